	.target	sm_80

	.elftype	@"ET_EXEC"


//--------------------- .note.nv.tkinfo           --------------------------
	.section	.note.nv.tkinfo,"",@"SHT_NOTE"
	.sectionflags	@"SHF_NOTE_NV_TKINFO"
	.tkinfo
        /*0018*/ 	.word	0x00000002
        /*0030*/ 	.string	""
        /*0030*/ 	.string	"ptxas"
        /*0030*/ 	.string	"Cuda compilation tools, release 13.0, V13.0.88"
        /*0030*/ 	.string	"Build cuda_13.0.r13.0/compiler.36424714_0"
        /*0030*/ 	.string	"-arch sm_80 -m 64 "



//--------------------- .note.nv.cuinfo           --------------------------
	.section	.note.nv.cuinfo,"",@"SHT_NOTE"
	.sectionflags	@"SHF_NOTE_NV_CUINFO"
        /*0018*/ 	.short	0x0002
        /*001a*/ 	.short	0x0050
        /*001c*/ 	.short	0x0082
	.zero		2


//--------------------- .nv.info                  --------------------------
	.section	.nv.info,"",@"SHT_CUDA_INFO"
	.align	4


	//----- nvinfo : EIATTR_REGCOUNT
	.align		4
        /*0000*/ 	.byte	0x04, 0x2f
        /*0002*/ 	.short	(.L_12 - .L_11)
	.align		4
.L_11:
        /*0004*/ 	.word	index@(_ZN5flash16flash_fwd_kernelI23Flash_fwd_kernel_traitsILi64ELi128ELi64ELi4ELb0ELb0EN7cutlass6half_tE19Flash_kernel_traitsILi64ELi128ELi64ELi4ES3_EELb0ELb0ELb1ELb1ELb0ELb0ELb1ELb0EEEvNS_16Flash_fwd_paramsE)
        /*0008*/ 	.word	0x000000ff


	//----- nvinfo : EIATTR_FRAME_SIZE
	.align		4
.L_12:
        /*000c*/ 	.byte	0x04, 0x11
        /*000e*/ 	.short	(.L_14 - .L_13)
	.align		4
.L_13:
        /*0010*/ 	.word	index@(_ZN5flash16flash_fwd_kernelI23Flash_fwd_kernel_traitsILi64ELi128ELi64ELi4ELb0ELb0EN7cutlass6half_tE19Flash_kernel_traitsILi64ELi128ELi64ELi4ES3_EELb0ELb0ELb1ELb1ELb0ELb0ELb1ELb0EEEvNS_16Flash_fwd_paramsE)
        /*0014*/ 	.word	0x00000048


	//----- nvinfo : EIATTR_REGCOUNT
	.align		4
.L_14:
        /*0018*/ 	.byte	0x04, 0x2f
        /*001a*/ 	.short	(.L_16 - .L_15)
	.align		4
.L_15:
        /*001c*/ 	.word	index@(_ZN5flash16flash_fwd_kernelI23Flash_fwd_kernel_traitsILi64ELi128ELi64ELi4ELb0ELb0EN7cutlass6half_tE19Flash_kernel_traitsILi64ELi128ELi64ELi4ES3_EELb1ELb0ELb1ELb1ELb0ELb0ELb0ELb1EEEvNS_16Flash_fwd_paramsE)
        /*0020*/ 	.word	0x000000ff


	//----- nvinfo : EIATTR_FRAME_SIZE
	.align		4
.L_16:
        /*0024*/ 	.byte	0x04, 0x11
        /*0026*/ 	.short	(.L_18 - .L_17)
	.align		4
.L_17:
        /*0028*/ 	.word	index@(_ZN5flash16flash_fwd_kernelI23Flash_fwd_kernel_traitsILi64ELi128ELi64ELi4ELb0ELb0EN7cutlass6half_tE19Flash_kernel_traitsILi64ELi128ELi64ELi4ES3_EELb1ELb0ELb1ELb1ELb0ELb0ELb0ELb1EEEvNS_16Flash_fwd_paramsE)
        /*002c*/ 	.word	0x000001c0


	//----- nvinfo : EIATTR_REGCOUNT
	.align		4
.L_18:
        /*0030*/ 	.byte	0x04, 0x2f
        /*0032*/ 	.short	(.L_20 - .L_19)
	.align		4
.L_19:
        /*0034*/ 	.word	index@(_ZN5flash16flash_fwd_kernelI23Flash_fwd_kernel_traitsILi64ELi128ELi64ELi4ELb0ELb0EN7cutlass6half_tE19Flash_kernel_traitsILi64ELi128ELi64ELi4ES3_EELb0ELb0ELb1ELb0ELb0ELb0ELb1ELb0EEEvNS_16Flash_fwd_paramsE)
        /*0038*/ 	.word	0x000000ff


	//----- nvinfo : EIATTR_FRAME_SIZE
	.align		4
.L_20:
        /*003c*/ 	.byte	0x04, 0x11
        /*003e*/ 	.short	(.L_22 - .L_21)
	.align		4
.L_21:
        /*0040*/ 	.word	index@(_ZN5flash16flash_fwd_kernelI23Flash_fwd_kernel_traitsILi64ELi128ELi64ELi4ELb0ELb0EN7cutlass6half_tE19Flash_kernel_traitsILi64ELi128ELi64ELi4ES3_EELb0ELb0ELb1ELb0ELb0ELb0ELb1ELb0EEEvNS_16Flash_fwd_paramsE)
        /*0044*/ 	.word	0x00000048


	//----- nvinfo : EIATTR_REGCOUNT
	.align		4
.L_22:
        /*0048*/ 	.byte	0x04, 0x2f
        /*004a*/ 	.short	(.L_24 - .L_23)
	.align		4
.L_23:
        /*004c*/ 	.word	index@(_ZN5flash16flash_fwd_kernelI23Flash_fwd_kernel_traitsILi64ELi128ELi64ELi4ELb0ELb0EN7cutlass6half_tE19Flash_kernel_traitsILi64ELi128ELi64ELi4ES3_EELb1ELb0ELb1ELb0ELb0ELb0ELb0ELb1EEEvNS_16Flash_fwd_paramsE)
        /*0050*/ 	.word	0x000000ff


	//----- nvinfo : EIATTR_FRAME_SIZE
	.align		4
.L_24:
        /*0054*/ 	.byte	0x04, 0x11
        /*0056*/ 	.short	(.L_26 - .L_25)
	.align		4
.L_25:
        /*0058*/ 	.word	index@(_ZN5flash16flash_fwd_kernelI23Flash_fwd_kernel_traitsILi64ELi128ELi64ELi4ELb0ELb0EN7cutlass6half_tE19Flash_kernel_traitsILi64ELi128ELi64ELi4ES3_EELb1ELb0ELb1ELb0ELb0ELb0ELb0ELb1EEEvNS_16Flash_fwd_paramsE)
        /*005c*/ 	.word	0x000001b0


	//----- nvinfo : EIATTR_REGCOUNT
	.align		4
.L_26:
        /*0060*/ 	.byte	0x04, 0x2f
        /*0062*/ 	.short	(.L_28 - .L_27)
	.align		4
.L_27:
        /*0064*/ 	.word	index@(_ZN5flash16flash_fwd_kernelI23Flash_fwd_kernel_traitsILi64ELi128ELi64ELi4ELb0ELb0EN7cutlass6half_tE19Flash_kernel_traitsILi64ELi128ELi64ELi4ES3_EELb1ELb0ELb1ELb1ELb0ELb0ELb0ELb0EEEvNS_16Flash_fwd_paramsE)
        /*0068*/ 	.word	0x000000ff


	//----- nvinfo : EIATTR_FRAME_SIZE
	.align		4
.L_28:
        /*006c*/ 	.byte	0x04, 0x11
        /*006e*/ 	.short	(.L_30 - .L_29)
	.align		4
.L_29:
        /*0070*/ 	.word	index@(_ZN5flash16flash_fwd_kernelI23Flash_fwd_kernel_traitsILi64ELi128ELi64ELi4ELb0ELb0EN7cutlass6half_tE19Flash_kernel_traitsILi64ELi128ELi64ELi4ES3_EELb1ELb0ELb1ELb1ELb0ELb0ELb0ELb0EEEvNS_16Flash_fwd_paramsE)
        /*0074*/ 	.word	0x00000080


	//----- nvinfo : EIATTR_REGCOUNT
	.align		4
.L_30:
        /*0078*/ 	.byte	0x04, 0x2f
        /*007a*/ 	.short	(.L_32 - .L_31)
	.align		4
.L_31:
        /*007c*/ 	.word	index@(_ZN5flash16flash_fwd_kernelI23Flash_fwd_kernel_traitsILi64ELi128ELi64ELi4ELb0ELb0EN7cutlass6half_tE19Flash_kernel_traitsILi64ELi128ELi64ELi4ES3_EELb0ELb0ELb1ELb0ELb0ELb1ELb1ELb0EEEvNS_16Flash_fwd_paramsE)
        /*0080*/ 	.word	0x000000ff


	//----- nvinfo : EIATTR_FRAME_SIZE
	.align		4
.L_32:
        /*0084*/ 	.byte	0x04, 0x11
        /*0086*/ 	.short	(.L_34 - .L_33)
	.align		4
.L_33:
        /*0088*/ 	.word	index@(_ZN5flash16flash_fwd_kernelI23Flash_fwd_kernel_traitsILi64ELi128ELi64ELi4ELb0ELb0EN7cutlass6half_tE19Flash_kernel_traitsILi64ELi128ELi64ELi4ES3_EELb0ELb0ELb1ELb0ELb0ELb1ELb1ELb0EEEvNS_16Flash_fwd_paramsE)
        /*008c*/ 	.word	0x00000048


	//----- nvinfo : EIATTR_REGCOUNT
	.align		4
.L_34:
        /*0090*/ 	.byte	0x04, 0x2f
        /*0092*/ 	.short	(.L_36 - .L_35)
	.align		4
.L_35:
        /*0094*/ 	.word	index@(_ZN5flash16flash_fwd_kernelI23Flash_fwd_kernel_traitsILi64ELi128ELi64ELi4ELb0ELb0EN7cutlass6half_tE19Flash_kernel_traitsILi64ELi128ELi64ELi4ES3_EELb1ELb0ELb1ELb0ELb0ELb1ELb0ELb0EEEvNS_16Flash_fwd_paramsE)
        /*0098*/ 	.word	0x000000ff


	//----- nvinfo : EIATTR_FRAME_SIZE
	.align		4
.L_36:
        /*009c*/ 	.byte	0x04, 0x11
        /*009e*/ 	.short	(.L_38 - .L_37)
	.align		4
.L_37:
        /*00a0*/ 	.word	index@(_ZN5flash16flash_fwd_kernelI23Flash_fwd_kernel_traitsILi64ELi128ELi64ELi4ELb0ELb0EN7cutlass6half_tE19Flash_kernel_traitsILi64ELi128ELi64ELi4ES3_EELb1ELb0ELb1ELb0ELb0ELb1ELb0ELb0EEEvNS_16Flash_fwd_paramsE)
        /*00a4*/ 	.word	0x000000a0


	//----- nvinfo : EIATTR_REGCOUNT
	.align		4
.L_38:
        /*00a8*/ 	.byte	0x04, 0x2f
        /*00aa*/ 	.short	(.L_40 - .L_39)
	.align		4
.L_39:
        /*00ac*/ 	.word	index@(_ZN5flash16flash_fwd_kernelI23Flash_fwd_kernel_traitsILi64ELi128ELi64ELi4ELb0ELb0EN7cutlass6half_tE19Flash_kernel_traitsILi64ELi128ELi64ELi4ES3_EELb0ELb0ELb0ELb1ELb0ELb0ELb1ELb0EEEvNS_16Flash_fwd_paramsE)
        /*00b0*/ 	.word	0x000000ff


	//----- nvinfo : EIATTR_FRAME_SIZE
	.align		4
.L_40:
        /*00b4*/ 	.byte	0x04, 0x11
        /*00b6*/ 	.short	(.L_42 - .L_41)
	.align		4
.L_41:
        /*00b8*/ 	.word	index@(_ZN5flash16flash_fwd_kernelI23Flash_fwd_kernel_traitsILi64ELi128ELi64ELi4ELb0ELb0EN7cutlass6half_tE19Flash_kernel_traitsILi64ELi128ELi64ELi4ES3_EELb0ELb0ELb0ELb1ELb0ELb0ELb1ELb0EEEvNS_16Flash_fwd_paramsE)
        /*00bc*/ 	.word	0x00000020


	//----- nvinfo : EIATTR_REGCOUNT
	.align		4
.L_42:
        /*00c0*/ 	.byte	0x04, 0x2f
        /*00c2*/ 	.short	(.L_44 - .L_43)
	.align		4
.L_43:
        /*00c4*/ 	.word	index@(_ZN5flash16flash_fwd_kernelI23Flash_fwd_kernel_traitsILi64ELi128ELi64ELi4ELb0ELb0EN7cutlass6half_tE19Flash_kernel_traitsILi64ELi128ELi64ELi4ES3_EELb1ELb0ELb0ELb1ELb0ELb0ELb0ELb1EEEvNS_16Flash_fwd_paramsE)
        /*00c8*/ 	.word	0x000000ff


	//----- nvinfo : EIATTR_FRAME_SIZE
	.align		4
.L_44:
        /*00cc*/ 	.byte	0x04, 0x11
        /*00ce*/ 	.short	(.L_46 - .L_45)
	.align		4
.L_45:
        /*00d0*/ 	.word	index@(_ZN5flash16flash_fwd_kernelI23Flash_fwd_kernel_traitsILi64ELi128ELi64ELi4ELb0ELb0EN7cutlass6half_tE19Flash_kernel_traitsILi64ELi128ELi64ELi4ES3_EELb1ELb0ELb0ELb1ELb0ELb0ELb0ELb1EEEvNS_16Flash_fwd_paramsE)
        /*00d4*/ 	.word	0x00000168


	//----- nvinfo : EIATTR_REGCOUNT
	.align		4
.L_46:
        /*00d8*/ 	.byte	0x04, 0x2f
        /*00da*/ 	.short	(.L_48 - .L_47)
	.align		4
.L_47:
        /*00dc*/ 	.word	index@(_ZN5flash16flash_fwd_kernelI23Flash_fwd_kernel_traitsILi64ELi128ELi64ELi4ELb0ELb0EN7cutlass6half_tE19Flash_kernel_traitsILi64ELi128ELi64ELi4ES3_EELb0ELb0ELb0ELb0ELb0ELb0ELb1ELb0EEEvNS_16Flash_fwd_paramsE)
        /*00e0*/ 	.word	0x000000ff


	//----- nvinfo : EIATTR_FRAME_SIZE
	.align		4
.L_48:
        /*00e4*/ 	.byte	0x04, 0x11
        /*00e6*/ 	.short	(.L_50 - .L_49)
	.align		4
.L_49:
        /*00e8*/ 	.word	index@(_ZN5flash16flash_fwd_kernelI23Flash_fwd_kernel_traitsILi64ELi128ELi64ELi4ELb0ELb0EN7cutlass6half_tE19Flash_kernel_traitsILi64ELi128ELi64ELi4ES3_EELb0ELb0ELb0ELb0ELb0ELb0ELb1ELb0EEEvNS_16Flash_fwd_paramsE)
        /*00ec*/ 	.word	0x00000000


	//----- nvinfo : EIATTR_REGCOUNT
	.align		4
.L_50:
        /*00f0*/ 	.byte	0x04, 0x2f
        /*00f2*/ 	.short	(.L_52 - .L_51)
	.align		4
.L_51:
        /*00f4*/ 	.word	index@(_ZN5flash16flash_fwd_kernelI23Flash_fwd_kernel_traitsILi64ELi128ELi64ELi4ELb0ELb0EN7cutlass6half_tE19Flash_kernel_traitsILi64ELi128ELi64ELi4ES3_EELb1ELb0ELb0ELb0ELb0ELb0ELb0ELb1EEEvNS_16Flash_fwd_paramsE)
        /*00f8*/ 	.word	0x000000ff


	//----- nvinfo : EIATTR_FRAME_SIZE
	.align		4
.L_52:
        /*00fc*/ 	.byte	0x04, 0x11
        /*00fe*/ 	.short	(.L_54 - .L_53)
	.align		4
.L_53:
        /*0100*/ 	.word	index@(_ZN5flash16flash_fwd_kernelI23Flash_fwd_kernel_traitsILi64ELi128ELi64ELi4ELb0ELb0EN7cutlass6half_tE19Flash_kernel_traitsILi64ELi128ELi64ELi4ES3_EELb1ELb0ELb0ELb0ELb0ELb0ELb0ELb1EEEvNS_16Flash_fwd_paramsE)
        /*0104*/ 	.word	0x000000e8


	//----- nvinfo : EIATTR_REGCOUNT
	.align		4
.L_54:
        /*0108*/ 	.byte	0x04, 0x2f
        /*010a*/ 	.short	(.L_56 - .L_55)
	.align		4
.L_55:
        /*010c*/ 	.word	index@(_ZN5flash16flash_fwd_kernelI23Flash_fwd_kernel_traitsILi64ELi128ELi64ELi4ELb0ELb0EN7cutlass6half_tE19Flash_kernel_traitsILi64ELi128ELi64ELi4ES3_EELb1ELb0ELb0ELb1ELb0ELb0ELb0ELb0EEEvNS_16Flash_fwd_paramsE)
        /*0110*/ 	.word	0x000000ff


	//----- nvinfo : EIATTR_FRAME_SIZE
	.align		4
.L_56:
        /*0114*/ 	.byte	0x04, 0x11
        /*0116*/ 	.short	(.L_58 - .L_57)
	.align		4
.L_57:
        /*0118*/ 	.word	index@(_ZN5flash16flash_fwd_kernelI23Flash_fwd_kernel_traitsILi64ELi128ELi64ELi4ELb0ELb0EN7cutlass6half_tE19Flash_kernel_traitsILi64ELi128ELi64ELi4ES3_EELb1ELb0ELb0ELb1ELb0ELb0ELb0ELb0EEEvNS_16Flash_fwd_paramsE)
        /*011c*/ 	.word	0x00000020


	//----- nvinfo : EIATTR_REGCOUNT
	.align		4
.L_58:
        /*0120*/ 	.byte	0x04, 0x2f
        /*0122*/ 	.short	(.L_60 - .L_59)
	.align		4
.L_59:
        /*0124*/ 	.word	index@(_ZN5flash16flash_fwd_kernelI23Flash_fwd_kernel_traitsILi64ELi128ELi64ELi4ELb0ELb0EN7cutlass6half_tE19Flash_kernel_traitsILi64ELi128ELi64ELi4ES3_EELb0ELb0ELb0ELb0ELb1ELb1ELb1ELb0EEEvNS_16Flash_fwd_paramsE)
        /*0128*/ 	.word	0x000000ff


	//----- nvinfo : EIATTR_FRAME_SIZE
	.align		4
.L_60:
        /*012c*/ 	.byte	0x04, 0x11
        /*012e*/ 	.short	(.L_62 - .L_61)
	.align		4
.L_61:
        /*0130*/ 	.word	index@(_ZN5flash16flash_fwd_kernelI23Flash_fwd_kernel_traitsILi64ELi128ELi64ELi4ELb0ELb0EN7cutlass6half_tE19Flash_kernel_traitsILi64ELi128ELi64ELi4ES3_EELb0ELb0ELb0ELb0ELb1ELb1ELb1ELb0EEEvNS_16Flash_fwd_paramsE)
        /*0134*/ 	.word	0x00000000


	//----- nvinfo : EIATTR_REGCOUNT
	.align		4
.L_62:
        /*0138*/ 	.byte	0x04, 0x2f
        /*013a*/ 	.short	(.L_64 - .L_63)
	.align		4
.L_63:
        /*013c*/ 	.word	index@(_ZN5flash16flash_fwd_kernelI23Flash_fwd_kernel_traitsILi64ELi128ELi64ELi4ELb0ELb0EN7cutlass6half_tE19Flash_kernel_traitsILi64ELi128ELi64ELi4ES3_EELb1ELb0ELb0ELb0ELb1ELb1ELb0ELb0EEEvNS_16Flash_fwd_paramsE)
        /*0140*/ 	.word	0x000000ff


	//----- nvinfo : EIATTR_FRAME_SIZE
	.align		4
.L_64:
        /*0144*/ 	.byte	0x04, 0x11
        /*0146*/ 	.short	(.L_66 - .L_65)
	.align		4
.L_65:
        /*0148*/ 	.word	index@(_ZN5flash16flash_fwd_kernelI23Flash_fwd_kernel_traitsILi64ELi128ELi64ELi4ELb0ELb0EN7cutlass6half_tE19Flash_kernel_traitsILi64ELi128ELi64ELi4ES3_EELb1ELb0ELb0ELb0ELb1ELb1ELb0ELb0EEEvNS_16Flash_fwd_paramsE)
        /*014c*/ 	.word	0x00000000


	//----- nvinfo : EIATTR_REGCOUNT
	.align		4
.L_66:
        /*0150*/ 	.byte	0x04, 0x2f
        /*0152*/ 	.short	(.L_68 - .L_67)
	.align		4
.L_67:
        /*0154*/ 	.word	index@(_ZN5flash16flash_fwd_kernelI23Flash_fwd_kernel_traitsILi64ELi128ELi64ELi4ELb0ELb0EN7cutlass6half_tE19Flash_kernel_traitsILi64ELi128ELi64ELi4ES3_EELb1ELb0ELb1ELb0ELb0ELb0ELb0ELb0EEEvNS_16Flash_fwd_paramsE)
        /*0158*/ 	.word	0x000000ff


	//----- nvinfo : EIATTR_FRAME_SIZE
	.align		4
.L_68:
        /*015c*/ 	.byte	0x04, 0x11
        /*015e*/ 	.short	(.L_70 - .L_69)
	.align		4
.L_69:
        /*0160*/ 	.word	index@(_ZN5flash16flash_fwd_kernelI23Flash_fwd_kernel_traitsILi64ELi128ELi64ELi4ELb0ELb0EN7cutlass6half_tE19Flash_kernel_traitsILi64ELi128ELi64ELi4ES3_EELb1ELb0ELb1ELb0ELb0ELb0ELb0ELb0EEEvNS_16Flash_fwd_paramsE)
        /*0164*/ 	.word	0x00000080


	//----- nvinfo : EIATTR_REGCOUNT
	.align		4
.L_70:
        /*0168*/ 	.byte	0x04, 0x2f
        /*016a*/ 	.short	(.L_72 - .L_71)
	.align		4
.L_71:
        /*016c*/ 	.word	index@(_ZN5flash16flash_fwd_kernelI23Flash_fwd_kernel_traitsILi64ELi128ELi64ELi4ELb0ELb0EN7cutlass6half_tE19Flash_kernel_traitsILi64ELi128ELi64ELi4ES3_EELb1ELb0ELb0ELb0ELb0ELb0ELb0ELb0EEEvNS_16Flash_fwd_paramsE)
        /*0170*/ 	.word	0x000000ff


	//----- nvinfo : EIATTR_FRAME_SIZE
	.align		4
.L_72:
        /*0174*/ 	.byte	0x04, 0x11
        /*0176*/ 	.short	(.L_74 - .L_73)
	.align		4
.L_73:
        /*0178*/ 	.word	index@(_ZN5flash16flash_fwd_kernelI23Flash_fwd_kernel_traitsILi64ELi128ELi64ELi4ELb0ELb0EN7cutlass6half_tE19Flash_kernel_traitsILi64ELi128ELi64ELi4ES3_EELb1ELb0ELb0ELb0ELb0ELb0ELb0ELb0EEEvNS_16Flash_fwd_paramsE)
        /*017c*/ 	.word	0x00000010


	//----- nvinfo : EIATTR_REGCOUNT
	.align		4
.L_74:
        /*0180*/ 	.byte	0x04, 0x2f
        /*0182*/ 	.short	(.L_76 - .L_75)
	.align		4
.L_75:
        /*0184*/ 	.word	index@(_ZN5flash16flash_fwd_kernelI23Flash_fwd_kernel_traitsILi64ELi128ELi64ELi4ELb0ELb0EN7cutlass6half_tE19Flash_kernel_traitsILi64ELi128ELi64ELi4ES3_EELb0ELb0ELb0ELb0ELb0ELb1ELb1ELb0EEEvNS_16Flash_fwd_paramsE)
        /*0188*/ 	.word	0x000000fd


	//----- nvinfo : EIATTR_FRAME_SIZE
	.align		4
.L_76:
        /*018c*/ 	.byte	0x04, 0x11
        /*018e*/ 	.short	(.L_78 - .L_77)
	.align		4
.L_77:
        /*0190*/ 	.word	index@(_ZN5flash16flash_fwd_kernelI23Flash_fwd_kernel_traitsILi64ELi128ELi64ELi4ELb0ELb0EN7cutlass6half_tE19Flash_kernel_traitsILi64ELi128ELi64ELi4ES3_EELb0ELb0ELb0ELb0ELb0ELb1ELb1ELb0EEEvNS_16Flash_fwd_paramsE)
        /*0194*/ 	.word	0x00000000


	//----- nvinfo : EIATTR_REGCOUNT
	.align		4
.L_78:
        /*0198*/ 	.byte	0x04, 0x2f
        /*019a*/ 	.short	(.L_80 - .L_79)
	.align		4
.L_79:
        /*019c*/ 	.word	index@(_ZN5flash16flash_fwd_kernelI23Flash_fwd_kernel_traitsILi64ELi128ELi64ELi4ELb0ELb0EN7cutlass6half_tE19Flash_kernel_traitsILi64ELi128ELi64ELi4ES3_EELb1ELb0ELb0ELb0ELb0ELb1ELb0ELb0EEEvNS_16Flash_fwd_paramsE)
        /*01a0*/ 	.word	0x000000fe


	//----- nvinfo : EIATTR_FRAME_SIZE
	.align		4
.L_80:
        /*01a4*/ 	.byte	0x04, 0x11
        /*01a6*/ 	.short	(.L_82 - .L_81)
	.align		4
.L_81:
        /*01a8*/ 	.word	index@(_ZN5flash16flash_fwd_kernelI23Flash_fwd_kernel_traitsILi64ELi128ELi64ELi4ELb0ELb0EN7cutlass6half_tE19Flash_kernel_traitsILi64ELi128ELi64ELi4ES3_EELb1ELb0ELb0ELb0ELb0ELb1ELb0ELb0EEEvNS_16Flash_fwd_paramsE)
        /*01ac*/ 	.word	0x00000000


	//----- nvinfo : EIATTR_REGCOUNT
	.align		4
.L_82:
        /*01b0*/ 	.byte	0x04, 0x2f
        /*01b2*/ 	.short	(.L_84 - .L_83)
	.align		4
.L_83:
        /*01b4*/ 	.word	index@(_ZN5flash16flash_fwd_kernelI23Flash_fwd_kernel_traitsILi64ELi128ELi128ELi4ELb0ELb0EN7cutlass6half_tE19Flash_kernel_traitsILi64ELi128ELi128ELi4ES3_EELb0ELb0ELb1ELb1ELb0ELb0ELb1ELb0EEEvNS_16Flash_fwd_paramsE)
        /*01b8*/ 	.word	0x000000ff


	//----- nvinfo : EIATTR_FRAME_SIZE
	.align		4
.L_84:
        /*01bc*/ 	.byte	0x04, 0x11
        /*01be*/ 	.short	(.L_86 - .L_85)
	.align		4
.L_85:
        /*01c0*/ 	.word	index@(_ZN5flash16flash_fwd_kernelI23Flash_fwd_kernel_traitsILi64ELi128ELi128ELi4ELb0ELb0EN7cutlass6half_tE19Flash_kernel_traitsILi64ELi128ELi128ELi4ES3_EELb0ELb0ELb1ELb1ELb0ELb0ELb1ELb0EEEvNS_16Flash_fwd_paramsE)
        /*01c4*/ 	.word	0x00000168


	//----- nvinfo : EIATTR_REGCOUNT
	.align		4
.L_86:
        /*01c8*/ 	.byte	0x04, 0x2f
        /*01ca*/ 	.short	(.L_88 - .L_87)
	.align		4
.L_87:
        /*01cc*/ 	.word	index@(_ZN5flash16flash_fwd_kernelI23Flash_fwd_kernel_traitsILi64ELi128ELi128ELi4ELb0ELb0EN7cutlass6half_tE19Flash_kernel_traitsILi64ELi128ELi128ELi4ES3_EELb0ELb0ELb1ELb1ELb0ELb0ELb0ELb0EEEvNS_16Flash_fwd_paramsE)
        /*01d0*/ 	.word	0x000000ff


	//----- nvinfo : EIATTR_FRAME_SIZE
	.align		4
.L_88:
        /*01d4*/ 	.byte	0x04, 0x11
        /*01d6*/ 	.short	(.L_90 - .L_89)
	.align		4
.L_89:
        /*01d8*/ 	.word	index@(_ZN5flash16flash_fwd_kernelI23Flash_fwd_kernel_traitsILi64ELi128ELi128ELi4ELb0ELb0EN7cutlass6half_tE19Flash_kernel_traitsILi64ELi128ELi128ELi4ES3_EELb0ELb0ELb1ELb1ELb0ELb0ELb0ELb0EEEvNS_16Flash_fwd_paramsE)
        /*01dc*/ 	.word	0x00000130


	//----- nvinfo : EIATTR_REGCOUNT
	.align		4
.L_90:
        /*01e0*/ 	.byte	0x04, 0x2f
        /*01e2*/ 	.short	(.L_92 - .L_91)
	.align		4
.L_91:
        /*01e4*/ 	.word	index@(_ZN5flash16flash_fwd_kernelI23Flash_fwd_kernel_traitsILi64ELi128ELi128ELi4ELb0ELb0EN7cutlass6half_tE19Flash_kernel_traitsILi64ELi128ELi128ELi4ES3_EELb0ELb0ELb1ELb0ELb0ELb0ELb1ELb0EEEvNS_16Flash_fwd_paramsE)
        /*01e8*/ 	.word	0x000000ff


	//----- nvinfo : EIATTR_FRAME_SIZE
	.align		4
.L_92:
        /*01ec*/ 	.byte	0x04, 0x11
        /*01ee*/ 	.short	(.L_94 - .L_93)
	.align		4
.L_93:
        /*01f0*/ 	.word	index@(_ZN5flash16flash_fwd_kernelI23Flash_fwd_kernel_traitsILi64ELi128ELi128ELi4ELb0ELb0EN7cutlass6half_tE19Flash_kernel_traitsILi64ELi128ELi128ELi4ES3_EELb0ELb0ELb1ELb0ELb0ELb0ELb1ELb0EEEvNS_16Flash_fwd_paramsE)
        /*01f4*/ 	.word	0x00000138


	//----- nvinfo : EIATTR_REGCOUNT
	.align		4
.L_94:
        /*01f8*/ 	.byte	0x04, 0x2f
        /*01fa*/ 	.short	(.L_96 - .L_95)
	.align		4
.L_95:
        /*01fc*/ 	.word	index@(_ZN5flash16flash_fwd_kernelI23Flash_fwd_kernel_traitsILi64ELi128ELi128ELi4ELb0ELb0EN7cutlass6half_tE19Flash_kernel_traitsILi64ELi128ELi128ELi4ES3_EELb0ELb0ELb1ELb0ELb0ELb0ELb0ELb0EEEvNS_16Flash_fwd_paramsE)
        /*0200*/ 	.word	0x000000ff


	//----- nvinfo : EIATTR_FRAME_SIZE
	.align		4
.L_96:
        /*0204*/ 	.byte	0x04, 0x11
        /*0206*/ 	.short	(.L_98 - .L_97)
	.align		4
.L_97:
        /*0208*/ 	.word	index@(_ZN5flash16flash_fwd_kernelI23Flash_fwd_kernel_traitsILi64ELi128ELi128ELi4ELb0ELb0EN7cutlass6half_tE19Flash_kernel_traitsILi64ELi128ELi128ELi4ES3_EELb0ELb0ELb1ELb0ELb0ELb0ELb0ELb0EEEvNS_16Flash_fwd_paramsE)
        /*020c*/ 	.word	0x00000148


	//----- nvinfo : EIATTR_REGCOUNT
	.align		4
.L_98:
        /*0210*/ 	.byte	0x04, 0x2f
        /*0212*/ 	.short	(.L_100 - .L_99)
	.align		4
.L_99:
        /*0214*/ 	.word	index@(_ZN5flash16flash_fwd_kernelI23Flash_fwd_kernel_traitsILi64ELi128ELi128ELi4ELb0ELb0EN7cutlass6half_tE19Flash_kernel_traitsILi64ELi128ELi128ELi4ES3_EELb0ELb0ELb1ELb0ELb0ELb1ELb1ELb0EEEvNS_16Flash_fwd_paramsE)
        /*0218*/ 	.word	0x000000ff


	//----- nvinfo : EIATTR_FRAME_SIZE
	.align		4
.L_100:
        /*021c*/ 	.byte	0x04, 0x11
        /*021e*/ 	.short	(.L_102 - .L_101)
	.align		4
.L_101:
        /*0220*/ 	.word	index@(_ZN5flash16flash_fwd_kernelI23Flash_fwd_kernel_traitsILi64ELi128ELi128ELi4ELb0ELb0EN7cutlass6half_tE19Flash_kernel_traitsILi64ELi128ELi128ELi4ES3_EELb0ELb0ELb1ELb0ELb0ELb1ELb1ELb0EEEvNS_16Flash_fwd_paramsE)
        /*0224*/ 	.word	0x000000b0


	//----- nvinfo : EIATTR_REGCOUNT
	.align		4
.L_102:
        /*0228*/ 	.byte	0x04, 0x2f
        /*022a*/ 	.short	(.L_104 - .L_103)
	.align		4
.L_103:
        /*022c*/ 	.word	index@(_ZN5flash16flash_fwd_kernelI23Flash_fwd_kernel_traitsILi64ELi128ELi128ELi4ELb0ELb0EN7cutlass6half_tE19Flash_kernel_traitsILi64ELi128ELi128ELi4ES3_EELb0ELb0ELb1ELb0ELb0ELb1ELb0ELb0EEEvNS_16Flash_fwd_paramsE)
        /*0230*/ 	.word	0x000000ff


	//----- nvinfo : EIATTR_FRAME_SIZE
	.align		4
.L_104:
        /*0234*/ 	.byte	0x04, 0x11
        /*0236*/ 	.short	(.L_106 - .L_105)
	.align		4
.L_105:
        /*0238*/ 	.word	index@(_ZN5flash16flash_fwd_kernelI23Flash_fwd_kernel_traitsILi64ELi128ELi128ELi4ELb0ELb0EN7cutlass6half_tE19Flash_kernel_traitsILi64ELi128ELi128ELi4ES3_EELb0ELb0ELb1ELb0ELb0ELb1ELb0ELb0EEEvNS_16Flash_fwd_paramsE)
        /*023c*/ 	.word	0x00000108


	//----- nvinfo : EIATTR_REGCOUNT
	.align		4
.L_106:
        /*0240*/ 	.byte	0x04, 0x2f
        /*0242*/ 	.short	(.L_108 - .L_107)
	.align		4
.L_107:
        /*0244*/ 	.word	index@(_ZN5flash16flash_fwd_kernelI23Flash_fwd_kernel_traitsILi64ELi128ELi128ELi4ELb0ELb0EN7cutlass6half_tE19Flash_kernel_traitsILi64ELi128ELi128ELi4ES3_EELb0ELb0ELb0ELb1ELb0ELb0ELb1ELb0EEEvNS_16Flash_fwd_paramsE)
        /*0248*/ 	.word	0x000000ff


	//----- nvinfo : EIATTR_FRAME_SIZE
	.align		4
.L_108:
        /*024c*/ 	.byte	0x04, 0x11
        /*024e*/ 	.short	(.L_110 - .L_109)
	.align		4
.L_109:
        /*0250*/ 	.word	index@(_ZN5flash16flash_fwd_kernelI23Flash_fwd_kernel_traitsILi64ELi128ELi128ELi4ELb0ELb0EN7cutlass6half_tE19Flash_kernel_traitsILi64ELi128ELi128ELi4ES3_EELb0ELb0ELb0ELb1ELb0ELb0ELb1ELb0EEEvNS_16Flash_fwd_paramsE)
        /*0254*/ 	.word	0x000000a0


	//----- nvinfo : EIATTR_REGCOUNT
	.align		4
.L_110:
        /*0258*/ 	.byte	0x04, 0x2f
        /*025a*/ 	.short	(.L_112 - .L_111)
	.align		4
.L_111:
        /*025c*/ 	.word	index@(_ZN5flash16flash_fwd_kernelI23Flash_fwd_kernel_traitsILi64ELi128ELi128ELi4ELb0ELb0EN7cutlass6half_tE19Flash_kernel_traitsILi64ELi128ELi128ELi4ES3_EELb0ELb0ELb0ELb1ELb0ELb0ELb0ELb0EEEvNS_16Flash_fwd_paramsE)
        /*0260*/ 	.word	0x000000ff


	//----- nvinfo : EIATTR_FRAME_SIZE
	.align		4
.L_112:
        /*0264*/ 	.byte	0x04, 0x11
        /*0266*/ 	.short	(.L_114 - .L_113)
	.align		4
.L_113:
        /*0268*/ 	.word	index@(_ZN5flash16flash_fwd_kernelI23Flash_fwd_kernel_traitsILi64ELi128ELi128ELi4ELb0ELb0EN7cutlass6half_tE19Flash_kernel_traitsILi64ELi128ELi128ELi4ES3_EELb0ELb0ELb0ELb1ELb0ELb0ELb0ELb0EEEvNS_16Flash_fwd_paramsE)
        /*026c*/ 	.word	0x000000c8


	//----- nvinfo : EIATTR_REGCOUNT
	.align		4
.L_114:
        /*0270*/ 	.byte	0x04, 0x2f
        /*0272*/ 	.short	(.L_116 - .L_115)
	.align		4
.L_115:
        /*0274*/ 	.word	index@(_ZN5flash16flash_fwd_kernelI23Flash_fwd_kernel_traitsILi64ELi128ELi128ELi4ELb0ELb0EN7cutlass6half_tE19Flash_kernel_traitsILi64ELi128ELi128ELi4ES3_EELb0ELb0ELb0ELb0ELb0ELb0ELb1ELb0EEEvNS_16Flash_fwd_paramsE)
        /*0278*/ 	.word	0x000000ff


	//----- nvinfo : EIATTR_FRAME_SIZE
	.align		4
.L_116:
        /*027c*/ 	.byte	0x04, 0x11
        /*027e*/ 	.short	(.L_118 - .L_117)
	.align		4
.L_117:
        /*0280*/ 	.word	index@(_ZN5flash16flash_fwd_kernelI23Flash_fwd_kernel_traitsILi64ELi128ELi128ELi4ELb0ELb0EN7cutlass6half_tE19Flash_kernel_traitsILi64ELi128ELi128ELi4ES3_EELb0ELb0ELb0ELb0ELb0ELb0ELb1ELb0EEEvNS_16Flash_fwd_paramsE)
        /*0284*/ 	.word	0x00000068


	//----- nvinfo : EIATTR_REGCOUNT
	.align		4
.L_118:
        /*0288*/ 	.byte	0x04, 0x2f
        /*028a*/ 	.short	(.L_120 - .L_119)
	.align		4
.L_119:
        /*028c*/ 	.word	index@(_ZN5flash16flash_fwd_kernelI23Flash_fwd_kernel_traitsILi64ELi128ELi128ELi4ELb0ELb0EN7cutlass6half_tE19Flash_kernel_traitsILi64ELi128ELi128ELi4ES3_EELb0ELb0ELb0ELb0ELb0ELb0ELb0ELb0EEEvNS_16Flash_fwd_paramsE)
        /*0290*/ 	.word	0x000000ff


	//----- nvinfo : EIATTR_FRAME_SIZE
	.align		4
.L_120:
        /*0294*/ 	.byte	0x04, 0x11
        /*0296*/ 	.short	(.L_122 - .L_121)
	.align		4
.L_121:
        /*0298*/ 	.word	index@(_ZN5flash16flash_fwd_kernelI23Flash_fwd_kernel_traitsILi64ELi128ELi128ELi4ELb0ELb0EN7cutlass6half_tE19Flash_kernel_traitsILi64ELi128ELi128ELi4ES3_EELb0ELb0ELb0ELb0ELb0ELb0ELb0ELb0EEEvNS_16Flash_fwd_paramsE)
        /*029c*/ 	.word	0x000000e8


	//----- nvinfo : EIATTR_REGCOUNT
	.align		4
.L_122:
        /*02a0*/ 	.byte	0x04, 0x2f
        /*02a2*/ 	.short	(.L_124 - .L_123)
	.align		4
.L_123:
        /*02a4*/ 	.word	index@(_ZN5flash16flash_fwd_kernelI23Flash_fwd_kernel_traitsILi64ELi128ELi128ELi4ELb0ELb0EN7cutlass6half_tE19Flash_kernel_traitsILi64ELi128ELi128ELi4ES3_EELb0ELb0ELb0ELb0ELb1ELb1ELb1ELb0EEEvNS_16Flash_fwd_paramsE)
        /*02a8*/ 	.word	0x000000ff


	//----- nvinfo : EIATTR_FRAME_SIZE
	.align		4
.L_124:
        /*02ac*/ 	.byte	0x04, 0x11
        /*02ae*/ 	.short	(.L_126 - .L_125)
	.align		4
.L_125:
        /*02b0*/ 	.word	index@(_ZN5flash16flash_fwd_kernelI23Flash_fwd_kernel_traitsILi64ELi128ELi128ELi4ELb0ELb0EN7cutlass6half_tE19Flash_kernel_traitsILi64ELi128ELi128ELi4ES3_EELb0ELb0ELb0ELb0ELb1ELb1ELb1ELb0EEEvNS_16Flash_fwd_paramsE)
        /*02b4*/ 	.word	0x000000e8


	//----- nvinfo : EIATTR_REGCOUNT
	.align		4
.L_126:
        /*02b8*/ 	.byte	0x04, 0x2f
        /*02ba*/ 	.short	(.L_128 - .L_127)
	.align		4
.L_127:
        /*02bc*/ 	.word	index@(_ZN5flash16flash_fwd_kernelI23Flash_fwd_kernel_traitsILi64ELi128ELi128ELi4ELb0ELb0EN7cutlass6half_tE19Flash_kernel_traitsILi64ELi128ELi128ELi4ES3_EELb0ELb0ELb0ELb0ELb1ELb1ELb0ELb0EEEvNS_16Flash_fwd_paramsE)
        /*02c0*/ 	.word	0x000000ff


	//----- nvinfo : EIATTR_FRAME_SIZE
	.align		4
.L_128:
        /*02c4*/ 	.byte	0x04, 0x11
        /*02c6*/ 	.short	(.L_130 - .L_129)
	.align		4
.L_129:
        /*02c8*/ 	.word	index@(_ZN5flash16flash_fwd_kernelI23Flash_fwd_kernel_traitsILi64ELi128ELi128ELi4ELb0ELb0EN7cutlass6half_tE19Flash_kernel_traitsILi64ELi128ELi128ELi4ES3_EELb0ELb0ELb0ELb0ELb1ELb1ELb0ELb0EEEvNS_16Flash_fwd_paramsE)
        /*02cc*/ 	.word	0x000000e8


	//----- nvinfo : EIATTR_REGCOUNT
	.align		4
.L_130:
        /*02d0*/ 	.byte	0x04, 0x2f
        /*02d2*/ 	.short	(.L_132 - .L_131)
	.align		4
.L_131:
        /*02d4*/ 	.word	index@(_ZN5flash16flash_fwd_kernelI23Flash_fwd_kernel_traitsILi64ELi128ELi128ELi4ELb0ELb0EN7cutlass6half_tE19Flash_kernel_traitsILi64ELi128ELi128ELi4ES3_EELb0ELb0ELb0ELb0ELb0ELb1ELb1ELb0EEEvNS_16Flash_fwd_paramsE)
        /*02d8*/ 	.word	0x000000ff


	//----- nvinfo : EIATTR_FRAME_SIZE
	.align		4
.L_132:
        /*02dc*/ 	.byte	0x04, 0x11
        /*02de*/ 	.short	(.L_134 - .L_133)
	.align		4
.L_133:
        /*02e0*/ 	.word	index@(_ZN5flash16flash_fwd_kernelI23Flash_fwd_kernel_traitsILi64ELi128ELi128ELi4ELb0ELb0EN7cutlass6half_tE19Flash_kernel_traitsILi64ELi128ELi128ELi4ES3_EELb0ELb0ELb0ELb0ELb0ELb1ELb1ELb0EEEvNS_16Flash_fwd_paramsE)
        /*02e4*/ 	.word	0x00000080


	//----- nvinfo : EIATTR_REGCOUNT
	.align		4
.L_134:
        /*02e8*/ 	.byte	0x04, 0x2f
        /*02ea*/ 	.short	(.L_136 - .L_135)
	.align		4
.L_135:
        /*02ec*/ 	.word	index@(_ZN5flash16flash_fwd_kernelI23Flash_fwd_kernel_traitsILi64ELi128ELi128ELi4ELb0ELb0EN7cutlass6half_tE19Flash_kernel_traitsILi64ELi128ELi128ELi4ES3_EELb0ELb0ELb0ELb0ELb0ELb1ELb0ELb0EEEvNS_16Flash_fwd_paramsE)
        /*02f0*/ 	.word	0x000000ff


	//----- nvinfo : EIATTR_FRAME_SIZE
	.align		4
.L_136:
        /*02f4*/ 	.byte	0x04, 0x11
        /*02f6*/ 	.short	(.L_138 - .L_137)
	.align		4
.L_137:
        /*02f8*/ 	.word	index@(_ZN5flash16flash_fwd_kernelI23Flash_fwd_kernel_traitsILi64ELi128ELi128ELi4ELb0ELb0EN7cutlass6half_tE19Flash_kernel_traitsILi64ELi128ELi128ELi4ES3_EELb0ELb0ELb0ELb0ELb0ELb1ELb0ELb0EEEvNS_16Flash_fwd_paramsE)
        /*02fc*/ 	.word	0x000000c0


	//----- nvinfo : EIATTR_MIN_STACK_SIZE
	.align		4
.L_138:
        /*0300*/ 	.byte	0x04, 0x12
        /*0302*/ 	.short	(.L_140 - .L_139)
	.align		4
.L_139:
        /*0304*/ 	.word	index@(_ZN5flash16flash_fwd_kernelI23Flash_fwd_kernel_traitsILi64ELi128ELi128ELi4ELb0ELb0EN7cutlass6half_tE19Flash_kernel_traitsILi64ELi128ELi128ELi4ES3_EELb0ELb0ELb0ELb0ELb0ELb1ELb0ELb0EEEvNS_16Flash_fwd_paramsE)
        /*0308*/ 	.word	0x000000c0


	//----- nvinfo : EIATTR_MIN_STACK_SIZE
	.align		4
.L_140:
        /*030c*/ 	.byte	0x04, 0x12
        /*030e*/ 	.short	(.L_142 - .L_141)
	.align		4
.L_141:
        /*0310*/ 	.word	index@(_ZN5flash16flash_fwd_kernelI23Flash_fwd_kernel_traitsILi64ELi128ELi128ELi4ELb0ELb0EN7cutlass6half_tE19Flash_kernel_traitsILi64ELi128ELi128ELi4ES3_EELb0ELb0ELb0ELb0ELb0ELb1ELb1ELb0EEEvNS_16Flash_fwd_paramsE)
        /*0314*/ 	.word	0x00000080


	//----- nvinfo : EIATTR_MIN_STACK_SIZE
	.align		4
.L_142:
        /*0318*/ 	.byte	0x04, 0x12
        /*031a*/ 	.short	(.L_144 - .L_143)
	.align		4
.L_143:
        /*031c*/ 	.word	index@(_ZN5flash16flash_fwd_kernelI23Flash_fwd_kernel_traitsILi64ELi128ELi128ELi4ELb0ELb0EN7cutlass6half_tE19Flash_kernel_traitsILi64ELi128ELi128ELi4ES3_EELb0ELb0ELb0ELb0ELb1ELb1ELb0ELb0EEEvNS_16Flash_fwd_paramsE)
        /*0320*/ 	.word	0x000000e8


	//----- nvinfo : EIATTR_MIN_STACK_SIZE
	.align		4
.L_144:
        /*0324*/ 	.byte	0x04, 0x12
        /*0326*/ 	.short	(.L_146 - .L_145)
	.align		4
.L_145:
        /*0328*/ 	.word	index@(_ZN5flash16flash_fwd_kernelI23Flash_fwd_kernel_traitsILi64ELi128ELi128ELi4ELb0ELb0EN7cutlass6half_tE19Flash_kernel_traitsILi64ELi128ELi128ELi4ES3_EELb0ELb0ELb0ELb0ELb1ELb1ELb1ELb0EEEvNS_16Flash_fwd_paramsE)
        /*032c*/ 	.word	0x000000e8


	//----- nvinfo : EIATTR_MIN_STACK_SIZE
	.align		4
.L_146:
        /*0330*/ 	.byte	0x04, 0x12
        /*0332*/ 	.short	(.L_148 - .L_147)
	.align		4
.L_147:
        /*0334*/ 	.word	index@(_ZN5flash16flash_fwd_kernelI23Flash_fwd_kernel_traitsILi64ELi128ELi128ELi4ELb0ELb0EN7cutlass6half_tE19Flash_kernel_traitsILi64ELi128ELi128ELi4ES3_EELb0ELb0ELb0ELb0ELb0ELb0ELb0ELb0EEEvNS_16Flash_fwd_paramsE)
        /*0338*/ 	.word	0x000000e8


	//----- nvinfo : EIATTR_MIN_STACK_SIZE
	.align		4
.L_148:
        /*033c*/ 	.byte	0x04, 0x12
        /*033e*/ 	.short	(.L_150 - .L_149)
	.align		4
.L_149:
        /*0340*/ 	.word	index@(_ZN5flash16flash_fwd_kernelI23Flash_fwd_kernel_traitsILi64ELi128ELi128ELi4ELb0ELb0EN7cutlass6half_tE19Flash_kernel_traitsILi64ELi128ELi128ELi4ES3_EELb0ELb0ELb0ELb0ELb0ELb0ELb1ELb0EEEvNS_16Flash_fwd_paramsE)
        /*0344*/ 	.word	0x00000068


	//----- nvinfo : EIATTR_MIN_STACK_SIZE
	.align		4
.L_150:
        /*0348*/ 	.byte	0x04, 0x12
        /*034a*/ 	.short	(.L_152 - .L_151)
	.align		4
.L_151:
        /*034c*/ 	.word	index@(_ZN5flash16flash_fwd_kernelI23Flash_fwd_kernel_traitsILi64ELi128ELi128ELi4ELb0ELb0EN7cutlass6half_tE19Flash_kernel_traitsILi64ELi128ELi128ELi4ES3_EELb0ELb0ELb0ELb1ELb0ELb0ELb0ELb0EEEvNS_16Flash_fwd_paramsE)
        /*0350*/ 	.word	0x000000c8


	//----- nvinfo : EIATTR_MIN_STACK_SIZE
	.align		4
.L_152:
        /*0354*/ 	.byte	0x04, 0x12
        /*0356*/ 	.short	(.L_154 - .L_153)
	.align		4
.L_153:
        /*0358*/ 	.word	index@(_ZN5flash16flash_fwd_kernelI23Flash_fwd_kernel_traitsILi64ELi128ELi128ELi4ELb0ELb0EN7cutlass6half_tE19Flash_kernel_traitsILi64ELi128ELi128ELi4ES3_EELb0ELb0ELb0ELb1ELb0ELb0ELb1ELb0EEEvNS_16Flash_fwd_paramsE)
        /*035c*/ 	.word	0x000000a0


	//----- nvinfo : EIATTR_MIN_STACK_SIZE
	.align		4
.L_154:
        /*0360*/ 	.byte	0x04, 0x12
        /*0362*/ 	.short	(.L_156 - .L_155)
	.align		4
.L_155:
        /*0364*/ 	.word	index@(_ZN5flash16flash_fwd_kernelI23Flash_fwd_kernel_traitsILi64ELi128ELi128ELi4ELb0ELb0EN7cutlass6half_tE19Flash_kernel_traitsILi64ELi128ELi128ELi4ES3_EELb0ELb0ELb1ELb0ELb0ELb1ELb0ELb0EEEvNS_16Flash_fwd_paramsE)
        /*0368*/ 	.word	0x00000108


	//----- nvinfo : EIATTR_MIN_STACK_SIZE
	.align		4
.L_156:
        /*036c*/ 	.byte	0x04, 0x12
        /*036e*/ 	.short	(.L_158 - .L_157)
	.align		4
.L_157:
        /*0370*/ 	.word	index@(_ZN5flash16flash_fwd_kernelI23Flash_fwd_kernel_traitsILi64ELi128ELi128ELi4ELb0ELb0EN7cutlass6half_tE19Flash_kernel_traitsILi64ELi128ELi128ELi4ES3_EELb0ELb0ELb1ELb0ELb0ELb1ELb1ELb0EEEvNS_16Flash_fwd_paramsE)
        /*0374*/ 	.word	0x000000b0


	//----- nvinfo : EIATTR_MIN_STACK_SIZE
	.align		4
.L_158:
        /*0378*/ 	.byte	0x04, 0x12
        /*037a*/ 	.short	(.L_160 - .L_159)
	.align		4
.L_159:
        /*037c*/ 	.word	index@(_ZN5flash16flash_fwd_kernelI23Flash_fwd_kernel_traitsILi64ELi128ELi128ELi4ELb0ELb0EN7cutlass6half_tE19Flash_kernel_traitsILi64ELi128ELi128ELi4ES3_EELb0ELb0ELb1ELb0ELb0ELb0ELb0ELb0EEEvNS_16Flash_fwd_paramsE)
        /*0380*/ 	.word	0x00000148


	//----- nvinfo : EIATTR_MIN_STACK_SIZE
	.align		4
.L_160:
        /*0384*/ 	.byte	0x04, 0x12
        /*0386*/ 	.short	(.L_162 - .L_161)
	.align		4
.L_161:
        /*0388*/ 	.word	index@(_ZN5flash16flash_fwd_kernelI23Flash_fwd_kernel_traitsILi64ELi128ELi128ELi4ELb0ELb0EN7cutlass6half_tE19Flash_kernel_traitsILi64ELi128ELi128ELi4ES3_EELb0ELb0ELb1ELb0ELb0ELb0ELb1ELb0EEEvNS_16Flash_fwd_paramsE)
        /*038c*/ 	.word	0x00000138


	//----- nvinfo : EIATTR_MIN_STACK_SIZE
	.align		4
.L_162:
        /*0390*/ 	.byte	0x04, 0x12
        /*0392*/ 	.short	(.L_164 - .L_163)
	.align		4
.L_163:
        /*0394*/ 	.word	index@(_ZN5flash16flash_fwd_kernelI23Flash_fwd_kernel_traitsILi64ELi128ELi128ELi4ELb0ELb0EN7cutlass6half_tE19Flash_kernel_traitsILi64ELi128ELi128ELi4ES3_EELb0ELb0ELb1ELb1ELb0ELb0ELb0ELb0EEEvNS_16Flash_fwd_paramsE)
        /*0398*/ 	.word	0x00000130


	//----- nvinfo : EIATTR_MIN_STACK_SIZE
	.align		4
.L_164:
        /*039c*/ 	.byte	0x04, 0x12
        /*039e*/ 	.short	(.L_166 - .L_165)
	.align		4
.L_165:
        /*03a0*/ 	.word	index@(_ZN5flash16flash_fwd_kernelI23Flash_fwd_kernel_traitsILi64ELi128ELi128ELi4ELb0ELb0EN7cutlass6half_tE19Flash_kernel_traitsILi64ELi128ELi128ELi4ES3_EELb0ELb0ELb1ELb1ELb0ELb0ELb1ELb0EEEvNS_16Flash_fwd_paramsE)
        /*03a4*/ 	.word	0x00000168


	//----- nvinfo : EIATTR_MIN_STACK_SIZE
	.align		4
.L_166:
        /*03a8*/ 	.byte	0x04, 0x12
        /*03aa*/ 	.short	(.L_168 - .L_167)
	.align		4
.L_167:
        /*03ac*/ 	.word	index@(_ZN5flash16flash_fwd_kernelI23Flash_fwd_kernel_traitsILi64ELi128ELi64ELi4ELb0ELb0EN7cutlass6half_tE19Flash_kernel_traitsILi64ELi128ELi64ELi4ES3_EELb1ELb0ELb0ELb0ELb0ELb1ELb0ELb0EEEvNS_16Flash_fwd_paramsE)
        /*03b0*/ 	.word	0x00000000


	//----- nvinfo : EIATTR_MIN_STACK_SIZE
	.align		4
.L_168:
        /*03b4*/ 	.byte	0x04, 0x12
        /*03b6*/ 	.short	(.L_170 - .L_169)
	.align		4
.L_169:
        /*03b8*/ 	.word	index@(_ZN5flash16flash_fwd_kernelI23Flash_fwd_kernel_traitsILi64ELi128ELi64ELi4ELb0ELb0EN7cutlass6half_tE19Flash_kernel_traitsILi64ELi128ELi64ELi4ES3_EELb0ELb0ELb0ELb0ELb0ELb1ELb1ELb0EEEvNS_16Flash_fwd_paramsE)
        /*03bc*/ 	.word	0x00000000


	//----- nvinfo : EIATTR_MIN_STACK_SIZE
	.align		4
.L_170:
        /*03c0*/ 	.byte	0x04, 0x12
        /*03c2*/ 	.short	(.L_172 - .L_171)
	.align		4
.L_171:
        /*03c4*/ 	.word	index@(_ZN5flash16flash_fwd_kernelI23Flash_fwd_kernel_traitsILi64ELi128ELi64ELi4ELb0ELb0EN7cutlass6half_tE19Flash_kernel_traitsILi64ELi128ELi64ELi4ES3_EELb1ELb0ELb0ELb0ELb0ELb0ELb0ELb0EEEvNS_16Flash_fwd_paramsE)
        /*03c8*/ 	.word	0x00000010


	//----- nvinfo : EIATTR_MIN_STACK_SIZE
	.align		4
.L_172:
        /*03cc*/ 	.byte	0x04, 0x12
        /*03ce*/ 	.short	(.L_174 - .L_173)
	.align		4
.L_173:
        /*03d0*/ 	.word	index@(_ZN5flash16flash_fwd_kernelI23Flash_fwd_kernel_traitsILi64ELi128ELi64ELi4ELb0ELb0EN7cutlass6half_tE19Flash_kernel_traitsILi64ELi128ELi64ELi4ES3_EELb1ELb0ELb1ELb0ELb0ELb0ELb0ELb0EEEvNS_16Flash_fwd_paramsE)
        /*03d4*/ 	.word	0x00000080


	//----- nvinfo : EIATTR_MIN_STACK_SIZE
	.align		4
.L_174:
        /*03d8*/ 	.byte	0x04, 0x12
        /*03da*/ 	.short	(.L_176 - .L_175)
	.align		4
.L_175:
        /*03dc*/ 	.word	index@(_ZN5flash16flash_fwd_kernelI23Flash_fwd_kernel_traitsILi64ELi128ELi64ELi4ELb0ELb0EN7cutlass6half_tE19Flash_kernel_traitsILi64ELi128ELi64ELi4ES3_EELb1ELb0ELb0ELb0ELb1ELb1ELb0ELb0EEEvNS_16Flash_fwd_paramsE)
        /*03e0*/ 	.word	0x00000000


	//----- nvinfo : EIATTR_MIN_STACK_SIZE
	.align		4
.L_176:
        /*03e4*/ 	.byte	0x04, 0x12
        /*03e6*/ 	.short	(.L_178 - .L_177)
	.align		4
.L_177:
        /*03e8*/ 	.word	index@(_ZN5flash16flash_fwd_kernelI23Flash_fwd_kernel_traitsILi64ELi128ELi64ELi4ELb0ELb0EN7cutlass6half_tE19Flash_kernel_traitsILi64ELi128ELi64ELi4ES3_EELb0ELb0ELb0ELb0ELb1ELb1ELb1ELb0EEEvNS_16Flash_fwd_paramsE)
        /*03ec*/ 	.word	0x00000000


	//----- nvinfo : EIATTR_MIN_STACK_SIZE
	.align		4
.L_178:
        /*03f0*/ 	.byte	0x04, 0x12
        /*03f2*/ 	.short	(.L_180 - .L_179)
	.align		4
.L_179:
        /*03f4*/ 	.word	index@(_ZN5flash16flash_fwd_kernelI23Flash_fwd_kernel_traitsILi64ELi128ELi64ELi4ELb0ELb0EN7cutlass6half_tE19Flash_kernel_traitsILi64ELi128ELi64ELi4ES3_EELb1ELb0ELb0ELb1ELb0ELb0ELb0ELb0EEEvNS_16Flash_fwd_paramsE)
        /*03f8*/ 	.word	0x00000020


	//----- nvinfo : EIATTR_MIN_STACK_SIZE
	.align		4
.L_180:
        /*03fc*/ 	.byte	0x04, 0x12
        /*03fe*/ 	.short	(.L_182 - .L_181)
	.align		4
.L_181:
        /*0400*/ 	.word	index@(_ZN5flash16flash_fwd_kernelI23Flash_fwd_kernel_traitsILi64ELi128ELi64ELi4ELb0ELb0EN7cutlass6half_tE19Flash_kernel_traitsILi64ELi128ELi64ELi4ES3_EELb1ELb0ELb0ELb0ELb0ELb0ELb0ELb1EEEvNS_16Flash_fwd_paramsE)
        /*0404*/ 	.word	0x000000e8


	//----- nvinfo : EIATTR_MIN_STACK_SIZE
	.align		4
.L_182:
        /*0408*/ 	.byte	0x04, 0x12
        /*040a*/ 	.short	(.L_184 - .L_183)
	.align		4
.L_183:
        /*040c*/ 	.word	index@(_ZN5flash16flash_fwd_kernelI23Flash_fwd_kernel_traitsILi64ELi128ELi64ELi4ELb0ELb0EN7cutlass6half_tE19Flash_kernel_traitsILi64ELi128ELi64ELi4ES3_EELb0ELb0ELb0ELb0ELb0ELb0ELb1ELb0EEEvNS_16Flash_fwd_paramsE)
        /*0410*/ 	.word	0x00000000


	//----- nvinfo : EIATTR_MIN_STACK_SIZE
	.align		4
.L_184:
        /*0414*/ 	.byte	0x04, 0x12
        /*0416*/ 	.short	(.L_186 - .L_185)
	.align		4
.L_185:
        /*0418*/ 	.word	index@(_ZN5flash16flash_fwd_kernelI23Flash_fwd_kernel_traitsILi64ELi128ELi64ELi4ELb0ELb0EN7cutlass6half_tE19Flash_kernel_traitsILi64ELi128ELi64ELi4ES3_EELb1ELb0ELb0ELb1ELb0ELb0ELb0ELb1EEEvNS_16Flash_fwd_paramsE)
        /*041c*/ 	.word	0x00000168


	//----- nvinfo : EIATTR_MIN_STACK_SIZE
	.align		4
.L_186:
        /*0420*/ 	.byte	0x04, 0x12
        /*0422*/ 	.short	(.L_188 - .L_187)
	.align		4
.L_187:
        /*0424*/ 	.word	index@(_ZN5flash16flash_fwd_kernelI23Flash_fwd_kernel_traitsILi64ELi128ELi64ELi4ELb0ELb0EN7cutlass6half_tE19Flash_kernel_traitsILi64ELi128ELi64ELi4ES3_EELb0ELb0ELb0ELb1ELb0ELb0ELb1ELb0EEEvNS_16Flash_fwd_paramsE)
        /*0428*/ 	.word	0x00000020


	//----- nvinfo : EIATTR_MIN_STACK_SIZE
	.align		4
.L_188:
        /*042c*/ 	.byte	0x04, 0x12
        /*042e*/ 	.short	(.L_190 - .L_189)
	.align		4
.L_189:
        /*0430*/ 	.word	index@(_ZN5flash16flash_fwd_kernelI23Flash_fwd_kernel_traitsILi64ELi128ELi64ELi4ELb0ELb0EN7cutlass6half_tE19Flash_kernel_traitsILi64ELi128ELi64ELi4ES3_EELb1ELb0ELb1ELb0ELb0ELb1ELb0ELb0EEEvNS_16Flash_fwd_paramsE)
        /*0434*/ 	.word	0x000000a0


	//----- nvinfo : EIATTR_MIN_STACK_SIZE
	.align		4
.L_190:
        /*0438*/ 	.byte	0x04, 0x12
        /*043a*/ 	.short	(.L_192 - .L_191)
	.align		4
.L_191:
        /*043c*/ 	.word	index@(_ZN5flash16flash_fwd_kernelI23Flash_fwd_kernel_traitsILi64ELi128ELi64ELi4ELb0ELb0EN7cutlass6half_tE19Flash_kernel_traitsILi64ELi128ELi64ELi4ES3_EELb0ELb0ELb1ELb0ELb0ELb1ELb1ELb0EEEvNS_16Flash_fwd_paramsE)
        /*0440*/ 	.word	0x00000048


	//----- nvinfo : EIATTR_MIN_STACK_SIZE
	.align		4
.L_192:
        /*0444*/ 	.byte	0x04, 0x12
        /*0446*/ 	.short	(.L_194 - .L_193)
	.align		4
.L_193:
        /*0448*/ 	.word	index@(_ZN5flash16flash_fwd_kernelI23Flash_fwd_kernel_traitsILi64ELi128ELi64ELi4ELb0ELb0EN7cutlass6half_tE19Flash_kernel_traitsILi64ELi128ELi64ELi4ES3_EELb1ELb0ELb1ELb1ELb0ELb0ELb0ELb0EEEvNS_16Flash_fwd_paramsE)
        /*044c*/ 	.word	0x00000080


	//----- nvinfo : EIATTR_MIN_STACK_SIZE
	.align		4
.L_194:
        /*0450*/ 	.byte	0x04, 0x12
        /*0452*/ 	.short	(.L_196 - .L_195)
	.align		4
.L_195:
        /*0454*/ 	.word	index@(_ZN5flash16flash_fwd_kernelI23Flash_fwd_kernel_traitsILi64ELi128ELi64ELi4ELb0ELb0EN7cutlass6half_tE19Flash_kernel_traitsILi64ELi128ELi64ELi4ES3_EELb1ELb0ELb1ELb0ELb0ELb0ELb0ELb1EEEvNS_16Flash_fwd_paramsE)
        /*0458*/ 	.word	0x000001b0


	//----- nvinfo : EIATTR_MIN_STACK_SIZE
	.align		4
.L_196:
        /*045c*/ 	.byte	0x04, 0x12
        /*045e*/ 	.short	(.L_198 - .L_197)
	.align		4
.L_197:
        /*0460*/ 	.word	index@(_ZN5flash16flash_fwd_kernelI23Flash_fwd_kernel_traitsILi64ELi128ELi64ELi4ELb0ELb0EN7cutlass6half_tE19Flash_kernel_traitsILi64ELi128ELi64ELi4ES3_EELb0ELb0ELb1ELb0ELb0ELb0ELb1ELb0EEEvNS_16Flash_fwd_paramsE)
        /*0464*/ 	.word	0x00000048


	//----- nvinfo : EIATTR_MIN_STACK_SIZE
	.align		4
.L_198:
        /*0468*/ 	.byte	0x04, 0x12
        /*046a*/ 	.short	(.L_200 - .L_199)
	.align		4
.L_199:
        /*046c*/ 	.word	index@(_ZN5flash16flash_fwd_kernelI23Flash_fwd_kernel_traitsILi64ELi128ELi64ELi4ELb0ELb0EN7cutlass6half_tE19Flash_kernel_traitsILi64ELi128ELi64ELi4ES3_EELb1ELb0ELb1ELb1ELb0ELb0ELb0ELb1EEEvNS_16Flash_fwd_paramsE)
        /*0470*/ 	.word	0x000001c0


	//----- nvinfo : EIATTR_MIN_STACK_SIZE
	.align		4
.L_200:
        /*0474*/ 	.byte	0x04, 0x12
        /*0476*/ 	.short	(.L_202 - .L_201)
	.align		4
.L_201:
        /*0478*/ 	.word	index@(_ZN5flash16flash_fwd_kernelI23Flash_fwd_kernel_traitsILi64ELi128ELi64ELi4ELb0ELb0EN7cutlass6half_tE19Flash_kernel_traitsILi64ELi128ELi64ELi4ES3_EELb0ELb0ELb1ELb1ELb0ELb0ELb1ELb0EEEvNS_16Flash_fwd_paramsE)
        /*047c*/ 	.word	0x00000048
.L_202:


//--------------------- .nv.info._ZN5flash16flash_fwd_kernelI23Flash_fwd_kernel_traitsILi64ELi128ELi128ELi4ELb0ELb0EN7cutlass6half_tE19Flash_kernel_traitsILi64ELi128ELi128ELi4ES3_EELb0ELb0ELb0ELb0ELb0ELb1ELb0ELb0EEEvNS_16Flash_fwd_paramsE --------------------------
	.section	.nv.info._ZN5flash16flash_fwd_kernelI23Flash_fwd_kernel_traitsILi64ELi128ELi128ELi4ELb0ELb0EN7cutlass6half_tE19Flash_kernel_traitsILi64ELi128ELi128ELi4ES3_EELb0ELb0ELb0ELb0ELb0ELb1ELb0ELb0EEEvNS_16Flash_fwd_paramsE,"",@"SHT_CUDA_INFO"
	.sectionflags	@""
	.align	4


	//----- nvinfo : EIATTR_CUDA_API_VERSION
	.align		4
        /*0000*/ 	.byte	0x04, 0x37
        /*0002*/ 	.short	(.L_204 - .L_203)
.L_203:
        /*0004*/ 	.word	0x00000082


	//----- nvinfo : EIATTR_SW2861232_WAR
	.align		4
.L_204:
        /*0008*/ 	.byte	0x01, 0x35
	.zero		2


	//----- nvinfo : EIATTR_PARAM_CBANK
	.align		4
        /*000c*/ 	.byte	0x04, 0x0a
        /*000e*/ 	.short	(.L_206 - .L_205)
	.align		4
.L_205:
        /*0010*/ 	.word	index@(.nv.constant0._ZN5flash16flash_fwd_kernelI23Flash_fwd_kernel_traitsILi64ELi128ELi128ELi4ELb0ELb0EN7cutlass6half_tE19Flash_kernel_traitsILi64ELi128ELi128ELi4ES3_EELb0ELb0ELb0ELb0ELb0ELb1ELb0ELb0EEEvNS_16Flash_fwd_paramsE)
        /*0014*/ 	.short	0x0160
        /*0016*/ 	.short	0x01d0


	//----- nvinfo : EIATTR_CBANK_PARAM_SIZE
	.align		4
.L_206:
        /*0018*/ 	.byte	0x03, 0x19
        /*001a*/ 	.short	0x01d0


	//----- nvinfo : EIATTR_KPARAM_INFO
	.align		4
        /*001c*/ 	.byte	0x04, 0x17
        /*001e*/ 	.short	(.L_208 - .L_207)
.L_207:
        /*0020*/ 	.word	0x00000000
        /*0024*/ 	.short	0x0000
        /*0026*/ 	.short	0x0000
        /*0028*/ 	.byte	0x00, 0xf0, 0x41, 0x07


	//----- nvinfo : EIATTR_MAXREG_COUNT
	.align		4
.L_208:
        /*002c*/ 	.byte	0x03, 0x1b
        /*002e*/ 	.short	0x00ff


	//----- nvinfo : EIATTR_NUM_BARRIERS
	.align		4
        /*0030*/ 	.byte	0x02, 0x4c
        /*0032*/ 	.byte	0x01
	.zero		1


	//----- nvinfo : EIATTR_ANNOTATIONS
	.align		4
        /*0034*/ 	.byte	0x04, 0x55
        /*0036*/ 	.short	(.L_210 - .L_209)


	//   ....[0]....
.L_209:
        /*0038*/ 	.word	0x00000001
        /*003c*/ 	.byte	0xc0, 0x01, 0x00, 0x00, 0x01, 0x00, 0x00, 0x00, 0x50, 0x03, 0x00, 0x00, 0x01, 0x00, 0x00, 0x00
        /* <DEDUP_REMOVED lines=56> */
        /*03cc*/ 	.byte	0x50, 0xee, 0x00, 0x00


	//----- nvinfo : EIATTR_MERCURY_ISA_VERSION
	.align		4
.L_210:
        /*03d0*/ 	.byte	0x03, 0x5f
        /*03d2*/ 	.short	0x0000


	//----- nvinfo : EIATTR_COOP_GROUP_MASK_REGIDS
	.align		4
        /*03d4*/ 	.byte	0x04, 0x29
        /*03d6*/ 	.short	(.L_212 - .L_211)


	//   ....[0]....
.L_211:
        /*03d8*/ 	.word	0xffffffff


	//   ....[1]....
        /*03dc*/ 	.word	0xffffffff


	//   ....[2]....
        /*03e0*/ 	.word	0xffffffff


	//   ....[3]....
        /*03e4*/ 	.word	0xffffffff


	//   ....[4]....
        /*03e8*/ 	.word	0xffffffff


	//   ....[5]....
        /*03ec*/ 	.word	0xffffffff


	//   ....[6]....
        /*03f0*/ 	.word	0xffffffff


	//   ....[7]....
        /*03f4*/ 	.word	0xffffffff


	//   ....[8]....
        /*03f8*/ 	.word	0xffffffff


	//   ....[9]....
        /*03fc*/ 	.word	0xffffffff


	//   ....[10]....
        /*0400*/ 	.word	0xffffffff


	//   ....[11]....
        /*0404*/ 	.word	0xffffffff


	//   ....[12]....
        /*0408*/ 	.word	0xffffffff


	//   ....[13]....
        /*040c*/ 	.word	0xffffffff


	//   ....[14]....
        /*0410*/ 	.word	0xffffffff


	//   ....[15]....
        /*0414*/ 	.word	0xffffffff


	//   ....[16]....
        /*0418*/ 	.word	0xffffffff


	//   ....[17]....
        /*041c*/ 	.word	0xffffffff


	//   ....[18]....
        /*0420*/ 	.word	0xffffffff


	//   ....[19]....
        /*0424*/ 	.word	0xffffffff


	//   ....[20]....
        /*0428*/ 	.word	0xffffffff


	//   ....[21]....
        /*042c*/ 	.word	0xffffffff


	//   ....[22]....
        /*0430*/ 	.word	0xffffffff


	//   ....[23]....
        /*0434*/ 	.word	0xffffffff


	//----- nvinfo : EIATTR_COOP_GROUP_INSTR_OFFSETS
	.align		4
.L_212:
        /*0438*/ 	.byte	0x04, 0x28
        /*043a*/ 	.short	(.L_214 - .L_213)


	//   ....[0]....
.L_213:
        /*043c*/ 	.word	0x00003ef0


	//   ....[1]....
        /*0440*/ 	.word	0x000040c0


	//   ....[2]....
        /*0444*/ 	.word	0x00004230


	//   ....[3]....
        /*0448*/ 	.word	0x00004390


	//   ....[4]....
        /*044c*/ 	.word	0x000043e0


	//   ....[5]....
        /*0450*/ 	.word	0x00004480


	//   ....[6]....
        /*0454*/ 	.word	0x000045c0


	//   ....[7]....
        /*0458*/ 	.word	0x00004670


	//   ....[8]....
        /*045c*/ 	.word	0x00009340


	//   ....[9]....
        /*0460*/ 	.word	0x000094c0


	//   ....[10]....
        /*0464*/ 	.word	0x00009500


	//   ....[11]....
        /*0468*/ 	.word	0x00009530


	//   ....[12]....
        /*046c*/ 	.word	0x00009550


	//   ....[13]....
        /*0470*/ 	.word	0x00009580


	//   ....[14]....
        /*0474*/ 	.word	0x000095e0


	//   ....[15]....
        /*0478*/ 	.word	0x000095f0


	//   ....[16]....
        /*047c*/ 	.word	0x0000d0a0


	//   ....[17]....
        /*0480*/ 	.word	0x0000d0b0


	//   ....[18]....
        /*0484*/ 	.word	0x0000d0c0


	//   ....[19]....
        /*0488*/ 	.word	0x0000d0d0


	//   ....[20]....
        /*048c*/ 	.word	0x0000d110


	//   ....[21]....
        /*0490*/ 	.word	0x0000d130


	//   ....[22]....
        /*0494*/ 	.word	0x0000d150


	//   ....[23]....
        /*0498*/ 	.word	0x0000d160


	//----- nvinfo : EIATTR_EXIT_INSTR_OFFSETS
	.align		4
.L_214:
        /*049c*/ 	.byte	0x04, 0x1c
        /*049e*/ 	.short	(.L_216 - .L_215)


	//   ....[0]....
.L_215:
        /*04a0*/ 	.word	0x00000300


	//   ....[1]....
        /*04a4*/ 	.word	0x0000eb10


	//   ....[2]....
        /*04a8*/ 	.word	0x0000ebd0


	//   ....[3]....
        /*04ac*/ 	.word	0x0000fa90


	//   ....[4]....
        /*04b0*/ 	.word	0x0000fb10


	//----- nvinfo : EIATTR_CTAIDZ_USED
	.align		4
.L_216:
        /*04b4*/ 	.byte	0x01, 0x04
	.zero		2


	//----- nvinfo : EIATTR_CRS_STACK_SIZE
	.align		4
        /*04b8*/ 	.byte	0x04, 0x1e
        /*04ba*/ 	.short	(.L_218 - .L_217)
.L_217:
        /*04bc*/ 	.word	0x00000000
.L_218:


//--------------------- .nv.info._ZN5flash16flash_fwd_kernelI23Flash_fwd_kernel_traitsILi64ELi128ELi128ELi4ELb0ELb0EN7cutlass6half_tE19Flash_kernel_traitsILi64ELi128ELi128ELi4ES3_EELb0ELb0ELb0ELb0ELb0ELb1ELb1ELb0EEEvNS_16Flash_fwd_paramsE --------------------------
	.section	.nv.info._ZN5flash16flash_fwd_kernelI23Flash_fwd_kernel_traitsILi64ELi128ELi128ELi4ELb0ELb0EN7cutlass6half_tE19Flash_kernel_traitsILi64ELi128ELi128ELi4ES3_EELb0ELb0ELb0ELb0ELb0ELb1ELb1ELb0EEEvNS_16Flash_fwd_paramsE,"",@"SHT_CUDA_INFO"
	.sectionflags	@""
	.align	4


	//----- nvinfo : EIATTR_CUDA_API_VERSION
	.align		4
        /*0000*/ 	.byte	0x04, 0x37
        /*0002*/ 	.short	(.L_220 - .L_219)
.L_219:
        /*0004*/ 	.word	0x00000082


	//----- nvinfo : EIATTR_SW2861232_WAR
	.align		4
.L_220:
        /*0008*/ 	.byte	0x01, 0x35
	.zero		2


	//----- nvinfo : EIATTR_PARAM_CBANK
	.align		4
        /*000c*/ 	.byte	0x04, 0x0a
        /*000e*/ 	.short	(.L_222 - .L_221)
	.align		4
.L_221:
        /*0010*/ 	.word	index@(.nv.constant0._ZN5flash16flash_fwd_kernelI23Flash_fwd_kernel_traitsILi64ELi128ELi128ELi4ELb0ELb0EN7cutlass6half_tE19Flash_kernel_traitsILi64ELi128ELi128ELi4ES3_EELb0ELb0ELb0ELb0ELb0ELb1ELb1ELb0EEEvNS_16Flash_fwd_paramsE)
        /*0014*/ 	.short	0x0160
        /*0016*/ 	.short	0x01d0


	//----- nvinfo : EIATTR_CBANK_PARAM_SIZE
	.align		4
.L_222:
        /*0018*/ 	.byte	0x03, 0x19
        /*001a*/ 	.short	0x01d0


	//----- nvinfo : EIATTR_KPARAM_INFO
	.align		4
        /*001c*/ 	.byte	0x04, 0x17
        /*001e*/ 	.short	(.L_224 - .L_223)
.L_223:
        /*0020*/ 	.word	0x00000000
        /*0024*/ 	.short	0x0000
        /*0026*/ 	.short	0x0000
        /*0028*/ 	.byte	0x00, 0xf0, 0x41, 0x07


	//----- nvinfo : EIATTR_MAXREG_COUNT
	.align		4
.L_224:
        /*002c*/ 	.byte	0x03, 0x1b
        /*002e*/ 	.short	0x00ff


	//----- nvinfo : EIATTR_NUM_BARRIERS
	.align		4
        /*0030*/ 	.byte	0x02, 0x4c
        /*0032*/ 	.byte	0x01
	.zero		1


	//----- nvinfo : EIATTR_ANNOTATIONS
	.align		4
        /*0034*/ 	.byte	0x04, 0x55
        /*0036*/ 	.short	(.L_226 - .L_225)


	//   ....[0]....
.L_225:
        /* <DEDUP_REMOVED lines=34> */


	//----- nvinfo : EIATTR_MERCURY_ISA_VERSION
	.align		4
.L_226:
        /*0240*/ 	.byte	0x03, 0x5f
        /*0242*/ 	.short	0x0000


	//----- nvinfo : EIATTR_COOP_GROUP_MASK_REGIDS
	.align		4
        /*0244*/ 	.byte	0x04, 0x29
        /*0246*/ 	.short	(.L_228 - .L_227)


	//   ....[0]....
.L_227:
        /*0248*/ 	.word	0xffffffff


	//   ....[1]....
        /*024c*/ 	.word	0xffffffff


	//   ....[2]....
        /*0250*/ 	.word	0xffffffff


	//   ....[3]....
        /*0254*/ 	.word	0xffffffff


	//   ....[4]....
        /*0258*/ 	.word	0xffffffff


	//   ....[5]....
        /*025c*/ 	.word	0xffffffff


	//   ....[6]....
        /*0260*/ 	.word	0xffffffff


	//   ....[7]....
        /*0264*/ 	.word	0xffffffff


	//   ....[8]....
        /*0268*/ 	.word	0xffffffff


	//   ....[9]....
        /*026c*/ 	.word	0xffffffff


	//   ....[10]....
        /*0270*/ 	.word	0xffffffff


	//   ....[11]....
        /*0274*/ 	.word	0xffffffff


	//   ....[12]....
        /*0278*/ 	.word	0xffffffff


	//   ....[13]....
        /*027c*/ 	.word	0xffffffff


	//   ....[14]....
        /*0280*/ 	.word	0xffffffff


	//   ....[15]....
        /*0284*/ 	.word	0xffffffff


	//   ....[16]....
        /*0288*/ 	.word	0xffffffff


	//   ....[17]....
        /*028c*/ 	.word	0xffffffff


	//   ....[18]....
        /*0290*/ 	.word	0xffffffff


	//   ....[19]....
        /*0294*/ 	.word	0xffffffff


	//   ....[20]....
        /*0298*/ 	.word	0xffffffff


	//   ....[21]....
        /*029c*/ 	.word	0xffffffff


	//   ....[22]....
        /*02a0*/ 	.word	0xffffffff


	//   ....[23]....
        /*02a4*/ 	.word	0xffffffff


	//----- nvinfo : EIATTR_COOP_GROUP_INSTR_OFFSETS
	.align		4
.L_228:
        /*02a8*/ 	.byte	0x04, 0x28
        /*02aa*/ 	.short	(.L_230 - .L_229)


	//   ....[0]....
.L_229:
        /*02ac*/ 	.word	0x00004cb0


	//   ....[1]....
        /*02b0*/ 	.word	0x00004db0


	//   ....[2]....
        /*02b4*/ 	.word	0x00004f10


	//   ....[3]....
        /*02b8*/ 	.word	0x00005020


	//   ....[4]....
        /*02bc*/ 	.word	0x000050c0


	//   ....[5]....
        /*02c0*/ 	.word	0x00005210


	//   ....[6]....
        /*02c4*/ 	.word	0x000052a0


	//   ....[7]....
        /*02c8*/ 	.word	0x000053b0


	//   ....[8]....
        /*02cc*/ 	.word	0x0000a100


	//   ....[9]....
        /*02d0*/ 	.word	0x0000a160


	//   ....[10]....
        /*02d4*/ 	.word	0x0000a200


	//   ....[11]....
        /*02d8*/ 	.word	0x0000a210


	//   ....[12]....
        /*02dc*/ 	.word	0x0000a250


	//   ....[13]....
        /*02e0*/ 	.word	0x0000a270


	//   ....[14]....
        /*02e4*/ 	.word	0x0000a280


	//   ....[15]....
        /*02e8*/ 	.word	0x0000a290


	//   ....[16]....
        /*02ec*/ 	.word	0x0000d470


	//   ....[17]....
        /*02f0*/ 	.word	0x0000d480


	//   ....[18]....
        /*02f4*/ 	.word	0x0000d490


	//   ....[19]....
        /*02f8*/ 	.word	0x0000d4a0


	//   ....[20]....
        /*02fc*/ 	.word	0x0000d520


	//   ....[21]....
        /*0300*/ 	.word	0x0000d540


	//   ....[22]....
        /*0304*/ 	.word	0x0000d560


	//   ....[23]....
        /*0308*/ 	.word	0x0000d580


	//----- nvinfo : EIATTR_EXIT_INSTR_OFFSETS
	.align		4
.L_230:
        /*030c*/ 	.byte	0x04, 0x1c
        /*030e*/ 	.short	(.L_232 - .L_231)


	//   ....[0]....
.L_231:
        /*0310*/ 	.word	0x00000300


	//   ....[1]....
        /*0314*/ 	.word	0x0000eed0


	//   ....[2]....
        /*0318*/ 	.word	0x0000ef80


	//   ....[3]....
        /*031c*/ 	.word	0x0000fe30


	//   ....[4]....
        /*0320*/ 	.word	0x0000feb0


	//----- nvinfo : EIATTR_CTAIDZ_USED
	.align		4
.L_232:
        /*0324*/ 	.byte	0x01, 0x04
	.zero		2


	//----- nvinfo : EIATTR_CRS_STACK_SIZE
	.align		4
        /*0328*/ 	.byte	0x04, 0x1e
        /*032a*/ 	.short	(.L_234 - .L_233)
.L_233:
        /*032c*/ 	.word	0x00000000
.L_234:


//--------------------- .nv.info._ZN5flash16flash_fwd_kernelI23Flash_fwd_kernel_traitsILi64ELi128ELi128ELi4ELb0ELb0EN7cutlass6half_tE19Flash_kernel_traitsILi64ELi128ELi128ELi4ES3_EELb0ELb0ELb0ELb0ELb1ELb1ELb0ELb0EEEvNS_16Flash_fwd_paramsE --------------------------
	.section	.nv.info._ZN5flash16flash_fwd_kernelI23Flash_fwd_kernel_traitsILi64ELi128ELi128ELi4ELb0ELb0EN7cutlass6half_tE19Flash_kernel_traitsILi64ELi128ELi128ELi4ES3_EELb0ELb0ELb0ELb0ELb1ELb1ELb0ELb0EEEvNS_16Flash_fwd_paramsE,"",@"SHT_CUDA_INFO"
	.sectionflags	@""
	.align	4


	//----- nvinfo : EIATTR_CUDA_API_VERSION
	.align		4
        /*0000*/ 	.byte	0x04, 0x37
        /*0002*/ 	.short	(.L_236 - .L_235)
.L_235:
        /*0004*/ 	.word	0x00000082


	//----- nvinfo : EIATTR_SW2861232_WAR
	.align		4
.L_236:
        /*0008*/ 	.byte	0x01, 0x35
	.zero		2


	//----- nvinfo : EIATTR_PARAM_CBANK
	.align		4
        /*000c*/ 	.byte	0x04, 0x0a
        /*000e*/ 	.short	(.L_238 - .L_237)
	.align		4
.L_237:
        /*0010*/ 	.word	index@(.nv.constant0._ZN5flash16flash_fwd_kernelI23Flash_fwd_kernel_traitsILi64ELi128ELi128ELi4ELb0ELb0EN7cutlass6half_tE19Flash_kernel_traitsILi64ELi128ELi128ELi4ES3_EELb0ELb0ELb0ELb0ELb1ELb1ELb0ELb0EEEvNS_16Flash_fwd_paramsE)
        /*0014*/ 	.short	0x0160
        /*0016*/ 	.short	0x01d0


	//----- nvinfo : EIATTR_CBANK_PARAM_SIZE
	.align		4
.L_238:
        /*0018*/ 	.byte	0x03, 0x19
        /*001a*/ 	.short	0x01d0


	//----- nvinfo : EIATTR_KPARAM_INFO
	.align		4
        /*001c*/ 	.byte	0x04, 0x17
        /*001e*/ 	.short	(.L_240 - .L_239)
.L_239:
        /*0020*/ 	.word	0x00000000
        /*0024*/ 	.short	0x0000
        /*0026*/ 	.short	0x0000
        /*0028*/ 	.byte	0x00, 0xf0, 0x41, 0x07


	//----- nvinfo : EIATTR_MAXREG_COUNT
	.align		4
.L_240:
        /*002c*/ 	.byte	0x03, 0x1b
        /*002e*/ 	.short	0x00ff


	//----- nvinfo : EIATTR_NUM_BARRIERS
	.align		4
        /*0030*/ 	.byte	0x02, 0x4c
        /*0032*/ 	.byte	0x01
	.zero		1


	//----- nvinfo : EIATTR_ANNOTATIONS
	.align		4
        /*0034*/ 	.byte	0x04, 0x55
        /*0036*/ 	.short	(.L_242 - .L_241)


	//   ....[0]....
.L_241:
        /* <DEDUP_REMOVED lines=78> */


	//----- nvinfo : EIATTR_MERCURY_ISA_VERSION
	.align		4
.L_242:
        /*0500*/ 	.byte	0x03, 0x5f
        /*0502*/ 	.short	0x0000


	//----- nvinfo : EIATTR_COOP_GROUP_MASK_REGIDS
	.align		4
        /*0504*/ 	.byte	0x04, 0x29
        /*0506*/ 	.short	(.L_244 - .L_243)


	//   ....[0]....
.L_243:
        /*0508*/ 	.word	0xffffffff


	//   ....[1]....
        /*050c*/ 	.word	0xffffffff


	//   ....[2]....
        /*0510*/ 	.word	0xffffffff


	//   ....[3]....
        /*0514*/ 	.word	0xffffffff


	//   ....[4]....
        /*0518*/ 	.word	0xffffffff


	//   ....[5]....
        /*051c*/ 	.word	0xffffffff


	//   ....[6]....
        /*0520*/ 	.word	0xffffffff


	//   ....[7]....
        /*0524*/ 	.word	0xffffffff


	//   ....[8]....
        /*0528*/ 	.word	0xffffffff


	//   ....[9]....
        /*052c*/ 	.word	0xffffffff


	//   ....[10]....
        /*0530*/ 	.word	0xffffffff


	//   ....[11]....
        /*0534*/ 	.word	0xffffffff


	//   ....[12]....
        /*0538*/ 	.word	0xffffffff


	//   ....[13]....
        /*053c*/ 	.word	0xffffffff


	//   ....[14]....
        /*0540*/ 	.word	0xffffffff


	//   ....[15]....
        /*0544*/ 	.word	0xffffffff


	//   ....[16]....
        /*0548*/ 	.word	0xffffffff


	//   ....[17]....
        /*054c*/ 	.word	0xffffffff


	//   ....[18]....
        /*0550*/ 	.word	0xffffffff


	//   ....[19]....
        /*0554*/ 	.word	0xffffffff


	//   ....[20]....
        /*0558*/ 	.word	0xffffffff


	//   ....[21]....
        /*055c*/ 	.word	0xffffffff


	//   ....[22]....
        /*0560*/ 	.word	0xffffffff


	//   ....[23]....
        /*0564*/ 	.word	0xffffffff


	//----- nvinfo : EIATTR_COOP_GROUP_INSTR_OFFSETS
	.align		4
.L_244:
        /*0568*/ 	.byte	0x04, 0x28
        /*056a*/ 	.short	(.L_246 - .L_245)


	//   ....[0]....
.L_245:
        /*056c*/ 	.word	0x00002840


	//   ....[1]....
        /*0570*/ 	.word	0x00002880


	//   ....[2]....
        /*0574*/ 	.word	0x00002960


	//   ....[3]....
        /*0578*/ 	.word	0x00002a30


	//   ....[4]....
        /*057c*/ 	.word	0x00002aa0


	//   ....[5]....
        /*0580*/ 	.word	0x00002b10


	//   ....[6]....
        /*0584*/ 	.word	0x00002e90


	//   ....[7]....
        /*0588*/ 	.word	0x00002f40


	//   ....[8]....
        /*058c*/ 	.word	0x000078b0


	//   ....[9]....
        /*0590*/ 	.word	0x00007a20


	//   ....[10]....
        /*0594*/ 	.word	0x00007a70


	//   ....[11]....
        /*0598*/ 	.word	0x00007a90


	//   ....[12]....
        /*059c*/ 	.word	0x00007ab0


	//   ....[13]....
        /*05a0*/ 	.word	0x00007af0


	//   ....[14]....
        /*05a4*/ 	.word	0x00007b30


	//   ....[15]....
        /*05a8*/ 	.word	0x00007b60


	//   ....[16]....
        /*05ac*/ 	.word	0x0000abb0


	//   ....[17]....
        /*05b0*/ 	.word	0x0000abf0


	//   ....[18]....
        /*05b4*/ 	.word	0x0000ac30


	//   ....[19]....
        /*05b8*/ 	.word	0x0000ac50


	//   ....[20]....
        /*05bc*/ 	.word	0x0000acb0


	//   ....[21]....
        /*05c0*/ 	.word	0x0000acd0


	//   ....[22]....
        /*05c4*/ 	.word	0x0000acf0


	//   ....[23]....
        /*05c8*/ 	.word	0x0000ad60


	//----- nvinfo : EIATTR_EXIT_INSTR_OFFSETS
	.align		4
.L_246:
        /*05cc*/ 	.byte	0x04, 0x1c
        /*05ce*/ 	.short	(.L_248 - .L_247)


	//   ....[0]....
.L_247:
        /*05d0*/ 	.word	0x00000170


	//   ....[1]....
        /*05d4*/ 	.word	0x0000c140


	//----- nvinfo : EIATTR_CTAIDZ_USED
	.align		4
.L_248:
        /*05d8*/ 	.byte	0x01, 0x04
	.zero		2


	//----- nvinfo : EIATTR_CRS_STACK_SIZE
	.align		4
        /*05dc*/ 	.byte	0x04, 0x1e
        /*05de*/ 	.short	(.L_250 - .L_249)
.L_249:
        /*05e0*/ 	.word	0x00000000
.L_250:


//--------------------- .nv.info._ZN5flash16flash_fwd_kernelI23Flash_fwd_kernel_traitsILi64ELi128ELi128ELi4ELb0ELb0EN7cutlass6half_tE19Flash_kernel_traitsILi64ELi128ELi128ELi4ES3_EELb0ELb0ELb0ELb0ELb1ELb1ELb1ELb0EEEvNS_16Flash_fwd_paramsE --------------------------
	.section	.nv.info._ZN5flash16flash_fwd_kernelI23Flash_fwd_kernel_traitsILi64ELi128ELi128ELi4ELb0ELb0EN7cutlass6half_tE19Flash_kernel_traitsILi64ELi128ELi128ELi4ES3_EELb0ELb0ELb0ELb0ELb1ELb1ELb1ELb0EEEvNS_16Flash_fwd_paramsE,"",@"SHT_CUDA_INFO"
	.sectionflags	@""
	.align	4


	//----- nvinfo : EIATTR_CUDA_API_VERSION
	.align		4
        /*0000*/ 	.byte	0x04, 0x37
        /*0002*/ 	.short	(.L_252 - .L_251)
.L_251:
        /*0004*/ 	.word	0x00000082


	//----- nvinfo : EIATTR_SW2861232_WAR
	.align		4
.L_252:
        /*0008*/ 	.byte	0x01, 0x35
	.zero		2


	//----- nvinfo : EIATTR_PARAM_CBANK
	.align		4
        /*000c*/ 	.byte	0x04, 0x0a
        /*000e*/ 	.short	(.L_254 - .L_253)
	.align		4
.L_253:
        /*0010*/ 	.word	index@(.nv.constant0._ZN5flash16flash_fwd_kernelI23Flash_fwd_kernel_traitsILi64ELi128ELi128ELi4ELb0ELb0EN7cutlass6half_tE19Flash_kernel_traitsILi64ELi128ELi128ELi4ES3_EELb0ELb0ELb0ELb0ELb1ELb1ELb1ELb0EEEvNS_16Flash_fwd_paramsE)
        /*0014*/ 	.short	0x0160
        /*0016*/ 	.short	0x01d0


	//----- nvinfo : EIATTR_CBANK_PARAM_SIZE
	.align		4
.L_254:
        /*0018*/ 	.byte	0x03, 0x19
        /*001a*/ 	.short	0x01d0


	//----- nvinfo : EIATTR_KPARAM_INFO
	.align		4
        /*001c*/ 	.byte	0x04, 0x17
        /*001e*/ 	.short	(.L_256 - .L_255)
.L_255:
        /*0020*/ 	.word	0x00000000
        /*0024*/ 	.short	0x0000
        /*0026*/ 	.short	0x0000
        /*0028*/ 	.byte	0x00, 0xf0, 0x41, 0x07


	//----- nvinfo : EIATTR_MAXREG_COUNT
	.align		4
.L_256:
        /*002c*/ 	.byte	0x03, 0x1b
        /*002e*/ 	.short	0x00ff


	//----- nvinfo : EIATTR_NUM_BARRIERS
	.align		4
        /*0030*/ 	.byte	0x02, 0x4c
        /*0032*/ 	.byte	0x01
	.zero		1


	//----- nvinfo : EIATTR_ANNOTATIONS
	.align		4
        /*0034*/ 	.byte	0x04, 0x55
        /*0036*/ 	.short	(.L_258 - .L_257)


	//   ....[0]....
.L_257:
        /* <DEDUP_REMOVED lines=84> */


	//----- nvinfo : EIATTR_MERCURY_ISA_VERSION
	.align		4
.L_258:
        /*0560*/ 	.byte	0x03, 0x5f
        /*0562*/ 	.short	0x0000


	//----- nvinfo : EIATTR_COOP_GROUP_MASK_REGIDS
	.align		4
        /*0564*/ 	.byte	0x04, 0x29
        /*0566*/ 	.short	(.L_260 - .L_259)


	//   ....[0]....
.L_259:
        /*0568*/ 	.word	0xffffffff


	//   ....[1]....
        /*056c*/ 	.word	0xffffffff


	//   ....[2]....
        /*0570*/ 	.word	0xffffffff


	//   ....[3]....
        /*0574*/ 	.word	0xffffffff


	//   ....[4]....
        /*0578*/ 	.word	0xffffffff


	//   ....[5]....
        /*057c*/ 	.word	0xffffffff


	//   ....[6]....
        /*0580*/ 	.word	0xffffffff


	//   ....[7]....
        /*0584*/ 	.word	0xffffffff


	//   ....[8]....
        /*0588*/ 	.word	0xffffffff


	//   ....[9]....
        /*058c*/ 	.word	0xffffffff


	//   ....[10]....
        /*0590*/ 	.word	0xffffffff


	//   ....[11]....
        /*0594*/ 	.word	0xffffffff


	//   ....[12]....
        /*0598*/ 	.word	0xffffffff


	//   ....[13]....
        /*059c*/ 	.word	0xffffffff


	//   ....[14]....
        /*05a0*/ 	.word	0xffffffff


	//   ....[15]....
        /*05a4*/ 	.word	0xffffffff


	//   ....[16]....
        /*05a8*/ 	.word	0xffffffff


	//   ....[17]....
        /*05ac*/ 	.word	0xffffffff


	//   ....[18]....
        /*05b0*/ 	.word	0xffffffff


	//   ....[19]....
        /*05b4*/ 	.word	0xffffffff


	//   ....[20]....
        /*05b8*/ 	.word	0xffffffff


	//   ....[21]....
        /*05bc*/ 	.word	0xffffffff


	//   ....[22]....
        /*05c0*/ 	.word	0xffffffff


	//   ....[23]....
        /*05c4*/ 	.word	0xffffffff


	//----- nvinfo : EIATTR_COOP_GROUP_INSTR_OFFSETS
	.align		4
.L_260:
        /*05c8*/ 	.byte	0x04, 0x28
        /*05ca*/ 	.short	(.L_262 - .L_261)


	//   ....[0]....
.L_261:
        /*05cc*/ 	.word	0x00003540


	//   ....[1]....
        /*05d0*/ 	.word	0x000035b0


	//   ....[2]....
        /*05d4*/ 	.word	0x00003650


	//   ....[3]....
        /*05d8*/ 	.word	0x000036b0


	//   ....[4]....
        /*05dc*/ 	.word	0x000036d0


	//   ....[5]....
        /*05e0*/ 	.word	0x00003790


	//   ....[6]....
        /*05e4*/ 	.word	0x00003ae0


	//   ....[7]....
        /*05e8*/ 	.word	0x00003bd0


	//   ....[8]....
        /*05ec*/ 	.word	0x00009730


	//   ....[9]....
        /*05f0*/ 	.word	0x000097b0


	//   ....[10]....
        /*05f4*/ 	.word	0x00009830


	//   ....[11]....
        /*05f8*/ 	.word	0x00009860


	//   ....[12]....
        /*05fc*/ 	.word	0x00009890


	//   ....[13]....
        /*0600*/ 	.word	0x000098e0


	//   ....[14]....
        /*0604*/ 	.word	0x00009c60


	//   ....[15]....
        /*0608*/ 	.word	0x00009cf0


	//   ....[16]....
        /*060c*/ 	.word	0x0000cf20


	//   ....[17]....
        /*0610*/ 	.word	0x0000cf30


	//   ....[18]....
        /*0614*/ 	.word	0x0000cf40


	//   ....[19]....
        /*0618*/ 	.word	0x0000cf60


	//   ....[20]....
        /*061c*/ 	.word	0x0000cf80


	//   ....[21]....
        /*0620*/ 	.word	0x0000cfa0


	//   ....[22]....
        /*0624*/ 	.word	0x0000cfb0


	//   ....[23]....
        /*0628*/ 	.word	0x0000cff0


	//----- nvinfo : EIATTR_EXIT_INSTR_OFFSETS
	.align		4
.L_262:
        /*062c*/ 	.byte	0x04, 0x1c
        /*062e*/ 	.short	(.L_264 - .L_263)


	//   ....[0]....
.L_263:
        /*0630*/ 	.word	0x00000170


	//   ....[1]....
        /*0634*/ 	.word	0x0000e3d0


	//----- nvinfo : EIATTR_CTAIDZ_USED
	.align		4
.L_264:
        /*0638*/ 	.byte	0x01, 0x04
	.zero		2


	//----- nvinfo : EIATTR_CRS_STACK_SIZE
	.align		4
        /*063c*/ 	.byte	0x04, 0x1e
        /*063e*/ 	.short	(.L_266 - .L_265)
.L_265:
        /*0640*/ 	.word	0x00000000
.L_266:


//--------------------- .nv.info._ZN5flash16flash_fwd_kernelI23Flash_fwd_kernel_traitsILi64ELi128ELi128ELi4ELb0ELb0EN7cutlass6half_tE19Flash_kernel_traitsILi64ELi128ELi128ELi4ES3_EELb0ELb0ELb0ELb0ELb0ELb0ELb0ELb0EEEvNS_16Flash_fwd_paramsE --------------------------
	.section	.nv.info._ZN5flash16flash_fwd_kernelI23Flash_fwd_kernel_traitsILi64ELi128ELi128ELi4ELb0ELb0EN7cutlass6half_tE19Flash_kernel_traitsILi64ELi128ELi128ELi4ES3_EELb0ELb0ELb0ELb0ELb0ELb0ELb0ELb0EEEvNS_16Flash_fwd_paramsE,"",@"SHT_CUDA_INFO"
	.sectionflags	@""
	.align	4


	//----- nvinfo : EIATTR_CUDA_API_VERSION
	.align		4
        /*0000*/ 	.byte	0x04, 0x37
        /*0002*/ 	.short	(.L_268 - .L_267)
.L_267:
        /*0004*/ 	.word	0x00000082


	//----- nvinfo : EIATTR_SW2861232_WAR
	.align		4
.L_268:
        /*0008*/ 	.byte	0x01, 0x35
	.zero		2


	//----- nvinfo : EIATTR_PARAM_CBANK
	.align		4
        /*000c*/ 	.byte	0x04, 0x0a
        /*000e*/ 	.short	(.L_270 - .L_269)
	.align		4
.L_269:
        /*0010*/ 	.word	index@(.nv.constant0._ZN5flash16flash_fwd_kernelI23Flash_fwd_kernel_traitsILi64ELi128ELi128ELi4ELb0ELb0EN7cutlass6half_tE19Flash_kernel_traitsILi64ELi128ELi128ELi4ES3_EELb0ELb0ELb0ELb0ELb0ELb0ELb0ELb0EEEvNS_16Flash_fwd_paramsE)
        /*0014*/ 	.short	0x0160
        /*0016*/ 	.short	0x01d0


	//----- nvinfo : EIATTR_CBANK_PARAM_SIZE
	.align		4
.L_270:
        /*0018*/ 	.byte	0x03, 0x19
        /*001a*/ 	.short	0x01d0


	//----- nvinfo : EIATTR_KPARAM_INFO
	.align		4
        /*001c*/ 	.byte	0x04, 0x17
        /*001e*/ 	.short	(.L_272 - .L_271)
.L_271:
        /*0020*/ 	.word	0x00000000
        /*0024*/ 	.short	0x0000
        /*0026*/ 	.short	0x0000
        /*0028*/ 	.byte	0x00, 0xf0, 0x41, 0x07


	//----- nvinfo : EIATTR_MAXREG_COUNT
	.align		4
.L_272:
        /*002c*/ 	.byte	0x03, 0x1b
        /*002e*/ 	.short	0x00ff


	//----- nvinfo : EIATTR_NUM_BARRIERS
	.align		4
        /*0030*/ 	.byte	0x02, 0x4c
        /*0032*/ 	.byte	0x01
	.zero		1


	//----- nvinfo : EIATTR_ANNOTATIONS
	.align		4
        /*0034*/ 	.byte	0x04, 0x55
        /*0036*/ 	.short	(.L_274 - .L_273)


	//   ....[0]....
.L_273:
        /* <DEDUP_REMOVED lines=73> */


	//----- nvinfo : EIATTR_MERCURY_ISA_VERSION
	.align		4
.L_274:
        /*04b0*/ 	.byte	0x03, 0x5f
        /*04b2*/ 	.short	0x0000


	//----- nvinfo : EIATTR_COOP_GROUP_MASK_REGIDS
	.align		4
        /*04b4*/ 	.byte	0x04, 0x29
        /*04b6*/ 	.short	(.L_276 - .L_275)


	//   ....[0]....
.L_275:
        /*04b8*/ 	.word	0xffffffff


	//   ....[1]....
        /*04bc*/ 	.word	0xffffffff


	//   ....[2]....
        /*04c0*/ 	.word	0xffffffff


	//   ....[3]....
        /*04c4*/ 	.word	0xffffffff


	//   ....[4]....
        /*04c8*/ 	.word	0xffffffff


	//   ....[5]....
        /*04cc*/ 	.word	0xffffffff


	//   ....[6]....
        /*04d0*/ 	.word	0xffffffff


	//   ....[7]....
        /*04d4*/ 	.word	0xffffffff


	//   ....[8]....
        /*04d8*/ 	.word	0xffffffff


	//   ....[9]....
        /*04dc*/ 	.word	0xffffffff


	//   ....[10]....
        /*04e0*/ 	.word	0xffffffff


	//   ....[11]....
        /*04e4*/ 	.word	0xffffffff


	//   ....[12]....
        /*04e8*/ 	.word	0xffffffff


	//   ....[13]....
        /*04ec*/ 	.word	0xffffffff


	//   ....[14]....
        /*04f0*/ 	.word	0xffffffff


	//   ....[15]....
        /*04f4*/ 	.word	0xffffffff


	//   ....[16]....
        /*04f8*/ 	.word	0xffffffff


	//   ....[17]....
        /*04fc*/ 	.word	0xffffffff


	//   ....[18]....
        /*0500*/ 	.word	0xffffffff


	//   ....[19]....
        /*0504*/ 	.word	0xffffffff


	//   ....[20]....
        /*0508*/ 	.word	0xffffffff


	//   ....[21]....
        /*050c*/ 	.word	0xffffffff


	//   ....[22]....
        /*0510*/ 	.word	0xffffffff


	//   ....[23]....
        /*0514*/ 	.word	0xffffffff


	//----- nvinfo : EIATTR_COOP_GROUP_INSTR_OFFSETS
	.align		4
.L_276:
        /*0518*/ 	.byte	0x04, 0x28
        /*051a*/ 	.short	(.L_278 - .L_277)


	//   ....[0]....
.L_277:
        /*051c*/ 	.word	0x00005320


	//   ....[1]....
        /*0520*/ 	.word	0x00005430


	//   ....[2]....
        /*0524*/ 	.word	0x00005530


	//   ....[3]....
        /*0528*/ 	.word	0x00005730


	//   ....[4]....
        /*052c*/ 	.word	0x000057d0


	//   ....[5]....
        /*0530*/ 	.word	0x000057f0


	//   ....[6]....
        /*0534*/ 	.word	0x00005b80


	//   ....[7]....
        /*0538*/ 	.word	0x00005c40


	//   ....[8]....
        /*053c*/ 	.word	0x0000acc0


	//   ....[9]....
        /*0540*/ 	.word	0x0000ad10


	//   ....[10]....
        /*0544*/ 	.word	0x0000ae00


	//   ....[11]....
        /*0548*/ 	.word	0x0000ae30


	//   ....[12]....
        /*054c*/ 	.word	0x0000ae40


	//   ....[13]....
        /*0550*/ 	.word	0x0000ae60


	//   ....[14]....
        /*0554*/ 	.word	0x0000aec0


	//   ....[15]....
        /*0558*/ 	.word	0x0000aef0


	//   ....[16]....
        /*055c*/ 	.word	0x0000e9a0


	//   ....[17]....
        /*0560*/ 	.word	0x0000e9b0


	//   ....[18]....
        /*0564*/ 	.word	0x0000e9c0


	//   ....[19]....
        /*0568*/ 	.word	0x0000e9e0


	//   ....[20]....
        /*056c*/ 	.word	0x0000e9f0


	//   ....[21]....
        /*0570*/ 	.word	0x0000ea20


	//   ....[22]....
        /*0574*/ 	.word	0x0000ea50


	//   ....[23]....
        /*0578*/ 	.word	0x0000ea70


	//----- nvinfo : EIATTR_EXIT_INSTR_OFFSETS
	.align		4
.L_278:
        /*057c*/ 	.byte	0x04, 0x1c
        /*057e*/ 	.short	(.L_280 - .L_279)


	//   ....[0]....
.L_279:
        /*0580*/ 	.word	0x000004e0


	//   ....[1]....
        /*0584*/ 	.word	0x000101c0


	//   ....[2]....
        /*0588*/ 	.word	0x00010280


	//   ....[3]....
        /*058c*/ 	.word	0x00011290


	//   ....[4]....
        /*0590*/ 	.word	0x00011310


	//----- nvinfo : EIATTR_CTAIDZ_USED
	.align		4
.L_280:
        /*0594*/ 	.byte	0x01, 0x04
	.zero		2


	//----- nvinfo : EIATTR_CRS_STACK_SIZE
	.align		4
        /*0598*/ 	.byte	0x04, 0x1e
        /*059a*/ 	.short	(.L_282 - .L_281)
.L_281:
        /*059c*/ 	.word	0x00000000
.L_282:


//--------------------- .nv.info._ZN5flash16flash_fwd_kernelI23Flash_fwd_kernel_traitsILi64ELi128ELi128ELi4ELb0ELb0EN7cutlass6half_tE19Flash_kernel_traitsILi64ELi128ELi128ELi4ES3_EELb0ELb0ELb0ELb0ELb0ELb0ELb1ELb0EEEvNS_16Flash_fwd_paramsE --------------------------
	.section	.nv.info._ZN5flash16flash_fwd_kernelI23Flash_fwd_kernel_traitsILi64ELi128ELi128ELi4ELb0ELb0EN7cutlass6half_tE19Flash_kernel_traitsILi64ELi128ELi128ELi4ES3_EELb0ELb0ELb0ELb0ELb0ELb0ELb1ELb0EEEvNS_16Flash_fwd_paramsE,"",@"SHT_CUDA_INFO"
	.sectionflags	@""
	.align	4


	//----- nvinfo : EIATTR_CUDA_API_VERSION
	.align		4
        /*0000*/ 	.byte	0x04, 0x37
        /*0002*/ 	.short	(.L_284 - .L_283)
.L_283:
        /*0004*/ 	.word	0x00000082


	//----- nvinfo : EIATTR_SW2861232_WAR
	.align		4
.L_284:
        /*0008*/ 	.byte	0x01, 0x35
	.zero		2


	//----- nvinfo : EIATTR_PARAM_CBANK
	.align		4
        /*000c*/ 	.byte	0x04, 0x0a
        /*000e*/ 	.short	(.L_286 - .L_285)
	.align		4
.L_285:
        /*0010*/ 	.word	index@(.nv.constant0._ZN5flash16flash_fwd_kernelI23Flash_fwd_kernel_traitsILi64ELi128ELi128ELi4ELb0ELb0EN7cutlass6half_tE19Flash_kernel_traitsILi64ELi128ELi128ELi4ES3_EELb0ELb0ELb0ELb0ELb0ELb0ELb1ELb0EEEvNS_16Flash_fwd_paramsE)
        /*0014*/ 	.short	0x0160
        /*0016*/ 	.short	0x01d0


	//----- nvinfo : EIATTR_CBANK_PARAM_SIZE
	.align		4
.L_286:
        /*0018*/ 	.byte	0x03, 0x19
        /*001a*/ 	.short	0x01d0


	//----- nvinfo : EIATTR_KPARAM_INFO
	.align		4
        /*001c*/ 	.byte	0x04, 0x17
        /*001e*/ 	.short	(.L_288 - .L_287)
.L_287:
        /*0020*/ 	.word	0x00000000
        /*0024*/ 	.short	0x0000
        /*0026*/ 	.short	0x0000
        /*0028*/ 	.byte	0x00, 0xf0, 0x41, 0x07


	//----- nvinfo : EIATTR_MAXREG_COUNT
	.align		4
.L_288:
        /*002c*/ 	.byte	0x03, 0x1b
        /*002e*/ 	.short	0x00ff


	//----- nvinfo : EIATTR_NUM_BARRIERS
	.align		4
        /*0030*/ 	.byte	0x02, 0x4c
        /*0032*/ 	.byte	0x01
	.zero		1


	//----- nvinfo : EIATTR_ANNOTATIONS
	.align		4
        /*0034*/ 	.byte	0x04, 0x55
        /*0036*/ 	.short	(.L_290 - .L_289)


	//   ....[0]....
.L_289:
        /* <DEDUP_REMOVED lines=26> */
        /*01cc*/ 	.byte	0x00, 0x07, 0x01, 0x00, 0x01, 0x00, 0x00, 0x00, 0x40, 0x07, 0x01, 0x00


	//----- nvinfo : EIATTR_MERCURY_ISA_VERSION
	.align		4
.L_290:
        /*01d8*/ 	.byte	0x03, 0x5f
        /*01da*/ 	.short	0x0000


	//----- nvinfo : EIATTR_COOP_GROUP_MASK_REGIDS
	.align		4
        /*01dc*/ 	.byte	0x04, 0x29
        /*01de*/ 	.short	(.L_292 - .L_291)


	//   ....[0]....
.L_291:
        /*01e0*/ 	.word	0xffffffff


	//   ....[1]....
        /*01e4*/ 	.word	0xffffffff


	//   ....[2]....
        /*01e8*/ 	.word	0xffffffff


	//   ....[3]....
        /*01ec*/ 	.word	0xffffffff


	//   ....[4]....
        /*01f0*/ 	.word	0xffffffff


	//   ....[5]....
        /*01f4*/ 	.word	0xffffffff


	//   ....[6]....
        /*01f8*/ 	.word	0xffffffff


	//   ....[7]....
        /*01fc*/ 	.word	0xffffffff


	//   ....[8]....
        /*0200*/ 	.word	0xffffffff


	//   ....[9]....
        /*0204*/ 	.word	0xffffffff


	//   ....[10]....
        /*0208*/ 	.word	0xffffffff


	//   ....[11]....
        /*020c*/ 	.word	0xffffffff


	//   ....[12]....
        /*0210*/ 	.word	0xffffffff


	//   ....[13]....
        /*0214*/ 	.word	0xffffffff


	//   ....[14]....
        /*0218*/ 	.word	0xffffffff


	//   ....[15]....
        /*021c*/ 	.word	0xffffffff


	//   ....[16]....
        /*0220*/ 	.word	0xffffffff


	//   ....[17]....
        /*0224*/ 	.word	0xffffffff


	//   ....[18]....
        /*0228*/ 	.word	0xffffffff


	//   ....[19]....
        /*022c*/ 	.word	0xffffffff


	//   ....[20]....
        /*0230*/ 	.word	0xffffffff


	//   ....[21]....
        /*0234*/ 	.word	0xffffffff


	//   ....[22]....
        /*0238*/ 	.word	0xffffffff


	//   ....[23]....
        /*023c*/ 	.word	0xffffffff


	//----- nvinfo : EIATTR_COOP_GROUP_INSTR_OFFSETS
	.align		4
.L_292:
        /*0240*/ 	.byte	0x04, 0x28
        /*0242*/ 	.short	(.L_294 - .L_293)


	//   ....[0]....
.L_293:
        /*0244*/ 	.word	0x00006180


	//   ....[1]....
        /*0248*/ 	.word	0x00006280


	//   ....[2]....
        /*024c*/ 	.word	0x00006360


	//   ....[3]....
        /*0250*/ 	.word	0x00006480


	//   ....[4]....
        /*0254*/ 	.word	0x000064d0


	//   ....[5]....
        /*0258*/ 	.word	0x00006640


	//   ....[6]....
        /*025c*/ 	.word	0x000068b0


	//   ....[7]....
        /*0260*/ 	.word	0x00006a10


	//   ....[8]....
        /*0264*/ 	.word	0x0000c170


	//   ....[9]....
        /*0268*/ 	.word	0x0000c230


	//   ....[10]....
        /*026c*/ 	.word	0x0000c290


	//   ....[11]....
        /*0270*/ 	.word	0x0000c2c0


	//   ....[12]....
        /*0274*/ 	.word	0x0000c2e0


	//   ....[13]....
        /*0278*/ 	.word	0x0000c2f0


	//   ....[14]....
        /*027c*/ 	.word	0x0000c310


	//   ....[15]....
        /*0280*/ 	.word	0x0000c330


	//   ....[16]....
        /*0284*/ 	.word	0x0000f6b0


	//   ....[17]....
        /*0288*/ 	.word	0x0000f6c0


	//   ....[18]....
        /*028c*/ 	.word	0x0000f6d0


	//   ....[19]....
        /*0290*/ 	.word	0x0000f6e0


	//   ....[20]....
        /*0294*/ 	.word	0x0000f720


	//   ....[21]....
        /*0298*/ 	.word	0x0000f740


	//   ....[22]....
        /*029c*/ 	.word	0x0000f770


	//   ....[23]....
        /*02a0*/ 	.word	0x0000f780


	//----- nvinfo : EIATTR_EXIT_INSTR_OFFSETS
	.align		4
.L_294:
        /*02a4*/ 	.byte	0x04, 0x1c
        /*02a6*/ 	.short	(.L_296 - .L_295)


	//   ....[0]....
.L_295:
        /*02a8*/ 	.word	0x000004e0


	//   ....[1]....
        /*02ac*/ 	.word	0x00010ef0


	//   ....[2]....
        /*02b0*/ 	.word	0x00010fb0


	//   ....[3]....
        /*02b4*/ 	.word	0x00011fc0


	//   ....[4]....
        /*02b8*/ 	.word	0x00012040


	//----- nvinfo : EIATTR_CTAIDZ_USED
	.align		4
.L_296:
        /*02bc*/ 	.byte	0x01, 0x04
	.zero		2


	//----- nvinfo : EIATTR_CRS_STACK_SIZE
	.align		4
        /*02c0*/ 	.byte	0x04, 0x1e
        /*02c2*/ 	.short	(.L_298 - .L_297)
.L_297:
        /*02c4*/ 	.word	0x00000000
.L_298:


//--------------------- .nv.info._ZN5flash16flash_fwd_kernelI23Flash_fwd_kernel_traitsILi64ELi128ELi128ELi4ELb0ELb0EN7cutlass6half_tE19Flash_kernel_traitsILi64ELi128ELi128ELi4ES3_EELb0ELb0ELb0ELb1ELb0ELb0ELb0ELb0EEEvNS_16Flash_fwd_paramsE --------------------------
	.section	.nv.info._ZN5flash16flash_fwd_kernelI23Flash_fwd_kernel_traitsILi64ELi128ELi128ELi4ELb0ELb0EN7cutlass6half_tE19Flash_kernel_traitsILi64ELi128ELi128ELi4ES3_EELb0ELb0ELb0ELb1ELb0ELb0ELb0ELb0EEEvNS_16Flash_fwd_paramsE,"",@"SHT_CUDA_INFO"
	.sectionflags	@""
	.align	4


	//----- nvinfo : EIATTR_CUDA_API_VERSION
	.align		4
        /*0000*/ 	.byte	0x04, 0x37
        /*0002*/ 	.short	(.L_300 - .L_299)
.L_299:
        /*0004*/ 	.word	0x00000082


	//----- nvinfo : EIATTR_SW2861232_WAR
	.align		4
.L_300:
        /*0008*/ 	.byte	0x01, 0x35
	.zero		2


	//----- nvinfo : EIATTR_PARAM_CBANK
	.align		4
        /*000c*/ 	.byte	0x04, 0x0a
        /*000e*/ 	.short	(.L_302 - .L_301)
	.align		4
.L_301:
        /*0010*/ 	.word	index@(.nv.constant0._ZN5flash16flash_fwd_kernelI23Flash_fwd_kernel_traitsILi64ELi128ELi128ELi4ELb0ELb0EN7cutlass6half_tE19Flash_kernel_traitsILi64ELi128ELi128ELi4ES3_EELb0ELb0ELb0ELb1ELb0ELb0ELb0ELb0EEEvNS_16Flash_fwd_paramsE)
        /*0014*/ 	.short	0x0160
        /*0016*/ 	.short	0x01d0


	//----- nvinfo : EIATTR_CBANK_PARAM_SIZE
	.align		4
.L_302:
        /*0018*/ 	.byte	0x03, 0x19
        /*001a*/ 	.short	0x01d0


	//----- nvinfo : EIATTR_KPARAM_INFO
	.align		4
        /*001c*/ 	.byte	0x04, 0x17
        /*001e*/ 	.short	(.L_304 - .L_303)
.L_303:
        /*0020*/ 	.word	0x00000000
        /*0024*/ 	.short	0x0000
        /*0026*/ 	.short	0x0000
        /*0028*/ 	.byte	0x00, 0xf0, 0x41, 0x07


	//----- nvinfo : EIATTR_MAXREG_COUNT
	.align		4
.L_304:
        /*002c*/ 	.byte	0x03, 0x1b
        /*002e*/ 	.short	0x00ff


	//----- nvinfo : EIATTR_NUM_BARRIERS
	.align		4
        /*0030*/ 	.byte	0x02, 0x4c
        /*0032*/ 	.byte	0x01
	.zero		1


	//----- nvinfo : EIATTR_ANNOTATIONS
	.align		4
        /*0034*/ 	.byte	0x04, 0x55
        /*0036*/ 	.short	(.L_306 - .L_305)


	//   ....[0]....
.L_305:
        /* <DEDUP_REMOVED lines=60> */


	//----- nvinfo : EIATTR_MERCURY_ISA_VERSION
	.align		4
.L_306:
        /*03e0*/ 	.byte	0x03, 0x5f
        /*03e2*/ 	.short	0x0000


	//----- nvinfo : EIATTR_COOP_GROUP_MASK_REGIDS
	.align		4
        /*03e4*/ 	.byte	0x04, 0x29
        /*03e6*/ 	.short	(.L_308 - .L_307)


	//   ....[0]....
.L_307:
        /*03e8*/ 	.word	0xffffffff


	//   ....[1]....
        /*03ec*/ 	.word	0xffffffff


	//   ....[2]....
        /*03f0*/ 	.word	0xffffffff


	//   ....[3]....
        /*03f4*/ 	.word	0xffffffff


	//   ....[4]....
        /*03f8*/ 	.word	0xffffffff


	//   ....[5]....
        /*03fc*/ 	.word	0xffffffff


	//   ....[6]....
        /*0400*/ 	.word	0xffffffff


	//   ....[7]....
        /*0404*/ 	.word	0xffffffff


	//   ....[8]....
        /*0408*/ 	.word	0xffffffff


	//   ....[9]....
        /*040c*/ 	.word	0xffffffff


	//   ....[10]....
        /*0410*/ 	.word	0xffffffff


	//   ....[11]....
        /*0414*/ 	.word	0xffffffff


	//   ....[12]....
        /*0418*/ 	.word	0xffffffff


	//   ....[13]....
        /*041c*/ 	.word	0xffffffff


	//   ....[14]....
        /*0420*/ 	.word	0xffffffff


	//   ....[15]....
        /*0424*/ 	.word	0xffffffff


	//   ....[16]....
        /*0428*/ 	.word	0xffffffff


	//   ....[17]....
        /*042c*/ 	.word	0xffffffff


	//   ....[18]....
        /*0430*/ 	.word	0xffffffff


	//   ....[19]....
        /*0434*/ 	.word	0xffffffff


	//   ....[20]....
        /*0438*/ 	.word	0xffffffff


	//   ....[21]....
        /*043c*/ 	.word	0xffffffff


	//   ....[22]....
        /*0440*/ 	.word	0xffffffff


	//   ....[23]....
        /*0444*/ 	.word	0xffffffff


	//----- nvinfo : EIATTR_COOP_GROUP_INSTR_OFFSETS
	.align		4
.L_308:
        /*0448*/ 	.byte	0x04, 0x28
        /*044a*/ 	.short	(.L_310 - .L_309)


	//   ....[0]....
.L_309:
        /*044c*/ 	.word	0x00008cb0


	//   ....[1]....
        /*0450*/ 	.word	0x00008d40


	//   ....[2]....
        /*0454*/ 	.word	0x00008d50


	//   ....[3]....
        /*0458*/ 	.word	0x00008dc0


	//   ....[4]....
        /*045c*/ 	.word	0x00009450


	//   ....[5]....
        /*0460*/ 	.word	0x00009540


	//   ....[6]....
        /*0464*/ 	.word	0x000095e0


	//   ....[7]....
        /*0468*/ 	.word	0x00009640


	//   ....[8]....
        /*046c*/ 	.word	0x000100a0


	//   ....[9]....
        /*0470*/ 	.word	0x00010250


	//   ....[10]....
        /*0474*/ 	.word	0x00010290


	//   ....[11]....
        /*0478*/ 	.word	0x00010330


	//   ....[12]....
        /*047c*/ 	.word	0x00010360


	//   ....[13]....
        /*0480*/ 	.word	0x00010400


	//   ....[14]....
        /*0484*/ 	.word	0x000104d0


	//   ....[15]....
        /*0488*/ 	.word	0x000106d0


	//   ....[16]....
        /*048c*/ 	.word	0x00013090


	//   ....[17]....
        /*0490*/ 	.word	0x000130d0


	//   ....[18]....
        /*0494*/ 	.word	0x00013100


	//   ....[19]....
        /*0498*/ 	.word	0x00013130


	//   ....[20]....
        /*049c*/ 	.word	0x000131e0


	//   ....[21]....
        /*04a0*/ 	.word	0x00013210


	//   ....[22]....
        /*04a4*/ 	.word	0x00013330


	//   ....[23]....
        /*04a8*/ 	.word	0x00013370


	//----- nvinfo : EIATTR_EXIT_INSTR_OFFSETS
	.align		4
.L_310:
        /*04ac*/ 	.byte	0x04, 0x1c
        /*04ae*/ 	.short	(.L_312 - .L_311)


	//   ....[0]....
.L_311:
        /*04b0*/ 	.word	0x000004e0


	//   ....[1]....
        /*04b4*/ 	.word	0x00014b90


	//   ....[2]....
        /*04b8*/ 	.word	0x00014c50


	//   ....[3]....
        /*04bc*/ 	.word	0x00015c70


	//   ....[4]....
        /*04c0*/ 	.word	0x00015cf0


	//----- nvinfo : EIATTR_CTAIDZ_USED
	.align		4
.L_312:
        /*04c4*/ 	.byte	0x01, 0x04
	.zero		2


	//----- nvinfo : EIATTR_CRS_STACK_SIZE
	.align		4
        /*04c8*/ 	.byte	0x04, 0x1e
        /*04ca*/ 	.short	(.L_314 - .L_313)
.L_313:
        /*04cc*/ 	.word	0x00000000
.L_314:


//--------------------- .nv.info._ZN5flash16flash_fwd_kernelI23Flash_fwd_kernel_traitsILi64ELi128ELi128ELi4ELb0ELb0EN7cutlass6half_tE19Flash_kernel_traitsILi64ELi128ELi128ELi4ES3_EELb0ELb0ELb0ELb1ELb0ELb0ELb1ELb0EEEvNS_16Flash_fwd_paramsE --------------------------
	.section	.nv.info._ZN5flash16flash_fwd_kernelI23Flash_fwd_kernel_traitsILi64ELi128ELi128ELi4ELb0ELb0EN7cutlass6half_tE19Flash_kernel_traitsILi64ELi128ELi128ELi4ES3_EELb0ELb0ELb0ELb1ELb0ELb0ELb1ELb0EEEvNS_16Flash_fwd_paramsE,"",@"SHT_CUDA_INFO"
	.sectionflags	@""
	.align	4


	//----- nvinfo : EIATTR_CUDA_API_VERSION
	.align		4
        /*0000*/ 	.byte	0x04, 0x37
        /*0002*/ 	.short	(.L_316 - .L_315)
.L_315:
        /*0004*/ 	.word	0x00000082


	//----- nvinfo : EIATTR_SW2861232_WAR
	.align		4
.L_316:
        /*0008*/ 	.byte	0x01, 0x35
	.zero		2


	//----- nvinfo : EIATTR_PARAM_CBANK
	.align		4
        /*000c*/ 	.byte	0x04, 0x0a
        /*000e*/ 	.short	(.L_318 - .L_317)
	.align		4
.L_317:
        /*0010*/ 	.word	index@(.nv.constant0._ZN5flash16flash_fwd_kernelI23Flash_fwd_kernel_traitsILi64ELi128ELi128ELi4ELb0ELb0EN7cutlass6half_tE19Flash_kernel_traitsILi64ELi128ELi128ELi4ES3_EELb0ELb0ELb0ELb1ELb0ELb0ELb1ELb0EEEvNS_16Flash_fwd_paramsE)
        /*0014*/ 	.short	0x0160
        /*0016*/ 	.short	0x01d0


	//----- nvinfo : EIATTR_CBANK_PARAM_SIZE
	.align		4
.L_318:
        /*0018*/ 	.byte	0x03, 0x19
        /*001a*/ 	.short	0x01d0


	//----- nvinfo : EIATTR_KPARAM_INFO
	.align		4
        /*001c*/ 	.byte	0x04, 0x17
        /*001e*/ 	.short	(.L_320 - .L_319)
.L_319:
        /*0020*/ 	.word	0x00000000
        /*0024*/ 	.short	0x0000
        /*0026*/ 	.short	0x0000
        /*0028*/ 	.byte	0x00, 0xf0, 0x41, 0x07


	//----- nvinfo : EIATTR_MAXREG_COUNT
	.align		4
.L_320:
        /*002c*/ 	.byte	0x03, 0x1b
        /*002e*/ 	.short	0x00ff


	//----- nvinfo : EIATTR_NUM_BARRIERS
	.align		4
        /*0030*/ 	.byte	0x02, 0x4c
        /*0032*/ 	.byte	0x01
	.zero		1


	//----- nvinfo : EIATTR_ANNOTATIONS
	.align		4
        /*0034*/ 	.byte	0x04, 0x55
        /*0036*/ 	.short	(.L_322 - .L_321)


	//   ....[0]....
.L_321:
        /* <DEDUP_REMOVED lines=46> */


	//----- nvinfo : EIATTR_MERCURY_ISA_VERSION
	.align		4
.L_322:
        /*0308*/ 	.byte	0x03, 0x5f
        /*030a*/ 	.short	0x0000


	//----- nvinfo : EIATTR_COOP_GROUP_MASK_REGIDS
	.align		4
        /*030c*/ 	.byte	0x04, 0x29
        /*030e*/ 	.short	(.L_324 - .L_323)


	//   ....[0]....
.L_323:
        /*0310*/ 	.word	0xffffffff


	//   ....[1]....
        /*0314*/ 	.word	0xffffffff


	//   ....[2]....
        /*0318*/ 	.word	0xffffffff


	//   ....[3]....
        /*031c*/ 	.word	0xffffffff


	//   ....[4]....
        /*0320*/ 	.word	0xffffffff


	//   ....[5]....
        /*0324*/ 	.word	0xffffffff


	//   ....[6]....
        /*0328*/ 	.word	0xffffffff


	//   ....[7]....
        /*032c*/ 	.word	0xffffffff


	//   ....[8]....
        /*0330*/ 	.word	0xffffffff


	//   ....[9]....
        /*0334*/ 	.word	0xffffffff


	//   ....[10]....
        /*0338*/ 	.word	0xffffffff


	//   ....[11]....
        /*033c*/ 	.word	0xffffffff


	//   ....[12]....
        /*0340*/ 	.word	0xffffffff


	//   ....[13]....
        /*0344*/ 	.word	0xffffffff


	//   ....[14]....
        /*0348*/ 	.word	0xffffffff


	//   ....[15]....
        /*034c*/ 	.word	0xffffffff


	//   ....[16]....
        /*0350*/ 	.word	0xffffffff


	//   ....[17]....
        /*0354*/ 	.word	0xffffffff


	//   ....[18]....
        /*0358*/ 	.word	0xffffffff


	//   ....[19]....
        /*035c*/ 	.word	0xffffffff


	//   ....[20]....
        /*0360*/ 	.word	0xffffffff


	//   ....[21]....
        /*0364*/ 	.word	0xffffffff


	//   ....[22]....
        /*0368*/ 	.word	0xffffffff


	//   ....[23]....
        /*036c*/ 	.word	0xffffffff


	//----- nvinfo : EIATTR_COOP_GROUP_INSTR_OFFSETS
	.align		4
.L_324:
        /*0370*/ 	.byte	0x04, 0x28
        /*0372*/ 	.short	(.L_326 - .L_325)


	//   ....[0]....
.L_325:
        /*0374*/ 	.word	0x000087e0


	//   ....[1]....
        /*0378*/ 	.word	0x000088e0


	//   ....[2]....
        /*037c*/ 	.word	0x000089e0


	//   ....[3]....
        /*0380*/ 	.word	0x00008b70


	//   ....[4]....
        /*0384*/ 	.word	0x00008bb0


	//   ....[5]....
        /*0388*/ 	.word	0x00008d10


	//   ....[6]....
        /*038c*/ 	.word	0x00008ff0


	//   ....[7]....
        /*0390*/ 	.word	0x00009130


	//   ....[8]....
        /*0394*/ 	.word	0x0000ff10


	//   ....[9]....
        /*0398*/ 	.word	0x0000ff60


	//   ....[10]....
        /*039c*/ 	.word	0x0000ff90


	//   ....[11]....
        /*03a0*/ 	.word	0x0000ffb0


	//   ....[12]....
        /*03a4*/ 	.word	0x0000ffe0


	//   ....[13]....
        /*03a8*/ 	.word	0x00010000


	//   ....[14]....
        /*03ac*/ 	.word	0x00010020


	//   ....[15]....
        /*03b0*/ 	.word	0x00010030


	//   ....[16]....
        /*03b4*/ 	.word	0x00013250


	//   ....[17]....
        /*03b8*/ 	.word	0x00013260


	//   ....[18]....
        /*03bc*/ 	.word	0x00013270


	//   ....[19]....
        /*03c0*/ 	.word	0x000132a0


	//   ....[20]....
        /*03c4*/ 	.word	0x000132c0


	//   ....[21]....
        /*03c8*/ 	.word	0x000132f0


	//   ....[22]....
        /*03cc*/ 	.word	0x00013300


	//   ....[23]....
        /*03d0*/ 	.word	0x00013330


	//----- nvinfo : EIATTR_EXIT_INSTR_OFFSETS
	.align		4
.L_326:
        /*03d4*/ 	.byte	0x04, 0x1c
        /*03d6*/ 	.short	(.L_328 - .L_327)


	//   ....[0]....
.L_327:
        /*03d8*/ 	.word	0x000004e0


	//   ....[1]....
        /*03dc*/ 	.word	0x00014aa0


	//   ....[2]....
        /*03e0*/ 	.word	0x00014b60


	//   ....[3]....
        /*03e4*/ 	.word	0x00015b70


	//   ....[4]....
        /*03e8*/ 	.word	0x00015bf0


	//----- nvinfo : EIATTR_CTAIDZ_USED
	.align		4
.L_328:
        /*03ec*/ 	.byte	0x01, 0x04
	.zero		2


	//----- nvinfo : EIATTR_CRS_STACK_SIZE
	.align		4
        /*03f0*/ 	.byte	0x04, 0x1e
        /*03f2*/ 	.short	(.L_330 - .L_329)
.L_329:
        /*03f4*/ 	.word	0x00000000
.L_330:


//--------------------- .nv.info._ZN5flash16flash_fwd_kernelI23Flash_fwd_kernel_traitsILi64ELi128ELi128ELi4ELb0ELb0EN7cutlass6half_tE19Flash_kernel_traitsILi64ELi128ELi128ELi4ES3_EELb0ELb0ELb1ELb0ELb0ELb1ELb0ELb0EEEvNS_16Flash_fwd_paramsE --------------------------
	.section	.nv.info._ZN5flash16flash_fwd_kernelI23Flash_fwd_kernel_traitsILi64ELi128ELi128ELi4ELb0ELb0EN7cutlass6half_tE19Flash_kernel_traitsILi64ELi128ELi128ELi4ES3_EELb0ELb0ELb1ELb0ELb0ELb1ELb0ELb0EEEvNS_16Flash_fwd_paramsE,"",@"SHT_CUDA_INFO"
	.sectionflags	@""
	.align	4


	//----- nvinfo : EIATTR_CUDA_API_VERSION
	.align		4
        /*0000*/ 	.byte	0x04, 0x37
        /*0002*/ 	.short	(.L_332 - .L_331)
.L_331:
        /*0004*/ 	.word	0x00000082


	//----- nvinfo : EIATTR_SW2861232_WAR
	.align		4
.L_332:
        /*0008*/ 	.byte	0x01, 0x35
	.zero		2


	//----- nvinfo : EIATTR_PARAM_CBANK
	.align		4
        /*000c*/ 	.byte	0x04, 0x0a
        /*000e*/ 	.short	(.L_334 - .L_333)
	.align		4
.L_333:
        /*0010*/ 	.word	index@(.nv.constant0._ZN5flash16flash_fwd_kernelI23Flash_fwd_kernel_traitsILi64ELi128ELi128ELi4ELb0ELb0EN7cutlass6half_tE19Flash_kernel_traitsILi64ELi128ELi128ELi4ES3_EELb0ELb0ELb1ELb0ELb0ELb1ELb0ELb0EEEvNS_16Flash_fwd_paramsE)
        /*0014*/ 	.short	0x0160
        /*0016*/ 	.short	0x01d0


	//----- nvinfo : EIATTR_CBANK_PARAM_SIZE
	.align		4
.L_334:
        /*0018*/ 	.byte	0x03, 0x19
        /*001a*/ 	.short	0x01d0


	//----- nvinfo : EIATTR_KPARAM_INFO
	.align		4
        /*001c*/ 	.byte	0x04, 0x17
        /*001e*/ 	.short	(.L_336 - .L_335)
.L_335:
        /*0020*/ 	.word	0x00000000
        /*0024*/ 	.short	0x0000
        /*0026*/ 	.short	0x0000
        /*0028*/ 	.byte	0x00, 0xf0, 0x41, 0x07


	//----- nvinfo : EIATTR_MAXREG_COUNT
	.align		4
.L_336:
        /*002c*/ 	.byte	0x03, 0x1b
        /*002e*/ 	.short	0x00ff


	//----- nvinfo : EIATTR_NUM_BARRIERS
	.align		4
        /*0030*/ 	.byte	0x02, 0x4c
        /*0032*/ 	.byte	0x01
	.zero		1


	//----- nvinfo : EIATTR_ANNOTATIONS
	.align		4
        /*0034*/ 	.byte	0x04, 0x55
        /*0036*/ 	.short	(.L_338 - .L_337)


	//   ....[0]....
.L_337:
        /* <DEDUP_REMOVED lines=105> */


	//----- nvinfo : EIATTR_MERCURY_ISA_VERSION
	.align		4
.L_338:
        /*06b0*/ 	.byte	0x03, 0x5f
        /*06b2*/ 	.short	0x0000


	//----- nvinfo : EIATTR_COOP_GROUP_MASK_REGIDS
	.align		4
        /*06b4*/ 	.byte	0x04, 0x29
        /*06b6*/ 	.short	(.L_340 - .L_339)


	//   ....[0]....
.L_339:
        /*06b8*/ 	.word	0xffffffff


	//   ....[1]....
        /*06bc*/ 	.word	0xffffffff


	//   ....[2]....
        /*06c0*/ 	.word	0xffffffff


	//   ....[3]....
        /*06c4*/ 	.word	0xffffffff


	//   ....[4]....
        /*06c8*/ 	.word	0xffffffff


	//   ....[5]....
        /*06cc*/ 	.word	0xffffffff


	//   ....[6]....
        /*06d0*/ 	.word	0xffffffff


	//   ....[7]....
        /*06d4*/ 	.word	0xffffffff


	//   ....[8]....
        /*06d8*/ 	.word	0xffffffff


	//   ....[9]....
        /*06dc*/ 	.word	0xffffffff


	//   ....[10]....
        /*06e0*/ 	.word	0xffffffff


	//   ....[11]....
        /*06e4*/ 	.word	0xffffffff


	//   ....[12]....
        /*06e8*/ 	.word	0xffffffff


	//   ....[13]....
        /*06ec*/ 	.word	0xffffffff


	//   ....[14]....
        /*06f0*/ 	.word	0xffffffff


	//   ....[15]....
        /*06f4*/ 	.word	0xffffffff


	//   ....[16]....
        /*06f8*/ 	.word	0xffffffff


	//   ....[17]....
        /*06fc*/ 	.word	0xffffffff


	//   ....[18]....
        /*0700*/ 	.word	0xffffffff


	//   ....[19]....
        /*0704*/ 	.word	0xffffffff


	//   ....[20]....
        /*0708*/ 	.word	0xffffffff


	//   ....[21]....
        /*070c*/ 	.word	0xffffffff


	//   ....[22]....
        /*0710*/ 	.word	0xffffffff


	//   ....[23]....
        /*0714*/ 	.word	0xffffffff


	//   ....[24]....
        /*0718*/ 	.word	0xffffffff


	//   ....[25]....
        /*071c*/ 	.word	0xffffffff


	//   ....[26]....
        /*0720*/ 	.word	0xffffffff


	//   ....[27]....
        /*0724*/ 	.word	0xffffffff


	//   ....[28]....
        /*0728*/ 	.word	0xffffffff


	//   ....[29]....
        /*072c*/ 	.word	0xffffffff


	//   ....[30]....
        /*0730*/ 	.word	0xffffffff


	//   ....[31]....
        /*0734*/ 	.word	0xffffffff


	//----- nvinfo : EIATTR_COOP_GROUP_INSTR_OFFSETS
	.align		4
.L_340:
        /*0738*/ 	.byte	0x04, 0x28
        /*073a*/ 	.short	(.L_342 - .L_341)


	//   ....[0]....
.L_341:
        /*073c*/ 	.word	0x00006470


	//   ....[1]....
        /*0740*/ 	.word	0x000065d0


	//   ....[2]....
        /*0744*/ 	.word	0x000067b0


	//   ....[3]....
        /*0748*/ 	.word	0x000068e0


	//   ....[4]....
        /*074c*/ 	.word	0x00006960


	//   ....[5]....
        /*0750*/ 	.word	0x00006a50


	//   ....[6]....
        /*0754*/ 	.word	0x00006c10


	//   ....[7]....
        /*0758*/ 	.word	0x00006c50


	//   ....[8]....
        /*075c*/ 	.word	0x0000e340


	//   ....[9]....
        /*0760*/ 	.word	0x0000e440


	//   ....[10]....
        /*0764*/ 	.word	0x0000e870


	//   ....[11]....
        /*0768*/ 	.word	0x0000e8f0


	//   ....[12]....
        /*076c*/ 	.word	0x0000e900


	//   ....[13]....
        /*0770*/ 	.word	0x0000e930


	//   ....[14]....
        /*0774*/ 	.word	0x0000f190


	//   ....[15]....
        /*0778*/ 	.word	0x0000f1b0


	//   ....[16]....
        /*077c*/ 	.word	0x00016ab0


	//   ....[17]....
        /*0780*/ 	.word	0x00016bf0


	//   ....[18]....
        /*0784*/ 	.word	0x00016c40


	//   ....[19]....
        /*0788*/ 	.word	0x00016c70


	//   ....[20]....
        /*078c*/ 	.word	0x00016cf0


	//   ....[21]....
        /*0790*/ 	.word	0x00016d30


	//   ....[22]....
        /*0794*/ 	.word	0x00017740


	//   ....[23]....
        /*0798*/ 	.word	0x00017790


	//   ....[24]....
        /*079c*/ 	.word	0x0001bab0


	//   ....[25]....
        /*07a0*/ 	.word	0x0001bac0


	//   ....[26]....
        /*07a4*/ 	.word	0x0001bad0


	//   ....[27]....
        /*07a8*/ 	.word	0x0001baf0


	//   ....[28]....
        /*07ac*/ 	.word	0x0001bb00


	//   ....[29]....
        /*07b0*/ 	.word	0x0001bb20


	//   ....[30]....
        /*07b4*/ 	.word	0x0001bb40


	//   ....[31]....
        /*07b8*/ 	.word	0x0001bb80


	//----- nvinfo : EIATTR_EXIT_INSTR_OFFSETS
	.align		4
.L_342:
        /*07bc*/ 	.byte	0x04, 0x1c
        /*07be*/ 	.short	(.L_344 - .L_343)


	//   ....[0]....
.L_343:
        /*07c0*/ 	.word	0x000004d0


	//   ....[1]....
        /*07c4*/ 	.word	0x00001560


	//   ....[2]....
        /*07c8*/ 	.word	0x000015e0


	//   ....[3]....
        /*07cc*/ 	.word	0x0001d280


	//   ....[4]....
        /*07d0*/ 	.word	0x0001d340


	//----- nvinfo : EIATTR_CTAIDZ_USED
	.align		4
.L_344:
        /*07d4*/ 	.byte	0x01, 0x04
	.zero		2


	//----- nvinfo : EIATTR_CRS_STACK_SIZE
	.align		4
        /*07d8*/ 	.byte	0x04, 0x1e
        /*07da*/ 	.short	(.L_346 - .L_345)
.L_345:
        /*07dc*/ 	.word	0x00000000
.L_346:


//--------------------- .nv.info._ZN5flash16flash_fwd_kernelI23Flash_fwd_kernel_traitsILi64ELi128ELi128ELi4ELb0ELb0EN7cutlass6half_tE19Flash_kernel_traitsILi64ELi128ELi128ELi4ES3_EELb0ELb0ELb1ELb0ELb0ELb1ELb1ELb0EEEvNS_16Flash_fwd_paramsE --------------------------
	.section	.nv.info._ZN5flash16flash_fwd_kernelI23Flash_fwd_kernel_traitsILi64ELi128ELi128ELi4ELb0ELb0EN7cutlass6half_tE19Flash_kernel_traitsILi64ELi128ELi128ELi4ES3_EELb0ELb0ELb1ELb0ELb0ELb1ELb1ELb0EEEvNS_16Flash_fwd_paramsE,"",@"SHT_CUDA_INFO"
	.sectionflags	@""
	.align	4


	//----- nvinfo : EIATTR_CUDA_API_VERSION
	.align		4
        /*0000*/ 	.byte	0x04, 0x37
        /*0002*/ 	.short	(.L_348 - .L_347)
.L_347:
        /*0004*/ 	.word	0x00000082


	//----- nvinfo : EIATTR_SW2861232_WAR
	.align		4
.L_348:
        /*0008*/ 	.byte	0x01, 0x35
	.zero		2


	//----- nvinfo : EIATTR_PARAM_CBANK
	.align		4
        /*000c*/ 	.byte	0x04, 0x0a
        /*000e*/ 	.short	(.L_350 - .L_349)
	.align		4
.L_349:
        /*0010*/ 	.word	index@(.nv.constant0._ZN5flash16flash_fwd_kernelI23Flash_fwd_kernel_traitsILi64ELi128ELi128ELi4ELb0ELb0EN7cutlass6half_tE19Flash_kernel_traitsILi64ELi128ELi128ELi4ES3_EELb0ELb0ELb1ELb0ELb0ELb1ELb1ELb0EEEvNS_16Flash_fwd_paramsE)
        /*0014*/ 	.short	0x0160
        /*0016*/ 	.short	0x01d0


	//----- nvinfo : EIATTR_CBANK_PARAM_SIZE
	.align		4
.L_350:
        /*0018*/ 	.byte	0x03, 0x19
        /*001a*/ 	.short	0x01d0


	//----- nvinfo : EIATTR_KPARAM_INFO
	.align		4
        /*001c*/ 	.byte	0x04, 0x17
        /*001e*/ 	.short	(.L_352 - .L_351)
.L_351:
        /*0020*/ 	.word	0x00000000
        /*0024*/ 	.short	0x0000
        /*0026*/ 	.short	0x0000
        /*0028*/ 	.byte	0x00, 0xf0, 0x41, 0x07


	//----- nvinfo : EIATTR_MAXREG_COUNT
	.align		4
.L_352:
        /*002c*/ 	.byte	0x03, 0x1b
        /*002e*/ 	.short	0x00ff


	//----- nvinfo : EIATTR_NUM_BARRIERS
	.align		4
        /*0030*/ 	.byte	0x02, 0x4c
        /*0032*/ 	.byte	0x01
	.zero		1


	//----- nvinfo : EIATTR_ANNOTATIONS
	.align		4
        /*0034*/ 	.byte	0x04, 0x55
        /*0036*/ 	.short	(.L_354 - .L_353)


	//   ....[0]....
.L_353:
        /* <DEDUP_REMOVED lines=75> */


	//----- nvinfo : EIATTR_MERCURY_ISA_VERSION
	.align		4
.L_354:
        /*04d0*/ 	.byte	0x03, 0x5f
        /*04d2*/ 	.short	0x0000


	//----- nvinfo : EIATTR_COOP_GROUP_MASK_REGIDS
	.align		4
        /*04d4*/ 	.byte	0x04, 0x29
        /*04d6*/ 	.short	(.L_356 - .L_355)


	//   ....[0]....
.L_355:
        /*04d8*/ 	.word	0xffffffff


	//   ....[1]....
        /*04dc*/ 	.word	0xffffffff


	//   ....[2]....
        /*04e0*/ 	.word	0xffffffff


	//   ....[3]....
        /*04e4*/ 	.word	0xffffffff


	//   ....[4]....
        /*04e8*/ 	.word	0xffffffff


	//   ....[5]....
        /*04ec*/ 	.word	0xffffffff


	//   ....[6]....
        /*04f0*/ 	.word	0xffffffff


	//   ....[7]....
        /*04f4*/ 	.word	0xffffffff


	//   ....[8]....
        /*04f8*/ 	.word	0xffffffff


	//   ....[9]....
        /*04fc*/ 	.word	0xffffffff


	//   ....[10]....
        /*0500*/ 	.word	0xffffffff


	//   ....[11]....
        /*0504*/ 	.word	0xffffffff


	//   ....[12]....
        /*0508*/ 	.word	0xffffffff


	//   ....[13]....
        /*050c*/ 	.word	0xffffffff


	//   ....[14]....
        /*0510*/ 	.word	0xffffffff


	//   ....[15]....
        /*0514*/ 	.word	0xffffffff


	//   ....[16]....
        /*0518*/ 	.word	0xffffffff


	//   ....[17]....
        /*051c*/ 	.word	0xffffffff


	//   ....[18]....
        /*0520*/ 	.word	0xffffffff


	//   ....[19]....
        /*0524*/ 	.word	0xffffffff


	//   ....[20]....
        /*0528*/ 	.word	0xffffffff


	//   ....[21]....
        /*052c*/ 	.word	0xffffffff


	//   ....[22]....
        /*0530*/ 	.word	0xffffffff


	//   ....[23]....
        /*0534*/ 	.word	0xffffffff


	//   ....[24]....
        /*0538*/ 	.word	0xffffffff


	//   ....[25]....
        /*053c*/ 	.word	0xffffffff


	//   ....[26]....
        /*0540*/ 	.word	0xffffffff


	//   ....[27]....
        /*0544*/ 	.word	0xffffffff


	//   ....[28]....
        /*0548*/ 	.word	0xffffffff


	//   ....[29]....
        /*054c*/ 	.word	0xffffffff


	//   ....[30]....
        /*0550*/ 	.word	0xffffffff


	//   ....[31]....
        /*0554*/ 	.word	0xffffffff


	//----- nvinfo : EIATTR_COOP_GROUP_INSTR_OFFSETS
	.align		4
.L_356:
        /*0558*/ 	.byte	0x04, 0x28
        /*055a*/ 	.short	(.L_358 - .L_357)


	//   ....[0]....
.L_357:
        /*055c*/ 	.word	0x00007a40


	//   ....[1]....
        /*0560*/ 	.word	0x00007b10


	//   ....[2]....
        /*0564*/ 	.word	0x00007ca0


	//   ....[3]....
        /*0568*/ 	.word	0x00007db0


	//   ....[4]....
        /*056c*/ 	.word	0x00007e20


	//   ....[5]....
        /*0570*/ 	.word	0x00007ed0


	//   ....[6]....
        /*0574*/ 	.word	0x00007f80


	//   ....[7]....
        /*0578*/ 	.word	0x00007fa0


	//   ....[8]....
        /*057c*/ 	.word	0x0000f590


	//   ....[9]....
        /*0580*/ 	.word	0x0000f690


	//   ....[10]....
        /*0584*/ 	.word	0x0000f8c0


	//   ....[11]....
        /*0588*/ 	.word	0x0000f930


	//   ....[12]....
        /*058c*/ 	.word	0x0000fa50


	//   ....[13]....
        /*0590*/ 	.word	0x0000fa80


	//   ....[14]....
        /*0594*/ 	.word	0x00010320


	//   ....[15]....
        /*0598*/ 	.word	0x00010400


	//   ....[16]....
        /*059c*/ 	.word	0x00016f00


	//   ....[17]....
        /*05a0*/ 	.word	0x00017020


	//   ....[18]....
        /*05a4*/ 	.word	0x00017070


	//   ....[19]....
        /*05a8*/ 	.word	0x000170d0


	//   ....[20]....
        /*05ac*/ 	.word	0x000171a0


	//   ....[21]....
        /*05b0*/ 	.word	0x00017210


	//   ....[22]....
        /*05b4*/ 	.word	0x000172f0


	//   ....[23]....
        /*05b8*/ 	.word	0x00017450


	//   ....[24]....
        /*05bc*/ 	.word	0x0001b2f0


	//   ....[25]....
        /*05c0*/ 	.word	0x0001b300


	//   ....[26]....
        /*05c4*/ 	.word	0x0001b310


	//   ....[27]....
        /*05c8*/ 	.word	0x0001b320


	//   ....[28]....
        /*05cc*/ 	.word	0x0001b350


	//   ....[29]....
        /*05d0*/ 	.word	0x0001b370


	//   ....[30]....
        /*05d4*/ 	.word	0x0001b390


	//   ....[31]....
        /*05d8*/ 	.word	0x0001b3c0


	//----- nvinfo : EIATTR_EXIT_INSTR_OFFSETS
	.align		4
.L_358:
        /*05dc*/ 	.byte	0x04, 0x1c
        /*05de*/ 	.short	(.L_360 - .L_359)


	//   ....[0]....
.L_359:
        /*05e0*/ 	.word	0x000004d0


	//   ....[1]....
        /*05e4*/ 	.word	0x00001580


	//   ....[2]....
        /*05e8*/ 	.word	0x00001600


	//   ....[3]....
        /*05ec*/ 	.word	0x0001ca70


	//   ....[4]....
        /*05f0*/ 	.word	0x0001cb20


	//----- nvinfo : EIATTR_CTAIDZ_USED
	.align		4
.L_360:
        /*05f4*/ 	.byte	0x01, 0x04
	.zero		2


	//----- nvinfo : EIATTR_CRS_STACK_SIZE
	.align		4
        /*05f8*/ 	.byte	0x04, 0x1e
        /*05fa*/ 	.short	(.L_362 - .L_361)
.L_361:
        /*05fc*/ 	.word	0x00000000
.L_362:


//--------------------- .nv.info._ZN5flash16flash_fwd_kernelI23Flash_fwd_kernel_traitsILi64ELi128ELi128ELi4ELb0ELb0EN7cutlass6half_tE19Flash_kernel_traitsILi64ELi128ELi128ELi4ES3_EELb0ELb0ELb1ELb0ELb0ELb0ELb0ELb0EEEvNS_16Flash_fwd_paramsE --------------------------
	.section	.nv.info._ZN5flash16flash_fwd_kernelI23Flash_fwd_kernel_traitsILi64ELi128ELi128ELi4ELb0ELb0EN7cutlass6half_tE19Flash_kernel_traitsILi64ELi128ELi128ELi4ES3_EELb0ELb0ELb1ELb0ELb0ELb0ELb0ELb0EEEvNS_16Flash_fwd_paramsE,"",@"SHT_CUDA_INFO"
	.sectionflags	@""
	.align	4


	//----- nvinfo : EIATTR_CUDA_API_VERSION
	.align		4
        /*0000*/ 	.byte	0x04, 0x37
        /*0002*/ 	.short	(.L_364 - .L_363)
.L_363:
        /*0004*/ 	.word	0x00000082


	//----- nvinfo : EIATTR_SW2861232_WAR
	.align		4
.L_364:
        /*0008*/ 	.byte	0x01, 0x35
	.zero		2


	//----- nvinfo : EIATTR_PARAM_CBANK
	.align		4
        /*000c*/ 	.byte	0x04, 0x0a
        /*000e*/ 	.short	(.L_366 - .L_365)
	.align		4
.L_365:
        /*0010*/ 	.word	index@(.nv.constant0._ZN5flash16flash_fwd_kernelI23Flash_fwd_kernel_traitsILi64ELi128ELi128ELi4ELb0ELb0EN7cutlass6half_tE19Flash_kernel_traitsILi64ELi128ELi128ELi4ES3_EELb0ELb0ELb1ELb0ELb0ELb0ELb0ELb0EEEvNS_16Flash_fwd_paramsE)
        /*0014*/ 	.short	0x0160
        /*0016*/ 	.short	0x01d0


	//----- nvinfo : EIATTR_CBANK_PARAM_SIZE
	.align		4
.L_366:
        /*0018*/ 	.byte	0x03, 0x19
        /*001a*/ 	.short	0x01d0


	//----- nvinfo : EIATTR_KPARAM_INFO
	.align		4
        /*001c*/ 	.byte	0x04, 0x17
        /*001e*/ 	.short	(.L_368 - .L_367)
.L_367:
        /*0020*/ 	.word	0x00000000
        /*0024*/ 	.short	0x0000
        /*0026*/ 	.short	0x0000
        /*0028*/ 	.byte	0x00, 0xf0, 0x41, 0x07


	//----- nvinfo : EIATTR_MAXREG_COUNT
	.align		4
.L_368:
        /*002c*/ 	.byte	0x03, 0x1b
        /*002e*/ 	.short	0x00ff


	//----- nvinfo : EIATTR_NUM_BARRIERS
	.align		4
        /*0030*/ 	.byte	0x02, 0x4c
        /*0032*/ 	.byte	0x01
	.zero		1


	//----- nvinfo : EIATTR_ANNOTATIONS
	.align		4
        /*0034*/ 	.byte	0x04, 0x55
        /*0036*/ 	.short	(.L_370 - .L_369)


	//   ....[0]....
.L_369:
        /* <DEDUP_REMOVED lines=156> */


	//----- nvinfo : EIATTR_MERCURY_ISA_VERSION
	.align		4
.L_370:
        /*09e0*/ 	.byte	0x03, 0x5f
        /*09e2*/ 	.short	0x0000


	//----- nvinfo : EIATTR_COOP_GROUP_MASK_REGIDS
	.align		4
        /*09e4*/ 	.byte	0x04, 0x29
        /*09e6*/ 	.short	(.L_372 - .L_371)


	//   ....[0]....
.L_371:
        /*09e8*/ 	.word	0xffffffff


	//   ....[1]....
        /*09ec*/ 	.word	0xffffffff


	//   ....[2]....
        /*09f0*/ 	.word	0xffffffff


	//   ....[3]....
        /*09f4*/ 	.word	0xffffffff


	//   ....[4]....
        /*09f8*/ 	.word	0xffffffff


	//   ....[5]....
        /*09fc*/ 	.word	0xffffffff


	//   ....[6]....
        /*0a00*/ 	.word	0xffffffff


	//   ....[7]....
        /*0a04*/ 	.word	0xffffffff


	//   ....[8]....
        /*0a08*/ 	.word	0xffffffff


	//   ....[9]....
        /*0a0c*/ 	.word	0xffffffff


	//   ....[10]....
        /*0a10*/ 	.word	0xffffffff


	//   ....[11]....
        /*0a14*/ 	.word	0xffffffff


	//   ....[12]....
        /*0a18*/ 	.word	0xffffffff


	//   ....[13]....
        /*0a1c*/ 	.word	0xffffffff


	//   ....[14]....
        /*0a20*/ 	.word	0xffffffff


	//   ....[15]....
        /*0a24*/ 	.word	0xffffffff


	//   ....[16]....
        /*0a28*/ 	.word	0xffffffff


	//   ....[17]....
        /*0a2c*/ 	.word	0xffffffff


	//   ....[18]....
        /*0a30*/ 	.word	0xffffffff


	//   ....[19]....
        /*0a34*/ 	.word	0xffffffff


	//   ....[20]....
        /*0a38*/ 	.word	0xffffffff


	//   ....[21]....
        /*0a3c*/ 	.word	0xffffffff


	//   ....[22]....
        /*0a40*/ 	.word	0xffffffff


	//   ....[23]....
        /*0a44*/ 	.word	0xffffffff


	//   ....[24]....
        /*0a48*/ 	.word	0xffffffff


	//   ....[25]....
        /*0a4c*/ 	.word	0xffffffff


	//   ....[26]....
        /*0a50*/ 	.word	0xffffffff


	//   ....[27]....
        /*0a54*/ 	.word	0xffffffff


	//   ....[28]....
        /*0a58*/ 	.word	0xffffffff


	//   ....[29]....
        /*0a5c*/ 	.word	0xffffffff


	//   ....[30]....
        /*0a60*/ 	.word	0xffffffff


	//   ....[31]....
        /*0a64*/ 	.word	0xffffffff


	//----- nvinfo : EIATTR_COOP_GROUP_INSTR_OFFSETS
	.align		4
.L_372:
        /*0a68*/ 	.byte	0x04, 0x28
        /*0a6a*/ 	.short	(.L_374 - .L_373)


	//   ....[0]....
.L_373:
        /*0a6c*/ 	.word	0x00007a80


	//   ....[1]....
        /*0a70*/ 	.word	0x00007b80


	//   ....[2]....
        /*0a74*/ 	.word	0x00007d60


	//   ....[3]....
        /*0a78*/ 	.word	0x00007eb0


	//   ....[4]....
        /*0a7c*/ 	.word	0x00008080


	//   ....[5]....
        /*0a80*/ 	.word	0x00008200


	//   ....[6]....
        /*0a84*/ 	.word	0x00008210


	//   ....[7]....
        /*0a88*/ 	.word	0x000082b0


	//   ....[8]....
        /*0a8c*/ 	.word	0x000105e0


	//   ....[9]....
        /*0a90*/ 	.word	0x00010900


	//   ....[10]....
        /*0a94*/ 	.word	0x00010b40


	//   ....[11]....
        /*0a98*/ 	.word	0x00010bc0


	//   ....[12]....
        /*0a9c*/ 	.word	0x00010c10


	//   ....[13]....
        /*0aa0*/ 	.word	0x00010c60


	//   ....[14]....
        /*0aa4*/ 	.word	0x00010c90


	//   ....[15]....
        /*0aa8*/ 	.word	0x00010d50


	//   ....[16]....
        /*0aac*/ 	.word	0x000194b0


	//   ....[17]....
        /*0ab0*/ 	.word	0x000195c0


	//   ....[18]....
        /*0ab4*/ 	.word	0x00019930


	//   ....[19]....
        /*0ab8*/ 	.word	0x00019b50


	//   ....[20]....
        /*0abc*/ 	.word	0x00019bf0


	//   ....[21]....
        /*0ac0*/ 	.word	0x00019c70


	//   ....[22]....
        /*0ac4*/ 	.word	0x00019d80


	//   ....[23]....
        /*0ac8*/ 	.word	0x00019dc0


	//   ....[24]....
        /*0acc*/ 	.word	0x0001f390


	//   ....[25]....
        /*0ad0*/ 	.word	0x0001f3a0


	//   ....[26]....
        /*0ad4*/ 	.word	0x0001f3b0


	//   ....[27]....
        /*0ad8*/ 	.word	0x0001f3d0


	//   ....[28]....
        /*0adc*/ 	.word	0x0001f3e0


	//   ....[29]....
        /*0ae0*/ 	.word	0x0001f410


	//   ....[30]....
        /*0ae4*/ 	.word	0x0001f440


	//   ....[31]....
        /*0ae8*/ 	.word	0x0001f460


	//----- nvinfo : EIATTR_EXIT_INSTR_OFFSETS
	.align		4
.L_374:
        /*0aec*/ 	.byte	0x04, 0x1c
        /*0aee*/ 	.short	(.L_376 - .L_375)


	//   ....[0]....
.L_375:
        /*0af0*/ 	.word	0x000004d0


	//   ....[1]....
        /*0af4*/ 	.word	0x00001650


	//   ....[2]....
        /*0af8*/ 	.word	0x000016d0


	//   ....[3]....
        /*0afc*/ 	.word	0x00020c50


	//   ....[4]....
        /*0b00*/ 	.word	0x00020d10


	//----- nvinfo : EIATTR_CTAIDZ_USED
	.align		4
.L_376:
        /*0b04*/ 	.byte	0x01, 0x04
	.zero		2


	//----- nvinfo : EIATTR_CRS_STACK_SIZE
	.align		4
        /*0b08*/ 	.byte	0x04, 0x1e
        /*0b0a*/ 	.short	(.L_378 - .L_377)
.L_377:
        /*0b0c*/ 	.word	0x00000000
.L_378:


//--------------------- .nv.info._ZN5flash16flash_fwd_kernelI23Flash_fwd_kernel_traitsILi64ELi128ELi128ELi4ELb0ELb0EN7cutlass6half_tE19Flash_kernel_traitsILi64ELi128ELi128ELi4ES3_EELb0ELb0ELb1ELb0ELb0ELb0ELb1ELb0EEEvNS_16Flash_fwd_paramsE --------------------------
	.section	.nv.info._ZN5flash16flash_fwd_kernelI23Flash_fwd_kernel_traitsILi64ELi128ELi128ELi4ELb0ELb0EN7cutlass6half_tE19Flash_kernel_traitsILi64ELi128ELi128ELi4ES3_EELb0ELb0ELb1ELb0ELb0ELb0ELb1ELb0EEEvNS_16Flash_fwd_paramsE,"",@"SHT_CUDA_INFO"
	.sectionflags	@""
	.align	4


	//----- nvinfo : EIATTR_CUDA_API_VERSION
	.align		4
        /*0000*/ 	.byte	0x04, 0x37
        /*0002*/ 	.short	(.L_380 - .L_379)
.L_379:
        /*0004*/ 	.word	0x00000082


	//----- nvinfo : EIATTR_SW2861232_WAR
	.align		4
.L_380:
        /*0008*/ 	.byte	0x01, 0x35
	.zero		2


	//----- nvinfo : EIATTR_PARAM_CBANK
	.align		4
        /*000c*/ 	.byte	0x04, 0x0a
        /*000e*/ 	.short	(.L_382 - .L_381)
	.align		4
.L_381:
        /*0010*/ 	.word	index@(.nv.constant0._ZN5flash16flash_fwd_kernelI23Flash_fwd_kernel_traitsILi64ELi128ELi128ELi4ELb0ELb0EN7cutlass6half_tE19Flash_kernel_traitsILi64ELi128ELi128ELi4ES3_EELb0ELb0ELb1ELb0ELb0ELb0ELb1ELb0EEEvNS_16Flash_fwd_paramsE)
        /*0014*/ 	.short	0x0160
        /*0016*/ 	.short	0x01d0


	//----- nvinfo : EIATTR_CBANK_PARAM_SIZE
	.align		4
.L_382:
        /*0018*/ 	.byte	0x03, 0x19
        /*001a*/ 	.short	0x01d0


	//----- nvinfo : EIATTR_KPARAM_INFO
	.align		4
        /*001c*/ 	.byte	0x04, 0x17
        /*001e*/ 	.short	(.L_384 - .L_383)
.L_383:
        /*0020*/ 	.word	0x00000000
        /*0024*/ 	.short	0x0000
        /*0026*/ 	.short	0x0000
        /*0028*/ 	.byte	0x00, 0xf0, 0x41, 0x07


	//----- nvinfo : EIATTR_MAXREG_COUNT
	.align		4
.L_384:
        /*002c*/ 	.byte	0x03, 0x1b
        /*002e*/ 	.short	0x00ff


	//----- nvinfo : EIATTR_NUM_BARRIERS
	.align		4
        /*0030*/ 	.byte	0x02, 0x4c
        /*0032*/ 	.byte	0x01
	.zero		1


	//----- nvinfo : EIATTR_ANNOTATIONS
	.align		4
        /*0034*/ 	.byte	0x04, 0x55
        /*0036*/ 	.short	(.L_386 - .L_385)


	//   ....[0]....
.L_385:
        /* <DEDUP_REMOVED lines=160> */


	//----- nvinfo : EIATTR_MERCURY_ISA_VERSION
	.align		4
.L_386:
        /*0a28*/ 	.byte	0x03, 0x5f
        /*0a2a*/ 	.short	0x0000


	//----- nvinfo : EIATTR_COOP_GROUP_MASK_REGIDS
	.align		4
        /*0a2c*/ 	.byte	0x04, 0x29
        /*0a2e*/ 	.short	(.L_388 - .L_387)


	//   ....[0]....
.L_387:
        /*0a30*/ 	.word	0xffffffff


	//   ....[1]....
        /*0a34*/ 	.word	0xffffffff


	//   ....[2]....
        /*0a38*/ 	.word	0xffffffff


	//   ....[3]....
        /*0a3c*/ 	.word	0xffffffff


	//   ....[4]....
        /*0a40*/ 	.word	0xffffffff


	//   ....[5]....
        /*0a44*/ 	.word	0xffffffff


	//   ....[6]....
        /*0a48*/ 	.word	0xffffffff


	//   ....[7]....
        /*0a4c*/ 	.word	0xffffffff


	//   ....[8]....
        /*0a50*/ 	.word	0xffffffff


	//   ....[9]....
        /*0a54*/ 	.word	0xffffffff


	//   ....[10]....
        /*0a58*/ 	.word	0xffffffff


	//   ....[11]....
        /*0a5c*/ 	.word	0xffffffff


	//   ....[12]....
        /*0a60*/ 	.word	0xffffffff


	//   ....[13]....
        /*0a64*/ 	.word	0xffffffff


	//   ....[14]....
        /*0a68*/ 	.word	0xffffffff


	//   ....[15]....
        /*0a6c*/ 	.word	0xffffffff


	//   ....[16]....
        /*0a70*/ 	.word	0xffffffff


	//   ....[17]....
        /*0a74*/ 	.word	0xffffffff


	//   ....[18]....
        /*0a78*/ 	.word	0xffffffff


	//   ....[19]....
        /*0a7c*/ 	.word	0xffffffff


	//   ....[20]....
        /*0a80*/ 	.word	0xffffffff


	//   ....[21]....
        /*0a84*/ 	.word	0xffffffff


	//   ....[22]....
        /*0a88*/ 	.word	0xffffffff


	//   ....[23]....
        /*0a8c*/ 	.word	0xffffffff


	//   ....[24]....
        /*0a90*/ 	.word	0xffffffff


	//   ....[25]....
        /*0a94*/ 	.word	0xffffffff


	//   ....[26]....
        /*0a98*/ 	.word	0xffffffff


	//   ....[27]....
        /*0a9c*/ 	.word	0xffffffff


	//   ....[28]....
        /*0aa0*/ 	.word	0xffffffff


	//   ....[29]....
        /*0aa4*/ 	.word	0xffffffff


	//   ....[30]....
        /*0aa8*/ 	.word	0xffffffff


	//   ....[31]....
        /*0aac*/ 	.word	0xffffffff


	//----- nvinfo : EIATTR_COOP_GROUP_INSTR_OFFSETS
	.align		4
.L_388:
        /*0ab0*/ 	.byte	0x04, 0x28
        /*0ab2*/ 	.short	(.L_390 - .L_389)


	//   ....[0]....
.L_389:
        /*0ab4*/ 	.word	0x00008d30


	//   ....[1]....
        /*0ab8*/ 	.word	0x00008e20


	//   ....[2]....
        /*0abc*/ 	.word	0x00009030


	//   ....[3]....
        /*0ac0*/ 	.word	0x00009190


	//   ....[4]....
        /*0ac4*/ 	.word	0x00009340


	//   ....[5]....
        /*0ac8*/ 	.word	0x000094c0


	//   ....[6]....
        /*0acc*/ 	.word	0x000094d0


	//   ....[7]....
        /*0ad0*/ 	.word	0x00009580


	//   ....[8]....
        /*0ad4*/ 	.word	0x00012200


	//   ....[9]....
        /*0ad8*/ 	.word	0x000126a0


	//   ....[10]....
        /*0adc*/ 	.word	0x00012730


	//   ....[11]....
        /*0ae0*/ 	.word	0x000127b0


	//   ....[12]....
        /*0ae4*/ 	.word	0x00012800


	//   ....[13]....
        /*0ae8*/ 	.word	0x00012850


	//   ....[14]....
        /*0aec*/ 	.word	0x00012880


	//   ....[15]....
        /*0af0*/ 	.word	0x00012940


	//   ....[16]....
        /*0af4*/ 	.word	0x0001c210


	//   ....[17]....
        /*0af8*/ 	.word	0x0001c490


	//   ....[18]....
        /*0afc*/ 	.word	0x0001c4e0


	//   ....[19]....
        /*0b00*/ 	.word	0x0001c740


	//   ....[20]....
        /*0b04*/ 	.word	0x0001c8b0


	//   ....[21]....
        /*0b08*/ 	.word	0x0001c900


	//   ....[22]....
        /*0b0c*/ 	.word	0x0001c920


	//   ....[23]....
        /*0b10*/ 	.word	0x0001ca00


	//   ....[24]....
        /*0b14*/ 	.word	0x000211e0


	//   ....[25]....
        /*0b18*/ 	.word	0x000211f0


	//   ....[26]....
        /*0b1c*/ 	.word	0x00021200


	//   ....[27]....
        /*0b20*/ 	.word	0x00021220


	//   ....[28]....
        /*0b24*/ 	.word	0x00021230


	//   ....[29]....
        /*0b28*/ 	.word	0x00021260


	//   ....[30]....
        /*0b2c*/ 	.word	0x00021290


	//   ....[31]....
        /*0b30*/ 	.word	0x000212b0


	//----- nvinfo : EIATTR_EXIT_INSTR_OFFSETS
	.align		4
.L_390:
        /*0b34*/ 	.byte	0x04, 0x1c
        /*0b36*/ 	.short	(.L_392 - .L_391)


	//   ....[0]....
.L_391:
        /*0b38*/ 	.word	0x000004d0


	//   ....[1]....
        /*0b3c*/ 	.word	0x00001650


	//   ....[2]....
        /*0b40*/ 	.word	0x000016d0


	//   ....[3]....
        /*0b44*/ 	.word	0x00022aa0


	//   ....[4]....
        /*0b48*/ 	.word	0x00022b60


	//----- nvinfo : EIATTR_CTAIDZ_USED
	.align		4
.L_392:
        /*0b4c*/ 	.byte	0x01, 0x04
	.zero		2


	//----- nvinfo : EIATTR_CRS_STACK_SIZE
	.align		4
        /*0b50*/ 	.byte	0x04, 0x1e
        /*0b52*/ 	.short	(.L_394 - .L_393)
.L_393:
        /*0b54*/ 	.word	0x00000000
.L_394:


//--------------------- .nv.info._ZN5flash16flash_fwd_kernelI23Flash_fwd_kernel_traitsILi64ELi128ELi128ELi4ELb0ELb0EN7cutlass6half_tE19Flash_kernel_traitsILi64ELi128ELi128ELi4ES3_EELb0ELb0ELb1ELb1ELb0ELb0ELb0ELb0EEEvNS_16Flash_fwd_paramsE --------------------------
	.section	.nv.info._ZN5flash16flash_fwd_kernelI23Flash_fwd_kernel_traitsILi64ELi128ELi128ELi4ELb0ELb0EN7cutlass6half_tE19Flash_kernel_traitsILi64ELi128ELi128ELi4ES3_EELb0ELb0ELb1ELb1ELb0ELb0ELb0ELb0EEEvNS_16Flash_fwd_paramsE,"",@"SHT_CUDA_INFO"
	.sectionflags	@""
	.align	4


	//----- nvinfo : EIATTR_CUDA_API_VERSION
	.align		4
        /*0000*/ 	.byte	0x04, 0x37
        /*0002*/ 	.short	(.L_396 - .L_395)
.L_395:
        /*0004*/ 	.word	0x00000082


	//----- nvinfo : EIATTR_SW2861232_WAR
	.align		4
.L_396:
        /*0008*/ 	.byte	0x01, 0x35
	.zero		2


	//----- nvinfo : EIATTR_PARAM_CBANK
	.align		4
        /*000c*/ 	.byte	0x04, 0x0a
        /*000e*/ 	.short	(.L_398 - .L_397)
	.align		4
.L_397:
        /*0010*/ 	.word	index@(.nv.constant0._ZN5flash16flash_fwd_kernelI23Flash_fwd_kernel_traitsILi64ELi128ELi128ELi4ELb0ELb0EN7cutlass6half_tE19Flash_kernel_traitsILi64ELi128ELi128ELi4ES3_EELb0ELb0ELb1ELb1ELb0ELb0ELb0ELb0EEEvNS_16Flash_fwd_paramsE)
        /*0014*/ 	.short	0x0160
        /*0016*/ 	.short	0x01d0


	//----- nvinfo : EIATTR_CBANK_PARAM_SIZE
	.align		4
.L_398:
        /*0018*/ 	.byte	0x03, 0x19
        /*001a*/ 	.short	0x01d0


	//----- nvinfo : EIATTR_KPARAM_INFO
	.align		4
        /*001c*/ 	.byte	0x04, 0x17
        /*001e*/ 	.short	(.L_400 - .L_399)
.L_399:
        /*0020*/ 	.word	0x00000000
        /*0024*/ 	.short	0x0000
        /*0026*/ 	.short	0x0000
        /*0028*/ 	.byte	0x00, 0xf0, 0x41, 0x07


	//----- nvinfo : EIATTR_MAXREG_COUNT
	.align		4
.L_400:
        /*002c*/ 	.byte	0x03, 0x1b
        /*002e*/ 	.short	0x00ff


	//----- nvinfo : EIATTR_NUM_BARRIERS
	.align		4
        /*0030*/ 	.byte	0x02, 0x4c
        /*0032*/ 	.byte	0x01
	.zero		1


	//----- nvinfo : EIATTR_ANNOTATIONS
	.align		4
        /*0034*/ 	.byte	0x04, 0x55
        /*0036*/ 	.short	(.L_402 - .L_401)


	//   ....[0]....
.L_401:
        /* <DEDUP_REMOVED lines=160> */


	//----- nvinfo : EIATTR_MERCURY_ISA_VERSION
	.align		4
.L_402:
        /*0a28*/ 	.byte	0x03, 0x5f
        /*0a2a*/ 	.short	0x0000


	//----- nvinfo : EIATTR_COOP_GROUP_MASK_REGIDS
	.align		4
        /*0a2c*/ 	.byte	0x04, 0x29
        /*0a2e*/ 	.short	(.L_404 - .L_403)


	//   ....[0]....
.L_403:
        /*0a30*/ 	.word	0xffffffff


	//   ....[1]....
        /*0a34*/ 	.word	0xffffffff


	//   ....[2]....
        /*0a38*/ 	.word	0xffffffff


	//   ....[3]....
        /*0a3c*/ 	.word	0xffffffff


	//   ....[4]....
        /*0a40*/ 	.word	0xffffffff


	//   ....[5]....
        /*0a44*/ 	.word	0xffffffff


	//   ....[6]....
        /*0a48*/ 	.word	0xffffffff


	//   ....[7]....
        /*0a4c*/ 	.word	0xffffffff


	//   ....[8]....
        /*0a50*/ 	.word	0xffffffff


	//   ....[9]....
        /*0a54*/ 	.word	0xffffffff


	//   ....[10]....
        /*0a58*/ 	.word	0xffffffff


	//   ....[11]....
        /*0a5c*/ 	.word	0xffffffff


	//   ....[12]....
        /*0a60*/ 	.word	0xffffffff


	//   ....[13]....
        /*0a64*/ 	.word	0xffffffff


	//   ....[14]....
        /*0a68*/ 	.word	0xffffffff


	//   ....[15]....
        /*0a6c*/ 	.word	0xffffffff


	//   ....[16]....
        /*0a70*/ 	.word	0xffffffff


	//   ....[17]....
        /*0a74*/ 	.word	0xffffffff


	//   ....[18]....
        /*0a78*/ 	.word	0xffffffff


	//   ....[19]....
        /*0a7c*/ 	.word	0xffffffff


	//   ....[20]....
        /*0a80*/ 	.word	0xffffffff


	//   ....[21]....
        /*0a84*/ 	.word	0xffffffff


	//   ....[22]....
        /*0a88*/ 	.word	0xffffffff


	//   ....[23]....
        /*0a8c*/ 	.word	0xffffffff


	//   ....[24]....
        /*0a90*/ 	.word	0xffffffff


	//   ....[25]....
        /*0a94*/ 	.word	0xffffffff


	//   ....[26]....
        /*0a98*/ 	.word	0xffffffff


	//   ....[27]....
        /*0a9c*/ 	.word	0xffffffff


	//   ....[28]....
        /*0aa0*/ 	.word	0xffffffff


	//   ....[29]....
        /*0aa4*/ 	.word	0xffffffff


	//   ....[30]....
        /*0aa8*/ 	.word	0xffffffff


	//   ....[31]....
        /*0aac*/ 	.word	0xffffffff


	//----- nvinfo : EIATTR_COOP_GROUP_INSTR_OFFSETS
	.align		4
.L_404:
        /*0ab0*/ 	.byte	0x04, 0x28
        /*0ab2*/ 	.short	(.L_406 - .L_405)


	//   ....[0]....
.L_405:
        /*0ab4*/ 	.word	0x0000aaa0


	//   ....[1]....
        /*0ab8*/ 	.word	0x0000aba0


	//   ....[2]....
        /*0abc*/ 	.word	0x0000ad80


	//   ....[3]....
        /*0ac0*/ 	.word	0x0000aed0


	//   ....[4]....
        /*0ac4*/ 	.word	0x0000b090


	//   ....[5]....
        /*0ac8*/ 	.word	0x0000b230


	//   ....[6]....
        /*0acc*/ 	.word	0x0000b270


	//   ....[7]....
        /*0ad0*/ 	.word	0x0000b2c0


	//   ....[8]....
        /*0ad4*/ 	.word	0x00015a40


	//   ....[9]....
        /*0ad8*/ 	.word	0x00016060


	//   ....[10]....
        /*0adc*/ 	.word	0x00016080


	//   ....[11]....
        /*0ae0*/ 	.word	0x000160f0


	//   ....[12]....
        /*0ae4*/ 	.word	0x00016140


	//   ....[13]....
        /*0ae8*/ 	.word	0x00016150


	//   ....[14]....
        /*0aec*/ 	.word	0x000161b0


	//   ....[15]....
        /*0af0*/ 	.word	0x00016240


	//   ....[16]....
        /*0af4*/ 	.word	0x00020080


	//   ....[17]....
        /*0af8*/ 	.word	0x00020380


	//   ....[18]....
        /*0afc*/ 	.word	0x000204f0


	//   ....[19]....
        /*0b00*/ 	.word	0x00020610


	//   ....[20]....
        /*0b04*/ 	.word	0x00020a30


	//   ....[21]....
        /*0b08*/ 	.word	0x00020aa0


	//   ....[22]....
        /*0b0c*/ 	.word	0x00020ba0


	//   ....[23]....
        /*0b10*/ 	.word	0x00020c10


	//   ....[24]....
        /*0b14*/ 	.word	0x000251a0


	//   ....[25]....
        /*0b18*/ 	.word	0x000251b0


	//   ....[26]....
        /*0b1c*/ 	.word	0x000251c0


	//   ....[27]....
        /*0b20*/ 	.word	0x000251e0


	//   ....[28]....
        /*0b24*/ 	.word	0x000251f0


	//   ....[29]....
        /*0b28*/ 	.word	0x00025210


	//   ....[30]....
        /*0b2c*/ 	.word	0x00025260


	//   ....[31]....
        /*0b30*/ 	.word	0x00025280


	//----- nvinfo : EIATTR_EXIT_INSTR_OFFSETS
	.align		4
.L_406:
        /*0b34*/ 	.byte	0x04, 0x1c
        /*0b36*/ 	.short	(.L_408 - .L_407)


	//   ....[0]....
.L_407:
        /*0b38*/ 	.word	0x000004d0


	//   ....[1]....
        /*0b3c*/ 	.word	0x00001640


	//   ....[2]....
        /*0b40*/ 	.word	0x000016c0


	//   ....[3]....
        /*0b44*/ 	.word	0x00026a70


	//   ....[4]....
        /*0b48*/ 	.word	0x00026b30


	//----- nvinfo : EIATTR_CTAIDZ_USED
	.align		4
.L_408:
        /*0b4c*/ 	.byte	0x01, 0x04
	.zero		2


	//----- nvinfo : EIATTR_CRS_STACK_SIZE
	.align		4
        /*0b50*/ 	.byte	0x04, 0x1e
        /*0b52*/ 	.short	(.L_410 - .L_409)
.L_409:
        /*0b54*/ 	.word	0x00000000
.L_410:


//--------------------- .nv.info._ZN5flash16flash_fwd_kernelI23Flash_fwd_kernel_traitsILi64ELi128ELi128ELi4ELb0ELb0EN7cutlass6half_tE19Flash_kernel_traitsILi64ELi128ELi128ELi4ES3_EELb0ELb0ELb1ELb1ELb0ELb0ELb1ELb0EEEvNS_16Flash_fwd_paramsE --------------------------
	.section	.nv.info._ZN5flash16flash_fwd_kernelI23Flash_fwd_kernel_traitsILi64ELi128ELi128ELi4ELb0ELb0EN7cutlass6half_tE19Flash_kernel_traitsILi64ELi128ELi128ELi4ES3_EELb0ELb0ELb1ELb1ELb0ELb0ELb1ELb0EEEvNS_16Flash_fwd_paramsE,"",@"SHT_CUDA_INFO"
	.sectionflags	@""
	.align	4


	//----- nvinfo : EIATTR_CUDA_API_VERSION
	.align		4
        /*0000*/ 	.byte	0x04, 0x37
        /*0002*/ 	.short	(.L_412 - .L_411)
.L_411:
        /*0004*/ 	.word	0x00000082


	//----- nvinfo : EIATTR_SW2861232_WAR
	.align		4
.L_412:
        /*0008*/ 	.byte	0x01, 0x35
	.zero		2


	//----- nvinfo : EIATTR_PARAM_CBANK
	.align		4
        /*000c*/ 	.byte	0x04, 0x0a
        /*000e*/ 	.short	(.L_414 - .L_413)
	.align		4
.L_413:
        /*0010*/ 	.word	index@(.nv.constant0._ZN5flash16flash_fwd_kernelI23Flash_fwd_kernel_traitsILi64ELi128ELi128ELi4ELb0ELb0EN7cutlass6half_tE19Flash_kernel_traitsILi64ELi128ELi128ELi4ES3_EELb0ELb0ELb1ELb1ELb0ELb0ELb1ELb0EEEvNS_16Flash_fwd_paramsE)
        /*0014*/ 	.short	0x0160
        /*0016*/ 	.short	0x01d0


	//----- nvinfo : EIATTR_CBANK_PARAM_SIZE
	.align		4
.L_414:
        /*0018*/ 	.byte	0x03, 0x19
        /*001a*/ 	.short	0x01d0


	//----- nvinfo : EIATTR_KPARAM_INFO
	.align		4
        /*001c*/ 	.byte	0x04, 0x17
        /*001e*/ 	.short	(.L_416 - .L_415)
.L_415:
        /*0020*/ 	.word	0x00000000
        /*0024*/ 	.short	0x0000
        /*0026*/ 	.short	0x0000
        /*0028*/ 	.byte	0x00, 0xf0, 0x41, 0x07


	//----- nvinfo : EIATTR_MAXREG_COUNT
	.align		4
.L_416:
        /*002c*/ 	.byte	0x03, 0x1b
        /*002e*/ 	.short	0x00ff


	//----- nvinfo : EIATTR_NUM_BARRIERS
	.align		4
        /*0030*/ 	.byte	0x02, 0x4c
        /*0032*/ 	.byte	0x01
	.zero		1


	//----- nvinfo : EIATTR_ANNOTATIONS
	.align		4
        /*0034*/ 	.byte	0x04, 0x55
        /*0036*/ 	.short	(.L_418 - .L_417)


	//   ....[0]....
.L_417:
        /* <DEDUP_REMOVED lines=201> */


	//----- nvinfo : EIATTR_MERCURY_ISA_VERSION
	.align		4
.L_418:
        /*0cb0*/ 	.byte	0x03, 0x5f
        /*0cb2*/ 	.short	0x0000


	//----- nvinfo : EIATTR_COOP_GROUP_MASK_REGIDS
	.align		4
        /*0cb4*/ 	.byte	0x04, 0x29
        /*0cb6*/ 	.short	(.L_420 - .L_419)


	//   ....[0]....
.L_419:
        /*0cb8*/ 	.word	0xffffffff


	//   ....[1]....
        /*0cbc*/ 	.word	0xffffffff


	//   ....[2]....
        /*0cc0*/ 	.word	0xffffffff


	//   ....[3]....
        /*0cc4*/ 	.word	0xffffffff


	//   ....[4]....
        /*0cc8*/ 	.word	0xffffffff


	//   ....[5]....
        /*0ccc*/ 	.word	0xffffffff


	//   ....[6]....
        /*0cd0*/ 	.word	0xffffffff


	//   ....[7]....
        /*0cd4*/ 	.word	0xffffffff


	//   ....[8]....
        /*0cd8*/ 	.word	0xffffffff


	//   ....[9]....
        /*0cdc*/ 	.word	0xffffffff


	//   ....[10]....
        /*0ce0*/ 	.word	0xffffffff


	//   ....[11]....
        /*0ce4*/ 	.word	0xffffffff


	//   ....[12]....
        /*0ce8*/ 	.word	0xffffffff


	//   ....[13]....
        /*0cec*/ 	.word	0xffffffff


	//   ....[14]....
        /*0cf0*/ 	.word	0xffffffff


	//   ....[15]....
        /*0cf4*/ 	.word	0xffffffff


	//   ....[16]....
        /*0cf8*/ 	.word	0xffffffff


	//   ....[17]....
        /*0cfc*/ 	.word	0xffffffff


	//   ....[18]....
        /*0d00*/ 	.word	0xffffffff


	//   ....[19]....
        /*0d04*/ 	.word	0xffffffff


	//   ....[20]....
        /*0d08*/ 	.word	0xffffffff


	//   ....[21]....
        /*0d0c*/ 	.word	0xffffffff


	//   ....[22]....
        /*0d10*/ 	.word	0xffffffff


	//   ....[23]....
        /*0d14*/ 	.word	0xffffffff


	//   ....[24]....
        /*0d18*/ 	.word	0xffffffff


	//   ....[25]....
        /*0d1c*/ 	.word	0xffffffff


	//   ....[26]....
        /*0d20*/ 	.word	0xffffffff


	//   ....[27]....
        /*0d24*/ 	.word	0xffffffff


	//   ....[28]....
        /*0d28*/ 	.word	0xffffffff


	//   ....[29]....
        /*0d2c*/ 	.word	0xffffffff


	//   ....[30]....
        /*0d30*/ 	.word	0xffffffff


	//   ....[31]....
        /*0d34*/ 	.word	0xffffffff


	//----- nvinfo : EIATTR_COOP_GROUP_INSTR_OFFSETS
	.align		4
.L_420:
        /*0d38*/ 	.byte	0x04, 0x28
        /*0d3a*/ 	.short	(.L_422 - .L_421)


	//   ....[0]....
.L_421:
        /*0d3c*/ 	.word	0x0000c6d0


	//   ....[1]....
        /*0d40*/ 	.word	0x0000c810


	//   ....[2]....
        /*0d44*/ 	.word	0x0000c9d0


	//   ....[3]....
        /*0d48*/ 	.word	0x0000cb30


	//   ....[4]....
        /*0d4c*/ 	.word	0x0000cc50


	//   ....[5]....
        /*0d50*/ 	.word	0x0000cdb0


	//   ....[6]....
        /*0d54*/ 	.word	0x0000cdd0


	//   ....[7]....
        /*0d58*/ 	.word	0x0000ceb0


	//   ....[8]....
        /*0d5c*/ 	.word	0x00018900


	//   ....[9]....
        /*0d60*/ 	.word	0x00018f30


	//   ....[10]....
        /*0d64*/ 	.word	0x00018f50


	//   ....[11]....
        /*0d68*/ 	.word	0x00018fc0


	//   ....[12]....
        /*0d6c*/ 	.word	0x00019010


	//   ....[13]....
        /*0d70*/ 	.word	0x00019020


	//   ....[14]....
        /*0d74*/ 	.word	0x00019080


	//   ....[15]....
        /*0d78*/ 	.word	0x00019110


	//   ....[16]....
        /*0d7c*/ 	.word	0x00024260


	//   ....[17]....
        /*0d80*/ 	.word	0x000244b0


	//   ....[18]....
        /*0d84*/ 	.word	0x00024840


	//   ....[19]....
        /*0d88*/ 	.word	0x00024970


	//   ....[20]....
        /*0d8c*/ 	.word	0x00024ce0


	//   ....[21]....
        /*0d90*/ 	.word	0x00024d60


	//   ....[22]....
        /*0d94*/ 	.word	0x00024e60


	//   ....[23]....
        /*0d98*/ 	.word	0x00024ed0


	//   ....[24]....
        /*0d9c*/ 	.word	0x00029360


	//   ....[25]....
        /*0da0*/ 	.word	0x00029370


	//   ....[26]....
        /*0da4*/ 	.word	0x00029380


	//   ....[27]....
        /*0da8*/ 	.word	0x000293a0


	//   ....[28]....
        /*0dac*/ 	.word	0x000293b0


	//   ....[29]....
        /*0db0*/ 	.word	0x000293d0


	//   ....[30]....
        /*0db4*/ 	.word	0x00029420


	//   ....[31]....
        /*0db8*/ 	.word	0x00029440


	//----- nvinfo : EIATTR_EXIT_INSTR_OFFSETS
	.align		4
.L_422:
        /*0dbc*/ 	.byte	0x04, 0x1c
        /*0dbe*/ 	.short	(.L_424 - .L_423)


	//   ....[0]....
.L_423:
        /*0dc0*/ 	.word	0x000004d0


	//   ....[1]....
        /*0dc4*/ 	.word	0x00001640


	//   ....[2]....
        /*0dc8*/ 	.word	0x000016c0


	//   ....[3]....
        /*0dcc*/ 	.word	0x0002ac30


	//   ....[4]....
        /*0dd0*/ 	.word	0x0002acf0


	//----- nvinfo : EIATTR_CTAIDZ_USED
	.align		4
.L_424:
        /*0dd4*/ 	.byte	0x01, 0x04
	.zero		2


	//----- nvinfo : EIATTR_CRS_STACK_SIZE
	.align		4
        /*0dd8*/ 	.byte	0x04, 0x1e
        /*0dda*/ 	.short	(.L_426 - .L_425)
.L_425:
        /*0ddc*/ 	.word	0x00000000
.L_426:


//--------------------- .nv.info._ZN5flash16flash_fwd_kernelI23Flash_fwd_kernel_traitsILi64ELi128ELi64ELi4ELb0ELb0EN7cutlass6half_tE19Flash_kernel_traitsILi64ELi128ELi64ELi4ES3_EELb1ELb0ELb0ELb0ELb0ELb1ELb0ELb0EEEvNS_16Flash_fwd_paramsE --------------------------
	.section	.nv.info._ZN5flash16flash_fwd_kernelI23Flash_fwd_kernel_traitsILi64ELi128ELi64ELi4ELb0ELb0EN7cutlass6half_tE19Flash_kernel_traitsILi64ELi128ELi64ELi4ES3_EELb1ELb0ELb0ELb0ELb0ELb1ELb0ELb0EEEvNS_16Flash_fwd_paramsE,"",@"SHT_CUDA_INFO"
	.sectionflags	@""
	.align	4


	//----- nvinfo : EIATTR_CUDA_API_VERSION
	.align		4
        /*0000*/ 	.byte	0x04, 0x37
        /*0002*/ 	.short	(.L_428 - .L_427)
.L_427:
        /*0004*/ 	.word	0x00000082


	//----- nvinfo : EIATTR_SW2861232_WAR
	.align		4
.L_428:
        /*0008*/ 	.byte	0x01, 0x35
	.zero		2


	//----- nvinfo : EIATTR_PARAM_CBANK
	.align		4
        /*000c*/ 	.byte	0x04, 0x0a
        /*000e*/ 	.short	(.L_430 - .L_429)
	.align		4
.L_429:
        /*0010*/ 	.word	index@(.nv.constant0._ZN5flash16flash_fwd_kernelI23Flash_fwd_kernel_traitsILi64ELi128ELi64ELi4ELb0ELb0EN7cutlass6half_tE19Flash_kernel_traitsILi64ELi128ELi64ELi4ES3_EELb1ELb0ELb0ELb0ELb0ELb1ELb0ELb0EEEvNS_16Flash_fwd_paramsE)
        /*0014*/ 	.short	0x0160
        /*0016*/ 	.short	0x01d0


	//----- nvinfo : EIATTR_CBANK_PARAM_SIZE
	.align		4
.L_430:
        /*0018*/ 	.byte	0x03, 0x19
        /*001a*/ 	.short	0x01d0


	//----- nvinfo : EIATTR_KPARAM_INFO
	.align		4
        /*001c*/ 	.byte	0x04, 0x17
        /*001e*/ 	.short	(.L_432 - .L_431)
.L_431:
        /*0020*/ 	.word	0x00000000
        /*0024*/ 	.short	0x0000
        /*0026*/ 	.short	0x0000
        /*0028*/ 	.byte	0x00, 0xf0, 0x41, 0x07


	//----- nvinfo : EIATTR_MAXREG_COUNT
	.align		4
.L_432:
        /*002c*/ 	.byte	0x03, 0x1b
        /*002e*/ 	.short	0x00ff


	//----- nvinfo : EIATTR_NUM_BARRIERS
	.align		4
        /*0030*/ 	.byte	0x02, 0x4c
        /*0032*/ 	.byte	0x01
	.zero		1


	//----- nvinfo : EIATTR_MERCURY_ISA_VERSION
	.align		4
        /*0034*/ 	.byte	0x03, 0x5f
        /*0036*/ 	.short	0x0000


	//----- nvinfo : EIATTR_INT_WARP_WIDE_INSTR_OFFSETS
	.align		4
        /*0038*/ 	.byte	0x04, 0x31
        /*003a*/ 	.short	(.L_434 - .L_433)


	//   ....[0]....
.L_433:
        /*003c*/ 	.word	0x00001350


	//----- nvinfo : EIATTR_COOP_GROUP_MASK_REGIDS
	.align		4
.L_434:
        /*0040*/ 	.byte	0x04, 0x29
        /*0042*/ 	.short	(.L_436 - .L_435)


	//   ....[0]....
.L_435:
        /*0044*/ 	.word	0xffffffff


	//   ....[1]....
        /*0048*/ 	.word	0xffffffff


	//   ....[2]....
        /*004c*/ 	.word	0xffffffff


	//   ....[3]....
        /*0050*/ 	.word	0xffffffff


	//   ....[4]....
        /*0054*/ 	.word	0xffffffff


	//   ....[5]....
        /*0058*/ 	.word	0xffffffff


	//   ....[6]....
        /*005c*/ 	.word	0xffffffff


	//   ....[7]....
        /*0060*/ 	.word	0xffffffff


	//   ....[8]....
        /*0064*/ 	.word	0xffffffff


	//   ....[9]....
        /*0068*/ 	.word	0xffffffff


	//   ....[10]....
        /*006c*/ 	.word	0xffffffff


	//   ....[11]....
        /*0070*/ 	.word	0xffffffff


	//   ....[12]....
        /*0074*/ 	.word	0xffffffff


	//   ....[13]....
        /*0078*/ 	.word	0xffffffff


	//   ....[14]....
        /*007c*/ 	.word	0xffffffff


	//   ....[15]....
        /*0080*/ 	.word	0xffffffff


	//   ....[16]....
        /*0084*/ 	.word	0xffffffff


	//   ....[17]....
        /*0088*/ 	.word	0xffffffff


	//   ....[18]....
        /*008c*/ 	.word	0xffffffff


	//   ....[19]....
        /*0090*/ 	.word	0xffffffff


	//   ....[20]....
        /*0094*/ 	.word	0xffffffff


	//   ....[21]....
        /*0098*/ 	.word	0xffffffff


	//   ....[22]....
        /*009c*/ 	.word	0xffffffff


	//   ....[23]....
        /*00a0*/ 	.word	0xffffffff


	//----- nvinfo : EIATTR_COOP_GROUP_INSTR_OFFSETS
	.align		4
.L_436:
        /*00a4*/ 	.byte	0x04, 0x28
        /*00a6*/ 	.short	(.L_438 - .L_437)


	//   ....[0]....
.L_437:
        /*00a8*/ 	.word	0x00002bf0


	//   ....[1]....
        /*00ac*/ 	.word	0x00002d60


	//   ....[2]....
        /*00b0*/ 	.word	0x00002d90


	//   ....[3]....
        /*00b4*/ 	.word	0x00002ee0


	//   ....[4]....
        /*00b8*/ 	.word	0x00002f30


	//   ....[5]....
        /*00bc*/ 	.word	0x00002fa0


	//   ....[6]....
        /*00c0*/ 	.word	0x000030b0


	//   ....[7]....
        /*00c4*/ 	.word	0x00003160


	//   ....[8]....
        /*00c8*/ 	.word	0x00006120


	//   ....[9]....
        /*00cc*/ 	.word	0x00006170


	//   ....[10]....
        /*00d0*/ 	.word	0x000061c0


	//   ....[11]....
        /*00d4*/ 	.word	0x000061f0


	//   ....[12]....
        /*00d8*/ 	.word	0x00006210


	//   ....[13]....
        /*00dc*/ 	.word	0x00006240


	//   ....[14]....
        /*00e0*/ 	.word	0x00006560


	//   ....[15]....
        /*00e4*/ 	.word	0x000066b0


	//   ....[16]....
        /*00e8*/ 	.word	0x00008dc0


	//   ....[17]....
        /*00ec*/ 	.word	0x00008e00


	//   ....[18]....
        /*00f0*/ 	.word	0x00008e20


	//   ....[19]....
        /*00f4*/ 	.word	0x00008e30


	//   ....[20]....
        /*00f8*/ 	.word	0x00008e80


	//   ....[21]....
        /*00fc*/ 	.word	0x00008ea0


	//   ....[22]....
        /*0100*/ 	.word	0x00008ec0


	//   ....[23]....
        /*0104*/ 	.word	0x00008ed0


	//----- nvinfo : EIATTR_EXIT_INSTR_OFFSETS
	.align		4
.L_438:
        /*0108*/ 	.byte	0x04, 0x1c
        /*010a*/ 	.short	(.L_440 - .L_439)


	//   ....[0]....
.L_439:
        /*010c*/ 	.word	0x000004f0


	//   ....[1]....
        /*0110*/ 	.word	0x0000a7a0


	//   ....[2]....
        /*0114*/ 	.word	0x0000a850


	//   ....[3]....
        /*0118*/ 	.word	0x0000b6e0


	//   ....[4]....
        /*011c*/ 	.word	0x0000b760


	//----- nvinfo : EIATTR_CTAIDZ_USED
	.align		4
.L_440:
        /*0120*/ 	.byte	0x01, 0x04
	.zero		2


	//----- nvinfo : EIATTR_CRS_STACK_SIZE
	.align		4
        /*0124*/ 	.byte	0x04, 0x1e
        /*0126*/ 	.short	(.L_442 - .L_441)
.L_441:
        /*0128*/ 	.word	0x00000000
.L_442:


//--------------------- .nv.info._ZN5flash16flash_fwd_kernelI23Flash_fwd_kernel_traitsILi64ELi128ELi64ELi4ELb0ELb0EN7cutlass6half_tE19Flash_kernel_traitsILi64ELi128ELi64ELi4ES3_EELb0ELb0ELb0ELb0ELb0ELb1ELb1ELb0EEEvNS_16Flash_fwd_paramsE --------------------------
	.section	.nv.info._ZN5flash16flash_fwd_kernelI23Flash_fwd_kernel_traitsILi64ELi128ELi64ELi4ELb0ELb0EN7cutlass6half_tE19Flash_kernel_traitsILi64ELi128ELi64ELi4ES3_EELb0ELb0ELb0ELb0ELb0ELb1ELb1ELb0EEEvNS_16Flash_fwd_paramsE,"",@"SHT_CUDA_INFO"
	.sectionflags	@""
	.align	4


	//----- nvinfo : EIATTR_CUDA_API_VERSION
	.align		4
        /*0000*/ 	.byte	0x04, 0x37
        /*0002*/ 	.short	(.L_444 - .L_443)
.L_443:
        /*0004*/ 	.word	0x00000082


	//----- nvinfo : EIATTR_SW2861232_WAR
	.align		4
.L_444:
        /*0008*/ 	.byte	0x01, 0x35
	.zero		2


	//----- nvinfo : EIATTR_PARAM_CBANK
	.align		4
        /*000c*/ 	.byte	0x04, 0x0a
        /*000e*/ 	.short	(.L_446 - .L_445)
	.align		4
.L_445:
        /*0010*/ 	.word	index@(.nv.constant0._ZN5flash16flash_fwd_kernelI23Flash_fwd_kernel_traitsILi64ELi128ELi64ELi4ELb0ELb0EN7cutlass6half_tE19Flash_kernel_traitsILi64ELi128ELi64ELi4ES3_EELb0ELb0ELb0ELb0ELb0ELb1ELb1ELb0EEEvNS_16Flash_fwd_paramsE)
        /*0014*/ 	.short	0x0160
        /*0016*/ 	.short	0x01d0


	//----- nvinfo : EIATTR_CBANK_PARAM_SIZE
	.align		4
.L_446:
        /*0018*/ 	.byte	0x03, 0x19
        /*001a*/ 	.short	0x01d0


	//----- nvinfo : EIATTR_KPARAM_INFO
	.align		4
        /*001c*/ 	.byte	0x04, 0x17
        /*001e*/ 	.short	(.L_448 - .L_447)
.L_447:
        /*0020*/ 	.word	0x00000000
        /*0024*/ 	.short	0x0000
        /*0026*/ 	.short	0x0000
        /*0028*/ 	.byte	0x00, 0xf0, 0x41, 0x07


	//----- nvinfo : EIATTR_MAXREG_COUNT
	.align		4
.L_448:
        /*002c*/ 	.byte	0x03, 0x1b
        /*002e*/ 	.short	0x00ff


	//----- nvinfo : EIATTR_NUM_BARRIERS
	.align		4
        /*0030*/ 	.byte	0x02, 0x4c
        /*0032*/ 	.byte	0x01
	.zero		1


	//----- nvinfo : EIATTR_MERCURY_ISA_VERSION
	.align		4
        /*0034*/ 	.byte	0x03, 0x5f
        /*0036*/ 	.short	0x0000


	//----- nvinfo : EIATTR_COOP_GROUP_MASK_REGIDS
	.align		4
        /*0038*/ 	.byte	0x04, 0x29
        /*003a*/ 	.short	(.L_450 - .L_449)


	//   ....[0]....
.L_449:
        /*003c*/ 	.word	0xffffffff


	//   ....[1]....
        /*0040*/ 	.word	0xffffffff


	//   ....[2]....
        /*0044*/ 	.word	0xffffffff


	//   ....[3]....
        /*0048*/ 	.word	0xffffffff


	//   ....[4]....
        /*004c*/ 	.word	0xffffffff


	//   ....[5]....
        /*0050*/ 	.word	0xffffffff


	//   ....[6]....
        /*0054*/ 	.word	0xffffffff


	//   ....[7]....
        /*0058*/ 	.word	0xffffffff


	//   ....[8]....
        /*005c*/ 	.word	0xffffffff


	//   ....[9]....
        /*0060*/ 	.word	0xffffffff


	//   ....[10]....
        /*0064*/ 	.word	0xffffffff


	//   ....[11]....
        /*0068*/ 	.word	0xffffffff


	//   ....[12]....
        /*006c*/ 	.word	0xffffffff


	//   ....[13]....
        /*0070*/ 	.word	0xffffffff


	//   ....[14]....
        /*0074*/ 	.word	0xffffffff


	//   ....[15]....
        /*0078*/ 	.word	0xffffffff


	//   ....[16]....
        /*007c*/ 	.word	0xffffffff


	//   ....[17]....
        /*0080*/ 	.word	0xffffffff


	//   ....[18]....
        /*0084*/ 	.word	0xffffffff


	//   ....[19]....
        /*0088*/ 	.word	0xffffffff


	//   ....[20]....
        /*008c*/ 	.word	0xffffffff


	//   ....[21]....
        /*0090*/ 	.word	0xffffffff


	//   ....[22]....
        /*0094*/ 	.word	0xffffffff


	//   ....[23]....
        /*0098*/ 	.word	0xffffffff


	//----- nvinfo : EIATTR_COOP_GROUP_INSTR_OFFSETS
	.align		4
.L_450:
        /*009c*/ 	.byte	0x04, 0x28
        /*009e*/ 	.short	(.L_452 - .L_451)


	//   ....[0]....
.L_451:
        /*00a0*/ 	.word	0x000030c0


	//   ....[1]....
        /*00a4*/ 	.word	0x00003140


	//   ....[2]....
        /*00a8*/ 	.word	0x000031e0


	//   ....[3]....
        /*00ac*/ 	.word	0x00003290


	//   ....[4]....
        /*00b0*/ 	.word	0x000032c0


	//   ....[5]....
        /*00b4*/ 	.word	0x00003410


	//   ....[6]....
        /*00b8*/ 	.word	0x00003450


	//   ....[7]....
        /*00bc*/ 	.word	0x000035d0


	//   ....[8]....
        /*00c0*/ 	.word	0x00005c20


	//   ....[9]....
        /*00c4*/ 	.word	0x00005ce0


	//   ....[10]....
        /*00c8*/ 	.word	0x00005d50


	//   ....[11]....
        /*00cc*/ 	.word	0x00005d80


	//   ....[12]....
        /*00d0*/ 	.word	0x00005da0


	//   ....[13]....
        /*00d4*/ 	.word	0x00005db0


	//   ....[14]....
        /*00d8*/ 	.word	0x00005dd0


	//   ....[15]....
        /*00dc*/ 	.word	0x00005df0


	//   ....[16]....
        /*00e0*/ 	.word	0x000076d0


	//   ....[17]....
        /*00e4*/ 	.word	0x00007710


	//   ....[18]....
        /*00e8*/ 	.word	0x00007750


	//   ....[19]....
        /*00ec*/ 	.word	0x000077e0


	//   ....[20]....
        /*00f0*/ 	.word	0x00007820


	//   ....[21]....
        /*00f4*/ 	.word	0x00007830


	//   ....[22]....
        /*00f8*/ 	.word	0x00007840


	//   ....[23]....
        /*00fc*/ 	.word	0x00007870


	//----- nvinfo : EIATTR_EXIT_INSTR_OFFSETS
	.align		4
.L_452:
        /*0100*/ 	.byte	0x04, 0x1c
        /*0102*/ 	.short	(.L_454 - .L_453)


	//   ....[0]....
.L_453:
        /*0104*/ 	.word	0x000002e0


	//   ....[1]....
        /*0108*/ 	.word	0x00009060


	//   ....[2]....
        /*010c*/ 	.word	0x00009120


	//   ....[3]....
        /*0110*/ 	.word	0x00009fc0


	//   ....[4]....
        /*0114*/ 	.word	0x0000a040


	//----- nvinfo : EIATTR_CTAIDZ_USED
	.align		4
.L_454:
        /*0118*/ 	.byte	0x01, 0x04
	.zero		2


	//----- nvinfo : EIATTR_CRS_STACK_SIZE
	.align		4
        /*011c*/ 	.byte	0x04, 0x1e
        /*011e*/ 	.short	(.L_456 - .L_455)
.L_455:
        /*0120*/ 	.word	0x00000000
.L_456:


//--------------------- .nv.info._ZN5flash16flash_fwd_kernelI23Flash_fwd_kernel_traitsILi64ELi128ELi64ELi4ELb0ELb0EN7cutlass6half_tE19Flash_kernel_traitsILi64ELi128ELi64ELi4ES3_EELb1ELb0ELb0ELb0ELb0ELb0ELb0ELb0EEEvNS_16Flash_fwd_paramsE --------------------------
	.section	.nv.info._ZN5flash16flash_fwd_kernelI23Flash_fwd_kernel_traitsILi64ELi128ELi64ELi4ELb0ELb0EN7cutlass6half_tE19Flash_kernel_traitsILi64ELi128ELi64ELi4ES3_EELb1ELb0ELb0ELb0ELb0ELb0ELb0ELb0EEEvNS_16Flash_fwd_paramsE,"",@"SHT_CUDA_INFO"
	.sectionflags	@""
	.align	4


	//----- nvinfo : EIATTR_CUDA_API_VERSION
	.align		4
        /*0000*/ 	.byte	0x04, 0x37
        /*0002*/ 	.short	(.L_458 - .L_457)
.L_457:
        /*0004*/ 	.word	0x00000082


	//----- nvinfo : EIATTR_SW2861232_WAR
	.align		4
.L_458:
        /*0008*/ 	.byte	0x01, 0x35
	.zero		2


	//----- nvinfo : EIATTR_PARAM_CBANK
	.align		4
        /*000c*/ 	.byte	0x04, 0x0a
        /*000e*/ 	.short	(.L_460 - .L_459)
	.align		4
.L_459:
        /*0010*/ 	.word	index@(.nv.constant0._ZN5flash16flash_fwd_kernelI23Flash_fwd_kernel_traitsILi64ELi128ELi64ELi4ELb0ELb0EN7cutlass6half_tE19Flash_kernel_traitsILi64ELi128ELi64ELi4ES3_EELb1ELb0ELb0ELb0ELb0ELb0ELb0ELb0EEEvNS_16Flash_fwd_paramsE)
        /*0014*/ 	.short	0x0160
        /*0016*/ 	.short	0x01d0


	//----- nvinfo : EIATTR_CBANK_PARAM_SIZE
	.align		4
.L_460:
        /*0018*/ 	.byte	0x03, 0x19
        /*001a*/ 	.short	0x01d0


	//----- nvinfo : EIATTR_KPARAM_INFO
	.align		4
        /*001c*/ 	.byte	0x04, 0x17
        /*001e*/ 	.short	(.L_462 - .L_461)
.L_461:
        /*0020*/ 	.word	0x00000000
        /*0024*/ 	.short	0x0000
        /*0026*/ 	.short	0x0000
        /*0028*/ 	.byte	0x00, 0xf0, 0x41, 0x07


	//----- nvinfo : EIATTR_MAXREG_COUNT
	.align		4
.L_462:
        /*002c*/ 	.byte	0x03, 0x1b
        /*002e*/ 	.short	0x00ff


	//----- nvinfo : EIATTR_NUM_BARRIERS
	.align		4
        /*0030*/ 	.byte	0x02, 0x4c
        /*0032*/ 	.byte	0x01
	.zero		1


	//----- nvinfo : EIATTR_ANNOTATIONS
	.align		4
        /*0034*/ 	.byte	0x04, 0x55
        /*0036*/ 	.short	(.L_464 - .L_463)


	//   ....[0]....
.L_463:
        /*0038*/ 	.word	0x00000001
        /*003c*/ 	.byte	0xf0, 0x10, 0x00, 0x00, 0x01, 0x00, 0x00, 0x00, 0x60, 0x12, 0x00, 0x00, 0x01, 0x00, 0x00, 0x00
        /*004c*/ 	.byte	0xd0, 0x13, 0x00, 0x00, 0x01, 0x00, 0x00, 0x00, 0x60, 0x15, 0x00, 0x00, 0x01, 0x00, 0x00, 0x00
        /*005c*/ 	.byte	0xf0, 0xb4, 0x00, 0x00, 0x01, 0x00, 0x00, 0x00, 0xf0, 0xb5, 0x00, 0x00, 0x01, 0x00, 0x00, 0x00
        /*006c*/ 	.byte	0xf0, 0xb6, 0x00, 0x00, 0x01, 0x00, 0x00, 0x00, 0xf0, 0xb7, 0x00, 0x00


	//----- nvinfo : EIATTR_MERCURY_ISA_VERSION
	.align		4
.L_464:
        /*0078*/ 	.byte	0x03, 0x5f
        /*007a*/ 	.short	0x0000


	//----- nvinfo : EIATTR_COOP_GROUP_MASK_REGIDS
	.align		4
        /*007c*/ 	.byte	0x04, 0x29
        /*007e*/ 	.short	(.L_466 - .L_465)


	//   ....[0]....
.L_465:
        /*0080*/ 	.word	0xffffffff


	//   ....[1]....
        /*0084*/ 	.word	0xffffffff


	//   ....[2]....
        /*0088*/ 	.word	0xffffffff


	//   ....[3]....
        /*008c*/ 	.word	0xffffffff


	//   ....[4]....
        /*0090*/ 	.word	0xffffffff


	//   ....[5]....
        /*0094*/ 	.word	0xffffffff


	//   ....[6]....
        /*0098*/ 	.word	0xffffffff


	//   ....[7]....
        /*009c*/ 	.word	0xffffffff


	//   ....[8]....
        /*00a0*/ 	.word	0xffffffff


	//   ....[9]....
        /*00a4*/ 	.word	0xffffffff


	//   ....[10]....
        /*00a8*/ 	.word	0xffffffff


	//   ....[11]....
        /*00ac*/ 	.word	0xffffffff


	//   ....[12]....
        /*00b0*/ 	.word	0xffffffff


	//   ....[13]....
        /*00b4*/ 	.word	0xffffffff


	//   ....[14]....
        /*00b8*/ 	.word	0xffffffff


	//   ....[15]....
        /*00bc*/ 	.word	0xffffffff


	//   ....[16]....
        /*00c0*/ 	.word	0xffffffff


	//   ....[17]....
        /*00c4*/ 	.word	0xffffffff


	//   ....[18]....
        /*00c8*/ 	.word	0xffffffff


	//   ....[19]....
        /*00cc*/ 	.word	0xffffffff


	//   ....[20]....
        /*00d0*/ 	.word	0xffffffff


	//   ....[21]....
        /*00d4*/ 	.word	0xffffffff


	//   ....[22]....
        /*00d8*/ 	.word	0xffffffff


	//   ....[23]....
        /*00dc*/ 	.word	0xffffffff


	//----- nvinfo : EIATTR_COOP_GROUP_INSTR_OFFSETS
	.align		4
.L_466:
        /*00e0*/ 	.byte	0x04, 0x28
        /*00e2*/ 	.short	(.L_468 - .L_467)


	//   ....[0]....
.L_467:
        /*00e4*/ 	.word	0x00003710


	//   ....[1]....
        /*00e8*/ 	.word	0x00003880


	//   ....[2]....
        /*00ec*/ 	.word	0x000038e0


	//   ....[3]....
        /*00f0*/ 	.word	0x000039d0


	//   ....[4]....
        /*00f4*/ 	.word	0x00003a70


	//   ....[5]....
        /*00f8*/ 	.word	0x00003b60


	//   ....[6]....
        /*00fc*/ 	.word	0x00003b90


	//   ....[7]....
        /*0100*/ 	.word	0x00003ce0


	//   ....[8]....
        /*0104*/ 	.word	0x00007070


	//   ....[9]....
        /*0108*/ 	.word	0x00007170


	//   ....[10]....
        /*010c*/ 	.word	0x000071a0


	//   ....[11]....
        /*0110*/ 	.word	0x000071b0


	//   ....[12]....
        /*0114*/ 	.word	0x00007250


	//   ....[13]....
        /*0118*/ 	.word	0x000072b0


	//   ....[14]....
        /*011c*/ 	.word	0x00007820


	//   ....[15]....
        /*0120*/ 	.word	0x00007960


	//   ....[16]....
        /*0124*/ 	.word	0x00009de0


	//   ....[17]....
        /*0128*/ 	.word	0x00009e20


	//   ....[18]....
        /*012c*/ 	.word	0x00009e30


	//   ....[19]....
        /*0130*/ 	.word	0x00009e40


	//   ....[20]....
        /*0134*/ 	.word	0x00009e80


	//   ....[21]....
        /*0138*/ 	.word	0x00009ea0


	//   ....[22]....
        /*013c*/ 	.word	0x00009ec0


	//   ....[23]....
        /*0140*/ 	.word	0x00009ee0


	//----- nvinfo : EIATTR_EXIT_INSTR_OFFSETS
	.align		4
.L_468:
        /*0144*/ 	.byte	0x04, 0x1c
        /*0146*/ 	.short	(.L_470 - .L_469)


	//   ....[0]....
.L_469:
        /*0148*/ 	.word	0x00000520


	//   ....[1]....
        /*014c*/ 	.word	0x0000b810


	//   ....[2]....
        /*0150*/ 	.word	0x0000b8d0


	//   ....[3]....
        /*0154*/ 	.word	0x0000c880


	//   ....[4]....
        /*0158*/ 	.word	0x0000c900


	//----- nvinfo : EIATTR_CTAIDZ_USED
	.align		4
.L_470:
        /*015c*/ 	.byte	0x01, 0x04
	.zero		2


	//----- nvinfo : EIATTR_CRS_STACK_SIZE
	.align		4
        /*0160*/ 	.byte	0x04, 0x1e
        /*0162*/ 	.short	(.L_472 - .L_471)
.L_471:
        /*0164*/ 	.word	0x00000000
.L_472:


//--------------------- .nv.info._ZN5flash16flash_fwd_kernelI23Flash_fwd_kernel_traitsILi64ELi128ELi64ELi4ELb0ELb0EN7cutlass6half_tE19Flash_kernel_traitsILi64ELi128ELi64ELi4ES3_EELb1ELb0ELb1ELb0ELb0ELb0ELb0ELb0EEEvNS_16Flash_fwd_paramsE --------------------------
	.section	.nv.info._ZN5flash16flash_fwd_kernelI23Flash_fwd_kernel_traitsILi64ELi128ELi64ELi4ELb0ELb0EN7cutlass6half_tE19Flash_kernel_traitsILi64ELi128ELi64ELi4ES3_EELb1ELb0ELb1ELb0ELb0ELb0ELb0ELb0EEEvNS_16Flash_fwd_paramsE,"",@"SHT_CUDA_INFO"
	.sectionflags	@""
	.align	4


	//----- nvinfo : EIATTR_CUDA_API_VERSION
	.align		4
        /*0000*/ 	.byte	0x04, 0x37
        /*0002*/ 	.short	(.L_474 - .L_473)
.L_473:
        /*0004*/ 	.word	0x00000082


	//----- nvinfo : EIATTR_SW2861232_WAR
	.align		4
.L_474:
        /*0008*/ 	.byte	0x01, 0x35
	.zero		2


	//----- nvinfo : EIATTR_PARAM_CBANK
	.align		4
        /*000c*/ 	.byte	0x04, 0x0a
        /*000e*/ 	.short	(.L_476 - .L_475)
	.align		4
.L_475:
        /*0010*/ 	.word	index@(.nv.constant0._ZN5flash16flash_fwd_kernelI23Flash_fwd_kernel_traitsILi64ELi128ELi64ELi4ELb0ELb0EN7cutlass6half_tE19Flash_kernel_traitsILi64ELi128ELi64ELi4ES3_EELb1ELb0ELb1ELb0ELb0ELb0ELb0ELb0EEEvNS_16Flash_fwd_paramsE)
        /*0014*/ 	.short	0x0160
        /*0016*/ 	.short	0x01d0


	//----- nvinfo : EIATTR_CBANK_PARAM_SIZE
	.align		4
.L_476:
        /*0018*/ 	.byte	0x03, 0x19
        /*001a*/ 	.short	0x01d0


	//----- nvinfo : EIATTR_KPARAM_INFO
	.align		4
        /*001c*/ 	.byte	0x04, 0x17
        /*001e*/ 	.short	(.L_478 - .L_477)
.L_477:
        /*0020*/ 	.word	0x00000000
        /*0024*/ 	.short	0x0000
        /*0026*/ 	.short	0x0000
        /*0028*/ 	.byte	0x00, 0xf0, 0x41, 0x07


	//----- nvinfo : EIATTR_MAXREG_COUNT
	.align		4
.L_478:
        /*002c*/ 	.byte	0x03, 0x1b
        /*002e*/ 	.short	0x00ff


	//----- nvinfo : EIATTR_NUM_BARRIERS
	.align		4
        /*0030*/ 	.byte	0x02, 0x4c
        /*0032*/ 	.byte	0x01
	.zero		1


	//----- nvinfo : EIATTR_ANNOTATIONS
	.align		4
        /*0034*/ 	.byte	0x04, 0x55
        /*0036*/ 	.short	(.L_480 - .L_479)


	//   ....[0]....
.L_479:
        /* <DEDUP_REMOVED lines=40> */


	//----- nvinfo : EIATTR_MERCURY_ISA_VERSION
	.align		4
.L_480:
        /*02a8*/ 	.byte	0x03, 0x5f
        /*02aa*/ 	.short	0x0000


	//----- nvinfo : EIATTR_COOP_GROUP_MASK_REGIDS
	.align		4
        /*02ac*/ 	.byte	0x04, 0x29
        /*02ae*/ 	.short	(.L_482 - .L_481)


	//   ....[0]....
.L_481:
        /*02b0*/ 	.word	0xffffffff


	//   ....[1]....
        /*02b4*/ 	.word	0xffffffff


	//   ....[2]....
        /*02b8*/ 	.word	0xffffffff


	//   ....[3]....
        /*02bc*/ 	.word	0xffffffff


	//   ....[4]....
        /*02c0*/ 	.word	0xffffffff


	//   ....[5]....
        /*02c4*/ 	.word	0xffffffff


	//   ....[6]....
        /*02c8*/ 	.word	0xffffffff


	//   ....[7]....
        /*02cc*/ 	.word	0xffffffff


	//   ....[8]....
        /*02d0*/ 	.word	0xffffffff


	//   ....[9]....
        /*02d4*/ 	.word	0xffffffff


	//   ....[10]....
        /*02d8*/ 	.word	0xffffffff


	//   ....[11]....
        /*02dc*/ 	.word	0xffffffff


	//   ....[12]....
        /*02e0*/ 	.word	0xffffffff


	//   ....[13]....
        /*02e4*/ 	.word	0xffffffff


	//   ....[14]....
        /*02e8*/ 	.word	0xffffffff


	//   ....[15]....
        /*02ec*/ 	.word	0xffffffff


	//   ....[16]....
        /*02f0*/ 	.word	0xffffffff


	//   ....[17]....
        /*02f4*/ 	.word	0xffffffff


	//   ....[18]....
        /*02f8*/ 	.word	0xffffffff


	//   ....[19]....
        /*02fc*/ 	.word	0xffffffff


	//   ....[20]....
        /*0300*/ 	.word	0xffffffff


	//   ....[21]....
        /*0304*/ 	.word	0xffffffff


	//   ....[22]....
        /*0308*/ 	.word	0xffffffff


	//   ....[23]....
        /*030c*/ 	.word	0xffffffff


	//   ....[24]....
        /*0310*/ 	.word	0xffffffff


	//   ....[25]....
        /*0314*/ 	.word	0xffffffff


	//   ....[26]....
        /*0318*/ 	.word	0xffffffff


	//   ....[27]....
        /*031c*/ 	.word	0xffffffff


	//   ....[28]....
        /*0320*/ 	.word	0xffffffff


	//   ....[29]....
        /*0324*/ 	.word	0xffffffff


	//   ....[30]....
        /*0328*/ 	.word	0xffffffff


	//   ....[31]....
        /*032c*/ 	.word	0xffffffff


	//   ....[32]....
        /*0330*/ 	.word	0xffffffff


	//   ....[33]....
        /*0334*/ 	.word	0xffffffff


	//   ....[34]....
        /*0338*/ 	.word	0xffffffff


	//   ....[35]....
        /*033c*/ 	.word	0xffffffff


	//   ....[36]....
        /*0340*/ 	.word	0xffffffff


	//   ....[37]....
        /*0344*/ 	.word	0xffffffff


	//   ....[38]....
        /*0348*/ 	.word	0xffffffff


	//   ....[39]....
        /*034c*/ 	.word	0xffffffff


	//----- nvinfo : EIATTR_COOP_GROUP_INSTR_OFFSETS
	.align		4
.L_482:
        /*0350*/ 	.byte	0x04, 0x28
        /*0352*/ 	.short	(.L_484 - .L_483)


	//   ....[0]....
.L_483:
        /*0354*/ 	.word	0x000053b0


	//   ....[1]....
        /*0358*/ 	.word	0x000053f0


	//   ....[2]....
        /*035c*/ 	.word	0x00005570


	//   ....[3]....
        /*0360*/ 	.word	0x00005700


	//   ....[4]....
        /*0364*/ 	.word	0x00005740


	//   ....[5]....
        /*0368*/ 	.word	0x000058c0


	//   ....[6]....
        /*036c*/ 	.word	0x00005cb0


	//   ....[7]....
        /*0370*/ 	.word	0x00005f20


	//   ....[8]....
        /*0374*/ 	.word	0x00009a30


	//   ....[9]....
        /*0378*/ 	.word	0x00009ab0


	//   ....[10]....
        /*037c*/ 	.word	0x00009ad0


	//   ....[11]....
        /*0380*/ 	.word	0x00009b50


	//   ....[12]....
        /*0384*/ 	.word	0x0000a4c0


	//   ....[13]....
        /*0388*/ 	.word	0x0000a580


	//   ....[14]....
        /*038c*/ 	.word	0x0000a5b0


	//   ....[15]....
        /*0390*/ 	.word	0x0000a660


	//   ....[16]....
        /*0394*/ 	.word	0x0000df20


	//   ....[17]....
        /*0398*/ 	.word	0x0000dff0


	//   ....[18]....
        /*039c*/ 	.word	0x0000e020


	//   ....[19]....
        /*03a0*/ 	.word	0x0000e0e0


	//   ....[20]....
        /*03a4*/ 	.word	0x0000f120


	//   ....[21]....
        /*03a8*/ 	.word	0x0000f1d0


	//   ....[22]....
        /*03ac*/ 	.word	0x0000f250


	//   ....[23]....
        /*03b0*/ 	.word	0x0000f2f0


	//   ....[24]....
        /*03b4*/ 	.word	0x000131c0


	//   ....[25]....
        /*03b8*/ 	.word	0x000132c0


	//   ....[26]....
        /*03bc*/ 	.word	0x000133d0


	//   ....[27]....
        /*03c0*/ 	.word	0x000134a0


	//   ....[28]....
        /*03c4*/ 	.word	0x000138d0


	//   ....[29]....
        /*03c8*/ 	.word	0x000138f0


	//   ....[30]....
        /*03cc*/ 	.word	0x00013950


	//   ....[31]....
        /*03d0*/ 	.word	0x00013970


	//   ....[32]....
        /*03d4*/ 	.word	0x00016450


	//   ....[33]....
        /*03d8*/ 	.word	0x00016460


	//   ....[34]....
        /*03dc*/ 	.word	0x00016470


	//   ....[35]....
        /*03e0*/ 	.word	0x000164b0


	//   ....[36]....
        /*03e4*/ 	.word	0x000164d0


	//   ....[37]....
        /*03e8*/ 	.word	0x000164e0


	//   ....[38]....
        /*03ec*/ 	.word	0x000164f0


	//   ....[39]....
        /*03f0*/ 	.word	0x00016520


	//----- nvinfo : EIATTR_EXIT_INSTR_OFFSETS
	.align		4
.L_484:
        /*03f4*/ 	.byte	0x04, 0x1c
        /*03f6*/ 	.short	(.L_486 - .L_485)


	//   ....[0]....
.L_485:
        /*03f8*/ 	.word	0x00000540


	//   ....[1]....
        /*03fc*/ 	.word	0x00001630


	//   ....[2]....
        /*0400*/ 	.word	0x000016b0


	//   ....[3]....
        /*0404*/ 	.word	0x00017ec0


	//   ....[4]....
        /*0408*/ 	.word	0x00017f80


	//----- nvinfo : EIATTR_CTAIDZ_USED
	.align		4
.L_486:
        /*040c*/ 	.byte	0x01, 0x04
	.zero		2


	//----- nvinfo : EIATTR_CRS_STACK_SIZE
	.align		4
        /*0410*/ 	.byte	0x04, 0x1e
        /*0412*/ 	.short	(.L_488 - .L_487)
.L_487:
        /*0414*/ 	.word	0x00000000
.L_488:


//--------------------- .nv.info._ZN5flash16flash_fwd_kernelI23Flash_fwd_kernel_traitsILi64ELi128ELi64ELi4ELb0ELb0EN7cutlass6half_tE19Flash_kernel_traitsILi64ELi128ELi64ELi4ES3_EELb1ELb0ELb0ELb0ELb1ELb1ELb0ELb0EEEvNS_16Flash_fwd_paramsE --------------------------
	.section	.nv.info._ZN5flash16flash_fwd_kernelI23Flash_fwd_kernel_traitsILi64ELi128ELi64ELi4ELb0ELb0EN7cutlass6half_tE19Flash_kernel_traitsILi64ELi128ELi64ELi4ES3_EELb1ELb0ELb0ELb0ELb1ELb1ELb0ELb0EEEvNS_16Flash_fwd_paramsE,"",@"SHT_CUDA_INFO"
	.sectionflags	@""
	.align	4


	//----- nvinfo : EIATTR_CUDA_API_VERSION
	.align		4
        /*0000*/ 	.byte	0x04, 0x37
        /*0002*/ 	.short	(.L_490 - .L_489)
.L_489:
        /*0004*/ 	.word	0x00000082


	//----- nvinfo : EIATTR_SW2861232_WAR
	.align		4
.L_490:
        /*0008*/ 	.byte	0x01, 0x35
	.zero		2


	//----- nvinfo : EIATTR_PARAM_CBANK
	.align		4
        /*000c*/ 	.byte	0x04, 0x0a
        /*000e*/ 	.short	(.L_492 - .L_491)
	.align		4
.L_491:
        /*0010*/ 	.word	index@(.nv.constant0._ZN5flash16flash_fwd_kernelI23Flash_fwd_kernel_traitsILi64ELi128ELi64ELi4ELb0ELb0EN7cutlass6half_tE19Flash_kernel_traitsILi64ELi128ELi64ELi4ES3_EELb1ELb0ELb0ELb0ELb1ELb1ELb0ELb0EEEvNS_16Flash_fwd_paramsE)
        /*0014*/ 	.short	0x0160
        /*0016*/ 	.short	0x01d0


	//----- nvinfo : EIATTR_CBANK_PARAM_SIZE
	.align		4
.L_492:
        /*0018*/ 	.byte	0x03, 0x19
        /*001a*/ 	.short	0x01d0


	//----- nvinfo : EIATTR_KPARAM_INFO
	.align		4
        /*001c*/ 	.byte	0x04, 0x17
        /*001e*/ 	.short	(.L_494 - .L_493)
.L_493:
        /*0020*/ 	.word	0x00000000
        /*0024*/ 	.short	0x0000
        /*0026*/ 	.short	0x0000
        /*0028*/ 	.byte	0x00, 0xf0, 0x41, 0x07


	//----- nvinfo : EIATTR_MAXREG_COUNT
	.align		4
.L_494:
        /*002c*/ 	.byte	0x03, 0x1b
        /*002e*/ 	.short	0x00ff


	//----- nvinfo : EIATTR_NUM_BARRIERS
	.align		4
        /*0030*/ 	.byte	0x02, 0x4c
        /*0032*/ 	.byte	0x01
	.zero		1


	//----- nvinfo : EIATTR_MERCURY_ISA_VERSION
	.align		4
        /*0034*/ 	.byte	0x03, 0x5f
        /*0036*/ 	.short	0x0000


	//----- nvinfo : EIATTR_COOP_GROUP_MASK_REGIDS
	.align		4
        /*0038*/ 	.byte	0x04, 0x29
        /*003a*/ 	.short	(.L_496 - .L_495)


	//   ....[0]....
.L_495:
        /*003c*/ 	.word	0xffffffff


	//   ....[1]....
        /*0040*/ 	.word	0xffffffff


	//   ....[2]....
        /*0044*/ 	.word	0xffffffff


	//   ....[3]....
        /*0048*/ 	.word	0xffffffff


	//   ....[4]....
        /*004c*/ 	.word	0xffffffff


	//   ....[5]....
        /*0050*/ 	.word	0xffffffff


	//   ....[6]....
        /*0054*/ 	.word	0xffffffff


	//   ....[7]....
        /*0058*/ 	.word	0xffffffff


	//   ....[8]....
        /*005c*/ 	.word	0xffffffff


	//   ....[9]....
        /*0060*/ 	.word	0xffffffff


	//   ....[10]....
        /*0064*/ 	.word	0xffffffff


	//   ....[11]....
        /*0068*/ 	.word	0xffffffff


	//   ....[12]....
        /*006c*/ 	.word	0xffffffff


	//   ....[13]....
        /*0070*/ 	.word	0xffffffff


	//   ....[14]....
        /*0074*/ 	.word	0xffffffff


	//   ....[15]....
        /*0078*/ 	.word	0xffffffff


	//   ....[16]....
        /*007c*/ 	.word	0xffffffff


	//   ....[17]....
        /*0080*/ 	.word	0xffffffff


	//   ....[18]....
        /*0084*/ 	.word	0xffffffff


	//   ....[19]....
        /*0088*/ 	.word	0xffffffff


	//   ....[20]....
        /*008c*/ 	.word	0xffffffff


	//   ....[21]....
        /*0090*/ 	.word	0xffffffff


	//   ....[22]....
        /*0094*/ 	.word	0xffffffff


	//   ....[23]....
        /*0098*/ 	.word	0xffffffff


	//----- nvinfo : EIATTR_COOP_GROUP_INSTR_OFFSETS
	.align		4
.L_496:
        /*009c*/ 	.byte	0x04, 0x28
        /*009e*/ 	.short	(.L_498 - .L_497)


	//   ....[0]....
.L_497:
        /*00a0*/ 	.word	0x00001b30


	//   ....[1]....
        /*00a4*/ 	.word	0x00001c20


	//   ....[2]....
        /*00a8*/ 	.word	0x00001dd0


	//   ....[3]....
        /*00ac*/ 	.word	0x00001e90


	//   ....[4]....
        /*00b0*/ 	.word	0x00001ec0


	//   ....[5]....
        /*00b4*/ 	.word	0x00001f30


	//   ....[6]....
        /*00b8*/ 	.word	0x00002030


	//   ....[7]....
        /*00bc*/ 	.word	0x00002150


	//   ....[8]....
        /*00c0*/ 	.word	0x00005060


	//   ....[9]....
        /*00c4*/ 	.word	0x000050e0


	//   ....[10]....
        /*00c8*/ 	.word	0x00005110


	//   ....[11]....
        /*00cc*/ 	.word	0x00005150


	//   ....[12]....
        /*00d0*/ 	.word	0x00005180


	//   ....[13]....
        /*00d4*/ 	.word	0x000051b0


	//   ....[14]....
        /*00d8*/ 	.word	0x00005460


	//   ....[15]....
        /*00dc*/ 	.word	0x000055b0


	//   ....[16]....
        /*00e0*/ 	.word	0x00007d00


	//   ....[17]....
        /*00e4*/ 	.word	0x00007d40


	//   ....[18]....
        /*00e8*/ 	.word	0x00007d80


	//   ....[19]....
        /*00ec*/ 	.word	0x00007df0


	//   ....[20]....
        /*00f0*/ 	.word	0x00007e40


	//   ....[21]....
        /*00f4*/ 	.word	0x00007e60


	//   ....[22]....
        /*00f8*/ 	.word	0x00007e80


	//   ....[23]....
        /*00fc*/ 	.word	0x00007ec0


	//----- nvinfo : EIATTR_EXIT_INSTR_OFFSETS
	.align		4
.L_498:
        /*0100*/ 	.byte	0x04, 0x1c
        /*0102*/ 	.short	(.L_500 - .L_499)


	//   ....[0]....
.L_499:
        /*0104*/ 	.word	0x00000350


	//   ....[1]....
        /*0108*/ 	.word	0x00009280


	//----- nvinfo : EIATTR_CTAIDZ_USED
	.align		4
.L_500:
        /*010c*/ 	.byte	0x01, 0x04
	.zero		2


	//----- nvinfo : EIATTR_CRS_STACK_SIZE
	.align		4
        /*0110*/ 	.byte	0x04, 0x1e
        /*0112*/ 	.short	(.L_502 - .L_501)
.L_501:
        /*0114*/ 	.word	0x00000000
.L_502:


//--------------------- .nv.info._ZN5flash16flash_fwd_kernelI23Flash_fwd_kernel_traitsILi64ELi128ELi64ELi4ELb0ELb0EN7cutlass6half_tE19Flash_kernel_traitsILi64ELi128ELi64ELi4ES3_EELb0ELb0ELb0ELb0ELb1ELb1ELb1ELb0EEEvNS_16Flash_fwd_paramsE --------------------------
	.section	.nv.info._ZN5flash16flash_fwd_kernelI23Flash_fwd_kernel_traitsILi64ELi128ELi64ELi4ELb0ELb0EN7cutlass6half_tE19Flash_kernel_traitsILi64ELi128ELi64ELi4ES3_EELb0ELb0ELb0ELb0ELb1ELb1ELb1ELb0EEEvNS_16Flash_fwd_paramsE,"",@"SHT_CUDA_INFO"
	.sectionflags	@""
	.align	4


	//----- nvinfo : EIATTR_CUDA_API_VERSION
	.align		4
        /*0000*/ 	.byte	0x04, 0x37
        /*0002*/ 	.short	(.L_504 - .L_503)
.L_503:
        /*0004*/ 	.word	0x00000082


	//----- nvinfo : EIATTR_SW2861232_WAR
	.align		4
.L_504:
        /*0008*/ 	.byte	0x01, 0x35
	.zero		2


	//----- nvinfo : EIATTR_PARAM_CBANK
	.align		4
        /*000c*/ 	.byte	0x04, 0x0a
        /*000e*/ 	.short	(.L_506 - .L_505)
	.align		4
.L_505:
        /*0010*/ 	.word	index@(.nv.constant0._ZN5flash16flash_fwd_kernelI23Flash_fwd_kernel_traitsILi64ELi128ELi64ELi4ELb0ELb0EN7cutlass6half_tE19Flash_kernel_traitsILi64ELi128ELi64ELi4ES3_EELb0ELb0ELb0ELb0ELb1ELb1ELb1ELb0EEEvNS_16Flash_fwd_paramsE)
        /*0014*/ 	.short	0x0160
        /*0016*/ 	.short	0x01d0


	//----- nvinfo : EIATTR_CBANK_PARAM_SIZE
	.align		4
.L_506:
        /*0018*/ 	.byte	0x03, 0x19
        /*001a*/ 	.short	0x01d0


	//----- nvinfo : EIATTR_KPARAM_INFO
	.align		4
        /*001c*/ 	.byte	0x04, 0x17
        /*001e*/ 	.short	(.L_508 - .L_507)
.L_507:
        /*0020*/ 	.word	0x00000000
        /*0024*/ 	.short	0x0000
        /*0026*/ 	.short	0x0000
        /*0028*/ 	.byte	0x00, 0xf0, 0x41, 0x07


	//----- nvinfo : EIATTR_MAXREG_COUNT
	.align		4
.L_508:
        /*002c*/ 	.byte	0x03, 0x1b
        /*002e*/ 	.short	0x00ff


	//----- nvinfo : EIATTR_NUM_BARRIERS
	.align		4
        /*0030*/ 	.byte	0x02, 0x4c
        /*0032*/ 	.byte	0x01
	.zero		1


	//----- nvinfo : EIATTR_MERCURY_ISA_VERSION
	.align		4
        /*0034*/ 	.byte	0x03, 0x5f
        /*0036*/ 	.short	0x0000


	//----- nvinfo : EIATTR_COOP_GROUP_MASK_REGIDS
	.align		4
        /*0038*/ 	.byte	0x04, 0x29
        /*003a*/ 	.short	(.L_510 - .L_509)


	//   ....[0]....
.L_509:
        /*003c*/ 	.word	0xffffffff


	//   ....[1]....
        /*0040*/ 	.word	0xffffffff


	//   ....[2]....
        /*0044*/ 	.word	0xffffffff


	//   ....[3]....
        /*0048*/ 	.word	0xffffffff


	//   ....[4]....
        /*004c*/ 	.word	0xffffffff


	//   ....[5]....
        /*0050*/ 	.word	0xffffffff


	//   ....[6]....
        /*0054*/ 	.word	0xffffffff


	//   ....[7]....
        /*0058*/ 	.word	0xffffffff


	//   ....[8]....
        /*005c*/ 	.word	0xffffffff


	//   ....[9]....
        /*0060*/ 	.word	0xffffffff


	//   ....[10]....
        /*0064*/ 	.word	0xffffffff


	//   ....[11]....
        /*0068*/ 	.word	0xffffffff


	//   ....[12]....
        /*006c*/ 	.word	0xffffffff


	//   ....[13]....
        /*0070*/ 	.word	0xffffffff


	//   ....[14]....
        /*0074*/ 	.word	0xffffffff


	//   ....[15]....
        /*0078*/ 	.word	0xffffffff


	//   ....[16]....
        /*007c*/ 	.word	0xffffffff


	//   ....[17]....
        /*0080*/ 	.word	0xffffffff


	//   ....[18]....
        /*0084*/ 	.word	0xffffffff


	//   ....[19]....
        /*0088*/ 	.word	0xffffffff


	//   ....[20]....
        /*008c*/ 	.word	0xffffffff


	//   ....[21]....
        /*0090*/ 	.word	0xffffffff


	//   ....[22]....
        /*0094*/ 	.word	0xffffffff


	//   ....[23]....
        /*0098*/ 	.word	0xffffffff


	//----- nvinfo : EIATTR_COOP_GROUP_INSTR_OFFSETS
	.align		4
.L_510:
        /*009c*/ 	.byte	0x04, 0x28
        /*009e*/ 	.short	(.L_512 - .L_511)


	//   ....[0]....
.L_511:
        /*00a0*/ 	.word	0x00002190


	//   ....[1]....
        /*00a4*/ 	.word	0x000021e0


	//   ....[2]....
        /*00a8*/ 	.word	0x00002220


	//   ....[3]....
        /*00ac*/ 	.word	0x000022e0


	//   ....[4]....
        /*00b0*/ 	.word	0x00002320


	//   ....[5]....
        /*00b4*/ 	.word	0x00002340


	//   ....[6]....
        /*00b8*/ 	.word	0x00002350


	//   ....[7]....
        /*00bc*/ 	.word	0x000023d0


	//   ....[8]....
        /*00c0*/ 	.word	0x00004c60


	//   ....[9]....
        /*00c4*/ 	.word	0x00004ca0


	//   ....[10]....
        /*00c8*/ 	.word	0x00004cb0


	//   ....[11]....
        /*00cc*/ 	.word	0x00004cc0


	//   ....[12]....
        /*00d0*/ 	.word	0x00004d00


	//   ....[13]....
        /*00d4*/ 	.word	0x00004d20


	//   ....[14]....
        /*00d8*/ 	.word	0x00004d30


	//   ....[15]....
        /*00dc*/ 	.word	0x00004d40


	//   ....[16]....
        /*00e0*/ 	.word	0x00006640


	//   ....[17]....
        /*00e4*/ 	.word	0x00006680


	//   ....[18]....
        /*00e8*/ 	.word	0x000066c0


	//   ....[19]....
        /*00ec*/ 	.word	0x00006700


	//   ....[20]....
        /*00f0*/ 	.word	0x000067a0


	//   ....[21]....
        /*00f4*/ 	.word	0x000067c0


	//   ....[22]....
        /*00f8*/ 	.word	0x000067e0


	//   ....[23]....
        /*00fc*/ 	.word	0x000067f0


	//----- nvinfo : EIATTR_EXIT_INSTR_OFFSETS
	.align		4
.L_512:
        /*0100*/ 	.byte	0x04, 0x1c
        /*0102*/ 	.short	(.L_514 - .L_513)


	//   ....[0]....
.L_513:
        /*0104*/ 	.word	0x00000160


	//   ....[1]....
        /*0108*/ 	.word	0x00007b80


	//----- nvinfo : EIATTR_CTAIDZ_USED
	.align		4
.L_514:
        /*010c*/ 	.byte	0x01, 0x04
	.zero		2


	//----- nvinfo : EIATTR_CRS_STACK_SIZE
	.align		4
        /*0110*/ 	.byte	0x04, 0x1e
        /*0112*/ 	.short	(.L_516 - .L_515)
.L_515:
        /*0114*/ 	.word	0x00000000
.L_516:


//--------------------- .nv.info._ZN5flash16flash_fwd_kernelI23Flash_fwd_kernel_traitsILi64ELi128ELi64ELi4ELb0ELb0EN7cutlass6half_tE19Flash_kernel_traitsILi64ELi128ELi64ELi4ES3_EELb1ELb0ELb0ELb1ELb0ELb0ELb0ELb0EEEvNS_16Flash_fwd_paramsE --------------------------
	.section	.nv.info._ZN5flash16flash_fwd_kernelI23Flash_fwd_kernel_traitsILi64ELi128ELi64ELi4ELb0ELb0EN7cutlass6half_tE19Flash_kernel_traitsILi64ELi128ELi64ELi4ES3_EELb1ELb0ELb0ELb1ELb0ELb0ELb0ELb0EEEvNS_16Flash_fwd_paramsE,"",@"SHT_CUDA_INFO"
	.sectionflags	@""
	.align	4


	//----- nvinfo : EIATTR_CUDA_API_VERSION
	.align		4
        /*0000*/ 	.byte	0x04, 0x37
        /*0002*/ 	.short	(.L_518 - .L_517)
.L_517:
        /*0004*/ 	.word	0x00000082


	//----- nvinfo : EIATTR_SW2861232_WAR
	.align		4
.L_518:
        /*0008*/ 	.byte	0x01, 0x35
	.zero		2


	//----- nvinfo : EIATTR_PARAM_CBANK
	.align		4
        /*000c*/ 	.byte	0x04, 0x0a
        /*000e*/ 	.short	(.L_520 - .L_519)
	.align		4
.L_519:
        /*0010*/ 	.word	index@(.nv.constant0._ZN5flash16flash_fwd_kernelI23Flash_fwd_kernel_traitsILi64ELi128ELi64ELi4ELb0ELb0EN7cutlass6half_tE19Flash_kernel_traitsILi64ELi128ELi64ELi4ES3_EELb1ELb0ELb0ELb1ELb0ELb0ELb0ELb0EEEvNS_16Flash_fwd_paramsE)
        /*0014*/ 	.short	0x0160
        /*0016*/ 	.short	0x01d0


	//----- nvinfo : EIATTR_CBANK_PARAM_SIZE
	.align		4
.L_520:
        /*0018*/ 	.byte	0x03, 0x19
        /*001a*/ 	.short	0x01d0


	//----- nvinfo : EIATTR_KPARAM_INFO
	.align		4
        /*001c*/ 	.byte	0x04, 0x17
        /*001e*/ 	.short	(.L_522 - .L_521)
.L_521:
        /*0020*/ 	.word	0x00000000
        /*0024*/ 	.short	0x0000
        /*0026*/ 	.short	0x0000
        /*0028*/ 	.byte	0x00, 0xf0, 0x41, 0x07


	//----- nvinfo : EIATTR_MAXREG_COUNT
	.align		4
.L_522:
        /*002c*/ 	.byte	0x03, 0x1b
        /*002e*/ 	.short	0x00ff


	//----- nvinfo : EIATTR_NUM_BARRIERS
	.align		4
        /*0030*/ 	.byte	0x02, 0x4c
        /*0032*/ 	.byte	0x01
	.zero		1


	//----- nvinfo : EIATTR_ANNOTATIONS
	.align		4
        /*0034*/ 	.byte	0x04, 0x55
        /*0036*/ 	.short	(.L_524 - .L_523)


	//   ....[0]....
.L_523:
        /* <DEDUP_REMOVED lines=9> */


	//----- nvinfo : EIATTR_MERCURY_ISA_VERSION
	.align		4
.L_524:
        /*00b8*/ 	.byte	0x03, 0x5f
        /*00ba*/ 	.short	0x0000


	//----- nvinfo : EIATTR_COOP_GROUP_MASK_REGIDS
	.align		4
        /*00bc*/ 	.byte	0x04, 0x29
        /*00be*/ 	.short	(.L_526 - .L_525)


	//   ....[0]....
.L_525:
        /*00c0*/ 	.word	0xffffffff


	//   ....[1]....
        /*00c4*/ 	.word	0xffffffff


	//   ....[2]....
        /*00c8*/ 	.word	0xffffffff


	//   ....[3]....
        /*00cc*/ 	.word	0xffffffff


	//   ....[4]....
        /*00d0*/ 	.word	0xffffffff


	//   ....[5]....
        /*00d4*/ 	.word	0xffffffff


	//   ....[6]....
        /*00d8*/ 	.word	0xffffffff


	//   ....[7]....
        /*00dc*/ 	.word	0xffffffff


	//   ....[8]....
        /*00e0*/ 	.word	0xffffffff


	//   ....[9]....
        /*00e4*/ 	.word	0xffffffff


	//   ....[10]....
        /*00e8*/ 	.word	0xffffffff


	//   ....[11]....
        /*00ec*/ 	.word	0xffffffff


	//   ....[12]....
        /*00f0*/ 	.word	0xffffffff


	//   ....[13]....
        /*00f4*/ 	.word	0xffffffff


	//   ....[14]....
        /*00f8*/ 	.word	0xffffffff


	//   ....[15]....
        /*00fc*/ 	.word	0xffffffff


	//   ....[16]....
        /*0100*/ 	.word	0xffffffff


	//   ....[17]....
        /*0104*/ 	.word	0xffffffff


	//   ....[18]....
        /*0108*/ 	.word	0xffffffff


	//   ....[19]....
        /*010c*/ 	.word	0xffffffff


	//   ....[20]....
        /*0110*/ 	.word	0xffffffff


	//   ....[21]....
        /*0114*/ 	.word	0xffffffff


	//   ....[22]....
        /*0118*/ 	.word	0xffffffff


	//   ....[23]....
        /*011c*/ 	.word	0xffffffff


	//----- nvinfo : EIATTR_COOP_GROUP_INSTR_OFFSETS
	.align		4
.L_526:
        /*0120*/ 	.byte	0x04, 0x28
        /*0122*/ 	.short	(.L_528 - .L_527)


	//   ....[0]....
.L_527:
        /*0124*/ 	.word	0x00004b60


	//   ....[1]....
        /*0128*/ 	.word	0x00004d30


	//   ....[2]....
        /*012c*/ 	.word	0x00004d60


	//   ....[3]....
        /*0130*/ 	.word	0x00004e40


	//   ....[4]....
        /*0134*/ 	.word	0x00004ee0


	//   ....[5]....
        /*0138*/ 	.word	0x00004fb0


	//   ....[6]....
        /*013c*/ 	.word	0x00005020


	//   ....[7]....
        /*0140*/ 	.word	0x00005170


	//   ....[8]....
        /*0144*/ 	.word	0x000090a0


	//   ....[9]....
        /*0148*/ 	.word	0x00009220


	//   ....[10]....
        /*014c*/ 	.word	0x00009280


	//   ....[11]....
        /*0150*/ 	.word	0x00009340


	//   ....[12]....
        /*0154*/ 	.word	0x00009480


	//   ....[13]....
        /*0158*/ 	.word	0x00009500


	//   ....[14]....
        /*015c*/ 	.word	0x00009820


	//   ....[15]....
        /*0160*/ 	.word	0x000099b0


	//   ....[16]....
        /*0164*/ 	.word	0x0000bf00


	//   ....[17]....
        /*0168*/ 	.word	0x0000bf40


	//   ....[18]....
        /*016c*/ 	.word	0x0000bf50


	//   ....[19]....
        /*0170*/ 	.word	0x0000bf60


	//   ....[20]....
        /*0174*/ 	.word	0x0000bfa0


	//   ....[21]....
        /*0178*/ 	.word	0x0000bfc0


	//   ....[22]....
        /*017c*/ 	.word	0x0000bff0


	//   ....[23]....
        /*0180*/ 	.word	0x0000c040


	//----- nvinfo : EIATTR_EXIT_INSTR_OFFSETS
	.align		4
.L_528:
        /*0184*/ 	.byte	0x04, 0x1c
        /*0186*/ 	.short	(.L_530 - .L_529)


	//   ....[0]....
.L_529:
        /*0188*/ 	.word	0x00000520


	//   ....[1]....
        /*018c*/ 	.word	0x0000d960


	//   ....[2]....
        /*0190*/ 	.word	0x0000da20


	//   ....[3]....
        /*0194*/ 	.word	0x0000e9d0


	//   ....[4]....
        /*0198*/ 	.word	0x0000ea50


	//----- nvinfo : EIATTR_CTAIDZ_USED
	.align		4
.L_530:
        /*019c*/ 	.byte	0x01, 0x04
	.zero		2


	//----- nvinfo : EIATTR_CRS_STACK_SIZE
	.align		4
        /*01a0*/ 	.byte	0x04, 0x1e
        /*01a2*/ 	.short	(.L_532 - .L_531)
.L_531:
        /*01a4*/ 	.word	0x00000000
.L_532:


//--------------------- .nv.info._ZN5flash16flash_fwd_kernelI23Flash_fwd_kernel_traitsILi64ELi128ELi64ELi4ELb0ELb0EN7cutlass6half_tE19Flash_kernel_traitsILi64ELi128ELi64ELi4ES3_EELb1ELb0ELb0ELb0ELb0ELb0ELb0ELb1EEEvNS_16Flash_fwd_paramsE --------------------------
	.section	.nv.info._ZN5flash16flash_fwd_kernelI23Flash_fwd_kernel_traitsILi64ELi128ELi64ELi4ELb0ELb0EN7cutlass6half_tE19Flash_kernel_traitsILi64ELi128ELi64ELi4ES3_EELb1ELb0ELb0ELb0ELb0ELb0ELb0ELb1EEEvNS_16Flash_fwd_paramsE,"",@"SHT_CUDA_INFO"
	.sectionflags	@""
	.align	4


	//----- nvinfo : EIATTR_CUDA_API_VERSION
	.align		4
        /*0000*/ 	.byte	0x04, 0x37
        /*0002*/ 	.short	(.L_534 - .L_533)
.L_533:
        /*0004*/ 	.word	0x00000082


	//----- nvinfo : EIATTR_SW2861232_WAR
	.align		4
.L_534:
        /*0008*/ 	.byte	0x01, 0x35
	.zero		2


	//----- nvinfo : EIATTR_PARAM_CBANK
	.align		4
        /*000c*/ 	.byte	0x04, 0x0a
        /*000e*/ 	.short	(.L_536 - .L_535)
	.align		4
.L_535:
        /*0010*/ 	.word	index@(.nv.constant0._ZN5flash16flash_fwd_kernelI23Flash_fwd_kernel_traitsILi64ELi128ELi64ELi4ELb0ELb0EN7cutlass6half_tE19Flash_kernel_traitsILi64ELi128ELi64ELi4ES3_EELb1ELb0ELb0ELb0ELb0ELb0ELb0ELb1EEEvNS_16Flash_fwd_paramsE)
        /*0014*/ 	.short	0x0160
        /*0016*/ 	.short	0x01d0


	//----- nvinfo : EIATTR_CBANK_PARAM_SIZE
	.align		4
.L_536:
        /*0018*/ 	.byte	0x03, 0x19
        /*001a*/ 	.short	0x01d0


	//----- nvinfo : EIATTR_KPARAM_INFO
	.align		4
        /*001c*/ 	.byte	0x04, 0x17
        /*001e*/ 	.short	(.L_538 - .L_537)
.L_537:
        /*0020*/ 	.word	0x00000000
        /*0024*/ 	.short	0x0000
        /*0026*/ 	.short	0x0000
        /*0028*/ 	.byte	0x00, 0xf0, 0x41, 0x07


	//----- nvinfo : EIATTR_MAXREG_COUNT
	.align		4
.L_538:
        /*002c*/ 	.byte	0x03, 0x1b
        /*002e*/ 	.short	0x00ff


	//----- nvinfo : EIATTR_NUM_BARRIERS
	.align		4
        /*0030*/ 	.byte	0x02, 0x4c
        /*0032*/ 	.byte	0x01
	.zero		1


	//----- nvinfo : EIATTR_ANNOTATIONS
	.align		4
        /*0034*/ 	.byte	0x04, 0x55
        /*0036*/ 	.short	(.L_540 - .L_539)


	//   ....[0]....
.L_539:
        /* <DEDUP_REMOVED lines=60> */


	//----- nvinfo : EIATTR_MERCURY_ISA_VERSION
	.align		4
.L_540:
        /*03e0*/ 	.byte	0x03, 0x5f
        /*03e2*/ 	.short	0x0000


	//----- nvinfo : EIATTR_COOP_GROUP_MASK_REGIDS
	.align		4
        /*03e4*/ 	.byte	0x04, 0x29
        /*03e6*/ 	.short	(.L_542 - .L_541)


	//   ....[0]....
.L_541:
        /*03e8*/ 	.word	0xffffffff


	//   ....[1]....
        /*03ec*/ 	.word	0xffffffff


	//   ....[2]....
        /*03f0*/ 	.word	0xffffffff


	//   ....[3]....
        /*03f4*/ 	.word	0xffffffff


	//   ....[4]....
        /*03f8*/ 	.word	0xffffffff


	//   ....[5]....
        /*03fc*/ 	.word	0xffffffff


	//   ....[6]....
        /*0400*/ 	.word	0xffffffff


	//   ....[7]....
        /*0404*/ 	.word	0xffffffff


	//   ....[8]....
        /*0408*/ 	.word	0xffffffff


	//   ....[9]....
        /*040c*/ 	.word	0xffffffff


	//   ....[10]....
        /*0410*/ 	.word	0xffffffff


	//   ....[11]....
        /*0414*/ 	.word	0xffffffff


	//   ....[12]....
        /*0418*/ 	.word	0xffffffff


	//   ....[13]....
        /*041c*/ 	.word	0xffffffff


	//   ....[14]....
        /*0420*/ 	.word	0xffffffff


	//   ....[15]....
        /*0424*/ 	.word	0xffffffff


	//   ....[16]....
        /*0428*/ 	.word	0xffffffff


	//   ....[17]....
        /*042c*/ 	.word	0xffffffff


	//   ....[18]....
        /*0430*/ 	.word	0xffffffff


	//   ....[19]....
        /*0434*/ 	.word	0xffffffff


	//   ....[20]....
        /*0438*/ 	.word	0xffffffff


	//   ....[21]....
        /*043c*/ 	.word	0xffffffff


	//   ....[22]....
        /*0440*/ 	.word	0xffffffff


	//   ....[23]....
        /*0444*/ 	.word	0xffffffff


	//----- nvinfo : EIATTR_COOP_GROUP_INSTR_OFFSETS
	.align		4
.L_542:
        /*0448*/ 	.byte	0x04, 0x28
        /*044a*/ 	.short	(.L_544 - .L_543)


	//   ....[0]....
.L_543:
        /*044c*/ 	.word	0x00003ab0


	//   ....[1]....
        /*0450*/ 	.word	0x00003c60


	//   ....[2]....
        /*0454*/ 	.word	0x00003df0


	//   ....[3]....
        /*0458*/ 	.word	0x00003f70


	//   ....[4]....
        /*045c*/ 	.word	0x00004d30


	//   ....[5]....
        /*0460*/ 	.word	0x00004d70


	//   ....[6]....
        /*0464*/ 	.word	0x00004ec0


	//   ....[7]....
        /*0468*/ 	.word	0x00004f60


	//   ....[8]....
        /*046c*/ 	.word	0x00009710


	//   ....[9]....
        /*0470*/ 	.word	0x000097d0


	//   ....[10]....
        /*0474*/ 	.word	0x00009880


	//   ....[11]....
        /*0478*/ 	.word	0x000098f0


	//   ....[12]....
        /*047c*/ 	.word	0x00009960


	//   ....[13]....
        /*0480*/ 	.word	0x000099e0


	//   ....[14]....
        /*0484*/ 	.word	0x00009a60


	//   ....[15]....
        /*0488*/ 	.word	0x00009ac0


	//   ....[16]....
        /*048c*/ 	.word	0x0000ed90


	//   ....[17]....
        /*0490*/ 	.word	0x0000eda0


	//   ....[18]....
        /*0494*/ 	.word	0x0000edb0


	//   ....[19]....
        /*0498*/ 	.word	0x0000edc0


	//   ....[20]....
        /*049c*/ 	.word	0x0000ee10


	//   ....[21]....
        /*04a0*/ 	.word	0x0000ee30


	//   ....[22]....
        /*04a4*/ 	.word	0x0000ee70


	//   ....[23]....
        /*04a8*/ 	.word	0x0000ee80


	//----- nvinfo : EIATTR_EXIT_INSTR_OFFSETS
	.align		4
.L_544:
        /*04ac*/ 	.byte	0x04, 0x1c
        /*04ae*/ 	.short	(.L_546 - .L_545)


	//   ....[0]....
.L_545:
        /*04b0*/ 	.word	0x000004d0


	//   ....[1]....
        /*04b4*/ 	.word	0x00010860


	//   ....[2]....
        /*04b8*/ 	.word	0x00010920


	//   ....[3]....
        /*04bc*/ 	.word	0x000118f0


	//   ....[4]....
        /*04c0*/ 	.word	0x00011970


	//----- nvinfo : EIATTR_CTAIDZ_USED
	.align		4
.L_546:
        /*04c4*/ 	.byte	0x01, 0x04
	.zero		2


	//----- nvinfo : EIATTR_CRS_STACK_SIZE
	.align		4
        /*04c8*/ 	.byte	0x04, 0x1e
        /*04ca*/ 	.short	(.L_548 - .L_547)
.L_547:
        /*04cc*/ 	.word	0x00000000
.L_548:


//--------------------- .nv.info._ZN5flash16flash_fwd_kernelI23Flash_fwd_kernel_traitsILi64ELi128ELi64ELi4ELb0ELb0EN7cutlass6half_tE19Flash_kernel_traitsILi64ELi128ELi64ELi4ES3_EELb0ELb0ELb0ELb0ELb0ELb0ELb1ELb0EEEvNS_16Flash_fwd_paramsE --------------------------
	.section	.nv.info._ZN5flash16flash_fwd_kernelI23Flash_fwd_kernel_traitsILi64ELi128ELi64ELi4ELb0ELb0EN7cutlass6half_tE19Flash_kernel_traitsILi64ELi128ELi64ELi4ES3_EELb0ELb0ELb0ELb0ELb0ELb0ELb1ELb0EEEvNS_16Flash_fwd_paramsE,"",@"SHT_CUDA_INFO"
	.sectionflags	@""
	.align	4


	//----- nvinfo : EIATTR_CUDA_API_VERSION
	.align		4
        /*0000*/ 	.byte	0x04, 0x37
        /*0002*/ 	.short	(.L_550 - .L_549)
.L_549:
        /*0004*/ 	.word	0x00000082


	//----- nvinfo : EIATTR_SW2861232_WAR
	.align		4
.L_550:
        /*0008*/ 	.byte	0x01, 0x35
	.zero		2


	//----- nvinfo : EIATTR_PARAM_CBANK
	.align		4
        /*000c*/ 	.byte	0x04, 0x0a
        /*000e*/ 	.short	(.L_552 - .L_551)
	.align		4
.L_551:
        /*0010*/ 	.word	index@(.nv.constant0._ZN5flash16flash_fwd_kernelI23Flash_fwd_kernel_traitsILi64ELi128ELi64ELi4ELb0ELb0EN7cutlass6half_tE19Flash_kernel_traitsILi64ELi128ELi64ELi4ES3_EELb0ELb0ELb0ELb0ELb0ELb0ELb1ELb0EEEvNS_16Flash_fwd_paramsE)
        /*0014*/ 	.short	0x0160
        /*0016*/ 	.short	0x01d0


	//----- nvinfo : EIATTR_CBANK_PARAM_SIZE
	.align		4
.L_552:
        /*0018*/ 	.byte	0x03, 0x19
        /*001a*/ 	.short	0x01d0


	//----- nvinfo : EIATTR_KPARAM_INFO
	.align		4
        /*001c*/ 	.byte	0x04, 0x17
        /*001e*/ 	.short	(.L_554 - .L_553)
.L_553:
        /*0020*/ 	.word	0x00000000
        /*0024*/ 	.short	0x0000
        /*0026*/ 	.short	0x0000
        /*0028*/ 	.byte	0x00, 0xf0, 0x41, 0x07


	//----- nvinfo : EIATTR_MAXREG_COUNT
	.align		4
.L_554:
        /*002c*/ 	.byte	0x03, 0x1b
        /*002e*/ 	.short	0x00ff


	//----- nvinfo : EIATTR_NUM_BARRIERS
	.align		4
        /*0030*/ 	.byte	0x02, 0x4c
        /*0032*/ 	.byte	0x01
	.zero		1


	//----- nvinfo : EIATTR_MERCURY_ISA_VERSION
	.align		4
        /*0034*/ 	.byte	0x03, 0x5f
        /*0036*/ 	.short	0x0000


	//----- nvinfo : EIATTR_COOP_GROUP_MASK_REGIDS
	.align		4
        /*0038*/ 	.byte	0x04, 0x29
        /*003a*/ 	.short	(.L_556 - .L_555)


	//   ....[0]....
.L_555:
        /*003c*/ 	.word	0xffffffff


	//   ....[1]....
        /*0040*/ 	.word	0xffffffff


	//   ....[2]....
        /*0044*/ 	.word	0xffffffff


	//   ....[3]....
        /*0048*/ 	.word	0xffffffff


	//   ....[4]....
        /*004c*/ 	.word	0xffffffff


	//   ....[5]....
        /*0050*/ 	.word	0xffffffff


	//   ....[6]....
        /*0054*/ 	.word	0xffffffff


	//   ....[7]....
        /*0058*/ 	.word	0xffffffff


	//   ....[8]....
        /*005c*/ 	.word	0xffffffff


	//   ....[9]....
        /*0060*/ 	.word	0xffffffff


	//   ....[10]....
        /*0064*/ 	.word	0xffffffff


	//   ....[11]....
        /*0068*/ 	.word	0xffffffff


	//   ....[12]....
        /*006c*/ 	.word	0xffffffff


	//   ....[13]....
        /*0070*/ 	.word	0xffffffff


	//   ....[14]....
        /*0074*/ 	.word	0xffffffff


	//   ....[15]....
        /*0078*/ 	.word	0xffffffff


	//   ....[16]....
        /*007c*/ 	.word	0xffffffff


	//   ....[17]....
        /*0080*/ 	.word	0xffffffff


	//   ....[18]....
        /*0084*/ 	.word	0xffffffff


	//   ....[19]....
        /*0088*/ 	.word	0xffffffff


	//   ....[20]....
        /*008c*/ 	.word	0xffffffff


	//   ....[21]....
        /*0090*/ 	.word	0xffffffff


	//   ....[22]....
        /*0094*/ 	.word	0xffffffff


	//   ....[23]....
        /*0098*/ 	.word	0xffffffff


	//----- nvinfo : EIATTR_COOP_GROUP_INSTR_OFFSETS
	.align		4
.L_556:
        /*009c*/ 	.byte	0x04, 0x28
        /*009e*/ 	.short	(.L_558 - .L_557)


	//   ....[0]....
.L_557:
        /*00a0*/ 	.word	0x00003aa0


	//   ....[1]....
        /*00a4*/ 	.word	0x00003b20


	//   ....[2]....
        /*00a8*/ 	.word	0x00003be0


	//   ....[3]....
        /*00ac*/ 	.word	0x00003ca0


	//   ....[4]....
        /*00b0*/ 	.word	0x00003cd0


	//   ....[5]....
        /*00b4*/ 	.word	0x00003e00


	//   ....[6]....
        /*00b8*/ 	.word	0x00003e60


	//   ....[7]....
        /*00bc*/ 	.word	0x00003fc0


	//   ....[8]....
        /*00c0*/ 	.word	0x00006a70


	//   ....[9]....
        /*00c4*/ 	.word	0x00006b30


	//   ....[10]....
        /*00c8*/ 	.word	0x00006ba0


	//   ....[11]....
        /*00cc*/ 	.word	0x00006bd0


	//   ....[12]....
        /*00d0*/ 	.word	0x00006bf0


	//   ....[13]....
        /*00d4*/ 	.word	0x00006c00


	//   ....[14]....
        /*00d8*/ 	.word	0x00006c20


	//   ....[15]....
        /*00dc*/ 	.word	0x00006c40


	//   ....[16]....
        /*00e0*/ 	.word	0x00008560


	//   ....[17]....
        /*00e4*/ 	.word	0x000085a0


	//   ....[18]....
        /*00e8*/ 	.word	0x000085e0


	//   ....[19]....
        /*00ec*/ 	.word	0x00008670


	//   ....[20]....
        /*00f0*/ 	.word	0x000086b0


	//   ....[21]....
        /*00f4*/ 	.word	0x000086c0


	//   ....[22]....
        /*00f8*/ 	.word	0x000086d0


	//   ....[23]....
        /*00fc*/ 	.word	0x00008700


	//----- nvinfo : EIATTR_EXIT_INSTR_OFFSETS
	.align		4
.L_558:
        /*0100*/ 	.byte	0x04, 0x1c
        /*0102*/ 	.short	(.L_560 - .L_559)


	//   ....[0]....
.L_559:
        /*0104*/ 	.word	0x000002e0


	//   ....[1]....
        /*0108*/ 	.word	0x00009f00


	//   ....[2]....
        /*010c*/ 	.word	0x00009fc0


	//   ....[3]....
        /*0110*/ 	.word	0x0000af50


	//   ....[4]....
        /*0114*/ 	.word	0x0000afd0


	//----- nvinfo : EIATTR_CTAIDZ_USED
	.align		4
.L_560:
        /*0118*/ 	.byte	0x01, 0x04
	.zero		2


	//----- nvinfo : EIATTR_CRS_STACK_SIZE
	.align		4
        /*011c*/ 	.byte	0x04, 0x1e
        /*011e*/ 	.short	(.L_562 - .L_561)
.L_561:
        /*0120*/ 	.word	0x00000000
.L_562:


//--------------------- .nv.info._ZN5flash16flash_fwd_kernelI23Flash_fwd_kernel_traitsILi64ELi128ELi64ELi4ELb0ELb0EN7cutlass6half_tE19Flash_kernel_traitsILi64ELi128ELi64ELi4ES3_EELb1ELb0ELb0ELb1ELb0ELb0ELb0ELb1EEEvNS_16Flash_fwd_paramsE --------------------------
	.section	.nv.info._ZN5flash16flash_fwd_kernelI23Flash_fwd_kernel_traitsILi64ELi128ELi64ELi4ELb0ELb0EN7cutlass6half_tE19Flash_kernel_traitsILi64ELi128ELi64ELi4ES3_EELb1ELb0ELb0ELb1ELb0ELb0ELb0ELb1EEEvNS_16Flash_fwd_paramsE,"",@"SHT_CUDA_INFO"
	.sectionflags	@""
	.align	4


	//----- nvinfo : EIATTR_CUDA_API_VERSION
	.align		4
        /*0000*/ 	.byte	0x04, 0x37
        /*0002*/ 	.short	(.L_564 - .L_563)
.L_563:
        /*0004*/ 	.word	0x00000082


	//----- nvinfo : EIATTR_SW2861232_WAR
	.align		4
.L_564:
        /*0008*/ 	.byte	0x01, 0x35
	.zero		2


	//----- nvinfo : EIATTR_PARAM_CBANK
	.align		4
        /*000c*/ 	.byte	0x04, 0x0a
        /*000e*/ 	.short	(.L_566 - .L_565)
	.align		4
.L_565:
        /*0010*/ 	.word	index@(.nv.constant0._ZN5flash16flash_fwd_kernelI23Flash_fwd_kernel_traitsILi64ELi128ELi64ELi4ELb0ELb0EN7cutlass6half_tE19Flash_kernel_traitsILi64ELi128ELi64ELi4ES3_EELb1ELb0ELb0ELb1ELb0ELb0ELb0ELb1EEEvNS_16Flash_fwd_paramsE)
        /*0014*/ 	.short	0x0160
        /*0016*/ 	.short	0x01d0


	//----- nvinfo : EIATTR_CBANK_PARAM_SIZE
	.align		4
.L_566:
        /*0018*/ 	.byte	0x03, 0x19
        /*001a*/ 	.short	0x01d0


	//----- nvinfo : EIATTR_KPARAM_INFO
	.align		4
        /*001c*/ 	.byte	0x04, 0x17
        /*001e*/ 	.short	(.L_568 - .L_567)
.L_567:
        /*0020*/ 	.word	0x00000000
        /*0024*/ 	.short	0x0000
        /*0026*/ 	.short	0x0000
        /*0028*/ 	.byte	0x00, 0xf0, 0x41, 0x07


	//----- nvinfo : EIATTR_MAXREG_COUNT
	.align		4
.L_568:
        /*002c*/ 	.byte	0x03, 0x1b
        /*002e*/ 	.short	0x00ff


	//----- nvinfo : EIATTR_NUM_BARRIERS
	.align		4
        /*0030*/ 	.byte	0x02, 0x4c
        /*0032*/ 	.byte	0x01
	.zero		1


	//----- nvinfo : EIATTR_ANNOTATIONS
	.align		4
        /*0034*/ 	.byte	0x04, 0x55
        /*0036*/ 	.short	(.L_570 - .L_569)


	//   ....[0]....
.L_569:
        /* <DEDUP_REMOVED lines=83> */


	//----- nvinfo : EIATTR_MERCURY_ISA_VERSION
	.align		4
.L_570:
        /*0558*/ 	.byte	0x03, 0x5f
        /*055a*/ 	.short	0x0000


	//----- nvinfo : EIATTR_COOP_GROUP_MASK_REGIDS
	.align		4
        /*055c*/ 	.byte	0x04, 0x29
        /*055e*/ 	.short	(.L_572 - .L_571)


	//   ....[0]....
.L_571:
        /*0560*/ 	.word	0xffffffff


	//   ....[1]....
        /*0564*/ 	.word	0xffffffff


	//   ....[2]....
        /*0568*/ 	.word	0xffffffff


	//   ....[3]....
        /*056c*/ 	.word	0xffffffff


	//   ....[4]....
        /*0570*/ 	.word	0xffffffff


	//   ....[5]....
        /*0574*/ 	.word	0xffffffff


	//   ....[6]....
        /*0578*/ 	.word	0xffffffff


	//   ....[7]....
        /*057c*/ 	.word	0xffffffff


	//   ....[8]....
        /*0580*/ 	.word	0xffffffff


	//   ....[9]....
        /*0584*/ 	.word	0xffffffff


	//   ....[10]....
        /*0588*/ 	.word	0xffffffff


	//   ....[11]....
        /*058c*/ 	.word	0xffffffff


	//   ....[12]....
        /*0590*/ 	.word	0xffffffff


	//   ....[13]....
        /*0594*/ 	.word	0xffffffff


	//   ....[14]....
        /*0598*/ 	.word	0xffffffff


	//   ....[15]....
        /*059c*/ 	.word	0xffffffff


	//   ....[16]....
        /*05a0*/ 	.word	0xffffffff


	//   ....[17]....
        /*05a4*/ 	.word	0xffffffff


	//   ....[18]....
        /*05a8*/ 	.word	0xffffffff


	//   ....[19]....
        /*05ac*/ 	.word	0xffffffff


	//   ....[20]....
        /*05b0*/ 	.word	0xffffffff


	//   ....[21]....
        /*05b4*/ 	.word	0xffffffff


	//   ....[22]....
        /*05b8*/ 	.word	0xffffffff


	//   ....[23]....
        /*05bc*/ 	.word	0xffffffff


	//----- nvinfo : EIATTR_COOP_GROUP_INSTR_OFFSETS
	.align		4
.L_572:
        /*05c0*/ 	.byte	0x04, 0x28
        /*05c2*/ 	.short	(.L_574 - .L_573)


	//   ....[0]....
.L_573:
        /*05c4*/ 	.word	0x00005940


	//   ....[1]....
        /*05c8*/ 	.word	0x00005ca0


	//   ....[2]....
        /*05cc*/ 	.word	0x00005d20


	//   ....[3]....
        /*05d0*/ 	.word	0x00005da0


	//   ....[4]....
        /*05d4*/ 	.word	0x00005dd0


	//   ....[5]....
        /*05d8*/ 	.word	0x00005e00


	//   ....[6]....
        /*05dc*/ 	.word	0x00005f20


	//   ....[7]....
        /*05e0*/ 	.word	0x00005f80


	//   ....[8]....
        /*05e4*/ 	.word	0x0000c940


	//   ....[9]....
        /*05e8*/ 	.word	0x0000c990


	//   ....[10]....
        /*05ec*/ 	.word	0x0000ca40


	//   ....[11]....
        /*05f0*/ 	.word	0x0000caa0


	//   ....[12]....
        /*05f4*/ 	.word	0x0000caf0


	//   ....[13]....
        /*05f8*/ 	.word	0x0000cb30


	//   ....[14]....
        /*05fc*/ 	.word	0x0000cc60


	//   ....[15]....
        /*0600*/ 	.word	0x0000cd50


	//   ....[16]....
        /*0604*/ 	.word	0x00011e00


	//   ....[17]....
        /*0608*/ 	.word	0x00011e40


	//   ....[18]....
        /*060c*/ 	.word	0x00011e70


	//   ....[19]....
        /*0610*/ 	.word	0x00011ea0


	//   ....[20]....
        /*0614*/ 	.word	0x00011f50


	//   ....[21]....
        /*0618*/ 	.word	0x00011f80


	//   ....[22]....
        /*061c*/ 	.word	0x00011fe0


	//   ....[23]....
        /*0620*/ 	.word	0x00012080


	//----- nvinfo : EIATTR_EXIT_INSTR_OFFSETS
	.align		4
.L_574:
        /*0624*/ 	.byte	0x04, 0x1c
        /*0626*/ 	.short	(.L_576 - .L_575)


	//   ....[0]....
.L_575:
        /*0628*/ 	.word	0x000006c0


	//   ....[1]....
        /*062c*/ 	.word	0x00013950


	//   ....[2]....
        /*0630*/ 	.word	0x00013a10


	//   ....[3]....
        /*0634*/ 	.word	0x00014a30


	//   ....[4]....
        /*0638*/ 	.word	0x00014ab0


	//----- nvinfo : EIATTR_CTAIDZ_USED
	.align		4
.L_576:
        /*063c*/ 	.byte	0x01, 0x04
	.zero		2


	//----- nvinfo : EIATTR_CRS_STACK_SIZE
	.align		4
        /*0640*/ 	.byte	0x04, 0x1e
        /*0642*/ 	.short	(.L_578 - .L_577)
.L_577:
        /*0644*/ 	.word	0x00000000
.L_578:


//--------------------- .nv.info._ZN5flash16flash_fwd_kernelI23Flash_fwd_kernel_traitsILi64ELi128ELi64ELi4ELb0ELb0EN7cutlass6half_tE19Flash_kernel_traitsILi64ELi128ELi64ELi4ES3_EELb0ELb0ELb0ELb1ELb0ELb0ELb1ELb0EEEvNS_16Flash_fwd_paramsE --------------------------
	.section	.nv.info._ZN5flash16flash_fwd_kernelI23Flash_fwd_kernel_traitsILi64ELi128ELi64ELi4ELb0ELb0EN7cutlass6half_tE19Flash_kernel_traitsILi64ELi128ELi64ELi4ES3_EELb0ELb0ELb0ELb1ELb0ELb0ELb1ELb0EEEvNS_16Flash_fwd_paramsE,"",@"SHT_CUDA_INFO"
	.sectionflags	@""
	.align	4


	//----- nvinfo : EIATTR_CUDA_API_VERSION
	.align		4
        /*0000*/ 	.byte	0x04, 0x37
        /*0002*/ 	.short	(.L_580 - .L_579)
.L_579:
        /*0004*/ 	.word	0x00000082


	//----- nvinfo : EIATTR_SW2861232_WAR
	.align		4
.L_580:
        /*0008*/ 	.byte	0x01, 0x35
	.zero		2


	//----- nvinfo : EIATTR_PARAM_CBANK
	.align		4
        /*000c*/ 	.byte	0x04, 0x0a
        /*000e*/ 	.short	(.L_582 - .L_581)
	.align		4
.L_581:
        /*0010*/ 	.word	index@(.nv.constant0._ZN5flash16flash_fwd_kernelI23Flash_fwd_kernel_traitsILi64ELi128ELi64ELi4ELb0ELb0EN7cutlass6half_tE19Flash_kernel_traitsILi64ELi128ELi64ELi4ES3_EELb0ELb0ELb0ELb1ELb0ELb0ELb1ELb0EEEvNS_16Flash_fwd_paramsE)
        /*0014*/ 	.short	0x0160
        /*0016*/ 	.short	0x01d0


	//----- nvinfo : EIATTR_CBANK_PARAM_SIZE
	.align		4
.L_582:
        /*0018*/ 	.byte	0x03, 0x19
        /*001a*/ 	.short	0x01d0


	//----- nvinfo : EIATTR_KPARAM_INFO
	.align		4
        /*001c*/ 	.byte	0x04, 0x17
        /*001e*/ 	.short	(.L_584 - .L_583)
.L_583:
        /*0020*/ 	.word	0x00000000
        /*0024*/ 	.short	0x0000
        /*0026*/ 	.short	0x0000
        /*0028*/ 	.byte	0x00, 0xf0, 0x41, 0x07


	//----- nvinfo : EIATTR_MAXREG_COUNT
	.align		4
.L_584:
        /*002c*/ 	.byte	0x03, 0x1b
        /*002e*/ 	.short	0x00ff


	//----- nvinfo : EIATTR_NUM_BARRIERS
	.align		4
        /*0030*/ 	.byte	0x02, 0x4c
        /*0032*/ 	.byte	0x01
	.zero		1


	//----- nvinfo : EIATTR_ANNOTATIONS
	.align		4
        /*0034*/ 	.byte	0x04, 0x55
        /*0036*/ 	.short	(.L_586 - .L_585)


	//   ....[0]....
.L_585:
        /* <DEDUP_REMOVED lines=9> */


	//----- nvinfo : EIATTR_MERCURY_ISA_VERSION
	.align		4
.L_586:
        /*00b8*/ 	.byte	0x03, 0x5f
        /*00ba*/ 	.short	0x0000


	//----- nvinfo : EIATTR_COOP_GROUP_MASK_REGIDS
	.align		4
        /*00bc*/ 	.byte	0x04, 0x29
        /*00be*/ 	.short	(.L_588 - .L_587)


	//   ....[0]....
.L_587:
        /*00c0*/ 	.word	0xffffffff


	//   ....[1]....
        /*00c4*/ 	.word	0xffffffff


	//   ....[2]....
        /*00c8*/ 	.word	0xffffffff


	//   ....[3]....
        /*00cc*/ 	.word	0xffffffff


	//   ....[4]....
        /*00d0*/ 	.word	0xffffffff


	//   ....[5]....
        /*00d4*/ 	.word	0xffffffff


	//   ....[6]....
        /*00d8*/ 	.word	0xffffffff


	//   ....[7]....
        /*00dc*/ 	.word	0xffffffff


	//   ....[8]....
        /*00e0*/ 	.word	0xffffffff


	//   ....[9]....
        /*00e4*/ 	.word	0xffffffff


	//   ....[10]....
        /*00e8*/ 	.word	0xffffffff


	//   ....[11]....
        /*00ec*/ 	.word	0xffffffff


	//   ....[12]....
        /*00f0*/ 	.word	0xffffffff


	//   ....[13]....
        /*00f4*/ 	.word	0xffffffff


	//   ....[14]....
        /*00f8*/ 	.word	0xffffffff


	//   ....[15]....
        /*00fc*/ 	.word	0xffffffff


	//   ....[16]....
        /*0100*/ 	.word	0xffffffff


	//   ....[17]....
        /*0104*/ 	.word	0xffffffff


	//   ....[18]....
        /*0108*/ 	.word	0xffffffff


	//   ....[19]....
        /*010c*/ 	.word	0xffffffff


	//   ....[20]....
        /*0110*/ 	.word	0xffffffff


	//   ....[21]....
        /*0114*/ 	.word	0xffffffff


	//   ....[22]....
        /*0118*/ 	.word	0xffffffff


	//   ....[23]....
        /*011c*/ 	.word	0xffffffff


	//----- nvinfo : EIATTR_COOP_GROUP_INSTR_OFFSETS
	.align		4
.L_588:
        /*0120*/ 	.byte	0x04, 0x28
        /*0122*/ 	.short	(.L_590 - .L_589)


	//   ....[0]....
.L_589:
        /*0124*/ 	.word	0x000051f0


	//   ....[1]....
        /*0128*/ 	.word	0x00005280


	//   ....[2]....
        /*012c*/ 	.word	0x000052e0


	//   ....[3]....
        /*0130*/ 	.word	0x00005320


	//   ....[4]....
        /*0134*/ 	.word	0x00005360


	//   ....[5]....
        /*0138*/ 	.word	0x00005410


	//   ....[6]....
        /*013c*/ 	.word	0x00005520


	//   ....[7]....
        /*0140*/ 	.word	0x000056f0


	//   ....[8]....
        /*0144*/ 	.word	0x00008e20


	//   ....[9]....
        /*0148*/ 	.word	0x00008ee0


	//   ....[10]....
        /*014c*/ 	.word	0x00008f30


	//   ....[11]....
        /*0150*/ 	.word	0x00008f60


	//   ....[12]....
        /*0154*/ 	.word	0x00008fb0


	//   ....[13]....
        /*0158*/ 	.word	0x00009040


	//   ....[14]....
        /*015c*/ 	.word	0x00009060


	//   ....[15]....
        /*0160*/ 	.word	0x00009100


	//   ....[16]....
        /*0164*/ 	.word	0x0000a960


	//   ....[17]....
        /*0168*/ 	.word	0x0000a9a0


	//   ....[18]....
        /*016c*/ 	.word	0x0000a9b0


	//   ....[19]....
        /*0170*/ 	.word	0x0000a9c0


	//   ....[20]....
        /*0174*/ 	.word	0x0000aa00


	//   ....[21]....
        /*0178*/ 	.word	0x0000aa20


	//   ....[22]....
        /*017c*/ 	.word	0x0000aa30


	//   ....[23]....
        /*0180*/ 	.word	0x0000aac0


	//----- nvinfo : EIATTR_EXIT_INSTR_OFFSETS
	.align		4
.L_590:
        /*0184*/ 	.byte	0x04, 0x1c
        /*0186*/ 	.short	(.L_592 - .L_591)


	//   ....[0]....
.L_591:
        /*0188*/ 	.word	0x000002f0


	//   ....[1]....
        /*018c*/ 	.word	0x0000c330


	//   ....[2]....
        /*0190*/ 	.word	0x0000c3f0


	//   ....[3]....
        /*0194*/ 	.word	0x0000d3b0


	//   ....[4]....
        /*0198*/ 	.word	0x0000d430


	//----- nvinfo : EIATTR_CTAIDZ_USED
	.align		4
.L_592:
        /*019c*/ 	.byte	0x01, 0x04
	.zero		2


	//----- nvinfo : EIATTR_CRS_STACK_SIZE
	.align		4
        /*01a0*/ 	.byte	0x04, 0x1e
        /*01a2*/ 	.short	(.L_594 - .L_593)
.L_593:
        /*01a4*/ 	.word	0x00000000
.L_594:


//--------------------- .nv.info._ZN5flash16flash_fwd_kernelI23Flash_fwd_kernel_traitsILi64ELi128ELi64ELi4ELb0ELb0EN7cutlass6half_tE19Flash_kernel_traitsILi64ELi128ELi64ELi4ES3_EELb1ELb0ELb1ELb0ELb0ELb1ELb0ELb0EEEvNS_16Flash_fwd_paramsE --------------------------
	.section	.nv.info._ZN5flash16flash_fwd_kernelI23Flash_fwd_kernel_traitsILi64ELi128ELi64ELi4ELb0ELb0EN7cutlass6half_tE19Flash_kernel_traitsILi64ELi128ELi64ELi4ES3_EELb1ELb0ELb1ELb0ELb0ELb1ELb0ELb0EEEvNS_16Flash_fwd_paramsE,"",@"SHT_CUDA_INFO"
	.sectionflags	@""
	.align	4


	//----- nvinfo : EIATTR_CUDA_API_VERSION
	.align		4
        /*0000*/ 	.byte	0x04, 0x37
        /*0002*/ 	.short	(.L_596 - .L_595)
.L_595:
        /*0004*/ 	.word	0x00000082


	//----- nvinfo : EIATTR_SW2861232_WAR
	.align		4
.L_596:
        /*0008*/ 	.byte	0x01, 0x35
	.zero		2


	//----- nvinfo : EIATTR_PARAM_CBANK
	.align		4
        /*000c*/ 	.byte	0x04, 0x0a
        /*000e*/ 	.short	(.L_598 - .L_597)
	.align		4
.L_597:
        /*0010*/ 	.word	index@(.nv.constant0._ZN5flash16flash_fwd_kernelI23Flash_fwd_kernel_traitsILi64ELi128ELi64ELi4ELb0ELb0EN7cutlass6half_tE19Flash_kernel_traitsILi64ELi128ELi64ELi4ES3_EELb1ELb0ELb1ELb0ELb0ELb1ELb0ELb0EEEvNS_16Flash_fwd_paramsE)
        /*0014*/ 	.short	0x0160
        /*0016*/ 	.short	0x01d0


	//----- nvinfo : EIATTR_CBANK_PARAM_SIZE
	.align		4
.L_598:
        /*0018*/ 	.byte	0x03, 0x19
        /*001a*/ 	.short	0x01d0


	//----- nvinfo : EIATTR_KPARAM_INFO
	.align		4
        /*001c*/ 	.byte	0x04, 0x17
        /*001e*/ 	.short	(.L_600 - .L_599)
.L_599:
        /*0020*/ 	.word	0x00000000
        /*0024*/ 	.short	0x0000
        /*0026*/ 	.short	0x0000
        /*0028*/ 	.byte	0x00, 0xf0, 0x41, 0x07


	//----- nvinfo : EIATTR_MAXREG_COUNT
	.align		4
.L_600:
        /*002c*/ 	.byte	0x03, 0x1b
        /*002e*/ 	.short	0x00ff


	//----- nvinfo : EIATTR_NUM_BARRIERS
	.align		4
        /*0030*/ 	.byte	0x02, 0x4c
        /*0032*/ 	.byte	0x01
	.zero		1


	//----- nvinfo : EIATTR_ANNOTATIONS
	.align		4
        /*0034*/ 	.byte	0x04, 0x55
        /*0036*/ 	.short	(.L_602 - .L_601)


	//   ....[0]....
.L_601:
        /* <DEDUP_REMOVED lines=45> */


	//----- nvinfo : EIATTR_MERCURY_ISA_VERSION
	.align		4
.L_602:
        /*02f8*/ 	.byte	0x03, 0x5f
        /*02fa*/ 	.short	0x0000


	//----- nvinfo : EIATTR_COOP_GROUP_MASK_REGIDS
	.align		4
        /*02fc*/ 	.byte	0x04, 0x29
        /*02fe*/ 	.short	(.L_604 - .L_603)


	//   ....[0]....
.L_603:
        /*0300*/ 	.word	0xffffffff


	//   ....[1]....
        /*0304*/ 	.word	0xffffffff


	//   ....[2]....
        /*0308*/ 	.word	0xffffffff


	//   ....[3]....
        /*030c*/ 	.word	0xffffffff


	//   ....[4]....
        /*0310*/ 	.word	0xffffffff


	//   ....[5]....
        /*0314*/ 	.word	0xffffffff


	//   ....[6]....
        /*0318*/ 	.word	0xffffffff


	//   ....[7]....
        /*031c*/ 	.word	0xffffffff


	//   ....[8]....
        /*0320*/ 	.word	0xffffffff


	//   ....[9]....
        /*0324*/ 	.word	0xffffffff


	//   ....[10]....
        /*0328*/ 	.word	0xffffffff


	//   ....[11]....
        /*032c*/ 	.word	0xffffffff


	//   ....[12]....
        /*0330*/ 	.word	0xffffffff


	//   ....[13]....
        /*0334*/ 	.word	0xffffffff


	//   ....[14]....
        /*0338*/ 	.word	0xffffffff


	//   ....[15]....
        /*033c*/ 	.word	0xffffffff


	//   ....[16]....
        /*0340*/ 	.word	0xffffffff


	//   ....[17]....
        /*0344*/ 	.word	0xffffffff


	//   ....[18]....
        /*0348*/ 	.word	0xffffffff


	//   ....[19]....
        /*034c*/ 	.word	0xffffffff


	//   ....[20]....
        /*0350*/ 	.word	0xffffffff


	//   ....[21]....
        /*0354*/ 	.word	0xffffffff


	//   ....[22]....
        /*0358*/ 	.word	0xffffffff


	//   ....[23]....
        /*035c*/ 	.word	0xffffffff


	//   ....[24]....
        /*0360*/ 	.word	0xffffffff


	//   ....[25]....
        /*0364*/ 	.word	0xffffffff


	//   ....[26]....
        /*0368*/ 	.word	0xffffffff


	//   ....[27]....
        /*036c*/ 	.word	0xffffffff


	//   ....[28]....
        /*0370*/ 	.word	0xffffffff


	//   ....[29]....
        /*0374*/ 	.word	0xffffffff


	//   ....[30]....
        /*0378*/ 	.word	0xffffffff


	//   ....[31]....
        /*037c*/ 	.word	0xffffffff


	//   ....[32]....
        /*0380*/ 	.word	0xffffffff


	//   ....[33]....
        /*0384*/ 	.word	0xffffffff


	//   ....[34]....
        /*0388*/ 	.word	0xffffffff


	//   ....[35]....
        /*038c*/ 	.word	0xffffffff


	//   ....[36]....
        /*0390*/ 	.word	0xffffffff


	//   ....[37]....
        /*0394*/ 	.word	0xffffffff


	//   ....[38]....
        /*0398*/ 	.word	0xffffffff


	//   ....[39]....
        /*039c*/ 	.word	0xffffffff


	//----- nvinfo : EIATTR_COOP_GROUP_INSTR_OFFSETS
	.align		4
.L_604:
        /*03a0*/ 	.byte	0x04, 0x28
        /*03a2*/ 	.short	(.L_606 - .L_605)


	//   ....[0]....
.L_605:
        /*03a4*/ 	.word	0x000046d0


	//   ....[1]....
        /*03a8*/ 	.word	0x00004820


	//   ....[2]....
        /*03ac*/ 	.word	0x000048a0


	//   ....[3]....
        /*03b0*/ 	.word	0x000049a0


	//   ....[4]....
        /*03b4*/ 	.word	0x00004a00


	//   ....[5]....
        /*03b8*/ 	.word	0x00004b00


	//   ....[6]....
        /*03bc*/ 	.word	0x00004c00


	//   ....[7]....
        /*03c0*/ 	.word	0x00004df0


	//   ....[8]....
        /*03c4*/ 	.word	0x00008770


	//   ....[9]....
        /*03c8*/ 	.word	0x000087f0


	//   ....[10]....
        /*03cc*/ 	.word	0x00008810


	//   ....[11]....
        /*03d0*/ 	.word	0x000088a0


	//   ....[12]....
        /*03d4*/ 	.word	0x00009240


	//   ....[13]....
        /*03d8*/ 	.word	0x00009280


	//   ....[14]....
        /*03dc*/ 	.word	0x00009300


	//   ....[15]....
        /*03e0*/ 	.word	0x00009360


	//   ....[16]....
        /*03e4*/ 	.word	0x0000c9a0


	//   ....[17]....
        /*03e8*/ 	.word	0x0000cb00


	//   ....[18]....
        /*03ec*/ 	.word	0x0000cb10


	//   ....[19]....
        /*03f0*/ 	.word	0x0000cc10


	//   ....[20]....
        /*03f4*/ 	.word	0x0000dba0


	//   ....[21]....
        /*03f8*/ 	.word	0x0000dbe0


	//   ....[22]....
        /*03fc*/ 	.word	0x0000dc70


	//   ....[23]....
        /*0400*/ 	.word	0x0000dcd0


	//   ....[24]....
        /*0404*/ 	.word	0x00011730


	//   ....[25]....
        /*0408*/ 	.word	0x000119b0


	//   ....[26]....
        /*040c*/ 	.word	0x00011ad0


	//   ....[27]....
        /*0410*/ 	.word	0x00011b90


	//   ....[28]....
        /*0414*/ 	.word	0x00011f10


	//   ....[29]....
        /*0418*/ 	.word	0x00011f50


	//   ....[30]....
        /*041c*/ 	.word	0x00011f80


	//   ....[31]....
        /*0420*/ 	.word	0x00011fd0


	//   ....[32]....
        /*0424*/ 	.word	0x00014aa0


	//   ....[33]....
        /*0428*/ 	.word	0x00014ab0


	//   ....[34]....
        /*042c*/ 	.word	0x00014ac0


	//   ....[35]....
        /*0430*/ 	.word	0x00014b00


	//   ....[36]....
        /*0434*/ 	.word	0x00014b20


	//   ....[37]....
        /*0438*/ 	.word	0x00014b30


	//   ....[38]....
        /*043c*/ 	.word	0x00014b40


	//   ....[39]....
        /*0440*/ 	.word	0x00014b70


	//----- nvinfo : EIATTR_EXIT_INSTR_OFFSETS
	.align		4
.L_606:
        /*0444*/ 	.byte	0x04, 0x1c
        /*0446*/ 	.short	(.L_608 - .L_607)


	//   ....[0]....
.L_607:
        /*0448*/ 	.word	0x00000540


	//   ....[1]....
        /*044c*/ 	.word	0x00001520


	//   ....[2]....
        /*0450*/ 	.word	0x000015a0


	//   ....[3]....
        /*0454*/ 	.word	0x000164d0


	//   ....[4]....
        /*0458*/ 	.word	0x00016590


	//----- nvinfo : EIATTR_CTAIDZ_USED
	.align		4
.L_608:
        /*045c*/ 	.byte	0x01, 0x04
	.zero		2


	//----- nvinfo : EIATTR_CRS_STACK_SIZE
	.align		4
        /*0460*/ 	.byte	0x04, 0x1e
        /*0462*/ 	.short	(.L_610 - .L_609)
.L_609:
        /*0464*/ 	.word	0x00000000
.L_610:


//--------------------- .nv.info._ZN5flash16flash_fwd_kernelI23Flash_fwd_kernel_traitsILi64ELi128ELi64ELi4ELb0ELb0EN7cutlass6half_tE19Flash_kernel_traitsILi64ELi128ELi64ELi4ES3_EELb0ELb0ELb1ELb0ELb0ELb1ELb1ELb0EEEvNS_16Flash_fwd_paramsE --------------------------
	.section	.nv.info._ZN5flash16flash_fwd_kernelI23Flash_fwd_kernel_traitsILi64ELi128ELi64ELi4ELb0ELb0EN7cutlass6half_tE19Flash_kernel_traitsILi64ELi128ELi64ELi4ES3_EELb0ELb0ELb1ELb0ELb0ELb1ELb1ELb0EEEvNS_16Flash_fwd_paramsE,"",@"SHT_CUDA_INFO"
	.sectionflags	@""
	.align	4


	//----- nvinfo : EIATTR_CUDA_API_VERSION
	.align		4
        /*0000*/ 	.byte	0x04, 0x37
        /*0002*/ 	.short	(.L_612 - .L_611)
.L_611:
        /*0004*/ 	.word	0x00000082


	//----- nvinfo : EIATTR_SW2861232_WAR
	.align		4
.L_612:
        /*0008*/ 	.byte	0x01, 0x35
	.zero		2


	//----- nvinfo : EIATTR_PARAM_CBANK
	.align		4
        /*000c*/ 	.byte	0x04, 0x0a
        /*000e*/ 	.short	(.L_614 - .L_613)
	.align		4
.L_613:
        /*0010*/ 	.word	index@(.nv.constant0._ZN5flash16flash_fwd_kernelI23Flash_fwd_kernel_traitsILi64ELi128ELi64ELi4ELb0ELb0EN7cutlass6half_tE19Flash_kernel_traitsILi64ELi128ELi64ELi4ES3_EELb0ELb0ELb1ELb0ELb0ELb1ELb1ELb0EEEvNS_16Flash_fwd_paramsE)
        /*0014*/ 	.short	0x0160
        /*0016*/ 	.short	0x01d0


	//----- nvinfo : EIATTR_CBANK_PARAM_SIZE
	.align		4
.L_614:
        /*0018*/ 	.byte	0x03, 0x19
        /*001a*/ 	.short	0x01d0


	//----- nvinfo : EIATTR_KPARAM_INFO
	.align		4
        /*001c*/ 	.byte	0x04, 0x17
        /*001e*/ 	.short	(.L_616 - .L_615)
.L_615:
        /*0020*/ 	.word	0x00000000
        /*0024*/ 	.short	0x0000
        /*0026*/ 	.short	0x0000
        /*0028*/ 	.byte	0x00, 0xf0, 0x41, 0x07


	//----- nvinfo : EIATTR_MAXREG_COUNT
	.align		4
.L_616:
        /*002c*/ 	.byte	0x03, 0x1b
        /*002e*/ 	.short	0x00ff


	//----- nvinfo : EIATTR_NUM_BARRIERS
	.align		4
        /*0030*/ 	.byte	0x02, 0x4c
        /*0032*/ 	.byte	0x01
	.zero		1


	//----- nvinfo : EIATTR_ANNOTATIONS
	.align		4
        /*0034*/ 	.byte	0x04, 0x55
        /*0036*/ 	.short	(.L_618 - .L_617)


	//   ....[0]....
.L_617:
        /* <DEDUP_REMOVED lines=16> */


	//----- nvinfo : EIATTR_MERCURY_ISA_VERSION
	.align		4
.L_618:
        /*0120*/ 	.byte	0x03, 0x5f
        /*0122*/ 	.short	0x0000


	//----- nvinfo : EIATTR_INT_WARP_WIDE_INSTR_OFFSETS
	.align		4
        /*0124*/ 	.byte	0x04, 0x31
        /*0126*/ 	.short	(.L_620 - .L_619)


	//   ....[0]....
.L_619:
        /*0128*/ 	.word	0x00002310


	//   ....[1]....
        /*012c*/ 	.word	0x000023e0


	//----- nvinfo : EIATTR_COOP_GROUP_MASK_REGIDS
	.align		4
.L_620:
        /*0130*/ 	.byte	0x04, 0x29
        /*0132*/ 	.short	(.L_622 - .L_621)


	//   ....[0]....
.L_621:
        /*0134*/ 	.word	0xffffffff


	//   ....[1]....
        /*0138*/ 	.word	0xffffffff


	//   ....[2]....
        /*013c*/ 	.word	0xffffffff


	//   ....[3]....
        /*0140*/ 	.word	0xffffffff


	//   ....[4]....
        /*0144*/ 	.word	0xffffffff


	//   ....[5]....
        /*0148*/ 	.word	0xffffffff


	//   ....[6]....
        /*014c*/ 	.word	0xffffffff


	//   ....[7]....
        /*0150*/ 	.word	0xffffffff


	//   ....[8]....
        /*0154*/ 	.word	0xffffffff


	//   ....[9]....
        /*0158*/ 	.word	0xffffffff


	//   ....[10]....
        /*015c*/ 	.word	0xffffffff


	//   ....[11]....
        /*0160*/ 	.word	0xffffffff


	//   ....[12]....
        /*0164*/ 	.word	0xffffffff


	//   ....[13]....
        /*0168*/ 	.word	0xffffffff


	//   ....[14]....
        /*016c*/ 	.word	0xffffffff


	//   ....[15]....
        /*0170*/ 	.word	0xffffffff


	//   ....[16]....
        /*0174*/ 	.word	0xffffffff


	//   ....[17]....
        /*0178*/ 	.word	0xffffffff


	//   ....[18]....
        /*017c*/ 	.word	0xffffffff


	//   ....[19]....
        /*0180*/ 	.word	0xffffffff


	//   ....[20]....
        /*0184*/ 	.word	0xffffffff


	//   ....[21]....
        /*0188*/ 	.word	0xffffffff


	//   ....[22]....
        /*018c*/ 	.word	0xffffffff


	//   ....[23]....
        /*0190*/ 	.word	0xffffffff


	//   ....[24]....
        /*0194*/ 	.word	0xffffffff


	//   ....[25]....
        /*0198*/ 	.word	0xffffffff


	//   ....[26]....
        /*019c*/ 	.word	0xffffffff


	//   ....[27]....
        /*01a0*/ 	.word	0xffffffff


	//   ....[28]....
        /*01a4*/ 	.word	0xffffffff


	//   ....[29]....
        /*01a8*/ 	.word	0xffffffff


	//   ....[30]....
        /*01ac*/ 	.word	0xffffffff


	//   ....[31]....
        /*01b0*/ 	.word	0xffffffff


	//   ....[32]....
        /*01b4*/ 	.word	0xffffffff


	//   ....[33]....
        /*01b8*/ 	.word	0xffffffff


	//   ....[34]....
        /*01bc*/ 	.word	0xffffffff


	//   ....[35]....
        /*01c0*/ 	.word	0xffffffff


	//   ....[36]....
        /*01c4*/ 	.word	0xffffffff


	//   ....[37]....
        /*01c8*/ 	.word	0xffffffff


	//   ....[38]....
        /*01cc*/ 	.word	0xffffffff


	//   ....[39]....
        /*01d0*/ 	.word	0xffffffff


	//----- nvinfo : EIATTR_COOP_GROUP_INSTR_OFFSETS
	.align		4
.L_622:
        /*01d4*/ 	.byte	0x04, 0x28
        /*01d6*/ 	.short	(.L_624 - .L_623)


	//   ....[0]....
.L_623:
        /*01d8*/ 	.word	0x00004b00


	//   ....[1]....
        /*01dc*/ 	.word	0x00004bb0


	//   ....[2]....
        /*01e0*/ 	.word	0x00004c00


	//   ....[3]....
        /*01e4*/ 	.word	0x00004c50


	//   ....[4]....
        /*01e8*/ 	.word	0x00004c80


	//   ....[5]....
        /*01ec*/ 	.word	0x00004d40


	//   ....[6]....
        /*01f0*/ 	.word	0x00004ed0


	//   ....[7]....
        /*01f4*/ 	.word	0x00005070


	//   ....[8]....
        /*01f8*/ 	.word	0x000081e0


	//   ....[9]....
        /*01fc*/ 	.word	0x00008220


	//   ....[10]....
        /*0200*/ 	.word	0x000082b0


	//   ....[11]....
        /*0204*/ 	.word	0x000082c0


	//   ....[12]....
        /*0208*/ 	.word	0x000082f0


	//   ....[13]....
        /*020c*/ 	.word	0x00008370


	//   ....[14]....
        /*0210*/ 	.word	0x000084f0


	//   ....[15]....
        /*0214*/ 	.word	0x00008580


	//   ....[16]....
        /*0218*/ 	.word	0x0000bc70


	//   ....[17]....
        /*021c*/ 	.word	0x0000bdb0


	//   ....[18]....
        /*0220*/ 	.word	0x0000c0f0


	//   ....[19]....
        /*0224*/ 	.word	0x0000c1d0


	//   ....[20]....
        /*0228*/ 	.word	0x0000c1f0


	//   ....[21]....
        /*022c*/ 	.word	0x0000c200


	//   ....[22]....
        /*0230*/ 	.word	0x0000c230


	//   ....[23]....
        /*0234*/ 	.word	0x0000c250


	//   ....[24]....
        /*0238*/ 	.word	0x0000f770


	//   ....[25]....
        /*023c*/ 	.word	0x0000f9f0


	//   ....[26]....
        /*0240*/ 	.word	0x0000fce0


	//   ....[27]....
        /*0244*/ 	.word	0x0000fe00


	//   ....[28]....
        /*0248*/ 	.word	0x0000feb0


	//   ....[29]....
        /*024c*/ 	.word	0x0000ff10


	//   ....[30]....
        /*0250*/ 	.word	0x0000ff90


	//   ....[31]....
        /*0254*/ 	.word	0x0000ffc0


	//   ....[32]....
        /*0258*/ 	.word	0x000117f0


	//   ....[33]....
        /*025c*/ 	.word	0x00011820


	//   ....[34]....
        /*0260*/ 	.word	0x00011830


	//   ....[35]....
        /*0264*/ 	.word	0x00011840


	//   ....[36]....
        /*0268*/ 	.word	0x00011890


	//   ....[37]....
        /*026c*/ 	.word	0x000118b0


	//   ....[38]....
        /*0270*/ 	.word	0x000118d0


	//   ....[39]....
        /*0274*/ 	.word	0x000118f0


	//----- nvinfo : EIATTR_EXIT_INSTR_OFFSETS
	.align		4
.L_624:
        /*0278*/ 	.byte	0x04, 0x1c
        /*027a*/ 	.short	(.L_626 - .L_625)


	//   ....[0]....
.L_625:
        /*027c*/ 	.word	0x000002e0


	//   ....[1]....
        /*0280*/ 	.word	0x000012d0


	//   ....[2]....
        /*0284*/ 	.word	0x00001350


	//   ....[3]....
        /*0288*/ 	.word	0x00013210


	//   ....[4]....
        /*028c*/ 	.word	0x000132d0


	//----- nvinfo : EIATTR_CTAIDZ_USED
	.align		4
.L_626:
        /*0290*/ 	.byte	0x01, 0x04
	.zero		2


	//----- nvinfo : EIATTR_CRS_STACK_SIZE
	.align		4
        /*0294*/ 	.byte	0x04, 0x1e
        /*0296*/ 	.short	(.L_628 - .L_627)
.L_627:
        /*0298*/ 	.word	0x00000000
.L_628:


//--------------------- .nv.info._ZN5flash16flash_fwd_kernelI23Flash_fwd_kernel_traitsILi64ELi128ELi64ELi4ELb0ELb0EN7cutlass6half_tE19Flash_kernel_traitsILi64ELi128ELi64ELi4ES3_EELb1ELb0ELb1ELb1ELb0ELb0ELb0ELb0EEEvNS_16Flash_fwd_paramsE --------------------------
	.section	.nv.info._ZN5flash16flash_fwd_kernelI23Flash_fwd_kernel_traitsILi64ELi128ELi64ELi4ELb0ELb0EN7cutlass6half_tE19Flash_kernel_traitsILi64ELi128ELi64ELi4ES3_EELb1ELb0ELb1ELb1ELb0ELb0ELb0ELb0EEEvNS_16Flash_fwd_paramsE,"",@"SHT_CUDA_INFO"
	.sectionflags	@""
	.align	4


	//----- nvinfo : EIATTR_CUDA_API_VERSION
	.align		4
        /*0000*/ 	.byte	0x04, 0x37
        /*0002*/ 	.short	(.L_630 - .L_629)
.L_629:
        /*0004*/ 	.word	0x00000082


	//----- nvinfo : EIATTR_SW2861232_WAR
	.align		4
.L_630:
        /*0008*/ 	.byte	0x01, 0x35
	.zero		2


	//----- nvinfo : EIATTR_PARAM_CBANK
	.align		4
        /*000c*/ 	.byte	0x04, 0x0a
        /*000e*/ 	.short	(.L_632 - .L_631)
	.align		4
.L_631:
        /*0010*/ 	.word	index@(.nv.constant0._ZN5flash16flash_fwd_kernelI23Flash_fwd_kernel_traitsILi64ELi128ELi64ELi4ELb0ELb0EN7cutlass6half_tE19Flash_kernel_traitsILi64ELi128ELi64ELi4ES3_EELb1ELb0ELb1ELb1ELb0ELb0ELb0ELb0EEEvNS_16Flash_fwd_paramsE)
        /*0014*/ 	.short	0x0160
        /*0016*/ 	.short	0x01d0


	//----- nvinfo : EIATTR_CBANK_PARAM_SIZE
	.align		4
.L_632:
        /*0018*/ 	.byte	0x03, 0x19
        /*001a*/ 	.short	0x01d0


	//----- nvinfo : EIATTR_KPARAM_INFO
	.align		4
        /*001c*/ 	.byte	0x04, 0x17
        /*001e*/ 	.short	(.L_634 - .L_633)
.L_633:
        /*0020*/ 	.word	0x00000000
        /*0024*/ 	.short	0x0000
        /*0026*/ 	.short	0x0000
        /*0028*/ 	.byte	0x00, 0xf0, 0x41, 0x07


	//----- nvinfo : EIATTR_MAXREG_COUNT
	.align		4
.L_634:
        /*002c*/ 	.byte	0x03, 0x1b
        /*002e*/ 	.short	0x00ff


	//----- nvinfo : EIATTR_NUM_BARRIERS
	.align		4
        /*0030*/ 	.byte	0x02, 0x4c
        /*0032*/ 	.byte	0x01
	.zero		1


	//----- nvinfo : EIATTR_ANNOTATIONS
	.align		4
        /*0034*/ 	.byte	0x04, 0x55
        /*0036*/ 	.short	(.L_636 - .L_635)


	//   ....[0]....
.L_635:
        /* <DEDUP_REMOVED lines=36> */


	//----- nvinfo : EIATTR_MERCURY_ISA_VERSION
	.align		4
.L_636:
        /*0268*/ 	.byte	0x03, 0x5f
        /*026a*/ 	.short	0x0000


	//----- nvinfo : EIATTR_COOP_GROUP_MASK_REGIDS
	.align		4
        /*026c*/ 	.byte	0x04, 0x29
        /*026e*/ 	.short	(.L_638 - .L_637)


	//   ....[0]....
.L_637:
        /*0270*/ 	.word	0xffffffff


	//   ....[1]....
        /*0274*/ 	.word	0xffffffff


	//   ....[2]....
        /*0278*/ 	.word	0xffffffff


	//   ....[3]....
        /*027c*/ 	.word	0xffffffff


	//   ....[4]....
        /*0280*/ 	.word	0xffffffff


	//   ....[5]....
        /*0284*/ 	.word	0xffffffff


	//   ....[6]....
        /*0288*/ 	.word	0xffffffff


	//   ....[7]....
        /*028c*/ 	.word	0xffffffff


	//   ....[8]....
        /*0290*/ 	.word	0xffffffff


	//   ....[9]....
        /*0294*/ 	.word	0xffffffff


	//   ....[10]....
        /*0298*/ 	.word	0xffffffff


	//   ....[11]....
        /*029c*/ 	.word	0xffffffff


	//   ....[12]....
        /*02a0*/ 	.word	0xffffffff


	//   ....[13]....
        /*02a4*/ 	.word	0xffffffff


	//   ....[14]....
        /*02a8*/ 	.word	0xffffffff


	//   ....[15]....
        /*02ac*/ 	.word	0xffffffff


	//   ....[16]....
        /*02b0*/ 	.word	0xffffffff


	//   ....[17]....
        /*02b4*/ 	.word	0xffffffff


	//   ....[18]....
        /*02b8*/ 	.word	0xffffffff


	//   ....[19]....
        /*02bc*/ 	.word	0xffffffff


	//   ....[20]....
        /*02c0*/ 	.word	0xffffffff


	//   ....[21]....
        /*02c4*/ 	.word	0xffffffff


	//   ....[22]....
        /*02c8*/ 	.word	0xffffffff


	//   ....[23]....
        /*02cc*/ 	.word	0xffffffff


	//   ....[24]....
        /*02d0*/ 	.word	0xffffffff


	//   ....[25]....
        /*02d4*/ 	.word	0xffffffff


	//   ....[26]....
        /*02d8*/ 	.word	0xffffffff


	//   ....[27]....
        /*02dc*/ 	.word	0xffffffff


	//   ....[28]....
        /*02e0*/ 	.word	0xffffffff


	//   ....[29]....
        /*02e4*/ 	.word	0xffffffff


	//   ....[30]....
        /*02e8*/ 	.word	0xffffffff


	//   ....[31]....
        /*02ec*/ 	.word	0xffffffff


	//   ....[32]....
        /*02f0*/ 	.word	0xffffffff


	//   ....[33]....
        /*02f4*/ 	.word	0xffffffff


	//   ....[34]....
        /*02f8*/ 	.word	0xffffffff


	//   ....[35]....
        /*02fc*/ 	.word	0xffffffff


	//   ....[36]....
        /*0300*/ 	.word	0xffffffff


	//   ....[37]....
        /*0304*/ 	.word	0xffffffff


	//   ....[38]....
        /*0308*/ 	.word	0xffffffff


	//   ....[39]....
        /*030c*/ 	.word	0xffffffff


	//----- nvinfo : EIATTR_COOP_GROUP_INSTR_OFFSETS
	.align		4
.L_638:
        /*0310*/ 	.byte	0x04, 0x28
        /*0312*/ 	.short	(.L_640 - .L_639)


	//   ....[0]....
.L_639:
        /*0314*/ 	.word	0x00006d10


	//   ....[1]....
        /*0318*/ 	.word	0x00006d50


	//   ....[2]....
        /*031c*/ 	.word	0x00006ee0


	//   ....[3]....
        /*0320*/ 	.word	0x000070f0


	//   ....[4]....
        /*0324*/ 	.word	0x00007150


	//   ....[5]....
        /*0328*/ 	.word	0x00007200


	//   ....[6]....
        /*032c*/ 	.word	0x000072c0


	//   ....[7]....
        /*0330*/ 	.word	0x00007510


	//   ....[8]....
        /*0334*/ 	.word	0x0000c730


	//   ....[9]....
        /*0338*/ 	.word	0x0000c7e0


	//   ....[10]....
        /*033c*/ 	.word	0x0000c800


	//   ....[11]....
        /*0340*/ 	.word	0x0000c8c0


	//   ....[12]....
        /*0344*/ 	.word	0x0000d120


	//   ....[13]....
        /*0348*/ 	.word	0x0000d240


	//   ....[14]....
        /*034c*/ 	.word	0x0000d330


	//   ....[15]....
        /*0350*/ 	.word	0x0000d3b0


	//   ....[16]....
        /*0354*/ 	.word	0x00012980


	//   ....[17]....
        /*0358*/ 	.word	0x00012a10


	//   ....[18]....
        /*035c*/ 	.word	0x00012a30


	//   ....[19]....
        /*0360*/ 	.word	0x00012af0


	//   ....[20]....
        /*0364*/ 	.word	0x00013370


	//   ....[21]....
        /*0368*/ 	.word	0x00013430


	//   ....[22]....
        /*036c*/ 	.word	0x000134e0


	//   ....[23]....
        /*0370*/ 	.word	0x00013560


	//   ....[24]....
        /*0374*/ 	.word	0x000183c0


	//   ....[25]....
        /*0378*/ 	.word	0x000186b0


	//   ....[26]....
        /*037c*/ 	.word	0x00018740


	//   ....[27]....
        /*0380*/ 	.word	0x00018790


	//   ....[28]....
        /*0384*/ 	.word	0x00018980


	//   ....[29]....
        /*0388*/ 	.word	0x00018a10


	//   ....[30]....
        /*038c*/ 	.word	0x00018a20


	//   ....[31]....
        /*0390*/ 	.word	0x00018b40


	//   ....[32]....
        /*0394*/ 	.word	0x0001b990


	//   ....[33]....
        /*0398*/ 	.word	0x0001b9a0


	//   ....[34]....
        /*039c*/ 	.word	0x0001b9b0


	//   ....[35]....
        /*03a0*/ 	.word	0x0001b9d0


	//   ....[36]....
        /*03a4*/ 	.word	0x0001b9f0


	//   ....[37]....
        /*03a8*/ 	.word	0x0001ba10


	//   ....[38]....
        /*03ac*/ 	.word	0x0001ba20


	//   ....[39]....
        /*03b0*/ 	.word	0x0001ba70


	//----- nvinfo : EIATTR_EXIT_INSTR_OFFSETS
	.align		4
.L_640:
        /*03b4*/ 	.byte	0x04, 0x1c
        /*03b6*/ 	.short	(.L_642 - .L_641)


	//   ....[0]....
.L_641:
        /*03b8*/ 	.word	0x00000730


	//   ....[1]....
        /*03bc*/ 	.word	0x000018a0


	//   ....[2]....
        /*03c0*/ 	.word	0x00001920


	//   ....[3]....
        /*03c4*/ 	.word	0x0001d180


	//   ....[4]....
        /*03c8*/ 	.word	0x0001d240


	//----- nvinfo : EIATTR_CTAIDZ_USED
	.align		4
.L_642:
        /*03cc*/ 	.byte	0x01, 0x04
	.zero		2


	//----- nvinfo : EIATTR_CRS_STACK_SIZE
	.align		4
        /*03d0*/ 	.byte	0x04, 0x1e
        /*03d2*/ 	.short	(.L_644 - .L_643)
.L_643:
        /*03d4*/ 	.word	0x00000000
.L_644:


//--------------------- .nv.info._ZN5flash16flash_fwd_kernelI23Flash_fwd_kernel_traitsILi64ELi128ELi64ELi4ELb0ELb0EN7cutlass6half_tE19Flash_kernel_traitsILi64ELi128ELi64ELi4ES3_EELb1ELb0ELb1ELb0ELb0ELb0ELb0ELb1EEEvNS_16Flash_fwd_paramsE --------------------------
	.section	.nv.info._ZN5flash16flash_fwd_kernelI23Flash_fwd_kernel_traitsILi64ELi128ELi64ELi4ELb0ELb0EN7cutlass6half_tE19Flash_kernel_traitsILi64ELi128ELi64ELi4ES3_EELb1ELb0ELb1ELb0ELb0ELb0ELb0ELb1EEEvNS_16Flash_fwd_paramsE,"",@"SHT_CUDA_INFO"
	.sectionflags	@""
	.align	4


	//----- nvinfo : EIATTR_CUDA_API_VERSION
	.align		4
        /*0000*/ 	.byte	0x04, 0x37
        /*0002*/ 	.short	(.L_646 - .L_645)
.L_645:
        /*0004*/ 	.word	0x00000082


	//----- nvinfo : EIATTR_SW2861232_WAR
	.align		4
.L_646:
        /*0008*/ 	.byte	0x01, 0x35
	.zero		2


	//----- nvinfo : EIATTR_PARAM_CBANK
	.align		4
        /*000c*/ 	.byte	0x04, 0x0a
        /*000e*/ 	.short	(.L_648 - .L_647)
	.align		4
.L_647:
        /*0010*/ 	.word	index@(.nv.constant0._ZN5flash16flash_fwd_kernelI23Flash_fwd_kernel_traitsILi64ELi128ELi64ELi4ELb0ELb0EN7cutlass6half_tE19Flash_kernel_traitsILi64ELi128ELi64ELi4ES3_EELb1ELb0ELb1ELb0ELb0ELb0ELb0ELb1EEEvNS_16Flash_fwd_paramsE)
        /*0014*/ 	.short	0x0160
        /*0016*/ 	.short	0x01d0


	//----- nvinfo : EIATTR_CBANK_PARAM_SIZE
	.align		4
.L_648:
        /*0018*/ 	.byte	0x03, 0x19
        /*001a*/ 	.short	0x01d0


	//----- nvinfo : EIATTR_KPARAM_INFO
	.align		4
        /*001c*/ 	.byte	0x04, 0x17
        /*001e*/ 	.short	(.L_650 - .L_649)
.L_649:
        /*0020*/ 	.word	0x00000000
        /*0024*/ 	.short	0x0000
        /*0026*/ 	.short	0x0000
        /*0028*/ 	.byte	0x00, 0xf0, 0x41, 0x07


	//----- nvinfo : EIATTR_MAXREG_COUNT
	.align		4
.L_650:
        /*002c*/ 	.byte	0x03, 0x1b
        /*002e*/ 	.short	0x00ff


	//----- nvinfo : EIATTR_NUM_BARRIERS
	.align		4
        /*0030*/ 	.byte	0x02, 0x4c
        /*0032*/ 	.byte	0x01
	.zero		1


	//----- nvinfo : EIATTR_ANNOTATIONS
	.align		4
        /*0034*/ 	.byte	0x04, 0x55
        /*0036*/ 	.short	(.L_652 - .L_651)


	//   ....[0]....
.L_651:
        /* <DEDUP_REMOVED lines=140> */


	//----- nvinfo : EIATTR_MERCURY_ISA_VERSION
	.align		4
.L_652:
        /*08e8*/ 	.byte	0x03, 0x5f
        /*08ea*/ 	.short	0x0000


	//----- nvinfo : EIATTR_COOP_GROUP_MASK_REGIDS
	.align		4
        /*08ec*/ 	.byte	0x04, 0x29
        /*08ee*/ 	.short	(.L_654 - .L_653)


	//   ....[0]....
.L_653:
        /*08f0*/ 	.word	0xffffffff


	//   ....[1]....
        /*08f4*/ 	.word	0xffffffff


	//   ....[2]....
        /*08f8*/ 	.word	0xffffffff


	//   ....[3]....
        /*08fc*/ 	.word	0xffffffff


	//   ....[4]....
        /*0900*/ 	.word	0xffffffff


	//   ....[5]....
        /*0904*/ 	.word	0xffffffff


	//   ....[6]....
        /*0908*/ 	.word	0xffffffff


	//   ....[7]....
        /*090c*/ 	.word	0xffffffff


	//   ....[8]....
        /*0910*/ 	.word	0xffffffff


	//   ....[9]....
        /*0914*/ 	.word	0xffffffff


	//   ....[10]....
        /*0918*/ 	.word	0xffffffff


	//   ....[11]....
        /*091c*/ 	.word	0xffffffff


	//   ....[12]....
        /*0920*/ 	.word	0xffffffff


	//   ....[13]....
        /*0924*/ 	.word	0xffffffff


	//   ....[14]....
        /*0928*/ 	.word	0xffffffff


	//   ....[15]....
        /*092c*/ 	.word	0xffffffff


	//   ....[16]....
        /*0930*/ 	.word	0xffffffff


	//   ....[17]....
        /*0934*/ 	.word	0xffffffff


	//   ....[18]....
        /*0938*/ 	.word	0xffffffff


	//   ....[19]....
        /*093c*/ 	.word	0xffffffff


	//   ....[20]....
        /*0940*/ 	.word	0xffffffff


	//   ....[21]....
        /*0944*/ 	.word	0xffffffff


	//   ....[22]....
        /*0948*/ 	.word	0xffffffff


	//   ....[23]....
        /*094c*/ 	.word	0xffffffff


	//   ....[24]....
        /*0950*/ 	.word	0xffffffff


	//   ....[25]....
        /*0954*/ 	.word	0xffffffff


	//   ....[26]....
        /*0958*/ 	.word	0xffffffff


	//   ....[27]....
        /*095c*/ 	.word	0xffffffff


	//   ....[28]....
        /*0960*/ 	.word	0xffffffff


	//   ....[29]....
        /*0964*/ 	.word	0xffffffff


	//   ....[30]....
        /*0968*/ 	.word	0xffffffff


	//   ....[31]....
        /*096c*/ 	.word	0xffffffff


	//   ....[32]....
        /*0970*/ 	.word	0xffffffff


	//   ....[33]....
        /*0974*/ 	.word	0xffffffff


	//   ....[34]....
        /*0978*/ 	.word	0xffffffff


	//   ....[35]....
        /*097c*/ 	.word	0xffffffff


	//   ....[36]....
        /*0980*/ 	.word	0xffffffff


	//   ....[37]....
        /*0984*/ 	.word	0xffffffff


	//   ....[38]....
        /*0988*/ 	.word	0xffffffff


	//   ....[39]....
        /*098c*/ 	.word	0xffffffff


	//----- nvinfo : EIATTR_COOP_GROUP_INSTR_OFFSETS
	.align		4
.L_654:
        /*0990*/ 	.byte	0x04, 0x28
        /*0992*/ 	.short	(.L_656 - .L_655)


	//   ....[0]....
.L_655:
        /*0994*/ 	.word	0x00005050


	//   ....[1]....
        /*0998*/ 	.word	0x00005140


	//   ....[2]....
        /*099c*/ 	.word	0x000051a0


	//   ....[3]....
        /*09a0*/ 	.word	0x000052b0


	//   ....[4]....
        /*09a4*/ 	.word	0x00007190


	//   ....[5]....
        /*09a8*/ 	.word	0x000072f0


	//   ....[6]....
        /*09ac*/ 	.word	0x00007380


	//   ....[7]....
        /*09b0*/ 	.word	0x000074f0


	//   ....[8]....
        /*09b4*/ 	.word	0x0000c860


	//   ....[9]....
        /*09b8*/ 	.word	0x0000c8a0


	//   ....[10]....
        /*09bc*/ 	.word	0x0000c900


	//   ....[11]....
        /*09c0*/ 	.word	0x0000c9c0


	//   ....[12]....
        /*09c4*/ 	.word	0x0000cfe0


	//   ....[13]....
        /*09c8*/ 	.word	0x0000d1a0


	//   ....[14]....
        /*09cc*/ 	.word	0x0000d1f0


	//   ....[15]....
        /*09d0*/ 	.word	0x0000d420


	//   ....[16]....
        /*09d4*/ 	.word	0x00014680


	//   ....[17]....
        /*09d8*/ 	.word	0x00014810


	//   ....[18]....
        /*09dc*/ 	.word	0x00014820


	//   ....[19]....
        /*09e0*/ 	.word	0x00014900


	//   ....[20]....
        /*09e4*/ 	.word	0x00015090


	//   ....[21]....
        /*09e8*/ 	.word	0x000150e0


	//   ....[22]....
        /*09ec*/ 	.word	0x00015680


	//   ....[23]....
        /*09f0*/ 	.word	0x000157a0


	//   ....[24]....
        /*09f4*/ 	.word	0x0001c9e0


	//   ....[25]....
        /*09f8*/ 	.word	0x0001caf0


	//   ....[26]....
        /*09fc*/ 	.word	0x0001cb40


	//   ....[27]....
        /*0a00*/ 	.word	0x0001cbb0


	//   ....[28]....
        /*0a04*/ 	.word	0x0001cc10


	//   ....[29]....
        /*0a08*/ 	.word	0x0001ccb0


	//   ....[30]....
        /*0a0c*/ 	.word	0x0001cd10


	//   ....[31]....
        /*0a10*/ 	.word	0x0001cd70


	//   ....[32]....
        /*0a14*/ 	.word	0x000220c0


	//   ....[33]....
        /*0a18*/ 	.word	0x000220d0


	//   ....[34]....
        /*0a1c*/ 	.word	0x000220e0


	//   ....[35]....
        /*0a20*/ 	.word	0x000220f0


	//   ....[36]....
        /*0a24*/ 	.word	0x00022140


	//   ....[37]....
        /*0a28*/ 	.word	0x00022160


	//   ....[38]....
        /*0a2c*/ 	.word	0x00022180


	//   ....[39]....
        /*0a30*/ 	.word	0x000221a0


	//----- nvinfo : EIATTR_EXIT_INSTR_OFFSETS
	.align		4
.L_656:
        /*0a34*/ 	.byte	0x04, 0x1c
        /*0a36*/ 	.short	(.L_658 - .L_657)


	//   ....[0]....
.L_657:
        /*0a38*/ 	.word	0x000004f0


	//   ....[1]....
        /*0a3c*/ 	.word	0x000015f0


	//   ....[2]....
        /*0a40*/ 	.word	0x00001670


	//   ....[3]....
        /*0a44*/ 	.word	0x00023c90


	//   ....[4]....
        /*0a48*/ 	.word	0x00023d50


	//----- nvinfo : EIATTR_CTAIDZ_USED
	.align		4
.L_658:
        /*0a4c*/ 	.byte	0x01, 0x04
	.zero		2


	//----- nvinfo : EIATTR_CRS_STACK_SIZE
	.align		4
        /*0a50*/ 	.byte	0x04, 0x1e
        /*0a52*/ 	.short	(.L_660 - .L_659)
.L_659:
        /*0a54*/ 	.word	0x00000000
.L_660:


//--------------------- .nv.info._ZN5flash16flash_fwd_kernelI23Flash_fwd_kernel_traitsILi64ELi128ELi64ELi4ELb0ELb0EN7cutlass6half_tE19Flash_kernel_traitsILi64ELi128ELi64ELi4ES3_EELb0ELb0ELb1ELb0ELb0ELb0ELb1ELb0EEEvNS_16Flash_fwd_paramsE --------------------------
	.section	.nv.info._ZN5flash16flash_fwd_kernelI23Flash_fwd_kernel_traitsILi64ELi128ELi64ELi4ELb0ELb0EN7cutlass6half_tE19Flash_kernel_traitsILi64ELi128ELi64ELi4ES3_EELb0ELb0ELb1ELb0ELb0ELb0ELb1ELb0EEEvNS_16Flash_fwd_paramsE,"",@"SHT_CUDA_INFO"
	.sectionflags	@""
	.align	4


	//----- nvinfo : EIATTR_CUDA_API_VERSION
	.align		4
        /*0000*/ 	.byte	0x04, 0x37
        /*0002*/ 	.short	(.L_662 - .L_661)
.L_661:
        /*0004*/ 	.word	0x00000082


	//----- nvinfo : EIATTR_SW2861232_WAR
	.align		4
.L_662:
        /*0008*/ 	.byte	0x01, 0x35
	.zero		2


	//----- nvinfo : EIATTR_PARAM_CBANK
	.align		4
        /*000c*/ 	.byte	0x04, 0x0a
        /*000e*/ 	.short	(.L_664 - .L_663)
	.align		4
.L_663:
        /*0010*/ 	.word	index@(.nv.constant0._ZN5flash16flash_fwd_kernelI23Flash_fwd_kernel_traitsILi64ELi128ELi64ELi4ELb0ELb0EN7cutlass6half_tE19Flash_kernel_traitsILi64ELi128ELi64ELi4ES3_EELb0ELb0ELb1ELb0ELb0ELb0ELb1ELb0EEEvNS_16Flash_fwd_paramsE)
        /*0014*/ 	.short	0x0160
        /*0016*/ 	.short	0x01d0


	//----- nvinfo : EIATTR_CBANK_PARAM_SIZE
	.align		4
.L_664:
        /*0018*/ 	.byte	0x03, 0x19
        /*001a*/ 	.short	0x01d0


	//----- nvinfo : EIATTR_KPARAM_INFO
	.align		4
        /*001c*/ 	.byte	0x04, 0x17
        /*001e*/ 	.short	(.L_666 - .L_665)
.L_665:
        /*0020*/ 	.word	0x00000000
        /*0024*/ 	.short	0x0000
        /*0026*/ 	.short	0x0000
        /*0028*/ 	.byte	0x00, 0xf0, 0x41, 0x07


	//----- nvinfo : EIATTR_MAXREG_COUNT
	.align		4
.L_666:
        /*002c*/ 	.byte	0x03, 0x1b
        /*002e*/ 	.short	0x00ff


	//----- nvinfo : EIATTR_NUM_BARRIERS
	.align		4
        /*0030*/ 	.byte	0x02, 0x4c
        /*0032*/ 	.byte	0x01
	.zero		1


	//----- nvinfo : EIATTR_ANNOTATIONS
	.align		4
        /*0034*/ 	.byte	0x04, 0x55
        /*0036*/ 	.short	(.L_668 - .L_667)


	//   ....[0]....
.L_667:
        /* <DEDUP_REMOVED lines=17> */


	//----- nvinfo : EIATTR_MERCURY_ISA_VERSION
	.align		4
.L_668:
        /*0130*/ 	.byte	0x03, 0x5f
        /*0132*/ 	.short	0x0000


	//----- nvinfo : EIATTR_COOP_GROUP_MASK_REGIDS
	.align		4
        /*0134*/ 	.byte	0x04, 0x29
        /*0136*/ 	.short	(.L_670 - .L_669)


	//   ....[0]....
.L_669:
        /*0138*/ 	.word	0xffffffff


	//   ....[1]....
        /*013c*/ 	.word	0xffffffff


	//   ....[2]....
        /*0140*/ 	.word	0xffffffff


	//   ....[3]....
        /*0144*/ 	.word	0xffffffff


	//   ....[4]....
        /*0148*/ 	.word	0xffffffff


	//   ....[5]....
        /*014c*/ 	.word	0xffffffff


	//   ....[6]....
        /*0150*/ 	.word	0xffffffff


	//   ....[7]....
        /*0154*/ 	.word	0xffffffff


	//   ....[8]....
        /*0158*/ 	.word	0xffffffff


	//   ....[9]....
        /*015c*/ 	.word	0xffffffff


	//   ....[10]....
        /*0160*/ 	.word	0xffffffff


	//   ....[11]....
        /*0164*/ 	.word	0xffffffff


	//   ....[12]....
        /*0168*/ 	.word	0xffffffff


	//   ....[13]....
        /*016c*/ 	.word	0xffffffff


	//   ....[14]....
        /*0170*/ 	.word	0xffffffff


	//   ....[15]....
        /*0174*/ 	.word	0xffffffff


	//   ....[16]....
        /*0178*/ 	.word	0xffffffff


	//   ....[17]....
        /*017c*/ 	.word	0xffffffff


	//   ....[18]....
        /*0180*/ 	.word	0xffffffff


	//   ....[19]....
        /*0184*/ 	.word	0xffffffff


	//   ....[20]....
        /*0188*/ 	.word	0xffffffff


	//   ....[21]....
        /*018c*/ 	.word	0xffffffff


	//   ....[22]....
        /*0190*/ 	.word	0xffffffff


	//   ....[23]....
        /*0194*/ 	.word	0xffffffff


	//   ....[24]....
        /*0198*/ 	.word	0xffffffff


	//   ....[25]....
        /*019c*/ 	.word	0xffffffff


	//   ....[26]....
        /*01a0*/ 	.word	0xffffffff


	//   ....[27]....
        /*01a4*/ 	.word	0xffffffff


	//   ....[28]....
        /*01a8*/ 	.word	0xffffffff


	//   ....[29]....
        /*01ac*/ 	.word	0xffffffff


	//   ....[30]....
        /*01b0*/ 	.word	0xffffffff


	//   ....[31]....
        /*01b4*/ 	.word	0xffffffff


	//   ....[32]....
        /*01b8*/ 	.word	0xffffffff


	//   ....[33]....
        /*01bc*/ 	.word	0xffffffff


	//   ....[34]....
        /*01c0*/ 	.word	0xffffffff


	//   ....[35]....
        /*01c4*/ 	.word	0xffffffff


	//   ....[36]....
        /*01c8*/ 	.word	0xffffffff


	//   ....[37]....
        /*01cc*/ 	.word	0xffffffff


	//   ....[38]....
        /*01d0*/ 	.word	0xffffffff


	//   ....[39]....
        /*01d4*/ 	.word	0xffffffff


	//----- nvinfo : EIATTR_COOP_GROUP_INSTR_OFFSETS
	.align		4
.L_670:
        /*01d8*/ 	.byte	0x04, 0x28
        /*01da*/ 	.short	(.L_672 - .L_671)


	//   ....[0]....
.L_671:
        /*01dc*/ 	.word	0x000057d0


	//   ....[1]....
        /*01e0*/ 	.word	0x00005880


	//   ....[2]....
        /*01e4*/ 	.word	0x000058d0


	//   ....[3]....
        /*01e8*/ 	.word	0x00005920


	//   ....[4]....
        /*01ec*/ 	.word	0x00005950


	//   ....[5]....
        /*01f0*/ 	.word	0x00005a10


	//   ....[6]....
        /*01f4*/ 	.word	0x00005b80


	//   ....[7]....
        /*01f8*/ 	.word	0x00005d00


	//   ....[8]....
        /*01fc*/ 	.word	0x00009430


	//   ....[9]....
        /*0200*/ 	.word	0x00009470


	//   ....[10]....
        /*0204*/ 	.word	0x00009500


	//   ....[11]....
        /*0208*/ 	.word	0x00009510


	//   ....[12]....
        /*020c*/ 	.word	0x00009540


	//   ....[13]....
        /*0210*/ 	.word	0x000095c0


	//   ....[14]....
        /*0214*/ 	.word	0x00009740


	//   ....[15]....
        /*0218*/ 	.word	0x000097c0


	//   ....[16]....
        /*021c*/ 	.word	0x0000d400


	//   ....[17]....
        /*0220*/ 	.word	0x0000d590


	//   ....[18]....
        /*0224*/ 	.word	0x0000d770


	//   ....[19]....
        /*0228*/ 	.word	0x0000d900


	//   ....[20]....
        /*022c*/ 	.word	0x0000d920


	//   ....[21]....
        /*0230*/ 	.word	0x0000d950


	//   ....[22]....
        /*0234*/ 	.word	0x0000d980


	//   ....[23]....
        /*0238*/ 	.word	0x0000da20


	//   ....[24]....
        /*023c*/ 	.word	0x00011490


	//   ....[25]....
        /*0240*/ 	.word	0x00011760


	//   ....[26]....
        /*0244*/ 	.word	0x00011a20


	//   ....[27]....
        /*0248*/ 	.word	0x00011b50


	//   ....[28]....
        /*024c*/ 	.word	0x00011bc0


	//   ....[29]....
        /*0250*/ 	.word	0x00011bf0


	//   ....[30]....
        /*0254*/ 	.word	0x00011c90


	//   ....[31]....
        /*0258*/ 	.word	0x00011cb0


	//   ....[32]....
        /*025c*/ 	.word	0x00013510


	//   ....[33]....
        /*0260*/ 	.word	0x00013550


	//   ....[34]....
        /*0264*/ 	.word	0x00013560


	//   ....[35]....
        /*0268*/ 	.word	0x00013570


	//   ....[36]....
        /*026c*/ 	.word	0x000135c0


	//   ....[37]....
        /*0270*/ 	.word	0x000135e0


	//   ....[38]....
        /*0274*/ 	.word	0x00013600


	//   ....[39]....
        /*0278*/ 	.word	0x00013620


	//----- nvinfo : EIATTR_EXIT_INSTR_OFFSETS
	.align		4
.L_672:
        /*027c*/ 	.byte	0x04, 0x1c
        /*027e*/ 	.short	(.L_674 - .L_673)


	//   ....[0]....
.L_673:
        /*0280*/ 	.word	0x000002e0


	//   ....[1]....
        /*0284*/ 	.word	0x000013c0


	//   ....[2]....
        /*0288*/ 	.word	0x00001440


	//   ....[3]....
        /*028c*/ 	.word	0x00014f30


	//   ....[4]....
        /*0290*/ 	.word	0x00014ff0


	//----- nvinfo : EIATTR_CTAIDZ_USED
	.align		4
.L_674:
        /*0294*/ 	.byte	0x01, 0x04
	.zero		2


	//----- nvinfo : EIATTR_CRS_STACK_SIZE
	.align		4
        /*0298*/ 	.byte	0x04, 0x1e
        /*029a*/ 	.short	(.L_676 - .L_675)
.L_675:
        /*029c*/ 	.word	0x00000000
.L_676:


//--------------------- .nv.info._ZN5flash16flash_fwd_kernelI23Flash_fwd_kernel_traitsILi64ELi128ELi64ELi4ELb0ELb0EN7cutlass6half_tE19Flash_kernel_traitsILi64ELi128ELi64ELi4ES3_EELb1ELb0ELb1ELb1ELb0ELb0ELb0ELb1EEEvNS_16Flash_fwd_paramsE --------------------------
	.section	.nv.info._ZN5flash16flash_fwd_kernelI23Flash_fwd_kernel_traitsILi64ELi128ELi64ELi4ELb0ELb0EN7cutlass6half_tE19Flash_kernel_traitsILi64ELi128ELi64ELi4ES3_EELb1ELb0ELb1ELb1ELb0ELb0ELb0ELb1EEEvNS_16Flash_fwd_paramsE,"",@"SHT_CUDA_INFO"
	.sectionflags	@""
	.align	4


	//----- nvinfo : EIATTR_CUDA_API_VERSION
	.align		4
        /*0000*/ 	.byte	0x04, 0x37
        /*0002*/ 	.short	(.L_678 - .L_677)
.L_677:
        /*0004*/ 	.word	0x00000082


	//----- nvinfo : EIATTR_SW2861232_WAR
	.align		4
.L_678:
        /*0008*/ 	.byte	0x01, 0x35
	.zero		2


	//----- nvinfo : EIATTR_PARAM_CBANK
	.align		4
        /*000c*/ 	.byte	0x04, 0x0a
        /*000e*/ 	.short	(.L_680 - .L_679)
	.align		4
.L_679:
        /*0010*/ 	.word	index@(.nv.constant0._ZN5flash16flash_fwd_kernelI23Flash_fwd_kernel_traitsILi64ELi128ELi64ELi4ELb0ELb0EN7cutlass6half_tE19Flash_kernel_traitsILi64ELi128ELi64ELi4ES3_EELb1ELb0ELb1ELb1ELb0ELb0ELb0ELb1EEEvNS_16Flash_fwd_paramsE)
        /*0014*/ 	.short	0x0160
        /*0016*/ 	.short	0x01d0


	//----- nvinfo : EIATTR_CBANK_PARAM_SIZE
	.align		4
.L_680:
        /*0018*/ 	.byte	0x03, 0x19
        /*001a*/ 	.short	0x01d0


	//----- nvinfo : EIATTR_KPARAM_INFO
	.align		4
        /*001c*/ 	.byte	0x04, 0x17
        /*001e*/ 	.short	(.L_682 - .L_681)
.L_681:
        /*0020*/ 	.word	0x00000000
        /*0024*/ 	.short	0x0000
        /*0026*/ 	.short	0x0000
        /*0028*/ 	.byte	0x00, 0xf0, 0x41, 0x07


	//----- nvinfo : EIATTR_MAXREG_COUNT
	.align		4
.L_682:
        /*002c*/ 	.byte	0x03, 0x1b
        /*002e*/ 	.short	0x00ff


	//----- nvinfo : EIATTR_NUM_BARRIERS
	.align		4
        /*0030*/ 	.byte	0x02, 0x4c
        /*0032*/ 	.byte	0x01
	.zero		1


	//----- nvinfo : EIATTR_ANNOTATIONS
	.align		4
        /*0034*/ 	.byte	0x04, 0x55
        /*0036*/ 	.short	(.L_684 - .L_683)


	//   ....[0]....
.L_683:
        /* <DEDUP_REMOVED lines=173> */


	//----- nvinfo : EIATTR_MERCURY_ISA_VERSION
	.align		4
.L_684:
        /*0af8*/ 	.byte	0x03, 0x5f
        /*0afa*/ 	.short	0x0000


	//----- nvinfo : EIATTR_COOP_GROUP_MASK_REGIDS
	.align		4
        /*0afc*/ 	.byte	0x04, 0x29
        /*0afe*/ 	.short	(.L_686 - .L_685)


	//   ....[0]....
.L_685:
        /*0b00*/ 	.word	0xffffffff


	//   ....[1]....
        /*0b04*/ 	.word	0xffffffff


	//   ....[2]....
        /*0b08*/ 	.word	0xffffffff


	//   ....[3]....
        /*0b0c*/ 	.word	0xffffffff


	//   ....[4]....
        /*0b10*/ 	.word	0xffffffff


	//   ....[5]....
        /*0b14*/ 	.word	0xffffffff


	//   ....[6]....
        /*0b18*/ 	.word	0xffffffff


	//   ....[7]....
        /*0b1c*/ 	.word	0xffffffff


	//   ....[8]....
        /*0b20*/ 	.word	0xffffffff


	//   ....[9]....
        /*0b24*/ 	.word	0xffffffff


	//   ....[10]....
        /*0b28*/ 	.word	0xffffffff


	//   ....[11]....
        /*0b2c*/ 	.word	0xffffffff


	//   ....[12]....
        /*0b30*/ 	.word	0xffffffff


	//   ....[13]....
        /*0b34*/ 	.word	0xffffffff


	//   ....[14]....
        /*0b38*/ 	.word	0xffffffff


	//   ....[15]....
        /*0b3c*/ 	.word	0xffffffff


	//   ....[16]....
        /*0b40*/ 	.word	0xffffffff


	//   ....[17]....
        /*0b44*/ 	.word	0xffffffff


	//   ....[18]....
        /*0b48*/ 	.word	0xffffffff


	//   ....[19]....
        /*0b4c*/ 	.word	0xffffffff


	//   ....[20]....
        /*0b50*/ 	.word	0xffffffff


	//   ....[21]....
        /*0b54*/ 	.word	0xffffffff


	//   ....[22]....
        /*0b58*/ 	.word	0xffffffff


	//   ....[23]....
        /*0b5c*/ 	.word	0xffffffff


	//   ....[24]....
        /*0b60*/ 	.word	0xffffffff


	//   ....[25]....
        /*0b64*/ 	.word	0xffffffff


	//   ....[26]....
        /*0b68*/ 	.word	0xffffffff


	//   ....[27]....
        /*0b6c*/ 	.word	0xffffffff


	//   ....[28]....
        /*0b70*/ 	.word	0xffffffff


	//   ....[29]....
        /*0b74*/ 	.word	0xffffffff


	//   ....[30]....
        /*0b78*/ 	.word	0xffffffff


	//   ....[31]....
        /*0b7c*/ 	.word	0xffffffff


	//   ....[32]....
        /*0b80*/ 	.word	0xffffffff


	//   ....[33]....
        /*0b84*/ 	.word	0xffffffff


	//   ....[34]....
        /*0b88*/ 	.word	0xffffffff


	//   ....[35]....
        /*0b8c*/ 	.word	0xffffffff


	//   ....[36]....
        /*0b90*/ 	.word	0xffffffff


	//   ....[37]....
        /*0b94*/ 	.word	0xffffffff


	//   ....[38]....
        /*0b98*/ 	.word	0xffffffff


	//   ....[39]....
        /*0b9c*/ 	.word	0xffffffff


	//----- nvinfo : EIATTR_COOP_GROUP_INSTR_OFFSETS
	.align		4
.L_686:
        /*0ba0*/ 	.byte	0x04, 0x28
        /*0ba2*/ 	.short	(.L_688 - .L_687)


	//   ....[0]....
.L_687:
        /*0ba4*/ 	.word	0x000076c0


	//   ....[1]....
        /*0ba8*/ 	.word	0x00007830


	//   ....[2]....
        /*0bac*/ 	.word	0x00007890


	//   ....[3]....
        /*0bb0*/ 	.word	0x000078e0


	//   ....[4]....
        /*0bb4*/ 	.word	0x00007910


	//   ....[5]....
        /*0bb8*/ 	.word	0x00007980


	//   ....[6]....
        /*0bbc*/ 	.word	0x00007a20


	//   ....[7]....
        /*0bc0*/ 	.word	0x00007a80


	//   ....[8]....
        /*0bc4*/ 	.word	0x0000fb60


	//   ....[9]....
        /*0bc8*/ 	.word	0x0000fbf0


	//   ....[10]....
        /*0bcc*/ 	.word	0x0000fce0


	//   ....[11]....
        /*0bd0*/ 	.word	0x0000fd70


	//   ....[12]....
        /*0bd4*/ 	.word	0x000106d0


	//   ....[13]....
        /*0bd8*/ 	.word	0x00010920


	//   ....[14]....
        /*0bdc*/ 	.word	0x00010930


	//   ....[15]....
        /*0be0*/ 	.word	0x00010a30


	//   ....[16]....
        /*0be4*/ 	.word	0x00018df0


	//   ....[17]....
        /*0be8*/ 	.word	0x00018ed0


	//   ....[18]....
        /*0bec*/ 	.word	0x00018ee0


	//   ....[19]....
        /*0bf0*/ 	.word	0x00019090


	//   ....[20]....
        /*0bf4*/ 	.word	0x00019b80


	//   ....[21]....
        /*0bf8*/ 	.word	0x00019de0


	//   ....[22]....
        /*0bfc*/ 	.word	0x00019e00


	//   ....[23]....
        /*0c00*/ 	.word	0x00019f20


	//   ....[24]....
        /*0c04*/ 	.word	0x00022c10


	//   ....[25]....
        /*0c08*/ 	.word	0x00022c70


	//   ....[26]....
        /*0c0c*/ 	.word	0x00022d10


	//   ....[27]....
        /*0c10*/ 	.word	0x00022d90


	//   ....[28]....
        /*0c14*/ 	.word	0x00022de0


	//   ....[29]....
        /*0c18*/ 	.word	0x00022e40


	//   ....[30]....
        /*0c1c*/ 	.word	0x00022eb0


	//   ....[31]....
        /*0c20*/ 	.word	0x00022fd0


	//   ....[32]....
        /*0c24*/ 	.word	0x00028930


	//   ....[33]....
        /*0c28*/ 	.word	0x00028940


	//   ....[34]....
        /*0c2c*/ 	.word	0x00028950


	//   ....[35]....
        /*0c30*/ 	.word	0x00028970


	//   ....[36]....
        /*0c34*/ 	.word	0x00028990


	//   ....[37]....
        /*0c38*/ 	.word	0x000289b0


	//   ....[38]....
        /*0c3c*/ 	.word	0x000289c0


	//   ....[39]....
        /*0c40*/ 	.word	0x00028a20


	//----- nvinfo : EIATTR_EXIT_INSTR_OFFSETS
	.align		4
.L_688:
        /*0c44*/ 	.byte	0x04, 0x1c
        /*0c46*/ 	.short	(.L_690 - .L_689)


	//   ....[0]....
.L_689:
        /*0c48*/ 	.word	0x000006c0


	//   ....[1]....
        /*0c4c*/ 	.word	0x00001820


	//   ....[2]....
        /*0c50*/ 	.word	0x000018a0


	//   ....[3]....
        /*0c54*/ 	.word	0x0002a250


	//   ....[4]....
        /*0c58*/ 	.word	0x0002a310


	//----- nvinfo : EIATTR_CTAIDZ_USED
	.align		4
.L_690:
        /*0c5c*/ 	.byte	0x01, 0x04
	.zero		2


	//----- nvinfo : EIATTR_CRS_STACK_SIZE
	.align		4
        /*0c60*/ 	.byte	0x04, 0x1e
        /*0c62*/ 	.short	(.L_692 - .L_691)
.L_691:
        /*0c64*/ 	.word	0x00000000
.L_692:


//--------------------- .nv.info._ZN5flash16flash_fwd_kernelI23Flash_fwd_kernel_traitsILi64ELi128ELi64ELi4ELb0ELb0EN7cutlass6half_tE19Flash_kernel_traitsILi64ELi128ELi64ELi4ES3_EELb0ELb0ELb1ELb1ELb0ELb0ELb1ELb0EEEvNS_16Flash_fwd_paramsE --------------------------
	.section	.nv.info._ZN5flash16flash_fwd_kernelI23Flash_fwd_kernel_traitsILi64ELi128ELi64ELi4ELb0ELb0EN7cutlass6half_tE19Flash_kernel_traitsILi64ELi128ELi64ELi4ES3_EELb0ELb0ELb1ELb1ELb0ELb0ELb1ELb0EEEvNS_16Flash_fwd_paramsE,"",@"SHT_CUDA_INFO"
	.sectionflags	@""
	.align	4


	//----- nvinfo : EIATTR_CUDA_API_VERSION
	.align		4
        /*0000*/ 	.byte	0x04, 0x37
        /*0002*/ 	.short	(.L_694 - .L_693)
.L_693:
        /*0004*/ 	.word	0x00000082


	//----- nvinfo : EIATTR_SW2861232_WAR
	.align		4
.L_694:
        /*0008*/ 	.byte	0x01, 0x35
	.zero		2


	//----- nvinfo : EIATTR_PARAM_CBANK
	.align		4
        /*000c*/ 	.byte	0x04, 0x0a
        /*000e*/ 	.short	(.L_696 - .L_695)
	.align		4
.L_695:
        /*0010*/ 	.word	index@(.nv.constant0._ZN5flash16flash_fwd_kernelI23Flash_fwd_kernel_traitsILi64ELi128ELi64ELi4ELb0ELb0EN7cutlass6half_tE19Flash_kernel_traitsILi64ELi128ELi64ELi4ES3_EELb0ELb0ELb1ELb1ELb0ELb0ELb1ELb0EEEvNS_16Flash_fwd_paramsE)
        /*0014*/ 	.short	0x0160
        /*0016*/ 	.short	0x01d0


	//----- nvinfo : EIATTR_CBANK_PARAM_SIZE
	.align		4
.L_696:
        /*0018*/ 	.byte	0x03, 0x19
        /*001a*/ 	.short	0x01d0


	//----- nvinfo : EIATTR_KPARAM_INFO
	.align		4
        /*001c*/ 	.byte	0x04, 0x17
        /*001e*/ 	.short	(.L_698 - .L_697)
.L_697:
        /*0020*/ 	.word	0x00000000
        /*0024*/ 	.short	0x0000
        /*0026*/ 	.short	0x0000
        /*0028*/ 	.byte	0x00, 0xf0, 0x41, 0x07


	//----- nvinfo : EIATTR_MAXREG_COUNT
	.align		4
.L_698:
        /*002c*/ 	.byte	0x03, 0x1b
        /*002e*/ 	.short	0x00ff


	//----- nvinfo : EIATTR_NUM_BARRIERS
	.align		4
        /*0030*/ 	.byte	0x02, 0x4c
        /*0032*/ 	.byte	0x01
	.zero		1


	//----- nvinfo : EIATTR_ANNOTATIONS
	.align		4
        /*0034*/ 	.byte	0x04, 0x55
        /*0036*/ 	.short	(.L_700 - .L_699)


	//   ....[0]....
.L_699:
        /* <DEDUP_REMOVED lines=19> */


	//----- nvinfo : EIATTR_MERCURY_ISA_VERSION
	.align		4
.L_700:
        /*0158*/ 	.byte	0x03, 0x5f
        /*015a*/ 	.short	0x0000


	//----- nvinfo : EIATTR_COOP_GROUP_MASK_REGIDS
	.align		4
        /*015c*/ 	.byte	0x04, 0x29
        /*015e*/ 	.short	(.L_702 - .L_701)


	//   ....[0]....
.L_701:
        /*0160*/ 	.word	0xffffffff


	//   ....[1]....
        /*0164*/ 	.word	0xffffffff


	//   ....[2]....
        /*0168*/ 	.word	0xffffffff


	//   ....[3]....
        /*016c*/ 	.word	0xffffffff


	//   ....[4]....
        /*0170*/ 	.word	0xffffffff


	//   ....[5]....
        /*0174*/ 	.word	0xffffffff


	//   ....[6]....
        /*0178*/ 	.word	0xffffffff


	//   ....[7]....
        /*017c*/ 	.word	0xffffffff


	//   ....[8]....
        /*0180*/ 	.word	0xffffffff


	//   ....[9]....
        /*0184*/ 	.word	0xffffffff


	//   ....[10]....
        /*0188*/ 	.word	0xffffffff


	//   ....[11]....
        /*018c*/ 	.word	0xffffffff


	//   ....[12]....
        /*0190*/ 	.word	0xffffffff


	//   ....[13]....
        /*0194*/ 	.word	0xffffffff


	//   ....[14]....
        /*0198*/ 	.word	0xffffffff


	//   ....[15]....
        /*019c*/ 	.word	0xffffffff


	//   ....[16]....
        /*01a0*/ 	.word	0xffffffff


	//   ....[17]....
        /*01a4*/ 	.word	0xffffffff


	//   ....[18]....
        /*01a8*/ 	.word	0xffffffff


	//   ....[19]....
        /*01ac*/ 	.word	0xffffffff


	//   ....[20]....
        /*01b0*/ 	.word	0xffffffff


	//   ....[21]....
        /*01b4*/ 	.word	0xffffffff


	//   ....[22]....
        /*01b8*/ 	.word	0xffffffff


	//   ....[23]....
        /*01bc*/ 	.word	0xffffffff


	//   ....[24]....
        /*01c0*/ 	.word	0xffffffff


	//   ....[25]....
        /*01c4*/ 	.word	0xffffffff


	//   ....[26]....
        /*01c8*/ 	.word	0xffffffff


	//   ....[27]....
        /*01cc*/ 	.word	0xffffffff


	//   ....[28]....
        /*01d0*/ 	.word	0xffffffff


	//   ....[29]....
        /*01d4*/ 	.word	0xffffffff


	//   ....[30]....
        /*01d8*/ 	.word	0xffffffff


	//   ....[31]....
        /*01dc*/ 	.word	0xffffffff


	//   ....[32]....
        /*01e0*/ 	.word	0xffffffff


	//   ....[33]....
        /*01e4*/ 	.word	0xffffffff


	//   ....[34]....
        /*01e8*/ 	.word	0xffffffff


	//   ....[35]....
        /*01ec*/ 	.word	0xffffffff


	//   ....[36]....
        /*01f0*/ 	.word	0xffffffff


	//   ....[37]....
        /*01f4*/ 	.word	0xffffffff


	//   ....[38]....
        /*01f8*/ 	.word	0xffffffff


	//   ....[39]....
        /*01fc*/ 	.word	0xffffffff


	//----- nvinfo : EIATTR_COOP_GROUP_INSTR_OFFSETS
	.align		4
.L_702:
        /*0200*/ 	.byte	0x04, 0x28
        /*0202*/ 	.short	(.L_704 - .L_703)


	//   ....[0]....
.L_703:
        /*0204*/ 	.word	0x000073b0


	//   ....[1]....
        /*0208*/ 	.word	0x00007460


	//   ....[2]....
        /*020c*/ 	.word	0x000074b0


	//   ....[3]....
        /*0210*/ 	.word	0x00007500


	//   ....[4]....
        /*0214*/ 	.word	0x00007530


	//   ....[5]....
        /*0218*/ 	.word	0x000075f0


	//   ....[6]....
        /*021c*/ 	.word	0x00007760


	//   ....[7]....
        /*0220*/ 	.word	0x000078c0


	//   ....[8]....
        /*0224*/ 	.word	0x0000c920


	//   ....[9]....
        /*0228*/ 	.word	0x0000c960


	//   ....[10]....
        /*022c*/ 	.word	0x0000c9f0


	//   ....[11]....
        /*0230*/ 	.word	0x0000ca00


	//   ....[12]....
        /*0234*/ 	.word	0x0000ca30


	//   ....[13]....
        /*0238*/ 	.word	0x0000cab0


	//   ....[14]....
        /*023c*/ 	.word	0x0000cc10


	//   ....[15]....
        /*0240*/ 	.word	0x0000cc80


	//   ....[16]....
        /*0244*/ 	.word	0x00012740


	//   ....[17]....
        /*0248*/ 	.word	0x00012850


	//   ....[18]....
        /*024c*/ 	.word	0x00012880


	//   ....[19]....
        /*0250*/ 	.word	0x000128a0


	//   ....[20]....
        /*0254*/ 	.word	0x00012920


	//   ....[21]....
        /*0258*/ 	.word	0x00012980


	//   ....[22]....
        /*025c*/ 	.word	0x00012aa0


	//   ....[23]....
        /*0260*/ 	.word	0x00012b20


	//   ....[24]....
        /*0264*/ 	.word	0x00017540


	//   ....[25]....
        /*0268*/ 	.word	0x00017610


	//   ....[26]....
        /*026c*/ 	.word	0x00017750


	//   ....[27]....
        /*0270*/ 	.word	0x00017970


	//   ....[28]....
        /*0274*/ 	.word	0x00017ab0


	//   ....[29]....
        /*0278*/ 	.word	0x00017be0


	//   ....[30]....
        /*027c*/ 	.word	0x00017c30


	//   ....[31]....
        /*0280*/ 	.word	0x00017d20


	//   ....[32]....
        /*0284*/ 	.word	0x00019550


	//   ....[33]....
        /*0288*/ 	.word	0x00019590


	//   ....[34]....
        /*028c*/ 	.word	0x000195c0


	//   ....[35]....
        /*0290*/ 	.word	0x00019600


	//   ....[36]....
        /*0294*/ 	.word	0x000196c0


	//   ....[37]....
        /*0298*/ 	.word	0x000196f0


	//   ....[38]....
        /*029c*/ 	.word	0x00019810


	//   ....[39]....
        /*02a0*/ 	.word	0x00019850


	//----- nvinfo : EIATTR_EXIT_INSTR_OFFSETS
	.align		4
.L_704:
        /*02a4*/ 	.byte	0x04, 0x1c
        /*02a6*/ 	.short	(.L_706 - .L_705)


	//   ....[0]....
.L_705:
        /*02a8*/ 	.word	0x000004d0


	//   ....[1]....
        /*02ac*/ 	.word	0x00001640


	//   ....[2]....
        /*02b0*/ 	.word	0x000016c0


	//   ....[3]....
        /*02b4*/ 	.word	0x0001aff0


	//   ....[4]....
        /*02b8*/ 	.word	0x0001b0b0


	//----- nvinfo : EIATTR_CTAIDZ_USED
	.align		4
.L_706:
        /*02bc*/ 	.byte	0x01, 0x04
	.zero		2


	//----- nvinfo : EIATTR_CRS_STACK_SIZE
	.align		4
        /*02c0*/ 	.byte	0x04, 0x1e
        /*02c2*/ 	.short	(.L_708 - .L_707)
.L_707:
        /*02c4*/ 	.word	0x00000000
.L_708:


//--------------------- .nv.callgraph             --------------------------
	.section	.nv.callgraph,"",@"SHT_CUDA_CALLGRAPH"
	.align	4
	.sectionentsize	8
	.align		4
        /*0000*/ 	.word	0x00000000
	.align		4
        /*0004*/ 	.word	0xffffffff
	.align		4
        /*0008*/ 	.word	0x00000000
	.align		4
        /*000c*/ 	.word	0xfffffffe
	.align		4
        /*0010*/ 	.word	0x00000000
	.align		4
        /*0014*/ 	.word	0xfffffffd
	.align		4
        /*0018*/ 	.word	0x00000000
	.align		4
        /*001c*/ 	.word	0xfffffffc


//--------------------- .nv.rel.action            --------------------------
	.section	.nv.rel.action,"",@"SHT_CUDA_RELOCINFO"
	.align	8
	.sectionentsize	8
        /*0000*/ 	.byte	0x73, 0x00, 0x00, 0x00, 0x00, 0x00, 0x00, 0x00, 0x00, 0x00, 0x00, 0x11, 0x25, 0x00, 0x05, 0x36


//--------------------- .nv.constant4             --------------------------
	.section	.nv.constant4,"a",@progbits
	.align	8
	.align		8
.nv.constant4:
        /*0000*/ 	.dword	_ZN65_INTERNAL_66fdf1bf_29_flash_fwd_hdim64_fp16_sm80_cu_0106449f_29784cuda3std3__45__cpo5beginE
	.align		8
        /*0008*/ 	.dword	_ZN65_INTERNAL_66fdf1bf_29_flash_fwd_hdim64_fp16_sm80_cu_0106449f_29784cuda3std3__45__cpo3endE
	.align		8
        /*0010*/ 	.dword	_ZN65_INTERNAL_66fdf1bf_29_flash_fwd_hdim64_fp16_sm80_cu_0106449f_29784cuda3std3__45__cpo6cbeginE
	.align		8
        /*0018*/ 	.dword	_ZN65_INTERNAL_66fdf1bf_29_flash_fwd_hdim64_fp16_sm80_cu_0106449f_29784cuda3std3__45__cpo4cendE
	.align		8
        /*0020*/ 	.dword	_ZN65_INTERNAL_66fdf1bf_29_flash_fwd_hdim64_fp16_sm80_cu_0106449f_29784cuda3std3__467_GLOBAL__N__66fdf1bf_29_flash_fwd_hdim64_fp16_sm80_cu_0106449f_29786ignoreE
	.align		8
        /*0028*/ 	.dword	_ZN65_INTERNAL_66fdf1bf_29_flash_fwd_hdim64_fp16_sm80_cu_0106449f_29784cuda3std3__419piecewise_constructE
	.align		8
        /*0030*/ 	.dword	_ZN65_INTERNAL_66fdf1bf_29_flash_fwd_hdim64_fp16_sm80_cu_0106449f_29784cuda3std3__48in_placeE
	.align		8
        /*0038*/ 	.dword	_ZN65_INTERNAL_66fdf1bf_29_flash_fwd_hdim64_fp16_sm80_cu_0106449f_29784cuda3std6ranges3__45__cpo4swapE
	.align		8
        /*0040*/ 	.dword	_ZN65_INTERNAL_66fdf1bf_29_flash_fwd_hdim64_fp16_sm80_cu_0106449f_29784cuda3std6ranges3__45__cpo9iter_moveE
	.align		8
        /*0048*/ 	.dword	_ZN65_INTERNAL_66fdf1bf_29_flash_fwd_hdim64_fp16_sm80_cu_0106449f_29784cute7productE
	.align		8
        /*0050*/ 	.dword	_ZN65_INTERNAL_66fdf1bf_29_flash_fwd_hdim64_fp16_sm80_cu_0106449f_29784cute1_E


//--------------------- .nv.constant0._ZN5flash16flash_fwd_kernelI23Flash_fwd_kernel_traitsILi64ELi128ELi128ELi4ELb0ELb0EN7cutlass6half_tE19Flash_kernel_traitsILi64ELi128ELi128ELi4ES3_EELb0ELb0ELb0ELb0ELb0ELb1ELb0ELb0EEEvNS_16Flash_fwd_paramsE --------------------------
	.section	.nv.constant0._ZN5flash16flash_fwd_kernelI23Flash_fwd_kernel_traitsILi64ELi128ELi128ELi4ELb0ELb0EN7cutlass6half_tE19Flash_kernel_traitsILi64ELi128ELi128ELi4ES3_EELb0ELb0ELb0ELb0ELb0ELb1ELb0ELb0EEEvNS_16Flash_fwd_paramsE,"a",@progbits
	.sectionflags	@""
	.align	4
.nv.constant0._ZN5flash16flash_fwd_kernelI23Flash_fwd_kernel_traitsILi64ELi128ELi128ELi4ELb0ELb0EN7cutlass6half_tE19Flash_kernel_traitsILi64ELi128ELi128ELi4ES3_EELb0ELb0ELb0ELb0ELb0ELb1ELb0ELb0EEEvNS_16Flash_fwd_paramsE:
	.zero		816


//--------------------- .nv.constant0._ZN5flash16flash_fwd_kernelI23Flash_fwd_kernel_traitsILi64ELi128ELi128ELi4ELb0ELb0EN7cutlass6half_tE19Flash_kernel_traitsILi64ELi128ELi128ELi4ES3_EELb0ELb0ELb0ELb0ELb0ELb1ELb1ELb0EEEvNS_16Flash_fwd_paramsE --------------------------
	.section	.nv.constant0._ZN5flash16flash_fwd_kernelI23Flash_fwd_kernel_traitsILi64ELi128ELi128ELi4ELb0ELb0EN7cutlass6half_tE19Flash_kernel_traitsILi64ELi128ELi128ELi4ES3_EELb0ELb0ELb0ELb0ELb0ELb1ELb1ELb0EEEvNS_16Flash_fwd_paramsE,"a",@progbits
	.sectionflags	@""
	.align	4
.nv.constant0._ZN5flash16flash_fwd_kernelI23Flash_fwd_kernel_traitsILi64ELi128ELi128ELi4ELb0ELb0EN7cutlass6half_tE19Flash_kernel_traitsILi64ELi128ELi128ELi4ES3_EELb0ELb0ELb0ELb0ELb0ELb1ELb1ELb0EEEvNS_16Flash_fwd_paramsE:
	.zero		816


//--------------------- .nv.constant0._ZN5flash16flash_fwd_kernelI23Flash_fwd_kernel_traitsILi64ELi128ELi128ELi4ELb0ELb0EN7cutlass6half_tE19Flash_kernel_traitsILi64ELi128ELi128ELi4ES3_EELb0ELb0ELb0ELb0ELb1ELb1ELb0ELb0EEEvNS_16Flash_fwd_paramsE --------------------------
	.section	.nv.constant0._ZN5flash16flash_fwd_kernelI23Flash_fwd_kernel_traitsILi64ELi128ELi128ELi4ELb0ELb0EN7cutlass6half_tE19Flash_kernel_traitsILi64ELi128ELi128ELi4ES3_EELb0ELb0ELb0ELb0ELb1ELb1ELb0ELb0EEEvNS_16Flash_fwd_paramsE,"a",@progbits
	.sectionflags	@""
	.align	4
.nv.constant0._ZN5flash16flash_fwd_kernelI23Flash_fwd_kernel_traitsILi64ELi128ELi128ELi4ELb0ELb0EN7cutlass6half_tE19Flash_kernel_traitsILi64ELi128ELi128ELi4ES3_EELb0ELb0ELb0ELb0ELb1ELb1ELb0ELb0EEEvNS_16Flash_fwd_paramsE:
	.zero		816


//--------------------- .nv.constant0._ZN5flash16flash_fwd_kernelI23Flash_fwd_kernel_traitsILi64ELi128ELi128ELi4ELb0ELb0EN7cutlass6half_tE19Flash_kernel_traitsILi64ELi128ELi128ELi4ES3_EELb0ELb0ELb0ELb0ELb1ELb1ELb1ELb0EEEvNS_16Flash_fwd_paramsE --------------------------
	.section	.nv.constant0._ZN5flash16flash_fwd_kernelI23Flash_fwd_kernel_traitsILi64ELi128ELi128ELi4ELb0ELb0EN7cutlass6half_tE19Flash_kernel_traitsILi64ELi128ELi128ELi4ES3_EELb0ELb0ELb0ELb0ELb1ELb1ELb1ELb0EEEvNS_16Flash_fwd_paramsE,"a",@progbits
	.sectionflags	@""
	.align	4
.nv.constant0._ZN5flash16flash_fwd_kernelI23Flash_fwd_kernel_traitsILi64ELi128ELi128ELi4ELb0ELb0EN7cutlass6half_tE19Flash_kernel_traitsILi64ELi128ELi128ELi4ES3_EELb0ELb0ELb0ELb0ELb1ELb1ELb1ELb0EEEvNS_16Flash_fwd_paramsE:
	.zero		816


//--------------------- .nv.constant0._ZN5flash16flash_fwd_kernelI23Flash_fwd_kernel_traitsILi64ELi128ELi128ELi4ELb0ELb0EN7cutlass6half_tE19Flash_kernel_traitsILi64ELi128ELi128ELi4ES3_EELb0ELb0ELb0ELb0ELb0ELb0ELb0ELb0EEEvNS_16Flash_fwd_paramsE --------------------------
	.section	.nv.constant0._ZN5flash16flash_fwd_kernelI23Flash_fwd_kernel_traitsILi64ELi128ELi128ELi4ELb0ELb0EN7cutlass6half_tE19Flash_kernel_traitsILi64ELi128ELi128ELi4ES3_EELb0ELb0ELb0ELb0ELb0ELb0ELb0ELb0EEEvNS_16Flash_fwd_paramsE,"a",@progbits
	.sectionflags	@""
	.align	4
.nv.constant0._ZN5flash16flash_fwd_kernelI23Flash_fwd_kernel_traitsILi64ELi128ELi128ELi4ELb0ELb0EN7cutlass6half_tE19Flash_kernel_traitsILi64ELi128ELi128ELi4ES3_EELb0ELb0ELb0ELb0ELb0ELb0ELb0ELb0EEEvNS_16Flash_fwd_paramsE:
	.zero		816


//--------------------- .nv.constant0._ZN5flash16flash_fwd_kernelI23Flash_fwd_kernel_traitsILi64ELi128ELi128ELi4ELb0ELb0EN7cutlass6half_tE19Flash_kernel_traitsILi64ELi128ELi128ELi4ES3_EELb0ELb0ELb0ELb0ELb0ELb0ELb1ELb0EEEvNS_16Flash_fwd_paramsE --------------------------
	.section	.nv.constant0._ZN5flash16flash_fwd_kernelI23Flash_fwd_kernel_traitsILi64ELi128ELi128ELi4ELb0ELb0EN7cutlass6half_tE19Flash_kernel_traitsILi64ELi128ELi128ELi4ES3_EELb0ELb0ELb0ELb0ELb0ELb0ELb1ELb0EEEvNS_16Flash_fwd_paramsE,"a",@progbits
	.sectionflags	@""
	.align	4
.nv.constant0._ZN5flash16flash_fwd_kernelI23Flash_fwd_kernel_traitsILi64ELi128ELi128ELi4ELb0ELb0EN7cutlass6half_tE19Flash_kernel_traitsILi64ELi128ELi128ELi4ES3_EELb0ELb0ELb0ELb0ELb0ELb0ELb1ELb0EEEvNS_16Flash_fwd_paramsE:
	.zero		816


//--------------------- .nv.constant0._ZN5flash16flash_fwd_kernelI23Flash_fwd_kernel_traitsILi64ELi128ELi128ELi4ELb0ELb0EN7cutlass6half_tE19Flash_kernel_traitsILi64ELi128ELi128ELi4ES3_EELb0ELb0ELb0ELb1ELb0ELb0ELb0ELb0EEEvNS_16Flash_fwd_paramsE --------------------------
	.section	.nv.constant0._ZN5flash16flash_fwd_kernelI23Flash_fwd_kernel_traitsILi64ELi128ELi128ELi4ELb0ELb0EN7cutlass6half_tE19Flash_kernel_traitsILi64ELi128ELi128ELi4ES3_EELb0ELb0ELb0ELb1ELb0ELb0ELb0ELb0EEEvNS_16Flash_fwd_paramsE,"a",@progbits
	.sectionflags	@""
	.align	4
.nv.constant0._ZN5flash16flash_fwd_kernelI23Flash_fwd_kernel_traitsILi64ELi128ELi128ELi4ELb0ELb0EN7cutlass6half_tE19Flash_kernel_traitsILi64ELi128ELi128ELi4ES3_EELb0ELb0ELb0ELb1ELb0ELb0ELb0ELb0EEEvNS_16Flash_fwd_paramsE:
	.zero		816


//--------------------- .nv.constant0._ZN5flash16flash_fwd_kernelI23Flash_fwd_kernel_traitsILi64ELi128ELi128ELi4ELb0ELb0EN7cutlass6half_tE19Flash_kernel_traitsILi64ELi128ELi128ELi4ES3_EELb0ELb0ELb0ELb1ELb0ELb0ELb1ELb0EEEvNS_16Flash_fwd_paramsE --------------------------
	.section	.nv.constant0._ZN5flash16flash_fwd_kernelI23Flash_fwd_kernel_traitsILi64ELi128ELi128ELi4ELb0ELb0EN7cutlass6half_tE19Flash_kernel_traitsILi64ELi128ELi128ELi4ES3_EELb0ELb0ELb0ELb1ELb0ELb0ELb1ELb0EEEvNS_16Flash_fwd_paramsE,"a",@progbits
	.sectionflags	@""
	.align	4
.nv.constant0._ZN5flash16flash_fwd_kernelI23Flash_fwd_kernel_traitsILi64ELi128ELi128ELi4ELb0ELb0EN7cutlass6half_tE19Flash_kernel_traitsILi64ELi128ELi128ELi4ES3_EELb0ELb0ELb0ELb1ELb0ELb0ELb1ELb0EEEvNS_16Flash_fwd_paramsE:
	.zero		816


//--------------------- .nv.constant0._ZN5flash16flash_fwd_kernelI23Flash_fwd_kernel_traitsILi64ELi128ELi128ELi4ELb0ELb0EN7cutlass6half_tE19Flash_kernel_traitsILi64ELi128ELi128ELi4ES3_EELb0ELb0ELb1ELb0ELb0ELb1ELb0ELb0EEEvNS_16Flash_fwd_paramsE --------------------------
	.section	.nv.constant0._ZN5flash16flash_fwd_kernelI23Flash_fwd_kernel_traitsILi64ELi128ELi128ELi4ELb0ELb0EN7cutlass6half_tE19Flash_kernel_traitsILi64ELi128ELi128ELi4ES3_EELb0ELb0ELb1ELb0ELb0ELb1ELb0ELb0EEEvNS_16Flash_fwd_paramsE,"a",@progbits
	.sectionflags	@""
	.align	4
.nv.constant0._ZN5flash16flash_fwd_kernelI23Flash_fwd_kernel_traitsILi64ELi128ELi128ELi4ELb0ELb0EN7cutlass6half_tE19Flash_kernel_traitsILi64ELi128ELi128ELi4ES3_EELb0ELb0ELb1ELb0ELb0ELb1ELb0ELb0EEEvNS_16Flash_fwd_paramsE:
	.zero		816


//--------------------- .nv.constant0._ZN5flash16flash_fwd_kernelI23Flash_fwd_kernel_traitsILi64ELi128ELi128ELi4ELb0ELb0EN7cutlass6half_tE19Flash_kernel_traitsILi64ELi128ELi128ELi4ES3_EELb0ELb0ELb1ELb0ELb0ELb1ELb1ELb0EEEvNS_16Flash_fwd_paramsE --------------------------
	.section	.nv.constant0._ZN5flash16flash_fwd_kernelI23Flash_fwd_kernel_traitsILi64ELi128ELi128ELi4ELb0ELb0EN7cutlass6half_tE19Flash_kernel_traitsILi64ELi128ELi128ELi4ES3_EELb0ELb0ELb1ELb0ELb0ELb1ELb1ELb0EEEvNS_16Flash_fwd_paramsE,"a",@progbits
	.sectionflags	@""
	.align	4
.nv.constant0._ZN5flash16flash_fwd_kernelI23Flash_fwd_kernel_traitsILi64ELi128ELi128ELi4ELb0ELb0EN7cutlass6half_tE19Flash_kernel_traitsILi64ELi128ELi128ELi4ES3_EELb0ELb0ELb1ELb0ELb0ELb1ELb1ELb0EEEvNS_16Flash_fwd_paramsE:
	.zero		816


//--------------------- .nv.constant0._ZN5flash16flash_fwd_kernelI23Flash_fwd_kernel_traitsILi64ELi128ELi128ELi4ELb0ELb0EN7cutlass6half_tE19Flash_kernel_traitsILi64ELi128ELi128ELi4ES3_EELb0ELb0ELb1ELb0ELb0ELb0ELb0ELb0EEEvNS_16Flash_fwd_paramsE --------------------------
	.section	.nv.constant0._ZN5flash16flash_fwd_kernelI23Flash_fwd_kernel_traitsILi64ELi128ELi128ELi4ELb0ELb0EN7cutlass6half_tE19Flash_kernel_traitsILi64ELi128ELi128ELi4ES3_EELb0ELb0ELb1ELb0ELb0ELb0ELb0ELb0EEEvNS_16Flash_fwd_paramsE,"a",@progbits
	.sectionflags	@""
	.align	4
.nv.constant0._ZN5flash16flash_fwd_kernelI23Flash_fwd_kernel_traitsILi64ELi128ELi128ELi4ELb0ELb0EN7cutlass6half_tE19Flash_kernel_traitsILi64ELi128ELi128ELi4ES3_EELb0ELb0ELb1ELb0ELb0ELb0ELb0ELb0EEEvNS_16Flash_fwd_paramsE:
	.zero		816


//--------------------- .nv.constant0._ZN5flash16flash_fwd_kernelI23Flash_fwd_kernel_traitsILi64ELi128ELi128ELi4ELb0ELb0EN7cutlass6half_tE19Flash_kernel_traitsILi64ELi128ELi128ELi4ES3_EELb0ELb0ELb1ELb0ELb0ELb0ELb1ELb0EEEvNS_16Flash_fwd_paramsE --------------------------
	.section	.nv.constant0._ZN5flash16flash_fwd_kernelI23Flash_fwd_kernel_traitsILi64ELi128ELi128ELi4ELb0ELb0EN7cutlass6half_tE19Flash_kernel_traitsILi64ELi128ELi128ELi4ES3_EELb0ELb0ELb1ELb0ELb0ELb0ELb1ELb0EEEvNS_16Flash_fwd_paramsE,"a",@progbits
	.sectionflags	@""
	.align	4
.nv.constant0._ZN5flash16flash_fwd_kernelI23Flash_fwd_kernel_traitsILi64ELi128ELi128ELi4ELb0ELb0EN7cutlass6half_tE19Flash_kernel_traitsILi64ELi128ELi128ELi4ES3_EELb0ELb0ELb1ELb0ELb0ELb0ELb1ELb0EEEvNS_16Flash_fwd_paramsE:
	.zero		816


//--------------------- .nv.constant0._ZN5flash16flash_fwd_kernelI23Flash_fwd_kernel_traitsILi64ELi128ELi128ELi4ELb0ELb0EN7cutlass6half_tE19Flash_kernel_traitsILi64ELi128ELi128ELi4ES3_EELb0ELb0ELb1ELb1ELb0ELb0ELb0ELb0EEEvNS_16Flash_fwd_paramsE --------------------------
	.section	.nv.constant0._ZN5flash16flash_fwd_kernelI23Flash_fwd_kernel_traitsILi64ELi128ELi128ELi4ELb0ELb0EN7cutlass6half_tE19Flash_kernel_traitsILi64ELi128ELi128ELi4ES3_EELb0ELb0ELb1ELb1ELb0ELb0ELb0ELb0EEEvNS_16Flash_fwd_paramsE,"a",@progbits
	.sectionflags	@""
	.align	4
.nv.constant0._ZN5flash16flash_fwd_kernelI23Flash_fwd_kernel_traitsILi64ELi128ELi128ELi4ELb0ELb0EN7cutlass6half_tE19Flash_kernel_traitsILi64ELi128ELi128ELi4ES3_EELb0ELb0ELb1ELb1ELb0ELb0ELb0ELb0EEEvNS_16Flash_fwd_paramsE:
	.zero		816


//--------------------- .nv.constant0._ZN5flash16flash_fwd_kernelI23Flash_fwd_kernel_traitsILi64ELi128ELi128ELi4ELb0ELb0EN7cutlass6half_tE19Flash_kernel_traitsILi64ELi128ELi128ELi4ES3_EELb0ELb0ELb1ELb1ELb0ELb0ELb1ELb0EEEvNS_16Flash_fwd_paramsE --------------------------
	.section	.nv.constant0._ZN5flash16flash_fwd_kernelI23Flash_fwd_kernel_traitsILi64ELi128ELi128ELi4ELb0ELb0EN7cutlass6half_tE19Flash_kernel_traitsILi64ELi128ELi128ELi4ES3_EELb0ELb0ELb1ELb1ELb0ELb0ELb1ELb0EEEvNS_16Flash_fwd_paramsE,"a",@progbits
	.sectionflags	@""
	.align	4
.nv.constant0._ZN5flash16flash_fwd_kernelI23Flash_fwd_kernel_traitsILi64ELi128ELi128ELi4ELb0ELb0EN7cutlass6half_tE19Flash_kernel_traitsILi64ELi128ELi128ELi4ES3_EELb0ELb0ELb1ELb1ELb0ELb0ELb1ELb0EEEvNS_16Flash_fwd_paramsE:
	.zero		816


//--------------------- .nv.constant0._ZN5flash16flash_fwd_kernelI23Flash_fwd_kernel_traitsILi64ELi128ELi64ELi4ELb0ELb0EN7cutlass6half_tE19Flash_kernel_traitsILi64ELi128ELi64ELi4ES3_EELb1ELb0ELb0ELb0ELb0ELb1ELb0ELb0EEEvNS_16Flash_fwd_paramsE --------------------------
	.section	.nv.constant0._ZN5flash16flash_fwd_kernelI23Flash_fwd_kernel_traitsILi64ELi128ELi64ELi4ELb0ELb0EN7cutlass6half_tE19Flash_kernel_traitsILi64ELi128ELi64ELi4ES3_EELb1ELb0ELb0ELb0ELb0ELb1ELb0ELb0EEEvNS_16Flash_fwd_paramsE,"a",@progbits
	.sectionflags	@""
	.align	4
.nv.constant0._ZN5flash16flash_fwd_kernelI23Flash_fwd_kernel_traitsILi64ELi128ELi64ELi4ELb0ELb0EN7cutlass6half_tE19Flash_kernel_traitsILi64ELi128ELi64ELi4ES3_EELb1ELb0ELb0ELb0ELb0ELb1ELb0ELb0EEEvNS_16Flash_fwd_paramsE:
	.zero		816


//--------------------- .nv.constant0._ZN5flash16flash_fwd_kernelI23Flash_fwd_kernel_traitsILi64ELi128ELi64ELi4ELb0ELb0EN7cutlass6half_tE19Flash_kernel_traitsILi64ELi128ELi64ELi4ES3_EELb0ELb0ELb0ELb0ELb0ELb1ELb1ELb0EEEvNS_16Flash_fwd_paramsE --------------------------
	.section	.nv.constant0._ZN5flash16flash_fwd_kernelI23Flash_fwd_kernel_traitsILi64ELi128ELi64ELi4ELb0ELb0EN7cutlass6half_tE19Flash_kernel_traitsILi64ELi128ELi64ELi4ES3_EELb0ELb0ELb0ELb0ELb0ELb1ELb1ELb0EEEvNS_16Flash_fwd_paramsE,"a",@progbits
	.sectionflags	@""
	.align	4
.nv.constant0._ZN5flash16flash_fwd_kernelI23Flash_fwd_kernel_traitsILi64ELi128ELi64ELi4ELb0ELb0EN7cutlass6half_tE19Flash_kernel_traitsILi64ELi128ELi64ELi4ES3_EELb0ELb0ELb0ELb0ELb0ELb1ELb1ELb0EEEvNS_16Flash_fwd_paramsE:
	.zero		816


//--------------------- .nv.constant0._ZN5flash16flash_fwd_kernelI23Flash_fwd_kernel_traitsILi64ELi128ELi64ELi4ELb0ELb0EN7cutlass6half_tE19Flash_kernel_traitsILi64ELi128ELi64ELi4ES3_EELb1ELb0ELb0ELb0ELb0ELb0ELb0ELb0EEEvNS_16Flash_fwd_paramsE --------------------------
	.section	.nv.constant0._ZN5flash16flash_fwd_kernelI23Flash_fwd_kernel_traitsILi64ELi128ELi64ELi4ELb0ELb0EN7cutlass6half_tE19Flash_kernel_traitsILi64ELi128ELi64ELi4ES3_EELb1ELb0ELb0ELb0ELb0ELb0ELb0ELb0EEEvNS_16Flash_fwd_paramsE,"a",@progbits
	.sectionflags	@""
	.align	4
.nv.constant0._ZN5flash16flash_fwd_kernelI23Flash_fwd_kernel_traitsILi64ELi128ELi64ELi4ELb0ELb0EN7cutlass6half_tE19Flash_kernel_traitsILi64ELi128ELi64ELi4ES3_EELb1ELb0ELb0ELb0ELb0ELb0ELb0ELb0EEEvNS_16Flash_fwd_paramsE:
	.zero		816


//--------------------- .nv.constant0._ZN5flash16flash_fwd_kernelI23Flash_fwd_kernel_traitsILi64ELi128ELi64ELi4ELb0ELb0EN7cutlass6half_tE19Flash_kernel_traitsILi64ELi128ELi64ELi4ES3_EELb1ELb0ELb1ELb0ELb0ELb0ELb0ELb0EEEvNS_16Flash_fwd_paramsE --------------------------
	.section	.nv.constant0._ZN5flash16flash_fwd_kernelI23Flash_fwd_kernel_traitsILi64ELi128ELi64ELi4ELb0ELb0EN7cutlass6half_tE19Flash_kernel_traitsILi64ELi128ELi64ELi4ES3_EELb1ELb0ELb1ELb0ELb0ELb0ELb0ELb0EEEvNS_16Flash_fwd_paramsE,"a",@progbits
	.sectionflags	@""
	.align	4
.nv.constant0._ZN5flash16flash_fwd_kernelI23Flash_fwd_kernel_traitsILi64ELi128ELi64ELi4ELb0ELb0EN7cutlass6half_tE19Flash_kernel_traitsILi64ELi128ELi64ELi4ES3_EELb1ELb0ELb1ELb0ELb0ELb0ELb0ELb0EEEvNS_16Flash_fwd_paramsE:
	.zero		816


//--------------------- .nv.constant0._ZN5flash16flash_fwd_kernelI23Flash_fwd_kernel_traitsILi64ELi128ELi64ELi4ELb0ELb0EN7cutlass6half_tE19Flash_kernel_traitsILi64ELi128ELi64ELi4ES3_EELb1ELb0ELb0ELb0ELb1ELb1ELb0ELb0EEEvNS_16Flash_fwd_paramsE --------------------------
	.section	.nv.constant0._ZN5flash16flash_fwd_kernelI23Flash_fwd_kernel_traitsILi64ELi128ELi64ELi4ELb0ELb0EN7cutlass6half_tE19Flash_kernel_traitsILi64ELi128ELi64ELi4ES3_EELb1ELb0ELb0ELb0ELb1ELb1ELb0ELb0EEEvNS_16Flash_fwd_paramsE,"a",@progbits
	.sectionflags	@""
	.align	4
.nv.constant0._ZN5flash16flash_fwd_kernelI23Flash_fwd_kernel_traitsILi64ELi128ELi64ELi4ELb0ELb0EN7cutlass6half_tE19Flash_kernel_traitsILi64ELi128ELi64ELi4ES3_EELb1ELb0ELb0ELb0ELb1ELb1ELb0ELb0EEEvNS_16Flash_fwd_paramsE:
	.zero		816


//--------------------- .nv.constant0._ZN5flash16flash_fwd_kernelI23Flash_fwd_kernel_traitsILi64ELi128ELi64ELi4ELb0ELb0EN7cutlass6half_tE19Flash_kernel_traitsILi64ELi128ELi64ELi4ES3_EELb0ELb0ELb0ELb0ELb1ELb1ELb1ELb0EEEvNS_16Flash_fwd_paramsE --------------------------
	.section	.nv.constant0._ZN5flash16flash_fwd_kernelI23Flash_fwd_kernel_traitsILi64ELi128ELi64ELi4ELb0ELb0EN7cutlass6half_tE19Flash_kernel_traitsILi64ELi128ELi64ELi4ES3_EELb0ELb0ELb0ELb0ELb1ELb1ELb1ELb0EEEvNS_16Flash_fwd_paramsE,"a",@progbits
	.sectionflags	@""
	.align	4
.nv.constant0._ZN5flash16flash_fwd_kernelI23Flash_fwd_kernel_traitsILi64ELi128ELi64ELi4ELb0ELb0EN7cutlass6half_tE19Flash_kernel_traitsILi64ELi128ELi64ELi4ES3_EELb0ELb0ELb0ELb0ELb1ELb1ELb1ELb0EEEvNS_16Flash_fwd_paramsE:
	.zero		816


//--------------------- .nv.constant0._ZN5flash16flash_fwd_kernelI23Flash_fwd_kernel_traitsILi64ELi128ELi64ELi4ELb0ELb0EN7cutlass6half_tE19Flash_kernel_traitsILi64ELi128ELi64ELi4ES3_EELb1ELb0ELb0ELb1ELb0ELb0ELb0ELb0EEEvNS_16Flash_fwd_paramsE --------------------------
	.section	.nv.constant0._ZN5flash16flash_fwd_kernelI23Flash_fwd_kernel_traitsILi64ELi128ELi64ELi4ELb0ELb0EN7cutlass6half_tE19Flash_kernel_traitsILi64ELi128ELi64ELi4ES3_EELb1ELb0ELb0ELb1ELb0ELb0ELb0ELb0EEEvNS_16Flash_fwd_paramsE,"a",@progbits
	.sectionflags	@""
	.align	4
.nv.constant0._ZN5flash16flash_fwd_kernelI23Flash_fwd_kernel_traitsILi64ELi128ELi64ELi4ELb0ELb0EN7cutlass6half_tE19Flash_kernel_traitsILi64ELi128ELi64ELi4ES3_EELb1ELb0ELb0ELb1ELb0ELb0ELb0ELb0EEEvNS_16Flash_fwd_paramsE:
	.zero		816


//--------------------- .nv.constant0._ZN5flash16flash_fwd_kernelI23Flash_fwd_kernel_traitsILi64ELi128ELi64ELi4ELb0ELb0EN7cutlass6half_tE19Flash_kernel_traitsILi64ELi128ELi64ELi4ES3_EELb1ELb0ELb0ELb0ELb0ELb0ELb0ELb1EEEvNS_16Flash_fwd_paramsE --------------------------
	.section	.nv.constant0._ZN5flash16flash_fwd_kernelI23Flash_fwd_kernel_traitsILi64ELi128ELi64ELi4ELb0ELb0EN7cutlass6half_tE19Flash_kernel_traitsILi64ELi128ELi64ELi4ES3_EELb1ELb0ELb0ELb0ELb0ELb0ELb0ELb1EEEvNS_16Flash_fwd_paramsE,"a",@progbits
	.sectionflags	@""
	.align	4
.nv.constant0._ZN5flash16flash_fwd_kernelI23Flash_fwd_kernel_traitsILi64ELi128ELi64ELi4ELb0ELb0EN7cutlass6half_tE19Flash_kernel_traitsILi64ELi128ELi64ELi4ES3_EELb1ELb0ELb0ELb0ELb0ELb0ELb0ELb1EEEvNS_16Flash_fwd_paramsE:
	.zero		816


//--------------------- .nv.constant0._ZN5flash16flash_fwd_kernelI23Flash_fwd_kernel_traitsILi64ELi128ELi64ELi4ELb0ELb0EN7cutlass6half_tE19Flash_kernel_traitsILi64ELi128ELi64ELi4ES3_EELb0ELb0ELb0ELb0ELb0ELb0ELb1ELb0EEEvNS_16Flash_fwd_paramsE --------------------------
	.section	.nv.constant0._ZN5flash16flash_fwd_kernelI23Flash_fwd_kernel_traitsILi64ELi128ELi64ELi4ELb0ELb0EN7cutlass6half_tE19Flash_kernel_traitsILi64ELi128ELi64ELi4ES3_EELb0ELb0ELb0ELb0ELb0ELb0ELb1ELb0EEEvNS_16Flash_fwd_paramsE,"a",@progbits
	.sectionflags	@""
	.align	4
.nv.constant0._ZN5flash16flash_fwd_kernelI23Flash_fwd_kernel_traitsILi64ELi128ELi64ELi4ELb0ELb0EN7cutlass6half_tE19Flash_kernel_traitsILi64ELi128ELi64ELi4ES3_EELb0ELb0ELb0ELb0ELb0ELb0ELb1ELb0EEEvNS_16Flash_fwd_paramsE:
	.zero		816


//--------------------- .nv.constant0._ZN5flash16flash_fwd_kernelI23Flash_fwd_kernel_traitsILi64ELi128ELi64ELi4ELb0ELb0EN7cutlass6half_tE19Flash_kernel_traitsILi64ELi128ELi64ELi4ES3_EELb1ELb0ELb0ELb1ELb0ELb0ELb0ELb1EEEvNS_16Flash_fwd_paramsE --------------------------
	.section	.nv.constant0._ZN5flash16flash_fwd_kernelI23Flash_fwd_kernel_traitsILi64ELi128ELi64ELi4ELb0ELb0EN7cutlass6half_tE19Flash_kernel_traitsILi64ELi128ELi64ELi4ES3_EELb1ELb0ELb0ELb1ELb0ELb0ELb0ELb1EEEvNS_16Flash_fwd_paramsE,"a",@progbits
	.sectionflags	@""
	.align	4
.nv.constant0._ZN5flash16flash_fwd_kernelI23Flash_fwd_kernel_traitsILi64ELi128ELi64ELi4ELb0ELb0EN7cutlass6half_tE19Flash_kernel_traitsILi64ELi128ELi64ELi4ES3_EELb1ELb0ELb0ELb1ELb0ELb0ELb0ELb1EEEvNS_16Flash_fwd_paramsE:
	.zero		816


//--------------------- .nv.constant0._ZN5flash16flash_fwd_kernelI23Flash_fwd_kernel_traitsILi64ELi128ELi64ELi4ELb0ELb0EN7cutlass6half_tE19Flash_kernel_traitsILi64ELi128ELi64ELi4ES3_EELb0ELb0ELb0ELb1ELb0ELb0ELb1ELb0EEEvNS_16Flash_fwd_paramsE --------------------------
	.section	.nv.constant0._ZN5flash16flash_fwd_kernelI23Flash_fwd_kernel_traitsILi64ELi128ELi64ELi4ELb0ELb0EN7cutlass6half_tE19Flash_kernel_traitsILi64ELi128ELi64ELi4ES3_EELb0ELb0ELb0ELb1ELb0ELb0ELb1ELb0EEEvNS_16Flash_fwd_paramsE,"a",@progbits
	.sectionflags	@""
	.align	4
.nv.constant0._ZN5flash16flash_fwd_kernelI23Flash_fwd_kernel_traitsILi64ELi128ELi64ELi4ELb0ELb0EN7cutlass6half_tE19Flash_kernel_traitsILi64ELi128ELi64ELi4ES3_EELb0ELb0ELb0ELb1ELb0ELb0ELb1ELb0EEEvNS_16Flash_fwd_paramsE:
	.zero		816


//--------------------- .nv.constant0._ZN5flash16flash_fwd_kernelI23Flash_fwd_kernel_traitsILi64ELi128ELi64ELi4ELb0ELb0EN7cutlass6half_tE19Flash_kernel_traitsILi64ELi128ELi64ELi4ES3_EELb1ELb0ELb1ELb0ELb0ELb1ELb0ELb0EEEvNS_16Flash_fwd_paramsE --------------------------
	.section	.nv.constant0._ZN5flash16flash_fwd_kernelI23Flash_fwd_kernel_traitsILi64ELi128ELi64ELi4ELb0ELb0EN7cutlass6half_tE19Flash_kernel_traitsILi64ELi128ELi64ELi4ES3_EELb1ELb0ELb1ELb0ELb0ELb1ELb0ELb0EEEvNS_16Flash_fwd_paramsE,"a",@progbits
	.sectionflags	@""
	.align	4
.nv.constant0._ZN5flash16flash_fwd_kernelI23Flash_fwd_kernel_traitsILi64ELi128ELi64ELi4ELb0ELb0EN7cutlass6half_tE19Flash_kernel_traitsILi64ELi128ELi64ELi4ES3_EELb1ELb0ELb1ELb0ELb0ELb1ELb0ELb0EEEvNS_16Flash_fwd_paramsE:
	.zero		816


//--------------------- .nv.constant0._ZN5flash16flash_fwd_kernelI23Flash_fwd_kernel_traitsILi64ELi128ELi64ELi4ELb0ELb0EN7cutlass6half_tE19Flash_kernel_traitsILi64ELi128ELi64ELi4ES3_EELb0ELb0ELb1ELb0ELb0ELb1ELb1ELb0EEEvNS_16Flash_fwd_paramsE --------------------------
	.section	.nv.constant0._ZN5flash16flash_fwd_kernelI23Flash_fwd_kernel_traitsILi64ELi128ELi64ELi4ELb0ELb0EN7cutlass6half_tE19Flash_kernel_traitsILi64ELi128ELi64ELi4ES3_EELb0ELb0ELb1ELb0ELb0ELb1ELb1ELb0EEEvNS_16Flash_fwd_paramsE,"a",@progbits
	.sectionflags	@""
	.align	4
.nv.constant0._ZN5flash16flash_fwd_kernelI23Flash_fwd_kernel_traitsILi64ELi128ELi64ELi4ELb0ELb0EN7cutlass6half_tE19Flash_kernel_traitsILi64ELi128ELi64ELi4ES3_EELb0ELb0ELb1ELb0ELb0ELb1ELb1ELb0EEEvNS_16Flash_fwd_paramsE:
	.zero		816


//--------------------- .nv.constant0._ZN5flash16flash_fwd_kernelI23Flash_fwd_kernel_traitsILi64ELi128ELi64ELi4ELb0ELb0EN7cutlass6half_tE19Flash_kernel_traitsILi64ELi128ELi64ELi4ES3_EELb1ELb0ELb1ELb1ELb0ELb0ELb0ELb0EEEvNS_16Flash_fwd_paramsE --------------------------
	.section	.nv.constant0._ZN5flash16flash_fwd_kernelI23Flash_fwd_kernel_traitsILi64ELi128ELi64ELi4ELb0ELb0EN7cutlass6half_tE19Flash_kernel_traitsILi64ELi128ELi64ELi4ES3_EELb1ELb0ELb1ELb1ELb0ELb0ELb0ELb0EEEvNS_16Flash_fwd_paramsE,"a",@progbits
	.sectionflags	@""
	.align	4
.nv.constant0._ZN5flash16flash_fwd_kernelI23Flash_fwd_kernel_traitsILi64ELi128ELi64ELi4ELb0ELb0EN7cutlass6half_tE19Flash_kernel_traitsILi64ELi128ELi64ELi4ES3_EELb1ELb0ELb1ELb1ELb0ELb0ELb0ELb0EEEvNS_16Flash_fwd_paramsE:
	.zero		816


//--------------------- .nv.constant0._ZN5flash16flash_fwd_kernelI23Flash_fwd_kernel_traitsILi64ELi128ELi64ELi4ELb0ELb0EN7cutlass6half_tE19Flash_kernel_traitsILi64ELi128ELi64ELi4ES3_EELb1ELb0ELb1ELb0ELb0ELb0ELb0ELb1EEEvNS_16Flash_fwd_paramsE --------------------------
	.section	.nv.constant0._ZN5flash16flash_fwd_kernelI23Flash_fwd_kernel_traitsILi64ELi128ELi64ELi4ELb0ELb0EN7cutlass6half_tE19Flash_kernel_traitsILi64ELi128ELi64ELi4ES3_EELb1ELb0ELb1ELb0ELb0ELb0ELb0ELb1EEEvNS_16Flash_fwd_paramsE,"a",@progbits
	.sectionflags	@""
	.align	4
.nv.constant0._ZN5flash16flash_fwd_kernelI23Flash_fwd_kernel_traitsILi64ELi128ELi64ELi4ELb0ELb0EN7cutlass6half_tE19Flash_kernel_traitsILi64ELi128ELi64ELi4ES3_EELb1ELb0ELb1ELb0ELb0ELb0ELb0ELb1EEEvNS_16Flash_fwd_paramsE:
	.zero		816


//--------------------- .nv.constant0._ZN5flash16flash_fwd_kernelI23Flash_fwd_kernel_traitsILi64ELi128ELi64ELi4ELb0ELb0EN7cutlass6half_tE19Flash_kernel_traitsILi64ELi128ELi64ELi4ES3_EELb0ELb0ELb1ELb0ELb0ELb0ELb1ELb0EEEvNS_16Flash_fwd_paramsE --------------------------
	.section	.nv.constant0._ZN5flash16flash_fwd_kernelI23Flash_fwd_kernel_traitsILi64ELi128ELi64ELi4ELb0ELb0EN7cutlass6half_tE19Flash_kernel_traitsILi64ELi128ELi64ELi4ES3_EELb0ELb0ELb1ELb0ELb0ELb0ELb1ELb0EEEvNS_16Flash_fwd_paramsE,"a",@progbits
	.sectionflags	@""
	.align	4
.nv.constant0._ZN5flash16flash_fwd_kernelI23Flash_fwd_kernel_traitsILi64ELi128ELi64ELi4ELb0ELb0EN7cutlass6half_tE19Flash_kernel_traitsILi64ELi128ELi64ELi4ES3_EELb0ELb0ELb1ELb0ELb0ELb0ELb1ELb0EEEvNS_16Flash_fwd_paramsE:
	.zero		816


//--------------------- .nv.constant0._ZN5flash16flash_fwd_kernelI23Flash_fwd_kernel_traitsILi64ELi128ELi64ELi4ELb0ELb0EN7cutlass6half_tE19Flash_kernel_traitsILi64ELi128ELi64ELi4ES3_EELb1ELb0ELb1ELb1ELb0ELb0ELb0ELb1EEEvNS_16Flash_fwd_paramsE --------------------------
	.section	.nv.constant0._ZN5flash16flash_fwd_kernelI23Flash_fwd_kernel_traitsILi64ELi128ELi64ELi4ELb0ELb0EN7cutlass6half_tE19Flash_kernel_traitsILi64ELi128ELi64ELi4ES3_EELb1ELb0ELb1ELb1ELb0ELb0ELb0ELb1EEEvNS_16Flash_fwd_paramsE,"a",@progbits
	.sectionflags	@""
	.align	4
.nv.constant0._ZN5flash16flash_fwd_kernelI23Flash_fwd_kernel_traitsILi64ELi128ELi64ELi4ELb0ELb0EN7cutlass6half_tE19Flash_kernel_traitsILi64ELi128ELi64ELi4ES3_EELb1ELb0ELb1ELb1ELb0ELb0ELb0ELb1EEEvNS_16Flash_fwd_paramsE:
	.zero		816


//--------------------- .nv.constant0._ZN5flash16flash_fwd_kernelI23Flash_fwd_kernel_traitsILi64ELi128ELi64ELi4ELb0ELb0EN7cutlass6half_tE19Flash_kernel_traitsILi64ELi128ELi64ELi4ES3_EELb0ELb0ELb1ELb1ELb0ELb0ELb1ELb0EEEvNS_16Flash_fwd_paramsE --------------------------
	.section	.nv.constant0._ZN5flash16flash_fwd_kernelI23Flash_fwd_kernel_traitsILi64ELi128ELi64ELi4ELb0ELb0EN7cutlass6half_tE19Flash_kernel_traitsILi64ELi128ELi64ELi4ES3_EELb0ELb0ELb1ELb1ELb0ELb0ELb1ELb0EEEvNS_16Flash_fwd_paramsE,"a",@progbits
	.sectionflags	@""
	.align	4
.nv.constant0._ZN5flash16flash_fwd_kernelI23Flash_fwd_kernel_traitsILi64ELi128ELi64ELi4ELb0ELb0EN7cutlass6half_tE19Flash_kernel_traitsILi64ELi128ELi64ELi4ES3_EELb0ELb0ELb1ELb1ELb0ELb0ELb1ELb0EEEvNS_16Flash_fwd_paramsE:
	.zero		816


//--------------------- .text._ZN5flash16flash_fwd_kernelI23Flash_fwd_kernel_traitsILi64ELi128ELi128ELi4ELb0ELb0EN7cutlass6half_tE19Flash_kernel_traitsILi64ELi128ELi128ELi4ES3_EELb0ELb0ELb0ELb0ELb0ELb1ELb0ELb0EEEvNS_16Flash_fwd_paramsE --------------------------
	.section	.text._ZN5flash16flash_fwd_kernelI23Flash_fwd_kernel_traitsILi64ELi128ELi128ELi4ELb0ELb0EN7cutlass6half_tE19Flash_kernel_traitsILi64ELi128ELi128ELi4ES3_EELb0ELb0ELb0ELb0ELb0ELb1ELb0ELb0EEEvNS_16Flash_fwd_paramsE,"ax",@progbits
	.sectioninfo	@"SHI_REGISTERS=255"
	.align	128
        .global         _ZN5flash16flash_fwd_kernelI23Flash_fwd_kernel_traitsILi64ELi128ELi128ELi4ELb0ELb0EN7cutlass6half_tE19Flash_kernel_traitsILi64ELi128ELi128ELi4ES3_EELb0ELb0ELb0ELb0ELb0ELb1ELb0ELb0EEEvNS_16Flash_fwd_paramsE
        .type           _ZN5flash16flash_fwd_kernelI23Flash_fwd_kernel_traitsILi64ELi128ELi128ELi4ELb0ELb0EN7cutlass6half_tE19Flash_kernel_traitsILi64ELi128ELi128ELi4ES3_EELb0ELb0ELb0ELb0ELb0ELb1ELb0ELb0EEEvNS_16Flash_fwd_paramsE,@function
        .size           _ZN5flash16flash_fwd_kernelI23Flash_fwd_kernel_traitsILi64ELi128ELi128ELi4ELb0ELb0EN7cutlass6half_tE19Flash_kernel_traitsILi64ELi128ELi128ELi4ES3_EELb0ELb0ELb0ELb0ELb0ELb1ELb0ELb0EEEvNS_16Flash_fwd_paramsE,(.L_x_2112 - _ZN5flash16flash_fwd_kernelI23Flash_fwd_kernel_traitsILi64ELi128ELi128ELi4ELb0ELb0EN7cutlass6half_tE19Flash_kernel_traitsILi64ELi128ELi128ELi4ES3_EELb0ELb0ELb0ELb0ELb0ELb1ELb0ELb0EEEvNS_16Flash_fwd_paramsE)
        .other          _ZN5flash16flash_fwd_kernelI23Flash_fwd_kernel_traitsILi64ELi128ELi128ELi4ELb0ELb0EN7cutlass6half_tE19Flash_kernel_traitsILi64ELi128ELi128ELi4ES3_EELb0ELb0ELb0ELb0ELb0ELb1ELb0ELb0EEEvNS_16Flash_fwd_paramsE,@"STO_CUDA_ENTRY STV_DEFAULT"
_ZN5flash16flash_fwd_kernelI23Flash_fwd_kernel_traitsILi64ELi128ELi128ELi4ELb0ELb0EN7cutlass6half_tE19Flash_kernel_traitsILi64ELi128ELi128ELi4ES3_EELb0ELb0ELb0ELb0ELb0ELb1ELb0ELb0EEEvNS_16Flash_fwd_paramsE:
.text._ZN5flash16flash_fwd_kernelI23Flash_fwd_kernel_traitsILi64ELi128ELi128ELi4ELb0ELb0EN7cutlass6half_tE19Flash_kernel_traitsILi64ELi128ELi128ELi4ES3_EELb0ELb0ELb0ELb0ELb0ELb1ELb0ELb0EEEvNS_16Flash_fwd_paramsE:
[----:B------:R-:W-:Y:S02]  /*0000*/  MOV R1, c[0x0][0x28] ;  /* 0x00000a0000017a02 */ /* 0x000fe40000000f00 */
[----:B------:R-:W1:Y:S01]  /*0010*/  S2R R11, SR_CTAID.Y ;  /* 0x00000000000b7919 */ /* 0x000e620000002600 */
[----:B------:R-:W2:Y:S01]  /*0020*/  LDC.U8 R0, c[0x0][0x312] ;  /* 0x0000c480ff007b82 */ /* 0x000ea20000000000 */
[----:B------:R-:W-:Y:S01]  /*0030*/  ISETP.NE.U32.AND P2, PT, RZ, c[0x0][0x240], PT ;  /* 0x00009000ff007a0c */ /* 0x000fe20003f45070 */
[----:B------:R-:W-:Y:S01]  /*0040*/  IMAD.MOV.U32 R7, RZ, RZ, 0x4 ;  /* 0x00000004ff077424 */ /* 0x000fe200078e00ff */
[----:B------:R-:W-:Y:S01]  /*0050*/  ULDC.64 UR8, c[0x0][0x118] ;  /* 0x0000460000087ab9 */ /* 0x000fe20000000a00 */
[----:B------:R-:W-:Y:S01]  /*0060*/  IMAD.MOV.U32 R9, RZ, RZ, -0x1 ;  /* 0xffffffffff097424 */ /* 0x000fe200078e00ff */
[----:B------:R-:W-:Y:S02]  /*0070*/  ISETP.NE.AND.EX P2, PT, RZ, c[0x0][0x244], PT, P2 ;  /* 0x00009100ff007a0c */ /* 0x000fe40003f45320 */
[----:B------:R-:W-:Y:S02]  /*0080*/  ISETP.EQ.U32.AND P1, PT, RZ, c[0x0][0x248], PT ;  /* 0x00009200ff007a0c */ /* 0x000fe40003f22070 */
[----:B------:R-:W-:Y:S01]  /*0090*/  ISETP.NE.U32.AND P0, PT, RZ, c[0x0][0x250], PT ;  /* 0x00009400ff007a0c */ /* 0x000fe20003f05070 */
[----:B------:R-:W-:Y:S01]  /*00a0*/  IMAD.MOV.U32 R8, RZ, RZ, -0x1 ;  /* 0xffffffffff087424 */ /* 0x000fe200078e00ff */
[----:B------:R-:W-:-:S02]  /*00b0*/  IADD3 R1, R1, -0xc0, RZ ;  /* 0xffffff4001017810 */ /* 0x000fc40007ffe0ff */
[----:B------:R-:W-:Y:S01]  /*00c0*/  ISETP.NE.AND.EX P0, PT, RZ, c[0x0][0x254], PT, P0 ;  /* 0x00009500ff007a0c */ /* 0x000fe20003f05300 */
[----:B-1----:R-:W-:Y:S01]  /*00d0*/  IMAD.WIDE R2, R11, R7, c[0x0][0x240] ;  /* 0x000090000b027625 */ /* 0x002fe200078e0207 */
[----:B--2---:R-:W-:-:S04]  /*00e0*/  ISETP.NE.AND P3, PT, R0, RZ, PT ;  /* 0x000000ff0000720c */ /* 0x004fc80003f65270 */
[----:B------:R1:W2:Y:S01]  /*00f0*/  @P2 LDG.E R9, [R2.64] ;  /* 0x0000000802092981 */ /* 0x0002a2000c1e1900 */
[----:B------:R-:W-:Y:S01]  /*0100*/  ISETP.EQ.OR.EX P1, PT, RZ, c[0x0][0x24c], !P3, P1 ;  /* 0x00009300ff007a0c */ /* 0x000fe20005f22710 */
[----:B------:R-:W-:Y:S02]  /*0110*/  IMAD.WIDE R4, R11, R7, c[0x0][0x248] ;  /* 0x000092000b047625 */ /* 0x000fe400078e0207 */
[----:B------:R1:W3:Y:S10]  /*0120*/  @P2 LDG.E R0, [R2.64+0x4] ;  /* 0x0000040802002981 */ /* 0x0002f4000c1e1900 */
[----:B------:R4:W5:Y:S01]  /*0130*/  @!P1 LDG.E R8, [R4.64] ;  /* 0x0000000804089981 */ /* 0x000962000c1e1900 */
[----:B------:R-:W-:-:S03]  /*0140*/  IMAD.MOV.U32 R6, RZ, RZ, RZ ;  /* 0x000000ffff067224 */ /* 0x000fc600078e00ff */
[----:B------:R-:W2:Y:S04]  /*0150*/  S2R R17, SR_CTAID.X ;  /* 0x0000000000117919 */ /* 0x000ea80000002500 */
[----:B------:R-:W2:Y:S01]  /*0160*/  S2R R16, SR_CTAID.Z ;  /* 0x0000000000107919 */ /* 0x000ea20000002700 */
[----:B-1----:R-:W-:-:S03]  /*0170*/  @P0 IMAD.WIDE R2, R11, R7, c[0x0][0x250] ;  /* 0x000094000b020625 */ /* 0x002fc600078e0207 */
[----:B------:R-:W1:Y:S04]  /*0180*/  S2R R138, SR_TID.X ;  /* 0x00000000008a7919 */ /* 0x000e680000002100 */
[----:B------:R4:W5:Y:S01]  /*0190*/  @P0 LDG.E R6, [R2.64] ;  /* 0x0000000802060981 */ /* 0x000962000c1e1900 */
[----:B------:R-:W-:-:S04]  /*01a0*/  ISETP.NE.U32.AND P0, PT, RZ, c[0x0][0x248], PT ;  /* 0x00009200ff007a0c */ /* 0x000fc80003f05070 */
[----:B------:R-:W-:Y:S01]  /*01b0*/  ISETP.NE.AND.EX P0, PT, RZ, c[0x0][0x24c], PT, P0 ;  /* 0x00009300ff007a0c */ /* 0x000fe20003f05300 */
[----:B--2---:R4:W-:Y:S01]  /*01c0*/  STL [R1+0x4c], R9 ;  /* 0x00004c0901007387 */ /* 0x0049e20000100800 */
[----:B---3--:R-:W-:Y:S02]  /*01d0*/  @P2 IMAD.IADD R14, R0, 0x1, -R9 ;  /* 0x00000001000e2824 */ /* 0x008fe400078e0a09 */
[----:B------:R-:W-:-:S09]  /*01e0*/  @!P2 IMAD.MOV.U32 R14, RZ, RZ, c[0x0][0x214] ;  /* 0x00008500ff0ea624 */ /* 0x000fd200078e00ff */
[----:B------:R-:W-:Y:S05]  /*01f0*/  @!P0 BRA `(.L_x_0) ;  /* 0x0000004000008947 */ /* 0x000fea0003800000 */
[----:B-1----:R-:W2:Y:S02]  /*0200*/  @P3 LDG.E R0, [R4.64+0x4] ;  /* 0x0000040804003981 */ /* 0x002ea4000c1e1900 */
[----:B--2--5:R-:W-:-:S06]  /*0210*/  @P3 IADD3 R0, R0, -R8, RZ ;  /* 0x8000000800003210 */ /* 0x024fcc0007ffe0ff */
[----:B------:R1:W5:Y:S01]  /*0220*/  @!P3 LDG.E R0, [R4.64] ;  /* 0x000000080400b981 */ /* 0x000362000c1e1900 */
[----:B------:R-:W-:Y:S05]  /*0230*/  BRA `(.L_x_1) ;  /* 0x0000001000007947 */ /* 0x000fea0003800000 */
.L_x_0:
[----:B-1----:R-:W-:Y:S02]  /*0240*/  MOV R0, c[0x0][0x218] ;  /* 0x0000860000007a02 */ /* 0x002fe40000000f00 */
.L_x_1:
[----:B------:R-:W-:-:S04]  /*0250*/  ISETP.NE.U32.AND P2, PT, RZ, c[0x0][0x258], PT ;  /* 0x00009600ff007a0c */ /* 0x000fc80003f45070 */
[----:B------:R-:W-:-:S13]  /*0260*/  ISETP.NE.AND.EX P2, PT, RZ, c[0x0][0x25c], PT, P2 ;  /* 0x00009700ff007a0c */ /* 0x000fda0003f45320 */
[----:B----4-:R-:W-:-:S06]  /*0270*/  @P2 IMAD.WIDE R2, R11, R7, c[0x0][0x258] ;  /* 0x000096000b022625 */ /* 0x010fcc00078e0207 */
[----:B------:R-:W2:Y:S01]  /*0280*/  @P2 LDG.E R3, [R2.64] ;  /* 0x0000000802032981 */ /* 0x000ea2000c1e1900 */
[----:B------:R-:W-:Y:S01]  /*0290*/  IMAD.SHL.U32 R12, R17, 0x80, RZ ;  /* 0x00000080110c7824 */ /* 0x000fe200078e00ff */
[----:B------:R-:W-:-:S04]  /*02a0*/  @!P2 ISETP.NE.U32.AND P1, PT, RZ, c[0x0][0x268], PT ;  /* 0x00009a00ff00aa0c */ /* 0x000fc80003f25070 */
[----:B------:R-:W-:Y:S02]  /*02b0*/  ISETP.GT.AND P0, PT, R14, R12, PT ;  /* 0x0000000c0e00720c */ /* 0x000fe40003f04270 */
[----:B------:R-:W-:-:S04]  /*02c0*/  @!P2 ISETP.NE.AND.EX P1, PT, RZ, c[0x0][0x26c], PT, P1 ;  /* 0x00009b00ff00aa0c */ /* 0x000fc80003f25310 */
[----:B------:R-:W-:Y:S01]  /*02d0*/  @!P2 SEL R2, RZ, c[0x0][0x21c], !P1 ;  /* 0x00008700ff02aa07 */ /* 0x000fe20004800000 */
[----:B--2--5:R-:W-:-:S03]  /*02e0*/  @P2 IMAD.IADD R28, R3, 0x1, -R6 ;  /* 0x00000001031c2824 */ /* 0x024fc600078e0a06 */
[----:B------:R-:W-:-:S03]  /*02f0*/  @!P2 IADD3 R28, R2, R0, -R6 ;  /* 0x00000000021ca210 */ /* 0x000fc60007ffe806 */
[----:B------:R-:W-:Y:S05]  /*0300*/  @!P0 EXIT ;  /* 0x000000000000894d */ /* 0x000fea0003800000 */
[C---:B------:R-:W-:Y:S02]  /*0310*/  IADD3 R0, R28.reuse, 0x7f, RZ ;  /* 0x0000007f1c007810 */ /* 0x040fe40007ffe0ff */
[----:B------:R-:W-:Y:S02]  /*0320*/  ISETP.GE.AND P0, PT, R28, 0x1, PT ;  /* 0x000000011c00780c */ /* 0x000fe40003f06270 */
[----:B------:R-:W-:-:S04]  /*0330*/  SHF.R.S32.HI R2, RZ, 0x1f, R0 ;  /* 0x0000001fff027819 */ /* 0x000fc80000011400 */
[----:B------:R-:W-:-:S05]  /*0340*/  LEA.HI R41, R2, R0, RZ, 0x7 ;  /* 0x0000000002297211 */ /* 0x000fca00078f38ff */
[----:B------:R2:W-:Y:S02]  /*0350*/  STL [R1+0x8], R41 ;  /* 0x0000082901007387 */ /* 0x0005e40000100800 */
[----:B------:R-:W-:Y:S05]  /*0360*/  @!P0 BRA `(.L_x_2) ;  /* 0x0000e87000008947 */ /* 0x000fea0003800000 */
[----:B------:R-:W-:Y:S02]  /*0370*/  ISETP.NE.AND P1, PT, R9, -0x1, PT ;  /* 0xffffffff0900780c */ /* 0x000fe40003f25270 */
[----:B------:R-:W-:-:S11]  /*0380*/  ISETP.NE.AND P0, PT, R8, -0x1, PT ;  /* 0xffffffff0800780c */ /* 0x000fd60003f05270 */
[----:B-1----:R-:W-:Y:S01]  /*0390*/  @!P1 SHF.R.S32.HI R4, RZ, 0x1f, R11 ;  /* 0x0000001fff049819 */ /* 0x002fe2000001140b */
[----:B------:R-:W-:Y:S01]  /*03a0*/  @P1 IMAD.WIDE.U32 R2, R9, c[0x0][0x190], RZ ;  /* 0x0000640009021a25 */ /* 0x000fe200078e00ff */
[----:B------:R-:W-:-:S03]  /*03b0*/  @P0 IADD3 R0, R6, R8, RZ ;  /* 0x0000000806000210 */ /* 0x000fc60007ffe0ff */
[----:B------:R-:W-:Y:S02]  /*03c0*/  @!P1 IMAD R7, R4, c[0x0][0x178], RZ ;  /* 0x00005e0004079a24 */ /* 0x000fe400078e02ff */
[----:B------:R-:W-:Y:S01]  /*03d0*/  @P1 IMAD R10, R9, c[0x0][0x194], R3 ;  /* 0x00006500090a1a24 */ /* 0x000fe200078e0203 */
[----:B------:R-:W-:Y:S01]  /*03e0*/  @P1 MOV R9, R2 ;  /* 0x0000000200091202 */ /* 0x000fe20000000f00 */
[----:B------:R-:W-:-:S04]  /*03f0*/  @P0 IMAD.WIDE.U32 R2, R0, c[0x0][0x198], RZ ;  /* 0x0000660000020a25 */ /* 0x000fc800078e00ff */
[----:B------:R-:W-:Y:S01]  /*0400*/  @!P1 IMAD.WIDE.U32 R4, R11, c[0x0][0x178], RZ ;  /* 0x00005e000b049a25 */ /* 0x000fe200078e00ff */
[----:B------:R-:W-:-:S03]  /*0410*/  @P0 MOV R25, R2 ;  /* 0x0000000200190202 */ /* 0x000fc60000000f00 */
[----:B------:R-:W-:Y:S01]  /*0420*/  @!P1 IMAD R7, R11, c[0x0][0x17c], R7 ;  /* 0x00005f000b079a24 */ /* 0x000fe200078e0207 */
[----:B------:R-:W-:Y:S01]  /*0430*/  @!P1 MOV R9, R4 ;  /* 0x0000000400099202 */ /* 0x000fe20000000f00 */
[----:B------:R-:W-:-:S03]  /*0440*/  @P0 IMAD R29, R0, c[0x0][0x19c], R3 ;  /* 0x00006700001d0a24 */ /* 0x000fc600078e0203 */
[----:B------:R-:W-:Y:S01]  /*0450*/  @!P1 IADD3 R10, R5, R7, RZ ;  /* 0x00000007050a9210 */ /* 0x000fe20007ffe0ff */
[----:B------:R-:W-:Y:S05]  /*0460*/  @P0 BRA `(.L_x_3) ;  /* 0x000000b000000947 */ /* 0x000fea0003800000 */
[----:B------:R-:W-:Y:S01]  /*0470*/  SHF.R.S32.HI R0, RZ, 0x1f, R6 ;  /* 0x0000001fff007819 */ /* 0x000fe20000011406 */
[----:B------:R-:W-:Y:S01]  /*0480*/  IMAD.WIDE.U32 R2, R6, c[0x0][0x198], RZ ;  /* 0x0000660006027a25 */ /* 0x000fe200078e00ff */
[----:B------:R-:W-:-:S03]  /*0490*/  SHF.R.S32.HI R4, RZ, 0x1f, R11 ;  /* 0x0000001fff047819 */ /* 0x000fc6000001140b */
[----:B------:R-:W-:Y:S02]  /*04a0*/  IMAD R0, R0, c[0x0][0x198], RZ ;  /* 0x0000660000007a24 */ /* 0x000fe400078e02ff */
[----:B------:R-:W-:Y:S02]  /*04b0*/  IMAD R4, R4, c[0x0][0x180], RZ ;  /* 0x0000600004047a24 */ /* 0x000fe400078e02ff */
[----:B------:R-:W-:-:S05]  /*04c0*/  IMAD R0, R6, c[0x0][0x19c], R0 ;  /* 0x0000670006007a24 */ /* 0x000fca00078e0200 */
[----:B------:R-:W-:Y:S01]  /*04d0*/  IADD3 R3, R3, R0, RZ ;  /* 0x0000000003037210 */ /* 0x000fe20007ffe0ff */
[----:B------:R-:W-:-:S04]  /*04e0*/  IMAD R0, R11, c[0x0][0x184], R4 ;  /* 0x000061000b007a24 */ /* 0x000fc800078e0204 */
[----:B------:R-:W-:-:S05]  /*04f0*/  IMAD.WIDE.U32 R2, R11, c[0x0][0x180], R2 ;  /* 0x000060000b027a25 */ /* 0x000fca00078e0002 */
[----:B------:R-:W-:Y:S02]  /*0500*/  IADD3 R29, R3, R0, RZ ;  /* 0x00000000031d7210 */ /* 0x000fe40007ffe0ff */
[----:B------:R-:W-:Y:S02]  /*0510*/  MOV R25, R2 ;  /* 0x0000000200197202 */ /* 0x000fe40000000f00 */
.L_x_3:
[----:B------:R-:W-:Y:S02]  /*0520*/  IABS R4, c[0x0][0x1c8] ;  /* 0x0000720000047a13 */ /* 0x000fe40000000000 */
[----:B------:R-:W-:Y:S02]  /*0530*/  IABS R5, R16 ;  /* 0x0000001000057213 */ /* 0x000fe40000000000 */
[----:B------:R-:W1:Y:S08]  /*0540*/  I2F.RP R2, R4 ;  /* 0x0000000400027306 */ /* 0x000e700000209400 */
[----:B-1----:R-:W1:Y:S02]  /*0550*/  MUFU.RCP R2, R2 ;  /* 0x0000000200027308 */ /* 0x002e640000001000 */
[----:B-1----:R-:W-:-:S06]  /*0560*/  IADD3 R2, R2, 0xffffffe, RZ ;  /* 0x0ffffffe02027810 */ /* 0x002fcc0007ffe0ff */
[----:B------:R-:W1:Y:S02]  /*0570*/  F2I.FTZ.U32.TRUNC.NTZ R3, R2 ;  /* 0x0000000200037305 */ /* 0x000e64000021f000 */
[----:B-1----:R-:W-:Y:S02]  /*0580*/  IMAD.MOV R0, RZ, RZ, -R3 ;  /* 0x000000ffff007224 */ /* 0x002fe400078e0a03 */
[----:B------:R-:W-:Y:S02]  /*0590*/  IMAD.MOV.U32 R2, RZ, RZ, RZ ;  /* 0x000000ffff027224 */ /* 0x000fe400078e00ff */
[----:B------:R-:W-:-:S04]  /*05a0*/  IMAD R0, R0, R4, RZ ;  /* 0x0000000400007224 */ /* 0x000fc800078e02ff */
[----:B------:R-:W-:-:S04]  /*05b0*/  IMAD.HI.U32 R0, R3, R0, R2 ;  /* 0x0000000003007227 */ /* 0x000fc800078e0002 */
[----:B------:R-:W-:Y:S01]  /*05c0*/  IMAD.MOV.U32 R3, RZ, RZ, R5 ;  /* 0x000000ffff037224 */ /* 0x000fe200078e0005 */
[----:B------:R-:W-:-:S03]  /*05d0*/  SHF.R.S32.HI R5, RZ, 0x1f, R16 ;  /* 0x0000001fff057819 */ /* 0x000fc60000011410 */
[----:B------:R-:W-:-:S05]  /*05e0*/  IMAD.HI.U32 R0, R0, R3, RZ ;  /* 0x0000000300007227 */ /* 0x000fca00078e00ff */
[----:B------:R-:W-:-:S05]  /*05f0*/  IADD3 R2, -R0, RZ, RZ ;  /* 0x000000ff00027210 */ /* 0x000fca0007ffe1ff */
[----:B------:R-:W-:-:S05]  /*0600*/  IMAD R2, R4, R2, R3 ;  /* 0x0000000204027224 */ /* 0x000fca00078e0203 */
[----:B------:R-:W-:-:S13]  /*0610*/  ISETP.GT.U32.AND P2, PT, R4, R2, PT ;  /* 0x000000020400720c */ /* 0x000fda0003f44070 */
[----:B------:R-:W-:Y:S01]  /*0620*/  @!P2 IMAD.IADD R2, R2, 0x1, -R4 ;  /* 0x000000010202a824 */ /* 0x000fe200078e0a04 */
[----:B------:R-:W-:Y:S02]  /*0630*/  @!P2 IADD3 R0, R0, 0x1, RZ ;  /* 0x000000010000a810 */ /* 0x000fe40007ffe0ff */
[----:B------:R-:W-:Y:S02]  /*0640*/  ISETP.NE.AND P2, PT, RZ, c[0x0][0x1c8], PT ;  /* 0x00007200ff007a0c */ /* 0x000fe40003f45270 */
[----:B------:R-:W-:Y:S01]  /*0650*/  ISETP.GE.U32.AND P3, PT, R2, R4, PT ;  /* 0x000000040200720c */ /* 0x000fe20003f66070 */
[----:B------:R-:W-:Y:S01]  /*0660*/  @P0 IMAD.IADD R4, R6, 0x1, R8 ;  /* 0x0000000106040824 */ /* 0x000fe200078e0208 */
[----:B------:R-:W-:-:S04]  /*0670*/  LOP3.LUT R2, R16, c[0x0][0x1c8], RZ, 0x3c, !PT ;  /* 0x0000720010027a12 */ /* 0x000fc800078e3cff */
[----:B------:R-:W-:Y:S01]  /*0680*/  ISETP.GE.AND P1, PT, R2, RZ, PT ;  /* 0x000000ff0200720c */ /* 0x000fe20003f26270 */
[----:B------:R-:W-:-:S04]  /*0690*/  @P0 IMAD.WIDE.U32 R2, R4, c[0x0][0x1a0], RZ ;  /* 0x0000680004020a25 */ /* 0x000fc800078e00ff */
[----:B------:R-:W-:Y:S01]  /*06a0*/  @P0 IMAD R27, R4, c[0x0][0x1a4], R3 ;  /* 0x00006900041b0a24 */ /* 0x000fe200078e0203 */
[----:B------:R-:W-:Y:S02]  /*06b0*/  @P0 MOV R26, R2 ;  /* 0x00000002001a0202 */ /* 0x000fe40000000f00 */
[----:B------:R-:W-:-:S04]  /*06c0*/  @P3 IADD3 R0, R0, 0x1, RZ ;  /* 0x0000000100003810 */ /* 0x000fc80007ffe0ff */
[----:B------:R-:W-:-:S05]  /*06d0*/  MOV R24, R0 ;  /* 0x0000000000187202 */ /* 0x000fca0000000f00 */
[----:B------:R-:W-:Y:S01]  /*06e0*/  @!P1 IMAD.MOV R24, RZ, RZ, -R24 ;  /* 0x000000ffff189224 */ /* 0x000fe200078e0a18 */
[----:B------:R-:W-:Y:S01]  /*06f0*/  @!P2 LOP3.LUT R24, RZ, c[0x0][0x1c8], RZ, 0x33, !PT ;  /* 0x00007200ff18aa12 */ /* 0x000fe200078e33ff */
        /* <DEDUP_REMOVED lines=12> */
.L_x_4:
[----:B------:R-:W-:Y:S01]  /*07c0*/  SHF.R.S32.HI R32, RZ, 0x1f, R138 ;  /* 0x0000001fff207819 */ /* 0x000fe2000001148a */
[----:B------:R-:W-:Y:S01]  /*07d0*/  IMAD.IADD R39, R14, 0x1, -R12 ;  /* 0x000000010e277824 */ /* 0x000fe200078e0a0c */
[----:B------:R-:W-:Y:S01]  /*07e0*/  LEA.HI.SX32 R137, R41, 0xffffffff, 0x19 ;  /* 0xffffffff29897811 */ /* 0x000fe200078fcaff */
[----:B------:R-:W-:Y:S01]  /*07f0*/  IMAD R5, R5, c[0x0][0x1a8], RZ ;  /* 0x00006a0005057a24 */ /* 0x000fe200078e02ff */
[CC--:B------:R-:W-:Y:S02]  /*0800*/  LEA.HI R0, R32.reuse, R138.reuse, RZ, 0x3 ;  /* 0x0000008a20007211 */ /* 0x0c0fe400078f18ff */
[----:B------:R-:W-:Y:S01]  /*0810*/  LEA.HI R8, R32, R138, RZ, 0x6 ;  /* 0x0000008a20087211 */ /* 0x000fe200078f30ff */
[----:B------:R1:W-:Y:S01]  /*0820*/  STL [R1+0x28], R39 ;  /* 0x0000282701007387 */ /* 0x0003e20000100800 */
[----:B------:R-:W-:-:S02]  /*0830*/  SHF.R.S32.HI R6, RZ, 0x3, R0 ;  /* 0x00000003ff067819 */ /* 0x000fc40000011400 */
[----:B------:R-:W-:Y:S01]  /*0840*/  LOP3.LUT R0, R0, 0xfffffff8, RZ, 0xc0, !PT ;  /* 0xfffffff800007812 */ /* 0x000fe200078ec0ff */
[----:B------:R-:W-:Y:S01]  /*0850*/  IMAD.SHL.U32 R8, R8, 0x8, RZ ;  /* 0x0000000808087824 */ /* 0x000fe200078e00ff */
[C---:B------:R-:W-:Y:S02]  /*0860*/  IADD3 R30, R6.reuse, 0x10, RZ ;  /* 0x00000010061e7810 */ /* 0x040fe40007ffe0ff */
[----:B------:R-:W-:Y:S01]  /*0870*/  IADD3 R37, R6, 0x20, RZ ;  /* 0x0000002006257810 */ /* 0x000fe20007ffe0ff */
[----:B------:R-:W-:Y:S01]  /*0880*/  IMAD.IADD R31, R138, 0x1, -R0 ;  /* 0x000000018a1f7824 */ /* 0x000fe200078e0a00 */
[-C--:B------:R-:W-:Y:S01]  /*0890*/  ISETP.GE.AND P1, PT, R30, R39.reuse, PT ;  /* 0x000000271e00720c */ /* 0x080fe20003f26270 */
[----:B------:R-:W-:Y:S01]  /*08a0*/  IMAD.SHL.U32 R0, R6, 0x40, RZ ;  /* 0x0000004006007824 */ /* 0x000fe200078e00ff */
[----:B------:R-:W-:Y:S01]  /*08b0*/  SHF.R.S32.HI R7, RZ, 0x1f, R6 ;  /* 0x0000001fff077819 */ /* 0x000fe20000011406 */
[----:B------:R-:W-:Y:S01]  /*08c0*/  IMAD.SHL.U32 R44, R31, 0x8, RZ ;  /* 0x000000081f2c7824 */ /* 0x000fe200078e00ff */
[----:B------:R-:W-:-:S02]  /*08d0*/  ISETP.GE.AND P0, PT, R37, R39, PT ;  /* 0x000000272500720c */ /* 0x000fc40003f06270 */
[----:B------:R-:W-:Y:S01]  /*08e0*/  LOP3.LUT R0, R0, 0x1c0, RZ, 0xc0, !PT ;  /* 0x000001c000007812 */ /* 0x000fe200078ec0ff */
[----:B------:R-:W-:Y:S01]  /*08f0*/  IMAD.WIDE R42, R17, 0x80, R6 ;  /* 0x00000080112a7825 */ /* 0x000fe200078e0206 */
[----:B------:R-:W-:Y:S02]  /*0900*/  IADD3 R2, P3, R44, R9, RZ ;  /* 0x000000092c027210 */ /* 0x000fe40007f7e0ff */
[--C-:B------:R-:W-:Y:S02]  /*0910*/  SHF.R.S32.HI R45, RZ, 0x1f, R44.reuse ;  /* 0x0000001fff2d7819 */ /* 0x100fe4000001142c */
[-C--:B------:R-:W-:Y:S01]  /*0920*/  ISETP.GE.AND P2, PT, R6, R39.reuse, PT ;  /* 0x000000270600720c */ /* 0x080fe20003f46270 */
[----:B------:R3:W-:Y:S01]  /*0930*/  STL.64 [R1+0x20], R42 ;  /* 0x0000202a01007387 */ /* 0x0007e20000100a00 */
[----:B------:R-:W-:Y:S01]  /*0940*/  LOP3.LUT R4, R0, 0x38, R44, 0xf8, !PT ;  /* 0x0000003800047812 */ /* 0x000fe200078ef82c */
[----:B------:R-:W-:Y:S01]  /*0950*/  IMAD.X R3, R45, 0x1, R10, P3 ;  /* 0x000000012d037824 */ /* 0x000fe200018e060a */
[----:B------:R-:W-:Y:S01]  /*0960*/  SHF.R.U32.HI R0, RZ, 0x3, R0 ;  /* 0x00000003ff007819 */ /* 0x000fe20000011600 */
[----:B------:R-:W-:Y:S01]  /*0970*/  STL [R1+0x6c], R37 ;  /* 0x00006c2501007387 */ /* 0x000fe20000100800 */
[----:B------:R-:W-:Y:S01]  /*0980*/  @!P1 IADD3 R9, P3, R42, 0x10, RZ ;  /* 0x000000102a099810 */ /* 0x000fe20007f7e0ff */
[----:B------:R-:W-:Y:S01]  /*0990*/  IMAD.WIDE.U32 R2, R16, c[0x0][0x1a8], R2 ;  /* 0x00006a0010027a25 */ /* 0x000fe200078e0002 */
[----:B------:R-:W-:Y:S01]  /*09a0*/  LOP3.LUT R10, R4, R0, RZ, 0x3c, !PT ;  /* 0x00000000040a7212 */ /* 0x000fe200078e3cff */
[----:B------:R-:W-:Y:S01]  /*09b0*/  STL.64 [R1+0x50], R44 ;  /* 0x0000502c01007387 */ /* 0x000fe20000100a00 */
[----:B------:R-:W-:Y:S01]  /*09c0*/  IADD3 R38, R6, 0x30, RZ ;  /* 0x0000003006267810 */ /* 0x000fe20007ffe0ff */
[----:B------:R-:W-:Y:S01]  /*09d0*/  IMAD R4, R16, c[0x0][0x1ac], R5 ;  /* 0x00006b0010047a24 */ /* 0x000fe200078e0205 */
[----:B------:R-:W-:Y:S01]  /*09e0*/  LOP3.LUT R234, R10, 0xfffffe00, R8, 0xf8, !PT ;  /* 0xfffffe000aea7812 */ /* 0x000fe200078ef808 */
[--C-:B------:R-:W-:Y:S01]  /*09f0*/  @!P1 IMAD.X R5, RZ, RZ, R43.reuse, P3 ;  /* 0x000000ffff059224 */ /* 0x100fe200018e062b */
[----:B------:R-:W-:Y:S01]  /*0a00*/  @!P0 IADD3 R13, P3, R42, 0x20, RZ ;  /* 0x000000202a0d8810 */ /* 0x000fe20007f7e0ff */
[----:B------:R-:W-:Y:S01]  /*0a10*/  @!P2 IMAD R0, R43, c[0x0][0x190], RZ ;  /* 0x000064002b00aa24 */ /* 0x000fe200078e02ff */
[C---:B------:R-:W-:Y:S01]  /*0a20*/  IADD3 R36, R6.reuse, 0x40, RZ ;  /* 0x0000004006247810 */ /* 0x040fe20007ffe0ff */
[----:B------:R-:W-:Y:S01]  /*0a30*/  IMAD.IADD R3, R3, 0x1, R4 ;  /* 0x0000000103037824 */ /* 0x000fe200078e0204 */
[----:B------:R-:W-:Y:S01]  /*0a40*/  IADD3 R35, R6, 0x50, RZ ;  /* 0x0000005006237810 */ /* 0x000fe20007ffe0ff */
[----:B------:R-:W-:Y:S01]  /*0a50*/  @!P0 IMAD.X R4, RZ, RZ, R43, P3 ;  /* 0x000000ffff048224 */ /* 0x000fe200018e062b */
[----:B------:R-:W-:Y:S01]  /*0a60*/  ISETP.GE.AND P5, PT, R36, R39, PT ;  /* 0x000000272400720c */ /* 0x000fe20003fa6270 */
[----:B------:R-:W-:Y:S01]  /*0a70*/  @!P2 IMAD R0, R42, c[0x0][0x194], R0 ;  /* 0x000065002a00aa24 */ /* 0x000fe200078e0200 */
[----:B------:R-:W-:Y:S01]  /*0a80*/  IADD3 R34, R6, 0x60, RZ ;  /* 0x0000006006227810 */ /* 0x000fe20007ffe0ff */
[----:B------:R-:W-:Y:S01]  /*0a90*/  @!P2 IMAD.WIDE.U32 R10, R42, c[0x0][0x190], R2 ;  /* 0x000064002a0aaa25 */ /* 0x000fe200078e0002 */
[----:B------:R-:W-:Y:S01]  /*0aa0*/  IADD3 R33, R6, 0x70, RZ ;  /* 0x0000007006217810 */ /* 0x000fe20007ffe0ff */
[----:B------:R-:W-:Y:S02]  /*0ab0*/  STL [R1+0x5c], R38 ;  /* 0x00005c2601007387 */ /* 0x000fe40000100800 */
[----:B------:R-:W-:Y:S01]  /*0ac0*/  @!P1 IMAD R5, R5, c[0x0][0x190], RZ ;  /* 0x0000640005059a24 */ /* 0x000fe200078e02ff */
[----:B------:R-:W-:Y:S01]  /*0ad0*/  @!P2 LEA R12, P3, R10, c[0x0][0x160], 0x1 ;  /* 0x000058000a0caa11 */ /* 0x000fe200078608ff */
[----:B------:R-:W-:Y:S01]  /*0ae0*/  @!P0 IMAD R4, R4, c[0x0][0x190], RZ ;  /* 0x0000640004048a24 */ /* 0x000fe200078e02ff */
[----:B------:R-:W-:Y:S01]  /*0af0*/  STL [R1+0x68], R36 ;  /* 0x0000682401007387 */ /* 0x000fe20000100800 */
[----:B------:R-:W-:-:S02]  /*0b00*/  @!P2 IMAD.IADD R0, R11, 0x1, R0 ;  /* 0x000000010b00a824 */ /* 0x000fc400078e0200 */
[----:B------:R-:W-:Y:S01]  /*0b10*/  @!P1 IMAD R14, R9, c[0x0][0x194], R5 ;  /* 0x00006500090e9a24 */ /* 0x000fe200078e0205 */
[----:B------:R-:W-:Y:S01]  /*0b20*/  STL [R1+0x60], R35 ;  /* 0x0000602301007387 */ /* 0x000fe20000100800 */
[C---:B------:R-:W-:Y:S02]  /*0b30*/  @!P0 IMAD R11, R13.reuse, c[0x0][0x194], R4 ;  /* 0x000065000d0b8a24 */ /* 0x040fe400078e0204 */
[----:B------:R-:W-:Y:S01]  /*0b40*/  @!P0 IMAD.WIDE.U32 R4, R13, c[0x0][0x190], R2 ;  /* 0x000064000d048a25 */ /* 0x000fe200078e0002 */
[----:B------:R-:W-:Y:S01]  /*0b50*/  @!P2 LEA.HI.X R13, R10, c[0x0][0x164], R0, 0x1, P3 ;  /* 0x000059000a0daa11 */ /* 0x000fe200018f0c00 */
[----:B------:R-:W-:Y:S01]  /*0b60*/  STL [R1+0x64], R34 ;  /* 0x0000642201007387 */ /* 0x000fe20000100800 */
[-C--:B------:R-:W-:Y:S01]  /*0b70*/  ISETP.GE.AND P3, PT, R38, R39.reuse, PT ;  /* 0x000000272600720c */ /* 0x080fe20003f66270 */
[----:B------:R-:W-:Y:S01]  /*0b80*/  IMAD.SHL.U32 R234, R234, 0x2, RZ ;  /* 0x00000002eaea7824 */ /* 0x000fe200078e00ff */
[----:B------:R-:W-:Y:S01]  /*0b90*/  @!P0 LEA R22, P4, R4, c[0x0][0x160], 0x1 ;  /* 0x0000580004168a11 */ /* 0x000fe200078808ff */
[----:B------:R-:W-:Y:S01]  /*0ba0*/  @!P1 IMAD.WIDE.U32 R8, R9, c[0x0][0x190], R2 ;  /* 0x0000640009089a25 */ /* 0x000fe200078e0002 */
[----:B------:R-:W-:Y:S03]  /*0bb0*/  STL [R1+0x58], R33 ;  /* 0x0000582101007387 */ /* 0x000fe60000100800 */
[----:B------:R-:W-:Y:S01]  /*0bc0*/  @!P1 IMAD.IADD R0, R9, 0x1, R14 ;  /* 0x0000000109009824 */ /* 0x000fe200078e020e */
[----:B------:R-:W-:Y:S01]  /*0bd0*/  @!PT LDS RZ, [RZ] ;  /* 0x00000000fffff984 */ /* 0x000fe20000000800 */
[----:B------:R-:W-:Y:S01]  /*0be0*/  @!PT LDS RZ, [RZ] ;  /* 0x00000000fffff984 */ /* 0x000fe20000000800 */
[----:B------:R-:W-:Y:S01]  /*0bf0*/  @!PT LDS RZ, [RZ] ;  /* 0x00000000fffff984 */ /* 0x000fe20000000800 */
[----:B------:R4:W-:Y:S01]  /*0c00*/  @!P2 LDGSTS.E.BYPASS.LTC128B.128 [R234], [R12.64] ;  /* 0x000000000ceaafae */ /* 0x0009e2000b901d48 */
[----:B------:R-:W-:Y:S01]  /*0c10*/  ISETP.GE.AND P2, PT, R35, R39, PT ;  /* 0x000000272300720c */ /* 0x000fe20003f46270 */
[----:B------:R-:W-:-:S05]  /*0c20*/  @!P0 IMAD.IADD R9, R5, 0x1, R11 ;  /* 0x0000000105098824 */ /* 0x000fca00078e020b */
[----:B------:R-:W-:Y:S02]  /*0c30*/  @!P0 LEA.HI.X R23, R4, c[0x0][0x164], R9, 0x1, P4 ;  /* 0x0000590004178a11 */ /* 0x000fe400020f0c09 */
[----:B------:R-:W-:Y:S02]  /*0c40*/  ISETP.GE.AND P4, PT, R34, R39, PT ;  /* 0x000000272200720c */ /* 0x000fe40003f86270 */
[----:B----4-:R-:W-:-:S04]  /*0c50*/  @!P1 LEA R12, P6, R8, c[0x0][0x160], 0x1 ;  /* 0x00005800080c9a11 */ /* 0x010fc800078c08ff */
[----:B------:R-:W-:Y:S02]  /*0c60*/  @!P1 LEA.HI.X R13, R8, c[0x0][0x164], R0, 0x1, P6 ;  /* 0x00005900080d9a11 */ /* 0x000fe400030f0c00 */
[----:B------:R-:W-:-:S03]  /*0c70*/  @!P3 IADD3 R5, P6, R42, 0x30, RZ ;  /* 0x000000302a05b810 */ /* 0x000fc60007fde0ff */
[----:B------:R4:W-:Y:S01]  /*0c80*/  @!P1 LDGSTS.E.BYPASS.LTC128B.128 [R234+0x800], [R12.64] ;  /* 0x008000000cea9fae */ /* 0x0009e2000b901d48 */
[----:B------:R-:W-:Y:S01]  /*0c90*/  ISETP.GE.AND P1, PT, R33, R39, PT ;  /* 0x000000272100720c */ /* 0x000fe20003f26270 */
[--C-:B------:R-:W-:Y:S01]  /*0ca0*/  @!P3 IMAD.X R0, RZ, RZ, R43.reuse, P6 ;  /* 0x000000ffff00b224 */ /* 0x100fe200030e062b */
[----:B------:R-:W-:Y:S01]  /*0cb0*/  @!P5 IADD3 R10, P6, R42, 0x40, RZ ;  /* 0x000000402a0ad810 */ /* 0x000fe20007fde0ff */
[----:B-1----:R-:W-:Y:S01]  /*0cc0*/  IMAD.MOV.U32 R39, RZ, RZ, c[0x0][0x198] ;  /* 0x00006600ff277624 */ /* 0x002fe200078e00ff */
[----:B------:R1:W-:Y:S01]  /*0cd0*/  @!P0 LDGSTS.E.BYPASS.LTC128B.128 [R234+0x1000], [R22.64] ;  /* 0x0100000016ea8fae */ /* 0x0003e2000b901d48 */
[----:B------:R-:W-:Y:S02]  /*0ce0*/  @!P3 IMAD R0, R0, c[0x0][0x190], RZ ;  /* 0x000064000000ba24 */ /* 0x000fe400078e02ff */
[----:B------:R-:W-:Y:S01]  /*0cf0*/  @!P5 IMAD.X R4, RZ, RZ, R43, P6 ;  /* 0x000000ffff04d224 */ /* 0x000fe200030e062b */
[----:B------:R-:W-:Y:S01]  /*0d00*/  @!P2 IADD3 R8, P6, R42, 0x50, RZ ;  /* 0x000000502a08a810 */ /* 0x000fe20007fde0ff */
[----:B------:R-:W-:-:S02]  /*0d10*/  @!P3 IMAD R15, R5, c[0x0][0x194], R0 ;  /* 0x00006500050fba24 */ /* 0x000fc400078e0200 */
[----:B------:R-:W-:Y:S02]  /*0d20*/  @!P5 IMAD R11, R4, c[0x0][0x190], RZ ;  /* 0x00006400040bda24 */ /* 0x000fe400078e02ff */
[----:B------:R-:W-:Y:S01]  /*0d30*/  @!P2 IMAD.X R9, RZ, RZ, R43, P6 ;  /* 0x000000ffff09a224 */ /* 0x000fe200030e062b */
[----:B------:R-:W-:Y:S01]  /*0d40*/  @!P4 IADD3 R14, P6, R42, 0x60, RZ ;  /* 0x000000602a0ec810 */ /* 0x000fe20007fde0ff */
[----:B------:R-:W-:-:S04]  /*0d50*/  @!P3 IMAD.WIDE.U32 R4, R5, c[0x0][0x190], R2 ;  /* 0x000064000504ba25 */ /* 0x000fc800078e0002 */
[----:B------:R-:W-:Y:S01]  /*0d60*/  @!P4 IMAD.X R0, RZ, RZ, R43, P6 ;  /* 0x000000ffff00c224 */ /* 0x000fe200030e062b */
[----:B------:R-:W-:Y:S01]  /*0d70*/  @!P3 LEA R18, P6, R4, c[0x0][0x160], 0x1 ;  /* 0x000058000412ba11 */ /* 0x000fe200078c08ff */
[----:B------:R-:W-:Y:S02]  /*0d80*/  @!P5 IMAD R17, R10, c[0x0][0x194], R11 ;  /* 0x000065000a11da24 */ /* 0x000fe400078e020b */
[----:B------:R-:W-:Y:S02]  /*0d90*/  @!P4 IMAD R20, R0, c[0x0][0x190], RZ ;  /* 0x000064000014ca24 */ /* 0x000fe400078e02ff */
[----:B------:R-:W-:Y:S02]  /*0da0*/  @!P3 IMAD.IADD R0, R5, 0x1, R15 ;  /* 0x000000010500b824 */ /* 0x000fe400078e020f */
[----:B------:R-:W-:-:S03]  /*0db0*/  @!P5 IMAD.WIDE.U32 R10, R10, c[0x0][0x190], R2 ;  /* 0x000064000a0ada25 */ /* 0x000fc600078e0002 */
[----:B------:R-:W-:Y:S01]  /*0dc0*/  @!P3 LEA.HI.X R19, R4, c[0x0][0x164], R0, 0x1, P6 ;  /* 0x000059000413ba11 */ /* 0x000fe200030f0c00 */
[----:B------:R-:W-:Y:S02]  /*0dd0*/  @!P2 IMAD R9, R9, c[0x0][0x190], RZ ;  /* 0x000064000909aa24 */ /* 0x000fe400078e02ff */
[----:B------:R-:W-:Y:S01]  /*0de0*/  @!P4 IMAD R15, R14, c[0x0][0x194], R20 ;  /* 0x000065000e0fca24 */ /* 0x000fe200078e0214 */
[----:B------:R-:W-:Y:S01]  /*0df0*/  @!P5 LEA R20, P6, R10, c[0x0][0x160], 0x1 ;  /* 0x000058000a14da11 */ /* 0x000fe200078c08ff */
[----:B------:R-:W-:Y:S01]  /*0e00*/  @!P5 IMAD.IADD R0, R11, 0x1, R17 ;  /* 0x000000010b00d824 */ /* 0x000fe200078e0211 */
[----:B------:R5:W-:Y:S01]  /*0e10*/  @!P3 LDGSTS.E.BYPASS.LTC128B.128 [R234+0x1800], [R18.64] ;  /* 0x0180000012eabfae */ /* 0x000be2000b901d48 */
[C---:B------:R-:W-:Y:S02]  /*0e20*/  @!P2 IMAD R16, R8.reuse, c[0x0][0x194], R9 ;  /* 0x000065000810aa24 */ /* 0x040fe400078e0209 */
[----:B------:R-:W-:Y:S01]  /*0e30*/  @!P2 IMAD.WIDE.U32 R8, R8, c[0x0][0x190], R2 ;  /* 0x000064000808aa25 */ /* 0x000fe200078e0002 */
[----:B------:R-:W-:-:S03]  /*0e40*/  @!P5 LEA.HI.X R21, R10, c[0x0][0x164], R0, 0x1, P6 ;  /* 0x000059000a15da11 */ /* 0x000fc600030f0c00 */
[----:B------:R-:W-:Y:S01]  /*0e50*/  @!P2 IMAD.IADD R0, R9, 0x1, R16 ;  /* 0x000000010900a824 */ /* 0x000fe200078e0210 */
[----:B------:R-:W-:Y:S01]  /*0e60*/  @!P2 LEA R10, P6, R8, c[0x0][0x160], 0x1 ;  /* 0x00005800080aaa11 */ /* 0x000fe200078c08ff */
[----:B------:R-:W-:Y:S01]  /*0e70*/  @!P4 IMAD.WIDE.U32 R4, R14, c[0x0][0x190], R2 ;  /* 0x000064000e04ca25 */ /* 0x000fe200078e0002 */
[----:B------:R2:W-:Y:S02]  /*0e80*/  @!P5 LDGSTS.E.BYPASS.LTC128B.128 [R234+0x2000], [R20.64] ;  /* 0x0200000014eadfae */ /* 0x0005e4000b901d48 */
[----:B------:R-:W-:Y:S01]  /*0e90*/  @!P2 LEA.HI.X R11, R8, c[0x0][0x164], R0, 0x1, P6 ;  /* 0x00005900080baa11 */ /* 0x000fe200030f0c00 */
[----:B------:R-:W-:Y:S01]  /*0ea0*/  @!P4 IMAD.IADD R0, R5, 0x1, R15 ;  /* 0x000000010500c824 */ /* 0x000fe200078e020f */
[C---:B------:R-:W-:Y:S01]  /*0eb0*/  @!P4 LEA R16, P6, R4.reuse, c[0x0][0x160], 0x1 ;  /* 0x000058000410ca11 */ /* 0x040fe200078c08ff */
[----:B------:R-:W-:Y:S02]  /*0ec0*/  IMAD R8, R7, c[0x0][0x198], RZ ;  /* 0x0000660007087a24 */ /* 0x000fe400078e02ff */
[----:B-1----:R-:W-:Y:S01]  /*0ed0*/  IMAD R22, R137, -0x80, R28 ;  /* 0xffffff8089167824 */ /* 0x002fe200078e021c */
[----:B------:R-:W-:Y:S01]  /*0ee0*/  @!P4 LEA.HI.X R17, R4, c[0x0][0x164], R0, 0x1, P6 ;  /* 0x000059000411ca11 */ /* 0x000fe200030f0c00 */
[----:B------:R-:W-:Y:S01]  /*0ef0*/  IMAD.WIDE.U32 R4, R6, c[0x0][0x198], R44 ;  /* 0x0000660006047a25 */ /* 0x000fe200078e002c */
[----:B------:R-:W-:Y:S01]  /*0f00*/  @!P1 IADD3 R0, P6, R42, 0x70, RZ ;  /* 0x000000702a009810 */ /* 0x000fe20007fde0ff */
[----:B------:R1:W-:Y:S01]  /*0f10*/  @!P2 LDGSTS.E.BYPASS.LTC128B.128 [R234+0x2800], [R10.64] ;  /* 0x028000000aeaafae */ /* 0x0003e2000b901d48 */
[-C--:B------:R-:W-:Y:S01]  /*0f20*/  ISETP.GE.AND P0, PT, R30, R22.reuse, PT ;  /* 0x000000161e00720c */ /* 0x080fe20003f06270 */
[C---:B------:R-:W-:Y:S01]  /*0f30*/  IMAD R8, R6.reuse, c[0x0][0x19c], R8 ;  /* 0x0000670006087a24 */ /* 0x040fe200078e0208 */
[----:B------:R-:W-:Y:S01]  /*0f40*/  ISETP.GE.AND P2, PT, R6, R22, PT ;  /* 0x000000160600720c */ /* 0x000fe20003f46270 */
[----:B------:R-:W-:Y:S01]  /*0f50*/  @!P1 IMAD.X R9, RZ, RZ, R43, P6 ;  /* 0x000000ffff099224 */ /* 0x000fe200030e062b */
[----:B------:R-:W-:Y:S01]  /*0f60*/  IADD3 R4, P6, R25, R4, RZ ;  /* 0x0000000419047210 */ /* 0x000fe20007fde0ff */
[----:B------:R-:W-:Y:S01]  /*0f70*/  @!P1 IMAD.WIDE.U32 R2, R0, c[0x0][0x190], R2 ;  /* 0x0000640000029a25 */ /* 0x000fe200078e0002 */
[----:B------:R-:W-:Y:S01]  /*0f80*/  SHF.R.S32.HI R25, RZ, 0x1f, R24 ;  /* 0x0000001fff197819 */ /* 0x000fe20000011418 */
[----:B------:R1:W-:Y:S01]  /*0f90*/  @!P4 LDGSTS.E.BYPASS.LTC128B.128 [R234+0x3000], [R16.64] ;  /* 0x0300000010eacfae */ /* 0x0003e2000b901d48 */
[----:B------:R-:W-:Y:S01]  /*0fa0*/  IADD3.X R5, R29, R5, R8, P6, !PT ;  /* 0x000000051d057210 */ /* 0x000fe200037fe408 */
[----:B------:R-:W-:Y:S01]  /*0fb0*/  @!P1 IMAD R9, R9, c[0x0][0x190], RZ ;  /* 0x0000640009099a24 */ /* 0x000fe200078e02ff */
[----:B------:R-:W-:Y:S01]  /*0fc0*/  @!P1 LEA R14, P6, R2, c[0x0][0x160], 0x1 ;  /* 0x00005800020e9a11 */ /* 0x000fe200078c08ff */
[----:B----4-:R-:W-:Y:S01]  /*0fd0*/  IMAD.SHL.U32 R12, R39, 0x80, RZ ;  /* 0x00000080270c7824 */ /* 0x010fe200078e00ff */
[----:B------:R-:W-:Y:S01]  /*0fe0*/  SHF.R.S32.HI R29, RZ, 0x1f, R137 ;  /* 0x0000001fff1d7819 */ /* 0x000fe20000011489 */
[----:B------:R-:W-:-:S02]  /*0ff0*/  @!P1 IMAD R9, R0, c[0x0][0x194], R9 ;  /* 0x0000650000099a24 */ /* 0x000fc400078e0209 */
[----:B------:R-:W-:Y:S02]  /*1000*/  IMAD.MOV.U32 R0, RZ, RZ, 0x7 ;  /* 0x00000007ff007424 */ /* 0x000fe400078e00ff */
[----:B---3--:R-:W-:-:S03]  /*1010*/  IMAD.WIDE.U32 R42, R24, c[0x0][0x1b0], R4 ;  /* 0x00006c00182a7a25 */ /* 0x008fc600078e0004 */
[----:B------:R-:W-:Y:S01]  /*1020*/  SHF.L.U64.HI R13, R39, R0, c[0x0][0x19c] ;  /* 0x00006700270d7619 */ /* 0x000fe20000010200 */
[----:B------:R-:W-:Y:S01]  /*1030*/  IMAD R0, R25, c[0x0][0x1b0], RZ ;  /* 0x00006c0019007a24 */ /* 0x000fe200078e02ff */
[----:B------:R3:W-:Y:S01]  /*1040*/  STL.64 [R1+0x40], R42 ;  /* 0x0000402a01007387 */ /* 0x0007e20000100a00 */
[----:B------:R-:W-:Y:S02]  /*1050*/  IMAD.MOV.U32 R40, RZ, RZ, R42 ;  /* 0x000000ffff287224 */ /* 0x000fe400078e002a */
[----:B------:R-:W-:Y:S02]  /*1060*/  IMAD R8, R24, c[0x0][0x1b4], R0 ;  /* 0x00006d0018087a24 */ /* 0x000fe400078e0200 */
[----:B------:R-:W-:Y:S02]  /*1070*/  @!P1 IMAD.IADD R0, R3, 0x1, R9 ;  /* 0x0000000103009824 */ /* 0x000fe400078e0209 */
[----:B------:R-:W-:Y:S02]  /*1080*/  IMAD R3, R13, R137, RZ ;  /* 0x000000890d037224 */ /* 0x000fe400078e02ff */
[----:B--2---:R-:W-:Y:S01]  /*1090*/  IMAD.IADD R41, R43, 0x1, R8 ;  /* 0x000000012b297824 */ /* 0x004fe200078e0208 */
[----:B------:R-:W-:Y:S01]  /*10a0*/  @!P1 LEA.HI.X R15, R2, c[0x0][0x164], R0, 0x1, P6 ;  /* 0x00005900020f9a11 */ /* 0x000fe200030f0c00 */
[----:B------:R-:W-:-:S02]  /*10b0*/  IMAD R0, R7, c[0x0][0x1a0], RZ ;  /* 0x0000680007007a24 */ /* 0x000fc400078e02ff */
[----:B------:R-:W-:Y:S01]  /*10c0*/  IMAD.WIDE.U32 R4, R6, c[0x0][0x1a0], R44 ;  /* 0x0000680006047a25 */ /* 0x000fe200078e002c */
[----:B------:R2:W-:Y:S03]  /*10d0*/  STL.64 [R1+0x30], R40 ;  /* 0x0000302801007387 */ /* 0x0005e60000100a00 */
[-C--:B------:R-:W-:Y:S01]  /*10e0*/  IMAD R8, R29, R12.reuse, R3 ;  /* 0x0000000c1d087224 */ /* 0x080fe200078e0203 */
[----:B------:R4:W-:Y:S01]  /*10f0*/  @!P1 LDGSTS.E.BYPASS.LTC128B.128 [R234+0x3800], [R14.64] ;  /* 0x038000000eea9fae */ /* 0x0009e2000b901d48 */
[----:B------:R-:W-:Y:S01]  /*1100*/  IMAD.WIDE.U32 R2, R137, R12, R40 ;  /* 0x0000000c89027225 */ /* 0x000fe200078e0028 */
[----:B------:R-:W-:-:S03]  /*1110*/  IADD3 R12, P3, R26, R4, RZ ;  /* 0x000000041a0c7210 */ /* 0x000fc60007f7e0ff */
[----:B------:R-:W-:Y:S01]  /*1120*/  IMAD R7, R6, c[0x0][0x1a4], R0 ;  /* 0x0000690006077a24 */ /* 0x000fe200078e0200 */
[----:B------:R-:W-:Y:S01]  /*1130*/  @!P0 LEA R0, P6, R39, R2, 0x4 ;  /* 0x0000000227008211 */ /* 0x000fe200078c20ff */
[----:B------:R-:W-:Y:S01]  /*1140*/  IMAD.IADD R3, R3, 0x1, R8 ;  /* 0x0000000103037824 */ /* 0x000fe200078e0208 */
[----:B-1----:R-:W-:Y:S01]  /*1150*/  @!P2 LEA R10, P4, R2, c[0x0][0x168], 0x1 ;  /* 0x00005a00020aaa11 */ /* 0x002fe200078808ff */
[----:B---3--:R-:W-:Y:S01]  /*1160*/  IMAD.MOV.U32 R42, RZ, RZ, c[0x0][0x19c] ;  /* 0x00006700ff2a7624 */ /* 0x008fe200078e00ff */
[----:B------:R-:W-:Y:S01]  /*1170*/  IADD3.X R13, R27, R5, R7, P3, !PT ;  /* 0x000000051b0d7210 */ /* 0x000fe20001ffe407 */
[----:B------:R-:W-:Y:S01]  /*1180*/  IMAD.WIDE.U32 R16, R137, c[0x0][0x1a0], RZ ;  /* 0x0000680089107a25 */ /* 0x000fe200078e00ff */
[----:B------:R-:W-:Y:S02]  /*1190*/  ISETP.GE.AND P3, PT, R37, R22, PT ;  /* 0x000000162500720c */ /* 0x000fe40003f66270 */
[----:B------:R-:W-:Y:S01]  /*11a0*/  @!P0 LEA.HI.X R4, R39, R3, R42, 0x4, P6 ;  /* 0x0000000327048211 */ /* 0x000fe200030f242a */
[----:B------:R-:W-:Y:S01]  /*11b0*/  IMAD.SHL.U32 R7, R42, 0x20, RZ ;  /* 0x000000202a077824 */ /* 0x000fe200078e00ff */
[----:B------:R-:W-:-:S02]  /*11c0*/  @!P0 LEA R8, P6, R0, c[0x0][0x168], 0x1 ;  /* 0x00005a0000088a11 */ /* 0x000fc400078c08ff */
[----:B------:R-:W-:Y:S02]  /*11d0*/  @!P2 LEA.HI.X R11, R2, c[0x0][0x16c], R3, 0x1, P4 ;  /* 0x00005b00020baa11 */ /* 0x000fe400020f0c03 */
[----:B------:R-:W-:Y:S01]  /*11e0*/  @!P0 LEA.HI.X R9, R0, c[0x0][0x16c], R4, 0x1, P6 ;  /* 0x00005b0000098a11 */ /* 0x000fe200030f0c04 */
[----:B------:R-:W-:Y:S01]  /*11f0*/  IMAD.WIDE.U32 R4, R39, 0x20, RZ ;  /* 0x0000002027047825 */ /* 0x000fe200078e00ff */
[-C--:B------:R-:W-:Y:S01]  /*1200*/  ISETP.GE.AND P6, PT, R38, R22.reuse, PT ;  /* 0x000000162600720c */ /* 0x080fe20003fc6270 */
[----:B------:R1:W-:Y:S01]  /*1210*/  @!P2 LDGSTS.E.BYPASS.LTC128B.128 [R234+0x4000], [R10.64] ;  /* 0x040000000aeaafae */ /* 0x0003e2000b901d48 */
[----:B------:R-:W-:Y:S01]  /*1220*/  ISETP.GE.AND P4, PT, R35, R22, PT ;  /* 0x000000162300720c */ /* 0x000fe20003f86270 */
[----:B--2---:R-:W-:Y:S01]  /*1230*/  IMAD.WIDE.U32 R40, R24, c[0x0][0x1b8], R12 ;  /* 0x00006e0018287a25 */ /* 0x004fe200078e000c */
[----:B------:R-:W-:Y:S01]  /*1240*/  @!P3 IADD3 R0, P5, R2, R4, RZ ;  /* 0x000000040200b210 */ /* 0x000fe20007fbe0ff */
[----:B------:R2:W-:Y:S01]  /*1250*/  @!P0 LDGSTS.E.BYPASS.LTC128B.128 [R234+0x4800], [R8.64] ;  /* 0x0480000008ea8fae */ /* 0x0005e2000b901d48 */
[----:B------:R-:W-:-:S02]  /*1260*/  ISETP.GE.AND P2, PT, R34, R22, PT ;  /* 0x000000162200720c */ /* 0x000fc40003f46270 */
[----:B------:R-:W-:Y:S01]  /*1270*/  @!P3 IADD3.X R4, R3, R5, R7, P5, !PT ;  /* 0x000000050304b210 */ /* 0x000fe20002ffe407 */
[----:B------:R-:W-:Y:S01]  /*1280*/  STL.64 [R1+0x38], R40 ;  /* 0x0000382801007387 */ /* 0x000fe20000100a00 */
[----:B------:R-:W-:-:S04]  /*1290*/  @!P3 LEA R20, P5, R0, c[0x0][0x168], 0x1 ;  /* 0x00005a000014ba11 */ /* 0x000fc800078a08ff */
[----:B------:R-:W-:Y:S01]  /*12a0*/  @!P3 LEA.HI.X R21, R0, c[0x0][0x16c], R4, 0x1, P5 ;  /* 0x00005b000015ba11 */ /* 0x000fe200028f0c04 */
[----:B------:R-:W-:Y:S01]  /*12b0*/  @!P6 IMAD R0, R42, 0x30, RZ ;  /* 0x000000302a00e824 */ /* 0x000fe200078e02ff */
[----:B------:R-:W-:Y:S01]  /*12c0*/  ISETP.GE.AND P5, PT, R36, R22, PT ;  /* 0x000000162400720c */ /* 0x000fe20003fa6270 */
[----:B------:R-:W-:Y:S02]  /*12d0*/  @!P6 IMAD.WIDE.U32 R4, R39, 0x30, R2 ;  /* 0x000000302704e825 */ /* 0x000fe400078e0002 */
[----:B------:R3:W-:Y:S02]  /*12e0*/  @!P3 LDGSTS.E.BYPASS.LTC128B.128 [R234+0x5000], [R20.64] ;  /* 0x0500000014eabfae */ /* 0x0007e4000b901d48 */
[----:B------:R-:W-:Y:S01]  /*12f0*/  @!P6 IMAD.IADD R0, R5, 0x1, R0 ;  /* 0x000000010500e824 */ /* 0x000fe200078e0200 */
[----:B-----5:R-:W-:-:S04]  /*1300*/  @!P6 LEA R18, P1, R4, c[0x0][0x168], 0x1 ;  /* 0x00005a000412ea11 */ /* 0x020fc800078208ff */
[----:B------:R-:W-:Y:S01]  /*1310*/  @!P6 LEA.HI.X R19, R4, c[0x0][0x16c], R0, 0x1, P1 ;  /* 0x00005b000413ea11 */ /* 0x000fe200008f0c00 */
[----:B------:R-:W-:Y:S01]  /*1320*/  IMAD R4, R25, c[0x0][0x1b8], RZ ;  /* 0x00006e0019047a24 */ /* 0x000fe200078e02ff */
[----:B------:R-:W-:Y:S02]  /*1330*/  ISETP.GE.AND P1, PT, R33, R22, PT ;  /* 0x000000162100720c */ /* 0x000fe40003f26270 */
[C---:B------:R-:W-:Y:S01]  /*1340*/  @!P5 LEA R0, P0, R39.reuse, R2, 0x6 ;  /* 0x000000022700d211 */ /* 0x040fe200078030ff */
[----:B------:R-:W-:Y:S01]  /*1350*/  IMAD R23, R24, c[0x0][0x1bc], R4 ;  /* 0x00006f0018177a24 */ /* 0x000fe200078e0204 */
[----:B------:R5:W-:Y:S01]  /*1360*/  @!P6 LDGSTS.E.BYPASS.LTC128B.128 [R234+0x5800], [R18.64] ;  /* 0x0580000012eaefae */ /* 0x000be2000b901d48 */
[----:B--2---:R-:W-:Y:S01]  /*1370*/  @!P4 IMAD R8, R42, 0x50, RZ ;  /* 0x000000502a08c824 */ /* 0x004fe200078e02ff */
[C---:B------:R-:W-:Y:S01]  /*1380*/  @!P5 LEA.HI.X R7, R39.reuse, R3, R42, 0x6, P0 ;  /* 0x000000032707d211 */ /* 0x040fe200000f342a */
[----:B------:R-:W-:Y:S01]  /*1390*/  @!P4 IMAD.WIDE.U32 R4, R39, 0x50, R2 ;  /* 0x000000502704c825 */ /* 0x000fe200078e0002 */
[----:B----4-:R-:W-:-:S02]  /*13a0*/  @!P5 LEA R14, P0, R0, c[0x0][0x168], 0x1 ;  /* 0x00005a00000eda11 */ /* 0x010fc400078008ff */
[-C--:B------:R-:W-:Y:S01]  /*13b0*/  ISETP.GE.AND P6, PT, R37, R22.reuse, PT ;  /* 0x000000162500720c */ /* 0x080fe20003fc6270 */
[----:B------:R-:W-:Y:S01]  /*13c0*/  IMAD.IADD R23, R41, 0x1, R23 ;  /* 0x0000000129177824 */ /* 0x000fe200078e0217 */
[----:B------:R-:W-:Y:S01]  /*13d0*/  @!P5 LEA.HI.X R15, R0, c[0x0][0x16c], R7, 0x1, P0 ;  /* 0x00005b00000fda11 */ /* 0x000fe200000f0c07 */
[----:B------:R-:W-:Y:S01]  /*13e0*/  @!P4 IMAD.IADD R0, R5, 0x1, R8 ;  /* 0x000000010500c824 */ /* 0x000fe200078e0208 */
[----:B------:R-:W-:Y:S01]  /*13f0*/  @!P4 LEA R12, P0, R4, c[0x0][0x168], 0x1 ;  /* 0x00005a00040cca11 */ /* 0x000fe200078008ff */
[----:B------:R-:W-:Y:S01]  /*1400*/  @!P2 IMAD R7, R42, 0x60, RZ ;  /* 0x000000602a07a824 */ /* 0x000fe200078e02ff */
[----:B------:R2:W-:Y:S01]  /*1410*/  STL [R1+0x48], R23 ;  /* 0x0000481701007387 */ /* 0x0005e20000100800 */
[----:B------:R-:W-:Y:S01]  /*1420*/  @!P2 IMAD.WIDE.U32 R8, R39, 0x60, R2 ;  /* 0x000000602708a825 */ /* 0x000fe200078e0002 */
[----:B------:R-:W-:Y:S02]  /*1430*/  @!P4 LEA.HI.X R13, R4, c[0x0][0x16c], R0, 0x1, P0 ;  /* 0x00005b00040dca11 */ /* 0x000fe400000f0c00 */
[----:B------:R4:W-:Y:S01]  /*1440*/  @!P5 LDGSTS.E.BYPASS.LTC128B.128 [R234+0x6000], [R14.64] ;  /* 0x060000000eeadfae */ /* 0x0009e2000b901d48 */
[----:B------:R-:W-:Y:S01]  /*1450*/  IMAD R4, R29, c[0x0][0x1a0], RZ ;  /* 0x000068001d047a24 */ /* 0x000fe200078e02ff */
[----:B-1----:R-:W-:Y:S01]  /*1460*/  @!P2 LEA R10, P0, R8, c[0x0][0x168], 0x1 ;  /* 0x00005a00080aaa11 */ /* 0x002fe200078008ff */
[----:B------:R-:W-:Y:S01]  /*1470*/  @!P2 IMAD.IADD R0, R9, 0x1, R7 ;  /* 0x000000010900a824 */ /* 0x000fe200078e0207 */
[----:B------:R1:W-:Y:S01]  /*1480*/  @!P4 LDGSTS.E.BYPASS.LTC128B.128 [R234+0x6800], [R12.64] ;  /* 0x068000000ceacfae */ /* 0x0003e2000b901d48 */
[----:B------:R-:W-:Y:S01]  /*1490*/  IMAD R9, R137, c[0x0][0x1a4], R4 ;  /* 0x0000690089097a24 */ /* 0x000fe200078e0204 */
[----:B------:R-:W-:Y:S01]  /*14a0*/  ISETP.GE.AND P5, PT, R38, R22, PT ;  /* 0x000000162600720c */ /* 0x000fe20003fa6270 */
[----:B------:R-:W-:Y:S01]  /*14b0*/  @!P1 IMAD R7, R42, 0x70, RZ ;  /* 0x000000702a079824 */ /* 0x000fe200078e02ff */
[----:B------:R-:W-:Y:S01]  /*14c0*/  @!P2 LEA.HI.X R11, R8, c[0x0][0x16c], R0, 0x1, P0 ;  /* 0x00005b00080baa11 */ /* 0x000fe200000f0c00 */
[----:B------:R-:W-:Y:S01]  /*14d0*/  @!P1 IMAD.WIDE.U32 R4, R39, 0x70, R2 ;  /* 0x0000007027049825 */ /* 0x000fe200078e0002 */
[----:B------:R-:W-:-:S03]  /*14e0*/  LEA R2, P3, R16, R40, 0x7 ;  /* 0x0000002810027211 */ /* 0x000fc600078638ff */
[----:B------:R-:W-:Y:S01]  /*14f0*/  @!P1 IMAD.IADD R0, R5, 0x1, R7 ;  /* 0x0000000105009824 */ /* 0x000fe200078e0207 */
[C---:B------:R-:W-:Y:S01]  /*1500*/  @!P1 LEA R8, P0, R4.reuse, c[0x0][0x168], 0x1 ;  /* 0x00005a0004089a11 */ /* 0x040fe200078008ff */
[----:B------:R-:W-:Y:S01]  /*1510*/  IMAD.IADD R3, R17, 0x1, R9 ;  /* 0x0000000111037824 */ /* 0x000fe200078e0209 */
[----:B------:R4:W-:Y:S01]  /*1520*/  @!P2 LDGSTS.E.BYPASS.LTC128B.128 [R234+0x7000], [R10.64] ;  /* 0x070000000aeaafae */ /* 0x0009e2000b901d48 */
[----:B---3--:R-:W-:Y:S01]  /*1530*/  IMAD.MOV.U32 R21, RZ, RZ, c[0x0][0x1a4] ;  /* 0x00006900ff157624 */ /* 0x008fe200078e00ff */
[----:B------:R-:W-:Y:S02]  /*1540*/  @!P1 LEA.HI.X R9, R4, c[0x0][0x16c], R0, 0x1, P0 ;  /* 0x00005b0004099a11 */ /* 0x000fe400000f0c00 */
[-C--:B------:R-:W-:Y:S02]  /*1550*/  ISETP.GE.AND P0, PT, R30, R22.reuse, PT ;  /* 0x000000161e00720c */ /* 0x080fe40003f06270 */
[----:B------:R-:W-:Y:S01]  /*1560*/  LEA.HI.X R3, R16, R23, R3, 0x7, P3 ;  /* 0x0000001710037211 */ /* 0x000fe200018f3c03 */
[----:B------:R3:W-:Y:S01]  /*1570*/  @!P1 LDGSTS.E.BYPASS.LTC128B.128 [R234+0x7800], [R8.64] ;  /* 0x0780000008ea9fae */ /* 0x0007e2000b901d48 */
[----:B--2---:R-:W-:Y:S01]  /*1580*/  IMAD.MOV.U32 R23, RZ, RZ, c[0x0][0x1a0] ;  /* 0x00006800ff177624 */ /* 0x004fe200078e00ff */
[C---:B------:R-:W-:Y:S01]  /*1590*/  ISETP.GE.AND P1, PT, R6.reuse, R22, PT ;  /* 0x000000160600720c */ /* 0x040fe20003f26270 */
[----:B------:R-:W-:Y:S01]  /*15a0*/  IMAD.SHL.U32 R6, R6, 0x8, RZ ;  /* 0x0000000806067824 */ /* 0x000fe200078e00ff */
[----:B------:R-:W0:Y:S01]  /*15b0*/  LDGDEPBAR ;  /* 0x00000000000079af */ /* 0x000e220000000000 */
[----:B------:R-:W-:-:S04]  /*15c0*/  @!P5 IMAD.WIDE.U32 R4, R23, 0x30, R2 ;  /* 0x000000301704d825 */ /* 0x000fc800078e0002 */
[----:B-1----:R-:W-:Y:S01]  /*15d0*/  IMAD.SHL.U32 R13, R21, 0x20, RZ ;  /* 0x00000020150d7824 */ /* 0x002fe200078e00ff */
[----:B------:R-:W-:Y:S01]  /*15e0*/  @!P0 LEA R0, P3, R23, R2, 0x4 ;  /* 0x0000000217008211 */ /* 0x000fe200078620ff */
[----:B------:R-:W-:Y:S02]  /*15f0*/  @!P5 IMAD R12, R21, 0x30, RZ ;  /* 0x00000030150cd824 */ /* 0x000fe400078e02ff */
[----:B----4-:R-:W-:-:S05]  /*1600*/  IMAD.WIDE.U32 R10, R23, 0x20, RZ ;  /* 0x00000020170a7825 */ /* 0x010fca00078e00ff */
[----:B------:R-:W-:Y:S02]  /*1610*/  @!P6 IADD3 R7, P2, R2, R10, RZ ;  /* 0x0000000a0207e210 */ /* 0x000fe40007f5e0ff */
[----:B---3--:R-:W-:Y:S01]  /*1620*/  @!P0 LEA.HI.X R9, R23, R3, R21, 0x4, P3 ;  /* 0x0000000317098211 */ /* 0x008fe200018f2415 */
[----:B------:R-:W-:-:S04]  /*1630*/  DEPBAR.LE SB0, 0x0 ;  /* 0x000080000000791a */ /* 0x000fc80000000000 */
[----:B------:R-:W-:Y:S01]  /*1640*/  BAR.SYNC.DEFER_BLOCKING 0x0 ;  /* 0x0000000000007b1d */ /* 0x000fe20000010000 */
[C---:B------:R-:W-:Y:S02]  /*1650*/  @!P0 LEA R8, P3, R0.reuse, c[0x0][0x170], 0x1 ;  /* 0x00005c0000088a11 */ /* 0x040fe400078608ff */
[----:B------:R-:W-:Y:S02]  /*1660*/  @!P6 IADD3.X R11, R3, R11, R13, P2, !PT ;  /* 0x0000000b030be210 */ /* 0x000fe400017fe40d */
[----:B------:R-:W-:Y:S01]  /*1670*/  @!P0 LEA.HI.X R9, R0, c[0x0][0x174], R9, 0x1, P3 ;  /* 0x00005d0000098a11 */ /* 0x000fe200018f0c09 */
[----:B------:R-:W-:Y:S01]  /*1680*/  @!P5 IMAD.IADD R0, R5, 0x1, R12 ;  /* 0x000000010500d824 */ /* 0x000fe200078e020c */
[C---:B------:R-:W-:Y:S02]  /*1690*/  @!P6 LEA R16, P3, R7.reuse, c[0x0][0x170], 0x1 ;  /* 0x00005c000710ea11 */ /* 0x040fe400078608ff */
[----:B------:R-:W-:Y:S02]  /*16a0*/  @!P1 LEA R10, P4, R2, c[0x0][0x170], 0x1 ;  /* 0x00005c00020a9a11 */ /* 0x000fe400078808ff */
[----:B------:R-:W-:-:S02]  /*16b0*/  @!P6 LEA.HI.X R17, R7, c[0x0][0x174], R11, 0x1, P3 ;  /* 0x00005d000711ea11 */ /* 0x000fc400018f0c0b */
[----:B------:R-:W-:Y:S02]  /*16c0*/  @!P1 LEA.HI.X R11, R2, c[0x0][0x174], R3, 0x1, P4 ;  /* 0x00005d00020b9a11 */ /* 0x000fe400020f0c03 */
[----:B------:R-:W-:Y:S02]  /*16d0*/  ISETP.GE.AND P4, PT, R36, R22, PT ;  /* 0x000000162400720c */ /* 0x000fe40003f86270 */
[----:B-----5:R-:W-:Y:S02]  /*16e0*/  @!P5 LEA R18, P2, R4, c[0x0][0x170], 0x1 ;  /* 0x00005c000412da11 */ /* 0x020fe400078408ff */
[----:B------:R-:W-:Y:S02]  /*16f0*/  LEA.HI R5, R32, R138, RZ, 0x4 ;  /* 0x0000008a20057211 */ /* 0x000fe400078f20ff */
[----:B------:R-:W-:Y:S02]  /*1700*/  @!P5 LEA.HI.X R19, R4, c[0x0][0x174], R0, 0x1, P2 ;  /* 0x00005d000413da11 */ /* 0x000fe400010f0c00 */
[----:B------:R-:W-:Y:S01]  /*1710*/  LOP3.LUT R0, R5, 0xfffffff0, RZ, 0xc0, !PT ;  /* 0xfffffff005007812 */ /* 0x000fe200078ec0ff */
[----:B------:R-:W-:Y:S01]  /*1720*/  @P1 STS.128 [R234+0x8000], RZ ;  /* 0x008000ffea001388 */ /* 0x000fe20000000c00 */
[----:B------:R-:W-:-:S02]  /*1730*/  ISETP.GE.AND P3, PT, R35, R22, PT ;  /* 0x000000162300720c */ /* 0x000fc40003f66270 */
[-C--:B------:R-:W-:Y:S01]  /*1740*/  ISETP.GE.AND P2, PT, R34, R22.reuse, PT ;  /* 0x000000162200720c */ /* 0x080fe20003f46270 */
[----:B------:R-:W-:Y:S01]  /*1750*/  @!PT LDS RZ, [RZ] ;  /* 0x00000000fffff984 */ /* 0x000fe20000000800 */
[----:B------:R-:W-:Y:S01]  /*1760*/  @!PT LDS RZ, [RZ] ;  /* 0x00000000fffff984 */ /* 0x000fe20000000800 */
[----:B------:R-:W-:Y:S01]  /*1770*/  @!PT LDS RZ, [RZ] ;  /* 0x00000000fffff984 */ /* 0x000fe20000000800 */
[----:B------:R1:W-:Y:S01]  /*1780*/  @!P1 LDGSTS.E.BYPASS.LTC128B.128 [R234+0x8000], [R10.64] ;  /* 0x080000000aea9fae */ /* 0x0003e2000b901d48 */
[----:B------:R-:W-:Y:S01]  /*1790*/  IMAD.IADD R0, R138, 0x1, -R0 ;  /* 0x000000018a007824 */ /* 0x000fe200078e0a00 */
[----:B------:R-:W-:Y:S02]  /*17a0*/  ISETP.GE.AND P1, PT, R33, R22, PT ;  /* 0x000000162100720c */ /* 0x000fe40003f26270 */
[----:B------:R-:W-:Y:S02]  /*17b0*/  @P0 STS.128 [R234+0x8800], RZ ;  /* 0x008800ffea000388 */ /* 0x000fe40000000c00 */
[----:B------:R-:W-:Y:S02]  /*17c0*/  SHF.R.S32.HI R4, RZ, 0x1f, R0 ;  /* 0x0000001fff047819 */ /* 0x000fe40000011400 */
[----:B------:R-:W-:Y:S01]  /*17d0*/  @!PT LDS RZ, [RZ] ;  /* 0x00000000fffff984 */ /* 0x000fe20000000800 */
[----:B------:R-:W-:Y:S01]  /*17e0*/  @!PT LDS RZ, [RZ] ;  /* 0x00000000fffff984 */ /* 0x000fe20000000800 */
[----:B------:R-:W-:Y:S01]  /*17f0*/  @!PT LDS RZ, [RZ] ;  /* 0x00000000fffff984 */ /* 0x000fe20000000800 */
[----:B------:R2:W-:Y:S01]  /*1800*/  @!P0 LDGSTS.E.BYPASS.LTC128B.128 [R234+0x8800], [R8.64] ;  /* 0x0880000008ea8fae */ /* 0x0005e2000b901d48 */
[----:B------:R-:W-:-:S02]  /*1810*/  @!P4 LEA R7, P0, R23, R2, 0x6 ;  /* 0x000000021707c211 */ /* 0x000fc400078030ff */
[----:B------:R-:W-:Y:S01]  /*1820*/  LEA.HI R20, R4, R0, RZ, 0x3 ;  /* 0x0000000004147211 */ /* 0x000fe200078f18ff */
[----:B------:R-:W-:Y:S04]  /*1830*/  @P6 STS.128 [R234+0x9000], RZ ;  /* 0x009000ffea006388 */ /* 0x000fe80000000c00 */
[----:B------:R-:W-:Y:S01]  /*1840*/  @!PT LDS RZ, [RZ] ;  /* 0x00000000fffff984 */ /* 0x000fe20000000800 */
[----:B------:R-:W-:Y:S01]  /*1850*/  @!PT LDS RZ, [RZ] ;  /* 0x00000000fffff984 */ /* 0x000fe20000000800 */
[----:B------:R-:W-:Y:S01]  /*1860*/  @!PT LDS RZ, [RZ] ;  /* 0x00000000fffff984 */ /* 0x000fe20000000800 */
[----:B------:R3:W-:Y:S04]  /*1870*/  @!P6 LDGSTS.E.BYPASS.LTC128B.128 [R234+0x9000], [R16.64] ;  /* 0x0900000010eaefae */ /* 0x0007e8000b901d48 */
[----:B------:R-:W-:Y:S04]  /*1880*/  @P5 STS.128 [R234+0x9800], RZ ;  /* 0x009800ffea005388 */ /* 0x000fe80000000c00 */
[----:B------:R-:W-:Y:S01]  /*1890*/  @!PT LDS RZ, [RZ] ;  /* 0x00000000fffff984 */ /* 0x000fe20000000800 */
[----:B------:R-:W-:Y:S01]  /*18a0*/  @!PT LDS RZ, [RZ] ;  /* 0x00000000fffff984 */ /* 0x000fe20000000800 */
[----:B------:R-:W-:Y:S01]  /*18b0*/  @!PT LDS RZ, [RZ] ;  /* 0x00000000fffff984 */ /* 0x000fe20000000800 */
[----:B------:R3:W-:Y:S01]  /*18c0*/  @!P5 LDGSTS.E.BYPASS.LTC128B.128 [R234+0x9800], [R18.64] ;  /* 0x0980000012eadfae */ /* 0x0007e2000b901d48 */
[----:B-1----:R-:W-:Y:S01]  /*18d0*/  SHF.R.S32.HI R10, RZ, 0x4, R5 ;  /* 0x00000004ff0a7819 */ /* 0x002fe20000011405 */
[----:B------:R-:W-:-:S02]  /*18e0*/  @!P3 IMAD R11, R21, 0x50, RZ ;  /* 0x00000050150bb824 */ /* 0x000fc400078e02ff */
[----:B------:R-:W-:Y:S01]  /*18f0*/  @P4 STS.128 [R234+0xa000], RZ ;  /* 0x00a000ffea004388 */ /* 0x000fe20000000c00 */
[----:B--2---:R-:W-:Y:S02]  /*1900*/  @!P4 LEA.HI.X R8, R23, R3, R21, 0x6, P0 ;  /* 0x000000031708c211 */ /* 0x004fe400000f3415 */
[----:B------:R-:W-:Y:S02]  /*1910*/  @!P4 LEA R14, P0, R7, c[0x0][0x170], 0x1 ;  /* 0x00005c00070eca11 */ /* 0x000fe400078008ff */
[----:B------:R-:W-:Y:S01]  /*1920*/  LEA.HI R9, R5, R10, RZ, 0x1 ;  /* 0x0000000a05097211 */ /* 0x000fe200078f08ff */
[----:B------:R-:W-:Y:S01]  /*1930*/  @!P3 IMAD.WIDE.U32 R4, R23, 0x50, R2 ;  /* 0x000000501704b825 */ /* 0x000fe200078e0002 */
[----:B------:R-:W-:Y:S02]  /*1940*/  @!P4 LEA.HI.X R15, R7, c[0x0][0x174], R8, 0x1, P0 ;  /* 0x00005d00070fca11 */ /* 0x000fe400000f0c08 */
[----:B------:R-:W-:Y:S01]  /*1950*/  LOP3.LUT R7, R9, 0xfffffffe, RZ, 0xc0, !PT ;  /* 0xfffffffe09077812 */ /* 0x000fe200078ec0ff */
[----:B------:R-:W-:Y:S01]  /*1960*/  @!P3 IMAD.IADD R5, R5, 0x1, R11 ;  /* 0x000000010505b824 */ /* 0x000fe200078e020b */
[----:B------:R-:W-:Y:S01]  /*1970*/  LOP3.LUT R8, R20, 0xfffffff8, RZ, 0xc0, !PT ;  /* 0xfffffff814087812 */ /* 0x000fe200078ec0ff */
[----:B------:R-:W-:Y:S01]  /*1980*/  @!PT LDS RZ, [RZ] ;  /* 0x00000000fffff984 */ /* 0x000fe20000000800 */
[----:B------:R-:W-:Y:S01]  /*1990*/  @!PT LDS RZ, [RZ] ;  /* 0x00000000fffff984 */ /* 0x000fe20000000800 */
[----:B------:R-:W-:Y:S01]  /*19a0*/  @!PT LDS RZ, [RZ] ;  /* 0x00000000fffff984 */ /* 0x000fe20000000800 */
[----:B------:R1:W-:Y:S01]  /*19b0*/  @!P4 LDGSTS.E.BYPASS.LTC128B.128 [R234+0xa000], [R14.64] ;  /* 0x0a0000000eeacfae */ /* 0x0003e2000b901d48 */
[----:B------:R-:W-:Y:S01]  /*19c0*/  @!P3 LEA R12, P0, R4, c[0x0][0x170], 0x1 ;  /* 0x00005c00040cba11 */ /* 0x000fe200078008ff */
[----:B------:R-:W-:-:S02]  /*19d0*/  IMAD.IADD R11, R10, 0x1, -R7 ;  /* 0x000000010a0b7824 */ /* 0x000fc400078e0a07 */
[----:B------:R-:W-:Y:S01]  /*19e0*/  IMAD.SHL.U32 R7, R31, 0x40, RZ ;  /* 0x000000401f077824 */ /* 0x000fe200078e00ff */
[----:B------:R-:W-:Y:S01]  /*19f0*/  @!P3 LEA.HI.X R13, R4, c[0x0][0x174], R5, 0x1, P0 ;  /* 0x00005d00040dba11 */ /* 0x000fe200000f0c05 */
[----:B------:R-:W-:Y:S01]  /*1a00*/  IMAD.IADD R22, R0, 0x1, -R8 ;  /* 0x0000000100167824 */ /* 0x000fe200078e0a08 */
[----:B------:R-:W-:Y:S01]  /*1a10*/  @P3 STS.128 [R234+0xa800], RZ ;  /* 0x00a800ffea003388 */ /* 0x000fe20000000c00 */
[----:B------:R-:W-:Y:S01]  /*1a20*/  @!P2 IMAD R8, R21, 0x60, RZ ;  /* 0x000000601508a824 */ /* 0x000fe200078e02ff */
[----:B------:R-:W-:Y:S01]  /*1a30*/  LOP3.LUT R0, R7, 0x1c0, RZ, 0xc0, !PT ;  /* 0x000001c007007812 */ /* 0x000fe200078ec0ff */
[----:B------:R-:W-:Y:S01]  /*1a40*/  @!P2 IMAD.WIDE.U32 R4, R23, 0x60, R2 ;  /* 0x000000601704a825 */ /* 0x000fe200078e0002 */
[----:B------:R-:W-:Y:S01]  /*1a50*/  @!PT LDS RZ, [RZ] ;  /* 0x00000000fffff984 */ /* 0x000fe20000000800 */
[----:B------:R-:W-:Y:S01]  /*1a60*/  @!PT LDS RZ, [RZ] ;  /* 0x00000000fffff984 */ /* 0x000fe20000000800 */
[----:B------:R-:W-:Y:S01]  /*1a70*/  @!PT LDS RZ, [RZ] ;  /* 0x00000000fffff984 */ /* 0x000fe20000000800 */
[----:B------:R1:W-:Y:S02]  /*1a80*/  @!P3 LDGSTS.E.BYPASS.LTC128B.128 [R234+0xa800], [R12.64] ;  /* 0x0a8000000ceabfae */ /* 0x0003e4000b901d48 */
[----:B------:R-:W-:Y:S01]  /*1a90*/  LOP3.LUT R9, R0, 0x8, R6, 0xf8, !PT ;  /* 0x0000000800097812 */ /* 0x000fe200078ef806 */
[----:B------:R-:W-:Y:S01]  /*1aa0*/  IMAD.SHL.U32 R7, R22, 0x40, RZ ;  /* 0x0000004016077824 */ /* 0x000fe200078e00ff */
[----:B------:R-:W-:Y:S01]  /*1ab0*/  SHF.R.U32.HI R6, RZ, 0x3, R0 ;  /* 0x00000003ff067819 */ /* 0x000fe20000011600 */
[----:B------:R-:W-:Y:S01]  /*1ac0*/  @!P2 IMAD.IADD R5, R5, 0x1, R8 ;  /* 0x000000010505a824 */ /* 0x000fe200078e0208 */
[C---:B------:R-:W-:Y:S01]  /*1ad0*/  @!P2 LEA R8, P0, R4.reuse, c[0x0][0x170], 0x1 ;  /* 0x00005c000408aa11 */ /* 0x040fe200078008ff */
[----:B------:R-:W-:Y:S01]  /*1ae0*/  @!P1 IMAD R21, R21, 0x70, RZ ;  /* 0x0000007015159824 */ /* 0x000fe200078e02ff */
[----:B------:R-:W-:Y:S01]  /*1af0*/  LOP3.LUT R0, R7, 0x1c0, RZ, 0xc0, !PT ;  /* 0x000001c007007812 */ /* 0x000fe200078ec0ff */
[----:B------:R-:W-:Y:S01]  /*1b00*/  @!P1 IMAD.WIDE.U32 R2, R23, 0x70, R2 ;  /* 0x0000007017029825 */ /* 0x000fe200078e0002 */
[----:B------:R-:W-:Y:S01]  /*1b10*/  LOP3.LUT R7, R9, R6, RZ, 0x3c, !PT ;  /* 0x0000000609077212 */ /* 0x000fe200078e3cff */
[----:B------:R-:W-:Y:S01]  /*1b20*/  @P2 STS.128 [R234+0xb000], RZ ;  /* 0x00b000ffea002388 */ /* 0x000fe20000000c00 */
[----:B------:R-:W-:Y:S01]  /*1b30*/  @!P2 LEA.HI.X R9, R4, c[0x0][0x174], R5, 0x1, P0 ;  /* 0x00005d000409aa11 */ /* 0x000fe200000f0c05 */
[----:B------:R-:W-:Y:S01]  /*1b40*/  IMAD.SHL.U32 R10, R11, 0x8, RZ ;  /* 0x000000080b0a7824 */ /* 0x000fe200078e00ff */
[----:B------:R-:W-:Y:S01]  /*1b50*/  @!P1 LEA R6, P0, R2, c[0x0][0x170], 0x1 ;  /* 0x00005c0002069a11 */ /* 0x000fe200078008ff */
[----:B------:R-:W-:Y:S01]  /*1b60*/  @!P1 IMAD.IADD R3, R3, 0x1, R21 ;  /* 0x0000000103039824 */ /* 0x000fe200078e0215 */
[----:B------:R-:W-:Y:S01]  /*1b70*/  SHF.R.U32.HI R4, RZ, 0x3, R0 ;  /* 0x00000003ff047819 */ /* 0x000fe20000011600 */
[----:B------:R-:W-:Y:S01]  /*1b80*/  @!PT LDS RZ, [RZ] ;  /* 0x00000000fffff984 */ /* 0x000fe20000000800 */
[----:B------:R-:W-:Y:S01]  /*1b90*/  @!PT LDS RZ, [RZ] ;  /* 0x00000000fffff984 */ /* 0x000fe20000000800 */
[----:B------:R-:W-:Y:S01]  /*1ba0*/  @!PT LDS RZ, [RZ] ;  /* 0x00000000fffff984 */ /* 0x000fe20000000800 */
[----:B------:R2:W-:Y:S01]  /*1bb0*/  @!P2 LDGSTS.E.BYPASS.LTC128B.128 [R234+0xb000], [R8.64] ;  /* 0x0b00000008eaafae */ /* 0x0005e2000b901d48 */
[----:B------:R-:W-:Y:S01]  /*1bc0*/  LOP3.LUT R5, R0, 0x8, R10, 0xf8, !PT ;  /* 0x0000000800057812 */ /* 0x000fe200078ef80a */
[----:B------:R-:W-:Y:S01]  /*1bd0*/  IMAD R0, R11, 0x200, R7 ;  /* 0x000002000b007824 */ /* 0x000fe200078e0207 */
[----:B------:R-:W-:Y:S01]  /*1be0*/  @!P1 LEA.HI.X R7, R2, c[0x0][0x174], R3, 0x1, P0 ;  /* 0x00005d0002079a11 */ /* 0x000fe200000f0c03 */
[----:B------:R-:W-:Y:S01]  /*1bf0*/  IMAD.SHL.U32 R3, R20, 0x40, RZ ;  /* 0x0000004014037824 */ /* 0x000fe200078e00ff */
[----:B------:R-:W-:Y:S01]  /*1c00*/  LEA.HI R2, R32, R138, RZ, 0x5 ;  /* 0x0000008a20027211 */ /* 0x000fe200078f28ff */
[----:B------:R-:W-:Y:S01]  /*1c10*/  IMAD.SHL.U32 R139, R0, 0x2, RZ ;  /* 0x00000002008b7824 */ /* 0x000fe200078e00ff */
[----:B------:R-:W-:Y:S01]  /*1c20*/  LOP3.LUT R227, R5, R4, RZ, 0x3c, !PT ;  /* 0x0000000405e37212 */ /* 0x000fe200078e3cff */
[----:B------:R-:W-:Y:S01]  /*1c30*/  @P1 STS.128 [R234+0xb800], RZ ;  /* 0x00b800ffea001388 */ /* 0x000fe20000000c00 */
[----:B------:R-:W-:Y:S01]  /*1c40*/  SHF.R.S32.HI R2, RZ, 0x5, R2 ;  /* 0x00000005ff027819 */ /* 0x000fe20000011402 */
[----:B------:R-:W-:Y:S01]  /*1c50*/  IMAD.MOV.U32 R0, RZ, RZ, 0x20 ;  /* 0x00000020ff007424 */ /* 0x000fe200078e00ff */
[----:B------:R-:W-:Y:S01]  /*1c60*/  LOP3.LUT R136, R3, 0xfffffe00, RZ, 0xc0, !PT ;  /* 0xfffffe0003887812 */ /* 0x000fe200078ec0ff */
[----:B------:R-:W-:Y:S01]  /*1c70*/  @!PT LDS RZ, [RZ] ;  /* 0x00000000fffff984 */ /* 0x000fe20000000800 */
[----:B------:R-:W-:Y:S01]  /*1c80*/  @!PT LDS RZ, [RZ] ;  /* 0x00000000fffff984 */ /* 0x000fe20000000800 */
[----:B------:R-:W-:Y:S01]  /*1c90*/  @!PT LDS RZ, [RZ] ;  /* 0x00000000fffff984 */ /* 0x000fe20000000800 */
[----:B------:R4:W-:Y:S01]  /*1ca0*/  @!P1 LDGSTS.E.BYPASS.LTC128B.128 [R234+0xb800], [R6.64] ;  /* 0x0b80000006ea9fae */ /* 0x0009e2000b901d48 */
[----:B------:R-:W-:-:S02]  /*1cb0*/  R2P PR, R22, 0x6 ;  /* 0x0000000616007804 */ /* 0x000fc40000000000 */
[----:B------:R-:W-:Y:S01]  /*1cc0*/  IADD3 R226, R139, 0x4040, RZ ;  /* 0x000040408be27810 */ /* 0x000fe20007ffe0ff */
[----:B------:R-:W-:Y:S01]  /*1cd0*/  IMAD R2, R2, 0x400, R136 ;  /* 0x0000040002027824 */ /* 0x000fe200078e0288 */
[----:B------:R-:W-:Y:S03]  /*1ce0*/  LDSM.16.M88.4 R52, [R139+0x4800] ;  /* 0x004800008b34783b */ /* 0x000fe60000000200 */
[----:B------:R-:W-:Y:S01]  /*1cf0*/  IMAD.IADD R2, R227, 0x1, R2 ;  /* 0x00000001e3027824 */ /* 0x000fe200078e0202 */
[----:B------:R-:W-:Y:S03]  /*1d00*/  LDSM.16.M88.4 R48, [R139+0x5000] ;  /* 0x005000008b30783b */ /* 0x000fe60000000200 */
[----:B------:R-:W-:Y:S01]  /*1d10*/  IMAD.SHL.U32 R222, R2, 0x2, RZ ;  /* 0x0000000202de7824 */ /* 0x000fe200078e00ff */
[----:B------:R-:W-:Y:S01]  /*1d20*/  LDSM.16.M88.4 R44, [R139+0x5800] ;  /* 0x005800008b2c783b */ /* 0x000fe20000000200 */
[----:B------:R-:W-:-:S03]  /*1d30*/  IMAD.MOV.U32 R2, RZ, RZ, 0x10 ;  /* 0x00000010ff027424 */ /* 0x000fc600078e00ff */
[----:B---3--:R-:W3:Y:S02]  /*1d40*/  LDSM.16.M88.4 R16, [R222] ;  /* 0x00000000de10783b */ /* 0x008ee40000000200 */
[----:B------:R-:W-:Y:S02]  /*1d50*/  SEL R2, R2, 0xfffffff0, !P1 ;  /* 0xfffffff002027807 */ /* 0x000fe40004800000 */
[----:B-1----:R-:W1:Y:S03]  /*1d60*/  LDSM.16.M88.4 R12, [R222+0x2000] ;  /* 0x00200000de0c783b */ /* 0x002e660000000200 */
[----:B------:R-:W-:Y:S01]  /*1d70*/  IMAD R225, R2, 0x2, R222 ;  /* 0x0000000202e17824 */ /* 0x000fe200078e02de */
[----:B------:R-:W-:Y:S04]  /*1d80*/  LDSM.16.M88.4 R36, [R139+0x6800] ;  /* 0x006800008b24783b */ /* 0x000fe80000000200 */
[----:B----4-:R-:W4:Y:S04]  /*1d90*/  LDSM.16.M88.4 R4, [R139+0x4000] ;  /* 0x004000008b04783b */ /* 0x010f280000000200 */
[----:B------:R-:W-:Y:S04]  /*1da0*/  LDSM.16.M88.4 R40, [R139+0x6000] ;  /* 0x006000008b28783b */ /* 0x000fe80000000200 */
[----:B------:R-:W5:Y:S04]  /*1db0*/  LDSM.16.M88.4 R32, [R139+0x7000] ;  /* 0x007000008b20783b */ /* 0x000f680000000200 */
[----:B------:R-:W5:Y:S04]  /*1dc0*/  LDSM.16.M88.4 R24, [R139+0x7800] ;  /* 0x007800008b18783b */ /* 0x000f680000000200 */
[----:B--2---:R-:W-:Y:S04]  /*1dd0*/  LDSM.16.M88.4 R8, [R225+0x2000] ;  /* 0x00200000e108783b */ /* 0x004fe80000000200 */
[----:B------:R-:W-:Y:S04]  /*1de0*/  LDSM.16.M88.4 R20, [R225] ;  /* 0x00000000e114783b */ /* 0x000fe80000000200 */
[----:B------:R-:W0:Y:S01]  /*1df0*/  LDGDEPBAR ;  /* 0x00000000000079af */ /* 0x000e220000000000 */
[----:B---3--:R-:W-:Y:S08]  /*1e00*/  HMMA.16816.F32 R160, R16, R54, RZ ;  /* 0x0000003610a0723c */ /* 0x008ff000000018ff */
[----:B-1----:R-:W-:Y:S08]  /*1e10*/  HMMA.16816.F32 R120, R12, R52, RZ ;  /* 0x000000340c78723c */ /* 0x002ff000000018ff */
[-C--:B----4-:R-:W-:Y:S08]  /*1e20*/  HMMA.16816.F32 R156, R16, R4.reuse, RZ ;  /* 0x00000004109c723c */ /* 0x090ff000000018ff */
[----:B------:R-:W-:Y:S01]  /*1e30*/  HMMA.16816.F32 R128, R12, R4, RZ ;  /* 0x000000040c80723c */ /* 0x000fe200000018ff */
[----:B------:R-:W-:-:S02]  /*1e40*/  IMAD.MOV.U32 R193, RZ, RZ, R160 ;  /* 0x000000ffffc17224 */ /* 0x000fc400078e00a0 */
[----:B------:R-:W-:Y:S02]  /*1e50*/  IMAD.MOV.U32 R192, RZ, RZ, R161 ;  /* 0x000000ffffc07224 */ /* 0x000fe400078e00a1 */
[----:B------:R-:W-:Y:S02]  /*1e60*/  IMAD.MOV.U32 R30, RZ, RZ, R163 ;  /* 0x000000ffff1e7224 */ /* 0x000fe400078e00a3 */
[----:B------:R-:W-:Y:S01]  /*1e70*/  SEL R4, R0, 0xffffffe0, !P2 ;  /* 0xffffffe000047807 */ /* 0x000fe20005000000 */
[----:B------:R-:W-:Y:S01]  /*1e80*/  HMMA.16816.F32 R56, R16, R6, RZ ;  /* 0x000000061038723c */ /* 0x000fe200000018ff */
[----:B------:R-:W-:Y:S01]  /*1e90*/  R2P PR, R31, 0x6 ;  /* 0x000000061f007804 */ /* 0x000fe20000000000 */
[----:B------:R-:W-:Y:S02]  /*1ea0*/  IMAD.MOV.U32 R31, RZ, RZ, R162 ;  /* 0x000000ffff1f7224 */ /* 0x000fe400078e00a2 */
[----:B------:R-:W-:Y:S02]  /*1eb0*/  IMAD R223, R4, 0x2, R222 ;  /* 0x0000000204df7824 */ /* 0x000fe400078e02de */
[----:B------:R-:W-:-:S02]  /*1ec0*/  SEL R0, R0, 0xffffffe0, !P1 ;  /* 0xffffffe000007807 */ /* 0x000fc40004800000 */
[----:B------:R-:W-:Y:S01]  /*1ed0*/  HMMA.16816.F32 R160, R16, R50, RZ ;  /* 0x0000003210a0723c */ /* 0x000fe200000018ff */
[----:B------:R-:W-:Y:S02]  /*1ee0*/  IMAD R224, R2, 0x2, R223 ;  /* 0x0000000202e07824 */ /* 0x000fe400078e02df */
[----:B------:R-:W-:-:S05]  /*1ef0*/  IMAD.IADD R221, R139, 0x1, R0 ;  /* 0x000000018bdd7824 */ /* 0x000fca00078e0200 */
[----:B------:R-:W1:Y:S01]  /*1f00*/  LDSM.16.M88.4 R92, [R221+0x6800] ;  /* 0x00680000dd5c783b */ /* 0x000e620000000200 */
[----:B------:R-:W-:Y:S03]  /*1f10*/  HMMA.16816.F32 R104, R12, R54, RZ ;  /* 0x000000360c68723c */ /* 0x000fe600000018ff */
[----:B------:R-:W2:Y:S04]  /*1f20*/  LDSM.16.M88.4 R100, [R221+0x5800] ;  /* 0x00580000dd64783b */ /* 0x000ea80000000200 */
[----:B------:R-:W3:Y:S01]  /*1f30*/  LDSM.16.M88.4 R88, [R221+0x7000] ;  /* 0x00700000dd58783b */ /* 0x000ee20000000200 */
[----:B------:R-:W-:Y:S01]  /*1f40*/  HMMA.16816.F32 R152, R16, R52, RZ ;  /* 0x000000341098723c */ /* 0x000fe200000018ff */
[----:B------:R-:W-:-:S02]  /*1f50*/  IMAD.MOV.U32 R201, RZ, RZ, R56 ;  /* 0x000000ffffc97224 */ /* 0x000fc400078e0038 */
[----:B------:R-:W4:Y:S01]  /*1f60*/  LDSM.16.M88.4 R68, [R221+0x4800] ;  /* 0x00480000dd44783b */ /* 0x000f220000000200 */
[----:B------:R-:W-:Y:S02]  /*1f70*/  IMAD.MOV.U32 R200, RZ, RZ, R57 ;  /* 0x000000ffffc87224 */ /* 0x000fe400078e0039 */
[----:B------:R-:W-:Y:S01]  /*1f80*/  IMAD.MOV.U32 R195, RZ, RZ, R58 ;  /* 0x000000ffffc37224 */ /* 0x000fe200078e003a */
[----:B------:R-:W1:Y:S01]  /*1f90*/  LDSM.16.M88.4 R80, [R221+0x5000] ;  /* 0x00500000dd50783b */ /* 0x000e620000000200 */
[C---:B------:R-:W-:Y:S01]  /*1fa0*/  HMMA.16816.F32 R116, R12.reuse, R48, RZ ;  /* 0x000000300c74723c */ /* 0x040fe200000018ff */
[----:B------:R-:W-:Y:S02]  /*1fb0*/  IMAD.MOV.U32 R194, RZ, RZ, R59 ;  /* 0x000000ffffc27224 */ /* 0x000fe400078e003b */
[----:B------:R-:W-:Y:S04]  /*1fc0*/  LDSM.16.M88.4 R56, [R221+0x4000] ;  /* 0x00400000dd38783b */ /* 0x000fe80000000200 */
[----:B------:R-:W1:Y:S01]  /*1fd0*/  LDSM.16.M88.4 R84, [R221+0x7800] ;  /* 0x00780000dd54783b */ /* 0x000e620000000200 */
[----:B------:R-:W-:Y:S03]  /*1fe0*/  HMMA.16816.F32 R76, R12, R50, RZ ;  /* 0x000000320c4c723c */ /* 0x000fe600000018ff */
[----:B------:R-:W1:Y:S04]  /*1ff0*/  LDSM.16.M88.4 R96, [R221+0x6000] ;  /* 0x00600000dd60783b */ /* 0x000e680000000200 */
[----:B------:R-:W-:Y:S01]  /*2000*/  IMAD.MOV.U32 R51, RZ, RZ, R160 ;  /* 0x000000ffff337224 */ /* 0x000fe200078e00a0 */
[----:B------:R-:W-:Y:S01]  /*2010*/  HMMA.16816.F32 R52, R16, R48, RZ ;  /* 0x000000301034723c */ /* 0x000fe200000018ff */
[----:B------:R-:W-:-:S06]  /*2020*/  IMAD.MOV.U32 R50, RZ, RZ, R161 ;  /* 0x000000ffff327224 */ /* 0x000fcc00078e00a1 */
[----:B------:R-:W-:Y:S01]  /*2030*/  IMAD.MOV.U32 R49, RZ, RZ, R162 ;  /* 0x000000ffff317224 */ /* 0x000fe200078e00a2 */
[----:B------:R-:W-:Y:S01]  /*2040*/  HMMA.16816.F32 R144, R12, R38, RZ ;  /* 0x000000260c90723c */ /* 0x000fe200000018ff */
[----:B------:R-:W-:-:S07]  /*2050*/  IMAD.MOV.U32 R48, RZ, RZ, R163 ;  /* 0x000000ffff307224 */ /* 0x000fce00078e00a3 */
[----:B------:R-:W-:Y:S08]  /*2060*/  HMMA.16816.F32 R160, R16, R46, RZ ;  /* 0x0000002e10a0723c */ /* 0x000ff000000018ff */
[C---:B------:R-:W-:Y:S08]  /*2070*/  HMMA.16816.F32 R112, R12.reuse, R44, RZ ;  /* 0x0000002c0c70723c */ /* 0x040ff000000018ff */
[----:B------:R-:W-:Y:S08]  /*2080*/  HMMA.16816.F32 R132, R12, R46, RZ ;  /* 0x0000002e0c84723c */ /* 0x000ff000000018ff */
[----:B------:R-:W-:Y:S01]  /*2090*/  HMMA.16816.F32 R188, R16, R44, RZ ;  /* 0x0000002c10bc723c */ /* 0x000fe200000018ff */
[----:B------:R-:W-:-:S02]  /*20a0*/  IMAD.MOV.U32 R3, RZ, RZ, R163 ;  /* 0x000000ffff037224 */ /* 0x000fc400078e00a3 */
[----:B------:R-:W-:Y:S02]  /*20b0*/  IMAD.MOV.U32 R29, RZ, RZ, R160 ;  /* 0x000000ffff1d7224 */ /* 0x000fe400078e00a0 */
[----:B------:R-:W-:-:S03]  /*20c0*/  IMAD.MOV.U32 R5, RZ, RZ, R162 ;  /* 0x000000ffff057224 */ /* 0x000fc600078e00a2 */
[----:B-----5:R-:W-:Y:S08]  /*20d0*/  HMMA.16816.F32 R148, R12, R34, RZ ;  /* 0x000000220c94723c */ /* 0x020ff000000018ff */
[----:B------:R-:W-:Y:S08]  /*20e0*/  HMMA.16816.F32 R44, R16, R42, RZ ;  /* 0x0000002a102c723c */ /* 0x000ff000000018ff */
[C---:B------:R-:W-:Y:S08]  /*20f0*/  HMMA.16816.F32 R64, R12.reuse, R32, RZ ;  /* 0x000000200c40723c */ /* 0x040ff000000018ff */
[----:B------:R-:W-:Y:S07]  /*2100*/  HMMA.16816.F32 R124, R12, R6, RZ ;  /* 0x000000060c7c723c */ /* 0x000fee00000018ff */
[----:B------:R-:W-:Y:S01]  /*2110*/  IMAD.MOV.U32 R6, RZ, RZ, R161 ;  /* 0x000000ffff067224 */ /* 0x000fe200078e00a1 */
[C---:B------:R-:W-:Y:S08]  /*2120*/  HMMA.16816.F32 R184, R16.reuse, R40, RZ ;  /* 0x0000002810b8723c */ /* 0x040ff000000018ff */
[C---:B------:R-:W-:Y:S08]  /*2130*/  HMMA.16816.F32 R176, R16.reuse, R36, RZ ;  /* 0x0000002410b0723c */ /* 0x040ff000000018ff */
[C---:B------:R-:W-:Y:S08]  /*2140*/  HMMA.16816.F32 R248, R16.reuse, R38, RZ ;  /* 0x0000002610f8723c */ /* 0x040ff000000018ff */
[C---:B------:R-:W-:Y:S08]  /*2150*/  HMMA.16816.F32 R172, R16.reuse, R32, RZ ;  /* 0x0000002010ac723c */ /* 0x040ff000000018ff */
[C---:B------:R-:W-:Y:S08]  /*2160*/  HMMA.16816.F32 R244, R16.reuse, R34, RZ ;  /* 0x0000002210f4723c */ /* 0x040ff000000018ff */
[C---:B------:R-:W-:Y:S08]  /*2170*/  HMMA.16816.F32 R160, R16.reuse, R24, RZ ;  /* 0x0000001810a0723c */ /* 0x040ff000000018ff */
[----:B------:R-:W-:Y:S08]  /*2180*/  HMMA.16816.F32 R240, R16, R26, RZ ;  /* 0x0000001a10f0723c */ /* 0x000ff000000018ff */
[----:B-1----:R-:W-:Y:S07]  /*2190*/  HMMA.16816.F32 R16, R8, R94, R144 ;  /* 0x0000005e0810723c */ /* 0x002fee0000001890 */
[----:B------:R-:W-:Y:S01]  /*21a0*/  IMAD.MOV.U32 R147, RZ, RZ, R3 ;  /* 0x000000ffff937224 */ /* 0x000fe200078e0003 */
[----:B------:R-:W-:Y:S01]  /*21b0*/  IADD3 R3, R139, 0x4000, RZ ;  /* 0x000040008b037810 */ /* 0x000fe20007ffe0ff */
[----:B------:R-:W-:Y:S01]  /*21c0*/  HMMA.16816.F32 R108, R12, R40, RZ ;  /* 0x000000280c6c723c */ /* 0x000fe200000018ff */
[----:B------:R-:W-:-:S02]  /*21d0*/  IMAD.MOV.U32 R144, RZ, RZ, R29 ;  /* 0x000000ffff907224 */ /* 0x000fc400078e001d */
[----:B------:R-:W-:Y:S01]  /*21e0*/  @P2 IADD3 R226, R3, -0x40, RZ ;  /* 0xffffffc003e22810 */ /* 0x000fe20007ffe0ff */
[----:B------:R-:W-:Y:S02]  /*21f0*/  IMAD.MOV.U32 R145, RZ, RZ, R6 ;  /* 0x000000ffff917224 */ /* 0x000fe400078e0006 */
[----:B------:R-:W-:Y:S01]  /*2200*/  IMAD.MOV.U32 R146, RZ, RZ, R5 ;  /* 0x000000ffff927224 */ /* 0x000fe200078e0005 */
[C---:B------:R-:W-:Y:S01]  /*2210*/  IADD3 R233, R226.reuse, 0x800, RZ ;  /* 0x00000800e2e97810 */ /* 0x040fe20007ffe0ff */
[----:B------:R-:W-:Y:S01]  /*2220*/  HMMA.16816.F32 R72, R12, R36, RZ ;  /* 0x000000240c48723c */ /* 0x000fe200000018ff */
[----:B------:R-:W-:Y:S01]  /*2230*/  IMAD.MOV.U32 R41, RZ, RZ, R46 ;  /* 0x000000ffff297224 */ /* 0x000fe200078e002e */
[----:B------:R-:W-:Y:S01]  /*2240*/  IADD3 R232, R226, 0x1000, RZ ;  /* 0x00001000e2e87810 */ /* 0x000fe20007ffe0ff */
[----:B------:R-:W-:Y:S02]  /*2250*/  IMAD.MOV.U32 R40, RZ, RZ, R47 ;  /* 0x000000ffff287224 */ /* 0x000fe400078e002f */
[----:B------:R-:W-:-:S02]  /*2260*/  IMAD.IADD R220, R0, 0x1, R226 ;  /* 0x0000000100dc7824 */ /* 0x000fc400078e02e2 */
[----:B------:R-:W-:Y:S01]  /*2270*/  IMAD.SHL.U32 R0, R138, 0x2, RZ ;  /* 0x000000028a007824 */ /* 0x000fe200078e00ff */
[----:B------:R-:W-:Y:S04]  /*2280*/  HMMA.16816.F32 R60, R12, R24, RZ ;  /* 0x000000180c3c723c */ /* 0x000fe800000018ff */
[----:B------:R-:W-:-:S04]  /*2290*/  LOP3.LUT R0, R0, 0x6, RZ, 0xc0, !PT ;  /* 0x0000000600007812 */ /* 0x000fc800078ec0ff */
[----:B------:R-:W-:Y:S01]  /*22a0*/  HMMA.16816.F32 R140, R12, R42, RZ ;  /* 0x0000002a0c8c723c */ /* 0x000fe200000018ff */
[----:B------:R-:W-:-:S05]  /*22b0*/  IMAD R0, R137, 0x80, R0 ;  /* 0x0000008089007824 */ /* 0x000fca00078e0200 */
[C---:B------:R-:W-:Y:S01]  /*22c0*/  IADD3 R3, R0.reuse, 0x1, RZ ;  /* 0x0000000100037810 */ /* 0x040fe20007ffe0ff */
[----:B------:R-:W-:Y:S01]  /*22d0*/  IMAD.MOV.U32 R43, RZ, RZ, R44 ;  /* 0x000000ffff2b7224 */ /* 0x000fe200078e002c */
[----:B------:R-:W-:Y:S01]  /*22e0*/  HMMA.16816.F32 R12, R12, R26, RZ ;  /* 0x0000001a0c0c723c */ /* 0x000fe200000018ff */
[----:B------:R-:W-:Y:S01]  /*22f0*/  IMAD.MOV.U32 R42, RZ, RZ, R45 ;  /* 0x000000ffff2a7224 */ /* 0x000fe200078e002d */
[----:B------:R-:W-:Y:S01]  /*2300*/  LDSM.16.M88.4 R24, [R223+0x2000] ;  /* 0x00200000df18783b */ /* 0x000fe20000000200 */
[-C--:B------:R-:W-:Y:S02]  /*2310*/  ISETP.GE.AND P3, PT, R3, R28.reuse, PT ;  /* 0x0000001c0300720c */ /* 0x080fe40003f66270 */
[C---:B------:R-:W-:Y:S01]  /*2320*/  IADD3 R3, R0.reuse, 0x10, RZ ;  /* 0x0000001000037810 */ /* 0x040fe20007ffe0ff */
[----:B------:R-:W1:Y:S01]  /*2330*/  LDSM.16.M88.4 R44, [R226+0x800] ;  /* 0x00080000e22c783b */ /* 0x000e620000000200 */
[-C--:B------:R-:W-:Y:S01]  /*2340*/  ISETP.GE.AND P4, PT, R0, R28.reuse, PT ;  /* 0x0000001c0000720c */ /* 0x080fe20003f86270 */
[----:B--2---:R-:W-:Y:S01]  /*2350*/  HMMA.16816.F32 R212, R8, R100, R112 ;  /* 0x0000006408d4723c */ /* 0x004fe20000001870 */
[----:B------:R-:W-:-:S02]  /*2360*/  ISETP.GE.AND P0, PT, R3, R28, PT ;  /* 0x0000001c0300720c */ /* 0x000fc40003f06270 */
[C---:B------:R-:W-:Y:S02]  /*2370*/  IADD3 R3, R0.reuse, 0x18, RZ ;  /* 0x0000001800037810 */ /* 0x040fe40007ffe0ff */
[C---:B------:R-:W-:Y:S02]  /*2380*/  IADD3 R6, R0.reuse, 0x8, RZ ;  /* 0x0000000800067810 */ /* 0x040fe40007ffe0ff */
[-C--:B------:R-:W-:Y:S01]  /*2390*/  ISETP.GE.AND P5, PT, R3, R28.reuse, PT ;  /* 0x0000001c0300720c */ /* 0x080fe20003fa6270 */
[----:B---3--:R-:W-:Y:S01]  /*23a0*/  HMMA.16816.F32 R112, R8, R90, R148 ;  /* 0x0000005a0870723c */ /* 0x008fe20000001894 */
[----:B------:R-:W-:Y:S02]  /*23b0*/  IADD3 R3, R0, 0x19, RZ ;  /* 0x0000001900037810 */ /* 0x000fe40007ffe0ff */
[----:B------:R-:W-:Y:S02]  /*23c0*/  ISETP.GE.AND P2, PT, R6, R28, PT ;  /* 0x0000001c0600720c */ /* 0x000fe40003f46270 */
[----:B------:R-:W-:-:S02]  /*23d0*/  IADD3 R5, R0, 0x9, RZ ;  /* 0x0000000900057810 */ /* 0x000fc40007ffe0ff */
[----:B------:R-:W-:Y:S01]  /*23e0*/  IADD3 R6, R0, 0x11, RZ ;  /* 0x0000001100067810 */ /* 0x000fe20007ffe0ff */
[----:B------:R-:W-:Y:S01]  /*23f0*/  HMMA.16816.F32 R196, R8, R88, R64 ;  /* 0x0000005808c4723c */ /* 0x000fe20000001840 */
[----:B------:R-:W2:Y:S01]  /*2400*/  LDSM.16.M88.4 R64, [R226+0x2800] ;  /* 0x00280000e240783b */ /* 0x000ea20000000200 */
[-C--:B------:R-:W-:Y:S02]  /*2410*/  ISETP.GE.AND P1, PT, R5, R28.reuse, PT ;  /* 0x0000001c0500720c */ /* 0x080fe40003f26270 */
[----:B------:R-:W-:-:S04]  /*2420*/  ISETP.GE.AND P6, PT, R6, R28, PT ;  /* 0x0000001c0600720c */ /* 0x000fc80003fc6270 */
[----:B----4-:R-:W-:Y:S08]  /*2430*/  HMMA.16816.F32 R164, R8, R70, R104 ;  /* 0x0000004608a4723c */ /* 0x010ff00000001868 */
[----:B------:R-:W-:Y:S01]  /*2440*/  HMMA.16816.F32 R148, R20, R80, R52 ;  /* 0x000000501494723c */ /* 0x000fe20000001834 */
[----:B------:R-:W3:Y:S07]  /*2450*/  LDSM.16.M88.4 R52, [R226+0x3800] ;  /* 0x00380000e234783b */ /* 0x000eee0000000200 */
[C---:B------:R-:W-:Y:S01]  /*2460*/  HMMA.16816.F32 R104, R8.reuse, R82, R76 ;  /* 0x000000520868723c */ /* 0x040fe2000000184c */
[----:B------:R-:W4:Y:S07]  /*2470*/  LDSM.16.M88.4 R76, [R226+0x1800] ;  /* 0x00180000e24c783b */ /* 0x000f2e0000000200 */
[C---:B------:R-:W-:Y:S08]  /*2480*/  HMMA.16816.F32 R228, R8.reuse, R68, R120 ;  /* 0x0000004408e4723c */ /* 0x040ff00000001878 */
[C---:B------:R-:W-:Y:S01]  /*2490*/  HMMA.16816.F32 R204, R8.reuse, R92, R72 ;  /* 0x0000005c08cc723c */ /* 0x040fe20000001848 */
[----:B------:R-:W-:Y:S07]  /*24a0*/  LDSM.16.M88.4 R72, [R226+0x2000] ;  /* 0x00200000e248783b */ /* 0x000fee0000000200 */
[C---:B------:R-:W-:Y:S01]  /*24b0*/  HMMA.16816.F32 R180, R8.reuse, R84, R60 ;  /* 0x0000005408b4723c */ /* 0x040fe2000000183c */
[----:B------:R-:W-:Y:S07]  /*24c0*/  LDSM.16.M88.4 R60, [R226+0x3000] ;  /* 0x00300000e23c783b */ /* 0x000fee0000000200 */
[C---:B------:R-:W-:Y:S07]  /*24d0*/  HMMA.16816.F32 R168, R8.reuse, R58, R124 ;  /* 0x0000003a08a8723c */ /* 0x040fee000000187c */
[----:B------:R-:W-:Y:S01]  /*24e0*/  IMAD.MOV.U32 R124, RZ, RZ, R51 ;  /* 0x000000ffff7c7224 */ /* 0x000fe200078e0033 */
[----:B------:R-:W-:Y:S01]  /*24f0*/  HMMA.16816.F32 R36, R8, R102, R132 ;  /* 0x000000660824723c */ /* 0x000fe20000001884 */
[----:B------:R-:W-:-:S02]  /*2500*/  IMAD.MOV.U32 R125, RZ, RZ, R50 ;  /* 0x000000ffff7d7224 */ /* 0x000fc400078e0032 */
[----:B------:R-:W-:Y:S02]  /*2510*/  IMAD.MOV.U32 R126, RZ, RZ, R49 ;  /* 0x000000ffff7e7224 */ /* 0x000fe400078e0031 */
[----:B------:R-:W-:Y:S02]  /*2520*/  IMAD.MOV.U32 R127, RZ, RZ, R48 ;  /* 0x000000ffff7f7224 */ /* 0x000fe400078e0030 */
[----:B------:R-:W5:Y:S01]  /*2530*/  LDSM.16.M88.4 R48, [R226] ;  /* 0x00000000e230783b */ /* 0x000f620000000200 */
[----:B------:R-:W-:Y:S01]  /*2540*/  HMMA.16816.F32 R120, R8, R86, R12 ;  /* 0x000000560878723c */ /* 0x000fe2000000180c */
[----:B------:R-:W-:Y:S02]  /*2550*/  IMAD.MOV.U32 R132, RZ, RZ, R43 ;  /* 0x000000ffff847224 */ /* 0x000fe400078e002b */
[----:B------:R-:W1:Y:S01]  /*2560*/  LDSM.16.M88.4 R12, [R223] ;  /* 0x00000000df0c783b */ /* 0x000e620000000200 */
[----:B------:R-:W-:Y:S02]  /*2570*/  IMAD.MOV.U32 R133, RZ, RZ, R42 ;  /* 0x000000ffff857224 */ /* 0x000fe400078e002a */
[----:B------:R-:W-:-:S02]  /*2580*/  IMAD.MOV.U32 R134, RZ, RZ, R41 ;  /* 0x000000ffff867224 */ /* 0x000fc400078e0029 */
[-C--:B------:R-:W-:Y:S01]  /*2590*/  HMMA.16816.F32 R236, R8, R56.reuse, R128 ;  /* 0x0000003808ec723c */ /* 0x080fe20000001880 */
[----:B------:R-:W-:Y:S02]  /*25a0*/  IMAD.MOV.U32 R135, RZ, RZ, R40 ;  /* 0x000000ffff877224 */ /* 0x000fe400078e0028 */
[----:B------:R-:W1:Y:S05]  /*25b0*/  LDSM.16.M88.4 R40, [R226+0x1000] ;  /* 0x00100000e228783b */ /* 0x000e6a0000000200 */
[----:B------:R-:W-:Y:S08]  /*25c0*/  HMMA.16816.F32 R128, R20, R56, R156 ;  /* 0x000000381480723c */ /* 0x000ff0000000189c */
[C---:B------:R-:W-:Y:S07]  /*25d0*/  HMMA.16816.F32 R216, R8.reuse, R80, R116 ;  /* 0x0000005008d8723c */ /* 0x040fee0000001874 */
[----:B------:R-:W-:Y:S01]  /*25e0*/  IMAD.MOV.U32 R116, RZ, RZ, R193 ;  /* 0x000000ffff747224 */ /* 0x000fe200078e00c1 */
[----:B------:R-:W-:Y:S01]  /*25f0*/  HMMA.16816.F32 R208, R8, R96, R108 ;  /* 0x0000006008d0723c */ /* 0x000fe2000000186c */
[----:B------:R-:W-:-:S02]  /*2600*/  IMAD.MOV.U32 R117, RZ, RZ, R192 ;  /* 0x000000ffff757224 */ /* 0x000fc400078e00c0 */
[----:B------:R-:W-:Y:S02]  /*2610*/  IMAD.MOV.U32 R118, RZ, RZ, R31 ;  /* 0x000000ffff767224 */ /* 0x000fe400078e001f */
[----:B------:R-:W-:Y:S02]  /*2620*/  IMAD.MOV.U32 R119, RZ, RZ, R30 ;  /* 0x000000ffff777224 */ /* 0x000fe400078e001e */
[----:B------:R-:W-:Y:S01]  /*2630*/  IMAD.MOV.U32 R110, RZ, RZ, R195 ;  /* 0x000000ffff6e7224 */ /* 0x000fe200078e00c3 */
[----:B------:R-:W-:Y:S01]  /*2640*/  HMMA.16816.F32 R32, R8, R98, R140 ;  /* 0x000000620820723c */ /* 0x000fe2000000188c */
[----:B------:R-:W-:Y:S01]  /*2650*/  IMAD.MOV.U32 R111, RZ, RZ, R194 ;  /* 0x000000ffff6f7224 */ /* 0x000fe200078e00c2 */
[----:B------:R-:W-:Y:S01]  /*2660*/  LDSM.16.M88.4 R8, [R224+0x2000] ;  /* 0x00200000e008783b */ /* 0x000fe20000000200 */
[----:B------:R-:W-:Y:S02]  /*2670*/  IMAD.MOV.U32 R108, RZ, RZ, R201 ;  /* 0x000000ffff6c7224 */ /* 0x000fe400078e00c9 */
[----:B------:R-:W-:-:S03]  /*2680*/  IMAD.MOV.U32 R109, RZ, RZ, R200 ;  /* 0x000000ffff6d7224 */ /* 0x000fc600078e00c8 */
[C---:B------:R-:W-:Y:S08]  /*2690*/  HMMA.16816.F32 R192, R20.reuse, R96, R184 ;  /* 0x0000006014c0723c */ /* 0x040ff000000018b8 */
[C---:B------:R-:W-:Y:S08]  /*26a0*/  HMMA.16816.F32 R184, R20.reuse, R88, R172 ;  /* 0x0000005814b8723c */ /* 0x040ff000000018ac */
[----:B------:R-:W-:Y:S08]  /*26b0*/  HMMA.16816.F32 R156, R20, R94, R248 ;  /* 0x0000005e149c723c */ /* 0x000ff000000018f8 */
[C---:B-1----:R-:W-:Y:S08]  /*26c0*/  HMMA.16816.F32 R172, R24.reuse, R44, R228 ;  /* 0x0000002c18ac723c */ /* 0x042ff000000018e4 */
[C---:B--2---:R-:W-:Y:S08]  /*26d0*/  HMMA.16816.F32 R228, R24.reuse, R64, R204 ;  /* 0x0000004018e4723c */ /* 0x044ff000000018cc */
[C---:B---3--:R-:W-:Y:S08]  /*26e0*/  HMMA.16816.F32 R248, R24.reuse, R52, R180 ;  /* 0x0000003418f8723c */ /* 0x048ff000000018b4 */
[C---:B----4-:R-:W-:Y:S01]  /*26f0*/  HMMA.16816.F32 R180, R24.reuse, R78, R36 ;  /* 0x0000004e18b4723c */ /* 0x050fe20000001824 */
[----:B------:R-:W1:Y:S07]  /*2700*/  LDSM.16.M88.4 R36, [R220] ;  /* 0x00000000dc24783b */ /* 0x000e6e0000000200 */
[----:B------:R-:W-:Y:S01]  /*2710*/  HMMA.16816.F32 R204, R24, R66, R16 ;  /* 0x0000004218cc723c */ /* 0x000fe20000001810 */
[----:B------:R-:W2:Y:S07]  /*2720*/  LDSM.16.M88.4 R16, [R224] ;  /* 0x00000000e010783b */ /* 0x000eae0000000200 */
[C---:B------:R-:W-:Y:S08]  /*2730*/  HMMA.16816.F32 R108, R20.reuse, R58, R108 ;  /* 0x0000003a146c723c */ /* 0x040ff0000000186c */
[C---:B------:R-:W-:Y:S08]  /*2740*/  HMMA.16816.F32 R140, R20.reuse, R68, R152 ;  /* 0x00000044148c723c */ /* 0x040ff00000001898 */
[C---:B------:R-:W-:Y:S08]  /*2750*/  HMMA.16816.F32 R200, R20.reuse, R92, R176 ;  /* 0x0000005c14c8723c */ /* 0x040ff000000018b0 */
[C---:B------:R-:W-:Y:S08]  /*2760*/  HMMA.16816.F32 R176, R20.reuse, R84, R160 ;  /* 0x0000005414b0723c */ /* 0x040ff000000018a0 */
[C---:B------:R-:W-:Y:S08]  /*2770*/  HMMA.16816.F32 R144, R20.reuse, R102, R144 ;  /* 0x000000661490723c */ /* 0x040ff00000001890 */
[C---:B------:R-:W-:Y:S08]  /*2780*/  HMMA.16816.F32 R160, R20.reuse, R98, R132 ;  /* 0x0000006214a0723c */ /* 0x040ff00000001884 */
[C---:B------:R-:W-:Y:S08]  /*2790*/  HMMA.16816.F32 R124, R20.reuse, R82, R124 ;  /* 0x00000052147c723c */ /* 0x040ff0000000187c */
[----:B------:R-:W-:Y:S08]  /*27a0*/  HMMA.16816.F32 R132, R20, R90, R244 ;  /* 0x0000005a1484723c */ /* 0x000ff000000018f4 */
[-C--:B-----5:R-:W-:Y:S08]  /*27b0*/  HMMA.16816.F32 R92, R24, R48.reuse, R236 ;  /* 0x00000030185c723c */ /* 0x0a0ff000000018ec */
[----:B------:R-:W-:Y:S08]  /*27c0*/  HMMA.16816.F32 R56, R12, R48, R128 ;  /* 0x000000300c38723c */ /* 0x000ff00000001880 */
[C---:B------:R-:W-:Y:S08]  /*27d0*/  HMMA.16816.F32 R116, R20.reuse, R70, R116 ;  /* 0x000000461474723c */ /* 0x040ff00000001874 */
[C---:B------:R-:W-:Y:S08]  /*27e0*/  HMMA.16816.F32 R188, R20.reuse, R100, R188 ;  /* 0x0000006414bc723c */ /* 0x040ff000000018bc */
[----:B------:R-:W-:Y:S01]  /*27f0*/  HMMA.16816.F32 R96, R20, R86, R240 ;  /* 0x000000561460723c */ /* 0x000fe200000018f0 */
[----:B------:R-:W-:Y:S07]  /*2800*/  LDSM.16.M88.4 R20, [R220+0x1000] ;  /* 0x00100000dc14783b */ /* 0x000fee0000000200 */
[C---:B------:R-:W-:Y:S08]  /*2810*/  HMMA.16816.F32 R244, R24.reuse, R60, R196 ;  /* 0x0000003c18f4723c */ /* 0x040ff000000018c4 */
[C---:B------:R-:W-:Y:S01]  /*2820*/  HMMA.16816.F32 R196, R24.reuse, R74, R32 ;  /* 0x0000004a18c4723c */ /* 0x040fe20000001820 */
[----:B------:R-:W3:Y:S07]  /*2830*/  LDSM.16.M88.4 R32, [R220+0x800] ;  /* 0x00080000dc20783b */ /* 0x000eee0000000200 */
[-C--:B------:R-:W-:Y:S08]  /*2840*/  HMMA.16816.F32 R152, R24, R50.reuse, R168 ;  /* 0x000000321898723c */ /* 0x080ff000000018a8 */
[----:B------:R-:W-:Y:S08]  /*2850*/  HMMA.16816.F32 R48, R12, R50, R108 ;  /* 0x000000320c30723c */ /* 0x000ff0000000186c */
[C---:B------:R-:W-:Y:S08]  /*2860*/  HMMA.16816.F32 R216, R24.reuse, R40, R216 ;  /* 0x0000002818d8723c */ /* 0x040ff000000018d8 */
[C---:B------:R-:W-:Y:S08]  /*2870*/  HMMA.16816.F32 R212, R24.reuse, R76, R212 ;  /* 0x0000004c18d4723c */ /* 0x040ff000000018d4 */
[C---:B------:R-:W-:Y:S08]  /*2880*/  HMMA.16816.F32 R208, R24.reuse, R72, R208 ;  /* 0x0000004818d0723c */ /* 0x040ff000000018d0 */
[C---:B------:R-:W-:Y:S08]  /*2890*/  HMMA.16816.F32 R164, R24.reuse, R46, R164 ;  /* 0x0000002e18a4723c */ /* 0x040ff000000018a4 */
[C---:B------:R-:W-:Y:S08]  /*28a0*/  HMMA.16816.F32 R168, R24.reuse, R42, R104 ;  /* 0x0000002a18a8723c */ /* 0x040ff00000001868 */
[C---:B------:R-:W-:Y:S08]  /*28b0*/  HMMA.16816.F32 R236, R24.reuse, R62, R112 ;  /* 0x0000003e18ec723c */ /* 0x040ff00000001870 */
[----:B------:R-:W-:Y:S01]  /*28c0*/  HMMA.16816.F32 R240, R24, R54, R120 ;  /* 0x0000003618f0723c */ /* 0x000fe20000001878 */
[----:B------:R-:W4:Y:S07]  /*28d0*/  LDSM.16.M88.4 R24, [R220+0x1800] ;  /* 0x00180000dc18783b */ /* 0x000f2e0000000200 */
[C---:B------:R-:W-:Y:S08]  /*28e0*/  HMMA.16816.F32 R68, R12.reuse, R44, R140 ;  /* 0x0000002c0c44723c */ /* 0x040ff0000000188c */
[C---:B------:R-:W-:Y:S08]  /*28f0*/  HMMA.16816.F32 R104, R12.reuse, R78, R144 ;  /* 0x0000004e0c68723c */ /* 0x040ff00000001890 */
[C---:B------:R-:W-:Y:S08]  /*2900*/  HMMA.16816.F32 R84, R12.reuse, R40, R148 ;  /* 0x000000280c54723c */ /* 0x040ff00000001894 */
[C---:B------:R-:W-:Y:S08]  /*2910*/  HMMA.16816.F32 R88, R12.reuse, R42, R124 ;  /* 0x0000002a0c58723c */ /* 0x040ff0000000187c */
[C---:B------:R-:W-:Y:S08]  /*2920*/  HMMA.16816.F32 R184, R12.reuse, R60, R184 ;  /* 0x0000003c0cb8723c */ /* 0x040ff000000018b8 */
[----:B------:R-:W-:Y:S08]  /*2930*/  HMMA.16816.F32 R144, R12, R62, R132 ;  /* 0x0000003e0c90723c */ /* 0x000ff00000001884 */
[-C--:B-1----:R-:W-:Y:S08]  /*2940*/  HMMA.16816.F32 R60, R8, R36.reuse, R92 ;  /* 0x00000024083c723c */ /* 0x082ff0000000185c */
[----:B--2---:R-:W-:Y:S08]  /*2950*/  HMMA.16816.F32 R40, R16, R36, R56 ;  /* 0x000000241028723c */ /* 0x004ff00000001838 */
[C---:B------:R-:W-:Y:S08]  /*2960*/  HMMA.16816.F32 R80, R12.reuse, R46, R116 ;  /* 0x0000002e0c50723c */ /* 0x040ff00000001874 */
[----:B------:R-:W-:Y:S01]  /*2970*/  HMMA.16816.F32 R100, R12, R76, R188 ;  /* 0x0000004c0c64723c */ /* 0x000fe200000018bc */
[----:B------:R-:W-:-:S02]  /*2980*/  FSEL R130, R62, -INF , !P4 ;  /* 0xff8000003e827808 */ /* 0x000fc40006000000 */
[----:B------:R-:W-:Y:S02]  /*2990*/  FSEL R125, R60, -INF , !P4 ;  /* 0xff8000003c7d7808 */ /* 0x000fe40006000000 */
[----:B------:R-:W-:Y:S02]  /*29a0*/  FSEL R127, R63, -INF , !P3 ;  /* 0xff8000003f7f7808 */ /* 0x000fe40005800000 */
[----:B------:R-:W-:Y:S01]  /*29b0*/  FSEL R122, R61, -INF , !P3 ;  /* 0xff8000003d7a7808 */ /* 0x000fe20005800000 */
[----:B------:R-:W-:Y:S01]  /*29c0*/  HMMA.16816.F32 R108, R12, R72, R192 ;  /* 0x000000480c6c723c */ /* 0x000fe200000018c0 */
[----:B------:R-:W-:Y:S02]  /*29d0*/  FSEL R120, R42, -INF , !P4 ;  /* 0xff8000002a787808 */ /* 0x000fe40006000000 */
[----:B------:R-:W-:Y:S02]  /*29e0*/  FSEL R112, R40, -INF , !P4 ;  /* 0xff80000028707808 */ /* 0x000fe40006000000 */
[----:B------:R-:W-:-:S02]  /*29f0*/  ISETP.GE.AND P4, PT, R3, R28, PT ;  /* 0x0000001c0300720c */ /* 0x000fc40003f86270 */
[C---:B------:R-:W-:Y:S01]  /*2a00*/  IADD3 R3, R0.reuse, 0x20, RZ ;  /* 0x0000002000037810 */ /* 0x040fe20007ffe0ff */
[C---:B------:R-:W-:Y:S01]  /*2a10*/  HMMA.16816.F32 R160, R12.reuse, R74, R160 ;  /* 0x0000004a0ca0723c */ /* 0x040fe200000018a0 */
[----:B------:R-:W-:Y:S02]  /*2a20*/  FSEL R114, R43, -INF , !P3 ;  /* 0xff8000002b727808 */ /* 0x000fe40005800000 */
[----:B------:R-:W-:Y:S02]  /*2a30*/  FSEL R30, R41, -INF , !P3 ;  /* 0xff800000291e7808 */ /* 0x000fe40005800000 */
[----:B------:R-:W-:Y:S02]  /*2a40*/  ISETP.GE.AND P3, PT, R3, R28, PT ;  /* 0x0000001c0300720c */ /* 0x000fe40003f66270 */
[----:B------:R-:W-:Y:S01]  /*2a50*/  IADD3 R3, R0, 0x21, RZ ;  /* 0x0000002100037810 */ /* 0x000fe20007ffe0ff */
[C---:B------:R-:W-:Y:S08]  /*2a60*/  HMMA.16816.F32 R116, R12.reuse, R64, R200 ;  /* 0x000000400c74723c */ /* 0x040ff000000018c8 */
[C---:B------:R-:W-:Y:S08]  /*2a70*/  HMMA.16816.F32 R156, R12.reuse, R66, R156 ;  /* 0x000000420c9c723c */ /* 0x040ff0000000189c */
[C---:B------:R-:W-:Y:S08]  /*2a80*/  HMMA.16816.F32 R176, R12.reuse, R52, R176 ;  /* 0x000000340cb0723c */ /* 0x040ff000000018b0 */
[----:B------:R-:W-:Y:S01]  /*2a90*/  HMMA.16816.F32 R148, R12, R54, R96 ;  /* 0x000000360c94723c */ /* 0x000fe20000001860 */
[----:B------:R-:W1:Y:S07]  /*2aa0*/  LDSM.16.M88.4 R12, [R220+0x2000] ;  /* 0x00200000dc0c783b */ /* 0x000e6e0000000200 */
[-C--:B------:R-:W-:Y:S08]  /*2ab0*/  HMMA.16816.F32 R56, R8, R38.reuse, R152 ;  /* 0x000000260838723c */ /* 0x080ff00000001898 */
[C---:B------:R-:W-:Y:S08]  /*2ac0*/  HMMA.16816.F32 R44, R16.reuse, R38, R48 ;  /* 0x00000026102c723c */ /* 0x040ff00000001830 */
[-C--:B---3--:R-:W-:Y:S08]  /*2ad0*/  HMMA.16816.F32 R48, R16, R32.reuse, R68 ;  /* 0x000000201030723c */ /* 0x088ff00000001844 */
[----:B------:R-:W-:Y:S01]  /*2ae0*/  HMMA.16816.F32 R36, R8, R32, R172 ;  /* 0x000000200824723c */ /* 0x000fe200000018ac */
[----:B------:R-:W-:-:S02]  /*2af0*/  FSEL R129, R58, -INF , !P2 ;  /* 0xff8000003a817808 */ /* 0x000fc40005000000 */
[----:B------:R-:W-:Y:S02]  /*2b00*/  FSEL R123, R56, -INF , !P2 ;  /* 0xff800000387b7808 */ /* 0x000fe40005000000 */
[----:B------:R-:W-:Y:S02]  /*2b10*/  FSEL R128, R59, -INF , !P1 ;  /* 0xff8000003b807808 */ /* 0x000fe40004800000 */
[----:B------:R-:W-:Y:S01]  /*2b20*/  FSEL R121, R57, -INF , !P1 ;  /* 0xff80000039797808 */ /* 0x000fe20004800000 */
[----:B------:R-:W-:Y:S01]  /*2b30*/  HMMA.16816.F32 R52, R8, R34, R164 ;  /* 0x000000220834723c */ /* 0x000fe200000018a4 */
[----:B------:R-:W-:Y:S02]  /*2b40*/  FSEL R115, R46, -INF , !P2 ;  /* 0xff8000002e737808 */ /* 0x000fe40005000000 */
[----:B------:R-:W-:-:S05]  /*2b50*/  FSEL R113, R47, -INF , !P1 ;  /* 0xff8000002f717808 */ /* 0x000fca0004800000 */
[C---:B------:R-:W-:Y:S08]  /*2b60*/  HMMA.16816.F32 R32, R16.reuse, R34, R80 ;  /* 0x000000221020723c */ /* 0x040ff00000001850 */
[----:B----4-:R-:W-:Y:S01]  /*2b70*/  HMMA.16816.F32 R80, R16, R26, R104 ;  /* 0x0000001a1050723c */ /* 0x010fe20000001868 */
[----:B------:R-:W-:Y:S02]  /*2b80*/  FSEL R137, R38, -INF , !P0 ;  /* 0xff80000026897808 */ /* 0x000fe40004000000 */
[----:B------:R-:W-:-:S02]  /*2b90*/  FSEL R124, R36, -INF , !P0 ;  /* 0xff800000247c7808 */ /* 0x000fc40004000000 */
[----:B------:R-:W-:Y:S02]  /*2ba0*/  FSEL R133, R39, -INF , !P6 ;  /* 0xff80000027857808 */ /* 0x000fe40007000000 */
[----:B------:R-:W-:Y:S01]  /*2bb0*/  FSEL R106, R44, -INF , !P2 ;  /* 0xff8000002c6a7808 */ /* 0x000fe20005000000 */
[-C--:B------:R-:W-:Y:S01]  /*2bc0*/  HMMA.16816.F32 R72, R16, R20.reuse, R84 ;  /* 0x000000141048723c */ /* 0x080fe20000001854 */
[-C--:B------:R-:W-:Y:S02]  /*2bd0*/  ISETP.GE.AND P2, PT, R3, R28.reuse, PT ;  /* 0x0000001c0300720c */ /* 0x080fe40003f46270 */
[C---:B------:R-:W-:Y:S02]  /*2be0*/  IADD3 R3, R0.reuse, 0x28, RZ ;  /* 0x0000002800037810 */ /* 0x040fe40007ffe0ff */
[----:B------:R-:W-:Y:S02]  /*2bf0*/  FSEL R107, R45, -INF , !P1 ;  /* 0xff8000002d6b7808 */ /* 0x000fe40004800000 */
[----:B------:R-:W-:Y:S01]  /*2c00*/  ISETP.GE.AND P1, PT, R3, R28, PT ;  /* 0x0000001c0300720c */ /* 0x000fe20003f26270 */
[----:B------:R-:W-:Y:S01]  /*2c10*/  HMMA.16816.F32 R68, R8, R20, R216 ;  /* 0x000000140844723c */ /* 0x000fe200000018d8 */
[----:B------:R-:W-:-:S02]  /*2c20*/  IADD3 R3, R0, 0x29, RZ ;  /* 0x0000002900037810 */ /* 0x000fc40007ffe0ff */
[----:B------:R-:W-:Y:S02]  /*2c30*/  FSEL R105, R48, -INF , !P0 ;  /* 0xff80000030697808 */ /* 0x000fe40004000000 */
[----:B------:R-:W-:Y:S02]  /*2c40*/  FSEL R126, R37, -INF , !P6 ;  /* 0xff800000257e7808 */ /* 0x000fe40007000000 */
[----:B------:R-:W-:Y:S01]  /*2c50*/  FSEL R104, R49, -INF , !P6 ;  /* 0xff80000031687808 */ /* 0x000fe20007000000 */
[----:B------:R-:W-:Y:S01]  /*2c60*/  HMMA.16816.F32 R96, R8, R22, R168 ;  /* 0x000000160860723c */ /* 0x000fe200000018a8 */
[----:B------:R-:W-:Y:S02]  /*2c70*/  FSEL R140, R54, -INF , !P5 ;  /* 0xff800000368c7808 */ /* 0x000fe40006800000 */
[----:B------:R-:W-:Y:S02]  /*2c80*/  FSEL R132, R52, -INF , !P5 ;  /* 0xff80000034847808 */ /* 0x000fe40006800000 */
[----:B------:R-:W-:-:S02]  /*2c90*/  FSEL R31, R32, -INF , !P5 ;  /* 0xff800000201f7808 */ /* 0x000fc40006800000 */
[----:B------:R-:W-:Y:S01]  /*2ca0*/  FSEL R138, R55, -INF , !P4 ;  /* 0xff800000378a7808 */ /* 0x000fe20006000000 */
[C---:B------:R-:W-:Y:S01]  /*2cb0*/  HMMA.16816.F32 R76, R16.reuse, R22, R88 ;  /* 0x00000016104c723c */ /* 0x040fe20000001858 */
[----:B------:R-:W2:Y:S01]  /*2cc0*/  LDSM.16.M88.4 R20, [R220+0x2800] ;  /* 0x00280000dc14783b */ /* 0x000ea20000000200 */
[----:B------:R-:W-:Y:S02]  /*2cd0*/  FSEL R131, R53, -INF , !P4 ;  /* 0xff80000035837808 */ /* 0x000fe40006000000 */
[----:B------:R-:W-:Y:S02]  /*2ce0*/  FSEL R29, R33, -INF , !P4 ;  /* 0xff800000211d7808 */ /* 0x000fe40006000000 */
[----:B------:R-:W-:Y:S02]  /*2cf0*/  FSEL R164, R74, -INF , !P3 ;  /* 0xff8000004aa47808 */ /* 0x000fe40005800000 */
[----:B-1----:R-:W-:Y:S01]  /*2d00*/  HMMA.16816.F32 R88, R16, R12, R108 ;  /* 0x0000000c1058723c */ /* 0x002fe2000000186c */
[----:B------:R-:W-:-:S02]  /*2d10*/  FSEL R168, R70, -INF , !P3 ;  /* 0xff80000046a87808 */ /* 0x000fc40005800000 */
[----:B------:R-:W-:Y:S02]  /*2d20*/  FSEL R166, R68, -INF , !P3 ;  /* 0xff80000044a67808 */ /* 0x000fe40005800000 */
[----:B------:R-:W-:Y:S02]  /*2d30*/  FSEL R167, R71, -INF , !P2 ;  /* 0xff80000047a77808 */ /* 0x000fe40005000000 */
[----:B------:R-:W-:Y:S01]  /*2d40*/  FSEL R111, R50, -INF , !P0 ;  /* 0xff800000326f7808 */ /* 0x000fe20004000000 */
[----:B------:R-:W-:Y:S01]  /*2d50*/  HMMA.16816.F32 R92, R16, R24, R100 ;  /* 0x00000018105c723c */ /* 0x000fe20000001864 */
[----:B------:R-:W-:Y:S02]  /*2d60*/  ISETP.GE.AND P0, PT, R3, R28, PT ;  /* 0x0000001c0300720c */ /* 0x000fe40003f06270 */
[----:B------:R-:W-:Y:S02]  /*2d70*/  IADD3 R3, R0, 0x30, RZ ;  /* 0x0000003000037810 */ /* 0x000fe40007ffe0ff */
[----:B------:R-:W-:-:S02]  /*2d80*/  FSEL R110, R51, -INF , !P6 ;  /* 0xff800000336e7808 */ /* 0x000fc40007000000 */
[-C--:B------:R-:W-:Y:S01]  /*2d90*/  ISETP.GE.AND P6, PT, R3, R28.reuse, PT ;  /* 0x0000001c0300720c */ /* 0x080fe20003fc6270 */
[C---:B------:R-:W-:Y:S01]  /*2da0*/  HMMA.16816.F32 R84, R8.reuse, R24, R212 ;  /* 0x000000180854723c */ /* 0x040fe200000018d4 */
[----:B------:R-:W-:Y:S02]  /*2db0*/  IADD3 R3, R0, 0x31, RZ ;  /* 0x0000003100037810 */ /* 0x000fe40007ffe0ff */
[----:B------:R-:W-:Y:S02]  /*2dc0*/  FSEL R109, R34, -INF , !P5 ;  /* 0xff800000226d7808 */ /* 0x000fe40006800000 */
[----:B------:R-:W-:Y:S02]  /*2dd0*/  ISETP.GE.AND P5, PT, R3, R28, PT ;  /* 0x0000001c0300720c */ /* 0x000fe40003fa6270 */
[----:B------:R-:W-:Y:S01]  /*2de0*/  IADD3 R3, R0, 0x38, RZ ;  /* 0x0000003800037810 */ /* 0x000fe20007ffe0ff */
[----:B------:R-:W-:Y:S01]  /*2df0*/  HMMA.16816.F32 R100, R8, R26, R180 ;  /* 0x0000001a0864723c */ /* 0x000fe200000018b4 */
[----:B------:R-:W-:-:S02]  /*2e00*/  FSEL R108, R35, -INF , !P4 ;  /* 0xff800000236c7808 */ /* 0x000fc40006000000 */
[----:B------:R-:W-:Y:S02]  /*2e10*/  ISETP.GE.AND P4, PT, R3, R28, PT ;  /* 0x0000001c0300720c */ /* 0x000fe40003f86270 */
[----:B------:R-:W-:Y:S02]  /*2e20*/  IADD3 R3, R0, 0x39, RZ ;  /* 0x0000003900037810 */ /* 0x000fe40007ffe0ff */
[----:B------:R-:W-:Y:S01]  /*2e30*/  FSEL R154, R73, -INF , !P2 ;  /* 0xff800000499a7808 */ /* 0x000fe20005000000 */
[----:B------:R-:W-:Y:S01]  /*2e40*/  HMMA.16816.F32 R60, R8, R12, R208 ;  /* 0x0000000c083c723c */ /* 0x000fe200000018d0 */
[----:B------:R-:W-:Y:S02]  /*2e50*/  FSEL R165, R98, -INF , !P1 ;  /* 0xff80000062a57808 */ /* 0x000fe40004800000 */
[----:B------:R-:W-:Y:S02]  /*2e60*/  FSEL R155, R96, -INF , !P1 ;  /* 0xff800000609b7808 */ /* 0x000fe40004800000 */
[----:B------:R-:W-:-:S02]  /*2e70*/  FSEL R152, R78, -INF , !P1 ;  /* 0xff8000004e987808 */ /* 0x000fc40004800000 */
[----:B------:R-:W-:Y:S01]  /*2e80*/  FSEL R142, R76, -INF , !P1 ;  /* 0xff8000004c8e7808 */ /* 0x000fe20004800000 */
[-C--:B------:R-:W-:Y:S01]  /*2e90*/  HMMA.16816.F32 R64, R8, R14.reuse, R196 ;  /* 0x0000000e0840723c */ /* 0x080fe200000018c4 */
[----:B------:R-:W-:Y:S02]  /*2ea0*/  FSEL R153, R97, -INF , !P0 ;  /* 0xff80000061997808 */ /* 0x000fe40004000000 */
[----:B------:R-:W-:Y:S02]  /*2eb0*/  FSEL R143, R79, -INF , !P0 ;  /* 0xff8000004f8f7808 */ /* 0x000fe40004000000 */
[----:B------:R-:W-:Y:S02]  /*2ec0*/  FSEL R141, R77, -INF , !P0 ;  /* 0xff8000004d8d7808 */ /* 0x000fe40004000000 */
[----:B------:R-:W-:Y:S01]  /*2ed0*/  FSEL R181, R94, -INF , !P6 ;  /* 0xff8000005eb57808 */ /* 0x000fe20007000000 */
[----:B------:R-:W-:Y:S01]  /*2ee0*/  HMMA.16816.F32 R24, R16, R14, R160 ;  /* 0x0000000e1018723c */ /* 0x000fe200000018a0 */
[----:B------:R-:W1:Y:S01]  /*2ef0*/  LDSM.16.M88.4 R12, [R220+0x3000] ;  /* 0x00300000dc0c783b */ /* 0x000e620000000200 */
[----:B------:R-:W-:-:S02]  /*2f00*/  FSEL R188, R86, -INF , !P6 ;  /* 0xff80000056bc7808 */ /* 0x000fc40007000000 */
[----:B------:R-:W-:Y:S02]  /*2f10*/  FSEL R183, R84, -INF , !P6 ;  /* 0xff80000054b77808 */ /* 0x000fe40007000000 */
[----:B------:R-:W-:Y:S02]  /*2f20*/  FSEL R175, R92, -INF , !P6 ;  /* 0xff8000005caf7808 */ /* 0x000fe40007000000 */
[----:B------:R-:W-:Y:S01]  /*2f30*/  FSEL R160, R72, -INF , !P3 ;  /* 0xff80000048a07808 */ /* 0x000fe20005800000 */
[----:B--2---:R-:W-:Y:S01]  /*2f40*/  HMMA.16816.F32 R48, R16, R20, R116 ;  /* 0x000000141030723c */ /* 0x004fe20000001874 */
[----:B------:R-:W-:Y:S02]  /*2f50*/  ISETP.GE.AND P3, PT, R3, R28, PT ;  /* 0x0000001c0300720c */ /* 0x000fe40003f66270 */
[----:B------:R-:W-:Y:S02]  /*2f60*/  IADD3 R3, R0, 0x40, RZ ;  /* 0x0000004000037810 */ /* 0x000fe40007ffe0ff */
[----:B------:R-:W-:-:S02]  /*2f70*/  FSEL R163, R69, -INF , !P2 ;  /* 0xff80000045a37808 */ /* 0x000fc40005000000 */
[----:B------:R-:W-:Y:S01]  /*2f80*/  FSEL R161, R75, -INF , !P2 ;  /* 0xff8000004ba17808 */ /* 0x000fe20005000000 */
[C---:B------:R-:W-:Y:S01]  /*2f90*/  HMMA.16816.F32 R36, R8.reuse, R20, R228 ;  /* 0x000000140824723c */ /* 0x040fe200000018e4 */
[-C--:B------:R-:W-:Y:S02]  /*2fa0*/  ISETP.GE.AND P2, PT, R3, R28.reuse, PT ;  /* 0x0000001c0300720c */ /* 0x080fe40003f46270 */
[C---:B------:R-:W-:Y:S02]  /*2fb0*/  IADD3 R3, R0.reuse, 0x41, RZ ;  /* 0x0000004100037810 */ /* 0x040fe40007ffe0ff */
[----:B------:R-:W-:Y:S02]  /*2fc0*/  FSEL R162, R99, -INF , !P0 ;  /* 0xff80000063a27808 */ /* 0x000fe40004000000 */
[----:B------:R-:W-:Y:S01]  /*2fd0*/  ISETP.GE.AND P1, PT, R3, R28, PT ;  /* 0x0000001c0300720c */ /* 0x000fe20003f26270 */
[----:B------:R-:W-:Y:S01]  /*2fe0*/  HMMA.16816.F32 R56, R8, R22, R204 ;  /* 0x000000160838723c */ /* 0x000fe200000018cc */
[----:B------:R-:W-:-:S02]  /*2ff0*/  IADD3 R3, R0, 0x48, RZ ;  /* 0x0000004800037810 */ /* 0x000fc40007ffe0ff */
[----:B------:R-:W-:Y:S02]  /*3000*/  FSEL R182, R87, -INF , !P5 ;  /* 0xff80000057b67808 */ /* 0x000fe40006800000 */
[----:B------:R-:W-:Y:S02]  /*3010*/  ISETP.GE.AND P0, PT, R3, R28, PT ;  /* 0x0000001c0300720c */ /* 0x000fe40003f06270 */
[----:B------:R-:W-:Y:S01]  /*3020*/  IADD3 R3, R0, 0x49, RZ ;  /* 0x0000004900037810 */ /* 0x000fe20007ffe0ff */
[----:B------:R-:W-:Y:S01]  /*3030*/  HMMA.16816.F32 R44, R16, R22, R156 ;  /* 0x00000016102c723c */ /* 0x000fe2000000189c */
[----:B------:R-:W2:Y:S01]  /*3040*/  LDSM.16.M88.4 R20, [R220+0x3800] ;  /* 0x00380000dc14783b */ /* 0x000ea20000000200 */
[----:B------:R-:W-:Y:S01]  /*3050*/  FSEL R174, R85, -INF , !P5 ;  /* 0xff80000055ae7808 */ /* 0x000fe20006800000 */
[----:B------:R-:W-:-:S04]  /*3060*/  DEPBAR.LE SB0, 0x0 ;  /* 0x000080000000791a */ /* 0x000fc80000000000 */
[-C--:B------:R-:W-:Y:S01]  /*3070*/  ISETP.GE.AND P6, PT, R3, R28.reuse, PT ;  /* 0x0000001c0300720c */ /* 0x080fe20003fc6270 */
[-C--:B-1----:R-:W-:Y:S01]  /*3080*/  HMMA.16816.F32 R40, R8, R12.reuse, R244 ;  /* 0x0000000c0828723c */ /* 0x082fe200000018f4 */
[C---:B------:R-:W-:Y:S02]  /*3090*/  IADD3 R3, R0.reuse, 0x50, RZ ;  /* 0x0000005000037810 */ /* 0x040fe40007ffe0ff */
[----:B------:R-:W-:Y:S02]  /*30a0*/  FSEL R172, R95, -INF , !P5 ;  /* 0xff8000005fac7808 */ /* 0x000fe40006800000 */
        /* <DEDUP_REMOVED lines=9> */
[----:B------:R-:W-:Y:S02]  /*3140*/  ISETP.GE.AND P4, PT, R3, R28, PT ;  /* 0x0000001c0300720c */ /* 0x000fe40003f86270 */
[----:B------:R-:W-:-:S02]  /*3150*/  IADD3 R3, R0, 0x58, RZ ;  /* 0x0000005800037810 */ /* 0x000fc40007ffe0ff */
[----:B------:R-:W-:Y:S02]  /*3160*/  FSEL R173, R103, -INF , !P3 ;  /* 0xff80000067ad7808 */ /* 0x000fe40005800000 */
[----:B------:R-:W-:Y:S02]  /*3170*/  FSEL R169, R101, -INF , !P3 ;  /* 0xff80000065a97808 */ /* 0x000fe40005800000 */
[----:B------:R-:W-:Y:S02]  /*3180*/  FSEL R158, R83, -INF , !P3 ;  /* 0xff800000539e7808 */ /* 0x000fe40005800000 */
        /* <DEDUP_REMOVED lines=16> */
[----:B------:R-:W-:Y:S01]  /*3290*/  FSEL R66, R66, -INF , !P0 ;  /* 0xff80000042427808 */ /* 0x000fe20004000000 */
[C---:B--2---:R-:W-:Y:S01]  /*32a0*/  HMMA.16816.F32 R12, R8.reuse, R20, R248 ;  /* 0x00000014080c723c */ /* 0x044fe200000018f8 */
[----:B------:R-:W-:Y:S02]  /*32b0*/  FSEL R218, R64, -INF , !P0 ;  /* 0xff80000040da7808 */ /* 0x000fe40004000000 */
[----:B------:R-:W-:Y:S02]  /*32c0*/  FSEL R237, R26, -INF , !P0 ;  /* 0xff8000001aed7808 */ /* 0x000fe40004000000 */
[----:B------:R-:W-:Y:S02]  /*32d0*/  FSEL R213, R24, -INF , !P0 ;  /* 0xff80000018d57808 */ /* 0x000fe40004000000 */
[----:B------:R-:W-:Y:S01]  /*32e0*/  ISETP.GE.AND P0, PT, R3, R28, PT ;  /* 0x0000001c0300720c */ /* 0x000fe20003f06270 */
[----:B------:R-:W-:Y:S01]  /*32f0*/  HMMA.16816.F32 R8, R8, R22, R240 ;  /* 0x000000160808723c */ /* 0x000fe200000018f0 */
[----:B------:R-:W-:-:S02]  /*3300*/  IADD3 R3, R0, 0x68, RZ ;  /* 0x0000006800037810 */ /* 0x000fc40007ffe0ff */
[----:B------:R-:W-:Y:S02]  /*3310*/  FSEL R135, R67, -INF , !P6 ;  /* 0xff80000043877808 */ /* 0x000fe40007000000 */
        /* <DEDUP_REMOVED lines=17> */
[----:B------:R-:W-:Y:S02]  /*3430*/  FSEL R195, R55, -INF , !P0 ;  /* 0xff80000037c37808 */ /* 0x000fe40004000000 */
[----:B------:R-:W-:-:S02]  /*3440*/  FSEL R186, R53, -INF , !P0 ;  /* 0xff80000035ba7808 */ /* 0x000fc40004000000 */
[----:B------:R-:W-:Y:S02]  /*3450*/  FSEL R214, R43, -INF , !P0 ;  /* 0xff8000002bd67808 */ /* 0x000fe40004000000 */
[----:B------:R-:W-:Y:S02]  /*3460*/  FSEL R205, R41, -INF , !P0 ;  /* 0xff80000029cd7808 */ /* 0x000fe40004000000 */
[----:B------:R-:W-:Y:S02]  /*3470*/  ISETP.GE.AND P4, PT, R3, R28, PT ;  /* 0x0000001c0300720c */ /* 0x000fe40003f86270 */
[----:B------:R-:W-:Y:S02]  /*3480*/  ISETP.GE.AND P0, PT, R28, 0x81, PT ;  /* 0x000000811c00780c */ /* 0x000fe40003f06270 */
[----:B------:R-:W-:Y:S02]  /*3490*/  IADD3 R3, R0, 0x71, RZ ;  /* 0x0000007100037810 */ /* 0x000fe40007ffe0ff */
[----:B------:R-:W-:-:S02]  /*34a0*/  FSEL R249, R58, -INF , !P3 ;  /* 0xff8000003af97808 */ /* 0x000fc40005800000 */
[----:B------:R-:W-:Y:S02]  /*34b0*/  FSEL R215, R56, -INF , !P3 ;  /* 0xff80000038d77808 */ /* 0x000fe40005800000 */
[----:B------:R-:W-:Y:S02]  /*34c0*/  FSEL R208, R46, -INF , !P3 ;  /* 0xff8000002ed07808 */ /* 0x000fe40005800000 */
[----:B------:R-:W-:Y:S02]  /*34d0*/  FSEL R196, R44, -INF , !P3 ;  /* 0xff8000002cc47808 */ /* 0x000fe40005800000 */
[----:B------:R-:W-:Y:S02]  /*34e0*/  ISETP.GE.AND P3, PT, R3, R28, PT ;  /* 0x0000001c0300720c */ /* 0x000fe40003f66270 */
[C---:B------:R-:W-:Y:S02]  /*34f0*/  IADD3 R3, R0.reuse, 0x78, RZ ;  /* 0x0000007800037810 */ /* 0x040fe40007ffe0ff */
        /* <DEDUP_REMOVED lines=9> */
[-C--:B------:R-:W-:Y:S02]  /*3590*/  ISETP.GE.AND P2, PT, R3, R28.reuse, PT ;  /* 0x0000001c0300720c */ /* 0x080fe40003f46270 */
[----:B------:R-:W-:Y:S01]  /*35a0*/  ISETP.GE.AND P1, PT, R0, R28, PT ;  /* 0x0000001c0000720c */ /* 0x000fe20003f26270 */
[----:B------:R-:W-:Y:S01]  /*35b0*/  IMAD.IADD R0, R136, 0x1, R227 ;  /* 0x0000000188007824 */ /* 0x000fe200078e02e3 */
[----:B------:R-:W-:Y:S02]  /*35c0*/  FSEL R207, R62, -INF , !P6 ;  /* 0xff8000003ecf7808 */ /* 0x000fe40007000000 */
[----:B------:R-:W-:-:S02]  /*35d0*/  FSEL R194, R60, -INF , !P6 ;  /* 0xff8000003cc27808 */ /* 0x000fc40007000000 */
        /* <DEDUP_REMOVED lines=22> */
[C---:B------:R-:W-:Y:S02]  /*3740*/  IADD3 R231, R226.reuse, 0x1800, RZ ;  /* 0x00001800e2e77810 */ /* 0x040fe40007ffe0ff */
[----:B------:R-:W-:-:S02]  /*3750*/  IADD3 R230, R226, 0x2000, RZ ;  /* 0x00002000e2e67810 */ /* 0x000fc40007ffe0ff */
[C---:B------:R-:W-:Y:S02]  /*3760*/  IADD3 R229, R226.reuse, 0x2800, RZ ;  /* 0x00002800e2e57810 */ /* 0x040fe40007ffe0ff */
[C---:B------:R-:W-:Y:S02]  /*3770*/  IADD3 R228, R226.reuse, 0x3000, RZ ;  /* 0x00003000e2e47810 */ /* 0x040fe40007ffe0ff */
[----:B------:R-:W-:Y:S01]  /*3780*/  IADD3 R227, R226, 0x3800, RZ ;  /* 0x00003800e2e37810 */ /* 0x000fe20007ffe0ff */
[----:B------:R-:W-:Y:S06]  /*3790*/  BAR.SYNC.DEFER_BLOCKING 0x0 ;  /* 0x0000000000007b1d */ /* 0x000fec0000010000 */
[----:B------:R-:W-:Y:S05]  /*37a0*/  @!P0 BRA `(.L_x_5) ;  /* 0x000002b000008947 */ /* 0x000fea0003800000 */
[----:B------:R-:W2:Y:S04]  /*37b0*/  LDL R5, [R1+0x8] ;  /* 0x0000080001057983 */ /* 0x000ea80000100800 */
[----:B------:R-:W3:Y:S01]  /*37c0*/  LDL.64 R70, [R1+0x30] ;  /* 0x0000300001467983 */ /* 0x000ee20000100a00 */
[----:B------:R-:W-:-:S02]  /*37d0*/  IMAD.MOV.U32 R216, RZ, RZ, c[0x0][0x198] ;  /* 0x00006600ffd87624 */ /* 0x000fc400078e00ff */
[----:B------:R-:W-:-:S05]  /*37e0*/  IMAD.MOV.U32 R74, RZ, RZ, 0x7 ;  /* 0x00000007ff4a7424 */ /* 0x000fca00078e00ff */
[C---:B------:R-:W-:Y:S01]  /*37f0*/  SHF.L.U64.HI R74, R216.reuse, R74, c[0x0][0x19c] ;  /* 0x00006700d84a7619 */ /* 0x040fe2000001024a */
[C---:B------:R-:W-:Y:S01]  /*3800*/  IMAD.SHL.U32 R6, R216.reuse, 0x80, RZ ;  /* 0x00000080d8067824 */ /* 0x040fe200078e00ff */
[----:B------:R-:W-:Y:S02]  /*3810*/  SHF.L.U32 R18, R216, 0x5, RZ ;  /* 0x00000005d8127819 */ /* 0x000fe400000006ff */
[----:B--2---:R-:W-:-:S04]  /*3820*/  LEA.HI.SX32 R8, R5, 0xfffffffe, 0x19 ;  /* 0xfffffffe05087811 */ /* 0x004fc800078fcaff */
[----:B------:R-:W-:Y:S01]  /*3830*/  SHF.R.S32.HI R5, RZ, 0x1f, R8 ;  /* 0x0000001fff057819 */ /* 0x000fe20000011408 */
[----:B------:R-:W-:Y:S02]  /*3840*/  IMAD R3, R74, R8, RZ ;  /* 0x000000084a037224 */ /* 0x000fe400078e02ff */
[----:B---3--:R-:W-:-:S04]  /*3850*/  IMAD.WIDE.U32 R8, R8, R6, R70 ;  /* 0x0000000608087225 */ /* 0x008fc800078e0046 */
[----:B------:R-:W-:Y:S01]  /*3860*/  IMAD R3, R5, R6, R3 ;  /* 0x0000000605037224 */ /* 0x000fe200078e0203 */
[----:B------:R-:W-:Y:S01]  /*3870*/  LEA R6, P2, R8, c[0x0][0x168], 0x1 ;  /* 0x00005a0008067a11 */ /* 0x000fe200078408ff */
[----:B------:R-:W-:Y:S02]  /*3880*/  IMAD.MOV.U32 R74, RZ, RZ, c[0x0][0x19c] ;  /* 0x00006700ff4a7624 */ /* 0x000fe400078e00ff */
[----:B------:R-:W-:Y:S01]  /*3890*/  IMAD.IADD R3, R9, 0x1, R3 ;  /* 0x0000000109037824 */ /* 0x000fe200078e0203 */
[----:B------:R-:W-:Y:S02]  /*38a0*/  IADD3 R10, P1, R18, R6, RZ ;  /* 0x00000006120a7210 */ /* 0x000fe40007f3e0ff */
[----:B------:R-:W-:Y:S02]  /*38b0*/  SHF.L.U64.HI R5, R216, 0x5, R74 ;  /* 0x00000005d8057819 */ /* 0x000fe4000001024a */
[----:B------:R-:W-:Y:S02]  /*38c0*/  LEA.HI.X R7, R8, c[0x0][0x16c], R3, 0x1, P2 ;  /* 0x00005b0008077a11 */ /* 0x000fe400010f0c03 */
[----:B------:R-:W-:-:S03]  /*38d0*/  IADD3 R16, P2, R10, R18, RZ ;  /* 0x000000120a107210 */ /* 0x000fc60007f5e0ff */
[----:B------:R-:W-:Y:S01]  /*38e0*/  IMAD.X R11, R5, 0x1, R7, P1 ;  /* 0x00000001050b7824 */ /* 0x000fe200008e0607 */
[-C--:B------:R-:W-:Y:S01]  /*38f0*/  IADD3 R14, P1, R16, R18.reuse, RZ ;  /* 0x00000012100e7210 */ /* 0x080fe20007f3e0ff */
[----:B------:R-:W-:Y:S01]  /*3900*/  @!PT LDS RZ, [RZ] ;  /* 0x00000000fffff984 */ /* 0x000fe20000000800 */
[----:B------:R-:W-:Y:S01]  /*3910*/  @!PT LDS RZ, [RZ] ;  /* 0x00000000fffff984 */ /* 0x000fe20000000800 */
[----:B------:R-:W-:Y:S01]  /*3920*/  @!PT LDS RZ, [RZ] ;  /* 0x00000000fffff984 */ /* 0x000fe20000000800 */
[----:B------:R1:W-:Y:S02]  /*3930*/  LDGSTS.E.BYPASS.LTC128B.128 [R234+0x4000], [R6.64] ;  /* 0x0400000006ea7fae */ /* 0x0003e4000b901d48 */
[----:B------:R-:W-:Y:S01]  /*3940*/  IMAD.X R17, R11, 0x1, R5, P2 ;  /* 0x000000010b117824 */ /* 0x000fe200010e0605 */
[-C--:B------:R-:W-:Y:S01]  /*3950*/  IADD3 R12, P2, R14, R18.reuse, RZ ;  /* 0x000000120e0c7210 */ /* 0x080fe20007f5e0ff */
[----:B------:R2:W-:Y:S03]  /*3960*/  LDGSTS.E.BYPASS.LTC128B.128 [R234+0x4800], [R10.64] ;  /* 0x048000000aea7fae */ /* 0x0005e6000b901d48 */
[----:B------:R-:W-:Y:S01]  /*3970*/  IADD3.X R15, R17, R5, RZ, P1, !PT ;  /* 0x00000005110f7210 */ /* 0x000fe20000ffe4ff */
[----:B------:R3:W-:Y:S01]  /*3980*/  LDGSTS.E.BYPASS.LTC128B.128 [R234+0x5000], [R16.64] ;  /* 0x0500000010ea7fae */ /* 0x0007e2000b901d48 */
[----:B------:R-:W-:-:S03]  /*3990*/  IADD3 R8, P1, R12, R18, RZ ;  /* 0x000000120c087210 */ /* 0x000fc60007f3e0ff */
[--C-:B------:R-:W-:Y:S01]  /*39a0*/  IMAD.X R13, R15, 0x1, R5.reuse, P2 ;  /* 0x000000010f0d7824 */ /* 0x100fe200010e0605 */
[----:B------:R3:W-:Y:S03]  /*39b0*/  LDGSTS.E.BYPASS.LTC128B.128 [R234+0x5800], [R14.64] ;  /* 0x058000000eea7fae */ /* 0x0007e6000b901d48 */
[----:B------:R-:W-:Y:S01]  /*39c0*/  IMAD.X R9, R13, 0x1, R5, P1 ;  /* 0x000000010d097824 */ /* 0x000fe200008e0605 */
[----:B------:R3:W-:Y:S04]  /*39d0*/  LDGSTS.E.BYPASS.LTC128B.128 [R234+0x6000], [R12.64] ;  /* 0x060000000cea7fae */ /* 0x0007e8000b901d48 */
[----:B------:R3:W-:Y:S01]  /*39e0*/  LDGSTS.E.BYPASS.LTC128B.128 [R234+0x6800], [R8.64] ;  /* 0x0680000008ea7fae */ /* 0x0007e2000b901d48 */
[----:B-1----:R-:W-:-:S04]  /*39f0*/  IADD3 R6, P2, R8, R18, RZ ;  /* 0x0000001208067210 */ /* 0x002fc80007f5e0ff */
[----:B--2---:R-:W-:Y:S02]  /*3a00*/  IADD3 R10, P1, R6, R18, RZ ;  /* 0x00000012060a7210 */ /* 0x004fe40007f3e0ff */
[----:B------:R-:W-:-:S05]  /*3a10*/  IADD3.X R7, R9, R5, RZ, P2, !PT ;  /* 0x0000000509077210 */ /* 0x000fca00017fe4ff */
[----:B------:R-:W-:Y:S01]  /*3a20*/  IMAD.X R11, R7, 0x1, R5, P1 ;  /* 0x00000001070b7824 */ /* 0x000fe200008e0605 */
[----:B------:R3:W-:Y:S04]  /*3a30*/  LDGSTS.E.BYPASS.LTC128B.128 [R234+0x7000], [R6.64] ;  /* 0x0700000006ea7fae */ /* 0x0007e8000b901d48 */
[----:B------:R3:W-:Y:S04]  /*3a40*/  LDGSTS.E.BYPASS.LTC128B.128 [R234+0x7800], [R10.64] ;  /* 0x078000000aea7fae */ /* 0x0007e8000b901d48 */
[----:B------:R-:W0:Y:S02]  /*3a50*/  LDGDEPBAR ;  /* 0x00000000000079af */ /* 0x000e240000000000 */
.L_x_5:
[----:B------:R-:W-:Y:S01]  /*3a60*/  FMNMX.FTZ R3, R112, R30, !PT ;  /* 0x0000001e70037209 */ /* 0x000fe20007810000 */
[----:B------:R-:W-:Y:S01]  /*3a70*/  IMAD.MOV.U32 R250, RZ, RZ, R134 ;  /* 0x000000fffffa7224 */ /* 0x000fe200078e0086 */
[----:B------:R-:W-:Y:S01]  /*3a80*/  MOV R241, R219 ;  /* 0x000000db00f17202 */ /* 0x000fe20000000f00 */
[----:B------:R-:W-:Y:S01]  /*3a90*/  IMAD.MOV.U32 R148, RZ, RZ, R218 ;  /* 0x000000ffff947224 */ /* 0x000fe200078e00da */
[----:B------:R-:W-:Y:S01]  /*3aa0*/  FMNMX.FTZ R3, R106, R3, !PT ;  /* 0x000000036a037209 */ /* 0x000fe20007810000 */
[----:B------:R-:W-:Y:S01]  /*3ab0*/  STL [R1+0xac], R234 ;  /* 0x0000acea01007387 */ /* 0x000fe20000100800 */
[----:B------:R-:W-:-:S02]  /*3ac0*/  MOV R240, R217 ;  /* 0x000000d900f07202 */ /* 0x000fc40000000f00 */
[----:B------:R-:W-:Y:S01]  /*3ad0*/  FMNMX.FTZ R3, R107, R3, !PT ;  /* 0x000000036b037209 */ /* 0x000fe20007810000 */
[----:B------:R-:W-:Y:S03]  /*3ae0*/  STL [R1+0xa8], R233 ;  /* 0x0000a8e901007387 */ /* 0x000fe60000100800 */
[----:B------:R-:W-:Y:S01]  /*3af0*/  FMNMX.FTZ R3, R105, R3, !PT ;  /* 0x0000000369037209 */ /* 0x000fe20007810000 */
[----:B------:R-:W-:Y:S03]  /*3b00*/  STL [R1+0xa4], R232 ;  /* 0x0000a4e801007387 */ /* 0x000fe60000100800 */
[----:B------:R-:W-:Y:S01]  /*3b10*/  FMNMX.FTZ R3, R104, R3, !PT ;  /* 0x0000000368037209 */ /* 0x000fe20007810000 */
[----:B------:R1:W-:Y:S03]  /*3b20*/  STL [R1+0xa0], R231 ;  /* 0x0000a0e701007387 */ /* 0x0003e60000100800 */
[----:B------:R-:W-:Y:S01]  /*3b30*/  FMNMX.FTZ R3, R31, R3, !PT ;  /* 0x000000031f037209 */ /* 0x000fe20007810000 */
[----:B------:R-:W-:Y:S03]  /*3b40*/  STL [R1+0x9c], R230 ;  /* 0x00009ce601007387 */ /* 0x000fe60000100800 */
        /* <DEDUP_REMOVED lines=9> */
[----:B------:R-:W-:Y:S01]  /*3be0*/  STL [R1+0x88], R225 ;  /* 0x000088e101007387 */ /* 0x000fe20000100800 */
[----:B-1----:R-:W-:-:S02]  /*3bf0*/  MOV R231, R135 ;  /* 0x0000008700e77202 */ /* 0x002fc40000000f00 */
        /* <DEDUP_REMOVED lines=8> */
[----:B------:R-:W-:-:S02]  /*3c80*/  FMNMX.FTZ R3, R120, R114, !PT ;  /* 0x0000007278037209 */ /* 0x000fc40007810000 */
[----:B------:R-:W-:Y:S01]  /*3c90*/  FMNMX.FTZ R5, R245, R5, !PT ;  /* 0x00000005f5057209 */ /* 0x000fe20007810000 */
[----:B------:R-:W-:Y:S01]  /*3ca0*/  STL [R1+0x74], R220 ;  /* 0x000074dc01007387 */ /* 0x000fe20000100800 */
[----:B------:R-:W-:Y:S02]  /*3cb0*/  FMNMX.FTZ R3, R115, R3, !PT ;  /* 0x0000000373037209 */ /* 0x000fe40007810000 */
[----:B---3--:R-:W-:Y:S01]  /*3cc0*/  FMNMX.FTZ R6, R244, R5, !PT ;  /* 0x00000005f4067209 */ /* 0x008fe20007810000 */
[----:B------:R-:W-:Y:S01]  /*3cd0*/  STL [R1+0x70], R139 ;  /* 0x0000708b01007387 */ /* 0x000fe20000100800 */
[----:B------:R-:W-:Y:S02]  /*3ce0*/  FMNMX.FTZ R3, R113, R3, !PT ;  /* 0x0000000371037209 */ /* 0x000fe40007810000 */
[----:B------:R-:W-:Y:S02]  /*3cf0*/  FMNMX.FTZ R6, R213, R6, !PT ;  /* 0x00000006d5067209 */ /* 0x000fe40007810000 */
[----:B------:R-:W-:-:S02]  /*3d00*/  FMNMX.FTZ R3, R111, R3, !PT ;  /* 0x000000036f037209 */ /* 0x000fc40007810000 */
[----:B------:R-:W-:Y:S02]  /*3d10*/  FMNMX.FTZ R6, R206, R6, !PT ;  /* 0x00000006ce067209 */ /* 0x000fe40007810000 */
[----:B------:R-:W-:Y:S02]  /*3d20*/  FMNMX.FTZ R3, R110, R3, !PT ;  /* 0x000000036e037209 */ /* 0x000fe40007810000 */
[----:B------:R-:W-:Y:S02]  /*3d30*/  FMNMX.FTZ R6, R203, R6, !PT ;  /* 0x00000006cb067209 */ /* 0x000fe40007810000 */
        /* <DEDUP_REMOVED lines=26> */
[----:B------:R-:W-:Y:S01]  /*3ee0*/  FMNMX.FTZ R5, R132, R3, !PT ;  /* 0x0000000384057209 */ /* 0x000fe20007810000 */
[----:B------:R-:W1:Y:S01]  /*3ef0*/  SHFL.BFLY PT, R8, R7, 0x2, 0x1f ;  /* 0x0c401f0007087f89 */ /* 0x000e6200000e0000 */
        /* <DEDUP_REMOVED lines=25> */
[----:B-1----:R-:W-:Y:S02]  /*4090*/  FMNMX.FTZ R7, R7, R8, !PT ;  /* 0x0000000807077209 */ /* 0x002fe40007810000 */
[----:B------:R-:W-:Y:S02]  /*40a0*/  FMNMX.FTZ R3, R168, R3, !PT ;  /* 0x00000003a8037209 */ /* 0x000fe40007810000 */
[----:B------:R-:W-:Y:S01]  /*40b0*/  FMNMX.FTZ R6, R195, R6, !PT ;  /* 0x00000006c3067209 */ /* 0x000fe20007810000 */
[----:B------:R-:W1:Y:S01]  /*40c0*/  SHFL.BFLY PT, R136, R7, 0x1, 0x1f ;  /* 0x0c201f0007887f89 */ /* 0x000e6200000e0000 */
        /* <DEDUP_REMOVED lines=20> */
[----:B-1----:R-:W-:-:S02]  /*4210*/  FMNMX.FTZ R136, R7, R136, !PT ;  /* 0x0000008807887209 */ /* 0x002fc40007810000 */
[----:B------:R-:W-:Y:S01]  /*4220*/  FMNMX.FTZ R134, R235, R5, !PT ;  /* 0x00000005eb867209 */ /* 0x000fe20007810000 */
[----:B------:R-:W1:Y:S01]  /*4230*/  SHFL.BFLY PT, R7, R6, 0x2, 0x1f ;  /* 0x0c401f0006077f89 */ /* 0x000e6200000e0000 */
[----:B------:R-:W-:Y:S01]  /*4240*/  FMNMX.FTZ R3, R241, R3, !PT ;  /* 0x00000003f1037209 */ /* 0x000fe20007810000 */
[----:B------:R-:W-:Y:S01]  /*4250*/  FMUL.FTZ R8, R136, c[0x0][0x23c] ;  /* 0x00008f0088087a20 */ /* 0x000fe20000410000 */
[----:B------:R-:W-:Y:S01]  /*4260*/  FMNMX.FTZ R134, R210, R134, !PT ;  /* 0x00000086d2867209 */ /* 0x000fe20007810000 */
[----:B------:R-:W-:Y:S01]  /*4270*/  STL [R1+0xb0], R136 ;  /* 0x0000b08801007387 */ /* 0x000fe20000100800 */
[----:B------:R-:W-:Y:S02]  /*4280*/  FMNMX.FTZ R3, R117, R3, !PT ;  /* 0x0000000375037209 */ /* 0x000fe40007810000 */
[----:B------:R-:W-:Y:S02]  /*4290*/  FMNMX.FTZ R134, R205, R134, !PT ;  /* 0x00000086cd867209 */ /* 0x000fe40007810000 */
[----:B------:R-:W-:-:S02]  /*42a0*/  FSETP.NEU.FTZ.AND P1, PT, R136, -INF , PT ;  /* 0xff8000008800780b */ /* 0x000fc40003f3d000 */
[----:B------:R-:W-:Y:S02]  /*42b0*/  FMNMX.FTZ R3, R66, R3, !PT ;  /* 0x0000000342037209 */ /* 0x000fe40007810000 */
[----:B------:R-:W-:Y:S02]  /*42c0*/  FMNMX.FTZ R134, R194, R134, !PT ;  /* 0x00000086c2867209 */ /* 0x000fe40007810000 */
[----:B------:R-:W-:Y:S02]  /*42d0*/  FSEL R8, R8, RZ, P1 ;  /* 0x000000ff08087208 */ /* 0x000fe40000800000 */
[----:B------:R-:W-:Y:S02]  /*42e0*/  FMNMX.FTZ R3, R231, R3, !PT ;  /* 0x00000003e7037209 */ /* 0x000fe40007810000 */
[----:B------:R-:W-:Y:S01]  /*42f0*/  FMNMX.FTZ R134, R193, R134, !PT ;  /* 0x00000086c1867209 */ /* 0x000fe20007810000 */
[----:B------:R-:W-:Y:S01]  /*4300*/  FFMA.FTZ R5, R112, c[0x0][0x23c], -R8 ;  /* 0x00008f0070057a23 */ /* 0x000fe20000010808 */
[----:B------:R-:W-:-:S02]  /*4310*/  FMNMX.FTZ R3, R240, R3, !PT ;  /* 0x00000003f0037209 */ /* 0x000fc40007810000 */
[----:B------:R-:W-:Y:S01]  /*4320*/  FMNMX.FTZ R134, R191, R134, !PT ;  /* 0x00000086bf867209 */ /* 0x000fe20007810000 */
[----:B------:R2:W-:Y:S01]  /*4330*/  MUFU.EX2 R11, R5 ;  /* 0x00000005000b7308 */ /* 0x0005e20000000800 */
[----:B------:R-:W-:Y:S02]  /*4340*/  FMNMX.FTZ R3, R116, R3, !PT ;  /* 0x0000000374037209 */ /* 0x000fe40007810000 */
[----:B------:R-:W-:Y:S02]  /*4350*/  FMNMX.FTZ R134, R190, R134, !PT ;  /* 0x00000086be867209 */ /* 0x000fe40007810000 */
[----:B-1----:R-:W-:Y:S02]  /*4360*/  FMNMX.FTZ R6, R6, R7, !PT ;  /* 0x0000000706067209 */ /* 0x002fe40007810000 */
[----:B------:R-:W-:Y:S02]  /*4370*/  FMNMX.FTZ R3, R249, R3, !PT ;  /* 0x00000003f9037209 */ /* 0x000fe40007810000 */
[----:B------:R-:W-:Y:S01]  /*4380*/  FMNMX.FTZ R134, R189, R134, !PT ;  /* 0x00000086bd867209 */ /* 0x000fe20007810000 */
[----:B------:R-:W1:Y:S01]  /*4390*/  SHFL.BFLY PT, R135, R6, 0x1, 0x1f ;  /* 0x0c201f0006877f89 */ /* 0x000e6200000e0000 */
[----:B------:R-:W-:-:S02]  /*43a0*/  FMNMX.FTZ R3, R248, R3, !PT ;  /* 0x00000003f8037209 */ /* 0x000fc40007810000 */
[----:B------:R-:W-:Y:S02]  /*43b0*/  FMNMX.FTZ R134, R187, R134, !PT ;  /* 0x00000086bb867209 */ /* 0x000fe40007810000 */
[----:B------:R-:W-:Y:S01]  /*43c0*/  FMNMX.FTZ R3, R238, R3, !PT ;  /* 0x00000003ee037209 */ /* 0x000fe20007810000 */
[--C-:B--2---:R-:W-:Y:S02]  /*43d0*/  FFMA.FTZ R5, R30, c[0x0][0x23c], -R8.reuse ;  /* 0x00008f001e057a23 */ /* 0x104fe40000010808 */
[----:B------:R-:W2:Y:S02]  /*43e0*/  SHFL.BFLY PT, R9, R134, 0x2, 0x1f ;  /* 0x0c401f0086097f89 */ /* 0x000ea400000e0000 */
[----:B------:R3:W-:Y:S01]  /*43f0*/  MUFU.EX2 R13, R5 ;  /* 0x00000005000d7308 */ /* 0x0007e20000000800 */
[----:B-1----:R-:W-:Y:S01]  /*4400*/  FMNMX.FTZ R135, R6, R135, !PT ;  /* 0x0000008706877209 */ /* 0x002fe20007810000 */
[----:B---3--:R-:W-:-:S03]  /*4410*/  FFMA.FTZ R5, R106, c[0x0][0x23c], -R8 ;  /* 0x00008f006a057a23 */ /* 0x008fc60000010808 */
[C---:B------:R-:W-:Y:S01]  /*4420*/  FSETP.NEU.FTZ.AND P1, PT, R135.reuse, -INF , PT ;  /* 0xff8000008700780b */ /* 0x040fe20003f3d000 */
[----:B------:R-:W-:Y:S02]  /*4430*/  FMUL.FTZ R7, R135, c[0x0][0x23c] ;  /* 0x00008f0087077a20 */ /* 0x000fe40000410000 */
[----:B------:R1:W-:Y:S01]  /*4440*/  MUFU.EX2 R251, R5 ;  /* 0x0000000500fb7308 */ /* 0x0003e20000000800 */
[----:B------:R-:W-:Y:S01]  /*4450*/  STL [R1+0xb4], R135 ;  /* 0x0000b48701007387 */ /* 0x000fe20000100800 */
[----:B--2---:R-:W-:Y:S02]  /*4460*/  FMNMX.FTZ R134, R134, R9, !PT ;  /* 0x0000000986867209 */ /* 0x004fe40007810000 */
[----:B------:R-:W-:-:S03]  /*4470*/  FSEL R7, R7, RZ, P1 ;  /* 0x000000ff07077208 */ /* 0x000fc60000800000 */
[----:B------:R-:W2:Y:S01]  /*4480*/  SHFL.BFLY PT, R9, R134, 0x1, 0x1f ;  /* 0x0c201f0086097f89 */ /* 0x000ea200000e0000 */
[----:B-1----:R-:W-:-:S04]  /*4490*/  FFMA.FTZ R5, R107, c[0x0][0x23c], -R8 ;  /* 0x00008f006b057a23 */ /* 0x002fc80000010808 */
[----:B------:R1:W-:Y:S01]  /*44a0*/  MUFU.EX2 R16, R5 ;  /* 0x0000000500107308 */ /* 0x0003e20000000800 */
[----:B--2---:R-:W-:-:S04]  /*44b0*/  FMNMX.FTZ R134, R134, R9, !PT ;  /* 0x0000000986867209 */ /* 0x004fc80007810000 */
[----:B------:R-:W-:Y:S02]  /*44c0*/  FSETP.NEU.FTZ.AND P1, PT, R134, -INF , PT ;  /* 0xff8000008600780b */ /* 0x000fe40003f3d000 */
[----:B-1----:R-:W-:Y:S01]  /*44d0*/  FMNMX.FTZ R5, R214, R3, !PT ;  /* 0x00000003d6057209 */ /* 0x002fe20007810000 */
[----:B------:R-:W-:-:S03]  /*44e0*/  FFMA.FTZ R3, R105, c[0x0][0x23c], -R8 ;  /* 0x00008f0069037a23 */ /* 0x000fc60000010808 */
[----:B------:R-:W-:Y:S01]  /*44f0*/  FMNMX.FTZ R5, R207, R5, !PT ;  /* 0x00000005cf057209 */ /* 0x000fe20007810000 */
[----:B------:R1:W-:Y:S03]  /*4500*/  MUFU.EX2 R223, R3 ;  /* 0x0000000300df7308 */ /* 0x0003e60000000800 */
[----:B------:R-:W-:-:S04]  /*4510*/  FMNMX.FTZ R5, R209, R5, !PT ;  /* 0x00000005d1057209 */ /* 0x000fc80007810000 */
[----:B------:R-:W-:-:S04]  /*4520*/  FMNMX.FTZ R5, R202, R5, !PT ;  /* 0x00000005ca057209 */ /* 0x000fc80007810000 */
[----:B------:R-:W-:-:S04]  /*4530*/  FMNMX.FTZ R5, R201, R5, !PT ;  /* 0x00000005c9057209 */ /* 0x000fc80007810000 */
[----:B------:R-:W-:Y:S01]  /*4540*/  FMNMX.FTZ R5, R200, R5, !PT ;  /* 0x00000005c8057209 */ /* 0x000fe20007810000 */
[----:B-1----:R-:W-:-:S04]  /*4550*/  FFMA.FTZ R3, R104, c[0x0][0x23c], -R8 ;  /* 0x00008f0068037a23 */ /* 0x002fc80000010808 */
[----:B------:R1:W-:Y:S02]  /*4560*/  MUFU.EX2 R17, R3 ;  /* 0x0000000300117308 */ /* 0x0003e40000000800 */
[----:B-1----:R-:W-:-:S06]  /*4570*/  FFMA.FTZ R3, R31, c[0x0][0x23c], -R8 ;  /* 0x00008f001f037a23 */ /* 0x002fcc0000010808 */
[----:B------:R1:W-:Y:S02]  /*4580*/  MUFU.EX2 R12, R3 ;  /* 0x00000003000c7308 */ /* 0x0003e40000000800 */
[----:B-1----:R-:W-:Y:S01]  /*4590*/  FMNMX.FTZ R3, R198, R5, !PT ;  /* 0x00000005c6037209 */ /* 0x002fe20007810000 */
[----:B------:R-:W-:-:S05]  /*45a0*/  FFMA.FTZ R5, R29, c[0x0][0x23c], -R8 ;  /* 0x00008f001d057a23 */ /* 0x000fca0000010808 */
[----:B------:R1:W-:Y:S01]  /*45b0*/  MUFU.EX2 R88, R5 ;  /* 0x0000000500587308 */ /* 0x0003e20000000800 */
[----:B------:R-:W2:Y:S01]  /*45c0*/  SHFL.BFLY PT, R6, R3, 0x2, 0x1f ;  /* 0x0c401f0003067f89 */ /* 0x000ea200000e0000 */
[----:B-1----:R-:W-:-:S06]  /*45d0*/  FFMA.FTZ R5, R120, c[0x0][0x23c], -R7 ;  /* 0x00008f0078057a23 */ /* 0x002fcc0000010807 */
[----:B------:R1:W-:Y:S01]  /*45e0*/  MUFU.EX2 R135, R5 ;  /* 0x0000000500877308 */ /* 0x0003e20000000800 */
[----:B--2---:R-:W-:Y:S01]  /*45f0*/  FMNMX.FTZ R3, R3, R6, !PT ;  /* 0x0000000603037209 */ /* 0x004fe20007810000 */
[----:B------:R-:W-:Y:S02]  /*4600*/  FMUL.FTZ R6, R134, c[0x0][0x23c] ;  /* 0x00008f0086067a20 */ /* 0x000fe40000410000 */
[----:B-1----:R-:W-:-:S04]  /*4610*/  FFMA.FTZ R5, R114, c[0x0][0x23c], -R7 ;  /* 0x00008f0072057a23 */ /* 0x002fc80000010807 */
[----:B------:R-:W1:Y:S02]  /*4620*/  MUFU.EX2 R10, R5 ;  /* 0x00000005000a7308 */ /* 0x000e640000000800 */
[----:B-1----:R-:W-:Y:S01]  /*4630*/  STL [R1+0x4], R10 ;  /* 0x0000040a01007387 */ /* 0x002fe20000100800 */
[----:B------:R-:W-:-:S03]  /*4640*/  FFMA.FTZ R5, R115, c[0x0][0x23c], -R7 ;  /* 0x00008f0073057a23 */ /* 0x000fc60000010807 */
[----:B------:R1:W-:Y:S02]  /*4650*/  STL [R1+0xb8], R134 ;  /* 0x0000b88601007387 */ /* 0x0003e40000100800 */
[----:B------:R2:W-:Y:S02]  /*4660*/  MUFU.EX2 R230, R5 ;  /* 0x0000000500e67308 */ /* 0x0005e40000000800 */
[----:B------:R-:W3:Y:S01]  /*4670*/  SHFL.BFLY PT, R10, R3, 0x1, 0x1f ;  /* 0x0c201f00030a7f89 */ /* 0x000ee200000e0000 */
[----:B--2---:R-:W-:-:S05]  /*4680*/  FFMA.FTZ R5, R113, c[0x0][0x23c], -R7 ;  /* 0x00008f0071057a23 */ /* 0x004fca0000010807 */
[----:B------:R2:W2:Y:S01]  /*4690*/  MUFU.EX2 R226, R5 ;  /* 0x0000000500e27308 */ /* 0x0004a20000000800 */
[----:B-1----:R-:W4:Y:S01]  /*46a0*/  LDL.LU R134, [R1+0x4] ;  /* 0x0000040001867983 */ /* 0x002f220000300800 */
[----:B--2---:R-:W-:-:S06]  /*46b0*/  FFMA.FTZ R5, R111, c[0x0][0x23c], -R7 ;  /* 0x00008f006f057a23 */ /* 0x004fcc0000010807 */
[----:B------:R1:W-:Y:S01]  /*46c0*/  MUFU.EX2 R222, R5 ;  /* 0x0000000500de7308 */ /* 0x0003e20000000800 */
[----:B------:R-:W-:Y:S01]  /*46d0*/  FSEL R6, R6, RZ, P1 ;  /* 0x000000ff06067208 */ /* 0x000fe20000800000 */
[----:B-1----:R-:W-:-:S06]  /*46e0*/  FFMA.FTZ R5, R110, c[0x0][0x23c], -R7 ;  /* 0x00008f006e057a23 */ /* 0x002fcc0000010807 */
[----:B------:R1:W-:Y:S01]  /*46f0*/  MUFU.EX2 R242, R5 ;  /* 0x0000000500f27308 */ /* 0x0003e20000000800 */
[----:B---3--:R-:W-:Y:S01]  /*4700*/  FMNMX.FTZ R3, R3, R10, !PT ;  /* 0x0000000a03037209 */ /* 0x008fe20007810000 */
[----:B-1----:R-:W-:-:S06]  /*4710*/  FFMA.FTZ R5, R109, c[0x0][0x23c], -R7 ;  /* 0x00008f006d057a23 */ /* 0x002fcc0000010807 */
[----:B------:R1:W-:Y:S02]  /*4720*/  MUFU.EX2 R243, R5 ;  /* 0x0000000500f37308 */ /* 0x0003e40000000800 */
[----:B-1----:R-:W-:-:S06]  /*4730*/  FFMA.FTZ R5, R108, c[0x0][0x23c], -R7 ;  /* 0x00008f006c057a23 */ /* 0x002fcc0000010807 */
[----:B------:R1:W-:Y:S01]  /*4740*/  MUFU.EX2 R89, R5 ;  /* 0x0000000500597308 */ /* 0x0003e20000000800 */
[----:B------:R-:W-:Y:S01]  /*4750*/  FSETP.NEU.FTZ.AND P1, PT, R3, -INF , PT ;  /* 0xff8000000300780b */ /* 0x000fe20003f3d000 */
[----:B-1----:R-:W-:-:S06]  /*4760*/  FFMA.FTZ R5, R125, c[0x0][0x23c], -R6 ;  /* 0x00008f007d057a23 */ /* 0x002fcc0000010806 */
[----:B------:R1:W-:Y:S01]  /*4770*/  MUFU.EX2 R234, R5 ;  /* 0x0000000500ea7308 */ /* 0x0003e20000000800 */
[----:B------:R-:W-:Y:S02]  /*4780*/  IMAD.SHL.U32 R216, R0, 0x2, RZ ;  /* 0x0000000200d87824 */ /* 0x000fe400078e00ff */
[----:B-1----:R-:W-:-:S03]  /*4790*/  FFMA.FTZ R5, R122, c[0x0][0x23c], -R6 ;  /* 0x00008f007a057a23 */ /* 0x002fc60000010806 */
[----:B------:R-:W1:Y:S02]  /*47a0*/  LDSM.16.MT88.4 R40, [R216+0x8000] ;  /* 0x00800000d828783b */ /* 0x000e640000004200 */
[----:B------:R2:W3:Y:S01]  /*47b0*/  MUFU.EX2 R136, R5 ;  /* 0x0000000500887308 */ /* 0x0004e20000000800 */
[----:B------:R-:W-:Y:S01]  /*47c0*/  FFMA.FTZ R9, R123, c[0x0][0x23c], -R6 ;  /* 0x00008f007b097a23 */ /* 0x000fe20000010806 */
[----:B------:R-:W-:Y:S01]  /*47d0*/  LDSM.16.MT88.4 R36, [R216+0x8800] ;  /* 0x00880000d824783b */ /* 0x000fe20000004200 */
[----:B--2---:R-:W-:-:S05]  /*47e0*/  FMUL.FTZ R5, R3, c[0x0][0x23c] ;  /* 0x00008f0003057a20 */ /* 0x004fca0000410000 */
[----:B------:R-:W-:-:S05]  /*47f0*/  FSEL R5, R5, RZ, P1 ;  /* 0x000000ff05057208 */ /* 0x000fca0000800000 */
[----:B------:R-:W-:-:S04]  /*4800*/  FFMA.FTZ R0, R130, c[0x0][0x23c], -R5 ;  /* 0x00008f0082007a23 */ /* 0x000fc80000010805 */
[----:B------:R2:W-:Y:S01]  /*4810*/  MUFU.EX2 R232, R0 ;  /* 0x0000000000e87308 */ /* 0x0005e20000000800 */
[----:B------:R-:W-:Y:S02]  /*4820*/  IMAD R217, R4, 0x2, R216 ;  /* 0x0000000204d97824 */ /* 0x000fe400078e02d8 */
[----:B--2---:R-:W-:Y:S01]  /*4830*/  FFMA.FTZ R0, R127, c[0x0][0x23c], -R5 ;  /* 0x00008f007f007a23 */ /* 0x004fe20000010805 */
[----:B------:R-:W-:-:S04]  /*4840*/  LEA R219, R2, R216, 0x1 ;  /* 0x000000d802db7211 */ /* 0x000fc800078e08ff */
[----:B------:R-:W-:Y:S01]  /*4850*/  MUFU.EX2 R229, R9 ;  /* 0x0000000900e57308 */ /* 0x000fe20000000800 */
[----:B------:R-:W-:Y:S01]  /*4860*/  LEA R218, R2, R217, 0x1 ;  /* 0x000000d902da7211 */ /* 0x000fe200078e08ff */
[----:B------:R-:W-:Y:S04]  /*4870*/  LDSM.16.MT88.4 R28, [R217+0x8000] ;  /* 0x00800000d91c783b */ /* 0x000fe80000004200 */
[----:B------:R-:W2:Y:S02]  /*4880*/  LDSM.16.MT88.4 R56, [R218+0x8000] ;  /* 0x00800000da38783b */ /* 0x000ea40000004200 */
[----:B------:R1:W-:Y:S02]  /*4890*/  MUFU.EX2 R233, R0 ;  /* 0x0000000000e97308 */ /* 0x0003e40000000800 */
[----:B------:R-:W2:Y:S01]  /*48a0*/  LDSM.16.MT88.4 R44, [R219+0x8000] ;  /* 0x00800000db2c783b */ /* 0x000ea20000004200 */
[----:B------:R-:W-:-:S02]  /*48b0*/  MOV R4, R13 ;  /* 0x0000000d00047202 */ /* 0x000fc40000000f00 */
[----:B------:R-:W-:Y:S01]  /*48c0*/  F2FP.PACK_AB R26, R16, R251 ;  /* 0x000000fb101a723e */ /* 0x000fe200000000ff */
[----:B------:R-:W2:Y:S01]  /*48d0*/  LDSM.16.MT88.4 R48, [R218+0x8800] ;  /* 0x00880000da30783b */ /* 0x000ea20000004200 */
[----:B------:R-:W-:Y:S02]  /*48e0*/  F2FP.PACK_AB R27, R226, R230 ;  /* 0x000000e6e21b723e */ /* 0x000fe400000000ff */
[----:B---3--:R-:W-:Y:S01]  /*48f0*/  F2FP.PACK_AB R20, R136, R234 ;  /* 0x000000ea8814723e */ /* 0x008fe200000000ff */
[----:B------:R-:W3:Y:S01]  /*4900*/  LDSM.16.MT88.4 R32, [R219+0x8800] ;  /* 0x00880000db20783b */ /* 0x000ee20000004200 */
[----:B------:R-:W-:-:S03]  /*4910*/  F2FP.PACK_AB R19, R89, R243 ;  /* 0x000000f35913723e */ /* 0x000fc600000000ff */
[----:B------:R-:W2:Y:S01]  /*4920*/  LDSM.16.MT88.4 R52, [R217+0x8800] ;  /* 0x00880000d934783b */ /* 0x000ea20000004200 */
[----:B-1----:R-:W-:-:S04]  /*4930*/  FFMA.FTZ R0, R129, c[0x0][0x23c], -R5 ;  /* 0x00008f0081007a23 */ /* 0x002fc80000010805 */
[----:B------:R1:W-:Y:S02]  /*4940*/  MUFU.EX2 R228, R0 ;  /* 0x0000000000e47308 */ /* 0x0003e40000000800 */
[----:B-1----:R-:W-:-:S06]  /*4950*/  FFMA.FTZ R0, R128, c[0x0][0x23c], -R5 ;  /* 0x00008f0080007a23 */ /* 0x002fcc0000010805 */
[----:B------:R1:W-:Y:S02]  /*4960*/  MUFU.EX2 R224, R0 ;  /* 0x0000000000e07308 */ /* 0x0003e40000000800 */
[----:B-1----:R-:W-:-:S06]  /*4970*/  FFMA.FTZ R0, R124, c[0x0][0x23c], -R6 ;  /* 0x00008f007c007a23 */ /* 0x002fcc0000010806 */
[----:B------:R1:W-:Y:S02]  /*4980*/  MUFU.EX2 R221, R0 ;  /* 0x0000000000dd7308 */ /* 0x0003e40000000800 */
[----:B-1----:R-:W-:-:S06]  /*4990*/  FFMA.FTZ R0, R126, c[0x0][0x23c], -R6 ;  /* 0x00008f007e007a23 */ /* 0x002fcc0000010806 */
[----:B------:R1:W-:Y:S01]  /*49a0*/  MUFU.EX2 R2, R0 ;  /* 0x0000000000027308 */ /* 0x0003e20000000800 */
[--C-:B------:R-:W-:Y:S02]  /*49b0*/  FFMA.FTZ R9, R121, c[0x0][0x23c], -R6.reuse ;  /* 0x00008f0079097a23 */ /* 0x100fe40000010806 */
[----:B-1----:R-:W-:-:S05]  /*49c0*/  FFMA.FTZ R0, R132, c[0x0][0x23c], -R6 ;  /* 0x00008f0084007a23 */ /* 0x002fca0000010806 */
[----:B------:R1:W-:Y:S02]  /*49d0*/  MUFU.EX2 R139, R0 ;  /* 0x00000000008b7308 */ /* 0x0003e40000000800 */
[----:B-1----:R-:W-:-:S06]  /*49e0*/  FFMA.FTZ R0, R131, c[0x0][0x23c], -R6 ;  /* 0x00008f0083007a23 */ /* 0x002fcc0000010806 */
[----:B------:R1:W-:Y:S08]  /*49f0*/  MUFU.EX2 R227, R0 ;  /* 0x0000000000e37308 */ /* 0x0003f00000000800 */
[----:B------:R-:W2:Y:S01]  /*4a00*/  MUFU.EX2 R225, R9 ;  /* 0x0000000900e17308 */ /* 0x000ea20000000800 */
[----:B-1----:R-:W-:-:S07]  /*4a10*/  FFMA.FTZ R0, R137, c[0x0][0x23c], -R5 ;  /* 0x00008f0089007a23 */ /* 0x002fce0000010805 */
[----:B------:R1:W-:Y:S01]  /*4a20*/  MUFU.EX2 R220, R0 ;  /* 0x0000000000dc7308 */ /* 0x0003e20000000800 */
[----:B------:R-:W-:Y:S02]  /*4a30*/  F2FP.PACK_AB R24, R4, R11 ;  /* 0x0000000b0418723e */ /* 0x000fe400000000ff */
[----:B----4-:R-:W-:Y:S01]  /*4a40*/  F2FP.PACK_AB R25, R134, R135 ;  /* 0x000000878619723e */ /* 0x010fe200000000ff */
[----:B-1----:R-:W-:-:S04]  /*4a50*/  FFMA.FTZ R0, R133, c[0x0][0x23c], -R5 ;  /* 0x00008f0085007a23 */ /* 0x002fc80000010805 */
[----:B------:R1:W-:Y:S01]  /*4a60*/  MUFU.EX2 R132, R0 ;  /* 0x0000000000847308 */ /* 0x0003e20000000800 */
[----:B------:R-:W-:Y:S01]  /*4a70*/  IMAD.MOV.U32 R129, RZ, RZ, R12 ;  /* 0x000000ffff817224 */ /* 0x000fe200078e000c */
[----:B--2---:R-:W-:Y:S01]  /*4a80*/  F2FP.PACK_AB R22, R225, R229 ;  /* 0x000000e5e116723e */ /* 0x004fe200000000ff */
[----:B------:R-:W-:Y:S01]  /*4a90*/  HMMA.16816.F32 R12, R24, R40, RZ ;  /* 0x00000028180c723c */ /* 0x000fe200000018ff */
[----:B-1----:R-:W-:-:S04]  /*4aa0*/  FFMA.FTZ R0, R140, c[0x0][0x23c], -R5 ;  /* 0x00008f008c007a23 */ /* 0x002fc80000010805 */
[----:B------:R1:W2:Y:S01]  /*4ab0*/  MUFU.EX2 R9, R0 ;  /* 0x0000000000097308 */ /* 0x0002a20000000800 */
[----:B------:R-:W-:Y:S02]  /*4ac0*/  F2FP.PACK_AB R21, R233, R232 ;  /* 0x000000e8e915723e */ /* 0x000fe400000000ff */
[----:B------:R-:W-:Y:S01]  /*4ad0*/  F2FP.PACK_AB R23, R224, R228 ;  /* 0x000000e4e017723e */ /* 0x000fe200000000ff */
[----:B------:R-:W-:-:S06]  /*4ae0*/  IMAD.MOV.U32 R140, RZ, RZ, R17 ;  /* 0x000000ffff8c7224 */ /* 0x000fcc00078e0011 */
[----:B------:R-:W-:Y:S01]  /*4af0*/  HMMA.16816.F32 R60, R20, R56, RZ ;  /* 0x00000038143c723c */ /* 0x000fe200000018ff */
[----:B-1----:R-:W-:Y:S01]  /*4b00*/  FFMA.FTZ R0, R138, c[0x0][0x23c], -R5 ;  /* 0x00008f008a007a23 */ /* 0x002fe20000010805 */
[----:B--2---:R-:W-:-:S03]  /*4b10*/  MOV R138, R9 ;  /* 0x00000009008a7202 */ /* 0x004fc60000000f00 */
[----:B------:R-:W1:Y:S01]  /*4b20*/  MUFU.EX2 R9, R0 ;  /* 0x0000000000097308 */ /* 0x000e620000000800 */
[----:B------:R-:W-:Y:S01]  /*4b30*/  IMAD.MOV.U32 R137, RZ, RZ, R16 ;  /* 0x000000ffff897224 */ /* 0x000fe200078e0010 */
[----:B------:R-:W-:Y:S02]  /*4b40*/  F2FP.PACK_AB R16, R140, R223 ;  /* 0x000000df8c10723e */ /* 0x000fe400000000ff */
[----:B------:R-:W-:Y:S02]  /*4b50*/  F2FP.PACK_AB R17, R242, R222 ;  /* 0x000000def211723e */ /* 0x000fe400000000ff */
[----:B------:R-:W-:Y:S01]  /*4b60*/  F2FP.PACK_AB R18, R88, R129 ;  /* 0x000000815812723e */ /* 0x000fe200000000ff */
[----:B------:R-:W-:Y:S08]  /*4b70*/  HMMA.16816.F32 R80, R24, R44, RZ ;  /* 0x0000002c1850723c */ /* 0x000ff000000018ff */
[----:B------:R-:W-:Y:S07]  /*4b80*/  HMMA.16816.F32 R92, R16, R36, R12 ;  /* 0x00000024105c723c */ /* 0x000fee000000180c */
[----:B------:R-:W-:-:S02]  /*4b90*/  F2FP.PACK_AB R12, R2, R221 ;  /* 0x000000dd020c723e */ /* 0x000fc400000000ff */
[----:B------:R-:W-:Y:S02]  /*4ba0*/  F2FP.PACK_AB R13, R132, R220 ;  /* 0x000000dc840d723e */ /* 0x000fe400000000ff */
[----:B------:R-:W-:Y:S02]  /*4bb0*/  F2FP.PACK_AB R14, R227, R139 ;  /* 0x0000008be30e723e */ /* 0x000fe400000000ff */
[----:B-1----:R-:W-:Y:S01]  /*4bc0*/  F2FP.PACK_AB R15, R9, R138 ;  /* 0x0000008a090f723e */ /* 0x002fe200000000ff */
[----:B------:R-:W-:Y:S01]  /*4bd0*/  HMMA.16816.F32 R84, R20, R40, RZ ;  /* 0x000000281454723c */ /* 0x000fe200000018ff */
[----:B------:R-:W-:Y:S01]  /*4be0*/  MOV R133, R66 ;  /* 0x0000004200857202 */ /* 0x000fe20000000f00 */
[----:B------:R-:W-:-:S06]  /*4bf0*/  FFMA.FTZ R0, R160, c[0x0][0x23c], -R8 ;  /* 0x00008f00a0007a23 */ /* 0x000fcc0000010808 */
[----:B------:R-:W-:Y:S01]  /*4c00*/  HMMA.16816.F32 R120, R12, R48, R60 ;  /* 0x000000300c78723c */ /* 0x000fe2000000183c */
[----:B------:R1:W-:Y:S07]  /*4c10*/  MUFU.EX2 R160, R0 ;  /* 0x0000000000a07308 */ /* 0x0003ee0000000800 */
[----:B------:R-:W-:Y:S08]  /*4c20*/  HMMA.16816.F32 R64, R24, R56, RZ ;  /* 0x000000381840723c */ /* 0x000ff000000018ff */
[----:B------:R-:W-:Y:S01]  /*4c30*/  HMMA.16816.F32 R60, R20, R46, RZ ;  /* 0x0000002e143c723c */ /* 0x000fe200000018ff */
[----:B-1----:R-:W-:-:S04]  /*4c40*/  FFMA.FTZ R0, R154, c[0x0][0x23c], -R8 ;  /* 0x00008f009a007a23 */ /* 0x002fc80000010808 */
[----:B------:R1:W-:Y:S03]  /*4c50*/  MUFU.EX2 R10, R0 ;  /* 0x00000000000a7308 */ /* 0x0003e60000000800 */
[----:B---3--:R-:W-:Y:S01]  /*4c60*/  HMMA.16816.F32 R108, R16, R32, R80 ;  /* 0x00000020106c723c */ /* 0x008fe20000001850 */
[----:B-1----:R-:W-:-:S04]  /*4c70*/  FFMA.FTZ R0, R142, c[0x0][0x23c], -R8 ;  /* 0x00008f008e007a23 */ /* 0x002fc80000010808 */
[----:B------:R1:W-:Y:S03]  /*4c80*/  MUFU.EX2 R82, R0 ;  /* 0x0000000000527308 */ /* 0x0003e60000000800 */
[----:B------:R-:W-:Y:S08]  /*4c90*/  HMMA.16816.F32 R96, R12, R36, R84 ;  /* 0x000000240c60723c */ /* 0x000ff00000001854 */
[----:B------:R-:W-:Y:S01]  /*4ca0*/  HMMA.16816.F32 R124, R16, R48, R64 ;  /* 0x00000030107c723c */ /* 0x000fe20000001840 */
[----:B-1----:R-:W-:-:S07]  /*4cb0*/  FFMA.FTZ R0, R141, c[0x0][0x23c], -R8 ;  /* 0x00008f008d007a23 */ /* 0x002fce0000010808 */
[----:B------:R-:W-:Y:S01]  /*4cc0*/  HMMA.16816.F32 R84, R12, R34, R60 ;  /* 0x000000220c54723c */ /* 0x000fe2000000183c */
[----:B------:R1:W-:Y:S07]  /*4cd0*/  MUFU.EX2 R56, R0 ;  /* 0x0000000000387308 */ /* 0x0003ee0000000800 */
[C---:B------:R-:W-:Y:S08]  /*4ce0*/  HMMA.16816.F32 R76, R20.reuse, R44, RZ ;  /* 0x0000002c144c723c */ /* 0x040ff000000018ff */
[----:B------:R-:W-:Y:S01]  /*4cf0*/  HMMA.16816.F32 R68, R20, R28, RZ ;  /* 0x0000001c1444723c */ /* 0x000fe200000018ff */
[----:B-1----:R-:W-:-:S04]  /*4d00*/  FFMA.FTZ R0, R164, c[0x0][0x23c], -R7 ;  /* 0x00008f00a4007a23 */ /* 0x002fc80000010807 */
[----:B------:R1:W2:Y:S03]  /*4d10*/  MUFU.EX2 R83, R0 ;  /* 0x0000000000537308 */ /* 0x0002a60000000800 */
[C---:B------:R-:W-:Y:S08]  /*4d20*/  HMMA.16816.F32 R64, R20.reuse, R42, RZ ;  /* 0x0000002a1440723c */ /* 0x040ff000000018ff */
[C---:B------:R-:W-:Y:S08]  /*4d30*/  HMMA.16816.F32 R60, R20.reuse, R30, RZ ;  /* 0x0000001e143c723c */ /* 0x040ff000000018ff */
[----:B------:R-:W-:Y:S01]  /*4d40*/  HMMA.16816.F32 R20, R20, R58, RZ ;  /* 0x0000003a1414723c */ /* 0x000fe200000018ff */
[----:B-1----:R-:W-:Y:S01]  /*4d50*/  FFMA.FTZ R0, R161, c[0x0][0x23c], -R7 ;  /* 0x00008f00a1007a23 */ /* 0x002fe20000010807 */
[----:B------:R-:W-:Y:S01]  /*4d60*/  MOV R37, R89 ;  /* 0x0000005900257202 */ /* 0x000fe20000000f00 */
[----:B------:R-:W-:-:S02]  /*4d70*/  IMAD.MOV.U32 R36, RZ, RZ, R88 ;  /* 0x000000ffff247224 */ /* 0x000fc400078e0058 */
[----:B------:R1:W-:Y:S01]  /*4d80*/  MUFU.EX2 R142, R0 ;  /* 0x00000000008e7308 */ /* 0x0003e20000000800 */
[----:B--2---:R-:W-:Y:S02]  /*4d90*/  IMAD.MOV.U32 R161, RZ, RZ, R83 ;  /* 0x000000ffffa17224 */ /* 0x004fe400078e0053 */
[----:B------:R-:W-:Y:S01]  /*4da0*/  MOV R83, R36 ;  /* 0x0000002400537202 */ /* 0x000fe20000000f00 */
[----:B------:R-:W-:Y:S01]  /*4db0*/  IMAD.MOV.U32 R36, RZ, RZ, R37 ;  /* 0x000000ffff247224 */ /* 0x000fe200078e0025 */
[----:B------:R-:W-:Y:S01]  /*4dc0*/  MOV R37, R137 ;  /* 0x0000008900257202 */ /* 0x000fe20000000f00 */
[----:B------:R-:W-:Y:S01]  /*4dd0*/  HMMA.16816.F32 R104, R12, R32, R76 ;  /* 0x000000200c68723c */ /* 0x000fe2000000184c */
[----:B-1----:R-:W-:-:S04]  /*4de0*/  FFMA.FTZ R0, R152, c[0x0][0x23c], -R7 ;  /* 0x00008f0098007a23 */ /* 0x002fc80000010807 */
[----:B------:R1:W-:Y:S03]  /*4df0*/  MUFU.EX2 R137, R0 ;  /* 0x0000000000897308 */ /* 0x0003e60000000800 */
[C---:B------:R-:W-:Y:S08]  /*4e00*/  HMMA.16816.F32 R112, R12.reuse, R52, R68 ;  /* 0x000000340c70723c */ /* 0x040ff00000001844 */
[----:B------:R-:W-:Y:S01]  /*4e10*/  HMMA.16816.F32 R64, R12, R38, R64 ;  /* 0x000000260c40723c */ /* 0x000fe20000001840 */
[----:B-1----:R-:W-:-:S07]  /*4e20*/  FFMA.FTZ R0, R143, c[0x0][0x23c], -R7 ;  /* 0x00008f008f007a23 */ /* 0x002fce0000010807 */
[C---:B------:R-:W-:Y:S08]  /*4e30*/  HMMA.16816.F32 R88, R12.reuse, R54, R60 ;  /* 0x000000360c58723c */ /* 0x040ff0000000183c */
[----:B------:R-:W-:Y:S01]  /*4e40*/  HMMA.16816.F32 R100, R12, R50, R20 ;  /* 0x000000320c64723c */ /* 0x000fe20000001814 */
[----:B------:R1:W-:Y:S01]  /*4e50*/  MUFU.EX2 R12, R0 ;  /* 0x00000000000c7308 */ /* 0x0003e20000000800 */
[----:B------:R-:W-:Y:S01]  /*4e60*/  MOV R152, R56 ;  /* 0x0000003800987202 */ /* 0x000fe20000000f00 */
[----:B------:R-:W-:Y:S01]  /*4e70*/  IMAD.MOV.U32 R56, RZ, RZ, R133 ;  /* 0x000000ffff387224 */ /* 0x000fe200078e0085 */
[----:B------:R-:W2:Y:S01]  /*4e80*/  LDSM.16.MT88.4 R20, [R216+0x9000] ;  /* 0x00900000d814783b */ /* 0x000ea20000004200 */
[----:B-1----:R-:W-:-:S04]  /*4e90*/  FFMA.FTZ R0, R166, c[0x0][0x23c], -R6 ;  /* 0x00008f00a6007a23 */ /* 0x002fc80000010806 */
[----:B------:R1:W-:Y:S01]  /*4ea0*/  MUFU.EX2 R166, R0 ;  /* 0x0000000000a67308 */ /* 0x0003e20000000800 */
[----:B------:R-:W-:Y:S01]  /*4eb0*/  HMMA.16816.F32 R40, R24, R42, RZ ;  /* 0x0000002a1828723c */ /* 0x000fe200000018ff */
[----:B-1----:R-:W-:-:S06]  /*4ec0*/  FFMA.FTZ R0, R163, c[0x0][0x23c], -R6 ;  /* 0x00008f00a3007a23 */ /* 0x002fcc0000010806 */
[----:B------:R1:W-:Y:S01]  /*4ed0*/  MUFU.EX2 R141, R0 ;  /* 0x00000000008d7308 */ /* 0x0003e20000000800 */
[----:B------:R-:W-:Y:S01]  /*4ee0*/  HMMA.16816.F32 R72, R24, R28, RZ ;  /* 0x0000001c1848723c */ /* 0x000fe200000018ff */
[----:B-1----:R-:W-:-:S06]  /*4ef0*/  FFMA.FTZ R0, R155, c[0x0][0x23c], -R6 ;  /* 0x00008f009b007a23 */ /* 0x002fcc0000010806 */
[----:B------:R1:W-:Y:S01]  /*4f00*/  MUFU.EX2 R133, R0 ;  /* 0x0000000000857308 */ /* 0x0003e20000000800 */
[----:B------:R-:W-:Y:S01]  /*4f10*/  IMAD.MOV.U32 R155, RZ, RZ, R10 ;  /* 0x000000ffff9b7224 */ /* 0x000fe200078e000a */
[C---:B------:R-:W-:Y:S08]  /*4f20*/  HMMA.16816.F32 R44, R24.reuse, R46, RZ ;  /* 0x0000002e182c723c */ /* 0x040ff000000018ff */
[----:B------:R-:W-:Y:S01]  /*4f30*/  HMMA.16816.F32 R28, R24, R30, RZ ;  /* 0x0000001e181c723c */ /* 0x000fe200000018ff */
[----:B-1----:R-:W-:-:S07]  /*4f40*/  FFMA.FTZ R0, R153, c[0x0][0x23c], -R6 ;  /* 0x00008f0099007a23 */ /* 0x002fce0000010806 */
[----:B------:R-:W-:Y:S01]  /*4f50*/  HMMA.16816.F32 R24, R24, R58, RZ ;  /* 0x0000003a1818723c */ /* 0x000fe200000018ff */
[----:B------:R1:W-:Y:S02]  /*4f60*/  MUFU.EX2 R10, R0 ;  /* 0x00000000000a7308 */ /* 0x0003e40000000800 */
[----:B-1----:R-:W-:-:S06]  /*4f70*/  FFMA.FTZ R0, R168, c[0x0][0x23c], -R5 ;  /* 0x00008f00a8007a23 */ /* 0x002fcc0000010805 */
[----:B------:R1:W-:Y:S01]  /*4f80*/  MUFU.EX2 R164, R0 ;  /* 0x0000000000a47308 */ /* 0x0003e20000000800 */
[----:B------:R-:W-:Y:S01]  /*4f90*/  HMMA.16816.F32 R40, R16, R38, R40 ;  /* 0x000000261028723c */ /* 0x000fe20000001828 */
[----:B-1----:R-:W-:-:S06]  /*4fa0*/  FFMA.FTZ R0, R167, c[0x0][0x23c], -R5 ;  /* 0x00008f00a7007a23 */ /* 0x002fcc0000010805 */
[----:B------:R1:W3:Y:S01]  /*4fb0*/  MUFU.EX2 R13, R0 ;  /* 0x00000000000d7308 */ /* 0x0002e20000000800 */
[----:B------:R-:W-:Y:S01]  /*4fc0*/  MOV R167, R82 ;  /* 0x0000005200a77202 */ /* 0x000fe20000000f00 */
[----:B------:R-:W-:Y:S02]  /*4fd0*/  IMAD.MOV.U32 R57, RZ, RZ, R116 ;  /* 0x000000ffff397224 */ /* 0x000fe400078e0074 */
[----:B-1----:R-:W-:-:S04]  /*4fe0*/  FFMA.FTZ R0, R165, c[0x0][0x23c], -R5 ;  /* 0x00008f00a5007a23 */ /* 0x002fc80000010805 */
[----:B------:R1:W-:Y:S01]  /*4ff0*/  MUFU.EX2 R153, R0 ;  /* 0x0000000000997308 */ /* 0x0003e20000000800 */
[----:B------:R-:W-:Y:S01]  /*5000*/  MOV R131, R117 ;  /* 0x0000007500837202 */ /* 0x000fe20000000f00 */
[----:B------:R-:W-:Y:S01]  /*5010*/  IMAD.MOV.U32 R130, RZ, RZ, R118 ;  /* 0x000000ffff827224 */ /* 0x000fe200078e0076 */
[----:B------:R-:W-:Y:S01]  /*5020*/  MOV R128, R119 ;  /* 0x0000007700807202 */ /* 0x000fe20000000f00 */
[----:B------:R-:W-:Y:S01]  /*5030*/  HMMA.16816.F32 R44, R16, R34, R44 ;  /* 0x00000022102c723c */ /* 0x000fe2000000182c */
[----:B-1----:R-:W-:-:S04]  /*5040*/  FFMA.FTZ R0, R162, c[0x0][0x23c], -R5 ;  /* 0x00008f00a2007a23 */ /* 0x002fc80000010805 */
[----:B------:R-:W1:Y:S03]  /*5050*/  MUFU.EX2 R154, R0 ;  /* 0x00000000009a7308 */ /* 0x000e660000000800 */
[----:B------:R-:W-:Y:S01]  /*5060*/  HMMA.16816.F32 R116, R16, R52, R72 ;  /* 0x000000341074723c */ /* 0x000fe20000001848 */
[----:B---3--:R-:W-:-:S07]  /*5070*/  IMAD.MOV.U32 R165, RZ, RZ, R13 ;  /* 0x000000ffffa57224 */ /* 0x008fce00078e000d */
[C---:B------:R-:W-:Y:S08]  /*5080*/  HMMA.16816.F32 R28, R16.reuse, R54, R28 ;  /* 0x00000036101c723c */ /* 0x040ff0000000181c */
[----:B------:R-:W-:Y:S07]  /*5090*/  HMMA.16816.F32 R24, R16, R50, R24 ;  /* 0x000000321018723c */ /* 0x000fee0000001818 */
[----:B------:R-:W-:-:S02]  /*50a0*/  F2FP.PACK_AB R16, R155, R160 ;  /* 0x000000a09b10723e */ /* 0x000fc400000000ff */
[----:B------:R-:W-:Y:S02]  /*50b0*/  F2FP.PACK_AB R17, R142, R161 ;  /* 0x000000a18e11723e */ /* 0x000fe400000000ff */
[----:B------:R-:W-:Y:S02]  /*50c0*/  F2FP.PACK_AB R18, R152, R167 ;  /* 0x000000a79812723e */ /* 0x000fe400000000ff */
[----:B------:R-:W-:Y:S02]  /*50d0*/  F2FP.PACK_AB R19, R12, R137 ;  /* 0x000000890c13723e */ /* 0x000fe400000000ff */
[----:B------:R-:W-:Y:S02]  /*50e0*/  F2FP.PACK_AB R13, R165, R164 ;  /* 0x000000a4a50d723e */ /* 0x000fe400000000ff */
[----:B------:R-:W-:-:S03]  /*50f0*/  F2FP.PACK_AB R14, R10, R133 ;  /* 0x000000850a0e723e */ /* 0x000fc600000000ff */
[----:B--2---:R-:W-:Y:S01]  /*5100*/  HMMA.16816.F32 R76, R16, R20, R92 ;  /* 0x00000014104c723c */ /* 0x004fe2000000185c */
[----:B-1----:R-:W-:-:S06]  /*5110*/  F2FP.PACK_AB R15, R154, R153 ;  /* 0x000000999a0f723e */ /* 0x002fcc00000000ff */
[----:B------:R-:W-:Y:S01]  /*5120*/  IMAD.MOV.U32 R94, RZ, RZ, R12 ;  /* 0x000000ffff5e7224 */ /* 0x000fe200078e000c */
[----:B------:R-:W-:Y:S01]  /*5130*/  F2FP.PACK_AB R12, R141, R166 ;  /* 0x000000a68d0c723e */ /* 0x000fe200000000ff */
[----:B------:R-:W-:Y:S01]  /*5140*/  IMAD.MOV.U32 R143, RZ, RZ, R57 ;  /* 0x000000ffff8f7224 */ /* 0x000fe200078e0039 */
[----:B------:R-:W-:Y:S02]  /*5150*/  MOV R163, R83 ;  /* 0x0000005300a37202 */ /* 0x000fe40000000f00 */
[----:B------:R-:W-:Y:S02]  /*5160*/  MOV R93, R56 ;  /* 0x00000038005d7202 */ /* 0x000fe40000000f00 */
[----:B------:R-:W-:Y:S08]  /*5170*/  HMMA.16816.F32 R56, R16, R22, R40 ;  /* 0x000000161038723c */ /* 0x000ff00000001828 */
[C---:B------:R-:W-:Y:S08]  /*5180*/  HMMA.16816.F32 R80, R12.reuse, R20, R96 ;  /* 0x000000140c50723c */ /* 0x040ff00000001860 */
[----:B------:R-:W-:Y:S01]  /*5190*/  HMMA.16816.F32 R72, R12, R22, R64 ;  /* 0x000000160c48723c */ /* 0x000fe20000001840 */
[----:B------:R-:W1:Y:S07]  /*51a0*/  LDSM.16.MT88.4 R20, [R219+0x9000] ;  /* 0x00900000db14783b */ /* 0x000e6e0000004200 */
[-C--:B-1----:R-:W-:Y:S08]  /*51b0*/  HMMA.16816.F32 R68, R16, R20.reuse, R108 ;  /* 0x000000141044723c */ /* 0x082ff0000000186c */
[C---:B------:R-:W-:Y:S08]  /*51c0*/  HMMA.16816.F32 R64, R12.reuse, R20, R104 ;  /* 0x000000140c40723c */ /* 0x040ff00000001868 */
[-C--:B------:R-:W-:Y:S08]  /*51d0*/  HMMA.16816.F32 R60, R12, R22.reuse, R84 ;  /* 0x000000160c3c723c */ /* 0x080ff00000001854 */
[----:B------:R-:W-:Y:S01]  /*51e0*/  HMMA.16816.F32 R44, R16, R22, R44 ;  /* 0x00000016102c723c */ /* 0x000fe2000000182c */
[----:B------:R-:W1:Y:S01]  /*51f0*/  LDSM.16.MT88.4 R20, [R217+0x9000] ;  /* 0x00900000d914783b */ /* 0x000e620000004200 */
[----:B------:R-:W-:-:S04]  /*5200*/  FFMA.FTZ R0, R175, c[0x0][0x23c], -R8 ;  /* 0x00008f00af007a23 */ /* 0x000fc80000010808 */
[----:B------:R2:W-:Y:S02]  /*5210*/  MUFU.EX2 R92, R0 ;  /* 0x00000000005c7308 */ /* 0x0005e40000000800 */
[-C--:B-1----:R-:W-:Y:S08]  /*5220*/  HMMA.16816.F32 R52, R16, R20.reuse, R116 ;  /* 0x000000141034723c */ /* 0x082ff00000001874 */
[C---:B------:R-:W-:Y:S08]  /*5230*/  HMMA.16816.F32 R48, R12.reuse, R20, R112 ;  /* 0x000000140c30723c */ /* 0x040ff00000001870 */
[-C--:B------:R-:W-:Y:S08]  /*5240*/  HMMA.16816.F32 R40, R12, R22.reuse, R88 ;  /* 0x000000160c28723c */ /* 0x080ff00000001858 */
[----:B------:R-:W-:Y:S01]  /*5250*/  HMMA.16816.F32 R32, R16, R22, R28 ;  /* 0x000000161020723c */ /* 0x000fe2000000181c */
[----:B------:R-:W1:Y:S01]  /*5260*/  LDSM.16.MT88.4 R20, [R218+0x9000] ;  /* 0x00900000da14783b */ /* 0x000e620000004200 */
[----:B--2---:R-:W-:-:S04]  /*5270*/  FFMA.FTZ R0, R170, c[0x0][0x23c], -R8 ;  /* 0x00008f00aa007a23 */ /* 0x004fc80000010808 */
[----:B------:R2:W-:Y:S01]  /*5280*/  MUFU.EX2 R162, R0 ;  /* 0x0000000000a27308 */ /* 0x0005e20000000800 */
[----:B------:R-:W-:Y:S01]  /*5290*/  IMAD.MOV.U32 R168, RZ, RZ, R36 ;  /* 0x000000ffffa87224 */ /* 0x000fe200078e0024 */
[----:B------:R-:W-:Y:S01]  /*52a0*/  MOV R95, R37 ;  /* 0x00000025005f7202 */ /* 0x000fe20000000f00 */
[----:B--2---:R-:W-:-:S05]  /*52b0*/  FFMA.FTZ R0, R157, c[0x0][0x23c], -R8 ;  /* 0x00008f009d007a23 */ /* 0x004fca0000010808 */
[----:B------:R2:W-:Y:S02]  /*52c0*/  MUFU.EX2 R99, R0 ;  /* 0x0000000000637308 */ /* 0x0005e40000000800 */
[----:B--2---:R-:W-:-:S06]  /*52d0*/  FFMA.FTZ R0, R156, c[0x0][0x23c], -R8 ;  /* 0x00008f009c007a23 */ /* 0x004fcc0000010808 */
[----:B------:R2:W-:Y:S01]  /*52e0*/  MUFU.EX2 R98, R0 ;  /* 0x0000000000627308 */ /* 0x0005e20000000800 */
[C---:B-1----:R-:W-:Y:S08]  /*52f0*/  HMMA.16816.F32 R36, R12.reuse, R20, R120 ;  /* 0x000000140c24723c */ /* 0x042ff00000001878 */
[----:B------:R-:W-:Y:S01]  /*5300*/  HMMA.16816.F32 R28, R12, R22, R100 ;  /* 0x000000160c1c723c */ /* 0x000fe20000001864 */
[----:B--2---:R-:W-:-:S04]  /*5310*/  FFMA.FTZ R0, R181, c[0x0][0x23c], -R7 ;  /* 0x00008f00b5007a23 */ /* 0x004fc80000010807 */
[----:B------:R1:W2:Y:S02]  /*5320*/  MUFU.EX2 R13, R0 ;  /* 0x00000000000d7308 */ /* 0x0002a40000000800 */
[----:B-1----:R-:W-:-:S06]  /*5330*/  FFMA.FTZ R0, R172, c[0x0][0x23c], -R7 ;  /* 0x00008f00ac007a23 */ /* 0x002fcc0000010807 */
[----:B------:R1:W-:Y:S02]  /*5340*/  MUFU.EX2 R12, R0 ;  /* 0x00000000000c7308 */ /* 0x0003e40000000800 */
[----:B-1----:R-:W-:Y:S02]  /*5350*/  FFMA.FTZ R0, R159, c[0x0][0x23c], -R7 ;  /* 0x00008f009f007a23 */ /* 0x002fe40000010807 */
[----:B--2---:R-:W-:-:S04]  /*5360*/  IMAD.MOV.U32 R159, RZ, RZ, R13 ;  /* 0x000000ffff9f7224 */ /* 0x004fc800078e000d */
[----:B------:R1:W2:Y:S02]  /*5370*/  MUFU.EX2 R13, R0 ;  /* 0x00000000000d7308 */ /* 0x0002a40000000800 */
[----:B-1----:R-:W-:-:S06]  /*5380*/  FFMA.FTZ R0, R158, c[0x0][0x23c], -R7 ;  /* 0x00008f009e007a23 */ /* 0x002fcc0000010807 */
[----:B------:R1:W-:Y:S01]  /*5390*/  MUFU.EX2 R175, R0 ;  /* 0x0000000000af7308 */ /* 0x0003e20000000800 */
[----:B------:R-:W-:Y:S01]  /*53a0*/  MOV R158, R92 ;  /* 0x0000005c009e7202 */ /* 0x000fe20000000f00 */
[----:B------:R-:W-:Y:S01]  /*53b0*/  IMAD.MOV.U32 R92, RZ, RZ, R93 ;  /* 0x000000ffff5c7224 */ /* 0x000fe200078e005d */
[----:B------:R-:W-:Y:S01]  /*53c0*/  MOV R93, R94 ;  /* 0x0000005e005d7202 */ /* 0x000fe20000000f00 */
[----:B-1----:R-:W-:-:S04]  /*53d0*/  FFMA.FTZ R0, R183, c[0x0][0x23c], -R6 ;  /* 0x00008f00b7007a23 */ /* 0x002fc80000010806 */
[----:B------:R1:W-:Y:S01]  /*53e0*/  MUFU.EX2 R157, R0 ;  /* 0x00000000009d7308 */ /* 0x0003e20000000800 */
[----:B------:R-:W-:Y:S01]  /*53f0*/  IMAD.MOV.U32 R94, RZ, RZ, R95 ;  /* 0x000000ffff5e7224 */ /* 0x000fe200078e005f */
[----:B------:R-:W-:Y:S01]  /*5400*/  MOV R95, R168 ;  /* 0x000000a8005f7202 */ /* 0x000fe20000000f00 */
[----:B------:R-:W-:Y:S01]  /*5410*/  IMAD.MOV.U32 R168, RZ, RZ, R163 ;  /* 0x000000ffffa87224 */ /* 0x000fe200078e00a3 */
[----:B------:R-:W-:Y:S01]  /*5420*/  MOV R163, R128 ;  /* 0x0000008000a37202 */ /* 0x000fe20000000f00 */
[----:B-1----:R-:W-:Y:S01]  /*5430*/  FFMA.FTZ R0, R174, c[0x0][0x23c], -R6 ;  /* 0x00008f00ae007a23 */ /* 0x002fe20000010806 */
[----:B--2---:R-:W-:-:S03]  /*5440*/  MOV R174, R13 ;  /* 0x0000000d00ae7202 */ /* 0x004fc60000000f00 */
[----:B------:R1:W2:Y:S01]  /*5450*/  MUFU.EX2 R13, R0 ;  /* 0x00000000000d7308 */ /* 0x0002a20000000800 */
[----:B------:R-:W-:Y:S01]  /*5460*/  IMAD.MOV.U32 R128, RZ, RZ, R231 ;  /* 0x000000ffff807224 */ /* 0x000fe200078e00e7 */
[----:B------:R-:W-:Y:S01]  /*5470*/  HMMA.16816.F32 R88, R16, R20, R124 ;  /* 0x000000141058723c */ /* 0x000fe2000000187c */
[----:B-1----:R-:W-:-:S05]  /*5480*/  FFMA.FTZ R0, R171, c[0x0][0x23c], -R6 ;  /* 0x00008f00ab007a23 */ /* 0x002fca0000010806 */
[----:B------:R1:W-:Y:S02]  /*5490*/  MUFU.EX2 R183, R0 ;  /* 0x0000000000b77308 */ /* 0x0003e40000000800 */
[----:B------:R-:W-:Y:S01]  /*54a0*/  HMMA.16816.F32 R24, R16, R22, R24 ;  /* 0x000000161018723c */ /* 0x000fe20000001818 */
[----:B------:R-:W3:Y:S01]  /*54b0*/  LDSM.16.MT88.4 R20, [R216+0x9800] ;  /* 0x00980000d814783b */ /* 0x000ee20000004200 */
[----:B-1----:R-:W-:-:S04]  /*54c0*/  FFMA.FTZ R0, R169, c[0x0][0x23c], -R6 ;  /* 0x00008f00a9007a23 */ /* 0x002fc80000010806 */
[----:B------:R1:W-:Y:S02]  /*54d0*/  MUFU.EX2 R231, R0 ;  /* 0x0000000000e77308 */ /* 0x0003e40000000800 */
[----:B-1----:R-:W-:-:S06]  /*54e0*/  FFMA.FTZ R0, R188, c[0x0][0x23c], -R5 ;  /* 0x00008f00bc007a23 */ /* 0x002fcc0000010805 */
[----:B------:R1:W-:Y:S02]  /*54f0*/  MUFU.EX2 R156, R0 ;  /* 0x00000000009c7308 */ /* 0x0003e40000000800 */
[----:B-1----:R-:W-:-:S06]  /*5500*/  FFMA.FTZ R0, R182, c[0x0][0x23c], -R5 ;  /* 0x00008f00b6007a23 */ /* 0x002fcc0000010805 */
[----:B------:R1:W4:Y:S02]  /*5510*/  MUFU.EX2 R182, R0 ;  /* 0x0000000000b67308 */ /* 0x0003240000000800 */
[----:B-1----:R-:W-:-:S06]  /*5520*/  FFMA.FTZ R0, R180, c[0x0][0x23c], -R5 ;  /* 0x00008f00b4007a23 */ /* 0x002fcc0000010805 */
[----:B------:R1:W-:Y:S01]  /*5530*/  MUFU.EX2 R172, R0 ;  /* 0x0000000000ac7308 */ /* 0x0003e20000000800 */
[----:B------:R-:W-:Y:S02]  /*5540*/  IMAD.MOV.U32 R188, RZ, RZ, R99 ;  /* 0x000000ffffbc7224 */ /* 0x000fe400078e0063 */
[----:B-1----:R-:W-:-:S05]  /*5550*/  FFMA.FTZ R0, R173, c[0x0][0x23c], -R5 ;  /* 0x00008f00ad007a23 */ /* 0x002fca0000010805 */
[----:B------:R-:W1:Y:S01]  /*5560*/  MUFU.EX2 R169, R0 ;  /* 0x0000000000a97308 */ /* 0x000e620000000800 */
[----:B------:R-:W-:Y:S01]  /*5570*/  IMAD.MOV.U32 R173, RZ, RZ, R12 ;  /* 0x000000ffffad7224 */ /* 0x000fe200078e000c */
[----:B------:R-:W-:Y:S02]  /*5580*/  MOV R181, R98 ;  /* 0x0000006200b57202 */ /* 0x000fe40000000f00 */
[----:B--2---:R-:W-:Y:S02]  /*5590*/  MOV R180, R13 ;  /* 0x0000000d00b47202 */ /* 0x004fe40000000f00 */
[----:B------:R-:W-:Y:S02]  /*55a0*/  F2FP.PACK_AB R16, R162, R158 ;  /* 0x0000009ea210723e */ /* 0x000fe400000000ff */
[----:B------:R-:W-:Y:S02]  /*55b0*/  F2FP.PACK_AB R17, R173, R159 ;  /* 0x0000009fad11723e */ /* 0x000fe400000000ff */
[----:B------:R-:W-:-:S02]  /*55c0*/  F2FP.PACK_AB R18, R181, R188 ;  /* 0x000000bcb512723e */ /* 0x000fc400000000ff */
[----:B------:R-:W-:Y:S02]  /*55d0*/  F2FP.PACK_AB R19, R175, R174 ;  /* 0x000000aeaf13723e */ /* 0x000fe400000000ff */
[----:B------:R-:W-:Y:S02]  /*55e0*/  F2FP.PACK_AB R12, R180, R157 ;  /* 0x0000009db40c723e */ /* 0x000fe400000000ff */
[----:B----4-:R-:W-:Y:S02]  /*55f0*/  F2FP.PACK_AB R13, R182, R156 ;  /* 0x0000009cb60d723e */ /* 0x010fe400000000ff */
[----:B------:R-:W-:Y:S02]  /*5600*/  F2FP.PACK_AB R14, R231, R183 ;  /* 0x000000b7e70e723e */ /* 0x000fe400000000ff */
[----:B-1----:R-:W-:Y:S01]  /*5610*/  F2FP.PACK_AB R15, R169, R172 ;  /* 0x000000aca90f723e */ /* 0x002fe200000000ff */
[-C--:B---3--:R-:W-:Y:S08]  /*5620*/  HMMA.16816.F32 R112, R16, R20.reuse, R76 ;  /* 0x000000141070723c */ /* 0x088ff0000000184c */
[C---:B------:R-:W-:Y:S08]  /*5630*/  HMMA.16816.F32 R108, R12.reuse, R20, R80 ;  /* 0x000000140c6c723c */ /* 0x040ff00000001850 */
[-C--:B------:R-:W-:Y:S08]  /*5640*/  HMMA.16816.F32 R104, R12, R22.reuse, R72 ;  /* 0x000000160c68723c */ /* 0x080ff00000001848 */
[----:B------:R-:W-:Y:S01]  /*5650*/  HMMA.16816.F32 R100, R16, R22, R56 ;  /* 0x000000161064723c */ /* 0x000fe20000001838 */
[----:B------:R-:W1:Y:S01]  /*5660*/  LDSM.16.MT88.4 R20, [R219+0x9800] ;  /* 0x00980000db14783b */ /* 0x000e620000004200 */
[----:B------:R-:W-:Y:S01]  /*5670*/  FFMA.FTZ R0, R245, c[0x0][0x23c], -R8 ;  /* 0x00008f00f5007a23 */ /* 0x000fe20000010808 */
[----:B------:R-:W-:-:S03]  /*5680*/  MOV R125, R250 ;  /* 0x000000fa007d7202 */ /* 0x000fc60000000f00 */
[----:B------:R2:W-:Y:S01]  /*5690*/  MUFU.EX2 R250, R0 ;  /* 0x0000000000fa7308 */ /* 0x0005e20000000800 */
[----:B------:R-:W-:Y:S02]  /*56a0*/  IMAD.MOV.U32 R126, RZ, RZ, R163 ;  /* 0x000000ffff7e7224 */ /* 0x000fe400078e00a3 */
[----:B------:R-:W-:Y:S01]  /*56b0*/  IMAD.MOV.U32 R163, RZ, RZ, R251 ;  /* 0x000000ffffa37224 */ /* 0x000fe200078e00fb */
[-C--:B-1----:R-:W-:Y:S08]  /*56c0*/  HMMA.16816.F32 R96, R16, R20.reuse, R68 ;  /* 0x000000141060723c */ /* 0x082ff00000001844 */
[C---:B------:R-:W-:Y:S08]  /*56d0*/  HMMA.16816.F32 R84, R12.reuse, R20, R64 ;  /* 0x000000140c54723c */ /* 0x040ff00000001840 */
[-C--:B------:R-:W-:Y:S08]  /*56e0*/  HMMA.16816.F32 R80, R12, R22.reuse, R60 ;  /* 0x000000160c50723c */ /* 0x080ff0000000183c */
[----:B------:R-:W-:Y:S01]  /*56f0*/  HMMA.16816.F32 R76, R16, R22, R44 ;  /* 0x00000016104c723c */ /* 0x000fe2000000182c */
[----:B------:R-:W1:Y:S01]  /*5700*/  LDSM.16.MT88.4 R20, [R217+0x9800] ;  /* 0x00980000d914783b */ /* 0x000e620000004200 */
[----:B--2---:R-:W-:-:S04]  /*5710*/  FFMA.FTZ R0, R244, c[0x0][0x23c], -R8 ;  /* 0x00008f00f4007a23 */ /* 0x004fc80000010808 */
[----:B------:R2:W-:Y:S01]  /*5720*/  MUFU.EX2 R251, R0 ;  /* 0x0000000000fb7308 */ /* 0x0005e20000000800 */
[----:B------:R-:W-:Y:S01]  /*5730*/  MOV R127, R168 ;  /* 0x000000a8007f7202 */ /* 0x000fe20000000f00 */
[----:B------:R-:W-:Y:S01]  /*5740*/  IMAD.MOV.U32 R122, RZ, RZ, R93 ;  /* 0x000000ffff7a7224 */ /* 0x000fe200078e005d */
[----:B------:R-:W-:Y:S01]  /*5750*/  MOV R168, R128 ;  /* 0x0000008000a87202 */ /* 0x000fe20000000f00 */
[----:B------:R-:W-:Y:S01]  /*5760*/  IMAD.MOV.U32 R120, RZ, RZ, R95 ;  /* 0x000000ffff787224 */ /* 0x000fe200078e005f */
[----:B------:R-:W-:Y:S02]  /*5770*/  MOV R123, R92 ;  /* 0x0000005c007b7202 */ /* 0x000fe40000000f00 */
[----:B------:R-:W-:Y:S01]  /*5780*/  MOV R121, R94 ;  /* 0x0000005e00797202 */ /* 0x000fe20000000f00 */
[----:B--2---:R-:W-:-:S04]  /*5790*/  FFMA.FTZ R0, R213, c[0x0][0x23c], -R8 ;  /* 0x00008f00d5007a23 */ /* 0x004fc80000010808 */
[----:B------:R2:W3:Y:S01]  /*57a0*/  MUFU.EX2 R47, R0 ;  /* 0x00000000002f7308 */ /* 0x0004e20000000800 */
[----:B------:R-:W-:Y:S02]  /*57b0*/  IMAD.MOV.U32 R58, RZ, RZ, R122 ;  /* 0x000000ffff3a7224 */ /* 0x000fe400078e007a */
[----:B------:R-:W-:Y:S01]  /*57c0*/  IMAD.MOV.U32 R122, RZ, RZ, R242 ;  /* 0x000000ffff7a7224 */ /* 0x000fe200078e00f2 */
[----:B------:R-:W-:Y:S01]  /*57d0*/  MOV R59, R121 ;  /* 0x00000079003b7202 */ /* 0x000fe20000000f00 */
[----:B--2---:R-:W-:Y:S01]  /*57e0*/  FFMA.FTZ R0, R206, c[0x0][0x23c], -R8 ;  /* 0x00008f00ce007a23 */ /* 0x004fe20000010808 */
[-C--:B-1----:R-:W-:Y:S03]  /*57f0*/  HMMA.16816.F32 R116, R16, R20.reuse, R52 ;  /* 0x000000141074723c */ /* 0x082fe60000001834 */
[----:B------:R1:W2:Y:S05]  /*5800*/  MUFU.EX2 R128, R0 ;  /* 0x0000000000807308 */ /* 0x0002aa0000000800 */
[C---:B------:R-:W-:Y:S08]  /*5810*/  HMMA.16816.F32 R72, R12.reuse, R20, R48 ;  /* 0x000000140c48723c */ /* 0x040ff00000001830 */
[----:B------:R-:W-:Y:S01]  /*5820*/  HMMA.16816.F32 R68, R12, R22, R40 ;  /* 0x000000160c44723c */ /* 0x000fe20000001828 */
[----:B-1----:R-:W-:-:S07]  /*5830*/  FFMA.FTZ R0, R125, c[0x0][0x23c], -R7 ;  /* 0x00008f007d007a23 */ /* 0x002fce0000010807 */
[----:B------:R-:W-:Y:S01]  /*5840*/  HMMA.16816.F32 R92, R16, R22, R32 ;  /* 0x00000016105c723c */ /* 0x000fe20000001820 */
[----:B------:R-:W1:Y:S01]  /*5850*/  LDSM.16.MT88.4 R20, [R218+0x9800] ;  /* 0x00980000da14783b */ /* 0x000e620000004200 */
[----:B------:R4:W-:Y:S01]  /*5860*/  MUFU.EX2 R242, R0 ;  /* 0x0000000000f27308 */ /* 0x0009e20000000800 */
[----:B------:R-:W-:Y:S01]  /*5870*/  MOV R121, R243 ;  /* 0x000000f300797202 */ /* 0x000fe20000000f00 */
[----:B----4-:R-:W-:-:S06]  /*5880*/  FFMA.FTZ R0, R246, c[0x0][0x23c], -R7 ;  /* 0x00008f00f6007a23 */ /* 0x010fcc0000010807 */
[----:B------:R4:W1:Y:S01]  /*5890*/  MUFU.EX2 R243, R0 ;  /* 0x0000000000f37308 */ /* 0x0008620000000800 */
[----:B------:R-:W-:Y:S01]  /*58a0*/  IMAD.MOV.U32 R57, RZ, RZ, R126 ;  /* 0x000000ffff397224 */ /* 0x000fe200078e007e */
[----:B------:R-:W-:Y:S01]  /*58b0*/  MOV R170, R143 ;  /* 0x0000008f00aa7202 */ /* 0x000fe20000000f00 */
[----:B----4-:R-:W-:-:S05]  /*58c0*/  FFMA.FTZ R0, R237, c[0x0][0x23c], -R7 ;  /* 0x00008f00ed007a23 */ /* 0x010fca0000010807 */
[----:B------:R4:W-:Y:S01]  /*58d0*/  MUFU.EX2 R244, R0 ;  /* 0x0000000000f47308 */ /* 0x0009e20000000800 */
[----:B------:R-:W-:Y:S02]  /*58e0*/  IMAD.MOV.U32 R143, RZ, RZ, R129 ;  /* 0x000000ffff8f7224 */ /* 0x000fe400078e0081 */
[----:B------:R-:W-:Y:S02]  /*58f0*/  IMAD.MOV.U32 R129, RZ, RZ, R148 ;  /* 0x000000ffff817224 */ /* 0x000fe400078e0094 */
[----:B----4-:R-:W-:-:S04]  /*5900*/  FFMA.FTZ R0, R211, c[0x0][0x23c], -R7 ;  /* 0x00008f00d3007a23 */ /* 0x010fc80000010807 */
[----:B------:R4:W1:Y:S01]  /*5910*/  MUFU.EX2 R245, R0 ;  /* 0x0000000000f57308 */ /* 0x0008620000000800 */
[----:B------:R-:W-:Y:S02]  /*5920*/  MOV R63, R240 ;  /* 0x000000f0003f7202 */ /* 0x000fe40000000f00 */
[----:B------:R-:W-:Y:S01]  /*5930*/  MOV R124, R127 ;  /* 0x0000007f007c7202 */ /* 0x000fe20000000f00 */
[----:B------:R-:W-:Y:S02]  /*5940*/  IMAD.MOV.U32 R127, RZ, RZ, R131 ;  /* 0x000000ffff7f7224 */ /* 0x000fe400078e0083 */
[----:B----4-:R-:W-:Y:S01]  /*5950*/  FFMA.FTZ R0, R130, c[0x0][0x23c], -R6 ;  /* 0x00008f0082007a23 */ /* 0x010fe20000010806 */
[----:B------:R-:W-:-:S03]  /*5960*/  MOV R130, R241 ;  /* 0x000000f100827202 */ /* 0x000fc60000000f00 */
[----:B------:R4:W-:Y:S01]  /*5970*/  MUFU.EX2 R241, R0 ;  /* 0x0000000000f17308 */ /* 0x0009e20000000800 */
[----:B------:R-:W-:Y:S01]  /*5980*/  MOV R44, R130 ;  /* 0x00000082002c7202 */ /* 0x000fe20000000f00 */
[----:B------:R-:W-:Y:S01]  /*5990*/  IMAD.MOV.U32 R62, RZ, RZ, R168 ;  /* 0x000000ffff3e7224 */ /* 0x000fe200078e00a8 */
[----:B------:R-:W-:Y:S01]  /*59a0*/  MOV R60, R127 ;  /* 0x0000007f003c7202 */ /* 0x000fe20000000f00 */
[----:B----4-:R-:W-:-:S04]  /*59b0*/  FFMA.FTZ R0, R57, c[0x0][0x23c], -R6 ;  /* 0x00008f0039007a23 */ /* 0x010fc80000010806 */
[----:B------:R4:W-:Y:S01]  /*59c0*/  MUFU.EX2 R240, R0 ;  /* 0x0000000000f07308 */ /* 0x0009e20000000800 */
[----:B------:R-:W-:Y:S01]  /*59d0*/  MOV R61, R123 ;  /* 0x0000007b003d7202 */ /* 0x000fe20000000f00 */
[----:B------:R-:W-:Y:S01]  /*59e0*/  FFMA.FTZ R130, R236, c[0x0][0x23c], -R7 ;  /* 0x00008f00ec827a23 */ /* 0x000fe20000010807 */
[----:B------:R-:W-:Y:S01]  /*59f0*/  MOV R45, R60 ;  /* 0x0000003c002d7202 */ /* 0x000fe20000000f00 */
[----:B-1----:R-:W-:Y:S01]  /*5a00*/  HMMA.16816.F32 R32, R12, R20, R36 ;  /* 0x000000140c20723c */ /* 0x002fe20000001824 */
[----:B------:R-:W-:Y:S01]  /*5a10*/  MOV R46, R61 ;  /* 0x0000003d002e7202 */ /* 0x000fe20000000f00 */
[----:B----4-:R-:W-:-:S04]  /*5a20*/  FFMA.FTZ R0, R129, c[0x0][0x23c], -R6 ;  /* 0x00008f0081007a23 */ /* 0x010fc80000010806 */
[----:B------:R1:W-:Y:S02]  /*5a30*/  MUFU.EX2 R237, R0 ;  /* 0x0000000000ed7308 */ /* 0x0003e40000000800 */
[----:B------:R-:W-:Y:S01]  /*5a40*/  HMMA.16816.F32 R28, R12, R22, R28 ;  /* 0x000000160c1c723c */ /* 0x000fe2000000181c */
[----:B------:R-:W4:Y:S01]  /*5a50*/  LDSM.16.MT88.4 R12, [R216+0xa000] ;  /* 0x00a00000d80c783b */ /* 0x000f220000004200 */
[----:B------:R-:W-:Y:S01]  /*5a60*/  MOV R57, R169 ;  /* 0x000000a900397202 */ /* 0x000fe20000000f00 */
[----:B------:R-:W-:Y:S01]  /*5a70*/  IMAD.MOV.U32 R56, RZ, RZ, R170 ;  /* 0x000000ffff387224 */ /* 0x000fe200078e00aa */
[----:B------:R-:W-:Y:S01]  /*5a80*/  MOV R49, R46 ;  /* 0x0000002e00317202 */ /* 0x000fe20000000f00 */
[----:B-1----:R-:W-:Y:S02]  /*5a90*/  FFMA.FTZ R0, R252, c[0x0][0x23c], -R6 ;  /* 0x00008f00fc007a23 */ /* 0x002fe40000010806 */
[----:B---3--:R-:W-:Y:S02]  /*5aa0*/  IMAD.MOV.U32 R252, RZ, RZ, R47 ;  /* 0x000000fffffc7224 */ /* 0x008fe400078e002f */
[----:B------:R1:W-:Y:S01]  /*5ab0*/  MUFU.EX2 R236, R0 ;  /* 0x0000000000ec7308 */ /* 0x0003e20000000800 */
[----:B------:R-:W-:Y:S01]  /*5ac0*/  IMAD.MOV.U32 R47, RZ, RZ, R62 ;  /* 0x000000ffff2f7224 */ /* 0x000fe200078e003e */
[----:B------:R-:W-:Y:S01]  /*5ad0*/  MOV R60, R63 ;  /* 0x0000003f003c7202 */ /* 0x000fe20000000f00 */
[----:B------:R-:W-:-:S03]  /*5ae0*/  FFMA.FTZ R129, R212, c[0x0][0x23c], -R7 ;  /* 0x00008f00d4817a23 */ /* 0x000fc60000010807 */
[----:B------:R-:W-:Y:S01]  /*5af0*/  MOV R50, R47 ;  /* 0x0000002f00327202 */ /* 0x000fe20000000f00 */
[----:B------:R-:W-:Y:S02]  /*5b00*/  IMAD.MOV.U32 R62, RZ, RZ, R57 ;  /* 0x000000ffff3e7224 */ /* 0x000fe400078e0039 */
[----:B-1----:R-:W-:-:S04]  /*5b10*/  FFMA.FTZ R0, R44, c[0x0][0x23c], -R5 ;  /* 0x00008f002c007a23 */ /* 0x002fc80000010805 */
[----:B------:R1:W-:Y:S01]  /*5b20*/  MUFU.EX2 R213, R0 ;  /* 0x0000000000d57308 */ /* 0x0003e20000000800 */
[----:B------:R-:W-:Y:S02]  /*5b30*/  MOV R61, R56 ;  /* 0x00000038003d7202 */ /* 0x000fe40000000f00 */
[----:B------:R-:W-:Y:S02]  /*5b40*/  MOV R63, R58 ;  /* 0x0000003a003f7202 */ /* 0x000fe40000000f00 */
[----:B------:R-:W-:Y:S02]  /*5b50*/  MOV R56, R59 ;  /* 0x0000003b00387202 */ /* 0x000fe40000000f00 */
[----:B------:R-:W-:Y:S01]  /*5b60*/  MOV R43, R50 ;  /* 0x00000032002b7202 */ /* 0x000fe20000000f00 */
[----:B------:R-:W-:Y:S01]  /*5b70*/  IMAD.MOV.U32 R171, RZ, RZ, R120 ;  /* 0x000000ffffab7224 */ /* 0x000fe200078e0078 */
[----:B------:R-:W-:Y:S01]  /*5b80*/  MOV R58, R124 ;  /* 0x0000007c003a7202 */ /* 0x000fe20000000f00 */
[----:B-1----:R-:W-:Y:S01]  /*5b90*/  FFMA.FTZ R0, R45, c[0x0][0x23c], -R5 ;  /* 0x00008f002d007a23 */ /* 0x002fe20000010805 */
[----:B------:R-:W-:-:S03]  /*5ba0*/  MOV R59, R154 ;  /* 0x0000009a003b7202 */ /* 0x000fc60000000f00 */
[----:B------:R1:W-:Y:S01]  /*5bb0*/  MUFU.EX2 R212, R0 ;  /* 0x0000000000d47308 */ /* 0x0003e20000000800 */
[----:B------:R-:W-:Y:S01]  /*5bc0*/  IMAD.MOV.U32 R124, RZ, RZ, R153 ;  /* 0x000000ffff7c7224 */ /* 0x000fe200078e0099 */
[----:B------:R-:W-:Y:S01]  /*5bd0*/  MOV R45, R62 ;  /* 0x0000003e002d7202 */ /* 0x000fe20000000f00 */
[----:B------:R-:W-:Y:S01]  /*5be0*/  IMAD.MOV.U32 R57, RZ, RZ, R171 ;  /* 0x000000ffff397224 */ /* 0x000fe200078e00ab */
[----:B------:R-:W-:Y:S01]  /*5bf0*/  MOV R62, R59 ;  /* 0x0000003b003e7202 */ /* 0x000fe20000000f00 */
[----:B------:R-:W-:Y:S01]  /*5c00*/  IMAD.MOV.U32 R59, RZ, RZ, R124 ;  /* 0x000000ffff3b7224 */ /* 0x000fe200078e007c */
[----:B------:R-:W-:Y:S01]  /*5c10*/  MOV R124, R141 ;  /* 0x0000008d007c7202 */ /* 0x000fe20000000f00 */
[----:B------:R-:W-:Y:S02]  /*5c20*/  FFMA.FTZ R141, R210, c[0x0][0x23c], -R6 ;  /* 0x00008f00d28d7a23 */ /* 0x000fe40000010806 */
[----:B-1----:R-:W-:-:S04]  /*5c30*/  FFMA.FTZ R0, R49, c[0x0][0x23c], -R5 ;  /* 0x00008f0031007a23 */ /* 0x002fc80000010805 */
[----:B------:R1:W-:Y:S01]  /*5c40*/  MUFU.EX2 R211, R0 ;  /* 0x0000000000d37308 */ /* 0x0003e20000000800 */
[----:B------:R-:W-:Y:S01]  /*5c50*/  IMAD.MOV.U32 R126, RZ, RZ, R137 ;  /* 0x000000ffff7e7224 */ /* 0x000fe200078e0089 */
[----:B------:R-:W-:Y:S01]  /*5c60*/  MOV R44, R61 ;  /* 0x0000003d002c7202 */ /* 0x000fe20000000f00 */
[----:B------:R-:W-:Y:S01]  /*5c70*/  IMAD.MOV.U32 R51, RZ, RZ, R60 ;  /* 0x000000ffff337224 */ /* 0x000fe200078e003c */
[----:B------:R-:W-:Y:S01]  /*5c80*/  MOV R60, R57 ;  /* 0x00000039003c7202 */ /* 0x000fe20000000f00 */
[----:B------:R-:W-:Y:S01]  /*5c90*/  IMAD.MOV.U32 R46, RZ, RZ, R63 ;  /* 0x000000ffff2e7224 */ /* 0x000fe200078e003f */
[----:B------:R-:W-:Y:S01]  /*5ca0*/  MOV R47, R56 ;  /* 0x00000038002f7202 */ /* 0x000fe20000000f00 */
[----:B------:R-:W-:Y:S01]  /*5cb0*/  IMAD.MOV.U32 R61, RZ, RZ, R58 ;  /* 0x000000ffff3d7224 */ /* 0x000fe200078e003a */
[----:B------:R-:W-:Y:S01]  /*5cc0*/  MOV R63, R158 ;  /* 0x0000009e003f7202 */ /* 0x000fe20000000f00 */
[----:B-1----:R-:W-:-:S04]  /*5cd0*/  FFMA.FTZ R0, R43, c[0x0][0x23c], -R5 ;  /* 0x00008f002b007a23 */ /* 0x002fc80000010805 */
[----:B------:R1:W3:Y:S01]  /*5ce0*/  MUFU.EX2 R210, R0 ;  /* 0x0000000000d27308 */ /* 0x0002e20000000800 */
[----:B------:R-:W-:Y:S01]  /*5cf0*/  MOV R125, R133 ;  /* 0x00000085007d7202 */ /* 0x000fe20000000f00 */
[----:B------:R-:W-:Y:S01]  /*5d00*/  IMAD.MOV.U32 R56, RZ, RZ, R159 ;  /* 0x000000ffff387224 */ /* 0x000fe200078e009f */
[----:B------:R-:W-:Y:S02]  /*5d10*/  MOV R58, R156 ;  /* 0x0000009c003a7202 */ /* 0x000fe40000000f00 */
[----:B------:R-:W-:Y:S02]  /*5d20*/  MOV R57, R157 ;  /* 0x0000009d00397202 */ /* 0x000fe40000000f00 */
[----:B------:R-:W-:Y:S02]  /*5d30*/  MOV R159, R126 ;  /* 0x0000007e009f7202 */ /* 0x000fe40000000f00 */
[----:B------:R-:W-:Y:S02]  /*5d40*/  MOV R50, R45 ;  /* 0x0000002d00327202 */ /* 0x000fe40000000f00 */
[----:B------:R-:W-:-:S02]  /*5d50*/  MOV R157, R142 ;  /* 0x0000008e009d7202 */ /* 0x000fc40000000f00 */
[----:B------:R-:W-:Y:S02]  /*5d60*/  MOV R45, R60 ;  /* 0x0000003c002d7202 */ /* 0x000fe40000000f00 */
[----:B------:R-:W-:Y:S01]  /*5d70*/  MOV R60, R63 ;  /* 0x0000003f003c7202 */ /* 0x000fe20000000f00 */
[----:B------:R-:W-:Y:S01]  /*5d80*/  IMAD.MOV.U32 R48, RZ, RZ, R51 ;  /* 0x000000ffff307224 */ /* 0x000fe200078e0033 */
[----:B------:R-:W-:Y:S02]  /*5d90*/  MOV R158, R125 ;  /* 0x0000007d009e7202 */ /* 0x000fe40000000f00 */
[----:B------:R-:W-:Y:S02]  /*5da0*/  MOV R49, R44 ;  /* 0x0000002c00317202 */ /* 0x000fe40000000f00 */
[----:B------:R-:W-:Y:S01]  /*5db0*/  MOV R63, R58 ;  /* 0x0000003a003f7202 */ /* 0x000fe20000000f00 */
[----:B------:R-:W-:Y:S01]  /*5dc0*/  IMAD.MOV.U32 R156, RZ, RZ, R155 ;  /* 0x000000ffff9c7224 */ /* 0x000fe200078e009b */
[----:B------:R-:W-:Y:S01]  /*5dd0*/  MOV R44, R47 ;  /* 0x0000002f002c7202 */ /* 0x000fe20000000f00 */
[----:B------:R-:W-:Y:S01]  /*5de0*/  IMAD.MOV.U32 R51, RZ, RZ, R46 ;  /* 0x000000ffff337224 */ /* 0x000fe200078e002e */
[----:B------:R-:W-:Y:S01]  /*5df0*/  MOV R58, R159 ;  /* 0x0000009f003a7202 */ /* 0x000fe20000000f00 */
[----:B--2---:R-:W-:Y:S01]  /*5e00*/  IMAD.MOV.U32 R246, RZ, RZ, R128 ;  /* 0x000000fffff67224 */ /* 0x004fe200078e0080 */
[----:B------:R-:W-:Y:S01]  /*5e10*/  MOV R47, R62 ;  /* 0x0000003e002f7202 */ /* 0x000fe20000000f00 */
[----:B------:R-:W-:Y:S01]  /*5e20*/  IMAD.MOV.U32 R46, RZ, RZ, R61 ;  /* 0x000000ffff2e7224 */ /* 0x000fe200078e003d */
[----:B------:R-:W-:Y:S01]  /*5e30*/  MOV R159, R157 ;  /* 0x0000009d009f7202 */ /* 0x000fe20000000f00 */
[C---:B------:R-:W-:Y:S01]  /*5e40*/  HMMA.16816.F32 R52, R16.reuse, R22, R24 ;  /* 0x000000161034723c */ /* 0x040fe20000001818 */
[----:B------:R-:W-:Y:S01]  /*5e50*/  MOV R62, R57 ;  /* 0x00000039003e7202 */ /* 0x000fe20000000f00 */
[----:B------:R-:W-:Y:S01]  /*5e60*/  IMAD.MOV.U32 R61, RZ, RZ, R56 ;  /* 0x000000ffff3d7224 */ /* 0x000fe200078e0038 */
[----:B------:R-:W-:Y:S01]  /*5e70*/  MOV R57, R158 ;  /* 0x0000009e00397202 */ /* 0x000fe20000000f00 */
[----:B------:R-:W-:Y:S01]  /*5e80*/  FFMA.FTZ R137, R203, c[0x0][0x23c], -R8 ;  /* 0x00008f00cb897a23 */ /* 0x000fe20000010808 */
[----:B------:R-:W-:Y:S01]  /*5e90*/  MOV R120, R132 ;  /* 0x0000008400787202 */ /* 0x000fe20000000f00 */
[----:B------:R-:W-:Y:S01]  /*5ea0*/  IMAD.MOV.U32 R127, RZ, RZ, R122 ;  /* 0x000000ffff7f7224 */ /* 0x000fe200078e007a */
[----:B------:R-:W-:Y:S01]  /*5eb0*/  MOV R122, R163 ;  /* 0x000000a3007a7202 */ /* 0x000fe20000000f00 */
[----:B------:R-:W-:Y:S01]  /*5ec0*/  HMMA.16816.F32 R64, R16, R20, R88 ;  /* 0x000000141040723c */ /* 0x000fe20000001858 */
[----:B------:R-:W-:Y:S01]  /*5ed0*/  FFMA.FTZ R171, R146, c[0x0][0x23c], -R7 ;  /* 0x00008f0092ab7a23 */ /* 0x000fe20000010807 */
[----:B------:R-:W-:Y:S01]  /*5ee0*/  MOV R126, R140 ;  /* 0x0000008c007e7202 */ /* 0x000fe20000000f00 */
[--C-:B------:R-:W-:Y:S01]  /*5ef0*/  FFMA.FTZ R142, R193, c[0x0][0x23c], -R6.reuse ;  /* 0x00008f00c18e7a23 */ /* 0x100fe20000010806 */
[----:B------:R-:W-:Y:S01]  /*5f00*/  MOV R193, R159 ;  /* 0x0000009f00c17202 */ /* 0x000fe20000000f00 */
[----:B------:R-:W-:Y:S01]  /*5f10*/  IMAD.MOV.U32 R56, RZ, RZ, R59 ;  /* 0x000000ffff387224 */ /* 0x000fe200078e003b */
[----:B-1----:R-:W-:Y:S01]  /*5f20*/  MOV R0, R11 ;  /* 0x0000000b00007202 */ /* 0x002fe20000000f00 */
[----:B------:R-:W-:Y:S01]  /*5f30*/  FFMA.FTZ R158, R187, c[0x0][0x23c], -R6 ;  /* 0x00008f00bb9e7a23 */ /* 0x000fe20000010806 */
[----:B------:R-:W-:Y:S01]  /*5f40*/  MOV R88, R161 ;  /* 0x000000a100587202 */ /* 0x000fe20000000f00 */
[----:B------:R-:W-:Y:S01]  /*5f50*/  FFMA.FTZ R26, R248, c[0x0][0x23c], -R5 ;  /* 0x00008f00f81a7a23 */ /* 0x000fe20000010805 */
[----:B------:R-:W-:Y:S01]  /*5f60*/  MOV R248, R143 ;  /* 0x0000008f00f87202 */ /* 0x000fe20000000f00 */
[----:B------:R-:W-:Y:S01]  /*5f70*/  IMAD.MOV.U32 R123, RZ, RZ, R152 ;  /* 0x000000ffff7b7224 */ /* 0x000fe200078e0098 */
[----:B------:R-:W-:Y:S01]  /*5f80*/  MOV R89, R160 ;  /* 0x000000a000597202 */ /* 0x000fe20000000f00 */
[--C-:B------:R-:W-:Y:S01]  /*5f90*/  FFMA.FTZ R168, R151, c[0x0][0x23c], -R8.reuse ;  /* 0x00008f0097a87a23 */ /* 0x100fe20000010808 */
[----:B------:R-:W-:Y:S01]  /*5fa0*/  MOV R91, R9 ;  /* 0x00000009005b7202 */ /* 0x000fe20000000f00 */
[----:B------:R-:W-:-:S02]  /*5fb0*/  FFMA.FTZ R169, R145, c[0x0][0x23c], -R8 ;  /* 0x00008f0091a97a23 */ /* 0x000fc40000010808 */
[--C-:B------:R-:W-:Y:S02]  /*5fc0*/  FFMA.FTZ R170, R144, c[0x0][0x23c], -R8.reuse ;  /* 0x00008f0090aa7a23 */ /* 0x100fe40000010808 */
[--C-:B------:R-:W-:Y:S02]  /*5fd0*/  FFMA.FTZ R133, R199, c[0x0][0x23c], -R8.reuse ;  /* 0x00008f00c7857a23 */ /* 0x100fe40000010808 */
[--C-:B------:R-:W-:Y:S02]  /*5fe0*/  FFMA.FTZ R131, R192, c[0x0][0x23c], -R8.reuse ;  /* 0x00008f00c0837a23 */ /* 0x100fe40000010808 */
[--C-:B------:R-:W-:Y:S02]  /*5ff0*/  FFMA.FTZ R147, R147, c[0x0][0x23c], -R8.reuse ;  /* 0x00008f0093937a23 */ /* 0x100fe40000010808 */
[--C-:B------:R-:W-:Y:S02]  /*6000*/  FFMA.FTZ R148, R186, c[0x0][0x23c], -R8.reuse ;  /* 0x00008f00ba947a23 */ /* 0x100fe40000010808 */
[----:B------:R-:W-:-:S02]  /*6010*/  FFMA.FTZ R149, R149, c[0x0][0x23c], -R8 ;  /* 0x00008f0095957a23 */ /* 0x000fc40000010808 */
[----:B------:R-:W-:Y:S02]  /*6020*/  FFMA.FTZ R150, R150, c[0x0][0x23c], -R8 ;  /* 0x00008f0096967a23 */ /* 0x000fe40000010808 */
[--C-:B------:R-:W-:Y:S02]  /*6030*/  FFMA.FTZ R153, R185, c[0x0][0x23c], -R7.reuse ;  /* 0x00008f00b9997a23 */ /* 0x100fe40000010807 */
[--C-:B------:R-:W-:Y:S02]  /*6040*/  FFMA.FTZ R154, R184, c[0x0][0x23c], -R7.reuse ;  /* 0x00008f00b89a7a23 */ /* 0x100fe40000010807 */
[--C-:B------:R-:W-:Y:S02]  /*6050*/  FFMA.FTZ R179, R179, c[0x0][0x23c], -R7.reuse ;  /* 0x00008f00b3b37a23 */ /* 0x100fe40000010807 */
[--C-:B------:R-:W-:Y:S02]  /*6060*/  FFMA.FTZ R178, R178, c[0x0][0x23c], -R7.reuse ;  /* 0x00008f00b2b27a23 */ /* 0x100fe40000010807 */
[----:B------:R-:W-:Y:S01]  /*6070*/  FFMA.FTZ R176, R176, c[0x0][0x23c], -R7 ;  /* 0x00008f00b0b07a23 */ /* 0x000fe20000010807 */
[----:B------:R-:W-:Y:S01]  /*6080*/  MOV R206, R50 ;  /* 0x0000003200ce7202 */ /* 0x000fe20000000f00 */
[----:B------:R-:W-:Y:S01]  /*6090*/  IMAD.MOV.U32 R125, RZ, RZ, R138 ;  /* 0x000000ffff7d7224 */ /* 0x000fe200078e008a */
[----:B------:R-:W-:Y:S01]  /*60a0*/  LDSM.16.MT88.4 R16, [R217+0xa000] ;  /* 0x00a00000d910783b */ /* 0x000fe20000004200 */
[----:B------:R-:W-:-:S02]  /*60b0*/  IMAD.MOV.U32 R59, RZ, RZ, R156 ;  /* 0x000000ffff3b7224 */ /* 0x000fc400078e009c */
[----:B------:R-:W-:Y:S02]  /*60c0*/  IMAD.MOV.U32 R187, RZ, RZ, R2 ;  /* 0x000000ffffbb7224 */ /* 0x000fe400078e0002 */
[----:B------:R-:W-:Y:S02]  /*60d0*/  IMAD.MOV.U32 R203, RZ, RZ, R162 ;  /* 0x000000ffffcb7224 */ /* 0x000fe400078e00a2 */
[----:B------:R-:W-:Y:S01]  /*60e0*/  FFMA.FTZ R146, R209, c[0x0][0x23c], -R5 ;  /* 0x00008f00d1927a23 */ /* 0x000fe20000010805 */
[----:B------:R-:W-:Y:S01]  /*60f0*/  F2FP.PACK_AB R9, R243, R242 ;  /* 0x000000f2f309723e */ /* 0x000fe200000000ff */
[--C-:B------:R-:W-:Y:S01]  /*6100*/  FFMA.FTZ R132, R196, c[0x0][0x23c], -R8.reuse ;  /* 0x00008f00c4847a23 */ /* 0x100fe20000010808 */
[----:B------:R-:W-:Y:S01]  /*6110*/  F2FP.PACK_AB R11, R245, R244 ;  /* 0x000000f4f50b723e */ /* 0x000fe200000000ff */
[----:B------:R-:W-:Y:S01]  /*6120*/  FFMA.FTZ R163, R177, c[0x0][0x23c], -R8 ;  /* 0x00008f00b1a37a23 */ /* 0x000fe20000010808 */
[----:B------:R-:W-:Y:S01]  /*6130*/  F2FP.PACK_AB R8, R251, R250 ;  /* 0x000000fafb08723e */ /* 0x000fe200000000ff */
[----:B------:R-:W-:-:S02]  /*6140*/  FFMA.FTZ R128, R208, c[0x0][0x23c], -R7 ;  /* 0x00008f00d0807a23 */ /* 0x000fc40000010807 */
[--C-:B------:R-:W-:Y:S02]  /*6150*/  FFMA.FTZ R27, R204, c[0x0][0x23c], -R7.reuse ;  /* 0x00008f00cc1b7a23 */ /* 0x100fe40000010807 */
[--C-:B------:R-:W-:Y:S02]  /*6160*/  FFMA.FTZ R151, R197, c[0x0][0x23c], -R7.reuse ;  /* 0x00008f00c5977a23 */ /* 0x100fe40000010807 */
[----:B------:R-:W-:Y:S01]  /*6170*/  FFMA.FTZ R152, R195, c[0x0][0x23c], -R7 ;  /* 0x00008f00c3987a23 */ /* 0x000fe20000010807 */
[----:B---3--:R-:W-:Y:S01]  /*6180*/  F2FP.PACK_AB R7, R210, R211 ;  /* 0x000000d3d207723e */ /* 0x008fe200000000ff */
[--C-:B------:R-:W-:Y:S02]  /*6190*/  FFMA.FTZ R25, R247, c[0x0][0x23c], -R6.reuse ;  /* 0x00008f00f7197a23 */ /* 0x100fe40000010806 */
[--C-:B------:R-:W-:Y:S02]  /*61a0*/  FFMA.FTZ R24, R239, c[0x0][0x23c], -R6.reuse ;  /* 0x00008f00ef187a23 */ /* 0x100fe40000010806 */
[----:B------:R-:W-:-:S02]  /*61b0*/  FFMA.FTZ R23, R215, c[0x0][0x23c], -R6 ;  /* 0x00008f00d7177a23 */ /* 0x000fc40000010806 */
[--C-:B------:R-:W-:Y:S02]  /*61c0*/  FFMA.FTZ R22, R235, c[0x0][0x23c], -R6.reuse ;  /* 0x00008f00eb167a23 */ /* 0x100fe40000010806 */
[--C-:B------:R-:W-:Y:S02]  /*61d0*/  FFMA.FTZ R140, R205, c[0x0][0x23c], -R6.reuse ;  /* 0x00008f00cd8c7a23 */ /* 0x100fe40000010806 */
[--C-:B------:R-:W-:Y:S02]  /*61e0*/  FFMA.FTZ R138, R194, c[0x0][0x23c], -R6.reuse ;  /* 0x00008f00c28a7a23 */ /* 0x100fe40000010806 */
[--C-:B------:R-:W-:Y:S02]  /*61f0*/  FFMA.FTZ R155, R191, c[0x0][0x23c], -R6.reuse ;  /* 0x00008f00bf9b7a23 */ /* 0x100fe40000010806 */
[--C-:B------:R-:W-:Y:S02]  /*6200*/  FFMA.FTZ R156, R190, c[0x0][0x23c], -R6.reuse ;  /* 0x00008f00be9c7a23 */ /* 0x100fe40000010806 */
[----:B------:R-:W-:Y:S01]  /*6210*/  FFMA.FTZ R157, R189, c[0x0][0x23c], -R6 ;  /* 0x00008f00bd9d7a23 */ /* 0x000fe20000010806 */
[----:B------:R-:W-:Y:S01]  /*6220*/  F2FP.PACK_AB R6, R236, R237 ;  /* 0x000000edec06723e */ /* 0x000fe200000000ff */
[----:B------:R-:W-:-:S02]  /*6230*/  FFMA.FTZ R21, R48, c[0x0][0x23c], -R5 ;  /* 0x00008f0030157a23 */ /* 0x000fc40000010805 */
[--C-:B------:R-:W-:Y:S02]  /*6240*/  FFMA.FTZ R20, R49, c[0x0][0x23c], -R5.reuse ;  /* 0x00008f0031147a23 */ /* 0x100fe40000010805 */
[--C-:B------:R-:W-:Y:S02]  /*6250*/  FFMA.FTZ R2, R249, c[0x0][0x23c], -R5.reuse ;  /* 0x00008f00f9027a23 */ /* 0x100fe40000010805 */
[--C-:B------:R-:W-:Y:S02]  /*6260*/  FFMA.FTZ R143, R238, c[0x0][0x23c], -R5.reuse ;  /* 0x00008f00ee8f7a23 */ /* 0x100fe40000010805 */
[--C-:B------:R-:W-:Y:S02]  /*6270*/  FFMA.FTZ R144, R214, c[0x0][0x23c], -R5.reuse ;  /* 0x00008f00d6907a23 */ /* 0x100fe40000010805 */
[----:B------:R-:W-:Y:S01]  /*6280*/  IMAD.MOV.U32 R90, RZ, RZ, R10 ;  /* 0x000000ffff5a7224 */ /* 0x000fe200078e000a */
[----:B------:R-:W-:Y:S01]  /*6290*/  F2FP.PACK_AB R10, R246, R252 ;  /* 0x000000fcf60a723e */ /* 0x000fe200000000ff */
[----:B------:R-:W-:-:S02]  /*62a0*/  FFMA.FTZ R145, R207, c[0x0][0x23c], -R5 ;  /* 0x00008f00cf917a23 */ /* 0x000fc40000010805 */
[----:B------:R-:W-:Y:S01]  /*62b0*/  IMAD.MOV.U32 R209, RZ, RZ, R4 ;  /* 0x000000ffffd17224 */ /* 0x000fe200078e0004 */
[----:B------:R-:W-:Y:S01]  /*62c0*/  F2FP.PACK_AB R4, R240, R241 ;  /* 0x000000f1f004723e */ /* 0x000fe200000000ff */
[--C-:B------:R-:W-:Y:S02]  /*62d0*/  FFMA.FTZ R159, R202, c[0x0][0x23c], -R5.reuse ;  /* 0x00008f00ca9f7a23 */ /* 0x100fe40000010805 */
[--C-:B------:R-:W-:Y:S02]  /*62e0*/  FFMA.FTZ R160, R201, c[0x0][0x23c], -R5.reuse ;  /* 0x00008f00c9a07a23 */ /* 0x100fe40000010805 */
[--C-:B------:R-:W-:Y:S02]  /*62f0*/  FFMA.FTZ R161, R200, c[0x0][0x23c], -R5.reuse ;  /* 0x00008f00c8a17a23 */ /* 0x100fe40000010805 */
[----:B------:R-:W-:Y:S01]  /*6300*/  FFMA.FTZ R162, R198, c[0x0][0x23c], -R5 ;  /* 0x00008f00c6a27a23 */ /* 0x000fe20000010805 */
[----:B------:R-:W-:Y:S01]  /*6310*/  F2FP.PACK_AB R5, R212, R213 ;  /* 0x000000d5d405723e */ /* 0x000fe200000000ff */
        /* <DEDUP_REMOVED lines=10> */
[----:B----4-:R-:W-:Y:S01]  /*63c0*/  HMMA.16816.F32 R60, R4, R12, R108 ;  /* 0x0000000c043c723c */ /* 0x010fe2000000186c */
[----:B------:R-:W-:-:S02]  /*63d0*/  MOV R194, R124 ;  /* 0x0000007c00c27202 */ /* 0x000fc40000000f00 */
[----:B------:R-:W-:Y:S02]  /*63e0*/  MOV R190, R126 ;  /* 0x0000007e00be7202 */ /* 0x000fe40000000f00 */
[----:B------:R-:W-:Y:S02]  /*63f0*/  MOV R189, R127 ;  /* 0x0000007f00bd7202 */ /* 0x000fe40000000f00 */
[----:B------:R-:W-:Y:S01]  /*6400*/  MOV R249, R120 ;  /* 0x0000007800f97202 */ /* 0x000fe20000000f00 */
[----:B------:R-:W-:Y:S01]  /*6410*/  HMMA.16816.F32 R124, R8, R12, R112 ;  /* 0x0000000c087c723c */ /* 0x000fe20000001870 */
[----:B------:R-:W-:Y:S02]  /*6420*/  MOV R214, R122 ;  /* 0x0000007a00d67202 */ /* 0x000fe40000000f00 */
[----:B------:R-:W-:-:S05]  /*6430*/  MOV R199, R123 ;  /* 0x0000007b00c77202 */ /* 0x000fca0000000f00 */
[-C--:B------:R-:W-:Y:S08]  /*6440*/  HMMA.16816.F32 R56, R4, R14.reuse, R104 ;  /* 0x0000000e0438723c */ /* 0x080ff00000001868 */
[----:B------:R-:W-:Y:S01]  /*6450*/  HMMA.16816.F32 R120, R8, R14, R100 ;  /* 0x0000000e0878723c */ /* 0x000fe20000001864 */
[----:B------:R-:W1:Y:S01]  /*6460*/  LDSM.16.MT88.4 R12, [R219+0xa000] ;  /* 0x00a00000db0c783b */ /* 0x000e620000004200 */
[----:B------:R-:W-:Y:S01]  /*6470*/  IMAD.MOV.U32 R196, RZ, RZ, R51 ;  /* 0x000000ffffc47224 */ /* 0x000fe200078e0033 */
[----:B------:R-:W-:Y:S01]  /*6480*/  MOV R192, R44 ;  /* 0x0000002c00c07202 */ /* 0x000fe20000000f00 */
[----:B------:R-:W-:Y:S01]  /*6490*/  IMAD.MOV.U32 R177, RZ, RZ, R46 ;  /* 0x000000ffffb17224 */ /* 0x000fe200078e002e */
[----:B------:R-:W-:-:S02]  /*64a0*/  MOV R186, R45 ;  /* 0x0000002d00ba7202 */ /* 0x000fc40000000f00 */
[----:B------:R-:W-:Y:S01]  /*64b0*/  MOV R204, R47 ;  /* 0x0000002f00cc7202 */ /* 0x000fe20000000f00 */
[-C--:B-1----:R-:W-:Y:S08]  /*64c0*/  HMMA.16816.F32 R112, R8, R12.reuse, R96 ;  /* 0x0000000c0870723c */ /* 0x082ff00000001860 */
[C---:B------:R-:W-:Y:S08]  /*64d0*/  HMMA.16816.F32 R48, R4.reuse, R12, R84 ;  /* 0x0000000c0430723c */ /* 0x040ff00000001854 */
[-C--:B------:R-:W-:Y:S08]  /*64e0*/  HMMA.16816.F32 R44, R4, R14.reuse, R80 ;  /* 0x0000000e042c723c */ /* 0x080ff00000001850 */
[C---:B------:R-:W-:Y:S01]  /*64f0*/  HMMA.16816.F32 R108, R8.reuse, R14, R76 ;  /* 0x0000000e086c723c */ /* 0x040fe2000000184c */
[----:B------:R-:W1:Y:S01]  /*6500*/  LDSM.16.MT88.4 R12, [R218+0xa000] ;  /* 0x00a00000da0c783b */ /* 0x000e620000004200 */
[----:B------:R-:W-:Y:S06]  /*6510*/  MUFU.EX2 R207, R23 ;  /* 0x0000001700cf7308 */ /* 0x000fec0000000800 */
[----:B------:R-:W-:Y:S02]  /*6520*/  HMMA.16816.F32 R96, R8, R16, R116 ;  /* 0x000000100860723c */ /* 0x000fe40000001874 */
[----:B------:R-:W-:Y:S01]  /*6530*/  MUFU.EX2 R208, R22 ;  /* 0x0000001600d07308 */ /* 0x000fe20000000800 */
[----:B------:R-:W-:-:S05]  /*6540*/  FADD.FTZ R0, R0, R209 ;  /* 0x000000d100007221 */ /* 0x000fca0000010000 */
[----:B------:R-:W-:Y:S02]  /*6550*/  HMMA.16816.F32 R40, R4, R16, R72 ;  /* 0x000000100428723c */ /* 0x000fe40000001848 */
[----:B------:R-:W-:Y:S01]  /*6560*/  MUFU.EX2 R117, R21 ;  /* 0x0000001500757308 */ /* 0x000fe20000000800 */
[----:B------:R-:W-:-:S05]  /*6570*/  MOV R209, R238 ;  /* 0x000000ee00d17202 */ /* 0x000fca0000000f00 */
[-C--:B------:R-:W-:Y:S02]  /*6580*/  HMMA.16816.F32 R36, R4, R18.reuse, R68 ;  /* 0x000000120424723c */ /* 0x080fe40000001844 */
[----:B------:R2:W-:Y:S06]  /*6590*/  MUFU.EX2 R118, R20 ;  /* 0x0000001400767308 */ /* 0x0005ec0000000800 */
[----:B------:R-:W-:Y:S01]  /*65a0*/  HMMA.16816.F32 R92, R8, R18, R92 ;  /* 0x00000012085c723c */ /* 0x000fe2000000185c */
[----:B------:R-:W-:Y:S01]  /*65b0*/  LDSM.16.MT88.4 R16, [R219+0xa800] ;  /* 0x00a80000db10783b */ /* 0x000fe20000004200 */
[----:B------:R-:W-:-:S06]  /*65c0*/  MOV R238, R187 ;  /* 0x000000bb00ee7202 */ /* 0x000fcc0000000f00 */
[C---:B-1----:R-:W-:Y:S01]  /*65d0*/  HMMA.16816.F32 R32, R4.reuse, R12, R32 ;  /* 0x0000000c0420723c */ /* 0x042fe20000001820 */
[----:B--2---:R-:W1:Y:S07]  /*65e0*/  LDSM.16.MT88.4 R20, [R216+0xa800] ;  /* 0x00a80000d814783b */ /* 0x004e6e0000004200 */
[----:B------:R-:W-:Y:S01]  /*65f0*/  HMMA.16816.F32 R28, R4, R14, R28 ;  /* 0x0000000e041c723c */ /* 0x000fe2000000181c */
[----:B------:R-:W-:-:S07]  /*6600*/  MOV R187, R191 ;  /* 0x000000bf00bb7202 */ /* 0x000fce0000000f00 */
[C---:B------:R-:W-:Y:S08]  /*6610*/  HMMA.16816.F32 R84, R8.reuse, R12, R64 ;  /* 0x0000000c0854723c */ /* 0x040ff00000001840 */
[----:B------:R-:W-:Y:S01]  /*6620*/  HMMA.16816.F32 R80, R8, R14, R52 ;  /* 0x0000000e0850723c */ /* 0x000fe20000001834 */
[----:B------:R-:W2:Y:S04]  /*6630*/  LDSM.16.MT88.4 R12, [R217+0xa800] ;  /* 0x00a80000d90c783b */ /* 0x000ea80000004200 */
[----:B------:R-:W3:Y:S01]  /*6640*/  LDSM.16.MT88.4 R8, [R218+0xa800] ;  /* 0x00a80000da08783b */ /* 0x000ee20000004200 */
[----:B------:R-:W-:Y:S01]  /*6650*/  IMAD.MOV.U32 R191, RZ, RZ, R235 ;  /* 0x000000ffffbf7224 */ /* 0x000fe200078e00eb */
[----:B------:R-:W-:-:S02]  /*6660*/  MOV R235, R215 ;  /* 0x000000d700eb7202 */ /* 0x000fc40000000f00 */
[----:B------:R-:W-:Y:S01]  /*6670*/  MOV R215, R239 ;  /* 0x000000ef00d77202 */ /* 0x000fe20000000f00 */
[----:B------:R-:W-:Y:S01]  /*6680*/  IMAD.MOV.U32 R239, RZ, RZ, R247 ;  /* 0x000000ffffef7224 */ /* 0x000fe200078e00f7 */
[----:B------:R-:W-:Y:S01]  /*6690*/  MOV R247, R184 ;  /* 0x000000b800f77202 */ /* 0x000fe20000000f00 */
[----:B------:R-:W-:Y:S01]  /*66a0*/  IMAD.MOV.U32 R202, RZ, RZ, R248 ;  /* 0x000000ffffca7224 */ /* 0x000fe200078e00f8 */
[----:B------:R-:W-:Y:S01]  /*66b0*/  MOV R184, R185 ;  /* 0x000000b900b87202 */ /* 0x000fe20000000f00 */
[----:B------:R-:W-:Y:S02]  /*66c0*/  IMAD.MOV.U32 R248, RZ, RZ, R189 ;  /* 0x000000fffff87224 */ /* 0x000fe400078e00bd */
[----:B------:R-:W-:Y:S01]  /*66d0*/  IMAD.MOV.U32 R185, RZ, RZ, R195 ;  /* 0x000000ffffb97224 */ /* 0x000fe200078e00c3 */
[----:B------:R-:W-:Y:S01]  /*66e0*/  MOV R195, R197 ;  /* 0x000000c500c37202 */ /* 0x000fe20000000f00 */
[----:B------:R-:W-:Y:S01]  /*66f0*/  IMAD.MOV.U32 R189, RZ, RZ, R177 ;  /* 0x000000ffffbd7224 */ /* 0x000fe200078e00b1 */
[----:B------:R-:W-:Y:S01]  /*6700*/  MOV R177, R192 ;  /* 0x000000c000b17202 */ /* 0x000fe20000000f00 */
[----:B------:R-:W-:Y:S01]  /*6710*/  MUFU.EX2 R119, R25 ;  /* 0x0000001900777308 */ /* 0x000fe20000000800 */
[----:B------:R-:W-:-:S02]  /*6720*/  MOV R197, R204 ;  /* 0x000000cc00c57202 */ /* 0x000fc40000000f00 */
[----:B------:R-:W-:-:S05]  /*6730*/  MOV R192, R206 ;  /* 0x000000ce00c07202 */ /* 0x000fca0000000f00 */
[----:B------:R4:W1:Y:S08]  /*6740*/  MUFU.EX2 R205, R24 ;  /* 0x0000001800cd7308 */ /* 0x0008700000000800 */
[----:B------:R1:W-:Y:S08]  /*6750*/  MUFU.EX2 R204, R2 ;  /* 0x0000000200cc7308 */ /* 0x0003f00000000800 */
[----:B------:R-:W2:Y:S01]  /*6760*/  MUFU.EX2 R206, R26 ;  /* 0x0000001a00ce7308 */ /* 0x000ea20000000800 */
[----:B------:R-:W-:-:S02]  /*6770*/  FADD.FTZ R4, R135, R134 ;  /* 0x0000008687047221 */ /* 0x000fc40000010000 */
[----:B------:R-:W-:Y:S02]  /*6780*/  FADD.FTZ R5, R234, R136 ;  /* 0x00000088ea057221 */ /* 0x000fe40000010000 */
[----:B------:R-:W-:Y:S01]  /*6790*/  FADD.FTZ R6, R232, R233 ;  /* 0x000000e9e8067221 */ /* 0x000fe20000010000 */
[----:B------:R-:W-:Y:S01]  /*67a0*/  MOV R201, R214 ;  /* 0x000000d600c97202 */ /* 0x000fe20000000f00 */
[----:B----4-:R-:W-:Y:S01]  /*67b0*/  FADD.FTZ R24, R229, R5 ;  /* 0x00000005e5187221 */ /* 0x010fe20000010000 */
[----:B------:R-:W-:Y:S01]  /*67c0*/  MUFU.EX2 R137, R137 ;  /* 0x0000008900897308 */ /* 0x000fe20000000800 */
[----:B------:R-:W-:Y:S01]  /*67d0*/  MOV R214, R249 ;  /* 0x000000f900d67202 */ /* 0x000fe20000000f00 */
[----:B-1----:R-:W-:Y:S01]  /*67e0*/  FADD.FTZ R2, R230, R4 ;  /* 0x00000004e6027221 */ /* 0x002fe20000010000 */
[----:B------:R-:W-:Y:S01]  /*67f0*/  MOV R249, R190 ;  /* 0x000000be00f97202 */ /* 0x000fe20000000f00 */
[----:B------:R-:W-:Y:S01]  /*6800*/  FADD.FTZ R25, R228, R6 ;  /* 0x00000006e4197221 */ /* 0x000fe20000010000 */
[----:B------:R-:W-:Y:S01]  /*6810*/  F2FP.PACK_AB R4, R205, R119 ;  /* 0x00000077cd04723e */ /* 0x000fe200000000ff */
[----:B------:R1:W5:Y:S02]  /*6820*/  LDL.LU R134, [R1+0xb8] ;  /* 0x0000b80001867983 */ /* 0x0003640000300800 */
[----:B------:R-:W-:Y:S01]  /*6830*/  MUFU.EX2 R133, R133 ;  /* 0x0000008500857308 */ /* 0x000fe20000000800 */
[----:B------:R-:W-:-:S02]  /*6840*/  F2FP.PACK_AB R5, R118, R117 ;  /* 0x000000757605723e */ /* 0x000fc400000000ff */
[----:B--2---:R-:W-:Y:S02]  /*6850*/  F2FP.PACK_AB R7, R206, R204 ;  /* 0x000000ccce07723e */ /* 0x004fe400000000ff */
[----:B------:R-:W-:-:S03]  /*6860*/  MOV R190, R186 ;  /* 0x000000ba00be7202 */ /* 0x000fc60000000f00 */
[----:B------:R-:W-:Y:S01]  /*6870*/  MUFU.EX2 R132, R132 ;  /* 0x0000008400847308 */ /* 0x000fe20000000800 */
[----:B------:R-:W-:Y:S01]  /*6880*/  F2FP.PACK_AB R6, R208, R207 ;  /* 0x000000cfd006723e */ /* 0x000fe200000000ff */
[----:B------:R-:W-:-:S06]  /*6890*/  FADD.FTZ R0, R201, R0 ;  /* 0x00000000c9007221 */ /* 0x000fcc0000010000 */
[----:B------:R-:W2:Y:S01]  /*68a0*/  MUFU.EX2 R131, R131 ;  /* 0x0000008300837308 */ /* 0x000ea20000000800 */
[----:B------:R-:W-:-:S07]  /*68b0*/  MOV R54, R177 ;  /* 0x000000b100367202 */ /* 0x000fce0000000f00 */
[----:B------:R-:W-:Y:S01]  /*68c0*/  MUFU.EX2 R130, R130 ;  /* 0x0000008200827308 */ /* 0x000fe20000000800 */
[----:B------:R-:W-:-:S07]  /*68d0*/  IMAD.MOV.U32 R201, RZ, RZ, R214 ;  /* 0x000000ffffc97224 */ /* 0x000fce00078e00d6 */
[----:B------:R-:W-:Y:S01]  /*68e0*/  MUFU.EX2 R129, R129 ;  /* 0x0000008100817308 */ /* 0x000fe20000000800 */
[----:B------:R-:W-:-:S07]  /*68f0*/  MOV R200, R238 ;  /* 0x000000ee00c87202 */ /* 0x000fce0000000f00 */
[----:B------:R-:W-:Y:S01]  /*6900*/  MUFU.EX2 R128, R128 ;  /* 0x0000008000807308 */ /* 0x000fe20000000800 */
[----:B------:R-:W-:-:S07]  /*6910*/  MOV R198, R248 ;  /* 0x000000f800c67202 */ /* 0x000fce0000000f00 */
[----:B------:R4:W1:Y:S01]  /*6920*/  MUFU.EX2 R116, R27 ;  /* 0x0000001b00747308 */ /* 0x0008620000000800 */
[----:B------:R-:W-:Y:S01]  /*6930*/  MOV R214, R187 ;  /* 0x000000bb00d67202 */ /* 0x000fe20000000f00 */
[----:B------:R-:W-:Y:S01]  /*6940*/  IMAD.MOV.U32 R248, RZ, RZ, R190 ;  /* 0x000000fffff87224 */ /* 0x000fe200078e00be */
[----:B------:R-:W-:Y:S01]  /*6950*/  MOV R238, R189 ;  /* 0x000000bd00ee7202 */ /* 0x000fe20000000f00 */
[----:B------:R-:W-:Y:S01]  /*6960*/  IMAD.MOV.U32 R189, RZ, RZ, R89 ;  /* 0x000000ffffbd7224 */ /* 0x000fe200078e0059 */
[----:B------:R-:W-:Y:S01]  /*6970*/  MOV R190, R88 ;  /* 0x0000005800be7202 */ /* 0x000fe20000000f00 */
[C---:B------:R-:W-:Y:S01]  /*6980*/  HMMA.16816.F32 R104, R4.reuse, R20, R60 ;  /* 0x000000140468723c */ /* 0x040fe2000000183c */
[----:B------:R-:W-:Y:S01]  /*6990*/  MOV R177, R90 ;  /* 0x0000005a00b17202 */ /* 0x000fe20000000f00 */
[----:B------:R-:W-:Y:S01]  /*69a0*/  IMAD.MOV.U32 R55, RZ, RZ, R249 ;  /* 0x000000ffff377224 */ /* 0x000fe200078e00f9 */
[----:B------:R-:W-:Y:S01]  /*69b0*/  MOV R187, R91 ;  /* 0x0000005b00bb7202 */ /* 0x000fe20000000f00 */
[----:B------:R-:W-:Y:S01]  /*69c0*/  MUFU.EX2 R138, R138 ;  /* 0x0000008a008a7308 */ /* 0x000fe20000000800 */
[----:B------:R1:W5:Y:S03]  /*69d0*/  LDL.LU R135, [R1+0xb4] ;  /* 0x0000b40001877983 */ /* 0x0003660000300800 */
[C---:B------:R-:W-:Y:S08]  /*69e0*/  HMMA.16816.F32 R100, R4.reuse, R22, R56 ;  /* 0x000000160464723c */ /* 0x040ff00000001838 */
[C---:B------:R-:W-:Y:S08]  /*69f0*/  HMMA.16816.F32 R76, R4.reuse, R18, R44 ;  /* 0x00000012044c723c */ /* 0x040ff0000000182c */
[C---:B------:R-:W-:Y:S08]  /*6a00*/  HMMA.16816.F32 R72, R4.reuse, R12, R40 ;  /* 0x0000000c0448723c */ /* 0x040ff00000001828 */
[C---:B------:R-:W-:Y:S08]  /*6a10*/  HMMA.16816.F32 R68, R4.reuse, R14, R36 ;  /* 0x0000000e0444723c */ /* 0x040ff00000001824 */
[C---:B---3--:R-:W-:Y:S08]  /*6a20*/  HMMA.16816.F32 R64, R4.reuse, R8, R32 ;  /* 0x000000080440723c */ /* 0x048ff00000001820 */
[----:B------:R-:W-:Y:S01]  /*6a30*/  HMMA.16816.F32 R60, R4, R10, R28 ;  /* 0x0000000a043c723c */ /* 0x000fe2000000181c */
[----:B----4-:R-:W-:-:S02]  /*6a40*/  MOV R27, R55 ;  /* 0x00000037001b7202 */ /* 0x010fc40000000f00 */
[----:B------:R-:W-:-:S05]  /*6a50*/  MOV R26, R198 ;  /* 0x000000c6001a7202 */ /* 0x000fca0000000f00 */
[----:B------:R-:W-:Y:S01]  /*6a60*/  HMMA.16816.F32 R88, R4, R16, R48 ;  /* 0x000000100458723c */ /* 0x000fe20000001830 */
[----:B------:R-:W-:Y:S01]  /*6a70*/  IMAD.MOV.U32 R249, RZ, RZ, R227 ;  /* 0x000000fffff97224 */ /* 0x000fe200078e00e3 */
[----:B------:R3:W5:Y:S01]  /*6a80*/  LDL.LU R136, [R1+0xb0] ;  /* 0x0000b00001887983 */ /* 0x0007620000300800 */
[----:B------:R-:W-:-:S04]  /*6a90*/  IMAD.MOV.U32 R198, RZ, RZ, R200 ;  /* 0x000000ffffc67224 */ /* 0x000fc800078e00c8 */
[----:B------:R-:W-:Y:S02]  /*6aa0*/  FADD.FTZ R5, R54, R0 ;  /* 0x0000000036057221 */ /* 0x000fe40000010000 */
[----:B------:R-:W-:Y:S01]  /*6ab0*/  FADD.FTZ R4, R226, R2 ;  /* 0x00000002e2047221 */ /* 0x000fe20000010000 */
[----:B--2---:R-:W-:Y:S01]  /*6ac0*/  F2FP.PACK_AB R6, R131, R132 ;  /* 0x000000848306723e */ /* 0x004fe200000000ff */
[----:B------:R-:W-:Y:S01]  /*6ad0*/  FADD.FTZ R2, R225, R24 ;  /* 0x00000018e1027221 */ /* 0x000fe20000010000 */
[----:B-1----:R-:W-:Y:S01]  /*6ae0*/  F2FP.PACK_AB R7, R116, R128 ;  /* 0x000000807407723e */ /* 0x002fe200000000ff */
[----:B------:R-:W-:Y:S01]  /*6af0*/  FADD.FTZ R0, R224, R25 ;  /* 0x00000019e0007221 */ /* 0x000fe20000010000 */
[----:B------:R3:W5:Y:S01]  /*6b00*/  LDL.LU R234, [R1+0xac] ;  /* 0x0000ac0001ea7983 */ /* 0x0007620000300800 */
[----:B------:R-:W-:Y:S01]  /*6b10*/  FADD.FTZ R25, R223, R5 ;  /* 0x00000005df197221 */ /* 0x000fe20000010000 */
[----:B------:R-:W-:Y:S01]  /*6b20*/  F2FP.PACK_AB R5, R129, R130 ;  /* 0x000000828105723e */ /* 0x000fe200000000ff */
[----:B------:R-:W-:Y:S01]  /*6b30*/  FADD.FTZ R24, R222, R4 ;  /* 0x00000004de187221 */ /* 0x000fe20000010000 */
[----:B------:R-:W-:-:S02]  /*6b40*/  F2FP.PACK_AB R4, R133, R137 ;  /* 0x000000898504723e */ /* 0x000fc400000000ff */
[----:B------:R-:W-:Y:S01]  /*6b50*/  MOV R200, R201 ;  /* 0x000000c900c87202 */ /* 0x000fe20000000f00 */
[----:B------:R-:W-:Y:S01]  /*6b60*/  FADD.FTZ R2, R221, R2 ;  /* 0x00000002dd027221 */ /* 0x000fe20000010000 */
[----:B------:R3:W5:Y:S03]  /*6b70*/  LDL.LU R233, [R1+0xa8] ;  /* 0x0000a80001e97983 */ /* 0x0007660000300800 */
[C---:B------:R-:W-:Y:S08]  /*6b80*/  HMMA.16816.F32 R56, R4.reuse, R20, R124 ;  /* 0x000000140438723c */ /* 0x040ff0000000187c */
[C---:B------:R-:W-:Y:S01]  /*6b90*/  HMMA.16816.F32 R48, R4.reuse, R22, R120 ;  /* 0x000000160430723c */ /* 0x040fe20000001878 */
[----:B------:R-:W1:Y:S07]  /*6ba0*/  LDSM.16.MT88.4 R20, [R216+0xb000] ;  /* 0x00b00000d814783b */ /* 0x000e6e0000004200 */
[C---:B------:R-:W-:Y:S08]  /*6bb0*/  HMMA.16816.F32 R40, R4.reuse, R16, R112 ;  /* 0x000000100428723c */ /* 0x040ff00000001870 */
[C---:B------:R-:W-:Y:S01]  /*6bc0*/  HMMA.16816.F32 R36, R4.reuse, R18, R108 ;  /* 0x000000120424723c */ /* 0x040fe2000000186c */
[----:B------:R-:W2:Y:S07]  /*6bd0*/  LDSM.16.MT88.4 R16, [R219+0xb000] ;  /* 0x00b00000db10783b */ /* 0x000eae0000004200 */
[C---:B------:R-:W-:Y:S08]  /*6be0*/  HMMA.16816.F32 R28, R4.reuse, R12, R96 ;  /* 0x0000000c041c723c */ /* 0x040ff00000001860 */
[C---:B------:R-:W-:Y:S01]  /*6bf0*/  HMMA.16816.F32 R32, R4.reuse, R14, R92 ;  /* 0x0000000e0420723c */ /* 0x040fe2000000185c */
[----:B------:R-:W4:Y:S07]  /*6c00*/  LDSM.16.MT88.4 R12, [R217+0xb000] ;  /* 0x00b00000d90c783b */ /* 0x000f2e0000004200 */
[C---:B------:R-:W-:Y:S08]  /*6c10*/  HMMA.16816.F32 R52, R4.reuse, R8, R84 ;  /* 0x000000080434723c */ /* 0x040ff00000001854 */
[----:B------:R-:W-:Y:S01]  /*6c20*/  HMMA.16816.F32 R44, R4, R10, R80 ;  /* 0x0000000a042c723c */ /* 0x000fe20000001850 */
[----:B------:R-:W1:Y:S01]  /*6c30*/  LDSM.16.MT88.4 R8, [R218+0xb000] ;  /* 0x00b00000da08783b */ /* 0x000e620000004200 */
[----:B------:R-:W-:Y:S01]  /*6c40*/  MUFU.EX2 R108, R141 ;  /* 0x0000008d006c7308 */ /* 0x000fe20000000800 */
[----:B------:R-:W-:Y:S01]  /*6c50*/  MOV R201, R202 ;  /* 0x000000ca00c97202 */ /* 0x000fe20000000f00 */
[----:B------:R-:W-:Y:S01]  /*6c60*/  FADD.FTZ R0, R220, R0 ;  /* 0x00000000dc007221 */ /* 0x000fe20000010000 */
[----:B------:R3:W5:Y:S05]  /*6c70*/  LDL.LU R232, [R1+0xa4] ;  /* 0x0000a40001e87983 */ /* 0x00076a0000300800 */
[----:B------:R-:W1:Y:S08]  /*6c80*/  MUFU.EX2 R109, R140 ;  /* 0x0000008c006d7308 */ /* 0x000e700000000800 */
[----:B------:R-:W-:Y:S08]  /*6c90*/  MUFU.EX2 R99, R142 ;  /* 0x0000008e00637308 */ /* 0x000ff00000000800 */
[----:B------:R-:W-:Y:S08]  /*6ca0*/  MUFU.EX2 R98, R143 ;  /* 0x0000008f00627308 */ /* 0x000ff00000000800 */
[----:B------:R-:W1:Y:S08]  /*6cb0*/  MUFU.EX2 R97, R144 ;  /* 0x0000009000617308 */ /* 0x000e700000000800 */
[----:B------:R-:W-:Y:S08]  /*6cc0*/  MUFU.EX2 R95, R145 ;  /* 0x00000091005f7308 */ /* 0x000ff00000000800 */
[----:B------:R-:W1:Y:S01]  /*6cd0*/  MUFU.EX2 R96, R146 ;  /* 0x0000009200607308 */ /* 0x000e620000000800 */
[----:B------:R-:W-:-:S02]  /*6ce0*/  IMAD.MOV.U32 R202, RZ, RZ, R209 ;  /* 0x000000ffffca7224 */ /* 0x000fc400078e00d1 */
[----:B------:R-:W-:Y:S02]  /*6cf0*/  FADD.FTZ R5, R27, R25 ;  /* 0x000000191b057221 */ /* 0x000fe40000010000 */
[----:B------:R-:W-:-:S03]  /*6d00*/  FADD.FTZ R4, R26, R24 ;  /* 0x000000181a047221 */ /* 0x000fc60000010000 */
[----:B------:R-:W-:Y:S01]  /*6d10*/  MUFU.EX2 R94, R147 ;  /* 0x00000093005e7308 */ /* 0x000fe20000000800 */
[----:B------:R-:W-:-:S07]  /*6d20*/  FADD.FTZ R25, R201, R5 ;  /* 0x00000005c9197221 */ /* 0x000fce0000010000 */
[----:B------:R-:W1:Y:S01]  /*6d30*/  MUFU.EX2 R93, R148 ;  /* 0x00000094005d7308 */ /* 0x000e620000000800 */
[----:B------:R-:W-:-:S07]  /*6d40*/  FADD.FTZ R24, R202, R4 ;  /* 0x00000004ca187221 */ /* 0x000fce0000010000 */
[----:B------:R-:W-:Y:S08]  /*6d50*/  MUFU.EX2 R92, R149 ;  /* 0x00000095005c7308 */ /* 0x000ff00000000800 */
[----:B------:R-:W-:Y:S08]  /*6d60*/  MUFU.EX2 R87, R150 ;  /* 0x0000009600577308 */ /* 0x000ff00000000800 */
[----:B------:R1:W-:Y:S08]  /*6d70*/  MUFU.EX2 R86, R151 ;  /* 0x0000009700567308 */ /* 0x0003f00000000800 */
[----:B------:R-:W1:Y:S08]  /*6d80*/  MUFU.EX2 R85, R152 ;  /* 0x0000009800557308 */ /* 0x000e700000000800 */
[----:B------:R-:W-:Y:S08]  /*6d90*/  MUFU.EX2 R84, R153 ;  /* 0x0000009900547308 */ /* 0x000ff00000000800 */
[----:B------:R-:W2:Y:S01]  /*6da0*/  MUFU.EX2 R83, R154 ;  /* 0x0000009a00537308 */ /* 0x000ea20000000800 */
[----:B-1----:R-:W-:-:S02]  /*6db0*/  F2FP.PACK_AB R4, R109, R108 ;  /* 0x0000006c6d04723e */ /* 0x002fc400000000ff */
[----:B------:R-:W-:Y:S02]  /*6dc0*/  F2FP.PACK_AB R5, R97, R98 ;  /* 0x000000626105723e */ /* 0x000fe400000000ff */
[----:B------:R-:W-:Y:S02]  /*6dd0*/  F2FP.PACK_AB R6, R99, R138 ;  /* 0x0000008a6306723e */ /* 0x000fe400000000ff */
[----:B------:R-:W-:Y:S01]  /*6de0*/  F2FP.PACK_AB R7, R96, R95 ;  /* 0x0000005f6007723e */ /* 0x000fe200000000ff */
[----:B------:R-:W-:Y:S01]  /*6df0*/  FADD.FTZ R2, R198, R2 ;  /* 0x00000002c6027221 */ /* 0x000fe20000010000 */
[----:B------:R-:W-:Y:S01]  /*6e00*/  MOV R209, R139 ;  /* 0x0000008b00d17202 */ /* 0x000fe20000000f00 */
[----:B------:R-:W-:Y:S02]  /*6e10*/  FADD.FTZ R0, R200, R0 ;  /* 0x00000000c8007221 */ /* 0x000fe40000010000 */
[----:B------:R-:W-:Y:S01]  /*6e20*/  IMAD.MOV.U32 R186, RZ, RZ, R196 ;  /* 0x000000ffffba7224 */ /* 0x000fe200078e00c4 */
[----:B------:R-:W-:Y:S01]  /*6e30*/  MOV R113, R199 ;  /* 0x000000c700717202 */ /* 0x000fe20000000f00 */
[----:B------:R-:W-:Y:S01]  /*6e40*/  FADD.FTZ R2, R209, R2 ;  /* 0x00000002d1027221 */ /* 0x000fe20000010000 */
[----:B------:R-:W-:Y:S01]  /*6e50*/  HMMA.16816.F32 R104, R4, R20, R104 ;  /* 0x000000140468723c */ /* 0x000fe20000001868 */
[----:B------:R-:W-:Y:S01]  /*6e60*/  FADD.FTZ R25, R238, R25 ;  /* 0x00000019ee197221 */ /* 0x000fe20000010000 */
[----:B------:R-:W-:Y:S01]  /*6e70*/  MOV R120, R197 ;  /* 0x000000c500787202 */ /* 0x000fe20000000f00 */
[----:B------:R-:W-:Y:S01]  /*6e80*/  FADD.FTZ R0, R214, R0 ;  /* 0x00000000d6007221 */ /* 0x000fe20000010000 */
[----:B------:R-:W-:Y:S01]  /*6e90*/  MOV R121, R195 ;  /* 0x000000c300797202 */ /* 0x000fe20000000f00 */
[----:B------:R-:W-:-:S02]  /*6ea0*/  FADD.FTZ R24, R248, R24 ;  /* 0x00000018f8187221 */ /* 0x000fc40000010000 */
[----:B------:R-:W-:Y:S01]  /*6eb0*/  IMAD.MOV.U32 R115, RZ, RZ, R177 ;  /* 0x000000ffff737224 */ /* 0x000fe200078e00b1 */
[C---:B------:R-:W-:Y:S01]  /*6ec0*/  HMMA.16816.F32 R100, R4.reuse, R22, R100 ;  /* 0x000000160464723c */ /* 0x040fe20000001864 */
[----:B------:R-:W-:Y:S01]  /*6ed0*/  FADD.FTZ R2, R249, R2 ;  /* 0x00000002f9027221 */ /* 0x000fe20000010000 */
[----:B------:R-:W-:Y:S01]  /*6ee0*/  MOV R123, R184 ;  /* 0x000000b8007b7202 */ /* 0x000fe20000000f00 */
[----:B------:R-:W-:Y:S01]  /*6ef0*/  FADD.FTZ R25, R189, R25 ;  /* 0x00000019bd197221 */ /* 0x000fe20000010000 */
[----:B------:R-:W-:Y:S01]  /*6f00*/  MOV R189, R191 ;  /* 0x000000bf00bd7202 */ /* 0x000fe20000000f00 */
[----:B------:R-:W-:Y:S01]  /*6f10*/  IMAD.MOV.U32 R122, RZ, RZ, R185 ;  /* 0x000000ffff7a7224 */ /* 0x000fe200078e00b9 */
[----:B------:R-:W-:Y:S02]  /*6f20*/  MOV R124, R247 ;  /* 0x000000f7007c7202 */ /* 0x000fe40000000f00 */
[----:B------:R-:W-:Y:S01]  /*6f30*/  MOV R125, R203 ;  /* 0x000000cb007d7202 */ /* 0x000fe20000000f00 */
[C---:B--2---:R-:W-:Y:S01]  /*6f40*/  HMMA.16816.F32 R88, R4.reuse, R16, R88 ;  /* 0x000000100458723c */ /* 0x044fe20000001858 */
[----:B------:R-:W-:Y:S01]  /*6f50*/  FADD.FTZ R0, R187, R0 ;  /* 0x00000000bb007221 */ /* 0x000fe20000010000 */
[----:B------:R-:W-:Y:S01]  /*6f60*/  MOV R191, R194 ;  /* 0x000000c200bf7202 */ /* 0x000fe20000000f00 */
[----:B------:R-:W-:Y:S01]  /*6f70*/  FADD.FTZ R24, R190, R24 ;  /* 0x00000018be187221 */ /* 0x000fe20000010000 */
[----:B------:R-:W-:Y:S01]  /*6f80*/  MOV R127, R180 ;  /* 0x000000b4007f7202 */ /* 0x000fe20000000f00 */
[----:B------:R-:W-:Y:S01]  /*6f90*/  IMAD.MOV.U32 R126, RZ, RZ, R173 ;  /* 0x000000ffff7e7224 */ /* 0x000fe200078e00ad */
[----:B------:R-:W-:Y:S01]  /*6fa0*/  MUFU.EX2 R26, R159 ;  /* 0x0000009f001a7308 */ /* 0x000fe20000000800 */
[----:B------:R-:W-:Y:S01]  /*6fb0*/  LDSM.16.MT88.4 R148, [R217+0xb800] ;  /* 0x00b80000d994783b */ /* 0x000fe20000004200 */
[----:B------:R-:W-:Y:S01]  /*6fc0*/  HMMA.16816.F32 R76, R4, R18, R76 ;  /* 0x00000012044c723c */ /* 0x000fe2000000184c */
[----:B------:R-:W-:-:S07]  /*6fd0*/  IMAD.MOV.U32 R190, RZ, RZ, R193 ;  /* 0x000000ffffbe7224 */ /* 0x000fce00078e00c1 */
[----:B----4-:R-:W-:Y:S01]  /*6fe0*/  HMMA.16816.F32 R72, R4, R12, R72 ;  /* 0x0000000c0448723c */ /* 0x010fe20000001848 */
[----:B------:R-:W-:-:S07]  /*6ff0*/  MOV R193, R165 ;  /* 0x000000a500c17202 */ /* 0x000fce0000000f00 */
[----:B------:R-:W-:Y:S01]  /*7000*/  HMMA.16816.F32 R68, R4, R14, R68 ;  /* 0x0000000e0444723c */ /* 0x000fe20000001844 */
[----:B------:R-:W-:-:S07]  /*7010*/  FADD.FTZ R2, R166, R2 ;  /* 0x00000002a6027221 */ /* 0x000fce0000010000 */
[C---:B------:R-:W-:Y:S08]  /*7020*/  HMMA.16816.F32 R64, R4.reuse, R8, R64 ;  /* 0x000000080440723c */ /* 0x040ff00000001840 */
[----:B------:R-:W-:Y:S07]  /*7030*/  HMMA.16816.F32 R60, R4, R10, R60 ;  /* 0x0000000a043c723c */ /* 0x000fee000000183c */
[----:B------:R-:W-:-:S02]  /*7040*/  F2FP.PACK_AB R4, R93, R94 ;  /* 0x0000005e5d04723e */ /* 0x000fc400000000ff */
[----:B------:R-:W-:Y:S02]  /*7050*/  F2FP.PACK_AB R5, R85, R86 ;  /* 0x000000565505723e */ /* 0x000fe400000000ff */
[----:B------:R-:W-:Y:S02]  /*7060*/  F2FP.PACK_AB R6, R87, R92 ;  /* 0x0000005c5706723e */ /* 0x000fe400000000ff */
[----:B------:R-:W-:Y:S01]  /*7070*/  F2FP.PACK_AB R7, R83, R84 ;  /* 0x000000545307723e */ /* 0x000fe200000000ff */
[----:B------:R-:W-:Y:S02]  /*7080*/  FADD.FTZ R0, R164, R0 ;  /* 0x00000000a4007221 */ /* 0x000fe40000010000 */
[----:B------:R-:W-:-:S04]  /*7090*/  IMAD.MOV.U32 R194, RZ, RZ, R167 ;  /* 0x000000ffffc27224 */ /* 0x000fc800078e00a7 */
[----:B------:R-:W-:Y:S01]  /*70a0*/  HMMA.16816.F32 R56, R4, R20, R56 ;  /* 0x000000140438723c */ /* 0x000fe20000001838 */
[----:B------:R-:W-:Y:S01]  /*70b0*/  FADD.FTZ R2, R191, R2 ;  /* 0x00000002bf027221 */ /* 0x000fe20000010000 */
[----:B------:R-:W-:Y:S01]  /*70c0*/  MOV R114, R186 ;  /* 0x000000ba00727202 */ /* 0x000fe20000000f00 */
[----:B------:R-:W-:Y:S01]  /*70d0*/  FADD.FTZ R0, R193, R0 ;  /* 0x00000000c1007221 */ /* 0x000fe20000010000 */
[----:B------:R-:W-:-:S04]  /*70e0*/  MOV R209, R182 ;  /* 0x000000b600d17202 */ /* 0x000fc80000000f00 */
[----:B------:R-:W-:Y:S01]  /*70f0*/  HMMA.16816.F32 R48, R4, R22, R48 ;  /* 0x000000160430723c */ /* 0x000fe20000001830 */
[----:B------:R-:W-:Y:S01]  /*7100*/  FADD.FTZ R2, R215, R2 ;  /* 0x00000002d7027221 */ /* 0x000fe20000010000 */
[----:B------:R-:W-:-:S06]  /*7110*/  MOV R238, R174 ;  /* 0x000000ae00ee7202 */ /* 0x000fcc0000000f00 */
[C---:B------:R-:W-:Y:S08]  /*7120*/  HMMA.16816.F32 R40, R4.reuse, R16, R40 ;  /* 0x000000100428723c */ /* 0x040ff00000001828 */
[C---:B------:R-:W-:Y:S08]  /*7130*/  HMMA.16816.F32 R36, R4.reuse, R18, R36 ;  /* 0x000000120424723c */ /* 0x040ff00000001824 */
[C---:B------:R-:W-:Y:S08]  /*7140*/  HMMA.16816.F32 R28, R4.reuse, R12, R28 ;  /* 0x0000000c041c723c */ /* 0x040ff0000000181c */
[C---:B------:R-:W-:Y:S08]  /*7150*/  HMMA.16816.F32 R32, R4.reuse, R14, R32 ;  /* 0x0000000e0420723c */ /* 0x040ff00000001820 */
[C---:B------:R-:W-:Y:S08]  /*7160*/  HMMA.16816.F32 R52, R4.reuse, R8, R52 ;  /* 0x000000080434723c */ /* 0x040ff00000001834 */
[----:B------:R-:W-:Y:S01]  /*7170*/  HMMA.16816.F32 R44, R4, R10, R44 ;  /* 0x0000000a042c723c */ /* 0x000fe2000000182c */
[----:B------:R-:W-:Y:S01]  /*7180*/  FADD.FTZ R0, R239, R0 ;  /* 0x00000000ef007221 */ /* 0x000fe20000010000 */
[----:B------:R-:W-:Y:S01]  /*7190*/  MOV R248, R183 ;  /* 0x000000b700f87202 */ /* 0x000fe20000000f00 */
[----:B------:R-:W-:-:S02]  /*71a0*/  FADD.FTZ R2, R115, R2 ;  /* 0x0000000273027221 */ /* 0x000fc40000010000 */
[----:B------:R-:W-:Y:S01]  /*71b0*/  IMAD.MOV.U32 R214, RZ, RZ, R188 ;  /* 0x000000ffffd67224 */ /* 0x000fe200078e00bc */
[----:B------:R-:W-:Y:S01]  /*71c0*/  MOV R196, R231 ;  /* 0x000000e700c47202 */ /* 0x000fe20000000f00 */
[----:B------:R-:W-:Y:S02]  /*71d0*/  FADD.FTZ R5, R189, R25 ;  /* 0x00000019bd057221 */ /* 0x000fe40000010000 */
[----:B------:R-:W-:Y:S01]  /*71e0*/  IMAD.MOV.U32 R249, RZ, RZ, R172 ;  /* 0x000000fffff97224 */ /* 0x000fe200078e00ac */
[----:B------:R-:W-:Y:S01]  /*71f0*/  MOV R215, R175 ;  /* 0x000000af00d77202 */ /* 0x000fe20000000f00 */
[----:B------:R-:W-:Y:S01]  /*7200*/  FADD.FTZ R4, R190, R24 ;  /* 0x00000018be047221 */ /* 0x000fe20000010000 */
[----:B------:R-:W-:Y:S01]  /*7210*/  MOV R247, R192 ;  /* 0x000000c000f77202 */ /* 0x000fe20000000f00 */
[----:B------:R-:W-:Y:S01]  /*7220*/  FADD.FTZ R5, R194, R5 ;  /* 0x00000005c2057221 */ /* 0x000fe20000010000 */
[----:B------:R-:W1:Y:S01]  /*7230*/  MUFU.EX2 R20, R163 ;  /* 0x000000a300147308 */ /* 0x000e620000000800 */
[----:B------:R-:W-:Y:S01]  /*7240*/  FADD.FTZ R4, R235, R4 ;  /* 0x00000004eb047221 */ /* 0x000fe20000010000 */
[----:B------:R-:W2:Y:S01]  /*7250*/  LDSM.16.MT88.4 R164, [R216+0xb800] ;  /* 0x00b80000d8a4783b */ /* 0x000ea20000004200 */
[----:B------:R-:W-:-:S02]  /*7260*/  FADD.FTZ R5, R113, R5 ;  /* 0x0000000571057221 */ /* 0x000fc40000010000 */
[----:B------:R-:W-:Y:S01]  /*7270*/  FADD.FTZ R4, R114, R4 ;  /* 0x0000000472047221 */ /* 0x000fe20000010000 */
[----:B------:R-:W-:Y:S01]  /*7280*/  LDSM.16.MT88.4 R12, [R218+0xb800] ;  /* 0x00b80000da0c783b */ /* 0x000fe20000004200 */
[----:B------:R-:W-:Y:S02]  /*7290*/  FADD.FTZ R0, R120, R0 ;  /* 0x0000000078007221 */ /* 0x000fe40000010000 */
[----:B------:R-:W-:Y:S01]  /*72a0*/  FADD.FTZ R8, R121, R5 ;  /* 0x0000000579087221 */ /* 0x000fe20000010000 */
[----:B------:R-:W4:Y:S01]  /*72b0*/  MUFU.EX2 R16, R179 ;  /* 0x000000b300107308 */ /* 0x000f220000000800 */
[----:B------:R-:W-:Y:S01]  /*72c0*/  FADD.FTZ R7, R122, R4 ;  /* 0x000000047a077221 */ /* 0x000fe20000010000 */
[----:B------:R3:W5:Y:S01]  /*72d0*/  LDL.LU R231, [R1+0xa0] ;  /* 0x0000a00001e77983 */ /* 0x0007620000300800 */
[----:B------:R-:W-:Y:S02]  /*72e0*/  FADD.FTZ R6, R123, R2 ;  /* 0x000000027b067221 */ /* 0x000fe40000010000 */
[----:B------:R-:W-:Y:S01]  /*72f0*/  FADD.FTZ R5, R124, R0 ;  /* 0x000000007c057221 */ /* 0x000fe20000010000 */
[----:B------:R-:W-:Y:S01]  /*7300*/  MOV R235, R181 ;  /* 0x000000b500eb7202 */ /* 0x000fe20000000f00 */
[----:B------:R-:W-:Y:S01]  /*7310*/  FADD.FTZ R4, R125, R8 ;  /* 0x000000087d047221 */ /* 0x000fe20000010000 */
[----:B------:R-:W1:Y:S01]  /*7320*/  MUFU.EX2 R82, R155 ;  /* 0x0000009b00527308 */ /* 0x000e620000000800 */
[----:B------:R-:W-:Y:S01]  /*7330*/  FADD.FTZ R2, R126, R7 ;  /* 0x000000077e027221 */ /* 0x000fe20000010000 */
[----:B------:R3:W5:Y:S01]  /*7340*/  LDL.LU R230, [R1+0x9c] ;  /* 0x00009c0001e67983 */ /* 0x0007620000300800 */
[----:B------:R-:W-:-:S02]  /*7350*/  FADD.FTZ R0, R127, R6 ;  /* 0x000000067f007221 */ /* 0x000fc40000010000 */
[----:B------:R-:W-:Y:S01]  /*7360*/  FADD.FTZ R5, R209, R5 ;  /* 0x00000005d1057221 */ /* 0x000fe20000010000 */
[----:B------:R3:W5:Y:S01]  /*7370*/  LDL.LU R229, [R1+0x98] ;  /* 0x0000980001e57983 */ /* 0x0007620000300800 */
[----:B------:R-:W-:Y:S02]  /*7380*/  FADD.FTZ R6, R214, R4 ;  /* 0x00000004d6067221 */ /* 0x000fe40000010000 */
[----:B------:R-:W-:Y:S01]  /*7390*/  FADD.FTZ R4, R238, R2 ;  /* 0x00000002ee047221 */ /* 0x000fe20000010000 */
[----:B------:R-:W1:Y:S01]  /*73a0*/  MUFU.EX2 R19, R168 ;  /* 0x000000a800137308 */ /* 0x000e620000000800 */
[----:B------:R-:W-:Y:S01]  /*73b0*/  FADD.FTZ R2, R248, R0 ;  /* 0x00000000f8027221 */ /* 0x000fe20000010000 */
[----:B------:R3:W5:Y:S01]  /*73c0*/  LDL.LU R228, [R1+0x94] ;  /* 0x0000940001e47983 */ /* 0x0007620000300800 */
[----:B------:R-:W-:Y:S02]  /*73d0*/  FADD.FTZ R0, R249, R5 ;  /* 0x00000005f9007221 */ /* 0x000fe40000010000 */
[----:B------:R-:W-:Y:S01]  /*73e0*/  IMAD.MOV.U32 R239, RZ, RZ, R196 ;  /* 0x000000ffffef7224 */ /* 0x000fe200078e00c4 */
[----:B------:R3:W5:Y:S01]  /*73f0*/  LDL.LU R227, [R1+0x90] ;  /* 0x0000900001e37983 */ /* 0x0007620000300800 */
[----:B------:R-:W-:-:S02]  /*7400*/  FADD.FTZ R5, R235, R6 ;  /* 0x00000006eb057221 */ /* 0x000fc40000010000 */
[----:B------:R-:W-:Y:S01]  /*7410*/  FADD.FTZ R4, R215, R4 ;  /* 0x00000004d7047221 */ /* 0x000fe20000010000 */
[----:B------:R-:W1:Y:S01]  /*7420*/  MUFU.EX2 R11, R178 ;  /* 0x000000b2000b7308 */ /* 0x000e620000000800 */
[----:B------:R-:W-:Y:S01]  /*7430*/  FADD.FTZ R0, R247, R0 ;  /* 0x00000000f7007221 */ /* 0x000fe20000010000 */
[----:B------:R3:W5:Y:S01]  /*7440*/  LDL.LU R226, [R1+0x8c] ;  /* 0x00008c0001e27983 */ /* 0x0007620000300800 */
[----:B------:R-:W-:Y:S02]  /*7450*/  FADD.FTZ R2, R239, R2 ;  /* 0x00000002ef027221 */ /* 0x000fe40000010000 */
[----:B------:R-:W-:Y:S01]  /*7460*/  FADD.FTZ R5, R250, R5 ;  /* 0x00000005fa057221 */ /* 0x000fe20000010000 */
[----:B------:R3:W5:Y:S01]  /*7470*/  LDL.LU R225, [R1+0x88] ;  /* 0x0000880001e17983 */ /* 0x0007620000300800 */
[----:B------:R-:W-:Y:S02]  /*7480*/  FADD.FTZ R4, R242, R4 ;  /* 0x00000004f2047221 */ /* 0x000fe40000010000 */
        /* <DEDUP_REMOVED lines=13> */
[----:B------:R-:W-:Y:S01]  /*7560*/  FADD.FTZ R0, R211, R0 ;  /* 0x00000000d3007221 */ /* 0x000fe20000010000 */
        /* <DEDUP_REMOVED lines=10> */
[----:B------:R-:W-:-:S02]  /*7610*/  FADD.FTZ R4, R130, R4 ;  /* 0x0000000482047221 */ /* 0x000fc40000010000 */
[----:B------:R-:W-:Y:S02]  /*7620*/  FADD.FTZ R0, R117, R0 ;  /* 0x0000000075007221 */ /* 0x000fe40000010000 */
[----:B------:R-:W-:Y:S02]  /*7630*/  FADD.FTZ R2, R119, R2 ;  /* 0x0000000277027221 */ /* 0x000fe40000010000 */
[----:B------:R-:W-:Y:S02]  /*7640*/  FADD.FTZ R5, R133, R5 ;  /* 0x0000000585057221 */ /* 0x000fe40000010000 */
[----:B------:R-:W-:Y:S02]  /*7650*/  FADD.FTZ R4, R129, R4 ;  /* 0x0000000481047221 */ /* 0x000fe40000010000 */
        /* <DEDUP_REMOVED lines=17> */
[----:B------:R-:W-:Y:S01]  /*7770*/  FADD.FTZ R2, R109, R2 ;  /* 0x000000026d027221 */ /* 0x000fe20000010000 */
[----:B------:R-:W1:Y:S01]  /*7780*/  MUFU.EX2 R10, R176 ;  /* 0x000000b0000a7308 */ /* 0x000e620000000800 */
[----:B------:R-:W-:Y:S02]  /*7790*/  FADD.FTZ R5, R92, R5 ;  /* 0x000000055c057221 */ /* 0x000fe40000010000 */
[----:B------:R-:W-:-:S02]  /*77a0*/  FADD.FTZ R4, R84, R4 ;  /* 0x0000000454047221 */ /* 0x000fc40000010000 */
[----:B------:R-:W-:Y:S02]  /*77b0*/  FADD.FTZ R0, R95, R0 ;  /* 0x000000005f007221 */ /* 0x000fe40000010000 */
[----:B------:R-:W-:Y:S01]  /*77c0*/  FADD.FTZ R2, R138, R2 ;  /* 0x000000028a027221 */ /* 0x000fe20000010000 */
[----:B------:R-:W-:Y:S01]  /*77d0*/  MUFU.EX2 R80, R157 ;  /* 0x0000009d00507308 */ /* 0x000fe20000000800 */
[----:B------:R-:W-:Y:S02]  /*77e0*/  FADD.FTZ R5, R87, R5 ;  /* 0x0000000557057221 */ /* 0x000fe40000010000 */
[----:B------:R-:W-:-:S05]  /*77f0*/  FADD.FTZ R4, R83, R4 ;  /* 0x0000000453047221 */ /* 0x000fca0000010000 */
[----:B------:R2:W-:Y:S01]  /*7800*/  MUFU.EX2 R27, R158 ;  /* 0x0000009e001b7308 */ /* 0x0005e20000000800 */
[----:B------:R-:W-:Y:S02]  /*7810*/  FADD.FTZ R0, R96, R0 ;  /* 0x0000000060007221 */ /* 0x000fe40000010000 */
[----:B------:R-:W-:-:S05]  /*7820*/  FADD.FTZ R2, R99, R2 ;  /* 0x0000000263027221 */ /* 0x000fca0000010000 */
[----:B------:R-:W3:Y:S01]  /*7830*/  MUFU.EX2 R22, R161 ;  /* 0x000000a100167308 */ /* 0x000ee20000000800 */
[----:B-1----:R-:W-:Y:S01]  /*7840*/  FADD.FTZ R5, R20, R5 ;  /* 0x0000000514057221 */ /* 0x002fe20000010000 */
[----:B--2---:R-:W1:Y:S06]  /*7850*/  LDSM.16.MT88.4 R156, [R219+0xb800] ;  /* 0x00b80000db9c783b */ /* 0x004e6c0000004200 */
[----:B------:R-:W2:Y:S01]  /*7860*/  MUFU.EX2 R17, R170 ;  /* 0x000000aa00117308 */ /* 0x000ea20000000800 */
[----:B----4-:R-:W-:Y:S02]  /*7870*/  FADD.FTZ R4, R16, R4 ;  /* 0x0000000410047221 */ /* 0x010fe40000010000 */
[----:B------:R-:W-:-:S05]  /*7880*/  FADD.FTZ R0, R26, R0 ;  /* 0x000000001a007221 */ /* 0x000fca0000010000 */
[----:B------:R-:W4:Y:S01]  /*7890*/  MUFU.EX2 R9, R171 ;  /* 0x000000ab00097308 */ /* 0x000f220000000800 */
[----:B------:R-:W-:-:S07]  /*78a0*/  FADD.FTZ R2, R82, R2 ;  /* 0x0000000252027221 */ /* 0x000fce0000010000 */
[----:B------:R-:W2:Y:S01]  /*78b0*/  MUFU.EX2 R21, R162 ;  /* 0x000000a200157308 */ /* 0x000ea20000000800 */
[----:B------:R-:W-:Y:S02]  /*78c0*/  FADD.FTZ R5, R19, R5 ;  /* 0x0000000513057221 */ /* 0x000fe40000010000 */
[----:B------:R-:W-:Y:S02]  /*78d0*/  FADD.FTZ R4, R11, R4 ;  /* 0x000000040b047221 */ /* 0x000fe40000010000 */
[----:B------:R-:W-:Y:S02]  /*78e0*/  FADD.FTZ R0, R23, R0 ;  /* 0x0000000017007221 */ /* 0x000fe40000010000 */
[----:B------:R-:W-:Y:S02]  /*78f0*/  FADD.FTZ R2, R81, R2 ;  /* 0x0000000251027221 */ /* 0x000fe40000010000 */
[----:B------:R-:W-:Y:S02]  /*7900*/  FADD.FTZ R5, R18, R5 ;  /* 0x0000000512057221 */ /* 0x000fe40000010000 */
[----:B------:R-:W-:-:S02]  /*7910*/  FADD.FTZ R4, R10, R4 ;  /* 0x000000040a047221 */ /* 0x000fc40000010000 */
[----:B---3--:R-:W-:Y:S02]  /*7920*/  FADD.FTZ R0, R22, R0 ;  /* 0x0000000016007221 */ /* 0x008fe40000010000 */
[----:B------:R-:W-:Y:S02]  /*7930*/  FADD.FTZ R2, R80, R2 ;  /* 0x0000000250027221 */ /* 0x000fe40000010000 */
[----:B--2---:R-:W-:Y:S02]  /*7940*/  FADD.FTZ R5, R17, R5 ;  /* 0x0000000511057221 */ /* 0x004fe40000010000 */
[----:B----4-:R-:W-:Y:S02]  /*7950*/  FADD.FTZ R4, R9, R4 ;  /* 0x0000000409047221 */ /* 0x010fe40000010000 */
[----:B------:R-:W-:Y:S02]  /*7960*/  FADD.FTZ R0, R21, R0 ;  /* 0x0000000015007221 */ /* 0x000fe40000010000 */
[----:B------:R-:W-:Y:S01]  /*7970*/  FADD.FTZ R2, R27, R2 ;  /* 0x000000021b027221 */ /* 0x000fe20000010000 */
[----:B------:R2:W-:Y:S04]  /*7980*/  STL [R1+0xc], R5 ;  /* 0x00000c0501007387 */ /* 0x0005e80000100800 */
[----:B------:R2:W-:Y:S04]  /*7990*/  STL [R1+0x10], R4 ;  /* 0x0000100401007387 */ /* 0x0005e80000100800 */
[----:B------:R2:W-:Y:S04]  /*79a0*/  STL [R1+0x18], R0 ;  /* 0x0000180001007387 */ /* 0x0005e80000100800 */
[----:B------:R2:W-:Y:S01]  /*79b0*/  STL [R1+0x14], R2 ;  /* 0x0000140201007387 */ /* 0x0005e20000100800 */
[----:B------:R-:W-:-:S02]  /*79c0*/  F2FP.PACK_AB R172, R81, R82 ;  /* 0x0000005251ac723e */ /* 0x000fc400000000ff */
[----:B------:R-:W-:Y:S02]  /*79d0*/  F2FP.PACK_AB R173, R23, R26 ;  /* 0x0000001a17ad723e */ /* 0x000fe400000000ff */
[----:B------:R-:W-:Y:S02]  /*79e0*/  F2FP.PACK_AB R174, R27, R80 ;  /* 0x000000501bae723e */ /* 0x000fe400000000ff */
[----:B------:R-:W-:Y:S02]  /*79f0*/  F2FP.PACK_AB R175, R21, R22 ;  /* 0x0000001615af723e */ /* 0x000fe400000000ff */
[----:B------:R-:W-:Y:S02]  /*7a00*/  F2FP.PACK_AB R140, R19, R20 ;  /* 0x00000014138c723e */ /* 0x000fe400000000ff */
[----:B------:R-:W-:Y:S02]  /*7a10*/  F2FP.PACK_AB R141, R11, R16 ;  /* 0x000000100b8d723e */ /* 0x000fe400000000ff */
[----:B------:R-:W-:-:S02]  /*7a20*/  F2FP.PACK_AB R142, R17, R18 ;  /* 0x00000012118e723e */ /* 0x000fc400000000ff */
[----:B------:R-:W-:Y:S01]  /*7a30*/  F2FP.PACK_AB R143, R9, R10 ;  /* 0x0000000a098f723e */ /* 0x000fe200000000ff */
[C---:B------:R-:W-:Y:S08]  /*7a40*/  HMMA.16816.F32 R196, R172.reuse, R164, R104 ;  /* 0x000000a4acc4723c */ /* 0x040ff00000001868 */
[C---:B------:R-:W-:Y:S08]  /*7a50*/  HMMA.16816.F32 R200, R172.reuse, R166, R100 ;  /* 0x000000a6acc8723c */ /* 0x040ff00000001864 */
[C---:B-1----:R-:W-:Y:S08]  /*7a60*/  HMMA.16816.F32 R188, R172.reuse, R156, R88 ;  /* 0x0000009cacbc723c */ /* 0x042ff00000001858 */
[C---:B------:R-:W-:Y:S08]  /*7a70*/  HMMA.16816.F32 R192, R172.reuse, R158, R76 ;  /* 0x0000009eacc0723c */ /* 0x040ff0000000184c */
[C---:B------:R-:W-:Y:S08]  /*7a80*/  HMMA.16816.F32 R180, R172.reuse, R148, R72 ;  /* 0x00000094acb4723c */ /* 0x040ff00000001848 */
[----:B------:R-:W-:Y:S08]  /*7a90*/  HMMA.16816.F32 R184, R172, R150, R68 ;  /* 0x00000096acb8723c */ /* 0x000ff00000001844 */
[C---:B------:R-:W-:Y:S08]  /*7aa0*/  HMMA.16816.F32 R168, R140.reuse, R164, R56 ;  /* 0x000000a48ca8723c */ /* 0x040ff00000001838 */
[C---:B------:R-:W-:Y:S08]  /*7ab0*/  HMMA.16816.F32 R160, R140.reuse, R156, R40 ;  /* 0x0000009c8ca0723c */ /* 0x040ff00000001828 */
[----:B------:R-:W-:Y:S08]  /*7ac0*/  HMMA.16816.F32 R152, R140, R148, R28 ;  /* 0x000000948c98723c */ /* 0x000ff0000000181c */
[----:B------:R-:W-:Y:S08]  /*7ad0*/  HMMA.16816.F32 R176, R172, R12, R64 ;  /* 0x0000000cacb0723c */ /* 0x000ff00000001840 */
[C---:B------:R-:W-:Y:S08]  /*7ae0*/  HMMA.16816.F32 R164, R140.reuse, R166, R48 ;  /* 0x000000a68ca4723c */ /* 0x040ff00000001830 */
[C---:B------:R-:W-:Y:S08]  /*7af0*/  HMMA.16816.F32 R156, R140.reuse, R158, R36 ;  /* 0x0000009e8c9c723c */ /* 0x040ff00000001824 */
[C---:B------:R-:W-:Y:S08]  /*7b00*/  HMMA.16816.F32 R148, R140.reuse, R150, R32 ;  /* 0x000000968c94723c */ /* 0x040ff00000001820 */
[----:B------:R-:W-:Y:S08]  /*7b10*/  HMMA.16816.F32 R144, R140, R12, R52 ;  /* 0x0000000c8c90723c */ /* 0x000ff00000001834 */
[-C--:B------:R-:W-:Y:S08]  /*7b20*/  HMMA.16816.F32 R172, R172, R14.reuse, R60 ;  /* 0x0000000eacac723c */ /* 0x080ff0000000183c */
[----:B------:R-:W-:Y:S01]  /*7b30*/  HMMA.16816.F32 R140, R140, R14, R44 ;  /* 0x0000000e8c8c723c */ /* 0x000fe2000000182c */
[----:B------:R-:W-:Y:S07]  /*7b40*/  @!P0 BRA `(.L_x_6) ;  /* 0x000054d000008947 */ /* 0x000fee0003800000 */
[----:B--2---:R-:W2:Y:S01]  /*7b50*/  LDL.LU R247, [R1+0x8] ;  /* 0x0000080001f77983 */ /* 0x004ea20000300800 */
[----:B------:R-:W-:Y:S01]  /*7b60*/  IMAD.MOV.U32 R252, RZ, RZ, c[0x0][0x1a4] ;  /* 0x00006900fffc7624 */ /* 0x000fe200078e00ff */
[----:B-----5:R-:W-:Y:S01]  /*7b70*/  MOV R133, R135 ;  /* 0x0000008700857202 */ /* 0x020fe20000000f00 */
[----:B------:R-:W-:Y:S01]  /*7b80*/  IMAD.MOV.U32 R246, RZ, RZ, c[0x0][0x1a0] ;  /* 0x00006800fff67624 */ /* 0x000fe200078e00ff */
[----:B------:R-:W-:Y:S01]  /*7b90*/  MOV R138, R3 ;  /* 0x00000003008a7202 */ /* 0x000fe20000000f00 */
[----:B------:R-:W-:-:S02]  /*7ba0*/  IMAD.MOV.U32 R132, RZ, RZ, R136 ;  /* 0x000000ffff847224 */ /* 0x000fc400078e0088 */
[----:B------:R-:W-:Y:S01]  /*7bb0*/  IMAD.MOV.U32 R137, RZ, RZ, R134 ;  /* 0x000000ffff897224 */ /* 0x000fe200078e0086 */
[----:B------:R-:W-:Y:S02]  /*7bc0*/  SHF.L.U64.HI R0, R246, 0x5, R252 ;  /* 0x00000005f6007819 */ /* 0x000fe400000102fc */
[----:B--2---:R-:W-:-:S05]  /*7bd0*/  LEA.HI.SX32 R2, R247, 0xfffffffe, 0x19 ;  /* 0xfffffffef7027811 */ /* 0x004fca00078fcaff */
[----:B------:R1:W-:Y:S01]  /*7be0*/  STL [R1], R2 ;  /* 0x0000000201007387 */ /* 0x0003e20000100800 */
[----:B------:R-:W-:Y:S05]  /*7bf0*/  BRA `(.L_x_7) ;  /* 0x000002a000007947 */ /* 0x000fea0003800000 */
.L_x_9:
[----:B------:R-:W2:Y:S01]  /*7c00*/  LDL.64 R238, [R1+0x40] ;  /* 0x0000400001ee7983 */ /* 0x000ea20000100a00 */
[----:B------:R-:W-:Y:S01]  /*7c10*/  ULDC.64 UR4, c[0x0][0x198] ;  /* 0x0000660000047ab9 */ /* 0x000fe20000000a00 */
[----:B------:R-:W-:Y:S01]  /*7c20*/  IADD3 R0, R212, -0x1, RZ ;  /* 0xffffffffd4007810 */ /* 0x000fe20007ffe0ff */
[----:B------:R-:W-:Y:S01]  /*7c30*/  USHF.L.U32 UR6, UR4, 0x5, URZ ;  /* 0x0000000504067899 */ /* 0x000fe2000800063f */
[----:B------:R-:W3:Y:S01]  /*7c40*/  LDL.64 R236, [R1+0x30] ;  /* 0x0000300001ec7983 */ /* 0x000ee20000100a00 */
[----:B------:R-:W-:Y:S01]  /*7c50*/  USHF.L.U64.HI UR5, UR4, 0x5, UR5 ;  /* 0x0000000504057899 */ /* 0x000fe20008010205 */
[----:B------:R-:W-:Y:S01]  /*7c60*/  SHF.R.S32.HI R2, RZ, 0x1f, R0 ;  /* 0x0000001fff027819 */ /* 0x000fe20000011400 */
[----:B------:R-:W-:Y:S04]  /*7c70*/  IMAD.WIDE.U32 R134, R0, c[0x0][0x198], RZ ;  /* 0x0000660000867a25 */ /* 0x000fe800078e00ff */
[----:B------:R-:W-:Y:S04]  /*7c80*/  IMAD R2, R2, c[0x0][0x198], RZ ;  /* 0x0000660002027a24 */ /* 0x000fe800078e02ff */
[----:B------:R-:W-:Y:S04]  /*7c90*/  IMAD R2, R0, c[0x0][0x19c], R2 ;  /* 0x0000670000027a24 */ /* 0x000fe800078e0202 */
[----:B------:R-:W-:Y:S01]  /*7ca0*/  IMAD.IADD R3, R135, 0x1, R2 ;  /* 0x0000000187037824 */ /* 0x000fe200078e0202 */
[----:B--2---:R-:W-:Y:S04]  /*7cb0*/  LEA R0, P1, R134, R238, 0x7 ;  /* 0x000000ee86007211 */ /* 0x004fe800078238ff */
[----:B------:R-:W-:Y:S02]  /*7cc0*/  LEA R2, P2, R0, c[0x0][0x168], 0x1 ;  /* 0x00005a0000027a11 */ /* 0x000fe400078408ff */
[----:B---3--:R-:W-:Y:S02]  /*7cd0*/  LEA.HI.X R3, R134, R237, R3, 0x7, P1 ;  /* 0x000000ed86037211 */ /* 0x008fe400008f3c03 */
[----:B------:R-:W-:Y:S02]  /*7ce0*/  IADD3 R204, P1, R2, UR6, RZ ;  /* 0x0000000602cc7c10 */ /* 0x000fe4000ff3e0ff */
[----:B------:R-:W-:Y:S02]  /*7cf0*/  LEA.HI.X R3, R0, c[0x0][0x16c], R3, 0x1, P2 ;  /* 0x00005b0000037a11 */ /* 0x000fe400010f0c03 */
[----:B------:R-:W-:Y:S02]  /*7d00*/  IADD3 R210, P2, R204, UR6, RZ ;  /* 0x00000006ccd27c10 */ /* 0x000fe4000ff5e0ff */
[----:B------:R-:W-:Y:S01]  /*7d10*/  IADD3.X R205, R3, UR5, RZ, P1, !PT ;  /* 0x0000000503cd7c10 */ /* 0x000fe20008ffe4ff */
[----:B------:R-:W-:Y:S01]  /*7d20*/  @!PT LDS RZ, [RZ] ;  /* 0x00000000fffff984 */ /* 0x000fe20000000800 */
[----:B------:R-:W-:Y:S01]  /*7d30*/  @!PT LDS RZ, [RZ] ;  /* 0x00000000fffff984 */ /* 0x000fe20000000800 */
[----:B------:R-:W-:Y:S01]  /*7d40*/  @!PT LDS RZ, [RZ] ;  /* 0x00000000fffff984 */ /* 0x000fe20000000800 */
[----:B------:R1:W-:Y:S01]  /*7d50*/  LDGSTS.E.BYPASS.LTC128B.128 [R234+0x4000], [R2.64] ;  /* 0x0400000002ea7fae */ /* 0x0003e2000b901d48 */
[----:B------:R-:W-:Y:S02]  /*7d60*/  IADD3 R208, P1, R210, UR6, RZ ;  /* 0x00000006d2d07c10 */ /* 0x000fe4000ff3e0ff */
[----:B------:R-:W-:Y:S01]  /*7d70*/  IADD3.X R211, R205, UR5, RZ, P2, !PT ;  /* 0x00000005cdd37c10 */ /* 0x000fe200097fe4ff */
[----:B------:R2:W-:Y:S01]  /*7d80*/  LDGSTS.E.BYPASS.LTC128B.128 [R234+0x4800], [R204.64] ;  /* 0x04800000ccea7fae */ /* 0x0005e2000b901d48 */
[----:B------:R-:W-:Y:S02]  /*7d90*/  IADD3 R206, P2, R208, UR6, RZ ;  /* 0x00000006d0ce7c10 */ /* 0x000fe4000ff5e0ff */
[----:B------:R-:W-:Y:S01]  /*7da0*/  IADD3.X R209, R211, UR5, RZ, P1, !PT ;  /* 0x00000005d3d17c10 */ /* 0x000fe20008ffe4ff */
[----:B------:R3:W-:Y:S01]  /*7db0*/  LDGSTS.E.BYPASS.LTC128B.128 [R234+0x5000], [R210.64] ;  /* 0x05000000d2ea7fae */ /* 0x0007e2000b901d48 */
[----:B------:R-:W-:Y:S02]  /*7dc0*/  IADD3 R134, P1, R206, UR6, RZ ;  /* 0x00000006ce867c10 */ /* 0x000fe4000ff3e0ff */
[----:B------:R-:W-:Y:S01]  /*7dd0*/  IADD3.X R207, R209, UR5, RZ, P2, !PT ;  /* 0x00000005d1cf7c10 */ /* 0x000fe200097fe4ff */
[----:B------:R3:W-:Y:S03]  /*7de0*/  LDGSTS.E.BYPASS.LTC128B.128 [R234+0x5800], [R208.64] ;  /* 0x05800000d0ea7fae */ /* 0x0007e6000b901d48 */
[----:B------:R-:W-:Y:S01]  /*7df0*/  IADD3.X R135, R207, UR5, RZ, P1, !PT ;  /* 0x00000005cf877c10 */ /* 0x000fe20008ffe4ff */
[----:B------:R3:W-:Y:S04]  /*7e00*/  LDGSTS.E.BYPASS.LTC128B.128 [R234+0x6000], [R206.64] ;  /* 0x06000000ceea7fae */ /* 0x0007e8000b901d48 */
[----:B------:R3:W-:Y:S01]  /*7e10*/  LDGSTS.E.BYPASS.LTC128B.128 [R234+0x6800], [R134.64] ;  /* 0x0680000086ea7fae */ /* 0x0007e2000b901d48 */
[----:B-1----:R-:W-:Y:S04]  /*7e20*/  IADD3 R2, P2, R134, UR6, RZ ;  /* 0x0000000686027c10 */ /* 0x002fe8000ff5e0ff */
[----:B--2---:R-:W-:Y:S02]  /*7e30*/  IADD3 R204, P1, R2, UR6, RZ ;  /* 0x0000000602cc7c10 */ /* 0x004fe4000ff3e0ff */
[----:B------:R-:W-:Y:S04]  /*7e40*/  IADD3.X R3, R135, UR5, RZ, P2, !PT ;  /* 0x0000000587037c10 */ /* 0x000fe800097fe4ff */
[----:B------:R-:W-:Y:S01]  /*7e50*/  IADD3.X R205, R3, UR5, RZ, P1, !PT ;  /* 0x0000000503cd7c10 */ /* 0x000fe20008ffe4ff */
[----:B------:R3:W-:Y:S04]  /*7e60*/  LDGSTS.E.BYPASS.LTC128B.128 [R234+0x7000], [R2.64] ;  /* 0x0700000002ea7fae */ /* 0x0007e8000b901d48 */
[----:B------:R3:W-:Y:S04]  /*7e70*/  LDGSTS.E.BYPASS.LTC128B.128 [R234+0x7800], [R204.64] ;  /* 0x07800000ccea7fae */ /* 0x0007e8000b901d48 */
[----:B------:R-:W0:Y:S01]  /*7e80*/  LDGDEPBAR ;  /* 0x00000000000079af */ /* 0x000e220000000000 */
[----:B------:R-:W-:-:S05]  /*7e90*/  BRA `(.L_x_8) ;  /* 0x00000da000007947 */ /* 0x000fca0003800000 */
.L_x_7:
[----:B------:R-:W2:Y:S01]  /*7ea0*/  LDL R134, [R1] ;  /* 0x0000000001867983 */ /* 0x000ea20000100800 */
[----:B------:R-:W-:Y:S04]  /*7eb0*/  DEPBAR.LE SB0, 0x0 ;  /* 0x000080000000791a */ /* 0x000fe80000000000 */
[----:B------:R-:W3:Y:S01]  /*7ec0*/  LDL.64 R14, [R1+0x38] ;  /* 0x00003800010e7983 */ /* 0x000ee20000100a00 */
[----:B------:R-:W-:Y:S02]  /*7ed0*/  IMAD.MOV.U32 R6, RZ, RZ, c[0x0][0x1a0] ;  /* 0x00006800ff067624 */ /* 0x000fe400078e00ff */
[----:B------:R-:W-:Y:S03]  /*7ee0*/  IMAD.MOV.U32 R8, RZ, RZ, c[0x0][0x1a4] ;  /* 0x00006900ff087624 */ /* 0x000fe600078e00ff */
[----:B------:R-:W4:Y:S04]  /*7ef0*/  LDL R10, [R1+0x48] ;  /* 0x00004800010a7983 */ /* 0x000f280000100800 */
[----:B------:R-:W-:Y:S01]  /*7f00*/  BAR.SYNC.DEFER_BLOCKING 0x0 ;  /* 0x0000000000007b1d */ /* 0x000fe20000010000 */
[----:B--2---:R-:W-:Y:S01]  /*7f10*/  SHF.R.S32.HI R0, RZ, 0x1f, R134 ;  /* 0x0000001fff007819 */ /* 0x004fe20000011486 */
[----:B------:R-:W-:Y:S04]  /*7f20*/  IMAD.WIDE.U32 R4, R134, c[0x0][0x1a0], RZ ;  /* 0x0000680086047a25 */ /* 0x000fe800078e00ff */
[----:B------:R-:W-:Y:S02]  /*7f30*/  IMAD R0, R0, c[0x0][0x1a0], RZ ;  /* 0x0000680000007a24 */ /* 0x000fe400078e02ff */
[----:B---3--:R-:W-:Y:S02]  /*7f40*/  IMAD.SHL.U32 R15, R6, 0x20, RZ ;  /* 0x00000020060f7824 */ /* 0x008fe400078e00ff */
[----:B-1----:R-:W-:Y:S01]  /*7f50*/  IMAD R2, R134, c[0x0][0x1a4], R0 ;  /* 0x0000690086027a24 */ /* 0x002fe200078e0200 */
[----:B------:R-:W-:Y:S02]  /*7f60*/  LEA R0, P0, R4, R14, 0x7 ;  /* 0x0000000e04007211 */ /* 0x000fe400078038ff */
[----:B------:R-:W-:Y:S01]  /*7f70*/  SHF.L.U64.HI R14, R6, 0x5, R8 ;  /* 0x00000005060e7819 */ /* 0x000fe20000010208 */
[----:B------:R-:W-:Y:S01]  /*7f80*/  IMAD.IADD R3, R5, 0x1, R2 ;  /* 0x0000000105037824 */ /* 0x000fe200078e0202 */
[----:B------:R-:W-:Y:S04]  /*7f90*/  LEA R2, P1, R0, c[0x0][0x170], 0x1 ;  /* 0x00005c0000027a11 */ /* 0x000fe800078208ff */
[----:B----4-:R-:W-:Y:S02]  /*7fa0*/  LEA.HI.X R4, R4, R10, R3, 0x7, P0 ;  /* 0x0000000a04047211 */ /* 0x010fe400000f3c03 */
[-C--:B------:R-:W-:Y:S02]  /*7fb0*/  IADD3 R6, P0, R2, R15.reuse, RZ ;  /* 0x0000000f02067210 */ /* 0x080fe40007f1e0ff */
[----:B------:R-:W-:Y:S02]  /*7fc0*/  LEA.HI.X R3, R0, c[0x0][0x174], R4, 0x1, P1 ;  /* 0x00005d0000037a11 */ /* 0x000fe400008f0c04 */
[-C--:B------:R-:W-:Y:S03]  /*7fd0*/  IADD3 R12, P1, R6, R15.reuse, RZ ;  /* 0x0000000f060c7210 */ /* 0x080fe60007f3e0ff */
[----:B------:R-:W-:Y:S01]  /*7fe0*/  @!PT LDS RZ, [RZ] ;  /* 0x00000000fffff984 */ /* 0x000fe20000000800 */
[----:B------:R-:W-:Y:S01]  /*7ff0*/  @!PT LDS RZ, [RZ] ;  /* 0x00000000fffff984 */ /* 0x000fe20000000800 */
[----:B------:R-:W-:Y:S01]  /*8000*/  @!PT LDS RZ, [RZ] ;  /* 0x00000000fffff984 */ /* 0x000fe20000000800 */
[----:B------:R1:W-:Y:S01]  /*8010*/  LDGSTS.E.BYPASS.LTC128B.128 [R234+0x8000], [R2.64] ;  /* 0x0800000002ea7fae */ /* 0x0003e2000b901d48 */
[--C-:B------:R-:W-:Y:S01]  /*8020*/  IMAD.X R7, R3, 0x1, R14.reuse, P0 ;  /* 0x0000000103077824 */ /* 0x100fe200000e060e */
[-C--:B------:R-:W-:Y:S03]  /*8030*/  IADD3 R10, P0, R12, R15.reuse, RZ ;  /* 0x0000000f0c0a7210 */ /* 0x080fe60007f1e0ff */
[--C-:B------:R-:W-:Y:S01]  /*8040*/  IMAD.X R13, R7, 0x1, R14.reuse, P1 ;  /* 0x00000001070d7824 */ /* 0x100fe200008e060e */
[-C--:B------:R-:W-:Y:S02]  /*8050*/  IADD3 R8, P1, R10, R15.reuse, RZ ;  /* 0x0000000f0a087210 */ /* 0x080fe40007f3e0ff */
[----:B------:R2:W-:Y:S02]  /*8060*/  LDGSTS.E.BYPASS.LTC128B.128 [R234+0x8800], [R6.64] ;  /* 0x0880000006ea7fae */ /* 0x0005e4000b901d48 */
[-C--:B------:R-:W-:Y:S02]  /*8070*/  IADD3.X R11, R13, R14.reuse, RZ, P0, !PT ;  /* 0x0000000e0d0b7210 */ /* 0x080fe400007fe4ff */
[-C--:B------:R-:W-:Y:S03]  /*8080*/  IADD3 R4, P0, R8, R15.reuse, RZ ;  /* 0x0000000f08047210 */ /* 0x080fe60007f1e0ff */
[--C-:B------:R-:W-:Y:S01]  /*8090*/  IMAD.X R9, R11, 0x1, R14.reuse, P1 ;  /* 0x000000010b097824 */ /* 0x100fe200008e060e */
[----:B------:R3:W-:Y:S03]  /*80a0*/  LDGSTS.E.BYPASS.LTC128B.128 [R234+0x9000], [R12.64] ;  /* 0x090000000cea7fae */ /* 0x0007e6000b901d48 */
[--C-:B------:R-:W-:Y:S05]  /*80b0*/  IMAD.X R5, R9, 0x1, R14.reuse, P0 ;  /* 0x0000000109057824 */ /* 0x100fea00000e060e */
[----:B------:R4:W-:Y:S01]  /*80c0*/  LDGSTS.E.BYPASS.LTC128B.128 [R234+0x9800], [R10.64] ;  /* 0x098000000aea7fae */ /* 0x0009e2000b901d48 */
[-C--:B-1----:R-:W-:Y:S07]  /*80d0*/  IADD3 R2, P1, R4, R15.reuse, RZ ;  /* 0x0000000f04027210 */ /* 0x082fee0007f3e0ff */
[----:B------:R4:W-:Y:S01]  /*80e0*/  LDGSTS.E.BYPASS.LTC128B.128 [R234+0xa000], [R8.64] ;  /* 0x0a00000008ea7fae */ /* 0x0009e2000b901d48 */
[----:B------:R-:W-:Y:S01]  /*80f0*/  IMAD.X R3, R5, 0x1, R14, P1 ;  /* 0x0000000105037824 */ /* 0x000fe200008e060e */
[----:B--2---:R-:W-:Y:S04]  /*8100*/  IADD3 R6, P0, R2, R15, RZ ;  /* 0x0000000f02067210 */ /* 0x004fe80007f1e0ff */
[----:B------:R-:W-:Y:S02]  /*8110*/  IADD3.X R7, R3, R14, RZ, P0, !PT ;  /* 0x0000000e03077210 */ /* 0x000fe400007fe4ff */
[----:B------:R1:W-:Y:S08]  /*8120*/  LDGSTS.E.BYPASS.LTC128B.128 [R234+0xa800], [R4.64] ;  /* 0x0a80000004ea7fae */ /* 0x0003f0000b901d48 */
[----:B------:R2:W-:Y:S08]  /*8130*/  LDGSTS.E.BYPASS.LTC128B.128 [R234+0xb000], [R2.64] ;  /* 0x0b00000002ea7fae */ /* 0x0005f0000b901d48 */
[----:B------:R1:W-:Y:S08]  /*8140*/  LDGSTS.E.BYPASS.LTC128B.128 [R234+0xb800], [R6.64] ;  /* 0x0b80000006ea7fae */ /* 0x0003f0000b901d48 */
[----:B------:R-:W-:Y:S08]  /*8150*/  LDSM.16.M88.4 R128, [R222] ;  /* 0x00000000de80783b */ /* 0x000ff00000000200 */
[----:B------:R-:W1:Y:S08]  /*8160*/  LDSM.16.M88.4 R16, [R139+0x4000] ;  /* 0x004000008b10783b */ /* 0x000e700000000200 */
[----:B------:R-:W4:Y:S08]  /*8170*/  LDSM.16.M88.4 R124, [R222+0x2000] ;  /* 0x00200000de7c783b */ /* 0x000f300000000200 */
[----:B------:R-:W5:Y:S08]  /*8180*/  LDSM.16.M88.4 R32, [R139+0x4800] ;  /* 0x004800008b20783b */ /* 0x000f700000000200 */
[----:B------:R-:W0:Y:S08]  /*8190*/  LDGDEPBAR ;  /* 0x00000000000079af */ /* 0x000e300000000000 */
[----:B------:R-:W2:Y:S01]  /*81a0*/  LDSM.16.M88.4 R48, [R139+0x5000] ;  /* 0x005000008b30783b */ /* 0x000ea20000000200 */
[-C--:B-1----:R-:W-:Y:S07]  /*81b0*/  HMMA.16816.F32 R4, R128, R16.reuse, RZ ;  /* 0x000000108004723c */ /* 0x082fee00000018ff */
[----:B------:R-:W1:Y:S01]  /*81c0*/  LDSM.16.M88.4 R64, [R139+0x5800] ;  /* 0x005800008b40783b */ /* 0x000e620000000200 */
[C---:B----4-:R-:W-:Y:S07]  /*81d0*/  HMMA.16816.F32 R8, R124.reuse, R16, RZ ;  /* 0x000000107c08723c */ /* 0x050fee00000018ff */
[----:B------:R-:W4:Y:S01]  /*81e0*/  LDSM.16.M88.4 R80, [R139+0x6000] ;  /* 0x006000008b50783b */ /* 0x000f220000000200 */
[-C--:B---3--:R-:W-:Y:S07]  /*81f0*/  HMMA.16816.F32 R12, R124, R18.reuse, RZ ;  /* 0x000000127c0c723c */ /* 0x088fee00000018ff */
[----:B------:R-:W3:Y:S01]  /*8200*/  LDSM.16.M88.4 R96, [R139+0x6800] ;  /* 0x006800008b60783b */ /* 0x000ee20000000200 */
[C---:B------:R-:W-:Y:S07]  /*8210*/  HMMA.16816.F32 R16, R128.reuse, R18, RZ ;  /* 0x000000128010723c */ /* 0x040fee00000018ff */
[----:B------:R-:W1:Y:S01]  /*8220*/  LDSM.16.M88.4 R112, [R139+0x7000] ;  /* 0x007000008b70783b */ /* 0x000e620000000200 */
[-C--:B-----5:R-:W-:Y:S07]  /*8230*/  HMMA.16816.F32 R20, R128, R32.reuse, RZ ;  /* 0x000000208014723c */ /* 0x0a0fee00000018ff */
[----:B------:R-:W5:Y:S01]  /*8240*/  LDSM.16.M88.4 R204, [R139+0x7800] ;  /* 0x007800008bcc783b */ /* 0x000f620000000200 */
[C---:B------:R-:W-:Y:S07]  /*8250*/  HMMA.16816.F32 R24, R124.reuse, R32, RZ ;  /* 0x000000207c18723c */ /* 0x040fee00000018ff */
[----:B------:R-:W-:Y:S01]  /*8260*/  LDSM.16.M88.4 R208, [R225] ;  /* 0x00000000e1d0783b */ /* 0x000fe20000000200 */
[-C--:B------:R-:W-:Y:S07]  /*8270*/  HMMA.16816.F32 R28, R124, R34.reuse, RZ ;  /* 0x000000227c1c723c */ /* 0x080fee00000018ff */
[----:B------:R-:W-:Y:S01]  /*8280*/  LDSM.16.M88.4 R212, [R225+0x2000] ;  /* 0x00200000e1d4783b */ /* 0x000fe20000000200 */
[C---:B------:R-:W-:Y:S08]  /*8290*/  HMMA.16816.F32 R32, R128.reuse, R34, RZ ;  /* 0x000000228020723c */ /* 0x040ff000000018ff */
[-C--:B--2---:R-:W-:Y:S08]  /*82a0*/  HMMA.16816.F32 R36, R128, R48.reuse, RZ ;  /* 0x000000308024723c */ /* 0x084ff000000018ff */
[C---:B------:R-:W-:Y:S08]  /*82b0*/  HMMA.16816.F32 R40, R124.reuse, R48, RZ ;  /* 0x000000307c28723c */ /* 0x040ff000000018ff */
[-C--:B------:R-:W-:Y:S08]  /*82c0*/  HMMA.16816.F32 R44, R124, R50.reuse, RZ ;  /* 0x000000327c2c723c */ /* 0x080ff000000018ff */
[C---:B------:R-:W-:Y:S08]  /*82d0*/  HMMA.16816.F32 R48, R128.reuse, R50, RZ ;  /* 0x000000328030723c */ /* 0x040ff000000018ff */
[-C--:B-1----:R-:W-:Y:S08]  /*82e0*/  HMMA.16816.F32 R52, R128, R64.reuse, RZ ;  /* 0x000000408034723c */ /* 0x082ff000000018ff */
[C---:B------:R-:W-:Y:S08]  /*82f0*/  HMMA.16816.F32 R56, R124.reuse, R64, RZ ;  /* 0x000000407c38723c */ /* 0x040ff000000018ff */
[-C--:B------:R-:W-:Y:S08]  /*8300*/  HMMA.16816.F32 R60, R124, R66.reuse, RZ ;  /* 0x000000427c3c723c */ /* 0x080ff000000018ff */
[C---:B------:R-:W-:Y:S08]  /*8310*/  HMMA.16816.F32 R64, R128.reuse, R66, RZ ;  /* 0x000000428040723c */ /* 0x040ff000000018ff */
[-C--:B----4-:R-:W-:Y:S08]  /*8320*/  HMMA.16816.F32 R68, R128, R80.reuse, RZ ;  /* 0x000000508044723c */ /* 0x090ff000000018ff */
[C---:B------:R-:W-:Y:S08]  /*8330*/  HMMA.16816.F32 R72, R124.reuse, R80, RZ ;  /* 0x000000507c48723c */ /* 0x040ff000000018ff */
[-C--:B------:R-:W-:Y:S08]  /*8340*/  HMMA.16816.F32 R76, R124, R82.reuse, RZ ;  /* 0x000000527c4c723c */ /* 0x080ff000000018ff */
[C---:B------:R-:W-:Y:S08]  /*8350*/  HMMA.16816.F32 R80, R128.reuse, R82, RZ ;  /* 0x000000528050723c */ /* 0x040ff000000018ff */
[-C--:B---3--:R-:W-:Y:S08]  /*8360*/  HMMA.16816.F32 R84, R128, R96.reuse, RZ ;  /* 0x000000608054723c */ /* 0x088ff000000018ff */
[C---:B------:R-:W-:Y:S08]  /*8370*/  HMMA.16816.F32 R88, R124.reuse, R96, RZ ;  /* 0x000000607c58723c */ /* 0x040ff000000018ff */
[-C--:B------:R-:W-:Y:S08]  /*8380*/  HMMA.16816.F32 R92, R124, R98.reuse, RZ ;  /* 0x000000627c5c723c */ /* 0x080ff000000018ff */
[C---:B------:R-:W-:Y:S08]  /*8390*/  HMMA.16816.F32 R96, R128.reuse, R98, RZ ;  /* 0x000000628060723c */ /* 0x040ff000000018ff */
[-C--:B------:R-:W-:Y:S08]  /*83a0*/  HMMA.16816.F32 R100, R128, R112.reuse, RZ ;  /* 0x000000708064723c */ /* 0x080ff000000018ff */
[C---:B------:R-:W-:Y:S08]  /*83b0*/  HMMA.16816.F32 R104, R124.reuse, R112, RZ ;  /* 0x000000707c68723c */ /* 0x040ff000000018ff */
[-C--:B------:R-:W-:Y:S08]  /*83c0*/  HMMA.16816.F32 R108, R124, R114.reuse, RZ ;  /* 0x000000727c6c723c */ /* 0x080ff000000018ff */
[C---:B------:R-:W-:Y:S08]  /*83d0*/  HMMA.16816.F32 R112, R128.reuse, R114, RZ ;  /* 0x000000728070723c */ /* 0x040ff000000018ff */
[-C--:B-----5:R-:W-:Y:S08]  /*83e0*/  HMMA.16816.F32 R116, R128, R204.reuse, RZ ;  /* 0x000000cc8074723c */ /* 0x0a0ff000000018ff */
[C---:B------:R-:W-:Y:S08]  /*83f0*/  HMMA.16816.F32 R120, R124.reuse, R204, RZ ;  /* 0x000000cc7c78723c */ /* 0x040ff000000018ff */
[-C--:B------:R-:W-:Y:S08]  /*8400*/  HMMA.16816.F32 R124, R124, R206.reuse, RZ ;  /* 0x000000ce7c7c723c */ /* 0x080ff000000018ff */
[----:B------:R-:W-:Y:S01]  /*8410*/  HMMA.16816.F32 R128, R128, R206, RZ ;  /* 0x000000ce8080723c */ /* 0x000fe200000018ff */
[----:B------:R-:W1:Y:S07]  /*8420*/  LDSM.16.M88.4 R204, [R221+0x4000] ;  /* 0x00400000ddcc783b */ /* 0x000e6e0000000200 */
[-C--:B-1----:R-:W-:Y:S08]  /*8430*/  HMMA.16816.F32 R4, R208, R204.reuse, R4 ;  /* 0x000000ccd004723c */ /* 0x082ff00000001804 */
[C---:B------:R-:W-:Y:S08]  /*8440*/  HMMA.16816.F32 R8, R212.reuse, R204, R8 ;  /* 0x000000ccd408723c */ /* 0x040ff00000001808 */
[-C--:B------:R-:W-:Y:S08]  /*8450*/  HMMA.16816.F32 R12, R212, R206.reuse, R12 ;  /* 0x000000ced40c723c */ /* 0x080ff0000000180c */
[C---:B------:R-:W-:Y:S01]  /*8460*/  HMMA.16816.F32 R16, R208.reuse, R206, R16 ;  /* 0x000000ced010723c */ /* 0x040fe20000001810 */
        /* <DEDUP_REMOVED lines=33> */
[-C--:B------:R-:W-:Y:S01]  /*8680*/  HMMA.16816.F32 R124, R212, R206.reuse, R124 ;  /* 0x000000ced47c723c */ /* 0x080fe2000000187c */
[----:B------:R-:W-:Y:S07]  /*8690*/  LDSM.16.M88.4 R212, [R223+0x2000] ;  /* 0x00200000dfd4783b */ /* 0x000fee0000000200 */
[----:B------:R-:W-:Y:S01]  /*86a0*/  HMMA.16816.F32 R128, R208, R206, R128 ;  /* 0x000000ced080723c */ /* 0x000fe20000001880 */
[----:B------:R-:W-:Y:S08]  /*86b0*/  LDSM.16.M88.4 R204, [R223] ;  /* 0x00000000dfcc783b */ /* 0x000ff00000000200 */
[----:B------:R-:W1:Y:S02]  /*86c0*/  LDSM.16.M88.4 R208, [R226] ;  /* 0x00000000e2d0783b */ /* 0x000e640000000200 */
[-C--:B-1----:R-:W-:Y:S08]  /*86d0*/  HMMA.16816.F32 R4, R204, R208.reuse, R4 ;  /* 0x000000d0cc04723c */ /* 0x082ff00000001804 */
[C---:B------:R-:W-:Y:S08]  /*86e0*/  HMMA.16816.F32 R8, R212.reuse, R208, R8 ;  /* 0x000000d0d408723c */ /* 0x040ff00000001808 */
[-C--:B------:R-:W-:Y:S08]  /*86f0*/  HMMA.16816.F32 R12, R212, R210.reuse, R12 ;  /* 0x000000d2d40c723c */ /* 0x080ff0000000180c */
[C---:B------:R-:W-:Y:S01]  /*8700*/  HMMA.16816.F32 R16, R204.reuse, R210, R16 ;  /* 0x000000d2cc10723c */ /* 0x040fe20000001810 */
[----:B------:R-:W1:Y:S07]  /*8710*/  LDSM.16.M88.4 R208, [R233] ;  /* 0x00000000e9d0783b */ /* 0x000e6e0000000200 */
        /* <DEDUP_REMOVED lines=71> */
[----:B------:R-:W1:Y:S01]  /*8b90*/  LDSM.16.M88.4 R208, [R220+0x3800] ;  /* 0x00380000dcd0783b */ /* 0x000e620000000200 */
[----:B------:R-:W-:Y:S07]  /*8ba0*/  DEPBAR.LE SB0, 0x0 ;  /* 0x000080000000791a */ /* 0x000fee0000000000 */
[----:B------:R-:W-:Y:S01]  /*8bb0*/  BAR.SYNC.DEFER_BLOCKING 0x0 ;  /* 0x0000000000007b1d */ /* 0x000fe20000010000 */
[-C--:B-1----:R-:W-:Y:S08]  /*8bc0*/  HMMA.16816.F32 R116, R204, R208.reuse, R116 ;  /* 0x000000d0cc74723c */ /* 0x082ff00000001874 */
[C---:B------:R-:W-:Y:S08]  /*8bd0*/  HMMA.16816.F32 R120, R212.reuse, R208, R120 ;  /* 0x000000d0d478723c */ /* 0x040ff00000001878 */
[-C--:B------:R-:W-:Y:S07]  /*8be0*/  HMMA.16816.F32 R124, R212, R210.reuse, R124 ;  /* 0x000000d2d47c723c */ /* 0x080fee000000187c */
[----:B------:R-:W-:Y:S01]  /*8bf0*/  IMAD.MOV.U32 R212, RZ, RZ, R134 ;  /* 0x000000ffffd47224 */ /* 0x000fe200078e0086 */
[----:B------:R-:W-:Y:S04]  /*8c00*/  HMMA.16816.F32 R128, R204, R210, R128 ;  /* 0x000000d2cc80723c */ /* 0x000fe80000001880 */
[----:B------:R-:W-:Y:S11]  /*8c10*/  ISETP.GT.AND P0, PT, R212, RZ, PT ;  /* 0x000000ffd400720c */ /* 0x000ff60003f04270 */
[----:B------:R-:W-:Y:S02]  /*8c20*/  @!UPT UIADD3 URZ, URZ, URZ, URZ ;  /* 0x0000003f3f3ff290 */ /* 0x000fe4000fffe03f */
[----:B------:R-:W-:-:S05]  /*8c30*/  @P0 BRA `(.L_x_9) ;  /* 0xffffefc000000947 */ /* 0x000fca000383ffff */
.L_x_8:
[----:B------:R-:W-:Y:S01]  /*8c40*/  FMNMX.FTZ R0, R4, R132, !PT ;  /* 0x0000008404007209 */ /* 0x000fe20007810000 */
[----:B------:R-:W-:Y:S03]  /*8c50*/  STL [R1+0x98], R229 ;  /* 0x000098e501007387 */ /* 0x000fe60000100800 */
[----:B---3--:R-:W-:Y:S01]  /*8c60*/  FMNMX.FTZ R2, R5, R0, !PT ;  /* 0x0000000005027209 */ /* 0x008fe20007810000 */
[----:B------:R-:W-:Y:S01]  /*8c70*/  STL [R1+0x94], R228 ;  /* 0x000094e401007387 */ /* 0x000fe20000100800 */
[----:B------:R-:W-:Y:S02]  /*8c80*/  FMNMX.FTZ R0, R6, R133, !PT ;  /* 0x0000008506007209 */ /* 0x000fe40007810000 */
[----:B------:R-:W-:Y:S01]  /*8c90*/  FMNMX.FTZ R2, R16, R2, !PT ;  /* 0x0000000210027209 */ /* 0x000fe20007810000 */
        /* <DEDUP_REMOVED lines=105> */
[----:B------:R-:W-:Y:S01]  /*9330*/  FMNMX.FTZ R0, R95, R0, !PT ;  /* 0x000000005f007209 */ /* 0x000fe20007810000 */
[----:B------:R-:W1:Y:S01]  /*9340*/  SHFL.BFLY PT, R135, R136, 0x2, 0x1f ;  /* 0x0c401f0088877f89 */ /* 0x000e6200000e0000 */
        /* <DEDUP_REMOVED lines=20> */
[----:B-1----:R-:W-:Y:S02]  /*9490*/  FMNMX.FTZ R136, R136, R135, !PT ;  /* 0x0000008788887209 */ /* 0x002fe40007810000 */
[----:B------:R-:W-:Y:S02]  /*94a0*/  FMNMX.FTZ R0, R126, R0, !PT ;  /* 0x000000007e007209 */ /* 0x000fe40007810000 */
[----:B------:R-:W-:Y:S01]  /*94b0*/  FMNMX.FTZ R134, R131, R134, !PT ;  /* 0x0000008683867209 */ /* 0x000fe20007810000 */
[----:B------:R-:W1:Y:S01]  /*94c0*/  SHFL.BFLY PT, R135, R136, 0x1, 0x1f ;  /* 0x0c201f0088877f89 */ /* 0x000e6200000e0000 */
[----:B------:R-:W-:Y:S02]  /*94d0*/  FMNMX.FTZ R2, R120, R2, !PT ;  /* 0x0000000278027209 */ /* 0x000fe40007810000 */
[----:B------:R-:W-:Y:S02]  /*94e0*/  FMNMX.FTZ R0, R127, R0, !PT ;  /* 0x000000007f007209 */ /* 0x000fe40007810000 */
[----:B------:R-:W-:Y:S03]  /*94f0*/  FMNMX.FTZ R3, R121, R2, !PT ;  /* 0x0000000279037209 */ /* 0x000fe60007810000 */
[----:B------:R-:W2:Y:S01]  /*9500*/  SHFL.BFLY PT, R205, R134, 0x2, 0x1f ;  /* 0x0c401f0086cd7f89 */ /* 0x000ea200000e0000 */
[----:B------:R-:W-:Y:S04]  /*9510*/  FMNMX.FTZ R3, R124, R3, !PT ;  /* 0x000000037c037209 */ /* 0x000fe80007810000 */
[----:B------:R-:W-:Y:S03]  /*9520*/  FMNMX.FTZ R3, R125, R3, !PT ;  /* 0x000000037d037209 */ /* 0x000fe60007810000 */
[----:B------:R-:W3:Y:S01]  /*9530*/  SHFL.BFLY PT, R2, R0, 0x2, 0x1f ;  /* 0x0c401f0000027f89 */ /* 0x000ee200000e0000 */
[----:B-1----:R-:W-:Y:S07]  /*9540*/  FMNMX.FTZ R136, R136, R135, !PT ;  /* 0x0000008788887209 */ /* 0x002fee0007810000 */
[----:B------:R-:W1:Y:S01]  /*9550*/  SHFL.BFLY PT, R204, R3, 0x2, 0x1f ;  /* 0x0c401f0003cc7f89 */ /* 0x000e6200000e0000 */
[----:B------:R-:W-:Y:S02]  /*9560*/  FSETP.NEU.FTZ.AND P2, PT, R136, -INF , PT ;  /* 0xff8000008800780b */ /* 0x000fe40003f5d000 */
[----:B--2---:R-:W-:Y:S05]  /*9570*/  FMNMX.FTZ R134, R134, R205, !PT ;  /* 0x000000cd86867209 */ /* 0x004fea0007810000 */
[----:B------:R-:W2:Y:S01]  /*9580*/  SHFL.BFLY PT, R205, R134, 0x1, 0x1f ;  /* 0x0c201f0086cd7f89 */ /* 0x000ea200000e0000 */
[----:B---3--:R-:W-:Y:S01]  /*9590*/  FMNMX.FTZ R2, R0, R2, !PT ;  /* 0x0000000200027209 */ /* 0x008fe20007810000 */
[----:B------:R-:W-:Y:S04]  /*95a0*/  FADD.FTZ R0, -R136, R132 ;  /* 0x0000008488007221 */ /* 0x000fe80000010100 */
[----:B------:R-:W-:Y:S04]  /*95b0*/  FMUL.FTZ R0, R0, c[0x0][0x23c] ;  /* 0x00008f0000007a20 */ /* 0x000fe80000410000 */
[----:B------:R3:W-:Y:S01]  /*95c0*/  MUFU.EX2 R132, R0 ;  /* 0x0000000000847308 */ /* 0x0007e20000000800 */
[----:B-1----:R-:W-:Y:S02]  /*95d0*/  FMNMX.FTZ R204, R3, R204, !PT ;  /* 0x000000cc03cc7209 */ /* 0x002fe40007810000 */
[----:B------:R-:W1:Y:S08]  /*95e0*/  SHFL.BFLY PT, R3, R2, 0x1, 0x1f ;  /* 0x0c201f0002037f89 */ /* 0x000e7000000e0000 */
[----:B------:R-:W4:Y:S01]  /*95f0*/  SHFL.BFLY PT, R206, R204, 0x1, 0x1f ;  /* 0x0c201f00ccce7f89 */ /* 0x000f2200000e0000 */
[----:B--2---:R-:W-:Y:S04]  /*9600*/  FMNMX.FTZ R135, R134, R205, !PT ;  /* 0x000000cd86877209 */ /* 0x004fe80007810000 */
[C---:B------:R-:W-:Y:S01]  /*9610*/  FSETP.NEU.FTZ.AND P1, PT, R135.reuse, -INF , PT ;  /* 0xff8000008700780b */ /* 0x040fe20003f3d000 */
[C---:B---3--:R-:W-:Y:S01]  /*9620*/  FADD.FTZ R0, -R135.reuse, R133 ;  /* 0x0000008587007221 */ /* 0x048fe20000010100 */
[----:B-1----:R-:W-:Y:S03]  /*9630*/  FMNMX.FTZ R3, R2, R3, !PT ;  /* 0x0000000302037209 */ /* 0x002fe60007810000 */
[----:B------:R-:W-:Y:S04]  /*9640*/  FMUL.FTZ R0, R0, c[0x0][0x23c] ;  /* 0x00008f0000007a20 */ /* 0x000fe80000410000 */
[----:B------:R1:W-:Y:S01]  /*9650*/  MUFU.EX2 R133, R0 ;  /* 0x0000000000857308 */ /* 0x0003e20000000800 */
[----:B----4-:R-:W-:Y:S01]  /*9660*/  FMNMX.FTZ R134, R204, R206, !PT ;  /* 0x000000cecc867209 */ /* 0x010fe20007810000 */
[----:B------:R-:W-:Y:S04]  /*9670*/  FMUL.FTZ R204, R135, c[0x0][0x23c] ;  /* 0x00008f0087cc7a20 */ /* 0x000fe80000410000 */
[----:B-1----:R-:W-:Y:S02]  /*9680*/  FADD.FTZ R0, -R134, R137 ;  /* 0x0000008986007221 */ /* 0x002fe40000010100 */
[----:B------:R-:W-:Y:S02]  /*9690*/  FMUL.FTZ R137, R136, c[0x0][0x23c] ;  /* 0x00008f0088897a20 */ /* 0x000fe40000410000 */
[----:B------:R-:W-:Y:S02]  /*96a0*/  FMUL.FTZ R2, R0, c[0x0][0x23c] ;  /* 0x00008f0000027a20 */ /* 0x000fe40000410000 */
[----:B------:R-:W-:Y:S01]  /*96b0*/  FADD.FTZ R0, -R3, R138 ;  /* 0x0000008a03007221 */ /* 0x000fe20000010100 */
[----:B------:R-:W-:Y:S02]  /*96c0*/  FSEL R138, R137, RZ, P2 ;  /* 0x000000ff898a7208 */ /* 0x000fe40001000000 */
[----:B------:R-:W-:Y:S01]  /*96d0*/  FSEL R137, R204, RZ, P1 ;  /* 0x000000ffcc897208 */ /* 0x000fe20000800000 */
[----:B------:R-:W-:Y:S01]  /*96e0*/  MUFU.EX2 R2, R2 ;  /* 0x0000000200027308 */ /* 0x000fe20000000800 */
[----:B------:R-:W-:Y:S01]  /*96f0*/  FSETP.NEU.FTZ.AND P2, PT, R134, -INF , PT ;  /* 0xff8000008600780b */ /* 0x000fe20003f5d000 */
[--C-:B------:R-:W-:Y:S01]  /*9700*/  FFMA.FTZ R251, R69, c[0x0][0x23c], -R138.reuse ;  /* 0x00008f0045fb7a23 */ /* 0x100fe2000001088a */
[----:B------:R-:W-:Y:S01]  /*9710*/  FSETP.NEU.FTZ.AND P1, PT, R3, -INF , PT ;  /* 0xff8000000300780b */ /* 0x000fe20003f3d000 */
[--C-:B------:R-:W-:Y:S02]  /*9720*/  FFMA.FTZ R6, R6, c[0x0][0x23c], -R137.reuse ;  /* 0x00008f0006067a23 */ /* 0x100fe40000010889 */
[--C-:B------:R-:W-:Y:S02]  /*9730*/  FFMA.FTZ R223, R119, c[0x0][0x23c], -R137.reuse ;  /* 0x00008f0077df7a23 */ /* 0x100fe40000010889 */
[--C-:B------:R-:W-:Y:S02]  /*9740*/  FFMA.FTZ R229, R84, c[0x0][0x23c], -R138.reuse ;  /* 0x00008f0054e57a23 */ /* 0x100fe4000001088a */
[----:B------:R1:W-:Y:S01]  /*9750*/  MUFU.EX2 R69, R6 ;  /* 0x0000000600457308 */ /* 0x0003e20000000800 */
[--C-:B------:R-:W-:Y:S02]  /*9760*/  FFMA.FTZ R5, R5, c[0x0][0x23c], -R138.reuse ;  /* 0x00008f0005057a23 */ /* 0x100fe4000001088a */
[--C-:B------:R-:W-:Y:S02]  /*9770*/  FFMA.FTZ R4, R4, c[0x0][0x23c], -R138.reuse ;  /* 0x00008f0004047a23 */ /* 0x100fe4000001088a */
[--C-:B------:R-:W-:Y:S02]  /*9780*/  FFMA.FTZ R139, R113, c[0x0][0x23c], -R138.reuse ;  /* 0x00008f00718b7a23 */ /* 0x100fe4000001088a */
[--C-:B------:R-:W-:Y:S02]  /*9790*/  FFMA.FTZ R225, R102, c[0x0][0x23c], -R137.reuse ;  /* 0x00008f0066e17a23 */ /* 0x100fe40000010889 */
[--C-:B------:R-:W-:Y:S01]  /*97a0*/  FFMA.FTZ R222, R118, c[0x0][0x23c], -R137.reuse ;  /* 0x00008f0076de7a23 */ /* 0x100fe20000010889 */
[----:B------:R-:W2:Y:S01]  /*97b0*/  MUFU.EX2 R5, R5 ;  /* 0x0000000500057308 */ /* 0x000ea20000000800 */
[--C-:B------:R-:W-:Y:S02]  /*97c0*/  FFMA.FTZ R227, R87, c[0x0][0x23c], -R137.reuse ;  /* 0x00008f0057e37a23 */ /* 0x100fe40000010889 */
[--C-:B------:R-:W-:Y:S02]  /*97d0*/  FFMA.FTZ R228, R99, c[0x0][0x23c], -R137.reuse ;  /* 0x00008f0063e47a23 */ /* 0x100fe40000010889 */
[--C-:B------:R-:W-:Y:S02]  /*97e0*/  FFMA.FTZ R19, R19, c[0x0][0x23c], -R137.reuse ;  /* 0x00008f0013137a23 */ /* 0x100fe40000010889 */
[--C-:B------:R-:W-:Y:S02]  /*97f0*/  FFMA.FTZ R250, R80, c[0x0][0x23c], -R138.reuse ;  /* 0x00008f0050fa7a23 */ /* 0x100fe4000001088a */
[--C-:B------:R-:W-:Y:S01]  /*9800*/  FFMA.FTZ R249, R81, c[0x0][0x23c], -R138.reuse ;  /* 0x00008f0051f97a23 */ /* 0x100fe2000001088a */
[----:B------:R3:W-:Y:S01]  /*9810*/  MUFU.EX2 R207, R4 ;  /* 0x0000000400cf7308 */ /* 0x0007e20000000800 */
[--C-:B------:R-:W-:Y:S02]  /*9820*/  FFMA.FTZ R7, R7, c[0x0][0x23c], -R137.reuse ;  /* 0x00008f0007077a23 */ /* 0x100fe40000010889 */
[--C-:B------:R-:W-:Y:S02]  /*9830*/  FFMA.FTZ R239, R20, c[0x0][0x23c], -R138.reuse ;  /* 0x00008f0014ef7a23 */ /* 0x100fe4000001088a */
[--C-:B------:R-:W-:Y:S02]  /*9840*/  FFMA.FTZ R20, R97, c[0x0][0x23c], -R138.reuse ;  /* 0x00008f0061147a23 */ /* 0x100fe4000001088a */
[--C-:B------:R-:W-:Y:S02]  /*9850*/  FFMA.FTZ R17, R17, c[0x0][0x23c], -R138.reuse ;  /* 0x00008f0011117a23 */ /* 0x100fe4000001088a */
[----:B-1----:R-:W-:Y:S01]  /*9860*/  FFMA.FTZ R6, R116, c[0x0][0x23c], -R138 ;  /* 0x00008f0074067a23 */ /* 0x002fe2000001088a */
[----:B------:R-:W-:Y:S01]  /*9870*/  MUFU.EX2 R226, R19 ;  /* 0x0000001300e27308 */ /* 0x000fe20000000800 */
[--C-:B------:R-:W-:Y:S02]  /*9880*/  FFMA.FTZ R116, R51, c[0x0][0x23c], -R137.reuse ;  /* 0x00008f0033747a23 */ /* 0x100fe40000010889 */
[----:B------:R-:W-:Y:S02]  /*9890*/  IMAD.MOV.U32 R51, RZ, RZ, R20 ;  /* 0x000000ffff337224 */ /* 0x000fe400078e0014 */
[--C-:B------:R-:W-:Y:S02]  /*98a0*/  FFMA.FTZ R245, R82, c[0x0][0x23c], -R137.reuse ;  /* 0x00008f0052f57a23 */ /* 0x100fe40000010889 */
[--C-:B------:R-:W-:Y:S02]  /*98b0*/  FFMA.FTZ R244, R83, c[0x0][0x23c], -R137.reuse ;  /* 0x00008f0053f47a23 */ /* 0x100fe40000010889 */
[--C-:B------:R-:W-:Y:S01]  /*98c0*/  FFMA.FTZ R248, R86, c[0x0][0x23c], -R137.reuse ;  /* 0x00008f0056f87a23 */ /* 0x100fe20000010889 */
[----:B------:R-:W-:Y:S01]  /*98d0*/  MUFU.EX2 R20, R7 ;  /* 0x0000000700147308 */ /* 0x000fe20000000800 */
[--C-:B------:R-:W-:Y:S01]  /*98e0*/  FFMA.FTZ R211, R54, c[0x0][0x23c], -R137.reuse ;  /* 0x00008f0036d37a23 */ /* 0x100fe20000010889 */
[----:B--2---:R-:W-:Y:S01]  /*98f0*/  MOV R54, R5 ;  /* 0x0000000500367202 */ /* 0x004fe20000000f00 */
[----:B------:R-:W-:Y:S02]  /*9900*/  FMUL.FTZ R5, R134, c[0x0][0x23c] ;  /* 0x00008f0086057a20 */ /* 0x000fe40000410000 */
[--C-:B---3--:R-:W-:Y:S02]  /*9910*/  FFMA.FTZ R4, R85, c[0x0][0x23c], -R138.reuse ;  /* 0x00008f0055047a23 */ /* 0x108fe4000001088a */
[----:B------:R-:W-:Y:S01]  /*9920*/  FFMA.FTZ R208, R67, c[0x0][0x23c], -R137 ;  /* 0x00008f0043d07a23 */ /* 0x000fe20000010889 */
[----:B------:R-:W-:Y:S01]  /*9930*/  FSEL R5, R5, RZ, P2 ;  /* 0x000000ff05057208 */ /* 0x000fe20001000000 */
[--C-:B------:R-:W-:Y:S01]  /*9940*/  FFMA.FTZ R16, R16, c[0x0][0x23c], -R138.reuse ;  /* 0x00008f0010107a23 */ /* 0x100fe2000001088a */
[----:B------:R-:W1:Y:S01]  /*9950*/  MUFU.EX2 R7, R17 ;  /* 0x0000001100077308 */ /* 0x000e620000000800 */
[----:B------:R-:W-:Y:S01]  /*9960*/  MOV R67, R4 ;  /* 0x0000000400437202 */ /* 0x000fe20000000f00 */
[----:B------:R-:W-:Y:S02]  /*9970*/  FMUL.FTZ R4, R3, c[0x0][0x23c] ;  /* 0x00008f0003047a20 */ /* 0x000fe40000410000 */
[--C-:B------:R-:W-:Y:S02]  /*9980*/  FFMA.FTZ R238, R21, c[0x0][0x23c], -R138.reuse ;  /* 0x00008f0015ee7a23 */ /* 0x100fe4000001088a */
[--C-:B------:R-:W-:Y:S01]  /*9990*/  FFMA.FTZ R21, R128, c[0x0][0x23c], -R138.reuse ;  /* 0x00008f0080157a23 */ /* 0x100fe2000001088a */
[----:B------:R-:W-:Y:S01]  /*99a0*/  FSEL R4, R4, RZ, P1 ;  /* 0x000000ff04047208 */ /* 0x000fe20000800000 */
[--C-:B------:R-:W-:Y:S02]  /*99b0*/  FFMA.FTZ R9, R9, c[0x0][0x23c], -R5.reuse ;  /* 0x00008f0009097a23 */ /* 0x100fe40000010805 */
[----:B------:R-:W-:Y:S01]  /*99c0*/  MUFU.EX2 R239, R239 ;  /* 0x000000ef00ef7308 */ /* 0x000fe20000000800 */
[----:B------:R-:W-:Y:S02]  /*99d0*/  FFMA.FTZ R119, R61, c[0x0][0x23c], -R5 ;  /* 0x00008f003d777a23 */ /* 0x000fe40000010805 */
[--C-:B------:R-:W-:Y:S02]  /*99e0*/  FFMA.FTZ R213, R49, c[0x0][0x23c], -R138.reuse ;  /* 0x00008f0031d57a23 */ /* 0x100fe4000001088a */
[--C-:B------:R-:W-:Y:S02]  /*99f0*/  FFMA.FTZ R243, R52, c[0x0][0x23c], -R138.reuse ;  /* 0x00008f0034f37a23 */ /* 0x100fe4000001088a */
[--C-:B------:R-:W-:Y:S02]  /*9a00*/  FFMA.FTZ R242, R53, c[0x0][0x23c], -R138.reuse ;  /* 0x00008f0035f27a23 */ /* 0x100fe4000001088a */
[--C-:B------:R-:W-:Y:S01]  /*9a10*/  FFMA.FTZ R241, R64, c[0x0][0x23c], -R138.reuse ;  /* 0x00008f0040f17a23 */ /* 0x100fe2000001088a */
[----:B------:R-:W-:Y:S01]  /*9a20*/  MUFU.EX2 R238, R238 ;  /* 0x000000ee00ee7308 */ /* 0x000fe20000000800 */
[--C-:B------:R-:W-:Y:S02]  /*9a30*/  FFMA.FTZ R240, R65, c[0x0][0x23c], -R138.reuse ;  /* 0x00008f0041f07a23 */ /* 0x100fe4000001088a */
[--C-:B------:R-:W-:Y:S01]  /*9a40*/  FFMA.FTZ R252, R68, c[0x0][0x23c], -R138.reuse ;  /* 0x00008f0044fc7a23 */ /* 0x100fe2000001088a */
[----:B-1----:R-:W-:Y:S01]  /*9a50*/  MOV R61, R7 ;  /* 0x00000007003d7202 */ /* 0x002fe20000000f00 */
[--C-:B------:R-:W-:Y:S01]  /*9a60*/  FFMA.FTZ R237, R32, c[0x0][0x23c], -R138.reuse ;  /* 0x00008f0020ed7a23 */ /* 0x100fe2000001088a */
[----:B------:R-:W-:Y:S01]  /*9a70*/  MOV R68, R207 ;  /* 0x000000cf00447202 */ /* 0x000fe20000000f00 */
[--C-:B------:R-:W-:Y:S02]  /*9a80*/  FFMA.FTZ R32, R101, c[0x0][0x23c], -R138.reuse ;  /* 0x00008f0065207a23 */ /* 0x100fe4000001088a */
[--C-:B------:R-:W-:Y:S01]  /*9a90*/  FFMA.FTZ R236, R33, c[0x0][0x23c], -R138.reuse ;  /* 0x00008f0021ec7a23 */ /* 0x100fe2000001088a */
[----:B------:R-:W-:Y:S01]  /*9aa0*/  MUFU.EX2 R7, R9 ;  /* 0x0000000900077308 */ /* 0x000fe20000000800 */
[--C-:B------:R-:W-:Y:S02]  /*9ab0*/  FFMA.FTZ R33, R100, c[0x0][0x23c], -R138.reuse ;  /* 0x00008f0064217a23 */ /* 0x100fe4000001088a */
[--C-:B------:R-:W-:Y:S02]  /*9ac0*/  FFMA.FTZ R235, R36, c[0x0][0x23c], -R138.reuse ;  /* 0x00008f0024eb7a23 */ /* 0x100fe4000001088a */
[--C-:B------:R-:W-:Y:S02]  /*9ad0*/  FFMA.FTZ R36, R96, c[0x0][0x23c], -R138.reuse ;  /* 0x00008f0060247a23 */ /* 0x100fe4000001088a */
[--C-:B------:R-:W-:Y:S02]  /*9ae0*/  FFMA.FTZ R215, R37, c[0x0][0x23c], -R138.reuse ;  /* 0x00008f0025d77a23 */ /* 0x100fe4000001088a */
[--C-:B------:R-:W-:Y:S01]  /*9af0*/  FFMA.FTZ R37, R112, c[0x0][0x23c], -R138.reuse ;  /* 0x00008f0070257a23 */ /* 0x100fe2000001088a */
[----:B------:R-:W-:Y:S01]  /*9b00*/  MUFU.EX2 R237, R237 ;  /* 0x000000ed00ed7308 */ /* 0x000fe20000000800 */
[--C-:B------:R-:W-:Y:S02]  /*9b10*/  FFMA.FTZ R214, R48, c[0x0][0x23c], -R138.reuse ;  /* 0x00008f0030d67a23 */ /* 0x100fe4000001088a */
[--C-:B------:R-:W-:Y:S01]  /*9b20*/  FFMA.FTZ R48, R117, c[0x0][0x23c], -R138.reuse ;  /* 0x00008f0075307a23 */ /* 0x100fe2000001088a */
[----:B------:R-:W-:Y:S01]  /*9b30*/  MOV R19, R37 ;  /* 0x0000002500137202 */ /* 0x000fe20000000f00 */
[----:B------:R-:W-:Y:S02]  /*9b40*/  FFMA.FTZ R138, R129, c[0x0][0x23c], -R138 ;  /* 0x00008f00818a7a23 */ /* 0x000fe4000001088a */
[--C-:B------:R-:W-:Y:S01]  /*9b50*/  FFMA.FTZ R129, R38, c[0x0][0x23c], -R137.reuse ;  /* 0x00008f0026817a23 */ /* 0x100fe20000010889 */
[----:B------:R-:W-:Y:S01]  /*9b60*/  MOV R38, R21 ;  /* 0x0000001500267202 */ /* 0x000fe20000000f00 */
[----:B------:R-:W-:Y:S01]  /*9b70*/  FFMA.FTZ R21, R103, c[0x0][0x23c], -R137 ;  /* 0x00008f0067157a23 */ /* 0x000fe20000010889 */
[----:B------:R-:W-:Y:S01]  /*9b80*/  MUFU.EX2 R236, R236 ;  /* 0x000000ec00ec7308 */ /* 0x000fe20000000800 */
[--C-:B------:R-:W-:Y:S01]  /*9b90*/  FFMA.FTZ R103, R45, c[0x0][0x23c], -R5.reuse ;  /* 0x00008f002d677a23 */ /* 0x100fe20000010805 */
[----:B------:R-:W-:Y:S01]  /*9ba0*/  MOV R45, R212 ;  /* 0x000000d4002d7202 */ /* 0x000fe20000000f00 */
[--C-:B------:R-:W-:Y:S02]  /*9bb0*/  FFMA.FTZ R212, R72, c[0x0][0x23c], -R5.reuse ;  /* 0x00008f0048d47a23 */ /* 0x100fe40000010805 */
[----:B------:R-:W-:Y:S01]  /*9bc0*/  FFMA.FTZ R12, R12, c[0x0][0x23c], -R5 ;  /* 0x00008f000c0c7a23 */ /* 0x000fe20000010805 */
[----:B------:R-:W2:Y:S01]  /*9bd0*/  LDL.LU R72, [R1+0xc] ;  /* 0x00000c0001487983 */ /* 0x000ea20000300800 */
[--C-:B------:R-:W-:Y:S02]  /*9be0*/  FFMA.FTZ R204, R35, c[0x0][0x23c], -R137.reuse ;  /* 0x00008f0023cc7a23 */ /* 0x100fe40000010889 */
[----:B------:R-:W-:Y:S01]  /*9bf0*/  FFMA.FTZ R35, R130, c[0x0][0x23c], -R137 ;  /* 0x00008f0082237a23 */ /* 0x000fe20000010889 */
[----:B------:R-:W-:Y:S01]  /*9c00*/  MUFU.EX2 R235, R235 ;  /* 0x000000eb00eb7308 */ /* 0x000fe20000000800 */
[--C-:B------:R-:W-:Y:S02]  /*9c10*/  FFMA.FTZ R113, R57, c[0x0][0x23c], -R5.reuse ;  /* 0x00008f0039717a23 */ /* 0x100fe40000010805 */
[----:B------:R-:W-:Y:S02]  /*9c20*/  FFMA.FTZ R57, R121, c[0x0][0x23c], -R5 ;  /* 0x00008f0079397a23 */ /* 0x000fe40000010805 */
[--C-:B------:R-:W-:Y:S02]  /*9c30*/  FFMA.FTZ R121, R91, c[0x0][0x23c], -R4.reuse ;  /* 0x00008f005b797a23 */ /* 0x100fe40000010804 */
[----:B------:R-:W-:Y:S02]  /*9c40*/  FFMA.FTZ R18, R18, c[0x0][0x23c], -R137 ;  /* 0x00008f0012127a23 */ /* 0x000fe40000010889 */
[--C-:B------:R-:W-:Y:S01]  /*9c50*/  FFMA.FTZ R13, R13, c[0x0][0x23c], -R5.reuse ;  /* 0x00008f000d0d7a23 */ /* 0x100fe20000010805 */
[----:B------:R-:W-:Y:S01]  /*9c60*/  MUFU.EX2 R91, R12 ;  /* 0x0000000c005b7308 */ /* 0x000fe20000000800 */
[--C-:B------:R-:W-:Y:S02]  /*9c70*/  FFMA.FTZ R10, R10, c[0x0][0x23c], -R4.reuse ;  /* 0x00008f000a0a7a23 */ /* 0x100fe40000010804 */
[----:B------:R-:W-:Y:S02]  /*9c80*/  FFMA.FTZ R112, R56, c[0x0][0x23c], -R5 ;  /* 0x00008f0038707a23 */ /* 0x000fe40000010805 */
[----:B------:R-:W-:Y:S02]  /*9c90*/  FFMA.FTZ R205, R34, c[0x0][0x23c], -R137 ;  /* 0x00008f0022cd7a23 */ /* 0x000fe40000010889 */
[----:B------:R-:W-:Y:S02]  /*9ca0*/  IMAD.MOV.U32 R56, RZ, RZ, R35 ;  /* 0x000000ffff387224 */ /* 0x000fe400078e0023 */
[--C-:B------:R-:W-:Y:S01]  /*9cb0*/  FFMA.FTZ R35, R92, c[0x0][0x23c], -R5.reuse ;  /* 0x00008f005c237a23 */ /* 0x100fe20000010805 */
[----:B------:R-:W1:Y:S01]  /*9cc0*/  MUFU.EX2 R34, R16 ;  /* 0x0000001000227308 */ /* 0x000e620000000800 */
        /* <DEDUP_REMOVED lines=9> */
[--C-:B------:R-:W-:Y:S01]  /*9d60*/  FFMA.FTZ R80, R43, c[0x0][0x23c], -R4.reuse ;  /* 0x00008f002b507a23 */ /* 0x100fe20000010804 */
[----:B------:R-:W-:Y:S01]  /*9d70*/  MOV R43, R38 ;  /* 0x00000026002b7202 */ /* 0x000fe20000000f00 */
[--C-:B------:R-:W-:Y:S01]  /*9d80*/  FFMA.FTZ R87, R46, c[0x0][0x23c], -R4.reuse ;  /* 0x00008f002e577a23 */ /* 0x100fe20000010804 */
[----:B------:R-:W3:Y:S01]  /*9d90*/  MUFU.EX2 R18, R18 ;  /* 0x0000001200127308 */ /* 0x000ee20000000800 */
[--C-:B------:R-:W-:Y:S01]  /*9da0*/  FFMA.FTZ R8, R8, c[0x0][0x23c], -R5.reuse ;  /* 0x00008f0008087a23 */ /* 0x100fe20000010805 */
[----:B------:R-:W-:Y:S01]  /*9db0*/  MOV R46, R35 ;  /* 0x00000023002e7202 */ /* 0x000fe20000000f00 */
[--C-:B------:R-:W-:Y:S02]  /*9dc0*/  FFMA.FTZ R11, R11, c[0x0][0x23c], -R4.reuse ;  /* 0x00008f000b0b7a23 */ /* 0x100fe40000010804 */
[----:B------:R-:W-:Y:S02]  /*9dd0*/  FFMA.FTZ R86, R47, c[0x0][0x23c], -R4 ;  /* 0x00008f002f567a23 */ /* 0x000fe40000010804 */
[--C-:B------:R-:W-:Y:S02]  /*9de0*/  FFMA.FTZ R97, R41, c[0x0][0x23c], -R5.reuse ;  /* 0x00008f0029617a23 */ /* 0x100fe40000010805 */
[--C-:B------:R-:W-:Y:S01]  /*9df0*/  FFMA.FTZ R41, R104, c[0x0][0x23c], -R5.reuse ;  /* 0x00008f0068297a23 */ /* 0x100fe20000010805 */
[----:B------:R4:W-:Y:S01]  /*9e00*/  MUFU.EX2 R111, R13 ;  /* 0x0000000d006f7308 */ /* 0x0009e20000000800 */
[--C-:B------:R-:W-:Y:S02]  /*9e10*/  FFMA.FTZ R100, R28, c[0x0][0x23c], -R5.reuse ;  /* 0x00008f001c647a23 */ /* 0x100fe40000010805 */
[--C-:B------:R-:W-:Y:S02]  /*9e20*/  FFMA.FTZ R130, R76, c[0x0][0x23c], -R5.reuse ;  /* 0x00008f004c827a23 */ /* 0x100fe40000010805 */
[----:B-1----:R-:W-:Y:S02]  /*9e30*/  IMAD.MOV.U32 R10, RZ, RZ, R34 ;  /* 0x000000ffff0a7224 */ /* 0x002fe400078e0022 */
[--C-:B------:R-:W-:Y:S02]  /*9e40*/  FFMA.FTZ R104, R75, c[0x0][0x23c], -R4.reuse ;  /* 0x00008f004b687a23 */ /* 0x100fe40000010804 */
[--C-:B------:R-:W-:Y:S01]  /*9e50*/  FFMA.FTZ R123, R123, c[0x0][0x23c], -R4.reuse ;  /* 0x00008f007b7b7a23 */ /* 0x100fe20000010804 */
[----:B------:R1:W-:Y:S01]  /*9e60*/  MUFU.EX2 R76, R8 ;  /* 0x00000008004c7308 */ /* 0x0003e20000000800 */
[--C-:B------:R-:W-:Y:S01]  /*9e70*/  FFMA.FTZ R101, R25, c[0x0][0x23c], -R5.reuse ;  /* 0x00008f0019657a23 */ /* 0x100fe20000010805 */
[----:B------:R-:W-:Y:S01]  /*9e80*/  MOV R25, R21 ;  /* 0x0000001500197202 */ /* 0x000fe20000000f00 */
[--C-:B------:R-:W-:Y:S01]  /*9e90*/  FFMA.FTZ R99, R29, c[0x0][0x23c], -R5.reuse ;  /* 0x00008f001d637a23 */ /* 0x100fe20000010805 */
[----:B------:R-:W-:Y:S01]  /*9ea0*/  MOV R29, R36 ;  /* 0x00000024001d7202 */ /* 0x000fe20000000f00 */
[----:B------:R-:W-:Y:S01]  /*9eb0*/  FFMA.FTZ R96, R44, c[0x0][0x23c], -R5 ;  /* 0x00008f002c607a23 */ /* 0x000fe20000010805 */
[----:B------:R-:W-:Y:S01]  /*9ec0*/  MOV R44, R33 ;  /* 0x00000021002c7202 */ /* 0x000fe20000000f00 */
[C---:B------:R-:W-:Y:S02]  /*9ed0*/  FMUL.FTZ R16, R132.reuse, R164 ;  /* 0x000000a484107220 */ /* 0x040fe40000410000 */
[----:B------:R-:W-:Y:S01]  /*9ee0*/  FMUL.FTZ R17, R132, R165 ;  /* 0x000000a584117220 */ /* 0x000fe20000410000 */
[----:B------:R1:W1:Y:S01]  /*9ef0*/  MUFU.EX2 R28, R11 ;  /* 0x0000000b001c7308 */ /* 0x0002620000000800 */
[--C-:B------:R-:W-:Y:S02]  /*9f00*/  FFMA.FTZ R209, R66, c[0x0][0x23c], -R137.reuse ;  /* 0x00008f0042d17a23 */ /* 0x100fe40000010889 */
[--C-:B------:R-:W-:Y:S01]  /*9f10*/  FFMA.FTZ R66, R115, c[0x0][0x23c], -R137.reuse ;  /* 0x00008f0073427a23 */ /* 0x100fe20000010889 */
[----:B----4-:R-:W4:Y:S01]  /*9f20*/  LDL.LU R13, [R1+0x10] ;  /* 0x00001000010d7983 */ /* 0x010f220000300800 */
[----:B------:R-:W-:Y:S02]  /*9f30*/  FFMA.FTZ R246, R71, c[0x0][0x23c], -R137 ;  /* 0x00008f0047f67a23 */ /* 0x000fe40000010889 */
[--C-:B------:R-:W-:Y:S02]  /*9f40*/  FFMA.FTZ R71, R109, c[0x0][0x23c], -R5.reuse ;  /* 0x00008f006d477a23 */ /* 0x100fe40000010805 */
[--C-:B------:R-:W-:Y:S01]  /*9f50*/  FFMA.FTZ R102, R24, c[0x0][0x23c], -R5.reuse ;  /* 0x00008f0018667a23 */ /* 0x100fe20000010805 */
[----:B------:R-:W-:Y:S01]  /*9f60*/  MUFU.EX2 R205, R205 ;  /* 0x000000cd00cd7308 */ /* 0x000fe20000000800 */
[----:B------:R-:W-:Y:S02]  /*9f70*/  FFMA.FTZ R24, R89, c[0x0][0x23c], -R5 ;  /* 0x00008f0059187a23 */ /* 0x000fe40000010805 */
[--C-:B------:R-:W-:Y:S02]  /*9f80*/  FFMA.FTZ R89, R59, c[0x0][0x23c], -R4.reuse ;  /* 0x00008f003b597a23 */ /* 0x100fe40000010804 */
[----:B------:R-:W-:Y:S01]  /*9f90*/  IMAD.MOV.U32 R59, RZ, RZ, R71 ;  /* 0x000000ffff3b7224 */ /* 0x000fe200078e0047 */
[----:B------:R-:W-:Y:S01]  /*9fa0*/  MOV R71, R51 ;  /* 0x0000003300477202 */ /* 0x000fe20000000f00 */
[--C-:B------:R-:W-:Y:S02]  /*9fb0*/  FFMA.FTZ R207, R22, c[0x0][0x23c], -R137.reuse ;  /* 0x00008f0016cf7a23 */ /* 0x100fe40000010889 */
[--C-:B------:R-:W-:Y:S01]  /*9fc0*/  FFMA.FTZ R210, R55, c[0x0][0x23c], -R137.reuse ;  /* 0x00008f0037d27a23 */ /* 0x100fe20000010889 */
[----:B------:R-:W-:Y:S01]  /*9fd0*/  MUFU.EX2 R204, R204 ;  /* 0x000000cc00cc7308 */ /* 0x000fe20000000800 */
[----:B------:R-:W-:Y:S02]  /*9fe0*/  FFMA.FTZ R22, R114, c[0x0][0x23c], -R137 ;  /* 0x00008f0072167a23 */ /* 0x000fe40000010889 */
[--C-:B------:R-:W-:Y:S01]  /*9ff0*/  FFMA.FTZ R115, R60, c[0x0][0x23c], -R5.reuse ;  /* 0x00008f003c737a23 */ /* 0x100fe20000010805 */
[----:B------:R-:W-:Y:S01]  /*a000*/  MOV R60, R20 ;  /* 0x00000014003c7202 */ /* 0x000fe20000000f00 */
[--C-:B------:R-:W-:Y:S01]  /*a010*/  FFMA.FTZ R55, R108, c[0x0][0x23c], -R5.reuse ;  /* 0x00008f006c377a23 */ /* 0x100fe20000010805 */
[----:B------:R-:W-:Y:S01]  /*a020*/  MOV R26, R22 ;  /* 0x00000016001a7202 */ /* 0x000fe20000000f00 */
[--C-:B------:R-:W-:Y:S01]  /*a030*/  FFMA.FTZ R9, R124, c[0x0][0x23c], -R5.reuse ;  /* 0x00008f007c097a23 */ /* 0x100fe20000010805 */
[----:B------:R-:W-:Y:S01]  /*a040*/  MOV R12, R60 ;  /* 0x0000003c000c7202 */ /* 0x000fe20000000f00 */
[--C-:B------:R-:W-:Y:S01]  /*a050*/  FFMA.FTZ R108, R63, c[0x0][0x23c], -R4.reuse ;  /* 0x00008f003f6c7a23 */ /* 0x100fe20000010804 */
[----:B------:R-:W-:Y:S01]  /*a060*/  MUFU.EX2 R207, R207 ;  /* 0x000000cf00cf7308 */ /* 0x000fe20000000800 */
[----:B------:R-:W-:Y:S01]  /*a070*/  MOV R63, R66 ;  /* 0x00000042003f7202 */ /* 0x000fe20000000f00 */
[--C-:B------:R-:W-:Y:S01]  /*a080*/  FFMA.FTZ R114, R79, c[0x0][0x23c], -R4.reuse ;  /* 0x00008f004f727a23 */ /* 0x100fe20000010804 */
[----:B------:R-:W-:Y:S01]  /*a090*/  MOV R79, R7 ;  /* 0x00000007004f7202 */ /* 0x000fe20000000f00 */
[--C-:B------:R-:W-:Y:S01]  /*a0a0*/  FFMA.FTZ R42, R106, c[0x0][0x23c], -R4.reuse ;  /* 0x00008f006a2a7a23 */ /* 0x100fe20000010804 */
[----:B------:R-:W-:Y:S01]  /*a0b0*/  MOV R60, R19 ;  /* 0x00000013003c7202 */ /* 0x000fe20000000f00 */
[----:B------:R-:W-:Y:S01]  /*a0c0*/  FFMA.FTZ R118, R77, c[0x0][0x23c], -R5 ;  /* 0x00008f004d767a23 */ /* 0x000fe20000010805 */
[----:B------:R-:W-:Y:S01]  /*a0d0*/  MOV R106, R79 ;  /* 0x0000004f006a7202 */ /* 0x000fe20000000f00 */
[--C-:B------:R-:W-:Y:S01]  /*a0e0*/  FFMA.FTZ R77, R122, c[0x0][0x23c], -R4.reuse ;  /* 0x00008f007a4d7a23 */ /* 0x100fe20000010804 */
[----:B------:R-:W-:Y:S01]  /*a0f0*/  MOV R79, R63 ;  /* 0x0000003f004f7202 */ /* 0x000fe20000000f00 */
[----:B------:R-:W-:Y:S01]  /*a100*/  MUFU.EX2 R102, R102 ;  /* 0x0000006600667308 */ /* 0x000fe20000000800 */
[----:B------:R-:W-:Y:S01]  /*a110*/  MOV R63, R59 ;  /* 0x0000003b003f7202 */ /* 0x000fe20000000f00 */
[--C-:B------:R-:W-:Y:S01]  /*a120*/  FFMA.FTZ R125, R95, c[0x0][0x23c], -R4.reuse ;  /* 0x00008f005f7d7a23 */ /* 0x100fe20000010804 */
[----:B------:R-:W-:Y:S01]  /*a130*/  MOV R59, R9 ;  /* 0x00000009003b7202 */ /* 0x000fe20000000f00 */
[----:B------:R-:W-:Y:S01]  /*a140*/  IMAD.MOV.U32 R95, RZ, RZ, R61 ;  /* 0x000000ffff5f7224 */ /* 0x000fe200078e003d */
[----:B---3--:R-:W-:Y:S01]  /*a150*/  MOV R61, R18 ;  /* 0x00000012003d7202 */ /* 0x008fe20000000f00 */
[----:B-1----:R-:W-:Y:S01]  /*a160*/  FFMA.FTZ R8, R88, c[0x0][0x23c], -R5 ;  /* 0x00008f0058087a23 */ /* 0x002fe20000010805 */
[----:B------:R-:W-:Y:S01]  /*a170*/  MOV R122, R106 ;  /* 0x0000006a007a7202 */ /* 0x000fe20000000f00 */
[----:B------:R-:W-:Y:S01]  /*a180*/  FFMA.FTZ R88, R58, c[0x0][0x23c], -R4 ;  /* 0x00008f003a587a23 */ /* 0x000fe20000010804 */
[----:B------:R-:W-:Y:S01]  /*a190*/  MOV R106, R79 ;  /* 0x0000004f006a7202 */ /* 0x000fe20000000f00 */
[----:B------:R-:W-:Y:S01]  /*a1a0*/  MUFU.EX2 R100, R100 ;  /* 0x0000006400647308 */ /* 0x000fe20000000800 */
[----:B------:R-:W-:Y:S01]  /*a1b0*/  IMAD.MOV.U32 R79, RZ, RZ, R63 ;  /* 0x000000ffff4f7224 */ /* 0x000fe200078e003f */
[----:B------:R-:W-:Y:S01]  /*a1c0*/  MOV R63, R59 ;  /* 0x0000003b003f7202 */ /* 0x000fe20000000f00 */
[----:B------:R-:W-:Y:S01]  /*a1d0*/  IMAD.MOV.U32 R59, RZ, RZ, R60 ;  /* 0x000000ffff3b7224 */ /* 0x000fe200078e003c */
[----:B------:R-:W-:Y:S01]  /*a1e0*/  MOV R60, R45 ;  /* 0x0000002d003c7202 */ /* 0x000fe20000000f00 */
[----:B------:R-:W-:Y:S01]  /*a1f0*/  FFMA.FTZ R128, R39, c[0x0][0x23c], -R137 ;  /* 0x00008f0027807a23 */ /* 0x000fe20000010889 */
[----:B------:R-:W-:Y:S01]  /*a200*/  MOV R58, R24 ;  /* 0x00000018003a7202 */ /* 0x000fe20000000f00 */
[----:B------:R-:W-:Y:S01]  /*a210*/  FFMA.FTZ R39, R105, c[0x0][0x23c], -R5 ;  /* 0x00008f0069277a23 */ /* 0x000fe20000010805 */
[----:B------:R-:W-:Y:S01]  /*a220*/  MOV R24, R6 ;  /* 0x0000000600187202 */ /* 0x000fe20000000f00 */
[--C-:B------:R-:W-:Y:S01]  /*a230*/  FFMA.FTZ R105, R74, c[0x0][0x23c], -R4.reuse ;  /* 0x00008f004a697a23 */ /* 0x100fe20000010804 */
[----:B------:R-:W-:Y:S01]  /*a240*/  MUFU.EX2 R215, R215 ;  /* 0x000000d700d77308 */ /* 0x000fe20000000800 */
[----:B------:R-:W-:Y:S02]  /*a250*/  FFMA.FTZ R247, R70, c[0x0][0x23c], -R137 ;  /* 0x00008f0046f77a23 */ /* 0x000fe40000010889 */
[----:B------:R-:W-:Y:S02]  /*a260*/  FFMA.FTZ R70, R120, c[0x0][0x23c], -R5 ;  /* 0x00008f0078467a23 */ /* 0x000fe40000010805 */
[--C-:B------:R-:W-:Y:S02]  /*a270*/  FFMA.FTZ R14, R14, c[0x0][0x23c], -R4.reuse ;  /* 0x00008f000e0e7a23 */ /* 0x100fe40000010804 */
[--C-:B------:R-:W-:Y:S02]  /*a280*/  FFMA.FTZ R15, R15, c[0x0][0x23c], -R4.reuse ;  /* 0x00008f000f0f7a23 */ /* 0x100fe40000010804 */
[--C-:B------:R-:W-:Y:S01]  /*a290*/  FFMA.FTZ R109, R62, c[0x0][0x23c], -R4.reuse ;  /* 0x00008f003e6d7a23 */ /* 0x100fe20000010804 */
[----:B------:R-:W-:Y:S01]  /*a2a0*/  MUFU.EX2 R129, R129 ;  /* 0x0000008100817308 */ /* 0x000fe20000000800 */
[--C-:B------:R-:W-:Y:S01]  /*a2b0*/  FFMA.FTZ R93, R78, c[0x0][0x23c], -R4.reuse ;  /* 0x00008f004e5d7a23 */ /* 0x100fe20000010804 */
[----:B------:R-:W-:Y:S01]  /*a2c0*/  MOV R62, R67 ;  /* 0x00000043003e7202 */ /* 0x000fe20000000f00 */
[--C-:B------:R-:W-:Y:S01]  /*a2d0*/  FFMA.FTZ R120, R90, c[0x0][0x23c], -R4.reuse ;  /* 0x00008f005a787a23 */ /* 0x100fe20000010804 */
[----:B------:R-:W-:Y:S01]  /*a2e0*/  MOV R78, R55 ;  /* 0x00000037004e7202 */ /* 0x000fe20000000f00 */
[--C-:B------:R-:W-:Y:S02]  /*a2f0*/  FFMA.FTZ R124, R94, c[0x0][0x23c], -R4.reuse ;  /* 0x00008f005e7c7a23 */ /* 0x100fe40000010804 */
[--C-:B------:R-:W-:Y:S02]  /*a300*/  FFMA.FTZ R27, R107, c[0x0][0x23c], -R4.reuse ;  /* 0x00008f006b1b7a23 */ /* 0x100fe40000010804 */
[--C-:B------:R-:W-:Y:S01]  /*a310*/  FFMA.FTZ R11, R110, c[0x0][0x23c], -R4.reuse ;  /* 0x00008f006e0b7a23 */ /* 0x100fe20000010804 */
[----:B------:R-:W-:Y:S01]  /*a320*/  MUFU.EX2 R94, R14 ;  /* 0x0000000e005e7308 */ /* 0x000fe20000000800 */
[--C-:B------:R-:W-:Y:S02]  /*a330*/  FFMA.FTZ R126, R126, c[0x0][0x23c], -R4.reuse ;  /* 0x00008f007e7e7a23 */ /* 0x100fe40000010804 */
[----:B------:R-:W-:Y:S02]  /*a340*/  FFMA.FTZ R127, R127, c[0x0][0x23c], -R4 ;  /* 0x00008f007f7f7a23 */ /* 0x000fe40000010804 */
[----:B------:R-:W-:Y:S01]  /*a350*/  FMUL.FTZ R4, R132, R168 ;  /* 0x000000a884047220 */ /* 0x000fe20000410000 */
[----:B------:R-:W-:Y:S01]  /*a360*/  MOV R168, R60 ;  /* 0x0000003c00a87202 */ /* 0x000fe20000000f00 */
[C---:B------:R-:W-:Y:S01]  /*a370*/  FMUL.FTZ R60, R2.reuse, R172 ;  /* 0x000000ac023c7220 */ /* 0x040fe20000410000 */
[----:B------:R-:W-:Y:S01]  /*a380*/  MOV R172, R61 ;  /* 0x0000003d00ac7202 */ /* 0x000fe20000000f00 */
[----:B------:R-:W-:Y:S01]  /*a390*/  FMUL.FTZ R61, R2, R173 ;  /* 0x000000ad023d7220 */ /* 0x000fe20000410000 */
[----:B------:R-:W-:Y:S01]  /*a3a0*/  MOV R173, R10 ;  /* 0x0000000a00ad7202 */ /* 0x000fe20000000f00 */
[C---:B------:R-:W-:Y:S01]  /*a3b0*/  FMUL.FTZ R20, R132.reuse, R160 ;  /* 0x000000a084147220 */ /* 0x040fe20000410000 */
[----:B------:R-:W3:Y:S01]  /*a3c0*/  LDL.LU R10, [R1+0x14] ;  /* 0x00001400010a7983 */ /* 0x000ee20000300800 */
[C---:B------:R-:W-:Y:S01]  /*a3d0*/  FMUL.FTZ R21, R132.reuse, R161 ;  /* 0x000000a184157220 */ /* 0x040fe20000410000 */
[----:B------:R-:W1:Y:S01]  /*a3e0*/  MUFU.EX2 R110, R15 ;  /* 0x0000000f006e7308 */ /* 0x000e620000000800 */
[C---:B------:R-:W-:Y:S01]  /*a3f0*/  FMUL.FTZ R33, R132.reuse, R157 ;  /* 0x0000009d84217220 */ /* 0x040fe20000410000 */
[----:B------:R-:W-:Y:S01]  /*a400*/  MOV R161, R59 ;  /* 0x0000003b00a17202 */ /* 0x000fe20000000f00 */
[C---:B------:R-:W-:Y:S02]  /*a410*/  FMUL.FTZ R36, R132.reuse, R152 ;  /* 0x0000009884247220 */ /* 0x040fe40000410000 */
[C---:B------:R-:W-:Y:S02]  /*a420*/  FMUL.FTZ R37, R132.reuse, R153 ;  /* 0x0000009984257220 */ /* 0x040fe40000410000 */
[C---:B------:R-:W-:Y:S01]  /*a430*/  FMUL.FTZ R49, R132.reuse, R149 ;  /* 0x0000009584317220 */ /* 0x040fe20000410000 */
[----:B------:R-:W-:Y:S01]  /*a440*/  MOV R149, R27 ;  /* 0x0000001b00957202 */ /* 0x000fe20000000f00 */
[C---:B------:R-:W-:Y:S01]  /*a450*/  FMUL.FTZ R52, R132.reuse, R144 ;  /* 0x0000009084347220 */ /* 0x040fe20000410000 */
[----:B------:R-:W-:Y:S01]  /*a460*/  MUFU.EX2 R138, R138 ;  /* 0x0000008a008a7308 */ /* 0x000fe20000000800 */
[C---:B------:R-:W-:Y:S02]  /*a470*/  FMUL.FTZ R53, R132.reuse, R145 ;  /* 0x0000009184357220 */ /* 0x040fe40000410000 */
[C---:B------:R-:W-:Y:S02]  /*a480*/  FMUL.FTZ R64, R132.reuse, R140 ;  /* 0x0000008c84407220 */ /* 0x040fe40000410000 */
[C---:B------:R-:W-:Y:S02]  /*a490*/  FMUL.FTZ R65, R132.reuse, R141 ;  /* 0x0000008d84417220 */ /* 0x040fe40000410000 */
[--C-:B------:R-:W-:Y:S01]  /*a4a0*/  FFMA.FTZ R206, R23, c[0x0][0x23c], -R137.reuse ;  /* 0x00008f0017ce7a23 */ /* 0x100fe20000010889 */
[----:B------:R-:W-:Y:S01]  /*a4b0*/  MOV R23, R48 ;  /* 0x0000003000177202 */ /* 0x000fe20000000f00 */
[----:B------:R-:W-:Y:S01]  /*a4c0*/  FMUL.FTZ R48, R132, R148 ;  /* 0x0000009484307220 */ /* 0x000fe20000410000 */
[----:B------:R-:W-:Y:S01]  /*a4d0*/  MUFU.EX2 R128, R128 ;  /* 0x0000008000807308 */ /* 0x000fe20000000800 */
[--C-:B------:R-:W-:Y:S01]  /*a4e0*/  FFMA.FTZ R117, R50, c[0x0][0x23c], -R137.reuse ;  /* 0x00008f0032757a23 */ /* 0x100fe20000010889 */
[----:B------:R-:W-:Y:S01]  /*a4f0*/  MOV R47, R23 ;  /* 0x00000017002f7202 */ /* 0x000fe20000000f00 */
[--C-:B------:R-:W-:Y:S02]  /*a500*/  FFMA.FTZ R50, R98, c[0x0][0x23c], -R137.reuse ;  /* 0x00008f0062327a23 */ /* 0x100fe40000010889 */
[----:B------:R-:W-:Y:S02]  /*a510*/  FFMA.FTZ R137, R131, c[0x0][0x23c], -R137 ;  /* 0x00008f0083897a23 */ /* 0x000fe40000010889 */
[--C-:B------:R-:W-:Y:S01]  /*a520*/  FFMA.FTZ R131, R73, c[0x0][0x23c], -R5.reuse ;  /* 0x00008f0049837a23 */ /* 0x100fe20000010805 */
[----:B------:R-:W-:Y:S01]  /*a530*/  MOV R30, R50 ;  /* 0x00000032001e7202 */ /* 0x000fe20000000f00 */
[----:B------:R-:W-:Y:S01]  /*a540*/  FFMA.FTZ R98, R40, c[0x0][0x23c], -R5 ;  /* 0x00008f0028627a23 */ /* 0x000fe20000010805 */
[----:B------:R-:W-:Y:S01]  /*a550*/  MUFU.EX2 R206, R206 ;  /* 0x000000ce00ce7308 */ /* 0x000fe20000000800 */
[C---:B------:R-:W-:Y:S02]  /*a560*/  FMUL.FTZ R5, R132.reuse, R169 ;  /* 0x000000a984057220 */ /* 0x040fe40000410000 */
[----:B------:R-:W-:Y:S02]  /*a570*/  IMAD.MOV.U32 R40, RZ, RZ, R32 ;  /* 0x000000ffff287224 */ /* 0x000fe400078e0020 */
[----:B------:R-:W-:Y:S02]  /*a580*/  FMUL.FTZ R32, R132, R156 ;  /* 0x0000009c84207220 */ /* 0x000fe40000410000 */
[----:B------:R-:W-:Y:S02]  /*a590*/  FMUL.FTZ R0, R0, c[0x0][0x23c] ;  /* 0x00008f0000007a20 */ /* 0x000fe40000410000 */
[----:B------:R-:W-:Y:S01]  /*a5a0*/  IMAD.MOV.U32 R90, RZ, RZ, R54 ;  /* 0x000000ffff5a7224 */ /* 0x000fe200078e0036 */
[----:B------:R-:W-:Y:S01]  /*a5b0*/  MUFU.EX2 R137, R137 ;  /* 0x0000008900897308 */ /* 0x000fe20000000800 */
[C---:B------:R-:W-:Y:S01]  /*a5c0*/  FMUL.FTZ R9, R2.reuse, R197 ;  /* 0x000000c502097220 */ /* 0x040fe20000410000 */
[----:B------:R-:W-:Y:S01]  /*a5d0*/  MOV R197, R12 ;  /* 0x0000000c00c57202 */ /* 0x000fe20000000f00 */
[----:B------:R-:W-:Y:S01]  /*a5e0*/  IMAD.MOV.U32 R107, RZ, RZ, R90 ;  /* 0x000000ffff6b7224 */ /* 0x000fe200078e005a */
[----:B------:R-:W-:Y:S01]  /*a5f0*/  MOV R90, R78 ;  /* 0x0000004e005a7202 */ /* 0x000fe20000000f00 */
[----:B------:R-:W-:Y:S01]  /*a600*/  IMAD.MOV.U32 R78, RZ, RZ, R62 ;  /* 0x000000ffff4e7224 */ /* 0x000fe200078e003e */
[----:B------:R-:W-:Y:S01]  /*a610*/  MOV R62, R58 ;  /* 0x0000003a003e7202 */ /* 0x000fe20000000f00 */
[----:B------:R-:W-:Y:S02]  /*a620*/  IMAD.MOV.U32 R58, RZ, RZ, R8 ;  /* 0x000000ffff3a7224 */ /* 0x000fe400078e0008 */
[C---:B------:R-:W-:Y:S01]  /*a630*/  FMUL.FTZ R12, R2.reuse, R200 ;  /* 0x000000c8020c7220 */ /* 0x040fe20000410000 */
[----:B------:R-:W1:Y:S01]  /*a640*/  MUFU.EX2 R0, R0 ;  /* 0x0000000000007308 */ /* 0x000e620000000800 */
        /* <DEDUP_REMOVED lines=13> */
[C---:B------:R-:W-:Y:S01]  /*a720*/  FMUL.FTZ R66, R133.reuse, R142 ;  /* 0x0000008e85427220 */ /* 0x040fe20000410000 */
        /* <DEDUP_REMOVED lines=37> */
[----:B------:R-:W-:Y:S01]  /*a980*/  IMAD.MOV.U32 R78, RZ, RZ, R62 ;  /* 0x000000ffff4e7224 */ /* 0x000fe200078e003e */
[----:B------:R-:W-:Y:S01]  /*a990*/  MOV R63, R59 ;  /* 0x0000003b003f7202 */ /* 0x000fe20000000f00 */
[----:B------:R-:W-:Y:S01]  /*a9a0*/  FMUL.FTZ R67, R133, R143 ;  /* 0x0000008f85437220 */ /* 0x000fe20000410000 */
        /* <DEDUP_REMOVED lines=10> */
[----:B------:R-:W-:Y:S01]  /*aa50*/  F2FP.PACK_AB R70, R95, R173 ;  /* 0x000000ad5f46723e */ /* 0x000fe200000000ff */
[C---:B------:R-:W-:Y:S01]  /*aa60*/  FMUL.FTZ R41, R2.reuse, R181 ;  /* 0x000000b502297220 */ /* 0x040fe20000410000 */
[----:B------:R-:W-:Y:S01]  /*aa70*/  MOV R43, R30 ;  /* 0x0000001e002b7202 */ /* 0x000fe20000000f00 */
[C---:B------:R-:W-:Y:S01]  /*aa80*/  FMUL.FTZ R44, R2.reuse, R184 ;  /* 0x000000b8022c7220 */ /* 0x040fe20000410000 */
[----:B------:R-:W-:Y:S01]  /*aa90*/  MOV R30, R71 ;  /* 0x00000047001e7202 */ /* 0x000fe20000000f00 */
[----:B------:R-:W-:Y:S01]  /*aaa0*/  FMUL.FTZ R45, R2, R185 ;  /* 0x000000b9022d7220 */ /* 0x000fe20000410000 */
[----:B------:R-:W-:Y:S01]  /*aab0*/  F2FP.PACK_AB R71, R226, R172 ;  /* 0x000000ace247723e */ /* 0x000fe200000000ff */
[C---:B------:R-:W-:Y:S01]  /*aac0*/  FMUL.FTZ R56, R2.reuse, R176 ;  /* 0x000000b002387220 */ /* 0x040fe20000410000 */
[----:B------:R-:W-:Y:S01]  /*aad0*/  MOV R145, R79 ;  /* 0x0000004f00917202 */ /* 0x000fe20000000f00 */
[----:B------:R-:W-:Y:S01]  /*aae0*/  FMUL.FTZ R57, R2, R177 ;  /* 0x000000b102397220 */ /* 0x000fe20000410000 */
[----:B-1----:R-:W-:Y:S01]  /*aaf0*/  F2FP.PACK_AB R79, R110, R94 ;  /* 0x0000005e6e4f723e */ /* 0x002fe200000000ff */
[----:B------:R-:W-:Y:S01]  /*ab00*/  IMAD.MOV.U32 R140, RZ, RZ, R78 ;  /* 0x000000ffff8c7224 */ /* 0x000fe200078e004e */
[----:B------:R-:W-:Y:S01]  /*ab10*/  MOV R166, R11 ;  /* 0x0000000b00a67202 */ /* 0x000fe20000000f00 */
[C---:B------:R-:W-:Y:S01]  /*ab20*/  FMUL.FTZ R11, R0.reuse, R199 ;  /* 0x000000c7000b7220 */ /* 0x040fe20000410000 */
[----:B------:R-:W-:Y:S01]  /*ab30*/  MOV R148, R160 ;  /* 0x000000a000947202 */ /* 0x000fe20000000f00 */
[----:B------:R-:W-:Y:S01]  /*ab40*/  FMUL.FTZ R14, R0, R202 ;  /* 0x000000ca000e7220 */ /* 0x000fe20000410000 */
[----:B------:R-:W-:Y:S01]  /*ab50*/  MOV R160, R77 ;  /* 0x0000004d00a07202 */ /* 0x000fe20000000f00 */
[----:B--2---:R-:W-:Y:S01]  /*ab60*/  FFMA.FTZ R132, R132, R72, R68 ;  /* 0x0000004884847223 */ /* 0x004fe20000010044 */
[----:B------:R-:W-:Y:S01]  /*ab70*/  F2FP.PACK_AB R68, R200, R68 ;  /* 0x00000044c844723e */ /* 0x000fe200000000ff */
[----:B------:R-:W1:Y:S01]  /*ab80*/  LDSM.16.MT88.4 R72, [R216+0x8000] ;  /* 0x00800000d848783b */ /* 0x000e620000004200 */
[----:B------:R-:W-:Y:S01]  /*ab90*/  F2FP.PACK_AB R77, R189, R92 ;  /* 0x0000005cbd4d723e */ /* 0x000fe200000000ff */
[C---:B------:R-:W-:Y:S01]  /*aba0*/  FMUL.FTZ R15, R0.reuse, R203 ;  /* 0x000000cb000f7220 */ /* 0x040fe20000410000 */
[----:B------:R-:W-:Y:S01]  /*abb0*/  MOV R153, R161 ;  /* 0x000000a100997202 */ /* 0x000fe20000000f00 */
[C---:B------:R-:W-:Y:S01]  /*abc0*/  FMUL.FTZ R27, R0.reuse, R191 ;  /* 0x000000bf001b7220 */ /* 0x040fe20000410000 */
[----:B------:R-:W-:Y:S01]  /*abd0*/  MOV R161, R26 ;  /* 0x0000001a00a17202 */ /* 0x000fe20000000f00 */
[C---:B------:R-:W-:Y:S01]  /*abe0*/  FMUL.FTZ R26, R0.reuse, R190 ;  /* 0x000000be001a7220 */ /* 0x040fe20000410000 */
[----:B------:R-:W-:Y:S01]  /*abf0*/  MOV R144, R30 ;  /* 0x0000001e00907202 */ /* 0x000fe20000000f00 */
[----:B------:R-:W2:Y:S01]  /*ac00*/  LDL.LU R142, [R1+0x18] ;  /* 0x00001800018e7983 */ /* 0x000ea20000300800 */
        /* <DEDUP_REMOVED lines=18> */
[----:B------:R-:W-:Y:S01]  /*ad30*/  MUFU.EX2 R140, R80 ;  /* 0x00000050008c7308 */ /* 0x000fe20000000800 */
[----:B------:R-:W-:Y:S01]  /*ad40*/  MOV R148, R122 ;  /* 0x0000007a00947202 */ /* 0x000fe20000000f00 */
[C---:B------:R-:W-:Y:S01]  /*ad50*/  FMUL.FTZ R58, R0.reuse, R178 ;  /* 0x000000b2003a7220 */ /* 0x040fe20000410000 */
[----:B------:R-:W-:Y:S01]  /*ad60*/  MOV R163, R141 ;  /* 0x0000008d00a37202 */ /* 0x000fe20000000f00 */
[----:B------:R-:W-:Y:S01]  /*ad70*/  FMUL.FTZ R63, R0, R175 ;  /* 0x000000af003f7220 */ /* 0x000fe20000410000 */
[----:B------:R-:W-:Y:S01]  /*ad80*/  MOV R199, R229 ;  /* 0x000000e500c77202 */ /* 0x000fe20000000f00 */
[----:B------:R-:W-:Y:S01]  /*ad90*/  FADD.FTZ R132, R200, R132 ;  /* 0x00000084c8847221 */ /* 0x000fe20000010000 */
[----:B------:R1:W5:Y:S01]  /*ada0*/  LDL.LU R229, [R1+0x98] ;  /* 0x0000980001e57983 */ /* 0x0003620000300800 */
[----:B------:R-:W-:Y:S01]  /*adb0*/  MOV R193, R148 ;  /* 0x0000009400c17202 */ /* 0x000fe20000000f00 */
[----:B------:R-:W-:Y:S01]  /*adc0*/  IMAD.MOV.U32 R176, RZ, RZ, R158 ;  /* 0x000000ffffb07224 */ /* 0x000fe200078e009e */
[----:B------:R-:W-:Y:S01]  /*add0*/  MUFU.EX2 R122, R82 ;  /* 0x00000052007a7308 */ /* 0x000fe20000000800 */
[----:B------:R-:W-:Y:S01]  /*ade0*/  MOV R162, R59 ;  /* 0x0000003b00a27202 */ /* 0x000fe20000000f00 */
[C---:B------:R-:W-:Y:S01]  /*adf0*/  FMUL.FTZ R59, R0.reuse, R179 ;  /* 0x000000b3003b7220 */ /* 0x040fe20000410000 */
[----:B------:R-:W-:Y:S01]  /*ae00*/  MOV R170, R62 ;  /* 0x0000003e00aa7202 */ /* 0x000fe20000000f00 */
[----:B------:R-:W-:Y:S01]  /*ae10*/  FMUL.FTZ R62, R0, R174 ;  /* 0x000000ae003e7220 */ /* 0x000fe20000410000 */
[----:B------:R-:W-:Y:S02]  /*ae20*/  MOV R196, R145 ;  /* 0x0000009100c47202 */ /* 0x000fe40000000f00 */
[----:B------:R-:W-:Y:S02]  /*ae30*/  MOV R146, R170 ;  /* 0x000000aa00927202 */ /* 0x000fe40000000f00 */
[----:B------:R-:W-:Y:S01]  /*ae40*/  MOV R170, R153 ;  /* 0x0000009900aa7202 */ /* 0x000fe20000000f00 */
[----:B------:R-:W-:Y:S01]  /*ae50*/  MUFU.EX2 R123, R99 ;  /* 0x00000063007b7308 */ /* 0x000fe20000000800 */
[----:B------:R-:W-:Y:S01]  /*ae60*/  MOV R153, R107 ;  /* 0x0000006b00997202 */ /* 0x000fe20000000f00 */
[----:B------:R-:W-:Y:S01]  /*ae70*/  IMAD.MOV.U32 R188, RZ, RZ, R196 ;  /* 0x000000ffffbc7224 */ /* 0x000fe200078e00c4 */
[----:B------:R-:W-:Y:S02]  /*ae80*/  MOV R196, R149 ;  /* 0x0000009500c47202 */ /* 0x000fe40000000f00 */
[----:B------:R-:W-:Y:S02]  /*ae90*/  MOV R177, R153 ;  /* 0x0000009900b17202 */ /* 0x000fe40000000f00 */
[----:B------:R-:W-:Y:S02]  /*aea0*/  MOV R200, R146 ;  /* 0x0000009200c87202 */ /* 0x000fe40000000f00 */
[----:B------:R-:W-:Y:S01]  /*aeb0*/  MOV R146, R144 ;  /* 0x0000009000927202 */ /* 0x000fe20000000f00 */
[----:B------:R-:W-:Y:S10]  /*aec0*/  MUFU.EX2 R99, R83 ;  /* 0x0000005300637308 */ /* 0x000ff40000000800 */
[----:B------:R-:W-:Y:S01]  /*aed0*/  MUFU.EX2 R141, R97 ;  /* 0x00000061008d7308 */ /* 0x000fe20000000800 */
[----:B----4-:R-:W-:Y:S01]  /*aee0*/  FFMA.FTZ R133, R133, R13, R69 ;  /* 0x0000000d85857223 */ /* 0x010fe20000010045 */
[C---:B------:R-:W-:Y:S01]  /*aef0*/  F2FP.PACK_AB R69, R197.reuse, R69 ;  /* 0x00000045c545723e */ /* 0x040fe200000000ff */
[C---:B------:R-:W-:Y:S07]  /*af00*/  FMUL.FTZ R13, R2.reuse, R201 ;  /* 0x000000c9020d7220 */ /* 0x040fee0000410000 */
[----:B------:R4:W-:Y:S01]  /*af10*/  MUFU.EX2 R97, R81 ;  /* 0x0000005100617308 */ /* 0x0009e20000000800 */
[----:B------:R-:W-:Y:S01]  /*af20*/  MOV R201, R143 ;  /* 0x0000008f00c97202 */ /* 0x000fe20000000f00 */
[----:B------:R-:W-:Y:S02]  /*af30*/  FADD.FTZ R133, R197, R133 ;  /* 0x00000085c5857221 */ /* 0x000fe40000010000 */
[----:B------:R-:W-:Y:S01]  /*af40*/  IMAD.MOV.U32 R197, RZ, RZ, R161 ;  /* 0x000000ffffc57224 */ /* 0x000fe200078e00a1 */
[-C--:B-1----:R-:W-:Y:S01]  /*af50*/  HMMA.16816.F32 R4, R68, R72.reuse, R4 ;  /* 0x000000484404723c */ /* 0x082fe20000001804 */
[----:B------:R-:W-:Y:S04]  /*af60*/  MOV R161, R160 ;  /* 0x000000a000a17202 */ /* 0x000fe80000000f00 */
[----:B------:R-:W-:Y:S10]  /*af70*/  MUFU.EX2 R143, R86 ;  /* 0x00000056008f7308 */ /* 0x000ff40000000800 */
[----:B------:R-:W-:Y:S01]  /*af80*/  MUFU.EX2 R148, R88 ;  /* 0x0000005800947308 */ /* 0x000fe20000000800 */
[----:B----4-:R-:W-:Y:S09]  /*af90*/  LDSM.16.MT88.4 R80, [R216+0x8800] ;  /* 0x00880000d850783b */ /* 0x010ff20000004200 */
[----:B------:R-:W-:Y:S10]  /*afa0*/  MUFU.EX2 R153, R89 ;  /* 0x0000005900997308 */ /* 0x000ff40000000800 */
[----:B------:R-:W-:Y:S10]  /*afb0*/  MUFU.EX2 R149, R112 ;  /* 0x0000007000957308 */ /* 0x000ff40000000800 */
[----:B------:R-:W-:Y:S10]  /*afc0*/  MUFU.EX2 R178, R227 ;  /* 0x000000e300b27308 */ /* 0x000ff40000000800 */
[----:B------:R-:W1:Y:S10]  /*afd0*/  MUFU.EX2 R107, R101 ;  /* 0x00000065006b7308 */ /* 0x000e740000000800 */
[----:B------:R-:W-:Y:S10]  /*afe0*/  MUFU.EX2 R101, R85 ;  /* 0x0000005500657308 */ /* 0x000ff40000000800 */
[----:B------:R-:W-:Y:S01]  /*aff0*/  MUFU.EX2 R144, R103 ;  /* 0x0000006700907308 */ /* 0x000fe20000000800 */
[----:B---3--:R-:W-:Y:S01]  /*b000*/  FFMA.FTZ R2, R2, R10, R76 ;  /* 0x0000000a02027223 */ /* 0x008fe2000001004c */
[----:B------:R-:W-:Y:S01]  /*b010*/  F2FP.PACK_AB R76, R192, R76 ;  /* 0x0000004cc04c723e */ /* 0x000fe200000000ff */
[C---:B------:R-:W-:Y:S02]  /*b020*/  FMUL.FTZ R10, R0.reuse, R198 ;  /* 0x000000c6000a7220 */ /* 0x040fe40000410000 */
[----:B------:R-:W-:Y:S01]  /*b030*/  IMAD.MOV.U32 R198, RZ, RZ, R152 ;  /* 0x000000ffffc67224 */ /* 0x000fe200078e0098 */
[----:B------:R-:W-:Y:S01]  /*b040*/  MOV R152, R157 ;  /* 0x0000009d00987202 */ /* 0x000fe20000000f00 */
[----:B------:R-:W-:Y:S03]  /*b050*/  IMAD.MOV.U32 R157, RZ, RZ, R31 ;  /* 0x000000ffff9d7224 */ /* 0x000fe600078e001f */
[----:B------:R-:W-:Y:S01]  /*b060*/  MUFU.EX2 R180, R105 ;  /* 0x0000006900b47308 */ /* 0x000fe20000000800 */
[C---:B------:R-:W-:Y:S01]  /*b070*/  FMUL.FTZ R31, R0.reuse, R195 ;  /* 0x000000c3001f7220 */ /* 0x040fe20000410000 */
[----:B------:R-:W-:Y:S02]  /*b080*/  F2FP.PACK_AB R78, R111, R198 ;  /* 0x000000c66f4e723e */ /* 0x000fe400000000ff */
[----:B------:R-:W-:Y:S02]  /*b090*/  MOV R154, R152 ;  /* 0x00000098009a7202 */ /* 0x000fe40000000f00 */
[----:B------:R-:W-:Y:S03]  /*b0a0*/  MOV R152, R106 ;  /* 0x0000006a00987202 */ /* 0x000fe60000000f00 */
[C---:B------:R-:W-:Y:S01]  /*b0b0*/  HMMA.16816.F32 R8, R76.reuse, R72, R8 ;  /* 0x000000484c08723c */ /* 0x040fe20000001808 */
[----:B------:R-:W3:Y:S01]  /*b0c0*/  MUFU.EX2 R106, R84 ;  /* 0x00000054006a7308 */ /* 0x000ee20000000800 */
[----:B------:R-:W-:Y:S06]  /*b0d0*/  MOV R158, R152 ;  /* 0x00000098009e7202 */ /* 0x000fec0000000f00 */
[-C--:B------:R-:W-:Y:S03]  /*b0e0*/  HMMA.16816.F32 R12, R76, R74.reuse, R12 ;  /* 0x0000004a4c0c723c */ /* 0x080fe6000000180c */
[----:B------:R-:W-:Y:S05]  /*b0f0*/  MUFU.EX2 R181, R104 ;  /* 0x0000006800b57308 */ /* 0x000fea0000000800 */
[C---:B------:R-:W-:Y:S01]  /*b100*/  HMMA.16816.F32 R16, R68.reuse, R74, R16 ;  /* 0x0000004a4410723c */ /* 0x040fe20000001810 */
[----:B------:R-:W4:Y:S04]  /*b110*/  LDSM.16.MT88.4 R72, [R219+0x8000] ;  /* 0x00800000db48783b */ /* 0x000f280000004200 */
[----:B------:R-:W-:Y:S10]  /*b120*/  MUFU.EX2 R214, R214 ;  /* 0x000000d600d67308 */ /* 0x000ff40000000800 */
[----:B------:R-:W-:Y:S10]  /*b130*/  MUFU.EX2 R213, R213 ;  /* 0x000000d500d57308 */ /* 0x000ff40000000800 */
[----:B------:R-:W-:Y:S10]  /*b140*/  MUFU.EX2 R145, R117 ;  /* 0x0000007500917308 */ /* 0x000ff40000000800 */
[----:B------:R-:W-:Y:S01]  /*b150*/  MUFU.EX2 R147, R116 ;  /* 0x0000007400937308 */ /* 0x000fe20000000800 */
[-C--:B----4-:R-:W-:Y:S09]  /*b160*/  HMMA.16816.F32 R20, R68, R72.reuse, R20 ;  /* 0x000000484414723c */ /* 0x090ff20000001814 */
[----:B------:R-:W-:Y:S01]  /*b170*/  MUFU.EX2 R98, R98 ;  /* 0x0000006200627308 */ /* 0x000fe20000000800 */
[C---:B------:R-:W-:Y:S09]  /*b180*/  HMMA.16816.F32 R24, R76.reuse, R72, R24 ;  /* 0x000000484c18723c */ /* 0x040ff20000001818 */
[----:B------:R-:W-:Y:S01]  /*b190*/  MUFU.EX2 R187, R93 ;  /* 0x0000005d00bb7308 */ /* 0x000fe20000000800 */
[-C--:B------:R-:W-:Y:S08]  /*b1a0*/  HMMA.16816.F32 R28, R76, R74.reuse, R28 ;  /* 0x0000004a4c1c723c */ /* 0x080ff0000000181c */
[C---:B------:R-:W-:Y:S01]  /*b1b0*/  HMMA.16816.F32 R32, R68.reuse, R74, R32 ;  /* 0x0000004a4420723c */ /* 0x040fe20000001820 */
[----:B------:R-:W4:Y:S01]  /*b1c0*/  LDSM.16.MT88.4 R72, [R217+0x8000] ;  /* 0x00800000d948783b */ /* 0x000f220000004200 */
[----:B------:R1:W-:Y:S10]  /*b1d0*/  MUFU.EX2 R179, R199 ;  /* 0x000000c700b37308 */ /* 0x0003f40000000800 */
[----:B------:R-:W-:Y:S10]  /*b1e0*/  MUFU.EX2 R243, R243 ;  /* 0x000000f300f37308 */ /* 0x000ff40000000800 */
[----:B------:R-:W-:Y:S01]  /*b1f0*/  MUFU.EX2 R242, R242 ;  /* 0x000000f200f27308 */ /* 0x000fe20000000800 */
[----:B-1----:R-:W-:Y:S01]  /*b200*/  IMAD.MOV.U32 R199, RZ, RZ, R177 ;  /* 0x000000ffffc77224 */ /* 0x002fe200078e00b1 */
[----:B------:R-:W-:Y:S02]  /*b210*/  MOV R177, R176 ;  /* 0x000000b000b17202 */ /* 0x000fe40000000f00 */
[----:B------:R-:W-:Y:S02]  /*b220*/  MOV R176, R200 ;  /* 0x000000c800b07202 */ /* 0x000fe40000000f00 */
[----:B------:R-:W-:Y:S04]  /*b230*/  MOV R200, R146 ;  /* 0x0000009200c87202 */ /* 0x000fe80000000f00 */
[----:B------:R-:W-:Y:S01]  /*b240*/  MUFU.EX2 R211, R211 ;  /* 0x000000d300d37308 */ /* 0x000fe20000000800 */
[----:B------:R-:W-:Y:S01]  /*b250*/  MOV R146, R151 ;  /* 0x0000009700927202 */ /* 0x000fe20000000f00 */
[----:B------:R-:W-:Y:S01]  /*b260*/  IMAD.MOV.U32 R151, RZ, RZ, R150 ;  /* 0x000000ffff977224 */ /* 0x000fe200078e0096 */
[----:B------:R-:W-:Y:S02]  /*b270*/  MOV R150, R228 ;  /* 0x000000e400967202 */ /* 0x000fe40000000f00 */
[----:B------:R1:W5:Y:S01]  /*b280*/  LDL.LU R228, [R1+0x94] ;  /* 0x0000940001e47983 */ /* 0x0003620000300800 */
[-C--:B----4-:R-:W-:Y:S03]  /*b290*/  HMMA.16816.F32 R36, R68, R72.reuse, R36 ;  /* 0x000000484424723c */ /* 0x090fe60000001824 */
[----:B------:R1:W5:Y:S01]  /*b2a0*/  LDL.LU R227, [R1+0x90] ;  /* 0x0000900001e37983 */ /* 0x0003620000300800 */
[----:B------:R-:W-:Y:S01]  /*b2b0*/  MUFU.EX2 R210, R210 ;  /* 0x000000d200d27308 */ /* 0x000fe20000000800 */
[----:B--2---:R-:W-:Y:S03]  /*b2c0*/  FFMA.FTZ R0, R0, R142, R92 ;  /* 0x0000008e00007223 */ /* 0x004fe6000001005c */
[C---:B------:R-:W-:Y:S01]  /*b2d0*/  HMMA.16816.F32 R40, R76.reuse, R72, R40 ;  /* 0x000000484c28723c */ /* 0x040fe20000001828 */
[----:B------:R-:W-:Y:S05]  /*b2e0*/  FADD.FTZ R92, R192, R2 ;  /* 0x00000002c05c7221 */ /* 0x000fea0000010000 */
[----:B------:R-:W2:Y:S01]  /*b2f0*/  MUFU.EX2 R142, R96 ;  /* 0x00000060008e7308 */ /* 0x000ea20000000800 */
[----:B------:R-:W-:Y:S01]  /*b300*/  FADD.FTZ R2, R172, R133 ;  /* 0x00000085ac027221 */ /* 0x000fe20000010000 */
[----:B------:R-:W-:Y:S01]  /*b310*/  MOV R192, R154 ;  /* 0x0000009a00c07202 */ /* 0x000fe20000000f00 */
[----:B------:R-:W-:Y:S01]  /*b320*/  FADD.FTZ R0, R189, R0 ;  /* 0x00000000bd007221 */ /* 0x000fe20000010000 */
[-C--:B------:R-:W-:Y:S02]  /*b330*/  HMMA.16816.F32 R44, R76, R74.reuse, R44 ;  /* 0x0000004a4c2c723c */ /* 0x080fe4000000182c */
[----:B------:R-:W-:Y:S01]  /*b340*/  MOV R172, R177 ;  /* 0x000000b100ac7202 */ /* 0x000fe20000000f00 */
[----:B------:R-:W-:Y:S01]  /*b350*/  FADD.FTZ R0, R94, R0 ;  /* 0x000000005e007221 */ /* 0x000fe20000010000 */
[----:B------:R-:W-:Y:S02]  /*b360*/  MOV R177, R176 ;  /* 0x000000b000b17202 */ /* 0x000fe40000000f00 */
[----:B------:R4:W1:Y:S01]  /*b370*/  MUFU.EX2 R96, R87 ;  /* 0x0000005700607308 */ /* 0x0008620000000800 */
[----:B------:R-:W-:Y:S01]  /*b380*/  FADD.FTZ R94, R226, R2 ;  /* 0x00000002e25e7221 */ /* 0x000fe20000010000 */
[C---:B------:R-:W-:Y:S01]  /*b390*/  HMMA.16816.F32 R48, R68.reuse, R74, R48 ;  /* 0x0000004a4430723c */ /* 0x040fe20000001830 */
[----:B------:R-:W1:Y:S03]  /*b3a0*/  LDSM.16.MT88.4 R72, [R218+0x8000] ;  /* 0x00800000da48783b */ /* 0x000e660000004200 */
[----:B------:R-:W-:Y:S01]  /*b3b0*/  MOV R176, R200 ;  /* 0x000000c800b07202 */ /* 0x000fe20000000f00 */
[----:B------:R-:W-:Y:S01]  /*b3c0*/  IMAD.MOV.U32 R200, RZ, RZ, R151 ;  /* 0x000000ffffc87224 */ /* 0x000fe200078e0097 */
[----:B------:R-:W-:Y:S02]  /*b3d0*/  MOV R151, R91 ;  /* 0x0000005b00977202 */ /* 0x000fe40000000f00 */
[----:B------:R-:W-:Y:S01]  /*b3e0*/  MUFU.EX2 R241, R241 ;  /* 0x000000f100f17308 */ /* 0x000fe20000000800 */
[----:B------:R1:W5:Y:S03]  /*b3f0*/  LDL.LU R226, [R1+0x8c] ;  /* 0x00008c0001e27983 */ /* 0x0003660000300800 */
[----:B------:R-:W-:Y:S02]  /*b400*/  MOV R189, R188 ;  /* 0x000000bc00bd7202 */ /* 0x000fe40000000f00 */
[----:B------:R-:W-:Y:S04]  /*b410*/  MOV R188, R155 ;  /* 0x0000009b00bc7202 */ /* 0x000fe80000000f00 */
[----:B------:R-:W-:Y:S01]  /*b420*/  MUFU.EX2 R105, R151 ;  /* 0x0000009700697308 */ /* 0x000fe20000000800 */
[----:B----4-:R-:W-:Y:S09]  /*b430*/  LDSM.16.MT88.4 R84, [R219+0x9000] ;  /* 0x00900000db54783b */ /* 0x010ff20000004200 */
[----:B------:R-:W-:Y:S10]  /*b440*/  MUFU.EX2 R155, R113 ;  /* 0x00000071009b7308 */ /* 0x000ff40000000800 */
[----:B------:R-:W-:Y:S01]  /*b450*/  MUFU.EX2 R240, R240 ;  /* 0x000000f000f07308 */ /* 0x000fe20000000800 */
[-C--:B-1----:R-:W-:Y:S09]  /*b460*/  HMMA.16816.F32 R52, R68, R72.reuse, R52 ;  /* 0x000000484434723c */ /* 0x082ff20000001834 */
[----:B------:R-:W-:Y:S01]  /*b470*/  MUFU.EX2 R160, R209 ;  /* 0x000000d100a07308 */ /* 0x000fe20000000800 */
[C---:B------:R-:W-:Y:S07]  /*b480*/  HMMA.16816.F32 R56, R76.reuse, R72, R56 ;  /* 0x000000484c38723c */ /* 0x040fee0000001838 */
[----:B------:R-:W-:Y:S01]  /*b490*/  F2FP.PACK_AB R72, R107, R102 ;  /* 0x000000666b48723e */ /* 0x000fe200000000ff */
[-C--:B------:R-:W-:Y:S01]  /*b4a0*/  HMMA.16816.F32 R60, R76, R74.reuse, R60 ;  /* 0x0000004a4c3c723c */ /* 0x080fe2000000183c */
[----:B------:R-:W1:Y:S01]  /*b4b0*/  LDSM.16.MT88.4 R76, [R219+0x8800] ;  /* 0x00880000db4c783b */ /* 0x000e620000004200 */
[----:B------:R-:W-:Y:S02]  /*b4c0*/  MUFU.EX2 R154, R115 ;  /* 0x00000073009a7308 */ /* 0x000fe40000000800 */
[----:B---3--:R-:W-:Y:S04]  /*b4d0*/  F2FP.PACK_AB R73, R106, R101 ;  /* 0x000000656a49723e */ /* 0x008fe800000000ff */
[----:B------:R-:W-:Y:S04]  /*b4e0*/  HMMA.16816.F32 R64, R68, R74, R64 ;  /* 0x0000004a4440723c */ /* 0x000fe80000001840 */
[----:B------:R-:W-:Y:S03]  /*b4f0*/  MUFU.EX2 R185, R119 ;  /* 0x0000007700b97308 */ /* 0x000fe60000000800 */
[----:B------:R-:W-:Y:S02]  /*b500*/  F2FP.PACK_AB R68, R238, R239 ;  /* 0x000000efee44723e */ /* 0x000fe400000000ff */
[----:B------:R-:W-:Y:S03]  /*b510*/  F2FP.PACK_AB R69, R206, R207 ;  /* 0x000000cfce45723e */ /* 0x000fe600000000ff */
[----:B------:R-:W-:Y:S02]  /*b520*/  F2FP.PACK_AB R70, R236, R237 ;  /* 0x000000edec46723e */ /* 0x000fe400000000ff */
[----:B------:R-:W-:Y:S01]  /*b530*/  F2FP.PACK_AB R71, R204, R205 ;  /* 0x000000cdcc47723e */ /* 0x000fe200000000ff */
[----:B------:R-:W-:Y:S01]  /*b540*/  MUFU.EX2 R152, R109 ;  /* 0x0000006d00987308 */ /* 0x000fe20000000800 */
[----:B------:R-:W-:Y:S02]  /*b550*/  F2FP.PACK_AB R74, R123, R100 ;  /* 0x000000647b4a723e */ /* 0x000fe400000000ff */
[----:B------:R-:W-:Y:S03]  /*b560*/  F2FP.PACK_AB R75, R122, R99 ;  /* 0x000000637a4b723e */ /* 0x000fe600000000ff */
[-C--:B------:R-:W-:Y:S04]  /*b570*/  HMMA.16816.F32 R4, R68, R80.reuse, R4 ;  /* 0x000000504404723c */ /* 0x080fe80000001804 */
[----:B------:R-:W-:Y:S04]  /*b580*/  MUFU.EX2 R182, R108 ;  /* 0x0000006c00b67308 */ /* 0x000fe80000000800 */
[C---:B------:R-:W-:Y:S06]  /*b590*/  HMMA.16816.F32 R8, R72.reuse, R80, R8 ;  /* 0x000000504808723c */ /* 0x040fec0000001808 */
[----:B------:R-:W-:Y:S02]  /*b5a0*/  MUFU.EX2 R252, R252 ;  /* 0x000000fc00fc7308 */ /* 0x000fe40000000800 */
[-C--:B------:R-:W-:Y:S08]  /*b5b0*/  HMMA.16816.F32 R12, R72, R82.reuse, R12 ;  /* 0x00000052480c723c */ /* 0x080ff0000000180c */
[C---:B------:R-:W-:Y:S01]  /*b5c0*/  HMMA.16816.F32 R16, R68.reuse, R82, R16 ;  /* 0x000000524410723c */ /* 0x040fe20000001810 */
[----:B------:R-:W3:Y:S01]  /*b5d0*/  LDSM.16.MT88.4 R80, [R217+0x8800] ;  /* 0x00880000d950783b */ /* 0x000ee20000004200 */
[----:B------:R-:W-:Y:S06]  /*b5e0*/  MUFU.EX2 R251, R251 ;  /* 0x000000fb00fb7308 */ /* 0x000fec0000000800 */
[-C--:B-1----:R-:W-:Y:S04]  /*b5f0*/  HMMA.16816.F32 R20, R68, R76.reuse, R20 ;  /* 0x0000004c4414723c */ /* 0x082fe80000001814 */
[----:B------:R-:W-:Y:S04]  /*b600*/  MUFU.EX2 R247, R247 ;  /* 0x000000f700f77308 */ /* 0x000fe80000000800 */
[C---:B------:R-:W-:Y:S06]  /*b610*/  HMMA.16816.F32 R24, R72.reuse, R76, R24 ;  /* 0x0000004c4818723c */ /* 0x040fec0000001818 */
[----:B------:R-:W-:Y:S02]  /*b620*/  MUFU.EX2 R246, R246 ;  /* 0x000000f600f67308 */ /* 0x000fe40000000800 */
[-C--:B------:R-:W-:Y:S08]  /*b630*/  HMMA.16816.F32 R28, R72, R78.reuse, R28 ;  /* 0x0000004e481c723c */ /* 0x080ff0000000181c */
[C---:B------:R-:W-:Y:S01]  /*b640*/  HMMA.16816.F32 R32, R68.reuse, R78, R32 ;  /* 0x0000004e4420723c */ /* 0x040fe20000001820 */
[----:B------:R-:W1:Y:S01]  /*b650*/  LDSM.16.MT88.4 R76, [R218+0x8800] ;  /* 0x00880000da4c783b */ /* 0x000e620000004200 */
[----:B------:R-:W-:Y:S06]  /*b660*/  MUFU.EX2 R250, R250 ;  /* 0x000000fa00fa7308 */ /* 0x000fec0000000800 */
[-C--:B---3--:R-:W-:Y:S04]  /*b670*/  HMMA.16816.F32 R36, R68, R80.reuse, R36 ;  /* 0x000000504424723c */ /* 0x088fe80000001824 */
[----:B------:R-:W-:Y:S04]  /*b680*/  MUFU.EX2 R249, R249 ;  /* 0x000000f900f97308 */ /* 0x000fe80000000800 */
[C---:B------:R-:W-:Y:S06]  /*b690*/  HMMA.16816.F32 R40, R72.reuse, R80, R40 ;  /* 0x000000504828723c */ /* 0x040fec0000001828 */
[----:B------:R-:W-:Y:S02]  /*b6a0*/  MUFU.EX2 R245, R245 ;  /* 0x000000f500f57308 */ /* 0x000fe40000000800 */
[-C--:B------:R-:W-:Y:S08]  /*b6b0*/  HMMA.16816.F32 R44, R72, R82.reuse, R44 ;  /* 0x00000052482c723c */ /* 0x080ff0000000182c */
[----:B------:R-:W-:Y:S01]  /*b6c0*/  MUFU.EX2 R244, R244 ;  /* 0x000000f400f47308 */ /* 0x000fe20000000800 */
[C---:B------:R-:W-:Y:S01]  /*b6d0*/  HMMA.16816.F32 R48, R68.reuse, R82, R48 ;  /* 0x000000524430723c */ /* 0x040fe20000001830 */
[----:B------:R-:W3:Y:S07]  /*b6e0*/  LDSM.16.MT88.4 R80, [R216+0x9000] ;  /* 0x00900000d850783b */ /* 0x000eee0000004200 */
[-C--:B-1----:R-:W-:Y:S01]  /*b6f0*/  HMMA.16816.F32 R52, R68, R76.reuse, R52 ;  /* 0x0000004c4434723c */ /* 0x082fe20000001834 */
[----:B------:R-:W-:Y:S07]  /*b700*/  MUFU.EX2 R212, R212 ;  /* 0x000000d400d47308 */ /* 0x000fee0000000800 */
[C---:B------:R-:W-:Y:S03]  /*b710*/  HMMA.16816.F32 R56, R72.reuse, R76, R56 ;  /* 0x0000004c4838723c */ /* 0x040fe60000001838 */
[----:B------:R-:W-:Y:S04]  /*b720*/  MUFU.EX2 R183, R131 ;  /* 0x0000008300b77308 */ /* 0x000fe80000000800 */
[----:B------:R-:W-:Y:S01]  /*b730*/  FADD.FTZ R76, R173, R132 ;  /* 0x00000084ad4c7221 */ /* 0x000fe20000010000 */
[-C--:B------:R-:W-:Y:S01]  /*b740*/  HMMA.16816.F32 R60, R72, R78.reuse, R60 ;  /* 0x0000004e483c723c */ /* 0x080fe2000000183c */
[----:B------:R-:W-:Y:S03]  /*b750*/  MOV R173, R150 ;  /* 0x0000009600ad7202 */ /* 0x000fe60000000f00 */
[----:B------:R-:W-:Y:S01]  /*b760*/  MOV R150, R90 ;  /* 0x0000005a00967202 */ /* 0x000fe20000000f00 */
[----:B------:R-:W-:Y:S01]  /*b770*/  FADD.FTZ R95, R95, R76 ;  /* 0x0000004c5f5f7221 */ /* 0x000fe20000010000 */
[----:B------:R-:W1:Y:S01]  /*b780*/  LDSM.16.MT88.4 R88, [R217+0x9000] ;  /* 0x00900000d958783b */ /* 0x000e620000004200 */
[----:B------:R-:W-:Y:S01]  /*b790*/  F2FP.PACK_AB R73, R140, R97 ;  /* 0x000000618c49723e */ /* 0x000fe200000000ff */
[----:B------:R-:W-:Y:S01]  /*b7a0*/  HMMA.16816.F32 R64, R68, R78, R64 ;  /* 0x0000004e4440723c */ /* 0x000fe20000001840 */
[----:B------:R-:W-:Y:S01]  /*b7b0*/  FADD.FTZ R72, R198, R92 ;  /* 0x0000005cc6487221 */ /* 0x000fe20000010000 */
[----:B------:R-:W-:Y:S02]  /*b7c0*/  MUFU.EX2 R186, R130 ;  /* 0x0000008200ba7308 */ /* 0x000fe40000000800 */
[----:B--2---:R-:W-:Y:S01]  /*b7d0*/  F2FP.PACK_AB R74, R144, R142 ;  /* 0x0000008e904a723e */ /* 0x004fe200000000ff */
[----:B------:R-:W-:Y:S01]  /*b7e0*/  FADD.FTZ R93, R111, R72 ;  /* 0x000000486f5d7221 */ /* 0x000fe20000010000 */
[----:B------:R-:W-:Y:S01]  /*b7f0*/  F2FP.PACK_AB R72, R141, R98 ;  /* 0x000000628d48723e */ /* 0x000fe200000000ff */
[----:B------:R-:W2:Y:S01]  /*b800*/  LDSM.16.MT88.4 R76, [R218+0x9000] ;  /* 0x00900000da4c783b */ /* 0x000ea20000004200 */
[----:B------:R-:W-:Y:S01]  /*b810*/  F2FP.PACK_AB R68, R215, R235 ;  /* 0x000000ebd744723e */ /* 0x000fe200000000ff */
[----:B------:R-:W-:Y:S03]  /*b820*/  FADD.FTZ R2, R239, R95 ;  /* 0x0000005fef027221 */ /* 0x000fe60000010000 */
[----:B------:R-:W-:Y:S01]  /*b830*/  F2FP.PACK_AB R69, R128, R129 ;  /* 0x000000818045723e */ /* 0x000fe200000000ff */
[----:B------:R-:W-:Y:S01]  /*b840*/  MUFU.EX2 R95, R156 ;  /* 0x0000009c005f7308 */ /* 0x000fe20000000800 */
[----:B------:R-:W-:Y:S01]  /*b850*/  F2FP.PACK_AB R70, R213, R214 ;  /* 0x000000d6d546723e */ /* 0x000fe200000000ff */
[----:B------:R-:W-:Y:S01]  /*b860*/  IMAD.MOV.U32 R239, RZ, RZ, R168 ;  /* 0x000000ffffef7224 */ /* 0x000fe200078e00a8 */
[----:B------:R-:W-:Y:S01]  /*b870*/  F2FP.PACK_AB R71, R147, R145 ;  /* 0x000000919347723e */ /* 0x000fe200000000ff */
[----:B------:R-:W-:Y:S01]  /*b880*/  FADD.FTZ R92, R110, R0 ;  /* 0x000000006e5c7221 */ /* 0x000fe20000010000 */
[----:B------:R-:W-:Y:S01]  /*b890*/  F2FP.PACK_AB R75, R143, R96 ;  /* 0x000000608f4b723e */ /* 0x000fe200000000ff */
[----:B------:R-:W-:Y:S01]  /*b8a0*/  FADD.FTZ R0, R207, R94 ;  /* 0x0000005ecf007221 */ /* 0x000fe20000010000 */
[----:B------:R-:W-:Y:S01]  /*b8b0*/  IADD3 R239, R239, -0x1, RZ ;  /* 0xffffffffefef7810 */ /* 0x000fe20007ffe0ff */
[----:B------:R-:W-:Y:S01]  /*b8c0*/  FADD.FTZ R2, R238, R2 ;  /* 0x00000002ee027221 */ /* 0x000fe20000010000 */
[----:B------:R-:W-:Y:S01]  /*b8d0*/  MOV R198, R173 ;  /* 0x000000ad00c67202 */ /* 0x000fe20000000f00 */
[-C--:B---3--:R-:W-:Y:S01]  /*b8e0*/  HMMA.16816.F32 R4, R68, R80.reuse, R4 ;  /* 0x000000504404723c */ /* 0x088fe20000001804 */
[----:B------:R-:W-:Y:S01]  /*b8f0*/  IMAD.MOV.U32 R173, RZ, RZ, R172 ;  /* 0x000000ffffad7224 */ /* 0x000fe200078e00ac */
[----:B------:R-:W-:Y:S01]  /*b900*/  MOV R172, R193 ;  /* 0x000000c100ac7202 */ /* 0x000fe20000000f00 */
[----:B------:R-:W-:Y:S01]  /*b910*/  MUFU.EX2 R209, R118 ;  /* 0x0000007600d17308 */ /* 0x000fe20000000800 */
[----:B------:R-:W-:Y:S01]  /*b920*/  MOV R193, R225 ;  /* 0x000000e100c17202 */ /* 0x000fe20000000f00 */
[----:B------:R-:W-:Y:S01]  /*b930*/  FADD.FTZ R0, R206, R0 ;  /* 0x00000000ce007221 */ /* 0x000fe20000010000 */
[----:B------:R3:W5:Y:S01]  /*b940*/  LDL.LU R225, [R1+0x88] ;  /* 0x0000880001e17983 */ /* 0x0007620000300800 */
[----:B------:R-:W-:Y:S01]  /*b950*/  FADD.FTZ R2, R237, R2 ;  /* 0x00000002ed027221 */ /* 0x000fe20000010000 */
[C---:B------:R-:W-:Y:S01]  /*b960*/  HMMA.16816.F32 R8, R72.reuse, R80, R8 ;  /* 0x000000504808723c */ /* 0x040fe20000001808 */
[----:B------:R-:W-:Y:S03]  /*b970*/  FADD.FTZ R0, R205, R0 ;  /* 0x00000000cd007221 */ /* 0x000fe60000010000 */
[----:B------:R-:W-:Y:S01]  /*b980*/  FADD.FTZ R2, R236, R2 ;  /* 0x00000002ec027221 */ /* 0x000fe20000010000 */
[----:B------:R-:W-:Y:S01]  /*b990*/  MUFU.EX2 R184, R114 ;  /* 0x0000007200b87308 */ /* 0x000fe20000000800 */
[----:B------:R-:W-:Y:S02]  /*b9a0*/  FADD.FTZ R0, R204, R0 ;  /* 0x00000000cc007221 */ /* 0x000fe40000010000 */
[-C--:B------:R-:W-:Y:S01]  /*b9b0*/  HMMA.16816.F32 R12, R72, R82.reuse, R12 ;  /* 0x00000052480c723c */ /* 0x080fe2000000180c */
[----:B------:R-:W-:Y:S03]  /*b9c0*/  FADD.FTZ R2, R235, R2 ;  /* 0x00000002eb027221 */ /* 0x000fe60000010000 */
[----:B------:R-:W-:Y:S02]  /*b9d0*/  FADD.FTZ R0, R129, R0 ;  /* 0x0000000081007221 */ /* 0x000fe40000010000 */
[----:B------:R-:W-:Y:S01]  /*b9e0*/  FADD.FTZ R2, R215, R2 ;  /* 0x00000002d7027221 */ /* 0x000fe20000010000 */
[----:B------:R-:W-:Y:S01]  /*b9f0*/  MUFU.EX2 R248, R248 ;  /* 0x000000f800f87308 */ /* 0x000fe20000000800 */
[C---:B------:R-:W-:Y:S01]  /*ba00*/  HMMA.16816.F32 R16, R68.reuse, R82, R16 ;  /* 0x000000524410723c */ /* 0x040fe20000001810 */
[----:B------:R-:W4:Y:S03]  /*ba10*/  LDSM.16.MT88.4 R80, [R216+0x9800] ;  /* 0x00980000d850783b */ /* 0x000f260000004200 */
[----:B------:R-:W-:Y:S02]  /*ba20*/  FADD.FTZ R0, R128, R0 ;  /* 0x0000000080007221 */ /* 0x000fe40000010000 */
[----:B------:R-:W-:Y:S02]  /*ba30*/  FADD.FTZ R2, R214, R2 ;  /* 0x00000002d6027221 */ /* 0x000fe40000010000 */
[-C--:B------:R-:W-:Y:S01]  /*ba40*/  HMMA.16816.F32 R20, R68, R84.reuse, R20 ;  /* 0x000000544414723c */ /* 0x080fe20000001814 */
[----:B------:R-:W-:Y:S01]  /*ba50*/  FADD.FTZ R0, R145, R0 ;  /* 0x0000000091007221 */ /* 0x000fe20000010000 */
[----:B------:R-:W-:Y:S02]  /*ba60*/  MUFU.EX2 R177, R177 ;  /* 0x000000b100b17308 */ /* 0x000fe40000000800 */
[----:B------:R-:W-:Y:S04]  /*ba70*/  FADD.FTZ R2, R213, R2 ;  /* 0x00000002d5027221 */ /* 0x000fe80000010000 */
[C---:B------:R-:W-:Y:S01]  /*ba80*/  HMMA.16816.F32 R24, R72.reuse, R84, R24 ;  /* 0x000000544818723c */ /* 0x040fe20000001818 */
[----:B------:R-:W-:Y:S03]  /*ba90*/  FADD.FTZ R2, R243, R2 ;  /* 0x00000002f3027221 */ /* 0x000fe60000010000 */
[----:B------:R-:W-:Y:S01]  /*baa0*/  MUFU.EX2 R176, R176 ;  /* 0x000000b000b07308 */ /* 0x000fe20000000800 */
[----:B------:R-:W-:Y:S03]  /*bab0*/  FADD.FTZ R2, R242, R2 ;  /* 0x00000002f2027221 */ /* 0x000fe60000010000 */
[-C--:B------:R-:W-:Y:S06]  /*bac0*/  HMMA.16816.F32 R28, R72, R86.reuse, R28 ;  /* 0x00000056481c723c */ /* 0x080fec000000181c */
[----:B------:R-:W-:Y:S02]  /*bad0*/  MUFU.EX2 R146, R146 ;  /* 0x0000009200927308 */ /* 0x000fe40000000800 */
[C---:B------:R-:W-:Y:S01]  /*bae0*/  HMMA.16816.F32 R32, R68.reuse, R86, R32 ;  /* 0x000000564420723c */ /* 0x040fe20000001820 */
[----:B------:R-:W3:Y:S07]  /*baf0*/  LDSM.16.MT88.4 R84, [R219+0x9800] ;  /* 0x00980000db54783b */ /* 0x000eee0000004200 */
[-C--:B-1----:R-:W-:Y:S01]  /*bb00*/  HMMA.16816.F32 R36, R68, R88.reuse, R36 ;  /* 0x000000584424723c */ /* 0x082fe20000001824 */
[----:B------:R-:W-:Y:S07]  /*bb10*/  MUFU.EX2 R130, R120 ;  /* 0x0000007800827308 */ /* 0x000fee0000000800 */
[C---:B------:R-:W-:Y:S03]  /*bb20*/  HMMA.16816.F32 R40, R72.reuse, R88, R40 ;  /* 0x000000584828723c */ /* 0x040fe60000001828 */
[----:B------:R-:W-:Y:S05]  /*bb30*/  MUFU.EX2 R121, R121 ;  /* 0x0000007900797308 */ /* 0x000fea0000000800 */
[-C--:B------:R-:W-:Y:S05]  /*bb40*/  HMMA.16816.F32 R44, R72, R90.reuse, R44 ;  /* 0x0000005a482c723c */ /* 0x080fea000000182c */
[----:B------:R-:W-:Y:S03]  /*bb50*/  MUFU.EX2 R124, R124 ;  /* 0x0000007c007c7308 */ /* 0x000fe60000000800 */
[C---:B------:R-:W-:Y:S01]  /*bb60*/  HMMA.16816.F32 R48, R68.reuse, R90, R48 ;  /* 0x0000005a4430723c */ /* 0x040fe20000001830 */
[----:B------:R-:W1:Y:S06]  /*bb70*/  LDSM.16.MT88.4 R88, [R217+0x9800] ;  /* 0x00980000d958783b */ /* 0x000e6c0000004200 */
[----:B------:R-:W-:Y:S01]  /*bb80*/  MUFU.EX2 R125, R125 ;  /* 0x0000007d007d7308 */ /* 0x000fe20000000800 */
[-C--:B--2---:R-:W-:Y:S08]  /*bb90*/  HMMA.16816.F32 R52, R68, R76.reuse, R52 ;  /* 0x0000004c4434723c */ /* 0x084ff00000001834 */
[C---:B------:R-:W-:Y:S01]  /*bba0*/  HMMA.16816.F32 R56, R72.reuse, R76, R56 ;  /* 0x0000004c4838723c */ /* 0x040fe20000001838 */
[----:B------:R-:W2:Y:S07]  /*bbb0*/  MUFU.EX2 R116, R208 ;  /* 0x000000d000747308 */ /* 0x000eae0000000800 */
[-C--:B------:R-:W-:Y:S03]  /*bbc0*/  HMMA.16816.F32 R60, R72, R78.reuse, R60 ;  /* 0x0000004e483c723c */ /* 0x080fe6000000183c */
[----:B------:R1:W-:Y:S04]  /*bbd0*/  MUFU.EX2 R208, R199 ;  /* 0x000000c700d07308 */ /* 0x0003e80000000800 */
[----:B------:R-:W-:Y:S01]  /*bbe0*/  FADD.FTZ R73, R102, R93 ;  /* 0x0000005d66497221 */ /* 0x000fe20000010000 */
[----:B------:R-:W-:Y:S01]  /*bbf0*/  HMMA.16816.F32 R64, R68, R78, R64 ;  /* 0x0000004e4440723c */ /* 0x000fe20000001840 */
[----:B------:R-:W-:Y:S01]  /*bc00*/  FADD.FTZ R72, R101, R92 ;  /* 0x0000005c65487221 */ /* 0x000fe20000010000 */
[----:B------:R-:W3:Y:S02]  /*bc10*/  LDSM.16.MT88.4 R76, [R218+0x9800] ;  /* 0x00980000da4c783b */ /* 0x000ee40000004200 */
[----:B------:R-:W-:Y:S01]  /*bc20*/  FADD.FTZ R93, R107, R73 ;  /* 0x000000496b5d7221 */ /* 0x000fe20000010000 */
[----:B------:R-:W-:Y:S01]  /*bc30*/  F2FP.PACK_AB R73, R153, R148 ;  /* 0x000000949949723e */ /* 0x000fe200000000ff */
[----:B------:R-:W-:Y:S01]  /*bc40*/  FADD.FTZ R92, R106, R72 ;  /* 0x000000486a5c7221 */ /* 0x000fe20000010000 */
[----:B------:R-:W-:Y:S01]  /*bc50*/  F2FP.PACK_AB R68, R242, R243 ;  /* 0x000000f3f244723e */ /* 0x000fe200000000ff */
[----:B------:R-:W-:Y:S01]  /*bc60*/  MUFU.EX2 R106, R150 ;  /* 0x00000096006a7308 */ /* 0x000fe20000000800 */
[----:B--2---:R-:W-:Y:S03]  /*bc70*/  MOV R207, R116 ;  /* 0x0000007400cf7202 */ /* 0x004fe60000000f00 */
[----:B------:R-:W-:Y:S02]  /*bc80*/  F2FP.PACK_AB R69, R210, R211 ;  /* 0x000000d3d245723e */ /* 0x000fe400000000ff */
[----:B------:R-:W-:Y:S02]  /*bc90*/  F2FP.PACK_AB R70, R240, R241 ;  /* 0x000000f1f046723e */ /* 0x000fe400000000ff */
[----:B------:R-:W-:Y:S02]  /*bca0*/  F2FP.PACK_AB R71, R207, R160 ;  /* 0x000000a0cf47723e */ /* 0x000fe400000000ff */
[----:B------:R-:W-:Y:S01]  /*bcb0*/  F2FP.PACK_AB R72, R155, R149 ;  /* 0x000000959b48723e */ /* 0x000fe200000000ff */
[----:B------:R-:W-:Y:S01]  /*bcc0*/  MUFU.EX2 R102, R163 ;  /* 0x000000a300667308 */ /* 0x000fe20000000800 */
[----:B------:R-:W-:Y:S02]  /*bcd0*/  F2FP.PACK_AB R74, R185, R154 ;  /* 0x0000009ab94a723e */ /* 0x000fe400000000ff */
[----:B------:R-:W-:Y:S01]  /*bce0*/  F2FP.PACK_AB R75, R182, R152 ;  /* 0x00000098b64b723e */ /* 0x000fe200000000ff */
[-C--:B----4-:R-:W-:Y:S01]  /*bcf0*/  HMMA.16816.F32 R4, R68, R80.reuse, R4 ;  /* 0x000000504404723c */ /* 0x090fe20000001804 */
[----:B-1----:R-:W-:Y:S02]  /*bd00*/  MOV R199, R198 ;  /* 0x000000c600c77202 */ /* 0x002fe40000000f00 */
[----:B------:R-:W-:Y:S01]  /*bd10*/  MOV R198, R173 ;  /* 0x000000ad00c67202 */ /* 0x000fe20000000f00 */
[----:B------:R-:W-:Y:S01]  /*bd20*/  IMAD.MOV.U32 R173, RZ, RZ, R172 ;  /* 0x000000ffffad7224 */ /* 0x000fe200078e00ac */
[----:B------:R-:W-:Y:S01]  /*bd30*/  MOV R172, R189 ;  /* 0x000000bd00ac7202 */ /* 0x000fe20000000f00 */
[----:B------:R-:W-:Y:S01]  /*bd40*/  MUFU.EX2 R101, R162 ;  /* 0x000000a200657308 */ /* 0x000fe20000000800 */
[----:B------:R-:W-:Y:S01]  /*bd50*/  MOV R189, R188 ;  /* 0x000000bc00bd7202 */ /* 0x000fe20000000f00 */
[C---:B------:R-:W-:Y:S01]  /*bd60*/  HMMA.16816.F32 R8, R72.reuse, R80, R8 ;  /* 0x000000504808723c */ /* 0x040fe20000001808 */
[----:B------:R-:W-:Y:S03]  /*bd70*/  MOV R188, R170 ;  /* 0x000000aa00bc7202 */ /* 0x000fe60000000f00 */
[----:B------:R-:W-:Y:S01]  /*bd80*/  MOV R170, R169 ;  /* 0x000000a900aa7202 */ /* 0x000fe20000000f00 */
[----:B------:R-:W-:Y:S01]  /*bd90*/  IMAD.MOV.U32 R169, RZ, RZ, R224 ;  /* 0x000000ffffa97224 */ /* 0x000fe200078e00e0 */
[----:B------:R-:W-:Y:S01]  /*bda0*/  MOV R202, R199 ;  /* 0x000000c700ca7202 */ /* 0x000fe20000000f00 */
[----:B------:R1:W5:Y:S01]  /*bdb0*/  LDL.LU R224, [R1+0x84] ;  /* 0x0000840001e07983 */ /* 0x0003620000300800 */
[-C--:B------:R-:W-:Y:S01]  /*bdc0*/  HMMA.16816.F32 R12, R72, R82.reuse, R12 ;  /* 0x00000052480c723c */ /* 0x080fe2000000180c */
[----:B------:R-:W-:Y:S03]  /*bdd0*/  MUFU.EX2 R114, R172 ;  /* 0x000000ac00727308 */ /* 0x000fe60000000800 */
[----:B------:R-:W-:Y:S01]  /*bde0*/  IMAD.MOV.U32 R203, RZ, RZ, R202 ;  /* 0x000000ffffcb7224 */ /* 0x000fe200078e00ca */
[----:B------:R-:W-:Y:S02]  /*bdf0*/  MOV R199, R198 ;  /* 0x000000c600c77202 */ /* 0x000fe40000000f00 */
[----:B------:R-:W-:Y:S01]  /*be00*/  MOV R198, R173 ;  /* 0x000000ad00c67202 */ /* 0x000fe20000000f00 */
[C---:B------:R-:W-:Y:S01]  /*be10*/  HMMA.16816.F32 R16, R68.reuse, R82, R16 ;  /* 0x000000524410723c */ /* 0x040fe20000001810 */
[----:B------:R-:W2:Y:S02]  /*be20*/  LDSM.16.MT88.4 R80, [R216+0xa000] ;  /* 0x00a00000d850783b */ /* 0x000ea40000004200 */
[----:B------:R4:W-:Y:S01]  /*be30*/  MUFU.EX2 R133, R203 ;  /* 0x000000cb00857308 */ /* 0x0009e20000000800 */
[----:B------:R-:W-:Y:S02]  /*be40*/  MOV R202, R199 ;  /* 0x000000c700ca7202 */ /* 0x000fe40000000f00 */
[----:B------:R-:W-:Y:S02]  /*be50*/  MOV R199, R198 ;  /* 0x000000c600c77202 */ /* 0x000fe40000000f00 */
[-C--:B---3--:R-:W-:Y:S01]  /*be60*/  HMMA.16816.F32 R20, R68, R84.reuse, R20 ;  /* 0x000000544414723c */ /* 0x088fe20000001814 */
[----:B------:R-:W-:Y:S03]  /*be70*/  MOV R173, R189 ;  /* 0x000000bd00ad7202 */ /* 0x000fe60000000f00 */
[----:B------:R-:W-:Y:S01]  /*be80*/  IMAD.MOV.U32 R189, RZ, RZ, R188 ;  /* 0x000000ffffbd7224 */ /* 0x000fe200078e00bc */
[----:B------:R-:W-:Y:S01]  /*be90*/  MOV R188, R197 ;  /* 0x000000c500bc7202 */ /* 0x000fe20000000f00 */
[----:B------:R-:W-:Y:S01]  /*bea0*/  MUFU.EX2 R110, R201 ;  /* 0x000000c9006e7308 */ /* 0x000fe20000000800 */
[----:B------:R-:W-:Y:S01]  /*beb0*/  MOV R197, R159 ;  /* 0x0000009f00c57202 */ /* 0x000fe20000000f00 */
[C---:B------:R-:W-:Y:S01]  /*bec0*/  HMMA.16816.F32 R24, R72.reuse, R84, R24 ;  /* 0x000000544818723c */ /* 0x040fe20000001818 */
[----:B------:R-:W-:Y:S03]  /*bed0*/  MOV R159, R166 ;  /* 0x000000a6009f7202 */ /* 0x000fe60000000f00 */
[----:B------:R-:W-:Y:S02]  /*bee0*/  MOV R166, R223 ;  /* 0x000000df00a67202 */ /* 0x000fe40000000f00 */
[----:B------:R1:W5:Y:S01]  /*bef0*/  LDL.LU R223, [R1+0x80] ;  /* 0x0000800001df7983 */ /* 0x0003620000300800 */
[----:B------:R-:W-:Y:S01]  /*bf00*/  MOV R198, R189 ;  /* 0x000000bd00c67202 */ /* 0x000fe20000000f00 */
[-C--:B------:R-:W-:Y:S01]  /*bf10*/  HMMA.16816.F32 R28, R72, R86.reuse, R28 ;  /* 0x00000056481c723c */ /* 0x080fe2000000181c */
[----:B------:R-:W-:Y:S03]  /*bf20*/  MUFU.EX2 R104, R159 ;  /* 0x0000009f00687308 */ /* 0x000fe60000000800 */
[----:B------:R-:W-:Y:S01]  /*bf30*/  MOV R189, R188 ;  /* 0x000000bc00bd7202 */ /* 0x000fe20000000f00 */
[----:B------:R-:W-:Y:S01]  /*bf40*/  IMAD.MOV.U32 R188, RZ, RZ, R197 ;  /* 0x000000ffffbc7224 */ /* 0x000fe200078e00c5 */
[----:B------:R-:W-:Y:S02]  /*bf50*/  MOV R197, R167 ;  /* 0x000000a700c57202 */ /* 0x000fe40000000f00 */
[C---:B------:R-:W-:Y:S01]  /*bf60*/  HMMA.16816.F32 R32, R68.reuse, R86, R32 ;  /* 0x000000564420723c */ /* 0x040fe20000001820 */
[----:B------:R-:W3:Y:S02]  /*bf70*/  LDSM.16.MT88.4 R84, [R219+0xa000] ;  /* 0x00a00000db54783b */ /* 0x000ee40000004200 */
[----:B------:R-:W-:Y:S01]  /*bf80*/  MUFU.EX2 R112, R189 ;  /* 0x000000bd00707308 */ /* 0x000fe20000000800 */
[----:B------:R-:W-:Y:S02]  /*bf90*/  MOV R167, R222 ;  /* 0x000000de00a77202 */ /* 0x000fe40000000f00 */
[----:B----4-:R-:W-:Y:S02]  /*bfa0*/  MOV R203, R202 ;  /* 0x000000ca00cb7202 */ /* 0x010fe40000000f00 */
[-C--:B------:R-:W-:Y:S01]  /*bfb0*/  HMMA.16816.F32 R36, R68, R88.reuse, R36 ;  /* 0x000000584424723c */ /* 0x080fe20000001824 */
[----:B------:R1:W5:Y:S03]  /*bfc0*/  LDL.LU R222, [R1+0x7c] ;  /* 0x00007c0001de7983 */ /* 0x0003660000300800 */
[----:B------:R-:W-:Y:S01]  /*bfd0*/  MOV R202, R199 ;  /* 0x000000c700ca7202 */ /* 0x000fe20000000f00 */
[----:B------:R-:W-:Y:S01]  /*bfe0*/  IMAD.MOV.U32 R199, RZ, RZ, R188 ;  /* 0x000000ffffc77224 */ /* 0x000fe200078e00bc */
[----:B------:R-:W-:Y:S01]  /*bff0*/  MOV R188, R221 ;  /* 0x000000dd00bc7202 */ /* 0x000fe20000000f00 */
[----:B------:R4:W-:Y:S01]  /*c000*/  MUFU.EX2 R132, R203 ;  /* 0x000000cb00847308 */ /* 0x0009e20000000800 */
[C---:B------:R-:W-:Y:S01]  /*c010*/  HMMA.16816.F32 R40, R72.reuse, R88, R40 ;  /* 0x000000584828723c */ /* 0x040fe20000001828 */
[----:B------:R1:W5:Y:S07]  /*c020*/  LDL.LU R221, [R1+0x78] ;  /* 0x0000780001dd7983 */ /* 0x00036e0000300800 */
[-C--:B------:R-:W-:Y:S01]  /*c030*/  HMMA.16816.F32 R44, R72, R90.reuse, R44 ;  /* 0x0000005a482c723c */ /* 0x080fe2000000182c */
[----:B------:R-:W-:Y:S07]  /*c040*/  MUFU.EX2 R109, R200 ;  /* 0x000000c8006d7308 */ /* 0x000fee0000000800 */
[C---:B------:R-:W-:Y:S01]  /*c050*/  HMMA.16816.F32 R48, R68.reuse, R90, R48 ;  /* 0x0000005a4430723c */ /* 0x040fe20000001830 */
[----:B------:R-:W1:Y:S02]  /*c060*/  LDSM.16.MT88.4 R88, [R217+0xa000] ;  /* 0x00a00000d958783b */ /* 0x000e640000004200 */
[----:B------:R-:W-:Y:S01]  /*c070*/  MUFU.EX2 R107, R197 ;  /* 0x000000c5006b7308 */ /* 0x000fe20000000800 */
[----:B----4-:R-:W-:Y:S04]  /*c080*/  MOV R203, R202 ;  /* 0x000000ca00cb7202 */ /* 0x010fe80000000f00 */
[-C--:B------:R-:W-:Y:S01]  /*c090*/  HMMA.16816.F32 R52, R68, R76.reuse, R52 ;  /* 0x0000004c4434723c */ /* 0x080fe20000001834 */
[----:B------:R-:W-:Y:S03]  /*c0a0*/  MOV R202, R199 ;  /* 0x000000c700ca7202 */ /* 0x000fe60000000f00 */
[----:B------:R-:W-:Y:S01]  /*c0b0*/  MOV R199, R188 ;  /* 0x000000bc00c77202 */ /* 0x000fe20000000f00 */
[----:B------:R-:W-:Y:S01]  /*c0c0*/  IMAD.MOV.U32 R188, RZ, RZ, R158 ;  /* 0x000000ffffbc7224 */ /* 0x000fe200078e009e */
[----:B------:R-:W-:Y:S01]  /*c0d0*/  MOV R158, R220 ;  /* 0x000000dc009e7202 */ /* 0x000fe20000000f00 */
[----:B------:R4:W-:Y:S01]  /*c0e0*/  MUFU.EX2 R131, R203 ;  /* 0x000000cb00837308 */ /* 0x0009e20000000800 */
[C---:B------:R-:W-:Y:S01]  /*c0f0*/  HMMA.16816.F32 R56, R72.reuse, R76, R56 ;  /* 0x0000004c4838723c */ /* 0x040fe20000001838 */
[----:B------:R1:W5:Y:S07]  /*c100*/  LDL.LU R220, [R1+0x74] ;  /* 0x0000740001dc7983 */ /* 0x00036e0000300800 */
[-C--:B------:R-:W-:Y:S01]  /*c110*/  HMMA.16816.F32 R60, R72, R78.reuse, R60 ;  /* 0x0000004e483c723c */ /* 0x080fe2000000183c */
[----:B------:R-:W-:Y:S06]  /*c120*/  MUFU.EX2 R103, R158 ;  /* 0x0000009e00677308 */ /* 0x000fec0000000800 */
[----:B------:R-:W-:Y:S01]  /*c130*/  FADD.FTZ R73, R100, R93 ;  /* 0x0000005d64497221 */ /* 0x000fe20000010000 */
[----:B------:R-:W-:Y:S01]  /*c140*/  HMMA.16816.F32 R64, R68, R78, R64 ;  /* 0x0000004e4440723c */ /* 0x000fe20000001840 */
[----:B------:R-:W-:Y:S01]  /*c150*/  FADD.FTZ R72, R99, R92 ;  /* 0x0000005c63487221 */ /* 0x000fe20000010000 */
[----:B------:R-:W1:Y:S01]  /*c160*/  LDSM.16.MT88.4 R76, [R218+0xa000] ;  /* 0x00a00000da4c783b */ /* 0x000e620000004200 */
[----:B------:R-:W-:Y:S01]  /*c170*/  MUFU.EX2 R100, R167 ;  /* 0x000000a700647308 */ /* 0x000fe20000000800 */
[----:B------:R-:W-:Y:S01]  /*c180*/  F2FP.PACK_AB R74, R209, R186 ;  /* 0x000000bad14a723e */ /* 0x000fe200000000ff */
[----:B------:R-:W-:Y:S01]  /*c190*/  FADD.FTZ R93, R123, R73 ;  /* 0x000000497b5d7221 */ /* 0x000fe20000010000 */
[----:B------:R-:W-:Y:S01]  /*c1a0*/  F2FP.PACK_AB R73, R181, R180 ;  /* 0x000000b4b549723e */ /* 0x000fe200000000ff */
[----:B------:R-:W-:Y:S01]  /*c1b0*/  FADD.FTZ R92, R122, R72 ;  /* 0x000000487a5c7221 */ /* 0x000fe20000010000 */
[----:B------:R-:W-:Y:S04]  /*c1c0*/  F2FP.PACK_AB R68, R251, R252 ;  /* 0x000000fcfb44723e */ /* 0x000fe800000000ff */
[----:B------:R-:W-:Y:S01]  /*c1d0*/  F2FP.PACK_AB R69, R246, R247 ;  /* 0x000000f7f645723e */ /* 0x000fe200000000ff */
[----:B------:R-:W-:Y:S01]  /*c1e0*/  MUFU.EX2 R99, R166 ;  /* 0x000000a600637308 */ /* 0x000fe20000000800 */
[----:B------:R-:W-:Y:S02]  /*c1f0*/  F2FP.PACK_AB R70, R249, R250 ;  /* 0x000000faf946723e */ /* 0x000fe400000000ff */
[----:B------:R-:W-:Y:S02]  /*c200*/  F2FP.PACK_AB R71, R244, R245 ;  /* 0x000000f5f447723e */ /* 0x000fe400000000ff */
[----:B------:R-:W-:Y:S02]  /*c210*/  F2FP.PACK_AB R72, R183, R212 ;  /* 0x000000d4b748723e */ /* 0x000fe400000000ff */
[----:B------:R-:W-:Y:S02]  /*c220*/  F2FP.PACK_AB R75, R184, R187 ;  /* 0x000000bbb84b723e */ /* 0x000fe400000000ff */
[----:B----4-:R-:W-:Y:S01]  /*c230*/  MOV R203, R202 ;  /* 0x000000ca00cb7202 */ /* 0x010fe20000000f00 */
[-C--:B--2---:R-:W-:Y:S01]  /*c240*/  HMMA.16816.F32 R4, R68, R80.reuse, R4 ;  /* 0x000000504404723c */ /* 0x084fe20000001804 */
[----:B------:R-:W-:Y:S01]  /*c250*/  MUFU.EX2 R111, R188 ;  /* 0x000000bc006f7308 */ /* 0x000fe20000000800 */
[----:B------:R-:W-:Y:S01]  /*c260*/  MOV R202, R199 ;  /* 0x000000c700ca7202 */ /* 0x000fe20000000f00 */
[----:B------:R-:W-:Y:S01]  /*c270*/  IMAD.MOV.U32 R199, RZ, RZ, R198 ;  /* 0x000000ffffc77224 */ /* 0x000fe200078e00c6 */
[----:B------:R-:W-:Y:S02]  /*c280*/  MOV R198, R173 ;  /* 0x000000ad00c67202 */ /* 0x000fe40000000f00 */
[----:B------:R-:W-:Y:S02]  /*c290*/  MOV R173, R193 ;  /* 0x000000c100ad7202 */ /* 0x000fe40000000f00 */
[C---:B------:R-:W-:Y:S01]  /*c2a0*/  HMMA.16816.F32 R8, R72.reuse, R80, R8 ;  /* 0x000000504808723c */ /* 0x040fe20000001808 */
[----:B------:R-:W-:Y:S02]  /*c2b0*/  MOV R193, R192 ;  /* 0x000000c000c17202 */ /* 0x000fe40000000f00 */
[----:B------:R-:W-:Y:S01]  /*c2c0*/  MUFU.EX2 R120, R203 ;  /* 0x000000cb00787308 */ /* 0x000fe20000000800 */
[----:B------:R-:W-:Y:S02]  /*c2d0*/  MOV R192, R139 ;  /* 0x0000008b00c07202 */ /* 0x000fe40000000f00 */
[----:B------:R2:W5:Y:S02]  /*c2e0*/  LDL.LU R139, [R1+0x70] ;  /* 0x00007000018b7983 */ /* 0x0005640000300800 */
[-C--:B------:R-:W-:Y:S05]  /*c2f0*/  HMMA.16816.F32 R12, R72, R82.reuse, R12 ;  /* 0x00000052480c723c */ /* 0x080fea000000180c */
[----:B------:R-:W4:Y:S03]  /*c300*/  MUFU.EX2 R119, R202 ;  /* 0x000000ca00777308 */ /* 0x000f260000000800 */
[C---:B------:R-:W-:Y:S01]  /*c310*/  HMMA.16816.F32 R16, R68.reuse, R82, R16 ;  /* 0x000000524410723c */ /* 0x040fe20000001810 */
[----:B------:R-:W2:Y:S06]  /*c320*/  LDSM.16.MT88.4 R80, [R216+0xa800] ;  /* 0x00a80000d850783b */ /* 0x000eac0000004200 */
[----:B------:R-:W-:Y:S01]  /*c330*/  MUFU.EX2 R118, R199 ;  /* 0x000000c700767308 */ /* 0x000fe20000000800 */
[-C--:B---3--:R-:W-:Y:S08]  /*c340*/  HMMA.16816.F32 R20, R68, R84.reuse, R20 ;  /* 0x000000544414723c */ /* 0x088ff00000001814 */
[C---:B------:R-:W-:Y:S01]  /*c350*/  HMMA.16816.F32 R24, R72.reuse, R84, R24 ;  /* 0x000000544818723c */ /* 0x040fe20000001818 */
[----:B------:R-:W3:Y:S07]  /*c360*/  MUFU.EX2 R117, R198 ;  /* 0x000000c600757308 */ /* 0x000eee0000000800 */
[-C--:B------:R-:W-:Y:S03]  /*c370*/  HMMA.16816.F32 R28, R72, R86.reuse, R28 ;  /* 0x00000056481c723c */ /* 0x080fe6000000181c */
[----:B------:R-:W2:Y:S05]  /*c380*/  MUFU.EX2 R116, R173 ;  /* 0x000000ad00747308 */ /* 0x000eaa0000000800 */
[C---:B------:R-:W-:Y:S01]  /*c390*/  HMMA.16816.F32 R32, R68.reuse, R86, R32 ;  /* 0x000000564420723c */ /* 0x040fe20000001820 */
[----:B------:R-:W2:Y:S04]  /*c3a0*/  LDSM.16.MT88.4 R84, [R219+0xa800] ;  /* 0x00a80000db54783b */ /* 0x000ea80000004200 */
[----:B------:R-:W-:Y:S03]  /*c3b0*/  MUFU.EX2 R115, R193 ;  /* 0x000000c100737308 */ /* 0x000fe60000000800 */
[-C--:B-1----:R-:W-:Y:S07]  /*c3c0*/  HMMA.16816.F32 R36, R68, R88.reuse, R36 ;  /* 0x000000584424723c */ /* 0x082fee0000001824 */
[----:B------:R-:W1:Y:S01]  /*c3d0*/  MUFU.EX2 R113, R192 ;  /* 0x000000c000717308 */ /* 0x000e620000000800 */
[C---:B------:R-:W-:Y:S08]  /*c3e0*/  HMMA.16816.F32 R40, R72.reuse, R88, R40 ;  /* 0x000000584828723c */ /* 0x040ff00000001828 */
[-C--:B------:R-:W-:Y:S01]  /*c3f0*/  HMMA.16816.F32 R44, R72, R90.reuse, R44 ;  /* 0x0000005a482c723c */ /* 0x080fe2000000182c */
[----:B------:R-:W-:Y:S07]  /*c400*/  MUFU.EX2 R108, R196 ;  /* 0x000000c4006c7308 */ /* 0x000fee0000000800 */
[C---:B------:R-:W-:Y:S01]  /*c410*/  HMMA.16816.F32 R48, R68.reuse, R90, R48 ;  /* 0x0000005a4430723c */ /* 0x040fe20000001830 */
[----:B------:R-:W1:Y:S02]  /*c420*/  LDSM.16.MT88.4 R88, [R217+0xa800] ;  /* 0x00a80000d958783b */ /* 0x000e640000004200 */
[----:B------:R-:W-:Y:S05]  /*c430*/  MUFU.EX2 R94, R161 ;  /* 0x000000a1005e7308 */ /* 0x000fea0000000800 */
[-C--:B------:R-:W-:Y:S08]  /*c440*/  HMMA.16816.F32 R52, R68, R76.reuse, R52 ;  /* 0x0000004c4434723c */ /* 0x080ff00000001834 */
[C---:B------:R-:W-:Y:S08]  /*c450*/  HMMA.16816.F32 R56, R72.reuse, R76, R56 ;  /* 0x0000004c4838723c */ /* 0x040ff00000001838 */
[-C--:B------:R-:W-:Y:S07]  /*c460*/  HMMA.16816.F32 R60, R72, R78.reuse, R60 ;  /* 0x0000004e483c723c */ /* 0x080fee000000183c */
[----:B----4-:R-:W-:Y:S01]  /*c470*/  F2FP.PACK_AB R74, R119, R120 ;  /* 0x00000078774a723e */ /* 0x010fe200000000ff */
[----:B------:R-:W-:Y:S01]  /*c480*/  HMMA.16816.F32 R64, R68, R78, R64 ;  /* 0x0000004e4440723c */ /* 0x000fe20000001840 */
[----:B------:R-:W-:Y:S01]  /*c490*/  FADD.FTZ R73, R98, R93 ;  /* 0x0000005d62497221 */ /* 0x000fe20000010000 */
[----:B------:R-:W4:Y:S01]  /*c4a0*/  LDSM.16.MT88.4 R76, [R218+0xa800] ;  /* 0x00a80000da4c783b */ /* 0x000f220000004200 */
[----:B------:R-:W1:Y:S01]  /*c4b0*/  MUFU.EX2 R98, R171 ;  /* 0x000000ab00627308 */ /* 0x000e620000000800 */
[----:B------:R-:W-:Y:S01]  /*c4c0*/  FADD.FTZ R72, R97, R92 ;  /* 0x0000005c61487221 */ /* 0x000fe20000010000 */
[----:B------:R-:W-:Y:S01]  /*c4d0*/  F2FP.PACK_AB R75, R125, R124 ;  /* 0x0000007c7d4b723e */ /* 0x000fe200000000ff */
[----:B------:R-:W-:Y:S01]  /*c4e0*/  FADD.FTZ R93, R141, R73 ;  /* 0x000000498d5d7221 */ /* 0x000fe20000010000 */
[----:B------:R-:W-:Y:S01]  /*c4f0*/  F2FP.PACK_AB R68, R208, R179 ;  /* 0x000000b3d044723e */ /* 0x000fe200000000ff */
[----:B------:R-:W-:Y:S01]  /*c500*/  FADD.FTZ R92, R140, R72 ;  /* 0x000000488c5c7221 */ /* 0x000fe20000010000 */
[----:B------:R-:W-:Y:S03]  /*c510*/  F2FP.PACK_AB R69, R178, R248 ;  /* 0x000000f8b245723e */ /* 0x000fe600000000ff */
[----:B------:R-:W-:Y:S01]  /*c520*/  F2FP.PACK_AB R70, R176, R177 ;  /* 0x000000b1b046723e */ /* 0x000fe200000000ff */
[----:B------:R-:W1:Y:S01]  /*c530*/  MUFU.EX2 R97, R170 ;  /* 0x000000aa00617308 */ /* 0x000e620000000800 */
[----:B------:R-:W-:Y:S02]  /*c540*/  F2FP.PACK_AB R71, R133, R146 ;  /* 0x000000928547723e */ /* 0x000fe400000000ff */
[----:B------:R-:W-:Y:S02]  /*c550*/  F2FP.PACK_AB R72, R131, R132 ;  /* 0x000000848348723e */ /* 0x000fe400000000ff */
[----:B------:R-:W-:Y:S02]  /*c560*/  F2FP.PACK_AB R73, R121, R130 ;  /* 0x000000827949723e */ /* 0x000fe400000000ff */
[----:B------:R-:W-:Y:S01]  /*c570*/  F2FP.PACK_AB R140, R101, R102 ;  /* 0x00000066658c723e */ /* 0x000fe200000000ff */
[-C--:B--2---:R-:W-:Y:S01]  /*c580*/  HMMA.16816.F32 R4, R68, R80.reuse, R4 ;  /* 0x000000504404723c */ /* 0x084fe20000001804 */
[----:B------:R-:W-:Y:S07]  /*c590*/  F2FP.PACK_AB R141, R99, R100 ;  /* 0x00000064638d723e */ /* 0x000fee00000000ff */
[C---:B------:R-:W-:Y:S08]  /*c5a0*/  HMMA.16816.F32 R8, R72.reuse, R80, R8 ;  /* 0x000000504808723c */ /* 0x040ff00000001808 */
[-C--:B------:R-:W-:Y:S08]  /*c5b0*/  HMMA.16816.F32 R12, R72, R82.reuse, R12 ;  /* 0x00000052480c723c */ /* 0x080ff0000000180c */
[C---:B------:R-:W-:Y:S01]  /*c5c0*/  HMMA.16816.F32 R16, R68.reuse, R82, R16 ;  /* 0x000000524410723c */ /* 0x040fe20000001810 */
[----:B------:R-:W2:Y:S07]  /*c5d0*/  LDSM.16.MT88.4 R80, [R216+0xb000] ;  /* 0x00b00000d850783b */ /* 0x000eae0000004200 */
[-C--:B------:R-:W-:Y:S08]  /*c5e0*/  HMMA.16816.F32 R20, R68, R84.reuse, R20 ;  /* 0x000000544414723c */ /* 0x080ff00000001814 */
[C---:B------:R-:W-:Y:S08]  /*c5f0*/  HMMA.16816.F32 R24, R72.reuse, R84, R24 ;  /* 0x000000544818723c */ /* 0x040ff00000001818 */
[-C--:B------:R-:W-:Y:S08]  /*c600*/  HMMA.16816.F32 R28, R72, R86.reuse, R28 ;  /* 0x00000056481c723c */ /* 0x080ff0000000181c */
[C---:B------:R-:W-:Y:S01]  /*c610*/  HMMA.16816.F32 R32, R68.reuse, R86, R32 ;  /* 0x000000564420723c */ /* 0x040fe20000001820 */
[----:B------:R-:W2:Y:S07]  /*c620*/  LDSM.16.MT88.4 R84, [R219+0xb000] ;  /* 0x00b00000db54783b */ /* 0x000eae0000004200 */
[-C--:B-1----:R-:W-:Y:S08]  /*c630*/  HMMA.16816.F32 R36, R68, R88.reuse, R36 ;  /* 0x000000584424723c */ /* 0x082ff00000001824 */
[C---:B------:R-:W-:Y:S08]  /*c640*/  HMMA.16816.F32 R40, R72.reuse, R88, R40 ;  /* 0x000000584828723c */ /* 0x040ff00000001828 */
[-C--:B------:R-:W-:Y:S08]  /*c650*/  HMMA.16816.F32 R44, R72, R90.reuse, R44 ;  /* 0x0000005a482c723c */ /* 0x080ff0000000182c */
[C---:B------:R-:W-:Y:S01]  /*c660*/  HMMA.16816.F32 R48, R68.reuse, R90, R48 ;  /* 0x0000005a4430723c */ /* 0x040fe20000001830 */
[----:B------:R-:W1:Y:S07]  /*c670*/  LDSM.16.MT88.4 R88, [R217+0xb000] ;  /* 0x00b00000d958783b */ /* 0x000e6e0000004200 */
[-C--:B----4-:R-:W-:Y:S08]  /*c680*/  HMMA.16816.F32 R52, R68, R76.reuse, R52 ;  /* 0x0000004c4434723c */ /* 0x090ff00000001834 */
[C---:B------:R-:W-:Y:S08]  /*c690*/  HMMA.16816.F32 R56, R72.reuse, R76, R56 ;  /* 0x0000004c4838723c */ /* 0x040ff00000001838 */
[-C--:B------:R-:W-:Y:S07]  /*c6a0*/  HMMA.16816.F32 R60, R72, R78.reuse, R60 ;  /* 0x0000004e483c723c */ /* 0x080fee000000183c */
[----:B------:R-:W-:Y:S01]  /*c6b0*/  FADD.FTZ R72, R96, R92 ;  /* 0x0000005c60487221 */ /* 0x000fe20000010000 */
[----:B------:R-:W-:Y:S01]  /*c6c0*/  HMMA.16816.F32 R64, R68, R78, R64 ;  /* 0x0000004e4440723c */ /* 0x000fe20000001840 */
[----:B------:R-:W-:Y:S01]  /*c6d0*/  FADD.FTZ R73, R142, R93 ;  /* 0x0000005d8e497221 */ /* 0x000fe20000010000 */
[----:B------:R-:W4:Y:S01]  /*c6e0*/  LDSM.16.MT88.4 R76, [R218+0xb000] ;  /* 0x00b00000da4c783b */ /* 0x000f220000004200 */
[----:B------:R1:W1:Y:S01]  /*c6f0*/  MUFU.EX2 R96, R157 ;  /* 0x0000009d00607308 */ /* 0x0002620000000800 */
[----:B------:R-:W-:Y:S01]  /*c700*/  FADD.FTZ R92, R143, R72 ;  /* 0x000000488f5c7221 */ /* 0x000fe20000010000 */
[----:B------:R-:W-:Y:S01]  /*c710*/  F2FP.PACK_AB R72, R109, R110 ;  /* 0x0000006e6d48723e */ /* 0x000fe200000000ff */
[----:B------:R-:W-:Y:S01]  /*c720*/  FADD.FTZ R93, R147, R0 ;  /* 0x00000000935d7221 */ /* 0x000fe20000010000 */
[----:B---3--:R-:W-:Y:S01]  /*c730*/  F2FP.PACK_AB R68, R117, R118 ;  /* 0x000000767544723e */ /* 0x008fe200000000ff */
[----:B------:R-:W-:Y:S01]  /*c740*/  FADD.FTZ R0, R144, R73 ;  /* 0x0000004990007221 */ /* 0x000fe20000010000 */
[----:B------:R-:W-:Y:S03]  /*c750*/  F2FP.PACK_AB R69, R114, R116 ;  /* 0x000000747245723e */ /* 0x000fe600000000ff */
[----:B------:R-:W-:Y:S02]  /*c760*/  F2FP.PACK_AB R70, R113, R115 ;  /* 0x000000737146723e */ /* 0x000fe400000000ff */
[----:B------:R-:W-:Y:S02]  /*c770*/  F2FP.PACK_AB R71, R111, R112 ;  /* 0x000000706f47723e */ /* 0x000fe400000000ff */
[----:B------:R-:W-:Y:S02]  /*c780*/  F2FP.PACK_AB R142, R138, R98 ;  /* 0x000000628a8e723e */ /* 0x000fe400000000ff */
[----:B------:R-:W-:Y:S02]  /*c790*/  F2FP.PACK_AB R143, R137, R97 ;  /* 0x00000061898f723e */ /* 0x000fe400000000ff */
[----:B------:R-:W-:Y:S01]  /*c7a0*/  F2FP.PACK_AB R73, R108, R107 ;  /* 0x0000006b6c49723e */ /* 0x000fe200000000ff */
[-C--:B--2---:R-:W-:Y:S01]  /*c7b0*/  HMMA.16816.F32 R4, R68, R80.reuse, R4 ;  /* 0x000000504404723c */ /* 0x084fe20000001804 */
[----:B------:R-:W-:Y:S02]  /*c7c0*/  F2FP.PACK_AB R74, R106, R105 ;  /* 0x000000696a4a723e */ /* 0x000fe400000000ff */
[----:B------:R-:W-:Y:S01]  /*c7d0*/  F2FP.PACK_AB R75, R103, R104 ;  /* 0x00000068674b723e */ /* 0x000fe200000000ff */
[----:B-1----:R-:W-:Y:S01]  /*c7e0*/  LDSM.16.MT88.4 R156, [R219+0xb800] ;  /* 0x00b80000db9c783b */ /* 0x002fe20000004200 */
[----:B------:R-:W-:Y:S05]  /*c7f0*/  F2FP.PACK_AB R172, R95, R96 ;  /* 0x000000605fac723e */ /* 0x000fea00000000ff */
[C---:B------:R-:W-:Y:S01]  /*c800*/  HMMA.16816.F32 R8, R72.reuse, R80, R8 ;  /* 0x000000504808723c */ /* 0x040fe20000001808 */
[----:B------:R-:W-:Y:S07]  /*c810*/  MUFU.EX2 R80, R127 ;  /* 0x0000007f00507308 */ /* 0x000fee0000000800 */
[-C--:B------:R-:W-:Y:S03]  /*c820*/  HMMA.16816.F32 R12, R72, R82.reuse, R12 ;  /* 0x00000052480c723c */ /* 0x080fe6000000180c */
[----:B------:R-:W1:Y:S05]  /*c830*/  MUFU.EX2 R81, R126 ;  /* 0x0000007e00517308 */ /* 0x000e6a0000000800 */
[C---:B------:R-:W-:Y:S05]  /*c840*/  HMMA.16816.F32 R16, R68.reuse, R82, R16 ;  /* 0x000000524410723c */ /* 0x040fea0000001810 */
[----:B------:R-:W-:Y:S03]  /*c850*/  MUFU.EX2 R83, R164 ;  /* 0x000000a400537308 */ /* 0x000fe60000000800 */
[-C--:B------:R-:W-:Y:S07]  /*c860*/  HMMA.16816.F32 R20, R68, R84.reuse, R20 ;  /* 0x000000544414723c */ /* 0x080fee0000001814 */
[----:B------:R-:W2:Y:S01]  /*c870*/  MUFU.EX2 R82, R169 ;  /* 0x000000a900527308 */ /* 0x000ea20000000800 */
[C---:B------:R-:W-:Y:S01]  /*c880*/  HMMA.16816.F32 R24, R72.reuse, R84, R24 ;  /* 0x000000544818723c */ /* 0x040fe20000001818 */
[----:B-1----:R-:W-:Y:S07]  /*c890*/  F2FP.PACK_AB R175, R80, R81 ;  /* 0x0000005150af723e */ /* 0x002fee00000000ff */
[-C--:B------:R-:W-:Y:S01]  /*c8a0*/  HMMA.16816.F32 R28, R72, R86.reuse, R28 ;  /* 0x00000056481c723c */ /* 0x080fe2000000181c */
[----:B------:R1:W3:Y:S07]  /*c8b0*/  MUFU.EX2 R84, R165 ;  /* 0x000000a500547308 */ /* 0x0002ee0000000800 */
[C---:B------:R-:W-:Y:S01]  /*c8c0*/  HMMA.16816.F32 R32, R68.reuse, R86, R32 ;  /* 0x000000564420723c */ /* 0x040fe20000001820 */
[----:B--2---:R-:W-:Y:S07]  /*c8d0*/  F2FP.PACK_AB R174, R82, R83 ;  /* 0x0000005352ae723e */ /* 0x004fee00000000ff */
[-C--:B------:R-:W-:Y:S08]  /*c8e0*/  HMMA.16816.F32 R36, R68, R88.reuse, R36 ;  /* 0x000000584424723c */ /* 0x080ff00000001824 */
[C---:B------:R-:W-:Y:S01]  /*c8f0*/  HMMA.16816.F32 R40, R72.reuse, R88, R40 ;  /* 0x000000584828723c */ /* 0x040fe20000001828 */
[----:B-1----:R-:W1:Y:S03]  /*c900*/  LDSM.16.MT88.4 R164, [R216+0xb800] ;  /* 0x00b80000d8a4783b */ /* 0x002e660000004200 */
[----:B---3--:R-:W-:Y:S04]  /*c910*/  F2FP.PACK_AB R173, R84, R94 ;  /* 0x0000005e54ad723e */ /* 0x008fe800000000ff */
[-C--:B------:R-:W-:Y:S08]  /*c920*/  HMMA.16816.F32 R44, R72, R90.reuse, R44 ;  /* 0x0000005a482c723c */ /* 0x080ff0000000182c */
[C---:B------:R-:W-:Y:S08]  /*c930*/  HMMA.16816.F32 R48, R68.reuse, R90, R48 ;  /* 0x0000005a4430723c */ /* 0x040ff00000001830 */
[-C--:B----4-:R-:W-:Y:S08]  /*c940*/  HMMA.16816.F32 R52, R68, R76.reuse, R52 ;  /* 0x0000004c4434723c */ /* 0x090ff00000001834 */
[C---:B------:R-:W-:Y:S07]  /*c950*/  HMMA.16816.F32 R56, R72.reuse, R76, R56 ;  /* 0x0000004c4838723c */ /* 0x040fee0000001838 */
[----:B------:R-:W-:Y:S01]  /*c960*/  FADD.FTZ R76, R149, R0 ;  /* 0x00000000954c7221 */ /* 0x000fe20000010000 */
[-C--:B------:R-:W-:Y:S01]  /*c970*/  HMMA.16816.F32 R60, R72, R78.reuse, R60 ;  /* 0x0000004e483c723c */ /* 0x080fe2000000183c */
[----:B------:R-:W-:Y:S02]  /*c980*/  FADD.FTZ R0, R148, R92 ;  /* 0x0000005c94007221 */ /* 0x000fe40000010000 */
[----:B------:R-:W2:Y:S01]  /*c990*/  LDSM.16.MT88.4 R148, [R217+0xb800] ;  /* 0x00b80000d994783b */ /* 0x000ea20000004200 */
[----:B------:R-:W-:Y:S02]  /*c9a0*/  FADD.FTZ R77, R211, R93 ;  /* 0x0000005dd34d7221 */ /* 0x000fe40000010000 */
[----:B------:R-:W-:Y:S02]  /*c9b0*/  FADD.FTZ R0, R153, R0 ;  /* 0x0000000099007221 */ /* 0x000fe40000010000 */
[----:B------:R-:W-:Y:S01]  /*c9c0*/  FADD.FTZ R77, R210, R77 ;  /* 0x0000004dd24d7221 */ /* 0x000fe20000010000 */
[----:B------:R-:W-:Y:S03]  /*c9d0*/  HMMA.16816.F32 R64, R68, R78, R64 ;  /* 0x0000004e4440723c */ /* 0x000fe60000001840 */
[----:B------:R-:W-:Y:S02]  /*c9e0*/  FADD.FTZ R77, R160, R77 ;  /* 0x0000004da04d7221 */ /* 0x000fe40000010000 */
[----:B------:R-:W-:Y:S02]  /*c9f0*/  FADD.FTZ R72, R155, R76 ;  /* 0x0000004c9b487221 */ /* 0x000fe40000010000 */
[----:B------:R-:W-:Y:S01]  /*ca00*/  FADD.FTZ R73, R241, R2 ;  /* 0x00000002f1497221 */ /* 0x000fe20000010000 */
[-C--:B-1----:R-:W-:Y:S01]  /*ca10*/  HMMA.16816.F32 R168, R140, R164.reuse, R4 ;  /* 0x000000a48ca8723c */ /* 0x082fe20000001804 */
[----:B------:R-:W-:Y:S01]  /*ca20*/  FADD.FTZ R2, R154, R72 ;  /* 0x000000489a027221 */ /* 0x000fe20000010000 */
[----:B------:R-:W1:Y:S02]  /*ca30*/  LDSM.16.MT88.4 R4, [R218+0xb800] ;  /* 0x00b80000da04783b */ /* 0x000e640000004200 */
[----:B------:R-:W-:Y:S02]  /*ca40*/  FADD.FTZ R0, R152, R0 ;  /* 0x0000000098007221 */ /* 0x000fe40000010000 */
[----:B------:R-:W-:Y:S02]  /*ca50*/  FADD.FTZ R2, R185, R2 ;  /* 0x00000002b9027221 */ /* 0x000fe40000010000 */
[----:B------:R-:W-:Y:S01]  /*ca60*/  FADD.FTZ R0, R182, R0 ;  /* 0x00000000b6007221 */ /* 0x000fe20000010000 */
[C---:B------:R-:W-:Y:S07]  /*ca70*/  HMMA.16816.F32 R196, R172.reuse, R164, R8 ;  /* 0x000000a4acc4723c */ /* 0x040fee0000001808 */
[----:B------:R-:W-:Y:S01]  /*ca80*/  FADD.FTZ R9, R240, R73 ;  /* 0x00000049f0097221 */ /* 0x000fe20000010000 */
[-C--:B------:R-:W-:Y:S01]  /*ca90*/  HMMA.16816.F32 R200, R172, R166.reuse, R12 ;  /* 0x000000a6acc8723c */ /* 0x080fe2000000180c */
[----:B------:R-:W-:Y:S03]  /*caa0*/  FADD.FTZ R8, R207, R77 ;  /* 0x0000004dcf087221 */ /* 0x000fe60000010000 */
[----:B------:R-:W-:Y:S02]  /*cab0*/  FADD.FTZ R10, R212, R2 ;  /* 0x00000002d40a7221 */ /* 0x000fe40000010000 */
[----:B------:R-:W-:Y:S02]  /*cac0*/  FADD.FTZ R11, R247, R8 ;  /* 0x00000008f70b7221 */ /* 0x000fe40000010000 */
[----:B------:R-:W-:Y:S01]  /*cad0*/  FADD.FTZ R12, R252, R9 ;  /* 0x00000009fc0c7221 */ /* 0x000fe20000010000 */
[C---:B------:R-:W-:Y:S03]  /*cae0*/  HMMA.16816.F32 R164, R140.reuse, R166, R16 ;  /* 0x000000a68ca4723c */ /* 0x040fe60000001810 */
[----:B------:R-:W-:Y:S02]  /*caf0*/  FADD.FTZ R9, R180, R0 ;  /* 0x00000000b4097221 */ /* 0x000fe40000010000 */
[----:B------:R-:W-:Y:S02]  /*cb00*/  FADD.FTZ R0, R183, R10 ;  /* 0x0000000ab7007221 */ /* 0x000fe40000010000 */
        /* <DEDUP_REMOVED lines=17> */
[----:B------:R-:W-:Y:S01]  /*cc20*/  FADD.FTZ R2, R132, R9 ;  /* 0x0000000984027221 */ /* 0x000fe20000010000 */
[----:B------:R-:W-:Y:S01]  /*cc30*/  MOV R132, R136 ;  /* 0x0000008800847202 */ /* 0x000fe20000000f00 */
[----:B------:R-:W-:Y:S01]  /*cc40*/  FADD.FTZ R8, R208, R8 ;  /* 0x00000008d0087221 */ /* 0x000fe20000010000 */
[-C--:B--2---:R-:W-:Y:S01]  /*cc50*/  HMMA.16816.F32 R152, R140, R148.reuse, R36 ;  /* 0x000000948c98723c */ /* 0x084fe20000001824 */
        /* <DEDUP_REMOVED lines=11> */
[----:B------:R-:W-:Y:S01]  /*cd10*/  FADD.FTZ R11, R133, R8 ;  /* 0x00000008850b7221 */ /* 0x000fe20000010000 */
[----:B------:R-:W-:Y:S01]  /*cd20*/  MOV R133, R135 ;  /* 0x0000008700857202 */ /* 0x000fe20000000f00 */
[----:B------:R-:W-:Y:S01]  /*cd30*/  FADD.FTZ R10, R119, R2 ;  /* 0x00000002770a7221 */ /* 0x000fe20000010000 */
[C---:B------:R-:W-:Y:S03]  /*cd40*/  HMMA.16816.F32 R148, R140.reuse, R150, R48 ;  /* 0x000000968c94723c */ /* 0x040fe60000001830 */
[----:B------:R-:W-:Y:S02]  /*cd50*/  FADD.FTZ R8, R118, R12 ;  /* 0x0000000c76087221 */ /* 0x000fe40000010000 */
[----:B------:R-:W-:Y:S02]  /*cd60*/  FADD.FTZ R9, R125, R0 ;  /* 0x000000007d097221 */ /* 0x000fe40000010000 */
[----:B------:R-:W-:Y:S01]  /*cd70*/  FADD.FTZ R2, R116, R11 ;  /* 0x0000000b74027221 */ /* 0x000fe20000010000 */
[-C--:B-1----:R-:W-:Y:S01]  /*cd80*/  HMMA.16816.F32 R144, R140, R4.reuse, R52 ;  /* 0x000000048c90723c */ /* 0x082fe20000001834 */
        /* <DEDUP_REMOVED lines=13> */
[----:B------:R-:W-:Y:S03]  /*ce60*/  HMMA.16816.F32 R140, R140, R6, R64 ;  /* 0x000000068c8c723c */ /* 0x000fe60000001840 */
[----:B------:R-:W-:Y:S02]  /*ce70*/  FADD.FTZ R9, R111, R2 ;  /* 0x000000026f097221 */ /* 0x000fe40000010000 */
[----:B------:R-:W-:Y:S02]  /*ce80*/  FADD.FTZ R4, R102, R4 ;  /* 0x0000000466047221 */ /* 0x000fe40000010000 */
[----:B------:R-:W-:Y:S02]  /*ce90*/  FADD.FTZ R2, R106, R5 ;  /* 0x000000056a027221 */ /* 0x000fe40000010000 */
[----:B------:R-:W-:Y:S03]  /*cea0*/  FADD.FTZ R0, R103, R0 ;  /* 0x0000000067007221 */ /* 0x000fe60000010000 */
[----:B------:R-:W-:Y:S02]  /*ceb0*/  FADD.FTZ R9, R100, R9 ;  /* 0x0000000964097221 */ /* 0x000fe40000010000 */
[----:B------:R-:W-:Y:S02]  /*cec0*/  FADD.FTZ R10, R101, R4 ;  /* 0x00000004650a7221 */ /* 0x000fe40000010000 */
[----:B------:R-:W-:Y:S02]  /*ced0*/  FADD.FTZ R8, R96, R2 ;  /* 0x0000000260087221 */ /* 0x000fe40000010000 */
[----:B------:R-:W-:Y:S02]  /*cee0*/  FADD.FTZ R5, R94, R0 ;  /* 0x000000005e057221 */ /* 0x000fe40000010000 */
[----:B------:R-:W-:Y:S02]  /*cef0*/  FADD.FTZ R2, R99, R9 ;  /* 0x0000000963027221 */ /* 0x000fe40000010000 */
[----:B------:R-:W-:Y:S02]  /*cf00*/  FADD.FTZ R6, R98, R10 ;  /* 0x0000000a62067221 */ /* 0x000fe40000010000 */
[----:B------:R-:W-:Y:S02]  /*cf10*/  FADD.FTZ R4, R84, R5 ;  /* 0x0000000554047221 */ /* 0x000fe40000010000 */
[----:B------:R-:W-:Y:S01]  /*cf20*/  FADD.FTZ R6, R138, R6 ;  /* 0x000000068a067221 */ /* 0x000fe20000010000 */
[----:B------:R-:W-:Y:S01]  /*cf30*/  MOV R138, R3 ;  /* 0x00000003008a7202 */ /* 0x000fe20000000f00 */
[----:B------:R-:W-:Y:S02]  /*cf40*/  FADD.FTZ R5, R97, R2 ;  /* 0x0000000261057221 */ /* 0x000fe40000010000 */
[----:B------:R-:W-:Y:S01]  /*cf50*/  FADD.FTZ R0, R95, R8 ;  /* 0x000000085f007221 */ /* 0x000fe20000010000 */
[----:B------:R1:W-:Y:S03]  /*cf60*/  STL [R1+0xc], R6 ;  /* 0x00000c0601007387 */ /* 0x0003e60000100800 */
[----:B------:R-:W-:Y:S02]  /*cf70*/  FADD.FTZ R2, R83, R0 ;  /* 0x0000000053027221 */ /* 0x000fe40000010000 */
[----:B------:R-:W-:Y:S02]  /*cf80*/  FADD.FTZ R0, R81, R4 ;  /* 0x0000000451007221 */ /* 0x000fe40000010000 */
[----:B------:R-:W-:Y:S01]  /*cf90*/  FADD.FTZ R4, R137, R5 ;  /* 0x0000000589047221 */ /* 0x000fe20000010000 */
[----:B------:R-:W-:Y:S01]  /*cfa0*/  MOV R137, R134 ;  /* 0x0000008600897202 */ /* 0x000fe20000000f00 */
[----:B------:R-:W-:Y:S02]  /*cfb0*/  FADD.FTZ R2, R82, R2 ;  /* 0x0000000252027221 */ /* 0x000fe40000010000 */
[----:B------:R-:W-:Y:S01]  /*cfc0*/  FADD.FTZ R0, R80, R0 ;  /* 0x0000000050007221 */ /* 0x000fe20000010000 */
[----:B------:R1:W-:Y:S04]  /*cfd0*/  STL [R1+0x10], R4 ;  /* 0x0000100401007387 */ /* 0x0003e80000100800 */
[----:B------:R1:W-:Y:S04]  /*cfe0*/  STL [R1+0x14], R2 ;  /* 0x0000140201007387 */ /* 0x0003e80000100800 */
[----:B------:R1:W-:Y:S04]  /*cff0*/  STL [R1+0x18], R0 ;  /* 0x0000180001007387 */ /* 0x0003e80000100800 */
[----:B------:R1:W-:Y:S02]  /*d000*/  STL [R1], R239 ;  /* 0x000000ef01007387 */ /* 0x0003e40000100800 */
[----:B-1---5:R-:W-:-:S05]  /*d010*/  @P0 BRA `(.L_x_7) ;  /* 0xffffae8000000947 */ /* 0x022fca000383ffff */
.L_x_6:
[----:B--2---:R-:W2:Y:S04]  /*d020*/  LDL.LU R4, [R1+0xc] ;  /* 0x00000c0001047983 */ /* 0x004ea80000300800 */
[----:B------:R-:W3:Y:S04]  /*d030*/  LDL.LU R9, [R1+0x10] ;  /* 0x0000100001097983 */ /* 0x000ee80000300800 */
[----:B------:R-:W4:Y:S04]  /*d040*/  LDL.LU R8, [R1+0x14] ;  /* 0x0000140001087983 */ /* 0x000f280000300800 */
[----:B------:R-:W4:Y:S04]  /*d050*/  LDL.LU R5, [R1+0x18] ;  /* 0x0000180001057983 */ /* 0x000f280000300800 */
[----:B------:R-:W4:Y:S04]  /*d060*/  LDL.LU R59, [R1+0x4c] ;  /* 0x00004c00013b7983 */ /* 0x000f280000300800 */
[----:B------:R-:W1:Y:S04]  /*d070*/  S2R R58, SR_CTAID.Y ;  /* 0x00000000003a7919 */ /* 0x000e680000002600 */
[----:B------:R-:W1:Y:S02]  /*d080*/  S2R R43, SR_TID.X ;  /* 0x00000000002b7919 */ /* 0x000e640000002100 */
[----:B-1----:R-:W-:-:S02]  /*d090*/  SHF.R.S32.HI R29, RZ, 0x1f, R43 ;  /* 0x0000001fff1d7819 */ /* 0x002fc4000001142b */
[----:B--2---:R-:W1:Y:S04]  /*d0a0*/  SHFL.BFLY PT, R0, R4, 0x2, 0x1f ;  /* 0x0c401f0004007f89 */ /* 0x004e6800000e0000 */
[----:B---3--:R-:W2:Y:S04]  /*d0b0*/  SHFL.BFLY PT, R2, R9, 0x2, 0x1f ;  /* 0x0c401f0009027f89 */ /* 0x008ea800000e0000 */
[----:B----4-:R-:W3:Y:S04]  /*d0c0*/  SHFL.BFLY PT, R7, R8, 0x2, 0x1f ;  /* 0x0c401f0008077f89 */ /* 0x010ee800000e0000 */
[----:B------:R-:W4:Y:S01]  /*d0d0*/  SHFL.BFLY PT, R6, R5, 0x2, 0x1f ;  /* 0x0c401f0005067f89 */ /* 0x000f2200000e0000 */
[----:B------:R-:W-:Y:S01]  /*d0e0*/  ISETP.NE.AND P0, PT, R59, -0x1, PT ;  /* 0xffffffff3b00780c */ /* 0x000fe20003f05270 */
[----:B-1----:R-:W-:-:S02]  /*d0f0*/  FADD.FTZ R0, R0, R4 ;  /* 0x0000000400007221 */ /* 0x002fc40000010000 */
[----:B--2---:R-:W-:-:S03]  /*d100*/  FADD.FTZ R2, R2, R9 ;  /* 0x0000000902027221 */ /* 0x004fc60000010000 */
[----:B------:R-:W1:Y:S01]  /*d110*/  SHFL.BFLY PT, R4, R0, 0x1, 0x1f ;  /* 0x0c201f0000047f89 */ /* 0x000e6200000e0000 */
[----:B---3--:R-:W-:-:S03]  /*d120*/  FADD.FTZ R7, R7, R8 ;  /* 0x0000000807077221 */ /* 0x008fc60000010000 */
[----:B------:R-:W2:Y:S01]  /*d130*/  SHFL.BFLY PT, R10, R2, 0x1, 0x1f ;  /* 0x0c201f00020a7f89 */ /* 0x000ea200000e0000 */
[----:B----4-:R-:W-:-:S03]  /*d140*/  FADD.FTZ R6, R6, R5 ;  /* 0x0000000506067221 */ /* 0x010fc60000010000 */
[----:B------:R-:W3:Y:S04]  /*d150*/  SHFL.BFLY PT, R9, R7, 0x1, 0x1f ;  /* 0x0c201f0007097f89 */ /* 0x000ee800000e0000 */
[----:B------:R-:W4:Y:S01]  /*d160*/  SHFL.BFLY PT, R8, R6, 0x1, 0x1f ;  /* 0x0c201f0006087f89 */ /* 0x000f2200000e0000 */
[----:B-1----:R-:W-:Y:S01]  /*d170*/  FADD.FTZ R41, R0, R4 ;  /* 0x0000000400297221 */ /* 0x002fe20000010000 */
[----:B------:R-:W-:Y:S01]  /*d180*/  MOV R0, 0x3f800000 ;  /* 0x3f80000000007802 */ /* 0x000fe20000000f00 */
[----:B------:R-:W-:-:S03]  /*d190*/  @P0 IMAD.WIDE.U32 R4, R59, c[0x0][0x1e8], RZ ;  /* 0x00007a003b040a25 */ /* 0x000fc600078e00ff */
[----:B------:R-:W-:Y:S01]  /*d1a0*/  FSETP.NE.FTZ.AND P6, PT, R41, RZ, PT ;  /* 0x000000ff2900720b */ /* 0x000fe20003fd5000 */
[----:B--2---:R-:W-:Y:S01]  /*d1b0*/  FADD.FTZ R40, R2, R10 ;  /* 0x0000000a02287221 */ /* 0x004fe20000010000 */
[----:B------:R-:W-:Y:S01]  /*d1c0*/  @!P0 SHF.R.S32.HI R2, RZ, 0x1f, R58 ;  /* 0x0000001fff028819 */ /* 0x000fe2000001143a */
[----:B---3--:R-:W-:Y:S01]  /*d1d0*/  FADD.FTZ R39, R7, R9 ;  /* 0x0000000907277221 */ /* 0x008fe20000010000 */
[----:B------:R-:W-:Y:S01]  /*d1e0*/  @P0 MOV R56, R4 ;  /* 0x0000000400380202 */ /* 0x000fe20000000f00 */
[----:B------:R-:W-:Y:S01]  /*d1f0*/  @!P0 IMAD.WIDE.U32 R10, R58, c[0x0][0x1e0], RZ ;  /* 0x000078003a0a8a25 */ /* 0x000fe200078e00ff */
[----:B------:R-:W-:Y:S02]  /*d200*/  FSETP.NE.FTZ.AND P5, PT, R40, RZ, PT ;  /* 0x000000ff2800720b */ /* 0x000fe40003fb5000 */
[----:B------:R-:W-:Y:S01]  /*d210*/  FSETP.NE.FTZ.AND P4, PT, R39, RZ, PT ;  /* 0x000000ff2700720b */ /* 0x000fe20003f95000 */
[----:B------:R-:W-:Y:S01]  /*d220*/  @!P0 IMAD R2, R2, c[0x0][0x1e0], RZ ;  /* 0x0000780002028a24 */ /* 0x000fe200078e02ff */
[----:B------:R-:W-:Y:S01]  /*d230*/  MOV R4, 0x3f800000 ;  /* 0x3f80000000047802 */ /* 0x000fe20000000f00 */
[----:B------:R-:W-:Y:S01]  /*d240*/  @P0 IMAD R57, R59, c[0x0][0x1ec], R5 ;  /* 0x00007b003b390a24 */ /* 0x000fe200078e0205 */
[CC--:B------:R-:W-:Y:S01]  /*d250*/  LEA.HI R5, R29.reuse, R43.reuse, RZ, 0x2 ;  /* 0x0000002b1d057211 */ /* 0x0c0fe200078f10ff */
[----:B------:R-:W1:Y:S01]  /*d260*/  @P6 MUFU.RCP R0, R41 ;  /* 0x0000002900006308 */ /* 0x000e620000001000 */
[----:B------:R-:W-:Y:S01]  /*d270*/  @!P0 IMAD R2, R58, c[0x0][0x1e4], R2 ;  /* 0x000079003a028a24 */ /* 0x000fe200078e0202 */
[----:B------:R-:W-:Y:S01]  /*d280*/  LEA.HI R29, R29, R43, RZ, 0x5 ;  /* 0x0000002b1d1d7211 */ /* 0x000fe200078f28ff */
[----:B----4-:R-:W-:Y:S01]  /*d290*/  FADD.FTZ R42, R6, R8 ;  /* 0x00000008062a7221 */ /* 0x010fe20000010000 */
[----:B------:R-:W-:Y:S01]  /*d2a0*/  LOP3.LUT R6, R5, 0x3ffffffc, RZ, 0xc0, !PT ;  /* 0x3ffffffc05067812 */ /* 0x000fe200078ec0ff */
[----:B------:R-:W-:Y:S01]  /*d2b0*/  @!P0 IMAD.IADD R57, R11, 0x1, R2 ;  /* 0x000000010b398824 */ /* 0x000fe200078e0202 */
[----:B------:R-:W-:-:S02]  /*d2c0*/  MOV R2, 0x3f800000 ;  /* 0x3f80000000027802 */ /* 0x000fc40000000f00 */
[----:B------:R-:W-:Y:S01]  /*d2d0*/  FSETP.NE.FTZ.AND P3, PT, R42, RZ, PT ;  /* 0x000000ff2a00720b */ /* 0x000fe20003f75000 */
[----:B------:R-:W2:Y:S01]  /*d2e0*/  @P5 MUFU.RCP R4, R40 ;  /* 0x0000002800045308 */ /* 0x000ea20000001000 */
[----:B------:R-:W-:Y:S02]  /*d2f0*/  IADD3 R43, -R6, R43, RZ ;  /* 0x0000002b062b7210 */ /* 0x000fe40007ffe1ff */
[----:B------:R-:W-:Y:S02]  /*d300*/  @!P0 MOV R56, R10 ;  /* 0x0000000a00388202 */ /* 0x000fe40000000f00 */
[----:B------:R-:W-:Y:S01]  /*d310*/  SHF.R.S32.HI R29, RZ, 0x5, R29 ;  /* 0x00000005ff1d7819 */ /* 0x000fe2000001141d */
[C---:B-1----:R-:W-:Y:S02]  /*d320*/  FMUL.FTZ R168, R0.reuse, R168 ;  /* 0x000000a800a87220 */ /* 0x042fe40000410000 */
[----:B------:R-:W1:Y:S01]  /*d330*/  @P4 MUFU.RCP R2, R39 ;  /* 0x0000002700024308 */ /* 0x000e620000001000 */
[----:B------:R-:W-:-:S02]  /*d340*/  FMUL.FTZ R8, R0, R169 ;  /* 0x000000a900087220 */ /* 0x000fc40000410000 */
[C---:B------:R-:W-:Y:S02]  /*d350*/  FMUL.FTZ R164, R0.reuse, R164 ;  /* 0x000000a400a47220 */ /* 0x040fe40000410000 */
[----:B------:R-:W-:Y:S01]  /*d360*/  FMUL.FTZ R6, R0, R165 ;  /* 0x000000a500067220 */ /* 0x000fe20000410000 */
[----:B------:R-:W-:Y:S01]  /*d370*/  F2FP.PACK_AB R8, R8, R168 ;  /* 0x000000a80808723e */ /* 0x000fe200000000ff */
[C---:B------:R-:W-:Y:S02]  /*d380*/  FMUL.FTZ R160, R0.reuse, R160 ;  /* 0x000000a000a07220 */ /* 0x040fe40000410000 */
[----:B------:R-:W-:Y:S01]  /*d390*/  FMUL.FTZ R15, R0, R161 ;  /* 0x000000a1000f7220 */ /* 0x000fe20000410000 */
[----:B------:R-:W-:Y:S01]  /*d3a0*/  F2FP.PACK_AB R6, R6, R164 ;  /* 0x000000a40606723e */ /* 0x000fe200000000ff */
[C---:B------:R-:W-:Y:S02]  /*d3b0*/  FMUL.FTZ R156, R0.reuse, R156 ;  /* 0x0000009c009c7220 */ /* 0x040fe40000410000 */
[C---:B------:R-:W-:Y:S01]  /*d3c0*/  FMUL.FTZ R13, R0.reuse, R157 ;  /* 0x0000009d000d7220 */ /* 0x040fe20000410000 */
[----:B------:R-:W-:Y:S01]  /*d3d0*/  F2FP.PACK_AB R15, R15, R160 ;  /* 0x000000a00f0f723e */ /* 0x000fe200000000ff */
[----:B------:R-:W-:-:S02]  /*d3e0*/  FMUL.FTZ R152, R0, R152 ;  /* 0x0000009800987220 */ /* 0x000fc40000410000 */
[C---:B------:R-:W-:Y:S01]  /*d3f0*/  FMUL.FTZ R26, R0.reuse, R153 ;  /* 0x00000099001a7220 */ /* 0x040fe20000410000 */
[----:B------:R-:W-:Y:S01]  /*d400*/  F2FP.PACK_AB R13, R13, R156 ;  /* 0x0000009c0d0d723e */ /* 0x000fe200000000ff */
[C---:B------:R-:W-:Y:S02]  /*d410*/  FMUL.FTZ R148, R0.reuse, R148 ;  /* 0x0000009400947220 */ /* 0x040fe40000410000 */
[----:B------:R-:W-:Y:S01]  /*d420*/  FMUL.FTZ R22, R0, R149 ;  /* 0x0000009500167220 */ /* 0x000fe20000410000 */
[----:B------:R-:W-:Y:S01]  /*d430*/  F2FP.PACK_AB R26, R26, R152 ;  /* 0x000000981a1a723e */ /* 0x000fe200000000ff */
[C---:B------:R-:W-:Y:S02]  /*d440*/  FMUL.FTZ R144, R0.reuse, R144 ;  /* 0x0000009000907220 */ /* 0x040fe40000410000 */
[----:B------:R-:W-:Y:S01]  /*d450*/  FMUL.FTZ R36, R0, R145 ;  /* 0x0000009100247220 */ /* 0x000fe20000410000 */
[----:B------:R-:W-:Y:S01]  /*d460*/  F2FP.PACK_AB R22, R22, R148 ;  /* 0x000000941616723e */ /* 0x000fe200000000ff */
[----:B------:R-:W-:-:S02]  /*d470*/  FMUL.FTZ R140, R0, R140 ;  /* 0x0000008c008c7220 */ /* 0x000fc40000410000 */
[----:B------:R-:W-:Y:S01]  /*d480*/  FMUL.FTZ R33, R0, R141 ;  /* 0x0000008d00217220 */ /* 0x000fe20000410000 */
[----:B------:R-:W-:Y:S01]  /*d490*/  F2FP.PACK_AB R36, R36, R144 ;  /* 0x000000902424723e */ /* 0x000fe200000000ff */
[----:B------:R-:W-:Y:S02]  /*d4a0*/  IMAD.MOV.U32 R0, RZ, RZ, 0x3f800000 ;  /* 0x3f800000ff007424 */ /* 0x000fe400078e00ff */
[C---:B--2---:R-:W-:Y:S01]  /*d4b0*/  FMUL.FTZ R170, R4.reuse, R170 ;  /* 0x000000aa04aa7220 */ /* 0x044fe20000410000 */
[----:B------:R-:W-:Y:S01]  /*d4c0*/  F2FP.PACK_AB R33, R33, R140 ;  /* 0x0000008c2121723e */ /* 0x000fe200000000ff */
[C---:B------:R-:W-:Y:S02]  /*d4d0*/  FMUL.FTZ R7, R4.reuse, R171 ;  /* 0x000000ab04077220 */ /* 0x040fe40000410000 */
[----:B------:R-:W2:Y:S01]  /*d4e0*/  @P3 MUFU.RCP R0, R42 ;  /* 0x0000002a00003308 */ /* 0x000ea20000001000 */
[C---:B------:R-:W-:Y:S02]  /*d4f0*/  FMUL.FTZ R166, R4.reuse, R166 ;  /* 0x000000a604a67220 */ /* 0x040fe40000410000 */
[C---:B------:R-:W-:Y:S01]  /*d500*/  FMUL.FTZ R167, R4.reuse, R167 ;  /* 0x000000a704a77220 */ /* 0x040fe20000410000 */
[----:B------:R-:W-:Y:S01]  /*d510*/  F2FP.PACK_AB R7, R7, R170 ;  /* 0x000000aa0707723e */ /* 0x000fe200000000ff */
[----:B------:R-:W-:-:S02]  /*d520*/  FMUL.FTZ R162, R4, R162 ;  /* 0x000000a204a27220 */ /* 0x000fc40000410000 */
[C---:B------:R-:W-:Y:S02]  /*d530*/  FMUL.FTZ R14, R4.reuse, R163 ;  /* 0x000000a3040e7220 */ /* 0x040fe40000410000 */
[C---:B------:R-:W-:Y:S02]  /*d540*/  FMUL.FTZ R158, R4.reuse, R158 ;  /* 0x0000009e049e7220 */ /* 0x040fe40000410000 */
[----:B------:R-:W-:Y:S01]  /*d550*/  FMUL.FTZ R12, R4, R159 ;  /* 0x0000009f040c7220 */ /* 0x000fe20000410000 */
[----:B------:R-:W-:Y:S01]  /*d560*/  F2FP.PACK_AB R14, R14, R162 ;  /* 0x000000a20e0e723e */ /* 0x000fe200000000ff */
[C---:B------:R-:W-:Y:S02]  /*d570*/  FMUL.FTZ R154, R4.reuse, R154 ;  /* 0x0000009a049a7220 */ /* 0x040fe40000410000 */
[----:B------:R-:W-:Y:S01]  /*d580*/  FMUL.FTZ R25, R4, R155 ;  /* 0x0000009b04197220 */ /* 0x000fe20000410000 */
[----:B------:R-:W-:Y:S01]  /*d590*/  F2FP.PACK_AB R12, R12, R158 ;  /* 0x0000009e0c0c723e */ /* 0x000fe200000000ff */
[----:B------:R-:W-:-:S02]  /*d5a0*/  FMUL.FTZ R150, R4, R150 ;  /* 0x0000009604967220 */ /* 0x000fc40000410000 */
[C---:B------:R-:W-:Y:S01]  /*d5b0*/  FMUL.FTZ R21, R4.reuse, R151 ;  /* 0x0000009704157220 */ /* 0x040fe20000410000 */
[----:B------:R-:W-:Y:S01]  /*d5c0*/  F2FP.PACK_AB R25, R25, R154 ;  /* 0x0000009a1919723e */ /* 0x000fe200000000ff */
[C---:B------:R-:W-:Y:S02]  /*d5d0*/  FMUL.FTZ R146, R4.reuse, R146 ;  /* 0x0000009204927220 */ /* 0x040fe40000410000 */
[C---:B------:R-:W-:Y:S01]  /*d5e0*/  FMUL.FTZ R38, R4.reuse, R147 ;  /* 0x0000009304267220 */ /* 0x040fe20000410000 */
[----:B------:R-:W-:Y:S01]  /*d5f0*/  F2FP.PACK_AB R21, R21, R150 ;  /* 0x000000961515723e */ /* 0x000fe200000000ff */
[C---:B------:R-:W-:Y:S02]  /*d600*/  FMUL.FTZ R142, R4.reuse, R142 ;  /* 0x0000008e048e7220 */ /* 0x040fe40000410000 */
[----:B------:R-:W-:Y:S01]  /*d610*/  FMUL.FTZ R32, R4, R143 ;  /* 0x0000008f04207220 */ /* 0x000fe20000410000 */
[----:B------:R-:W-:Y:S01]  /*d620*/  SHF.R.S32.HI R4, RZ, 0x2, R5 ;  /* 0x00000002ff047819 */ /* 0x000fe20000011405 */
[----:B-1----:R-:W-:Y:S01]  /*d630*/  FMUL.FTZ R196, R2, R196 ;  /* 0x000000c402c47220 */ /* 0x002fe20000410000 */
[----:B------:R-:W-:Y:S01]  /*d640*/  F2FP.PACK_AB R38, R38, R146 ;  /* 0x000000922626723e */ /* 0x000fe200000000ff */
        /* <DEDUP_REMOVED lines=9> */
[C---:B------:R-:W-:Y:S01]  /*d6e0*/  FMUL.FTZ R28, R2.reuse, R193 ;  /* 0x000000c1021c7220 */ /* 0x040fe20000410000 */
[----:B------:R-:W-:Y:S01]  /*d6f0*/  F2FP.PACK_AB R19, R19, R188 ;  /* 0x000000bc1313723e */ /* 0x000fe200000000ff */
[----:B------:R-:W-:-:S02]  /*d700*/  FMUL.FTZ R180, R2, R180 ;  /* 0x000000b402b47220 */ /* 0x000fc40000410000 */
[----:B------:R-:W-:Y:S01]  /*d710*/  FMUL.FTZ R24, R2, R181 ;  /* 0x000000b502187220 */ /* 0x000fe20000410000 */
        /* <DEDUP_REMOVED lines=9> */
[----:B------:R-:W-:Y:S01]  /*d7b0*/  SHF.R.S32.HI R2, RZ, 0x1f, R5 ;  /* 0x0000001fff027819 */ /* 0x000fe20000011405 */
[C---:B--2---:R-:W-:Y:S01]  /*d7c0*/  FMUL.FTZ R199, R0.reuse, R199 ;  /* 0x000000c700c77220 */ /* 0x044fe20000410000 */
[----:B------:R-:W-:Y:S01]  /*d7d0*/  F2FP.PACK_AB R5, R167, R166 ;  /* 0x000000a6a705723e */ /* 0x000fe200000000ff */
[----:B------:R-:W-:Y:S01]  /*d7e0*/  FMUL.FTZ R10, R0, R198 ;  /* 0x000000c6000a7220 */ /* 0x000fe20000410000 */
[----:B------:R-:W-:Y:S01]  /*d7f0*/  LEA.HI R2, R2, R4, RZ, 0x3 ;  /* 0x0000000402027211 */ /* 0x000fe200078f18ff */
[C---:B------:R-:W-:Y:S01]  /*d800*/  FMUL.FTZ R203, R0.reuse, R203 ;  /* 0x000000cb00cb7220 */ /* 0x040fe20000410000 */
[----:B------:R-:W-:Y:S01]  /*d810*/  F2FP.PACK_AB R35, R35, R176 ;  /* 0x000000b02323723e */ /* 0x000fe200000000ff */
[----:B------:R-:W-:Y:S01]  /*d820*/  FMUL.FTZ R16, R0, R202 ;  /* 0x000000ca00107220 */ /* 0x000fe20000410000 */
[----:B------:R-:W-:Y:S01]  /*d830*/  LOP3.LUT R2, R2, 0xfffffff8, RZ, 0xc0, !PT ;  /* 0xfffffff802027812 */ /* 0x000fe200078ec0ff */
[C---:B------:R-:W-:Y:S01]  /*d840*/  FMUL.FTZ R191, R0.reuse, R191 ;  /* 0x000000bf00bf7220 */ /* 0x040fe20000410000 */
[----:B------:R-:W-:Y:S01]  /*d850*/  F2FP.PACK_AB R10, R199, R10 ;  /* 0x0000000ac70a723e */ /* 0x000fe200000000ff */
[C---:B------:R-:W-:Y:S01]  /*d860*/  FMUL.FTZ R18, R0.reuse, R190 ;  /* 0x000000be00127220 */ /* 0x040fe20000410000 */
[----:B------:R-:W-:Y:S01]  /*d870*/  F2FP.PACK_AB R16, R203, R16 ;  /* 0x00000010cb10723e */ /* 0x000fe200000000ff */
[C---:B------:R-:W-:Y:S01]  /*d880*/  FMUL.FTZ R195, R0.reuse, R195 ;  /* 0x000000c300c37220 */ /* 0x040fe20000410000 */
[----:B------:R-:W-:Y:S01]  /*d890*/  F2FP.PACK_AB R31, R31, R172 ;  /* 0x000000ac1f1f723e */ /* 0x000fe200000000ff */
[C---:B------:R-:W-:Y:S01]  /*d8a0*/  FMUL.FTZ R27, R0.reuse, R194 ;  /* 0x000000c2001b7220 */ /* 0x040fe20000410000 */
        /* <DEDUP_REMOVED lines=12> */
[----:B------:R-:W-:Y:S02]  /*d970*/  IADD3 R0, R4, -R2, RZ ;  /* 0x8000000204007210 */ /* 0x000fe40007ffe0ff */
[----:B------:R-:W-:Y:S02]  /*d980*/  LEA R4, R29, R43, 0x9 ;  /* 0x0000002b1d047211 */ /* 0x000fe400078e48ff */
[C---:B------:R-:W-:Y:S01]  /*d990*/  SHF.L.U32 R2, R0.reuse, 0x6, RZ ;  /* 0x0000000600027819 */ /* 0x040fe200000006ff */
[----:B------:R-:W1:Y:S01]  /*d9a0*/  LDC.U8 R43, c[0x0][0x329] ;  /* 0x0000ca40ff2b7b82 */ /* 0x000e620000000000 */
[----:B------:R-:W-:Y:S02]  /*d9b0*/  LOP3.LUT R9, R0, 0x1, RZ, 0xc0, !PT ;  /* 0x0000000100097812 */ /* 0x000fe400078ec0ff */
[----:B------:R-:W-:Y:S02]  /*d9c0*/  LOP3.LUT R2, R2, 0x1c0, RZ, 0xc0, !PT ;  /* 0x000001c002027812 */ /* 0x000fe400078ec0ff */
[----:B------:R-:W-:Y:S01]  /*d9d0*/  ISETP.NE.U32.AND P1, PT, R9, 0x1, PT ;  /* 0x000000010900780c */ /* 0x000fe20003f25070 */
[----:B------:R-:W-:Y:S01]  /*d9e0*/  IMAD.MOV.U32 R9, RZ, RZ, -0x10 ;  /* 0xfffffff0ff097424 */ /* 0x000fe200078e00ff */
[----:B------:R-:W-:-:S02]  /*d9f0*/  LEA.HI R2, R2, R2, RZ, 0x1d ;  /* 0x0000000202027211 */ /* 0x000fc400078fe8ff */
[----:B------:R-:W-:Y:S02]  /*da00*/  F2FP.PACK_AB R34, R179, R34 ;  /* 0x00000022b322723e */ /* 0x000fe400000000ff */
[----:B------:R-:W-:Y:S02]  /*da10*/  LEA R2, R4, R2, 0x1 ;  /* 0x0000000204027211 */ /* 0x000fe400078e08ff */
[----:B------:R-:W-:Y:S02]  /*da20*/  SEL R9, R9, 0x10, !P1 ;  /* 0x0000001009097807 */ /* 0x000fe40004800000 */
[----:B------:R-:W-:Y:S02]  /*da30*/  SHF.L.U32 R2, R2, 0x1, RZ ;  /* 0x0000000102027819 */ /* 0x000fe400000006ff */
[----:B------:R-:W-:Y:S02]  /*da40*/  R2P PR, R0, 0x6 ;  /* 0x0000000600007804 */ /* 0x000fe40000000000 */
[C---:B------:R-:W-:Y:S01]  /*da50*/  IADD3 R4, R2.reuse, R9, RZ ;  /* 0x0000000902047210 */ /* 0x040fe20007ffe0ff */
[----:B------:R2:W-:Y:S01]  /*da60*/  STS [R2], R8 ;  /* 0x0000000802007388 */ /* 0x0005e20000000800 */
[----:B------:R-:W-:-:S02]  /*da70*/  IADD3 R0, R2, 0x40, RZ ;  /* 0x0000004002007810 */ /* 0x000fc40007ffe0ff */
[----:B------:R-:W-:Y:S01]  /*da80*/  F2FP.PACK_AB R30, R175, R30 ;  /* 0x0000001eaf1e723e */ /* 0x000fe200000000ff */
[----:B------:R3:W-:Y:S04]  /*da90*/  STS [R2+0x400], R7 ;  /* 0x0004000702007388 */ /* 0x0007e80000000800 */
[----:B------:R-:W-:Y:S02]  /*daa0*/  STS [R4], R6 ;  /* 0x0000000604007388 */ /* 0x000fe40000000800 */
[----:B------:R-:W-:Y:S02]  /*dab0*/  @P2 IADD3 R0, R2, -0x40, RZ ;  /* 0xffffffc002002810 */ /* 0x000fe40007ffe0ff */
[----:B------:R4:W-:Y:S04]  /*dac0*/  STS [R4+0x400], R5 ;  /* 0x0004000504007388 */ /* 0x0009e80000000800 */
[----:B------:R-:W-:Y:S04]  /*dad0*/  STS [R2+0x2000], R11 ;  /* 0x0020000b02007388 */ /* 0x000fe80000000800 */
[----:B------:R4:W-:Y:S04]  /*dae0*/  STS [R2+0x2400], R10 ;  /* 0x0024000a02007388 */ /* 0x0009e80000000800 */
[----:B------:R-:W-:Y:S01]  /*daf0*/  STS [R4+0x2000], R17 ;  /* 0x0020001104007388 */ /* 0x000fe20000000800 */
[----:B--2---:R-:W-:-:S03]  /*db00*/  IMAD.MOV.U32 R8, RZ, RZ, 0x20 ;  /* 0x00000020ff087424 */ /* 0x004fc600078e00ff */
[----:B------:R-:W-:Y:S02]  /*db10*/  STS [R4+0x2400], R16 ;  /* 0x0024001004007388 */ /* 0x000fe40000000800 */
[----:B------:R-:W-:Y:S02]  /*db20*/  SEL R8, R8, 0xffffffe0, !P1 ;  /* 0xffffffe008087807 */ /* 0x000fe40004800000 */
[----:B-1----:R-:W-:Y:S02]  /*db30*/  ISETP.NE.AND P1, PT, R43, RZ, PT ;  /* 0x000000ff2b00720c */ /* 0x002fe40003f25270 */
[----:B---3--:R-:W-:Y:S02]  /*db40*/  IADD3 R7, R8, 0x400, R0 ;  /* 0x0000040008077810 */ /* 0x008fe40007ffe000 */
[----:B----4-:R-:W-:Y:S02]  /*db50*/  IADD3 R5, R4, R8, RZ ;  /* 0x0000000804057210 */ /* 0x010fe40007ffe0ff */
[----:B------:R-:W-:-:S02]  /*db60*/  IADD3 R7, R9, R7, RZ ;  /* 0x0000000709077210 */ /* 0x000fc40007ffe0ff */
[----:B------:R-:W-:Y:S01]  /*db70*/  IADD3 R2, R2, R8, RZ ;  /* 0x0000000802027210 */ /* 0x000fe20007ffe0ff */
[----:B------:R-:W1:Y:S04]  /*db80*/  LDC.U8 R10, c[0x0][0x328] ;  /* 0x0000ca00ff0a7b82 */ /* 0x000e680000000000 */
[----:B------:R-:W-:Y:S01]  /*db90*/  @P1 MOV R6, c[0x0][0x210] ;  /* 0x0000840000061a02 */ /* 0x000fe20000000f00 */
[----:B------:R-:W-:Y:S04]  /*dba0*/  STS [R2], R15 ;  /* 0x0000000f02007388 */ /* 0x000fe80000000800 */
[----:B------:R-:W-:Y:S01]  /*dbb0*/  @P1 IMAD R6, R6, c[0x0][0x214], RZ ;  /* 0x0000850006061a24 */ /* 0x000fe200078e02ff */
[----:B------:R-:W-:Y:S04]  /*dbc0*/  STS [R2+0x400], R14 ;  /* 0x0004000e02007388 */ /* 0x000fe80000000800 */
[----:B------:R2:W-:Y:S04]  /*dbd0*/  STS [R5], R13 ;  /* 0x0000000d05007388 */ /* 0x0005e80000000800 */
[----:B------:R3:W-:Y:S04]  /*dbe0*/  STS [R5+0x400], R12 ;  /* 0x0004000c05007388 */ /* 0x0007e80000000800 */
[----:B------:R-:W-:Y:S04]  /*dbf0*/  STS [R2+0x2000], R19 ;  /* 0x0020001302007388 */ /* 0x000fe80000000800 */
[----:B------:R4:W-:Y:S01]  /*dc00*/  STS [R2+0x2400], R18 ;  /* 0x0024001202007388 */ /* 0x0009e20000000800 */
[----:B-1----:R-:W-:-:S03]  /*dc10*/  ISETP.NE.AND P2, PT, R10, RZ, PT ;  /* 0x000000ff0a00720c */ /* 0x002fc60003f45270 */
[----:B------:R-:W-:Y:S04]  /*dc20*/  STS [R5+0x2000], R28 ;  /* 0x0020001c05007388 */ /* 0x000fe80000000800 */
[----:B------:R1:W-:Y:S04]  /*dc30*/  STS [R5+0x2400], R27 ;  /* 0x0024001b05007388 */ /* 0x0003e80000000800 */
[----:B------:R-:W-:Y:S01]  /*dc40*/  STS [R0], R26 ;  /* 0x0000001a00007388 */ /* 0x000fe20000000800 */
[----:B--2---:R-:W-:Y:S03]  /*dc50*/  @P5 MUFU.LG2 R13, R40 ;  /* 0x00000028000d5308 */ /* 0x004fe60000000c00 */
[----:B------:R-:W-:Y:S04]  /*dc60*/  STS [R0+0x400], R25 ;  /* 0x0004001900007388 */ /* 0x000fe80000000800 */
[----:B------:R-:W2:Y:S01]  /*dc70*/  S2R R14, SR_CTAID.X ;  /* 0x00000000000e7919 */ /* 0x000ea20000002500 */
[----:B---3--:R3:W-:Y:S01]  /*dc80*/  @P4 MUFU.LG2 R12, R39 ;  /* 0x00000027000c4308 */ /* 0x0087e20000000c00 */
[----:B----4-:R-:W-:-:S02]  /*dc90*/  IMAD.IADD R2, R9, 0x1, R0 ;  /* 0x0000000109027824 */ /* 0x010fc400078e0200 */
[----:B------:R-:W4:Y:S04]  /*dca0*/  S2R R18, SR_TID.X ;  /* 0x0000000000127919 */ /* 0x000f280000002100 */
[----:B------:R-:W-:Y:S01]  /*dcb0*/  STS [R2], R22 ;  /* 0x0000001602007388 */ /* 0x000fe20000000800 */
[----:B------:R-:W-:Y:S02]  /*dcc0*/  IADD3 R4, R8, R2, RZ ;  /* 0x0000000208047210 */ /* 0x000fe40007ffe0ff */
[----:B-1----:R-:W-:Y:S01]  /*dcd0*/  @!P1 MOV R5, c[0x0][0x214] ;  /* 0x0000850000059a02 */ /* 0x002fe20000000f00 */
[----:B------:R-:W-:Y:S03]  /*dce0*/  STS [R2+0x400], R21 ;  /* 0x0004001502007388 */ /* 0x000fe60000000800 */
[----:B------:R-:W-:Y:S01]  /*dcf0*/  @!P1 SEL R6, R5, c[0x0][0x234], !P2 ;  /* 0x00008d0005069a07 */ /* 0x000fe20005000000 */
[----:B------:R-:W-:Y:S01]  /*dd00*/  STS [R0+0x2000], R24 ;  /* 0x0020001800007388 */ /* 0x000fe20000000800 */
[----:B------:R-:W-:-:S03]  /*dd10*/  ISETP.NE.OR P2, PT, R43, RZ, !P2 ;  /* 0x000000ff2b00720c */ /* 0x000fc60005745670 */
[----:B------:R1:W-:Y:S04]  /*dd20*/  STS [R0+0x2400], R23 ;  /* 0x0024001700007388 */ /* 0x0003e80000000800 */
[----:B------:R-:W-:Y:S04]  /*dd30*/  STS [R2+0x2000], R20 ;  /* 0x0020001402007388 */ /* 0x000fe80000000800 */
[----:B------:R2:W-:Y:S04]  /*dd40*/  STS [R2+0x2400], R37 ;  /* 0x0024002502007388 */ /* 0x0005e80000000800 */
[----:B------:R-:W3:Y:S01]  /*dd50*/  S2R R28, SR_CTAID.Z ;  /* 0x00000000001c7919 */ /* 0x000ee20000002700 */
[----:B-1----:R-:W-:-:S02]  /*dd60*/  IADD3 R0, R8, R0, RZ ;  /* 0x0000000008007210 */ /* 0x002fc40007ffe0ff */
[----:B----4-:R-:W-:Y:S01]  /*dd70*/  SHF.R.S32.HI R19, RZ, 0x1f, R18 ;  /* 0x0000001fff137819 */ /* 0x010fe20000011412 */
[----:B------:R-:W1:Y:S02]  /*dd80*/  @P6 MUFU.LG2 R8, R41 ;  /* 0x0000002900086308 */ /* 0x000e640000000c00 */
[----:B------:R-:W-:Y:S01]  /*dd90*/  STS [R0], R36 ;  /* 0x0000002400007388 */ /* 0x000fe20000000800 */
[----:B--2---:R-:W-:-:S03]  /*dda0*/  @!P2 IMAD R2, R58, c[0x0][0x214], RZ ;  /* 0x000085003a02aa24 */ /* 0x004fc600078e02ff */
[----:B------:R-:W-:Y:S04]  /*ddb0*/  STS [R0+0x400], R38 ;  /* 0x0004002600007388 */ /* 0x000fe80000000800 */
[----:B------:R-:W-:Y:S01]  /*ddc0*/  STS [R4], R33 ;  /* 0x0000002104007388 */ /* 0x000fe20000000800 */
[----:B------:R-:W-:Y:S01]  /*ddd0*/  LEA.HI R11, R19, R18, RZ, 0x5 ;  /* 0x00000012130b7211 */ /* 0x000fe200078f28ff */
[----:B------:R-:W2:Y:S01]  /*dde0*/  @P3 MUFU.LG2 R10, R42 ;  /* 0x0000002a000a3308 */ /* 0x000ea20000000c00 */
[----:B------:R-:W-:Y:S01]  /*ddf0*/  @!P2 SEL R2, R2, R59, !P0 ;  /* 0x0000003b0202a207 */ /* 0x000fe20004000000 */
[----:B------:R-:W-:Y:S04]  /*de00*/  STS [R7], R32 ;  /* 0x0000002007007388 */ /* 0x000fe80000000800 */
[----:B------:R-:W-:Y:S04]  /*de10*/  STS [R0+0x2000], R35 ;  /* 0x0020002300007388 */ /* 0x000fe80000000800 */
[----:B------:R4:W-:Y:S04]  /*de20*/  STS [R0+0x2400], R34 ;  /* 0x0024002200007388 */ /* 0x0009e80000000800 */
[----:B------:R-:W-:Y:S04]  /*de30*/  STS [R4+0x2000], R31 ;  /* 0x0020001f04007388 */ /* 0x000fe80000000800 */
[----:B------:R1:W-:Y:S04]  /*de40*/  STS [R7+0x2000], R30 ;  /* 0x0020001e07007388 */ /* 0x0003e80000000800 */
[----:B------:R-:W-:Y:S01]  /*de50*/  BAR.SYNC.DEFER_BLOCKING 0x0 ;  /* 0x0000000000007b1d */ /* 0x000fe20000010000 */
[----:B----4-:R-:W-:-:S02]  /*de60*/  @P1 IMAD.MOV.U32 R0, RZ, RZ, 0x1 ;  /* 0x00000001ff001424 */ /* 0x010fc400078e00ff */
[----:B------:R-:W-:-:S03]  /*de70*/  @!P1 IMAD R0, R6, c[0x0][0x1c0], RZ ;  /* 0x0000700006009a24 */ /* 0x000fc600078e02ff */
[----:B-1----:R1:W5:Y:S04]  /*de80*/  LDL R30, [R1+0x28] ;  /* 0x00002800011e7983 */ /* 0x0023680000100800 */
[----:B-----5:R1:W4:Y:S04]  /*de90*/  LDS.128 R20, [R234] ;  /* 0x00000000ea147984 */ /* 0x0203280000000c00 */
[----:B------:R1:W1:Y:S04]  /*dea0*/  LDS.128 R24, [R234+0x800] ;  /* 0x00080000ea187984 */ /* 0x0002680000000c00 */
[----:B------:R1:W1:Y:S04]  /*deb0*/  LDS.128 R32, [R234+0x1000] ;  /* 0x00100000ea207984 */ /* 0x0002680000000c00 */
[----:B---3--:R3:W1:Y:S04]  /*dec0*/  LDS.128 R36, [R234+0x1800] ;  /* 0x00180000ea247984 */ /* 0x0086680000000c00 */
[----:B------:R3:W1:Y:S04]  /*ded0*/  LDS.128 R44, [R234+0x2000] ;  /* 0x00200000ea2c7984 */ /* 0x0006680000000c00 */
[----:B------:R3:W1:Y:S04]  /*dee0*/  LDS.128 R48, [R234+0x2800] ;  /* 0x00280000ea307984 */ /* 0x0006680000000c00 */
[----:B------:R3:W1:Y:S04]  /*def0*/  LDS.128 R52, [R234+0x3000] ;  /* 0x00300000ea347984 */ /* 0x0006680000000c00 */
[----:B------:R-:W1:Y:S01]  /*df00*/  LDS.128 R232, [R234+0x3800] ;  /* 0x00380000eae87984 */ /* 0x000e620000000c00 */
[----:B------:R-:W-:-:S05]  /*df10*/  IMAD R0, R58, R0, RZ ;  /* 0x000000003a007224 */ /* 0x000fca00078e02ff */
[----:B------:R-:W-:Y:S02]  /*df20*/  SEL R9, R0, RZ, P2 ;  /* 0x000000ff00097207 */ /* 0x000fe40001000000 */
[----:B------:R-:W-:Y:S02]  /*df30*/  LOP3.LUT R0, R11, 0xffffffe0, RZ, 0xc0, !PT ;  /* 0xffffffe00b007812 */ /* 0x000fe400078ec0ff */
[----:B------:R-:W-:Y:S01]  /*df40*/  @P1 MOV R7, c[0x0][0x210] ;  /* 0x0000840000071a02 */ /* 0x000fe20000000f00 */
[----:B------:R-:W-:Y:S01]  /*df50*/  CS2R R4, SRZ ;  /* 0x0000000000047805 */ /* 0x000fe2000001ff00 */
[----:B------:R-:W-:Y:S01]  /*df60*/  @!P1 MOV R7, 0x1 ;  /* 0x0000000100079802 */ /* 0x000fe20000000f00 */
[----:B------:R-:W-:Y:S01]  /*df70*/  IMAD.IADD R0, R18, 0x1, -R0 ;  /* 0x0000000112007824 */ /* 0x000fe200078e0a00 */
[----:B------:R-:W-:Y:S02]  /*df80*/  @!P2 SHF.R.S32.HI R5, RZ, 0x1f, R2 ;  /* 0x0000001fff05a819 */ /* 0x000fe40000011402 */
[----:B------:R-:W-:Y:S01]  /*df90*/  @!P2 MOV R4, R2 ;  /* 0x000000020004a202 */ /* 0x000fe20000000f00 */
[----:B------:R-:W-:Y:S01]  /*dfa0*/  IMAD R2, R28, R6, R9 ;  /* 0x000000061c027224 */ /* 0x000fe200078e0209 */
[----:B------:R-:W-:Y:S01]  /*dfb0*/  LOP3.LUT P2, RZ, R0, 0x3, RZ, 0xc0, !PT ;  /* 0x0000000300ff7812 */ /* 0x000fe2000784c0ff */
[----:B------:R-:W-:-:S02]  /*dfc0*/  IMAD R6, R14, R7, RZ ;  /* 0x000000070e067224 */ /* 0x000fc400078e02ff */
[----:B------:R-:W-:-:S03]  /*dfd0*/  @P6 FMUL.FTZ R8, R8, 0.69314718246459960938 ;  /* 0x3f31721808086820 */ /* 0x000fc60000410000 */
[----:B------:R-:W-:Y:S01]  /*dfe0*/  SHF.L.U32 R11, R6, 0x7, RZ ;  /* 0x00000007060b7819 */ /* 0x000fe200000006ff */
[----:B--2---:R-:W-:Y:S01]  /*dff0*/  @P3 FMUL.FTZ R6, R10, 0.69314718246459960938 ;  /* 0x3f3172180a063820 */ /* 0x004fe20000410000 */
[----:B------:R-:W-:Y:S01]  /*e000*/  MOV R17, 0x7f800000 ;  /* 0x7f80000000117802 */ /* 0x000fe20000000f00 */
[----:B------:R-:W-:Y:S01]  /*e010*/  @P6 FFMA.FTZ R17, R136, c[0x0][0x238], R8 ;  /* 0x00008e0088116a23 */ /* 0x000fe20000010008 */
[--C-:B------:R-:W-:Y:S01]  /*e020*/  IADD3 R10, P1, P0, R11, R4, R2.reuse ;  /* 0x000000040b0a7210 */ /* 0x100fe2000783e002 */
[----:B------:R-:W-:Y:S01]  /*e030*/  @P5 FMUL.FTZ R9, R13, 0.69314718246459960938 ;  /* 0x3f3172180d095820 */ /* 0x000fe20000410000 */
[----:B------:R-:W-:Y:S01]  /*e040*/  SHF.R.S32.HI R4, RZ, 0x1f, R11 ;  /* 0x0000001fff047819 */ /* 0x000fe2000001140b */
[----:B------:R-:W-:Y:S01]  /*e050*/  @P4 FMUL.FTZ R8, R12, 0.69314718246459960938 ;  /* 0x3f3172180c084820 */ /* 0x000fe20000410000 */
[----:B------:R-:W-:Y:S01]  /*e060*/  SHF.R.S32.HI R2, RZ, 0x1f, R2 ;  /* 0x0000001fff027819 */ /* 0x000fe20000011402 */
[----:B------:R-:W-:Y:S01]  /*e070*/  BSSY B0, `(.L_x_10) ;  /* 0x0000030000007945 */ /* 0x000fe20003800000 */
[----:B------:R-:W-:Y:S01]  /*e080*/  MOV R16, 0x7f800000 ;  /* 0x7f80000000107802 */ /* 0x000fe20000000f00 */
[----:B------:R-:W-:Y:S01]  /*e090*/  @P5 FFMA.FTZ R16, R135, c[0x0][0x238], R9 ;  /* 0x00008e0087105a23 */ /* 0x000fe20000010009 */
[----:B------:R-:W-:Y:S01]  /*e0a0*/  MOV R14, 0x7f800000 ;  /* 0x7f800000000e7802 */ /* 0x000fe20000000f00 */
[----:B------:R-:W-:Y:S01]  /*e0b0*/  @P4 FFMA.FTZ R14, R134, c[0x0][0x238], R8 ;  /* 0x00008e00860e4a23 */ /* 0x000fe20000010008 */
[----:B------:R-:W-:Y:S01]  /*e0c0*/  MOV R15, 0x7f800000 ;  /* 0x7f800000000f7802 */ /* 0x000fe20000000f00 */
[----:B------:R-:W-:Y:S01]  /*e0d0*/  @P3 FFMA.FTZ R15, R3, c[0x0][0x238], R6 ;  /* 0x00008e00030f3a23 */ /* 0x000fe20000010006 */
[----:B------:R-:W-:Y:S01]  /*e0e0*/  IADD3.X R11, R4, R5, R2, P1, P0 ;  /* 0x00000005040b7210 */ /* 0x000fe20000fe0402 */
[----:B------:R-:W-:Y:S05]  /*e0f0*/  @P2 BRA `(.L_x_11) ;  /* 0x0000027000002947 */ /* 0x000fea0003800000 */
[----:B-1-34-:R-:W-:Y:S02]  /*e100*/  SHF.R.S32.HI R2, RZ, 0x1f, R29 ;  /* 0x0000001fff027819 */ /* 0x01afe4000001141d */
[----:B------:R-:W-:-:S02]  /*e110*/  SHF.R.S32.HI R3, RZ, 0x1f, R0 ;  /* 0x0000001fff037819 */ /* 0x000fc40000011400 */
[----:B------:R-:W-:Y:S02]  /*e120*/  LEA.HI R2, R2, R29, RZ, 0x2 ;  /* 0x0000001d02027211 */ /* 0x000fe400078f10ff */
[----:B------:R-:W-:Y:S02]  /*e130*/  LEA.HI R0, R3, R0, RZ, 0x2 ;  /* 0x0000000003007211 */ /* 0x000fe400078f10ff */
[----:B------:R-:W-:Y:S02]  /*e140*/  LOP3.LUT R2, R2, 0xffffffc, RZ, 0xc0, !PT ;  /* 0x0ffffffc02027812 */ /* 0x000fe400078ec0ff */
[----:B------:R-:W-:-:S03]  /*e150*/  SHF.R.S32.HI R0, RZ, 0x2, R0 ;  /* 0x00000002ff007819 */ /* 0x000fc60000011400 */
[----:B------:R-:W-:-:S04]  /*e160*/  IMAD.IADD R2, R29, 0x1, -R2 ;  /* 0x000000011d027824 */ /* 0x000fc800078e0a02 */
[----:B------:R-:W-:-:S05]  /*e170*/  IMAD R0, R2, 0x10, R0 ;  /* 0x0000001002007824 */ /* 0x000fca00078e0200 */
[CC--:B------:R-:W-:Y:S02]  /*e180*/  ISETP.GE.AND P6, PT, R0.reuse, R30.reuse, PT ;  /* 0x0000001e0000720c */ /* 0x0c0fe40003fc6270 */
[C---:B------:R-:W-:Y:S02]  /*e190*/  IADD3 R3, R0.reuse, 0x8, RZ ;  /* 0x0000000800037810 */ /* 0x040fe40007ffe0ff */
[C---:B------:R-:W-:Y:S02]  /*e1a0*/  IADD3 R2, R0.reuse, 0x40, RZ ;  /* 0x0000004000027810 */ /* 0x040fe40007ffe0ff */
[----:B------:R-:W-:Y:S02]  /*e1b0*/  IADD3 R4, R0, 0x48, RZ ;  /* 0x0000004800047810 */ /* 0x000fe40007ffe0ff */
[-C--:B------:R-:W-:Y:S02]  /*e1c0*/  ISETP.GE.AND P5, PT, R3, R30.reuse, PT ;  /* 0x0000001e0300720c */ /* 0x080fe40003fa6270 */
[----:B------:R-:W-:-:S02]  /*e1d0*/  ISETP.GE.AND P4, PT, R2, R30, PT ;  /* 0x0000001e0200720c */ /* 0x000fc40003f86270 */
[----:B------:R-:W-:Y:S01]  /*e1e0*/  ISETP.GE.AND P3, PT, R4, R30, PT ;  /* 0x0000001e0400720c */ /* 0x000fe20003f66270 */
[----:B------:R-:W-:-:S05]  /*e1f0*/  @!P6 IMAD R0, R0, R7, RZ ;  /* 0x000000070000e224 */ /* 0x000fca00078e02ff */
[----:B------:R-:W-:-:S03]  /*e200*/  @!P6 IADD3 R5, P0, R0, R10, RZ ;  /* 0x0000000a0005e210 */ /* 0x000fc60007f1e0ff */
[----:B------:R-:W-:Y:S01]  /*e210*/  @!P5 IMAD R3, R3, R7, RZ ;  /* 0x000000070303d224 */ /* 0x000fe200078e02ff */
[----:B------:R-:W-:Y:S01]  /*e220*/  @!P6 LEA.HI.X.SX32 R6, R0, R11, 0x1, P0 ;  /* 0x0000000b0006e211 */ /* 0x000fe200000f0eff */
[-C--:B------:R-:W-:Y:S01]  /*e230*/  @!P4 IMAD R12, R2, R7.reuse, RZ ;  /* 0x00000007020cc224 */ /* 0x080fe200078e02ff */
[----:B------:R-:W-:Y:S01]  /*e240*/  @!P6 LEA R8, P0, R5, c[0x0][0x200], 0x2 ;  /* 0x000080000508ea11 */ /* 0x000fe200078010ff */
[----:B------:R-:W-:Y:S01]  /*e250*/  @!P3 IMAD R2, R4, R7, RZ ;  /* 0x000000070402b224 */ /* 0x000fe200078e02ff */
[-C--:B------:R-:W-:Y:S02]  /*e260*/  @!P5 IADD3 R0, P2, R3, R10.reuse, RZ ;  /* 0x0000000a0300d210 */ /* 0x080fe40007f5e0ff */
[----:B------:R-:W-:Y:S02]  /*e270*/  @!P6 LEA.HI.X R9, R5, c[0x0][0x204], R6, 0x2, P0 ;  /* 0x000081000509ea11 */ /* 0x000fe400000f1406 */
[-C--:B------:R-:W-:Y:S02]  /*e280*/  @!P4 IADD3 R5, P1, R12, R10.reuse, RZ ;  /* 0x0000000a0c05c210 */ /* 0x080fe40007f3e0ff */
[----:B------:R-:W-:Y:S01]  /*e290*/  @!P3 IADD3 R10, P0, R2, R10, RZ ;  /* 0x0000000a020ab210 */ /* 0x000fe20007f1e0ff */
[----:B------:R1:W-:Y:S01]  /*e2a0*/  @!P6 STG.E [R8.64], R17 ;  /* 0x000000110800e986 */ /* 0x0003e2000c101908 */
[----:B------:R-:W-:-:S02]  /*e2b0*/  @!P5 LEA.HI.X.SX32 R3, R3, R11, 0x1, P2 ;  /* 0x0000000b0303d211 */ /* 0x000fc400010f0eff */
[----:B------:R-:W-:Y:S02]  /*e2c0*/  @!P5 LEA R6, P2, R0, c[0x0][0x200], 0x2 ;  /* 0x000080000006da11 */ /* 0x000fe400078410ff */
[-C--:B------:R-:W-:Y:S02]  /*e2d0*/  @!P4 LEA.HI.X.SX32 R12, R12, R11.reuse, 0x1, P1 ;  /* 0x0000000b0c0cc211 */ /* 0x080fe400008f0eff */
[----:B------:R-:W-:Y:S02]  /*e2e0*/  @!P3 LEA.HI.X.SX32 R11, R2, R11, 0x1, P0 ;  /* 0x0000000b020bb211 */ /* 0x000fe400000f0eff */
[----:B------:R-:W-:Y:S02]  /*e2f0*/  @!P4 LEA R4, P1, R5, c[0x0][0x200], 0x2 ;  /* 0x000080000504ca11 */ /* 0x000fe400078210ff */
[----:B------:R-:W-:Y:S02]  /*e300*/  @!P3 LEA R2, P0, R10, c[0x0][0x200], 0x2 ;  /* 0x000080000a02ba11 */ /* 0x000fe400078010ff */
[----:B------:R-:W-:-:S02]  /*e310*/  @!P5 LEA.HI.X R7, R0, c[0x0][0x204], R3, 0x2, P2 ;  /* 0x000081000007da11 */ /* 0x000fc400010f1403 */
[----:B------:R-:W-:Y:S02]  /*e320*/  @!P4 LEA.HI.X R5, R5, c[0x0][0x204], R12, 0x2, P1 ;  /* 0x000081000505ca11 */ /* 0x000fe400008f140c */
[----:B------:R-:W-:Y:S01]  /*e330*/  @!P3 LEA.HI.X R3, R10, c[0x0][0x204], R11, 0x2, P0 ;  /* 0x000081000a03ba11 */ /* 0x000fe200000f140b */
[----:B------:R1:W-:Y:S04]  /*e340*/  @!P5 STG.E [R6.64], R16 ;  /* 0x000000100600d986 */ /* 0x0003e8000c101908 */
[----:B------:R1:W-:Y:S04]  /*e350*/  @!P4 STG.E [R4.64], R14 ;  /* 0x0000000e0400c986 */ /* 0x0003e8000c101908 */
[----:B------:R1:W-:Y:S02]  /*e360*/  @!P3 STG.E [R2.64], R15 ;  /* 0x0000000f0200b986 */ /* 0x0003e4000c101908 */
.L_x_11:
[----:B-1-34-:R-:W-:Y:S05]  /*e370*/  BSYNC B0 ;  /* 0x0000000000007941 */ /* 0x01afea0003800000 */
.L_x_10:
[----:B------:R-:W2:Y:S04]  /*e380*/  LDL.LU.64 R8, [R1+0x50] ;  /* 0x0000500001087983 */ /* 0x000ea80000300a00 */
[----:B------:R1:W5:Y:S01]  /*e390*/  LDL.64 R12, [R1+0x20] ;  /* 0x00002000010c7983 */ /* 0x0003620000100a00 */
[----:B------:R-:W-:Y:S01]  /*e3a0*/  LEA.HI R0, R19, R18, RZ, 0x3 ;  /* 0x0000001213007211 */ /* 0x000fe200078f18ff */
[----:B------:R-:W-:Y:S01]  /*e3b0*/  BSSY B0, `(.L_x_12) ;  /* 0x0000013000007945 */ /* 0x000fe20003800000 */
[----:B------:R-:W-:-:S02]  /*e3c0*/  SHF.R.S32.HI R4, RZ, 0x1f, R28 ;  /* 0x0000001fff047819 */ /* 0x000fc4000001141c */
[----:B------:R-:W-:-:S03]  /*e3d0*/  SHF.R.S32.HI R10, RZ, 0x3, R0 ;  /* 0x00000003ff0a7819 */ /* 0x000fc60000011400 */
[----:B------:R-:W-:-:S04]  /*e3e0*/  IMAD R0, R4, c[0x0][0x1f0], RZ ;  /* 0x00007c0004007a24 */ /* 0x000fc800078e02ff */
[----:B------:R-:W-:Y:S01]  /*e3f0*/  IMAD R0, R28, c[0x0][0x1f4], R0 ;  /* 0x00007d001c007a24 */ /* 0x000fe200078e0200 */
[----:B--2---:R-:W-:-:S05]  /*e400*/  IADD3 R2, P0, R8, R56, RZ ;  /* 0x0000003808027210 */ /* 0x004fca0007f1e0ff */
[----:B------:R-:W-:Y:S01]  /*e410*/  IMAD.X R3, R9, 0x1, R57, P0 ;  /* 0x0000000109037824 */ /* 0x000fe200000e0639 */
[----:B------:R-:W-:-:S03]  /*e420*/  ISETP.GE.AND P0, PT, R10, R30, PT ;  /* 0x0000001e0a00720c */ /* 0x000fc60003f06270 */
[----:B------:R-:W-:-:S04]  /*e430*/  IMAD.WIDE.U32 R8, R28, c[0x0][0x1f0], R2 ;  /* 0x00007c001c087a25 */ /* 0x000fc800078e0002 */
[----:B------:R-:W-:-:S06]  /*e440*/  IMAD.IADD R7, R9, 0x1, R0 ;  /* 0x0000000109077824 */ /* 0x000fcc00078e0200 */
[----:B------:R-:W-:Y:S05]  /*e450*/  @P0 BRA `(.L_x_13) ;  /* 0x0000008000000947 */ /* 0x000fea0003800000 */
[----:B-1----:R-:W-:Y:S01]  /*e460*/  MOV R6, R8 ;  /* 0x0000000800067202 */ /* 0x002fe20000000f00 */
[----:B-----5:R-:W-:-:S04]  /*e470*/  IMAD R0, R13, c[0x0][0x1e8], RZ ;  /* 0x00007a000d007a24 */ /* 0x020fc800078e02ff */
[----:B------:R-:W-:-:S04]  /*e480*/  IMAD.WIDE.U32 R2, R12, c[0x0][0x1e8], R6 ;  /* 0x00007a000c027a25 */ /* 0x000fc800078e0006 */
[----:B------:R-:W-:Y:S01]  /*e490*/  IMAD R0, R12, c[0x0][0x1ec], R0 ;  /* 0x00007b000c007a24 */ /* 0x000fe200078e0200 */
[----:B------:R-:W-:-:S04]  /*e4a0*/  LEA R4, P0, R2, c[0x0][0x1d0], 0x1 ;  /* 0x0000740002047a11 */ /* 0x000fc800078008ff */
[----:B------:R-:W-:-:S04]  /*e4b0*/  IADD3 R0, R3, R0, RZ ;  /* 0x0000000003007210 */ /* 0x000fc80007ffe0ff */
[----:B------:R-:W-:-:S05]  /*e4c0*/  LEA.HI.X R5, R2, c[0x0][0x1d4], R0, 0x1, P0 ;  /* 0x0000750002057a11 */ /* 0x000fca00000f0c00 */
[----:B------:R1:W-:Y:S02]  /*e4d0*/  STG.E.128 [R4.64], R20 ;  /* 0x0000001404007986 */ /* 0x0003e4000c101d08 */
.L_x_13:
[----:B-1----:R-:W-:Y:S05]  /*e4e0*/  BSYNC B0 ;  /* 0x0000000000007941 */ /* 0x002fea0003800000 */
.L_x_12:
[----:B------:R-:W-:Y:S01]  /*e4f0*/  IADD3 R0, R10, 0x10, RZ ;  /* 0x000000100a007810 */ /* 0x000fe20007ffe0ff */
[----:B------:R-:W-:Y:S03]  /*e500*/  BSSY B0, `(.L_x_14) ;  /* 0x000000e000007945 */ /* 0x000fe60003800000 */
[----:B------:R-:W-:-:S13]  /*e510*/  ISETP.GE.AND P0, PT, R0, R30, PT ;  /* 0x0000001e0000720c */ /* 0x000fda0003f06270 */
[----:B------:R-:W-:Y:S05]  /*e520*/  @P0 BRA `(.L_x_15) ;  /* 0x000000b000000947 */ /* 0x000fea0003800000 */
[----:B-----5:R-:W-:Y:S01]  /*e530*/  IADD3 R4, P0, R12, 0x10, RZ ;  /* 0x000000100c047810 */ /* 0x020fe20007f1e0ff */
[----:B------:R-:W-:Y:S01]  /*e540*/  IMAD.MOV.U32 R2, RZ, RZ, R8 ;  /* 0x000000ffff027224 */ /* 0x000fe200078e0008 */
[----:B------:R-:W-:-:S03]  /*e550*/  MOV R3, R7 ;  /* 0x0000000700037202 */ /* 0x000fc60000000f00 */
[----:B------:R-:W-:Y:S02]  /*e560*/  IMAD.X R0, RZ, RZ, R13, P0 ;  /* 0x000000ffff007224 */ /* 0x000fe400000e060d */
[----:B------:R-:W-:-:S04]  /*e570*/  IMAD.WIDE.U32 R2, R4, c[0x0][0x1e8], R2 ;  /* 0x00007a0004027a25 */ /* 0x000fc800078e0002 */
[----:B------:R-:W-:-:S04]  /*e580*/  IMAD R0, R0, c[0x0][0x1e8], RZ ;  /* 0x00007a0000007a24 */ /* 0x000fc800078e02ff */
[----:B------:R-:W-:Y:S01]  /*e590*/  IMAD R0, R4, c[0x0][0x1ec], R0 ;  /* 0x00007b0004007a24 */ /* 0x000fe200078e0200 */
[----:B------:R-:W-:-:S04]  /*e5a0*/  LEA R4, P0, R2, c[0x0][0x1d0], 0x1 ;  /* 0x0000740002047a11 */ /* 0x000fc800078008ff */
[----:B------:R-:W-:-:S04]  /*e5b0*/  IADD3 R0, R3, R0, RZ ;  /* 0x0000000003007210 */ /* 0x000fc80007ffe0ff */
[----:B------:R-:W-:-:S05]  /*e5c0*/  LEA.HI.X R5, R2, c[0x0][0x1d4], R0, 0x1, P0 ;  /* 0x0000750002057a11 */ /* 0x000fca00000f0c00 */
[----:B------:R1:W-:Y:S02]  /*e5d0*/  STG.E.128 [R4.64], R24 ;  /* 0x0000001804007986 */ /* 0x0003e4000c101d08 */
.L_x_15:
[----:B------:R-:W-:Y:S05]  /*e5e0*/  BSYNC B0 ;  /* 0x0000000000007941 */ /* 0x000fea0003800000 */
.L_x_14:
[----:B------:R-:W2:Y:S01]  /*e5f0*/  LDL.LU R0, [R1+0x6c] ;  /* 0x00006c0001007983 */ /* 0x000ea20000300800 */
[----:B------:R-:W-:Y:S01]  /*e600*/  BSSY B0, `(.L_x_16) ;  /* 0x000000e000007945 */ /* 0x000fe20003800000 */
[----:B--2---:R-:W-:-:S13]  /*e610*/  ISETP.GE.AND P0, PT, R0, R30, PT ;  /* 0x0000001e0000720c */ /* 0x004fda0003f06270 */
[----:B------:R-:W-:Y:S05]  /*e620*/  @P0 BRA `(.L_x_17) ;  /* 0x000000b000000947 */ /* 0x000fea0003800000 */
[----:B-1---5:R-:W-:Y:S01]  /*e630*/  IADD3 R4, P0, R12, 0x20, RZ ;  /* 0x000000200c047810 */ /* 0x022fe20007f1e0ff */
        /* <DEDUP_REMOVED lines=10> */
.L_x_17:
[----:B------:R-:W-:Y:S05]  /*e6e0*/  BSYNC B0 ;  /* 0x0000000000007941 */ /* 0x000fea0003800000 */
.L_x_16:
        /* <DEDUP_REMOVED lines=15> */
.L_x_19:
[----:B------:R-:W-:Y:S05]  /*e7e0*/  BSYNC B0 ;  /* 0x0000000000007941 */ /* 0x000fea0003800000 */
.L_x_18:
        /* <DEDUP_REMOVED lines=15> */
.L_x_21:
[----:B------:R-:W-:Y:S05]  /*e8e0*/  BSYNC B0 ;  /* 0x0000000000007941 */ /* 0x000fea0003800000 */
.L_x_20:
        /* <DEDUP_REMOVED lines=15> */
.L_x_23:
[----:B------:R-:W-:Y:S05]  /*e9e0*/  BSYNC B0 ;  /* 0x0000000000007941 */ /* 0x000fea0003800000 */
.L_x_22:
        /* <DEDUP_REMOVED lines=15> */
.L_x_25:
[----:B------:R-:W-:Y:S05]  /*eae0*/  BSYNC B0 ;  /* 0x0000000000007941 */ /* 0x000fea0003800000 */
.L_x_24:
[----:B------:R-:W2:Y:S02]  /*eaf0*/  LDL.LU R0, [R1+0x58] ;  /* 0x0000580001007983 */ /* 0x000ea40000300800 */
[----:B--2---:R-:W-:-:S13]  /*eb00*/  ISETP.GE.AND P0, PT, R0, R30, PT ;  /* 0x0000001e0000720c */ /* 0x004fda0003f06270 */
[----:B------:R-:W-:Y:S05]  /*eb10*/  @P0 EXIT ;  /* 0x000000000000094d */ /* 0x000fea0003800000 */
[----:B-----5:R-:W-:Y:S01]  /*eb20*/  IADD3 R6, P0, R12, 0x70, RZ ;  /* 0x000000700c067810 */ /* 0x020fe20007f1e0ff */
[----:B------:R-:W-:Y:S01]  /*eb30*/  IMAD.MOV.U32 R2, RZ, RZ, R8 ;  /* 0x000000ffff027224 */ /* 0x000fe200078e0008 */
[----:B------:R-:W-:-:S03]  /*eb40*/  MOV R3, R7 ;  /* 0x0000000700037202 */ /* 0x000fc60000000f00 */
[----:B------:R-:W-:Y:S02]  /*eb50*/  IMAD.X R0, RZ, RZ, R13, P0 ;  /* 0x000000ffff007224 */ /* 0x000fe400000e060d */
[----:B-1----:R-:W-:-:S04]  /*eb60*/  IMAD.WIDE.U32 R4, R6, c[0x0][0x1e8], R2 ;  /* 0x00007a0006047a25 */ /* 0x002fc800078e0002 */
[----:B------:R-:W-:Y:S01]  /*eb70*/  IMAD R0, R0, c[0x0][0x1e8], RZ ;  /* 0x00007a0000007a24 */ /* 0x000fe200078e02ff */
[----:B------:R-:W-:-:S03]  /*eb80*/  LEA R2, P0, R4, c[0x0][0x1d0], 0x1 ;  /* 0x0000740004027a11 */ /* 0x000fc600078008ff */
[----:B------:R-:W-:-:S05]  /*eb90*/  IMAD R0, R6, c[0x0][0x1ec], R0 ;  /* 0x00007b0006007a24 */ /* 0x000fca00078e0200 */
[----:B------:R-:W-:-:S04]  /*eba0*/  IADD3 R0, R5, R0, RZ ;  /* 0x0000000005007210 */ /* 0x000fc80007ffe0ff */
[----:B------:R-:W-:-:S05]  /*ebb0*/  LEA.HI.X R3, R4, c[0x0][0x1d4], R0, 0x1, P0 ;  /* 0x0000750004037a11 */ /* 0x000fca00000f0c00 */
[----:B------:R-:W-:Y:S01]  /*ebc0*/  STG.E.128 [R2.64], R232 ;  /* 0x000000e802007986 */ /* 0x000fe2000c101d08 */
[----:B------:R-:W-:Y:S05]  /*ebd0*/  EXIT ;  /* 0x000000000000794d */ /* 0x000fea0003800000 */
.L_x_2:
[----:B------:R-:W3:Y:S01]  /*ebe0*/  LDL.LU R18, [R1+0x4c] ;  /* 0x00004c0001127983 */ /* 0x000ee20000300800 */
[----:B-1----:R-:W1:Y:S01]  /*ebf0*/  LDC.U8 R4, c[0x0][0x329] ;  /* 0x0000ca40ff047b82 */ /* 0x002e620000000000 */
[----:B------:R-:W-:Y:S01]  /*ec00*/  SHF.R.S32.HI R10, RZ, 0x1f, R138 ;  /* 0x0000001fff0a7819 */ /* 0x000fe2000001148a */
[----:B------:R-:W-:Y:S01]  /*ec10*/  IMAD.IADD R14, R14, 0x1, -R12 ;  /* 0x000000010e0e7824 */ /* 0x000fe200078e0a0c */
[----:B------:R-:W-:Y:S02]  /*ec20*/  BSSY B0, `(.L_x_26) ;  /* 0x000003c000007945 */ /* 0x000fe40003800000 */
[----:B------:R-:W-:-:S03]  /*ec30*/  LEA.HI R10, R10, R138, RZ, 0x3 ;  /* 0x0000008a0a0a7211 */ /* 0x000fc600078f18ff */
[----:B------:R-:W4:Y:S01]  /*ec40*/  LDC.U8 R0, c[0x0][0x328] ;  /* 0x0000ca00ff007b82 */ /* 0x000f220000000000 */
[----:B-1----:R-:W-:Y:S02]  /*ec50*/  ISETP.NE.AND P1, PT, R4, RZ, PT ;  /* 0x000000ff0400720c */ /* 0x002fe40003f25270 */
[----:B----4-:R-:W-:-:S04]  /*ec60*/  ISETP.NE.AND P3, PT, R0, RZ, PT ;  /* 0x000000ff0000720c */ /* 0x010fc80003f65270 */
[----:B------:R-:W-:-:S07]  /*ec70*/  ISETP.NE.OR P2, PT, R4, RZ, !P3 ;  /* 0x000000ff0400720c */ /* 0x000fce0005f45670 */
[----:B------:R-:W-:Y:S01]  /*ec80*/  @P1 IMAD.MOV.U32 R7, RZ, RZ, c[0x0][0x210] ;  /* 0x00008400ff071624 */ /* 0x000fe200078e00ff */
[----:B------:R-:W-:Y:S01]  /*ec90*/  LOP3.LUT R4, R10, 0x1ffffff8, RZ, 0xc0, !PT ;  /* 0x1ffffff80a047812 */ /* 0x000fe200078ec0ff */
[----:B------:R-:W-:Y:S01]  /*eca0*/  @!P1 IMAD.MOV.U32 R6, RZ, RZ, c[0x0][0x214] ;  /* 0x00008500ff069624 */ /* 0x000fe200078e00ff */
[----:B------:R-:W-:Y:S01]  /*ecb0*/  SHF.R.S32.HI R10, RZ, 0x3, R10 ;  /* 0x00000003ff0a7819 */ /* 0x000fe2000001140a */
[----:B------:R-:W-:Y:S02]  /*ecc0*/  @P1 IMAD R7, R7, c[0x0][0x214], RZ ;  /* 0x0000850007071a24 */ /* 0x000fe400078e02ff */
[----:B------:R-:W-:Y:S01]  /*ecd0*/  @P1 IMAD.MOV.U32 R15, RZ, RZ, c[0x0][0x210] ;  /* 0x00008400ff0f1624 */ /* 0x000fe200078e00ff */
[----:B------:R-:W-:Y:S02]  /*ece0*/  @!P1 SEL R7, R6, c[0x0][0x234], !P3 ;  /* 0x00008d0006079a07 */ /* 0x000fe40005800000 */
[----:B------:R-:W-:-:S05]  /*ecf0*/  @!P1 MOV R15, 0x1 ;  /* 0x00000001000f9802 */ /* 0x000fca0000000f00 */
[----:B------:R-:W-:Y:S01]  /*ed00*/  IMAD R6, R12, R15, RZ ;  /* 0x0000000f0c067224 */ /* 0x000fe200078e02ff */
[C---:B---3--:R-:W-:Y:S02]  /*ed10*/  ISETP.NE.AND P4, PT, R18.reuse, -0x1, PT ;  /* 0xffffffff1200780c */ /* 0x048fe40003f85270 */
[----:B------:R-:W-:-:S11]  /*ed20*/  ISETP.NE.OR P0, PT, R18, -0x1, P2 ;  /* 0xffffffff1200780c */ /* 0x000fd60001705670 */
[----:B------:R-:W-:Y:S01]  /*ed30*/  @P4 IMAD.WIDE.U32 R2, R18, c[0x0][0x1e8], RZ ;  /* 0x00007a0012024a25 */ /* 0x000fe200078e00ff */
[----:B------:R-:W-:-:S03]  /*ed40*/  @!P4 SHF.R.S32.HI R0, RZ, 0x1f, R11 ;  /* 0x0000001fff00c819 */ /* 0x000fc6000001140b */
[----:B------:R-:W-:Y:S02]  /*ed50*/  @P4 IMAD R5, R18, c[0x0][0x1ec], R3 ;  /* 0x00007b0012054a24 */ /* 0x000fe400078e0203 */
[----:B------:R-:W-:Y:S02]  /*ed60*/  @!P4 IMAD R3, R0, c[0x0][0x1e0], RZ ;  /* 0x000078000003ca24 */ /* 0x000fe400078e02ff */
[----:B------:R-:W-:-:S04]  /*ed70*/  @!P4 IMAD.WIDE.U32 R8, R11, c[0x0][0x1e0], RZ ;  /* 0x000078000b08ca25 */ /* 0x000fc800078e00ff */
[----:B------:R-:W-:Y:S01]  /*ed80*/  IMAD.IADD R0, R138, 0x1, -R4 ;  /* 0x000000018a007824 */ /* 0x000fe200078e0a04 */
[----:B------:R-:W-:Y:S01]  /*ed90*/  @!P4 MOV R2, R8 ;  /* 0x000000080002c202 */ /* 0x000fe20000000f00 */
[----:B------:R-:W-:Y:S01]  /*eda0*/  @!P4 IMAD R4, R11, c[0x0][0x1e4], R3 ;  /* 0x000079000b04ca24 */ /* 0x000fe200078e0203 */
[----:B------:R-:W-:Y:S01]  /*edb0*/  SHF.R.S32.HI R8, RZ, 0x1f, R16 ;  /* 0x0000001fff087819 */ /* 0x000fe20000011410 */
[----:B------:R-:W-:Y:S02]  /*edc0*/  IMAD.SHL.U32 R0, R0, 0x8, RZ ;  /* 0x0000000800007824 */ /* 0x000fe400078e00ff */
[----:B------:R-:W-:Y:S01]  /*edd0*/  @P1 IMAD.MOV.U32 R3, RZ, RZ, 0x1 ;  /* 0x00000001ff031424 */ /* 0x000fe200078e00ff */
[----:B------:R-:W-:Y:S01]  /*ede0*/  @!P4 IADD3 R5, R9, R4, RZ ;  /* 0x000000040905c210 */ /* 0x000fe20007ffe0ff */
[----:B------:R-:W-:Y:S01]  /*edf0*/  @!P1 IMAD R3, R7, c[0x0][0x1c0], RZ ;  /* 0x0000700007039a24 */ /* 0x000fe200078e02ff */
[----:B------:R-:W-:Y:S01]  /*ee00*/  IADD3 R4, P3, R0, R2, RZ ;  /* 0x0000000200047210 */ /* 0x000fe20007f7e0ff */
[----:B------:R-:W-:-:S02]  /*ee10*/  @!P0 IMAD R18, R11, c[0x0][0x214], RZ ;  /* 0x000085000b128a24 */ /* 0x000fc400078e02ff */
[----:B------:R-:W-:Y:S01]  /*ee20*/  IMAD R8, R8, c[0x0][0x1f0], RZ ;  /* 0x00007c0008087a24 */ /* 0x000fe200078e02ff */
[----:B------:R-:W-:Y:S01]  /*ee30*/  LEA.HI.X.SX32 R5, R0, R5, 0x1, P3 ;  /* 0x0000000500057211 */ /* 0x000fe200018f0eff */
[----:B------:R-:W-:Y:S01]  /*ee40*/  IMAD R0, R11, R3, RZ ;  /* 0x000000030b007224 */ /* 0x000fe200078e02ff */
[----:B------:R1:W-:Y:S01]  /*ee50*/  @!P0 STL [R1+0x4c], R18 ;  /* 0x00004c1201008387 */ /* 0x0003e20000100800 */
[----:B------:R-:W-:Y:S01]  /*ee60*/  CS2R R2, SRZ ;  /* 0x0000000000027805 */ /* 0x000fe2000001ff00 */
[----:B------:R-:W-:Y:S01]  /*ee70*/  SHF.R.S32.HI R11, RZ, 0x1f, R10 ;  /* 0x0000001fff0b7819 */ /* 0x000fe2000001140a */
[----:B------:R-:W-:Y:S01]  /*ee80*/  @!P2 IMAD.MOV.U32 R2, RZ, RZ, R18 ;  /* 0x000000ffff02a224 */ /* 0x000fe200078e0012 */
[----:B------:R-:W-:Y:S01]  /*ee90*/  SEL R0, R0, RZ, P2 ;  /* 0x000000ff00007207 */ /* 0x000fe20001000000 */
[C---:B------:R-:W-:Y:S01]  /*eea0*/  IMAD R8, R16.reuse, c[0x0][0x1f4], R8 ;  /* 0x00007d0010087a24 */ /* 0x040fe200078e0208 */
[----:B------:R-:W-:Y:S01]  /*eeb0*/  @!P2 SHF.R.S32.HI R3, RZ, 0x1f, R18 ;  /* 0x0000001fff03a819 */ /* 0x000fe20000011412 */
[----:B------:R-:W-:Y:S01]  /*eec0*/  IMAD.WIDE.U32 R12, R16, c[0x0][0x1f0], R4 ;  /* 0x00007c00100c7a25 */ /* 0x000fe200078e0004 */
[----:B------:R-:W-:-:S02]  /*eed0*/  ISETP.GE.AND P2, PT, R10, R14, PT ;  /* 0x0000000e0a00720c */ /* 0x000fc40003f46270 */
[----:B------:R-:W-:Y:S01]  /*eee0*/  SHF.R.S32.HI R4, RZ, 0x1f, R6 ;  /* 0x0000001fff047819 */ /* 0x000fe20000011406 */
[----:B------:R-:W-:Y:S01]  /*eef0*/  IMAD R0, R16, R7, R0 ;  /* 0x0000000710007224 */ /* 0x000fe200078e0200 */
[----:B------:R-:W-:-:S04]  /*ef00*/  IADD3 R9, R8, R13, RZ ;  /* 0x0000000d08097210 */ /* 0x000fc80007ffe0ff */
[----:B-1----:R-:W-:Y:S01]  /*ef10*/  IADD3 R18, P1, P0, R6, R2, R0 ;  /* 0x0000000206127210 */ /* 0x002fe2000783e000 */
[----:B------:R-:W-:Y:S01]  /*ef20*/  IMAD.WIDE R6, R17, 0x80, R10 ;  /* 0x0000008011067825 */ /* 0x000fe200078e020a */
[----:B------:R-:W-:-:S04]  /*ef30*/  SHF.R.S32.HI R0, RZ, 0x1f, R0 ;  /* 0x0000001fff007819 */ /* 0x000fc80000011400 */
[----:B------:R-:W-:Y:S01]  /*ef40*/  IADD3.X R17, R4, R3, R0, P1, P0 ;  /* 0x0000000304117210 */ /* 0x000fe20000fe0400 */
[----:B------:R-:W-:Y:S05]  /*ef50*/  @P2 BRA `(.L_x_27) ;  /* 0x0000008000002947 */ /* 0x000fea0003800000 */
[----:B------:R-:W-:Y:S01]  /*ef60*/  MOV R8, R12 ;  /* 0x0000000c00087202 */ /* 0x000fe20000000f00 */
[----:B------:R-:W-:-:S04]  /*ef70*/  IMAD R0, R7, c[0x0][0x1e8], RZ ;  /* 0x00007a0007007a24 */ /* 0x000fc800078e02ff */
[----:B------:R-:W-:-:S04]  /*ef80*/  IMAD.WIDE.U32 R2, R6, c[0x0][0x1e8], R8 ;  /* 0x00007a0006027a25 */ /* 0x000fc800078e0008 */
[----:B------:R-:W-:Y:S01]  /*ef90*/  IMAD R0, R6, c[0x0][0x1ec], R0 ;  /* 0x00007b0006007a24 */ /* 0x000fe200078e0200 */
[----:B------:R-:W-:-:S04]  /*efa0*/  LEA R4, P0, R2, c[0x0][0x1d0], 0x1 ;  /* 0x0000740002047a11 */ /* 0x000fc800078008ff */
[----:B------:R-:W-:-:S04]  /*efb0*/  IADD3 R0, R0, R3, RZ ;  /* 0x0000000300007210 */ /* 0x000fc80007ffe0ff */
[----:B------:R-:W-:-:S05]  /*efc0*/  LEA.HI.X R5, R2, c[0x0][0x1d4], R0, 0x1, P0 ;  /* 0x0000750002057a11 */ /* 0x000fca00000f0c00 */
[----:B------:R1:W-:Y:S02]  /*efd0*/  STG.E.128 [R4.64], RZ ;  /* 0x000000ff04007986 */ /* 0x0003e4000c101d08 */
.L_x_27:
[----:B------:R-:W-:Y:S05]  /*efe0*/  BSYNC B0 ;  /* 0x0000000000007941 */ /* 0x000fea0003800000 */
.L_x_26:
[----:B------:R-:W-:Y:S01]  /*eff0*/  IADD3 R24, R10, 0x10, RZ ;  /* 0x000000100a187810 */ /* 0x000fe20007ffe0ff */
[----:B------:R-:W-:Y:S03]  /*f000*/  BSSY B0, `(.L_x_28) ;  /* 0x000000e000007945 */ /* 0x000fe60003800000 */
[----:B------:R-:W-:-:S13]  /*f010*/  ISETP.GE.AND P0, PT, R24, R14, PT ;  /* 0x0000000e1800720c */ /* 0x000fda0003f06270 */
[----:B------:R-:W-:Y:S05]  /*f020*/  @P0 BRA `(.L_x_29) ;  /* 0x000000b000000947 */ /* 0x000fea0003800000 */
[----:B------:R-:W-:Y:S02]  /*f030*/  IADD3 R0, P0, R6, 0x10, RZ ;  /* 0x0000001006007810 */ /* 0x000fe40007f1e0ff */
[----:B------:R-:W-:-:S03]  /*f040*/  MOV R3, R9 ;  /* 0x0000000900037202 */ /* 0x000fc60000000f00 */
[----:B------:R-:W-:-:S04]  /*f050*/  IMAD.X R2, RZ, RZ, R7, P0 ;  /* 0x000000ffff027224 */ /* 0x000fc800000e0607 */
[----:B-1----:R-:W-:Y:S02]  /*f060*/  IMAD R4, R2, c[0x0][0x1e8], RZ ;  /* 0x00007a0002047a24 */ /* 0x002fe400078e02ff */
[----:B------:R-:W-:-:S04]  /*f070*/  IMAD.MOV.U32 R2, RZ, RZ, R12 ;  /* 0x000000ffff027224 */ /* 0x000fc800078e000c */
[----:B------:R-:W-:-:S04]  /*f080*/  IMAD.WIDE.U32 R2, R0, c[0x0][0x1e8], R2 ;  /* 0x00007a0000027a25 */ /* 0x000fc800078e0002 */
[----:B------:R-:W-:Y:S01]  /*f090*/  IMAD R0, R0, c[0x0][0x1ec], R4 ;  /* 0x00007b0000007a24 */ /* 0x000fe200078e0204 */
[----:B------:R-:W-:-:S04]  /*f0a0*/  LEA R4, P0, R2, c[0x0][0x1d0], 0x1 ;  /* 0x0000740002047a11 */ /* 0x000fc800078008ff */
[----:B------:R-:W-:-:S04]  /*f0b0*/  IADD3 R0, R0, R3, RZ ;  /* 0x0000000300007210 */ /* 0x000fc80007ffe0ff */
[----:B------:R-:W-:-:S05]  /*f0c0*/  LEA.HI.X R5, R2, c[0x0][0x1d4], R0, 0x1, P0 ;  /* 0x0000750002057a11 */ /* 0x000fca00000f0c00 */
[----:B------:R1:W-:Y:S02]  /*f0d0*/  STG.E.128 [R4.64], RZ ;  /* 0x000000ff04007986 */ /* 0x0003e4000c101d08 */
.L_x_29:
[----:B------:R-:W-:Y:S05]  /*f0e0*/  BSYNC B0 ;  /* 0x0000000000007941 */ /* 0x000fea0003800000 */
.L_x_28:
        /* <DEDUP_REMOVED lines=15> */
.L_x_31:
[----:B------:R-:W-:Y:S05]  /*f1e0*/  BSYNC B0 ;  /* 0x0000000000007941 */ /* 0x000fea0003800000 */
.L_x_30:
        /* <DEDUP_REMOVED lines=15> */
.L_x_33:
[----:B------:R-:W-:Y:S05]  /*f2e0*/  BSYNC B0 ;  /* 0x0000000000007941 */ /* 0x000fea0003800000 */
.L_x_32:
        /* <DEDUP_REMOVED lines=15> */
.L_x_35:
[----:B------:R-:W-:Y:S05]  /*f3e0*/  BSYNC B0 ;  /* 0x0000000000007941 */ /* 0x000fea0003800000 */
.L_x_34:
        /* <DEDUP_REMOVED lines=15> */
.L_x_37:
[----:B------:R-:W-:Y:S05]  /*f4e0*/  BSYNC B0 ;  /* 0x0000000000007941 */ /* 0x000fea0003800000 */
.L_x_36:
        /* <DEDUP_REMOVED lines=15> */
.L_x_39:
[----:B------:R-:W-:Y:S05]  /*f5e0*/  BSYNC B0 ;  /* 0x0000000000007941 */ /* 0x000fea0003800000 */
.L_x_38:
[----:B------:R-:W-:Y:S01]  /*f5f0*/  IADD3 R19, R10, 0x70, RZ ;  /* 0x000000700a137810 */ /* 0x000fe20007ffe0ff */
[----:B------:R-:W-:Y:S03]  /*f600*/  BSSY B0, `(.L_x_40) ;  /* 0x000000e000007945 */ /* 0x000fe60003800000 */
[----:B------:R-:W-:-:S13]  /*f610*/  ISETP.GE.AND P0, PT, R19, R14, PT ;  /* 0x0000000e1300720c */ /* 0x000fda0003f06270 */
[----:B------:R-:W-:Y:S05]  /*f620*/  @P0 BRA `(.L_x_41) ;  /* 0x000000b000000947 */ /* 0x000fea0003800000 */
[----:B------:R-:W-:Y:S01]  /*f630*/  IADD3 R0, P0, R6, 0x70, RZ ;  /* 0x0000007006007810 */ /* 0x000fe20007f1e0ff */
        /* <DEDUP_REMOVED lines=9> */
[----:B------:R1:W-:Y:S02]  /*f6d0*/  STG.E.128 [R2.64], RZ ;  /* 0x000000ff02007986 */ /* 0x0003e4000c101d08 */
.L_x_41:
[----:B------:R-:W-:Y:S05]  /*f6e0*/  BSYNC B0 ;  /* 0x0000000000007941 */ /* 0x000fea0003800000 */
.L_x_40:
[----:B------:R-:W-:-:S04]  /*f6f0*/  LOP3.LUT P6, RZ, R138, 0x7, RZ, 0xc0, !PT ;  /* 0x000000078aff7812 */ /* 0x000fc800078cc0ff */
[-C--:B------:R-:W-:Y:S02]  /*f700*/  ISETP.GE.OR P2, PT, R10, R14.reuse, P6 ;  /* 0x0000000e0a00720c */ /* 0x080fe40003746670 */
[-C--:B------:R-:W-:Y:S02]  /*f710*/  ISETP.GE.OR P1, PT, R24, R14.reuse, P6 ;  /* 0x0000000e1800720c */ /* 0x080fe40003726670 */
[-C--:B------:R-:W-:Y:S02]  /*f720*/  ISETP.GE.OR P5, PT, R23, R14.reuse, P6 ;  /* 0x0000000e1700720c */ /* 0x080fe400037a6670 */
[-C--:B------:R-:W-:Y:S02]  /*f730*/  ISETP.GE.OR P4, PT, R22, R14.reuse, P6 ;  /* 0x0000000e1600720c */ /* 0x080fe40003786670 */
[----:B------:R-:W-:-:S05]  /*f740*/  ISETP.GE.OR P3, PT, R21, R14, P6 ;  /* 0x0000000e1500720c */ /* 0x000fca0003766670 */
[-C--:B------:R-:W-:Y:S02]  /*f750*/  @!P2 IMAD R0, R10, R15.reuse, RZ ;  /* 0x0000000f0a00a224 */ /* 0x080fe400078e02ff */
[----:B-1----:R-:W-:Y:S02]  /*f760*/  @!P2 IMAD.MOV.U32 R5, RZ, RZ, 0x7f800000 ;  /* 0x7f800000ff05a424 */ /* 0x002fe400078e00ff */
[----:B------:R-:W-:Y:S01]  /*f770*/  @!P5 IMAD R6, R23, R15, RZ ;  /* 0x0000000f1706d224 */ /* 0x000fe200078e02ff */
[----:B------:R-:W-:Y:S01]  /*f780*/  @!P2 IADD3 R3, P0, R0, R18, RZ ;  /* 0x000000120003a210 */ /* 0x000fe20007f1e0ff */
[----:B------:R-:W-:-:S03]  /*f790*/  @!P5 IMAD.MOV.U32 R12, RZ, RZ, 0x7f800000 ;  /* 0x7f800000ff0cd424 */ /* 0x000fc600078e00ff */
[----:B------:R-:W-:Y:S01]  /*f7a0*/  @!P2 LEA.HI.X.SX32 R4, R0, R17, 0x1, P0 ;  /* 0x000000110004a211 */ /* 0x000fe200000f0eff */
[----:B------:R-:W-:Y:S01]  /*f7b0*/  @!P1 IMAD R0, R24, R15, RZ ;  /* 0x0000000f18009224 */ /* 0x000fe200078e02ff */
[----:B------:R-:W-:-:S04]  /*f7c0*/  @!P2 LEA R2, P0, R3, c[0x0][0x200], 0x2 ;  /* 0x000080000302aa11 */ /* 0x000fc800078010ff */
[----:B------:R-:W-:Y:S02]  /*f7d0*/  @!P2 LEA.HI.X R3, R3, c[0x0][0x204], R4, 0x2, P0 ;  /* 0x000081000303aa11 */ /* 0x000fe400000f1404 */
[----:B------:R-:W-:-:S03]  /*f7e0*/  @!P1 IADD3 R4, P0, R0, R18, RZ ;  /* 0x0000001200049210 */ /* 0x000fc60007f1e0ff */
[----:B------:R1:W-:Y:S02]  /*f7f0*/  @!P2 STG.E [R2.64], R5 ;  /* 0x000000050200a986 */ /* 0x0003e4000c101908 */
[----:B-1----:R-:W-:Y:S01]  /*f800*/  @!P1 LEA.HI.X.SX32 R3, R0, R17, 0x1, P0 ;  /* 0x0000001100039211 */ /* 0x002fe200000f0eff */
[----:B------:R-:W-:Y:S01]  /*f810*/  @!P4 IMAD R5, R22, R15, RZ ;  /* 0x0000000f1605c224 */ /* 0x000fe200078e02ff */
[----:B------:R-:W-:Y:S02]  /*f820*/  @!P1 LEA R2, P2, R4, c[0x0][0x200], 0x2 ;  /* 0x0000800004029a11 */ /* 0x000fe400078410ff */
[----:B------:R-:W-:Y:S02]  /*f830*/  @!P5 IADD3 R0, P0, R6, R18, RZ ;  /* 0x000000120600d210 */ /* 0x000fe40007f1e0ff */
[----:B------:R-:W-:Y:S02]  /*f840*/  @!P1 LEA.HI.X R3, R4, c[0x0][0x204], R3, 0x2, P2 ;  /* 0x0000810004039a11 */ /* 0x000fe400010f1403 */
[----:B------:R-:W-:-:S02]  /*f850*/  @!P5 LEA.HI.X.SX32 R6, R6, R17, 0x1, P0 ;  /* 0x000000110606d211 */ /* 0x000fc400000f0eff */
[C---:B------:R-:W-:Y:S02]  /*f860*/  @!P5 LEA R10, P2, R0.reuse, c[0x0][0x200], 0x2 ;  /* 0x00008000000ada11 */ /* 0x040fe400078410ff */
[C---:B------:R-:W-:Y:S02]  /*f870*/  @!P4 IADD3 R4, P0, R5.reuse, R18, RZ ;  /* 0x000000120504c210 */ /* 0x040fe40007f1e0ff */
[----:B------:R-:W-:Y:S01]  /*f880*/  @!P5 LEA.HI.X R11, R0, c[0x0][0x204], R6, 0x2, P2 ;  /* 0x00008100000bda11 */ /* 0x000fe200010f1406 */
[----:B------:R-:W-:Y:S01]  /*f890*/  @!P1 IMAD.MOV.U32 R6, RZ, RZ, 0x7f800000 ;  /* 0x7f800000ff069424 */ /* 0x000fe200078e00ff */
[-C--:B------:R-:W-:Y:S02]  /*f8a0*/  ISETP.GE.OR P2, PT, R20, R14.reuse, P6 ;  /* 0x0000000e1400720c */ /* 0x080fe40003746670 */
[----:B------:R-:W-:Y:S01]  /*f8b0*/  @!P4 LEA.HI.X.SX32 R0, R5, R17, 0x1, P0 ;  /* 0x000000110500c211 */ /* 0x000fe200000f0eff */
[----:B------:R-:W-:Y:S01]  /*f8c0*/  @!P3 IMAD R5, R21, R15, RZ ;  /* 0x0000000f1505b224 */ /* 0x000fe200078e02ff */
[----:B------:R-:W-:Y:S01]  /*f8d0*/  @!P4 LEA R8, P0, R4, c[0x0][0x200], 0x2 ;  /* 0x000080000408ca11 */ /* 0x000fe200078010ff */
[----:B------:R1:W-:Y:S01]  /*f8e0*/  @!P1 STG.E [R2.64], R6 ;  /* 0x0000000602009986 */ /* 0x0003e2000c101908 */
[----:B------:R-:W-:-:S02]  /*f8f0*/  ISETP.GE.OR P1, PT, R16, R14, P6 ;  /* 0x0000000e1000720c */ /* 0x000fc40003726670 */
[----:B------:R-:W-:Y:S01]  /*f900*/  @!P4 LEA.HI.X R9, R4, c[0x0][0x204], R0, 0x2, P0 ;  /* 0x000081000409ca11 */ /* 0x000fe200000f1400 */
[----:B------:R3:W-:Y:S01]  /*f910*/  @!P5 STG.E [R10.64], R12 ;  /* 0x0000000c0a00d986 */ /* 0x0007e2000c101908 */
[----:B------:R-:W-:Y:S02]  /*f920*/  @!P3 IADD3 R0, P0, R5, R18, RZ ;  /* 0x000000120500b210 */ /* 0x000fe40007f1e0ff */
[----:B------:R-:W-:Y:S02]  /*f930*/  ISETP.GE.OR P6, PT, R19, R14, P6 ;  /* 0x0000000e1300720c */ /* 0x000fe400037c6670 */
[----:B-1----:R-:W-:Y:S01]  /*f940*/  @!P3 LEA.HI.X.SX32 R3, R5, R17, 0x1, P0 ;  /* 0x000000110503b211 */ /* 0x002fe200000f0eff */
[----:B------:R-:W-:Y:S01]  /*f950*/  @!P2 IMAD R2, R20, R15, RZ ;  /* 0x0000000f1402a224 */ /* 0x000fe200078e02ff */
[----:B------:R-:W-:Y:S01]  /*f960*/  @!P3 LEA R6, P0, R0, c[0x0][0x200], 0x2 ;  /* 0x000080000006ba11 */ /* 0x000fe200078010ff */
[----:B---3--:R-:W-:-:S03]  /*f970*/  @!P3 IMAD.MOV.U32 R10, RZ, RZ, 0x7f800000 ;  /* 0x7f800000ff0ab424 */ /* 0x008fc600078e00ff */
[----:B------:R-:W-:Y:S01]  /*f980*/  @!P3 LEA.HI.X R7, R0, c[0x0][0x204], R3, 0x2, P0 ;  /* 0x000081000007ba11 */ /* 0x000fe200000f1403 */
[----:B------:R-:W-:Y:S01]  /*f990*/  @!P1 IMAD R3, R16, R15, RZ ;  /* 0x0000000f10039224 */ /* 0x000fe200078e02ff */
[----:B------:R-:W-:-:S04]  /*f9a0*/  @!P2 IADD3 R0, P0, R2, R18, RZ ;  /* 0x000000120200a210 */ /* 0x000fc80007f1e0ff */
[----:B------:R-:W-:Y:S02]  /*f9b0*/  @!P2 LEA.HI.X.SX32 R2, R2, R17, 0x1, P0 ;  /* 0x000000110202a211 */ /* 0x000fe400000f0eff */
[----:B------:R-:W-:-:S04]  /*f9c0*/  @!P2 LEA R4, P0, R0, c[0x0][0x200], 0x2 ;  /* 0x000080000004aa11 */ /* 0x000fc800078010ff */
[----:B------:R-:W-:Y:S02]  /*f9d0*/  @!P2 LEA.HI.X R5, R0, c[0x0][0x204], R2, 0x2, P0 ;  /* 0x000081000005aa11 */ /* 0x000fe400000f1402 */
[----:B------:R-:W-:-:S04]  /*f9e0*/  @!P1 IADD3 R0, P0, R3, R18, RZ ;  /* 0x0000001203009210 */ /* 0x000fc80007f1e0ff */
[----:B------:R-:W-:Y:S02]  /*f9f0*/  @!P1 LEA.HI.X.SX32 R3, R3, R17, 0x1, P0 ;  /* 0x0000001103039211 */ /* 0x000fe400000f0eff */
[----:B------:R-:W-:-:S04]  /*fa00*/  @!P1 LEA R2, P0, R0, c[0x0][0x200], 0x2 ;  /* 0x0000800000029a11 */ /* 0x000fc800078010ff */
[----:B------:R-:W-:Y:S01]  /*fa10*/  @!P1 LEA.HI.X R3, R0, c[0x0][0x204], R3, 0x2, P0 ;  /* 0x0000810000039a11 */ /* 0x000fe200000f1403 */
[----:B------:R-:W-:-:S05]  /*fa20*/  @!P4 IMAD.MOV.U32 R0, RZ, RZ, 0x7f800000 ;  /* 0x7f800000ff00c424 */ /* 0x000fca00078e00ff */
[----:B------:R1:W-:Y:S04]  /*fa30*/  @!P4 STG.E [R8.64], R0 ;  /* 0x000000000800c986 */ /* 0x0003e8000c101908 */
[----:B------:R3:W-:Y:S01]  /*fa40*/  @!P3 STG.E [R6.64], R10 ;  /* 0x0000000a0600b986 */ /* 0x0007e2000c101908 */
[----:B-1----:R-:W-:Y:S02]  /*fa50*/  @!P2 IMAD.MOV.U32 R8, RZ, RZ, 0x7f800000 ;  /* 0x7f800000ff08a424 */ /* 0x002fe400078e00ff */
[----:B------:R-:W-:-:S03]  /*fa60*/  @!P1 IMAD.MOV.U32 R0, RZ, RZ, 0x7f800000 ;  /* 0x7f800000ff009424 */ /* 0x000fc600078e00ff */
[----:B------:R3:W-:Y:S04]  /*fa70*/  @!P2 STG.E [R4.64], R8 ;  /* 0x000000080400a986 */ /* 0x0007e8000c101908 */
[----:B------:R3:W-:Y:S01]  /*fa80*/  @!P1 STG.E [R2.64], R0 ;  /* 0x0000000002009986 */ /* 0x0007e2000c101908 */
[----:B------:R-:W-:Y:S05]  /*fa90*/  @P6 EXIT ;  /* 0x000000000000694d */ /* 0x000fea0003800000 */
[----:B---3--:R-:W-:-:S05]  /*faa0*/  IMAD R0, R19, R15, RZ ;  /* 0x0000000f13007224 */ /* 0x008fca00078e02ff */
[----:B------:R-:W-:-:S04]  /*fab0*/  IADD3 R3, P0, R0, R18, RZ ;  /* 0x0000001200037210 */ /* 0x000fc80007f1e0ff */
[----:B------:R-:W-:Y:S02]  /*fac0*/  LEA.HI.X.SX32 R0, R0, R17, 0x1, P0 ;  /* 0x0000001100007211 */ /* 0x000fe400000f0eff */
[----:B------:R-:W-:-:S04]  /*fad0*/  LEA R2, P0, R3, c[0x0][0x200], 0x2 ;  /* 0x0000800003027a11 */ /* 0x000fc800078010ff */
[----:B------:R-:W-:Y:S01]  /*fae0*/  LEA.HI.X R3, R3, c[0x0][0x204], R0, 0x2, P0 ;  /* 0x0000810003037a11 */ /* 0x000fe200000f1400 */
[----:B------:R-:W-:-:S05]  /*faf0*/  IMAD.MOV.U32 R0, RZ, RZ, 0x7f800000 ;  /* 0x7f800000ff007424 */ /* 0x000fca00078e00ff */
[----:B------:R-:W-:Y:S01]  /*fb00*/  STG.E [R2.64], R0 ;  /* 0x0000000002007986 */ /* 0x000fe2000c101908 */
[----:B------:R-:W-:Y:S05]  /*fb10*/  EXIT ;  /* 0x000000000000794d */ /* 0x000fea0003800000 */
.L_x_42:
[----:B------:R-:W-:-:S00]  /*fb20*/  BRA `(.L_x_42) ;  /* 0xfffffff000007947 */ /* 0x000fc0000383ffff */
[----:B------:R-:W-:-:S00]  /*fb30*/  NOP ;  /* 0x0000000000007918 */ /* 0x000fc00000000000 */
        /* <DEDUP_REMOVED lines=12> */
.L_x_2112:


//--------------------- .text._ZN5flash16flash_fwd_kernelI23Flash_fwd_kernel_traitsILi64ELi128ELi128ELi4ELb0ELb0EN7cutlass6half_tE19Flash_kernel_traitsILi64ELi128ELi128ELi4ES3_EELb0ELb0ELb0ELb0ELb0ELb1ELb1ELb0EEEvNS_16Flash_fwd_paramsE --------------------------
	.section	.text._ZN5flash16flash_fwd_kernelI23Flash_fwd_kernel_traitsILi64ELi128ELi128ELi4ELb0ELb0EN7cutlass6half_tE19Flash_kernel_traitsILi64ELi128ELi128ELi4ES3_EELb0ELb0ELb0ELb0ELb0ELb1ELb1ELb0EEEvNS_16Flash_fwd_paramsE,"ax",@progbits
	.sectioninfo	@"SHI_REGISTERS=255"
	.align	128
        .global         _ZN5flash16flash_fwd_kernelI23Flash_fwd_kernel_traitsILi64ELi128ELi128ELi4ELb0ELb0EN7cutlass6half_tE19Flash_kernel_traitsILi64ELi128ELi128ELi4ES3_EELb0ELb0ELb0ELb0ELb0ELb1ELb1ELb0EEEvNS_16Flash_fwd_paramsE
        .type           _ZN5flash16flash_fwd_kernelI23Flash_fwd_kernel_traitsILi64ELi128ELi128ELi4ELb0ELb0EN7cutlass6half_tE19Flash_kernel_traitsILi64ELi128ELi128ELi4ES3_EELb0ELb0ELb0ELb0ELb0ELb1ELb1ELb0EEEvNS_16Flash_fwd_paramsE,@function
        .size           _ZN5flash16flash_fwd_kernelI23Flash_fwd_kernel_traitsILi64ELi128ELi128ELi4ELb0ELb0EN7cutlass6half_tE19Flash_kernel_traitsILi64ELi128ELi128ELi4ES3_EELb0ELb0ELb0ELb0ELb0ELb1ELb1ELb0EEEvNS_16Flash_fwd_paramsE,(.L_x_2113 - _ZN5flash16flash_fwd_kernelI23Flash_fwd_kernel_traitsILi64ELi128ELi128ELi4ELb0ELb0EN7cutlass6half_tE19Flash_kernel_traitsILi64ELi128ELi128ELi4ES3_EELb0ELb0ELb0ELb0ELb0ELb1ELb1ELb0EEEvNS_16Flash_fwd_paramsE)
        .other          _ZN5flash16flash_fwd_kernelI23Flash_fwd_kernel_traitsILi64ELi128ELi128ELi4ELb0ELb0EN7cutlass6half_tE19Flash_kernel_traitsILi64ELi128ELi128ELi4ES3_EELb0ELb0ELb0ELb0ELb0ELb1ELb1ELb0EEEvNS_16Flash_fwd_paramsE,@"STO_CUDA_ENTRY STV_DEFAULT"
_ZN5flash16flash_fwd_kernelI23Flash_fwd_kernel_traitsILi64ELi128ELi128ELi4ELb0ELb0EN7cutlass6half_tE19Flash_kernel_traitsILi64ELi128ELi128ELi4ES3_EELb0ELb0ELb0ELb0ELb0ELb1ELb1ELb0EEEvNS_16Flash_fwd_paramsE:
.text._ZN5flash16flash_fwd_kernelI23Flash_fwd_kernel_traitsILi64ELi128ELi128ELi4ELb0ELb0EN7cutlass6half_tE19Flash_kernel_traitsILi64ELi128ELi128ELi4ES3_EELb0ELb0ELb0ELb0ELb0ELb1ELb1ELb0EEEvNS_16Flash_fwd_paramsE:
        /* <DEDUP_REMOVED lines=15> */
[----:B------:R-:W2:Y:S01]  /*00f0*/  @P2 LDG.E R12, [R16.64] ;  /* 0x00000008100c2981 */ /* 0x000ea2000c1e1900 */
[----:B------:R-:W-:Y:S01]  /*0100*/  ISETP.EQ.OR.EX P1, PT, RZ, c[0x0][0x24c], !P3, P1 ;  /* 0x00009300ff007a0c */ /* 0x000fe20005f22710 */
[----:B------:R-:W-:Y:S02]  /*0110*/  IMAD.WIDE R10, R6, R7, c[0x0][0x248] ;  /* 0x00009200060a7625 */ /* 0x000fe400078e0207 */
[----:B------:R-:W3:Y:S10]  /*0120*/  @P2 LDG.E R5, [R16.64+0x4] ;  /* 0x0000040810052981 */ /* 0x000ef4000c1e1900 */
[----:B------:R1:W5:Y:S01]  /*0130*/  @!P1 LDG.E R13, [R10.64] ;  /* 0x000000080a0d9981 */ /* 0x000362000c1e1900 */
[----:B------:R-:W-:-:S02]  /*0140*/  IMAD.MOV.U32 R8, RZ, RZ, RZ ;  /* 0x000000ffff087224 */ /* 0x000fc400078e00ff */
[----:B------:R-:W-:Y:S01]  /*0150*/  @P0 IMAD.WIDE R14, R6, R7, c[0x0][0x250] ;  /* 0x00009400060e0625 */ /* 0x000fe200078e0207 */
[----:B------:R-:W4:Y:S04]  /*0160*/  S2R R3, SR_CTAID.X ;  /* 0x0000000000037919 */ /* 0x000f280000002500 */
[----:B------:R1:W5:Y:S01]  /*0170*/  @P0 LDG.E R8, [R14.64] ;  /* 0x000000080e080981 */ /* 0x000362000c1e1900 */
[----:B------:R-:W-:-:S03]  /*0180*/  ISETP.NE.U32.AND P0, PT, RZ, c[0x0][0x248], PT ;  /* 0x00009200ff007a0c */ /* 0x000fc60003f05070 */
[----:B------:R-:W1:Y:S04]  /*0190*/  S2R R2, SR_CTAID.Z ;  /* 0x0000000000027919 */ /* 0x000e680000002700 */
[----:B------:R-:W1:Y:S01]  /*01a0*/  S2R R91, SR_TID.X ;  /* 0x00000000005b7919 */ /* 0x000e620000002100 */
[----:B------:R-:W-:-:S03]  /*01b0*/  ISETP.NE.AND.EX P0, PT, RZ, c[0x0][0x24c], PT, P0 ;  /* 0x00009300ff007a0c */ /* 0x000fc60003f05300 */
[----:B--2---:R2:W-:Y:S01]  /*01c0*/  STL [R1+0x20], R12 ;  /* 0x0000200c01007387 */ /* 0x0045e20000100800 */
[----:B---3--:R-:W-:Y:S02]  /*01d0*/  @P2 IMAD.IADD R5, R5, 0x1, -R12 ;  /* 0x0000000105052824 */ /* 0x008fe400078e0a0c */
[----:B------:R-:W-:-:S07]  /*01e0*/  @!P2 IMAD.MOV.U32 R5, RZ, RZ, c[0x0][0x214] ;  /* 0x00008500ff05a624 */ /* 0x000fce00078e00ff */
[----:B------:R-:W-:Y:S05]  /*01f0*/  @!P0 BRA `(.L_x_43) ;  /* 0x0000004000008947 */ /* 0x000fea0003800000 */
[----:B-1--4-:R-:W3:Y:S02]  /*0200*/  @P3 LDG.E R0, [R10.64+0x4] ;  /* 0x000004080a003981 */ /* 0x012ee4000c1e1900 */
[----:B---3-5:R-:W-:-:S06]  /*0210*/  @P3 IADD3 R0, R0, -R13, RZ ;  /* 0x8000000d00003210 */ /* 0x028fcc0007ffe0ff */
[----:B------:R1:W5:Y:S01]  /*0220*/  @!P3 LDG.E R0, [R10.64] ;  /* 0x000000080a00b981 */ /* 0x000362000c1e1900 */
[----:B------:R-:W-:Y:S05]  /*0230*/  BRA `(.L_x_44) ;  /* 0x0000001000007947 */ /* 0x000fea0003800000 */
.L_x_43:
[----:B-1--4-:R-:W-:Y:S02]  /*0240*/  MOV R0, c[0x0][0x218] ;  /* 0x0000860000007a02 */ /* 0x012fe40000000f00 */
.L_x_44:
[----:B------:R-:W-:-:S04]  /*0250*/  ISETP.NE.U32.AND P2, PT, RZ, c[0x0][0x258], PT ;  /* 0x00009600ff007a0c */ /* 0x000fc80003f45070 */
[----:B------:R-:W-:-:S13]  /*0260*/  ISETP.NE.AND.EX P2, PT, RZ, c[0x0][0x25c], PT, P2 ;  /* 0x00009700ff007a0c */ /* 0x000fda0003f45320 */
[----:B-1----:R-:W-:-:S05]  /*0270*/  @P2 IMAD.WIDE R10, R6, R7, c[0x0][0x258] ;  /* 0x00009600060a2625 */ /* 0x002fca00078e0207 */
[----:B------:R-:W3:Y:S01]  /*0280*/  @P2 LDG.E R9, [R10.64] ;  /* 0x000000080a092981 */ /* 0x000ee2000c1e1900 */
[----:B------:R-:W-:Y:S01]  /*0290*/  IMAD.SHL.U32 R4, R3, 0x80, RZ ;  /* 0x0000008003047824 */ /* 0x000fe200078e00ff */
[----:B------:R-:W-:-:S04]  /*02a0*/  @!P2 ISETP.NE.U32.AND P1, PT, RZ, c[0x0][0x268], PT ;  /* 0x00009a00ff00aa0c */ /* 0x000fc80003f25070 */
[----:B------:R-:W-:Y:S02]  /*02b0*/  ISETP.GT.AND P0, PT, R5, R4, PT ;  /* 0x000000040500720c */ /* 0x000fe40003f04270 */
[----:B------:R-:W-:-:S04]  /*02c0*/  @!P2 ISETP.NE.AND.EX P1, PT, RZ, c[0x0][0x26c], PT, P1 ;  /* 0x00009b00ff00aa0c */ /* 0x000fc80003f25310 */
[----:B------:R-:W-:Y:S01]  /*02d0*/  @!P2 SEL R7, RZ, c[0x0][0x21c], !P1 ;  /* 0x00008700ff07aa07 */ /* 0x000fe20004800000 */
[----:B---3-5:R-:W-:-:S03]  /*02e0*/  @P2 IMAD.IADD R90, R9, 0x1, -R8 ;  /* 0x00000001095a2824 */ /* 0x028fc600078e0a08 */
[----:B------:R-:W-:-:S03]  /*02f0*/  @!P2 IADD3 R90, R7, R0, -R8 ;  /* 0x00000000075aa210 */ /* 0x000fc60007ffe808 */
[----:B------:R-:W-:Y:S05]  /*0300*/  @!P0 EXIT ;  /* 0x000000000000894d */ /* 0x000fea0003800000 */
[C---:B------:R-:W-:Y:S02]  /*0310*/  ISETP.GE.AND P0, PT, R90.reuse, 0x1, PT ;  /* 0x000000015a00780c */ /* 0x040fe40003f06270 */
[----:B------:R-:W-:-:S04]  /*0320*/  IADD3 R7, R90, 0x7f, RZ ;  /* 0x0000007f5a077810 */ /* 0x000fc80007ffe0ff */
[----:B------:R-:W-:-:S04]  /*0330*/  SHF.R.S32.HI R30, RZ, 0x1f, R7 ;  /* 0x0000001fff1e7819 */ /* 0x000fc80000011407 */
[----:B------:R-:W-:-:S03]  /*0340*/  LEA.HI R30, R30, R7, RZ, 0x7 ;  /* 0x000000071e1e7211 */ /* 0x000fc600078f38ff */
[----:B------:R-:W-:Y:S05]  /*0350*/  @!P0 BRA `(.L_x_45) ;  /* 0x0000ec3000008947 */ /* 0x000fea0003800000 */
[----:B------:R-:W-:Y:S02]  /*0360*/  ISETP.NE.AND P1, PT, R12, -0x1, PT ;  /* 0xffffffff0c00780c */ /* 0x000fe40003f25270 */
[----:B------:R-:W-:-:S11]  /*0370*/  ISETP.NE.AND P0, PT, R13, -0x1, PT ;  /* 0xffffffff0d00780c */ /* 0x000fd60003f05270 */
[----:B------:R-:W-:Y:S01]  /*0380*/  @!P1 SHF.R.S32.HI R9, RZ, 0x1f, R6 ;  /* 0x0000001fff099819 */ /* 0x000fe20000011406 */
[----:B------:R-:W-:Y:S01]  /*0390*/  @P1 IMAD.WIDE.U32 R22, R12, c[0x0][0x190], RZ ;  /* 0x000064000c161a25 */ /* 0x000fe200078e00ff */
[----:B------:R-:W-:-:S03]  /*03a0*/  @P0 IADD3 R7, R8, R13, RZ ;  /* 0x0000000d08070210 */ /* 0x000fc60007ffe0ff */
[----:B------:R-:W-:Y:S02]  /*03b0*/  @!P1 IMAD R9, R9, c[0x0][0x178], RZ ;  /* 0x00005e0009099a24 */ /* 0x000fe400078e02ff */
[----:B------:R-:W-:-:S04]  /*03c0*/  @!P1 IMAD.WIDE.U32 R10, R6, c[0x0][0x178], RZ ;  /* 0x00005e00060a9a25 */ /* 0x000fc800078e00ff */
[----:B------:R-:W-:Y:S01]  /*03d0*/  @!P1 IMAD R9, R6, c[0x0][0x17c], R9 ;  /* 0x00005f0006099a24 */ /* 0x000fe200078e0209 */
[----:B------:R-:W-:Y:S01]  /*03e0*/  @!P1 MOV R22, R10 ;  /* 0x0000000a00169202 */ /* 0x000fe20000000f00 */
[----:B------:R-:W-:-:S04]  /*03f0*/  @P0 IMAD.WIDE.U32 R18, R7, c[0x0][0x198], RZ ;  /* 0x0000660007120a25 */ /* 0x000fc800078e00ff */
[----:B------:R-:W-:Y:S01]  /*0400*/  @P1 IMAD R0, R12, c[0x0][0x194], R23 ;  /* 0x000065000c001a24 */ /* 0x000fe200078e0217 */
[----:B------:R-:W-:Y:S01]  /*0410*/  @!P1 IADD3 R0, R11, R9, RZ ;  /* 0x000000090b009210 */ /* 0x000fe20007ffe0ff */
[----:B------:R-:W-:Y:S01]  /*0420*/  @P0 IMAD R7, R7, c[0x0][0x19c], R19 ;  /* 0x0000670007070a24 */ /* 0x000fe200078e0213 */
[----:B------:R-:W-:Y:S05]  /*0430*/  @P0 BRA `(.L_x_46) ;  /* 0x000000a000000947 */ /* 0x000fea0003800000 */
[----:B------:R-:W-:Y:S01]  /*0440*/  SHF.R.S32.HI R9, RZ, 0x1f, R8 ;  /* 0x0000001fff097819 */ /* 0x000fe20000011408 */
[----:B------:R-:W-:Y:S01]  /*0450*/  IMAD.WIDE.U32 R10, R8, c[0x0][0x198], RZ ;  /* 0x00006600080a7a25 */ /* 0x000fe200078e00ff */
[----:B------:R-:W-:-:S03]  /*0460*/  SHF.R.S32.HI R7, RZ, 0x1f, R6 ;  /* 0x0000001fff077819 */ /* 0x000fc60000011406 */
[----:B------:R-:W-:Y:S02]  /*0470*/  IMAD R9, R9, c[0x0][0x198], RZ ;  /* 0x0000660009097a24 */ /* 0x000fe400078e02ff */
[----:B------:R-:W-:Y:S02]  /*0480*/  IMAD R7, R7, c[0x0][0x180], RZ ;  /* 0x0000600007077a24 */ /* 0x000fe400078e02ff */
[----:B------:R-:W-:Y:S02]  /*0490*/  IMAD R9, R8, c[0x0][0x19c], R9 ;  /* 0x0000670008097a24 */ /* 0x000fe400078e0209 */
[----:B------:R-:W-:-:S03]  /*04a0*/  IMAD R7, R6, c[0x0][0x184], R7 ;  /* 0x0000610006077a24 */ /* 0x000fc600078e0207 */
[----:B------:R-:W-:-:S05]  /*04b0*/  IADD3 R11, R11, R9, RZ ;  /* 0x000000090b0b7210 */ /* 0x000fca0007ffe0ff */
[----:B------:R-:W-:-:S05]  /*04c0*/  IMAD.WIDE.U32 R18, R6, c[0x0][0x180], R10 ;  /* 0x0000600006127a25 */ /* 0x000fca00078e000a */
[----:B------:R-:W-:Y:S02]  /*04d0*/  IADD3 R7, R19, R7, RZ ;  /* 0x0000000713077210 */ /* 0x000fe40007ffe0ff */
.L_x_46:
[----:B------:R-:W-:Y:S02]  /*04e0*/  IABS R11, c[0x0][0x1c8] ;  /* 0x00007200000b7a13 */ /* 0x000fe40000000000 */
[----:B------:R-:W-:Y:S02]  /*04f0*/  SHF.R.S32.HI R17, RZ, 0x1f, R2 ;  /* 0x0000001fff117819 */ /* 0x000fe40000011402 */
[----:B------:R-:W1:Y:S08]  /*0500*/  I2F.RP R16, R11 ;  /* 0x0000000b00107306 */ /* 0x000e700000209400 */
[----:B-1----:R-:W1:Y:S02]  /*0510*/  MUFU.RCP R14, R16 ;  /* 0x00000010000e7308 */ /* 0x002e640000001000 */
[----:B-1----:R-:W-:-:S06]  /*0520*/  IADD3 R14, R14, 0xffffffe, RZ ;  /* 0x0ffffffe0e0e7810 */ /* 0x002fcc0007ffe0ff */
[----:B------:R-:W1:Y:S02]  /*0530*/  F2I.FTZ.U32.TRUNC.NTZ R15, R14 ;  /* 0x0000000e000f7305 */ /* 0x000e64000021f000 */
[----:B-1----:R-:W-:Y:S02]  /*0540*/  IMAD.MOV R9, RZ, RZ, -R15 ;  /* 0x000000ffff097224 */ /* 0x002fe400078e0a0f */
[----:B------:R-:W-:Y:S02]  /*0550*/  IMAD.MOV.U32 R14, RZ, RZ, RZ ;  /* 0x000000ffff0e7224 */ /* 0x000fe400078e00ff */
[----:B------:R-:W-:Y:S01]  /*0560*/  IMAD R10, R9, R11, RZ ;  /* 0x0000000b090a7224 */ /* 0x000fe200078e02ff */
[----:B------:R-:W-:-:S03]  /*0570*/  IABS R9, R2 ;  /* 0x0000000200097213 */ /* 0x000fc60000000000 */
[----:B------:R-:W-:-:S04]  /*0580*/  IMAD.HI.U32 R10, R15, R10, R14 ;  /* 0x0000000a0f0a7227 */ /* 0x000fc800078e000e */
[----:B------:R-:W-:Y:S02]  /*0590*/  @P0 IMAD.IADD R14, R8, 0x1, R13 ;  /* 0x00000001080e0824 */ /* 0x000fe400078e020d */
[----:B--2---:R-:W-:-:S04]  /*05a0*/  IMAD.HI.U32 R12, R10, R9, RZ ;  /* 0x000000090a0c7227 */ /* 0x004fc800078e00ff */
[----:B------:R-:W-:Y:S02]  /*05b0*/  IMAD.MOV R10, RZ, RZ, -R12 ;  /* 0x000000ffff0a7224 */ /* 0x000fe400078e0a0c */
[----:B------:R-:W-:-:S04]  /*05c0*/  @P0 IMAD.WIDE.U32 R20, R14, c[0x0][0x1a0], RZ ;  /* 0x000068000e140a25 */ /* 0x000fc800078e00ff */
[----:B------:R-:W-:Y:S01]  /*05d0*/  IMAD R10, R11, R10, R9 ;  /* 0x0000000a0b0a7224 */ /* 0x000fe200078e0209 */
[----:B------:R-:W-:Y:S01]  /*05e0*/  LOP3.LUT R9, R2, c[0x0][0x1c8], RZ, 0x3c, !PT ;  /* 0x0000720002097a12 */ /* 0x000fe200078e3cff */
[----:B------:R-:W-:-:S03]  /*05f0*/  @P0 IMAD R14, R14, c[0x0][0x1a4], R21 ;  /* 0x000069000e0e0a24 */ /* 0x000fc600078e0215 */
[----:B------:R-:W-:Y:S02]  /*0600*/  ISETP.GT.U32.AND P2, PT, R11, R10, PT ;  /* 0x0000000a0b00720c */ /* 0x000fe40003f44070 */
[----:B------:R-:W-:-:S11]  /*0610*/  ISETP.GE.AND P1, PT, R9, RZ, PT ;  /* 0x000000ff0900720c */ /* 0x000fd60003f26270 */
[-C--:B------:R-:W-:Y:S02]  /*0620*/  @!P2 IADD3 R10, R10, -R11.reuse, RZ ;  /* 0x8000000b0a0aa210 */ /* 0x080fe40007ffe0ff */
[----:B------:R-:W-:Y:S02]  /*0630*/  @!P2 IADD3 R12, R12, 0x1, RZ ;  /* 0x000000010c0ca810 */ /* 0x000fe40007ffe0ff */
[----:B------:R-:W-:Y:S02]  /*0640*/  ISETP.GE.U32.AND P3, PT, R10, R11, PT ;  /* 0x0000000b0a00720c */ /* 0x000fe40003f66070 */
[----:B------:R-:W-:-:S11]  /*0650*/  ISETP.NE.AND P2, PT, RZ, c[0x0][0x1c8], PT ;  /* 0x00007200ff007a0c */ /* 0x000fd60003f45270 */
[----:B------:R-:W-:-:S05]  /*0660*/  @P3 IADD3 R12, R12, 0x1, RZ ;  /* 0x000000010c0c3810 */ /* 0x000fca0007ffe0ff */
[----:B------:R-:W-:-:S05]  /*0670*/  IMAD.MOV.U32 R13, RZ, RZ, R12 ;  /* 0x000000ffff0d7224 */ /* 0x000fca00078e000c */
[----:B------:R-:W-:Y:S02]  /*0680*/  @!P1 IADD3 R13, -R13, RZ, RZ ;  /* 0x000000ff0d0d9210 */ /* 0x000fe40007ffe1ff */
[----:B------:R-:W-:Y:S01]  /*0690*/  @!P2 LOP3.LUT R13, RZ, c[0x0][0x1c8], RZ, 0x33, !PT ;  /* 0x00007200ff0daa12 */ /* 0x000fe200078e33ff */
        /* <DEDUP_REMOVED lines=11> */
.L_x_47:
[----:B------:R-:W-:Y:S01]  /*0750*/  SHF.R.S32.HI R10, RZ, 0x1f, R91 ;  /* 0x0000001fff0a7819 */ /* 0x000fe2000001145b */
[----:B------:R-:W-:Y:S01]  /*0760*/  IMAD.IADD R15, R5, 0x1, -R4 ;  /* 0x00000001050f7824 */ /* 0x000fe200078e0a04 */
[----:B------:R-:W-:Y:S01]  /*0770*/  LEA.HI.SX32 R92, R30, 0xffffffff, 0x19 ;  /* 0xffffffff1e5c7811 */ /* 0x000fe200078fcaff */
[----:B------:R-:W-:Y:S01]  /*0780*/  IMAD R17, R17, c[0x0][0x1a8], RZ ;  /* 0x00006a0011117a24 */ /* 0x000fe200078e02ff */
[CC--:B------:R-:W-:Y:S02]  /*0790*/  LEA.HI R8, R10.reuse, R91.reuse, RZ, 0x3 ;  /* 0x0000005b0a087211 */ /* 0x0c0fe400078f18ff */
[----:B------:R-:W-:Y:S01]  /*07a0*/  LEA.HI R9, R10, R91, RZ, 0x6 ;  /* 0x0000005b0a097211 */ /* 0x000fe200078f30ff */
[----:B------:R-:W-:Y:S01]  /*07b0*/  IMAD R17, R2, c[0x0][0x1ac], R17 ;  /* 0x00006b0002117a24 */ /* 0x000fe200078e0211 */
[----:B------:R-:W-:Y:S01]  /*07c0*/  SHF.R.S32.HI R32, RZ, 0x3, R8 ;  /* 0x00000003ff207819 */ /* 0x000fe20000011408 */
[----:B------:R1:W-:Y:S01]  /*07d0*/  STL [R1+0x1c], R15 ;  /* 0x00001c0f01007387 */ /* 0x0003e20000100800 */
[----:B------:R-:W-:Y:S01]  /*07e0*/  LOP3.LUT R8, R8, 0xfffffff8, RZ, 0xc0, !PT ;  /* 0xfffffff808087812 */ /* 0x000fe200078ec0ff */
[----:B------:R-:W-:Y:S01]  /*07f0*/  IMAD.SHL.U32 R9, R9, 0x8, RZ ;  /* 0x0000000809097824 */ /* 0x000fe200078e00ff */
[C---:B------:R-:W-:Y:S01]  /*0800*/  IADD3 R5, R32.reuse, 0x10, RZ ;  /* 0x0000001020057810 */ /* 0x040fe20007ffe0ff */
[----:B------:R-:W-:Y:S01]  /*0810*/  IMAD.SHL.U32 R6, R32, 0x40, RZ ;  /* 0x0000004020067824 */ /* 0x000fe200078e00ff */
[----:B------:R-:W-:Y:S01]  /*0820*/  SHF.R.S32.HI R33, RZ, 0x1f, R32 ;  /* 0x0000001fff217819 */ /* 0x000fe20000011420 */
[----:B------:R-:W-:Y:S01]  /*0830*/  IMAD.IADD R8, R91, 0x1, -R8 ;  /* 0x000000015b087824 */ /* 0x000fe200078e0a08 */
[----:B------:R-:W-:-:S02]  /*0840*/  ISETP.GE.AND P1, PT, R5, R15, PT ;  /* 0x0000000f0500720c */ /* 0x000fc40003f26270 */
[----:B------:R-:W-:Y:S01]  /*0850*/  IADD3 R48, R32, 0x20, RZ ;  /* 0x0000002020307810 */ /* 0x000fe20007ffe0ff */
[----:B------:R-:W-:Y:S01]  /*0860*/  IMAD.SHL.U32 R50, R8, 0x8, RZ ;  /* 0x0000000808327824 */ /* 0x000fe200078e00ff */
[----:B------:R-:W-:Y:S01]  /*0870*/  LOP3.LUT R6, R6, 0x1c0, RZ, 0xc0, !PT ;  /* 0x000001c006067812 */ /* 0x000fe200078ec0ff */
[----:B------:R-:W-:Y:S01]  /*0880*/  IMAD.WIDE R52, R3, 0x80, R32 ;  /* 0x0000008003347825 */ /* 0x000fe200078e0220 */
[-C--:B------:R-:W-:Y:S02]  /*0890*/  ISETP.GE.AND P2, PT, R32, R15.reuse, PT ;  /* 0x0000000f2000720c */ /* 0x080fe40003f46270 */
[----:B------:R-:W-:Y:S02]  /*08a0*/  IADD3 R22, P3, R50, R22, RZ ;  /* 0x0000001632167210 */ /* 0x000fe40007f7e0ff */
[----:B------:R-:W-:Y:S01]  /*08b0*/  SHF.R.S32.HI R51, RZ, 0x1f, R50 ;  /* 0x0000001fff337819 */ /* 0x000fe20000011432 */
[----:B------:R-:W-:Y:S01]  /*08c0*/  STL.64 [R1+0x60], R52 ;  /* 0x0000603401007387 */ /* 0x000fe20000100a00 */
[----:B------:R-:W-:-:S02]  /*08d0*/  ISETP.GE.AND P0, PT, R48, R15, PT ;  /* 0x0000000f3000720c */ /* 0x000fc40003f06270 */
[----:B------:R-:W-:Y:S01]  /*08e0*/  LOP3.LUT R3, R6, 0x38, R50, 0xf8, !PT ;  /* 0x0000003806037812 */ /* 0x000fe200078ef832 */
[----:B------:R-:W-:Y:S01]  /*08f0*/  IMAD.X R23, R51, 0x1, R0, P3 ;  /* 0x0000000133177824 */ /* 0x000fe200018e0600 */
[----:B------:R-:W-:Y:S01]  /*0900*/  SHF.R.U32.HI R6, RZ, 0x3, R6 ;  /* 0x00000003ff067819 */ /* 0x000fe20000011606 */
[----:B------:R-:W-:Y:S01]  /*0910*/  STL [R1+0x38], R48 ;  /* 0x0000383001007387 */ /* 0x000fe20000100800 */
[----:B------:R-:W-:Y:S01]  /*0920*/  @!P1 IADD3 R26, P3, R52, 0x10, RZ ;  /* 0x00000010341a9810 */ /* 0x000fe20007f7e0ff */
[----:B------:R-:W-:Y:S01]  /*0930*/  @!P2 IMAD R4, R53, c[0x0][0x190], RZ ;  /* 0x000064003504aa24 */ /* 0x000fe200078e02ff */
[----:B------:R-:W-:Y:S01]  /*0940*/  LOP3.LUT R6, R3, R6, RZ, 0x3c, !PT ;  /* 0x0000000603067212 */ /* 0x000fe200078e3cff */
[----:B------:R-:W-:Y:S01]  /*0950*/  IMAD.WIDE.U32 R2, R2, c[0x0][0x1a8], R22 ;  /* 0x00006a0002027a25 */ /* 0x000fe200078e0016 */
[----:B------:R-:W-:Y:S01]  /*0960*/  IADD3 R49, R32, 0x30, RZ ;  /* 0x0000003020317810 */ /* 0x000fe20007ffe0ff */
[----:B------:R-:W-:Y:S01]  /*0970*/  STL.64 [R1+0x58], R50 ;  /* 0x0000583201007387 */ /* 0x000fe20000100a00 */
[----:B------:R-:W-:Y:S01]  /*0980*/  LOP3.LUT R6, R6, 0xfffffe00, R9, 0xf8, !PT ;  /* 0xfffffe0006067812 */ /* 0x000fe200078ef809 */
[----:B------:R-:W-:Y:S01]  /*0990*/  IMAD.IADD R17, R3, 0x1, R17 ;  /* 0x0000000103117824 */ /* 0x000fe200078e0211 */
[C---:B------:R-:W-:Y:S01]  /*09a0*/  IADD3 R47, R32.reuse, 0x40, RZ ;  /* 0x00000040202f7810 */ /* 0x040fe20007ffe0ff */
[----:B------:R-:W-:Y:S01]  /*09b0*/  @!P2 IMAD.MOV.U32 R16, RZ, RZ, R2 ;  /* 0x000000ffff10a224 */ /* 0x000fe200078e0002 */
[----:B------:R-:W-:Y:S01]  /*09c0*/  IADD3 R46, R32, 0x50, RZ ;  /* 0x00000050202e7810 */ /* 0x000fe20007ffe0ff */
[----:B------:R-:W-:Y:S01]  /*09d0*/  @!P1 IMAD.X R11, RZ, RZ, R53, P3 ;  /* 0x000000ffff0b9224 */ /* 0x000fe200018e0635 */
[C---:B------:R-:W-:Y:S01]  /*09e0*/  @!P0 IADD3 R24, P3, R52.reuse, 0x20, RZ ;  /* 0x0000002034188810 */ /* 0x040fe20007f7e0ff */
[C---:B------:R-:W-:Y:S01]  /*09f0*/  @!P2 IMAD R4, R52.reuse, c[0x0][0x194], R4 ;  /* 0x000065003404aa24 */ /* 0x040fe200078e0204 */
[----:B------:R-:W-:Y:S01]  /*0a00*/  ISETP.GE.AND P5, PT, R47, R15, PT ;  /* 0x0000000f2f00720c */ /* 0x000fe20003fa6270 */
[----:B------:R-:W-:Y:S01]  /*0a10*/  @!P2 IMAD.WIDE.U32 R22, R52, c[0x0][0x190], R16 ;  /* 0x000064003416aa25 */ /* 0x000fe200078e0010 */
[C---:B------:R-:W-:Y:S01]  /*0a20*/  IADD3 R45, R32.reuse, 0x60, RZ ;  /* 0x00000060202d7810 */ /* 0x040fe20007ffe0ff */
[----:B------:R-:W-:Y:S01]  /*0a30*/  STL [R1+0x34], R49 ;  /* 0x0000343101007387 */ /* 0x000fe20000100800 */
[----:B------:R-:W-:Y:S01]  /*0a40*/  IADD3 R44, R32, 0x70, RZ ;  /* 0x00000070202c7810 */ /* 0x000fe20007ffe0ff */
[----:B------:R-:W-:Y:S01]  /*0a50*/  @!P0 IMAD.X R9, RZ, RZ, R53, P3 ;  /* 0x000000ffff098224 */ /* 0x000fe200018e0635 */
[----:B------:R-:W-:Y:S01]  /*0a60*/  @!P2 LEA R28, P3, R22, c[0x0][0x160], 0x1 ;  /* 0x00005800161caa11 */ /* 0x000fe200078608ff */
[----:B------:R-:W-:-:S02]  /*0a70*/  @!P2 IMAD.IADD R4, R23, 0x1, R4 ;  /* 0x000000011704a824 */ /* 0x000fc400078e0204 */
[----:B------:R-:W-:Y:S02]  /*0a80*/  @!P1 IMAD R11, R11, c[0x0][0x190], RZ ;  /* 0x000064000b0b9a24 */ /* 0x000fe400078e02ff */
[----:B------:R-:W-:Y:S01]  /*0a90*/  @!P1 IMAD.MOV.U32 R16, RZ, RZ, R2 ;  /* 0x000000ffff109224 */ /* 0x000fe200078e0002 */
[----:B------:R-:W-:Y:S01]  /*0aa0*/  @!P2 LEA.HI.X R29, R22, c[0x0][0x164], R4, 0x1, P3 ;  /* 0x00005900161daa11 */ /* 0x000fe200018f0c04 */
[C---:B------:R-:W-:Y:S01]  /*0ab0*/  @!P1 IMAD R3, R26.reuse, c[0x0][0x194], R11 ;  /* 0x000065001a039a24 */ /* 0x040fe200078e020b */
[----:B------:R-:W-:Y:S01]  /*0ac0*/  ISETP.GE.AND P3, PT, R49, R15, PT ;  /* 0x0000000f3100720c */ /* 0x000fe20003f66270 */
[----:B------:R-:W-:-:S04]  /*0ad0*/  @!P1 IMAD.WIDE.U32 R26, R26, c[0x0][0x190], R16 ;  /* 0x000064001a1a9a25 */ /* 0x000fc800078e0010 */
[----:B------:R-:W-:Y:S01]  /*0ae0*/  @!P0 IMAD R9, R9, c[0x0][0x190], RZ ;  /* 0x0000640009098a24 */ /* 0x000fe200078e02ff */
[----:B------:R-:W-:Y:S01]  /*0af0*/  @!P1 LEA R38, P6, R26, c[0x0][0x160], 0x1 ;  /* 0x000058001a269a11 */ /* 0x000fe200078c08ff */
[----:B------:R-:W-:Y:S02]  /*0b00*/  @!P0 IMAD.MOV.U32 R16, RZ, RZ, R2 ;  /* 0x000000ffff108224 */ /* 0x000fe400078e0002 */
[----:B------:R-:W-:Y:S02]  /*0b10*/  IMAD.SHL.U32 R180, R6, 0x2, RZ ;  /* 0x0000000206b47824 */ /* 0x000fe400078e00ff */
[C---:B------:R-:W-:Y:S02]  /*0b20*/  @!P0 IMAD R0, R24.reuse, c[0x0][0x194], R9 ;  /* 0x0000650018008a24 */ /* 0x040fe400078e0209 */
[----:B------:R-:W-:Y:S01]  /*0b30*/  @!P1 IMAD.IADD R3, R27, 0x1, R3 ;  /* 0x000000011b039824 */ /* 0x000fe200078e0203 */
[----:B------:R-:W-:Y:S01]  /*0b40*/  @!PT LDS RZ, [RZ] ;  /* 0x00000000fffff984 */ /* 0x000fe20000000800 */
[----:B------:R-:W-:Y:S01]  /*0b50*/  @!PT LDS RZ, [RZ] ;  /* 0x00000000fffff984 */ /* 0x000fe20000000800 */
[----:B------:R-:W-:Y:S01]  /*0b60*/  @!PT LDS RZ, [RZ] ;  /* 0x00000000fffff984 */ /* 0x000fe20000000800 */
[----:B------:R2:W-:Y:S01]  /*0b70*/  @!P2 LDGSTS.E.BYPASS.LTC128B.128 [R180], [R28.64] ;  /* 0x000000001cb4afae */ /* 0x0005e2000b901d48 */
[----:B------:R-:W-:Y:S01]  /*0b80*/  @!P0 IMAD.WIDE.U32 R24, R24, c[0x0][0x190], R16 ;  /* 0x0000640018188a25 */ /* 0x000fe200078e0010 */
[----:B------:R-:W-:-:S02]  /*0b90*/  ISETP.GE.AND P2, PT, R46, R15, PT ;  /* 0x0000000f2e00720c */ /* 0x000fc40003f46270 */
[----:B------:R-:W-:Y:S01]  /*0ba0*/  @!P1 LEA.HI.X R39, R26, c[0x0][0x164], R3, 0x1, P6 ;  /* 0x000059001a279a11 */ /* 0x000fe200030f0c03 */
[----:B------:R-:W-:Y:S01]  /*0bb0*/  @!P0 IMAD.IADD R0, R25, 0x1, R0 ;  /* 0x0000000119008824 */ /* 0x000fe200078e0200 */
[----:B------:R-:W-:Y:S01]  /*0bc0*/  @!P0 LEA R22, P4, R24, c[0x0][0x160], 0x1 ;  /* 0x0000580018168a11 */ /* 0x000fe200078808ff */
[----:B------:R-:W-:Y:S01]  /*0bd0*/  @!P3 IMAD.MOV.U32 R16, RZ, RZ, R2 ;  /* 0x000000ffff10b224 */ /* 0x000fe200078e0002 */
[----:B------:R-:W-:Y:S01]  /*0be0*/  @!P3 IADD3 R26, P6, R52, 0x30, RZ ;  /* 0x00000030341ab810 */ /* 0x000fe20007fde0ff */
[----:B------:R3:W-:Y:S01]  /*0bf0*/  @!P1 LDGSTS.E.BYPASS.LTC128B.128 [R180+0x800], [R38.64] ;  /* 0x0080000026b49fae */ /* 0x0007e2000b901d48 */
[----:B------:R-:W-:Y:S02]  /*0c00*/  @!P0 LEA.HI.X R23, R24, c[0x0][0x164], R0, 0x1, P4 ;  /* 0x0000590018178a11 */ /* 0x000fe400020f0c00 */
[-C--:B------:R-:W-:Y:S01]  /*0c10*/  ISETP.GE.AND P4, PT, R45, R15.reuse, PT ;  /* 0x0000000f2d00720c */ /* 0x080fe20003f86270 */
[--C-:B------:R-:W-:Y:S01]  /*0c20*/  @!P3 IMAD.X R9, RZ, RZ, R53.reuse, P6 ;  /* 0x000000ffff09b224 */ /* 0x100fe200030e0635 */
[----:B------:R-:W-:Y:S01]  /*0c30*/  @!P5 IADD3 R24, P6, R52, 0x40, RZ ;  /* 0x000000403418d810 */ /* 0x000fe20007fde0ff */
[----:B------:R-:W-:Y:S01]  /*0c40*/  @!P2 IMAD.MOV.U32 R40, RZ, RZ, R2 ;  /* 0x000000ffff28a224 */ /* 0x000fe200078e0002 */
[----:B------:R-:W-:Y:S01]  /*0c50*/  ISETP.GE.AND P1, PT, R44, R15, PT ;  /* 0x0000000f2c00720c */ /* 0x000fe20003f26270 */
[----:B------:R-:W-:Y:S01]  /*0c60*/  @!P3 IMAD R9, R9, c[0x0][0x190], RZ ;  /* 0x000064000909ba24 */ /* 0x000fe200078e02ff */
[----:B------:R4:W-:Y:S01]  /*0c70*/  @!P0 LDGSTS.E.BYPASS.LTC128B.128 [R180+0x1000], [R22.64] ;  /* 0x0100000016b48fae */ /* 0x0009e2000b901d48 */
[----:B------:R-:W-:Y:S01]  /*0c80*/  @!P5 IMAD.X R3, RZ, RZ, R53, P6 ;  /* 0x000000ffff03d224 */ /* 0x000fe200030e0635 */
[----:B------:R-:W-:Y:S01]  /*0c90*/  @!P2 IADD3 R11, P6, R52, 0x50, RZ ;  /* 0x00000050340ba810 */ /* 0x000fe20007fde0ff */
[----:B------:R-:W-:Y:S01]  /*0ca0*/  @!P3 IMAD R0, R26, c[0x0][0x194], R9 ;  /* 0x000065001a00ba24 */ /* 0x000fe200078e0209 */
[----:B------:R-:W-:Y:S01]  /*0cb0*/  STL [R1+0x3c], R180 ;  /* 0x00003cb401007387 */ /* 0x000fe20000100800 */
[----:B------:R-:W-:-:S02]  /*0cc0*/  @!P5 IMAD R3, R3, c[0x0][0x190], RZ ;  /* 0x000064000303da24 */ /* 0x000fc400078e02ff */
[----:B------:R-:W-:Y:S01]  /*0cd0*/  @!P2 IMAD.X R12, RZ, RZ, R53, P6 ;  /* 0x000000ffff0ca224 */ /* 0x000fe200030e0635 */
[----:B------:R-:W-:Y:S01]  /*0ce0*/  @!P4 IADD3 R6, P6, R52, 0x60, RZ ;  /* 0x000000603406c810 */ /* 0x000fe20007fde0ff */
[----:B------:R-:W-:Y:S01]  /*0cf0*/  @!P3 IMAD.WIDE.U32 R26, R26, c[0x0][0x190], R16 ;  /* 0x000064001a1aba25 */ /* 0x000fe200078e0010 */
[----:B------:R-:W-:Y:S03]  /*0d00*/  STL [R1+0x30], R47 ;  /* 0x0000302f01007387 */ /* 0x000fe60000100800 */
[----:B------:R-:W-:Y:S01]  /*0d10*/  @!P5 IMAD R4, R24, c[0x0][0x194], R3 ;  /* 0x000065001804da24 */ /* 0x000fe200078e0203 */
[----:B------:R-:W-:Y:S01]  /*0d20*/  STL [R1+0x2c], R46 ;  /* 0x00002c2e01007387 */ /* 0x000fe20000100800 */
[----:B------:R-:W-:Y:S02]  /*0d30*/  @!P5 IMAD.MOV.U32 R3, RZ, RZ, R17 ;  /* 0x000000ffff03d224 */ /* 0x000fe400078e0011 */
[----:B------:R-:W-:Y:S01]  /*0d40*/  @!P4 IMAD.X R9, RZ, RZ, R53, P6 ;  /* 0x000000ffff09c224 */ /* 0x000fe200030e0635 */
[----:B------:R-:W-:Y:S01]  /*0d50*/  @!P3 LEA R36, P6, R26, c[0x0][0x160], 0x1 ;  /* 0x000058001a24ba11 */ /* 0x000fe200078c08ff */
[----:B------:R-:W-:Y:S01]  /*0d60*/  @!P3 IMAD.IADD R0, R27, 0x1, R0 ;  /* 0x000000011b00b824 */ /* 0x000fe200078e0200 */
[----:B------:R-:W-:Y:S01]  /*0d70*/  STL [R1+0x28], R45 ;  /* 0x0000282d01007387 */ /* 0x000fe20000100800 */
[----:B------:R-:W-:-:S03]  /*0d80*/  @!P5 IMAD.WIDE.U32 R24, R24, c[0x0][0x190], R2 ;  /* 0x000064001818da25 */ /* 0x000fc600078e0002 */
[----:B------:R-:W-:Y:S01]  /*0d90*/  @!P3 LEA.HI.X R37, R26, c[0x0][0x164], R0, 0x1, P6 ;  /* 0x000059001a25ba11 */ /* 0x000fe200030f0c00 */
[----:B------:R-:W-:Y:S01]  /*0da0*/  @!P2 IMAD R12, R12, c[0x0][0x190], RZ ;  /* 0x000064000c0caa24 */ /* 0x000fe200078e02ff */
[C---:B------:R-:W-:Y:S01]  /*0db0*/  @!P5 LEA R34, P6, R24.reuse, c[0x0][0x160], 0x1 ;  /* 0x000058001822da11 */ /* 0x040fe200078c08ff */
[----:B------:R-:W-:Y:S01]  /*0dc0*/  @!P2 IMAD.MOV.U32 R41, RZ, RZ, R17 ;  /* 0x000000ffff29a224 */ /* 0x000fe200078e0011 */
[----:B------:R-:W-:Y:S01]  /*0dd0*/  STL [R1+0x24], R44 ;  /* 0x0000242c01007387 */ /* 0x000fe20000100800 */
[----:B------:R-:W-:Y:S02]  /*0de0*/  @!P5 IMAD.IADD R4, R25, 0x1, R4 ;  /* 0x000000011904d824 */ /* 0x000fe400078e0204 */
[C---:B------:R-:W-:Y:S01]  /*0df0*/  @!P2 IMAD R3, R11.reuse, c[0x0][0x194], R12 ;  /* 0x000065000b03aa24 */ /* 0x040fe200078e020c */
[----:B------:R5:W-:Y:S01]  /*0e00*/  @!P3 LDGSTS.E.BYPASS.LTC128B.128 [R180+0x1800], [R36.64] ;  /* 0x0180000024b4bfae */ /* 0x000be2000b901d48 */
[----:B------:R-:W-:Y:S01]  /*0e10*/  @!P2 IMAD.WIDE.U32 R40, R11, c[0x0][0x190], R40 ;  /* 0x000064000b28aa25 */ /* 0x000fe200078e0028 */
[----:B------:R-:W-:-:S03]  /*0e20*/  @!P5 LEA.HI.X R35, R24, c[0x0][0x164], R4, 0x1, P6 ;  /* 0x000059001823da11 */ /* 0x000fc600030f0c04 */
[----:B------:R-:W-:Y:S01]  /*0e30*/  @!P4 IMAD R9, R9, c[0x0][0x190], RZ ;  /* 0x000064000909ca24 */ /* 0x000fe200078e02ff */
[----:B--2---:R-:W-:Y:S01]  /*0e40*/  @!P2 LEA R28, P6, R40, c[0x0][0x160], 0x1 ;  /* 0x00005800281caa11 */ /* 0x004fe200078c08ff */
[----:B------:R-:W-:Y:S01]  /*0e50*/  @!P4 IMAD.MOV.U32 R42, RZ, RZ, R2 ;  /* 0x000000ffff2ac224 */ /* 0x000fe200078e0002 */
[----:B------:R2:W-:Y:S01]  /*0e60*/  @!P5 LDGSTS.E.BYPASS.LTC128B.128 [R180+0x2000], [R34.64] ;  /* 0x0200000022b4dfae */ /* 0x0005e2000b901d48 */
[----:B------:R-:W-:Y:S02]  /*0e70*/  @!P4 IMAD.MOV.U32 R43, RZ, RZ, R17 ;  /* 0x000000ffff2bc224 */ /* 0x000fe400078e0011 */
[----:B------:R-:W-:Y:S02]  /*0e80*/  @!P2 IMAD.IADD R3, R41, 0x1, R3 ;  /* 0x000000012903a824 */ /* 0x000fe400078e0203 */
[C---:B------:R-:W-:Y:S02]  /*0e90*/  @!P4 IMAD R0, R6.reuse, c[0x0][0x194], R9 ;  /* 0x000065000600ca24 */ /* 0x040fe400078e0209 */
[----:B------:R-:W-:Y:S01]  /*0ea0*/  @!P4 IMAD.WIDE.U32 R42, R6, c[0x0][0x190], R42 ;  /* 0x00006400062aca25 */ /* 0x000fe200078e002a */
[----:B------:R-:W-:-:S03]  /*0eb0*/  @!P2 LEA.HI.X R29, R40, c[0x0][0x164], R3, 0x1, P6 ;  /* 0x00005900281daa11 */ /* 0x000fc600030f0c03 */
[----:B------:R-:W-:Y:S01]  /*0ec0*/  @!P4 IMAD.IADD R0, R43, 0x1, R0 ;  /* 0x000000012b00c824 */ /* 0x000fe200078e0200 */
[----:B------:R-:W-:Y:S01]  /*0ed0*/  @!P4 LEA R26, P6, R42, c[0x0][0x160], 0x1 ;  /* 0x000058002a1aca11 */ /* 0x000fe200078c08ff */
[----:B------:R-:W-:Y:S01]  /*0ee0*/  IMAD R9, R33, c[0x0][0x198], RZ ;  /* 0x0000660021097a24 */ /* 0x000fe200078e02ff */
[----:B------:R1:W-:Y:S01]  /*0ef0*/  @!P2 LDGSTS.E.BYPASS.LTC128B.128 [R180+0x2800], [R28.64] ;  /* 0x028000001cb4afae */ /* 0x0003e2000b901d48 */
[----:B------:R-:W-:Y:S01]  /*0f00*/  IMAD.WIDE.U32 R24, R32, c[0x0][0x198], R50 ;  /* 0x0000660020187a25 */ /* 0x000fe200078e0032 */
[----:B------:R-:W-:Y:S02]  /*0f10*/  @!P4 LEA.HI.X R27, R42, c[0x0][0x164], R0, 0x1, P6 ;  /* 0x000059002a1bca11 */ /* 0x000fe400030f0c00 */
[----:B------:R-:W-:Y:S01]  /*0f20*/  @!P1 IADD3 R16, P6, R52, 0x70, RZ ;  /* 0x0000007034109810 */ /* 0x000fe20007fde0ff */
[----:B------:R-:W-:Y:S02]  /*0f30*/  IMAD R0, R32, c[0x0][0x19c], R9 ;  /* 0x0000670020007a24 */ /* 0x000fe400078e0209 */
[----:B------:R-:W-:Y:S01]  /*0f40*/  @!P1 IMAD.MOV.U32 R6, RZ, RZ, R2 ;  /* 0x000000ffff069224 */ /* 0x000fe200078e0002 */
[----:B------:R-:W-:Y:S01]  /*0f50*/  SHF.R.S32.HI R2, RZ, 0x1f, R13 ;  /* 0x0000001fff027819 */ /* 0x000fe2000001140d */
[----:B------:R-:W-:Y:S01]  /*0f60*/  @!P1 IMAD.X R3, RZ, RZ, R53, P6 ;  /* 0x000000ffff039224 */ /* 0x000fe200030e0635 */
[----:B------:R-:W-:Y:S01]  /*0f70*/  IADD3 R18, P6, R18, R24, RZ ;  /* 0x0000001812127210 */ /* 0x000fe20007fde0ff */
[----:B------:R-:W-:Y:S01]  /*0f80*/  IMAD R4, R92, -0x80, R90 ;  /* 0xffffff805c047824 */ /* 0x000fe200078e025a */
[----:B------:R1:W-:Y:S01]  /*0f90*/  @!P4 LDGSTS.E.BYPASS.LTC128B.128 [R180+0x3000], [R26.64] ;  /* 0x030000001ab4cfae */ /* 0x0003e2000b901d48 */
[----:B------:R-:W-:Y:S01]  /*0fa0*/  @!P1 IMAD R3, R3, c[0x0][0x190], RZ ;  /* 0x0000640003039a24 */ /* 0x000fe200078e02ff */
[----:B------:R-:W-:Y:S01]  /*0fb0*/  IADD3.X R19, R7, R25, R0, P6, !PT ;  /* 0x0000001907137210 */ /* 0x000fe200037fe400 */
[----:B------:R-:W-:Y:S01]  /*0fc0*/  @!P1 IMAD.MOV.U32 R7, RZ, RZ, R17 ;  /* 0x000000ffff079224 */ /* 0x000fe200078e0011 */
[-C--:B------:R-:W-:Y:S01]  /*0fd0*/  ISETP.GE.AND P0, PT, R5, R4.reuse, PT ;  /* 0x000000040500720c */ /* 0x080fe20003f06270 */
[C---:B------:R-:W-:Y:S01]  /*0fe0*/  @!P1 IMAD R3, R16.reuse, c[0x0][0x194], R3 ;  /* 0x0000650010039a24 */ /* 0x040fe200078e0203 */
[----:B------:R-:W-:Y:S01]  /*0ff0*/  SHF.R.S32.HI R0, RZ, 0x1f, R92 ;  /* 0x0000001fff007819 */ /* 0x000fe2000001145c */
[----:B------:R-:W-:Y:S01]  /*1000*/  @!P1 IMAD.WIDE.U32 R16, R16, c[0x0][0x190], R6 ;  /* 0x0000640010109a25 */ /* 0x000fe200078e0006 */
[----:B------:R-:W-:-:S03]  /*1010*/  ISETP.GE.AND P2, PT, R32, R4, PT ;  /* 0x000000042000720c */ /* 0x000fc60003f46270 */
[----:B------:R-:W-:Y:S01]  /*1020*/  IMAD R12, R2, c[0x0][0x1b0], RZ ;  /* 0x00006c00020c7a24 */ /* 0x000fe200078e02ff */
[----:B------:R-:W-:Y:S01]  /*1030*/  @!P1 LEA R24, P6, R16, c[0x0][0x160], 0x1 ;  /* 0x0000580010189a11 */ /* 0x000fe200078c08ff */
[----:B------:R-:W-:Y:S02]  /*1040*/  IMAD.MOV.U32 R6, RZ, RZ, c[0x0][0x198] ;  /* 0x00006600ff067624 */ /* 0x000fe400078e00ff */
[----:B------:R-:W-:Y:S02]  /*1050*/  IMAD.MOV.U32 R7, RZ, RZ, 0x7 ;  /* 0x00000007ff077424 */ /* 0x000fe400078e00ff */
[C---:B------:R-:W-:Y:S02]  /*1060*/  IMAD R9, R13.reuse, c[0x0][0x1b4], R12 ;  /* 0x00006d000d097a24 */ /* 0x040fe400078e020c */
[----:B---3--:R-:W-:Y:S01]  /*1070*/  IMAD.WIDE.U32 R38, R13, c[0x0][0x1b0], R18 ;  /* 0x00006c000d267a25 */ /* 0x008fe200078e0012 */
[----:B------:R-:W-:-:S03]  /*1080*/  SHF.L.U64.HI R7, R6, R7, c[0x0][0x19c] ;  /* 0x0000670006077619 */ /* 0x000fc60000010207 */
[----:B------:R-:W-:Y:S01]  /*1090*/  IMAD.IADD R187, R39, 0x1, R9 ;  /* 0x0000000127bb7824 */ /* 0x000fe200078e0209 */
[----:B------:R3:W-:Y:S01]  /*10a0*/  STL.64 [R1+0x48], R38 ;  /* 0x0000482601007387 */ /* 0x0007e20000100a00 */
[----:B------:R-:W-:Y:S02]  /*10b0*/  @!P1 IMAD.IADD R3, R17, 0x1, R3 ;  /* 0x0000000111039824 */ /* 0x000fe400078e0203 */
[----:B------:R-:W-:Y:S02]  /*10c0*/  IMAD R9, R33, c[0x0][0x1a0], RZ ;  /* 0x0000680021097a24 */ /* 0x000fe400078e02ff */
[----:B------:R-:W-:Y:S01]  /*10d0*/  IMAD.WIDE.U32 R18, R32, c[0x0][0x1a0], R50 ;  /* 0x0000680020127a25 */ /* 0x000fe200078e0032 */
[----:B------:R-:W-:-:S03]  /*10e0*/  @!P1 LEA.HI.X R25, R16, c[0x0][0x164], R3, 0x1, P6 ;  /* 0x0000590010199a11 */ /* 0x000fc600030f0c03 */
[----:B------:R-:W-:Y:S01]  /*10f0*/  IMAD.SHL.U32 R31, R6, 0x80, RZ ;  /* 0x00000080061f7824 */ /* 0x000fe200078e00ff */
[----:B------:R-:W-:Y:S01]  /*1100*/  IADD3 R20, P3, R20, R18, RZ ;  /* 0x0000001214147210 */ /* 0x000fe20007f7e0ff */
[----:B------:R-:W-:Y:S01]  /*1110*/  IMAD R11, R7, R92, RZ ;  /* 0x0000005c070b7224 */ /* 0x000fe200078e02ff */
[----:B------:R3:W-:Y:S01]  /*1120*/  @!P1 LDGSTS.E.BYPASS.LTC128B.128 [R180+0x3800], [R24.64] ;  /* 0x0380000018b49fae */ /* 0x0007e2000b901d48 */
[----:B------:R-:W-:Y:S02]  /*1130*/  IMAD.MOV.U32 R186, RZ, RZ, R38 ;  /* 0x000000ffffba7224 */ /* 0x000fe400078e0026 */
[----:B------:R-:W-:Y:S02]  /*1140*/  IMAD R9, R32, c[0x0][0x1a4], R9 ;  /* 0x0000690020097a24 */ /* 0x000fe400078e0209 */
[-C--:B------:R-:W-:Y:S01]  /*1150*/  IMAD R11, R0, R31.reuse, R11 ;  /* 0x0000001f000b7224 */ /* 0x080fe200078e020b */
[----:B------:R-:W-:Y:S01]  /*1160*/  STL.64 [R1+0x50], R186 ;  /* 0x000050ba01007387 */ /* 0x000fe20000100a00 */
[----:B------:R-:W-:Y:S01]  /*1170*/  IMAD.WIDE.U32 R16, R92, R31, R186 ;  /* 0x0000001f5c107225 */ /* 0x000fe200078e00ba */
[----:B------:R-:W-:-:S02]  /*1180*/  IADD3.X R21, R14, R19, R9, P3, !PT ;  /* 0x000000130e157210 */ /* 0x000fc40001ffe409 */
[----:B------:R-:W-:Y:S01]  /*1190*/  ISETP.GE.AND P3, PT, R48, R4, PT ;  /* 0x000000043000720c */ /* 0x000fe20003f66270 */
[----:B------:R-:W-:Y:S01]  /*11a0*/  IMAD.MOV.U32 R3, RZ, RZ, c[0x0][0x19c] ;  /* 0x00006700ff037624 */ /* 0x000fe200078e00ff */
[----:B------:R-:W-:Y:S01]  /*11b0*/  @!P0 LEA R12, P6, R6, R16, 0x4 ;  /* 0x00000010060c8211 */ /* 0x000fe200078c20ff */
[----:B------:R-:W-:Y:S01]  /*11c0*/  IMAD.IADD R17, R17, 0x1, R11 ;  /* 0x0000000111117824 */ /* 0x000fe200078e020b */
[----:B--2---:R-:W-:Y:S01]  /*11d0*/  @!P2 LEA R34, P4, R16, c[0x0][0x168], 0x1 ;  /* 0x00005a001022aa11 */ /* 0x004fe200078808ff */
[----:B-1----:R-:W-:-:S03]  /*11e0*/  IMAD.WIDE.U32 R14, R6, 0x20, RZ ;  /* 0x00000020060e7825 */ /* 0x002fc600078e00ff */
[----:B------:R-:W-:Y:S01]  /*11f0*/  @!P0 LEA.HI.X R9, R6, R17, R3, 0x4, P6 ;  /* 0x0000001106098211 */ /* 0x000fe200030f2403 */
[----:B------:R-:W-:Y:S01]  /*1200*/  IMAD R2, R2, c[0x0][0x1b8], RZ ;  /* 0x00006e0002027a24 */ /* 0x000fe200078e02ff */
[----:B----4-:R-:W-:Y:S01]  /*1210*/  @!P0 LEA R22, P6, R12, c[0x0][0x168], 0x1 ;  /* 0x00005a000c168a11 */ /* 0x010fe200078c08ff */
[----:B------:R-:W-:Y:S01]  /*1220*/  IMAD.WIDE.U32 R40, R13, c[0x0][0x1b8], R20 ;  /* 0x00006e000d287a25 */ /* 0x000fe200078e0014 */
[----:B------:R-:W-:Y:S02]  /*1230*/  @!P2 LEA.HI.X R35, R16, c[0x0][0x16c], R17, 0x1, P4 ;  /* 0x00005b001023aa11 */ /* 0x000fe400020f0c11 */
[----:B------:R-:W-:Y:S01]  /*1240*/  @!P0 LEA.HI.X R23, R12, c[0x0][0x16c], R9, 0x1, P6 ;  /* 0x00005b000c178a11 */ /* 0x000fe200030f0c09 */
[----:B------:R-:W-:Y:S01]  /*1250*/  IMAD.SHL.U32 R9, R3, 0x20, RZ ;  /* 0x0000002003097824 */ /* 0x000fe200078e00ff */
[----:B------:R-:W-:Y:S01]  /*1260*/  ISETP.GE.AND P6, PT, R49, R4, PT ;  /* 0x000000043100720c */ /* 0x000fe20003fc6270 */
[----:B------:R1:W-:Y:S01]  /*1270*/  @!P2 LDGSTS.E.BYPASS.LTC128B.128 [R180+0x4000], [R34.64] ;  /* 0x0400000022b4afae */ /* 0x0003e2000b901d48 */
[----:B------:R-:W-:-:S02]  /*1280*/  @!P3 IADD3 R12, P5, R16, R14, RZ ;  /* 0x0000000e100cb210 */ /* 0x000fc40007fbe0ff */
[-C--:B------:R-:W-:Y:S01]  /*1290*/  ISETP.GE.AND P4, PT, R46, R4.reuse, PT ;  /* 0x000000042e00720c */ /* 0x080fe20003f86270 */
[----:B------:R2:W-:Y:S01]  /*12a0*/  @!P0 LDGSTS.E.BYPASS.LTC128B.128 [R180+0x4800], [R22.64] ;  /* 0x0480000016b48fae */ /* 0x0005e2000b901d48 */
[----:B------:R-:W-:Y:S02]  /*12b0*/  @!P3 IADD3.X R9, R17, R15, R9, P5, !PT ;  /* 0x0000000f1109b210 */ /* 0x000fe40002ffe409 */
[C---:B------:R-:W-:Y:S01]  /*12c0*/  @!P3 LEA R18, P5, R12.reuse, c[0x0][0x168], 0x1 ;  /* 0x00005a000c12ba11 */ /* 0x040fe200078a08ff */
[----:B------:R-:W-:Y:S01]  /*12d0*/  STL.64 [R1+0x40], R40 ;  /* 0x0000402801007387 */ /* 0x000fe20000100a00 */
[-C--:B------:R-:W-:Y:S02]  /*12e0*/  ISETP.GE.AND P2, PT, R45, R4.reuse, PT ;  /* 0x000000042d00720c */ /* 0x080fe40003f46270 */
[----:B------:R-:W-:Y:S01]  /*12f0*/  @!P3 LEA.HI.X R19, R12, c[0x0][0x16c], R9, 0x1, P5 ;  /* 0x00005b000c13ba11 */ /* 0x000fe200028f0c09 */
[----:B------:R-:W-:Y:S01]  /*1300*/  @!P6 IMAD R9, R3, 0x30, RZ ;  /* 0x000000300309e824 */ /* 0x000fe200078e02ff */
[----:B------:R-:W-:Y:S01]  /*1310*/  ISETP.GE.AND P5, PT, R47, R4, PT ;  /* 0x000000042f00720c */ /* 0x000fe20003fa6270 */
[----:B------:R-:W-:-:S02]  /*1320*/  @!P6 IMAD.WIDE.U32 R28, R6, 0x30, R16 ;  /* 0x00000030061ce825 */ /* 0x000fc400078e0010 */
[----:B------:R4:W-:Y:S02]  /*1330*/  @!P3 LDGSTS.E.BYPASS.LTC128B.128 [R180+0x5000], [R18.64] ;  /* 0x0500000012b4bfae */ /* 0x0009e4000b901d48 */
[----:B------:R-:W-:Y:S01]  /*1340*/  @!P6 IMAD.IADD R9, R29, 0x1, R9 ;  /* 0x000000011d09e824 */ /* 0x000fe200078e0209 */
[C---:B------:R-:W-:Y:S01]  /*1350*/  @!P6 LEA R14, P1, R28.reuse, c[0x0][0x168], 0x1 ;  /* 0x00005a001c0eea11 */ /* 0x040fe200078208ff */
[----:B------:R-:W-:Y:S02]  /*1360*/  @!P4 IMAD.MOV.U32 R26, RZ, RZ, R16 ;  /* 0x000000ffff1ac224 */ /* 0x000fe400078e0010 */
[----:B------:R-:W-:Y:S01]  /*1370*/  @!P4 IMAD.MOV.U32 R27, RZ, RZ, R17 ;  /* 0x000000ffff1bc224 */ /* 0x000fe200078e0011 */
[----:B------:R-:W-:Y:S01]  /*1380*/  @!P6 LEA.HI.X R15, R28, c[0x0][0x16c], R9, 0x1, P1 ;  /* 0x00005b001c0fea11 */ /* 0x000fe200008f0c09 */
[----:B------:R-:W-:Y:S01]  /*1390*/  IMAD R9, R13, c[0x0][0x1bc], R2 ;  /* 0x00006f000d097a24 */ /* 0x000fe200078e0202 */
[----:B------:R-:W-:Y:S01]  /*13a0*/  ISETP.GE.AND P1, PT, R44, R4, PT ;  /* 0x000000042c00720c */ /* 0x000fe20003f26270 */
[----:B------:R-:W-:Y:S01]  /*13b0*/  @!P4 IMAD R2, R3, 0x50, RZ ;  /* 0x000000500302c824 */ /* 0x000fe200078e02ff */
[C---:B------:R-:W-:Y:S01]  /*13c0*/  @!P5 LEA R12, P0, R6.reuse, R16, 0x6 ;  /* 0x00000010060cd211 */ /* 0x040fe200078030ff */
[----:B------:R-:W-:Y:S01]  /*13d0*/  @!P4 IMAD.WIDE.U32 R26, R6, 0x50, R26 ;  /* 0x00000050061ac825 */ /* 0x000fe200078e001a */
[----:B------:R4:W-:Y:S01]  /*13e0*/  @!P6 LDGSTS.E.BYPASS.LTC128B.128 [R180+0x5800], [R14.64] ;  /* 0x058000000eb4efae */ /* 0x0009e2000b901d48 */
[----:B------:R-:W-:-:S02]  /*13f0*/  ISETP.GE.AND P6, PT, R48, R4, PT ;  /* 0x000000043000720c */ /* 0x000fc40003fc6270 */
[----:B------:R-:W-:Y:S01]  /*1400*/  @!P5 LEA.HI.X R11, R6, R17, R3, 0x6, P0 ;  /* 0x00000011060bd211 */ /* 0x000fe200000f3403 */
[----:B--2---:R-:W-:Y:S01]  /*1410*/  @!P2 IMAD.MOV.U32 R22, RZ, RZ, R16 ;  /* 0x000000ffff16a224 */ /* 0x004fe200078e0010 */
[C---:B---3--:R-:W-:Y:S01]  /*1420*/  @!P5 LEA R24, P0, R12.reuse, c[0x0][0x168], 0x1 ;  /* 0x00005a000c18da11 */ /* 0x048fe200078008ff */
[----:B------:R-:W-:Y:S02]  /*1430*/  @!P2 IMAD.MOV.U32 R23, RZ, RZ, R17 ;  /* 0x000000ffff17a224 */ /* 0x000fe400078e0011 */
[----:B------:R-:W-:Y:S01]  /*1440*/  @!P4 IMAD.IADD R2, R27, 0x1, R2 ;  /* 0x000000011b02c824 */ /* 0x000fe200078e0202 */
[----:B------:R-:W-:Y:S01]  /*1450*/  @!P5 LEA.HI.X R25, R12, c[0x0][0x16c], R11, 0x1, P0 ;  /* 0x00005b000c19da11 */ /* 0x000fe200000f0c0b */
[----:B------:R-:W-:Y:S01]  /*1460*/  @!P2 IMAD R11, R3, 0x60, RZ ;  /* 0x00000060030ba824 */ /* 0x000fe200078e02ff */
[----:B------:R-:W-:Y:S01]  /*1470*/  @!P4 LEA R20, P0, R26, c[0x0][0x168], 0x1 ;  /* 0x00005a001a14ca11 */ /* 0x000fe200078008ff */
[----:B------:R-:W-:Y:S02]  /*1480*/  @!P2 IMAD.WIDE.U32 R22, R6, 0x60, R22 ;  /* 0x000000600616a825 */ /* 0x000fe400078e0016 */
[----:B------:R2:W-:Y:S01]  /*1490*/  @!P5 LDGSTS.E.BYPASS.LTC128B.128 [R180+0x6000], [R24.64] ;  /* 0x0600000018b4dfae */ /* 0x0005e2000b901d48 */
[----:B------:R-:W-:Y:S01]  /*14a0*/  @!P4 LEA.HI.X R21, R26, c[0x0][0x16c], R2, 0x1, P0 ;  /* 0x00005b001a15ca11 */ /* 0x000fe200000f0c02 */
[----:B------:R-:W-:Y:S01]  /*14b0*/  @!P1 IMAD.MOV.U32 R28, RZ, RZ, R16 ;  /* 0x000000ffff1c9224 */ /* 0x000fe200078e0010 */
[----:B-1----:R-:W-:Y:S01]  /*14c0*/  @!P2 LEA R34, P0, R22, c[0x0][0x168], 0x1 ;  /* 0x00005a001622aa11 */ /* 0x002fe200078008ff */
[----:B------:R-:W-:Y:S01]  /*14d0*/  @!P1 IMAD.MOV.U32 R29, RZ, RZ, R17 ;  /* 0x000000ffff1d9224 */ /* 0x000fe200078e0011 */
[----:B------:R-:W-:Y:S01]  /*14e0*/  ISETP.GE.AND P5, PT, R49, R4, PT ;  /* 0x000000043100720c */ /* 0x000fe20003fa6270 */
[----:B------:R-:W-:Y:S01]  /*14f0*/  IMAD R13, R0, c[0x0][0x1a0], RZ ;  /* 0x00006800000d7a24 */ /* 0x000fe200078e02ff */
[----:B------:R1:W-:Y:S01]  /*1500*/  @!P4 LDGSTS.E.BYPASS.LTC128B.128 [R180+0x6800], [R20.64] ;  /* 0x0680000014b4cfae */ /* 0x0003e2000b901d48 */
[----:B------:R-:W-:-:S02]  /*1510*/  @!P2 IMAD.IADD R11, R23, 0x1, R11 ;  /* 0x00000001170ba824 */ /* 0x000fc400078e020b */
[----:B------:R-:W-:Y:S02]  /*1520*/  @!P1 IMAD R0, R3, 0x70, RZ ;  /* 0x0000007003009824 */ /* 0x000fe400078e02ff */
[----:B------:R-:W-:Y:S01]  /*1530*/  @!P1 IMAD.WIDE.U32 R28, R6, 0x70, R28 ;  /* 0x00000070061c9825 */ /* 0x000fe200078e001c */
[----:B------:R-:W-:-:S03]  /*1540*/  @!P2 LEA.HI.X R35, R22, c[0x0][0x16c], R11, 0x1, P0 ;  /* 0x00005b001623aa11 */ /* 0x000fc600000f0c0b */
[----:B------:R-:W-:Y:S01]  /*1550*/  @!P1 IMAD.IADD R0, R29, 0x1, R0 ;  /* 0x000000011d009824 */ /* 0x000fe200078e0200 */
[----:B------:R-:W-:Y:S01]  /*1560*/  @!P1 LEA R22, P0, R28, c[0x0][0x168], 0x1 ;  /* 0x00005a001c169a11 */ /* 0x000fe200078008ff */
[----:B------:R3:W-:Y:S01]  /*1570*/  @!P2 LDGSTS.E.BYPASS.LTC128B.128 [R180+0x7000], [R34.64] ;  /* 0x0700000022b4afae */ /* 0x0007e2000b901d48 */
[----:B------:R-:W-:Y:S02]  /*1580*/  IMAD.WIDE.U32 R16, R92, c[0x0][0x1a0], RZ ;  /* 0x000068005c107a25 */ /* 0x000fe400078e00ff */
[----:B------:R-:W-:Y:S02]  /*1590*/  @!P1 LEA.HI.X R23, R28, c[0x0][0x16c], R0, 0x1, P0 ;  /* 0x00005b001c179a11 */ /* 0x000fe400000f0c00 */
[----:B------:R-:W-:Y:S01]  /*15a0*/  ISETP.GE.AND P0, PT, R5, R4, PT ;  /* 0x000000040500720c */ /* 0x000fe20003f06270 */
[----:B------:R-:W-:Y:S01]  /*15b0*/  IMAD R13, R92, c[0x0][0x1a4], R13 ;  /* 0x000069005c0d7a24 */ /* 0x000fe200078e020d */
[----:B------:R-:W-:Y:S01]  /*15c0*/  LEA R26, P3, R16, R40, 0x7 ;  /* 0x00000028101a7211 */ /* 0x000fe200078638ff */
[----:B------:R1:W-:Y:S01]  /*15d0*/  @!P1 LDGSTS.E.BYPASS.LTC128B.128 [R180+0x7800], [R22.64] ;  /* 0x0780000016b49fae */ /* 0x0003e2000b901d48 */
[----:B------:R-:W-:Y:S01]  /*15e0*/  IMAD.IADD R38, R41, 0x1, R9 ;  /* 0x0000000129267824 */ /* 0x000fe200078e0209 */
[----:B------:R-:W-:Y:S01]  /*15f0*/  ISETP.GE.AND P1, PT, R32, R4, PT ;  /* 0x000000042000720c */ /* 0x000fe20003f26270 */
[----:B------:R-:W-:Y:S01]  /*1600*/  IMAD.IADD R13, R17, 0x1, R13 ;  /* 0x00000001110d7824 */ /* 0x000fe200078e020d */
[----:B------:R-:W0:Y:S01]  /*1610*/  LDGDEPBAR ;  /* 0x00000000000079af */ /* 0x000e220000000000 */
[----:B------:R-:W-:-:S02]  /*1620*/  IMAD.MOV.U32 R28, RZ, RZ, c[0x0][0x1a0] ;  /* 0x00006800ff1c7624 */ /* 0x000fc400078e00ff */
[----:B------:R-:W-:Y:S01]  /*1630*/  IMAD.MOV.U32 R29, RZ, RZ, c[0x0][0x1a4] ;  /* 0x00006900ff1d7624 */ /* 0x000fe200078e00ff */
[----:B------:R-:W-:Y:S01]  /*1640*/  LEA.HI.X R27, R16, R38, R13, 0x7, P3 ;  /* 0x00000026101b7211 */ /* 0x000fe200018f3c0d */
[C---:B------:R-:W-:Y:S01]  /*1650*/  IMAD.WIDE.U32 R16, R28.reuse, 0x20, RZ ;  /* 0x000000201c107825 */ /* 0x040fe200078e00ff */
[----:B------:R-:W-:Y:S01]  /*1660*/  @!P0 LEA R12, P3, R28, R26, 0x4 ;  /* 0x0000001a1c0c8211 */ /* 0x000fe200078620ff */
[----:B------:R-:W-:Y:S01]  /*1670*/  STL [R1+0x18], R38 ;  /* 0x0000182601007387 */ /* 0x000fe20000100800 */
[----:B------:R-:W-:Y:S01]  /*1680*/  LEA.HI R13, R10, R91, RZ, 0x4 ;  /* 0x0000005b0a0d7211 */ /* 0x000fe200078f20ff */
[C---:B------:R-:W-:Y:S01]  /*1690*/  IMAD.SHL.U32 R11, R29.reuse, 0x20, RZ ;  /* 0x000000201d0b7824 */ /* 0x040fe200078e00ff */
[----:B------:R-:W-:Y:S01]  /*16a0*/  @!P0 LEA.HI.X R9, R28, R27, R29, 0x4, P3 ;  /* 0x0000001b1c098211 */ /* 0x000fe200018f241d */
[----:B------:R-:W-:Y:S01]  /*16b0*/  @!P5 IMAD R2, R29, 0x30, RZ ;  /* 0x000000301d02d824 */ /* 0x000fe200078e02ff */
[----:B----4-:R-:W-:Y:S01]  /*16c0*/  @!P0 LEA R18, P3, R12, c[0x0][0x170], 0x1 ;  /* 0x00005c000c128a11 */ /* 0x010fe200078608ff */
[----:B------:R-:W-:Y:S01]  /*16d0*/  @!P5 IMAD.WIDE.U32 R14, R28, 0x30, R26 ;  /* 0x000000301c0ed825 */ /* 0x000fe200078e001a */
[----:B------:R-:W-:-:S02]  /*16e0*/  @!P6 IADD3 R5, P2, R26, R16, RZ ;  /* 0x000000101a05e210 */ /* 0x000fc40007f5e0ff */
[----:B------:R-:W-:Y:S01]  /*16f0*/  @!P0 LEA.HI.X R19, R12, c[0x0][0x174], R9, 0x1, P3 ;  /* 0x00005d000c138a11 */ /* 0x000fe200018f0c09 */
[----:B------:R-:W-:Y:S01]  /*1700*/  @!P5 IMAD.IADD R2, R15, 0x1, R2 ;  /* 0x000000010f02d824 */ /* 0x000fe200078e0202 */
[----:B------:R-:W-:Y:S02]  /*1710*/  @!P6 IADD3.X R0, R27, R17, R11, P2, !PT ;  /* 0x000000111b00e210 */ /* 0x000fe400017fe40b */
[----:B--2---:R-:W-:Y:S02]  /*1720*/  @!P6 LEA R24, P3, R5, c[0x0][0x170], 0x1 ;  /* 0x00005c000518ea11 */ /* 0x004fe400078608ff */
[----:B------:R-:W-:Y:S01]  /*1730*/  @!P1 LEA R16, P4, R26, c[0x0][0x170], 0x1 ;  /* 0x00005c001a109a11 */ /* 0x000fe200078808ff */
[----:B------:R-:W-:-:S04]  /*1740*/  DEPBAR.LE SB0, 0x0 ;  /* 0x000080000000791a */ /* 0x000fc80000000000 */
[----:B------:R-:W-:Y:S01]  /*1750*/  BAR.SYNC.DEFER_BLOCKING 0x0 ;  /* 0x0000000000007b1d */ /* 0x000fe20000010000 */
[----:B------:R-:W-:Y:S02]  /*1760*/  @!P6 LEA.HI.X R25, R5, c[0x0][0x174], R0, 0x1, P3 ;  /* 0x00005d000519ea11 */ /* 0x000fe400018f0c00 */
[----:B------:R-:W-:Y:S02]  /*1770*/  LOP3.LUT R0, R13, 0xfffffff0, RZ, 0xc0, !PT ;  /* 0xfffffff00d007812 */ /* 0x000fe400078ec0ff */
[----:B------:R-:W-:Y:S02]  /*1780*/  @!P1 LEA.HI.X R17, R26, c[0x0][0x174], R27, 0x1, P4 ;  /* 0x00005d001a119a11 */ /* 0x000fe400020f0c1b */
[-C--:B------:R-:W-:Y:S01]  /*1790*/  ISETP.GE.AND P4, PT, R47, R4.reuse, PT ;  /* 0x000000042f00720c */ /* 0x080fe20003f86270 */
[----:B------:R-:W-:Y:S01]  /*17a0*/  IMAD.IADD R5, R91, 0x1, -R0 ;  /* 0x000000015b057824 */ /* 0x000fe200078e0a00 */
[----:B-1----:R-:W-:Y:S02]  /*17b0*/  @!P5 LEA R22, P2, R14, c[0x0][0x170], 0x1 ;  /* 0x00005c000e16da11 */ /* 0x002fe400078408ff */
[----:B------:R-:W-:-:S02]  /*17c0*/  ISETP.GE.AND P3, PT, R46, R4, PT ;  /* 0x000000042e00720c */ /* 0x000fc40003f66270 */
[----:B------:R-:W-:Y:S02]  /*17d0*/  SHF.R.S32.HI R12, RZ, 0x4, R13 ;  /* 0x00000004ff0c7819 */ /* 0x000fe4000001140d */
[----:B------:R-:W-:Y:S02]  /*17e0*/  @!P5 LEA.HI.X R23, R14, c[0x0][0x174], R2, 0x1, P2 ;  /* 0x00005d000e17da11 */ /* 0x000fe400010f0c02 */
[----:B------:R-:W-:Y:S02]  /*17f0*/  ISETP.GE.AND P2, PT, R45, R4, PT ;  /* 0x000000042d00720c */ /* 0x000fe40003f46270 */
[----:B------:R-:W-:Y:S02]  /*1800*/  SHF.R.S32.HI R2, RZ, 0x1f, R5 ;  /* 0x0000001fff027819 */ /* 0x000fe40000011405 */
[----:B------:R-:W-:Y:S02]  /*1810*/  LEA.HI R13, R13, R12, RZ, 0x1 ;  /* 0x0000000c0d0d7211 */ /* 0x000fe400078f08ff */
[----:B------:R-:W-:Y:S01]  /*1820*/  LEA.HI R2, R2, R5, RZ, 0x3 ;  /* 0x0000000502027211 */ /* 0x000fe200078f18ff */
[----:B------:R-:W-:Y:S01]  /*1830*/  @P1 STS.128 [R180+0x8000], RZ ;  /* 0x008000ffb4001388 */ /* 0x000fe20000000c00 */
[----:B------:R-:W-:Y:S01]  /*1840*/  LOP3.LUT R13, R13, 0xfffffffe, RZ, 0xc0, !PT ;  /* 0xfffffffe0d0d7812 */ /* 0x000fe200078ec0ff */
[----:B------:R-:W-:Y:S01]  /*1850*/  @!P3 IMAD R0, R29, 0x50, RZ ;  /* 0x000000501d00b824 */ /* 0x000fe200078e02ff */
[----:B------:R-:W-:Y:S01]  /*1860*/  LEA.HI R10, R10, R91, RZ, 0x5 ;  /* 0x0000005b0a0a7211 */ /* 0x000fe200078f28ff */
[----:B------:R-:W-:Y:S01]  /*1870*/  @!PT LDS RZ, [RZ] ;  /* 0x00000000fffff984 */ /* 0x000fe20000000800 */
[----:B------:R-:W-:Y:S01]  /*1880*/  @!PT LDS RZ, [RZ] ;  /* 0x00000000fffff984 */ /* 0x000fe20000000800 */
[----:B------:R-:W-:Y:S01]  /*1890*/  @!PT LDS RZ, [RZ] ;  /* 0x00000000fffff984 */ /* 0x000fe20000000800 */
[----:B------:R1:W-:Y:S01]  /*18a0*/  @!P1 LDGSTS.E.BYPASS.LTC128B.128 [R180+0x8000], [R16.64] ;  /* 0x0800000010b49fae */ /* 0x0003e2000b901d48 */
[----:B------:R-:W-:Y:S01]  /*18b0*/  ISETP.GE.AND P1, PT, R44, R4, PT ;  /* 0x000000042c00720c */ /* 0x000fe20003f26270 */
[----:B------:R-:W-:Y:S01]  /*18c0*/  IMAD.IADD R13, R12, 0x1, -R13 ;  /* 0x000000010c0d7824 */ /* 0x000fe200078e0a0d */
[----:B------:R-:W-:Y:S01]  /*18d0*/  LOP3.LUT R4, R2, 0xfffffff8, RZ, 0xc0, !PT ;  /* 0xfffffff802047812 */ /* 0x000fe200078ec0ff */
[----:B------:R-:W-:Y:S01]  /*18e0*/  @P0 STS.128 [R180+0x8800], RZ ;  /* 0x008800ffb4000388 */ /* 0x000fe20000000c00 */
[----:B------:R-:W-:Y:S01]  /*18f0*/  IMAD.SHL.U32 R12, R32, 0x8, RZ ;  /* 0x00000008200c7824 */ /* 0x000fe200078e00ff */
[----:B------:R-:W-:Y:S01]  /*1900*/  SHF.R.S32.HI R10, RZ, 0x5, R10 ;  /* 0x00000005ff0a7819 */ /* 0x000fe2000001140a */
[----:B------:R-:W-:Y:S01]  /*1910*/  @!P2 IMAD.MOV.U32 R32, RZ, RZ, R26 ;  /* 0x000000ffff20a224 */ /* 0x000fe200078e001a */
[----:B------:R-:W-:Y:S01]  /*1920*/  @!PT LDS RZ, [RZ] ;  /* 0x00000000fffff984 */ /* 0x000fe20000000800 */
[----:B------:R-:W-:Y:S01]  /*1930*/  @!PT LDS RZ, [RZ] ;  /* 0x00000000fffff984 */ /* 0x000fe20000000800 */
[----:B------:R-:W-:Y:S01]  /*1940*/  @!PT LDS RZ, [RZ] ;  /* 0x00000000fffff984 */ /* 0x000fe20000000800 */
[----:B------:R2:W-:Y:S01]  /*1950*/  @!P0 LDGSTS.E.BYPASS.LTC128B.128 [R180+0x8800], [R18.64] ;  /* 0x0880000012b48fae */ /* 0x0005e2000b901d48 */
[----:B------:R-:W-:Y:S01]  /*1960*/  @!P4 LEA R14, P0, R28, R26, 0x6 ;  /* 0x0000001a1c0ec211 */ /* 0x000fe200078030ff */
[----:B------:R-:W-:-:S02]  /*1970*/  @!P2 IMAD.MOV.U32 R33, RZ, RZ, R27 ;  /* 0x000000ffff21a224 */ /* 0x000fc400078e001b */
[----:B------:R-:W-:Y:S01]  /*1980*/  IMAD.IADD R4, R5, 0x1, -R4 ;  /* 0x0000000105047824 */ /* 0x000fe200078e0a04 */
[----:B------:R-:W-:Y:S01]  /*1990*/  @!P4 LEA.HI.X R9, R28, R27, R29, 0x6, P0 ;  /* 0x0000001b1c09c211 */ /* 0x000fe200000f341d */
[----:B------:R-:W-:Y:S01]  /*19a0*/  @!P2 IMAD R5, R29, 0x60, RZ ;  /* 0x000000601d05a824 */ /* 0x000fe200078e02ff */
[----:B------:R-:W-:Y:S01]  /*19b0*/  @!P4 LEA R20, P0, R14, c[0x0][0x170], 0x1 ;  /* 0x00005c000e14ca11 */ /* 0x000fe200078008ff */
[----:B------:R-:W-:Y:S01]  /*19c0*/  @!P2 IMAD.WIDE.U32 R32, R28, 0x60, R32 ;  /* 0x000000601c20a825 */ /* 0x000fe200078e0020 */
[----:B------:R-:W-:Y:S02]  /*19d0*/  @P6 STS.128 [R180+0x9000], RZ ;  /* 0x009000ffb4006388 */ /* 0x000fe40000000c00 */
[----:B------:R-:W-:Y:S01]  /*19e0*/  @!P4 LEA.HI.X R21, R14, c[0x0][0x174], R9, 0x1, P0 ;  /* 0x00005d000e15ca11 */ /* 0x000fe200000f0c09 */
[----:B------:R-:W-:Y:S01]  /*19f0*/  IMAD.SHL.U32 R9, R8, 0x40, RZ ;  /* 0x0000004008097824 */ /* 0x000fe200078e00ff */
[----:B------:R-:W-:Y:S01]  /*1a00*/  @!PT LDS RZ, [RZ] ;  /* 0x00000000fffff984 */ /* 0x000fe20000000800 */
[----:B------:R-:W-:Y:S01]  /*1a10*/  @!PT LDS RZ, [RZ] ;  /* 0x00000000fffff984 */ /* 0x000fe20000000800 */
[----:B------:R-:W-:Y:S01]  /*1a20*/  @!PT LDS RZ, [RZ] ;  /* 0x00000000fffff984 */ /* 0x000fe20000000800 */
[----:B------:R4:W-:Y:S01]  /*1a30*/  @!P6 LDGSTS.E.BYPASS.LTC128B.128 [R180+0x9000], [R24.64] ;  /* 0x0900000018b4efae */ /* 0x0009e2000b901d48 */
[----:B------:R-:W-:-:S02]  /*1a40*/  IMAD.SHL.U32 R14, R4, 0x40, RZ ;  /* 0x00000040040e7824 */ /* 0x000fc400078e00ff */
[----:B------:R-:W-:Y:S01]  /*1a50*/  @!P2 IMAD.IADD R5, R33, 0x1, R5 ;  /* 0x000000012105a824 */ /* 0x000fe200078e0205 */
[----:B------:R-:W-:Y:S01]  /*1a60*/  LOP3.LUT R9, R9, 0x1c0, RZ, 0xc0, !PT ;  /* 0x000001c009097812 */ /* 0x000fe200078ec0ff */
[----:B------:R-:W-:Y:S01]  /*1a70*/  IMAD.SHL.U32 R11, R13, 0x8, RZ ;  /* 0x000000080d0b7824 */ /* 0x000fe200078e00ff */
[----:B------:R-:W-:Y:S01]  /*1a80*/  LOP3.LUT R14, R14, 0x1c0, RZ, 0xc0, !PT ;  /* 0x000001c00e0e7812 */ /* 0x000fe200078ec0ff */
[----:B-1----:R-:W-:Y:S01]  /*1a90*/  @!P3 IMAD.MOV.U32 R16, RZ, RZ, R26 ;  /* 0x000000ffff10b224 */ /* 0x002fe200078e001a */
[----:B------:R-:W-:Y:S01]  /*1aa0*/  LOP3.LUT R12, R9, 0x8, R12, 0xf8, !PT ;  /* 0x00000008090c7812 */ /* 0x000fe200078ef80c */
[----:B------:R-:W-:Y:S01]  /*1ab0*/  @!P3 IMAD.MOV.U32 R17, RZ, RZ, R27 ;  /* 0x000000ffff11b224 */ /* 0x000fe200078e001b */
[----:B------:R-:W-:Y:S01]  /*1ac0*/  LOP3.LUT R11, R14, 0x8, R11, 0xf8, !PT ;  /* 0x000000080e0b7812 */ /* 0x000fe200078ef80b */
[C---:B------:R-:W-:Y:S01]  /*1ad0*/  @!P1 IMAD.WIDE.U32 R26, R28.reuse, 0x70, R26 ;  /* 0x000000701c1a9825 */ /* 0x040fe200078e001a */
[----:B------:R-:W-:Y:S01]  /*1ae0*/  SHF.R.U32.HI R88, RZ, 0x3, R14 ;  /* 0x00000003ff587819 */ /* 0x000fe2000001160e */
[----:B------:R-:W-:Y:S01]  /*1af0*/  @P5 STS.128 [R180+0x9800], RZ ;  /* 0x009800ffb4005388 */ /* 0x000fe20000000c00 */
[----:B------:R-:W-:Y:S01]  /*1b00*/  SHF.R.U32.HI R9, RZ, 0x3, R9 ;  /* 0x00000003ff097819 */ /* 0x000fe20000011609 */
[----:B------:R-:W-:Y:S01]  /*1b10*/  @!P3 IMAD.WIDE.U32 R16, R28, 0x50, R16 ;  /* 0x000000501c10b825 */ /* 0x000fe200078e0010 */
[----:B------:R-:W-:Y:S01]  /*1b20*/  LOP3.LUT R88, R11, R88, RZ, 0x3c, !PT ;  /* 0x000000580b587212 */ /* 0x000fe200078e3cff */
[----:B------:R-:W-:Y:S01]  /*1b30*/  @!PT LDS RZ, [RZ] ;  /* 0x00000000fffff984 */ /* 0x000fe20000000800 */
[----:B------:R-:W-:Y:S01]  /*1b40*/  @!PT LDS RZ, [RZ] ;  /* 0x00000000fffff984 */ /* 0x000fe20000000800 */
[----:B------:R-:W-:Y:S01]  /*1b50*/  @!PT LDS RZ, [RZ] ;  /* 0x00000000fffff984 */ /* 0x000fe20000000800 */
[----:B------:R1:W-:Y:S01]  /*1b60*/  @!P5 LDGSTS.E.BYPASS.LTC128B.128 [R180+0x9800], [R22.64] ;  /* 0x0980000016b4dfae */ /* 0x0003e2000b901d48 */
[----:B------:R-:W-:Y:S01]  /*1b70*/  LOP3.LUT R12, R12, R9, RZ, 0x3c, !PT ;  /* 0x000000090c0c7212 */ /* 0x000fe200078e3cff */
[----:B------:R-:W-:Y:S01]  /*1b80*/  @!P3 IMAD.IADD R0, R17, 0x1, R0 ;  /* 0x000000011100b824 */ /* 0x000fe200078e0200 */
[----:B--2---:R-:W-:Y:S01]  /*1b90*/  @!P3 LEA R18, P0, R16, c[0x0][0x170], 0x1 ;  /* 0x00005c001012ba11 */ /* 0x004fe200078008ff */
[----:B------:R-:W-:Y:S01]  /*1ba0*/  IMAD.SHL.U32 R89, R2, 0x40, RZ ;  /* 0x0000004002597824 */ /* 0x000fe200078e00ff */
[----:B------:R-:W-:Y:S01]  /*1bb0*/  @P4 STS.128 [R180+0xa000], RZ ;  /* 0x00a000ffb4004388 */ /* 0x000fe20000000c00 */
[----:B------:R-:W-:Y:S01]  /*1bc0*/  IMAD.SHL.U32 R91, R91, 0x2, RZ ;  /* 0x000000025b5b7824 */ /* 0x000fe200078e00ff */
[----:B------:R-:W-:Y:S01]  /*1bd0*/  @!P3 LEA.HI.X R19, R16, c[0x0][0x174], R0, 0x1, P0 ;  /* 0x00005d001013ba11 */ /* 0x000fe200000f0c00 */
[----:B------:R-:W-:Y:S01]  /*1be0*/  @!P1 IMAD R0, R29, 0x70, RZ ;  /* 0x000000701d009824 */ /* 0x000fe200078e02ff */
[----:B------:R-:W-:Y:S01]  /*1bf0*/  @!P2 LEA R16, P0, R32, c[0x0][0x170], 0x1 ;  /* 0x00005c002010aa11 */ /* 0x000fe200078008ff */
[----:B------:R-:W-:Y:S01]  /*1c00*/  @!PT LDS RZ, [RZ] ;  /* 0x00000000fffff984 */ /* 0x000fe20000000800 */
[----:B------:R-:W-:Y:S01]  /*1c10*/  @!PT LDS RZ, [RZ] ;  /* 0x00000000fffff984 */ /* 0x000fe20000000800 */
[----:B------:R-:W-:Y:S01]  /*1c20*/  @!PT LDS RZ, [RZ] ;  /* 0x00000000fffff984 */ /* 0x000fe20000000800 */
[----:B------:R1:W-:Y:S01]  /*1c30*/  @!P4 LDGSTS.E.BYPASS.LTC128B.128 [R180+0xa000], [R20.64] ;  /* 0x0a00000014b4cfae */ /* 0x0003e2000b901d48 */
[----:B------:R-:W-:-:S02]  /*1c40*/  LOP3.LUT R89, R89, 0xfffffe00, RZ, 0xc0, !PT ;  /* 0xfffffe0059597812 */ /* 0x000fc400078ec0ff */
[----:B------:R-:W-:Y:S01]  /*1c50*/  @!P2 LEA.HI.X R17, R32, c[0x0][0x174], R5, 0x1, P0 ;  /* 0x00005d002011aa11 */ /* 0x000fe200000f0c05 */
[----:B------:R-:W-:Y:S01]  /*1c60*/  @!P1 IMAD.IADD R5, R27, 0x1, R0 ;  /* 0x000000011b059824 */ /* 0x000fe200078e0200 */
[C---:B------:R-:W-:Y:S01]  /*1c70*/  @!P1 LEA R14, P0, R26.reuse, c[0x0][0x170], 0x1 ;  /* 0x00005c001a0e9a11 */ /* 0x040fe200078008ff */
[----:B------:R-:W-:Y:S01]  /*1c80*/  IMAD R0, R13, 0x200, R12 ;  /* 0x000002000d007824 */ /* 0x000fe200078e020c */
[----:B------:R-:W-:Y:S01]  /*1c90*/  @P3 STS.128 [R180+0xa800], RZ ;  /* 0x00a800ffb4003388 */ /* 0x000fe20000000c00 */
[----:B------:R-:W-:Y:S01]  /*1ca0*/  LOP3.LUT R91, R91, 0x6, RZ, 0xc0, !PT ;  /* 0x000000065b5b7812 */ /* 0x000fe200078ec0ff */
[----:B------:R-:W-:Y:S01]  /*1cb0*/  IMAD.IADD R252, R89, 0x1, R88 ;  /* 0x0000000159fc7824 */ /* 0x000fe200078e0258 */
[----:B------:R-:W-:Y:S01]  /*1cc0*/  @!P1 LEA.HI.X R15, R26, c[0x0][0x174], R5, 0x1, P0 ;  /* 0x00005d001a0f9a11 */ /* 0x000fe200000f0c05 */
[----:B------:R-:W-:Y:S01]  /*1cd0*/  IMAD R5, R10, 0x400, R89 ;  /* 0x000004000a057824 */ /* 0x000fe200078e0259 */
[----:B------:R-:W-:Y:S01]  /*1ce0*/  @!PT LDS RZ, [RZ] ;  /* 0x00000000fffff984 */ /* 0x000fe20000000800 */
[----:B------:R-:W-:Y:S01]  /*1cf0*/  @!PT LDS RZ, [RZ] ;  /* 0x00000000fffff984 */ /* 0x000fe20000000800 */
[----:B------:R-:W-:Y:S01]  /*1d00*/  @!PT LDS RZ, [RZ] ;  /* 0x00000000fffff984 */ /* 0x000fe20000000800 */
[----:B------:R2:W-:Y:S01]  /*1d10*/  @!P3 LDGSTS.E.BYPASS.LTC128B.128 [R180+0xa800], [R18.64] ;  /* 0x0a80000012b4bfae */ /* 0x0005e2000b901d48 */
[----:B------:R-:W-:-:S02]  /*1d20*/  IMAD.SHL.U32 R159, R0, 0x2, RZ ;  /* 0x00000002009f7824 */ /* 0x000fc400078e00ff */
[----:B------:R-:W-:Y:S01]  /*1d30*/  IMAD.IADD R2, R88, 0x1, R5 ;  /* 0x0000000158027824 */ /* 0x000fe200078e0205 */
[----:B------:R-:W-:Y:S01]  /*1d40*/  @P2 STS.128 [R180+0xb000], RZ ;  /* 0x00b000ffb4002388 */ /* 0x000fe20000000c00 */
[----:B------:R-:W-:Y:S01]  /*1d50*/  IMAD.MOV.U32 R0, RZ, RZ, 0x20 ;  /* 0x00000020ff007424 */ /* 0x000fe200078e00ff */
[C---:B------:R-:W-:Y:S01]  /*1d60*/  IADD3 R182, R159.reuse, 0x4040, RZ ;  /* 0x000040409fb67810 */ /* 0x040fe20007ffe0ff */
[----:B------:R-:W-:Y:S01]  /*1d70*/  IMAD.SHL.U32 R48, R2, 0x2, RZ ;  /* 0x0000000202307824 */ /* 0x000fe200078e00ff */
[----:B------:R-:W-:Y:S01]  /*1d80*/  @!PT LDS RZ, [RZ] ;  /* 0x00000000fffff984 */ /* 0x000fe20000000800 */
[----:B------:R-:W-:Y:S01]  /*1d90*/  @!PT LDS RZ, [RZ] ;  /* 0x00000000fffff984 */ /* 0x000fe20000000800 */
[----:B------:R-:W-:Y:S01]  /*1da0*/  @!PT LDS RZ, [RZ] ;  /* 0x00000000fffff984 */ /* 0x000fe20000000800 */
[----:B------:R2:W-:Y:S01]  /*1db0*/  @!P2 LDGSTS.E.BYPASS.LTC128B.128 [R180+0xb000], [R16.64] ;  /* 0x0b00000010b4afae */ /* 0x0005e2000b901d48 */
[----:B------:R-:W-:Y:S01]  /*1dc0*/  IADD3 R2, R159, 0x4000, RZ ;  /* 0x000040009f027810 */ /* 0x000fe20007ffe0ff */
[----:B------:R-:W-:Y:S02]  /*1dd0*/  IMAD R91, R92, 0x80, R91 ;  /* 0x000000805c5b7824 */ /* 0x000fe400078e025b */
[----:B------:R-:W-:Y:S04]  /*1de0*/  @P1 STS.128 [R180+0xb800], RZ ;  /* 0x00b800ffb4001388 */ /* 0x000fe80000000c00 */
[----:B------:R-:W-:Y:S01]  /*1df0*/  @!PT LDS RZ, [RZ] ;  /* 0x00000000fffff984 */ /* 0x000fe20000000800 */
[----:B------:R-:W-:Y:S01]  /*1e00*/  @!PT LDS RZ, [RZ] ;  /* 0x00000000fffff984 */ /* 0x000fe20000000800 */
[----:B------:R-:W-:Y:S01]  /*1e10*/  @!PT LDS RZ, [RZ] ;  /* 0x00000000fffff984 */ /* 0x000fe20000000800 */
[----:B------:R1:W-:Y:S01]  /*1e20*/  @!P1 LDGSTS.E.BYPASS.LTC128B.128 [R180+0xb800], [R14.64] ;  /* 0x0b8000000eb49fae */ /* 0x0003e2000b901d48 */
[----:B------:R-:W-:Y:S01]  /*1e30*/  R2P PR, R4, 0x6 ;  /* 0x0000000604007804 */ /* 0x000fe20000000000 */
[----:B------:R-:W-:-:S02]  /*1e40*/  IMAD.MOV.U32 R4, RZ, RZ, 0x10 ;  /* 0x00000010ff047424 */ /* 0x000fc400078e00ff */
[----:B------:R-:W-:Y:S02]  /*1e50*/  LDSM.16.M88.4 R40, [R48] ;  /* 0x000000003028783b */ /* 0x000fe40000000200 */
[----:B------:R-:W-:Y:S02]  /*1e60*/  SEL R5, R0, 0xffffffe0, !P2 ;  /* 0xffffffe000057807 */ /* 0x000fe40005000000 */
[----:B------:R-:W2:Y:S01]  /*1e70*/  LDSM.16.M88.4 R56, [R159+0x4000] ;  /* 0x004000009f38783b */ /* 0x000ea20000000200 */
[----:B------:R-:W-:Y:S02]  /*1e80*/  SEL R4, R4, 0xfffffff0, !P1 ;  /* 0xfffffff004047807 */ /* 0x000fe40004800000 */
[----:B------:R-:W-:Y:S01]  /*1e90*/  R2P PR, R8, 0x6 ;  /* 0x0000000608007804 */ /* 0x000fe20000000000 */
[----:B-----5:R-:W5:Y:S01]  /*1ea0*/  LDSM.16.M88.4 R36, [R48+0x2000] ;  /* 0x002000003024783b */ /* 0x020f620000000200 */
[--C-:B------:R-:W-:Y:S01]  /*1eb0*/  IMAD R8, R5, 0x2, R48.reuse ;  /* 0x0000000205087824 */ /* 0x100fe200078e0230 */
[----:B------:R-:W-:Y:S01]  /*1ec0*/  ISETP.GE.AND P4, PT, R91, R90, PT ;  /* 0x0000005a5b00720c */ /* 0x000fe20003f86270 */
[----:B------:R-:W-:Y:S01]  /*1ed0*/  IMAD R49, R4, 0x2, R48 ;  /* 0x0000000204317824 */ /* 0x000fe200078e0230 */
[----:B------:R-:W-:Y:S01]  /*1ee0*/  SEL R0, R0, 0xffffffe0, !P1 ;  /* 0xffffffe000007807 */ /* 0x000fe20004800000 */
[----:B------:R-:W-:Y:S04]  /*1ef0*/  STL [R1+0x14], R48 ;  /* 0x0000143001007387 */ /* 0x000fe80000100800 */
[----:B------:R-:W-:Y:S01]  /*1f00*/  IMAD.IADD R251, R159, 0x1, R0 ;  /* 0x000000019ffb7824 */ /* 0x000fe200078e0200 */
[----:B---3--:R-:W-:Y:S02]  /*1f10*/  LDSM.16.M88.4 R32, [R49] ;  /* 0x000000003120783b */ /* 0x008fe40000000200 */
[----:B------:R-:W-:Y:S01]  /*1f20*/  @P2 IADD3 R182, R2, -0x40, RZ ;  /* 0xffffffc002b62810 */ /* 0x000fe20007ffe0ff */
[----:B------:R-:W-:Y:S01]  /*1f30*/  IMAD R2, R4, 0x2, R8 ;  /* 0x0000000204027824 */ /* 0x000fe200078e0208 */
[----:B------:R-:W3:Y:S02]  /*1f40*/  LDSM.16.M88.4 R44, [R251+0x4000] ;  /* 0x00400000fb2c783b */ /* 0x000ee40000000200 */
[----:B------:R-:W-:Y:S01]  /*1f50*/  IADD3 R247, R182, 0x800, RZ ;  /* 0x00000800b6f77810 */ /* 0x000fe20007ffe0ff */
[----:B------:R-:W-:Y:S01]  /*1f60*/  IMAD.IADD R198, R0, 0x1, R182 ;  /* 0x0000000100c67824 */ /* 0x000fe200078e02b6 */
[----:B----4-:R-:W4:Y:S01]  /*1f70*/  LDSM.16.M88.4 R24, [R49+0x2000] ;  /* 0x002000003118783b */ /* 0x010f220000000200 */
[----:B------:R-:W-:-:S02]  /*1f80*/  IADD3 R246, R182, 0x1000, RZ ;  /* 0x00001000b6f67810 */ /* 0x000fc40007ffe0ff */
[C---:B------:R-:W-:Y:S01]  /*1f90*/  IADD3 R245, R182.reuse, 0x1800, RZ ;  /* 0x00001800b6f57810 */ /* 0x040fe20007ffe0ff */
[----:B------:R-:W-:Y:S01]  /*1fa0*/  LDSM.16.M88.4 R80, [R182] ;  /* 0x00000000b650783b */ /* 0x000fe20000000200 */
[C---:B------:R-:W-:Y:S02]  /*1fb0*/  IADD3 R244, R182.reuse, 0x2000, RZ ;  /* 0x00002000b6f47810 */ /* 0x040fe40007ffe0ff */
[C---:B------:R-:W-:Y:S01]  /*1fc0*/  IADD3 R203, R182.reuse, 0x2800, RZ ;  /* 0x00002800b6cb7810 */ /* 0x040fe20007ffe0ff */
[----:B-1----:R-:W1:Y:S01]  /*1fd0*/  LDSM.16.M88.4 R20, [R8] ;  /* 0x000000000814783b */ /* 0x002e620000000200 */
[C---:B------:R-:W-:Y:S02]  /*1fe0*/  IADD3 R202, R182.reuse, 0x3000, RZ ;  /* 0x00003000b6ca7810 */ /* 0x040fe40007ffe0ff */
[----:B------:R-:W-:Y:S01]  /*1ff0*/  IADD3 R200, R182, 0x3800, RZ ;  /* 0x00003800b6c87810 */ /* 0x000fe20007ffe0ff */
[----:B--2---:R-:W2:Y:S04]  /*2000*/  LDSM.16.M88.4 R16, [R8+0x2000] ;  /* 0x002000000810783b */ /* 0x004ea80000000200 */
[----:B------:R-:W-:Y:S01]  /*2010*/  STL [R1+0x10], R159 ;  /* 0x0000109f01007387 */ /* 0x000fe20000100800 */
[-C--:B------:R-:W-:Y:S03]  /*2020*/  HMMA.16816.F32 R76, R40, R56.reuse, RZ ;  /* 0x00000038284c723c */ /* 0x080fe600000018ff */
[----:B------:R-:W-:Y:S04]  /*2030*/  STL [R1+0xc], R49 ;  /* 0x00000c3101007387 */ /* 0x000fe80000100800 */
[----:B------:R-:W-:Y:S01]  /*2040*/  LDSM.16.M88.4 R48, [R198] ;  /* 0x00000000c630783b */ /* 0x000fe20000000200 */
[----:B-----5:R-:W-:Y:S03]  /*2050*/  HMMA.16816.F32 R52, R36, R56, RZ ;  /* 0x000000382434723c */ /* 0x020fe600000018ff */
[----:B------:R-:W5:Y:S04]  /*2060*/  LDSM.16.M88.4 R12, [R2] ;  /* 0x00000000020c783b */ /* 0x000f680000000200 */
[----:B------:R-:W2:Y:S01]  /*2070*/  LDSM.16.M88.4 R68, [R159+0x4800] ;  /* 0x004800009f44783b */ /* 0x000ea20000000200 */
[----:B------:R-:W-:Y:S03]  /*2080*/  HMMA.16816.F32 R60, R40, R58, RZ ;  /* 0x0000003a283c723c */ /* 0x000fe600000018ff */
[----:B------:R-:W-:Y:S04]  /*2090*/  STL [R1+0x4], R182 ;  /* 0x000004b601007387 */ /* 0x000fe80000100800 */
[----:B------:R-:W-:Y:S01]  /*20a0*/  STL [R1+0x8], R8 ;  /* 0x0000080801007387 */ /* 0x000fe20000100800 */
[----:B---3--:R-:W-:Y:S03]  /*20b0*/  HMMA.16816.F32 R76, R32, R44, R76 ;  /* 0x0000002c204c723c */ /* 0x008fe6000000184c */
[----:B------:R-:W3:Y:S04]  /*20c0*/  LDSM.16.M88.4 R8, [R2+0x2000] ;  /* 0x002000000208783b */ /* 0x000ee80000000200 */
[----:B------:R-:W2:Y:S01]  /*20d0*/  LDSM.16.M88.4 R64, [R251+0x4800] ;  /* 0x00480000fb40783b */ /* 0x000ea20000000200 */
[----:B------:R-:W-:Y:S03]  /*20e0*/  HMMA.16816.F32 R56, R36, R58, RZ ;  /* 0x0000003a2438723c */ /* 0x000fe600000018ff */
[----:B------:R-:W3:Y:S04]  /*20f0*/  LDSM.16.M88.4 R84, [R182+0x800] ;  /* 0x00080000b654783b */ /* 0x000ee80000000200 */
[----:B------:R2:W-:Y:S01]  /*2100*/  STL [R1], R2 ;  /* 0x0000000201007387 */ /* 0x0005e20000100800 */
[----:B----4-:R-:W-:Y:S03]  /*2110*/  HMMA.16816.F32 R52, R24, R44, R52 ;  /* 0x0000002c1834723c */ /* 0x010fe60000001834 */
[----:B------:R-:W0:Y:S05]  /*2120*/  LDGDEPBAR ;  /* 0x00000000000079af */ /* 0x000e2a0000000000 */
[----:B-1----:R-:W-:Y:S08]  /*2130*/  HMMA.16816.F32 R76, R20, R80, R76 ;  /* 0x00000050144c723c */ /* 0x002ff0000000184c */
[-C--:B------:R-:W-:Y:S08]  /*2140*/  HMMA.16816.F32 R60, R32, R46.reuse, R60 ;  /* 0x0000002e203c723c */ /* 0x080ff0000000183c */
[----:B------:R-:W-:Y:S08]  /*2150*/  HMMA.16816.F32 R56, R24, R46, R56 ;  /* 0x0000002e1838723c */ /* 0x000ff00000001838 */
[----:B--2---:R-:W-:Y:S08]  /*2160*/  HMMA.16816.F32 R52, R16, R80, R52 ;  /* 0x000000501034723c */ /* 0x004ff00000001834 */
[----:B-----5:R-:W-:Y:S08]  /*2170*/  HMMA.16816.F32 R76, R12, R48, R76 ;  /* 0x000000300c4c723c */ /* 0x020ff0000000184c */
[----:B------:R-:W-:Y:S08]  /*2180*/  HMMA.16816.F32 R72, R40, R68, RZ ;  /* 0x000000442848723c */ /* 0x000ff000000018ff */
[-C--:B------:R-:W-:Y:S08]  /*2190*/  HMMA.16816.F32 R60, R20, R82.reuse, R60 ;  /* 0x00000052143c723c */ /* 0x080ff0000000183c */
[----:B------:R-:W-:Y:S01]  /*21a0*/  HMMA.16816.F32 R56, R16, R82, R56 ;  /* 0x000000521038723c */ /* 0x000fe20000001838 */
[----:B------:R-:W-:Y:S01]  /*21b0*/  FMUL.FTZ R76, R76, c[0x0][0x2ec] ;  /* 0x0000bb004c4c7a20 */ /* 0x000fe20000410000 */
[----:B------:R-:W-:Y:S01]  /*21c0*/  LDSM.16.M88.4 R80, [R198+0x800] ;  /* 0x00080000c650783b */ /* 0x000fe20000000200 */
[----:B------:R-:W-:-:S02]  /*21d0*/  FMUL.FTZ R77, R77, c[0x0][0x2ec] ;  /* 0x0000bb004d4d7a20 */ /* 0x000fc40000410000 */
[----:B------:R-:W-:Y:S01]  /*21e0*/  FMUL.FTZ R78, R78, c[0x0][0x2ec] ;  /* 0x0000bb004e4e7a20 */ /* 0x000fe20000410000 */
[----:B------:R-:W-:Y:S01]  /*21f0*/  MUFU.TANH R104, R76 ;  /* 0x0000004c00687308 */ /* 0x000fe20000002400 */
[----:B------:R-:W-:Y:S01]  /*2200*/  FMUL.FTZ R79, R79, c[0x0][0x2ec] ;  /* 0x0000bb004f4f7a20 */ /* 0x000fe20000410000 */
[----:B------:R-:W-:Y:S06]  /*2210*/  HMMA.16816.F32 R44, R36, R68, RZ ;  /* 0x00000044242c723c */ /* 0x000fec00000018ff */
[----:B------:R-:W-:Y:S02]  /*2220*/  MUFU.TANH R103, R77 ;  /* 0x0000004d00677308 */ /* 0x000fe40000002400 */
[----:B---3--:R-:W-:Y:S06]  /*2230*/  HMMA.16816.F32 R52, R8, R48, R52 ;  /* 0x000000300834723c */ /* 0x008fec0000001834 */
[----:B------:R-:W-:Y:S02]  /*2240*/  MUFU.TANH R102, R78 ;  /* 0x0000004e00667308 */ /* 0x000fe40000002400 */
[----:B------:R-:W-:Y:S06]  /*2250*/  HMMA.16816.F32 R72, R32, R64, R72 ;  /* 0x000000402048723c */ /* 0x000fec0000001848 */
[----:B------:R1:W-:Y:S02]  /*2260*/  MUFU.TANH R101, R79 ;  /* 0x0000004f00657308 */ /* 0x0003e40000002400 */
[-C--:B------:R-:W-:Y:S08]  /*2270*/  HMMA.16816.F32 R60, R12, R50.reuse, R60 ;  /* 0x000000320c3c723c */ /* 0x080ff0000000183c */
[----:B------:R-:W-:Y:S01]  /*2280*/  HMMA.16816.F32 R56, R8, R50, R56 ;  /* 0x000000320838723c */ /* 0x000fe20000001838 */
[----:B------:R-:W-:-:S02]  /*2290*/  FMUL.FTZ R52, R52, c[0x0][0x2ec] ;  /* 0x0000bb0034347a20 */ /* 0x000fc40000410000 */
[----:B------:R-:W-:Y:S02]  /*22a0*/  FMUL.FTZ R53, R53, c[0x0][0x2ec] ;  /* 0x0000bb0035357a20 */ /* 0x000fe40000410000 */
[----:B------:R-:W-:Y:S01]  /*22b0*/  MUFU.TANH R100, R52 ;  /* 0x0000003400647308 */ /* 0x000fe20000002400 */
[----:B-1----:R-:W1:Y:S01]  /*22c0*/  LDSM.16.M88.4 R76, [R159+0x5000] ;  /* 0x005000009f4c783b */ /* 0x002e620000000200 */
[----:B------:R-:W-:Y:S01]  /*22d0*/  FMUL.FTZ R98, R54, c[0x0][0x2ec] ;  /* 0x0000bb0036627a20 */ /* 0x000fe20000410000 */
[----:B------:R-:W-:Y:S01]  /*22e0*/  HMMA.16816.F32 R44, R24, R64, R44 ;  /* 0x00000040182c723c */ /* 0x000fe2000000182c */
[----:B------:R-:W-:-:S04]  /*22f0*/  FMUL.FTZ R97, R55, c[0x0][0x2ec] ;  /* 0x0000bb0037617a20 */ /* 0x000fc80000410000 */
[----:B------:R2:W-:Y:S03]  /*2300*/  MUFU.TANH R99, R53 ;  /* 0x0000003500637308 */ /* 0x0005e60000002400 */
[----:B------:R-:W-:Y:S01]  /*2310*/  HMMA.16816.F32 R48, R40, R70, RZ ;  /* 0x000000462830723c */ /* 0x000fe200000018ff */
[----:B------:R-:W-:Y:S02]  /*2320*/  FMUL.FTZ R60, R60, c[0x0][0x2ec] ;  /* 0x0000bb003c3c7a20 */ /* 0x000fe40000410000 */
[----:B------:R-:W-:Y:S02]  /*2330*/  FMUL.FTZ R61, R61, c[0x0][0x2ec] ;  /* 0x0000bb003d3d7a20 */ /* 0x000fe40000410000 */
[----:B------:R-:W-:Y:S01]  /*2340*/  FMUL.FTZ R62, R62, c[0x0][0x2ec] ;  /* 0x0000bb003e3e7a20 */ /* 0x000fe20000410000 */
[----:B------:R-:W-:Y:S01]  /*2350*/  MUFU.TANH R96, R60 ;  /* 0x0000003c00607308 */ /* 0x000fe20000002400 */
[----:B------:R-:W-:Y:S01]  /*2360*/  FMUL.FTZ R63, R63, c[0x0][0x2ec] ;  /* 0x0000bb003f3f7a20 */ /* 0x000fe20000410000 */
[----:B------:R-:W-:Y:S01]  /*2370*/  HMMA.16816.F32 R72, R20, R84, R72 ;  /* 0x000000541448723c */ /* 0x000fe20000001848 */
[----:B------:R-:W-:-:S02]  /*2380*/  FMUL.FTZ R2, R56, c[0x0][0x2ec] ;  /* 0x0000bb0038027a20 */ /* 0x000fc40000410000 */
[----:B------:R-:W-:Y:S02]  /*2390*/  FMUL.FTZ R0, R57, c[0x0][0x2ec] ;  /* 0x0000bb0039007a20 */ /* 0x000fe40000410000 */
[----:B------:R-:W-:Y:S01]  /*23a0*/  FMUL.FTZ R106, R58, c[0x0][0x2ec] ;  /* 0x0000bb003a6a7a20 */ /* 0x000fe20000410000 */
[----:B------:R-:W-:Y:S01]  /*23b0*/  MUFU.TANH R95, R61 ;  /* 0x0000003d005f7308 */ /* 0x000fe20000002400 */
[----:B------:R-:W-:Y:S01]  /*23c0*/  FMUL.FTZ R105, R59, c[0x0][0x2ec] ;  /* 0x0000bb003b697a20 */ /* 0x000fe20000410000 */
[----:B--2---:R-:W-:Y:S01]  /*23d0*/  HMMA.16816.F32 R52, R36, R70, RZ ;  /* 0x000000462434723c */ /* 0x004fe200000018ff */
[----:B------:R-:W2:Y:S04]  /*23e0*/  LDSM.16.M88.4 R68, [R251+0x5000] ;  /* 0x00500000fb44783b */ /* 0x000ea80000000200 */
[----:B------:R-:W3:Y:S01]  /*23f0*/  LDSM.16.M88.4 R56, [R182+0x1000] ;  /* 0x00100000b638783b */ /* 0x000ee20000000200 */
[----:B------:R-:W-:Y:S02]  /*2400*/  MUFU.TANH R94, R62 ;  /* 0x0000003e005e7308 */ /* 0x000fe40000002400 */
[----:B------:R-:W-:Y:S06]  /*2410*/  HMMA.16816.F32 R44, R16, R84, R44 ;  /* 0x00000054102c723c */ /* 0x000fec000000182c */
[----:B------:R-:W-:Y:S02]  /*2420*/  MUFU.TANH R93, R63 ;  /* 0x0000003f005d7308 */ /* 0x000fe40000002400 */
[-C--:B------:R-:W-:Y:S06]  /*2430*/  HMMA.16816.F32 R48, R32, R66.reuse, R48 ;  /* 0x000000422030723c */ /* 0x080fec0000001830 */
[----:B------:R-:W4:Y:S02]  /*2440*/  MUFU.TANH R98, R98 ;  /* 0x0000006200627308 */ /* 0x000f240000002400 */
[----:B------:R-:W-:Y:S06]  /*2450*/  HMMA.16816.F32 R52, R24, R66, R52 ;  /* 0x000000421834723c */ /* 0x000fec0000001834 */
[----:B------:R-:W-:Y:S02]  /*2460*/  MUFU.TANH R97, R97 ;  /* 0x0000006100617308 */ /* 0x000fe40000002400 */
[----:B-1----:R-:W-:Y:S06]  /*2470*/  HMMA.16816.F32 R64, R40, R76, RZ ;  /* 0x0000004c2840723c */ /* 0x002fec00000018ff */
[----:B------:R-:W1:Y:S01]  /*2480*/  MUFU.TANH R2, R2 ;  /* 0x0000000200027308 */ /* 0x000e620000002400 */
[----:B----4-:R-:W-:Y:S01]  /*2490*/  FSEL R161, R98, -INF , !P4 ;  /* 0xff80000062a17808 */ /* 0x010fe20006000000 */
[----:B------:R-:W-:Y:S06]  /*24a0*/  HMMA.16816.F32 R72, R12, R80, R72 ;  /* 0x000000500c48723c */ /* 0x000fec0000001848 */
[----:B------:R-:W4:Y:S02]  /*24b0*/  MUFU.TANH R106, R106 ;  /* 0x0000006a006a7308 */ /* 0x000f240000002400 */
[----:B------:R-:W-:Y:S06]  /*24c0*/  HMMA.16816.F32 R60, R36, R76, RZ ;  /* 0x0000004c243c723c */ /* 0x000fec00000018ff */
[----:B------:R-:W-:Y:S02]  /*24d0*/  MUFU.TANH R0, R0 ;  /* 0x0000000000007308 */ /* 0x000fe40000002400 */
[----:B------:R-:W-:Y:S06]  /*24e0*/  HMMA.16816.F32 R44, R8, R80, R44 ;  /* 0x00000050082c723c */ /* 0x000fec000000182c */
[----:B------:R-:W-:Y:S02]  /*24f0*/  MUFU.TANH R105, R105 ;  /* 0x0000006900697308 */ /* 0x000fe40000002400 */
[----:B------:R-:W-:Y:S01]  /*2500*/  HMMA.16816.F32 R48, R20, R86, R48 ;  /* 0x000000561430723c */ /* 0x000fe20000001830 */
[----:B------:R-:W-:-:S02]  /*2510*/  FMUL.FTZ R72, R72, c[0x0][0x2ec] ;  /* 0x0000bb0048487a20 */ /* 0x000fc40000410000 */
[----:B------:R-:W-:Y:S02]  /*2520*/  FMUL.FTZ R73, R73, c[0x0][0x2ec] ;  /* 0x0000bb0049497a20 */ /* 0x000fe40000410000 */
[----:B------:R-:W-:Y:S01]  /*2530*/  FMUL.FTZ R109, R74, c[0x0][0x2ec] ;  /* 0x0000bb004a6d7a20 */ /* 0x000fe20000410000 */
[----:B------:R-:W-:Y:S01]  /*2540*/  MUFU.TANH R107, R72 ;  /* 0x00000048006b7308 */ /* 0x000fe20000002400 */
[----:B------:R-:W-:Y:S01]  /*2550*/  FMUL.FTZ R110, R75, c[0x0][0x2ec] ;  /* 0x0000bb004b6e7a20 */ /* 0x000fe20000410000 */
[----:B------:R-:W-:Y:S01]  /*2560*/  HMMA.16816.F32 R52, R16, R86, R52 ;  /* 0x000000561034723c */ /* 0x000fe20000001834 */
[----:B------:R-:W-:Y:S05]  /*2570*/  LDSM.16.M88.4 R84, [R182+0x1800] ;  /* 0x00180000b654783b */ /* 0x000fea0000000200 */
[----:B------:R5:W-:Y:S02]  /*2580*/  MUFU.TANH R108, R73 ;  /* 0x00000049006c7308 */ /* 0x000be40000002400 */
[----:B--2---:R-:W-:Y:S01]  /*2590*/  HMMA.16816.F32 R64, R32, R68, R64 ;  /* 0x000000442040723c */ /* 0x004fe20000001840 */
[----:B------:R-:W-:-:S02]  /*25a0*/  FMUL.FTZ R44, R44, c[0x0][0x2ec] ;  /* 0x0000bb002c2c7a20 */ /* 0x000fc40000410000 */
[----:B------:R-:W-:Y:S02]  /*25b0*/  FMUL.FTZ R112, R45, c[0x0][0x2ec] ;  /* 0x0000bb002d707a20 */ /* 0x000fe40000410000 */
[----:B------:R-:W-:Y:S01]  /*25c0*/  FMUL.FTZ R113, R46, c[0x0][0x2ec] ;  /* 0x0000bb002e717a20 */ /* 0x000fe20000410000 */
[----:B------:R2:W-:Y:S01]  /*25d0*/  MUFU.TANH R111, R44 ;  /* 0x0000002c006f7308 */ /* 0x0005e20000002400 */
[----:B------:R-:W-:Y:S01]  /*25e0*/  FMUL.FTZ R114, R47, c[0x0][0x2ec] ;  /* 0x0000bb002f727a20 */ /* 0x000fe20000410000 */
[----:B------:R-:W-:Y:S01]  /*25f0*/  HMMA.16816.F32 R60, R24, R68, R60 ;  /* 0x00000044183c723c */ /* 0x000fe2000000183c */
[----:B-----5:R-:W5:Y:S05]  /*2600*/  LDSM.16.M88.4 R72, [R198+0x1000] ;  /* 0x00100000c648783b */ /* 0x020f6a0000000200 */
[----:B------:R-:W-:Y:S02]  /*2610*/  MUFU.TANH R109, R109 ;  /* 0x0000006d006d7308 */ /* 0x000fe40000002400 */
[-C--:B------:R-:W-:Y:S01]  /*2620*/  HMMA.16816.F32 R48, R12, R82.reuse, R48 ;  /* 0x000000520c30723c */ /* 0x080fe20000001830 */
[----:B--2---:R-:W2:Y:S05]  /*2630*/  LDSM.16.M88.4 R44, [R159+0x5800] ;  /* 0x005800009f2c783b */ /* 0x004eaa0000000200 */
[----:B------:R-:W1:Y:S02]  /*2640*/  MUFU.TANH R113, R113 ;  /* 0x0000007100717308 */ /* 0x000e640000002400 */
[----:B------:R-:W-:Y:S06]  /*2650*/  HMMA.16816.F32 R52, R8, R82, R52 ;  /* 0x000000520834723c */ /* 0x000fec0000001834 */
[----:B------:R-:W1:Y:S02]  /*2660*/  MUFU.TANH R114, R114 ;  /* 0x0000007200727308 */ /* 0x000e640000002400 */
[----:B---3--:R-:W-:Y:S06]  /*2670*/  HMMA.16816.F32 R64, R20, R56, R64 ;  /* 0x000000381440723c */ /* 0x008fec0000001840 */
[----:B------:R-:W-:Y:S02]  /*2680*/  MUFU.TANH R110, R110 ;  /* 0x0000006e006e7308 */ /* 0x000fe40000002400 */
[----:B------:R-:W-:Y:S01]  /*2690*/  HMMA.16816.F32 R80, R40, R78, RZ ;  /* 0x0000004e2850723c */ /* 0x000fe200000018ff */
[----:B------:R-:W-:-:S02]  /*26a0*/  FMUL.FTZ R48, R48, c[0x0][0x2ec] ;  /* 0x0000bb0030307a20 */ /* 0x000fc40000410000 */
[----:B------:R-:W-:Y:S02]  /*26b0*/  FMUL.FTZ R116, R49, c[0x0][0x2ec] ;  /* 0x0000bb0031747a20 */ /* 0x000fe40000410000 */
[----:B------:R-:W-:Y:S01]  /*26c0*/  FMUL.FTZ R117, R50, c[0x0][0x2ec] ;  /* 0x0000bb0032757a20 */ /* 0x000fe20000410000 */
[----:B------:R3:W-:Y:S02]  /*26d0*/  MUFU.TANH R115, R48 ;  /* 0x0000003000737308 */ /* 0x0007e40000002400 */
[----:B------:R-:W-:Y:S01]  /*26e0*/  HMMA.16816.F32 R76, R36, R78, RZ ;  /* 0x0000004e244c723c */ /* 0x000fe200000018ff */
[----:B------:R-:W-:Y:S02]  /*26f0*/  FMUL.FTZ R118, R51, c[0x0][0x2ec] ;  /* 0x0000bb0033767a20 */ /* 0x000fe40000410000 */
[----:B------:R-:W-:Y:S02]  /*2700*/  FMUL.FTZ R52, R52, c[0x0][0x2ec] ;  /* 0x0000bb0034347a20 */ /* 0x000fe40000410000 */
[----:B------:R-:W-:-:S02]  /*2710*/  FMUL.FTZ R120, R53, c[0x0][0x2ec] ;  /* 0x0000bb0035787a20 */ /* 0x000fc40000410000 */
[----:B------:R1:W-:Y:S01]  /*2720*/  MUFU.TANH R119, R52 ;  /* 0x0000003400777308 */ /* 0x0003e20000002400 */
[----:B------:R-:W-:Y:S01]  /*2730*/  HMMA.16816.F32 R60, R16, R56, R60 ;  /* 0x00000038103c723c */ /* 0x000fe2000000183c */
[----:B------:R-:W-:Y:S02]  /*2740*/  FMUL.FTZ R121, R54, c[0x0][0x2ec] ;  /* 0x0000bb0036797a20 */ /* 0x000fe40000410000 */
[----:B------:R-:W-:Y:S01]  /*2750*/  FMUL.FTZ R122, R55, c[0x0][0x2ec] ;  /* 0x0000bb00377a7a20 */ /* 0x000fe20000410000 */
[----:B---3--:R-:W3:Y:S04]  /*2760*/  LDSM.16.M88.4 R48, [R251+0x5800] ;  /* 0x00580000fb30783b */ /* 0x008ee80000000200 */
[----:B-----5:R-:W-:Y:S01]  /*2770*/  HMMA.16816.F32 R64, R12, R72, R64 ;  /* 0x000000480c40723c */ /* 0x020fe20000001840 */
[----:B------:R-:W5:Y:S07]  /*2780*/  MUFU.TANH R112, R112 ;  /* 0x0000007000707308 */ /* 0x000f6e0000002400 */
[-C--:B------:R-:W-:Y:S01]  /*2790*/  HMMA.16816.F32 R76, R24, R70.reuse, R76 ;  /* 0x00000046184c723c */ /* 0x080fe2000000184c */
[----:B------:R-:W-:Y:S07]  /*27a0*/  MUFU.TANH R117, R117 ;  /* 0x0000007500757308 */ /* 0x000fee0000002400 */
[----:B------:R-:W-:Y:S01]  /*27b0*/  HMMA.16816.F32 R80, R32, R70, R80 ;  /* 0x000000462050723c */ /* 0x000fe20000001850 */
[----:B------:R-:W1:Y:S07]  /*27c0*/  MUFU.TANH R121, R121 ;  /* 0x0000007900797308 */ /* 0x000e6e0000002400 */
[----:B------:R-:W-:Y:S01]  /*27d0*/  HMMA.16816.F32 R60, R8, R72, R60 ;  /* 0x00000048083c723c */ /* 0x000fe2000000183c */
[----:B------:R-:W-:Y:S01]  /*27e0*/  FMUL.FTZ R64, R64, c[0x0][0x2ec] ;  /* 0x0000bb0040407a20 */ /* 0x000fe20000410000 */
[----:B------:R-:W-:Y:S01]  /*27f0*/  MUFU.TANH R116, R116 ;  /* 0x0000007400747308 */ /* 0x000fe20000002400 */
[----:B------:R-:W-:-:S02]  /*2800*/  FMUL.FTZ R65, R65, c[0x0][0x2ec] ;  /* 0x0000bb0041417a20 */ /* 0x000fc40000410000 */
[----:B------:R-:W-:Y:S02]  /*2810*/  FMUL.FTZ R66, R66, c[0x0][0x2ec] ;  /* 0x0000bb0042427a20 */ /* 0x000fe40000410000 */
[----:B------:R-:W-:Y:S01]  /*2820*/  FMUL.FTZ R67, R67, c[0x0][0x2ec] ;  /* 0x0000bb0043437a20 */ /* 0x000fe20000410000 */
[-C--:B--2---:R-:W-:Y:S02]  /*2830*/  HMMA.16816.F32 R68, R40, R44.reuse, RZ ;  /* 0x0000002c2844723c */ /* 0x084fe400000018ff */
[----:B------:R-:W-:Y:S06]  /*2840*/  MUFU.TANH R123, R64 ;  /* 0x00000040007b7308 */ /* 0x000fec0000002400 */
[----:B-1----:R-:W-:Y:S02]  /*2850*/  HMMA.16816.F32 R52, R36, R44, RZ ;  /* 0x0000002c2434723c */ /* 0x002fe400000018ff */
[----:B------:R-:W-:Y:S06]  /*2860*/  MUFU.TANH R124, R65 ;  /* 0x00000041007c7308 */ /* 0x000fec0000002400 */
[----:B------:R-:W-:Y:S01]  /*2870*/  HMMA.16816.F32 R76, R16, R58, R76 ;  /* 0x0000003a104c723c */ /* 0x000fe2000000184c */
[----:B------:R-:W-:Y:S01]  /*2880*/  FMUL.FTZ R60, R60, c[0x0][0x2ec] ;  /* 0x0000bb003c3c7a20 */ /* 0x000fe20000410000 */
[----:B------:R-:W-:Y:S01]  /*2890*/  MUFU.TANH R125, R66 ;  /* 0x00000042007d7308 */ /* 0x000fe20000002400 */
[----:B------:R-:W-:-:S02]  /*28a0*/  FMUL.FTZ R128, R61, c[0x0][0x2ec] ;  /* 0x0000bb003d807a20 */ /* 0x000fc40000410000 */
[----:B------:R-:W-:Y:S02]  /*28b0*/  FMUL.FTZ R129, R62, c[0x0][0x2ec] ;  /* 0x0000bb003e817a20 */ /* 0x000fe40000410000 */
[----:B------:R-:W-:Y:S01]  /*28c0*/  FMUL.FTZ R130, R63, c[0x0][0x2ec] ;  /* 0x0000bb003f827a20 */ /* 0x000fe20000410000 */
[----:B------:R-:W-:Y:S01]  /*28d0*/  HMMA.16816.F32 R80, R20, R58, R80 ;  /* 0x0000003a1450723c */ /* 0x000fe20000001850 */
[----:B------:R-:W-:Y:S01]  /*28e0*/  LDSM.16.M88.4 R56, [R198+0x1800] ;  /* 0x00180000c638783b */ /* 0x000fe20000000200 */
[----:B------:R1:W-:Y:S06]  /*28f0*/  MUFU.TANH R126, R67 ;  /* 0x00000043007e7308 */ /* 0x0003ec0000002400 */
[-C--:B---3--:R-:W-:Y:S02]  /*2900*/  HMMA.16816.F32 R68, R32, R48.reuse, R68 ;  /* 0x000000302044723c */ /* 0x088fe40000001844 */
[----:B------:R2:W-:Y:S06]  /*2910*/  MUFU.TANH R127, R60 ;  /* 0x0000003c007f7308 */ /* 0x0005ec0000002400 */
[----:B------:R-:W-:Y:S02]  /*2920*/  HMMA.16816.F32 R52, R24, R48, R52 ;  /* 0x000000301834723c */ /* 0x000fe40000001834 */
[----:B------:R-:W-:Y:S06]  /*2930*/  MUFU.TANH R118, R118 ;  /* 0x0000007600767308 */ /* 0x000fec0000002400 */
[-C--:B-1----:R-:W-:Y:S01]  /*2940*/  HMMA.16816.F32 R64, R40, R46.reuse, RZ ;  /* 0x0000002e2840723c */ /* 0x082fe200000018ff */
[----:B--2---:R-:W1:Y:S01]  /*2950*/  LDSM.16.M88.4 R60, [R159+0x6000] ;  /* 0x006000009f3c783b */ /* 0x004e620000000200 */
[----:B------:R-:W2:Y:S06]  /*2960*/  MUFU.TANH R120, R120 ;  /* 0x0000007800787308 */ /* 0x000eac0000002400 */
[----:B------:R-:W-:Y:S02]  /*2970*/  HMMA.16816.F32 R44, R36, R46, RZ ;  /* 0x0000002e242c723c */ /* 0x000fe400000018ff */
[----:B------:R-:W3:Y:S06]  /*2980*/  MUFU.TANH R122, R122 ;  /* 0x0000007a007a7308 */ /* 0x000eec0000002400 */
[----:B------:R-:W-:Y:S02]  /*2990*/  HMMA.16816.F32 R76, R8, R74, R76 ;  /* 0x0000004a084c723c */ /* 0x000fe4000000184c */
[----:B------:R-:W1:Y:S06]  /*29a0*/  MUFU.TANH R129, R129 ;  /* 0x0000008100817308 */ /* 0x000e6c0000002400 */
[-C--:B------:R-:W-:Y:S02]  /*29b0*/  HMMA.16816.F32 R64, R32, R50.reuse, R64 ;  /* 0x000000322040723c */ /* 0x080fe40000001840 */
[----:B------:R-:W-:Y:S06]  /*29c0*/  MUFU.TANH R128, R128 ;  /* 0x0000008000807308 */ /* 0x000fec0000002400 */
[----:B------:R-:W-:Y:S02]  /*29d0*/  HMMA.16816.F32 R44, R24, R50, R44 ;  /* 0x00000032182c723c */ /* 0x000fe4000000182c */
[----:B------:R-:W1:Y:S06]  /*29e0*/  MUFU.TANH R130, R130 ;  /* 0x0000008200827308 */ /* 0x000e6c0000002400 */
[----:B------:R-:W-:Y:S01]  /*29f0*/  HMMA.16816.F32 R80, R12, R74, R80 ;  /* 0x0000004a0c50723c */ /* 0x000fe20000001850 */
[----:B------:R-:W2:Y:S01]  /*2a00*/  LDSM.16.M88.4 R72, [R251+0x6000] ;  /* 0x00600000fb48783b */ /* 0x000ea20000000200 */
[----:B------:R-:W-:-:S02]  /*2a10*/  FMUL.FTZ R76, R76, c[0x0][0x2ec] ;  /* 0x0000bb004c4c7a20 */ /* 0x000fc40000410000 */
[----:B------:R-:W-:Y:S02]  /*2a20*/  FMUL.FTZ R136, R77, c[0x0][0x2ec] ;  /* 0x0000bb004d887a20 */ /* 0x000fe40000410000 */
[----:B------:R1:W-:Y:S01]  /*2a30*/  MUFU.TANH R135, R76 ;  /* 0x0000004c00877308 */ /* 0x0003e20000002400 */
[----:B------:R-:W-:Y:S01]  /*2a40*/  FMUL.FTZ R137, R78, c[0x0][0x2ec] ;  /* 0x0000bb004e897a20 */ /* 0x000fe20000410000 */
[----:B------:R-:W-:Y:S01]  /*2a50*/  HMMA.16816.F32 R68, R20, R84, R68 ;  /* 0x000000541444723c */ /* 0x000fe20000001844 */
[----:B------:R-:W-:-:S05]  /*2a60*/  FMUL.FTZ R138, R79, c[0x0][0x2ec] ;  /* 0x0000bb004f8a7a20 */ /* 0x000fca0000410000 */
[----:B------:R-:W1:Y:S02]  /*2a70*/  MUFU.TANH R137, R137 ;  /* 0x0000008900897308 */ /* 0x000e640000002400 */
        /* <DEDUP_REMOVED lines=10> */
[----:B------:R-:W-:Y:S02]  /*2b20*/  MUFU.TANH R132, R81 ;  /* 0x0000005100847308 */ /* 0x000fe40000002400 */
[----:B-1----:R-:W-:Y:S06]  /*2b30*/  HMMA.16816.F32 R76, R36, R60, RZ ;  /* 0x0000003c244c723c */ /* 0x002fec00000018ff */
[----:B------:R-:W1:Y:S02]  /*2b40*/  MUFU.TANH R133, R82 ;  /* 0x0000005200857308 */ /* 0x000e640000002400 */
[-C--:B------:R-:W-:Y:S06]  /*2b50*/  HMMA.16816.F32 R68, R12, R56.reuse, R68 ;  /* 0x000000380c44723c */ /* 0x080fec0000001844 */
[----:B------:R1:W-:Y:S02]  /*2b60*/  MUFU.TANH R134, R83 ;  /* 0x0000005300867308 */ /* 0x0003e40000002400 */
[----:B------:R-:W-:Y:S06]  /*2b70*/  HMMA.16816.F32 R52, R8, R56, R52 ;  /* 0x000000380834723c */ /* 0x000fec0000001834 */
[----:B------:R-:W-:Y:S02]  /*2b80*/  MUFU.TANH R138, R138 ;  /* 0x0000008a008a7308 */ /* 0x000fe40000002400 */
[----:B------:R-:W-:Y:S01]  /*2b90*/  HMMA.16816.F32 R48, R40, R60, RZ ;  /* 0x0000003c2830723c */ /* 0x000fe200000018ff */
[----:B-1----:R-:W1:Y:S07]  /*2ba0*/  LDSM.16.M88.4 R80, [R182+0x2000] ;  /* 0x00200000b650783b */ /* 0x002e6e0000000200 */
[----:B------:R-:W-:Y:S01]  /*2bb0*/  HMMA.16816.F32 R64, R12, R58, R64 ;  /* 0x0000003a0c40723c */ /* 0x000fe20000001840 */
[----:B------:R-:W-:-:S02]  /*2bc0*/  FMUL.FTZ R68, R68, c[0x0][0x2ec] ;  /* 0x0000bb0044447a20 */ /* 0x000fc40000410000 */
[----:B------:R-:W-:Y:S02]  /*2bd0*/  FMUL.FTZ R69, R69, c[0x0][0x2ec] ;  /* 0x0000bb0045457a20 */ /* 0x000fe40000410000 */
[----:B------:R-:W-:Y:S01]  /*2be0*/  MUFU.TANH R140, R68 ;  /* 0x00000044008c7308 */ /* 0x000fe20000002400 */
[----:B------:R-:W-:Y:S02]  /*2bf0*/  FMUL.FTZ R141, R70, c[0x0][0x2ec] ;  /* 0x0000bb00468d7a20 */ /* 0x000fe40000410000 */
[----:B------:R-:W-:Y:S01]  /*2c00*/  HMMA.16816.F32 R44, R8, R58, R44 ;  /* 0x0000003a082c723c */ /* 0x000fe2000000182c */
[----:B------:R-:W-:Y:S02]  /*2c10*/  FMUL.FTZ R52, R52, c[0x0][0x2ec] ;  /* 0x0000bb0034347a20 */ /* 0x000fe40000410000 */
[----:B------:R-:W-:Y:S02]  /*2c20*/  FMUL.FTZ R142, R71, c[0x0][0x2ec] ;  /* 0x0000bb00478e7a20 */ /* 0x000fe40000410000 */
[----:B------:R3:W-:Y:S01]  /*2c30*/  MUFU.TANH R139, R69 ;  /* 0x00000045008b7308 */ /* 0x0007e20000002400 */
[----:B------:R-:W-:-:S02]  /*2c40*/  FMUL.FTZ R144, R53, c[0x0][0x2ec] ;  /* 0x0000bb0035907a20 */ /* 0x000fc40000410000 */
[----:B--2---:R-:W-:Y:S01]  /*2c50*/  HMMA.16816.F32 R76, R24, R72, R76 ;  /* 0x00000048184c723c */ /* 0x004fe2000000184c */
[----:B------:R-:W-:Y:S02]  /*2c60*/  FMUL.FTZ R221, R54, c[0x0][0x2ec] ;  /* 0x0000bb0036dd7a20 */ /* 0x000fe40000410000 */
[----:B------:R-:W-:Y:S02]  /*2c70*/  FMUL.FTZ R147, R55, c[0x0][0x2ec] ;  /* 0x0000bb0037937a20 */ /* 0x000fe40000410000 */
[----:B------:R2:W-:Y:S03]  /*2c80*/  MUFU.TANH R143, R52 ;  /* 0x00000034008f7308 */ /* 0x0005e60000002400 */
[----:B------:R-:W-:Y:S01]  /*2c90*/  HMMA.16816.F32 R56, R40, R62, RZ ;  /* 0x0000003e2838723c */ /* 0x000fe200000018ff */
[----:B------:R-:W-:Y:S02]  /*2ca0*/  FMUL.FTZ R64, R64, c[0x0][0x2ec] ;  /* 0x0000bb0040407a20 */ /* 0x000fe40000410000 */
[----:B------:R-:W-:Y:S01]  /*2cb0*/  FMUL.FTZ R145, R65, c[0x0][0x2ec] ;  /* 0x0000bb0041917a20 */ /* 0x000fe20000410000 */
[----:B---3--:R-:W3:Y:S01]  /*2cc0*/  LDSM.16.M88.4 R68, [R198+0x2000] ;  /* 0x00200000c644783b */ /* 0x008ee20000000200 */
[----:B------:R1:W-:Y:S01]  /*2cd0*/  MUFU.TANH R146, R64 ;  /* 0x0000004000927308 */ /* 0x0003e20000002400 */
[----:B------:R-:W-:-:S02]  /*2ce0*/  FMUL.FTZ R148, R66, c[0x0][0x2ec] ;  /* 0x0000bb0042947a20 */ /* 0x000fc40000410000 */
[----:B------:R-:W-:Y:S01]  /*2cf0*/  HMMA.16816.F32 R48, R32, R72, R48 ;  /* 0x000000482030723c */ /* 0x000fe20000001830 */
[----:B------:R-:W-:Y:S02]  /*2d00*/  FMUL.FTZ R149, R67, c[0x0][0x2ec] ;  /* 0x0000bb0043957a20 */ /* 0x000fe40000410000 */
[----:B------:R-:W-:Y:S01]  /*2d10*/  FMUL.FTZ R44, R44, c[0x0][0x2ec] ;  /* 0x0000bb002c2c7a20 */ /* 0x000fe20000410000 */
[----:B--2---:R-:W2:Y:S01]  /*2d20*/  LDSM.16.M88.4 R52, [R159+0x6800] ;  /* 0x006800009f34783b */ /* 0x004ea20000000200 */
[----:B------:R-:W-:Y:S02]  /*2d30*/  FMUL.FTZ R151, R45, c[0x0][0x2ec] ;  /* 0x0000bb002d977a20 */ /* 0x000fe40000410000 */
[----:B------:R2:W-:Y:S01]  /*2d40*/  MUFU.TANH R240, R44 ;  /* 0x0000002c00f07308 */ /* 0x0005e20000002400 */
[----:B------:R-:W-:Y:S01]  /*2d50*/  HMMA.16816.F32 R60, R36, R62, RZ ;  /* 0x0000003e243c723c */ /* 0x000fe200000018ff */
[----:B------:R-:W-:Y:S02]  /*2d60*/  FMUL.FTZ R227, R46, c[0x0][0x2ec] ;  /* 0x0000bb002ee37a20 */ /* 0x000fe40000410000 */
[----:B------:R-:W-:Y:S01]  /*2d70*/  FMUL.FTZ R225, R47, c[0x0][0x2ec] ;  /* 0x0000bb002fe17a20 */ /* 0x000fe20000410000 */
[----:B-1----:R-:W1:Y:S03]  /*2d80*/  LDSM.16.M88.4 R64, [R251+0x6800] ;  /* 0x00680000fb40783b */ /* 0x002e660000000200 */
[----:B------:R-:W-:Y:S01]  /*2d90*/  MUFU.TANH R141, R141 ;  /* 0x0000008d008d7308 */ /* 0x000fe20000002400 */
[----:B------:R-:W-:Y:S07]  /*2da0*/  HMMA.16816.F32 R76, R16, R80, R76 ;  /* 0x00000050104c723c */ /* 0x000fee000000184c */
[----:B------:R-:W-:Y:S01]  /*2db0*/  MUFU.TANH R221, R221 ;  /* 0x000000dd00dd7308 */ /* 0x000fe20000002400 */
[----:B------:R-:W-:Y:S07]  /*2dc0*/  HMMA.16816.F32 R56, R32, R74, R56 ;  /* 0x0000004a2038723c */ /* 0x000fee0000001838 */
[----:B------:R-:W-:Y:S01]  /*2dd0*/  MUFU.TANH R142, R142 ;  /* 0x0000008e008e7308 */ /* 0x000fe20000002400 */
[----:B------:R-:W-:Y:S07]  /*2de0*/  HMMA.16816.F32 R48, R20, R80, R48 ;  /* 0x000000501430723c */ /* 0x000fee0000001830 */
[----:B------:R-:W-:Y:S01]  /*2df0*/  MUFU.TANH R144, R144 ;  /* 0x0000009000907308 */ /* 0x000fe20000002400 */
[----:B------:R-:W-:Y:S07]  /*2e00*/  HMMA.16816.F32 R60, R24, R74, R60 ;  /* 0x0000004a183c723c */ /* 0x000fee000000183c */
[----:B------:R-:W-:Y:S01]  /*2e10*/  MUFU.TANH R147, R147 ;  /* 0x0000009300937308 */ /* 0x000fe20000002400 */
[----:B---3--:R-:W-:Y:S07]  /*2e20*/  HMMA.16816.F32 R76, R8, R68, R76 ;  /* 0x00000044084c723c */ /* 0x008fee000000184c */
[----:B------:R-:W-:Y:S01]  /*2e30*/  MUFU.TANH R148, R148 ;  /* 0x0000009400947308 */ /* 0x000fe20000002400 */
[----:B--2---:R-:W-:Y:S07]  /*2e40*/  HMMA.16816.F32 R72, R40, R52, RZ ;  /* 0x000000342848723c */ /* 0x004fee00000018ff */
[----:B------:R-:W-:Y:S01]  /*2e50*/  MUFU.TANH R227, R227 ;  /* 0x000000e300e37308 */ /* 0x000fe20000002400 */
[----:B------:R-:W-:Y:S07]  /*2e60*/  HMMA.16816.F32 R56, R20, R82, R56 ;  /* 0x000000521438723c */ /* 0x000fee0000001838 */
[----:B------:R-:W-:Y:S01]  /*2e70*/  MUFU.TANH R145, R145 ;  /* 0x0000009100917308 */ /* 0x000fe20000002400 */
[----:B------:R-:W-:Y:S01]  /*2e80*/  HMMA.16816.F32 R48, R12, R68, R48 ;  /* 0x000000440c30723c */ /* 0x000fe20000001830 */
[----:B------:R-:W-:-:S02]  /*2e90*/  FMUL.FTZ R76, R76, c[0x0][0x2ec] ;  /* 0x0000bb004c4c7a20 */ /* 0x000fc40000410000 */
[----:B------:R-:W-:Y:S02]  /*2ea0*/  FMUL.FTZ R234, R77, c[0x0][0x2ec] ;  /* 0x0000bb004dea7a20 */ /* 0x000fe40000410000 */
[----:B------:R-:W-:Y:S02]  /*2eb0*/  FMUL.FTZ R197, R78, c[0x0][0x2ec] ;  /* 0x0000bb004ec57a20 */ /* 0x000fe40000410000 */
[----:B------:R2:W-:Y:S01]  /*2ec0*/  MUFU.TANH R154, R76 ;  /* 0x0000004c009a7308 */ /* 0x0005e20000002400 */
[----:B------:R-:W-:Y:S01]  /*2ed0*/  HMMA.16816.F32 R44, R36, R52, RZ ;  /* 0x00000034242c723c */ /* 0x000fe200000018ff */
[----:B------:R-:W-:-:S06]  /*2ee0*/  FMUL.FTZ R157, R79, c[0x0][0x2ec] ;  /* 0x0000bb004f9d7a20 */ /* 0x000fcc0000410000 */
[----:B------:R-:W3:Y:S01]  /*2ef0*/  MUFU.TANH R197, R197 ;  /* 0x000000c500c57308 */ /* 0x000ee20000002400 */
[----:B------:R-:W-:Y:S01]  /*2f00*/  HMMA.16816.F32 R60, R16, R82, R60 ;  /* 0x00000052103c723c */ /* 0x000fe2000000183c */
[----:B------:R-:W-:Y:S04]  /*2f10*/  LDSM.16.M88.4 R80, [R182+0x3000] ;  /* 0x00300000b650783b */ /* 0x000fe80000000200 */
[----:B--2---:R-:W2:Y:S03]  /*2f20*/  LDSM.16.M88.4 R76, [R159+0x7000] ;  /* 0x007000009f4c783b */ /* 0x004ea60000000200 */
[----:B-1----:R-:W-:Y:S01]  /*2f30*/  HMMA.16816.F32 R72, R32, R64, R72 ;  /* 0x000000402048723c */ /* 0x002fe20000001848 */
[----:B------:R-:W-:Y:S01]  /*2f40*/  FMUL.FTZ R48, R48, c[0x0][0x2ec] ;  /* 0x0000bb0030307a20 */ /* 0x000fe20000410000 */
[----:B------:R-:W-:Y:S01]  /*2f50*/  MUFU.TANH R234, R234 ;  /* 0x000000ea00ea7308 */ /* 0x000fe20000002400 */
[----:B------:R-:W-:-:S02]  /*2f60*/  FMUL.FTZ R49, R49, c[0x0][0x2ec] ;  /* 0x0000bb0031317a20 */ /* 0x000fc40000410000 */
[----:B------:R-:W-:Y:S02]  /*2f70*/  FMUL.FTZ R153, R50, c[0x0][0x2ec] ;  /* 0x0000bb0032997a20 */ /* 0x000fe40000410000 */
[----:B------:R-:W-:Y:S01]  /*2f80*/  FMUL.FTZ R238, R51, c[0x0][0x2ec] ;  /* 0x0000bb0033ee7a20 */ /* 0x000fe20000410000 */
[----:B------:R-:W-:Y:S02]  /*2f90*/  HMMA.16816.F32 R56, R12, R70, R56 ;  /* 0x000000460c38723c */ /* 0x000fe40000001838 */
[----:B------:R-:W-:Y:S06]  /*2fa0*/  MUFU.TANH R152, R48 ;  /* 0x0000003000987308 */ /* 0x000fec0000002400 */
[----:B------:R-:W-:Y:S02]  /*2fb0*/  HMMA.16816.F32 R44, R24, R64, R44 ;  /* 0x00000040182c723c */ /* 0x000fe4000000182c */
[----:B------:R1:W-:Y:S06]  /*2fc0*/  MUFU.TANH R150, R49 ;  /* 0x0000003100967308 */ /* 0x0003ec0000002400 */
[----:B------:R-:W-:Y:S02]  /*2fd0*/  HMMA.16816.F32 R60, R8, R70, R60 ;  /* 0x00000046083c723c */ /* 0x000fe4000000183c */
[----:B------:R-:W2:Y:S06]  /*2fe0*/  MUFU.TANH R153, R153 ;  /* 0x0000009900997308 */ /* 0x000eac0000002400 */
[----:B------:R-:W-:Y:S01]  /*2ff0*/  HMMA.16816.F32 R68, R40, R54, RZ ;  /* 0x000000362844723c */ /* 0x000fe200000018ff */
[----:B------:R-:W-:Y:S01]  /*3000*/  FMUL.FTZ R56, R56, c[0x0][0x2ec] ;  /* 0x0000bb0038387a20 */ /* 0x000fe20000410000 */
[----:B-1----:R-:W1:Y:S01]  /*3010*/  LDSM.16.M88.4 R48, [R198+0x2800] ;  /* 0x00280000c630783b */ /* 0x002e620000000200 */
[----:B------:R-:W-:Y:S01]  /*3020*/  FMUL.FTZ R155, R57, c[0x0][0x2ec] ;  /* 0x0000bb00399b7a20 */ /* 0x000fe20000410000 */
[----:B------:R-:W-:Y:S01]  /*3030*/  MUFU.TANH R238, R238 ;  /* 0x000000ee00ee7308 */ /* 0x000fe20000002400 */
[----:B------:R-:W-:-:S03]  /*3040*/  FMUL.FTZ R236, R59, c[0x0][0x2ec] ;  /* 0x0000bb003bec7a20 */ /* 0x000fc60000410000 */
[----:B------:R-:W-:Y:S04]  /*3050*/  HMMA.16816.F32 R52, R36, R54, RZ ;  /* 0x000000362434723c */ /* 0x000fe800000018ff */
[----:B------:R2:W-:Y:S04]  /*3060*/  MUFU.TANH R156, R56 ;  /* 0x00000038009c7308 */ /* 0x0005e80000002400 */
[----:B------:R-:W-:Y:S01]  /*3070*/  HMMA.16816.F32 R72, R20, R84, R72 ;  /* 0x000000541448723c */ /* 0x000fe20000001848 */
[----:B------:R-:W-:Y:S02]  /*3080*/  FMUL.FTZ R60, R60, c[0x0][0x2ec] ;  /* 0x0000bb003c3c7a20 */ /* 0x000fe40000410000 */
[----:B------:R-:W-:Y:S01]  /*3090*/  FMUL.FTZ R222, R61, c[0x0][0x2ec] ;  /* 0x0000bb003dde7a20 */ /* 0x000fe20000410000 */
[----:B------:R-:W1:Y:S01]  /*30a0*/  MUFU.TANH R157, R157 ;  /* 0x0000009d009d7308 */ /* 0x000e620000002400 */
[----:B------:R-:W-:-:S03]  /*30b0*/  FMUL.FTZ R158, R62, c[0x0][0x2ec] ;  /* 0x0000bb003e9e7a20 */ /* 0x000fc60000410000 */
[----:B------:R-:W-:Y:S04]  /*30c0*/  HMMA.16816.F32 R44, R16, R84, R44 ;  /* 0x00000054102c723c */ /* 0x000fe8000000182c */
[----:B------:R1:W-:Y:S03]  /*30d0*/  MUFU.TANH R230, R60 ;  /* 0x0000003c00e67308 */ /* 0x0003e60000002400 */
[----:B------:R-:W-:Y:S01]  /*30e0*/  FMUL.FTZ R84, R58, c[0x0][0x2ec] ;  /* 0x0000bb003a547a20 */ /* 0x000fe20000410000 */
[----:B------:R-:W-:Y:S01]  /*30f0*/  HMMA.16816.F32 R68, R32, R66, R68 ;  /* 0x000000422044723c */ /* 0x000fe20000001844 */
[----:B--2---:R-:W2:Y:S01]  /*3100*/  LDSM.16.M88.4 R56, [R251+0x7000] ;  /* 0x00700000fb38783b */ /* 0x004ea20000000200 */
[----:B------:R-:W-:-:S02]  /*3110*/  FMUL.FTZ R85, R63, c[0x0][0x2ec] ;  /* 0x0000bb003f557a20 */ /* 0x000fc40000410000 */
[----:B------:R-:W1:Y:S04]  /*3120*/  MUFU.TANH R158, R158 ;  /* 0x0000009e009e7308 */ /* 0x000e680000002400 */
[----:B------:R-:W-:Y:S04]  /*3130*/  HMMA.16816.F32 R52, R24, R66, R52 ;  /* 0x000000421834723c */ /* 0x000fe80000001834 */
[----:B------:R-:W2:Y:S04]  /*3140*/  MUFU.TANH R84, R84 ;  /* 0x0000005400547308 */ /* 0x000ea80000002400 */
[----:B------:R-:W-:Y:S04]  /*3150*/  HMMA.16816.F32 R64, R40, R76, RZ ;  /* 0x0000004c2840723c */ /* 0x000fe800000018ff */
[----:B------:R-:W-:Y:S04]  /*3160*/  MUFU.TANH R155, R155 ;  /* 0x0000009b009b7308 */ /* 0x000fe80000002400 */
[----:B-1----:R-:W-:Y:S04]  /*3170*/  HMMA.16816.F32 R72, R12, R48, R72 ;  /* 0x000000300c48723c */ /* 0x002fe80000001848 */
[----:B------:R-:W-:Y:S04]  /*3180*/  MUFU.TANH R236, R236 ;  /* 0x000000ec00ec7308 */ /* 0x000fe80000002400 */
[----:B------:R-:W-:Y:S04]  /*3190*/  HMMA.16816.F32 R60, R36, R76, RZ ;  /* 0x0000004c243c723c */ /* 0x000fe800000018ff */
[----:B------:R-:W-:Y:S04]  /*31a0*/  MUFU.TANH R222, R222 ;  /* 0x000000de00de7308 */ /* 0x000fe80000002400 */
[----:B------:R-:W-:Y:S04]  /*31b0*/  HMMA.16816.F32 R44, R8, R48, R44 ;  /* 0x00000030082c723c */ /* 0x000fe8000000182c */
[----:B------:R-:W1:Y:S04]  /*31c0*/  MUFU.TANH R85, R85 ;  /* 0x0000005500557308 */ /* 0x000e680000002400 */
[----:B--2---:R-:W-:Y:S01]  /*31d0*/  HMMA.16816.F32 R64, R32, R56, R64 ;  /* 0x000000382040723c */ /* 0x004fe20000001840 */
[----:B------:R-:W-:-:S02]  /*31e0*/  FMUL.FTZ R72, R72, c[0x0][0x2ec] ;  /* 0x0000bb0048487a20 */ /* 0x000fc40000410000 */
[----:B------:R-:W-:Y:S01]  /*31f0*/  FMUL.FTZ R73, R73, c[0x0][0x2ec] ;  /* 0x0000bb0049497a20 */ /* 0x000fe20000410000 */
[----:B------:R-:W-:Y:S01]  /*3200*/  MUFU.TANH R149, R149 ;  /* 0x0000009500957308 */ /* 0x000fe20000002400 */
[----:B------:R-:W-:Y:S02]  /*3210*/  FMUL.FTZ R228, R74, c[0x0][0x2ec] ;  /* 0x0000bb004ae47a20 */ /* 0x000fe40000410000 */
[----:B------:R-:W-:Y:S01]  /*3220*/  FMUL.FTZ R226, R75, c[0x0][0x2ec] ;  /* 0x0000bb004be27a20 */ /* 0x000fe20000410000 */
[-C--:B------:R-:W-:Y:S04]  /*3230*/  HMMA.16816.F32 R68, R20, R86.reuse, R68 ;  /* 0x000000561444723c */ /* 0x080fe80000001844 */
[----:B------:R-:W-:Y:S04]  /*3240*/  MUFU.TANH R219, R72 ;  /* 0x0000004800db7308 */ /* 0x000fe80000002400 */
[----:B------:R-:W-:Y:S01]  /*3250*/  HMMA.16816.F32 R52, R16, R86, R52 ;  /* 0x000000561034723c */ /* 0x000fe20000001834 */
[----:B------:R-:W-:-:S02]  /*3260*/  FMUL.FTZ R44, R44, c[0x0][0x2ec] ;  /* 0x0000bb002c2c7a20 */ /* 0x000fc40000410000 */
[----:B------:R-:W-:Y:S01]  /*3270*/  FMUL.FTZ R206, R45, c[0x0][0x2ec] ;  /* 0x0000bb002dce7a20 */ /* 0x000fe20000410000 */
[----:B------:R2:W-:Y:S03]  /*3280*/  MUFU.TANH R217, R73 ;  /* 0x0000004900d97308 */ /* 0x0005e60000002400 */
[----:B------:R-:W-:Y:S01]  /*3290*/  FMUL.FTZ R86, R46, c[0x0][0x2ec] ;  /* 0x0000bb002e567a20 */ /* 0x000fe20000410000 */
[----:B------:R-:W-:Y:S01]  /*32a0*/  HMMA.16816.F32 R64, R20, R80, R64 ;  /* 0x000000501440723c */ /* 0x000fe20000001840 */
[----:B------:R-:W-:-:S03]  /*32b0*/  FMUL.FTZ R87, R47, c[0x0][0x2ec] ;  /* 0x0000bb002f577a20 */ /* 0x000fc60000410000 */
[----:B------:R1:W-:Y:S04]  /*32c0*/  MUFU.TANH R208, R44 ;  /* 0x0000002c00d07308 */ /* 0x0003e80000002400 */
[----:B------:R-:W-:Y:S04]  /*32d0*/  HMMA.16816.F32 R68, R12, R50, R68 ;  /* 0x000000320c44723c */ /* 0x000fe80000001844 */
[----:B------:R-:W-:Y:S04]  /*32e0*/  MUFU.TANH R228, R228 ;  /* 0x000000e400e47308 */ /* 0x000fe80000002400 */
[----:B--2---:R-:W-:Y:S01]  /*32f0*/  HMMA.16816.F32 R72, R24, R56, R60 ;  /* 0x000000381848723c */ /* 0x004fe2000000183c */
[----:B------:R-:W2:Y:S03]  /*3300*/  LDSM.16.M88.4 R60, [R198+0x3000] ;  /* 0x00300000c63c783b */ /* 0x000ea60000000200 */
[----:B------:R-:W2:Y:S04]  /*3310*/  MUFU.TANH R86, R86 ;  /* 0x0000005600567308 */ /* 0x000ea80000002400 */
[-C--:B-1----:R-:W-:Y:S04]  /*3320*/  HMMA.16816.F32 R44, R36, R78.reuse, RZ ;  /* 0x0000004e242c723c */ /* 0x082fe800000018ff */
[----:B------:R-:W-:Y:S04]  /*3330*/  MUFU.TANH R151, R151 ;  /* 0x0000009700977308 */ /* 0x000fe80000002400 */
[----:B------:R-:W-:Y:S01]  /*3340*/  HMMA.16816.F32 R76, R40, R78, RZ ;  /* 0x0000004e284c723c */ /* 0x000fe200000018ff */
[----:B------:R-:W-:-:S02]  /*3350*/  FMUL.FTZ R69, R69, c[0x0][0x2ec] ;  /* 0x0000bb0045457a20 */ /* 0x000fc40000410000 */
[----:B------:R-:W-:Y:S01]  /*3360*/  FMUL.FTZ R68, R68, c[0x0][0x2ec] ;  /* 0x0000bb0044447a20 */ /* 0x000fe20000410000 */
[----:B------:R-:W1:Y:S01]  /*3370*/  MUFU.TANH R225, R225 ;  /* 0x000000e100e17308 */ /* 0x000e620000002400 */
[----:B------:R-:W-:Y:S02]  /*3380*/  FMUL.FTZ R70, R70, c[0x0][0x2ec] ;  /* 0x0000bb0046467a20 */ /* 0x000fe40000410000 */
[----:B------:R-:W-:Y:S01]  /*3390*/  FMUL.FTZ R71, R71, c[0x0][0x2ec] ;  /* 0x0000bb0047477a20 */ /* 0x000fe20000410000 */
[----:B------:R-:W-:Y:S01]  /*33a0*/  HMMA.16816.F32 R52, R8, R50, R52 ;  /* 0x000000320834723c */ /* 0x000fe20000001834 */
[----:B------:R1:W1:Y:S03]  /*33b0*/  LDSM.16.M88.4 R48, [R159+0x7800] ;  /* 0x007800009f30783b */ /* 0x0002660000000200 */
[----:B------:R2:W-:Y:S04]  /*33c0*/  MUFU.TANH R213, R69 ;  /* 0x0000004500d57308 */ /* 0x0005e80000002400 */
[-C--:B------:R-:W-:Y:S04]  /*33d0*/  HMMA.16816.F32 R44, R24, R58.reuse, R44 ;  /* 0x0000003a182c723c */ /* 0x080fe8000000182c */
[----:B------:R-:W-:Y:S04]  /*33e0*/  MUFU.TANH R215, R68 ;  /* 0x0000004400d77308 */ /* 0x000fe80000002400 */
[----:B------:R-:W-:Y:S01]  /*33f0*/  HMMA.16816.F32 R76, R32, R58, R76 ;  /* 0x0000003a204c723c */ /* 0x000fe2000000184c */
[----:B------:R-:W3:Y:S01]  /*3400*/  LDSM.16.M88.4 R56, [R251+0x7800] ;  /* 0x00780000fb38783b */ /* 0x000ee20000000200 */
[----:B--2---:R-:W-:-:S02]  /*3410*/  IADD3 R69, R91, 0x8, RZ ;  /* 0x000000085b457810 */ /* 0x004fc40007ffe0ff */
[----:B------:R-:W-:Y:S04]  /*3420*/  MUFU.TANH R224, R70 ;  /* 0x0000004600e07308 */ /* 0x000fe80000002400 */
[----:B------:R-:W-:Y:S01]  /*3430*/  HMMA.16816.F32 R64, R12, R60, R64 ;  /* 0x0000003c0c40723c */ /* 0x000fe20000001840 */
[----:B------:R-:W-:Y:S01]  /*3440*/  FMUL.FTZ R52, R52, c[0x0][0x2ec] ;  /* 0x0000bb0034347a20 */ /* 0x000fe20000410000 */
[-C--:B------:R-:W-:Y:S01]  /*3450*/  ISETP.GE.AND P2, PT, R69, R90.reuse, PT ;  /* 0x0000005a4500720c */ /* 0x080fe20003f46270 */
[----:B------:R-:W-:Y:S01]  /*3460*/  FMUL.FTZ R169, R53, c[0x0][0x2ec] ;  /* 0x0000bb0035a97a20 */ /* 0x000fe20000410000 */
[----:B------:R-:W-:Y:S01]  /*3470*/  IADD3 R69, R91, 0x10, RZ ;  /* 0x000000105b457810 */ /* 0x000fe20007ffe0ff */
[----:B------:R2:W-:Y:S01]  /*3480*/  MUFU.TANH R204, R52 ;  /* 0x0000003400cc7308 */ /* 0x0005e20000002400 */
[----:B------:R-:W-:Y:S01]  /*3490*/  FMUL.FTZ R172, R54, c[0x0][0x2ec] ;  /* 0x0000bb0036ac7a20 */ /* 0x000fe20000410000 */
[----:B------:R-:W-:Y:S01]  /*34a0*/  FSEL R92, R2, -INF , !P2 ;  /* 0xff800000025c7808 */ /* 0x000fe20005000000 */
[----:B------:R-:W-:Y:S01]  /*34b0*/  HMMA.16816.F32 R72, R16, R80, R72 ;  /* 0x000000501048723c */ /* 0x000fe20000001848 */
[----:B------:R-:W-:Y:S01]  /*34c0*/  FMUL.FTZ R173, R55, c[0x0][0x2ec] ;  /* 0x0000bb0037ad7a20 */ /* 0x000fe20000410000 */
[----:B------:R-:W-:-:S02]  /*34d0*/  ISETP.GE.AND P1, PT, R69, R90, PT ;  /* 0x0000005a4500720c */ /* 0x000fc40003f26270 */
[----:B----4-:R-:W-:Y:S01]  /*34e0*/  FSEL R163, R106, -INF , !P2 ;  /* 0xff8000006aa37808 */ /* 0x010fe20005000000 */
[----:B------:R4:W-:Y:S01]  /*34f0*/  MUFU.TANH R220, R71 ;  /* 0x0000004700dc7308 */ /* 0x0009e20000002400 */
[----:B------:R-:W-:Y:S02]  /*3500*/  FSEL R2, R94, -INF , !P2 ;  /* 0xff8000005e027808 */ /* 0x000fe40005000000 */
[----:B------:R-:W-:Y:S01]  /*3510*/  HMMA.16816.F32 R76, R20, R82, R76 ;  /* 0x00000052144c723c */ /* 0x000fe2000000184c */
[----:B------:R-:W-:Y:S02]  /*3520*/  FSEL R80, R100, -INF , !P4 ;  /* 0xff80000064507808 */ /* 0x000fe40006000000 */
[----:B------:R-:W-:Y:S02]  /*3530*/  FSEL R81, R104, -INF , !P4 ;  /* 0xff80000068517808 */ /* 0x000fe40006000000 */
[----:B------:R-:W-:Y:S01]  /*3540*/  FSEL R171, R96, -INF , !P2 ;  /* 0xff80000060ab7808 */ /* 0x000fe20005000000 */
[----:B------:R-:W-:Y:S01]  /*3550*/  MUFU.TANH R226, R226 ;  /* 0x000000e200e27308 */ /* 0x000fe20000002400 */
[----:B-1----:R-:W-:Y:S01]  /*3560*/  FSEL R159, R113, -INF , !P1 ;  /* 0xff800000719f7808 */ /* 0x002fe20004800000 */
[----:B------:R-:W-:Y:S01]  /*3570*/  FMUL.FTZ R209, R65, c[0x0][0x2ec] ;  /* 0x0000bb0041d17a20 */ /* 0x000fe20000410000 */
[----:B------:R-:W-:Y:S01]  /*3580*/  IADD3 R65, R91, 0x9, RZ ;  /* 0x000000095b417810 */ /* 0x000fe20007ffe0ff */
[----:B------:R-:W-:Y:S01]  /*3590*/  FMUL.FTZ R64, R64, c[0x0][0x2ec] ;  /* 0x0000bb0040407a20 */ /* 0x000fe20000410000 */
[C---:B--2---:R-:W-:Y:S01]  /*35a0*/  HMMA.16816.F32 R52, R40.reuse, R48, RZ ;  /* 0x000000302834723c */ /* 0x044fe200000018ff */
[----:B------:R-:W-:Y:S01]  /*35b0*/  FMUL.FTZ R218, R66, c[0x0][0x2ec] ;  /* 0x0000bb0042da7a20 */ /* 0x000fe20000410000 */
[-C--:B------:R-:W-:Y:S01]  /*35c0*/  ISETP.GE.AND P0, PT, R65, R90.reuse, PT ;  /* 0x0000005a4100720c */ /* 0x080fe20003f06270 */
[----:B------:R1:W-:Y:S01]  /*35d0*/  MUFU.TANH R211, R64 ;  /* 0x0000004000d37308 */ /* 0x0003e20000002400 */
[----:B------:R-:W-:Y:S01]  /*35e0*/  IADD3 R65, R91, 0x11, RZ ;  /* 0x000000115b417810 */ /* 0x000fe20007ffe0ff */
[----:B------:R-:W-:Y:S01]  /*35f0*/  FMUL.FTZ R216, R67, c[0x0][0x2ec] ;  /* 0x0000bb0043d87a20 */ /* 0x000fe20000410000 */
[----:B----4-:R-:W2:Y:S01]  /*3600*/  LDSM.16.M88.4 R68, [R182+0x3800] ;  /* 0x00380000b644783b */ /* 0x010ea20000000200 */
[----:B------:R-:W-:Y:S01]  /*3610*/  FSEL R170, R0, -INF , !P0 ;  /* 0xff80000000aa7808 */ /* 0x000fe20004000000 */
[----:B------:R-:W-:Y:S01]  /*3620*/  HMMA.16816.F32 R40, R40, R50, RZ ;  /* 0x000000322828723c */ /* 0x000fe200000018ff */
[----:B------:R-:W-:-:S02]  /*3630*/  ISETP.GE.AND P6, PT, R65, R90, PT ;  /* 0x0000005a4100720c */ /* 0x000fc40003fc6270 */
[----:B------:R-:W-:Y:S01]  /*3640*/  FSEL R165, R105, -INF , !P0 ;  /* 0xff80000069a57808 */ /* 0x000fe20004000000 */
[----:B------:R-:W-:Y:S01]  /*3650*/  MUFU.TANH R206, R206 ;  /* 0x000000ce00ce7308 */ /* 0x000fe20000002400 */
[----:B------:R-:W-:Y:S02]  /*3660*/  FSEL R0, R93, -INF , !P0 ;  /* 0xff8000005d007808 */ /* 0x000fe40004000000 */
[----:B------:R-:W-:Y:S01]  /*3670*/  FSEL R175, R95, -INF , !P0 ;  /* 0xff8000005faf7808 */ /* 0x000fe20004000000 */
[----:B------:R-:W-:Y:S01]  /*3680*/  HMMA.16816.F32 R44, R16, R82, R44 ;  /* 0x00000052102c723c */ /* 0x000fe2000000182c */
[----:B------:R-:W-:Y:S02]  /*3690*/  FSEL R162, R111, -INF , !P1 ;  /* 0xff8000006fa27808 */ /* 0x000fe40004800000 */
[----:B------:R-:W-:Y:S01]  /*36a0*/  FSEL R174, R109, -INF , !P1 ;  /* 0xff8000006dae7808 */ /* 0x000fe20004800000 */
[----:B------:R-:W4:Y:S01]  /*36b0*/  MUFU.TANH R87, R87 ;  /* 0x0000005700577308 */ /* 0x000f220000002400 */
[----:B------:R-:W-:-:S02]  /*36c0*/  FSEL R179, R107, -INF , !P1 ;  /* 0xff8000006bb37808 */ /* 0x000fc40004800000 */
[----:B------:R-:W-:Y:S01]  /*36d0*/  FSEL R82, R102, -INF , !P4 ;  /* 0xff80000066527808 */ /* 0x000fe20006000000 */
[C---:B-1----:R-:W-:Y:S01]  /*36e0*/  HMMA.16816.F32 R64, R36.reuse, R48, RZ ;  /* 0x000000302440723c */ /* 0x042fe200000018ff */
[----:B------:R-:W-:Y:S02]  /*36f0*/  FSEL R177, R114, -INF , !P6 ;  /* 0xff80000072b17808 */ /* 0x000fe40007000000 */
[----:B-----5:R-:W-:Y:S01]  /*3700*/  FSEL R166, R112, -INF , !P6 ;  /* 0xff80000070a67808 */ /* 0x020fe20007000000 */
[----:B------:R-:W1:Y:S01]  /*3710*/  MUFU.TANH R172, R172 ;  /* 0x000000ac00ac7308 */ /* 0x000e620000002400 */
[----:B------:R-:W-:Y:S02]  /*3720*/  FSEL R114, R110, -INF , !P6 ;  /* 0xff8000006e727808 */ /* 0x000fe40007000000 */
[----:B------:R-:W-:Y:S01]  /*3730*/  IADD3 R49, R91, 0x20, RZ ;  /* 0x000000205b317810 */ /* 0x000fe20007ffe0ff */
[----:B------:R-:W-:Y:S01]  /*3740*/  HMMA.16816.F32 R36, R36, R50, RZ ;  /* 0x000000322424723c */ /* 0x000fe200000018ff */
[----:B------:R-:W-:-:S03]  /*3750*/  FSEL R181, R108, -INF , !P6 ;  /* 0xff8000006cb57808 */ /* 0x000fc60007000000 */
[----:B------:R-:W-:Y:S03]  /*3760*/  MUFU.TANH R169, R169 ;  /* 0x000000a900a97308 */ /* 0x000fe60000002400 */
[C---:B------:R-:W-:Y:S01]  /*3770*/  IADD3 R51, R91.reuse, 0x39, RZ ;  /* 0x000000395b337810 */ /* 0x040fe20007ffe0ff */
[----:B------:R-:W-:Y:S04]  /*3780*/  HMMA.16816.F32 R72, R8, R60, R72 ;  /* 0x0000003c0848723c */ /* 0x000fe80000001848 */
[----:B------:R-:W5:Y:S03]  /*3790*/  MUFU.TANH R173, R173 ;  /* 0x000000ad00ad7308 */ /* 0x000f660000002400 */
[----:B------:R-:W-:Y:S01]  /*37a0*/  IADD3 R61, R91, 0x1, RZ ;  /* 0x000000015b3d7810 */ /* 0x000fe20007ffe0ff */
[----:B---3--:R-:W-:Y:S03]  /*37b0*/  HMMA.16816.F32 R52, R32, R56, R52 ;  /* 0x000000382034723c */ /* 0x008fe60000001834 */
[----:B------:R-:W-:Y:S01]  /*37c0*/  ISETP.GE.AND P3, PT, R61, R90, PT ;  /* 0x0000005a3d00720c */ /* 0x000fe20003f66270 */
[----:B------:R-:W-:Y:S01]  /*37d0*/  MUFU.TANH R218, R218 ;  /* 0x000000da00da7308 */ /* 0x000fe20000002400 */
[----:B------:R-:W-:-:S02]  /*37e0*/  IADD3 R61, R91, 0x18, RZ ;  /* 0x000000185b3d7810 */ /* 0x000fc40007ffe0ff */
[----:B------:R-:W-:Y:S01]  /*37f0*/  FSEL R160, R97, -INF , !P3 ;  /* 0xff80000061a07808 */ /* 0x000fe20005800000 */
[----:B------:R-:W-:Y:S01]  /*3800*/  HMMA.16816.F32 R64, R24, R56, R64 ;  /* 0x000000381840723c */ /* 0x000fe20000001840 */
[-C--:B------:R-:W-:Y:S02]  /*3810*/  ISETP.GE.AND P5, PT, R61, R90.reuse, PT ;  /* 0x0000005a3d00720c */ /* 0x080fe40003fa6270 */
[----:B------:R-:W-:Y:S01]  /*3820*/  IADD3 R61, R91, 0x19, RZ ;  /* 0x000000195b3d7810 */ /* 0x000fe20007ffe0ff */
[----:B------:R-:W-:Y:S01]  /*3830*/  MUFU.TANH R209, R209 ;  /* 0x000000d100d17308 */ /* 0x000fe20000002400 */
[----:B------:R-:W-:Y:S02]  /*3840*/  FSEL R83, R99, -INF , !P3 ;  /* 0xff80000063537808 */ /* 0x000fe40005800000 */
[----:B------:R-:W-:Y:S01]  /*3850*/  FSEL R164, R101, -INF , !P3 ;  /* 0xff80000065a47808 */ /* 0x000fe20005800000 */
[----:B------:R-:W-:Y:S01]  /*3860*/  HMMA.16816.F32 R32, R32, R58, R40 ;  /* 0x0000003a2020723c */ /* 0x000fe20000001828 */
[----:B------:R-:W-:Y:S01]  /*3870*/  FSEL R167, R103, -INF , !P3 ;  /* 0xff80000067a77808 */ /* 0x000fe20005800000 */
[----:B------:R-:W-:Y:S01]  /*3880*/  FMUL.FTZ R74, R74, c[0x0][0x2ec] ;  /* 0x0000bb004a4a7a20 */ /* 0x000fe20000410000 */
[-C--:B------:R-:W-:Y:S01]  /*3890*/  ISETP.GE.AND P4, PT, R61, R90.reuse, PT ;  /* 0x0000005a3d00720c */ /* 0x080fe20003f86270 */
[----:B------:R-:W-:Y:S01]  /*38a0*/  FMUL.FTZ R75, R75, c[0x0][0x2ec] ;  /* 0x0000bb004b4b7a20 */ /* 0x000fe20000410000 */
[-C--:B------:R-:W-:Y:S01]  /*38b0*/  ISETP.GE.AND P3, PT, R49, R90.reuse, PT ;  /* 0x0000005a3100720c */ /* 0x080fe20003f66270 */
[----:B------:R-:W-:Y:S01]  /*38c0*/  MUFU.TANH R56, R74 ;  /* 0x0000004a00387308 */ /* 0x000fe20000002400 */
[----:B------:R-:W-:Y:S01]  /*38d0*/  IADD3 R49, R91, 0x21, RZ ;  /* 0x000000215b317810 */ /* 0x000fe20007ffe0ff */
[-C--:B------:R-:W-:Y:S01]  /*38e0*/  HMMA.16816.F32 R76, R12, R62.reuse, R76 ;  /* 0x0000003e0c4c723c */ /* 0x080fe2000000184c */
[----:B------:R-:W-:Y:S01]  /*38f0*/  FSEL R57, R121, -INF , !P5 ;  /* 0xff80000079397808 */ /* 0x000fe20006800000 */
[----:B------:R-:W-:Y:S01]  /*3900*/  FMUL.FTZ R72, R72, c[0x0][0x2ec] ;  /* 0x0000bb0048487a20 */ /* 0x000fe20000410000 */
[-C--:B------:R-:W-:Y:S01]  /*3910*/  ISETP.GE.AND P2, PT, R49, R90.reuse, PT ;  /* 0x0000005a3100720c */ /* 0x080fe20003f46270 */
[----:B------:R-:W-:Y:S01]  /*3920*/  FMUL.FTZ R73, R73, c[0x0][0x2ec] ;  /* 0x0000bb0049497a20 */ /* 0x000fe20000410000 */
[----:B------:R-:W-:Y:S01]  /*3930*/  IADD3 R49, R91, 0x28, RZ ;  /* 0x000000285b317810 */ /* 0x000fe20007ffe0ff */
[----:B------:R-:W3:Y:S01]  /*3940*/  MUFU.TANH R94, R75 ;  /* 0x0000004b005e7308 */ /* 0x000ee20000002400 */
[----:B------:R-:W-:Y:S01]  /*3950*/  FSEL R168, R119, -INF , !P5 ;  /* 0xff80000077a87808 */ /* 0x000fe20006800000 */
[----:B------:R-:W-:Y:S01]  /*3960*/  HMMA.16816.F32 R60, R8, R62, R44 ;  /* 0x0000003e083c723c */ /* 0x000fe2000000182c */
[----:B------:R-:W1:Y:S01]  /*3970*/  LDSM.16.M88.4 R44, [R198+0x3800] ;  /* 0x00380000c62c783b */ /* 0x000e620000000200 */
[----:B------:R-:W-:Y:S01]  /*3980*/  ISETP.GE.AND P0, PT, R49, R90, PT ;  /* 0x0000005a3100720c */ /* 0x000fe20003f06270 */
[----:B------:R-:W-:-:S04]  /*3990*/  DEPBAR.LE SB0, 0x0 ;  /* 0x000080000000791a */ /* 0x000fc80000000000 */
[----:B------:R-:W-:Y:S01]  /*39a0*/  IADD3 R49, R91, 0x29, RZ ;  /* 0x000000295b317810 */ /* 0x000fe20007ffe0ff */
[----:B------:R-:W-:Y:S01]  /*39b0*/  HMMA.16816.F32 R36, R24, R58, R36 ;  /* 0x0000003a1824723c */ /* 0x000fe20000001824 */
[----:B------:R-:W-:Y:S01]  /*39c0*/  FSEL R176, R117, -INF , !P5 ;  /* 0xff80000075b07808 */ /* 0x000fe20006800000 */
[----:B------:R-:W1:Y:S01]  /*39d0*/  MUFU.TANH R98, R72 ;  /* 0x0000004800627308 */ /* 0x000e620000002400 */
[-C--:B------:R-:W-:Y:S02]  /*39e0*/  ISETP.GE.AND P1, PT, R49, R90.reuse, PT ;  /* 0x0000005a3100720c */ /* 0x080fe40003f26270 */
[----:B------:R-:W-:Y:S02]  /*39f0*/  IADD3 R49, R91, 0x30, RZ ;  /* 0x000000305b317810 */ /* 0x000fe40007ffe0ff */
[----:B------:R-:W-:Y:S01]  /*3a00*/  FSEL R183, R115, -INF , !P5 ;  /* 0xff80000073b77808 */ /* 0x000fe20006800000 */
[-C--:B--2---:R-:W-:Y:S01]  /*3a10*/  HMMA.16816.F32 R52, R20, R68.reuse, R52 ;  /* 0x000000441434723c */ /* 0x084fe20000001834 */
[-C--:B------:R-:W-:Y:S01]  /*3a20*/  ISETP.GE.AND P6, PT, R49, R90.reuse, PT ;  /* 0x0000005a3100720c */ /* 0x080fe20003fc6270 */
[----:B------:R-:W-:Y:S01]  /*3a30*/  FMUL.FTZ R77, R77, c[0x0][0x2ec] ;  /* 0x0000bb004d4d7a20 */ /* 0x000fe20000410000 */
[----:B------:R-:W-:Y:S01]  /*3a40*/  IADD3 R49, R91, 0x31, RZ ;  /* 0x000000315b317810 */ /* 0x000fe20007ffe0ff */
[----:B------:R-:W-:Y:S01]  /*3a50*/  FMUL.FTZ R214, R78, c[0x0][0x2ec] ;  /* 0x0000bb004ed67a20 */ /* 0x000fe20000410000 */
[----:B------:R-:W-:Y:S01]  /*3a60*/  FSEL R78, R120, -INF , !P4 ;  /* 0xff800000784e7808 */ /* 0x000fe20006000000 */
[----:B------:R-:W-:Y:S01]  /*3a70*/  FMUL.FTZ R212, R79, c[0x0][0x2ec] ;  /* 0x0000bb004fd47a20 */ /* 0x000fe20000410000 */
[-C--:B------:R-:W-:Y:S01]  /*3a80*/  ISETP.GE.AND P5, PT, R49, R90.reuse, PT ;  /* 0x0000005a3100720c */ /* 0x080fe20003fa6270 */
[----:B------:R-:W-:Y:S01]  /*3a90*/  HMMA.16816.F32 R64, R16, R68, R64 ;  /* 0x000000441040723c */ /* 0x000fe20000001840 */
[----:B------:R-:W-:Y:S01]  /*3aa0*/  IADD3 R49, R91, 0x38, RZ ;  /* 0x000000385b317810 */ /* 0x000fe20007ffe0ff */
[----:B------:R2:W-:Y:S01]  /*3ab0*/  MUFU.TANH R205, R77 ;  /* 0x0000004d00cd7308 */ /* 0x0005e20000002400 */
[----:B------:R-:W-:Y:S01]  /*3ac0*/  FSEL R79, R122, -INF , !P4 ;  /* 0xff8000007a4f7808 */ /* 0x000fe20006000000 */
[----:B------:R-:W-:Y:S01]  /*3ad0*/  FMUL.FTZ R61, R61, c[0x0][0x2ec] ;  /* 0x0000bb003d3d7a20 */ /* 0x000fe20000410000 */
[----:B------:R-:W-:Y:S01]  /*3ae0*/  FSEL R178, R118, -INF , !P4 ;  /* 0xff80000076b27808 */ /* 0x000fe20006000000 */
[----:B------:R-:W-:Y:S01]  /*3af0*/  FMUL.FTZ R76, R76, c[0x0][0x2ec] ;  /* 0x0000bb004c4c7a20 */ /* 0x000fe20000410000 */
[----:B------:R-:W-:Y:S01]  /*3b00*/  FSEL R185, R116, -INF , !P4 ;  /* 0xff80000074b97808 */ /* 0x000fe20006000000 */
[-C--:B------:R-:W-:Y:S01]  /*3b10*/  HMMA.16816.F32 R32, R20, R70.reuse, R32 ;  /* 0x000000461420723c */ /* 0x080fe20000001820 */
[-C--:B------:R-:W-:Y:S01]  /*3b20*/  ISETP.GE.AND P4, PT, R49, R90.reuse, PT ;  /* 0x0000005a3100720c */ /* 0x080fe20003f86270 */
[----:B------:R3:W-:Y:S01]  /*3b30*/  MUFU.TANH R122, R61 ;  /* 0x0000003d007a7308 */ /* 0x0007e20000002400 */
[----:B------:R-:W-:Y:S01]  /*3b40*/  IADD3 R69, R91, 0x40, RZ ;  /* 0x000000405b457810 */ /* 0x000fe20007ffe0ff */
[----:B------:R-:W-:Y:S01]  /*3b50*/  FMUL.FTZ R60, R60, c[0x0][0x2ec] ;  /* 0x0000bb003c3c7a20 */ /* 0x000fe20000410000 */
[----:B------:R-:W-:Y:S01]  /*3b60*/  FSEL R48, R127, -INF , !P3 ;  /* 0xff8000007f307808 */ /* 0x000fe20005800000 */
[----:B------:R-:W-:Y:S01]  /*3b70*/  FMUL.FTZ R62, R62, c[0x0][0x2ec] ;  /* 0x0000bb003e3e7a20 */ /* 0x000fe20000410000 */
[----:B------:R-:W-:Y:S01]  /*3b80*/  FSEL R50, R125, -INF , !P3 ;  /* 0xff8000007d327808 */ /* 0x000fe20005800000 */
[----:B------:R-:W-:Y:S01]  /*3b90*/  HMMA.16816.F32 R36, R16, R70, R36 ;  /* 0x000000461024723c */ /* 0x000fe20000001824 */
[----:B------:R-:W-:Y:S01]  /*3ba0*/  FSEL R49, R123, -INF , !P3 ;  /* 0xff8000007b317808 */ /* 0x000fe20005800000 */
[----:B------:R3:W-:Y:S01]  /*3bb0*/  MUFU.TANH R207, R76 ;  /* 0x0000004c00cf7308 */ /* 0x0007e20000002400 */
[----:B--2---:R-:W-:Y:S01]  /*3bc0*/  FSEL R77, R129, -INF , !P3 ;  /* 0xff800000814d7808 */ /* 0x004fe20005800000 */
[----:B------:R-:W-:Y:S01]  /*3bd0*/  FMUL.FTZ R63, R63, c[0x0][0x2ec] ;  /* 0x0000bb003f3f7a20 */ /* 0x000fe20000410000 */
[----:B------:R-:W-:-:S02]  /*3be0*/  ISETP.GE.AND P3, PT, R51, R90, PT ;  /* 0x0000005a3300720c */ /* 0x000fc40003f66270 */
[----:B------:R-:W-:Y:S01]  /*3bf0*/  FSEL R237, R130, -INF , !P2 ;  /* 0xff80000082ed7808 */ /* 0x000fe20005000000 */
[-C--:B-1----:R-:W-:Y:S01]  /*3c00*/  HMMA.16816.F32 R52, R12, R44.reuse, R52 ;  /* 0x0000002c0c34723c */ /* 0x082fe20000001834 */
[----:B------:R-:W-:Y:S01]  /*3c10*/  FSEL R74, R128, -INF , !P2 ;  /* 0xff800000804a7808 */ /* 0x000fe20005000000 */
[----:B------:R1:W2:Y:S01]  /*3c20*/  MUFU.TANH R97, R73 ;  /* 0x0000004900617308 */ /* 0x0002a20000002400 */
[----:B------:R-:W-:Y:S02]  /*3c30*/  FSEL R51, R126, -INF , !P2 ;  /* 0xff8000007e337808 */ /* 0x000fe40005000000 */
[----:B------:R-:W-:Y:S02]  /*3c40*/  FSEL R75, R124, -INF , !P2 ;  /* 0xff8000007c4b7808 */ /* 0x000fe40005000000 */
[----:B------:R-:W-:Y:S01]  /*3c50*/  ISETP.GE.AND P2, PT, R69, R90, PT ;  /* 0x0000005a4500720c */ /* 0x000fe20003f46270 */
[----:B------:R-:W-:Y:S01]  /*3c60*/  HMMA.16816.F32 R64, R8, R44, R64 ;  /* 0x0000002c0840723c */ /* 0x000fe20000001840 */
[C---:B------:R-:W-:Y:S01]  /*3c70*/  IADD3 R41, R91.reuse, 0x41, RZ ;  /* 0x000000415b297810 */ /* 0x040fe20007ffe0ff */
[----:B------:R-:W1:Y:S01]  /*3c80*/  MUFU.TANH R216, R216 ;  /* 0x000000d800d87308 */ /* 0x000e620000002400 */
[----:B------:R-:W-:-:S02]  /*3c90*/  IADD3 R17, R91, 0x59, RZ ;  /* 0x000000595b117810 */ /* 0x000fc40007ffe0ff */
[----:B------:R-:W-:Y:S02]  /*3ca0*/  FSEL R43, R137, -INF , !P0 ;  /* 0xff800000892b7808 */ /* 0x000fe40004000000 */
[----:B------:R-:W-:Y:S01]  /*3cb0*/  FSEL R40, R135, -INF , !P0 ;  /* 0xff80000087287808 */ /* 0x000fe20004000000 */
[-C--:B------:R-:W-:Y:S01]  /*3cc0*/  HMMA.16816.F32 R12, R12, R46.reuse, R32 ;  /* 0x0000002e0c0c723c */ /* 0x080fe20000001820 */
[----:B------:R-:W-:Y:S01]  /*3cd0*/  FSEL R42, R133, -INF , !P0 ;  /* 0xff800000852a7808 */ /* 0x000fe20004000000 */
[----:B------:R-:W-:Y:S01]  /*3ce0*/  MUFU.TANH R214, R214 ;  /* 0x000000d600d67308 */ /* 0x000fe20000002400 */
[----:B------:R-:W-:Y:S02]  /*3cf0*/  FSEL R241, R131, -INF , !P0 ;  /* 0xff80000083f17808 */ /* 0x000fe40004000000 */
[----:B------:R-:W-:Y:S02]  /*3d00*/  FSEL R197, R197, -INF , !P2 ;  /* 0xff800000c5c57808 */ /* 0x000fe40005000000 */
[----:B------:R-:W-:Y:S01]  /*3d10*/  FSEL R100, R154, -INF , !P2 ;  /* 0xff8000009a647808 */ /* 0x000fe20005000000 */
[----:B------:R-:W-:Y:S01]  /*3d20*/  HMMA.16816.F32 R8, R8, R46, R36 ;  /* 0x0000002e0808723c */ /* 0x000fe20000001824 */
[----:B------:R-:W-:Y:S01]  /*3d30*/  FSEL R104, R153, -INF , !P2 ;  /* 0xff80000099687808 */ /* 0x000fe20005000000 */
[----:B------:R-:W-:Y:S01]  /*3d40*/  FMUL.FTZ R52, R52, c[0x0][0x2ec] ;  /* 0x0000bb0034347a20 */ /* 0x000fe20000410000 */
[----:B------:R-:W-:Y:S01]  /*3d50*/  FSEL R105, R152, -INF , !P2 ;  /* 0xff80000098697808 */ /* 0x000fe20005000000 */
[----:B------:R-:W-:Y:S01]  /*3d60*/  FMUL.FTZ R54, R54, c[0x0][0x2ec] ;  /* 0x0000bb0036367a20 */ /* 0x000fe20000410000 */
[-C--:B------:R-:W-:Y:S01]  /*3d70*/  ISETP.GE.AND P0, PT, R41, R90.reuse, PT ;  /* 0x0000005a2900720c */ /* 0x080fe20003f06270 */
[----:B------:R-:W-:Y:S01]  /*3d80*/  FMUL.FTZ R53, R53, c[0x0][0x2ec] ;  /* 0x0000bb0035357a20 */ /* 0x000fe20000410000 */
[-C--:B------:R-:W-:Y:S01]  /*3d90*/  ISETP.GE.AND P2, PT, R17, R90.reuse, PT ;  /* 0x0000005a1100720c */ /* 0x080fe20003f46270 */
[----:B------:R-:W-:Y:S01]  /*3da0*/  FMUL.FTZ R64, R64, c[0x0][0x2ec] ;  /* 0x0000bb0040407a20 */ /* 0x000fe20000410000 */
[C---:B------:R-:W-:Y:S01]  /*3db0*/  IADD3 R41, R91.reuse, 0x48, RZ ;  /* 0x000000485b297810 */ /* 0x040fe20007ffe0ff */
[----:B------:R-:W-:Y:S01]  /*3dc0*/  FMUL.FTZ R66, R66, c[0x0][0x2ec] ;  /* 0x0000bb0042427a20 */ /* 0x000fe20000410000 */
[----:B------:R-:W-:Y:S01]  /*3dd0*/  IADD3 R17, R91, 0x60, RZ ;  /* 0x000000605b117810 */ /* 0x000fe20007ffe0ff */
[----:B------:R-:W-:Y:S01]  /*3de0*/  FMUL.FTZ R55, R55, c[0x0][0x2ec] ;  /* 0x0000bb0037377a20 */ /* 0x000fe20000410000 */
[----:B------:R-:W-:Y:S01]  /*3df0*/  FSEL R239, R138, -INF , !P1 ;  /* 0xff8000008aef7808 */ /* 0x000fe20004800000 */
        /* <DEDUP_REMOVED lines=15> */
[-C--:B------:R-:W-:Y:S01]  /*3ef0*/  ISETP.GE.AND P1, PT, R41, R90.reuse, PT ;  /* 0x0000005a2900720c */ /* 0x080fe20003f26270 */
[----:B------:R-:W-:Y:S01]  /*3f00*/  FMUL.FTZ R9, R9, c[0x0][0x2ec] ;  /* 0x0000bb0009097a20 */ /* 0x000fe20000410000 */
[----:B------:R-:W-:Y:S01]  /*3f10*/  ISETP.GE.AND P0, PT, R17, R90, PT ;  /* 0x0000005a1100720c */ /* 0x000fe20003f06270 */
[----:B------:R-:W-:Y:S01]  /*3f20*/  FMUL.FTZ R11, R11, c[0x0][0x2ec] ;  /* 0x0000bb000b0b7a20 */ /* 0x000fe20000410000 */
[C---:B---3--:R-:W-:Y:S01]  /*3f30*/  IADD3 R61, R91.reuse, 0x49, RZ ;  /* 0x000000495b3d7810 */ /* 0x048fe20007ffe0ff */
[----:B------:R-:W-:Y:S01]  /*3f40*/  MUFU.TANH R212, R212 ;  /* 0x000000d400d47308 */ /* 0x000fe20000002400 */
[----:B------:R-:W-:-:S02]  /*3f50*/  IADD3 R17, R91, 0x61, RZ ;  /* 0x000000615b117810 */ /* 0x000fc40007ffe0ff */
[----:B------:R-:W-:Y:S02]  /*3f60*/  FSEL R221, R221, -INF , !P6 ;  /* 0xff800000dddd7808 */ /* 0x000fe40007000000 */
[----:B------:R-:W-:Y:S02]  /*3f70*/  FSEL R72, R143, -INF , !P6 ;  /* 0xff8000008f487808 */ /* 0x000fe40007000000 */
[----:B------:R-:W-:Y:S01]  /*3f80*/  FSEL R76, R141, -INF , !P6 ;  /* 0xff8000008d4c7808 */ /* 0x000fe20007000000 */
[----:B------:R-:W-:Y:S01]  /*3f90*/  MUFU.TANH R60, R60 ;  /* 0x0000003c003c7308 */ /* 0x000fe20000002400 */
[----:B------:R-:W-:Y:S02]  /*3fa0*/  FSEL R41, R140, -INF , !P6 ;  /* 0xff8000008c297808 */ /* 0x000fe40007000000 */
[----:B------:R-:W-:Y:S02]  /*3fb0*/  FSEL R127, R158, -INF , !P1 ;  /* 0xff8000009e7f7808 */ /* 0x000fe40004800000 */
[----:B------:R-:W-:-:S02]  /*3fc0*/  FSEL R230, R230, -INF , !P1 ;  /* 0xff800000e6e67808 */ /* 0x000fc40004800000 */
[----:B------:R-:W-:Y:S01]  /*3fd0*/  FSEL R102, R84, -INF , !P1 ;  /* 0xff80000054667808 */ /* 0x000fe20004800000 */
[----:B------:R-:W3:Y:S01]  /*3fe0*/  MUFU.TANH R113, R62 ;  /* 0x0000003e00717308 */ /* 0x000ee20000002400 */
[----:B------:R-:W-:Y:S02]  /*3ff0*/  FSEL R101, R156, -INF , !P1 ;  /* 0xff8000009c657808 */ /* 0x000fe40004800000 */
[-C--:B------:R-:W-:Y:S02]  /*4000*/  ISETP.GE.AND P6, PT, R61, R90.reuse, PT ;  /* 0x0000005a3d00720c */ /* 0x080fe40003fc6270 */
[----:B------:R-:W-:Y:S02]  /*4010*/  ISETP.GE.AND P1, PT, R17, R90, PT ;  /* 0x0000005a1100720c */ /* 0x000fe40003f26270 */
[C---:B------:R-:W-:Y:S01]  /*4020*/  IADD3 R25, R91.reuse, 0x50, RZ ;  /* 0x000000505b197810 */ /* 0x040fe20007ffe0ff */
[----:B------:R-:W1:Y:S01]  /*4030*/  MUFU.TANH R112, R63 ;  /* 0x0000003f00707308 */ /* 0x000e620000002400 */
        /* <DEDUP_REMOVED lines=9> */
[----:B------:R-:W-:Y:S01]  /*40d0*/  MUFU.TANH R210, R54 ;  /* 0x0000003600d27308 */ /* 0x000fe20000002400 */
[----:B------:R-:W-:Y:S02]  /*40e0*/  FSEL R99, R155, -INF , !P6 ;  /* 0xff8000009b637808 */ /* 0x000fe40007000000 */
[-C--:B------:R-:W-:Y:S02]  /*40f0*/  ISETP.GE.AND P5, PT, R25, R90.reuse, PT ;  /* 0x0000005a1900720c */ /* 0x080fe40003fa6270 */
[----:B------:R-:W-:Y:S02]  /*4100*/  ISETP.GE.AND P6, PT, R17, R90, PT ;  /* 0x0000005a1100720c */ /* 0x000fe40003fc6270 */
[C---:B------:R-:W-:Y:S01]  /*4110*/  IADD3 R21, R91.reuse, 0x51, RZ ;  /* 0x000000515b157810 */ /* 0x040fe20007ffe0ff */
[----:B------:R-:W-:Y:S01]  /*4120*/  MUFU.TANH R120, R64 ;  /* 0x0000004000787308 */ /* 0x000fe20000002400 */
[----:B------:R-:W-:-:S02]  /*4130*/  IADD3 R17, R91, 0x69, RZ ;  /* 0x000000695b117810 */ /* 0x000fc40007ffe0ff */
[----:B------:R-:W-:Y:S02]  /*4140*/  FSEL R227, R227, -INF , !P4 ;  /* 0xff800000e3e37808 */ /* 0x000fe40006000000 */
[----:B------:R-:W-:Y:S02]  /*4150*/  FSEL R240, R240, -INF , !P4 ;  /* 0xff800000f0f07808 */ /* 0x000fe40006000000 */
[----:B------:R-:W-:Y:S01]  /*4160*/  FSEL R229, R148, -INF , !P4 ;  /* 0xff80000094e57808 */ /* 0x000fe20006000000 */
[----:B------:R-:W1:Y:S01]  /*4170*/  MUFU.TANH R111, R66 ;  /* 0x00000042006f7308 */ /* 0x000e620000002400 */
        /* <DEDUP_REMOVED lines=13> */
[----:B-1----:R-:W-:Y:S01]  /*4250*/  FSEL R73, R149, -INF , !P3 ;  /* 0xff80000095497808 */ /* 0x002fe20005800000 */
[----:B------:R-:W-:Y:S01]  /*4260*/  MUFU.TANH R118, R65 ;  /* 0x0000004100767308 */ /* 0x000fe20000002400 */
[----:B------:R-:W-:Y:S02]  /*4270*/  FSEL R233, R145, -INF , !P3 ;  /* 0xff80000091e97808 */ /* 0x000fe40005800000 */
[----:B----4-:R-:W-:Y:S02]  /*4280*/  FSEL R121, R87, -INF , !P4 ;  /* 0xff80000057797808 */ /* 0x010fe40006000000 */
[----:B------:R-:W-:-:S02]  /*4290*/  FSEL R206, R206, -INF , !P4 ;  /* 0xff800000cece7808 */ /* 0x000fc40006000000 */
[----:B------:R-:W-:Y:S01]  /*42a0*/  FSEL R226, R226, -INF , !P4 ;  /* 0xff800000e2e27808 */ /* 0x000fe20006000000 */
[----:B------:R-:W1:Y:S01]  /*42b0*/  MUFU.TANH R110, R67 ;  /* 0x00000043006e7308 */ /* 0x000e620000002400 */
[----:B------:R-:W-:Y:S02]  /*42c0*/  FSEL R217, R217, -INF , !P4 ;  /* 0xff800000d9d97808 */ /* 0x000fe40006000000 */
[-C--:B------:R-:W-:Y:S02]  /*42d0*/  ISETP.GE.AND P3, PT, R21, R90.reuse, PT ;  /* 0x0000005a1500720c */ /* 0x080fe40003f66270 */
[----:B------:R-:W-:Y:S02]  /*42e0*/  ISETP.GE.AND P4, PT, R17, R90, PT ;  /* 0x0000005a1100720c */ /* 0x000fe40003f86270 */
[----:B------:R-:W-:Y:S01]  /*42f0*/  IADD3 R17, R91, 0x71, RZ ;  /* 0x000000715b117810 */ /* 0x000fe20007ffe0ff */
[----:B------:R-:W-:Y:S01]  /*4300*/  MUFU.TANH R12, R12 ;  /* 0x0000000c000c7308 */ /* 0x000fe20000002400 */
[----:B------:R-:W-:-:S02]  /*4310*/  FSEL R119, R172, -INF , !P3 ;  /* 0xff800000ac777808 */ /* 0x000fc40005800000 */
[----:B------:R-:W-:Y:S02]  /*4320*/  FSEL R204, R204, -INF , !P3 ;  /* 0xff800000cccc7808 */ /* 0x000fe40005800000 */
[----:B------:R-:W-:Y:S02]  /*4330*/  FSEL R224, R224, -INF , !P3 ;  /* 0xff800000e0e07808 */ /* 0x000fe40005800000 */
[----:B------:R-:W-:Y:S01]  /*4340*/  FSEL R215, R215, -INF , !P3 ;  /* 0xff800000d7d77808 */ /* 0x000fe20005800000 */
[----:B------:R-:W-:Y:S01]  /*4350*/  MUFU.TANH R131, R14 ;  /* 0x0000000e00837308 */ /* 0x000fe20000002400 */
[----:B------:R-:W-:Y:S02]  /*4360*/  ISETP.GE.AND P3, PT, R17, R90, PT ;  /* 0x0000005a1100720c */ /* 0x000fe40003f66270 */
[----:B------:R-:W-:Y:S02]  /*4370*/  IADD3 R17, R91, 0x78, RZ ;  /* 0x000000785b117810 */ /* 0x000fe40007ffe0ff */
[----:B-----5:R-:W-:-:S02]  /*4380*/  FSEL R117, R173, -INF , !P2 ;  /* 0xff800000ad757808 */ /* 0x020fc40005000000 */
[----:B------:R-:W-:Y:S01]  /*4390*/  FSEL R130, R169, -INF , !P2 ;  /* 0xff800000a9827808 */ /* 0x000fe20005000000 */
[----:B------:R-:W-:Y:S01]  /*43a0*/  MUFU.TANH R116, R8 ;  /* 0x0000000800747308 */ /* 0x000fe20000002400 */
[----:B------:R-:W-:Y:S02]  /*43b0*/  FSEL R220, R220, -INF , !P2 ;  /* 0xff800000dcdc7808 */ /* 0x000fe40005000000 */
[----:B------:R-:W-:Y:S02]  /*43c0*/  FSEL R213, R213, -INF , !P2 ;  /* 0xff800000d5d57808 */ /* 0x000fe40005000000 */
[----:B------:R-:W-:Y:S02]  /*43d0*/  ISETP.GE.AND P2, PT, R17, R90, PT ;  /* 0x0000005a1100720c */ /* 0x000fe40003f46270 */
[----:B------:R-:W-:Y:S01]  /*43e0*/  IADD3 R17, R91, 0x79, RZ ;  /* 0x000000795b117810 */ /* 0x000fe20007ffe0ff */
[----:B------:R-:W4:Y:S01]  /*43f0*/  MUFU.TANH R109, R10 ;  /* 0x0000000a006d7308 */ /* 0x000f220000002400 */
[----:B------:R-:W-:-:S02]  /*4400*/  FSEL R91, R94, -INF , !P1 ;  /* 0xff8000005e5b7808 */ /* 0x000fc40004800000 */
[----:B------:R-:W-:Y:S02]  /*4410*/  FSEL R115, R56, -INF , !P0 ;  /* 0xff80000038737808 */ /* 0x000fe40004000000 */
[----:B------:R-:W-:Y:S02]  /*4420*/  FSEL R128, R98, -INF , !P0 ;  /* 0xff80000062807808 */ /* 0x000fe40004000000 */
[----:B------:R-:W-:Y:S01]  /*4430*/  FSEL R218, R218, -INF , !P0 ;  /* 0xff800000dada7808 */ /* 0x000fe20004000000 */
[----:B------:R-:W-:Y:S01]  /*4440*/  MUFU.TANH R95, R13 ;  /* 0x0000000d005f7308 */ /* 0x000fe20000002400 */
[----:B------:R-:W-:Y:S02]  /*4450*/  FSEL R211, R211, -INF , !P0 ;  /* 0xff800000d3d37808 */ /* 0x000fe40004000000 */
[----:B------:R-:W-:Y:S02]  /*4460*/  ISETP.GE.AND P0, PT, R90, 0x81, PT ;  /* 0x000000815a00780c */ /* 0x000fe40003f06270 */
[----:B--2---:R-:W-:-:S02]  /*4470*/  FSEL R126, R97, -INF , !P1 ;  /* 0xff800000617e7808 */ /* 0x004fc40004800000 */
[----:B------:R-:W-:Y:S01]  /*4480*/  FSEL R216, R216, -INF , !P1 ;  /* 0xff800000d8d87808 */ /* 0x000fe20004800000 */
[----:B------:R-:W-:Y:S01]  /*4490*/  MUFU.TANH R96, R15 ;  /* 0x0000000f00607308 */ /* 0x000fe20000002400 */
[----:B------:R-:W-:Y:S02]  /*44a0*/  FSEL R209, R209, -INF , !P1 ;  /* 0xff800000d1d17808 */ /* 0x000fe40004800000 */
[----:B------:R-:W-:Y:S02]  /*44b0*/  ISETP.GE.AND P1, PT, R17, R90, PT ;  /* 0x0000005a1100720c */ /* 0x000fe40003f26270 */
[----:B---3--:R-:W-:Y:S02]  /*44c0*/  FSEL R113, R113, -INF , !P6 ;  /* 0xff80000071717808 */ /* 0x008fe40007000000 */
[----:B------:R-:W-:Y:S01]  /*44d0*/  FSEL R124, R60, -INF , !P6 ;  /* 0xff8000003c7c7808 */ /* 0x000fe20007000000 */
[----:B------:R-:W-:Y:S01]  /*44e0*/  MUFU.TANH R94, R9 ;  /* 0x00000009005e7308 */ /* 0x000fe20000002400 */
[----:B------:R-:W-:-:S02]  /*44f0*/  FSEL R214, R214, -INF , !P6 ;  /* 0xff800000d6d67808 */ /* 0x000fc40007000000 */
[----:B------:R-:W-:Y:S02]  /*4500*/  FSEL R207, R207, -INF , !P6 ;  /* 0xff800000cfcf7808 */ /* 0x000fe40007000000 */
[----:B------:R-:W-:Y:S02]  /*4510*/  FSEL R112, R112, -INF , !P5 ;  /* 0xff80000070707808 */ /* 0x000fe40006800000 */
[----:B------:R-:W-:Y:S01]  /*4520*/  FSEL R122, R122, -INF , !P5 ;  /* 0xff8000007a7a7808 */ /* 0x000fe20006800000 */
[----:B------:R-:W2:Y:S01]  /*4530*/  MUFU.TANH R107, R11 ;  /* 0x0000000b006b7308 */ /* 0x000ea20000002400 */
[----:B------:R-:W-:Y:S02]  /*4540*/  FSEL R212, R212, -INF , !P5 ;  /* 0xff800000d4d47808 */ /* 0x000fe40006800000 */
[----:B------:R-:W-:Y:S02]  /*4550*/  FSEL R205, R205, -INF , !P5 ;  /* 0xff800000cdcd7808 */ /* 0x000fe40006800000 */
[----:B------:R-:W-:-:S02]  /*4560*/  FSEL R111, R111, -INF , !P4 ;  /* 0xff8000006f6f7808 */ /* 0x000fc40006000000 */
[----:B------:R-:W-:Y:S02]  /*4570*/  FSEL R120, R120, -INF , !P4 ;  /* 0xff80000078787808 */ /* 0x000fe40006000000 */
[----:B------:R-:W-:Y:S02]  /*4580*/  FSEL R210, R210, -INF , !P4 ;  /* 0xff800000d2d27808 */ /* 0x000fe40006000000 */
[----:B------:R-:W-:Y:S02]  /*4590*/  FSEL R97, R24, -INF , !P4 ;  /* 0xff80000018617808 */ /* 0x000fe40006000000 */
[----:B-1----:R-:W-:Y:S02]  /*45a0*/  FSEL R110, R110, -INF , !P3 ;  /* 0xff8000006e6e7808 */ /* 0x002fe40005800000 */
[----:B------:R-:W-:Y:S02]  /*45b0*/  FSEL R118, R118, -INF , !P3 ;  /* 0xff80000076767808 */ /* 0x000fe40005800000 */
[----:B------:R-:W-:-:S02]  /*45c0*/  FSEL R196, R196, -INF , !P3 ;  /* 0xff800000c4c47808 */ /* 0x000fc40005800000 */
[----:B------:R-:W-:Y:S02]  /*45d0*/  FSEL R201, R201, -INF , !P3 ;  /* 0xff800000c9c97808 */ /* 0x000fe40005800000 */
[----:B----4-:R-:W-:Y:S02]  /*45e0*/  FSEL R109, R109, -INF , !P2 ;  /* 0xff8000006d6d7808 */ /* 0x010fe40005000000 */
[----:B------:R-:W-:Y:S02]  /*45f0*/  FSEL R116, R116, -INF , !P2 ;  /* 0xff80000074747808 */ /* 0x000fe40005000000 */
[----:B------:R-:W-:Y:S02]  /*4600*/  FSEL R131, R131, -INF , !P2 ;  /* 0xff80000083837808 */ /* 0x000fe40005000000 */
[----:B------:R-:W-:Y:S02]  /*4610*/  FSEL R98, R12, -INF , !P2 ;  /* 0xff8000000c627808 */ /* 0x000fe40005000000 */
[----:B--2---:R-:W-:-:S02]  /*4620*/  FSEL R107, R107, -INF , !P1 ;  /* 0xff8000006b6b7808 */ /* 0x004fc40004800000 */
[----:B------:R-:W-:Y:S02]  /*4630*/  FSEL R94, R94, -INF , !P1 ;  /* 0xff8000005e5e7808 */ /* 0x000fe40004800000 */
[----:B------:R-:W-:Y:S02]  /*4640*/  FSEL R96, R96, -INF , !P1 ;  /* 0xff80000060607808 */ /* 0x000fe40004800000 */
[----:B------:R-:W-:Y:S01]  /*4650*/  FSEL R95, R95, -INF , !P1 ;  /* 0xff8000005f5f7808 */ /* 0x000fe20004800000 */
[----:B------:R-:W-:Y:S06]  /*4660*/  BAR.SYNC.DEFER_BLOCKING 0x0 ;  /* 0x0000000000007b1d */ /* 0x000fec0000010000 */
[----:B------:R-:W-:Y:S05]  /*4670*/  @!P0 BRA `(.L_x_48) ;  /* 0x0000024000008947 */ /* 0x000fea0003800000 */
[----:B------:R-:W-:Y:S02]  /*4680*/  LEA.HI.SX32 R10, R30, 0xfffffffe, 0x19 ;  /* 0xfffffffe1e0a7811 */ /* 0x000fe400078fcaff */
[----:B------:R-:W-:-:S02]  /*4690*/  SHF.L.U64.HI R3, R6, 0x5, R3 ;  /* 0x0000000506037819 */ /* 0x000fc40000010203 */
[----:B------:R-:W-:Y:S01]  /*46a0*/  SHF.R.S32.HI R8, RZ, 0x1f, R10 ;  /* 0x0000001fff087819 */ /* 0x000fe2000001140a */
[----:B------:R-:W-:Y:S02]  /*46b0*/  IMAD R7, R7, R10, RZ ;  /* 0x0000000a07077224 */ /* 0x000fe400078e02ff */
[----:B------:R-:W-:-:S04]  /*46c0*/  IMAD.WIDE.U32 R10, R10, R31, R186 ;  /* 0x0000001f0a0a7225 */ /* 0x000fc800078e00ba */
[----:B------:R-:W-:Y:S01]  /*46d0*/  IMAD R7, R8, R31, R7 ;  /* 0x0000001f08077224 */ /* 0x000fe200078e0207 */
[----:B------:R-:W-:Y:S01]  /*46e0*/  LEA R12, P2, R10, c[0x0][0x168], 0x1 ;  /* 0x00005a000a0c7a11 */ /* 0x000fe200078408ff */
[----:B------:R-:W-:Y:S02]  /*46f0*/  IMAD.SHL.U32 R8, R6, 0x20, RZ ;  /* 0x0000002006087824 */ /* 0x000fe400078e00ff */
[----:B------:R-:W-:-:S03]  /*4700*/  IMAD.IADD R7, R11, 0x1, R7 ;  /* 0x000000010b077824 */ /* 0x000fc600078e0207 */
[----:B------:R-:W-:Y:S02]  /*4710*/  IADD3 R6, P1, R8, R12, RZ ;  /* 0x0000000c08067210 */ /* 0x000fe40007f3e0ff */
        /* <DEDUP_REMOVED lines=8> */
[--C-:B------:R-:W-:Y:S01]  /*47a0*/  IMAD.X R17, R7, 0x1, R3.reuse, P2 ;  /* 0x0000000107117824 */ /* 0x100fe200010e0603 */
[-C--:B------:R-:W-:Y:S01]  /*47b0*/  IADD3 R10, P2, R14, R8.reuse, RZ ;  /* 0x000000080e0a7210 */ /* 0x080fe20007f5e0ff */
        /* <DEDUP_REMOVED lines=8> */
[----:B------:R-:W-:Y:S01]  /*4840*/  IADD3 R8, P1, R20, R8, RZ ;  /* 0x0000000814087210 */ /* 0x000fe20007f3e0ff */
[----:B------:R1:W-:Y:S02]  /*4850*/  LDGSTS.E.BYPASS.LTC128B.128 [R180+0x6000], [R10.64] ;  /* 0x060000000ab47fae */ /* 0x0003e4000b901d48 */
[----:B------:R-:W-:-:S02]  /*4860*/  IMAD.X R21, R19, 0x1, R3, P2 ;  /* 0x0000000113157824 */ /* 0x000fc400010e0603 */
[----:B------:R1:W-:Y:S02]  /*4870*/  LDGSTS.E.BYPASS.LTC128B.128 [R180+0x6800], [R18.64] ;  /* 0x0680000012b47fae */ /* 0x0003e4000b901d48 */
[----:B------:R-:W-:Y:S02]  /*4880*/  IMAD.X R9, R21, 0x1, R3, P1 ;  /* 0x0000000115097824 */ /* 0x000fe400008e0603 */
[----:B------:R1:W-:Y:S04]  /*4890*/  LDGSTS.E.BYPASS.LTC128B.128 [R180+0x7000], [R20.64] ;  /* 0x0700000014b47fae */ /* 0x0003e8000b901d48 */
[----:B------:R1:W-:Y:S04]  /*48a0*/  LDGSTS.E.BYPASS.LTC128B.128 [R180+0x7800], [R8.64] ;  /* 0x0780000008b47fae */ /* 0x0003e8000b901d48 */
[----:B------:R-:W0:Y:S02]  /*48b0*/  LDGDEPBAR ;  /* 0x00000000000079af */ /* 0x000e240000000000 */
.L_x_48:
[----:B-1----:R-:W-:Y:S02]  /*48c0*/  FMNMX.FTZ R8, R81, R167, !PT ;  /* 0x000000a751087209 */ /* 0x002fe40007810000 */
        /* <DEDUP_REMOVED lines=61> */
[----:B------:R-:W-:Y:S01]  /*4ca0*/  FMNMX.FTZ R7, R74, R7, !PT ;  /* 0x000000074a077209 */ /* 0x000fe20007810000 */
[----:B------:R-:W1:Y:S01]  /*4cb0*/  SHFL.BFLY PT, R3, R8, 0x2, 0x1f ;  /* 0x0c401f0008037f89 */ /* 0x000e6200000e0000 */
        /* <DEDUP_REMOVED lines=12> */
[----:B-1----:R-:W-:Y:S02]  /*4d80*/  FMNMX.FTZ R3, R8, R3, !PT ;  /* 0x0000000308037209 */ /* 0x002fe40007810000 */
[----:B------:R-:W-:Y:S02]  /*4d90*/  FMNMX.FTZ R6, R77, R6, !PT ;  /* 0x000000064d067209 */ /* 0x000fe40007810000 */
[----:B------:R-:W-:Y:S01]  /*4da0*/  FMNMX.FTZ R9, R216, R9, !PT ;  /* 0x00000009d8097209 */ /* 0x000fe20007810000 */
[----:B------:R-:W1:Y:S01]  /*4db0*/  SHFL.BFLY PT, R68, R3, 0x1, 0x1f ;  /* 0x0c201f0003447f89 */ /* 0x000e6200000e0000 */
        /* <DEDUP_REMOVED lines=21> */
[----:B------:R-:W1:Y:S01]  /*4f10*/  SHFL.BFLY PT, R3, R8, 0x2, 0x1f ;  /* 0x0c401f0008037f89 */ /* 0x000e6200000e0000 */
[----:B------:R-:W-:Y:S02]  /*4f20*/  FMNMX.FTZ R7, R206, R7, !PT ;  /* 0x00000007ce077209 */ /* 0x000fe40007810000 */
[----:B------:R-:W-:Y:S01]  /*4f30*/  FMNMX.FTZ R6, R197, R6, !PT ;  /* 0x00000006c5067209 */ /* 0x000fe20007810000 */
[----:B------:R-:W-:Y:S01]  /*4f40*/  FMUL.FTZ R232, R68, c[0x0][0x23c] ;  /* 0x00008f0044e87a20 */ /* 0x000fe20000410000 */
        /* <DEDUP_REMOVED lines=22> */
[----:B------:R-:W-:Y:S01]  /*50b0*/  FSETP.NEU.FTZ.AND P1, PT, R68, -INF , PT ;  /* 0xff8000004400780b */ /* 0x000fe20003f3d000 */
[----:B------:R-:W2:Y:S01]  /*50c0*/  SHFL.BFLY PT, R9, R6, 0x2, 0x1f ;  /* 0x0c401f0006097f89 */ /* 0x000ea200000e0000 */
[----:B------:R-:W-:Y:S02]  /*50d0*/  FMNMX.FTZ R10, R112, R7, !PT ;  /* 0x00000007700a7209 */ /* 0x000fe40007810000 */
[----:B------:R-:W-:Y:S02]  /*50e0*/  FSEL R232, R232, RZ, P1 ;  /* 0x000000ffe8e87208 */ /* 0x000fe40000800000 */
[----:B------:R-:W-:Y:S02]  /*50f0*/  FMNMX.FTZ R7, R111, R10, !PT ;  /* 0x0000000a6f077209 */ /* 0x000fe40007810000 */
[----:B-1----:R-:W-:Y:S01]  /*5100*/  FMNMX.FTZ R3, R3, R8, !PT ;  /* 0x0000000803037209 */ /* 0x002fe20007810000 */
[--C-:B------:R-:W-:Y:S01]  /*5110*/  FFMA.FTZ R90, R81, c[0x0][0x23c], -R232.reuse ;  /* 0x00008f00515a7a23 */ /* 0x100fe200000108e8 */
[----:B------:R-:W-:Y:S01]  /*5120*/  FMNMX.FTZ R8, R110, R7, !PT ;  /* 0x000000076e087209 */ /* 0x000fe20007810000 */
[--C-:B------:R-:W-:Y:S01]  /*5130*/  FFMA.FTZ R81, R171, c[0x0][0x23c], -R232.reuse ;  /* 0x00008f00ab517a23 */ /* 0x100fe200000108e8 */
[C---:B------:R-:W-:Y:S01]  /*5140*/  FSETP.NEU.FTZ.AND P1, PT, R3.reuse, -INF , PT ;  /* 0xff8000000300780b */ /* 0x040fe20003f3d000 */
[----:B------:R-:W-:Y:S01]  /*5150*/  FMUL.FTZ R199, R3, c[0x0][0x23c] ;  /* 0x00008f0003c77a20 */ /* 0x000fe20000410000 */
[----:B------:R-:W-:Y:S01]  /*5160*/  FMNMX.FTZ R8, R109, R8, !PT ;  /* 0x000000086d087209 */ /* 0x000fe20007810000 */
[--C-:B------:R-:W-:Y:S01]  /*5170*/  FFMA.FTZ R27, R179, c[0x0][0x23c], -R232.reuse ;  /* 0x00008f00b31b7a23 */ /* 0x100fe200000108e8 */
[----:B------:R-:W-:Y:S01]  /*5180*/  SHF.L.U32 R252, R252, 0x1, RZ ;  /* 0x00000001fcfc7819 */ /* 0x000fe200000006ff */
[--C-:B------:R-:W-:Y:S01]  /*5190*/  FFMA.FTZ R56, R185, c[0x0][0x23c], -R232.reuse ;  /* 0x00008f00b9387a23 */ /* 0x100fe200000108e8 */
[----:B------:R-:W-:Y:S01]  /*51a0*/  FMNMX.FTZ R7, R107, R8, !PT ;  /* 0x000000086b077209 */ /* 0x000fe20007810000 */
[--C-:B------:R-:W-:Y:S01]  /*51b0*/  FFMA.FTZ R87, R167, c[0x0][0x23c], -R232.reuse ;  /* 0x00008f00a7577a23 */ /* 0x100fe200000108e8 */
[----:B------:R-:W-:Y:S01]  /*51c0*/  FSEL R199, R199, RZ, P1 ;  /* 0x000000ffc7c77208 */ /* 0x000fe20000800000 */
[----:B------:R-:W-:Y:S01]  /*51d0*/  LDSM.16.MT88.4 R36, [R252+0x8000] ;  /* 0x00800000fc24783b */ /* 0x000fe20000004200 */
[-C--:B------:R-:W-:Y:S01]  /*51e0*/  LEA R249, R5, R252.reuse, 0x1 ;  /* 0x000000fc05f97211 */ /* 0x080fe200078e08ff */
[----:B------:R-:W-:Y:S01]  /*51f0*/  FFMA.FTZ R26, R175, c[0x0][0x23c], -R232 ;  /* 0x00008f00af1a7a23 */ /* 0x000fe200000108e8 */
[----:B------:R-:W-:Y:S01]  /*5200*/  LEA R250, R4, R252, 0x1 ;  /* 0x000000fc04fa7211 */ /* 0x000fe200078e08ff */
[----:B------:R-:W1:Y:S01]  /*5210*/  SHFL.BFLY PT, R8, R7, 0x2, 0x1f ;  /* 0x0c401f0007087f89 */ /* 0x000e6200000e0000 */
[----:B--2---:R-:W-:Y:S01]  /*5220*/  FMNMX.FTZ R6, R6, R9, !PT ;  /* 0x0000000906067209 */ /* 0x004fe20007810000 */
[--C-:B------:R-:W-:Y:S01]  /*5230*/  FFMA.FTZ R25, R0, c[0x0][0x23c], -R199.reuse ;  /* 0x00008f0000197a23 */ /* 0x100fe200000108c7 */
[----:B------:R-:W-:Y:S01]  /*5240*/  LEA R248, R4, R249, 0x1 ;  /* 0x000000f904f87211 */ /* 0x000fe200078e08ff */
[--C-:B------:R-:W-:Y:S01]  /*5250*/  FFMA.FTZ R88, R82, c[0x0][0x23c], -R199.reuse ;  /* 0x00008f0052587a23 */ /* 0x100fe200000108c7 */
[----:B------:R-:W-:Y:S01]  /*5260*/  LDSM.16.MT88.4 R32, [R250+0x8000] ;  /* 0x00800000fa20783b */ /* 0x000fe20000004200 */
[--C-:B------:R-:W-:Y:S01]  /*5270*/  FFMA.FTZ R82, R2, c[0x0][0x23c], -R199.reuse ;  /* 0x00008f0002527a23 */ /* 0x100fe200000108c7 */
[----:B------:R-:W-:Y:S01]  /*5280*/  MUFU.EX2 R90, R90 ;  /* 0x0000005a005a7308 */ /* 0x000fe20000000800 */
[--C-:B------:R-:W-:Y:S01]  /*5290*/  FFMA.FTZ R59, R114, c[0x0][0x23c], -R199.reuse ;  /* 0x00008f00723b7a23 */ /* 0x100fe200000108c7 */
[----:B------:R-:W2:Y:S01]  /*52a0*/  SHFL.BFLY PT, R9, R6, 0x1, 0x1f ;  /* 0x0c201f0006097f89 */ /* 0x000ea200000e0000 */
[----:B------:R-:W-:-:S02]  /*52b0*/  FFMA.FTZ R60, R176, c[0x0][0x23c], -R199 ;  /* 0x00008f00b03c7a23 */ /* 0x000fc400000108c7 */
[--C-:B------:R-:W-:Y:S01]  /*52c0*/  FFMA.FTZ R55, R178, c[0x0][0x23c], -R199.reuse ;  /* 0x00008f00b2377a23 */ /* 0x100fe200000108c7 */
[----:B------:R-:W-:Y:S01]  /*52d0*/  LDSM.16.MT88.4 R20, [R249+0x8000] ;  /* 0x00800000f914783b */ /* 0x000fe20000004200 */
[--C-:B------:R-:W-:Y:S01]  /*52e0*/  FFMA.FTZ R85, R164, c[0x0][0x23c], -R199.reuse ;  /* 0x00008f00a4557a23 */ /* 0x100fe200000108c7 */
[----:B------:R-:W3:Y:S01]  /*52f0*/  MUFU.EX2 R87, R87 ;  /* 0x0000005700577308 */ /* 0x000ee20000000800 */
[--C-:B------:R-:W-:Y:S01]  /*5300*/  FFMA.FTZ R62, R181, c[0x0][0x23c], -R232.reuse ;  /* 0x00008f00b53e7a23 */ /* 0x100fe200000108e8 */
[----:B------:R-:W-:Y:S01]  /*5310*/  LDSM.16.MT88.4 R16, [R248+0x8000] ;  /* 0x00800000f810783b */ /* 0x000fe20000004200 */
[--C-:B------:R-:W-:Y:S02]  /*5320*/  FFMA.FTZ R61, R183, c[0x0][0x23c], -R232.reuse ;  /* 0x00008f00b73d7a23 */ /* 0x100fe400000108e8 */
[----:B------:R-:W-:Y:S01]  /*5330*/  FFMA.FTZ R24, R174, c[0x0][0x23c], -R199 ;  /* 0x00008f00ae187a23 */ /* 0x000fe200000108c7 */
[----:B------:R-:W-:Y:S01]  /*5340*/  LDSM.16.MT88.4 R184, [R249+0x8800] ;  /* 0x00880000f9b8783b */ /* 0x000fe20000004200 */
[--C-:B------:R-:W-:Y:S01]  /*5350*/  FFMA.FTZ R54, R75, c[0x0][0x23c], -R232.reuse ;  /* 0x00008f004b367a23 */ /* 0x100fe200000108e8 */
[----:B------:R-:W-:Y:S01]  /*5360*/  MUFU.EX2 R81, R81 ;  /* 0x0000005100517308 */ /* 0x000fe20000000800 */
[----:B-1----:R-:W-:Y:S01]  /*5370*/  FMNMX.FTZ R0, R7, R8, !PT ;  /* 0x0000000807007209 */ /* 0x002fe20007810000 */
[----:B------:R-:W-:Y:S01]  /*5380*/  LDSM.16.MT88.4 R12, [R248+0x8800] ;  /* 0x00880000f80c783b */ /* 0x000fe20000004200 */
[----:B------:R-:W-:-:S02]  /*5390*/  FFMA.FTZ R53, R241, c[0x0][0x23c], -R232 ;  /* 0x00008f00f1357a23 */ /* 0x000fc400000108e8 */
[--C-:B------:R-:W-:Y:S01]  /*53a0*/  FFMA.FTZ R46, R243, c[0x0][0x23c], -R232.reuse ;  /* 0x00008f00f32e7a23 */ /* 0x100fe200000108e8 */
[----:B------:R-:W1:Y:S01]  /*53b0*/  SHFL.BFLY PT, R7, R0, 0x1, 0x1f ;  /* 0x0c201f0000077f89 */ /* 0x000e6200000e0000 */
[--C-:B------:R-:W-:Y:S01]  /*53c0*/  FFMA.FTZ R51, R51, c[0x0][0x23c], -R199.reuse ;  /* 0x00008f0033337a23 */ /* 0x100fe200000108c7 */
[----:B------:R-:W4:Y:S01]  /*53d0*/  MUFU.EX2 R26, R26 ;  /* 0x0000001a001a7308 */ /* 0x000f220000000800 */
[----:B---3--:R-:W-:Y:S01]  /*53e0*/  F2FP.PACK_AB R4, R87, R90 ;  /* 0x0000005a5704723e */ /* 0x008fe200000000ff */
[--C-:B------:R-:W-:Y:S01]  /*53f0*/  FFMA.FTZ R52, R42, c[0x0][0x23c], -R199.reuse ;  /* 0x00008f002a347a23 */ /* 0x100fe200000108c7 */
[----:B--2---:R-:W-:Y:S01]  /*5400*/  FMNMX.FTZ R2, R6, R9, !PT ;  /* 0x0000000906027209 */ /* 0x004fe20007810000 */
[--C-:B------:R-:W-:Y:S02]  /*5410*/  FFMA.FTZ R45, R45, c[0x0][0x23c], -R199.reuse ;  /* 0x00008f002d2d7a23 */ /* 0x100fe400000108c7 */
[----:B------:R-:W-:Y:S01]  /*5420*/  FFMA.FTZ R42, R231, c[0x0][0x23c], -R232 ;  /* 0x00008f00e72a7a23 */ /* 0x000fe200000108e8 */
[C---:B------:R-:W-:Y:S01]  /*5430*/  FSETP.NEU.FTZ.AND P1, PT, R2.reuse, -INF , PT ;  /* 0xff8000000200780b */ /* 0x040fe20003f3d000 */
[----:B------:R-:W-:Y:S01]  /*5440*/  FMUL.FTZ R129, R2, c[0x0][0x23c] ;  /* 0x00008f0002817a20 */ /* 0x000fe20000410000 */
[----:B------:R-:W-:Y:S01]  /*5450*/  MUFU.EX2 R88, R88 ;  /* 0x0000005800587308 */ /* 0x000fe20000000800 */
[----:B------:R-:W-:-:S02]  /*5460*/  FFMA.FTZ R76, R76, c[0x0][0x23c], -R199 ;  /* 0x00008f004c4c7a23 */ /* 0x000fc400000108c7 */
[--C-:B------:R-:W-:Y:S01]  /*5470*/  FFMA.FTZ R104, R104, c[0x0][0x23c], -R199.reuse ;  /* 0x00008f0068687a23 */ /* 0x100fe200000108c7 */
[----:B------:R-:W-:Y:S01]  /*5480*/  FSEL R129, R129, RZ, P1 ;  /* 0x000000ff81817208 */ /* 0x000fe20000800000 */
[----:B------:R-:W-:Y:S01]  /*5490*/  FFMA.FTZ R102, R102, c[0x0][0x23c], -R199 ;  /* 0x00008f0066667a23 */ /* 0x000fe200000108c7 */
[----:B----4-:R-:W-:Y:S02]  /*54a0*/  F2FP.PACK_AB R6, R26, R81 ;  /* 0x000000511a06723e */ /* 0x010fe400000000ff */
[----:B------:R-:W2:Y:S01]  /*54b0*/  MUFU.EX2 R85, R85 ;  /* 0x0000005500557308 */ /* 0x000ea20000000800 */
[--C-:B------:R-:W-:Y:S02]  /*54c0*/  FFMA.FTZ R86, R80, c[0x0][0x23c], -R129.reuse ;  /* 0x00008f0050567a23 */ /* 0x100fe40000010881 */
[--C-:B------:R-:W-:Y:S01]  /*54d0*/  FFMA.FTZ R80, R92, c[0x0][0x23c], -R129.reuse ;  /* 0x00008f005c507a23 */ /* 0x100fe20000010881 */
[----:B-1----:R-:W-:Y:S01]  /*54e0*/  FMNMX.FTZ R0, R0, R7, !PT ;  /* 0x0000000700007209 */ /* 0x002fe20007810000 */
[----:B------:R-:W-:-:S02]  /*54f0*/  FFMA.FTZ R83, R83, c[0x0][0x23c], -R129 ;  /* 0x00008f0053537a23 */ /* 0x000fc40000010881 */
[--C-:B------:R-:W-:Y:S01]  /*5500*/  FFMA.FTZ R69, R170, c[0x0][0x23c], -R129.reuse ;  /* 0x00008f00aa457a23 */ /* 0x100fe20000010881 */
[C---:B------:R-:W-:Y:S01]  /*5510*/  FSETP.NEU.FTZ.AND P1, PT, R0.reuse, -INF , PT ;  /* 0xff8000000000780b */ /* 0x040fe20003f3d000 */
[----:B------:R-:W-:Y:S01]  /*5520*/  FMUL.FTZ R114, R0, c[0x0][0x23c] ;  /* 0x00008f0000727a20 */ /* 0x000fe20000410000 */
[----:B------:R-:W-:Y:S01]  /*5530*/  MUFU.EX2 R86, R86 ;  /* 0x0000005600567308 */ /* 0x000fe20000000800 */
[--C-:B------:R-:W-:Y:S02]  /*5540*/  FFMA.FTZ R65, R168, c[0x0][0x23c], -R129.reuse ;  /* 0x00008f00a8417a23 */ /* 0x100fe40000010881 */
[----:B------:R-:W1:Y:S01]  /*5550*/  LDSM.16.MT88.4 R168, [R252+0x8800] ;  /* 0x00880000fca8783b */ /* 0x000e620000004200 */
[----:B------:R-:W-:Y:S01]  /*5560*/  FSEL R114, R114, RZ, P1 ;  /* 0x000000ff72727208 */ /* 0x000fe20000800000 */
[--C-:B------:R-:W-:Y:S01]  /*5570*/  FFMA.FTZ R71, R162, c[0x0][0x23c], -R129.reuse ;  /* 0x00008f00a2477a23 */ /* 0x100fe20000010881 */
[----:B--2---:R-:W-:Y:S01]  /*5580*/  F2FP.PACK_AB R5, R85, R88 ;  /* 0x000000585505723e */ /* 0x004fe200000000ff */
[----:B------:R-:W-:Y:S01]  /*5590*/  FFMA.FTZ R66, R166, c[0x0][0x23c], -R129 ;  /* 0x00008f00a6427a23 */ /* 0x000fe20000010881 */
[----:B------:R-:W2:Y:S01]  /*55a0*/  MUFU.EX2 R83, R83 ;  /* 0x0000005300537308 */ /* 0x000ea20000000800 */
[----:B------:R-:W-:-:S02]  /*55b0*/  FFMA.FTZ R92, R161, c[0x0][0x23c], -R114 ;  /* 0x00008f00a15c7a23 */ /* 0x000fc40000010872 */
[--C-:B------:R-:W-:Y:S02]  /*55c0*/  FFMA.FTZ R89, R160, c[0x0][0x23c], -R114.reuse ;  /* 0x00008f00a0597a23 */ /* 0x100fe40000010872 */
[--C-:B------:R-:W-:Y:S02]  /*55d0*/  FFMA.FTZ R84, R163, c[0x0][0x23c], -R114.reuse ;  /* 0x00008f00a3547a23 */ /* 0x100fe40000010872 */
[--C-:B------:R-:W-:Y:S01]  /*55e0*/  FFMA.FTZ R67, R165, c[0x0][0x23c], -R114.reuse ;  /* 0x00008f00a5437a23 */ /* 0x100fe20000010872 */
[----:B------:R-:W-:Y:S01]  /*55f0*/  MUFU.EX2 R80, R80 ;  /* 0x0000005000507308 */ /* 0x000fe20000000800 */
[--C-:B------:R-:W-:Y:S02]  /*5600*/  FFMA.FTZ R63, R177, c[0x0][0x23c], -R114.reuse ;  /* 0x00008f00b13f7a23 */ /* 0x100fe40000010872 */
[----:B------:R-:W3:Y:S01]  /*5610*/  LDSM.16.MT88.4 R176, [R250+0x8800] ;  /* 0x00880000fab0783b */ /* 0x000ee20000004200 */
[----:B------:R-:W-:Y:S02]  /*5620*/  FFMA.FTZ R64, R57, c[0x0][0x23c], -R114 ;  /* 0x00008f0039407a23 */ /* 0x000fe40000010872 */
[----:B------:R-:W-:-:S02]  /*5630*/  FFMA.FTZ R58, R78, c[0x0][0x23c], -R129 ;  /* 0x00008f004e3a7a23 */ /* 0x000fc40000010881 */
[----:B------:R-:W4:Y:S01]  /*5640*/  MUFU.EX2 R69, R69 ;  /* 0x0000004500457308 */ /* 0x000f220000000800 */
[----:B--2---:R-:W-:Y:S01]  /*5650*/  F2FP.PACK_AB R160, R83, R86 ;  /* 0x0000005653a0723e */ /* 0x004fe200000000ff */
[--C-:B------:R-:W-:Y:S02]  /*5660*/  FFMA.FTZ R70, R159, c[0x0][0x23c], -R114.reuse ;  /* 0x00008f009f467a23 */ /* 0x100fe40000010872 */
[----:B------:R-:W-:Y:S02]  /*5670*/  FFMA.FTZ R57, R79, c[0x0][0x23c], -R114 ;  /* 0x00008f004f397a23 */ /* 0x000fe40000010872 */
[----:B------:R-:W-:Y:S02]  /*5680*/  FFMA.FTZ R78, R50, c[0x0][0x23c], -R199 ;  /* 0x00008f00324e7a23 */ /* 0x000fe400000108c7 */
[----:B------:R-:W-:Y:S01]  /*5690*/  MUFU.EX2 R92, R92 ;  /* 0x0000005c005c7308 */ /* 0x000fe20000000800 */
[----:B------:R-:W-:Y:S02]  /*56a0*/  FFMA.FTZ R75, R48, c[0x0][0x23c], -R129 ;  /* 0x00008f00304b7a23 */ /* 0x000fe40000010881 */
[----:B------:R-:W-:-:S02]  /*56b0*/  FFMA.FTZ R79, R49, c[0x0][0x23c], -R232 ;  /* 0x00008f00314f7a23 */ /* 0x000fc400000108e8 */
[--C-:B------:R-:W-:Y:S02]  /*56c0*/  FFMA.FTZ R50, R74, c[0x0][0x23c], -R129.reuse ;  /* 0x00008f004a327a23 */ /* 0x100fe40000010881 */
[--C-:B------:R-:W-:Y:S01]  /*56d0*/  FFMA.FTZ R48, R43, c[0x0][0x23c], -R114.reuse ;  /* 0x00008f002b307a23 */ /* 0x100fe20000010872 */
[----:B------:R-:W2:Y:S01]  /*56e0*/  MUFU.EX2 R89, R89 ;  /* 0x0000005900597308 */ /* 0x000ea20000000800 */
[----:B----4-:R-:W-:Y:S01]  /*56f0*/  F2FP.PACK_AB R162, R69, R80 ;  /* 0x0000005045a2723e */ /* 0x010fe200000000ff */
[--C-:B------:R-:W-:Y:S02]  /*5700*/  FFMA.FTZ R49, R40, c[0x0][0x23c], -R129.reuse ;  /* 0x00008f0028317a23 */ /* 0x100fe40000010881 */
[----:B------:R-:W-:Y:S02]  /*5710*/  FFMA.FTZ R44, R44, c[0x0][0x23c], -R129 ;  /* 0x00008f002c2c7a23 */ /* 0x000fe40000010881 */
[--C-:B------:R-:W-:Y:S02]  /*5720*/  FFMA.FTZ R74, R77, c[0x0][0x23c], -R114.reuse ;  /* 0x00008f004d4a7a23 */ /* 0x100fe40000010872 */
[----:B------:R-:W-:Y:S01]  /*5730*/  MUFU.EX2 R84, R84 ;  /* 0x0000005400547308 */ /* 0x000fe20000000800 */
[----:B------:R-:W-:-:S02]  /*5740*/  FFMA.FTZ R47, R237, c[0x0][0x23c], -R114 ;  /* 0x00008f00ed2f7a23 */ /* 0x000fc40000010872 */
[----:B------:R-:W-:Y:S02]  /*5750*/  FFMA.FTZ R43, R239, c[0x0][0x23c], -R114 ;  /* 0x00008f00ef2b7a23 */ /* 0x000fe40000010872 */
[--C-:B------:R-:W-:Y:S02]  /*5760*/  FFMA.FTZ R77, R41, c[0x0][0x23c], -R232.reuse ;  /* 0x00008f00294d7a23 */ /* 0x100fe400000108e8 */
[--C-:B------:R-:W-:Y:S01]  /*5770*/  FFMA.FTZ R41, R235, c[0x0][0x23c], -R232.reuse ;  /* 0x00008f00eb297a23 */ /* 0x100fe200000108e8 */
[----:B------:R-:W4:Y:S01]  /*5780*/  MUFU.EX2 R67, R67 ;  /* 0x0000004300437308 */ /* 0x000f220000000800 */
[----:B--2---:R-:W-:Y:S01]  /*5790*/  F2FP.PACK_AB R161, R89, R92 ;  /* 0x0000005c59a1723e */ /* 0x004fe200000000ff */
[----:B------:R-:W-:Y:S02]  /*57a0*/  FFMA.FTZ R40, R233, c[0x0][0x23c], -R232 ;  /* 0x00008f00e9287a23 */ /* 0x000fe400000108e8 */
[----:B------:R-:W-:Y:S02]  /*57b0*/  FFMA.FTZ R31, R225, c[0x0][0x23c], -R114 ;  /* 0x00008f00e11f7a23 */ /* 0x000fe40000010872 */
[----:B------:R-:W-:-:S02]  /*57c0*/  FFMA.FTZ R228, R228, c[0x0][0x23c], -R199 ;  /* 0x00008f00e4e47a23 */ /* 0x000fc400000108c7 */
[----:B------:R-:W-:Y:S01]  /*57d0*/  MUFU.EX2 R82, R82 ;  /* 0x0000005200527308 */ /* 0x000fe20000000800 */
[--C-:B------:R-:W-:Y:S02]  /*57e0*/  FFMA.FTZ R226, R226, c[0x0][0x23c], -R199.reuse ;  /* 0x00008f00e2e27a23 */ /* 0x100fe400000108c7 */
[--C-:B------:R-:W-:Y:S02]  /*57f0*/  FFMA.FTZ R224, R224, c[0x0][0x23c], -R199.reuse ;  /* 0x00008f00e0e07a23 */ /* 0x100fe400000108c7 */
[--C-:B------:R-:W-:Y:S02]  /*5800*/  FFMA.FTZ R220, R220, c[0x0][0x23c], -R199.reuse ;  /* 0x00008f00dcdc7a23 */ /* 0x100fe400000108c7 */
[--C-:B------:R-:W-:Y:S01]  /*5810*/  FFMA.FTZ R218, R218, c[0x0][0x23c], -R199.reuse ;  /* 0x00008f00dada7a23 */ /* 0x100fe200000108c7 */
[----:B----4-:R-:W-:Y:S01]  /*5820*/  F2FP.PACK_AB R163, R67, R84 ;  /* 0x0000005443a3723e */ /* 0x010fe200000000ff */
[----:B------:R-:W2:Y:S01]  /*5830*/  MUFU.EX2 R25, R25 ;  /* 0x0000001900197308 */ /* 0x000ea20000000800 */
[----:B------:R-:W-:-:S02]  /*5840*/  FFMA.FTZ R216, R216, c[0x0][0x23c], -R199 ;  /* 0x00008f00d8d87a23 */ /* 0x000fc400000108c7 */
[--C-:B------:R-:W-:Y:S02]  /*5850*/  FFMA.FTZ R214, R214, c[0x0][0x23c], -R199.reuse ;  /* 0x00008f00d6d67a23 */ /* 0x100fe400000108c7 */
[--C-:B------:R-:W-:Y:S01]  /*5860*/  FFMA.FTZ R212, R212, c[0x0][0x23c], -R199.reuse ;  /* 0x00008f00d4d47a23 */ /* 0x100fe200000108c7 */
[C---:B------:R-:W-:Y:S01]  /*5870*/  HMMA.16816.F32 R136, R160.reuse, R36, RZ ;  /* 0x00000024a088723c */ /* 0x040fe200000018ff */
[--C-:B------:R-:W-:Y:S01]  /*5880*/  FFMA.FTZ R210, R210, c[0x0][0x23c], -R199.reuse ;  /* 0x00008f00d2d27a23 */ /* 0x100fe200000108c7 */
[----:B------:R-:W-:Y:S01]  /*5890*/  MUFU.EX2 R71, R71 ;  /* 0x0000004700477308 */ /* 0x000fe20000000800 */
[--C-:B------:R-:W-:Y:S02]  /*58a0*/  FFMA.FTZ R196, R196, c[0x0][0x23c], -R199.reuse ;  /* 0x00008f00c4c47a23 */ /* 0x100fe400000108c7 */
[----:B------:R-:W-:Y:S02]  /*58b0*/  FFMA.FTZ R131, R131, c[0x0][0x23c], -R199 ;  /* 0x00008f0083837a23 */ /* 0x000fe400000108c7 */
[--C-:B------:R-:W-:Y:S01]  /*58c0*/  FFMA.FTZ R100, R100, c[0x0][0x23c], -R129.reuse ;  /* 0x00008f0064647a23 */ /* 0x100fe20000010881 */
[----:B------:R-:W-:Y:S01]  /*58d0*/  HMMA.16816.F32 R144, R160, R32, RZ ;  /* 0x00000020a090723c */ /* 0x000fe200000018ff */
[----:B------:R-:W-:Y:S01]  /*58e0*/  FFMA.FTZ R93, R93, c[0x0][0x23c], -R114 ;  /* 0x00008f005d5d7a23 */ /* 0x000fe20000010872 */
[----:B------:R-:W4:Y:S01]  /*58f0*/  MUFU.EX2 R66, R66 ;  /* 0x0000004200427308 */ /* 0x000f220000000800 */
[----:B--2---:R-:W-:Y:S01]  /*5900*/  F2FP.PACK_AB R7, R25, R82 ;  /* 0x000000521907723e */ /* 0x004fe200000000ff */
[----:B------:R-:W-:-:S02]  /*5910*/  FFMA.FTZ R234, R234, c[0x0][0x23c], -R129 ;  /* 0x00008f00eaea7a23 */ /* 0x000fc40000010881 */
[--C-:B------:R-:W-:Y:S02]  /*5920*/  FFMA.FTZ R208, R208, c[0x0][0x23c], -R129.reuse ;  /* 0x00008f00d0d07a23 */ /* 0x100fe40000010881 */
[C---:B------:R-:W-:Y:S01]  /*5930*/  HMMA.16816.F32 R152, R160.reuse, R20, RZ ;  /* 0x00000014a098723c */ /* 0x040fe200000018ff */
[--C-:B------:R-:W-:Y:S01]  /*5940*/  FFMA.FTZ R206, R206, c[0x0][0x23c], -R129.reuse ;  /* 0x00008f00cece7a23 */ /* 0x100fe20000010881 */
[----:B------:R-:W-:Y:S01]  /*5950*/  MUFU.EX2 R65, R65 ;  /* 0x0000004100417308 */ /* 0x000fe20000000800 */
[--C-:B------:R-:W-:Y:S02]  /*5960*/  FFMA.FTZ R204, R204, c[0x0][0x23c], -R129.reuse ;  /* 0x00008f00cccc7a23 */ /* 0x100fe40000010881 */
[--C-:B------:R-:W-:Y:S02]  /*5970*/  FFMA.FTZ R128, R128, c[0x0][0x23c], -R129.reuse ;  /* 0x00008f0080807a23 */ /* 0x100fe40000010881 */
[----:B------:R-:W-:Y:S01]  /*5980*/  FFMA.FTZ R126, R126, c[0x0][0x23c], -R129 ;  /* 0x00008f007e7e7a23 */ /* 0x000fe20000010881 */
[----:B------:R-:W-:Y:S01]  /*5990*/  HMMA.16816.F32 R156, R160, R16, RZ ;  /* 0x00000010a09c723c */ /* 0x000fe200000018ff */
[--C-:B------:R-:W-:Y:S01]  /*59a0*/  FFMA.FTZ R225, R121, c[0x0][0x23c], -R114.reuse ;  /* 0x00008f0079e17a23 */ /* 0x100fe20000010872 */
[----:B------:R-:W2:Y:S01]  /*59b0*/  MUFU.EX2 R58, R58 ;  /* 0x0000003a003a7308 */ /* 0x000ea20000000800 */
[----:B----4-:R-:W-:Y:S01]  /*59c0*/  F2FP.PACK_AB R8, R66, R71 ;  /* 0x000000474208723e */ /* 0x010fe200000000ff */
[----:B------:R-:W-:-:S02]  /*59d0*/  FFMA.FTZ R121, R113, c[0x0][0x23c], -R114 ;  /* 0x00008f0071797a23 */ /* 0x000fc40000010872 */
[--C-:B------:R-:W-:Y:S02]  /*59e0*/  FFMA.FTZ R109, R109, c[0x0][0x23c], -R114.reuse ;  /* 0x00008f006d6d7a23 */ /* 0x100fe40000010872 */
[C---:B------:R-:W-:Y:S01]  /*59f0*/  HMMA.16816.F32 R132, R160.reuse, R38, RZ ;  /* 0x00000026a084723c */ /* 0x040fe200000018ff */
[----:B------:R-:W-:Y:S01]  /*5a00*/  FFMA.FTZ R107, R107, c[0x0][0x23c], -R114 ;  /* 0x00008f006b6b7a23 */ /* 0x000fe20000010872 */
[----:B------:R-:W-:Y:S01]  /*5a10*/  MUFU.EX2 R70, R70 ;  /* 0x0000004600467308 */ /* 0x000fe20000000800 */
[----:B------:R-:W-:Y:S02]  /*5a20*/  FADD.FTZ R90, R90, R87 ;  /* 0x000000575a5a7221 */ /* 0x000fe40000010000 */
[----:B------:R-:W-:Y:S02]  /*5a30*/  FADD.FTZ R85, R88, R85 ;  /* 0x0000005558557221 */ /* 0x000fe40000010000 */
[----:B------:R-:W-:Y:S01]  /*5a40*/  FADD.FTZ R89, R92, R89 ;  /* 0x000000595c597221 */ /* 0x000fe20000010000 */
[----:B------:R-:W-:Y:S02]  /*5a50*/  HMMA.16816.F32 R140, R160, R34, RZ ;  /* 0x00000022a08c723c */ /* 0x000fe400000018ff */
[----:B------:R-:W4:Y:S01]  /*5a60*/  MUFU.EX2 R63, R63 ;  /* 0x0000003f003f7308 */ /* 0x000f220000000800 */
[----:B--2---:R-:W-:-:S05]  /*5a70*/  F2FP.PACK_AB R10, R58, R65 ;  /* 0x000000413a0a723e */ /* 0x004fca00000000ff */
[C---:B------:R-:W-:Y:S02]  /*5a80*/  HMMA.16816.F32 R148, R160.reuse, R22, RZ ;  /* 0x00000016a094723c */ /* 0x040fe400000018ff */
[----:B------:R-:W-:Y:S06]  /*5a90*/  MUFU.EX2 R64, R64 ;  /* 0x0000004000407308 */ /* 0x000fec0000000800 */
[----:B------:R-:W-:Y:S02]  /*5aa0*/  HMMA.16816.F32 R160, R160, R18, RZ ;  /* 0x00000012a0a0723c */ /* 0x000fe400000018ff */
[----:B------:R-:W2:Y:S01]  /*5ab0*/  MUFU.EX2 R57, R57 ;  /* 0x0000003900397308 */ /* 0x000ea20000000800 */
[----:B----4-:R-:W-:-:S05]  /*5ac0*/  F2FP.PACK_AB R9, R63, R70 ;  /* 0x000000463f09723e */ /* 0x010fca00000000ff */
[C---:B------:R-:W-:Y:S02]  /*5ad0*/  HMMA.16816.F32 R164, R4.reuse, R36, RZ ;  /* 0x0000002404a4723c */ /* 0x040fe400000018ff */
[----:B------:R-:W-:Y:S06]  /*5ae0*/  MUFU.EX2 R27, R27 ;  /* 0x0000001b001b7308 */ /* 0x000fec0000000800 */
[----:B------:R-:W-:Y:S02]  /*5af0*/  HMMA.16816.F32 R36, R4, R38, RZ ;  /* 0x000000260424723c */ /* 0x000fe400000018ff */
[----:B------:R-:W4:Y:S01]  /*5b00*/  MUFU.EX2 R62, R62 ;  /* 0x0000003e003e7308 */ /* 0x000f220000000800 */
[----:B--2---:R-:W-:-:S05]  /*5b10*/  F2FP.PACK_AB R11, R57, R64 ;  /* 0x00000040390b723e */ /* 0x004fca00000000ff */
[----:B------:R-:W-:Y:S02]  /*5b20*/  HMMA.16816.F32 R172, R4, R32, RZ ;  /* 0x0000002004ac723c */ /* 0x000fe400000018ff */
[----:B------:R-:W-:Y:S06]  /*5b30*/  MUFU.EX2 R61, R61 ;  /* 0x0000003d003d7308 */ /* 0x000fec0000000800 */
[----:B-1----:R-:W-:Y:S02]  /*5b40*/  HMMA.16816.F32 R136, R8, R168, R136 ;  /* 0x000000a80888723c */ /* 0x002fe40000001888 */
[----:B------:R-:W1:Y:S01]  /*5b50*/  MUFU.EX2 R56, R56 ;  /* 0x0000003800387308 */ /* 0x000e620000000800 */
[----:B----4-:R-:W-:-:S05]  /*5b60*/  F2FP.PACK_AB R192, R62, R27 ;  /* 0x0000001b3ec0723e */ /* 0x010fca00000000ff */
[C---:B---3--:R-:W-:Y:S02]  /*5b70*/  HMMA.16816.F32 R144, R8.reuse, R176, R144 ;  /* 0x000000b00890723c */ /* 0x048fe40000001890 */
[----:B------:R-:W-:Y:S06]  /*5b80*/  MUFU.EX2 R24, R24 ;  /* 0x0000001800187308 */ /* 0x000fec0000000800 */
[----:B------:R-:W-:Y:S02]  /*5b90*/  HMMA.16816.F32 R152, R8, R184, R152 ;  /* 0x000000b80898723c */ /* 0x000fe40000001898 */
[----:B------:R-:W2:Y:S01]  /*5ba0*/  MUFU.EX2 R59, R59 ;  /* 0x0000003b003b7308 */ /* 0x000ea20000000800 */
[----:B-1----:R-:W-:-:S05]  /*5bb0*/  F2FP.PACK_AB R194, R56, R61 ;  /* 0x0000003d38c2723e */ /* 0x002fca00000000ff */
[C---:B------:R-:W-:Y:S02]  /*5bc0*/  HMMA.16816.F32 R156, R8.reuse, R12, R156 ;  /* 0x0000000c089c723c */ /* 0x040fe4000000189c */
[----:B------:R-:W-:Y:S06]  /*5bd0*/  MUFU.EX2 R60, R60 ;  /* 0x0000003c003c7308 */ /* 0x000fec0000000800 */
[----:B------:R-:W-:Y:S02]  /*5be0*/  HMMA.16816.F32 R132, R8, R170, R132 ;  /* 0x000000aa0884723c */ /* 0x000fe40000001884 */
[----:B------:R-:W1:Y:S01]  /*5bf0*/  MUFU.EX2 R55, R55 ;  /* 0x0000003700377308 */ /* 0x000e620000000800 */
[----:B--2---:R-:W-:-:S05]  /*5c00*/  F2FP.PACK_AB R193, R59, R24 ;  /* 0x000000183bc1723e */ /* 0x004fca00000000ff */
[C---:B------:R-:W-:Y:S02]  /*5c10*/  HMMA.16816.F32 R140, R8.reuse, R178, R140 ;  /* 0x000000b2088c723c */ /* 0x040fe4000000188c */
[----:B------:R-:W-:Y:S06]  /*5c20*/  MUFU.EX2 R79, R79 ;  /* 0x0000004f004f7308 */ /* 0x000fec0000000800 */
[C---:B------:R-:W-:Y:S01]  /*5c30*/  HMMA.16816.F32 R148, R8.reuse, R186, R148 ;  /* 0x000000ba0894723c */ /* 0x040fe20000001894 */
[----:B-1----:R-:W-:Y:S01]  /*5c40*/  F2FP.PACK_AB R195, R55, R60 ;  /* 0x0000003c37c3723e */ /* 0x002fe200000000ff */
[----:B------:R-:W-:Y:S06]  /*5c50*/  MUFU.EX2 R54, R54 ;  /* 0x0000003600367308 */ /* 0x000fec0000000800 */
[----:B------:R-:W-:Y:S01]  /*5c60*/  HMMA.16816.F32 R160, R8, R14, R160 ;  /* 0x0000000e08a0723c */ /* 0x000fe200000018a0 */
[----:B------:R-:W1:Y:S01]  /*5c70*/  LDSM.16.MT88.4 R8, [R252+0x9000] ;  /* 0x00900000fc08783b */ /* 0x000e620000004200 */
[----:B------:R-:W-:Y:S06]  /*5c80*/  MUFU.EX2 R53, R53 ;  /* 0x0000003500357308 */ /* 0x000fec0000000800 */
[C---:B------:R-:W-:Y:S02]  /*5c90*/  HMMA.16816.F32 R180, R4.reuse, R20, RZ ;  /* 0x0000001404b4723c */ /* 0x040fe400000018ff */
[----:B------:R-:W-:Y:S06]  /*5ca0*/  MUFU.EX2 R46, R46 ;  /* 0x0000002e002e7308 */ /* 0x000fec0000000800 */
[C---:B------:R-:W-:Y:S02]  /*5cb0*/  HMMA.16816.F32 R188, R4.reuse, R16, RZ ;  /* 0x0000001004bc723c */ /* 0x040fe400000018ff */
[----:B------:R-:W-:Y:S06]  /*5cc0*/  MUFU.EX2 R78, R78 ;  /* 0x0000004e004e7308 */ /* 0x000fec0000000800 */
[C---:B------:R-:W-:Y:S02]  /*5cd0*/  HMMA.16816.F32 R32, R4.reuse, R34, RZ ;  /* 0x000000220420723c */ /* 0x040fe400000018ff */
[----:B------:R-:W-:Y:S06]  /*5ce0*/  MUFU.EX2 R51, R51 ;  /* 0x0000003300337308 */ /* 0x000fec0000000800 */
[C---:B------:R-:W-:Y:S02]  /*5cf0*/  HMMA.16816.F32 R20, R4.reuse, R22, RZ ;  /* 0x000000160414723c */ /* 0x040fe400000018ff */
[----:B------:R-:W-:Y:S06]  /*5d00*/  MUFU.EX2 R52, R52 ;  /* 0x0000003400347308 */ /* 0x000fec0000000800 */
[----:B------:R-:W-:Y:S02]  /*5d10*/  HMMA.16816.F32 R4, R4, R18, RZ ;  /* 0x000000120404723c */ /* 0x000fe400000018ff */
[----:B------:R-:W-:Y:S06]  /*5d20*/  MUFU.EX2 R45, R45 ;  /* 0x0000002d002d7308 */ /* 0x000fec0000000800 */
[C---:B------:R-:W-:Y:S02]  /*5d30*/  HMMA.16816.F32 R164, R192.reuse, R168, R164 ;  /* 0x000000a8c0a4723c */ /* 0x040fe400000018a4 */
[----:B------:R-:W-:Y:S06]  /*5d40*/  MUFU.EX2 R75, R75 ;  /* 0x0000004b004b7308 */ /* 0x000fec0000000800 */
[C---:B------:R-:W-:Y:S02]  /*5d50*/  HMMA.16816.F32 R168, R192.reuse, R170, R36 ;  /* 0x000000aac0a8723c */ /* 0x040fe40000001824 */
[----:B------:R-:W2:Y:S05]  /*5d60*/  MUFU.EX2 R50, R50 ;  /* 0x0000003200327308 */ /* 0x000eaa0000000800 */
[----:B------:R-:W-:Y:S01]  /*5d70*/  FFMA.FTZ R37, R73, c[0x0][0x23c], -R199 ;  /* 0x00008f0049257a23 */ /* 0x000fe200000108c7 */
[----:B------:R-:W-:Y:S01]  /*5d80*/  HMMA.16816.F32 R172, R192, R176, R172 ;  /* 0x000000b0c0ac723c */ /* 0x000fe200000018ac */
[----:B------:R-:W-:Y:S01]  /*5d90*/  FFMA.FTZ R73, R72, c[0x0][0x23c], -R129 ;  /* 0x00008f0048497a23 */ /* 0x000fe20000010881 */
[----:B------:R-:W-:Y:S01]  /*5da0*/  MUFU.EX2 R49, R49 ;  /* 0x0000003100317308 */ /* 0x000fe20000000800 */
[----:B------:R-:W-:-:S02]  /*5db0*/  FFMA.FTZ R39, R242, c[0x0][0x23c], -R199 ;  /* 0x00008f00f2277a23 */ /* 0x000fc400000108c7 */
[----:B------:R-:W-:-:S03]  /*5dc0*/  FFMA.FTZ R38, R229, c[0x0][0x23c], -R199 ;  /* 0x00008f00e5267a23 */ /* 0x000fc600000108c7 */
[----:B------:R-:W-:Y:S01]  /*5dd0*/  HMMA.16816.F32 R180, R192, R184, R180 ;  /* 0x000000b8c0b4723c */ /* 0x000fe200000018b4 */
[----:B------:R-:W-:Y:S01]  /*5de0*/  FFMA.FTZ R36, R106, c[0x0][0x23c], -R129 ;  /* 0x00008f006a247a23 */ /* 0x000fe20000010881 */
[----:B------:R-:W-:Y:S01]  /*5df0*/  MUFU.EX2 R44, R44 ;  /* 0x0000002c002c7308 */ /* 0x000fe20000000800 */
[----:B------:R-:W-:Y:S02]  /*5e00*/  FFMA.FTZ R72, R221, c[0x0][0x23c], -R114 ;  /* 0x00008f00dd487a23 */ /* 0x000fe40000010872 */
[----:B------:R-:W-:-:S03]  /*5e10*/  FFMA.FTZ R221, R217, c[0x0][0x23c], -R232 ;  /* 0x00008f00d9dd7a23 */ /* 0x000fc600000108e8 */
[C---:B------:R-:W-:Y:S01]  /*5e20*/  HMMA.16816.F32 R188, R192.reuse, R12, R188 ;  /* 0x0000000cc0bc723c */ /* 0x040fe200000018bc */
[--C-:B------:R-:W-:Y:S01]  /*5e30*/  FFMA.FTZ R217, R213, c[0x0][0x23c], -R232.reuse ;  /* 0x00008f00d5d97a23 */ /* 0x100fe200000108e8 */
[----:B------:R-:W-:Y:S01]  /*5e40*/  MUFU.EX2 R74, R74 ;  /* 0x0000004a004a7308 */ /* 0x000fe20000000800 */
[--C-:B------:R-:W-:Y:S02]  /*5e50*/  FFMA.FTZ R106, R101, c[0x0][0x23c], -R232.reuse ;  /* 0x00008f00656a7a23 */ /* 0x100fe400000108e8 */
[--C-:B------:R-:W-:Y:S02]  /*5e60*/  FFMA.FTZ R213, R209, c[0x0][0x23c], -R232.reuse ;  /* 0x00008f00d1d57a23 */ /* 0x100fe400000108e8 */
[----:B--2---:R-:W-:Y:S01]  /*5e70*/  F2FP.PACK_AB R12, R50, R75 ;  /* 0x0000004b320c723e */ /* 0x004fe200000000ff */
[----:B------:R-:W-:Y:S01]  /*5e80*/  HMMA.16816.F32 R176, R192, R178, R32 ;  /* 0x000000b2c0b0723c */ /* 0x000fe20000001820 */
[----:B------:R-:W-:Y:S01]  /*5e90*/  FFMA.FTZ R101, R238, c[0x0][0x23c], -R199 ;  /* 0x00008f00ee657a23 */ /* 0x000fe200000108c7 */
[----:B------:R-:W2:Y:S01]  /*5ea0*/  MUFU.EX2 R47, R47 ;  /* 0x0000002f002f7308 */ /* 0x000ea20000000800 */
[----:B------:R-:W-:-:S02]  /*5eb0*/  FFMA.FTZ R209, R205, c[0x0][0x23c], -R232 ;  /* 0x00008f00cdd17a23 */ /* 0x000fc400000108e8 */
[----:B------:R-:W-:-:S03]  /*5ec0*/  FFMA.FTZ R205, R201, c[0x0][0x23c], -R232 ;  /* 0x00008f00c9cd7a23 */ /* 0x000fc600000108e8 */
[C---:B------:R-:W-:Y:S01]  /*5ed0*/  HMMA.16816.F32 R184, R192.reuse, R186, R20 ;  /* 0x000000bac0b8723c */ /* 0x040fe20000001814 */
[--C-:B------:R-:W-:Y:S01]  /*5ee0*/  FFMA.FTZ R35, R240, c[0x0][0x23c], -R129.reuse ;  /* 0x00008f00f0237a23 */ /* 0x100fe20000010881 */
[----:B------:R-:W-:Y:S01]  /*5ef0*/  LDSM.16.MT88.4 R20, [R252+0xa800] ;  /* 0x00a80000fc14783b */ /* 0x000fe20000004200 */
[----:B------:R-:W-:Y:S01]  /*5f00*/  MUFU.EX2 R48, R48 ;  /* 0x0000003000307308 */ /* 0x000fe20000000800 */
[----:B------:R-:W-:Y:S02]  /*5f10*/  FFMA.FTZ R34, R108, c[0x0][0x23c], -R129 ;  /* 0x00008f006c227a23 */ /* 0x000fe40000010881 */
[--C-:B------:R-:W-:Y:S02]  /*5f20*/  FFMA.FTZ R33, R223, c[0x0][0x23c], -R114.reuse ;  /* 0x00008f00df217a23 */ /* 0x100fe40000010872 */
[----:B------:R-:W-:Y:S01]  /*5f30*/  HMMA.16816.F32 R192, R192, R14, R4 ;  /* 0x0000000ec0c0723c */ /* 0x000fe20000001804 */
[----:B------:R-:W-:Y:S02]  /*5f40*/  FFMA.FTZ R32, R227, c[0x0][0x23c], -R114 ;  /* 0x00008f00e3207a23 */ /* 0x000fe40000010872 */
[----:B------:R-:W3:Y:S01]  /*5f50*/  MUFU.EX2 R43, R43 ;  /* 0x0000002b002b7308 */ /* 0x000ee20000000800 */
[----:B--2---:R-:W-:Y:S01]  /*5f60*/  F2FP.PACK_AB R13, R47, R74 ;  /* 0x0000004a2f0d723e */ /* 0x004fe200000000ff */
[----:B------:R-:W-:-:S02]  /*5f70*/  FFMA.FTZ R108, R105, c[0x0][0x23c], -R232 ;  /* 0x00008f00696c7a23 */ /* 0x000fc400000108e8 */
[----:B------:R-:W-:Y:S01]  /*5f80*/  F2FP.PACK_AB R4, R54, R79 ;  /* 0x0000004f3604723e */ /* 0x000fe200000000ff */
[--C-:B------:R-:W-:Y:S01]  /*5f90*/  FFMA.FTZ R105, R103, c[0x0][0x23c], -R232.reuse ;  /* 0x00008f0067697a23 */ /* 0x100fe200000108e8 */
[----:B------:R-:W-:Y:S01]  /*5fa0*/  F2FP.PACK_AB R5, R51, R78 ;  /* 0x0000004e3305723e */ /* 0x000fe200000000ff */
[--C-:B------:R-:W-:Y:S01]  /*5fb0*/  FFMA.FTZ R223, R219, c[0x0][0x23c], -R232.reuse ;  /* 0x00008f00dbdf7a23 */ /* 0x100fe200000108e8 */
[----:B------:R-:W-:Y:S01]  /*5fc0*/  F2FP.PACK_AB R6, R46, R53 ;  /* 0x000000352e06723e */ /* 0x000fe200000000ff */
[----:B------:R-:W-:Y:S01]  /*5fd0*/  MUFU.EX2 R77, R77 ;  /* 0x0000004d004d7308 */ /* 0x000fe20000000800 */
[----:B------:R-:W-:Y:S01]  /*5fe0*/  F2FP.PACK_AB R7, R45, R52 ;  /* 0x000000342d07723e */ /* 0x000fe200000000ff */
[--C-:B------:R-:W-:Y:S01]  /*5ff0*/  FFMA.FTZ R103, R99, c[0x0][0x23c], -R232.reuse ;  /* 0x00008f0063677a23 */ /* 0x100fe200000108e8 */
[----:B------:R-:W-:Y:S01]  /*6000*/  F2FP.PACK_AB R14, R44, R49 ;  /* 0x000000312c0e723e */ /* 0x000fe200000000ff */
[--C-:B------:R-:W-:Y:S02]  /*6010*/  FFMA.FTZ R219, R215, c[0x0][0x23c], -R232.reuse ;  /* 0x00008f00d7db7a23 */ /* 0x100fe400000108e8 */
[----:B------:R-:W-:Y:S01]  /*6020*/  FFMA.FTZ R99, R236, c[0x0][0x23c], -R199 ;  /* 0x00008f00ec637a23 */ /* 0x000fe200000108c7 */
[----:B---3--:R-:W-:Y:S01]  /*6030*/  F2FP.PACK_AB R15, R43, R48 ;  /* 0x000000302b0f723e */ /* 0x008fe200000000ff */
[----:B-1----:R-:W-:Y:S01]  /*6040*/  HMMA.16816.F32 R164, R4, R8, R164 ;  /* 0x0000000804a4723c */ /* 0x002fe200000018a4 */
[----:B------:R-:W-:Y:S01]  /*6050*/  MUFU.EX2 R42, R42 ;  /* 0x0000002a002a7308 */ /* 0x000fe20000000800 */
[----:B------:R-:W-:-:S02]  /*6060*/  FFMA.FTZ R215, R211, c[0x0][0x23c], -R232 ;  /* 0x00008f00d3d77a23 */ /* 0x000fc400000108e8 */
[--C-:B------:R-:W-:Y:S02]  /*6070*/  FFMA.FTZ R211, R207, c[0x0][0x23c], -R232.reuse ;  /* 0x00008f00cfd37a23 */ /* 0x100fe400000108e8 */
[----:B------:R-:W-:Y:S02]  /*6080*/  FFMA.FTZ R199, R96, c[0x0][0x23c], -R199 ;  /* 0x00008f0060c77a23 */ /* 0x000fe400000108c7 */
[----:B------:R-:W-:Y:S01]  /*6090*/  HMMA.16816.F32 R136, R12, R8, R136 ;  /* 0x000000080c88723c */ /* 0x000fe20000001888 */
[----:B------:R-:W-:Y:S01]  /*60a0*/  MUFU.EX2 R41, R41 ;  /* 0x0000002900297308 */ /* 0x000fe20000000800 */
[--C-:B------:R-:W-:Y:S02]  /*60b0*/  FFMA.FTZ R207, R97, c[0x0][0x23c], -R232.reuse ;  /* 0x00008f0061cf7a23 */ /* 0x100fe400000108e8 */
[----:B------:R-:W-:Y:S02]  /*60c0*/  FFMA.FTZ R201, R98, c[0x0][0x23c], -R232 ;  /* 0x00008f0062c97a23 */ /* 0x000fe400000108e8 */
[----:B------:R-:W-:-:S02]  /*60d0*/  FFMA.FTZ R96, R197, c[0x0][0x23c], -R114 ;  /* 0x00008f00c5607a23 */ /* 0x000fc40000010872 */
[-C--:B------:R-:W-:Y:S01]  /*60e0*/  HMMA.16816.F32 R132, R12, R10.reuse, R132 ;  /* 0x0000000a0c84723c */ /* 0x080fe20000001884 */
[----:B------:R-:W-:Y:S01]  /*60f0*/  MUFU.EX2 R40, R40 ;  /* 0x0000002800287308 */ /* 0x000fe20000000800 */
[----:B------:R-:W-:Y:S02]  /*6100*/  FFMA.FTZ R232, R95, c[0x0][0x23c], -R232 ;  /* 0x00008f005fe87a23 */ /* 0x000fe400000108e8 */
[--C-:B------:R-:W-:Y:S02]  /*6110*/  FFMA.FTZ R197, R130, c[0x0][0x23c], -R129.reuse ;  /* 0x00008f0082c57a23 */ /* 0x100fe40000010881 */
[--C-:B------:R-:W-:Y:S02]  /*6120*/  FFMA.FTZ R98, R230, c[0x0][0x23c], -R129.reuse ;  /* 0x00008f00e6627a23 */ /* 0x100fe40000010881 */
[----:B------:R-:W-:Y:S01]  /*6130*/  HMMA.16816.F32 R168, R4, R10, R168 ;  /* 0x0000000a04a8723c */ /* 0x000fe200000018a8 */
[----:B------:R-:W1:Y:S01]  /*6140*/  LDSM.16.MT88.4 R8, [R250+0x9000] ;  /* 0x00900000fa08783b */ /* 0x000e620000004200 */
[----:B------:R-:W-:Y:S01]  /*6150*/  MUFU.EX2 R76, R76 ;  /* 0x0000004c004c7308 */ /* 0x000fe20000000800 */
[----:B------:R-:W-:-:S02]  /*6160*/  FFMA.FTZ R95, R222, c[0x0][0x23c], -R129 ;  /* 0x00008f00de5f7a23 */ /* 0x000fc40000010881 */
[--C-:B------:R-:W-:Y:S02]  /*6170*/  FFMA.FTZ R130, R124, c[0x0][0x23c], -R129.reuse ;  /* 0x00008f007c827a23 */ /* 0x100fe40000010881 */
[--C-:B------:R-:W-:Y:S02]  /*6180*/  FFMA.FTZ R124, R122, c[0x0][0x23c], -R129.reuse ;  /* 0x00008f007a7c7a23 */ /* 0x100fe40000010881 */
[--C-:B------:R-:W-:Y:S01]  /*6190*/  FFMA.FTZ R122, R120, c[0x0][0x23c], -R129.reuse ;  /* 0x00008f00787a7a23 */ /* 0x100fe20000010881 */
[----:B------:R-:W-:Y:S01]  /*61a0*/  MUFU.EX2 R39, R39 ;  /* 0x0000002700277308 */ /* 0x000fe20000000800 */
[--C-:B------:R-:W-:Y:S02]  /*61b0*/  FFMA.FTZ R120, R118, c[0x0][0x23c], -R129.reuse ;  /* 0x00008f0076787a23 */ /* 0x100fe40000010881 */
[----:B------:R-:W-:Y:S02]  /*61c0*/  FFMA.FTZ R118, R116, c[0x0][0x23c], -R129 ;  /* 0x00008f0074767a23 */ /* 0x000fe40000010881 */
[----:B------:R-:W-:-:S02]  /*61d0*/  FFMA.FTZ R227, R123, c[0x0][0x23c], -R114 ;  /* 0x00008f007be37a23 */ /* 0x000fc40000010872 */
[----:B------:R-:W-:Y:S01]  /*61e0*/  FFMA.FTZ R129, R94, c[0x0][0x23c], -R129 ;  /* 0x00008f005e817a23 */ /* 0x000fe20000010881 */
[----:B------:R-:W-:Y:S01]  /*61f0*/  MUFU.EX2 R38, R38 ;  /* 0x0000002600267308 */ /* 0x000fe20000000800 */
[--C-:B------:R-:W-:Y:S02]  /*6200*/  FFMA.FTZ R123, R91, c[0x0][0x23c], -R114.reuse ;  /* 0x00008f005b7b7a23 */ /* 0x100fe40000010872 */
[--C-:B------:R-:W-:Y:S02]  /*6210*/  FFMA.FTZ R222, R119, c[0x0][0x23c], -R114.reuse ;  /* 0x00008f0077de7a23 */ /* 0x100fe40000010872 */
[--C-:B------:R-:W-:Y:S02]  /*6220*/  FFMA.FTZ R119, R112, c[0x0][0x23c], -R114.reuse ;  /* 0x00008f0070777a23 */ /* 0x100fe40000010872 */
[----:B------:R-:W-:Y:S01]  /*6230*/  FFMA.FTZ R116, R110, c[0x0][0x23c], -R114 ;  /* 0x00008f006e747a23 */ /* 0x000fe20000010872 */
[----:B------:R-:W-:Y:S08]  /*6240*/  MUFU.EX2 R37, R37 ;  /* 0x0000002500257308 */ /* 0x000ff00000000800 */
[----:B------:R-:W-:Y:S01]  /*6250*/  MUFU.EX2 R73, R73 ;  /* 0x0000004900497308 */ /* 0x000fe20000000800 */
[-C--:B-1----:R-:W-:Y:S07]  /*6260*/  HMMA.16816.F32 R172, R4, R8.reuse, R172 ;  /* 0x0000000804ac723c */ /* 0x082fee00000018ac */
[----:B------:R-:W1:Y:S01]  /*6270*/  MUFU.EX2 R36, R36 ;  /* 0x0000002400247308 */ /* 0x000e620000000800 */
[C---:B------:R-:W-:Y:S07]  /*6280*/  HMMA.16816.F32 R144, R12.reuse, R8, R144 ;  /* 0x000000080c90723c */ /* 0x040fee0000001890 */
[----:B------:R-:W-:Y:S01]  /*6290*/  MUFU.EX2 R35, R35 ;  /* 0x0000002300237308 */ /* 0x000fe20000000800 */
[-C--:B------:R-:W-:Y:S07]  /*62a0*/  HMMA.16816.F32 R140, R12, R10.reuse, R140 ;  /* 0x0000000a0c8c723c */ /* 0x080fee000000188c */
[----:B------:R-:W-:Y:S01]  /*62b0*/  MUFU.EX2 R34, R34 ;  /* 0x0000002200227308 */ /* 0x000fe20000000800 */
[C---:B------:R-:W-:Y:S01]  /*62c0*/  HMMA.16816.F32 R176, R4.reuse, R10, R176 ;  /* 0x0000000a04b0723c */ /* 0x040fe200000018b0 */
[----:B------:R-:W2:Y:S06]  /*62d0*/  LDSM.16.MT88.4 R8, [R249+0x9000] ;  /* 0x00900000f908783b */ /* 0x000eac0000004200 */
[----:B------:R-:W-:Y:S08]  /*62e0*/  MUFU.EX2 R72, R72 ;  /* 0x0000004800487308 */ /* 0x000ff00000000800 */
[----:B------:R-:W3:Y:S08]  /*62f0*/  MUFU.EX2 R33, R33 ;  /* 0x0000002100217308 */ /* 0x000ef00000000800 */
[----:B------:R-:W-:Y:S08]  /*6300*/  MUFU.EX2 R32, R32 ;  /* 0x0000002000207308 */ /* 0x000ff00000000800 */
[----:B------:R-:W4:Y:S08]  /*6310*/  MUFU.EX2 R31, R31 ;  /* 0x0000001f001f7308 */ /* 0x000f300000000800 */
[----:B------:R-:W-:Y:S01]  /*6320*/  MUFU.EX2 R108, R108 ;  /* 0x0000006c006c7308 */ /* 0x000fe20000000800 */
[-C--:B--2---:R-:W-:Y:S07]  /*6330*/  HMMA.16816.F32 R180, R4, R8.reuse, R180 ;  /* 0x0000000804b4723c */ /* 0x084fee00000018b4 */
[----:B------:R-:W-:Y:S01]  /*6340*/  MUFU.EX2 R105, R105 ;  /* 0x0000006900697308 */ /* 0x000fe20000000800 */
[C---:B------:R-:W-:Y:S07]  /*6350*/  HMMA.16816.F32 R152, R12.reuse, R8, R152 ;  /* 0x000000080c98723c */ /* 0x040fee0000001898 */
[----:B------:R-:W-:Y:S01]  /*6360*/  MUFU.EX2 R106, R106 ;  /* 0x0000006a006a7308 */ /* 0x000fe20000000800 */
[-C--:B------:R-:W-:Y:S07]  /*6370*/  HMMA.16816.F32 R148, R12, R10.reuse, R148 ;  /* 0x0000000a0c94723c */ /* 0x080fee0000001894 */
[----:B------:R-:W-:Y:S01]  /*6380*/  MUFU.EX2 R103, R103 ;  /* 0x0000006700677308 */ /* 0x000fe20000000800 */
[----:B------:R-:W-:Y:S01]  /*6390*/  HMMA.16816.F32 R184, R4, R10, R184 ;  /* 0x0000000a04b8723c */ /* 0x000fe200000018b8 */
[----:B------:R-:W2:Y:S06]  /*63a0*/  LDSM.16.MT88.4 R8, [R248+0x9000] ;  /* 0x00900000f808783b */ /* 0x000eac0000004200 */
[----:B------:R-:W-:Y:S08]  /*63b0*/  MUFU.EX2 R104, R104 ;  /* 0x0000006800687308 */ /* 0x000ff00000000800 */
[----:B------:R-:W-:Y:S08]  /*63c0*/  MUFU.EX2 R101, R101 ;  /* 0x0000006500657308 */ /* 0x000ff00000000800 */
[----:B------:R-:W-:Y:S08]  /*63d0*/  MUFU.EX2 R102, R102 ;  /* 0x0000006600667308 */ /* 0x000ff00000000800 */
[----:B------:R-:W-:Y:S08]  /*63e0*/  MUFU.EX2 R99, R99 ;  /* 0x0000006300637308 */ /* 0x000ff00000000800 */
[----:B------:R-:W-:Y:S01]  /*63f0*/  MUFU.EX2 R100, R100 ;  /* 0x0000006400647308 */ /* 0x000fe20000000800 */
[C---:B--2---:R-:W-:Y:S07]  /*6400*/  HMMA.16816.F32 R156, R12.reuse, R8, R156 ;  /* 0x000000080c9c723c */ /* 0x044fee000000189c */
[----:B------:R-:W2:Y:S01]  /*6410*/  MUFU.EX2 R97, R234 ;  /* 0x000000ea00617308 */ /* 0x000ea20000000800 */
[----:B------:R-:W-:Y:S07]  /*6420*/  HMMA.16816.F32 R160, R12, R10, R160 ;  /* 0x0000000a0ca0723c */ /* 0x000fee00000018a0 */
[----:B------:R-:W-:Y:S01]  /*6430*/  MUFU.EX2 R98, R98 ;  /* 0x0000006200627308 */ /* 0x000fe20000000800 */
[----:B-1----:R-:W-:Y:S01]  /*6440*/  F2FP.PACK_AB R12, R36, R73 ;  /* 0x00000049240c723e */ /* 0x002fe200000000ff */
[----:B------:R-:W-:Y:S01]  /*6450*/  HMMA.16816.F32 R188, R4, R8, R188 ;  /* 0x0000000804bc723c */ /* 0x000fe200000018bc */
[----:B---3--:R-:W-:-:S05]  /*6460*/  F2FP.PACK_AB R13, R33, R72 ;  /* 0x00000048210d723e */ /* 0x008fca00000000ff */
[----:B------:R-:W1:Y:S01]  /*6470*/  MUFU.EX2 R95, R95 ;  /* 0x0000005f005f7308 */ /* 0x000e620000000800 */
[----:B------:R-:W-:Y:S02]  /*6480*/  F2FP.PACK_AB R14, R34, R35 ;  /* 0x00000023220e723e */ /* 0x000fe400000000ff */
[----:B----4-:R-:W-:Y:S02]  /*6490*/  F2FP.PACK_AB R15, R31, R32 ;  /* 0x000000201f0f723e */ /* 0x010fe400000000ff */
[----:B--2---:R-:W-:Y:S01]  /*64a0*/  F2FP.PACK_AB R16, R97, R100 ;  /* 0x000000646110723e */ /* 0x004fe200000000ff */
[----:B------:R-:W-:Y:S01]  /*64b0*/  HMMA.16816.F32 R192, R4, R10, R192 ;  /* 0x0000000a04c0723c */ /* 0x000fe200000018c0 */
[----:B------:R-:W2:Y:S01]  /*64c0*/  LDSM.16.MT88.4 R8, [R252+0x9800] ;  /* 0x00980000fc08783b */ /* 0x000ea20000004200 */
[----:B------:R-:W-:Y:S05]  /*64d0*/  MUFU.EX2 R96, R96 ;  /* 0x0000006000607308 */ /* 0x000fea0000000800 */
[----:B------:R-:W-:-:S02]  /*64e0*/  F2FP.PACK_AB R4, R42, R77 ;  /* 0x0000004d2a04723e */ /* 0x000fc400000000ff */
[----:B------:R-:W-:Y:S01]  /*64f0*/  F2FP.PACK_AB R5, R39, R76 ;  /* 0x0000004c2705723e */ /* 0x000fe200000000ff */
[----:B------:R-:W3:Y:S01]  /*6500*/  MUFU.EX2 R93, R93 ;  /* 0x0000005d005d7308 */ /* 0x000ee20000000800 */
[----:B------:R-:W-:Y:S02]  /*6510*/  F2FP.PACK_AB R6, R40, R41 ;  /* 0x000000292806723e */ /* 0x000fe400000000ff */
[----:B------:R-:W-:Y:S02]  /*6520*/  F2FP.PACK_AB R7, R37, R38 ;  /* 0x000000262507723e */ /* 0x000fe400000000ff */
[----:B-1----:R-:W-:-:S03]  /*6530*/  F2FP.PACK_AB R18, R95, R98 ;  /* 0x000000625f12723e */ /* 0x002fc600000000ff */
[----:B------:R1:W-:Y:S01]  /*6540*/  MUFU.EX2 R113, R204 ;  /* 0x000000cc00717308 */ /* 0x0003e20000000800 */
[----:B---3--:R-:W-:-:S07]  /*6550*/  F2FP.PACK_AB R17, R93, R96 ;  /* 0x000000605d11723e */ /* 0x008fce00000000ff */
[----:B------:R3:W-:Y:S01]  /*6560*/  MUFU.EX2 R112, R197 ;  /* 0x000000c500707308 */ /* 0x0007e20000000800 */
[----:B-1----:R-:W-:-:S07]  /*6570*/  FADD.FTZ R204, R84, R89 ;  /* 0x0000005954cc7221 */ /* 0x002fce0000010000 */
[----:B------:R-:W-:Y:S01]  /*6580*/  MUFU.EX2 R110, R225 ;  /* 0x000000e1006e7308 */ /* 0x000fe20000000800 */
[----:B------:R-:W-:Y:S01]  /*6590*/  FADD.FTZ R67, R67, R204 ;  /* 0x000000cc43437221 */ /* 0x000fe20000010000 */
[----:B--2---:R-:W-:Y:S03]  /*65a0*/  HMMA.16816.F32 R164, R4, R8, R164 ;  /* 0x0000000804a4723c */ /* 0x004fe600000018a4 */
[----:B------:R-:W-:-:S03]  /*65b0*/  FADD.FTZ R204, R70, R67 ;  /* 0x0000004346cc7221 */ /* 0x000fc60000010000 */
[----:B------:R-:W-:Y:S01]  /*65c0*/  MUFU.EX2 R89, R223 ;  /* 0x000000df00597308 */ /* 0x000fe20000000800 */
[----:B---3--:R-:W-:Y:S02]  /*65d0*/  FADD.FTZ R197, R81, R90 ;  /* 0x0000005a51c57221 */ /* 0x008fe40000010000 */
[----:B------:R-:W-:Y:S02]  /*65e0*/  FADD.FTZ R90, R82, R85 ;  /* 0x00000055525a7221 */ /* 0x000fe40000010000 */
[----:B------:R-:W-:Y:S01]  /*65f0*/  FADD.FTZ R26, R26, R197 ;  /* 0x000000c51a1a7221 */ /* 0x000fe20000010000 */
[----:B------:R-:W-:Y:S01]  /*6600*/  HMMA.16816.F32 R136, R12, R8, R136 ;  /* 0x000000080c88723c */ /* 0x000fe20000001888 */
[----:B------:R-:W-:Y:S01]  /*6610*/  FADD.FTZ R25, R25, R90 ;  /* 0x0000005a19197221 */ /* 0x000fe20000010000 */
[----:B------:R-:W-:Y:S01]  /*6620*/  MUFU.EX2 R88, R221 ;  /* 0x000000dd00587308 */ /* 0x000fe20000000800 */
[----:B------:R-:W-:-:S04]  /*6630*/  FADD.FTZ R63, R63, R204 ;  /* 0x000000cc3f3f7221 */ /* 0x000fc80000010000 */
[----:B------:R-:W-:Y:S01]  /*6640*/  FADD.FTZ R64, R64, R63 ;  /* 0x0000003f40407221 */ /* 0x000fe20000010000 */
[----:B------:R-:W-:Y:S02]  /*6650*/  HMMA.16816.F32 R132, R12, R10, R132 ;  /* 0x0000000a0c84723c */ /* 0x000fe40000001884 */
[----:B------:R-:W-:Y:S01]  /*6660*/  MUFU.EX2 R87, R219 ;  /* 0x000000db00577308 */ /* 0x000fe20000000800 */
[----:B------:R-:W-:-:S04]  /*6670*/  FADD.FTZ R57, R57, R64 ;  /* 0x0000004039397221 */ /* 0x000fc80000010000 */
[----:B------:R-:W-:Y:S01]  /*6680*/  FADD.FTZ R74, R74, R57 ;  /* 0x000000394a4a7221 */ /* 0x000fe20000010000 */
[----:B------:R-:W-:Y:S01]  /*6690*/  HMMA.16816.F32 R168, R4, R10, R168 ;  /* 0x0000000a04a8723c */ /* 0x000fe200000018a8 */
[----:B------:R-:W1:Y:S01]  /*66a0*/  LDSM.16.MT88.4 R8, [R250+0x9800] ;  /* 0x00980000fa08783b */ /* 0x000e620000004200 */
[----:B------:R-:W-:Y:S01]  /*66b0*/  MUFU.EX2 R84, R217 ;  /* 0x000000d900547308 */ /* 0x000fe20000000800 */
[----:B------:R-:W-:-:S07]  /*66c0*/  FADD.FTZ R47, R47, R74 ;  /* 0x0000004a2f2f7221 */ /* 0x000fce0000010000 */
[----:B------:R-:W-:Y:S08]  /*66d0*/  MUFU.EX2 R85, R228 ;  /* 0x000000e400557308 */ /* 0x000ff00000000800 */
[----:B------:R-:W-:Y:S08]  /*66e0*/  MUFU.EX2 R82, R226 ;  /* 0x000000e200527308 */ /* 0x000ff00000000800 */
[----:B------:R-:W-:Y:S08]  /*66f0*/  MUFU.EX2 R81, R224 ;  /* 0x000000e000517308 */ /* 0x000ff00000000800 */
[----:B------:R-:W-:Y:S01]  /*6700*/  MUFU.EX2 R128, R128 ;  /* 0x0000008000807308 */ /* 0x000fe20000000800 */
[-C--:B-1----:R-:W-:Y:S07]  /*6710*/  HMMA.16816.F32 R172, R4, R8.reuse, R172 ;  /* 0x0000000804ac723c */ /* 0x082fee00000018ac */
[----:B------:R-:W-:Y:S01]  /*6720*/  MUFU.EX2 R67, R126 ;  /* 0x0000007e00437308 */ /* 0x000fe20000000800 */
[C---:B------:R-:W-:Y:S07]  /*6730*/  HMMA.16816.F32 R144, R12.reuse, R8, R144 ;  /* 0x000000080c90723c */ /* 0x040fee0000001890 */
[----:B------:R-:W-:Y:S01]  /*6740*/  MUFU.EX2 R130, R130 ;  /* 0x0000008200827308 */ /* 0x000fe20000000800 */
[-C--:B------:R-:W-:Y:S07]  /*6750*/  HMMA.16816.F32 R140, R12, R10.reuse, R140 ;  /* 0x0000000a0c8c723c */ /* 0x080fee000000188c */
[----:B------:R-:W-:Y:S01]  /*6760*/  MUFU.EX2 R70, R123 ;  /* 0x0000007b00467308 */ /* 0x000fe20000000800 */
[C---:B------:R-:W-:Y:S01]  /*6770*/  HMMA.16816.F32 R176, R4.reuse, R10, R176 ;  /* 0x0000000a04b0723c */ /* 0x040fe200000018b0 */
[----:B------:R-:W1:Y:S06]  /*6780*/  LDSM.16.MT88.4 R8, [R249+0x9800] ;  /* 0x00980000f908783b */ /* 0x000e6c0000004200 */
[----:B------:R-:W-:Y:S08]  /*6790*/  MUFU.EX2 R121, R121 ;  /* 0x0000007900797308 */ /* 0x000ff00000000800 */
        /* <DEDUP_REMOVED lines=10> */
[----:B------:R-:W-:Y:S01]  /*6840*/  HMMA.16816.F32 R184, R4, R10, R184 ;  /* 0x0000000a04b8723c */ /* 0x000fe200000018b8 */
[----:B------:R-:W1:Y:S06]  /*6850*/  LDSM.16.MT88.4 R8, [R248+0x9800] ;  /* 0x00980000f808783b */ /* 0x000e6c0000004200 */
[----:B------:R-:W-:Y:S08]  /*6860*/  MUFU.EX2 R129, R129 ;  /* 0x0000008100817308 */ /* 0x000ff00000000800 */
[----:B------:R-:W-:Y:S08]  /*6870*/  MUFU.EX2 R116, R116 ;  /* 0x0000007400747308 */ /* 0x000ff00000000800 */
[----:B------:R-:W-:Y:S08]  /*6880*/  MUFU.EX2 R109, R109 ;  /* 0x0000006d006d7308 */ /* 0x000ff00000000800 */
[----:B------:R-:W-:Y:S08]  /*6890*/  MUFU.EX2 R207, R207 ;  /* 0x000000cf00cf7308 */ /* 0x000ff00000000800 */
[----:B------:R-:W-:Y:S01]  /*68a0*/  MUFU.EX2 R201, R201 ;  /* 0x000000c900c97308 */ /* 0x000fe20000000800 */
[C---:B-1----:R-:W-:Y:S07]  /*68b0*/  HMMA.16816.F32 R156, R12.reuse, R8, R156 ;  /* 0x000000080c9c723c */ /* 0x042fee000000189c */
[----:B------:R-:W-:Y:S01]  /*68c0*/  MUFU.EX2 R232, R232 ;  /* 0x000000e800e87308 */ /* 0x000fe20000000800 */
[----:B------:R-:W-:Y:S07]  /*68d0*/  HMMA.16816.F32 R160, R12, R10, R160 ;  /* 0x0000000a0ca0723c */ /* 0x000fee00000018a0 */
[----:B------:R-:W-:Y:S01]  /*68e0*/  MUFU.EX2 R210, R210 ;  /* 0x000000d200d27308 */ /* 0x000fe20000000800 */
[--C-:B------:R-:W-:Y:S01]  /*68f0*/  FFMA.FTZ R12, R125, c[0x0][0x23c], -R114.reuse ;  /* 0x00008f007d0c7a23 */ /* 0x100fe20000010872 */
[----:B------:R-:W-:Y:S01]  /*6900*/  HMMA.16816.F32 R188, R4, R8, R188 ;  /* 0x0000000804bc723c */ /* 0x000fe200000018bc */
[----:B------:R-:W-:-:S05]  /*6910*/  FFMA.FTZ R125, R115, c[0x0][0x23c], -R114 ;  /* 0x00008f00737d7a23 */ /* 0x000fca0000010872 */
[----:B------:R-:W-:Y:S02]  /*6920*/  MUFU.EX2 R131, R131 ;  /* 0x0000008300837308 */ /* 0x000fe40000000800 */
[----:B------:R-:W-:Y:S01]  /*6930*/  HMMA.16816.F32 R192, R4, R10, R192 ;  /* 0x0000000a04c0723c */ /* 0x000fe200000018c0 */
[----:B------:R-:W1:Y:S05]  /*6940*/  LDSM.16.MT88.4 R8, [R252+0xa000] ;  /* 0x00a00000fc08783b */ /* 0x000e6a0000004200 */
[----:B------:R2:W-:Y:S01]  /*6950*/  MUFU.EX2 R91, R12 ;  /* 0x0000000c005b7308 */ /* 0x0005e20000000800 */
[--C-:B------:R-:W-:Y:S01]  /*6960*/  FFMA.FTZ R5, R127, c[0x0][0x23c], -R114.reuse ;  /* 0x00008f007f057a23 */ /* 0x100fe20000010872 */
[----:B------:R-:W-:Y:S01]  /*6970*/  F2FP.PACK_AB R4, R105, R108 ;  /* 0x0000006c6904723e */ /* 0x000fe200000000ff */
[----:B------:R-:W-:Y:S01]  /*6980*/  FFMA.FTZ R127, R117, c[0x0][0x23c], -R114 ;  /* 0x00008f00757f7a23 */ /* 0x000fe20000010872 */
[----:B------:R-:W-:-:S04]  /*6990*/  F2FP.PACK_AB R6, R103, R106 ;  /* 0x0000006a6706723e */ /* 0x000fc800000000ff */
[----:B------:R3:W4:Y:S01]  /*69a0*/  MUFU.EX2 R94, R5 ;  /* 0x00000005005e7308 */ /* 0x0007220000000800 */
[----:B------:R-:W-:Y:S01]  /*69b0*/  F2FP.PACK_AB R7, R99, R102 ;  /* 0x000000666307723e */ /* 0x000fe200000000ff */
[----:B------:R-:W-:Y:S01]  /*69c0*/  FFMA.FTZ R117, R111, c[0x0][0x23c], -R114 ;  /* 0x00008f006f757a23 */ /* 0x000fe20000010872 */
[----:B--2---:R-:W2:Y:S05]  /*69d0*/  LDSM.16.MT88.4 R12, [R249+0xa000] ;  /* 0x00a00000f90c783b */ /* 0x004eaa0000004200 */
[----:B------:R-:W-:Y:S01]  /*69e0*/  MUFU.EX2 R115, R208 ;  /* 0x000000d000737308 */ /* 0x000fe20000000800 */
[----:B---3--:R-:W-:-:S07]  /*69f0*/  F2FP.PACK_AB R5, R101, R104 ;  /* 0x000000686505723e */ /* 0x008fce00000000ff */
[----:B------:R-:W3:Y:S01]  /*6a00*/  MUFU.EX2 R114, R206 ;  /* 0x000000ce00727308 */ /* 0x000ee20000000800 */
[----:B----4-:R-:W-:-:S07]  /*6a10*/  F2FP.PACK_AB R19, R91, R94 ;  /* 0x0000005e5b13723e */ /* 0x010fce00000000ff */
[----:B------:R-:W4:Y:S01]  /*6a20*/  MUFU.EX2 R111, R227 ;  /* 0x000000e3006f7308 */ /* 0x000f220000000800 */
[-C--:B-1----:R-:W-:Y:S07]  /*6a30*/  HMMA.16816.F32 R164, R4, R8.reuse, R164 ;  /* 0x0000000804a4723c */ /* 0x082fee00000018a4 */
[----:B------:R-:W-:Y:S01]  /*6a40*/  MUFU.EX2 R125, R125 ;  /* 0x0000007d007d7308 */ /* 0x000fe20000000800 */
[C---:B------:R-:W-:Y:S07]  /*6a50*/  HMMA.16816.F32 R136, R16.reuse, R8, R136 ;  /* 0x000000081088723c */ /* 0x040fee0000001888 */
[----:B------:R-:W-:Y:S01]  /*6a60*/  MUFU.EX2 R117, R117 ;  /* 0x0000007500757308 */ /* 0x000fe20000000800 */
[-C--:B------:R-:W-:Y:S08]  /*6a70*/  HMMA.16816.F32 R132, R16, R10.reuse, R132 ;  /* 0x0000000a1084723c */ /* 0x080ff00000001884 */
[----:B------:R-:W-:Y:S01]  /*6a80*/  HMMA.16816.F32 R168, R4, R10, R168 ;  /* 0x0000000a04a8723c */ /* 0x000fe200000018a8 */
[----:B------:R-:W1:Y:S07]  /*6a90*/  LDSM.16.MT88.4 R8, [R250+0xa000] ;  /* 0x00a00000fa08783b */ /* 0x000e6e0000004200 */
[C---:B--2---:R-:W-:Y:S08]  /*6aa0*/  HMMA.16816.F32 R152, R16.reuse, R12, R152 ;  /* 0x0000000c1098723c */ /* 0x044ff00000001898 */
[----:B------:R-:W-:Y:S08]  /*6ab0*/  HMMA.16816.F32 R148, R16, R14, R148 ;  /* 0x0000000e1094723c */ /* 0x000ff00000001894 */
[C---:B------:R-:W-:Y:S08]  /*6ac0*/  HMMA.16816.F32 R180, R4.reuse, R12, R180 ;  /* 0x0000000c04b4723c */ /* 0x040ff000000018b4 */
[C---:B------:R-:W-:Y:S01]  /*6ad0*/  HMMA.16816.F32 R184, R4.reuse, R14, R184 ;  /* 0x0000000e04b8723c */ /* 0x040fe200000018b8 */
[----:B------:R-:W-:Y:S07]  /*6ae0*/  LDSM.16.MT88.4 R12, [R249+0xa800] ;  /* 0x00a80000f90c783b */ /* 0x000fee0000004200 */
[-C--:B-1----:R-:W-:Y:S08]  /*6af0*/  HMMA.16816.F32 R172, R4, R8.reuse, R172 ;  /* 0x0000000804ac723c */ /* 0x082ff000000018ac */
[C---:B------:R-:W-:Y:S08]  /*6b00*/  HMMA.16816.F32 R144, R16.reuse, R8, R144 ;  /* 0x000000081090723c */ /* 0x040ff00000001890 */
[-C--:B------:R-:W-:Y:S08]  /*6b10*/  HMMA.16816.F32 R140, R16, R10.reuse, R140 ;  /* 0x0000000a108c723c */ /* 0x080ff0000000188c */
[----:B------:R-:W-:Y:S01]  /*6b20*/  HMMA.16816.F32 R176, R4, R10, R176 ;  /* 0x0000000a04b0723c */ /* 0x000fe200000018b0 */
[----:B------:R-:W1:Y:S07]  /*6b30*/  LDSM.16.MT88.4 R8, [R248+0xa000] ;  /* 0x00a00000f808783b */ /* 0x000e6e0000004200 */
[C---:B-1----:R-:W-:Y:S08]  /*6b40*/  HMMA.16816.F32 R156, R16.reuse, R8, R156 ;  /* 0x00000008109c723c */ /* 0x042ff0000000189c */
[----:B------:R-:W-:Y:S01]  /*6b50*/  HMMA.16816.F32 R160, R16, R10, R160 ;  /* 0x0000000a10a0723c */ /* 0x000fe200000018a0 */
[----:B------:R-:W1:Y:S07]  /*6b60*/  LDSM.16.MT88.4 R16, [R250+0xa800] ;  /* 0x00a80000fa10783b */ /* 0x000e6e0000004200 */
[C---:B------:R-:W-:Y:S08]  /*6b70*/  HMMA.16816.F32 R188, R4.reuse, R8, R188 ;  /* 0x0000000804bc723c */ /* 0x040ff000000018bc */
[----:B------:R-:W-:Y:S01]  /*6b80*/  HMMA.16816.F32 R192, R4, R10, R192 ;  /* 0x0000000a04c0723c */ /* 0x000fe200000018c0 */
[----:B------:R-:W2:Y:S06]  /*6b90*/  LDSM.16.MT88.4 R8, [R248+0xa800] ;  /* 0x00a80000f808783b */ /* 0x000eac0000004200 */
[----:B------:R-:W-:Y:S01]  /*6ba0*/  FADD.FTZ R5, R86, R83 ;  /* 0x0000005356057221 */ /* 0x000fe20000010000 */
[----:B---3--:R-:W-:Y:S01]  /*6bb0*/  F2FP.PACK_AB R4, R114, R115 ;  /* 0x000000737204723e */ /* 0x008fe200000000ff */
[----:B------:R-:W-:Y:S01]  /*6bc0*/  MUFU.EX2 R86, R222 ;  /* 0x000000de00567308 */ /* 0x000fe20000000800 */
[----:B------:R-:W-:Y:S01]  /*6bd0*/  F2FP.PACK_AB R6, R112, R113 ;  /* 0x000000717006723e */ /* 0x000fe200000000ff */
[----:B------:R-:W-:Y:S01]  /*6be0*/  FADD.FTZ R92, R80, R5 ;  /* 0x00000005505c7221 */ /* 0x000fe20000010000 */
[----:B----4-:R-:W-:-:S05]  /*6bf0*/  F2FP.PACK_AB R5, R110, R111 ;  /* 0x0000006f6e05723e */ /* 0x010fca00000000ff */
[----:B------:R-:W3:Y:S08]  /*6c00*/  MUFU.EX2 R83, R127 ;  /* 0x0000007f00537308 */ /* 0x000ef00000000800 */
[----:B------:R-:W4:Y:S01]  /*6c10*/  MUFU.EX2 R80, R220 ;  /* 0x000000dc00507308 */ /* 0x000f220000000800 */
[----:B---3--:R-:W-:Y:S01]  /*6c20*/  F2FP.PACK_AB R7, R83, R86 ;  /* 0x000000565307723e */ /* 0x008fe200000000ff */
[----:B------:R-:W-:-:S04]  /*6c30*/  FADD.FTZ R127, R27, R26 ;  /* 0x0000001a1b7f7221 */ /* 0x000fc80000010000 */
[----:B------:R-:W-:Y:S02]  /*6c40*/  FADD.FTZ R62, R62, R127 ;  /* 0x0000007f3e3e7221 */ /* 0x000fe40000010000 */
[C---:B------:R-:W-:Y:S08]  /*6c50*/  HMMA.16816.F32 R136, R4.reuse, R20, R136 ;  /* 0x000000140488723c */ /* 0x040ff00000001888 */
[C---:B------:R-:W-:Y:S08]  /*6c60*/  HMMA.16816.F32 R132, R4.reuse, R22, R132 ;  /* 0x000000160484723c */ /* 0x040ff00000001884 */
[C---:B-1----:R-:W-:Y:S08]  /*6c70*/  HMMA.16816.F32 R144, R4.reuse, R16, R144 ;  /* 0x000000100490723c */ /* 0x042ff00000001890 */
[C---:B------:R-:W-:Y:S08]  /*6c80*/  HMMA.16816.F32 R140, R4.reuse, R18, R140 ;  /* 0x00000012048c723c */ /* 0x040ff0000000188c */
[C---:B------:R-:W-:Y:S08]  /*6c90*/  HMMA.16816.F32 R152, R4.reuse, R12, R152 ;  /* 0x0000000c0498723c */ /* 0x040ff00000001898 */
[C---:B------:R-:W-:Y:S08]  /*6ca0*/  HMMA.16816.F32 R148, R4.reuse, R14, R148 ;  /* 0x0000000e0494723c */ /* 0x040ff00000001894 */
[C---:B--2---:R-:W-:Y:S08]  /*6cb0*/  HMMA.16816.F32 R156, R4.reuse, R8, R156 ;  /* 0x00000008049c723c */ /* 0x044ff0000000189c */
[----:B------:R-:W-:Y:S07]  /*6cc0*/  HMMA.16816.F32 R160, R4, R10, R160 ;  /* 0x0000000a04a0723c */ /* 0x000fee00000018a0 */
[----:B------:R-:W-:Y:S01]  /*6cd0*/  FADD.FTZ R4, R69, R92 ;  /* 0x0000005c45047221 */ /* 0x000fe20000010000 */
[----:B------:R-:W-:Y:S01]  /*6ce0*/  F2FP.PACK_AB R5, R82, R85 ;  /* 0x000000555205723e */ /* 0x000fe200000000ff */
[----:B------:R-:W-:Y:S01]  /*6cf0*/  FADD.FTZ R92, R24, R25 ;  /* 0x00000019185c7221 */ /* 0x000fe20000010000 */
[----:B------:R-:W-:Y:S01]  /*6d00*/  F2FP.PACK_AB R6, R84, R87 ;  /* 0x000000575406723e */ /* 0x000fe200000000ff */
[----:B------:R-:W-:Y:S01]  /*6d10*/  FADD.FTZ R71, R71, R4 ;  /* 0x0000000447477221 */ /* 0x000fe20000010000 */
[----:B------:R-:W-:Y:S01]  /*6d20*/  F2FP.PACK_AB R4, R88, R89 ;  /* 0x000000595804723e */ /* 0x000fe200000000ff */
[----:B------:R-:W-:Y:S01]  /*6d30*/  LDSM.16.MT88.4 R24, [R248+0xb000] ;  /* 0x00b00000f818783b */ /* 0x000fe20000004200 */
[----:B----4-:R-:W-:Y:S01]  /*6d40*/  F2FP.PACK_AB R7, R80, R81 ;  /* 0x000000515007723e */ /* 0x010fe200000000ff */
[----:B------:R-:W-:Y:S01]  /*6d50*/  FADD.FTZ R59, R59, R92 ;  /* 0x0000005c3b3b7221 */ /* 0x000fe20000010000 */
[----:B------:R-:W1:Y:S01]  /*6d60*/  MUFU.EX2 R69, R124 ;  /* 0x0000007c00457308 */ /* 0x000e620000000800 */
[----:B------:R-:W-:-:S04]  /*6d70*/  FADD.FTZ R66, R66, R71 ;  /* 0x0000004742427221 */ /* 0x000fc80000010000 */
[----:B------:R-:W-:Y:S01]  /*6d80*/  HMMA.16816.F32 R172, R4, R16, R172 ;  /* 0x0000001004ac723c */ /* 0x000fe200000018ac */
[----:B------:R-:W-:-:S04]  /*6d90*/  FADD.FTZ R65, R65, R66 ;  /* 0x0000004241417221 */ /* 0x000fc80000010000 */
[----:B------:R-:W-:-:S03]  /*6da0*/  FADD.FTZ R58, R58, R65 ;  /* 0x000000413a3a7221 */ /* 0x000fc60000010000 */
[----:B------:R-:W-:Y:S01]  /*6db0*/  HMMA.16816.F32 R176, R4, R18, R176 ;  /* 0x0000001204b0723c */ /* 0x000fe200000018b0 */
[----:B------:R-:W2:Y:S01]  /*6dc0*/  LDSM.16.MT88.4 R16, [R252+0xb000] ;  /* 0x00b00000fc10783b */ /* 0x000ea20000004200 */
[----:B------:R-:W-:-:S04]  /*6dd0*/  FADD.FTZ R75, R75, R58 ;  /* 0x0000003a4b4b7221 */ /* 0x000fc80000010000 */
[----:B------:R-:W-:Y:S02]  /*6de0*/  FADD.FTZ R50, R50, R75 ;  /* 0x0000004b32327221 */ /* 0x000fe40000010000 */
[C---:B------:R-:W-:Y:S02]  /*6df0*/  HMMA.16816.F32 R180, R4.reuse, R12, R180 ;  /* 0x0000000c04b4723c */ /* 0x040fe400000018b4 */
[----:B------:R-:W-:Y:S02]  /*6e00*/  FADD.FTZ R49, R49, R50 ;  /* 0x0000003231317221 */ /* 0x000fe40000010000 */
[----:B------:R-:W-:Y:S02]  /*6e10*/  FADD.FTZ R50, R48, R47 ;  /* 0x0000002f30327221 */ /* 0x000fe40000010000 */
[----:B------:R-:W-:Y:S01]  /*6e20*/  FADD.FTZ R44, R44, R49 ;  /* 0x000000312c2c7221 */ /* 0x000fe20000010000 */
[----:B------:R-:W-:Y:S01]  /*6e30*/  MUFU.EX2 R48, R199 ;  /* 0x000000c700307308 */ /* 0x000fe20000000800 */
[----:B------:R-:W-:Y:S01]  /*6e40*/  HMMA.16816.F32 R184, R4, R14, R184 ;  /* 0x0000000e04b8723c */ /* 0x000fe200000018b8 */
[----:B------:R-:W3:Y:S01]  /*6e50*/  LDSM.16.MT88.4 R12, [R250+0xb000] ;  /* 0x00b00000fa0c783b */ /* 0x000ee20000004200 */
[----:B------:R-:W-:-:S02]  /*6e60*/  FADD.FTZ R43, R43, R50 ;  /* 0x000000322b2b7221 */ /* 0x000fc40000010000 */
[----:B------:R-:W-:Y:S02]  /*6e70*/  FADD.FTZ R73, R73, R44 ;  /* 0x0000002c49497221 */ /* 0x000fe40000010000 */
[----:B------:R-:W-:Y:S02]  /*6e80*/  FADD.FTZ R72, R72, R43 ;  /* 0x0000002b48487221 */ /* 0x000fe40000010000 */
[C---:B------:R-:W-:Y:S01]  /*6e90*/  HMMA.16816.F32 R188, R4.reuse, R8, R188 ;  /* 0x0000000804bc723c */ /* 0x040fe200000018bc */
[----:B------:R-:W-:Y:S02]  /*6ea0*/  FADD.FTZ R36, R36, R73 ;  /* 0x0000004924247221 */ /* 0x000fe40000010000 */
[----:B------:R-:W-:Y:S02]  /*6eb0*/  FADD.FTZ R33, R33, R72 ;  /* 0x0000004821217221 */ /* 0x000fe40000010000 */
[----:B------:R-:W-:Y:S02]  /*6ec0*/  FADD.FTZ R35, R35, R36 ;  /* 0x0000002423237221 */ /* 0x000fe40000010000 */
[----:B------:R-:W-:Y:S01]  /*6ed0*/  FADD.FTZ R32, R32, R33 ;  /* 0x0000002120207221 */ /* 0x000fe20000010000 */
[----:B------:R-:W-:Y:S01]  /*6ee0*/  HMMA.16816.F32 R192, R4, R10, R192 ;  /* 0x0000000a04c0723c */ /* 0x000fe200000018c0 */
[----:B------:R-:W4:Y:S01]  /*6ef0*/  LDSM.16.MT88.4 R8, [R249+0xb000] ;  /* 0x00b00000f908783b */ /* 0x000f220000004200 */
        /* <DEDUP_REMOVED lines=9> */
[----:B------:R-:W-:Y:S01]  /*6f90*/  FADD.FTZ R20, R60, R59 ;  /* 0x0000003b3c147221 */ /* 0x000fe20000010000 */
[----:B------:R-:W-:Y:S01]  /*6fa0*/  MUFU.EX2 R62, R209 ;  /* 0x000000d1003e7308 */ /* 0x000fe20000000800 */
[----:B------:R-:W-:-:S02]  /*6fb0*/  FADD.FTZ R56, R56, R21 ;  /* 0x0000001538387221 */ /* 0x000fc40000010000 */
[----:B------:R-:W-:Y:S02]  /*6fc0*/  FADD.FTZ R55, R55, R20 ;  /* 0x0000001437377221 */ /* 0x000fe40000010000 */
[----:B------:R-:W-:Y:S01]  /*6fd0*/  FADD.FTZ R79, R79, R56 ;  /* 0x000000384f4f7221 */ /* 0x000fe20000010000 */
[----:B------:R-:W-:Y:S01]  /*6fe0*/  F2FP.PACK_AB R4, R67, R128 ;  /* 0x000000804304723e */ /* 0x000fe200000000ff */
[----:B------:R-:W-:Y:S01]  /*6ff0*/  FADD.FTZ R78, R78, R55 ;  /* 0x000000374e4e7221 */ /* 0x000fe20000010000 */
[----:B------:R-:W5:Y:S01]  /*7000*/  MUFU.EX2 R60, R213 ;  /* 0x000000d5003c7308 */ /* 0x000f620000000800 */
[----:B------:R-:W-:Y:S01]  /*7010*/  FADD.FTZ R54, R54, R79 ;  /* 0x0000004f36367221 */ /* 0x000fe20000010000 */
[----:B------:R-:W-:Y:S01]  /*7020*/  F2FP.PACK_AB R5, R70, R125 ;  /* 0x0000007d4605723e */ /* 0x000fe200000000ff */
[----:B------:R-:W-:Y:S01]  /*7030*/  FADD.FTZ R51, R51, R78 ;  /* 0x0000004e33337221 */ /* 0x000fe20000010000 */
[----:B-1----:R-:W-:Y:S01]  /*7040*/  F2FP.PACK_AB R6, R69, R130 ;  /* 0x000000824506723e */ /* 0x002fe200000000ff */
[----:B------:R-:W-:Y:S01]  /*7050*/  FADD.FTZ R53, R53, R54 ;  /* 0x0000003635357221 */ /* 0x000fe20000010000 */
[----:B------:R-:W-:Y:S01]  /*7060*/  F2FP.PACK_AB R7, R90, R121 ;  /* 0x000000795a07723e */ /* 0x000fe200000000ff */
[----:B------:R-:W-:Y:S01]  /*7070*/  FADD.FTZ R52, R52, R51 ;  /* 0x0000003334347221 */ /* 0x000fe20000010000 */
[----:B------:R-:W1:Y:S01]  /*7080*/  MUFU.EX2 R59, R216 ;  /* 0x000000d8003b7308 */ /* 0x000e620000000800 */
[----:B------:R-:W-:Y:S01]  /*7090*/  FADD.FTZ R46, R46, R53 ;  /* 0x000000352e2e7221 */ /* 0x000fe20000010000 */
[----:B------:R-:W1:Y:S01]  /*70a0*/  LDSM.16.MT88.4 R20, [R252+0xb800] ;  /* 0x00b80000fc14783b */ /* 0x000e620000004200 */
[----:B------:R-:W-:-:S02]  /*70b0*/  FADD.FTZ R45, R45, R52 ;  /* 0x000000342d2d7221 */ /* 0x000fc40000010000 */
[----:B------:R-:W-:Y:S01]  /*70c0*/  FADD.FTZ R77, R77, R46 ;  /* 0x0000002e4d4d7221 */ /* 0x000fe20000010000 */
[C---:B--2---:R-:W-:Y:S01]  /*70d0*/  HMMA.16816.F32 R136, R4.reuse, R16, R136 ;  /* 0x000000100488723c */ /* 0x044fe20000001888 */
[----:B------:R-:W-:Y:S01]  /*70e0*/  FADD.FTZ R76, R76, R45 ;  /* 0x0000002d4c4c7221 */ /* 0x000fe20000010000 */
[----:B------:R-:W2:Y:S01]  /*70f0*/  MUFU.EX2 R61, R212 ;  /* 0x000000d4003d7308 */ /* 0x000ea20000000800 */
[----:B------:R-:W-:Y:S02]  /*7100*/  FADD.FTZ R42, R42, R77 ;  /* 0x0000004d2a2a7221 */ /* 0x000fe40000010000 */
[----:B------:R-:W-:Y:S02]  /*7110*/  FADD.FTZ R39, R39, R76 ;  /* 0x0000004c27277221 */ /* 0x000fe40000010000 */
[----:B------:R-:W-:Y:S01]  /*7120*/  FADD.FTZ R41, R41, R42 ;  /* 0x0000002a29297221 */ /* 0x000fe20000010000 */
[----:B------:R-:W-:Y:S01]  /*7130*/  HMMA.16816.F32 R132, R4, R18, R132 ;  /* 0x000000120484723c */ /* 0x000fe20000001884 */
[----:B------:R-:W-:Y:S01]  /*7140*/  FADD.FTZ R38, R38, R39 ;  /* 0x0000002726267221 */ /* 0x000fe20000010000 */
[----:B------:R-:W1:Y:S01]  /*7150*/  MUFU.EX2 R55, R120 ;  /* 0x0000007800377308 */ /* 0x000e620000000800 */
[----:B------:R-:W-:-:S02]  /*7160*/  FADD.FTZ R41, R40, R41 ;  /* 0x0000002928297221 */ /* 0x000fc40000010000 */
[----:B------:R-:W-:Y:S02]  /*7170*/  FADD.FTZ R37, R37, R38 ;  /* 0x0000002625257221 */ /* 0x000fe40000010000 */
[----:B------:R-:W-:Y:S01]  /*7180*/  FADD.FTZ R108, R108, R41 ;  /* 0x000000296c6c7221 */ /* 0x000fe20000010000 */
[C---:B---3--:R-:W-:Y:S01]  /*7190*/  HMMA.16816.F32 R144, R4.reuse, R12, R144 ;  /* 0x0000000c0490723c */ /* 0x048fe20000001890 */
[----:B------:R-:W-:Y:S02]  /*71a0*/  FADD.FTZ R104, R104, R37 ;  /* 0x0000002568687221 */ /* 0x000fe40000010000 */
[----:B------:R-:W-:Y:S02]  /*71b0*/  FADD.FTZ R105, R105, R108 ;  /* 0x0000006c69697221 */ /* 0x000fe40000010000 */
[----:B------:R-:W-:Y:S02]  /*71c0*/  FADD.FTZ R101, R101, R104 ;  /* 0x0000006865657221 */ /* 0x000fe40000010000 */
[----:B------:R-:W-:Y:S01]  /*71d0*/  FADD.FTZ R106, R106, R105 ;  /* 0x000000696a6a7221 */ /* 0x000fe20000010000 */
[----:B------:R-:W-:Y:S01]  /*71e0*/  HMMA.16816.F32 R140, R4, R14, R140 ;  /* 0x0000000e048c723c */ /* 0x000fe2000000188c */
[----:B------:R-:W-:-:S02]  /*71f0*/  FADD.FTZ R102, R102, R101 ;  /* 0x0000006566667221 */ /* 0x000fc40000010000 */
[----:B------:R-:W-:Y:S02]  /*7200*/  FADD.FTZ R106, R103, R106 ;  /* 0x0000006a676a7221 */ /* 0x000fe40000010000 */
[----:B------:R-:W-:Y:S02]  /*7210*/  FADD.FTZ R94, R94, R93 ;  /* 0x0000005d5e5e7221 */ /* 0x000fe40000010000 */
[----:B------:R-:W-:Y:S01]  /*7220*/  FADD.FTZ R98, R98, R97 ;  /* 0x0000006162627221 */ /* 0x000fe20000010000 */
[----:B----4-:R-:W-:Y:S01]  /*7230*/  HMMA.16816.F32 R152, R4, R8, R152 ;  /* 0x000000080498723c */ /* 0x010fe20000001898 */
[----:B------:R-:W-:Y:S02]  /*7240*/  FADD.FTZ R89, R89, R106 ;  /* 0x0000006a59597221 */ /* 0x000fe40000010000 */
[----:B------:R-:W-:Y:S02]  /*7250*/  FADD.FTZ R102, R99, R102 ;  /* 0x0000006663667221 */ /* 0x000fe40000010000 */
[----:B------:R-:W-:-:S02]  /*7260*/  FADD.FTZ R94, R91, R94 ;  /* 0x0000005e5b5e7221 */ /* 0x000fc40000010000 */
[----:B------:R-:W-:Y:S01]  /*7270*/  FADD.FTZ R98, R95, R98 ;  /* 0x000000625f627221 */ /* 0x000fe20000010000 */
[C---:B------:R-:W-:Y:S01]  /*7280*/  HMMA.16816.F32 R148, R4.reuse, R10, R148 ;  /* 0x0000000a0494723c */ /* 0x040fe20000001894 */
        /* <DEDUP_REMOVED lines=9> */
[----:B------:R-:W-:Y:S01]  /*7320*/  HMMA.16816.F32 R160, R4, R26, R160 ;  /* 0x0000001a04a0723c */ /* 0x000fe200000018a0 */
[----:B------:R-:W-:Y:S02]  /*7330*/  FADD.FTZ R84, R84, R87 ;  /* 0x0000005754547221 */ /* 0x000fe40000010000 */
[----:B------:R-:W-:Y:S02]  /*7340*/  FADD.FTZ R81, R81, R82 ;  /* 0x0000005251517221 */ /* 0x000fe40000010000 */
[----:B------:R-:W-:-:S02]  /*7350*/  FADD.FTZ R86, R86, R111 ;  /* 0x0000006f56567221 */ /* 0x000fc40000010000 */
[----:B-----5:R-:W-:Y:S01]  /*7360*/  F2FP.PACK_AB R4, R60, R215 ;  /* 0x000000d73c04723e */ /* 0x020fe200000000ff */
[----:B------:R-:W-:Y:S01]  /*7370*/  FADD.FTZ R113, R113, R114 ;  /* 0x0000007271717221 */ /* 0x000fe20000010000 */
[----:B-1----:R-:W-:Y:S01]  /*7380*/  F2FP.PACK_AB R5, R59, R218 ;  /* 0x000000da3b05723e */ /* 0x002fe200000000ff */
[----:B------:R-:W-:Y:S01]  /*7390*/  FADD.FTZ R215, R215, R84 ;  /* 0x00000054d7d77221 */ /* 0x000fe20000010000 */
[----:B------:R-:W-:Y:S01]  /*73a0*/  F2FP.PACK_AB R6, R62, R211 ;  /* 0x000000d33e06723e */ /* 0x000fe200000000ff */
[----:B------:R-:W-:Y:S01]  /*73b0*/  FADD.FTZ R81, R80, R81 ;  /* 0x0000005150517221 */ /* 0x000fe20000010000 */
[----:B--2---:R-:W-:Y:S01]  /*73c0*/  F2FP.PACK_AB R7, R61, R214 ;  /* 0x000000d63d07723e */ /* 0x004fe200000000ff */
[----:B------:R-:W-:Y:S02]  /*73d0*/  FADD.FTZ R86, R83, R86 ;  /* 0x0000005653567221 */ /* 0x000fe40000010000 */
[----:B------:R-:W-:Y:S02]  /*73e0*/  FADD.FTZ R113, R112, R113 ;  /* 0x0000007170717221 */ /* 0x000fe40000010000 */
[----:B------:R-:W-:-:S02]  /*73f0*/  FADD.FTZ R60, R60, R215 ;  /* 0x000000d73c3c7221 */ /* 0x000fc40000010000 */
[C---:B------:R-:W-:Y:S01]  /*7400*/  HMMA.16816.F32 R164, R4.reuse, R16, R164 ;  /* 0x0000001004a4723c */ /* 0x040fe200000018a4 */
[----:B------:R-:W-:Y:S02]  /*7410*/  FADD.FTZ R218, R218, R81 ;  /* 0x00000051dada7221 */ /* 0x000fe40000010000 */
[----:B------:R-:W-:Y:S02]  /*7420*/  FADD.FTZ R125, R125, R86 ;  /* 0x000000567d7d7221 */ /* 0x000fe40000010000 */
[----:B------:R-:W-:Y:S02]  /*7430*/  FADD.FTZ R128, R128, R113 ;  /* 0x0000007180807221 */ /* 0x000fe40000010000 */
[----:B------:R-:W-:Y:S01]  /*7440*/  FADD.FTZ R211, R211, R60 ;  /* 0x0000003cd3d37221 */ /* 0x000fe20000010000 */
[----:B------:R-:W-:Y:S01]  /*7450*/  HMMA.16816.F32 R168, R4, R18, R168 ;  /* 0x0000001204a8723c */ /* 0x000fe200000018a8 */
[----:B------:R-:W1:Y:S01]  /*7460*/  LDSM.16.MT88.4 R16, [R250+0xb800] ;  /* 0x00b80000fa10783b */ /* 0x000e620000004200 */
        /* <DEDUP_REMOVED lines=9> */
[----:B------:R-:W2:Y:S01]  /*7500*/  LDSM.16.MT88.4 R12, [R249+0xb800] ;  /* 0x00b80000f90c783b */ /* 0x000ea20000004200 */
[----:B------:R-:W-:-:S02]  /*7510*/  FADD.FTZ R61, R61, R214 ;  /* 0x000000d63d3d7221 */ /* 0x000fc40000010000 */
[----:B------:R-:W-:Y:S02]  /*7520*/  FADD.FTZ R90, R90, R121 ;  /* 0x000000795a5a7221 */ /* 0x000fe40000010000 */
[----:B------:R-:W-:Y:S02]  /*7530*/  FADD.FTZ R69, R69, R130 ;  /* 0x0000008245457221 */ /* 0x000fe40000010000 */
[C---:B------:R-:W-:Y:S08]  /*7540*/  HMMA.16816.F32 R180, R4.reuse, R8, R180 ;  /* 0x0000000804b4723c */ /* 0x040ff000000018b4 */
[C---:B------:R-:W-:Y:S01]  /*7550*/  HMMA.16816.F32 R184, R4.reuse, R10, R184 ;  /* 0x0000000a04b8723c */ /* 0x040fe200000018b8 */
[----:B------:R-:W3:Y:S07]  /*7560*/  LDSM.16.MT88.4 R8, [R248+0xb800] ;  /* 0x00b80000f808783b */ /* 0x000eee0000004200 */
[C---:B------:R-:W-:Y:S01]  /*7570*/  HMMA.16816.F32 R188, R4.reuse, R24, R188 ;  /* 0x0000001804bc723c */ /* 0x040fe200000018bc */
[----:B------:R-:W4:Y:S07]  /*7580*/  MUFU.EX2 R24, R107 ;  /* 0x0000006b00187308 */ /* 0x000f2e0000000800 */
[----:B------:R-:W-:Y:S01]  /*7590*/  HMMA.16816.F32 R192, R4, R26, R192 ;  /* 0x0000001a04c0723c */ /* 0x000fe200000018c0 */
[----:B------:R-:W5:Y:S06]  /*75a0*/  MUFU.EX2 R26, R205 ;  /* 0x000000cd001a7308 */ /* 0x000f6c0000000800 */
[----:B------:R-:W-:Y:S01]  /*75b0*/  F2FP.PACK_AB R4, R55, R122 ;  /* 0x0000007a3704723e */ /* 0x000fe200000000ff */
[----:B------:R-:W-:Y:S01]  /*75c0*/  FADD.FTZ R122, R122, R69 ;  /* 0x000000457a7a7221 */ /* 0x000fe20000010000 */
[----:B------:R-:W1:Y:S01]  /*75d0*/  MUFU.EX2 R25, R196 ;  /* 0x000000c400197308 */ /* 0x000e620000000800 */
[----:B------:R-:W-:Y:S01]  /*75e0*/  F2FP.PACK_AB R5, R116, R117 ;  /* 0x000000757405723e */ /* 0x000fe200000000ff */
[----:B------:R-:W-:Y:S01]  /*75f0*/  FADD.FTZ R117, R117, R90 ;  /* 0x0000005a75757221 */ /* 0x000fe20000010000 */
[----:B------:R-:W-:Y:S01]  /*7600*/  F2FP.PACK_AB R6, R129, R118 ;  /* 0x000000768106723e */ /* 0x000fe200000000ff */
[----:B------:R-:W-:Y:S01]  /*7610*/  FADD.FTZ R55, R55, R122 ;  /* 0x0000007a37377221 */ /* 0x000fe20000010000 */
[----:B----4-:R-:W-:Y:S01]  /*7620*/  F2FP.PACK_AB R7, R24, R109 ;  /* 0x0000006d1807723e */ /* 0x010fe200000000ff */
[----:B------:R-:W-:-:S02]  /*7630*/  FADD.FTZ R116, R116, R117 ;  /* 0x0000007574747221 */ /* 0x000fc40000010000 */
[----:B------:R-:W-:Y:S02]  /*7640*/  FADD.FTZ R118, R118, R55 ;  /* 0x0000003776767221 */ /* 0x000fe40000010000 */
[----:B------:R-:W-:Y:S02]  /*7650*/  FADD.FTZ R109, R109, R116 ;  /* 0x000000746d6d7221 */ /* 0x000fe40000010000 */
[C---:B------:R-:W-:Y:S08]  /*7660*/  HMMA.16816.F32 R136, R4.reuse, R20, R136 ;  /* 0x000000140488723c */ /* 0x040ff00000001888 */
[C---:B------:R-:W-:Y:S08]  /*7670*/  HMMA.16816.F32 R132, R4.reuse, R22, R132 ;  /* 0x000000160484723c */ /* 0x040ff00000001884 */
[C---:B-1----:R-:W-:Y:S08]  /*7680*/  HMMA.16816.F32 R144, R4.reuse, R16, R144 ;  /* 0x000000100490723c */ /* 0x042ff00000001890 */
[C---:B------:R-:W-:Y:S08]  /*7690*/  HMMA.16816.F32 R140, R4.reuse, R18, R140 ;  /* 0x00000012048c723c */ /* 0x040ff0000000188c */
[C---:B--2---:R-:W-:Y:S08]  /*76a0*/  HMMA.16816.F32 R152, R4.reuse, R12, R152 ;  /* 0x0000000c0498723c */ /* 0x044ff00000001898 */
[C---:B------:R-:W-:Y:S08]  /*76b0*/  HMMA.16816.F32 R148, R4.reuse, R14, R148 ;  /* 0x0000000e0494723c */ /* 0x040ff00000001894 */
[C---:B---3--:R-:W-:Y:S08]  /*76c0*/  HMMA.16816.F32 R156, R4.reuse, R8, R156 ;  /* 0x00000008049c723c */ /* 0x048ff0000000189c */
[----:B------:R-:W-:Y:S07]  /*76d0*/  HMMA.16816.F32 R160, R4, R10, R160 ;  /* 0x0000000a04a0723c */ /* 0x000fee00000018a0 */
[----:B-----5:R-:W-:Y:S01]  /*76e0*/  F2FP.PACK_AB R4, R26, R207 ;  /* 0x000000cf1a04723e */ /* 0x020fe200000000ff */
[----:B------:R-:W-:Y:S01]  /*76f0*/  FADD.FTZ R207, R207, R62 ;  /* 0x0000003ecfcf7221 */ /* 0x000fe20000010000 */
[C---:B------:R-:W-:Y:S01]  /*7700*/  F2FP.PACK_AB R5, R25.reuse, R210 ;  /* 0x000000d21905723e */ /* 0x040fe200000000ff */
[----:B------:R-:W-:Y:S01]  /*7710*/  FADD.FTZ R210, R210, R61 ;  /* 0x0000003dd2d27221 */ /* 0x000fe20000010000 */
[----:B------:R-:W-:Y:S01]  /*7720*/  F2FP.PACK_AB R6, R232, R201 ;  /* 0x000000c9e806723e */ /* 0x000fe200000000ff */
[----:B------:R-:W-:Y:S01]  /*7730*/  FADD.FTZ R26, R26, R207 ;  /* 0x000000cf1a1a7221 */ /* 0x000fe20000010000 */
[----:B------:R-:W-:Y:S01]  /*7740*/  F2FP.PACK_AB R7, R48, R131 ;  /* 0x000000833007723e */ /* 0x000fe200000000ff */
[----:B------:R-:W-:-:S02]  /*7750*/  FADD.FTZ R210, R25, R210 ;  /* 0x000000d219d27221 */ /* 0x000fc40000010000 */
[----:B------:R-:W-:Y:S02]  /*7760*/  FADD.FTZ R201, R201, R26 ;  /* 0x0000001ac9c97221 */ /* 0x000fe40000010000 */
[----:B------:R-:W-:Y:S02]  /*7770*/  FADD.FTZ R131, R131, R210 ;  /* 0x000000d283837221 */ /* 0x000fe40000010000 */
[C---:B------:R-:W-:Y:S08]  /*7780*/  HMMA.16816.F32 R164, R4.reuse, R20, R164 ;  /* 0x0000001404a4723c */ /* 0x040ff000000018a4 */
[C---:B------:R-:W-:Y:S08]  /*7790*/  HMMA.16816.F32 R168, R4.reuse, R22, R168 ;  /* 0x0000001604a8723c */ /* 0x040ff000000018a8 */
[C---:B------:R-:W-:Y:S08]  /*77a0*/  HMMA.16816.F32 R172, R4.reuse, R16, R172 ;  /* 0x0000001004ac723c */ /* 0x040ff000000018ac */
[C---:B------:R-:W-:Y:S08]  /*77b0*/  HMMA.16816.F32 R176, R4.reuse, R18, R176 ;  /* 0x0000001204b0723c */ /* 0x040ff000000018b0 */
[C---:B------:R-:W-:Y:S08]  /*77c0*/  HMMA.16816.F32 R180, R4.reuse, R12, R180 ;  /* 0x0000000c04b4723c */ /* 0x040ff000000018b4 */
[C---:B------:R-:W-:Y:S08]  /*77d0*/  HMMA.16816.F32 R184, R4.reuse, R14, R184 ;  /* 0x0000000e04b8723c */ /* 0x040ff000000018b8 */
[C---:B------:R-:W-:Y:S08]  /*77e0*/  HMMA.16816.F32 R188, R4.reuse, R8, R188 ;  /* 0x0000000804bc723c */ /* 0x040ff000000018bc */
[----:B------:R-:W-:Y:S07]  /*77f0*/  HMMA.16816.F32 R192, R4, R10, R192 ;  /* 0x0000000a04c0723c */ /* 0x000fee00000018c0 */
[----:B------:R-:W-:-:S02]  /*7800*/  FADD.FTZ R4, R232, R201 ;  /* 0x000000c9e8047221 */ /* 0x000fc40000010000 */
[----:B------:R-:W-:Y:S02]  /*7810*/  FADD.FTZ R6, R48, R131 ;  /* 0x0000008330067221 */ /* 0x000fe40000010000 */
[----:B------:R-:W-:Y:S01]  /*7820*/  FADD.FTZ R5, R129, R118 ;  /* 0x0000007681057221 */ /* 0x000fe20000010000 */
[----:B------:R1:W-:Y:S04]  /*7830*/  STL [R1+0x78], R4 ;  /* 0x0000780401007387 */ /* 0x0003e80000100800 */
[----:B------:R2:W-:Y:S01]  /*7840*/  STL [R1+0x74], R6 ;  /* 0x0000740601007387 */ /* 0x0005e20000100800 */
[----:B-1----:R-:W-:-:S05]  /*7850*/  FADD.FTZ R4, R24, R109 ;  /* 0x0000006d18047221 */ /* 0x002fca0000010000 */
[----:B------:R2:W-:Y:S04]  /*7860*/  STL [R1+0x6c], R4 ;  /* 0x00006c0401007387 */ /* 0x0005e80000100800 */
[----:B------:R2:W-:Y:S01]  /*7870*/  STL [R1+0x70], R5 ;  /* 0x0000700501007387 */ /* 0x0005e20000100800 */
[----:B------:R-:W-:Y:S05]  /*7880*/  @!P0 BRA `(.L_x_49) ;  /* 0x00005b4000008947 */ /* 0x000fea0003800000 */
[----:B--2---:R-:W-:Y:S01]  /*7890*/  LEA.HI.SX32 R5, R30, 0xfffffffe, 0x19 ;  /* 0xfffffffe1e057811 */ /* 0x004fe200078fcaff */
[----:B------:R-:W-:Y:S01]  /*78a0*/  IMAD.MOV.U32 R196, RZ, RZ, R3 ;  /* 0x000000ffffc47224 */ /* 0x000fe200078e0003 */
[----:B------:R-:W-:Y:S01]  /*78b0*/  SHF.L.U64.HI R4, R28, 0x5, R29 ;  /* 0x000000051c047819 */ /* 0x000fe2000001021d */
[----:B------:R-:W-:Y:S01]  /*78c0*/  IMAD.MOV.U32 R201, RZ, RZ, R68 ;  /* 0x000000ffffc97224 */ /* 0x000fe200078e0044 */
[----:B------:R-:W-:Y:S01]  /*78d0*/  MOV R199, R0 ;  /* 0x0000000000c77202 */ /* 0x000fe20000000f00 */
[----:B------:R1:W-:Y:S01]  /*78e0*/  STL [R1+0x68], R5 ;  /* 0x0000680501007387 */ /* 0x0003e20000100800 */
[----:B------:R-:W-:Y:S01]  /*78f0*/  IMAD.MOV.U32 R197, RZ, RZ, R2 ;  /* 0x000000ffffc57224 */ /* 0x000fe200078e0002 */
[----:B------:R-:W-:Y:S05]  /*7900*/  BRA `(.L_x_50) ;  /* 0x000002b000007947 */ /* 0x000fea0003800000 */
.L_x_52:
[----:B------:R-:W2:Y:S01]  /*7910*/  LDL.64 R212, [R1+0x48] ;  /* 0x0000480001d47983 */ /* 0x000ea20000100a00 */
[----:B------:R-:W-:Y:S01]  /*7920*/  ULDC.64 UR4, c[0x0][0x198] ;  /* 0x0000660000047ab9 */ /* 0x000fe20000000a00 */
[----:B------:R-:W-:Y:S01]  /*7930*/  IADD3 R3, R216, -0x1, RZ ;  /* 0xffffffffd8037810 */ /* 0x000fe20007ffe0ff */
[----:B------:R-:W-:Y:S01]  /*7940*/  USHF.L.U32 UR6, UR4, 0x5, URZ ;  /* 0x0000000504067899 */ /* 0x000fe2000800063f */
[----:B------:R-:W3:Y:S01]  /*7950*/  LDL.64 R214, [R1+0x50] ;  /* 0x0000500001d67983 */ /* 0x000ee20000100a00 */
[----:B------:R-:W-:Y:S01]  /*7960*/  USHF.L.U64.HI UR5, UR4, 0x5, UR5 ;  /* 0x0000000504057899 */ /* 0x000fe20008010205 */
[----:B------:R-:W-:Y:S01]  /*7970*/  SHF.R.S32.HI R0, RZ, 0x1f, R3 ;  /* 0x0000001fff007819 */ /* 0x000fe20000011403 */
[C---:B------:R-:W-:Y:S01]  /*7980*/  IMAD.WIDE.U32 R6, R3.reuse, c[0x0][0x198], RZ ;  /* 0x0000660003067a25 */ /* 0x040fe200078e00ff */
[----:B------:R-:W4:Y:S03]  /*7990*/  LDL R224, [R1+0x3c] ;  /* 0x00003c0001e07983 */ /* 0x000f260000100800 */
        /* <DEDUP_REMOVED lines=13> */
[----:B----4-:R1:W-:Y:S01]  /*7a70*/  LDGSTS.E.BYPASS.LTC128B.128 [R224+0x4000], [R68.64] ;  /* 0x0400000044e07fae */ /* 0x0103e2000b901d48 */
        /* <DEDUP_REMOVED lines=17> */
[----:B------:R1:W-:Y:S04]  /*7b90*/  LDGSTS.E.BYPASS.LTC128B.128 [R224+0x7800], [R124.64] ;  /* 0x078000007ce07fae */ /* 0x0003e8000b901d48 */
[----:B------:R-:W0:Y:S01]  /*7ba0*/  LDGDEPBAR ;  /* 0x00000000000079af */ /* 0x000e220000000000 */
[----:B------:R-:W-:-:S05]  /*7bb0*/  BRA `(.L_x_51) ;  /* 0x00001e2000007947 */ /* 0x000fca0003800000 */
.L_x_50:
[----:B------:R-:W2:Y:S01]  /*7bc0*/  LDL R4, [R1+0x68] ;  /* 0x0000680001047983 */ /* 0x000ea20000100800 */
[----:B------:R-:W-:Y:S04]  /*7bd0*/  DEPBAR.LE SB0, 0x0 ;  /* 0x000080000000791a */ /* 0x000fe80000000000 */
[----:B------:R-:W3:Y:S01]  /*7be0*/  LDL.64 R8, [R1+0x40] ;  /* 0x0000400001087983 */ /* 0x000ee20000100a00 */
[----:B------:R-:W-:Y:S04]  /*7bf0*/  MOV R10, c[0x0][0x1a0] ;  /* 0x00006800000a7a02 */ /* 0x000fe80000000f00 */
[----:B------:R-:W-:Y:S01]  /*7c00*/  SHF.L.U32 R10, R10, 0x5, RZ ;  /* 0x000000050a0a7819 */ /* 0x000fe200000006ff */
[----:B------:R-:W4:Y:S04]  /*7c10*/  LDL R3, [R1+0x18] ;  /* 0x0000180001037983 */ /* 0x000f280000100800 */
[----:B------:R-:W5:Y:S04]  /*7c20*/  LDL R7, [R1+0x3c] ;  /* 0x00003c0001077983 */ /* 0x000f680000100800 */
[----:B------:R-:W5:Y:S04]  /*7c30*/  LDL R6, [R1+0x14] ;  /* 0x0000140001067983 */ /* 0x000f680000100800 */
[----:B-1----:R-:W5:Y:S04]  /*7c40*/  LDL R5, [R1+0x10] ;  /* 0x0000100001057983 */ /* 0x002f680000100800 */
[----:B------:R-:W-:Y:S01]  /*7c50*/  BAR.SYNC.DEFER_BLOCKING 0x0 ;  /* 0x0000000000007b1d */ /* 0x000fe20000010000 */
[----:B--2---:R-:W-:Y:S01]  /*7c60*/  SHF.R.S32.HI R0, RZ, 0x1f, R4 ;  /* 0x0000001fff007819 */ /* 0x004fe20000011404 */
[----:B------:R-:W-:Y:S04]  /*7c70*/  IMAD.WIDE.U32 R36, R4, c[0x0][0x1a0], RZ ;  /* 0x0000680004247a25 */ /* 0x000fe800078e00ff */
[----:B------:R-:W-:Y:S01]  /*7c80*/  IMAD R0, R0, c[0x0][0x1a0], RZ ;  /* 0x0000680000007a24 */ /* 0x000fe200078e02ff */
[----:B---3--:R-:W-:Y:S02]  /*7c90*/  LEA R2, P0, R36, R8, 0x7 ;  /* 0x0000000824027211 */ /* 0x008fe400078038ff */
[----:B------:R-:W-:Y:S01]  /*7ca0*/  MOV R9, c[0x0][0x1a4] ;  /* 0x0000690000097a02 */ /* 0x000fe20000000f00 */
[----:B------:R-:W-:Y:S01]  /*7cb0*/  IMAD R0, R4, c[0x0][0x1a4], R0 ;  /* 0x0000690004007a24 */ /* 0x000fe200078e0200 */
[----:B------:R-:W-:Y:S02]  /*7cc0*/  LEA R38, P1, R2, c[0x0][0x170], 0x1 ;  /* 0x00005c0002267a11 */ /* 0x000fe400078208ff */
[----:B------:R-:W-:Y:S02]  /*7cd0*/  MOV R8, c[0x0][0x1a0] ;  /* 0x0000680000087a02 */ /* 0x000fe40000000f00 */
[----:B------:R-:W-:Y:S02]  /*7ce0*/  IADD3 R0, R37, R0, RZ ;  /* 0x0000000025007210 */ /* 0x000fe40007ffe0ff */
[----:B------:R-:W-:Y:S02]  /*7cf0*/  SHF.L.U64.HI R8, R8, 0x5, R9 ;  /* 0x0000000508087819 */ /* 0x000fe40000010209 */
[----:B----4-:R-:W-:Y:S02]  /*7d00*/  LEA.HI.X R3, R36, R3, R0, 0x7, P0 ;  /* 0x0000000324037211 */ /* 0x010fe400000f3c00 */
[-C--:B------:R-:W-:Y:S02]  /*7d10*/  IADD3 R36, P0, R38, R10.reuse, RZ ;  /* 0x0000000a26247210 */ /* 0x080fe40007f1e0ff */
[----:B------:R-:W-:Y:S02]  /*7d20*/  LEA.HI.X R39, R2, c[0x0][0x174], R3, 0x1, P1 ;  /* 0x00005d0002277a11 */ /* 0x000fe400008f0c03 */
[----:B------:R-:W-:Y:S02]  /*7d30*/  IADD3 R42, P1, R36, R10, RZ ;  /* 0x0000000a242a7210 */ /* 0x000fe40007f3e0ff */
[----:B------:R-:W-:Y:S01]  /*7d40*/  IADD3.X R37, R39, R8, RZ, P0, !PT ;  /* 0x0000000827257210 */ /* 0x000fe200007fe4ff */
[----:B------:R-:W-:Y:S01]  /*7d50*/  @!PT LDS RZ, [RZ] ;  /* 0x00000000fffff984 */ /* 0x000fe20000000800 */
[----:B------:R-:W-:Y:S01]  /*7d60*/  @!PT LDS RZ, [RZ] ;  /* 0x00000000fffff984 */ /* 0x000fe20000000800 */
[----:B------:R-:W-:Y:S01]  /*7d70*/  @!PT LDS RZ, [RZ] ;  /* 0x00000000fffff984 */ /* 0x000fe20000000800 */
[----:B-----5:R1:W-:Y:S01]  /*7d80*/  LDGSTS.E.BYPASS.LTC128B.128 [R7+0x8000], [R38.64] ;  /* 0x0800000026077fae */ /* 0x0203e2000b901d48 */
[----:B------:R-:W-:Y:S02]  /*7d90*/  IADD3 R40, P0, R42, R10, RZ ;  /* 0x0000000a2a287210 */ /* 0x000fe40007f1e0ff */
[----:B------:R-:W-:Y:S02]  /*7da0*/  IADD3.X R43, R37, R8, RZ, P1, !PT ;  /* 0x00000008252b7210 */ /* 0x000fe40000ffe4ff */
[----:B------:R-:W-:Y:S02]  /*7db0*/  IADD3 R2, P1, R40, R10, RZ ;  /* 0x0000000a28027210 */ /* 0x000fe40007f3e0ff */
[----:B------:R-:W-:Y:S01]  /*7dc0*/  IADD3.X R41, R43, R8, RZ, P0, !PT ;  /* 0x000000082b297210 */ /* 0x000fe200007fe4ff */
[----:B------:R1:W-:Y:S01]  /*7dd0*/  LDGSTS.E.BYPASS.LTC128B.128 [R7+0x8800], [R36.64] ;  /* 0x0880000024077fae */ /* 0x0003e2000b901d48 */
[----:B------:R-:W-:Y:S02]  /*7de0*/  IADD3 R44, P0, R2, R10, RZ ;  /* 0x0000000a022c7210 */ /* 0x000fe40007f1e0ff */
[----:B------:R-:W-:Y:S02]  /*7df0*/  IADD3.X R3, R41, R8, RZ, P1, !PT ;  /* 0x0000000829037210 */ /* 0x000fe40000ffe4ff */
[----:B------:R-:W-:Y:S02]  /*7e00*/  IADD3 R46, P1, R44, R10, RZ ;  /* 0x0000000a2c2e7210 */ /* 0x000fe40007f3e0ff */
[----:B------:R-:W-:Y:S01]  /*7e10*/  IADD3.X R45, R3, R8, RZ, P0, !PT ;  /* 0x00000008032d7210 */ /* 0x000fe200007fe4ff */
[----:B------:R1:W-:Y:S01]  /*7e20*/  LDGSTS.E.BYPASS.LTC128B.128 [R7+0x9000], [R42.64] ;  /* 0x090000002a077fae */ /* 0x0003e2000b901d48 */
[----:B------:R-:W-:Y:S02]  /*7e30*/  IADD3 R48, P0, R46, R10, RZ ;  /* 0x0000000a2e307210 */ /* 0x000fe40007f1e0ff */
[----:B------:R-:W-:Y:S02]  /*7e40*/  IADD3.X R47, R45, R8, RZ, P1, !PT ;  /* 0x000000082d2f7210 */ /* 0x000fe40000ffe4ff */
[----:B------:R-:W-:Y:S02]  /*7e50*/  MOV R0, R4 ;  /* 0x0000000400007202 */ /* 0x000fe40000000f00 */
[----:B------:R-:W-:Y:S01]  /*7e60*/  IADD3.X R49, R47, R8, RZ, P0, !PT ;  /* 0x000000082f317210 */ /* 0x000fe200007fe4ff */
[----:B------:R1:W-:Y:S08]  /*7e70*/  LDGSTS.E.BYPASS.LTC128B.128 [R7+0x9800], [R40.64] ;  /* 0x0980000028077fae */ /* 0x0003f0000b901d48 */
[----:B------:R2:W-:Y:S08]  /*7e80*/  LDGSTS.E.BYPASS.LTC128B.128 [R7+0xa000], [R2.64] ;  /* 0x0a00000002077fae */ /* 0x0005f0000b901d48 */
[----:B------:R1:W-:Y:S08]  /*7e90*/  LDGSTS.E.BYPASS.LTC128B.128 [R7+0xa800], [R44.64] ;  /* 0x0a8000002c077fae */ /* 0x0003f0000b901d48 */
[----:B------:R1:W-:Y:S08]  /*7ea0*/  LDGSTS.E.BYPASS.LTC128B.128 [R7+0xb000], [R46.64] ;  /* 0x0b0000002e077fae */ /* 0x0003f0000b901d48 */
[----:B------:R1:W-:Y:S08]  /*7eb0*/  LDGSTS.E.BYPASS.LTC128B.128 [R7+0xb800], [R48.64] ;  /* 0x0b80000030077fae */ /* 0x0003f0000b901d48 */
[----:B--2---:R-:W2:Y:S04]  /*7ec0*/  LDL R2, [R1+0xc] ;  /* 0x00000c0001027983 */ /* 0x004ea80000100800 */
[----:B------:R-:W-:Y:S08]  /*7ed0*/  LDSM.16.M88.4 R204, [R6] ;  /* 0x0000000006cc783b */ /* 0x000ff00000000200 */
[----:B------:R-:W1:Y:S08]  /*7ee0*/  LDSM.16.M88.4 R208, [R5+0x4000] ;  /* 0x0040000005d0783b */ /* 0x000e700000000200 */
[----:B------:R-:W3:Y:S08]  /*7ef0*/  LDSM.16.M88.4 R212, [R6+0x2000] ;  /* 0x0020000006d4783b */ /* 0x000ef00000000200 */
[----:B------:R-:W4:Y:S08]  /*7f00*/  LDSM.16.M88.4 R216, [R5+0x4800] ;  /* 0x0048000005d8783b */ /* 0x000f300000000200 */
[----:B------:R-:W5:Y:S08]  /*7f10*/  LDSM.16.M88.4 R220, [R5+0x5000] ;  /* 0x0050000005dc783b */ /* 0x000f700000000200 */
[----:B------:R-:W1:Y:S08]  /*7f20*/  LDSM.16.M88.4 R224, [R5+0x5800] ;  /* 0x0058000005e0783b */ /* 0x000e700000000200 */
[----:B------:R-:W1:Y:S08]  /*7f30*/  LDSM.16.M88.4 R228, [R5+0x6000] ;  /* 0x0060000005e4783b */ /* 0x000e700000000200 */
[----:B------:R-:W3:Y:S08]  /*7f40*/  LDSM.16.M88.4 R232, [R5+0x6800] ;  /* 0x0068000005e8783b */ /* 0x000ef00000000200 */
[----:B------:R-:W4:Y:S08]  /*7f50*/  LDSM.16.M88.4 R236, [R5+0x7000] ;  /* 0x0070000005ec783b */ /* 0x000f300000000200 */
[----:B------:R1:W2:Y:S08]  /*7f60*/  LDSM.16.M88.4 R240, [R5+0x7800] ;  /* 0x0078000005f0783b */ /* 0x0002b00000000200 */
[----:B------:R-:W2:Y:S04]  /*7f70*/  LDL R3, [R1+0x4] ;  /* 0x0000040001037983 */ /* 0x000ea80000100800 */
[----:B------:R-:W0:Y:S01]  /*7f80*/  LDGDEPBAR ;  /* 0x00000000000079af */ /* 0x000e220000000000 */
[-C--:B-1----:R-:W-:Y:S08]  /*7f90*/  HMMA.16816.F32 R4, R204, R208.reuse, RZ ;  /* 0x000000d0cc04723c */ /* 0x082ff000000018ff */
[C---:B---3--:R-:W-:Y:S08]  /*7fa0*/  HMMA.16816.F32 R8, R212.reuse, R208, RZ ;  /* 0x000000d0d408723c */ /* 0x048ff000000018ff */
[-C--:B------:R-:W-:Y:S08]  /*7fb0*/  HMMA.16816.F32 R12, R212, R210.reuse, RZ ;  /* 0x000000d2d40c723c */ /* 0x080ff000000018ff */
[C---:B------:R-:W-:Y:S08]  /*7fc0*/  HMMA.16816.F32 R16, R204.reuse, R210, RZ ;  /* 0x000000d2cc10723c */ /* 0x040ff000000018ff */
[-C--:B----4-:R-:W-:Y:S08]  /*7fd0*/  HMMA.16816.F32 R20, R204, R216.reuse, RZ ;  /* 0x000000d8cc14723c */ /* 0x090ff000000018ff */
[C---:B------:R-:W-:Y:S07]  /*7fe0*/  HMMA.16816.F32 R24, R212.reuse, R216, RZ ;  /* 0x000000d8d418723c */ /* 0x040fee00000018ff */
[----:B------:R-:W-:Y:S01]  /*7ff0*/  MOV R216, R0 ;  /* 0x0000000000d87202 */ /* 0x000fe20000000f00 */
[-C--:B------:R-:W-:Y:S03]  /*8000*/  HMMA.16816.F32 R28, R212, R218.reuse, RZ ;  /* 0x000000dad41c723c */ /* 0x080fe600000018ff */
[----:B------:R-:W-:Y:S05]  /*8010*/  ISETP.GT.AND P0, PT, R216, RZ, PT ;  /* 0x000000ffd800720c */ /* 0x000fea0003f04270 */
[C---:B------:R-:W-:Y:S08]  /*8020*/  HMMA.16816.F32 R32, R204.reuse, R218, RZ ;  /* 0x000000dacc20723c */ /* 0x040ff000000018ff */
[-C--:B-----5:R-:W-:Y:S08]  /*8030*/  HMMA.16816.F32 R36, R204, R220.reuse, RZ ;  /* 0x000000dccc24723c */ /* 0x0a0ff000000018ff */
[C---:B------:R-:W-:Y:S08]  /*8040*/  HMMA.16816.F32 R40, R212.reuse, R220, RZ ;  /* 0x000000dcd428723c */ /* 0x040ff000000018ff */
[-C--:B------:R-:W-:Y:S08]  /*8050*/  HMMA.16816.F32 R44, R212, R222.reuse, RZ ;  /* 0x000000ded42c723c */ /* 0x080ff000000018ff */
        /* <DEDUP_REMOVED lines=14> */
[C---:B------:R-:W-:Y:S01]  /*8140*/  HMMA.16816.F32 R104, R212.reuse, R236, RZ ;  /* 0x000000ecd468723c */ /* 0x040fe200000018ff */
[----:B--2---:R-:W-:Y:S07]  /*8150*/  LDSM.16.M88.4 R208, [R2] ;  /* 0x0000000002d0783b */ /* 0x004fee0000000200 */
[-C--:B------:R-:W-:Y:S08]  /*8160*/  HMMA.16816.F32 R108, R212, R238.reuse, RZ ;  /* 0x000000eed46c723c */ /* 0x080ff000000018ff */
[C---:B------:R-:W-:Y:S08]  /*8170*/  HMMA.16816.F32 R112, R204.reuse, R238, RZ ;  /* 0x000000eecc70723c */ /* 0x040ff000000018ff */
[-C--:B------:R-:W-:Y:S08]  /*8180*/  HMMA.16816.F32 R116, R204, R240.reuse, RZ ;  /* 0x000000f0cc74723c */ /* 0x080ff000000018ff */
[C---:B------:R-:W-:Y:S08]  /*8190*/  HMMA.16816.F32 R120, R212.reuse, R240, RZ ;  /* 0x000000f0d478723c */ /* 0x040ff000000018ff */
[-C--:B------:R-:W-:Y:S01]  /*81a0*/  HMMA.16816.F32 R124, R212, R242.reuse, RZ ;  /* 0x000000f2d47c723c */ /* 0x080fe200000018ff */
[----:B------:R1:W-:Y:S07]  /*81b0*/  LDSM.16.M88.4 R212, [R2+0x2000] ;  /* 0x0020000002d4783b */ /* 0x0003ee0000000200 */
[----:B------:R-:W-:Y:S01]  /*81c0*/  HMMA.16816.F32 R128, R204, R242, RZ ;  /* 0x000000f2cc80723c */ /* 0x000fe200000018ff */
[----:B------:R-:W2:Y:S08]  /*81d0*/  LDSM.16.M88.4 R204, [R251+0x4000] ;  /* 0x00400000fbcc783b */ /* 0x000eb00000000200 */
[----:B-1----:R-:W3:Y:S01]  /*81e0*/  LDL R2, [R1+0x8] ;  /* 0x0000080001027983 */ /* 0x002ee20000100800 */
[-C--:B--2---:R-:W-:Y:S08]  /*81f0*/  HMMA.16816.F32 R4, R208, R204.reuse, R4 ;  /* 0x000000ccd004723c */ /* 0x084ff00000001804 */
        /* <DEDUP_REMOVED lines=37> */
[----:B---3--:R-:W-:Y:S07]  /*8450*/  LDSM.16.M88.4 R212, [R2+0x2000] ;  /* 0x0020000002d4783b */ /* 0x008fee0000000200 */
[----:B------:R-:W-:Y:S01]  /*8460*/  HMMA.16816.F32 R128, R208, R206, R128 ;  /* 0x000000ced080723c */ /* 0x000fe20000001880 */
[----:B------:R1:W-:Y:S08]  /*8470*/  LDSM.16.M88.4 R204, [R2] ;  /* 0x0000000002cc783b */ /* 0x0003f00000000200 */
[----:B------:R-:W2:Y:S08]  /*8480*/  LDSM.16.M88.4 R208, [R3] ;  /* 0x0000000003d0783b */ /* 0x000eb00000000200 */
[----:B-1----:R-:W3:Y:S01]  /*8490*/  LDL R2, [R1] ;  /* 0x0000000001027983 */ /* 0x002ee20000100800 */
[-C--:B--2---:R-:W-:Y:S08]  /*84a0*/  HMMA.16816.F32 R4, R204, R208.reuse, R4 ;  /* 0x000000d0cc04723c */ /* 0x084ff00000001804 */
        /* <DEDUP_REMOVED lines=37> */
[----:B---3--:R-:W-:Y:S07]  /*8700*/  LDSM.16.M88.4 R212, [R2+0x2000] ;  /* 0x0020000002d4783b */ /* 0x008fee0000000200 */
[----:B------:R-:W-:Y:S01]  /*8710*/  HMMA.16816.F32 R128, R204, R210, R128 ;  /* 0x000000d2cc80723c */ /* 0x000fe20000001880 */
[----:B------:R-:W-:Y:S08]  /*8720*/  LDSM.16.M88.4 R204, [R2] ;  /* 0x0000000002cc783b */ /* 0x000ff00000000200 */
[----:B------:R-:W1:Y:S02]  /*8730*/  LDSM.16.M88.4 R208, [R198] ;  /* 0x00000000c6d0783b */ /* 0x000e640000000200 */
[-C--:B-1----:R-:W-:Y:S08]  /*8740*/  HMMA.16816.F32 R4, R204, R208.reuse, R4 ;  /* 0x000000d0cc04723c */ /* 0x082ff00000001804 */
[C---:B------:R-:W-:Y:S08]  /*8750*/  HMMA.16816.F32 R8, R212.reuse, R208, R8 ;  /* 0x000000d0d408723c */ /* 0x040ff00000001808 */
[-C--:B------:R-:W-:Y:S08]  /*8760*/  HMMA.16816.F32 R12, R212, R210.reuse, R12 ;  /* 0x000000d2d40c723c */ /* 0x080ff0000000180c */
[C---:B------:R-:W-:Y:S01]  /*8770*/  HMMA.16816.F32 R16, R204.reuse, R210, R16 ;  /* 0x000000d2cc10723c */ /* 0x040fe20000001810 */
[----:B------:R-:W1:Y:S03]  /*8780*/  LDSM.16.M88.4 R208, [R198+0x800] ;  /* 0x00080000c6d0783b */ /* 0x000e660000000200 */
[----:B------:R-:W-:Y:S02]  /*8790*/  FMUL.FTZ R3, R7, c[0x0][0x2ec] ;  /* 0x0000bb0007037a20 */ /* 0x000fe40000410000 */
[----:B------:R-:W-:Y:S02]  /*87a0*/  FMUL.FTZ R221, R4, c[0x0][0x2ec] ;  /* 0x0000bb0004dd7a20 */ /* 0x000fe40000410000 */
[----:B------:R2:W3:Y:S01]  /*87b0*/  MUFU.TANH R225, R3 ;  /* 0x0000000300e17308 */ /* 0x0004e20000002400 */
[----:B------:R-:W-:Y:S03]  /*87c0*/  FMUL.FTZ R2, R8, c[0x0][0x2ec] ;  /* 0x0000bb0008027a20 */ /* 0x000fe60000410000 */
[----:B------:R-:W-:Y:S02]  /*87d0*/  FMUL.FTZ R0, R9, c[0x0][0x2ec] ;  /* 0x0000bb0009007a20 */ /* 0x000fe40000410000 */
[----:B------:R-:W-:Y:S02]  /*87e0*/  FMUL.FTZ R223, R5, c[0x0][0x2ec] ;  /* 0x0000bb0005df7a20 */ /* 0x000fe40000410000 */
[----:B------:R-:W-:Y:S02]  /*87f0*/  FMUL.FTZ R227, R6, c[0x0][0x2ec] ;  /* 0x0000bb0006e37a20 */ /* 0x000fe40000410000 */
[----:B------:R4:W3:Y:S01]  /*8800*/  MUFU.TANH R222, R2 ;  /* 0x0000000200de7308 */ /* 0x0008e20000002400 */
[----:B------:R-:W-:Y:S02]  /*8810*/  FMUL.FTZ R9, R10, c[0x0][0x2ec] ;  /* 0x0000bb000a097a20 */ /* 0x000fe40000410000 */
[----:B------:R-:W-:Y:S02]  /*8820*/  FMUL.FTZ R11, R11, c[0x0][0x2ec] ;  /* 0x0000bb000b0b7a20 */ /* 0x000fe40000410000 */
[----:B------:R-:W-:Y:S02]  /*8830*/  FMUL.FTZ R237, R12, c[0x0][0x2ec] ;  /* 0x0000bb000ced7a20 */ /* 0x000fe40000410000 */
[----:B------:R-:W-:Y:S02]  /*8840*/  FMUL.FTZ R17, R17, c[0x0][0x2ec] ;  /* 0x0000bb0011117a20 */ /* 0x000fe40000410000 */
[----:B------:R-:W-:Y:S01]  /*8850*/  FMUL.FTZ R235, R16, c[0x0][0x2ec] ;  /* 0x0000bb0010eb7a20 */ /* 0x000fe20000410000 */
[----:B------:R5:W3:Y:S01]  /*8860*/  MUFU.TANH R229, R0 ;  /* 0x0000000000e57308 */ /* 0x000ae20000002400 */
[----:B--2---:R-:W-:Y:S09]  /*8870*/  FMUL.FTZ R3, R13, c[0x0][0x2ec] ;  /* 0x0000bb000d037a20 */ /* 0x004ff20000410000 */
[----:B------:R2:W2:Y:S01]  /*8880*/  MUFU.TANH R239, R3 ;  /* 0x0000000300ef7308 */ /* 0x0004a20000002400 */
[-C--:B-1----:R-:W-:Y:S03]  /*8890*/  HMMA.16816.F32 R20, R204, R208.reuse, R20 ;  /* 0x000000d0cc14723c */ /* 0x082fe60000001814 */
[----:B----4-:R-:W-:Y:S06]  /*88a0*/  FMUL.FTZ R2, R14, c[0x0][0x2ec] ;  /* 0x0000bb000e027a20 */ /* 0x010fec0000410000 */
[----:B------:R1:W4:Y:S01]  /*88b0*/  MUFU.TANH R13, R2 ;  /* 0x00000002000d7308 */ /* 0x0003220000002400 */
[C---:B------:R-:W-:Y:S04]  /*88c0*/  HMMA.16816.F32 R24, R212.reuse, R208, R24 ;  /* 0x000000d0d418723c */ /* 0x040fe80000001818 */
[----:B-----5:R-:W-:Y:S04]  /*88d0*/  FMUL.FTZ R0, R15, c[0x0][0x2ec] ;  /* 0x0000bb000f007a20 */ /* 0x020fe80000410000 */
[-C--:B------:R-:W-:Y:S01]  /*88e0*/  HMMA.16816.F32 R28, R212, R210.reuse, R28 ;  /* 0x000000d2d41c723c */ /* 0x080fe2000000181c */
[----:B------:R5:W3:Y:S03]  /*88f0*/  MUFU.TANH R15, R0 ;  /* 0x00000000000f7308 */ /* 0x000ae60000002400 */
[----:B--2---:R-:W-:Y:S04]  /*8900*/  FMUL.FTZ R3, R18, c[0x0][0x2ec] ;  /* 0x0000bb0012037a20 */ /* 0x004fe80000410000 */
[C---:B------:R-:W-:Y:S01]  /*8910*/  HMMA.16816.F32 R32, R204.reuse, R210, R32 ;  /* 0x000000d2cc20723c */ /* 0x040fe20000001820 */
[----:B------:R-:W2:Y:S02]  /*8920*/  LDSM.16.M88.4 R208, [R198+0x1000] ;  /* 0x00100000c6d0783b */ /* 0x000ea40000000200 */
[----:B------:R3:W2:Y:S01]  /*8930*/  MUFU.TANH R231, R3 ;  /* 0x0000000300e77308 */ /* 0x0006a20000002400 */
[----:B------:R-:W-:Y:S02]  /*8940*/  FMUL.FTZ R14, R22, c[0x0][0x2ec] ;  /* 0x0000bb00160e7a20 */ /* 0x000fe40000410000 */
[----:B------:R-:W-:Y:S02]  /*8950*/  FMUL.FTZ R21, R21, c[0x0][0x2ec] ;  /* 0x0000bb0015157a20 */ /* 0x000fe40000410000 */
[----:B-1----:R-:W-:Y:S04]  /*8960*/  FMUL.FTZ R2, R19, c[0x0][0x2ec] ;  /* 0x0000bb0013027a20 */ /* 0x002fe80000410000 */
[----:B------:R-:W-:Y:S01]  /*8970*/  FMUL.FTZ R19, R27, c[0x0][0x2ec] ;  /* 0x0000bb001b137a20 */ /* 0x000fe20000410000 */
[----:B------:R1:W1:Y:S01]  /*8980*/  MUFU.TANH R243, R17 ;  /* 0x0000001100f37308 */ /* 0x0002620000002400 */
[----:B------:R-:W-:Y:S02]  /*8990*/  FMUL.FTZ R226, R20, c[0x0][0x2ec] ;  /* 0x0000bb0014e27a20 */ /* 0x000fe40000410000 */
[----:B------:R-:W-:Y:S02]  /*89a0*/  FMUL.FTZ R27, R28, c[0x0][0x2ec] ;  /* 0x0000bb001c1b7a20 */ /* 0x000fe40000410000 */
[----:B-----5:R-:W-:Y:S02]  /*89b0*/  FMUL.FTZ R0, R25, c[0x0][0x2ec] ;  /* 0x0000bb0019007a20 */ /* 0x020fe40000410000 */
[----:B------:R-:W-:Y:S03]  /*89c0*/  FMUL.FTZ R241, R24, c[0x0][0x2ec] ;  /* 0x0000bb0018f17a20 */ /* 0x000fe60000410000 */
[----:B------:R5:W4:Y:S01]  /*89d0*/  MUFU.TANH R25, R0 ;  /* 0x0000000000197308 */ /* 0x000b220000002400 */
[----:B------:R-:W-:Y:S02]  /*89e0*/  FMUL.FTZ R234, R33, c[0x0][0x2ec] ;  /* 0x0000bb0021ea7a20 */ /* 0x000fe40000410000 */
[----:B---3--:R-:W-:Y:S07]  /*89f0*/  FMUL.FTZ R3, R23, c[0x0][0x2ec] ;  /* 0x0000bb0017037a20 */ /* 0x008fee0000410000 */
[----:B------:R3:W3:Y:S01]  /*8a00*/  MUFU.TANH R18, R3 ;  /* 0x0000000300127308 */ /* 0x0006e20000002400 */
[----:B-1----:R-:W-:Y:S02]  /*8a10*/  FMUL.FTZ R17, R26, c[0x0][0x2ec] ;  /* 0x0000bb001a117a20 */ /* 0x002fe40000410000 */
[----:B------:R-:W-:Y:S01]  /*8a20*/  FMUL.FTZ R26, R32, c[0x0][0x2ec] ;  /* 0x0000bb00201a7a20 */ /* 0x000fe20000410000 */
[-C--:B--2---:R-:W-:Y:S06]  /*8a30*/  HMMA.16816.F32 R36, R204, R208.reuse, R36 ;  /* 0x000000d0cc24723c */ /* 0x084fec0000001824 */
[----:B------:R1:W2:Y:S01]  /*8a40*/  MUFU.TANH R233, R2 ;  /* 0x0000000200e97308 */ /* 0x0002a20000002400 */
[----:B-----5:R-:W-:Y:S01]  /*8a50*/  FMUL.FTZ R0, R31, c[0x0][0x2ec] ;  /* 0x0000bb001f007a20 */ /* 0x020fe20000410000 */
[C---:B------:R-:W-:Y:S08]  /*8a60*/  HMMA.16816.F32 R40, R212.reuse, R208, R40 ;  /* 0x000000d0d428723c */ /* 0x040ff00000001828 */
[----:B------:R5:W2:Y:S01]  /*8a70*/  MUFU.TANH R23, R0 ;  /* 0x0000000000177308 */ /* 0x000aa20000002400 */
[----:B---3--:R-:W-:Y:S01]  /*8a80*/  FMUL.FTZ R3, R29, c[0x0][0x2ec] ;  /* 0x0000bb001d037a20 */ /* 0x008fe20000410000 */
[-C--:B------:R-:W-:Y:S08]  /*8a90*/  HMMA.16816.F32 R44, R212, R210.reuse, R44 ;  /* 0x000000d2d42c723c */ /* 0x080ff0000000182c */
[----:B------:R3:W2:Y:S01]  /*8aa0*/  MUFU.TANH R29, R3 ;  /* 0x00000003001d7308 */ /* 0x0006a20000002400 */
[----:B------:R-:W-:Y:S01]  /*8ab0*/  FMUL.FTZ R242, R36, c[0x0][0x2ec] ;  /* 0x0000bb0024f27a20 */ /* 0x000fe20000410000 */
[C---:B------:R-:W-:Y:S04]  /*8ac0*/  HMMA.16816.F32 R48, R204.reuse, R210, R48 ;  /* 0x000000d2cc30723c */ /* 0x040fe80000001830 */
[----:B------:R-:W-:Y:S02]  /*8ad0*/  FMUL.FTZ R238, R37, c[0x0][0x2ec] ;  /* 0x0000bb0025ee7a20 */ /* 0x000fe40000410000 */
[----:B------:R-:W-:Y:S02]  /*8ae0*/  FMUL.FTZ R22, R38, c[0x0][0x2ec] ;  /* 0x0000bb0026167a20 */ /* 0x000fe40000410000 */
[----:B------:R-:W2:Y:S01]  /*8af0*/  MUFU.TANH R230, R21 ;  /* 0x0000001500e67308 */ /* 0x000ea20000002400 */
[----:B-1----:R-:W-:Y:S03]  /*8b00*/  FMUL.FTZ R2, R30, c[0x0][0x2ec] ;  /* 0x0000bb001e027a20 */ /* 0x002fe60000410000 */
[----:B-----5:R-:W-:Y:S02]  /*8b10*/  FMUL.FTZ R0, R41, c[0x0][0x2ec] ;  /* 0x0000bb0029007a20 */ /* 0x020fe40000410000 */
[----:B------:R-:W-:Y:S02]  /*8b20*/  FMUL.FTZ R40, R40, c[0x0][0x2ec] ;  /* 0x0000bb0028287a20 */ /* 0x000fe40000410000 */
[----:B------:R-:W-:Y:S02]  /*8b30*/  FMUL.FTZ R41, R42, c[0x0][0x2ec] ;  /* 0x0000bb002a297a20 */ /* 0x000fe40000410000 */
[----:B------:R-:W1:Y:S01]  /*8b40*/  MUFU.TANH R31, R0 ;  /* 0x00000000001f7308 */ /* 0x000e620000002400 */
[----:B------:R-:W-:Y:S02]  /*8b50*/  FMUL.FTZ R43, R43, c[0x0][0x2ec] ;  /* 0x0000bb002b2b7a20 */ /* 0x000fe40000410000 */
[----:B------:R-:W-:Y:S02]  /*8b60*/  FMUL.FTZ R42, R44, c[0x0][0x2ec] ;  /* 0x0000bb002c2a7a20 */ /* 0x000fe40000410000 */
[----:B---3--:R-:W-:Y:S02]  /*8b70*/  FMUL.FTZ R3, R34, c[0x0][0x2ec] ;  /* 0x0000bb0022037a20 */ /* 0x008fe40000410000 */
[----:B------:R-:W-:Y:S02]  /*8b80*/  FMUL.FTZ R48, R48, c[0x0][0x2ec] ;  /* 0x0000bb0030307a20 */ /* 0x000fe40000410000 */
[----:B------:R-:W-:Y:S01]  /*8b90*/  FMUL.FTZ R49, R49, c[0x0][0x2ec] ;  /* 0x0000bb0031317a20 */ /* 0x000fe20000410000 */
[----:B------:R3:W1:Y:S01]  /*8ba0*/  MUFU.TANH R33, R3 ;  /* 0x0000000300217308 */ /* 0x0006620000002400 */
[----:B------:R-:W-:Y:S02]  /*8bb0*/  FMUL.FTZ R51, R51, c[0x0][0x2ec] ;  /* 0x0000bb0033337a20 */ /* 0x000fe40000410000 */
[----:B------:R-:W-:Y:S02]  /*8bc0*/  FMUL.FTZ R44, R45, c[0x0][0x2ec] ;  /* 0x0000bb002d2c7a20 */ /* 0x000fe40000410000 */
[----:B------:R-:W-:Y:S02]  /*8bd0*/  FMUL.FTZ R45, R46, c[0x0][0x2ec] ;  /* 0x0000bb002e2d7a20 */ /* 0x000fe40000410000 */
[----:B------:R-:W-:Y:S02]  /*8be0*/  FMUL.FTZ R47, R47, c[0x0][0x2ec] ;  /* 0x0000bb002f2f7a20 */ /* 0x000fe40000410000 */
[----:B------:R-:W-:Y:S01]  /*8bf0*/  FMUL.FTZ R50, R50, c[0x0][0x2ec] ;  /* 0x0000bb0032327a20 */ /* 0x000fe20000410000 */
[----:B------:R-:W1:Y:S10]  /*8c00*/  MUFU.TANH R211, R48 ;  /* 0x0000003000d37308 */ /* 0x000e740000002400 */
[----:B------:R-:W1:Y:S01]  /*8c10*/  MUFU.TANH R209, R49 ;  /* 0x0000003100d17308 */ /* 0x000e620000002400 */
[----:B---3--:R-:W-:Y:S02]  /*8c20*/  FMUL.FTZ R3, R39, c[0x0][0x2ec] ;  /* 0x0000bb0027037a20 */ /* 0x008fe40000410000 */
[----:B------:R-:W3:Y:S07]  /*8c30*/  LDSM.16.M88.4 R36, [R198+0x1800] ;  /* 0x00180000c624783b */ /* 0x000eee0000000200 */
[----:B------:R-:W1:Y:S10]  /*8c40*/  MUFU.TANH R34, R51 ;  /* 0x0000003300227308 */ /* 0x000e740000002400 */
[----:B------:R5:W1:Y:S10]  /*8c50*/  MUFU.TANH R21, R2 ;  /* 0x0000000200157308 */ /* 0x000a740000002400 */
[----:B------:R-:W1:Y:S10]  /*8c60*/  MUFU.TANH R221, R221 ;  /* 0x000000dd00dd7308 */ /* 0x000e740000002400 */
[----:B------:R-:W1:Y:S01]  /*8c70*/  MUFU.TANH R223, R223 ;  /* 0x000000df00df7308 */ /* 0x000e620000002400 */
[----:B-----5:R-:W-:Y:S01]  /*8c80*/  FMUL.FTZ R2, R35, c[0x0][0x2ec] ;  /* 0x0000bb0023027a20 */ /* 0x020fe20000410000 */
[-C--:B---3--:R-:W-:Y:S08]  /*8c90*/  HMMA.16816.F32 R52, R204, R36.reuse, R52 ;  /* 0x00000024cc34723c */ /* 0x088ff00000001834 */
[----:B------:R-:W3:Y:S01]  /*8ca0*/  MUFU.TANH R227, R227 ;  /* 0x000000e300e37308 */ /* 0x000ee20000002400 */
[C---:B------:R-:W-:Y:S09]  /*8cb0*/  HMMA.16816.F32 R56, R212.reuse, R36, R56 ;  /* 0x00000024d438723c */ /* 0x040ff20000001838 */
[----:B------:R-:W1:Y:S01]  /*8cc0*/  MUFU.TANH R9, R9 ;  /* 0x0000000900097308 */ /* 0x000e620000002400 */
[-C--:B------:R-:W-:Y:S09]  /*8cd0*/  HMMA.16816.F32 R60, R212, R38.reuse, R60 ;  /* 0x00000026d43c723c */ /* 0x080ff2000000183c */
[----:B------:R-:W1:Y:S01]  /*8ce0*/  MUFU.TANH R11, R11 ;  /* 0x0000000b000b7308 */ /* 0x000e620000002400 */
[C---:B------:R-:W-:Y:S01]  /*8cf0*/  HMMA.16816.F32 R64, R204.reuse, R38, R64 ;  /* 0x00000026cc40723c */ /* 0x040fe20000001840 */
[----:B------:R-:W5:Y:S03]  /*8d00*/  LDSM.16.M88.4 R36, [R198+0x2000] ;  /* 0x00200000c624783b */ /* 0x000f660000000200 */
[----:B------:R-:W-:Y:S02]  /*8d10*/  FMUL.FTZ R0, R52, c[0x0][0x2ec] ;  /* 0x0000bb0034007a20 */ /* 0x000fe40000410000 */
[----:B------:R-:W-:Y:S02]  /*8d20*/  FMUL.FTZ R53, R53, c[0x0][0x2ec] ;  /* 0x0000bb0035357a20 */ /* 0x000fe40000410000 */
[----:B------:R-:W-:Y:S01]  /*8d30*/  FMUL.FTZ R54, R54, c[0x0][0x2ec] ;  /* 0x0000bb0036367a20 */ /* 0x000fe20000410000 */
[----:B------:R-:W1:Y:S03]  /*8d40*/  MUFU.TANH R219, R0 ;  /* 0x0000000000db7308 */ /* 0x000e660000002400 */
[----:B------:R-:W-:Y:S02]  /*8d50*/  FMUL.FTZ R52, R55, c[0x0][0x2ec] ;  /* 0x0000bb0037347a20 */ /* 0x000fe40000410000 */
[----:B------:R-:W-:Y:S02]  /*8d60*/  FMUL.FTZ R46, R56, c[0x0][0x2ec] ;  /* 0x0000bb00382e7a20 */ /* 0x000fe40000410000 */
        /* <DEDUP_REMOVED lines=8> */
[----:B------:R2:W2:Y:S01]  /*8df0*/  MUFU.TANH R218, R64 ;  /* 0x0000004000da7308 */ /* 0x0004a20000002400 */
[----:B------:R-:W-:Y:S02]  /*8e00*/  FMUL.FTZ R55, R62, c[0x0][0x2ec] ;  /* 0x0000bb003e377a20 */ /* 0x000fe40000410000 */
[----:B------:R-:W-:Y:S02]  /*8e10*/  FMUL.FTZ R58, R66, c[0x0][0x2ec] ;  /* 0x0000bb00423a7a20 */ /* 0x000fe40000410000 */
[----:B------:R-:W-:Y:S05]  /*8e20*/  FMUL.FTZ R60, R67, c[0x0][0x2ec] ;  /* 0x0000bb00433c7a20 */ /* 0x000fea0000410000 */
[----:B------:R2:W2:Y:S01]  /*8e30*/  MUFU.TANH R210, R65 ;  /* 0x0000004100d27308 */ /* 0x0004a20000002400 */
[-C--:B-----5:R-:W-:Y:S03]  /*8e40*/  HMMA.16816.F32 R68, R204, R36.reuse, R68 ;  /* 0x00000024cc44723c */ /* 0x0a0fe60000001844 */
[----:B-1----:R-:W-:Y:S06]  /*8e50*/  FMUL.FTZ R53, R63, c[0x0][0x2ec] ;  /* 0x0000bb003f357a20 */ /* 0x002fec0000410000 */
[----:B------:R-:W1:Y:S01]  /*8e60*/  MUFU.TANH R237, R237 ;  /* 0x000000ed00ed7308 */ /* 0x000e620000002400 */
[C---:B------:R-:W-:Y:S08]  /*8e70*/  HMMA.16816.F32 R72, R212.reuse, R36, R72 ;  /* 0x00000024d448723c */ /* 0x040ff00000001848 */
[-C--:B------:R-:W-:Y:S01]  /*8e80*/  HMMA.16816.F32 R76, R212, R38.reuse, R76 ;  /* 0x00000026d44c723c */ /* 0x080fe2000000184c */
[----:B------:R-:W1:Y:S05]  /*8e90*/  MUFU.TANH R235, R235 ;  /* 0x000000eb00eb7308 */ /* 0x000e6a0000002400 */
[----:B--2---:R-:W-:Y:S02]  /*8ea0*/  FMUL.FTZ R64, R70, c[0x0][0x2ec] ;  /* 0x0000bb0046407a20 */ /* 0x004fe40000410000 */
[C---:B------:R-:W-:Y:S01]  /*8eb0*/  HMMA.16816.F32 R80, R204.reuse, R38, R80 ;  /* 0x00000026cc50723c */ /* 0x040fe20000001850 */
[----:B------:R-:W2:Y:S02]  /*8ec0*/  LDSM.16.M88.4 R36, [R198+0x2800] ;  /* 0x00280000c624783b */ /* 0x000ea40000000200 */
[----:B------:R-:W1:Y:S01]  /*8ed0*/  MUFU.TANH R226, R226 ;  /* 0x000000e200e27308 */ /* 0x000e620000002400 */
[----:B------:R-:W-:Y:S02]  /*8ee0*/  FMUL.FTZ R62, R71, c[0x0][0x2ec] ;  /* 0x0000bb00473e7a20 */ /* 0x000fe40000410000 */
[----:B------:R-:W-:Y:S02]  /*8ef0*/  FMUL.FTZ R68, R68, c[0x0][0x2ec] ;  /* 0x0000bb0044447a20 */ /* 0x000fe40000410000 */
[----:B------:R-:W-:Y:S04]  /*8f00*/  FMUL.FTZ R56, R72, c[0x0][0x2ec] ;  /* 0x0000bb0048387a20 */ /* 0x000fe80000410000 */
[----:B------:R-:W-:Y:S01]  /*8f10*/  FMUL.FTZ R71, R73, c[0x0][0x2ec] ;  /* 0x0000bb0049477a20 */ /* 0x000fe20000410000 */
[----:B------:R-:W1:Y:S01]  /*8f20*/  MUFU.TANH R14, R14 ;  /* 0x0000000e000e7308 */ /* 0x000e620000002400 */
[----:B------:R-:W-:Y:S02]  /*8f30*/  FMUL.FTZ R63, R74, c[0x0][0x2ec] ;  /* 0x0000bb004a3f7a20 */ /* 0x000fe40000410000 */
[----:B------:R-:W-:Y:S02]  /*8f40*/  FMUL.FTZ R61, R75, c[0x0][0x2ec] ;  /* 0x0000bb004b3d7a20 */ /* 0x000fe40000410000 */
[----:B------:R-:W-:Y:S02]  /*8f50*/  FMUL.FTZ R75, R76, c[0x0][0x2ec] ;  /* 0x0000bb004c4b7a20 */ /* 0x000fe40000410000 */
[----:B------:R-:W-:Y:S02]  /*8f60*/  FMUL.FTZ R73, R77, c[0x0][0x2ec] ;  /* 0x0000bb004d497a20 */ /* 0x000fe40000410000 */
        /* <DEDUP_REMOVED lines=8> */
[----:B------:R-:W-:Y:S01]  /*8ff0*/  FMUL.FTZ R69, R69, c[0x0][0x2ec] ;  /* 0x0000bb0045457a20 */ /* 0x000fe20000410000 */
[-C--:B--2---:R-:W-:Y:S08]  /*9000*/  HMMA.16816.F32 R84, R204, R36.reuse, R84 ;  /* 0x00000024cc54723c */ /* 0x084ff00000001854 */
[----:B------:R2:W1:Y:S01]  /*9010*/  MUFU.TANH R28, R81 ;  /* 0x00000051001c7308 */ /* 0x0004620000002400 */
[C---:B------:R-:W-:Y:S09]  /*9020*/  HMMA.16816.F32 R88, R212.reuse, R36, R88 ;  /* 0x00000024d458723c */ /* 0x040ff20000001858 */
[----:B------:R-:W1:Y:S01]  /*9030*/  MUFU.TANH R17, R17 ;  /* 0x0000001100117308 */ /* 0x000e620000002400 */
[-C--:B------:R-:W-:Y:S09]  /*9040*/  HMMA.16816.F32 R92, R212, R38.reuse, R92 ;  /* 0x00000026d45c723c */ /* 0x080ff2000000185c */
[----:B------:R-:W1:Y:S01]  /*9050*/  MUFU.TANH R19, R19 ;  /* 0x0000001300137308 */ /* 0x000e620000002400 */
[C---:B------:R-:W-:Y:S01]  /*9060*/  HMMA.16816.F32 R96, R204.reuse, R38, R96 ;  /* 0x00000026cc60723c */ /* 0x040fe20000001860 */
[----:B------:R-:W5:Y:S03]  /*9070*/  LDSM.16.M88.4 R36, [R198+0x3000] ;  /* 0x00300000c624783b */ /* 0x000f660000000200 */
[----:B------:R-:W-:Y:S02]  /*9080*/  FMUL.FTZ R84, R84, c[0x0][0x2ec] ;  /* 0x0000bb0054547a20 */ /* 0x000fe40000410000 */
[----:B------:R-:W-:Y:S03]  /*9090*/  FMUL.FTZ R85, R85, c[0x0][0x2ec] ;  /* 0x0000bb0055557a20 */ /* 0x000fe60000410000 */
[----:B------:R-:W1:Y:S03]  /*90a0*/  MUFU.TANH R27, R27 ;  /* 0x0000001b001b7308 */ /* 0x000e660000002400 */
        /* <DEDUP_REMOVED lines=8> */
[----:B--2---:R-:W-:Y:S02]  /*9130*/  FMUL.FTZ R81, R95, c[0x0][0x2ec] ;  /* 0x0000bb005f517a20 */ /* 0x004fe40000410000 */
[----:B------:R-:W-:Y:S01]  /*9140*/  FMUL.FTZ R90, R96, c[0x0][0x2ec] ;  /* 0x0000bb00605a7a20 */ /* 0x000fe20000410000 */
[----:B------:R-:W2:Y:S01]  /*9150*/  MUFU.TANH R234, R234 ;  /* 0x000000ea00ea7308 */ /* 0x000ea20000002400 */
[----:B------:R-:W-:Y:S02]  /*9160*/  FMUL.FTZ R88, R97, c[0x0][0x2ec] ;  /* 0x0000bb0061587a20 */ /* 0x000fe40000410000 */
[----:B------:R-:W-:Y:S02]  /*9170*/  FMUL.FTZ R89, R98, c[0x0][0x2ec] ;  /* 0x0000bb0062597a20 */ /* 0x000fe40000410000 */
[----:B------:R-:W-:Y:S02]  /*9180*/  FMUL.FTZ R94, R99, c[0x0][0x2ec] ;  /* 0x0000bb00635e7a20 */ /* 0x000fe40000410000 */
[----:B------:R-:W-:Y:S02]  /*9190*/  FMUL.FTZ R86, R86, c[0x0][0x2ec] ;  /* 0x0000bb0056567a20 */ /* 0x000fe40000410000 */
[----:B------:R-:W-:Y:S01]  /*91a0*/  FMUL.FTZ R87, R87, c[0x0][0x2ec] ;  /* 0x0000bb0057577a20 */ /* 0x000fe20000410000 */
[----:B------:R1:W1:Y:S01]  /*91b0*/  MUFU.TANH R35, R2 ;  /* 0x0000000200237308 */ /* 0x0002620000002400 */
[-C--:B-----5:R-:W-:Y:S09]  /*91c0*/  HMMA.16816.F32 R100, R204, R36.reuse, R100 ;  /* 0x00000024cc64723c */ /* 0x0a0ff20000001864 */
[----:B------:R-:W1:Y:S01]  /*91d0*/  MUFU.TANH R242, R242 ;  /* 0x000000f200f27308 */ /* 0x000e620000002400 */
[C---:B------:R-:W-:Y:S08]  /*91e0*/  HMMA.16816.F32 R104, R212.reuse, R36, R104 ;  /* 0x00000024d468723c */ /* 0x040ff00000001868 */
[-C--:B------:R-:W-:Y:S01]  /*91f0*/  HMMA.16816.F32 R108, R212, R38.reuse, R108 ;  /* 0x00000026d46c723c */ /* 0x080fe2000000186c */
[----:B------:R-:W1:Y:S07]  /*9200*/  MUFU.TANH R238, R238 ;  /* 0x000000ee00ee7308 */ /* 0x000e6e0000002400 */
[C---:B------:R-:W-:Y:S01]  /*9210*/  HMMA.16816.F32 R112, R204.reuse, R38, R112 ;  /* 0x00000026cc70723c */ /* 0x040fe20000001870 */
[----:B------:R-:W5:Y:S01]  /*9220*/  LDSM.16.M88.4 R36, [R198+0x3800] ;  /* 0x00380000c624783b */ /* 0x000f620000000200 */
[----:B------:R-:W-:Y:S04]  /*9230*/  DEPBAR.LE SB0, 0x0 ;  /* 0x000080000000791a */ /* 0x000fe80000000000 */
[----:B------:R-:W1:Y:S01]  /*9240*/  MUFU.TANH R22, R22 ;  /* 0x0000001600167308 */ /* 0x000e620000002400 */
[----:B------:R-:W-:Y:S02]  /*9250*/  FMUL.FTZ R0, R100, c[0x0][0x2ec] ;  /* 0x0000bb0064007a20 */ /* 0x000fe40000410000 */
[----:B------:R-:W-:Y:S03]  /*9260*/  BAR.SYNC.DEFER_BLOCKING 0x0 ;  /* 0x0000000000007b1d */ /* 0x000fe60000010000 */
[----:B------:R-:W-:Y:S02]  /*9270*/  FMUL.FTZ R96, R101, c[0x0][0x2ec] ;  /* 0x0000bb0065607a20 */ /* 0x000fe40000410000 */
[----:B------:R-:W-:Y:S02]  /*9280*/  FMUL.FTZ R100, R102, c[0x0][0x2ec] ;  /* 0x0000bb0066647a20 */ /* 0x000fe40000410000 */
[----:B------:R1:W1:Y:S01]  /*9290*/  MUFU.TANH R30, R3 ;  /* 0x00000003001e7308 */ /* 0x0002620000002400 */
        /* <DEDUP_REMOVED lines=13> */
[----:B------:R-:W-:Y:S01]  /*9370*/  FMUL.FTZ R107, R114, c[0x0][0x2ec] ;  /* 0x0000bb00726b7a20 */ /* 0x000fe20000410000 */
[-C--:B-----5:R-:W-:Y:S06]  /*9380*/  HMMA.16816.F32 R116, R204, R36.reuse, R116 ;  /* 0x00000024cc74723c */ /* 0x0a0fec0000001874 */
[----:B------:R-:W1:Y:S01]  /*9390*/  MUFU.TANH R43, R43 ;  /* 0x0000002b002b7308 */ /* 0x000e620000002400 */
[----:B------:R-:W-:Y:S01]  /*93a0*/  FMUL.FTZ R108, R115, c[0x0][0x2ec] ;  /* 0x0000bb00736c7a20 */ /* 0x000fe20000410000 */
[C---:B------:R-:W-:Y:S08]  /*93b0*/  HMMA.16816.F32 R120, R212.reuse, R36, R120 ;  /* 0x00000024d478723c */ /* 0x040ff00000001878 */
[----:B------:R-:W1:Y:S01]  /*93c0*/  MUFU.TANH R42, R42 ;  /* 0x0000002a002a7308 */ /* 0x000e620000002400 */
[-C--:B------:R-:W-:Y:S08]  /*93d0*/  HMMA.16816.F32 R124, R212, R38.reuse, R124 ;  /* 0x00000026d47c723c */ /* 0x080ff0000000187c */
[----:B------:R-:W-:Y:S01]  /*93e0*/  HMMA.16816.F32 R128, R204, R38, R128 ;  /* 0x00000026cc80723c */ /* 0x000fe20000001880 */
[----:B------:R-:W1:Y:S03]  /*93f0*/  MUFU.TANH R44, R44 ;  /* 0x0000002c002c7308 */ /* 0x000e660000002400 */
[----:B------:R-:W-:Y:S02]  /*9400*/  FMUL.FTZ R106, R116, c[0x0][0x2ec] ;  /* 0x0000bb00746a7a20 */ /* 0x000fe40000410000 */
[----:B------:R-:W-:Y:S02]  /*9410*/  FMUL.FTZ R115, R117, c[0x0][0x2ec] ;  /* 0x0000bb0075737a20 */ /* 0x000fe40000410000 */
[----:B------:R-:W-:Y:S03]  /*9420*/  FMUL.FTZ R114, R118, c[0x0][0x2ec] ;  /* 0x0000bb0076727a20 */ /* 0x000fe60000410000 */
        /* <DEDUP_REMOVED lines=15> */
[----:B------:R-:W-:Y:S05]  /*9520*/  FMUL.FTZ R126, R126, c[0x0][0x2ec] ;  /* 0x0000bb007e7e7a20 */ /* 0x000fea0000410000 */
[----:B------:R-:W1:Y:S10]  /*9530*/  MUFU.TANH R54, R54 ;  /* 0x0000003600367308 */ /* 0x000e740000002400 */
        /* <DEDUP_REMOVED lines=11> */
[----:B------:R1:W1:Y:S10]  /*95f0*/  MUFU.TANH R16, R68 ;  /* 0x0000004400107308 */ /* 0x0002740000002400 */
[----:B------:R1:W1:Y:S10]  /*9600*/  MUFU.TANH R12, R69 ;  /* 0x00000045000c7308 */ /* 0x0002740000002400 */
        /* <DEDUP_REMOVED lines=59> */
[----:B------:R-:W1:Y:S02]  /*99c0*/  MUFU.TANH R127, R127 ;  /* 0x0000007f007f7308 */ /* 0x000e640000002400 */
[----:B-1234-:R-:W-:-:S05]  /*99d0*/  @P0 BRA `(.L_x_52) ;  /* 0xffffdf3000000947 */ /* 0x01efca000383ffff */
.L_x_51:
[----:B------:R-:W-:Y:S02]  /*99e0*/  FMNMX.FTZ R0, R221, R201, !PT ;  /* 0x000000c9dd007209 */ /* 0x000fe40007810000 */
[----:B-1----:R-:W-:Y:S02]  /*99f0*/  FMNMX.FTZ R2, R227, R196, !PT ;  /* 0x000000c4e3027209 */ /* 0x002fe40007810000 */
        /* <DEDUP_REMOVED lines=112> */
[----:B------:R-:W-:Y:S01]  /*a100*/  SHFL.BFLY PT, R91, R8, 0x2, 0x1f ;  /* 0x0c401f00085b7f89 */ /* 0x000fe200000e0000 */
        /* <DEDUP_REMOVED lines=14> */
[----:B------:R-:W-:Y:S03]  /*a1f0*/  FMNMX.FTZ R3, R4, R7, !PT ;  /* 0x0000000704037209 */ /* 0x000fe60007810000 */
[----:B------:R-:W-:Y:S08]  /*a200*/  SHFL.BFLY PT, R69, R2, 0x2, 0x1f ;  /* 0x0c401f0002457f89 */ /* 0x000ff000000e0000 */
[----:B------:R-:W1:Y:S02]  /*a210*/  SHFL.BFLY PT, R0, R3, 0x2, 0x1f ;  /* 0x0c401f0003007f89 */ /* 0x000e6400000e0000 */
[----:B-1----:R-:W-:Y:S02]  /*a220*/  FMNMX.FTZ R7, R3, R0, !PT ;  /* 0x0000000003077209 */ /* 0x002fe40007810000 */
[----:B------:R-:W-:Y:S02]  /*a230*/  FMNMX.FTZ R91, R8, R91, !PT ;  /* 0x0000005b085b7209 */ /* 0x000fe40007810000 */
[----:B------:R-:W-:Y:S02]  /*a240*/  FMNMX.FTZ R87, R6, R87, !PT ;  /* 0x0000005706577209 */ /* 0x000fe40007810000 */
[----:B------:R-:W1:Y:S01]  /*a250*/  SHFL.BFLY PT, R0, R7, 0x1, 0x1f ;  /* 0x0c201f0007007f89 */ /* 0x000e6200000e0000 */
[----:B------:R-:W-:Y:S07]  /*a260*/  FMNMX.FTZ R10, R2, R69, !PT ;  /* 0x00000045020a7209 */ /* 0x000fee0007810000 */
[----:B------:R-:W2:Y:S08]  /*a270*/  SHFL.BFLY PT, R68, R91, 0x1, 0x1f ;  /* 0x0c201f005b447f89 */ /* 0x000eb000000e0000 */
[----:B------:R-:W3:Y:S08]  /*a280*/  SHFL.BFLY PT, R8, R87, 0x1, 0x1f ;  /* 0x0c201f0057087f89 */ /* 0x000ef000000e0000 */
[----:B------:R-:W4:Y:S01]  /*a290*/  SHFL.BFLY PT, R69, R10, 0x1, 0x1f ;  /* 0x0c201f000a457f89 */ /* 0x000f2200000e0000 */
[----:B-1----:R-:W-:Y:S02]  /*a2a0*/  FMNMX.FTZ R0, R7, R0, !PT ;  /* 0x0000000007007209 */ /* 0x002fe40007810000 */
[----:B--2---:R-:W-:Y:S04]  /*a2b0*/  FMNMX.FTZ R68, R91, R68, !PT ;  /* 0x000000445b447209 */ /* 0x004fe80007810000 */
[C---:B------:R-:W-:Y:S01]  /*a2c0*/  FSETP.NEU.FTZ.AND P2, PT, R68.reuse, -INF , PT ;  /* 0xff8000004400780b */ /* 0x040fe20003f5d000 */
[C---:B------:R-:W-:Y:S02]  /*a2d0*/  FMUL.FTZ R104, R68.reuse, c[0x0][0x23c] ;  /* 0x00008f0044687a20 */ /* 0x040fe40000410000 */
[----:B------:R-:W-:Y:S01]  /*a2e0*/  FADD.FTZ R2, -R68, R201 ;  /* 0x000000c944027221 */ /* 0x000fe20000010100 */
[----:B---3--:R-:W-:Y:S02]  /*a2f0*/  FMNMX.FTZ R3, R87, R8, !PT ;  /* 0x0000000857037209 */ /* 0x008fe40007810000 */
[----:B------:R-:W-:Y:S01]  /*a300*/  FSEL R104, R104, RZ, P2 ;  /* 0x000000ff68687208 */ /* 0x000fe20001000000 */
[----:B------:R-:W-:Y:S01]  /*a310*/  FMUL.FTZ R6, R2, c[0x0][0x23c] ;  /* 0x00008f0002067a20 */ /* 0x000fe20000410000 */
[C---:B------:R-:W-:Y:S01]  /*a320*/  FSETP.NEU.FTZ.AND P1, PT, R3.reuse, -INF , PT ;  /* 0xff8000000300780b */ /* 0x040fe20003f3d000 */
[----:B------:R-:W-:Y:S02]  /*a330*/  FMUL.FTZ R102, R3, c[0x0][0x23c] ;  /* 0x00008f0003667a20 */ /* 0x000fe40000410000 */
[--C-:B------:R-:W-:Y:S02]  /*a340*/  FFMA.FTZ R221, R221, c[0x0][0x23c], -R104.reuse ;  /* 0x00008f00dddd7a23 */ /* 0x100fe40000010868 */
[----:B------:R-:W-:Y:S01]  /*a350*/  MUFU.EX2 R6, R6 ;  /* 0x0000000600067308 */ /* 0x000fe20000000800 */
[--C-:B------:R-:W-:Y:S01]  /*a360*/  FFMA.FTZ R224, R26, c[0x0][0x23c], -R104.reuse ;  /* 0x00008f001ae07a23 */ /* 0x100fe20000010868 */
[----:B------:R-:W-:Y:S01]  /*a370*/  FSEL R102, R102, RZ, P1 ;  /* 0x000000ff66667208 */ /* 0x000fe20000800000 */
[--C-:B------:R-:W-:Y:S01]  /*a380*/  FFMA.FTZ R87, R211, c[0x0][0x23c], -R104.reuse ;  /* 0x00008f00d3577a23 */ /* 0x100fe20000010868 */
[----:B------:R-:W-:Y:S01]  /*a390*/  FSETP.NEU.FTZ.AND P1, PT, R0, -INF , PT ;  /* 0xff8000000000780b */ /* 0x000fe20003f3d000 */
[--C-:B------:R-:W-:Y:S02]  /*a3a0*/  FFMA.FTZ R86, R209, c[0x0][0x23c], -R104.reuse ;  /* 0x00008f00d1567a23 */ /* 0x100fe40000010868 */
[----:B------:R-:W-:Y:S02]  /*a3b0*/  FFMA.FTZ R91, R16, c[0x0][0x23c], -R104 ;  /* 0x00008f00105b7a23 */ /* 0x000fe40000010868 */
[----:B------:R-:W-:Y:S01]  /*a3c0*/  FFMA.FTZ R206, R22, c[0x0][0x23c], -R102 ;  /* 0x00008f0016ce7a23 */ /* 0x000fe20000010866 */
[----:B------:R1:W-:Y:S01]  /*a3d0*/  MUFU.EX2 R26, R221 ;  /* 0x000000dd001a7308 */ /* 0x0003e20000000800 */
[----:B------:R-:W-:Y:S02]  /*a3e0*/  FFMA.FTZ R105, R226, c[0x0][0x23c], -R104 ;  /* 0x00008f00e2697a23 */ /* 0x000fe40000010868 */
[----:B------:R-:W-:Y:S02]  /*a3f0*/  FFMA.FTZ R122, R227, c[0x0][0x23c], -R102 ;  /* 0x00008f00e37a7a23 */ /* 0x000fe40000010866 */
[--C-:B------:R-:W-:Y:S01]  /*a400*/  FFMA.FTZ R128, R219, c[0x0][0x23c], -R104.reuse ;  /* 0x00008f00db807a23 */ /* 0x100fe20000010868 */
[----:B------:R-:W-:Y:S01]  /*a410*/  MOV R219, R105 ;  /* 0x0000006900db7202 */ /* 0x000fe20000000f00 */
[--C-:B------:R-:W-:Y:S02]  /*a420*/  FFMA.FTZ R105, R210, c[0x0][0x23c], -R104.reuse ;  /* 0x00008f00d2697a23 */ /* 0x100fe40000010868 */
[----:B------:R-:W-:Y:S01]  /*a430*/  FFMA.FTZ R110, R223, c[0x0][0x23c], -R104 ;  /* 0x00008f00df6e7a23 */ /* 0x000fe20000010868 */
[----:B------:R2:W3:Y:S01]  /*a440*/  MUFU.EX2 R210, R122 ;  /* 0x0000007a00d27308 */ /* 0x0004e20000000800 */
[----:B------:R-:W-:Y:S02]  /*a450*/  FADD.FTZ R2, -R3, R196 ;  /* 0x000000c403027221 */ /* 0x000fe40000010100 */
[--C-:B------:R-:W-:Y:S02]  /*a460*/  FFMA.FTZ R124, R12, c[0x0][0x23c], -R104.reuse ;  /* 0x00008f000c7c7a23 */ /* 0x100fe40000010868 */
[----:B------:R-:W-:Y:S01]  /*a470*/  FMUL.FTZ R8, R2, c[0x0][0x23c] ;  /* 0x00008f0002087a20 */ /* 0x000fe20000410000 */
[----:B----4-:R-:W-:Y:S01]  /*a480*/  FMNMX.FTZ R2, R10, R69, !PT ;  /* 0x000000450a027209 */ /* 0x010fe20007810000 */
[--C-:B------:R-:W-:Y:S02]  /*a490*/  FFMA.FTZ R236, R84, c[0x0][0x23c], -R104.reuse ;  /* 0x00008f0054ec7a23 */ /* 0x100fe40000010868 */
[----:B------:R-:W-:Y:S01]  /*a4a0*/  FFMA.FTZ R214, R230, c[0x0][0x23c], -R104 ;  /* 0x00008f00e6d67a23 */ /* 0x000fe20000010868 */
[----:B------:R-:W-:Y:S01]  /*a4b0*/  MUFU.EX2 R84, R110 ;  /* 0x0000006e00547308 */ /* 0x000fe20000000800 */
[--C-:B------:R-:W-:Y:S01]  /*a4c0*/  FFMA.FTZ R196, R14, c[0x0][0x23c], -R102.reuse ;  /* 0x00008f000ec47a23 */ /* 0x100fe20000010866 */
[----:B------:R-:W-:Y:S01]  /*a4d0*/  FSETP.NEU.FTZ.AND P2, PT, R2, -INF , PT ;  /* 0xff8000000200780b */ /* 0x000fe20003f5d000 */
[--C-:B------:R-:W-:Y:S02]  /*a4e0*/  FFMA.FTZ R213, R50, c[0x0][0x23c], -R102.reuse ;  /* 0x00008f0032d57a23 */ /* 0x100fe40000010866 */
[----:B------:R-:W-:Y:S02]  /*a4f0*/  FFMA.FTZ R212, R34, c[0x0][0x23c], -R102 ;  /* 0x00008f0022d47a23 */ /* 0x000fe40000010866 */
[--C-:B------:R-:W-:Y:S02]  /*a500*/  FFMA.FTZ R120, R235, c[0x0][0x23c], -R104.reuse ;  /* 0x00008f00eb787a23 */ /* 0x100fe40000010868 */
[--C-:B------:R-:W-:Y:S01]  /*a510*/  FFMA.FTZ R228, R90, c[0x0][0x23c], -R104.reuse ;  /* 0x00008f005ae47a23 */ /* 0x100fe20000010868 */
[----:B------:R-:W4:Y:S01]  /*a520*/  MUFU.EX2 R8, R8 ;  /* 0x0000000800087308 */ /* 0x000f220000000800 */
[----:B-1----:R-:W-:Y:S02]  /*a530*/  FFMA.FTZ R221, R96, c[0x0][0x23c], -R104 ;  /* 0x00008f0060dd7a23 */ /* 0x002fe40000010868 */
[----:B------:R-:W-:Y:S02]  /*a540*/  FMUL.FTZ R96, R2, c[0x0][0x23c] ;  /* 0x00008f0002607a20 */ /* 0x000fe40000410000 */
[----:B------:R-:W-:Y:S02]  /*a550*/  FMUL.FTZ R12, R0, c[0x0][0x23c] ;  /* 0x00008f00000c7a20 */ /* 0x000fe40000410000 */
[--C-:B--2---:R-:W-:Y:S01]  /*a560*/  FFMA.FTZ R122, R70, c[0x0][0x23c], -R102.reuse ;  /* 0x00008f00467a7a23 */ /* 0x104fe20000010866 */
[----:B------:R-:W-:Y:S01]  /*a570*/  FSEL R96, R96, RZ, P2 ;  /* 0x000000ff60607208 */ /* 0x000fe20001000000 */
[--C-:B------:R-:W-:Y:S01]  /*a580*/  FFMA.FTZ R211, R107, c[0x0][0x23c], -R102.reuse ;  /* 0x00008f006bd37a23 */ /* 0x100fe20000010866 */
[----:B------:R-:W-:Y:S01]  /*a590*/  MUFU.EX2 R128, R128 ;  /* 0x0000008000807308 */ /* 0x000fe20000000800 */
[----:B------:R-:W-:Y:S01]  /*a5a0*/  FSEL R70, R12, RZ, P1 ;  /* 0x000000ff0c467208 */ /* 0x000fe20000800000 */
[----:B------:R-:W-:Y:S02]  /*a5b0*/  FFMA.FTZ R107, R119, c[0x0][0x23c], -R102 ;  /* 0x00008f00776b7a23 */ /* 0x000fe40000010866 */
[--C-:B------:R-:W-:Y:S01]  /*a5c0*/  FFMA.FTZ R119, R75, c[0x0][0x23c], -R96.reuse ;  /* 0x00008f004b777a23 */ /* 0x100fe20000010860 */
[----:B---3--:R-:W-:Y:S01]  /*a5d0*/  MOV R75, R210 ;  /* 0x000000d2004b7202 */ /* 0x008fe20000000f00 */
[----:B------:R-:W-:Y:S02]  /*a5e0*/  FFMA.FTZ R210, R66, c[0x0][0x23c], -R96 ;  /* 0x00008f0042d27a23 */ /* 0x000fe40000010860 */
[----:B------:R-:W2:Y:S01]  /*a5f0*/  LDL.LU R66, [R1+0x78] ;  /* 0x0000780001427983 */ /* 0x000ea20000300800 */
[----:B------:R-:W-:Y:S01]  /*a600*/  FADD.FTZ R7, -R2, R197 ;  /* 0x000000c502077221 */ /* 0x000fe20000010100 */
[----:B------:R-:W-:Y:S01]  /*a610*/  MUFU.EX2 R105, R105 ;  /* 0x0000006900697308 */ /* 0x000fe20000000800 */
[----:B------:R-:W-:Y:S02]  /*a620*/  FFMA.FTZ R197, R18, c[0x0][0x23c], -R102 ;  /* 0x00008f0012c57a23 */ /* 0x000fe40000010866 */
[----:B------:R-:W-:Y:S01]  /*a630*/  FFMA.FTZ R207, R29, c[0x0][0x23c], -R96 ;  /* 0x00008f001dcf7a23 */ /* 0x000fe20000010860 */
[----:B------:R-:W-:Y:S01]  /*a640*/  MOV R29, R206 ;  /* 0x000000ce001d7202 */ /* 0x000fe20000000f00 */
[----:B------:R-:W-:Y:S02]  /*a650*/  FFMA.FTZ R206, R74, c[0x0][0x23c], -R70 ;  /* 0x00008f004ace7a23 */ /* 0x000fe40000010846 */
[----:B------:R-:W3:Y:S01]  /*a660*/  LDL.LU R74, [R1+0x74] ;  /* 0x00007400014a7983 */ /* 0x000ee20000300800 */
[----:B------:R-:W-:Y:S02]  /*a670*/  FFMA.FTZ R18, R241, c[0x0][0x23c], -R96 ;  /* 0x00008f00f1127a23 */ /* 0x000fe40000010860 */
[----:B------:R-:W-:Y:S01]  /*a680*/  MUFU.EX2 R124, R124 ;  /* 0x0000007c007c7308 */ /* 0x000fe20000000800 */
[--C-:B------:R-:W-:Y:S02]  /*a690*/  FFMA.FTZ R209, R108, c[0x0][0x23c], -R102.reuse ;  /* 0x00008f006cd17a23 */ /* 0x100fe40000010866 */
[----:B------:R-:W-:Y:S02]  /*a6a0*/  FFMA.FTZ R108, R114, c[0x0][0x23c], -R102 ;  /* 0x00008f00726c7a23 */ /* 0x000fe40000010866 */
[--C-:B------:R-:W-:Y:S01]  /*a6b0*/  FFMA.FTZ R114, R73, c[0x0][0x23c], -R96.reuse ;  /* 0x00008f0049727a23 */ /* 0x100fe20000010860 */
[----:B------:R-:W-:Y:S01]  /*a6c0*/  MOV R73, R224 ;  /* 0x000000e000497202 */ /* 0x000fe20000000f00 */
[----:B------:R-:W-:Y:S01]  /*a6d0*/  FFMA.FTZ R224, R72, c[0x0][0x23c], -R96 ;  /* 0x00008f0048e07a23 */ /* 0x000fe20000010860 */
[----:B------:R-:W-:Y:S01]  /*a6e0*/  MOV R72, R197 ;  /* 0x000000c500487202 */ /* 0x000fe20000000f00 */
[----:B------:R-:W-:Y:S01]  /*a6f0*/  FFMA.FTZ R241, R11, c[0x0][0x23c], -R70 ;  /* 0x00008f000bf17a23 */ /* 0x000fe20000010846 */
[----:B------:R-:W-:Y:S01]  /*a700*/  MUFU.EX2 R122, R122 ;  /* 0x0000007a007a7308 */ /* 0x000fe20000000800 */
[----:B------:R-:W-:Y:S01]  /*a710*/  FMUL.FTZ R10, R7, c[0x0][0x23c] ;  /* 0x00008f00070a7a20 */ /* 0x000fe20000410000 */
[----:B------:R-:W-:Y:S01]  /*a720*/  MOV R11, R72 ;  /* 0x00000048000b7202 */ /* 0x000fe20000000f00 */
[----:B------:R-:W-:Y:S01]  /*a730*/  FADD.FTZ R7, -R0, R199 ;  /* 0x000000c700077221 */ /* 0x000fe20000010100 */
[----:B------:R-:W-:Y:S01]  /*a740*/  MOV R72, R18 ;  /* 0x0000001200487202 */ /* 0x000fe20000000f00 */
[----:B----4-:R-:W-:Y:S02]  /*a750*/  FMUL.FTZ R18, R8, R170 ;  /* 0x000000aa08127220 */ /* 0x010fe40000410000 */
[----:B------:R-:W5:Y:S01]  /*a760*/  LDL.LU R170, [R1+0x70] ;  /* 0x0000700001aa7983 */ /* 0x000f620000300800 */
[----:B------:R-:W-:Y:S02]  /*a770*/  FMUL.FTZ R69, R7, c[0x0][0x23c] ;  /* 0x00008f0007457a20 */ /* 0x000fe40000410000 */
[----:B------:R-:W1:Y:S01]  /*a780*/  MUFU.EX2 R10, R10 ;  /* 0x0000000a000a7308 */ /* 0x000e620000000800 */
[----:B------:R-:W-:Y:S02]  /*a790*/  FFMA.FTZ R7, R243, c[0x0][0x23c], -R104 ;  /* 0x00008f00f3077a23 */ /* 0x000fe40000010868 */
[--C-:B------:R-:W-:Y:S02]  /*a7a0*/  FFMA.FTZ R230, R233, c[0x0][0x23c], -R102.reuse ;  /* 0x00008f00e9e67a23 */ /* 0x100fe40000010866 */
[----:B------:R-:W-:Y:S02]  /*a7b0*/  FFMA.FTZ R90, R64, c[0x0][0x23c], -R102 ;  /* 0x00008f00405a7a23 */ /* 0x000fe40000010866 */
[--C-:B------:R-:W-:Y:S02]  /*a7c0*/  FFMA.FTZ R243, R238, c[0x0][0x23c], -R104.reuse ;  /* 0x00008f00eef37a23 */ /* 0x100fe40000010868 */
[--C-:B------:R-:W-:Y:S01]  /*a7d0*/  FFMA.FTZ R227, R88, c[0x0][0x23c], -R104.reuse ;  /* 0x00008f0058e37a23 */ /* 0x100fe20000010868 */
[----:B------:R5:W-:Y:S01]  /*a7e0*/  MUFU.EX2 R233, R7 ;  /* 0x0000000700e97308 */ /* 0x000be20000000800 */
[--C-:B------:R-:W-:Y:S02]  /*a7f0*/  FFMA.FTZ R204, R242, c[0x0][0x23c], -R104.reuse ;  /* 0x00008f00f2cc7a23 */ /* 0x100fe40000010868 */
[--C-:B------:R-:W-:Y:S02]  /*a800*/  FFMA.FTZ R123, R32, c[0x0][0x23c], -R104.reuse ;  /* 0x00008f00207b7a23 */ /* 0x100fe40000010868 */
[----:B------:R-:W-:Y:S02]  /*a810*/  FFMA.FTZ R235, R85, c[0x0][0x23c], -R104 ;  /* 0x00008f0055eb7a23 */ /* 0x000fe40000010868 */
[----:B------:R-:W-:Y:S01]  /*a820*/  FFMA.FTZ R110, R58, c[0x0][0x23c], -R102 ;  /* 0x00008f003a6e7a23 */ /* 0x000fe20000010866 */
[----:B------:R-:W-:Y:S01]  /*a830*/  MOV R58, R213 ;  /* 0x000000d5003a7202 */ /* 0x000fe20000000f00 */
[----:B------:R-:W-:Y:S01]  /*a840*/  FFMA.FTZ R213, R77, c[0x0][0x23c], -R70 ;  /* 0x00008f004dd57a23 */ /* 0x000fe20000010846 */
[----:B------:R-:W-:Y:S01]  /*a850*/  MUFU.EX2 R88, R120 ;  /* 0x0000007800587308 */ /* 0x000fe20000000800 */
[--C-:B------:R-:W-:Y:S01]  /*a860*/  FFMA.FTZ R240, R46, c[0x0][0x23c], -R96.reuse ;  /* 0x00008f002ef07a23 */ /* 0x100fe20000010860 */
[----:B------:R-:W-:Y:S01]  /*a870*/  MOV R46, R214 ;  /* 0x000000d6002e7202 */ /* 0x000fe20000000f00 */
[--C-:B------:R-:W-:Y:S02]  /*a880*/  FFMA.FTZ R214, R76, c[0x0][0x23c], -R96.reuse ;  /* 0x00008f004cd67a23 */ /* 0x100fe40000010860 */
[----:B------:R-:W-:Y:S01]  /*a890*/  FFMA.FTZ R130, R59, c[0x0][0x23c], -R96 ;  /* 0x00008f003b827a23 */ /* 0x000fe20000010860 */
[----:B------:R-:W-:Y:S01]  /*a8a0*/  MOV R59, R196 ;  /* 0x000000c4003b7202 */ /* 0x000fe20000000f00 */
[----:B------:R-:W-:Y:S02]  /*a8b0*/  FFMA.FTZ R196, R78, c[0x0][0x23c], -R70 ;  /* 0x00008f004ec47a23 */ /* 0x000fe40000010846 */
[--C-:B------:R-:W-:Y:S01]  /*a8c0*/  FFMA.FTZ R199, R234, c[0x0][0x23c], -R104.reuse ;  /* 0x00008f00eac77a23 */ /* 0x100fe20000010868 */
[----:B------:R-:W-:Y:S01]  /*a8d0*/  MUFU.EX2 R230, R230 ;  /* 0x000000e600e67308 */ /* 0x000fe20000000800 */
[--C-:B------:R-:W-:Y:S01]  /*a8e0*/  FFMA.FTZ R117, R217, c[0x0][0x23c], -R104.reuse ;  /* 0x00008f00d9757a23 */ /* 0x100fe20000010868 */
[----:B------:R-:W-:Y:S01]  /*a8f0*/  MOV R217, R216 ;  /* 0x000000d800d97202 */ /* 0x000fe20000000f00 */
[--C-:B------:R-:W-:Y:S02]  /*a900*/  FFMA.FTZ R112, R218, c[0x0][0x23c], -R104.reuse ;  /* 0x00008f00da707a23 */ /* 0x100fe40000010868 */
[--C-:B------:R-:W-:Y:S01]  /*a910*/  FFMA.FTZ R116, R28, c[0x0][0x23c], -R104.reuse ;  /* 0x00008f001c747a23 */ /* 0x100fe20000010868 */
[----:B------:R-:W-:Y:S01]  /*a920*/  MOV R22, R217 ;  /* 0x000000d900167202 */ /* 0x000fe20000000f00 */
[--C-:B------:R-:W-:Y:S01]  /*a930*/  FFMA.FTZ R223, R220, c[0x0][0x23c], -R104.reuse ;  /* 0x00008f00dcdf7a23 */ /* 0x100fe20000010868 */
[----:B------:R-:W-:Y:S01]  /*a940*/  MOV R28, R204 ;  /* 0x000000cc001c7202 */ /* 0x000fe20000000f00 */
[--C-:B------:R-:W-:Y:S01]  /*a950*/  FFMA.FTZ R216, R111, c[0x0][0x23c], -R104.reuse ;  /* 0x00008f006fd87a23 */ /* 0x100fe20000010868 */
[----:B------:R-:W-:Y:S01]  /*a960*/  MUFU.EX2 R69, R69 ;  /* 0x0000004500457308 */ /* 0x000fe20000000800 */
[--C-:B------:R-:W-:Y:S02]  /*a970*/  FFMA.FTZ R111, R115, c[0x0][0x23c], -R104.reuse ;  /* 0x00008f00736f7a23 */ /* 0x100fe40000010868 */
[--C-:B------:R-:W-:Y:S02]  /*a980*/  FFMA.FTZ R215, R109, c[0x0][0x23c], -R104.reuse ;  /* 0x00008f006dd77a23 */ /* 0x100fe40000010868 */
[--C-:B------:R-:W-:Y:S02]  /*a990*/  FFMA.FTZ R125, R106, c[0x0][0x23c], -R104.reuse ;  /* 0x00008f006a7d7a23 */ /* 0x100fe40000010868 */
[--C-:B------:R-:W-:Y:S02]  /*a9a0*/  FFMA.FTZ R106, R38, c[0x0][0x23c], -R104.reuse ;  /* 0x00008f00266a7a23 */ /* 0x100fe40000010868 */
[----:B------:R-:W-:Y:S01]  /*a9b0*/  FFMA.FTZ R104, R121, c[0x0][0x23c], -R104 ;  /* 0x00008f0079687a23 */ /* 0x000fe20000010868 */
[----:B------:R-:W-:Y:S01]  /*a9c0*/  MUFU.EX2 R241, R241 ;  /* 0x000000f100f17308 */ /* 0x000fe20000000800 */
[----:B------:R-:W-:Y:S01]  /*a9d0*/  FFMA.FTZ R121, R62, c[0x0][0x23c], -R102 ;  /* 0x00008f003e797a23 */ /* 0x000fe20000010866 */
[----:B------:R-:W-:Y:S01]  /*a9e0*/  MOV R62, R212 ;  /* 0x000000d4003e7202 */ /* 0x000fe20000000f00 */
[----:B------:R-:W-:Y:S02]  /*a9f0*/  FFMA.FTZ R212, R79, c[0x0][0x23c], -R70 ;  /* 0x00008f004fd47a23 */ /* 0x000fe40000010846 */
[----:B------:R-:W1:Y:S01]  /*aa00*/  LDSM.16.MT88.4 R76, [R252+0x8000] ;  /* 0x00800000fc4c783b */ /* 0x000e620000004200 */
[--C-:B------:R-:W-:Y:S02]  /*aa10*/  FFMA.FTZ R85, R225, c[0x0][0x23c], -R102.reuse ;  /* 0x00008f00e1557a23 */ /* 0x100fe40000010866 */
[----:B------:R-:W-:Y:S02]  /*aa20*/  FFMA.FTZ R16, R231, c[0x0][0x23c], -R102 ;  /* 0x00008f00e7107a23 */ /* 0x000fe40000010866 */
[----:B------:R-:W-:Y:S01]  /*aa30*/  MUFU.EX2 R117, R117 ;  /* 0x0000007500757308 */ /* 0x000fe20000000800 */
[----:B-----5:R-:W-:Y:S02]  /*aa40*/  FFMA.FTZ R7, R229, c[0x0][0x23c], -R96 ;  /* 0x00008f00e5077a23 */ /* 0x020fe40000010860 */
[----:B------:R-:W-:Y:S02]  /*aa50*/  FFMA.FTZ R9, R9, c[0x0][0x23c], -R70 ;  /* 0x00008f0009097a23 */ /* 0x000fe40000010846 */
[----:B------:R-:W-:Y:S02]  /*aa60*/  FFMA.FTZ R226, R89, c[0x0][0x23c], -R102 ;  /* 0x00008f0059e27a23 */ /* 0x000fe40000010866 */
[--C-:B------:R-:W-:Y:S02]  /*aa70*/  FFMA.FTZ R229, R239, c[0x0][0x23c], -R96.reuse ;  /* 0x00008f00efe57a23 */ /* 0x100fe40000010860 */
[----:B------:R-:W-:Y:S01]  /*aa80*/  FFMA.FTZ R38, R25, c[0x0][0x23c], -R96 ;  /* 0x00008f0019267a23 */ /* 0x000fe20000010860 */
[----:B------:R-:W5:Y:S01]  /*aa90*/  MUFU.EX2 R85, R85 ;  /* 0x0000005500557308 */ /* 0x000f620000000800 */
[----:B------:R-:W-:Y:S02]  /*aaa0*/  FFMA.FTZ R12, R21, c[0x0][0x23c], -R70 ;  /* 0x00008f00150c7a23 */ /* 0x000fe40000010846 */
[----:B------:R-:W-:Y:S02]  /*aab0*/  FMUL.FTZ R21, R6, R173 ;  /* 0x000000ad06157220 */ /* 0x000fe40000410000 */
[----:B------:R-:W-:Y:S02]  /*aac0*/  FFMA.FTZ R225, R94, c[0x0][0x23c], -R102 ;  /* 0x00008f005ee17a23 */ /* 0x000fe40000010866 */
[--C-:B------:R-:W-:Y:S02]  /*aad0*/  FFMA.FTZ R94, R48, c[0x0][0x23c], -R96.reuse ;  /* 0x00008f00305e7a23 */ /* 0x100fe40000010860 */
[----:B------:R-:W-:Y:S01]  /*aae0*/  FFMA.FTZ R217, R93, c[0x0][0x23c], -R96 ;  /* 0x00008f005dd97a23 */ /* 0x000fe20000010860 */
[----:B------:R1:W-:Y:S01]  /*aaf0*/  MUFU.EX2 R89, R16 ;  /* 0x0000001000597308 */ /* 0x0003e20000000800 */
[----:B------:R-:W-:Y:S02]  /*ab00*/  FFMA.FTZ R93, R55, c[0x0][0x23c], -R70 ;  /* 0x00008f00375d7a23 */ /* 0x000fe40000010846 */
[----:B------:R-:W-:Y:S02]  /*ab10*/  FFMA.FTZ R204, R92, c[0x0][0x23c], -R96 ;  /* 0x00008f005ccc7a23 */ /* 0x000fe40000010860 */
[--C-:B------:R-:W-:Y:S02]  /*ab20*/  FFMA.FTZ R92, R65, c[0x0][0x23c], -R70.reuse ;  /* 0x00008f00415c7a23 */ /* 0x100fe40000010846 */
[C---:B------:R-:W-:Y:S02]  /*ab30*/  FMUL.FTZ R32, R6.reuse, R176 ;  /* 0x000000b006207220 */ /* 0x040fe40000410000 */
[----:B------:R-:W-:Y:S01]  /*ab40*/  FMUL.FTZ R48, R6, R184 ;  /* 0x000000b806307220 */ /* 0x000fe20000410000 */
[----:B------:R5:W-:Y:S01]  /*ab50*/  MUFU.EX2 R239, R7 ;  /* 0x0000000700ef7308 */ /* 0x000be20000000800 */
[----:B------:R-:W-:Y:S02]  /*ab60*/  FFMA.FTZ R13, R13, c[0x0][0x23c], -R70 ;  /* 0x00008f000d0d7a23 */ /* 0x000fe40000010846 */
[----:B------:R-:W-:Y:S02]  /*ab70*/  FFMA.FTZ R231, R20, c[0x0][0x23c], -R102 ;  /* 0x00008f0014e77a23 */ /* 0x000fe40000010866 */
[----:B------:R-:W-:Y:S02]  /*ab80*/  FMUL.FTZ R20, R6, R172 ;  /* 0x000000ac06147220 */ /* 0x000fe40000410000 */
[--C-:B------:R-:W-:Y:S02]  /*ab90*/  FFMA.FTZ R14, R222, c[0x0][0x23c], -R96.reuse ;  /* 0x00008f00de0e7a23 */ /* 0x100fe40000010860 */
[----:B------:R-:W-:Y:S01]  /*aba0*/  FFMA.FTZ R232, R237, c[0x0][0x23c], -R96 ;  /* 0x00008f00ede87a23 */ /* 0x000fe20000010860 */
[----:B------:R5:W5:Y:S01]  /*abb0*/  MUFU.EX2 R25, R9 ;  /* 0x0000000900197308 */ /* 0x000b620000000800 */
[----:B------:R-:W-:Y:S02]  /*abc0*/  FFMA.FTZ R15, R15, c[0x0][0x23c], -R70 ;  /* 0x00008f000f0f7a23 */ /* 0x000fe40000010846 */
[----:B------:R-:W-:Y:S02]  /*abd0*/  FFMA.FTZ R33, R33, c[0x0][0x23c], -R102 ;  /* 0x00008f0021217a23 */ /* 0x000fe40000010866 */
[C---:B-1----:R-:W-:Y:S02]  /*abe0*/  FMUL.FTZ R16, R6.reuse, R168 ;  /* 0x000000a806107220 */ /* 0x042fe40000410000 */
[--C-:B------:R-:W-:Y:S01]  /*abf0*/  FFMA.FTZ R34, R45, c[0x0][0x23c], -R70.reuse ;  /* 0x00008f002d227a23 */ /* 0x100fe20000010846 */
[----:B------:R-:W-:Y:S01]  /*ac00*/  MOV R50, R33 ;  /* 0x0000002100327202 */ /* 0x000fe20000000f00 */
[----:B------:R-:W-:Y:S01]  /*ac10*/  FMUL.FTZ R33, R6, R177 ;  /* 0x000000b106217220 */ /* 0x000fe20000410000 */
[----:B------:R1:W-:Y:S01]  /*ac20*/  MUFU.EX2 R172, R13 ;  /* 0x0000000d00ac7308 */ /* 0x0003e20000000800 */
[----:B------:R-:W-:Y:S01]  /*ac30*/  FFMA.FTZ R45, R47, c[0x0][0x23c], -R70 ;  /* 0x00008f002f2d7a23 */ /* 0x000fe20000010846 */
[----:B------:R-:W-:Y:S01]  /*ac40*/  MOV R47, R73 ;  /* 0x00000049002f7202 */ /* 0x000fe20000000f00 */
[--C-:B------:R-:W-:Y:S01]  /*ac50*/  FFMA.FTZ R35, R35, c[0x0][0x23c], -R102.reuse ;  /* 0x00008f0023237a23 */ /* 0x100fe20000010866 */
[----:B------:R-:W-:Y:S01]  /*ac60*/  MOV R73, R38 ;  /* 0x0000002600497202 */ /* 0x000fe20000000f00 */
[C---:B-----5:R-:W-:Y:S01]  /*ac70*/  FMUL.FTZ R7, R8.reuse, R167 ;  /* 0x000000a708077220 */ /* 0x060fe20000410000 */
[----:B------:R-:W-:Y:S01]  /*ac80*/  MOV R167, R29 ;  /* 0x0000001d00a77202 */ /* 0x000fe20000000f00 */
[----:B------:R-:W-:Y:S01]  /*ac90*/  FMUL.FTZ R38, R8, R182 ;  /* 0x000000b608267220 */ /* 0x000fe20000410000 */
[----:B------:R-:W-:Y:S01]  /*aca0*/  MOV R176, R73 ;  /* 0x0000004900b07202 */ /* 0x000fe20000000f00 */
[----:B------:R-:W-:Y:S01]  /*acb0*/  FMUL.FTZ R29, R10, R141 ;  /* 0x0000008d0a1d7220 */ /* 0x000fe20000410000 */
[----:B------:R-:W-:Y:S01]  /*acc0*/  MUFU.EX2 R14, R14 ;  /* 0x0000000e000e7308 */ /* 0x000fe20000000800 */
[----:B------:R-:W-:Y:S01]  /*acd0*/  F2FP.PACK_AB R73, R85, R75 ;  /* 0x0000004b5549723e */ /* 0x000fe200000000ff */
[----:B------:R-:W-:Y:S02]  /*ace0*/  FFMA.FTZ R115, R82, c[0x0][0x23c], -R102 ;  /* 0x00008f0052737a23 */ /* 0x000fe40000010866 */
[--C-:B------:R-:W-:Y:S01]  /*acf0*/  FFMA.FTZ R82, R40, c[0x0][0x23c], -R96.reuse ;  /* 0x00008f0028527a23 */ /* 0x100fe20000010860 */
[----:B------:R-:W-:Y:S01]  /*ad00*/  MOV R40, R207 ;  /* 0x000000cf00287202 */ /* 0x000fe20000000f00 */
[----:B------:R-:W-:Y:S01]  /*ad10*/  FFMA.FTZ R207, R95, c[0x0][0x23c], -R96 ;  /* 0x00008f005fcf7a23 */ /* 0x000fe20000010860 */
[----:B------:R-:W-:Y:S01]  /*ad20*/  MOV R9, R35 ;  /* 0x0000002300097202 */ /* 0x000fe20000000f00 */
[--C-:B------:R-:W-:Y:S02]  /*ad30*/  FFMA.FTZ R95, R49, c[0x0][0x23c], -R70.reuse ;  /* 0x00008f00315f7a23 */ /* 0x100fe40000010846 */
[----:B------:R-:W-:Y:S01]  /*ad40*/  MUFU.EX2 R232, R232 ;  /* 0x000000e800e87308 */ /* 0x000fe20000000800 */
[----:B------:R-:W-:Y:S02]  /*ad50*/  FMUL.FTZ R49, R6, R185 ;  /* 0x000000b906317220 */ /* 0x000fe40000410000 */
[----:B------:R-:W-:Y:S02]  /*ad60*/  FMUL.FTZ R35, R8, R179 ;  /* 0x000000b308237220 */ /* 0x000fe40000410000 */
[----:B-1----:R-:W-:Y:S02]  /*ad70*/  FMUL.FTZ R13, R10, R133 ;  /* 0x000000850a0d7220 */ /* 0x002fe40000410000 */
[--C-:B------:R-:W-:Y:S02]  /*ad80*/  FFMA.FTZ R43, R43, c[0x0][0x23c], -R70.reuse ;  /* 0x00008f002b2b7a23 */ /* 0x100fe40000010846 */
[--C-:B------:R-:W-:Y:S01]  /*ad90*/  FFMA.FTZ R237, R51, c[0x0][0x23c], -R70.reuse ;  /* 0x00008f0033ed7a23 */ /* 0x100fe20000010846 */
[----:B------:R-:W1:Y:S01]  /*ada0*/  MUFU.EX2 R229, R229 ;  /* 0x000000e500e57308 */ /* 0x000e620000000800 */
[----:B------:R-:W-:Y:S01]  /*adb0*/  FMUL.FTZ R51, R8, R187 ;  /* 0x000000bb08337220 */ /* 0x000fe20000410000 */
[----:B------:R-:W-:Y:S01]  /*adc0*/  MOV R187, R58 ;  /* 0x0000003a00bb7202 */ /* 0x000fe20000000f00 */
[----:B------:R-:W-:Y:S02]  /*add0*/  FMUL.FTZ R58, R69, R158 ;  /* 0x0000009e453a7220 */ /* 0x000fe40000410000 */
[--C-:B------:R-:W-:Y:S02]  /*ade0*/  FFMA.FTZ R222, R81, c[0x0][0x23c], -R70.reuse ;  /* 0x00008f0051de7a23 */ /* 0x100fe40000010846 */
[----:B------:R-:W-:Y:S01]  /*adf0*/  FFMA.FTZ R197, R80, c[0x0][0x23c], -R70 ;  /* 0x00008f0050c57a23 */ /* 0x000fe20000010846 */
[----:B------:R-:W-:Y:S01]  /*ae00*/  MOV R80, R45 ;  /* 0x0000002d00507202 */ /* 0x000fe20000000f00 */
[----:B------:R-:W-:Y:S01]  /*ae10*/  FMUL.FTZ R45, R10, R149 ;  /* 0x000000950a2d7220 */ /* 0x000fe20000410000 */
[----:B------:R5:W1:Y:S01]  /*ae20*/  MUFU.EX2 R173, R15 ;  /* 0x0000000f00ad7308 */ /* 0x000a620000000800 */
[----:B------:R-:W-:Y:S01]  /*ae30*/  FFMA.FTZ R205, R30, c[0x0][0x23c], -R102 ;  /* 0x00008f001ecd7a23 */ /* 0x000fe20000010866 */
[----:B------:R-:W-:Y:S01]  /*ae40*/  MOV R30, R219 ;  /* 0x000000db001e7202 */ /* 0x000fe20000000f00 */
[----:B------:R-:W-:Y:S02]  /*ae50*/  FFMA.FTZ R208, R27, c[0x0][0x23c], -R96 ;  /* 0x00008f001bd07a23 */ /* 0x000fe40000010860 */
[--C-:B------:R-:W-:Y:S01]  /*ae60*/  FFMA.FTZ R27, R41, c[0x0][0x23c], -R70.reuse ;  /* 0x00008f00291b7a23 */ /* 0x100fe20000010846 */
[----:B------:R-:W-:Y:S01]  /*ae70*/  MOV R41, R22 ;  /* 0x0000001600297202 */ /* 0x000fe20000000f00 */
[----:B------:R-:W-:Y:S01]  /*ae80*/  FFMA.FTZ R219, R83, c[0x0][0x23c], -R70 ;  /* 0x00008f0053db7a23 */ /* 0x000fe20000010846 */
[----:B------:R-:W-:Y:S01]  /*ae90*/  MOV R83, R50 ;  /* 0x0000003200537202 */ /* 0x000fe20000000f00 */
[C---:B------:R-:W-:Y:S01]  /*aea0*/  FMUL.FTZ R64, R6.reuse, R192 ;  /* 0x000000c006407220 */ /* 0x040fe20000410000 */
[----:B------:R-:W-:Y:S01]  /*aeb0*/  MUFU.EX2 R149, R91 ;  /* 0x0000005b00957308 */ /* 0x000fe20000000800 */
[----:B------:R-:W-:Y:S01]  /*aec0*/  FMUL.FTZ R65, R6, R193 ;  /* 0x000000c106417220 */ /* 0x000fe20000410000 */
[----:B------:R-:W-:Y:S01]  /*aed0*/  MOV R192, R25 ;  /* 0x0000001900c07202 */ /* 0x000fe20000000f00 */
[--C-:B------:R-:W-:Y:S01]  /*aee0*/  FFMA.FTZ R126, R54, c[0x0][0x23c], -R102.reuse ;  /* 0x00008f00367e7a23 */ /* 0x100fe20000010866 */
[----:B------:R-:W-:Y:S01]  /*aef0*/  MOV R54, R199 ;  /* 0x000000c700367202 */ /* 0x000fe20000000f00 */
[--C-:B------:R-:W-:Y:S01]  /*af00*/  FFMA.FTZ R109, R52, c[0x0][0x23c], -R102.reuse ;  /* 0x00008f00346d7a23 */ /* 0x100fe20000010866 */
[----:B------:R-:W-:Y:S01]  /*af10*/  MOV R133, R192 ;  /* 0x000000c000857202 */ /* 0x000fe20000000f00 */
[----:B------:R-:W-:Y:S01]  /*af20*/  FMUL.FTZ R52, R6, R188 ;  /* 0x000000bc06347220 */ /* 0x000fe20000410000 */
[----:B------:R-:W-:Y:S01]  /*af30*/  MOV R188, R40 ;  /* 0x0000002800bc7202 */ /* 0x000fe20000000f00 */
[--C-:B------:R-:W-:Y:S01]  /*af40*/  FFMA.FTZ R242, R60, c[0x0][0x23c], -R102.reuse ;  /* 0x00008f003cf27a23 */ /* 0x100fe20000010866 */
[----:B------:R-:W-:Y:S01]  /*af50*/  MUFU.EX2 R126, R126 ;  /* 0x0000007e007e7308 */ /* 0x000fe20000000800 */
[----:B------:R-:W-:Y:S01]  /*af60*/  MOV R60, R205 ;  /* 0x000000cd003c7202 */ /* 0x000fe20000000f00 */
[----:B------:R-:W-:Y:S01]  /*af70*/  FFMA.FTZ R234, R24, c[0x0][0x23c], -R102 ;  /* 0x00008f0018ea7a23 */ /* 0x000fe20000010866 */
[----:B------:R-:W-:Y:S01]  /*af80*/  MOV R168, R41 ;  /* 0x0000002900a87202 */ /* 0x000fe20000000f00 */
[----:B------:R-:W-:Y:S01]  /*af90*/  FFMA.FTZ R24, R23, c[0x0][0x23c], -R70 ;  /* 0x00008f0017187a23 */ /* 0x000fe20000010846 */
[----:B------:R-:W-:Y:S01]  /*afa0*/  MOV R193, R28 ;  /* 0x0000001c00c17202 */ /* 0x000fe20000000f00 */
[--C-:B------:R-:W-:Y:S01]  /*afb0*/  FFMA.FTZ R220, R100, c[0x0][0x23c], -R102.reuse ;  /* 0x00008f0064dc7a23 */ /* 0x100fe20000010866 */
[----:B------:R-:W-:Y:S01]  /*afc0*/  MOV R179, R30 ;  /* 0x0000001e00b37202 */ /* 0x000fe20000000f00 */
[--C-:B------:R-:W-:Y:S01]  /*afd0*/  FFMA.FTZ R218, R103, c[0x0][0x23c], -R102.reuse ;  /* 0x00008f0067da7a23 */ /* 0x100fe20000010866 */
[----:B------:R-:W-:Y:S01]  /*afe0*/  MOV R192, R43 ;  /* 0x0000002b00c07202 */ /* 0x000fe20000000f00 */
[----:B------:R-:W-:Y:S01]  /*aff0*/  MUFU.EX2 R109, R109 ;  /* 0x0000006d006d7308 */ /* 0x000fe20000000800 */
[--C-:B------:R-:W-:Y:S02]  /*b000*/  FFMA.FTZ R103, R129, c[0x0][0x23c], -R102.reuse ;  /* 0x00008f0081677a23 */ /* 0x100fe40000010866 */
[----:B------:R-:W-:Y:S02]  /*b010*/  FFMA.FTZ R102, R127, c[0x0][0x23c], -R102 ;  /* 0x00008f007f667a23 */ /* 0x000fe40000010866 */
[--C-:B------:R-:W-:Y:S01]  /*b020*/  FFMA.FTZ R201, R44, c[0x0][0x23c], -R96.reuse ;  /* 0x00008f002cc97a23 */ /* 0x100fe20000010860 */
[----:B------:R-:W-:Y:S01]  /*b030*/  MOV R44, R208 ;  /* 0x000000d0002c7202 */ /* 0x000fe20000000f00 */
[----:B------:R-:W-:Y:S02]  /*b040*/  FFMA.FTZ R238, R57, c[0x0][0x23c], -R96 ;  /* 0x00008f0039ee7a23 */ /* 0x000fe40000010860 */
[----:B------:R-:W-:Y:S01]  /*b050*/  FFMA.FTZ R57, R17, c[0x0][0x23c], -R70 ;  /* 0x00008f0011397a23 */ /* 0x000fe20000010846 */
[----:B------:R-:W-:Y:S01]  /*b060*/  MUFU.EX2 R179, R179 ;  /* 0x000000b300b37308 */ /* 0x000fe20000000800 */
[----:B------:R-:W-:Y:S01]  /*b070*/  FMUL.FTZ R17, R6, R169 ;  /* 0x000000a906117220 */ /* 0x000fe20000410000 */
[----:B------:R-:W-:Y:S01]  /*b080*/  MOV R169, R72 ;  /* 0x0000004800a97202 */ /* 0x000fe20000000f00 */
[----:B------:R-:W-:Y:S01]  /*b090*/  FFMA.FTZ R131, R56, c[0x0][0x23c], -R96 ;  /* 0x00008f0038837a23 */ /* 0x000fe20000010860 */
[----:B------:R-:W-:Y:S01]  /*b0a0*/  F2FP.PACK_AB R72, R84, R26 ;  /* 0x0000001a5448723e */ /* 0x000fe200000000ff */
[----:B------:R-:W-:Y:S01]  /*b0b0*/  FFMA.FTZ R56, R19, c[0x0][0x23c], -R70 ;  /* 0x00008f0013387a23 */ /* 0x000fe20000010846 */
[----:B------:R-:W-:Y:S01]  /*b0c0*/  MOV R185, R44 ;  /* 0x0000002c00b97202 */ /* 0x000fe20000000f00 */
[----:B------:R-:W-:Y:S01]  /*b0d0*/  FFMA.FTZ R120, R71, c[0x0][0x23c], -R96 ;  /* 0x00008f0047787a23 */ /* 0x000fe20000010860 */
[----:B------:R-:W-:Y:S01]  /*b0e0*/  MOV R177, R57 ;  /* 0x0000003900b17202 */ /* 0x000fe20000000f00 */
[----:B------:R-:W-:Y:S01]  /*b0f0*/  FFMA.FTZ R71, R5, c[0x0][0x23c], -R70 ;  /* 0x00008f0005477a23 */ /* 0x000fe20000010846 */
[----:B------:R-:W-:Y:S01]  /*b100*/  MUFU.EX2 R112, R112 ;  /* 0x0000007000707308 */ /* 0x000fe20000000800 */
[----:B------:R-:W-:Y:S01]  /*b110*/  FMUL.FTZ R5, R6, R165 ;  /* 0x000000a506057220 */ /* 0x000fe20000410000 */
[----:B------:R-:W-:Y:S01]  /*b120*/  MOV R184, R56 ;  /* 0x0000003800b87202 */ /* 0x000fe20000000f00 */
[--C-:B------:R-:W-:Y:S01]  /*b130*/  FFMA.FTZ R208, R97, c[0x0][0x23c], -R96.reuse ;  /* 0x00008f0061d07a23 */ /* 0x100fe20000010860 */
[----:B------:R-:W-:Y:S01]  /*b140*/  MOV R165, R12 ;  /* 0x0000000c00a57202 */ /* 0x000fe20000000f00 */
[--C-:B------:R-:W-:Y:S02]  /*b150*/  FFMA.FTZ R199, R101, c[0x0][0x23c], -R96.reuse ;  /* 0x00008f0065c77a23 */ /* 0x100fe40000010860 */
[----:B------:R-:W-:Y:S02]  /*b160*/  FFMA.FTZ R101, R98, c[0x0][0x23c], -R96 ;  /* 0x00008f0062657a23 */ /* 0x000fe40000010860 */
[----:B------:R-:W-:Y:S01]  /*b170*/  FFMA.FTZ R98, R37, c[0x0][0x23c], -R70 ;  /* 0x00008f0025627a23 */ /* 0x000fe20000010846 */
[----:B------:R-:W-:Y:S01]  /*b180*/  MUFU.EX2 R165, R165 ;  /* 0x000000a500a57308 */ /* 0x000fe20000000800 */
[----:B------:R-:W-:Y:S02]  /*b190*/  FMUL.FTZ R37, R6, R181 ;  /* 0x000000b506257220 */ /* 0x000fe40000410000 */
[--C-:B------:R-:W-:Y:S02]  /*b1a0*/  FFMA.FTZ R100, R113, c[0x0][0x23c], -R96.reuse ;  /* 0x00008f0071647a23 */ /* 0x100fe40000010860 */
[----:B------:R-:W-:Y:S02]  /*b1b0*/  FFMA.FTZ R97, R118, c[0x0][0x23c], -R96 ;  /* 0x00008f0076617a23 */ /* 0x000fe40000010860 */
[--C-:B------:R-:W-:Y:S02]  /*b1c0*/  FFMA.FTZ R129, R53, c[0x0][0x23c], -R70.reuse ;  /* 0x00008f0035817a23 */ /* 0x100fe40000010846 */
[----:B------:R-:W-:Y:S01]  /*b1d0*/  FMUL.FTZ R53, R6, R189 ;  /* 0x000000bd06357220 */ /* 0x000fe20000410000 */
[----:B------:R-:W-:Y:S01]  /*b1e0*/  MOV R189, R24 ;  /* 0x0000001800bd7202 */ /* 0x000fe20000000f00 */
[--C-:B------:R-:W-:Y:S01]  /*b1f0*/  FFMA.FTZ R127, R63, c[0x0][0x23c], -R70.reuse ;  /* 0x00008f003f7f7a23 */ /* 0x100fe20000010846 */
[----:B------:R-:W-:Y:S01]  /*b200*/  MOV R63, R54 ;  /* 0x00000036003f7202 */ /* 0x000fe20000000f00 */
[--C-:B------:R-:W-:Y:S01]  /*b210*/  FFMA.FTZ R118, R61, c[0x0][0x23c], -R70.reuse ;  /* 0x00008f003d767a23 */ /* 0x100fe20000010846 */
[----:B------:R-:W-:Y:S01]  /*b220*/  MOV R61, R34 ;  /* 0x00000022003d7202 */ /* 0x000fe20000000f00 */
[--C-:B------:R-:W-:Y:S01]  /*b230*/  FFMA.FTZ R113, R67, c[0x0][0x23c], -R70.reuse ;  /* 0x00008f0043717a23 */ /* 0x100fe20000010846 */
[----:B------:R-:W-:Y:S01]  /*b240*/  MUFU.EX2 R102, R102 ;  /* 0x0000006600667308 */ /* 0x000fe20000000800 */
[--C-:B------:R-:W-:Y:S01]  /*b250*/  FFMA.FTZ R205, R99, c[0x0][0x23c], -R70.reuse ;  /* 0x00008f0063cd7a23 */ /* 0x100fe20000010846 */
[----:B------:R-:W-:Y:S01]  /*b260*/  MOV R81, R61 ;  /* 0x0000003d00517202 */ /* 0x000fe20000000f00 */
[--C-:B------:R-:W-:Y:S02]  /*b270*/  FFMA.FTZ R99, R36, c[0x0][0x23c], -R70.reuse ;  /* 0x00008f0024637a23 */ /* 0x100fe40000010846 */
[----:B------:R-:W-:Y:S02]  /*b280*/  FMUL.FTZ R36, R6, R180 ;  /* 0x000000b406247220 */ /* 0x000fe40000410000 */
[----:B------:R-:W-:Y:S02]  /*b290*/  FFMA.FTZ R70, R4, c[0x0][0x23c], -R70 ;  /* 0x00008f0004467a23 */ /* 0x000fe40000010846 */
[----:B------:R-:W-:Y:S01]  /*b2a0*/  FMUL.FTZ R4, R6, R164 ;  /* 0x000000a406047220 */ /* 0x000fe20000410000 */
[----:B------:R-:W-:Y:S01]  /*b2b0*/  MOV R164, R9 ;  /* 0x0000000900a47202 */ /* 0x000fe20000000f00 */
[----:B------:R-:W-:Y:S01]  /*b2c0*/  FMUL.FTZ R12, R10, R132 ;  /* 0x000000840a0c7220 */ /* 0x000fe20000410000 */
[----:B------:R-:W-:Y:S01]  /*b2d0*/  MUFU.EX2 R110, R110 ;  /* 0x0000006e006e7308 */ /* 0x000fe20000000800 */
[C---:B------:R-:W-:Y:S01]  /*b2e0*/  FMUL.FTZ R19, R8.reuse, R171 ;  /* 0x000000ab08137220 */ /* 0x040fe20000410000 */
[----:B------:R-:W4:Y:S01]  /*b2f0*/  LDL.LU R132, [R1+0x6c] ;  /* 0x00006c0001847983 */ /* 0x000f220000300800 */
[C---:B------:R-:W-:Y:S01]  /*b300*/  FMUL.FTZ R22, R8.reuse, R174 ;  /* 0x000000ae08167220 */ /* 0x040fe20000410000 */
[----:B------:R-:W-:Y:S01]  /*b310*/  MOV R174, R11 ;  /* 0x0000000b00ae7202 */ /* 0x000fe20000000f00 */
[C---:B------:R-:W-:Y:S01]  /*b320*/  FMUL.FTZ R23, R8.reuse, R175 ;  /* 0x000000af08177220 */ /* 0x040fe20000410000 */
[----:B------:R-:W-:Y:S01]  /*b330*/  MOV R171, R176 ;  /* 0x000000b000ab7202 */ /* 0x000fe20000000f00 */
[C---:B------:R-:W-:Y:S01]  /*b340*/  FMUL.FTZ R34, R8.reuse, R178 ;  /* 0x000000b208227220 */ /* 0x040fe20000410000 */
[----:B------:R-:W-:Y:S01]  /*b350*/  MOV R176, R169 ;  /* 0x000000a900b07202 */ /* 0x000fe20000000f00 */
[----:B------:R-:W-:Y:S01]  /*b360*/  FMUL.FTZ R50, R8, R186 ;  /* 0x000000ba08327220 */ /* 0x000fe20000410000 */
        /* <DEDUP_REMOVED lines=10> */
[----:B------:R-:W-:Y:S01]  /*b410*/  MUFU.EX2 R144, R87 ;  /* 0x0000005700907308 */ /* 0x000fe20000000800 */
[C---:B------:R-:W-:Y:S01]  /*b420*/  FMUL.FTZ R41, R10.reuse, R153 ;  /* 0x000000990a297220 */ /* 0x040fe20000410000 */
[----:B------:R-:W-:Y:S01]  /*b430*/  MOV R186, R62 ;  /* 0x0000003e00ba7202 */ /* 0x000fe20000000f00 */
[C---:B------:R-:W-:Y:S01]  /*b440*/  FMUL.FTZ R44, R10.reuse, R148 ;  /* 0x000000940a2c7220 */ /* 0x040fe20000410000 */
[----:B------:R-:W-:Y:S01]  /*b450*/  MOV R175, R177 ;  /* 0x000000b100af7202 */ /* 0x000fe20000000f00 */
[C---:B------:R-:W-:Y:S01]  /*b460*/  FMUL.FTZ R56, R10.reuse, R156 ;  /* 0x0000009c0a387220 */ /* 0x040fe20000410000 */
[----:B------:R-:W-:Y:S01]  /*b470*/  MOV R177, R59 ;  /* 0x0000003b00b17202 */ /* 0x000fe20000000f00 */
[C---:B------:R-:W-:Y:S02]  /*b480*/  FMUL.FTZ R57, R10.reuse, R157 ;  /* 0x0000009d0a397220 */ /* 0x040fe40000410000 */
[----:B------:R-:W-:Y:S01]  /*b490*/  FMUL.FTZ R61, R10, R161 ;  /* 0x000000a10a3d7220 */ /* 0x000fe20000410000 */
[----:B------:R-:W-:Y:S01]  /*b4a0*/  MUFU.EX2 R148, R90 ;  /* 0x0000005a00947308 */ /* 0x000fe20000000800 */
[----:B--2---:R-:W-:Y:S02]  /*b4b0*/  FFMA.FTZ R181, R6, R66, R26 ;  /* 0x0000004206b57223 */ /* 0x004fe4000001001a */
[----:B------:R-:W-:Y:S01]  /*b4c0*/  FMUL.FTZ R6, R8, R166 ;  /* 0x000000a608067220 */ /* 0x000fe20000410000 */
[----:B------:R-:W-:Y:S01]  /*b4d0*/  MOV R166, R60 ;  /* 0x0000003c00a67202 */ /* 0x000fe20000000f00 */
[----:B------:R-:W-:Y:S02]  /*b4e0*/  FMUL.FTZ R60, R10, R160 ;  /* 0x000000a00a3c7220 */ /* 0x000fe40000410000 */
[----:B------:R-:W-:Y:S02]  /*b4f0*/  FMUL.FTZ R11, R69, R139 ;  /* 0x0000008b450b7220 */ /* 0x000fe40000410000 */
[----:B---3--:R-:W-:Y:S01]  /*b500*/  FFMA.FTZ R180, R8, R74, R75 ;  /* 0x0000004a08b47223 */ /* 0x008fe2000001004b */
[----:B------:R-:W-:Y:S01]  /*b510*/  F2FP.PACK_AB R74, R233, R88 ;  /* 0x00000058e94a723e */ /* 0x000fe200000000ff */
[----:B------:R-:W-:Y:S01]  /*b520*/  FFMA.FTZ R31, R31, c[0x0][0x23c], -R96 ;  /* 0x00008f001f1f7a23 */ /* 0x000fe20000010860 */
[----:B------:R-:W-:Y:S01]  /*b530*/  F2FP.PACK_AB R75, R230, R89 ;  /* 0x00000059e64b723e */ /* 0x000fe200000000ff */
[----:B------:R-:W-:Y:S01]  /*b540*/  FADD.FTZ R181, R84, R181 ;  /* 0x000000b554b57221 */ /* 0x000fe20000010000 */
[----:B------:R-:W-:Y:S01]  /*b550*/  MUFU.EX2 R141, R186 ;  /* 0x000000ba008d7308 */ /* 0x000fe20000000800 */
[----:B------:R-:W-:Y:S01]  /*b560*/  FADD.FTZ R158, R85, R180 ;  /* 0x000000b4559e7221 */ /* 0x000fe20000010000 */
[----:B------:R-:W-:Y:S01]  /*b570*/  MOV R182, R31 ;  /* 0x0000001f00b67202 */ /* 0x000fe20000000f00 */
[----:B-----5:R-:W-:Y:S02]  /*b580*/  FMUL.FTZ R15, R69, R135 ;  /* 0x00000087450f7220 */ /* 0x020fe40000410000 */
[-C--:B------:R-:W-:Y:S05]  /*b590*/  HMMA.16816.F32 R4, R72, R76.reuse, R4 ;  /* 0x0000004c4804723c */ /* 0x080fea0000001804 */
[--C-:B------:R-:W-:Y:S01]  /*b5a0*/  FFMA.FTZ R42, R42, c[0x0][0x23c], -R96.reuse ;  /* 0x00008f002a2a7a23 */ /* 0x100fe20000010860 */
[----:B------:R-:W-:Y:S01]  /*b5b0*/  MUFU.EX2 R135, R95 ;  /* 0x0000005f00877308 */ /* 0x000fe20000000800 */
[----:B------:R-:W-:Y:S02]  /*b5c0*/  FFMA.FTZ R96, R39, c[0x0][0x23c], -R96 ;  /* 0x00008f0027607a23 */ /* 0x000fe40000010860 */
[C---:B------:R-:W-:Y:S03]  /*b5d0*/  FMUL.FTZ R39, R8.reuse, R183 ;  /* 0x000000b708277220 */ /* 0x040fe60000410000 */
[----:B------:R-:W-:Y:S01]  /*b5e0*/  MOV R183, R82 ;  /* 0x0000005200b77202 */ /* 0x000fe20000000f00 */
[C---:B------:R-:W-:Y:S01]  /*b5f0*/  FMUL.FTZ R54, R8.reuse, R190 ;  /* 0x000000be08367220 */ /* 0x040fe20000410000 */
[----:B-1----:R-:W-:Y:S01]  /*b600*/  F2FP.PACK_AB R82, R229, R232 ;  /* 0x000000e8e552723e */ /* 0x002fe200000000ff */
        /* <DEDUP_REMOVED lines=8> */
[----:B------:R-:W-:Y:S01]  /*b690*/  FFMA.FTZ R136, R10, R170, R14 ;  /* 0x000000aa0a887223 */ /* 0x000fe2000001000e */
[----:B------:R-:W-:Y:S01]  /*b6a0*/  MOV R166, R185 ;  /* 0x000000b900a67202 */ /* 0x000fe20000000f00 */
[C---:B------:R-:W-:Y:S01]  /*b6b0*/  FMUL.FTZ R10, R69.reuse, R138 ;  /* 0x0000008a450a7220 */ /* 0x040fe20000410000 */
[----:B------:R-:W-:Y:S01]  /*b6c0*/  MOV R185, R80 ;  /* 0x0000005000b97202 */ /* 0x000fe20000000f00 */
[----:B------:R-:W-:Y:S01]  /*b6d0*/  FMUL.FTZ R26, R69, R146 ;  /* 0x00000092451a7220 */ /* 0x000fe20000410000 */
[----:B------:R-:W-:Y:S01]  /*b6e0*/  F2FP.PACK_AB R80, R239, R14 ;  /* 0x0000000eef50723e */ /* 0x000fe200000000ff */
[C---:B------:R-:W-:Y:S01]  /*b6f0*/  FMUL.FTZ R14, R69.reuse, R134 ;  /* 0x00000086450e7220 */ /* 0x040fe20000410000 */
[----:B------:R-:W-:Y:S01]  /*b700*/  MUFU.EX2 R138, R185 ;  /* 0x000000b9008a7308 */ /* 0x000fe20000000800 */
[C---:B------:R-:W-:Y:S01]  /*b710*/  FMUL.FTZ R30, R69.reuse, R142 ;  /* 0x0000008e451e7220 */ /* 0x040fe20000410000 */
[----:B------:R-:W-:Y:S01]  /*b720*/  MOV R170, R184 ;  /* 0x000000b800aa7202 */ /* 0x000fe20000000f00 */
[C---:B------:R-:W-:Y:S01]  /*b730*/  FMUL.FTZ R31, R69.reuse, R143 ;  /* 0x0000008f451f7220 */ /* 0x040fe20000410000 */
[----:B------:R-:W-:Y:S01]  /*b740*/  MOV R184, R168 ;  /* 0x000000a800b87202 */ /* 0x000fe20000000f00 */
[C---:B------:R-:W-:Y:S04]  /*b750*/  HMMA.16816.F32 R8, R80.reuse, R76, R8 ;  /* 0x0000004c5008723c */ /* 0x040fe80000001808 */
[C---:B------:R-:W-:Y:S01]  /*b760*/  FMUL.FTZ R43, R69.reuse, R155 ;  /* 0x0000009b452b7220 */ /* 0x040fe20000410000 */
[----:B------:R1:W-:Y:S01]  /*b770*/  MUFU.EX2 R143, R86 ;  /* 0x00000056008f7308 */ /* 0x0003e20000000800 */
[C---:B------:R-:W-:Y:S01]  /*b780*/  FMUL.FTZ R46, R69.reuse, R150 ;  /* 0x00000096452e7220 */ /* 0x040fe20000410000 */
[----:B------:R-:W-:Y:S01]  /*b790*/  MOV R194, R193 ;  /* 0x000000c100c27202 */ /* 0x000fe20000000f00 */
[-C--:B------:R-:W-:Y:S04]  /*b7a0*/  HMMA.16816.F32 R12, R80, R78.reuse, R12 ;  /* 0x0000004e500c723c */ /* 0x080fe8000000180c */
[C---:B------:R-:W-:Y:S01]  /*b7b0*/  FMUL.FTZ R47, R69.reuse, R151 ;  /* 0x00000097452f7220 */ /* 0x040fe20000410000 */
[----:B------:R-:W-:Y:S01]  /*b7c0*/  MOV R193, R27 ;  /* 0x0000001b00c17202 */ /* 0x000fe20000000f00 */
[C---:B------:R-:W-:Y:S01]  /*b7d0*/  FMUL.FTZ R27, R69.reuse, R147 ;  /* 0x00000093451b7220 */ /* 0x040fe20000410000 */
[----:B------:R-:W-:Y:S01]  /*b7e0*/  MUFU.EX2 R142, R187 ;  /* 0x000000bb008e7308 */ /* 0x000fe20000000800 */
[C---:B------:R-:W-:Y:S01]  /*b7f0*/  HMMA.16816.F32 R16, R72.reuse, R78, R16 ;  /* 0x0000004e4810723c */ /* 0x040fe20000001810 */
[----:B------:R-:W2:Y:S03]  /*b800*/  LDSM.16.MT88.4 R76, [R250+0x8000] ;  /* 0x00800000fa4c783b */ /* 0x000ea60000004200 */
[C---:B------:R-:W-:Y:S01]  /*b810*/  FMUL.FTZ R59, R69.reuse, R159 ;  /* 0x0000009f453b7220 */ /* 0x040fe20000410000 */
[----:B------:R-:W-:Y:S01]  /*b820*/  MOV R195, R189 ;  /* 0x000000bd00c37202 */ /* 0x000fe20000000f00 */
[C---:B------:R-:W-:Y:S01]  /*b830*/  FMUL.FTZ R62, R69.reuse, R162 ;  /* 0x000000a2453e7220 */ /* 0x040fe20000410000 */
[----:B------:R-:W-:Y:S01]  /*b840*/  MOV R189, R42 ;  /* 0x0000002a00bd7202 */ /* 0x000fe20000000f00 */
[----:B------:R-:W-:Y:S01]  /*b850*/  FMUL.FTZ R42, R69, R154 ;  /* 0x0000009a452a7220 */ /* 0x000fe20000410000 */
[----:B------:R-:W-:Y:S03]  /*b860*/  MUFU.EX2 R150, R92 ;  /* 0x0000005c00967308 */ /* 0x000fe60000000800 */
[----:B------:R-:W-:Y:S01]  /*b870*/  FADD.FTZ R239, R239, R136 ;  /* 0x00000088efef7221 */ /* 0x000fe20000010000 */
[----:B-1----:R-:W-:Y:S01]  /*b880*/  LDSM.16.MT88.4 R84, [R252+0x8800] ;  /* 0x00880000fc54783b */ /* 0x002fe20000004200 */
[----:B------:R-:W-:Y:S01]  /*b890*/  MOV R168, R63 ;  /* 0x0000003f00a87202 */ /* 0x000fe20000000f00 */
[----:B------:R-:W-:Y:S02]  /*b8a0*/  FMUL.FTZ R63, R69, R163 ;  /* 0x000000a3453f7220 */ /* 0x000fe40000410000 */
[----:B------:R-:W-:Y:S02]  /*b8b0*/  FADD.FTZ R232, R232, R239 ;  /* 0x000000efe8e87221 */ /* 0x000fe40000010000 */
[----:B------:R-:W-:Y:S02]  /*b8c0*/  MUFU.EX2 R136, R93 ;  /* 0x0000005d00887308 */ /* 0x000fe40000000800 */
[----:B------:R-:W-:Y:S08]  /*b8d0*/  FADD.FTZ R229, R229, R232 ;  /* 0x000000e8e5e57221 */ /* 0x000ff00000010000 */
[----:B------:R-:W-:Y:S10]  /*b8e0*/  MUFU.EX2 R178, R178 ;  /* 0x000000b200b27308 */ /* 0x000ff40000000800 */
[----:B------:R-:W-:Y:S01]  /*b8f0*/  MUFU.EX2 R177, R177 ;  /* 0x000000b100b17308 */ /* 0x000fe20000000800 */
[-C--:B--2---:R-:W-:Y:S08]  /*b900*/  HMMA.16816.F32 R20, R72, R76.reuse, R20 ;  /* 0x0000004c4814723c */ /* 0x084ff00000001814 */
[C---:B------:R-:W-:Y:S01]  /*b910*/  HMMA.16816.F32 R24, R80.reuse, R76, R24 ;  /* 0x0000004c5018723c */ /* 0x040fe20000001818 */
[----:B------:R-:W-:Y:S07]  /*b920*/  MUFU.EX2 R174, R174 ;  /* 0x000000ae00ae7308 */ /* 0x000fee0000000800 */
[-C--:B------:R-:W-:Y:S03]  /*b930*/  HMMA.16816.F32 R28, R80, R78.reuse, R28 ;  /* 0x0000004e501c723c */ /* 0x080fe6000000181c */
[----:B------:R-:W-:Y:S05]  /*b940*/  MUFU.EX2 R169, R169 ;  /* 0x000000a900a97308 */ /* 0x000fea0000000800 */
[C---:B------:R-:W-:Y:S01]  /*b950*/  HMMA.16816.F32 R32, R72.reuse, R78, R32 ;  /* 0x0000004e4820723c */ /* 0x040fe20000001820 */
[----:B------:R-:W1:Y:S04]  /*b960*/  LDSM.16.MT88.4 R76, [R249+0x8000] ;  /* 0x00800000f94c783b */ /* 0x000e680000004200 */
[----:B------:R-:W-:Y:S10]  /*b970*/  MUFU.EX2 R168, R168 ;  /* 0x000000a800a87308 */ /* 0x000ff40000000800 */
[----:B------:R-:W-:Y:S10]  /*b980*/  MUFU.EX2 R176, R176 ;  /* 0x000000b000b07308 */ /* 0x000ff40000000800 */
[----:B------:R-:W2:Y:S10]  /*b990*/  MUFU.EX2 R171, R171 ;  /* 0x000000ab00ab7308 */ /* 0x000eb40000000800 */
[----:B------:R-:W-:Y:S01]  /*b9a0*/  MUFU.EX2 R170, R170 ;  /* 0x000000aa00aa7308 */ /* 0x000fe20000000800 */
[-C--:B-1----:R-:W-:Y:S09]  /*b9b0*/  HMMA.16816.F32 R36, R72, R76.reuse, R36 ;  /* 0x0000004c4824723c */ /* 0x082ff20000001824 */
[----:B------:R-:W-:Y:S01]  /*b9c0*/  MUFU.EX2 R166, R166 ;  /* 0x000000a600a67308 */ /* 0x000fe20000000800 */
[C---:B------:R-:W-:Y:S09]  /*b9d0*/  HMMA.16816.F32 R40, R80.reuse, R76, R40 ;  /* 0x0000004c5028723c */ /* 0x040ff20000001828 */
[----:B------:R-:W-:Y:S01]  /*b9e0*/  MUFU.EX2 R163, R137 ;  /* 0x0000008900a37308 */ /* 0x000fe20000000800 */
[-C--:B------:R-:W-:Y:S08]  /*b9f0*/  HMMA.16816.F32 R44, R80, R78.reuse, R44 ;  /* 0x0000004e502c723c */ /* 0x080ff0000000182c */
[C---:B------:R-:W-:Y:S01]  /*ba00*/  HMMA.16816.F32 R48, R72.reuse, R78, R48 ;  /* 0x0000004e4830723c */ /* 0x040fe20000001830 */
[----:B------:R-:W1:Y:S01]  /*ba10*/  LDSM.16.MT88.4 R76, [R248+0x8000] ;  /* 0x00800000f84c783b */ /* 0x000e620000004200 */
[----:B------:R3:W-:Y:S10]  /*ba20*/  MUFU.EX2 R137, R94 ;  /* 0x0000005e00897308 */ /* 0x0007f40000000800 */
[----:B------:R-:W-:Y:S10]  /*ba30*/  MUFU.EX2 R161, R194 ;  /* 0x000000c200a17308 */ /* 0x000ff40000000800 */
[----:B------:R5:W-:Y:S01]  /*ba40*/  MUFU.EX2 R160, R243 ;  /* 0x000000f300a07308 */ /* 0x000be20000000800 */
[----:B---3--:R-:W-:Y:S09]  /*ba50*/  LDSM.16.MT88.4 R92, [R249+0x9000] ;  /* 0x00900000f95c783b */ /* 0x008ff20000004200 */
[----:B------:R-:W-:Y:S01]  /*ba60*/  MUFU.EX2 R96, R96 ;  /* 0x0000006000607308 */ /* 0x000fe20000000800 */
[-C--:B-1----:R-:W-:Y:S09]  /*ba70*/  HMMA.16816.F32 R52, R72, R76.reuse, R52 ;  /* 0x0000004c4834723c */ /* 0x082ff20000001834 */
[----:B------:R-:W-:Y:S03]  /*ba80*/  MUFU.EX2 R167, R167 ;  /* 0x000000a700a77308 */ /* 0x000fe60000000800 */
[----:B-----5:R-:W-:Y:S02]  /*ba90*/  MOV R243, R184 ;  /* 0x000000b800f37202 */ /* 0x020fe40000000f00 */
[----:B------:R-:W-:Y:S01]  /*baa0*/  LDSM.16.MT88.4 R184, [R249+0xb800] ;  /* 0x00b80000f9b8783b */ /* 0x000fe20000004200 */
[C---:B------:R-:W-:Y:S04]  /*bab0*/  HMMA.16816.F32 R56, R80.reuse, R76, R56 ;  /* 0x0000004c5038723c */ /* 0x040fe80000001838 */
[----:B------:R-:W1:Y:S01]  /*bac0*/  MUFU.EX2 R164, R164 ;  /* 0x000000a400a47308 */ /* 0x000e620000000800 */
[----:B------:R-:W-:Y:S02]  /*bad0*/  IADD3 R243, R243, -0x1, RZ ;  /* 0xfffffffff3f37810 */ /* 0x000fe40007ffe0ff */
[C---:B--2---:R-:W-:Y:S01]  /*bae0*/  F2FP.PACK_AB R76, R171.reuse, R176 ;  /* 0x000000b0ab4c723e */ /* 0x044fe200000000ff */
[-C--:B------:R-:W-:Y:S01]  /*baf0*/  HMMA.16816.F32 R60, R80, R78.reuse, R60 ;  /* 0x0000004e503c723c */ /* 0x080fe2000000183c */
[----:B------:R-:W2:Y:S03]  /*bb00*/  LDSM.16.MT88.4 R80, [R250+0x8800] ;  /* 0x00880000fa50783b */ /* 0x000ea60000004200 */
[----:B------:R-:W-:Y:S02]  /*bb10*/  FADD.FTZ R176, R176, R229 ;  /* 0x000000e5b0b07221 */ /* 0x000fe40000010000 */
[----:B------:R-:W3:Y:S02]  /*bb20*/  MUFU.EX2 R175, R175 ;  /* 0x000000af00af7308 */ /* 0x000ee40000000800 */
[----:B------:R-:W-:Y:S04]  /*bb30*/  HMMA.16816.F32 R64, R72, R78, R64 ;  /* 0x0000004e4840723c */ /* 0x000fe80000001840 */
[----:B------:R-:W-:Y:S04]  /*bb40*/  FADD.FTZ R171, R171, R176 ;  /* 0x000000b0abab7221 */ /* 0x000fe80000010000 */
[----:B------:R-:W5:Y:S01]  /*bb50*/  MUFU.EX2 R162, R195 ;  /* 0x000000c300a27308 */ /* 0x000f620000000800 */
[----:B------:R-:W-:Y:S03]  /*bb60*/  F2FP.PACK_AB R72, R178, R179 ;  /* 0x000000b3b248723e */ /* 0x000fe600000000ff */
[----:B----4-:R-:W-:Y:S01]  /*bb70*/  FFMA.FTZ R134, R69, R132, R133 ;  /* 0x0000008445867223 */ /* 0x010fe20000010085 */
[----:B------:R-:W-:Y:S03]  /*bb80*/  F2FP.PACK_AB R73, R174, R177 ;  /* 0x000000b1ae49723e */ /* 0x000fe600000000ff */
[----:B------:R-:W-:Y:S01]  /*bb90*/  FADD.FTZ R241, R241, R134 ;  /* 0x00000086f1f17221 */ /* 0x000fe20000010000 */
[----:B------:R-:W-:Y:S02]  /*bba0*/  F2FP.PACK_AB R74, R168, R169 ;  /* 0x000000a9a84a723e */ /* 0x000fe400000000ff */
[----:B-1----:R-:W-:Y:S01]  /*bbb0*/  F2FP.PACK_AB R75, R164, R167 ;  /* 0x000000a7a44b723e */ /* 0x002fe200000000ff */
[----:B------:R-:W-:Y:S01]  /*bbc0*/  FADD.FTZ R180, R172, R241 ;  /* 0x000000f1acb47221 */ /* 0x000fe20000010000 */
[----:B------:R-:W-:Y:S01]  /*bbd0*/  F2FP.PACK_AB R78, R163, R166 ;  /* 0x000000a6a34e723e */ /* 0x000fe200000000ff */
[----:B------:R-:W-:Y:S01]  /*bbe0*/  FADD.FTZ R166, R166, R171 ;  /* 0x000000aba6a67221 */ /* 0x000fe20000010000 */
[----:B------:R-:W-:Y:S01]  /*bbf0*/  MUFU.EX2 R70, R70 ;  /* 0x0000004600467308 */ /* 0x000fe20000000800 */
[C---:B---3--:R-:W-:Y:S01]  /*bc00*/  F2FP.PACK_AB R77, R170.reuse, R175 ;  /* 0x000000afaa4d723e */ /* 0x048fe200000000ff */
[----:B------:R-:W-:Y:S01]  /*bc10*/  FADD.FTZ R180, R173, R180 ;  /* 0x000000b4adb47221 */ /* 0x000fe20000010000 */
[-C--:B------:R-:W-:Y:S03]  /*bc20*/  HMMA.16816.F32 R4, R72, R84.reuse, R4 ;  /* 0x000000544804723c */ /* 0x080fe60000001804 */
[----:B------:R-:W-:Y:S02]  /*bc30*/  FADD.FTZ R175, R175, R180 ;  /* 0x000000b4afaf7221 */ /* 0x000fe40000010000 */
[----:B------:R-:W-:Y:S02]  /*bc40*/  FADD.FTZ R163, R163, R166 ;  /* 0x000000a6a3a37221 */ /* 0x000fe40000010000 */
[----:B------:R-:W-:Y:S01]  /*bc50*/  FADD.FTZ R170, R170, R175 ;  /* 0x000000afaaaa7221 */ /* 0x000fe20000010000 */
[C---:B-----5:R-:W-:Y:S01]  /*bc60*/  F2FP.PACK_AB R79, R162.reuse, R165 ;  /* 0x000000a5a24f723e */ /* 0x060fe200000000ff */
[----:B------:R-:W-:Y:S03]  /*bc70*/  MUFU.EX2 R155, R191 ;  /* 0x000000bf009b7308 */ /* 0x000fe60000000800 */
[----:B------:R-:W-:Y:S03]  /*bc80*/  FADD.FTZ R165, R165, R170 ;  /* 0x000000aaa5a57221 */ /* 0x000fe60000010000 */
[C---:B------:R-:W-:Y:S04]  /*bc90*/  HMMA.16816.F32 R8, R76.reuse, R84, R8 ;  /* 0x000000544c08723c */ /* 0x040fe80000001808 */
[----:B------:R-:W-:Y:S01]  /*bca0*/  FADD.FTZ R162, R162, R165 ;  /* 0x000000a5a2a27221 */ /* 0x000fe20000010000 */
[----:B------:R-:W-:Y:S03]  /*bcb0*/  MUFU.EX2 R154, R190 ;  /* 0x000000be009a7308 */ /* 0x000fe60000000800 */
[-C--:B------:R-:W-:Y:S07]  /*bcc0*/  HMMA.16816.F32 R12, R76, R86.reuse, R12 ;  /* 0x000000564c0c723c */ /* 0x080fee000000180c */
[----:B------:R-:W-:Y:S01]  /*bcd0*/  MUFU.EX2 R152, R183 ;  /* 0x000000b700987308 */ /* 0x000fe20000000800 */
[C---:B------:R-:W-:Y:S01]  /*bce0*/  HMMA.16816.F32 R16, R72.reuse, R86, R16 ;  /* 0x000000564810723c */ /* 0x040fe20000001810 */
[----:B------:R-:W1:Y:S07]  /*bcf0*/  LDSM.16.MT88.4 R84, [R249+0x8800] ;  /* 0x00880000f954783b */ /* 0x000e6e0000004200 */
[-C--:B--2---:R-:W-:Y:S01]  /*bd00*/  HMMA.16816.F32 R20, R72, R80.reuse, R20 ;  /* 0x000000504814723c */ /* 0x084fe20000001814 */
[----:B------:R-:W2:Y:S07]  /*bd10*/  MUFU.EX2 R147, R182 ;  /* 0x000000b600937308 */ /* 0x000eae0000000800 */
[C---:B------:R-:W-:Y:S03]  /*bd20*/  HMMA.16816.F32 R24, R76.reuse, R80, R24 ;  /* 0x000000504c18723c */ /* 0x040fe60000001818 */
[----:B------:R-:W-:Y:S05]  /*bd30*/  MUFU.EX2 R153, R193 ;  /* 0x000000c100997308 */ /* 0x000fea0000000800 */
[-C--:B------:R-:W-:Y:S05]  /*bd40*/  HMMA.16816.F32 R28, R76, R82.reuse, R28 ;  /* 0x000000524c1c723c */ /* 0x080fea000000181c */
[----:B------:R-:W3:Y:S03]  /*bd50*/  MUFU.EX2 R146, R192 ;  /* 0x000000c000927308 */ /* 0x000ee60000000800 */
[C---:B------:R-:W-:Y:S01]  /*bd60*/  HMMA.16816.F32 R32, R72.reuse, R82, R32 ;  /* 0x000000524820723c */ /* 0x040fe20000001820 */
[----:B------:R-:W4:Y:S06]  /*bd70*/  LDSM.16.MT88.4 R80, [R248+0x8800] ;  /* 0x00880000f850783b */ /* 0x000f2c0000004200 */
[----:B------:R-:W-:Y:S01]  /*bd80*/  MUFU.EX2 R140, R189 ;  /* 0x000000bd008c7308 */ /* 0x000fe20000000800 */
[-C--:B-1----:R-:W-:Y:S08]  /*bd90*/  HMMA.16816.F32 R36, R72, R84.reuse, R36 ;  /* 0x000000544824723c */ /* 0x082ff00000001824 */
[C---:B------:R-:W-:Y:S01]  /*bda0*/  HMMA.16816.F32 R40, R76.reuse, R84, R40 ;  /* 0x000000544c28723c */ /* 0x040fe20000001828 */
[----:B------:R1:W5:Y:S07]  /*bdb0*/  MUFU.EX2 R139, R201 ;  /* 0x000000c9008b7308 */ /* 0x00036e0000000800 */
[-C--:B------:R-:W-:Y:S03]  /*bdc0*/  HMMA.16816.F32 R44, R76, R86.reuse, R44 ;  /* 0x000000564c2c723c */ /* 0x080fe6000000182c */
[----:B------:R-:W2:Y:S05]  /*bdd0*/  MUFU.EX2 R145, R188 ;  /* 0x000000bc00917308 */ /* 0x000eaa0000000800 */
[C---:B------:R-:W-:Y:S01]  /*bde0*/  HMMA.16816.F32 R48, R72.reuse, R86, R48 ;  /* 0x000000564830723c */ /* 0x040fe20000001830 */
[----:B------:R-:W5:Y:S04]  /*bdf0*/  LDSM.16.MT88.4 R84, [R252+0x9000] ;  /* 0x00900000fc54783b */ /* 0x000f680000004200 */
[----:B------:R-:W-:Y:S03]  /*be00*/  MUFU.EX2 R69, R242 ;  /* 0x000000f200457308 */ /* 0x000fe60000000800 */
[-C--:B----4-:R-:W-:Y:S04]  /*be10*/  HMMA.16816.F32 R52, R72, R80.reuse, R52 ;  /* 0x000000504834723c */ /* 0x090fe80000001834 */
[----:B-1----:R-:W-:Y:S03]  /*be20*/  MOV R201, R68 ;  /* 0x0000004400c97202 */ /* 0x002fe60000000f00 */
[----:B------:R-:W-:Y:S01]  /*be30*/  MUFU.EX2 R132, R240 ;  /* 0x000000f000847308 */ /* 0x000fe20000000800 */
[C---:B------:R-:W-:Y:S07]  /*be40*/  HMMA.16816.F32 R56, R76.reuse, R80, R56 ;  /* 0x000000504c38723c */ /* 0x040fee0000001838 */
[----:B------:R-:W-:Y:S01]  /*be50*/  FADD.FTZ R80, R88, R181 ;  /* 0x000000b558507221 */ /* 0x000fe20000010000 */
[-C--:B------:R-:W-:Y:S01]  /*be60*/  HMMA.16816.F32 R60, R76, R82.reuse, R60 ;  /* 0x000000524c3c723c */ /* 0x080fe2000000183c */
[----:B------:R-:W1:Y:S03]  /*be70*/  MUFU.EX2 R133, R238 ;  /* 0x000000ee00857308 */ /* 0x000e660000000800 */
[----:B------:R-:W-:Y:S02]  /*be80*/  FADD.FTZ R81, R89, R158 ;  /* 0x0000009e59517221 */ /* 0x000fe40000010000 */
[----:B------:R-:W4:Y:S01]  /*be90*/  LDSM.16.MT88.4 R88, [R250+0x9000] ;  /* 0x00900000fa58783b */ /* 0x000f220000004200 */
[----:B------:R-:W-:Y:S01]  /*bea0*/  FADD.FTZ R172, R233, R80 ;  /* 0x00000050e9ac7221 */ /* 0x000fe20000010000 */
[----:B------:R-:W-:Y:S03]  /*beb0*/  HMMA.16816.F32 R64, R72, R82, R64 ;  /* 0x000000524840723c */ /* 0x000fe60000001840 */
[----:B------:R-:W1:Y:S01]  /*bec0*/  MUFU.EX2 R134, R237 ;  /* 0x000000ed00867308 */ /* 0x000e620000000800 */
[----:B--2---:R-:W-:Y:S01]  /*bed0*/  F2FP.PACK_AB R76, R147, R152 ;  /* 0x00000098934c723e */ /* 0x004fe200000000ff */
[----:B------:R-:W-:Y:S01]  /*bee0*/  FADD.FTZ R230, R230, R81 ;  /* 0x00000051e6e67221 */ /* 0x000fe20000010000 */
[----:B---3--:R-:W-:Y:S01]  /*bef0*/  F2FP.PACK_AB R77, R146, R153 ;  /* 0x00000099924d723e */ /* 0x008fe200000000ff */
[----:B------:R-:W2:Y:S01]  /*bf00*/  LDSM.16.MT88.4 R80, [R248+0x9000] ;  /* 0x00900000f850783b */ /* 0x000ea20000004200 */
[----:B------:R-:W-:Y:S01]  /*bf10*/  F2FP.PACK_AB R72, R160, R161 ;  /* 0x000000a1a048723e */ /* 0x000fe200000000ff */
[----:B------:R-:W-:Y:S03]  /*bf20*/  FADD.FTZ R179, R179, R172 ;  /* 0x000000acb3b37221 */ /* 0x000fe60000010000 */
[----:B------:R-:W-:Y:S01]  /*bf30*/  F2FP.PACK_AB R73, R154, R155 ;  /* 0x0000009b9a49723e */ /* 0x000fe200000000ff */
[----:B------:R-:W-:Y:S01]  /*bf40*/  FADD.FTZ R178, R178, R179 ;  /* 0x000000b3b2b27221 */ /* 0x000fe20000010000 */
[----:B------:R-:W-:Y:S01]  /*bf50*/  F2FP.PACK_AB R74, R143, R144 ;  /* 0x000000908f4a723e */ /* 0x000fe200000000ff */
[----:B------:R-:W-:Y:S01]  /*bf60*/  FADD.FTZ R177, R177, R230 ;  /* 0x000000e6b1b17221 */ /* 0x000fe20000010000 */
[----:B------:R-:W-:Y:S01]  /*bf70*/  F2FP.PACK_AB R75, R141, R142 ;  /* 0x0000008e8d4b723e */ /* 0x000fe200000000ff */
[----:B------:R-:W-:Y:S01]  /*bf80*/  FADD.FTZ R169, R169, R178 ;  /* 0x000000b2a9a97221 */ /* 0x000fe20000010000 */
[----:B-----5:R-:W-:Y:S01]  /*bf90*/  F2FP.PACK_AB R78, R139, R140 ;  /* 0x0000008c8b4e723e */ /* 0x020fe200000000ff */
[----:B------:R-:W-:Y:S01]  /*bfa0*/  FADD.FTZ R174, R174, R177 ;  /* 0x000000b1aeae7221 */ /* 0x000fe20000010000 */
[----:B------:R-:W-:Y:S01]  /*bfb0*/  F2FP.PACK_AB R79, R138, R145 ;  /* 0x000000918a4f723e */ /* 0x000fe200000000ff */
[----:B------:R-:W-:Y:S01]  /*bfc0*/  LDSM.16.MT88.4 R176, [R250+0xb800] ;  /* 0x00b80000fab0783b */ /* 0x000fe20000004200 */
[----:B------:R-:W-:Y:S01]  /*bfd0*/  FADD.FTZ R168, R168, R169 ;  /* 0x000000a9a8a87221 */ /* 0x000fe20000010000 */
[-C--:B------:R-:W-:Y:S01]  /*bfe0*/  HMMA.16816.F32 R4, R72, R84.reuse, R4 ;  /* 0x000000544804723c */ /* 0x080fe20000001804 */
[----:B------:R-:W3:Y:S02]  /*bff0*/  MUFU.EX2 R130, R130 ;  /* 0x0000008200827308 */ /* 0x000ee40000000800 */
[----:B------:R-:W-:Y:S02]  /*c000*/  FADD.FTZ R161, R161, R168 ;  /* 0x000000a8a1a17221 */ /* 0x000fe40000010000 */
[----:B------:R-:W-:Y:S01]  /*c010*/  FADD.FTZ R167, R167, R174 ;  /* 0x000000aea7a77221 */ /* 0x000fe20000010000 */
[----:B------:R-:W-:Y:S01]  /*c020*/  LDSM.16.MT88.4 R168, [R252+0xb800] ;  /* 0x00b80000fca8783b */ /* 0x000fe20000004200 */
[----:B------:R-:W-:Y:S01]  /*c030*/  FADD.FTZ R152, R152, R163 ;  /* 0x000000a398987221 */ /* 0x000fe20000010000 */
[C---:B------:R-:W-:Y:S03]  /*c040*/  HMMA.16816.F32 R8, R76.reuse, R84, R8 ;  /* 0x000000544c08723c */ /* 0x040fe60000001808 */
[----:B------:R-:W5:Y:S01]  /*c050*/  MUFU.EX2 R129, R129 ;  /* 0x0000008100817308 */ /* 0x000f620000000800 */
[----:B------:R-:W-:Y:S02]  /*c060*/  FADD.FTZ R164, R164, R167 ;  /* 0x000000a7a4a47221 */ /* 0x000fe40000010000 */
[----:B------:R-:W-:Y:S02]  /*c070*/  FADD.FTZ R147, R147, R152 ;  /* 0x0000009893937221 */ /* 0x000fe40000010000 */
[-C--:B------:R-:W-:Y:S04]  /*c080*/  HMMA.16816.F32 R12, R76, R86.reuse, R12 ;  /* 0x000000564c0c723c */ /* 0x080fe8000000180c */
[----:B------:R-:W-:Y:S01]  /*c090*/  FADD.FTZ R155, R155, R164 ;  /* 0x000000a49b9b7221 */ /* 0x000fe20000010000 */
[----:B------:R-:W-:Y:S01]  /*c0a0*/  MUFU.EX2 R121, R121 ;  /* 0x0000007900797308 */ /* 0x000fe20000000800 */
[----:B------:R-:W-:Y:S02]  /*c0b0*/  FADD.FTZ R140, R140, R147 ;  /* 0x000000938c8c7221 */ /* 0x000fe40000010000 */
[C---:B------:R-:W-:Y:S01]  /*c0c0*/  HMMA.16816.F32 R16, R72.reuse, R86, R16 ;  /* 0x000000564810723c */ /* 0x040fe20000001810 */
[----:B------:R-:W1:Y:S03]  /*c0d0*/  LDSM.16.MT88.4 R84, [R252+0x9800] ;  /* 0x00980000fc54783b */ /* 0x000e660000004200 */
[----:B------:R-:W-:Y:S03]  /*c0e0*/  FADD.FTZ R155, R154, R155 ;  /* 0x0000009b9a9b7221 */ /* 0x000fe60000010000 */
[----:B------:R-:W-:Y:S01]  /*c0f0*/  MUFU.EX2 R123, R123 ;  /* 0x0000007b007b7308 */ /* 0x000fe20000000800 */
[-C--:B----4-:R-:W-:Y:S04]  /*c100*/  HMMA.16816.F32 R20, R72, R88.reuse, R20 ;  /* 0x000000584814723c */ /* 0x090fe80000001814 */
[----:B------:R-:W-:Y:S04]  /*c110*/  FADD.FTZ R142, R142, R155 ;  /* 0x0000009b8e8e7221 */ /* 0x000fe80000010000 */
[C---:B------:R-:W-:Y:S01]  /*c120*/  HMMA.16816.F32 R24, R76.reuse, R88, R24 ;  /* 0x000000584c18723c */ /* 0x040fe20000001818 */
[----:B------:R-:W-:Y:S03]  /*c130*/  MUFU.EX2 R116, R116 ;  /* 0x0000007400747308 */ /* 0x000fe60000000800 */
[----:B------:R-:W-:Y:S04]  /*c140*/  FADD.FTZ R141, R141, R142 ;  /* 0x0000008e8d8d7221 */ /* 0x000fe80000010000 */
[-C--:B------:R-:W-:Y:S03]  /*c150*/  HMMA.16816.F32 R28, R76, R90.reuse, R28 ;  /* 0x0000005a4c1c723c */ /* 0x080fe6000000181c */
[----:B------:R-:W-:Y:S05]  /*c160*/  MUFU.EX2 R115, R115 ;  /* 0x0000007300737308 */ /* 0x000fea0000000800 */
[C---:B------:R-:W-:Y:S01]  /*c170*/  HMMA.16816.F32 R32, R72.reuse, R90, R32 ;  /* 0x0000005a4820723c */ /* 0x040fe20000001820 */
[----:B------:R-:W4:Y:S04]  /*c180*/  LDSM.16.MT88.4 R88, [R250+0x9800] ;  /* 0x00980000fa58783b */ /* 0x000f280000004200 */
[----:B------:R-:W-:Y:S03]  /*c190*/  MUFU.EX2 R131, R131 ;  /* 0x0000008300837308 */ /* 0x000fe60000000800 */
[-C--:B------:R-:W-:Y:S07]  /*c1a0*/  HMMA.16816.F32 R36, R72, R92.reuse, R36 ;  /* 0x0000005c4824723c */ /* 0x080fee0000001824 */
[----:B------:R-:W1:Y:S01]  /*c1b0*/  MUFU.EX2 R120, R120 ;  /* 0x0000007800787308 */ /* 0x000e620000000800 */
[C---:B------:R-:W-:Y:S08]  /*c1c0*/  HMMA.16816.F32 R40, R76.reuse, R92, R40 ;  /* 0x0000005c4c28723c */ /* 0x040ff00000001828 */
[-C--:B------:R-:W-:Y:S01]  /*c1d0*/  HMMA.16816.F32 R44, R76, R94.reuse, R44 ;  /* 0x0000005e4c2c723c */ /* 0x080fe2000000182c */
[----:B------:R-:W-:Y:S07]  /*c1e0*/  MUFU.EX2 R127, R127 ;  /* 0x0000007f007f7308 */ /* 0x000fee0000000800 */
[C---:B------:R-:W-:Y:S01]  /*c1f0*/  HMMA.16816.F32 R48, R72.reuse, R94, R48 ;  /* 0x0000005e4830723c */ /* 0x040fe20000001830 */
[----:B------:R-:W4:Y:S02]  /*c200*/  LDSM.16.MT88.4 R92, [R249+0x9800] ;  /* 0x00980000f95c783b */ /* 0x000f240000004200 */
[----:B------:R-:W1:Y:S05]  /*c210*/  MUFU.EX2 R118, R118 ;  /* 0x0000007600767308 */ /* 0x000e6a0000000800 */
[-C--:B--2---:R-:W-:Y:S05]  /*c220*/  HMMA.16816.F32 R52, R72, R80.reuse, R52 ;  /* 0x000000504834723c */ /* 0x084fea0000001834 */
[----:B------:R-:W-:Y:S03]  /*c230*/  MUFU.EX2 R119, R119 ;  /* 0x0000007700777308 */ /* 0x000fe60000000800 */
[C---:B------:R-:W-:Y:S07]  /*c240*/  HMMA.16816.F32 R56, R76.reuse, R80, R56 ;  /* 0x000000504c38723c */ /* 0x040fee0000001838 */
[----:B------:R-:W2:Y:S01]  /*c250*/  MUFU.EX2 R114, R114 ;  /* 0x0000007200727308 */ /* 0x000ea20000000800 */
[-C--:B------:R-:W-:Y:S07]  /*c260*/  HMMA.16816.F32 R60, R76, R82.reuse, R60 ;  /* 0x000000524c3c723c */ /* 0x080fee000000183c */
[----:B-1----:R-:W-:Y:S01]  /*c270*/  F2FP.PACK_AB R76, R133, R132 ;  /* 0x00000084854c723e */ /* 0x002fe200000000ff */
[----:B------:R-:W-:Y:S01]  /*c280*/  HMMA.16816.F32 R64, R72, R82, R64 ;  /* 0x000000524840723c */ /* 0x000fe20000001840 */
[----:B------:R-:W1:Y:S01]  /*c290*/  LDSM.16.MT88.4 R80, [R248+0x9800] ;  /* 0x00980000f850783b */ /* 0x000e620000004200 */
[----:B------:R-:W1:Y:S02]  /*c2a0*/  MUFU.EX2 R113, R113 ;  /* 0x0000007100717308 */ /* 0x000e640000000800 */
[----:B------:R-:W-:Y:S02]  /*c2b0*/  F2FP.PACK_AB R77, R135, R134 ;  /* 0x00000086874d723e */ /* 0x000fe400000000ff */
[----:B---3--:R-:W-:Y:S02]  /*c2c0*/  F2FP.PACK_AB R78, R130, R137 ;  /* 0x00000089824e723e */ /* 0x008fe400000000ff */
[----:B------:R-:W-:Y:S04]  /*c2d0*/  F2FP.PACK_AB R72, R117, R128 ;  /* 0x000000807548723e */ /* 0x000fe800000000ff */
[----:B------:R-:W-:Y:S01]  /*c2e0*/  F2FP.PACK_AB R73, R109, R126 ;  /* 0x0000007e6d49723e */ /* 0x000fe200000000ff */
[----:B------:R-:W-:Y:S01]  /*c2f0*/  MUFU.EX2 R151, R236 ;  /* 0x000000ec00977308 */ /* 0x000fe20000000800 */
[----:B------:R-:W-:Y:S01]  /*c300*/  F2FP.PACK_AB R74, R105, R112 ;  /* 0x00000070694a723e */ /* 0x000fe200000000ff */
[----:B------:R-:W-:Y:S01]  /*c310*/  FADD.FTZ R126, R126, R141 ;  /* 0x0000008d7e7e7221 */ /* 0x000fe20000010000 */
[----:B------:R-:W-:Y:S02]  /*c320*/  F2FP.PACK_AB R75, R69, R110 ;  /* 0x0000006e454b723e */ /* 0x000fe400000000ff */
[----:B-----5:R-:W-:Y:S01]  /*c330*/  F2FP.PACK_AB R79, R129, R136 ;  /* 0x00000088814f723e */ /* 0x020fe200000000ff */
[----:B------:R-:W-:Y:S04]  /*c340*/  FADD.FTZ R109, R109, R126 ;  /* 0x0000007e6d6d7221 */ /* 0x000fe80000010000 */
[-C--:B------:R-:W-:Y:S01]  /*c350*/  HMMA.16816.F32 R4, R72, R84.reuse, R4 ;  /* 0x000000544804723c */ /* 0x080fe20000001804 */
[----:B------:R-:W-:Y:S02]  /*c360*/  MUFU.EX2 R156, R235 ;  /* 0x000000eb009c7308 */ /* 0x000fe40000000800 */
[----:B------:R-:W-:Y:S04]  /*c370*/  FADD.FTZ R110, R110, R109 ;  /* 0x0000006d6e6e7221 */ /* 0x000fe80000010000 */
[----:B------:R-:W-:Y:S01]  /*c380*/  FADD.FTZ R69, R69, R110 ;  /* 0x0000006e45457221 */ /* 0x000fe20000010000 */
[C---:B------:R-:W-:Y:S03]  /*c390*/  HMMA.16816.F32 R8, R76.reuse, R84, R8 ;  /* 0x000000544c08723c */ /* 0x040fe60000001808 */
[----:B------:R-:W-:Y:S05]  /*c3a0*/  MUFU.EX2 R157, R234 ;  /* 0x000000ea009d7308 */ /* 0x000fea0000000800 */
[-C--:B------:R-:W-:Y:S05]  /*c3b0*/  HMMA.16816.F32 R12, R76, R86.reuse, R12 ;  /* 0x000000564c0c723c */ /* 0x080fea000000180c */
[----:B------:R-:W-:Y:S03]  /*c3c0*/  MUFU.EX2 R158, R231 ;  /* 0x000000e7009e7308 */ /* 0x000fe60000000800 */
[C---:B------:R-:W-:Y:S01]  /*c3d0*/  HMMA.16816.F32 R16, R72.reuse, R86, R16 ;  /* 0x000000564810723c */ /* 0x040fe20000001810 */
[----:B------:R-:W3:Y:S06]  /*c3e0*/  LDSM.16.MT88.4 R84, [R252+0xa000] ;  /* 0x00a00000fc54783b */ /* 0x000eec0000004200 */
[----:B------:R-:W-:Y:S01]  /*c3f0*/  MUFU.EX2 R159, R228 ;  /* 0x000000e4009f7308 */ /* 0x000fe20000000800 */
[-C--:B----4-:R-:W-:Y:S08]  /*c400*/  HMMA.16816.F32 R20, R72, R88.reuse, R20 ;  /* 0x000000584814723c */ /* 0x090ff00000001814 */
[C---:B------:R-:W-:Y:S01]  /*c410*/  HMMA.16816.F32 R24, R76.reuse, R88, R24 ;  /* 0x000000584c18723c */ /* 0x040fe20000001818 */
[----:B------:R-:W-:Y:S07]  /*c420*/  MUFU.EX2 R188, R227 ;  /* 0x000000e300bc7308 */ /* 0x000fee0000000800 */
[-C--:B------:R-:W-:Y:S03]  /*c430*/  HMMA.16816.F32 R28, R76, R90.reuse, R28 ;  /* 0x0000005a4c1c723c */ /* 0x080fe6000000181c */
[----:B------:R-:W-:Y:S05]  /*c440*/  MUFU.EX2 R189, R226 ;  /* 0x000000e200bd7308 */ /* 0x000fea0000000800 */
[C---:B------:R-:W-:Y:S01]  /*c450*/  HMMA.16816.F32 R32, R72.reuse, R90, R32 ;  /* 0x0000005a4820723c */ /* 0x040fe20000001820 */
[----:B------:R-:W4:Y:S04]  /*c460*/  LDSM.16.MT88.4 R88, [R250+0xa000] ;  /* 0x00a00000fa58783b */ /* 0x000f280000004200 */
[----:B------:R-:W-:Y:S03]  /*c470*/  MUFU.EX2 R190, R225 ;  /* 0x000000e100be7308 */ /* 0x000fe60000000800 */
[-C--:B------:R-:W-:Y:S07]  /*c480*/  HMMA.16816.F32 R36, R72, R92.reuse, R36 ;  /* 0x0000005c4824723c */ /* 0x080fee0000001824 */
[----:B------:R-:W-:Y:S01]  /*c490*/  MUFU.EX2 R191, R224 ;  /* 0x000000e000bf7308 */ /* 0x000fe20000000800 */
[C---:B------:R-:W-:Y:S08]  /*c4a0*/  HMMA.16816.F32 R40, R76.reuse, R92, R40 ;  /* 0x0000005c4c28723c */ /* 0x040ff00000001828 */
[-C--:B------:R-:W-:Y:S01]  /*c4b0*/  HMMA.16816.F32 R44, R76, R94.reuse, R44 ;  /* 0x0000005e4c2c723c */ /* 0x080fe2000000182c */
[----:B------:R-:W5:Y:S07]  /*c4c0*/  MUFU.EX2 R210, R210 ;  /* 0x000000d200d27308 */ /* 0x000f6e0000000800 */
[C---:B------:R-:W-:Y:S01]  /*c4d0*/  HMMA.16816.F32 R48, R72.reuse, R94, R48 ;  /* 0x0000005e4830723c */ /* 0x040fe20000001830 */
[----:B------:R-:W3:Y:S02]  /*c4e0*/  LDSM.16.MT88.4 R92, [R249+0xa000] ;  /* 0x00a00000f95c783b */ /* 0x000ee40000004200 */
[----:B------:R-:W-:Y:S05]  /*c4f0*/  MUFU.EX2 R212, R212 ;  /* 0x000000d400d47308 */ /* 0x000fea0000000800 */
[-C--:B-1----:R-:W-:Y:S05]  /*c500*/  HMMA.16816.F32 R52, R72, R80.reuse, R52 ;  /* 0x000000504834723c */ /* 0x082fea0000001834 */
[----:B------:R-:W-:Y:S03]  /*c510*/  MUFU.EX2 R213, R213 ;  /* 0x000000d500d57308 */ /* 0x000fe60000000800 */
[C---:B------:R-:W-:Y:S07]  /*c520*/  HMMA.16816.F32 R56, R76.reuse, R80, R56 ;  /* 0x000000504c38723c */ /* 0x040fee0000001838 */
[----:B------:R-:W-:Y:S01]  /*c530*/  MUFU.EX2 R214, R214 ;  /* 0x000000d600d67308 */ /* 0x000fe20000000800 */
[-C--:B------:R-:W-:Y:S07]  /*c540*/  HMMA.16816.F32 R60, R76, R82.reuse, R60 ;  /* 0x000000524c3c723c */ /* 0x080fee000000183c */
[----:B------:R-:W-:Y:S01]  /*c550*/  F2FP.PACK_AB R76, R120, R131 ;  /* 0x00000083784c723e */ /* 0x000fe200000000ff */
[----:B------:R-:W-:Y:S01]  /*c560*/  HMMA.16816.F32 R64, R72, R82, R64 ;  /* 0x000000524840723c */ /* 0x000fe20000001840 */
[----:B------:R-:W1:Y:S01]  /*c570*/  LDSM.16.MT88.4 R80, [R248+0xa000] ;  /* 0x00a00000f850783b */ /* 0x000e620000004200 */
[----:B------:R-:W1:Y:S02]  /*c580*/  MUFU.EX2 R217, R217 ;  /* 0x000000d900d97308 */ /* 0x000e640000000800 */
[----:B------:R-:W-:Y:S02]  /*c590*/  F2FP.PACK_AB R77, R118, R127 ;  /* 0x0000007f764d723e */ /* 0x000fe400000000ff */
[----:B--2---:R-:W-:Y:S02]  /*c5a0*/  F2FP.PACK_AB R78, R114, R119 ;  /* 0x00000077724e723e */ /* 0x004fe400000000ff */
[----:B------:R-:W-:Y:S04]  /*c5b0*/  F2FP.PACK_AB R72, R124, R149 ;  /* 0x000000957c48723e */ /* 0x000fe800000000ff */
[----:B------:R-:W-:Y:S01]  /*c5c0*/  F2FP.PACK_AB R73, R121, R148 ;  /* 0x000000947949723e */ /* 0x000fe200000000ff */
[----:B------:R-:W-:Y:S01]  /*c5d0*/  MUFU.EX2 R219, R219 ;  /* 0x000000db00db7308 */ /* 0x000fe20000000800 */
[----:B------:R-:W-:Y:S01]  /*c5e0*/  F2FP.PACK_AB R74, R116, R123 ;  /* 0x0000007b744a723e */ /* 0x000fe200000000ff */
[----:B------:R-:W-:Y:S01]  /*c5f0*/  FADD.FTZ R148, R148, R69 ;  /* 0x0000004594947221 */ /* 0x000fe20000010000 */
[----:B------:R-:W-:Y:S02]  /*c600*/  F2FP.PACK_AB R75, R115, R122 ;  /* 0x0000007a734b723e */ /* 0x000fe400000000ff */
[----:B------:R-:W-:Y:S01]  /*c610*/  F2FP.PACK_AB R79, R150, R113 ;  /* 0x00000071964f723e */ /* 0x000fe200000000ff */
[----:B------:R-:W-:Y:S04]  /*c620*/  FADD.FTZ R121, R121, R148 ;  /* 0x0000009479797221 */ /* 0x000fe80000010000 */
[-C--:B---3--:R-:W-:Y:S01]  /*c630*/  HMMA.16816.F32 R4, R72, R84.reuse, R4 ;  /* 0x000000544804723c */ /* 0x088fe20000001804 */
[----:B------:R-:W2:Y:S02]  /*c640*/  MUFU.EX2 R222, R222 ;  /* 0x000000de00de7308 */ /* 0x000ea40000000800 */
        /* <DEDUP_REMOVED lines=21> */
[----:B------:R-:W-:Y:S07]  /*c7a0*/  MUFU.EX2 R218, R209 ;  /* 0x000000d100da7308 */ /* 0x000fee0000000800 */
[C---:B------:R-:W-:Y:S01]  /*c7b0*/  HMMA.16816.F32 R48, R72.reuse, R94, R48 ;  /* 0x0000005e4830723c */ /* 0x040fe20000001830 */
[----:B------:R-:W2:Y:S02]  /*c7c0*/  LDSM.16.MT88.4 R92, [R249+0xa800] ;  /* 0x00a80000f95c783b */ /* 0x000ea40000004200 */
[----:B------:R-:W-:Y:S05]  /*c7d0*/  MUFU.EX2 R125, R125 ;  /* 0x0000007d007d7308 */ /* 0x000fea0000000800 */
[-C--:B-1----:R-:W-:Y:S05]  /*c7e0*/  HMMA.16816.F32 R52, R72, R80.reuse, R52 ;  /* 0x000000504834723c */ /* 0x082fea0000001834 */
[----:B------:R-:W1:Y:S03]  /*c7f0*/  MUFU.EX2 R226, R111 ;  /* 0x0000006f00e27308 */ /* 0x000e660000000800 */
[C---:B------:R-:W-:Y:S07]  /*c800*/  HMMA.16816.F32 R56, R76.reuse, R80, R56 ;  /* 0x000000504c38723c */ /* 0x040fee0000001838 */
[----:B------:R-:W-:Y:S01]  /*c810*/  MUFU.EX2 R111, R104 ;  /* 0x00000068006f7308 */ /* 0x000fe20000000800 */
[-C--:B------:R-:W-:Y:S07]  /*c820*/  HMMA.16816.F32 R60, R76, R82.reuse, R60 ;  /* 0x000000524c3c723c */ /* 0x080fee000000183c */
[----:B-----5:R-:W-:Y:S01]  /*c830*/  F2FP.PACK_AB R76, R210, R191 ;  /* 0x000000bfd24c723e */ /* 0x020fe200000000ff */
[----:B------:R-:W-:Y:S01]  /*c840*/  HMMA.16816.F32 R64, R72, R82, R64 ;  /* 0x000000524840723c */ /* 0x000fe20000001840 */
[----:B------:R-:W5:Y:S01]  /*c850*/  LDSM.16.MT88.4 R80, [R248+0xa800] ;  /* 0x00a80000f850783b */ /* 0x000f620000004200 */
[----:B------:R-:W-:Y:S02]  /*c860*/  MUFU.EX2 R108, R108 ;  /* 0x0000006c006c7308 */ /* 0x000fe40000000800 */
[----:B------:R-:W-:Y:S01]  /*c870*/  FADD.FTZ R77, R153, R162 ;  /* 0x000000a2994d7221 */ /* 0x000fe20000010000 */
[----:B------:R-:W-:Y:S01]  /*c880*/  F2FP.PACK_AB R78, R217, R214 ;  /* 0x000000d6d94e723e */ /* 0x000fe200000000ff */
[----:B------:R-:W-:Y:S01]  /*c890*/  FADD.FTZ R153, R160, R161 ;  /* 0x000000a1a0997221 */ /* 0x000fe20000010000 */
[----:B------:R-:W-:Y:S01]  /*c8a0*/  F2FP.PACK_AB R72, R156, R151 ;  /* 0x000000979c48723e */ /* 0x000fe200000000ff */
[----:B------:R-:W-:Y:S01]  /*c8b0*/  FADD.FTZ R146, R146, R77 ;  /* 0x0000004d92927221 */ /* 0x000fe20000010000 */
[----:B------:R-:W-:Y:S03]  /*c8c0*/  F2FP.PACK_AB R73, R158, R157 ;  /* 0x0000009d9e49723e */ /* 0x000fe600000000ff */
[----:B------:R-:W-:Y:S01]  /*c8d0*/  F2FP.PACK_AB R74, R188, R159 ;  /* 0x0000009fbc4a723e */ /* 0x000fe200000000ff */
[----:B------:R-:W4:Y:S01]  /*c8e0*/  MUFU.EX2 R107, R107 ;  /* 0x0000006b006b7308 */ /* 0x000f220000000800 */
[----:B------:R-:W-:Y:S01]  /*c8f0*/  F2FP.PACK_AB R75, R190, R189 ;  /* 0x000000bdbe4b723e */ /* 0x000fe200000000ff */
[----:B------:R-:W-:Y:S01]  /*c900*/  FADD.FTZ R157, R157, R122 ;  /* 0x0000007a9d9d7221 */ /* 0x000fe20000010000 */
[----:B------:R-:W-:Y:S01]  /*c910*/  F2FP.PACK_AB R77, R213, R212 ;  /* 0x000000d4d54d723e */ /* 0x000fe200000000ff */
[----:B------:R-:W-:Y:S01]  /*c920*/  FADD.FTZ R144, R144, R153 ;  /* 0x0000009990907221 */ /* 0x000fe20000010000 */
[----:B--2---:R-:W-:Y:S01]  /*c930*/  F2FP.PACK_AB R79, R222, R219 ;  /* 0x000000dbde4f723e */ /* 0x004fe200000000ff */
[----:B------:R-:W-:Y:S01]  /*c940*/  FADD.FTZ R158, R158, R157 ;  /* 0x0000009d9e9e7221 */ /* 0x000fe20000010000 */
[----:B-1----:R-:W-:Y:S01]  /*c950*/  F2FP.PACK_AB R192, R226, R125 ;  /* 0x0000007de2c0723e */ /* 0x002fe200000000ff */
[-C--:B---3--:R-:W-:Y:S02]  /*c960*/  HMMA.16816.F32 R4, R72, R84.reuse, R4 ;  /* 0x000000544804723c */ /* 0x088fe40000001804 */
[----:B------:R-:W1:Y:S01]  /*c970*/  MUFU.EX2 R106, R106 ;  /* 0x0000006a006a7308 */ /* 0x000e620000000800 */
[----:B------:R-:W-:Y:S02]  /*c980*/  FADD.FTZ R189, R189, R158 ;  /* 0x0000009ebdbd7221 */ /* 0x000fe40000010000 */
[----:B------:R-:W-:Y:S03]  /*c990*/  FADD.FTZ R143, R143, R144 ;  /* 0x000000908f8f7221 */ /* 0x000fe60000010000 */
[C---:B------:R-:W-:Y:S04]  /*c9a0*/  HMMA.16816.F32 R8, R76.reuse, R84, R8 ;  /* 0x000000544c08723c */ /* 0x040fe80000001808 */
[----:B------:R-:W2:Y:S01]  /*c9b0*/  MUFU.EX2 R103, R103 ;  /* 0x0000006700677308 */ /* 0x000ea20000000800 */
[----:B------:R-:W-:Y:S03]  /*c9c0*/  FADD.FTZ R128, R128, R143 ;  /* 0x0000008f80807221 */ /* 0x000fe60000010000 */
[-C--:B------:R-:W-:Y:S04]  /*c9d0*/  HMMA.16816.F32 R12, R76, R86.reuse, R12 ;  /* 0x000000564c0c723c */ /* 0x080fe8000000180c */
[----:B----4-:R-:W-:Y:S01]  /*c9e0*/  F2FP.PACK_AB R193, R107, R108 ;  /* 0x0000006c6bc1723e */ /* 0x010fe200000000ff */
[----:B------:R-:W-:Y:S01]  /*c9f0*/  FADD.FTZ R117, R117, R128 ;  /* 0x0000008075757221 */ /* 0x000fe20000010000 */
[----:B------:R-:W3:Y:S02]  /*ca00*/  MUFU.EX2 R97, R97 ;  /* 0x0000006100617308 */ /* 0x000ee40000000800 */
[C---:B------:R-:W-:Y:S01]  /*ca10*/  HMMA.16816.F32 R16, R72.reuse, R86, R16 ;  /* 0x000000564810723c */ /* 0x040fe20000001810 */
[----:B------:R-:W4:Y:S03]  /*ca20*/  LDSM.16.MT88.4 R84, [R252+0xb000] ;  /* 0x00b00000fc54783b */ /* 0x000f260000004200 */
[----:B-1----:R-:W-:Y:S01]  /*ca30*/  F2FP.PACK_AB R194, R111, R106 ;  /* 0x0000006a6fc2723e */ /* 0x002fe200000000ff */
[----:B------:R-:W-:Y:S03]  /*ca40*/  FADD.FTZ R112, R112, R117 ;  /* 0x0000007570707221 */ /* 0x000fe60000010000 */
[-C--:B------:R-:W-:Y:S01]  /*ca50*/  HMMA.16816.F32 R20, R72, R88.reuse, R20 ;  /* 0x000000584814723c */ /* 0x080fe20000001814 */
[----:B------:R-:W1:Y:S03]  /*ca60*/  MUFU.EX2 R71, R71 ;  /* 0x0000004700477308 */ /* 0x000e660000000800 */
[----:B--2---:R-:W-:Y:S01]  /*ca70*/  F2FP.PACK_AB R195, R102, R103 ;  /* 0x0000006766c3723e */ /* 0x004fe200000000ff */
[----:B------:R-:W-:Y:S03]  /*ca80*/  FADD.FTZ R112, R105, R112 ;  /* 0x0000007069707221 */ /* 0x000fe60000010000 */
[C---:B------:R-:W-:Y:S03]  /*ca90*/  HMMA.16816.F32 R24, R76.reuse, R88, R24 ;  /* 0x000000584c18723c */ /* 0x040fe60000001818 */
[----:B------:R-:W-:Y:S01]  /*caa0*/  MUFU.EX2 R101, R101 ;  /* 0x0000006500657308 */ /* 0x000fe20000000800 */
[----:B------:R-:W-:Y:S01]  /*cab0*/  FADD.FTZ R149, R149, R112 ;  /* 0x0000007095957221 */ /* 0x000fe20000010000 */
[----:B---3--:R-:W-:Y:S03]  /*cac0*/  F2FP.PACK_AB R162, R96, R97 ;  /* 0x0000006160a2723e */ /* 0x008fe600000000ff */
[-C--:B------:R-:W-:Y:S04]  /*cad0*/  HMMA.16816.F32 R28, R76, R90.reuse, R28 ;  /* 0x0000005a4c1c723c */ /* 0x080fe8000000181c */
[----:B------:R-:W-:Y:S01]  /*cae0*/  FADD.FTZ R124, R124, R149 ;  /* 0x000000957c7c7221 */ /* 0x000fe20000010000 */
[----:B------:R-:W2:Y:S03]  /*caf0*/  MUFU.EX2 R100, R100 ;  /* 0x0000006400647308 */ /* 0x000ea60000000800 */
[C---:B------:R-:W-:Y:S01]  /*cb00*/  HMMA.16816.F32 R32, R72.reuse, R90, R32 ;  /* 0x0000005a4820723c */ /* 0x040fe20000001820 */
[----:B------:R-:W3:Y:S03]  /*cb10*/  LDSM.16.MT88.4 R88, [R250+0xb000] ;  /* 0x00b00000fa58783b */ /* 0x000ee60000004200 */
[----:B-1----:R-:W-:Y:S01]  /*cb20*/  F2FP.PACK_AB R163, R70, R71 ;  /* 0x0000004746a3723e */ /* 0x002fe200000000ff */
[----:B------:R-:W-:Y:S02]  /*cb30*/  FADD.FTZ R123, R123, R124 ;  /* 0x0000007c7b7b7221 */ /* 0x000fe40000010000 */
[----:B------:R-:W-:Y:S01]  /*cb40*/  MUFU.EX2 R99, R99 ;  /* 0x0000006300637308 */ /* 0x000fe20000000800 */
[-C--:B------:R-:W-:Y:S04]  /*cb50*/  HMMA.16816.F32 R36, R72, R92.reuse, R36 ;  /* 0x0000005c4824723c */ /* 0x080fe80000001824 */
[----:B------:R-:W-:Y:S04]  /*cb60*/  FADD.FTZ R116, R116, R123 ;  /* 0x0000007b74747221 */ /* 0x000fe80000010000 */
[C---:B------:R-:W-:Y:S01]  /*cb70*/  HMMA.16816.F32 R40, R76.reuse, R92, R40 ;  /* 0x0000005c4c28723c */ /* 0x040fe20000001828 */
[----:B------:R-:W1:Y:S03]  /*cb80*/  MUFU.EX2 R98, R98 ;  /* 0x0000006200627308 */ /* 0x000e660000000800 */
[----:B--2---:R-:W-:Y:S04]  /*cb90*/  F2FP.PACK_AB R160, R100, R101 ;  /* 0x0000006564a0723e */ /* 0x004fe800000000ff */
[-C--:B------:R-:W-:Y:S03]  /*cba0*/  HMMA.16816.F32 R44, R76, R94.reuse, R44 ;  /* 0x0000005e4c2c723c */ /* 0x080fe6000000182c */
[----:B------:R-:W-:Y:S05]  /*cbb0*/  MUFU.EX2 R208, R208 ;  /* 0x000000d000d07308 */ /* 0x000fea0000000800 */
[C---:B------:R-:W-:Y:S01]  /*cbc0*/  HMMA.16816.F32 R48, R72.reuse, R94, R48 ;  /* 0x0000005e4830723c */ /* 0x040fe20000001830 */
[----:B------:R-:W2:Y:S04]  /*cbd0*/  LDSM.16.MT88.4 R92, [R249+0xb000] ;  /* 0x00b00000f95c783b */ /* 0x000ea80000004200 */
[----:B------:R-:W3:Y:S03]  /*cbe0*/  MUFU.EX2 R207, R207 ;  /* 0x000000cf00cf7308 */ /* 0x000ee60000000800 */
[-C--:B-----5:R-:W-:Y:S04]  /*cbf0*/  HMMA.16816.F32 R52, R72, R80.reuse, R52 ;  /* 0x000000504834723c */ /* 0x0a0fe80000001834 */
[----:B-1----:R-:W-:Y:S03]  /*cc00*/  F2FP.PACK_AB R161, R98, R99 ;  /* 0x0000006362a1723e */ /* 0x002fe600000000ff */
[----:B------:R-:W-:Y:S01]  /*cc10*/  MUFU.EX2 R206, R206 ;  /* 0x000000ce00ce7308 */ /* 0x000fe20000000800 */
[C---:B------:R-:W-:Y:S08]  /*cc20*/  HMMA.16816.F32 R56, R76.reuse, R80, R56 ;  /* 0x000000504c38723c */ /* 0x040ff00000001838 */
[-C--:B------:R-:W-:Y:S01]  /*cc30*/  HMMA.16816.F32 R60, R76, R82.reuse, R60 ;  /* 0x000000524c3c723c */ /* 0x080fe2000000183c */
[----:B------:R-:W1:Y:S06]  /*cc40*/  MUFU.EX2 R205, R205 ;  /* 0x000000cd00cd7308 */ /* 0x000e6c0000000800 */
[----:B------:R-:W-:Y:S01]  /*cc50*/  FADD.FTZ R77, R145, R146 ;  /* 0x00000092914d7221 */ /* 0x000fe20000010000 */
[----:B------:R-:W-:Y:S01]  /*cc60*/  HMMA.16816.F32 R64, R72, R82, R64 ;  /* 0x000000524840723c */ /* 0x000fe20000001840 */
[----:B------:R-:W5:Y:S02]  /*cc70*/  LDSM.16.MT88.4 R80, [R248+0xb000] ;  /* 0x00b00000f850783b */ /* 0x000f640000004200 */
[----:B------:R-:W-:Y:S01]  /*cc80*/  MUFU.EX2 R204, R204 ;  /* 0x000000cc00cc7308 */ /* 0x000fe20000000800 */
[----:B---3--:R-:W-:Y:S01]  /*cc90*/  F2FP.PACK_AB R76, R207, R208 ;  /* 0x000000d0cf4c723e */ /* 0x008fe200000000ff */
[----:B------:R-:W-:Y:S02]  /*cca0*/  FADD.FTZ R145, R139, R140 ;  /* 0x0000008c8b917221 */ /* 0x000fe40000010000 */
[----:B------:R-:W-:Y:S01]  /*ccb0*/  F2FP.PACK_AB R72, R224, R223 ;  /* 0x000000dfe048723e */ /* 0x000fe200000000ff */
[----:B------:R-:W-:Y:S01]  /*ccc0*/  FADD.FTZ R139, R138, R77 ;  /* 0x0000004d8a8b7221 */ /* 0x000fe20000010000 */
[----:B------:R-:W-:Y:S03]  /*ccd0*/  F2FP.PACK_AB R73, R225, R220 ;  /* 0x000000dce149723e */ /* 0x000fe600000000ff */
[----:B------:R-:W-:Y:S01]  /*cce0*/  F2FP.PACK_AB R74, R215, R216 ;  /* 0x000000d8d74a723e */ /* 0x000fe200000000ff */
[----:B------:R-:W3:Y:S01]  /*ccf0*/  MUFU.EX2 R199, R199 ;  /* 0x000000c700c77308 */ /* 0x000ee20000000800 */
[----:B------:R-:W-:Y:S01]  /*cd00*/  F2FP.PACK_AB R75, R218, R211 ;  /* 0x000000d3da4b723e */ /* 0x000fe200000000ff */
[----:B------:R-:W-:Y:S01]  /*cd10*/  FADD.FTZ R132, R132, R145 ;  /* 0x0000009184847221 */ /* 0x000fe20000010000 */
[----:B-1----:R-:W-:Y:S01]  /*cd20*/  F2FP.PACK_AB R77, R205, R206 ;  /* 0x000000cecd4d723e */ /* 0x002fe200000000ff */
[----:B------:R-:W-:Y:S02]  /*cd30*/  FADD.FTZ R134, R134, R139 ;  /* 0x0000008b86867221 */ /* 0x000fe40000010000 */
[----:B------:R-:W-:Y:S02]  /*cd40*/  FADD.FTZ R132, R133, R132 ;  /* 0x0000008485847221 */ /* 0x000fe40000010000 */
[-C--:B----4-:R-:W-:Y:S02]  /*cd50*/  HMMA.16816.F32 R4, R72, R84.reuse, R4 ;  /* 0x000000544804723c */ /* 0x090fe40000001804 */
[----:B------:R-:W-:Y:S01]  /*cd60*/  MUFU.EX2 R197, R197 ;  /* 0x000000c500c57308 */ /* 0x000fe20000000800 */
[----:B------:R-:W-:Y:S09]  /*cd70*/  FADD.FTZ R135, R135, R134 ;  /* 0x0000008687877221 */ /* 0x000ff20000010000 */
[----:B------:R-:W1:Y:S01]  /*cd80*/  MUFU.EX2 R196, R196 ;  /* 0x000000c400c47308 */ /* 0x000e620000000800 */
[----:B---3--:R-:W-:Y:S02]  /*cd90*/  F2FP.PACK_AB R78, R199, R204 ;  /* 0x000000ccc74e723e */ /* 0x008fe400000000ff */
[----:B-1----:R-:W-:Y:S07]  /*cda0*/  F2FP.PACK_AB R79, R196, R197 ;  /* 0x000000c5c44f723e */ /* 0x002fee00000000ff */
[C---:B------:R-:W-:Y:S08]  /*cdb0*/  HMMA.16816.F32 R8, R76.reuse, R84, R8 ;  /* 0x000000544c08723c */ /* 0x040ff00000001808 */
[-C--:B------:R-:W-:Y:S08]  /*cdc0*/  HMMA.16816.F32 R12, R76, R86.reuse, R12 ;  /* 0x000000564c0c723c */ /* 0x080ff0000000180c */
[C---:B------:R-:W-:Y:S08]  /*cdd0*/  HMMA.16816.F32 R16, R72.reuse, R86, R16 ;  /* 0x000000564810723c */ /* 0x040ff00000001810 */
[-C--:B------:R-:W-:Y:S08]  /*cde0*/  HMMA.16816.F32 R20, R72, R88.reuse, R20 ;  /* 0x000000584814723c */ /* 0x080ff00000001814 */
[C---:B------:R-:W-:Y:S08]  /*cdf0*/  HMMA.16816.F32 R24, R76.reuse, R88, R24 ;  /* 0x000000584c18723c */ /* 0x040ff00000001818 */
[-C--:B------:R-:W-:Y:S08]  /*ce00*/  HMMA.16816.F32 R28, R76, R90.reuse, R28 ;  /* 0x0000005a4c1c723c */ /* 0x080ff0000000181c */
[C---:B------:R-:W-:Y:S08]  /*ce10*/  HMMA.16816.F32 R32, R72.reuse, R90, R32 ;  /* 0x0000005a4820723c */ /* 0x040ff00000001820 */
[-C--:B--2---:R-:W-:Y:S08]  /*ce20*/  HMMA.16816.F32 R36, R72, R92.reuse, R36 ;  /* 0x0000005c4824723c */ /* 0x084ff00000001824 */
[C---:B------:R-:W-:Y:S08]  /*ce30*/  HMMA.16816.F32 R40, R76.reuse, R92, R40 ;  /* 0x0000005c4c28723c */ /* 0x040ff00000001828 */
[-C--:B------:R-:W-:Y:S08]  /*ce40*/  HMMA.16816.F32 R44, R76, R94.reuse, R44 ;  /* 0x0000005e4c2c723c */ /* 0x080ff0000000182c */
[C---:B------:R-:W-:Y:S08]  /*ce50*/  HMMA.16816.F32 R48, R72.reuse, R94, R48 ;  /* 0x0000005e4830723c */ /* 0x040ff00000001830 */
[-C--:B-----5:R-:W-:Y:S08]  /*ce60*/  HMMA.16816.F32 R52, R72, R80.reuse, R52 ;  /* 0x000000504834723c */ /* 0x0a0ff00000001834 */
[C---:B------:R-:W-:Y:S08]  /*ce70*/  HMMA.16816.F32 R56, R76.reuse, R80, R56 ;  /* 0x000000504c38723c */ /* 0x040ff00000001838 */
[-C--:B------:R-:W-:Y:S08]  /*ce80*/  HMMA.16816.F32 R60, R76, R82.reuse, R60 ;  /* 0x000000524c3c723c */ /* 0x080ff0000000183c */
[----:B------:R-:W-:Y:S07]  /*ce90*/  HMMA.16816.F32 R64, R72, R82, R64 ;  /* 0x000000524840723c */ /* 0x000fee0000001840 */
[----:B------:R-:W-:Y:S01]  /*cea0*/  FADD.FTZ R73, R137, R132 ;  /* 0x0000008489497221 */ /* 0x000fe20000010000 */
[-C--:B------:R-:W-:Y:S01]  /*ceb0*/  HMMA.16816.F32 R164, R192, R168.reuse, R4 ;  /* 0x000000a8c0a4723c */ /* 0x080fe20000001804 */
[----:B------:R-:W1:Y:S04]  /*cec0*/  LDSM.16.MT88.4 R4, [R248+0xb800] ;  /* 0x00b80000f804783b */ /* 0x000e680000004200 */
[----:B------:R-:W-:Y:S02]  /*ced0*/  FADD.FTZ R72, R136, R135 ;  /* 0x0000008788487221 */ /* 0x000fe40000010000 */
[----:B------:R-:W-:Y:S01]  /*cee0*/  FADD.FTZ R130, R130, R73 ;  /* 0x0000004982827221 */ /* 0x000fe20000010000 */
[C---:B------:R-:W-:Y:S04]  /*cef0*/  HMMA.16816.F32 R136, R160.reuse, R168, R8 ;  /* 0x000000a8a088723c */ /* 0x040fe80000001808 */
[----:B------:R-:W-:Y:S02]  /*cf00*/  FADD.FTZ R72, R129, R72 ;  /* 0x0000004881487221 */ /* 0x000fe40000010000 */
[----:B------:R-:W-:Y:S02]  /*cf10*/  FADD.FTZ R131, R131, R130 ;  /* 0x0000008283837221 */ /* 0x000fe40000010000 */
[-C--:B------:R-:W-:Y:S04]  /*cf20*/  HMMA.16816.F32 R132, R160, R170.reuse, R12 ;  /* 0x000000aaa084723c */ /* 0x080fe8000000180c */
[----:B------:R-:W-:Y:S02]  /*cf30*/  FADD.FTZ R9, R151, R116 ;  /* 0x0000007497097221 */ /* 0x000fe40000010000 */
[----:B------:R-:W-:Y:S02]  /*cf40*/  FADD.FTZ R127, R127, R72 ;  /* 0x000000487f7f7221 */ /* 0x000fe40000010000 */
[C---:B------:R-:W-:Y:S04]  /*cf50*/  HMMA.16816.F32 R168, R192.reuse, R170, R16 ;  /* 0x000000aac0a8723c */ /* 0x040fe80000001810 */
[----:B------:R-:W-:Y:S02]  /*cf60*/  FADD.FTZ R118, R118, R127 ;  /* 0x0000007f76767221 */ /* 0x000fe40000010000 */
[----:B------:R-:W-:Y:S02]  /*cf70*/  FADD.FTZ R156, R156, R9 ;  /* 0x000000099c9c7221 */ /* 0x000fe40000010000 */
[-C--:B------:R-:W-:Y:S04]  /*cf80*/  HMMA.16816.F32 R172, R192, R176.reuse, R20 ;  /* 0x000000b0c0ac723c */ /* 0x080fe80000001814 */
[----:B------:R-:W-:Y:S02]  /*cf90*/  FADD.FTZ R120, R120, R131 ;  /* 0x0000008378787221 */ /* 0x000fe40000010000 */
[----:B------:R-:W-:Y:S02]  /*cfa0*/  FADD.FTZ R113, R113, R118 ;  /* 0x0000007671717221 */ /* 0x000fe40000010000 */
[----:B------:R-:W-:Y:S01]  /*cfb0*/  FADD.FTZ R159, R159, R156 ;  /* 0x0000009c9f9f7221 */ /* 0x000fe20000010000 */
[C---:B------:R-:W-:Y:S04]  /*cfc0*/  HMMA.16816.F32 R144, R160.reuse, R176, R24 ;  /* 0x000000b0a090723c */ /* 0x040fe80000001818 */
[----:B------:R-:W-:Y:S02]  /*cfd0*/  FADD.FTZ R119, R119, R120 ;  /* 0x0000007877777221 */ /* 0x000fe40000010000 */
[----:B------:R-:W-:Y:S02]  /*cfe0*/  FADD.FTZ R113, R150, R113 ;  /* 0x0000007196717221 */ /* 0x000fe40000010000 */
[----:B------:R-:W-:Y:S01]  /*cff0*/  FADD.FTZ R8, R188, R159 ;  /* 0x0000009fbc087221 */ /* 0x000fe20000010000 */
[-C--:B------:R-:W-:Y:S03]  /*d000*/  HMMA.16816.F32 R140, R160, R178.reuse, R28 ;  /* 0x000000b2a08c723c */ /* 0x080fe6000000181c */
        /* <DEDUP_REMOVED lines=23> */
[-C--:B-1----:R-:W-:Y:S03]  /*d180*/  HMMA.16816.F32 R188, R192, R4.reuse, R52 ;  /* 0x00000004c0bc723c */ /* 0x082fe60000001834 */
        /* <DEDUP_REMOVED lines=8> */
[----:B------:R-:W-:Y:S01]  /*d210*/  FADD.FTZ R206, R205, R206 ;  /* 0x000000cecdce7221 */ /* 0x000fe20000010000 */
[----:B------:R1:W-:Y:S01]  /*d220*/  STL [R1+0x78], R4 ;  /* 0x0000780401007387 */ /* 0x0003e20000100800 */
[----:B------:R-:W-:Y:S02]  /*d230*/  FADD.FTZ R204, R204, R207 ;  /* 0x000000cfcccc7221 */ /* 0x000fe40000010000 */
[----:B------:R-:W-:Y:S01]  /*d240*/  FADD.FTZ R211, R218, R211 ;  /* 0x000000d3dad37221 */ /* 0x000fe20000010000 */
[----:B------:R-:W-:Y:S04]  /*d250*/  HMMA.16816.F32 R192, R192, R6, R64 ;  /* 0x00000006c0c0723c */ /* 0x000fe80000001840 */
[----:B------:R-:W-:Y:S02]  /*d260*/  FADD.FTZ R197, R197, R206 ;  /* 0x000000cec5c57221 */ /* 0x000fe40000010000 */
[----:B------:R-:W-:Y:S01]  /*d270*/  FADD.FTZ R204, R199, R204 ;  /* 0x000000ccc7cc7221 */ /* 0x000fe20000010000 */
[----:B------:R-:W-:Y:S01]  /*d280*/  MOV R199, R0 ;  /* 0x0000000000c77202 */ /* 0x000fe20000000f00 */
[----:B------:R-:W-:Y:S04]  /*d290*/  FADD.FTZ R108, R108, R211 ;  /* 0x000000d36c6c7221 */ /* 0x000fe80000010000 */
[----:B------:R-:W-:Y:S01]  /*d2a0*/  FADD.FTZ R196, R196, R197 ;  /* 0x000000c5c4c47221 */ /* 0x000fe20000010000 */
[----:B------:R-:W-:Y:S01]  /*d2b0*/  MOV R197, R2 ;  /* 0x0000000200c57202 */ /* 0x000fe20000000f00 */
[----:B------:R-:W-:Y:S02]  /*d2c0*/  FADD.FTZ R101, R101, R204 ;  /* 0x000000cc65657221 */ /* 0x000fe40000010000 */
[----:B------:R-:W-:Y:S02]  /*d2d0*/  FADD.FTZ R108, R107, R108 ;  /* 0x0000006c6b6c7221 */ /* 0x000fe40000010000 */
[----:B------:R-:W-:Y:S01]  /*d2e0*/  FADD.FTZ R99, R99, R196 ;  /* 0x000000c463637221 */ /* 0x000fe20000010000 */
[----:B------:R-:W-:Y:S01]  /*d2f0*/  MOV R196, R3 ;  /* 0x0000000300c47202 */ /* 0x000fe20000000f00 */
[----:B------:R-:W-:Y:S02]  /*d300*/  FADD.FTZ R103, R103, R108 ;  /* 0x0000006c67677221 */ /* 0x000fe40000010000 */
[----:B------:R-:W-:Y:S02]  /*d310*/  FADD.FTZ R100, R100, R101 ;  /* 0x0000006564647221 */ /* 0x000fe40000010000 */
[----:B------:R-:W-:Y:S02]  /*d320*/  FADD.FTZ R6, R102, R103 ;  /* 0x0000006766067221 */ /* 0x000fe40000010000 */
[----:B------:R-:W-:Y:S02]  /*d330*/  FADD.FTZ R97, R97, R100 ;  /* 0x0000006461617221 */ /* 0x000fe40000010000 */
[----:B------:R-:W-:Y:S01]  /*d340*/  FADD.FTZ R98, R98, R99 ;  /* 0x0000006362627221 */ /* 0x000fe20000010000 */
[----:B------:R2:W-:Y:S01]  /*d350*/  STL [R1+0x74], R6 ;  /* 0x0000740601007387 */ /* 0x0005e20000100800 */
[----:B------:R-:W-:Y:S02]  /*d360*/  FADD.FTZ R5, R96, R97 ;  /* 0x0000006160057221 */ /* 0x000fe40000010000 */
[----:B------:R-:W-:Y:S03]  /*d370*/  FADD.FTZ R71, R71, R98 ;  /* 0x0000006247477221 */ /* 0x000fe60000010000 */
[----:B------:R2:W-:Y:S01]  /*d380*/  STL [R1+0x70], R5 ;  /* 0x0000700501007387 */ /* 0x0005e20000100800 */
[----:B-1----:R-:W-:Y:S05]  /*d390*/  FADD.FTZ R4, R70, R71 ;  /* 0x0000004746047221 */ /* 0x002fea0000010000 */
[----:B------:R2:W-:Y:S04]  /*d3a0*/  STL [R1+0x6c], R4 ;  /* 0x00006c0401007387 */ /* 0x0005e80000100800 */
[----:B------:R2:W-:Y:S02]  /*d3b0*/  STL [R1+0x68], R243 ;  /* 0x000068f301007387 */ /* 0x0005e40000100800 */
[----:B--2---:R-:W-:-:S05]  /*d3c0*/  @P0 BRA `(.L_x_50) ;  /* 0xffffa7f000000947 */ /* 0x004fca000383ffff */
.L_x_49:
[----:B--2---:R-:W2:Y:S04]  /*d3d0*/  LDL.LU R5, [R1+0x78] ;  /* 0x0000780001057983 */ /* 0x004ea80000300800 */
[----:B------:R-:W3:Y:S04]  /*d3e0*/  LDL.LU R4, [R1+0x74] ;  /* 0x0000740001047983 */ /* 0x000ee80000300800 */
[----:B------:R-:W4:Y:S04]  /*d3f0*/  LDL.LU R13, [R1+0x70] ;  /* 0x00007000010d7983 */ /* 0x000f280000300800 */
[----:B------:R-:W4:Y:S04]  /*d400*/  LDL.LU R12, [R1+0x6c] ;  /* 0x00006c00010c7983 */ /* 0x000f280000300800 */
[----:B------:R-:W4:Y:S04]  /*d410*/  LDL.LU R11, [R1+0x3c] ;  /* 0x00003c00010b7983 */ /* 0x000f280000300800 */
[----:B------:R-:W4:Y:S01]  /*d420*/  LDL.LU R52, [R1+0x20] ;  /* 0x0000200001347983 */ /* 0x000f220000300800 */
[----:B------:R-:W-:-:S03]  /*d430*/  MOV R14, 0x3f800000 ;  /* 0x3f800000000e7802 */ /* 0x000fc60000000f00 */
[----:B------:R1:W5:Y:S01]  /*d440*/  LDL R58, [R1+0x1c] ;  /* 0x00001c00013a7983 */ /* 0x0003620000100800 */
[----:B------:R-:W-:Y:S01]  /*d450*/  CS2R R56, SRZ ;  /* 0x0000000000387805 */ /* 0x000fe2000001ff00 */
[----:B------:R-:W-:Y:S02]  /*d460*/  BSSY B0, `(.L_x_53) ;  /* 0x000012d000007945 */ /* 0x000fe40003800000 */
[----:B--2---:R-:W2:Y:S04]  /*d470*/  SHFL.BFLY PT, R10, R5, 0x2, 0x1f ;  /* 0x0c401f00050a7f89 */ /* 0x004ea800000e0000 */
[----:B---3--:R-:W3:Y:S04]  /*d480*/  SHFL.BFLY PT, R8, R4, 0x2, 0x1f ;  /* 0x0c401f0004087f89 */ /* 0x008ee800000e0000 */
[----:B----4-:R-:W4:Y:S04]  /*d490*/  SHFL.BFLY PT, R6, R13, 0x2, 0x1f ;  /* 0x0c401f000d067f89 */ /* 0x010f2800000e0000 */
[----:B------:R-:W1:Y:S01]  /*d4a0*/  SHFL.BFLY PT, R16, R12, 0x2, 0x1f ;  /* 0x0c401f000c107f89 */ /* 0x000e6200000e0000 */
[----:B------:R-:W-:-:S02]  /*d4b0*/  MOV R48, R11 ;  /* 0x0000000b00307202 */ /* 0x000fc40000000f00 */
[----:B------:R-:W-:Y:S01]  /*d4c0*/  ISETP.NE.AND P0, PT, R52, -0x1, PT ;  /* 0xffffffff3400780c */ /* 0x000fe20003f05270 */
[----:B--2---:R-:W-:Y:S02]  /*d4d0*/  FADD.FTZ R10, R10, R5 ;  /* 0x000000050a0a7221 */ /* 0x004fe40000010000 */
[----:B------:R-:W2:Y:S01]  /*d4e0*/  S2R R5, SR_TID.X ;  /* 0x0000000000057919 */ /* 0x000ea20000002100 */
[----:B---3--:R-:W-:-:S03]  /*d4f0*/  FADD.FTZ R8, R8, R4 ;  /* 0x0000000408087221 */ /* 0x008fc60000010000 */
[----:B------:R-:W3:Y:S01]  /*d500*/  S2R R4, SR_CTAID.Y ;  /* 0x0000000000047919 */ /* 0x000ee20000002600 */
[----:B----4-:R-:W-:-:S03]  /*d510*/  FADD.FTZ R6, R6, R13 ;  /* 0x0000000d06067221 */ /* 0x010fc60000010000 */
[----:B------:R-:W4:Y:S01]  /*d520*/  SHFL.BFLY PT, R7, R8, 0x1, 0x1f ;  /* 0x0c201f0008077f89 */ /* 0x000f2200000e0000 */
[----:B-1----:R-:W-:-:S03]  /*d530*/  FADD.FTZ R16, R16, R12 ;  /* 0x0000000c10107221 */ /* 0x002fc60000010000 */
[----:B------:R-:W1:Y:S01]  /*d540*/  SHFL.BFLY PT, R9, R10, 0x1, 0x1f ;  /* 0x0c201f000a097f89 */ /* 0x000e6200000e0000 */
[----:B------:R-:W-:-:S03]  /*d550*/  @P0 IMAD.WIDE.U32 R12, R52, c[0x0][0x1e8], RZ ;  /* 0x00007a00340c0a25 */ /* 0x000fc600078e00ff */
[----:B------:R-:W1:Y:S01]  /*d560*/  SHFL.BFLY PT, R17, R6, 0x1, 0x1f ;  /* 0x0c201f0006117f89 */ /* 0x000e6200000e0000 */
[----:B------:R-:W-:-:S03]  /*d570*/  @P0 IMAD R11, R52, c[0x0][0x1ec], R13 ;  /* 0x00007b00340b0a24 */ /* 0x000fc600078e020d */
[----:B------:R-:W1:Y:S01]  /*d580*/  SHFL.BFLY PT, R15, R16, 0x1, 0x1f ;  /* 0x0c201f00100f7f89 */ /* 0x000e6200000e0000 */
[----:B---3--:R-:W-:Y:S01]  /*d590*/  @!P0 SHF.R.S32.HI R19, RZ, 0x1f, R4 ;  /* 0x0000001fff138819 */ /* 0x008fe20000011404 */
[----:B------:R-:W-:-:S04]  /*d5a0*/  @!P0 IMAD.WIDE.U32 R20, R4, c[0x0][0x1e0], RZ ;  /* 0x0000780004148a25 */ /* 0x000fc800078e00ff */
[----:B----4-:R-:W-:Y:S01]  /*d5b0*/  FADD.FTZ R7, R8, R7 ;  /* 0x0000000708077221 */ /* 0x010fe20000010000 */
[----:B--2---:R-:W-:Y:S01]  /*d5c0*/  SHF.R.S32.HI R8, RZ, 0x1f, R5 ;  /* 0x0000001fff087819 */ /* 0x004fe20000011405 */
[----:B------:R-:W-:Y:S01]  /*d5d0*/  @!P0 IMAD R19, R19, c[0x0][0x1e0], RZ ;  /* 0x0000780013138a24 */ /* 0x000fe200078e02ff */
[----:B------:R-:W-:Y:S01]  /*d5e0*/  @!P0 MOV R12, R20 ;  /* 0x00000014000c8202 */ /* 0x000fe20000000f00 */
[----:B-1----:R-:W-:Y:S01]  /*d5f0*/  FADD.FTZ R9, R10, R9 ;  /* 0x000000090a097221 */ /* 0x002fe20000010000 */
[----:B------:R-:W-:Y:S01]  /*d600*/  FSETP.NE.FTZ.AND P5, PT, R7, RZ, PT ;  /* 0x000000ff0700720b */ /* 0x000fe20003fb5000 */
[----:B------:R-:W-:Y:S01]  /*d610*/  @!P0 IMAD R10, R4, c[0x0][0x1e4], R19 ;  /* 0x00007900040a8a24 */ /* 0x000fe200078e0213 */
[----:B------:R-:W-:Y:S01]  /*d620*/  LEA.HI R13, R8, R5, RZ, 0x2 ;  /* 0x00000005080d7211 */ /* 0x000fe200078f10ff */
[----:B------:R-:W-:Y:S01]  /*d630*/  FADD.FTZ R17, R6, R17 ;  /* 0x0000001106117221 */ /* 0x000fe20000010000 */
[----:B------:R-:W-:Y:S01]  /*d640*/  FSETP.NE.FTZ.AND P6, PT, R9, RZ, PT ;  /* 0x000000ff0900720b */ /* 0x000fe20003fd5000 */
[----:B------:R-:W-:Y:S01]  /*d650*/  @!P0 IMAD.IADD R11, R21, 0x1, R10 ;  /* 0x00000001150b8824 */ /* 0x000fe200078e020a */
[----:B------:R-:W-:Y:S01]  /*d660*/  MOV R10, 0x3f800000 ;  /* 0x3f800000000a7802 */ /* 0x000fe20000000f00 */
[----:B------:R-:W-:Y:S01]  /*d670*/  FADD.FTZ R6, R16, R15 ;  /* 0x0000000f10067221 */ /* 0x000fe20000010000 */
[----:B------:R-:W-:-:S02]  /*d680*/  LOP3.LUT R16, R13, 0x3ffffffc, RZ, 0xc0, !PT ;  /* 0x3ffffffc0d107812 */ /* 0x000fc400078ec0ff */
[----:B------:R-:W-:Y:S02]  /*d690*/  FSETP.NE.FTZ.AND P4, PT, R17, RZ, PT ;  /* 0x000000ff1100720b */ /* 0x000fe40003f95000 */
[----:B------:R-:W-:Y:S01]  /*d6a0*/  FSETP.NE.FTZ.AND P3, PT, R6, RZ, PT ;  /* 0x000000ff0600720b */ /* 0x000fe20003f75000 */
[----:B------:R-:W1:Y:S01]  /*d6b0*/  @P5 MUFU.RCP R10, R7 ;  /* 0x00000007000a5308 */ /* 0x000e620000001000 */
[-C--:B------:R-:W-:Y:S02]  /*d6c0*/  LEA.HI R8, R8, R5.reuse, RZ, 0x5 ;  /* 0x0000000508087211 */ /* 0x080fe400078f28ff */
[----:B------:R-:W-:Y:S02]  /*d6d0*/  IADD3 R16, -R16, R5, RZ ;  /* 0x0000000510107210 */ /* 0x000fe40007ffe1ff */
[----:B------:R-:W-:Y:S02]  /*d6e0*/  MOV R5, 0x3f800000 ;  /* 0x3f80000000057802 */ /* 0x000fe40000000f00 */
[----:B------:R-:W-:Y:S01]  /*d6f0*/  SHF.R.S32.HI R15, RZ, 0x5, R8 ;  /* 0x00000005ff0f7819 */ /* 0x000fe20000011408 */
[----:B------:R-:W2:Y:S03]  /*d700*/  @P6 MUFU.RCP R14, R9 ;  /* 0x00000009000e6308 */ /* 0x000ea60000001000 */
[----:B------:R-:W-:Y:S01]  /*d710*/  LEA R16, R15, R16, 0x9 ;  /* 0x000000100f107211 */ /* 0x000fe200078e48ff */
[----:B-1----:R-:W-:-:S04]  /*d720*/  FMUL.FTZ R166, R10, R166 ;  /* 0x000000a60aa67220 */ /* 0x002fc80000410000 */
[----:B------:R-:W1:Y:S01]  /*d730*/  @P4 MUFU.RCP R5, R17 ;  /* 0x0000001100054308 */ /* 0x000e620000001000 */
[C---:B------:R-:W-:Y:S02]  /*d740*/  FMUL.FTZ R167, R10.reuse, R167 ;  /* 0x000000a70aa77220 */ /* 0x040fe40000410000 */
[C---:B------:R-:W-:Y:S02]  /*d750*/  FMUL.FTZ R170, R10.reuse, R170 ;  /* 0x000000aa0aaa7220 */ /* 0x040fe40000410000 */
[C---:B------:R-:W-:Y:S01]  /*d760*/  FMUL.FTZ R171, R10.reuse, R171 ;  /* 0x000000ab0aab7220 */ /* 0x040fe20000410000 */
[----:B------:R-:W-:Y:S01]  /*d770*/  F2FP.PACK_AB R166, R167, R166 ;  /* 0x000000a6a7a6723e */ /* 0x000fe200000000ff */
[C---:B------:R-:W-:Y:S01]  /*d780*/  FMUL.FTZ R174, R10.reuse, R174 ;  /* 0x000000ae0aae7220 */ /* 0x040fe20000410000 */
[----:B------:R-:W-:Y:S01]  /*d790*/  @P5 MUFU.LG2 R7, R7 ;  /* 0x0000000700075308 */ /* 0x000fe20000000c00 */
[C---:B------:R-:W-:Y:S01]  /*d7a0*/  FMUL.FTZ R175, R10.reuse, R175 ;  /* 0x000000af0aaf7220 */ /* 0x040fe20000410000 */
[----:B------:R-:W-:Y:S01]  /*d7b0*/  F2FP.PACK_AB R170, R171, R170 ;  /* 0x000000aaabaa723e */ /* 0x000fe200000000ff */
[----:B------:R-:W-:-:S02]  /*d7c0*/  FMUL.FTZ R178, R10, R178 ;  /* 0x000000b20ab27220 */ /* 0x000fc40000410000 */
[C---:B------:R-:W-:Y:S01]  /*d7d0*/  FMUL.FTZ R179, R10.reuse, R179 ;  /* 0x000000b30ab37220 */ /* 0x040fe20000410000 */
[----:B------:R-:W-:Y:S01]  /*d7e0*/  F2FP.PACK_AB R174, R175, R174 ;  /* 0x000000aeafae723e */ /* 0x000fe200000000ff */
[C---:B------:R-:W-:Y:S01]  /*d7f0*/  FMUL.FTZ R182, R10.reuse, R182 ;  /* 0x000000b60ab67220 */ /* 0x040fe20000410000 */
[----:B------:R-:W-:Y:S01]  /*d800*/  @P6 MUFU.LG2 R9, R9 ;  /* 0x0000000900096308 */ /* 0x000fe20000000c00 */
[C---:B------:R-:W-:Y:S01]  /*d810*/  FMUL.FTZ R183, R10.reuse, R183 ;  /* 0x000000b70ab77220 */ /* 0x040fe20000410000 */
[----:B------:R-:W-:Y:S01]  /*d820*/  F2FP.PACK_AB R178, R179, R178 ;  /* 0x000000b2b3b2723e */ /* 0x000fe200000000ff */
        /* <DEDUP_REMOVED lines=8> */
[----:B------:R-:W-:Y:S01]  /*d8b0*/  FMUL.FTZ R195, R10, R195 ;  /* 0x000000c30ac37220 */ /* 0x000fe20000410000 */
[--C-:B------:R-:W-:Y:S01]  /*d8c0*/  SHF.R.S32.HI R10, RZ, 0x2, R13.reuse ;  /* 0x00000002ff0a7819 */ /* 0x100fe2000001140d */
[C---:B--2---:R-:W-:Y:S01]  /*d8d0*/  FMUL.FTZ R164, R14.reuse, R164 ;  /* 0x000000a40ea47220 */ /* 0x044fe20000410000 */
[----:B------:R-:W-:Y:S01]  /*d8e0*/  SHF.R.S32.HI R13, RZ, 0x1f, R13 ;  /* 0x0000001fff0d7819 */ /* 0x000fe2000001140d */
[C---:B------:R-:W-:Y:S01]  /*d8f0*/  FMUL.FTZ R165, R14.reuse, R165 ;  /* 0x000000a50ea57220 */ /* 0x040fe20000410000 */
[----:B------:R-:W-:Y:S01]  /*d900*/  F2FP.PACK_AB R190, R191, R190 ;  /* 0x000000bebfbe723e */ /* 0x000fe200000000ff */
[C---:B------:R-:W-:Y:S01]  /*d910*/  FMUL.FTZ R168, R14.reuse, R168 ;  /* 0x000000a80ea87220 */ /* 0x040fe20000410000 */
[----:B------:R-:W-:Y:S01]  /*d920*/  LEA.HI R13, R13, R10, RZ, 0x3 ;  /* 0x0000000a0d0d7211 */ /* 0x000fe200078f18ff */
[C---:B------:R-:W-:Y:S01]  /*d930*/  FMUL.FTZ R169, R14.reuse, R169 ;  /* 0x000000a90ea97220 */ /* 0x040fe20000410000 */
[----:B------:R-:W-:Y:S01]  /*d940*/  F2FP.PACK_AB R164, R165, R164 ;  /* 0x000000a4a5a4723e */ /* 0x000fe200000000ff */
[C---:B------:R-:W-:Y:S01]  /*d950*/  FMUL.FTZ R172, R14.reuse, R172 ;  /* 0x000000ac0eac7220 */ /* 0x040fe20000410000 */
[----:B------:R-:W-:Y:S01]  /*d960*/  LOP3.LUT R13, R13, 0xfffffff8, RZ, 0xc0, !PT ;  /* 0xfffffff80d0d7812 */ /* 0x000fe200078ec0ff */
[C---:B------:R-:W-:Y:S01]  /*d970*/  FMUL.FTZ R173, R14.reuse, R173 ;  /* 0x000000ad0ead7220 */ /* 0x040fe20000410000 */
[----:B------:R-:W-:Y:S01]  /*d980*/  F2FP.PACK_AB R168, R169, R168 ;  /* 0x000000a8a9a8723e */ /* 0x000fe200000000ff */
[----:B------:R-:W-:Y:S01]  /*d990*/  FMUL.FTZ R176, R14, R176 ;  /* 0x000000b00eb07220 */ /* 0x000fe20000410000 */
[----:B------:R-:W-:Y:S01]  /*d9a0*/  IADD3 R13, R10, -R13, RZ ;  /* 0x8000000d0a0d7210 */ /* 0x000fe20007ffe0ff */
[C---:B------:R-:W-:Y:S01]  /*d9b0*/  FMUL.FTZ R177, R14.reuse, R177 ;  /* 0x000000b10eb17220 */ /* 0x040fe20000410000 */
[----:B------:R-:W-:Y:S01]  /*d9c0*/  F2FP.PACK_AB R172, R173, R172 ;  /* 0x000000acadac723e */ /* 0x000fe200000000ff */
[C---:B------:R-:W-:Y:S01]  /*d9d0*/  FMUL.FTZ R180, R14.reuse, R180 ;  /* 0x000000b40eb47220 */ /* 0x040fe20000410000 */
[C---:B------:R-:W-:Y:S01]  /*d9e0*/  LOP3.LUT R8, R13.reuse, 0x1, RZ, 0xc0, !PT ;  /* 0x000000010d087812 */ /* 0x040fe200078ec0ff */
[C---:B------:R-:W-:Y:S01]  /*d9f0*/  FMUL.FTZ R181, R14.reuse, R181 ;  /* 0x000000b50eb57220 */ /* 0x040fe20000410000 */
[----:B------:R-:W-:Y:S01]  /*da00*/  SHF.L.U32 R10, R13, 0x6, RZ ;  /* 0x000000060d0a7819 */ /* 0x000fe200000006ff */
[----:B------:R-:W-:Y:S01]  /*da10*/  FMUL.FTZ R184, R14, R184 ;  /* 0x000000b80eb87220 */ /* 0x000fe20000410000 */
[----:B------:R-:W-:Y:S01]  /*da20*/  ISETP.NE.U32.AND P1, PT, R8, 0x1, PT ;  /* 0x000000010800780c */ /* 0x000fe20003f25070 */
[----:B------:R-:W-:Y:S01]  /*da30*/  FMUL.FTZ R185, R14, R185 ;  /* 0x000000b90eb97220 */ /* 0x000fe20000410000 */
[----:B------:R-:W-:Y:S01]  /*da40*/  LOP3.LUT R10, R10, 0x1c0, RZ, 0xc0, !PT ;  /* 0x000001c00a0a7812 */ /* 0x000fe200078ec0ff */
[C---:B------:R-:W-:Y:S01]  /*da50*/  FMUL.FTZ R188, R14.reuse, R188 ;  /* 0x000000bc0ebc7220 */ /* 0x040fe20000410000 */
[----:B------:R-:W-:Y:S01]  /*da60*/  F2FP.PACK_AB R176, R177, R176 ;  /* 0x000000b0b1b0723e */ /* 0x000fe200000000ff */
[----:B------:R-:W-:Y:S01]  /*da70*/  FMUL.FTZ R189, R14, R189 ;  /* 0x000000bd0ebd7220 */ /* 0x000fe20000410000 */
[----:B------:R-:W-:Y:S01]  /*da80*/  LEA.HI R19, R10, R10, RZ, 0x1d ;  /* 0x0000000a0a137211 */ /* 0x000fe200078fe8ff */
[C---:B------:R-:W-:Y:S01]  /*da90*/  FMUL.FTZ R192, R14.reuse, R192 ;  /* 0x000000c00ec07220 */ /* 0x040fe20000410000 */
[----:B------:R-:W-:Y:S01]  /*daa0*/  F2FP.PACK_AB R180, R181, R180 ;  /* 0x000000b4b5b4723e */ /* 0x000fe200000000ff */
[----:B------:R-:W-:Y:S01]  /*dab0*/  FMUL.FTZ R193, R14, R193 ;  /* 0x000000c10ec17220 */ /* 0x000fe20000410000 */
[----:B------:R-:W-:Y:S01]  /*dac0*/  LEA R16, R16, R19, 0x1 ;  /* 0x0000001310107211 */ /* 0x000fe200078e08ff */
[----:B------:R-:W-:Y:S01]  /*dad0*/  IMAD.MOV.U32 R14, RZ, RZ, 0x3f800000 ;  /* 0x3f800000ff0e7424 */ /* 0x000fe200078e00ff */
[----:B------:R-:W-:Y:S01]  /*dae0*/  F2FP.PACK_AB R184, R185, R184 ;  /* 0x000000b8b9b8723e */ /* 0x000fe200000000ff */
[----:B------:R-:W-:Y:S01]  /*daf0*/  IMAD.MOV.U32 R8, RZ, RZ, -0x10 ;  /* 0xfffffff0ff087424 */ /* 0x000fe200078e00ff */
[----:B------:R-:W-:Y:S01]  /*db00*/  SHF.L.U32 R19, R16, 0x1, RZ ;  /* 0x0000000110137819 */ /* 0x000fe200000006ff */
[----:B-1----:R-:W-:Y:S01]  /*db10*/  FMUL.FTZ R136, R5, R136 ;  /* 0x0000008805887220 */ /* 0x002fe20000410000 */
[----:B------:R-:W-:Y:S01]  /*db20*/  F2FP.PACK_AB R188, R189, R188 ;  /* 0x000000bcbdbc723e */ /* 0x000fe200000000ff */
[----:B------:R-:W1:Y:S01]  /*db30*/  @P3 MUFU.RCP R14, R6 ;  /* 0x00000006000e3308 */ /* 0x000e620000001000 */
[----:B------:R-:W-:Y:S01]  /*db40*/  SEL R10, R8, 0x10, !P1 ;  /* 0x00000010080a7807 */ /* 0x000fe20004800000 */
[----:B------:R-:W-:Y:S01]  /*db50*/  FMUL.FTZ R137, R5, R137 ;  /* 0x0000008905897220 */ /* 0x000fe20000410000 */
[----:B------:R-:W2:Y:S01]  /*db60*/  LDC.U8 R8, c[0x0][0x329] ;  /* 0x0000ca40ff087b82 */ /* 0x000ea20000000000 */
[----:B------:R-:W-:Y:S01]  /*db70*/  R2P PR, R13, 0x6 ;  /* 0x000000060d007804 */ /* 0x000fe20000000000 */
[----:B------:R-:W-:Y:S01]  /*db80*/  FMUL.FTZ R132, R5, R132 ;  /* 0x0000008405847220 */ /* 0x000fe20000410000 */
[----:B------:R-:W-:Y:S01]  /*db90*/  IADD3 R21, R19, 0x40, RZ ;  /* 0x0000004013157810 */ /* 0x000fe20007ffe0ff */
[----:B------:R-:W-:Y:S01]  /*dba0*/  FMUL.FTZ R133, R5, R133 ;  /* 0x0000008505857220 */ /* 0x000fe20000410000 */
[----:B------:R-:W-:Y:S01]  /*dbb0*/  F2FP.PACK_AB R136, R137, R136 ;  /* 0x000000888988723e */ /* 0x000fe200000000ff */
[C---:B------:R-:W-:Y:S01]  /*dbc0*/  FMUL.FTZ R144, R5.reuse, R144 ;  /* 0x0000009005907220 */ /* 0x040fe20000410000 */
[----:B------:R-:W-:Y:S01]  /*dbd0*/  STS [R19], R164 ;  /* 0x000000a413007388 */ /* 0x000fe20000000800 */
[----:B------:R-:W-:Y:S01]  /*dbe0*/  FMUL.FTZ R145, R5, R145 ;  /* 0x0000009105917220 */ /* 0x000fe20000410000 */
[----:B------:R-:W-:Y:S01]  /*dbf0*/  F2FP.PACK_AB R132, R133, R132 ;  /* 0x000000848584723e */ /* 0x000fe200000000ff */
[C---:B------:R-:W-:Y:S01]  /*dc00*/  FMUL.FTZ R140, R5.reuse, R140 ;  /* 0x0000008c058c7220 */ /* 0x040fe20000410000 */
[----:B------:R-:W-:Y:S01]  /*dc10*/  STS [R19+0x400], R166 ;  /* 0x000400a613007388 */ /* 0x000fe20000000800 */
[----:B------:R-:W-:Y:S01]  /*dc20*/  FMUL.FTZ R141, R5, R141 ;  /* 0x0000008d058d7220 */ /* 0x000fe20000410000 */
[----:B------:R-:W-:Y:S01]  /*dc30*/  F2FP.PACK_AB R144, R145, R144 ;  /* 0x000000909190723e */ /* 0x000fe200000000ff */
[----:B------:R-:W-:Y:S01]  /*dc40*/  FMUL.FTZ R152, R5, R152 ;  /* 0x0000009805987220 */ /* 0x000fe20000410000 */
[----:B------:R-:W-:Y:S01]  /*dc50*/  @P2 IADD3 R21, R19, -0x40, RZ ;  /* 0xffffffc013152810 */ /* 0x000fe20007ffe0ff */
[----:B------:R-:W-:Y:S01]  /*dc60*/  FMUL.FTZ R153, R5, R153 ;  /* 0x0000009905997220 */ /* 0x000fe20000410000 */
[----:B------:R-:W-:Y:S01]  /*dc70*/  F2FP.PACK_AB R140, R141, R140 ;  /* 0x0000008c8d8c723e */ /* 0x000fe200000000ff */
        /* <DEDUP_REMOVED lines=8> */
[----:B------:R-:W-:-:S02]  /*dd00*/  FMUL.FTZ R160, R5, R160 ;  /* 0x000000a005a07220 */ /* 0x000fc40000410000 */
[C---:B-1----:R-:W-:Y:S01]  /*dd10*/  FMUL.FTZ R139, R14.reuse, R139 ;  /* 0x0000008b0e8b7220 */ /* 0x042fe20000410000 */
[----:B------:R-:W-:Y:S01]  /*dd20*/  F2FP.PACK_AB R156, R157, R156 ;  /* 0x0000009c9d9c723e */ /* 0x000fe200000000ff */
[C---:B------:R-:W-:Y:S02]  /*dd30*/  FMUL.FTZ R138, R14.reuse, R138 ;  /* 0x0000008a0e8a7220 */ /* 0x040fe40000410000 */
[C---:B------:R-:W-:Y:S02]  /*dd40*/  FMUL.FTZ R135, R14.reuse, R135 ;  /* 0x000000870e877220 */ /* 0x040fe40000410000 */
[C---:B------:R-:W-:Y:S01]  /*dd50*/  FMUL.FTZ R134, R14.reuse, R134 ;  /* 0x000000860e867220 */ /* 0x040fe20000410000 */
        /* <DEDUP_REMOVED lines=19> */
[----:B------:R-:W-:Y:S02]  /*de90*/  FMUL.FTZ R14, R14, R162 ;  /* 0x000000a20e0e7220 */ /* 0x000fe40000410000 */
[----:B------:R-:W-:Y:S01]  /*dea0*/  IMAD.MOV.U32 R13, RZ, RZ, 0x20 ;  /* 0x00000020ff0d7424 */ /* 0x000fe200078e00ff */
[----:B------:R-:W-:Y:S02]  /*deb0*/  F2FP.PACK_AB R160, R5, R160 ;  /* 0x000000a005a0723e */ /* 0x000fe400000000ff */
[----:B------:R-:W-:-:S02]  /*dec0*/  F2FP.PACK_AB R163, R163, R14 ;  /* 0x0000000ea3a3723e */ /* 0x000fc400000000ff */
[----:B------:R-:W-:Y:S02]  /*ded0*/  IADD3 R5, R19, R10, RZ ;  /* 0x0000000a13057210 */ /* 0x000fe40007ffe0ff */
[----:B------:R-:W-:Y:S02]  /*dee0*/  SEL R14, R13, 0xffffffe0, !P1 ;  /* 0xffffffe00d0e7807 */ /* 0x000fe40004800000 */
[----:B------:R-:W1:Y:S01]  /*def0*/  LDC.U8 R13, c[0x0][0x328] ;  /* 0x0000ca00ff0d7b82 */ /* 0x000e620000000000 */
[----:B------:R-:W-:Y:S01]  /*df00*/  STS [R5], R168 ;  /* 0x000000a805007388 */ /* 0x000fe20000000800 */
[-C--:B------:R-:W-:Y:S02]  /*df10*/  IADD3 R25, R19, R14.reuse, RZ ;  /* 0x0000000e13197210 */ /* 0x080fe40007ffe0ff */
[----:B------:R-:W-:Y:S01]  /*df20*/  IADD3 R23, R5, R14, RZ ;  /* 0x0000000e05177210 */ /* 0x000fe20007ffe0ff */
[----:B------:R-:W-:Y:S01]  /*df30*/  STS [R5+0x400], R170 ;  /* 0x000400aa05007388 */ /* 0x000fe20000000800 */
[----:B--2---:R-:W-:-:S03]  /*df40*/  ISETP.NE.AND P1, PT, R8, RZ, PT ;  /* 0x000000ff0800720c */ /* 0x004fc60003f25270 */
[----:B------:R-:W-:Y:S04]  /*df50*/  STS [R19+0x2000], R136 ;  /* 0x0020008813007388 */ /* 0x000fe80000000800 */
[----:B------:R2:W-:Y:S04]  /*df60*/  STS [R19+0x2400], R138 ;  /* 0x0024008a13007388 */ /* 0x0005e80000000800 */
[----:B------:R-:W-:Y:S04]  /*df70*/  STS [R5+0x2000], R132 ;  /* 0x0020008405007388 */ /* 0x000fe80000000800 */
[----:B------:R3:W-:Y:S01]  /*df80*/  STS [R5+0x2400], R134 ;  /* 0x0024008605007388 */ /* 0x0007e20000000800 */
[----:B-1----:R-:W-:-:S03]  /*df90*/  ISETP.NE.AND P2, PT, R13, RZ, PT ;  /* 0x000000ff0d00720c */ /* 0x002fc60003f45270 */
[----:B------:R-:W-:Y:S01]  /*dfa0*/  STS [R25], R172 ;  /* 0x000000ac19007388 */ /* 0x000fe20000000800 */
[----:B------:R-:W-:-:S03]  /*dfb0*/  @P1 IMAD.MOV.U32 R13, RZ, RZ, 0x1 ;  /* 0x00000001ff0d1424 */ /* 0x000fc600078e00ff */
[----:B------:R-:W-:Y:S04]  /*dfc0*/  STS [R25+0x400], R174 ;  /* 0x000400ae19007388 */ /* 0x000fe80000000800 */
[----:B------:R-:W-:Y:S04]  /*dfd0*/  STS [R23], R176 ;  /* 0x000000b017007388 */ /* 0x000fe80000000800 */
[----:B------:R-:W-:Y:S01]  /*dfe0*/  STS [R23+0x400], R178 ;  /* 0x000400b217007388 */ /* 0x000fe20000000800 */
[----:B--2---:R-:W-:-:S03]  /*dff0*/  IADD3 R19, R14, 0x400, R21 ;  /* 0x000004000e137810 */ /* 0x004fc60007ffe015 */
[----:B------:R-:W-:Y:S01]  /*e000*/  STS [R25+0x2000], R144 ;  /* 0x0020009019007388 */ /* 0x000fe20000000800 */
[C---:B------:R-:W-:Y:S01]  /*e010*/  IADD3 R18, R10.reuse, R19, RZ ;  /* 0x000000130a127210 */ /* 0x040fe20007ffe0ff */
[----:B------:R-:W-:Y:S01]  /*e020*/  IMAD.IADD R19, R10, 0x1, R21 ;  /* 0x000000010a137824 */ /* 0x000fe200078e0215 */
[----:B------:R-:W-:Y:S01]  /*e030*/  @!P1 MOV R10, c[0x0][0x214] ;  /* 0x00008500000a9a02 */ /* 0x000fe20000000f00 */
[----:B------:R1:W-:Y:S01]  /*e040*/  STS [R25+0x2400], R146 ;  /* 0x0024009219007388 */ /* 0x0003e20000000800 */
[----:B---3--:R-:W-:-:S03]  /*e050*/  @P1 MOV R5, c[0x0][0x210] ;  /* 0x0000840000051a02 */ /* 0x008fc60000000f00 */
[----:B------:R-:W-:Y:S02]  /*e060*/  STS [R23+0x2000], R140 ;  /* 0x0020008c17007388 */ /* 0x000fe40000000800 */
[----:B------:R-:W-:Y:S01]  /*e070*/  @P1 IMAD R5, R5, c[0x0][0x214], RZ ;  /* 0x0000850005051a24 */ /* 0x000fe200078e02ff */
[----:B------:R-:W-:Y:S01]  /*e080*/  @!P1 SEL R5, R10, c[0x0][0x234], !P2 ;  /* 0x00008d000a059a07 */ /* 0x000fe20005000000 */
[----:B------:R2:W-:Y:S01]  /*e090*/  STS [R23+0x2400], R142 ;  /* 0x0024008e17007388 */ /* 0x0005e20000000800 */
[----:B------:R-:W-:-:S03]  /*e0a0*/  ISETP.NE.OR P2, PT, R8, RZ, !P2 ;  /* 0x000000ff0800720c */ /* 0x000fc60005745670 */
[----:B------:R-:W-:Y:S01]  /*e0b0*/  STS [R21], R180 ;  /* 0x000000b415007388 */ /* 0x000fe20000000800 */
[----:B------:R-:W-:-:S03]  /*e0c0*/  @!P1 IMAD R13, R5, c[0x0][0x1c0], RZ ;  /* 0x00007000050d9a24 */ /* 0x000fc600078e02ff */
[----:B------:R-:W-:Y:S04]  /*e0d0*/  STS [R21+0x400], R182 ;  /* 0x000400b615007388 */ /* 0x000fe80000000800 */
[----:B------:R-:W-:Y:S02]  /*e0e0*/  STS [R19], R184 ;  /* 0x000000b813007388 */ /* 0x000fe40000000800 */
[----:B------:R-:W-:Y:S02]  /*e0f0*/  @!P2 IMAD R16, R4, c[0x0][0x214], RZ ;  /* 0x000085000410aa24 */ /* 0x000fe400078e02ff */
[----:B------:R-:W-:Y:S01]  /*e100*/  STS [R19+0x400], R186 ;  /* 0x000400ba13007388 */ /* 0x000fe20000000800 */
[----:B-1----:R-:W-:-:S03]  /*e110*/  IADD3 R25, R14, R21, RZ ;  /* 0x000000150e197210 */ /* 0x002fc60007ffe0ff */
[----:B------:R-:W1:Y:S04]  /*e120*/  S2R R8, SR_TID.X ;  /* 0x0000000000087919 */ /* 0x000e680000002100 */
[----:B------:R-:W3:Y:S01]  /*e130*/  S2R R10, SR_CTAID.X ;  /* 0x00000000000a7919 */ /* 0x000ee20000002500 */
[----:B--2---:R-:W-:Y:S01]  /*e140*/  IADD3 R23, R14, R19, RZ ;  /* 0x000000130e177210 */ /* 0x004fe20007ffe0ff */
[----:B------:R-:W-:Y:S01]  /*e150*/  IMAD R13, R4, R13, RZ ;  /* 0x0000000d040d7224 */ /* 0x000fe200078e02ff */
[----:B------:R-:W2:Y:S01]  /*e160*/  @P3 MUFU.LG2 R6, R6 ;  /* 0x0000000600063308 */ /* 0x000ea20000000c00 */
[----:B------:R-:W-:Y:S01]  /*e170*/  STS [R21+0x2000], R152 ;  /* 0x0020009815007388 */ /* 0x000fe20000000800 */
[----:B------:R-:W-:-:S03]  /*e180*/  @!P2 SEL R16, R16, R52, !P0 ;  /* 0x000000341010a207 */ /* 0x000fc60004000000 */
[----:B------:R-:W-:Y:S04]  /*e190*/  STS [R21+0x2400], R154 ;  /* 0x0024009a15007388 */ /* 0x000fe80000000800 */
[----:B------:R-:W-:Y:S04]  /*e1a0*/  STS [R19+0x2000], R148 ;  /* 0x0020009413007388 */ /* 0x000fe80000000800 */
[----:B------:R1:W-:Y:S04]  /*e1b0*/  STS [R19+0x2400], R150 ;  /* 0x0024009613007388 */ /* 0x0003e80000000800 */
[----:B------:R-:W-:Y:S04]  /*e1c0*/  STS [R25], R188 ;  /* 0x000000bc19007388 */ /* 0x000fe80000000800 */
[----:B------:R-:W-:Y:S04]  /*e1d0*/  STS [R25+0x400], R190 ;  /* 0x000400be19007388 */ /* 0x000fe80000000800 */
[----:B------:R-:W-:Y:S04]  /*e1e0*/  STS [R23], R192 ;  /* 0x000000c017007388 */ /* 0x000fe80000000800 */
[----:B------:R-:W-:Y:S04]  /*e1f0*/  STS [R18], R194 ;  /* 0x000000c212007388 */ /* 0x000fe80000000800 */
[----:B------:R-:W-:Y:S04]  /*e200*/  STS [R25+0x2000], R156 ;  /* 0x0020009c19007388 */ /* 0x000fe80000000800 */
[----:B------:R-:W-:Y:S04]  /*e210*/  STS [R25+0x2400], R158 ;  /* 0x0024009e19007388 */ /* 0x000fe80000000800 */
[----:B------:R-:W-:Y:S04]  /*e220*/  STS [R23+0x2000], R160 ;  /* 0x002000a017007388 */ /* 0x000fe80000000800 */
[----:B------:R4:W-:Y:S04]  /*e230*/  STS [R18+0x2000], R163 ;  /* 0x002000a312007388 */ /* 0x0009e80000000800 */
[----:B------:R-:W-:Y:S01]  /*e240*/  BAR.SYNC.DEFER_BLOCKING 0x0 ;  /* 0x0000000000007b1d */ /* 0x000fe20000010000 */
[----:B-1----:R-:W-:-:S05]  /*e250*/  SHF.R.S32.HI R19, RZ, 0x1f, R8 ;  /* 0x0000001fff137819 */ /* 0x002fca0000011408 */
[----:B------:R-:W1:Y:S01]  /*e260*/  S2R R14, SR_CTAID.Z ;  /* 0x00000000000e7919 */ /* 0x000e620000002700 */
[----:B------:R-:W-:-:S04]  /*e270*/  LEA.HI R4, R19, R8, RZ, 0x5 ;  /* 0x0000000813047211 */ /* 0x000fc800078f28ff */
[----:B------:R-:W-:Y:S01]  /*e280*/  LOP3.LUT R55, R4, 0xffffffe0, RZ, 0xc0, !PT ;  /* 0xffffffe004377812 */ /* 0x000fe200078ec0ff */
[----:B------:R1:W1:Y:S04]  /*e290*/  LDS.128 R44, [R48] ;  /* 0x00000000302c7984 */ /* 0x0002680000000c00 */
[----:B------:R1:W2:Y:S04]  /*e2a0*/  LDS.128 R40, [R48+0x800] ;  /* 0x0008000030287984 */ /* 0x0002a80000000c00 */
[----:B------:R1:W2:Y:S04]  /*e2b0*/  LDS.128 R36, [R48+0x1000] ;  /* 0x0010000030247984 */ /* 0x0002a80000000c00 */
[----:B------:R1:W4:Y:S04]  /*e2c0*/  LDS.128 R32, [R48+0x1800] ;  /* 0x0018000030207984 */ /* 0x0003280000000c00 */
[----:B------:R1:W4:Y:S04]  /*e2d0*/  LDS.128 R28, [R48+0x2000] ;  /* 0x00200000301c7984 */ /* 0x0003280000000c00 */
[----:B------:R2:W4:Y:S04]  /*e2e0*/  LDS.128 R24, [R48+0x2800] ;  /* 0x0028000030187984 */ /* 0x0005280000000c00 */
[----:B------:R2:W4:Y:S04]  /*e2f0*/  LDS.128 R20, [R48+0x3000] ;  /* 0x0030000030147984 */ /* 0x0005280000000c00 */
[----:B------:R-:W4:Y:S01]  /*e300*/  LDS.128 R48, [R48+0x3800] ;  /* 0x0038000030307984 */ /* 0x000f220000000c00 */
[----:B------:R-:W-:Y:S01]  /*e310*/  @P1 MOV R53, c[0x0][0x210] ;  /* 0x0000840000351a02 */ /* 0x000fe20000000f00 */
[----:B------:R-:W-:Y:S01]  /*e320*/  IMAD.IADD R55, R8, 0x1, -R55 ;  /* 0x0000000108377824 */ /* 0x000fe200078e0a37 */
[----:B------:R-:W-:-:S02]  /*e330*/  @!P1 MOV R53, 0x1 ;  /* 0x0000000100359802 */ /* 0x000fc40000000f00 */
[----:B------:R-:W-:Y:S02]  /*e340*/  @!P2 SHF.R.S32.HI R57, RZ, 0x1f, R16 ;  /* 0x0000001fff39a819 */ /* 0x000fe40000011410 */
[----:B------:R-:W-:Y:S02]  /*e350*/  SEL R13, R13, RZ, P2 ;  /* 0x000000ff0d0d7207 */ /* 0x000fe40001000000 */
[----:B------:R-:W-:Y:S01]  /*e360*/  @!P2 MOV R56, R16 ;  /* 0x000000100038a202 */ /* 0x000fe20000000f00 */
[----:B---3--:R-:W-:Y:S01]  /*e370*/  IMAD R4, R10, R53, RZ ;  /* 0x000000350a047224 */ /* 0x008fe200078e02ff */
[----:B------:R-:W-:Y:S01]  /*e380*/  LOP3.LUT P2, RZ, R55, 0x3, RZ, 0xc0, !PT ;  /* 0x0000000337ff7812 */ /* 0x000fe2000784c0ff */
[----:B-1----:R-:W-:-:S03]  /*e390*/  IMAD R13, R14, R5, R13 ;  /* 0x000000050e0d7224 */ /* 0x002fc600078e020d */
[----:B------:R-:W-:Y:S01]  /*e3a0*/  SHF.L.U32 R4, R4, 0x7, RZ ;  /* 0x0000000704047819 */ /* 0x000fe200000006ff */
[----:B------:R-:W-:Y:S02]  /*e3b0*/  @P5 FMUL.FTZ R16, R7, 0.69314718246459960938 ;  /* 0x3f31721807105820 */ /* 0x000fe40000410000 */
[----:B------:R-:W-:Y:S02]  /*e3c0*/  @P6 FMUL.FTZ R9, R9, 0.69314718246459960938 ;  /* 0x3f31721809096820 */ /* 0x000fe40000410000 */
[----:B--2---:R-:W-:Y:S01]  /*e3d0*/  @P3 FMUL.FTZ R7, R6, 0.69314718246459960938 ;  /* 0x3f31721806073820 */ /* 0x004fe20000410000 */
[--C-:B------:R-:W-:Y:S01]  /*e3e0*/  IADD3 R6, P1, P0, R4, R56, R13.reuse ;  /* 0x0000003804067210 */ /* 0x100fe2000783e00d */
[----:B------:R-:W-:Y:S01]  /*e3f0*/  @P4 FMUL.FTZ R17, R17, 0.69314718246459960938 ;  /* 0x3f31721811114820 */ /* 0x000fe20000410000 */
[----:B------:R-:W-:Y:S02]  /*e400*/  SHF.R.S32.HI R4, RZ, 0x1f, R4 ;  /* 0x0000001fff047819 */ /* 0x000fe40000011404 */
[----:B------:R-:W-:-:S02]  /*e410*/  SHF.R.S32.HI R13, RZ, 0x1f, R13 ;  /* 0x0000001fff0d7819 */ /* 0x000fc4000001140d */
[----:B----4-:R-:W-:Y:S01]  /*e420*/  MOV R18, 0x7f800000 ;  /* 0x7f80000000127802 */ /* 0x010fe20000000f00 */
[----:B------:R-:W-:Y:S01]  /*e430*/  @P6 FFMA.FTZ R18, R68, c[0x0][0x238], R9 ;  /* 0x00008e0044126a23 */ /* 0x000fe20000010009 */
        /* <DEDUP_REMOVED lines=8> */
[----:B------:R-:W-:Y:S02]  /*e4c0*/  SHF.R.S32.HI R2, RZ, 0x1f, R15 ;  /* 0x0000001fff027819 */ /* 0x000fe4000001140f */
[----:B------:R-:W-:-:S02]  /*e4d0*/  SHF.R.S32.HI R0, RZ, 0x1f, R55 ;  /* 0x0000001fff007819 */ /* 0x000fc40000011437 */
[----:B------:R-:W-:Y:S02]  /*e4e0*/  LEA.HI R2, R2, R15, RZ, 0x2 ;  /* 0x0000000f02027211 */ /* 0x000fe400078f10ff */
[----:B------:R-:W-:Y:S02]  /*e4f0*/  LEA.HI R0, R0, R55, RZ, 0x2 ;  /* 0x0000003700007211 */ /* 0x000fe400078f10ff */
[----:B------:R-:W-:Y:S02]  /*e500*/  LOP3.LUT R2, R2, 0xffffffc, RZ, 0xc0, !PT ;  /* 0x0ffffffc02027812 */ /* 0x000fe400078ec0ff */
[----:B------:R-:W-:-:S03]  /*e510*/  SHF.R.S32.HI R0, RZ, 0x2, R0 ;  /* 0x00000002ff007819 */ /* 0x000fc60000011400 */
[----:B------:R-:W-:-:S04]  /*e520*/  IMAD.IADD R15, R15, 0x1, -R2 ;  /* 0x000000010f0f7824 */ /* 0x000fc800078e0a02 */
[----:B------:R-:W-:-:S05]  /*e530*/  IMAD R52, R15, 0x10, R0 ;  /* 0x000000100f347824 */ /* 0x000fca00078e0200 */
[CC--:B-----5:R-:W-:Y:S02]  /*e540*/  ISETP.GE.AND P6, PT, R52.reuse, R58.reuse, PT ;  /* 0x0000003a3400720c */ /* 0x0e0fe40003fc6270 */
        /* <DEDUP_REMOVED lines=8> */
[-C--:B------:R-:W-:Y:S02]  /*e5d0*/  @!P5 IMAD R13, R16, R53.reuse, RZ ;  /* 0x00000035100dd224 */ /* 0x080fe400078e02ff */
[-C--:B------:R-:W-:Y:S01]  /*e5e0*/  @!P4 IMAD R7, R0, R53.reuse, RZ ;  /* 0x000000350007c224 */ /* 0x080fe200078e02ff */
[----:B------:R-:W-:Y:S01]  /*e5f0*/  @!P6 LEA.HI.X.SX32 R0, R15, R4, 0x1, P0 ;  /* 0x000000040f00e211 */ /* 0x000fe200000f0eff */
[----:B------:R-:W-:Y:S01]  /*e600*/  @!P3 IMAD R53, R2, R53, RZ ;  /* 0x000000350235b224 */ /* 0x000fe200078e02ff */
[----:B------:R-:W-:Y:S02]  /*e610*/  @!P6 LEA R16, P0, R3, c[0x0][0x200], 0x2 ;  /* 0x000080000310ea11 */ /* 0x000fe400078010ff */
[-C--:B------:R-:W-:Y:S02]  /*e620*/  @!P5 IADD3 R2, P2, R13, R6.reuse, RZ ;  /* 0x000000060d02d210 */ /* 0x080fe40007f5e0ff */
[----:B------:R-:W-:Y:S02]  /*e630*/  @!P6 LEA.HI.X R17, R3, c[0x0][0x204], R0, 0x2, P0 ;  /* 0x000081000311ea11 */ /* 0x000fe400000f1400 */
[----:B------:R-:W-:-:S02]  /*e640*/  @!P4 IADD3 R0, P1, R7, R6, RZ ;  /* 0x000000060700c210 */ /* 0x000fc40007f3e0ff */
[----:B------:R-:W-:Y:S01]  /*e650*/  @!P5 LEA.HI.X.SX32 R13, R13, R4, 0x1, P2 ;  /* 0x000000040d0dd211 */ /* 0x000fe200010f0eff */
[----:B------:R1:W-:Y:S01]  /*e660*/  @!P6 STG.E [R16.64], R18 ;  /* 0x000000121000e986 */ /* 0x0003e2000c101908 */
[----:B------:R-:W-:Y:S02]  /*e670*/  @!P3 IADD3 R6, P0, R53, R6, RZ ;  /* 0x000000063506b210 */ /* 0x000fe40007f1e0ff */
[C---:B------:R-:W-:Y:S02]  /*e680*/  @!P5 LEA R54, P2, R2.reuse, c[0x0][0x200], 0x2 ;  /* 0x000080000236da11 */ /* 0x040fe400078410ff */
[-C--:B------:R-:W-:Y:S02]  /*e690*/  @!P4 LEA.HI.X.SX32 R7, R7, R4.reuse, 0x1, P1 ;  /* 0x000000040707c211 */ /* 0x080fe400008f0eff */
[----:B------:R-:W-:Y:S02]  /*e6a0*/  @!P3 LEA.HI.X.SX32 R53, R53, R4, 0x1, P0 ;  /* 0x000000043535b211 */ /* 0x000fe400000f0eff */
[----:B------:R-:W-:-:S02]  /*e6b0*/  @!P5 LEA.HI.X R55, R2, c[0x0][0x204], R13, 0x2, P2 ;  /* 0x000081000237da11 */ /* 0x000fc400010f140d */
[----:B------:R-:W-:Y:S02]  /*e6c0*/  @!P4 LEA R56, P1, R0, c[0x0][0x200], 0x2 ;  /* 0x000080000038ca11 */ /* 0x000fe400078210ff */
[----:B------:R-:W-:Y:S01]  /*e6d0*/  @!P3 LEA R2, P0, R6, c[0x0][0x200], 0x2 ;  /* 0x000080000602ba11 */ /* 0x000fe200078010ff */
[----:B------:R1:W-:Y:S01]  /*e6e0*/  @!P5 STG.E [R54.64], R10 ;  /* 0x0000000a3600d986 */ /* 0x0003e2000c101908 */
[----:B------:R-:W-:Y:S02]  /*e6f0*/  @!P4 LEA.HI.X R57, R0, c[0x0][0x204], R7, 0x2, P1 ;  /* 0x000081000039ca11 */ /* 0x000fe400008f1407 */
[----:B------:R-:W-:-:S03]  /*e700*/  @!P3 LEA.HI.X R3, R6, c[0x0][0x204], R53, 0x2, P0 ;  /* 0x000081000603ba11 */ /* 0x000fc600000f1435 */
[----:B------:R1:W-:Y:S04]  /*e710*/  @!P4 STG.E [R56.64], R5 ;  /* 0x000000053800c986 */ /* 0x0003e8000c101908 */
[----:B------:R1:W-:Y:S02]  /*e720*/  @!P3 STG.E [R2.64], R9 ;  /* 0x000000090200b986 */ /* 0x0003e4000c101908 */
.L_x_54:
[----:B------:R-:W-:Y:S05]  /*e730*/  BSYNC B0 ;  /* 0x0000000000007941 */ /* 0x000fea0003800000 */
.L_x_53:
[----:B-1----:R-:W2:Y:S04]  /*e740*/  LDL.LU.64 R2, [R1+0x58] ;  /* 0x0000580001027983 */ /* 0x002ea80000300a00 */
[----:B------:R1:W5:Y:S01]  /*e750*/  LDL.64 R16, [R1+0x60] ;  /* 0x0000600001107983 */ /* 0x0003620000100a00 */
[----:B------:R-:W-:Y:S01]  /*e760*/  LEA.HI R8, R19, R8, RZ, 0x3 ;  /* 0x0000000813087211 */ /* 0x000fe200078f18ff */
[----:B------:R-:W-:Y:S01]  /*e770*/  BSSY B0, `(.L_x_55) ;  /* 0x0000013000007945 */ /* 0x000fe20003800000 */
[----:B------:R-:W-:-:S02]  /*e780*/  SHF.R.S32.HI R0, RZ, 0x1f, R14 ;  /* 0x0000001fff007819 */ /* 0x000fc4000001140e */
[----:B------:R-:W-:Y:S02]  /*e790*/  SHF.R.S32.HI R8, RZ, 0x3, R8 ;  /* 0x00000003ff087819 */ /* 0x000fe40000011408 */
[----:B--2---:R-:W-:-:S05]  /*e7a0*/  IADD3 R12, P0, R2, R12, RZ ;  /* 0x0000000c020c7210 */ /* 0x004fca0007f1e0ff */
[----:B------:R-:W-:Y:S01]  /*e7b0*/  IMAD.X R13, R3, 0x1, R11, P0 ;  /* 0x00000001030d7824 */ /* 0x000fe200000e060b */
[----:B-----5:R-:W-:Y:S01]  /*e7c0*/  ISETP.GE.AND P0, PT, R8, R58, PT ;  /* 0x0000003a0800720c */ /* 0x020fe20003f06270 */
[----:B------:R-:W-:-:S04]  /*e7d0*/  IMAD R3, R0, c[0x0][0x1f0], RZ ;  /* 0x00007c0000037a24 */ /* 0x000fc800078e02ff */
[C---:B------:R-:W-:Y:S02]  /*e7e0*/  IMAD R0, R14.reuse, c[0x0][0x1f4], R3 ;  /* 0x00007d000e007a24 */ /* 0x040fe400078e0203 */
[----:B------:R-:W-:-:S04]  /*e7f0*/  IMAD.WIDE.U32 R14, R14, c[0x0][0x1f0], R12 ;  /* 0x00007c000e0e7a25 */ /* 0x000fc800078e000c */
[----:B------:R-:W-:Y:S02]  /*e800*/  IMAD.IADD R5, R15, 0x1, R0 ;  /* 0x000000010f057824 */ /* 0x000fe400078e0200 */
[----:B------:R-:W-:Y:S05]  /*e810*/  @P0 BRA `(.L_x_56) ;  /* 0x0000008000000947 */ /* 0x000fea0003800000 */
[----:B-1----:R-:W-:Y:S01]  /*e820*/  MOV R4, R14 ;  /* 0x0000000e00047202 */ /* 0x002fe20000000f00 */
[----:B------:R-:W-:-:S04]  /*e830*/  IMAD R0, R17, c[0x0][0x1e8], RZ ;  /* 0x00007a0011007a24 */ /* 0x000fc800078e02ff */
[----:B------:R-:W-:-:S04]  /*e840*/  IMAD.WIDE.U32 R2, R16, c[0x0][0x1e8], R4 ;  /* 0x00007a0010027a25 */ /* 0x000fc800078e0004 */
[----:B------:R-:W-:Y:S01]  /*e850*/  IMAD R0, R16, c[0x0][0x1ec], R0 ;  /* 0x00007b0010007a24 */ /* 0x000fe200078e0200 */
[----:B------:R-:W-:-:S04]  /*e860*/  LEA R6, P0, R2, c[0x0][0x1d0], 0x1 ;  /* 0x0000740002067a11 */ /* 0x000fc800078008ff */
[----:B------:R-:W-:-:S04]  /*e870*/  IADD3 R0, R3, R0, RZ ;  /* 0x0000000003007210 */ /* 0x000fc80007ffe0ff */
[----:B------:R-:W-:-:S05]  /*e880*/  LEA.HI.X R7, R2, c[0x0][0x1d4], R0, 0x1, P0 ;  /* 0x0000750002077a11 */ /* 0x000fca00000f0c00 */
[----:B------:R1:W-:Y:S02]  /*e890*/  STG.E.128 [R6.64], R44 ;  /* 0x0000002c06007986 */ /* 0x0003e4000c101d08 */
.L_x_56:
[----:B-1----:R-:W-:Y:S05]  /*e8a0*/  BSYNC B0 ;  /* 0x0000000000007941 */ /* 0x002fea0003800000 */
.L_x_55:
        /* <DEDUP_REMOVED lines=15> */
.L_x_58:
[----:B------:R-:W-:Y:S05]  /*e9a0*/  BSYNC B0 ;  /* 0x0000000000007941 */ /* 0x000fea0003800000 */
.L_x_57:
[----:B------:R-:W2:Y:S01]  /*e9b0*/  LDL.LU R0, [R1+0x38] ;  /* 0x0000380001007983 */ /* 0x000ea20000300800 */
[----:B------:R-:W-:Y:S01]  /*e9c0*/  BSSY B0, `(.L_x_59) ;  /* 0x000000e000007945 */ /* 0x000fe20003800000 */
[----:B--2---:R-:W-:-:S13]  /*e9d0*/  ISETP.GE.AND P0, PT, R0, R58, PT ;  /* 0x0000003a0000720c */ /* 0x004fda0003f06270 */
[----:B------:R-:W-:Y:S05]  /*e9e0*/  @P0 BRA `(.L_x_60) ;  /* 0x000000b000000947 */ /* 0x000fea0003800000 */
[----:B-1----:R-:W-:Y:S01]  /*e9f0*/  IADD3 R2, P0, R16, 0x20, RZ ;  /* 0x0000002010027810 */ /* 0x002fe20007f1e0ff */
        /* <DEDUP_REMOVED lines=10> */
.L_x_60:
[----:B------:R-:W-:Y:S05]  /*eaa0*/  BSYNC B0 ;  /* 0x0000000000007941 */ /* 0x000fea0003800000 */
.L_x_59:
        /* <DEDUP_REMOVED lines=15> */
.L_x_62:
[----:B------:R-:W-:Y:S05]  /*eba0*/  BSYNC B0 ;  /* 0x0000000000007941 */ /* 0x000fea0003800000 */
.L_x_61:
        /* <DEDUP_REMOVED lines=15> */
.L_x_64:
[----:B------:R-:W-:Y:S05]  /*eca0*/  BSYNC B0 ;  /* 0x0000000000007941 */ /* 0x000fea0003800000 */
.L_x_63:
        /* <DEDUP_REMOVED lines=15> */
.L_x_66:
[----:B------:R-:W-:Y:S05]  /*eda0*/  BSYNC B0 ;  /* 0x0000000000007941 */ /* 0x000fea0003800000 */
.L_x_65:
        /* <DEDUP_REMOVED lines=15> */
.L_x_68:
[----:B------:R-:W-:Y:S05]  /*eea0*/  BSYNC B0 ;  /* 0x0000000000007941 */ /* 0x000fea0003800000 */
.L_x_67:
[----:B------:R-:W2:Y:S02]  /*eeb0*/  LDL.LU R0, [R1+0x24] ;  /* 0x0000240001007983 */ /* 0x000ea40000300800 */
[----:B--2---:R-:W-:-:S13]  /*eec0*/  ISETP.GE.AND P0, PT, R0, R58, PT ;  /* 0x0000003a0000720c */ /* 0x004fda0003f06270 */
[----:B------:R-:W-:Y:S05]  /*eed0*/  @P0 EXIT ;  /* 0x000000000000094d */ /* 0x000fea0003800000 */
[----:B------:R-:W-:Y:S02]  /*eee0*/  IADD3 R0, P0, R16, 0x70, RZ ;  /* 0x0000007010007810 */ /* 0x000fe40007f1e0ff */
[----:B------:R-:W-:Y:S02]  /*eef0*/  MOV R4, R14 ;  /* 0x0000000e00047202 */ /* 0x000fe40000000f00 */
[----:B-1----:R-:W-:-:S03]  /*ef00*/  IADD3.X R2, RZ, R17, RZ, P0, !PT ;  /* 0x00000011ff027210 */ /* 0x002fc600007fe4ff */
[----:B------:R-:W-:-:S04]  /*ef10*/  IMAD.WIDE.U32 R4, R0, c[0x0][0x1e8], R4 ;  /* 0x00007a0000047a25 */ /* 0x000fc800078e0004 */
[----:B------:R-:W-:Y:S01]  /*ef20*/  IMAD R3, R2, c[0x0][0x1e8], RZ ;  /* 0x00007a0002037a24 */ /* 0x000fe200078e02ff */
[----:B------:R-:W-:-:S03]  /*ef30*/  LEA R2, P0, R4, c[0x0][0x1d0], 0x1 ;  /* 0x0000740004027a11 */ /* 0x000fc600078008ff */
[----:B------:R-:W-:-:S05]  /*ef40*/  IMAD R3, R0, c[0x0][0x1ec], R3 ;  /* 0x00007b0000037a24 */ /* 0x000fca00078e0203 */
[----:B------:R-:W-:-:S04]  /*ef50*/  IADD3 R3, R5, R3, RZ ;  /* 0x0000000305037210 */ /* 0x000fc80007ffe0ff */
[----:B------:R-:W-:-:S05]  /*ef60*/  LEA.HI.X R3, R4, c[0x0][0x1d4], R3, 0x1, P0 ;  /* 0x0000750004037a11 */ /* 0x000fca00000f0c03 */
[----:B------:R-:W-:Y:S01]  /*ef70*/  STG.E.128 [R2.64], R48 ;  /* 0x0000003002007986 */ /* 0x000fe2000c101d08 */
[----:B------:R-:W-:Y:S05]  /*ef80*/  EXIT ;  /* 0x000000000000794d */ /* 0x000fea0003800000 */
.L_x_45:
[----:B------:R-:W3:Y:S01]  /*ef90*/  LDL.LU R16, [R1+0x20] ;  /* 0x0000200001107983 */ /* 0x000ee20000300800 */
[----:B------:R-:W1:Y:S01]  /*efa0*/  LDC.U8 R7, c[0x0][0x329] ;  /* 0x0000ca40ff077b82 */ /* 0x000e620000000000 */
[----:B------:R-:W-:Y:S01]  /*efb0*/  SHF.R.S32.HI R8, RZ, 0x1f, R91 ;  /* 0x0000001fff087819 */ /* 0x000fe2000001145b */
[----:B------:R-:W-:Y:S01]  /*efc0*/  IMAD.IADD R5, R5, 0x1, -R4 ;  /* 0x0000000105057824 */ /* 0x000fe200078e0a04 */
[----:B------:R-:W-:Y:S01]  /*efd0*/  SHF.R.S32.HI R23, RZ, 0x1f, R2 ;  /* 0x0000001fff177819 */ /* 0x000fe20000011402 */
[----:B------:R-:W-:Y:S01]  /*efe0*/  BSSY B0, `(.L_x_69) ;  /* 0x000003b000007945 */ /* 0x000fe20003800000 */
[----:B------:R-:W-:-:S03]  /*eff0*/  LEA.HI R8, R8, R91, RZ, 0x3 ;  /* 0x0000005b08087211 */ /* 0x000fc600078f18ff */
[----:B------:R-:W4:Y:S01]  /*f000*/  LDC.U8 R0, c[0x0][0x328] ;  /* 0x0000ca00ff007b82 */ /* 0x000f220000000000 */
[----:B------:R-:W-:Y:S01]  /*f010*/  LOP3.LUT R10, R8, 0x1ffffff8, RZ, 0xc0, !PT ;  /* 0x1ffffff8080a7812 */ /* 0x000fe200078ec0ff */
[----:B------:R-:W-:Y:S01]  /*f020*/  IMAD R23, R23, c[0x0][0x1f0], RZ ;  /* 0x00007c0017177a24 */ /* 0x000fe200078e02ff */
[----:B------:R-:W-:-:S03]  /*f030*/  SHF.R.S32.HI R8, RZ, 0x3, R8 ;  /* 0x00000003ff087819 */ /* 0x000fc60000011408 */
[----:B------:R-:W-:Y:S02]  /*f040*/  IMAD.IADD R11, R91, 0x1, -R10 ;  /* 0x000000015b0b7824 */ /* 0x000fe400078e0a0a */
[----:B------:R-:W-:Y:S02]  /*f050*/  IMAD R23, R2, c[0x0][0x1f4], R23 ;  /* 0x00007d0002177a24 */ /* 0x000fe400078e0217 */
[----:B------:R-:W-:Y:S01]  /*f060*/  IMAD.SHL.U32 R11, R11, 0x8, RZ ;  /* 0x000000080b0b7824 */ /* 0x000fe200078e00ff */
[----:B-1----:R-:W-:Y:S02]  /*f070*/  ISETP.NE.AND P1, PT, R7, RZ, PT ;  /* 0x000000ff0700720c */ /* 0x002fe40003f25270 */
[----:B----4-:R-:W-:-:S04]  /*f080*/  ISETP.NE.AND P3, PT, R0, RZ, PT ;  /* 0x000000ff0000720c */ /* 0x010fc80003f65270 */
[----:B------:R-:W-:-:S07]  /*f090*/  ISETP.NE.OR P2, PT, R7, RZ, !P3 ;  /* 0x000000ff0700720c */ /* 0x000fce0005f45670 */
[----:B------:R-:W-:Y:S02]  /*f0a0*/  @P1 IMAD.MOV.U32 R9, RZ, RZ, c[0x0][0x210] ;  /* 0x00008400ff091624 */ /* 0x000fe400078e00ff */
[----:B------:R-:W-:Y:S02]  /*f0b0*/  @!P1 IMAD.MOV.U32 R7, RZ, RZ, c[0x0][0x214] ;  /* 0x00008500ff079624 */ /* 0x000fe400078e00ff */
[----:B------:R-:W-:-:S03]  /*f0c0*/  @P1 IMAD R9, R9, c[0x0][0x214], RZ ;  /* 0x0000850009091a24 */ /* 0x000fc600078e02ff */
[----:B------:R-:W-:Y:S01]  /*f0d0*/  @!P1 SEL R9, R7, c[0x0][0x234], !P3 ;  /* 0x00008d0007099a07 */ /* 0x000fe20005800000 */
[----:B------:R-:W-:-:S04]  /*f0e0*/  @P1 IMAD.MOV.U32 R7, RZ, RZ, 0x1 ;  /* 0x00000001ff071424 */ /* 0x000fc800078e00ff */
[----:B------:R-:W-:Y:S01]  /*f0f0*/  @!P1 IMAD R7, R9, c[0x0][0x1c0], RZ ;  /* 0x0000700009079a24 */ /* 0x000fe200078e02ff */
[C---:B---3--:R-:W-:Y:S02]  /*f100*/  ISETP.NE.AND P4, PT, R16.reuse, -0x1, PT ;  /* 0xffffffff1000780c */ /* 0x048fe40003f85270 */
[----:B------:R-:W-:-:S11]  /*f110*/  ISETP.NE.OR P0, PT, R16, -0x1, P2 ;  /* 0xffffffff1000780c */ /* 0x000fd60001705670 */
[----:B--2---:R-:W-:-:S04]  /*f120*/  @P4 IMAD.WIDE.U32 R12, R16, c[0x0][0x1e8], RZ ;  /* 0x00007a00100c4a25 */ /* 0x004fc800078e00ff */
[----:B------:R-:W-:Y:S01]  /*f130*/  @P4 IMAD R0, R16, c[0x0][0x1ec], R13 ;  /* 0x00007b0010004a24 */ /* 0x000fe200078e020d */
[----:B------:R-:W-:Y:S01]  /*f140*/  @!P4 SHF.R.S32.HI R13, RZ, 0x1f, R6 ;  /* 0x0000001fff0dc819 */ /* 0x000fe20000011406 */
[----:B------:R-:W-:-:S04]  /*f150*/  @!P4 IMAD.WIDE.U32 R14, R6, c[0x0][0x1e0], RZ ;  /* 0x00007800060eca25 */ /* 0x000fc800078e00ff */
[----:B------:R-:W-:Y:S01]  /*f160*/  @!P4 IMAD R13, R13, c[0x0][0x1e0], RZ ;  /* 0x000078000d0dca24 */ /* 0x000fe200078e02ff */
[----:B------:R-:W-:Y:S01]  /*f170*/  @!P4 MOV R12, R14 ;  /* 0x0000000e000cc202 */ /* 0x000fe20000000f00 */
[C---:B------:R-:W-:Y:S02]  /*f180*/  @!P0 IMAD R16, R6.reuse, c[0x0][0x214], RZ ;  /* 0x0000850006108a24 */ /* 0x040fe400078e02ff */
[----:B------:R-:W-:-:S03]  /*f190*/  @!P4 IMAD R10, R6, c[0x0][0x1e4], R13 ;  /* 0x00007900060aca24 */ /* 0x000fc600078e020d */
[----:B------:R1:W-:Y:S02]  /*f1a0*/  @!P0 STL [R1+0x20], R16 ;  /* 0x0000201001008387 */ /* 0x0003e40000100800 */
[----:B------:R-:W-:Y:S02]  /*f1b0*/  @!P4 IADD3 R0, R15, R10, RZ ;  /* 0x0000000a0f00c210 */ /* 0x000fe40007ffe0ff */
[C---:B------:R-:W-:Y:S02]  /*f1c0*/  IADD3 R10, P3, R11.reuse, R12, RZ ;  /* 0x0000000c0b0a7210 */ /* 0x040fe40007f7e0ff */
[----:B------:R-:W-:Y:S02]  /*f1d0*/  CS2R R12, SRZ ;  /* 0x00000000000c7805 */ /* 0x000fe4000001ff00 */
[----:B------:R-:W-:Y:S01]  /*f1e0*/  LEA.HI.X.SX32 R11, R11, R0, 0x1, P3 ;  /* 0x000000000b0b7211 */ /* 0x000fe200018f0eff */
[----:B------:R-:W-:Y:S01]  /*f1f0*/  IMAD R0, R6, R7, RZ ;  /* 0x0000000706007224 */ /* 0x000fe200078e02ff */
[--C-:B------:R-:W-:Y:S01]  /*f200*/  @!P2 SHF.R.S32.HI R13, RZ, 0x1f, R16.reuse ;  /* 0x0000001fff0da819 */ /* 0x100fe20000011410 */
[----:B------:R-:W-:Y:S01]  /*f210*/  @P1 IMAD.MOV.U32 R7, RZ, RZ, c[0x0][0x210] ;  /* 0x00008400ff071624 */ /* 0x000fe200078e00ff */
[----:B------:R-:W-:Y:S01]  /*f220*/  @!P1 MOV R7, 0x1 ;  /* 0x0000000100079802 */ /* 0x000fe20000000f00 */
[----:B------:R-:W-:Y:S01]  /*f230*/  @!P2 IMAD.MOV.U32 R12, RZ, RZ, R16 ;  /* 0x000000ffff0ca224 */ /* 0x000fe200078e0010 */
[----:B------:R-:W-:Y:S01]  /*f240*/  SEL R0, R0, RZ, P2 ;  /* 0x000000ff00007207 */ /* 0x000fe20001000000 */
[----:B------:R-:W-:Y:S01]  /*f250*/  IMAD.WIDE.U32 R10, R2, c[0x0][0x1f0], R10 ;  /* 0x00007c00020a7a25 */ /* 0x000fe200078e000a */
[----:B------:R-:W-:-:S03]  /*f260*/  ISETP.GE.AND P2, PT, R8, R5, PT ;  /* 0x000000050800720c */ /* 0x000fc60003f46270 */
[----:B------:R-:W-:Y:S01]  /*f270*/  IMAD R4, R4, R7, RZ ;  /* 0x0000000704047224 */ /* 0x000fe200078e02ff */
[----:B------:R-:W-:Y:S01]  /*f280*/  IADD3 R23, R23, R11, RZ ;  /* 0x0000000b17177210 */ /* 0x000fe20007ffe0ff */
[----:B------:R-:W-:Y:S01]  /*f290*/  IMAD R17, R2, R9, R0 ;  /* 0x0000000902117224 */ /* 0x000fe200078e0200 */
[----:B------:R-:W-:Y:S02]  /*f2a0*/  SHF.R.S32.HI R9, RZ, 0x1f, R8 ;  /* 0x0000001fff097819 */ /* 0x000fe40000011408 */
[----:B------:R-:W-:Y:S02]  /*f2b0*/  SHF.R.S32.HI R15, RZ, 0x1f, R4 ;  /* 0x0000001fff0f7819 */ /* 0x000fe40000011404 */
[----:B------:R-:W-:Y:S01]  /*f2c0*/  IADD3 R0, P1, P0, R4, R12, R17 ;  /* 0x0000000c04007210 */ /* 0x000fe2000783e011 */
[----:B------:R-:W-:Y:S01]  /*f2d0*/  IMAD.WIDE R24, R3, 0x80, R8 ;  /* 0x0000008003187825 */ /* 0x000fe200078e0208 */
[----:B------:R-:W-:-:S04]  /*f2e0*/  SHF.R.S32.HI R12, RZ, 0x1f, R17 ;  /* 0x0000001fff0c7819 */ /* 0x000fc80000011411 */
[----:B------:R-:W-:Y:S01]  /*f2f0*/  IADD3.X R13, R15, R13, R12, P1, P0 ;  /* 0x0000000d0f0d7210 */ /* 0x000fe20000fe040c */
        /* <DEDUP_REMOVED lines=8> */
[----:B------:R1:W-:Y:S02]  /*f380*/  STG.E.128 [R16.64], RZ ;  /* 0x000000ff10007986 */ /* 0x0003e4000c101d08 */
.L_x_70:
[----:B-1----:R-:W-:Y:S05]  /*f390*/  BSYNC B0 ;  /* 0x0000000000007941 */ /* 0x002fea0003800000 */
.L_x_69:
        /* <DEDUP_REMOVED lines=9> */
[----:B------:R-:W-:Y:S01]  /*f430*/  IMAD R2, R2, c[0x0][0x1e8], RZ ;  /* 0x00007a0002027a24 */ /* 0x000fe200078e02ff */
[----:B------:R-:W-:-:S03]  /*f440*/  LEA R16, P0, R14, c[0x0][0x1d0], 0x1 ;  /* 0x000074000e107a11 */ /* 0x000fc600078008ff */
[----:B------:R-:W-:-:S05]  /*f450*/  IMAD R2, R3, c[0x0][0x1ec], R2 ;  /* 0x00007b0003027a24 */ /* 0x000fca00078e0202 */
[----:B------:R-:W-:-:S04]  /*f460*/  IADD3 R2, R2, R15, RZ ;  /* 0x0000000f02027210 */ /* 0x000fc80007ffe0ff */
[----:B------:R-:W-:-:S05]  /*f470*/  LEA.HI.X R17, R14, c[0x0][0x1d4], R2, 0x1, P0 ;  /* 0x000075000e117a11 */ /* 0x000fca00000f0c02 */
[----:B------:R1:W-:Y:S02]  /*f480*/  STG.E.128 [R16.64], RZ ;  /* 0x000000ff10007986 */ /* 0x0003e4000c101d08 */
.L_x_72:
[----:B------:R-:W-:Y:S05]  /*f490*/  BSYNC B0 ;  /* 0x0000000000007941 */ /* 0x000fea0003800000 */
.L_x_71:
        /* <DEDUP_REMOVED lines=10> */
[----:B-1----:R-:W-:-:S03]  /*f540*/  LEA R16, P0, R14, c[0x0][0x1d0], 0x1 ;  /* 0x000074000e107a11 */ /* 0x002fc600078008ff */
[----:B------:R-:W-:-:S05]  /*f550*/  IMAD R2, R3, c[0x0][0x1ec], R2 ;  /* 0x00007b0003027a24 */ /* 0x000fca00078e0202 */
[----:B------:R-:W-:-:S04]  /*f560*/  IADD3 R2, R2, R15, RZ ;  /* 0x0000000f02027210 */ /* 0x000fc80007ffe0ff */
[----:B------:R-:W-:-:S05]  /*f570*/  LEA.HI.X R17, R14, c[0x0][0x1d4], R2, 0x1, P0 ;  /* 0x000075000e117a11 */ /* 0x000fca00000f0c02 */
[----:B------:R1:W-:Y:S02]  /*f580*/  STG.E.128 [R16.64], RZ ;  /* 0x000000ff10007986 */ /* 0x0003e4000c101d08 */
.L_x_74:
[----:B------:R-:W-:Y:S05]  /*f590*/  BSYNC B0 ;  /* 0x0000000000007941 */ /* 0x000fea0003800000 */
.L_x_73:
[----:B-1----:R-:W-:Y:S01]  /*f5a0*/  IADD3 R16, R8, 0x30, RZ ;  /* 0x0000003008107810 */ /* 0x002fe20007ffe0ff */
        /* <DEDUP_REMOVED lines=14> */
.L_x_76:
[----:B------:R-:W-:Y:S05]  /*f690*/  BSYNC B0 ;  /* 0x0000000000007941 */ /* 0x000fea0003800000 */
.L_x_75:
[----:B------:R-:W-:Y:S01]  /*f6a0*/  IADD3 R14, R8, 0x40, RZ ;  /* 0x00000040080e7810 */ /* 0x000fe20007ffe0ff */
[----:B------:R-:W-:Y:S03]  /*f6b0*/  BSSY B0, `(.L_x_77) ;  /* 0x000000e000007945 */ /* 0x000fe60003800000 */
[----:B------:R-:W-:-:S13]  /*f6c0*/  ISETP.GE.AND P0, PT, R14, R5, PT ;  /* 0x000000050e00720c */ /* 0x000fda0003f06270 */
[----:B------:R-:W-:Y:S05]  /*f6d0*/  @P0 BRA `(.L_x_78) ;  /* 0x000000b000000947 */ /* 0x000fea0003800000 */
[----:B------:R-:W-:Y:S01]  /*f6e0*/  IADD3 R3, P0, R24, 0x40, RZ ;  /* 0x0000004018037810 */ /* 0x000fe20007f1e0ff */
[----:B-1----:R-:W-:Y:S01]  /*f6f0*/  IMAD.MOV.U32 R26, RZ, RZ, R10 ;  /* 0x000000ffff1a7224 */ /* 0x002fe200078e000a */
        /* <DEDUP_REMOVED lines=9> */
.L_x_78:
[----:B------:R-:W-:Y:S05]  /*f790*/  BSYNC B0 ;  /* 0x0000000000007941 */ /* 0x000fea0003800000 */
.L_x_77:
        /* <DEDUP_REMOVED lines=15> */
.L_x_80:
[----:B------:R-:W-:Y:S05]  /*f890*/  BSYNC B0 ;  /* 0x0000000000007941 */ /* 0x000fea0003800000 */
.L_x_79:
        /* <DEDUP_REMOVED lines=15> */
.L_x_82:
[----:B------:R-:W-:Y:S05]  /*f990*/  BSYNC B0 ;  /* 0x0000000000007941 */ /* 0x000fea0003800000 */
.L_x_81:
[----:B------:R-:W-:Y:S01]  /*f9a0*/  IADD3 R4, R8, 0x70, RZ ;  /* 0x0000007008047810 */ /* 0x000fe20007ffe0ff */
[----:B------:R-:W-:Y:S03]  /*f9b0*/  BSSY B0, `(.L_x_83) ;  /* 0x000000d000007945 */ /* 0x000fe60003800000 */
[----:B------:R-:W-:-:S13]  /*f9c0*/  ISETP.GE.AND P0, PT, R4, R5, PT ;  /* 0x000000050400720c */ /* 0x000fda0003f06270 */
[----:B------:R-:W-:Y:S05]  /*f9d0*/  @P0 BRA `(.L_x_84) ;  /* 0x000000a000000947 */ /* 0x000fea0003800000 */
[----:B------:R-:W-:Y:S02]  /*f9e0*/  IADD3 R3, P0, R24, 0x70, RZ ;  /* 0x0000007018037810 */ /* 0x000fe40007f1e0ff */
[----:B------:R-:W-:Y:S02]  /*f9f0*/  MOV R11, R23 ;  /* 0x00000017000b7202 */ /* 0x000fe40000000f00 */
[----:B------:R-:W-:-:S03]  /*fa00*/  IADD3.X R2, RZ, R25, RZ, P0, !PT ;  /* 0x00000019ff027210 */ /* 0x000fc600007fe4ff */
[----:B------:R-:W-:-:S04]  /*fa10*/  IMAD.WIDE.U32 R10, R3, c[0x0][0x1e8], R10 ;  /* 0x00007a00030a7a25 */ /* 0x000fc800078e000a */
[----:B------:R-:W-:Y:S01]  /*fa20*/  IMAD R2, R2, c[0x0][0x1e8], RZ ;  /* 0x00007a0002027a24 */ /* 0x000fe200078e02ff */
[----:B------:R-:W-:-:S03]  /*fa30*/  LEA R22, P0, R10, c[0x0][0x1d0], 0x1 ;  /* 0x000074000a167a11 */ /* 0x000fc600078008ff */
[----:B------:R-:W-:-:S05]  /*fa40*/  IMAD R2, R3, c[0x0][0x1ec], R2 ;  /* 0x00007b0003027a24 */ /* 0x000fca00078e0202 */
[----:B------:R-:W-:-:S04]  /*fa50*/  IADD3 R3, R2, R11, RZ ;  /* 0x0000000b02037210 */ /* 0x000fc80007ffe0ff */
[----:B------:R-:W-:-:S05]  /*fa60*/  LEA.HI.X R23, R10, c[0x0][0x1d4], R3, 0x1, P0 ;  /* 0x000075000a177a11 */ /* 0x000fca00000f0c03 */
[----:B------:R2:W-:Y:S02]  /*fa70*/  STG.E.128 [R22.64], RZ ;  /* 0x000000ff16007986 */ /* 0x0005e4000c101d08 */
.L_x_84:
[----:B------:R-:W-:Y:S05]  /*fa80*/  BSYNC B0 ;  /* 0x0000000000007941 */ /* 0x000fea0003800000 */
.L_x_83:
[----:B------:R-:W-:-:S04]  /*fa90*/  LOP3.LUT P6, RZ, R91, 0x7, RZ, 0xc0, !PT ;  /* 0x000000075bff7812 */ /* 0x000fc800078cc0ff */
[-C--:B------:R-:W-:Y:S02]  /*faa0*/  ISETP.GE.OR P2, PT, R8, R5.reuse, P6 ;  /* 0x000000050800720c */ /* 0x080fe40003746670 */
[-C--:B------:R-:W-:Y:S02]  /*fab0*/  ISETP.GE.OR P1, PT, R20, R5.reuse, P6 ;  /* 0x000000051400720c */ /* 0x080fe40003726670 */
[-C--:B------:R-:W-:Y:S02]  /*fac0*/  ISETP.GE.OR P5, PT, R18, R5.reuse, P6 ;  /* 0x000000051200720c */ /* 0x080fe400037a6670 */
[-C--:B------:R-:W-:Y:S02]  /*fad0*/  ISETP.GE.OR P4, PT, R16, R5.reuse, P6 ;  /* 0x000000051000720c */ /* 0x080fe40003786670 */
[----:B------:R-:W-:-:S05]  /*fae0*/  ISETP.GE.OR P3, PT, R14, R5, P6 ;  /* 0x000000050e00720c */ /* 0x000fca0003766670 */
[-C--:B------:R-:W-:Y:S02]  /*faf0*/  @!P2 IMAD R2, R8, R7.reuse, RZ ;  /* 0x000000070802a224 */ /* 0x080fe400078e02ff */
[-C--:B------:R-:W-:Y:S02]  /*fb00*/  @!P1 IMAD R20, R20, R7.reuse, RZ ;  /* 0x0000000714149224 */ /* 0x080fe400078e02ff */
[-C--:B------:R-:W-:Y:S01]  /*fb10*/  @!P5 IMAD R18, R18, R7.reuse, RZ ;  /* 0x000000071212d224 */ /* 0x080fe200078e02ff */
[----:B------:R-:W-:Y:S01]  /*fb20*/  @!P2 IADD3 R3, P0, R2, R0, RZ ;  /* 0x000000000203a210 */ /* 0x000fe20007f1e0ff */
[-C--:B------:R-:W-:Y:S02]  /*fb30*/  @!P4 IMAD R16, R16, R7.reuse, RZ ;  /* 0x000000071010c224 */ /* 0x080fe400078e02ff */
[----:B------:R-:W-:Y:S01]  /*fb40*/  @!P3 IMAD R14, R14, R7, RZ ;  /* 0x000000070e0eb224 */ /* 0x000fe200078e02ff */
[----:B------:R-:W-:Y:S02]  /*fb50*/  @!P2 LEA.HI.X.SX32 R2, R2, R13, 0x1, P0 ;  /* 0x0000000d0202a211 */ /* 0x000fe400000f0eff */
[----:B------:R-:W-:-:S04]  /*fb60*/  @!P2 LEA R8, P0, R3, c[0x0][0x200], 0x2 ;  /* 0x000080000308aa11 */ /* 0x000fc800078010ff */
[----:B------:R-:W-:Y:S01]  /*fb70*/  @!P2 LEA.HI.X R9, R3, c[0x0][0x204], R2, 0x2, P0 ;  /* 0x000081000309aa11 */ /* 0x000fe200000f1402 */
[----:B------:R-:W-:Y:S01]  /*fb80*/  @!P2 IMAD.MOV.U32 R3, RZ, RZ, 0x7f800000 ;  /* 0x7f800000ff03a424 */ /* 0x000fe200078e00ff */
[----:B------:R-:W-:-:S04]  /*fb90*/  @!P1 IADD3 R2, P0, R20, R0, RZ ;  /* 0x0000000014029210 */ /* 0x000fc80007f1e0ff */
[----:B------:R3:W-:Y:S01]  /*fba0*/  @!P2 STG.E [R8.64], R3 ;  /* 0x000000030800a986 */ /* 0x0007e2000c101908 */
[-C--:B------:R-:W-:Y:S02]  /*fbb0*/  @!P1 LEA.HI.X.SX32 R11, R20, R13.reuse, 0x1, P0 ;  /* 0x0000000d140b9211 */ /* 0x080fe400000f0eff */
[----:B------:R-:W-:Y:S02]  /*fbc0*/  @!P1 LEA R20, P2, R2, c[0x0][0x200], 0x2 ;  /* 0x0000800002149a11 */ /* 0x000fe400078410ff */
[----:B------:R-:W-:Y:S02]  /*fbd0*/  @!P5 IADD3 R10, P0, R18, R0, RZ ;  /* 0x00000000120ad210 */ /* 0x000fe40007f1e0ff */
[----:B------:R-:W-:Y:S02]  /*fbe0*/  @!P1 LEA.HI.X R21, R2, c[0x0][0x204], R11, 0x2, P2 ;  /* 0x0000810002159a11 */ /* 0x000fe400010f140b */
[----:B------:R-:W-:Y:S02]  /*fbf0*/  @!P5 LEA.HI.X.SX32 R11, R18, R13, 0x1, P0 ;  /* 0x0000000d120bd211 */ /* 0x000fe400000f0eff */
[----:B------:R-:W-:-:S02]  /*fc00*/  @!P5 LEA R18, P2, R10, c[0x0][0x200], 0x2 ;  /* 0x000080000a12da11 */ /* 0x000fc400078410ff */
[----:B------:R-:W-:Y:S02]  /*fc10*/  @!P4 IADD3 R2, P0, R16, R0, RZ ;  /* 0x000000001002c210 */ /* 0x000fe40007f1e0ff */
[----:B------:R-:W-:Y:S02]  /*fc20*/  @!P5 LEA.HI.X R19, R10, c[0x0][0x204], R11, 0x2, P2 ;  /* 0x000081000a13da11 */ /* 0x000fe400010f140b */
[----:B------:R-:W-:Y:S02]  /*fc30*/  ISETP.GE.OR P2, PT, R12, R5, P6 ;  /* 0x000000050c00720c */ /* 0x000fe40003746670 */
[----:B---3--:R-:W-:Y:S01]  /*fc40*/  @!P4 LEA.HI.X.SX32 R9, R16, R13, 0x1, P0 ;  /* 0x0000000d1009c211 */ /* 0x008fe200000f0eff */
[----:B------:R-:W-:Y:S01]  /*fc50*/  @!P1 IMAD.MOV.U32 R3, RZ, RZ, 0x7f800000 ;  /* 0x7f800000ff039424 */ /* 0x000fe200078e00ff */
[----:B------:R-:W-:-:S09]  /*fc60*/  @!P4 LEA R8, P0, R2, c[0x0][0x200], 0x2 ;  /* 0x000080000208ca11 */ /* 0x000fd200078010ff */
[----:B------:R-:W-:Y:S02]  /*fc70*/  @!P2 IMAD R12, R12, R7, RZ ;  /* 0x000000070c0ca224 */ /* 0x000fe400078e02ff */
[----:B-1----:R-:W-:Y:S01]  /*fc80*/  @!P2 IMAD.MOV.U32 R27, RZ, RZ, 0x7f800000 ;  /* 0x7f800000ff1ba424 */ /* 0x002fe200078e00ff */
[----:B------:R-:W-:Y:S01]  /*fc90*/  @!P4 LEA.HI.X R9, R2, c[0x0][0x204], R9, 0x2, P0 ;  /* 0x000081000209ca11 */ /* 0x000fe200000f1409 */
[----:B------:R1:W-:Y:S01]  /*fca0*/  @!P1 STG.E [R20.64], R3 ;  /* 0x0000000314009986 */ /* 0x0003e2000c101908 */
[----:B------:R-:W-:Y:S02]  /*fcb0*/  @!P3 IADD3 R2, P0, R14, R0, RZ ;  /* 0x000000000e02b210 */ /* 0x000fe40007f1e0ff */
[----:B------:R-:W-:Y:S02]  /*fcc0*/  ISETP.GE.OR P1, PT, R6, R5, P6 ;  /* 0x000000050600720c */ /* 0x000fe40003726670 */
[----:B------:R-:W-:Y:S02]  /*fcd0*/  @!P3 LEA.HI.X.SX32 R11, R14, R13, 0x1, P0 ;  /* 0x0000000d0e0bb211 */ /* 0x000fe400000f0eff */
[----:B------:R-:W-:-:S02]  /*fce0*/  @!P3 LEA R10, P0, R2, c[0x0][0x200], 0x2 ;  /* 0x00008000020aba11 */ /* 0x000fc400078010ff */
[----:B------:R-:W-:Y:S02]  /*fcf0*/  ISETP.GE.OR P6, PT, R4, R5, P6 ;  /* 0x000000050400720c */ /* 0x000fe400037c6670 */
[----:B------:R-:W-:Y:S02]  /*fd00*/  @!P3 LEA.HI.X R11, R2, c[0x0][0x204], R11, 0x2, P0 ;  /* 0x00008100020bba11 */ /* 0x000fe400000f140b */
[----:B------:R-:W-:-:S03]  /*fd10*/  @!P2 IADD3 R2, P0, R12, R0, RZ ;  /* 0x000000000c02a210 */ /* 0x000fc60007f1e0ff */
[----:B------:R-:W-:Y:S01]  /*fd20*/  @!P1 IMAD R6, R6, R7, RZ ;  /* 0x0000000706069224 */ /* 0x000fe200078e02ff */
[----:B------:R-:W-:Y:S01]  /*fd30*/  @!P2 LEA.HI.X.SX32 R15, R12, R13, 0x1, P0 ;  /* 0x0000000d0c0fa211 */ /* 0x000fe200000f0eff */
[----:B------:R-:W-:Y:S01]  /*fd40*/  @!P1 IMAD.MOV.U32 R25, RZ, RZ, 0x7f800000 ;  /* 0x7f800000ff199424 */ /* 0x000fe200078e00ff */
[----:B------:R-:W-:-:S04]  /*fd50*/  @!P2 LEA R16, P0, R2, c[0x0][0x200], 0x2 ;  /* 0x000080000210aa11 */ /* 0x000fc800078010ff */
[----:B------:R-:W-:Y:S02]  /*fd60*/  @!P2 LEA.HI.X R17, R2, c[0x0][0x204], R15, 0x2, P0 ;  /* 0x000081000211aa11 */ /* 0x000fe400000f140f */
[----:B------:R-:W-:Y:S01]  /*fd70*/  @!P1 IADD3 R2, P0, R6, R0, RZ ;  /* 0x0000000006029210 */ /* 0x000fe20007f1e0ff */
[----:B-1----:R-:W-:-:S03]  /*fd80*/  @!P5 IMAD.MOV.U32 R3, RZ, RZ, 0x7f800000 ;  /* 0x7f800000ff03d424 */ /* 0x002fc600078e00ff */
[----:B------:R-:W-:Y:S01]  /*fd90*/  @!P1 LEA.HI.X.SX32 R15, R6, R13, 0x1, P0 ;  /* 0x0000000d060f9211 */ /* 0x000fe200000f0eff */
[----:B------:R-:W-:Y:S01]  /*fda0*/  @!P3 IMAD.MOV.U32 R21, RZ, RZ, 0x7f800000 ;  /* 0x7f800000ff15b424 */ /* 0x000fe200078e00ff */
[C---:B--2---:R-:W-:Y:S01]  /*fdb0*/  @!P1 LEA R22, P0, R2.reuse, c[0x0][0x200], 0x2 ;  /* 0x0000800002169a11 */ /* 0x044fe200078010ff */
[----:B------:R1:W-:Y:S03]  /*fdc0*/  @!P5 STG.E [R18.64], R3 ;  /* 0x000000031200d986 */ /* 0x0003e6000c101908 */
[----:B------:R-:W-:Y:S01]  /*fdd0*/  @!P1 LEA.HI.X R23, R2, c[0x0][0x204], R15, 0x2, P0 ;  /* 0x0000810002179a11 */ /* 0x000fe200000f140f */
[----:B------:R-:W-:-:S05]  /*fde0*/  @!P4 IMAD.MOV.U32 R15, RZ, RZ, 0x7f800000 ;  /* 0x7f800000ff0fc424 */ /* 0x000fca00078e00ff */
[----:B------:R1:W-:Y:S04]  /*fdf0*/  @!P4 STG.E [R8.64], R15 ;  /* 0x0000000f0800c986 */ /* 0x0003e8000c101908 */
[----:B------:R1:W-:Y:S04]  /*fe00*/  @!P3 STG.E [R10.64], R21 ;  /* 0x000000150a00b986 */ /* 0x0003e8000c101908 */
[----:B------:R1:W-:Y:S04]  /*fe10*/  @!P2 STG.E [R16.64], R27 ;  /* 0x0000001b1000a986 */ /* 0x0003e8000c101908 */
[----:B------:R1:W-:Y:S01]  /*fe20*/  @!P1 STG.E [R22.64], R25 ;  /* 0x0000001916009986 */ /* 0x0003e2000c101908 */
[----:B------:R-:W-:Y:S05]  /*fe30*/  @P6 EXIT ;  /* 0x000000000000694d */ /* 0x000fea0003800000 */
[----:B------:R-:W-:Y:S02]  /*fe40*/  IMAD R4, R4, R7, RZ ;  /* 0x0000000704047224 */ /* 0x000fe400078e02ff */
[----:B------:R-:W-:-:S03]  /*fe50*/  IMAD.MOV.U32 R5, RZ, RZ, 0x7f800000 ;  /* 0x7f800000ff057424 */ /* 0x000fc600078e00ff */
[----:B------:R-:W-:-:S04]  /*fe60*/  IADD3 R0, P0, R4, R0, RZ ;  /* 0x0000000004007210 */ /* 0x000fc80007f1e0ff */
[----:B------:R-:W-:Y:S02]  /*fe70*/  LEA.HI.X.SX32 R13, R4, R13, 0x1, P0 ;  /* 0x0000000d040d7211 */ /* 0x000fe400000f0eff */
[----:B------:R-:W-:-:S04]  /*fe80*/  LEA R2, P0, R0, c[0x0][0x200], 0x2 ;  /* 0x0000800000027a11 */ /* 0x000fc800078010ff */
[----:B-1----:R-:W-:-:S05]  /*fe90*/  LEA.HI.X R3, R0, c[0x0][0x204], R13, 0x2, P0 ;  /* 0x0000810000037a11 */ /* 0x002fca00000f140d */
[----:B------:R-:W-:Y:S01]  /*fea0*/  STG.E [R2.64], R5 ;  /* 0x0000000502007986 */ /* 0x000fe2000c101908 */
[----:B------:R-:W-:Y:S05]  /*feb0*/  EXIT ;  /* 0x000000000000794d */ /* 0x000fea0003800000 */
.L_x_85:
        /* <DEDUP_REMOVED lines=12> */
.L_x_2113:


//--------------------- .text._ZN5flash16flash_fwd_kernelI23Flash_fwd_kernel_traitsILi64ELi128ELi128ELi4ELb0ELb0EN7cutlass6half_tE19Flash_kernel_traitsILi64ELi128ELi128ELi4ES3_EELb0ELb0ELb0ELb0ELb1ELb1ELb0ELb0EEEvNS_16Flash_fwd_paramsE --------------------------
	.section	.text._ZN5flash16flash_fwd_kernelI23Flash_fwd_kernel_traitsILi64ELi128ELi128ELi4ELb0ELb0EN7cutlass6half_tE19Flash_kernel_traitsILi64ELi128ELi128ELi4ES3_EELb0ELb0ELb0ELb0ELb1ELb1ELb0ELb0EEEvNS_16Flash_fwd_paramsE,"ax",@progbits
	.sectioninfo	@"SHI_REGISTERS=255"
	.align	128
        .global         _ZN5flash16flash_fwd_kernelI23Flash_fwd_kernel_traitsILi64ELi128ELi128ELi4ELb0ELb0EN7cutlass6half_tE19Flash_kernel_traitsILi64ELi128ELi128ELi4ES3_EELb0ELb0ELb0ELb0ELb1ELb1ELb0ELb0EEEvNS_16Flash_fwd_paramsE
        .type           _ZN5flash16flash_fwd_kernelI23Flash_fwd_kernel_traitsILi64ELi128ELi128ELi4ELb0ELb0EN7cutlass6half_tE19Flash_kernel_traitsILi64ELi128ELi128ELi4ES3_EELb0ELb0ELb0ELb0ELb1ELb1ELb0ELb0EEEvNS_16Flash_fwd_paramsE,@function
        .size           _ZN5flash16flash_fwd_kernelI23Flash_fwd_kernel_traitsILi64ELi128ELi128ELi4ELb0ELb0EN7cutlass6half_tE19Flash_kernel_traitsILi64ELi128ELi128ELi4ES3_EELb0ELb0ELb0ELb0ELb1ELb1ELb0ELb0EEEvNS_16Flash_fwd_paramsE,(.L_x_2114 - _ZN5flash16flash_fwd_kernelI23Flash_fwd_kernel_traitsILi64ELi128ELi128ELi4ELb0ELb0EN7cutlass6half_tE19Flash_kernel_traitsILi64ELi128ELi128ELi4ES3_EELb0ELb0ELb0ELb0ELb1ELb1ELb0ELb0EEEvNS_16Flash_fwd_paramsE)
        .other          _ZN5flash16flash_fwd_kernelI23Flash_fwd_kernel_traitsILi64ELi128ELi128ELi4ELb0ELb0EN7cutlass6half_tE19Flash_kernel_traitsILi64ELi128ELi128ELi4ES3_EELb0ELb0ELb0ELb0ELb1ELb1ELb0ELb0EEEvNS_16Flash_fwd_paramsE,@"STO_CUDA_ENTRY STV_DEFAULT"
_ZN5flash16flash_fwd_kernelI23Flash_fwd_kernel_traitsILi64ELi128ELi128ELi4ELb0ELb0EN7cutlass6half_tE19Flash_kernel_traitsILi64ELi128ELi128ELi4ES3_EELb0ELb0ELb0ELb0ELb1ELb1ELb0ELb0EEEvNS_16Flash_fwd_paramsE:
.text._ZN5flash16flash_fwd_kernelI23Flash_fwd_kernel_traitsILi64ELi128ELi128ELi4ELb0ELb0EN7cutlass6half_tE19Flash_kernel_traitsILi64ELi128ELi128ELi4ES3_EELb0ELb0ELb0ELb0ELb1ELb1ELb0ELb0EEEvNS_16Flash_fwd_paramsE:
[----:B------:R-:W-:Y:S02]  /*0000*/  MOV R1, c[0x0][0x28] ;  /* 0x00000a0000017a02 */ /* 0x000fe40000000f00 */
[----:B------:R-:W1:Y:S01]  /*0010*/  S2R R25, SR_CTAID.Y ;  /* 0x0000000000197919 */ /* 0x000e620000002600 */
[----:B------:R-:W-:Y:S01]  /*0020*/  ISETP.NE.U32.AND P2, PT, RZ, c[0x0][0x258], PT ;  /* 0x00009600ff007a0c */ /* 0x000fe20003f45070 */
[----:B------:R-:W-:Y:S01]  /*0030*/  IMAD.MOV.U32 R6, RZ, RZ, RZ ;  /* 0x000000ffff067224 */ /* 0x000fe200078e00ff */
[----:B------:R-:W-:Y:S01]  /*0040*/  ISETP.NE.U32.AND P0, PT, RZ, c[0x0][0x250], PT ;  /* 0x00009400ff007a0c */ /* 0x000fe20003f05070 */
[----:B------:R-:W-:Y:S01]  /*0050*/  ULDC.64 UR8, c[0x0][0x118] ;  /* 0x0000460000087ab9 */ /* 0x000fe20000000a00 */
[----:B------:R-:W-:Y:S02]  /*0060*/  ISETP.NE.AND.EX P2, PT, RZ, c[0x0][0x25c], PT, P2 ;  /* 0x00009700ff007a0c */ /* 0x000fe40003f45320 */
[----:B------:R-:W-:Y:S02]  /*0070*/  ISETP.NE.AND.EX P0, PT, RZ, c[0x0][0x254], PT, P0 ;  /* 0x00009500ff007a0c */ /* 0x000fe40003f05300 */
[----:B------:R-:W-:-:S09]  /*0080*/  IADD3 R1, R1, -0xe8, RZ ;  /* 0xffffff1801017810 */ /* 0x000fd20007ffe0ff */
[----:B------:R-:W-:Y:S02]  /*0090*/  @P2 IMAD.MOV.U32 R2, RZ, RZ, 0x4 ;  /* 0x00000004ff022424 */ /* 0x000fe400078e00ff */
[----:B------:R-:W-:Y:S02]  /*00a0*/  @P0 IMAD.MOV.U32 R0, RZ, RZ, 0x4 ;  /* 0x00000004ff000424 */ /* 0x000fe400078e00ff */
[----:B-1----:R-:W-:-:S04]  /*00b0*/  @P2 IMAD.WIDE R2, R25, R2, c[0x0][0x258] ;  /* 0x0000960019022625 */ /* 0x002fc800078e0202 */
[----:B------:R-:W-:Y:S02]  /*00c0*/  @P0 IMAD.WIDE R4, R25, R0, c[0x0][0x250] ;  /* 0x0000940019040625 */ /* 0x000fe400078e0200 */
[----:B------:R-:W2:Y:S04]  /*00d0*/  @P2 LDG.E R2, [R2.64] ;  /* 0x0000000802022981 */ /* 0x000ea8000c1e1900 */
[----:B------:R-:W2:Y:S04]  /*00e0*/  @P0 LDG.E R6, [R4.64] ;  /* 0x0000000804060981 */ /* 0x000ea8000c1e1900 */
[----:B------:R-:W1:Y:S01]  /*00f0*/  S2R R16, SR_CTAID.X ;  /* 0x0000000000107919 */ /* 0x000e620000002500 */
[----:B------:R-:W-:-:S04]  /*0100*/  @!P2 ISETP.NE.U32.AND P1, PT, RZ, c[0x0][0x268], PT ;  /* 0x00009a00ff00aa0c */ /* 0x000fc80003f25070 */
[----:B------:R-:W-:Y:S01]  /*0110*/  @!P2 ISETP.NE.AND.EX P1, PT, RZ, c[0x0][0x26c], PT, P1 ;  /* 0x00009b00ff00aa0c */ /* 0x000fe20003f25310 */
[----:B-1----:R-:W-:-:S05]  /*0120*/  IMAD.SHL.U32 R0, R16, 0x80, RZ ;  /* 0x0000008010007824 */ /* 0x002fca00078e00ff */
[----:B------:R-:W-:Y:S02]  /*0130*/  ISETP.GE.AND P0, PT, R0, c[0x0][0x214], PT ;  /* 0x0000850000007a0c */ /* 0x000fe40003f06270 */
[----:B------:R-:W-:Y:S01]  /*0140*/  @!P2 SEL R0, RZ, c[0x0][0x21c], !P1 ;  /* 0x00008700ff00aa07 */ /* 0x000fe20004800000 */
[----:B--2---:R-:W-:-:S03]  /*0150*/  @P2 IMAD.IADD R228, R2, 0x1, -R6 ;  /* 0x0000000102e42824 */ /* 0x004fc600078e0a06 */
[----:B------:R-:W-:-:S07]  /*0160*/  @!P2 IADD3 R228, R0, c[0x0][0x218], -R6 ;  /* 0x0000860000e4aa10 */ /* 0x000fce0007ffe806 */
[----:B------:R-:W-:Y:S05]  /*0170*/  @P0 EXIT ;  /* 0x000000000000094d */ /* 0x000fea0003800000 */
[----:B------:R-:W-:Y:S01]  /*0180*/  IABS R0, c[0x0][0x1c8] ;  /* 0x0000720000007a13 */ /* 0x000fe20000000000 */
[----:B------:R-:W1:Y:S01]  /*0190*/  S2R R22, SR_TID.X ;  /* 0x0000000000167919 */ /* 0x000e620000002100 */
[----:B------:R-:W-:Y:S01]  /*01a0*/  SHF.R.S32.HI R24, RZ, 0x1f, R25 ;  /* 0x0000001fff187819 */ /* 0x000fe20000011419 */
[----:B------:R-:W-:Y:S02]  /*01b0*/  ULDC.64 UR4, c[0x0][0x190] ;  /* 0x0000640000047ab9 */ /* 0x000fe40000000a00 */
[----:B------:R-:W-:Y:S01]  /*01c0*/  IMAD.MOV.U32 R23, RZ, RZ, R0 ;  /* 0x000000ffff177224 */ /* 0x000fe200078e0000 */
[----:B------:R-:W2:Y:S01]  /*01d0*/  S2R R26, SR_CTAID.Z ;  /* 0x00000000001a7919 */ /* 0x000ea20000002700 */
[----:B------:R-:W-:Y:S01]  /*01e0*/  IADD3 R0, R228, 0x7f, RZ ;  /* 0x0000007fe4007810 */ /* 0x000fe20007ffe0ff */
[----:B------:R-:W-:Y:S01]  /*01f0*/  USHF.L.U32 UR7, UR4, 0x5, URZ ;  /* 0x0000000504077899 */ /* 0x000fe2000800063f */
[----:B------:R-:W3:Y:S01]  /*0200*/  I2F.RP R4, R23 ;  /* 0x0000001700047306 */ /* 0x000ee20000209400 */
[----:B------:R-:W-:Y:S01]  /*0210*/  UMOV UR6, 0x5 ;  /* 0x0000000500067882 */ /* 0x000fe20000000000 */
[----:B------:R-:W-:Y:S01]  /*0220*/  SHF.R.S32.HI R3, RZ, 0x1f, R0 ;  /* 0x0000001fff037819 */ /* 0x000fe20000011400 */
[----:B------:R-:W-:-:S02]  /*0230*/  USHF.L.U64.HI UR13, UR4, UR6, UR5 ;  /* 0x00000006040d7299 */ /* 0x000fc40008010205 */
[----:B------:R-:W-:Y:S01]  /*0240*/  UMOV UR10, 0x7 ;  /* 0x00000007000a7882 */ /* 0x000fe20000000000 */
[----:B------:R-:W-:Y:S01]  /*0250*/  LEA.HI R247, R3, R0, RZ, 0x7 ;  /* 0x0000000003f77211 */ /* 0x000fe200078f38ff */
[----:B------:R-:W-:Y:S02]  /*0260*/  ULDC.64 UR4, c[0x0][0x198] ;  /* 0x0000660000047ab9 */ /* 0x000fe40000000a00 */
[----:B------:R-:W-:Y:S02]  /*0270*/  USHF.L.U64.HI UR10, UR4, UR10, UR5 ;  /* 0x0000000a040a7299 */ /* 0x000fe40008010205 */
[----:B------:R-:W-:Y:S02]  /*0280*/  USHF.L.U32 UR11, UR4, 0x7, URZ ;  /* 0x00000007040b7899 */ /* 0x000fe4000800063f */
[----:B------:R-:W-:Y:S02]  /*0290*/  USHF.L.U32 UR12, UR4, 0x5, URZ ;  /* 0x00000005040c7899 */ /* 0x000fe4000800063f */
[----:B------:R-:W-:Y:S01]  /*02a0*/  USHF.L.U64.HI UR14, UR4, UR6, UR5 ;  /* 0x00000006040e7299 */ /* 0x000fe20008010205 */
[----:B---3--:R-:W3:Y:S01]  /*02b0*/  MUFU.RCP R4, R4 ;  /* 0x0000000400047308 */ /* 0x008ee20000001000 */
[----:B-1----:R-:W-:Y:S01]  /*02c0*/  SHF.R.S32.HI R21, RZ, 0x1f, R22 ;  /* 0x0000001fff157819 */ /* 0x002fe20000011416 */
[----:B------:R-:W-:-:S02]  /*02d0*/  ULDC.64 UR4, c[0x0][0x1a0] ;  /* 0x0000680000047ab9 */ /* 0x000fc40000000a00 */
[----:B------:R-:W-:Y:S01]  /*02e0*/  USHF.L.U64.HI UR5, UR4, UR6, UR5 ;  /* 0x0000000604057299 */ /* 0x000fe20008010205 */
[----:B--2---:R-:W-:Y:S02]  /*02f0*/  LOP3.LUT R2, R26, c[0x0][0x1c8], RZ, 0x3c, !PT ;  /* 0x000072001a027a12 */ /* 0x004fe400078e3cff */
[CC--:B------:R-:W-:Y:S02]  /*0300*/  LEA.HI R20, R21.reuse, R22.reuse, RZ, 0x3 ;  /* 0x0000001615147211 */ /* 0x0c0fe400078f18ff */
[----:B------:R-:W-:Y:S02]  /*0310*/  ISETP.GE.AND P1, PT, R2, RZ, PT ;  /* 0x000000ff0200720c */ /* 0x000fe40003f26270 */
[----:B------:R-:W-:Y:S02]  /*0320*/  LOP3.LUT R0, R20, 0xfffffff8, RZ, 0xc0, !PT ;  /* 0xfffffff814007812 */ /* 0x000fe400078ec0ff */
[----:B------:R-:W-:Y:S02]  /*0330*/  SHF.R.S32.HI R2, RZ, 0x3, R20 ;  /* 0x00000003ff027819 */ /* 0x000fe40000011414 */
[----:B------:R-:W-:Y:S01]  /*0340*/  LEA.HI R10, R21, R22, RZ, 0x4 ;  /* 0x00000016150a7211 */ /* 0x000fe200078f20ff */
[----:B------:R-:W-:Y:S01]  /*0350*/  IMAD.IADD R64, R22, 0x1, -R0 ;  /* 0x0000000116407824 */ /* 0x000fe200078e0a00 */
[----:B---3--:R-:W-:Y:S01]  /*0360*/  IADD3 R4, R4, 0xffffffe, RZ ;  /* 0x0ffffffe04047810 */ /* 0x008fe20007ffe0ff */
[----:B------:R-:W-:Y:S01]  /*0370*/  IMAD.SHL.U32 R0, R2, 0x40, RZ ;  /* 0x0000004002007824 */ /* 0x000fe200078e00ff */
[----:B------:R-:W-:-:S02]  /*0380*/  SHF.R.S32.HI R3, RZ, 0x1f, R2 ;  /* 0x0000001fff037819 */ /* 0x000fc40000011402 */
[----:B------:R-:W1:Y:S01]  /*0390*/  F2I.FTZ.U32.TRUNC.NTZ R5, R4 ;  /* 0x0000000400057305 */ /* 0x000e62000021f000 */
[----:B------:R-:W-:Y:S02]  /*03a0*/  IADD3 R9, P0, R2, R6, RZ ;  /* 0x0000000602097210 */ /* 0x000fe40007f1e0ff */
[----:B------:R-:W-:Y:S01]  /*03b0*/  SHF.R.S32.HI R8, RZ, 0x4, R10 ;  /* 0x00000004ff087819 */ /* 0x000fe2000001140a */
[----:B------:R-:W-:Y:S01]  /*03c0*/  IMAD.WIDE R16, R16, 0x80, R2 ;  /* 0x0000008010107825 */ /* 0x000fe200078e0202 */
[----:B------:R-:W-:Y:S02]  /*03d0*/  LEA.HI.X.SX32 R11, R6, R3, 0x1, P0 ;  /* 0x00000003060b7211 */ /* 0x000fe400000f0eff */
[----:B------:R-:W-:Y:S01]  /*03e0*/  LEA.HI R7, R10, R8, RZ, 0x1 ;  /* 0x000000080a077211 */ /* 0x000fe200078f08ff */
[----:B------:R-:W-:Y:S01]  /*03f0*/  IMAD.SHL.U32 R6, R64, 0x8, RZ ;  /* 0x0000000840067824 */ /* 0x000fe200078e00ff */
[----:B------:R-:W-:Y:S02]  /*0400*/  LOP3.LUT R0, R0, 0x1c0, RZ, 0xc0, !PT ;  /* 0x000001c000007812 */ /* 0x000fe400078ec0ff */
[----:B------:R-:W-:-:S02]  /*0410*/  LOP3.LUT R7, R7, 0xfffffffe, RZ, 0xc0, !PT ;  /* 0xfffffffe07077812 */ /* 0x000fc400078ec0ff */
[----:B------:R-:W-:Y:S02]  /*0420*/  SHF.R.U32.HI R3, RZ, 0x3, R0 ;  /* 0x00000003ff037819 */ /* 0x000fe40000011600 */
[--C-:B------:R-:W-:Y:S01]  /*0430*/  LOP3.LUT R2, R0, 0x38, R6.reuse, 0xf8, !PT ;  /* 0x0000003800027812 */ /* 0x100fe200078ef806 */
[----:B-1----:R-:W-:Y:S01]  /*0440*/  IMAD.MOV R4, RZ, RZ, -R5 ;  /* 0x000000ffff047224 */ /* 0x002fe200078e0a05 */
[----:B------:R-:W-:Y:S01]  /*0450*/  IABS R15, R26 ;  /* 0x0000001a000f7213 */ /* 0x000fe20000000000 */
[----:B------:R-:W-:Y:S01]  /*0460*/  IMAD.IADD R19, R8, 0x1, -R7 ;  /* 0x0000000108137824 */ /* 0x000fe200078e0a07 */
[----:B------:R-:W-:Y:S01]  /*0470*/  SHF.R.S32.HI R7, RZ, 0x1f, R6 ;  /* 0x0000001fff077819 */ /* 0x000fe20000011406 */
[----:B------:R-:W-:Y:S01]  /*0480*/  IMAD R0, R4, R23, RZ ;  /* 0x0000001704007224 */ /* 0x000fe200078e02ff */
[----:B------:R-:W-:Y:S01]  /*0490*/  LOP3.LUT R246, R2, R3, RZ, 0x3c, !PT ;  /* 0x0000000302f67212 */ /* 0x000fe200078e3cff */
[----:B------:R-:W-:Y:S01]  /*04a0*/  IMAD.MOV.U32 R4, RZ, RZ, RZ ;  /* 0x000000ffff047224 */ /* 0x000fe200078e00ff */
[----:B------:R-:W-:Y:S01]  /*04b0*/  SHF.R.S32.HI R18, RZ, 0x1f, R26 ;  /* 0x0000001fff127819 */ /* 0x000fe2000001141a */
[----:B------:R-:W-:-:S04]  /*04c0*/  IMAD.WIDE.U32 R2, R25, c[0x0][0x178], R6 ;  /* 0x00005e0019027a25 */ /* 0x000fc800078e0006 */
[----:B------:R-:W-:Y:S01]  /*04d0*/  IMAD.HI.U32 R8, R5, R0, R4 ;  /* 0x0000000005087227 */ /* 0x000fe200078e0004 */
[----:B------:R-:W-:-:S03]  /*04e0*/  LOP3.LUT R5, R10, 0xfffffff0, RZ, 0xc0, !PT ;  /* 0xfffffff00a057812 */ /* 0x000fc600078ec0ff */
[----:B------:R-:W-:Y:S02]  /*04f0*/  IMAD R0, R11, c[0x0][0x198], RZ ;  /* 0x000066000b007a24 */ /* 0x000fe400078e02ff */
[----:B------:R-:W-:-:S04]  /*0500*/  IMAD.HI.U32 R12, R8, R15, RZ ;  /* 0x0000000f080c7227 */ /* 0x000fc800078e00ff */
[----:B------:R-:W-:Y:S02]  /*0510*/  IMAD R14, R9, c[0x0][0x19c], R0 ;  /* 0x00006700090e7a24 */ /* 0x000fe400078e0200 */
[----:B------:R-:W-:Y:S02]  /*0520*/  IMAD.MOV R0, RZ, RZ, -R12 ;  /* 0x000000ffff007224 */ /* 0x000fe400078e0a0c */
[----:B------:R-:W-:Y:S02]  /*0530*/  IMAD R4, R24, c[0x0][0x178], RZ ;  /* 0x00005e0018047a24 */ /* 0x000fe400078e02ff */
[----:B------:R-:W-:Y:S01]  /*0540*/  IMAD R0, R23, R0, R15 ;  /* 0x0000000017007224 */ /* 0x000fe200078e020f */
[----:B------:R-:W-:Y:S01]  /*0550*/  LEA.HI.SX32 R15, R247, 0xffffffff, 0x19 ;  /* 0xfffffffff70f7811 */ /* 0x000fe200078fcaff */
[----:B------:R-:W-:Y:S02]  /*0560*/  IMAD.IADD R10, R22, 0x1, -R5 ;  /* 0x00000001160a7824 */ /* 0x000fe400078e0a05 */
[----:B------:R-:W-:Y:S01]  /*0570*/  IMAD R4, R25, c[0x0][0x17c], R4 ;  /* 0x00005f0019047a24 */ /* 0x000fe200078e0204 */
[----:B------:R-:W-:Y:S01]  /*0580*/  ISETP.GT.U32.AND P2, PT, R23, R0, PT ;  /* 0x000000001700720c */ /* 0x000fe20003f44070 */
[----:B------:R-:W-:Y:S01]  /*0590*/  IMAD R5, R11, c[0x0][0x1a0], RZ ;  /* 0x000068000b057a24 */ /* 0x000fe200078e02ff */
[----:B------:R-:W-:Y:S01]  /*05a0*/  SHF.R.S32.HI R8, RZ, 0x1f, R10 ;  /* 0x0000001fff087819 */ /* 0x000fe2000001140a */
[----:B------:R-:W-:Y:S01]  /*05b0*/  IMAD.IADD R3, R3, 0x1, R4 ;  /* 0x0000000103037824 */ /* 0x000fe200078e0204 */
[----:B------:R-:W-:Y:S01]  /*05c0*/  LEA.HI R11, R21, R22, RZ, 0x6 ;  /* 0x00000016150b7211 */ /* 0x000fe200078f30ff */
[----:B------:R-:W-:-:S02]  /*05d0*/  IMAD R13, R9, c[0x0][0x1a4], R5 ;  /* 0x00006900090d7a24 */ /* 0x000fc400078e0205 */
[----:B------:R-:W-:-:S04]  /*05e0*/  IMAD.WIDE.U32 R4, R9, c[0x0][0x198], R6 ;  /* 0x0000660009047a25 */ /* 0x000fc800078e0006 */
[----:B------:R-:W-:Y:S02]  /*05f0*/  IMAD.WIDE.U32 R6, R9, c[0x0][0x1a0], R6 ;  /* 0x0000680009067a25 */ /* 0x000fe400078e0006 */
[-C--:B------:R-:W-:Y:S02]  /*0600*/  @!P2 IADD3 R0, R0, -R23.reuse, RZ ;  /* 0x800000170000a210 */ /* 0x080fe40007ffe0ff */
[----:B------:R-:W-:Y:S01]  /*0610*/  IMAD R9, R18, c[0x0][0x1a8], RZ ;  /* 0x00006a0012097a24 */ /* 0x000fe200078e02ff */
[----:B------:R-:W-:Y:S01]  /*0620*/  LEA.HI R18, R8, R10, RZ, 0x3 ;  /* 0x0000000a08127211 */ /* 0x000fe200078f18ff */
[----:B------:R-:W-:Y:S01]  /*0630*/  IMAD.SHL.U32 R8, R11, 0x8, RZ ;  /* 0x000000080b087824 */ /* 0x000fe200078e00ff */
[----:B------:R-:W-:Y:S01]  /*0640*/  ISETP.GE.U32.AND P3, PT, R0, R23, PT ;  /* 0x000000170000720c */ /* 0x000fe20003f66070 */
[----:B------:R-:W-:Y:S01]  /*0650*/  IMAD R9, R26, c[0x0][0x1ac], R9 ;  /* 0x00006b001a097a24 */ /* 0x000fe200078e0209 */
[----:B------:R-:W-:Y:S01]  /*0660*/  LOP3.LUT R11, R18, 0xfffffff8, RZ, 0xc0, !PT ;  /* 0xfffffff8120b7812 */ /* 0x000fe200078ec0ff */
[----:B------:R-:W-:Y:S01]  /*0670*/  IMAD.WIDE.U32 R2, R26, c[0x0][0x1a8], R2 ;  /* 0x00006a001a027a25 */ /* 0x000fe200078e0002 */
[----:B------:R-:W-:-:S02]  /*0680*/  LOP3.LUT R246, R246, 0x7ffffe00, R8, 0xf8, !PT ;  /* 0x7ffffe00f6f67812 */ /* 0x000fc400078ef808 */
[----:B------:R-:W-:Y:S01]  /*0690*/  @!P2 IADD3 R12, R12, 0x1, RZ ;  /* 0x000000010c0ca810 */ /* 0x000fe20007ffe0ff */
[----:B------:R-:W-:Y:S02]  /*06a0*/  IMAD.IADD R3, R3, 0x1, R9 ;  /* 0x0000000103037824 */ /* 0x000fe400078e0209 */
[----:B------:R-:W-:Y:S02]  /*06b0*/  IMAD R8, R17, c[0x0][0x190], RZ ;  /* 0x0000640011087a24 */ /* 0x000fe400078e02ff */
[----:B------:R-:W-:Y:S02]  /*06c0*/  IMAD.IADD R5, R5, 0x1, R14 ;  /* 0x0000000105057824 */ /* 0x000fe400078e020e */
[----:B------:R-:W-:Y:S01]  /*06d0*/  IMAD.IADD R7, R7, 0x1, R13 ;  /* 0x0000000107077824 */ /* 0x000fe200078e020d */
[----:B------:R-:W-:Y:S01]  /*06e0*/  @P3 IADD3 R12, R12, 0x1, RZ ;  /* 0x000000010c0c3810 */ /* 0x000fe20007ffe0ff */
[C---:B------:R-:W-:Y:S02]  /*06f0*/  IMAD R14, R16.reuse, c[0x0][0x194], R8 ;  /* 0x00006500100e7a24 */ /* 0x040fe400078e0208 */
[----:B------:R-:W-:Y:S01]  /*0700*/  IMAD.WIDE.U32 R2, R16, c[0x0][0x190], R2 ;  /* 0x0000640010027a25 */ /* 0x000fe200078e0002 */
[----:B------:R-:W-:-:S03]  /*0710*/  SHF.R.S32.HI R16, RZ, 0x1f, R15 ;  /* 0x0000001fff107819 */ /* 0x000fc6000001140f */
[----:B------:R-:W-:Y:S01]  /*0720*/  IMAD.WIDE.U32 R8, R25, c[0x0][0x188], R6 ;  /* 0x0000620019087a25 */ /* 0x000fe200078e0006 */
[----:B------:R-:W-:-:S03]  /*0730*/  LEA R6, P0, R2, c[0x0][0x160], 0x1 ;  /* 0x0000580002067a11 */ /* 0x000fc600078008ff */
[----:B------:R-:W-:Y:S02]  /*0740*/  IMAD.IADD R0, R3, 0x1, R14 ;  /* 0x0000000103007824 */ /* 0x000fe400078e020e */
[----:B------:R-:W-:Y:S02]  /*0750*/  IMAD.IADD R65, R10, 0x1, -R11 ;  /* 0x000000010a417824 */ /* 0x000fe400078e0a0b */
[----:B------:R-:W-:Y:S01]  /*0760*/  IMAD R10, R24, c[0x0][0x180], RZ ;  /* 0x00006000180a7a24 */ /* 0x000fe200078e02ff */
[----:B------:R-:W-:Y:S01]  /*0770*/  LEA.HI.X R7, R2, c[0x0][0x164], R0, 0x1, P0 ;  /* 0x0000590002077a11 */ /* 0x000fe200000f0c00 */
[----:B------:R-:W-:Y:S01]  /*0780*/  IMAD.WIDE.U32 R4, R25, c[0x0][0x180], R4 ;  /* 0x0000600019047a25 */ /* 0x000fe200078e0004 */
[----:B------:R-:W-:-:S03]  /*0790*/  ISETP.NE.AND P0, PT, RZ, c[0x0][0x1c8], PT ;  /* 0x00007200ff007a0c */ /* 0x000fc60003f05270 */
[----:B------:R-:W-:Y:S02]  /*07a0*/  IMAD R10, R25, c[0x0][0x184], R10 ;  /* 0x00006100190a7a24 */ /* 0x000fe400078e020a */
[----:B------:R-:W-:Y:S02]  /*07b0*/  IMAD.MOV.U32 R0, RZ, RZ, R12 ;  /* 0x000000ffff007224 */ /* 0x000fe400078e000c */
[----:B------:R-:W-:Y:S02]  /*07c0*/  IMAD.IADD R11, R5, 0x1, R10 ;  /* 0x00000001050b7824 */ /* 0x000fe400078e020a */
[----:B------:R-:W-:Y:S01]  /*07d0*/  IMAD.MOV.U32 R10, RZ, RZ, R4 ;  /* 0x000000ffff0a7224 */ /* 0x000fe200078e0004 */
[----:B------:R-:W-:Y:S01]  /*07e0*/  IADD3 R4, P2, R6, UR7, RZ ;  /* 0x0000000706047c10 */ /* 0x000fe2000ff5e0ff */
[----:B------:R-:W-:Y:S02]  /*07f0*/  @!P1 IMAD.MOV R0, RZ, RZ, -R0 ;  /* 0x000000ffff009224 */ /* 0x000fe400078e0a00 */
[----:B------:R-:W-:Y:S01]  /*0800*/  @!P0 LOP3.LUT R0, RZ, c[0x0][0x1c8], RZ, 0x33, !PT ;  /* 0x00007200ff008a12 */ /* 0x000fe200078e33ff */
[----:B------:R-:W-:Y:S01]  /*0810*/  IMAD.SHL.U32 R246, R246, 0x2, RZ ;  /* 0x00000002f6f67824 */ /* 0x000fe200078e00ff */
[----:B------:R-:W-:Y:S01]  /*0820*/  IADD3.X R5, R7, UR13, RZ, P2, !PT ;  /* 0x0000000d07057c10 */ /* 0x000fe200097fe4ff */
[----:B------:R-:W-:Y:S01]  /*0830*/  IMAD R13, R24, c[0x0][0x188], RZ ;  /* 0x00006200180d7a24 */ /* 0x000fe200078e02ff */
[----:B------:R-:W-:Y:S01]  /*0840*/  SHF.R.S32.HI R12, RZ, 0x1f, R0 ;  /* 0x0000001fff0c7819 */ /* 0x000fe20000011400 */
[----:B------:R-:W-:Y:S01]  /*0850*/  IMAD.WIDE.U32 R30, R0, c[0x0][0x1b0], R10 ;  /* 0x00006c00001e7a25 */ /* 0x000fe200078e000a */
[----:B------:R-:W-:Y:S01]  /*0860*/  IADD3 R2, P2, R4, UR7, RZ ;  /* 0x0000000704027c10 */ /* 0x000fe2000ff5e0ff */
[----:B------:R1:W-:Y:S02]  /*0870*/  LDGSTS.E.BYPASS.LTC128B.128 [R246], [R6.64] ;  /* 0x0000000006f67fae */ /* 0x0003e4000b901d48 */
[----:B------:R-:W-:Y:S01]  /*0880*/  IMAD.MOV.U32 R28, RZ, RZ, R30 ;  /* 0x000000ffff1c7224 */ /* 0x000fe200078e001e */
[----:B------:R-:W-:Y:S01]  /*0890*/  IADD3.X R3, R5, UR13, RZ, P2, !PT ;  /* 0x0000000d05037c10 */ /* 0x000fe200097fe4ff */
[----:B------:R2:W-:Y:S01]  /*08a0*/  LDGSTS.E.BYPASS.LTC128B.128 [R246+0x800], [R4.64] ;  /* 0x0080000004f67fae */ /* 0x0005e2000b901d48 */
[----:B------:R-:W-:-:S03]  /*08b0*/  IMAD R13, R25, c[0x0][0x18c], R13 ;  /* 0x00006300190d7a24 */ /* 0x000fc600078e020d */
[----:B------:R3:W-:Y:S01]  /*08c0*/  LDGSTS.E.BYPASS.LTC128B.128 [R246+0x1000], [R2.64] ;  /* 0x0100000002f67fae */ /* 0x0007e2000b901d48 */
[----:B------:R-:W-:-:S03]  /*08d0*/  IMAD.IADD R9, R9, 0x1, R13 ;  /* 0x0000000109097824 */ /* 0x000fc600078e020d */
[----:B------:R-:W-:Y:S01]  /*08e0*/  STL.64 [R1+0x68], R30 ;  /* 0x0000681e01007387 */ /* 0x000fe20000100a00 */
[----:B------:R-:W-:-:S04]  /*08f0*/  IMAD.WIDE.U32 R24, R0, c[0x0][0x1b8], R8 ;  /* 0x00006e0000187a25 */ /* 0x000fc800078e0008 */
[----:B-1----:R-:W-:Y:S02]  /*0900*/  IMAD R6, R12, c[0x0][0x1b0], RZ ;  /* 0x00006c000c067a24 */ /* 0x002fe400078e02ff */
[----:B------:R-:W-:Y:S01]  /*0910*/  IMAD R7, R15, UR10, RZ ;  /* 0x0000000a0f077c24 */ /* 0x000fe2000f8e02ff */
[----:B--2---:R-:W-:Y:S01]  /*0920*/  IADD3 R4, P0, R2, UR7, RZ ;  /* 0x0000000702047c10 */ /* 0x004fe2000ff1e0ff */
[----:B------:R-:W-:Y:S02]  /*0930*/  IMAD R6, R0, c[0x0][0x1b4], R6 ;  /* 0x00006d0000067a24 */ /* 0x000fe400078e0206 */
[----:B------:R-:W-:Y:S01]  /*0940*/  IMAD R12, R12, c[0x0][0x1b8], RZ ;  /* 0x00006e000c0c7a24 */ /* 0x000fe200078e02ff */
[----:B------:R-:W-:Y:S01]  /*0950*/  IADD3.X R5, R3, UR13, RZ, P0, !PT ;  /* 0x0000000d03057c10 */ /* 0x000fe200087fe4ff */
[----:B------:R-:W-:Y:S01]  /*0960*/  IMAD.IADD R29, R31, 0x1, R6 ;  /* 0x000000011f1d7824 */ /* 0x000fe200078e0206 */
[----:B---3--:R-:W-:Y:S01]  /*0970*/  IADD3 R2, P0, R4, UR7, RZ ;  /* 0x0000000704027c10 */ /* 0x008fe2000ff1e0ff */
[----:B------:R-:W-:-:S02]  /*0980*/  IMAD R14, R0, c[0x0][0x1bc], R12 ;  /* 0x00006f00000e7a24 */ /* 0x000fc400078e020c */
[----:B------:R1:W-:Y:S01]  /*0990*/  LDGSTS.E.BYPASS.LTC128B.128 [R246+0x1800], [R4.64] ;  /* 0x0180000004f67fae */ /* 0x0003e2000b901d48 */
[----:B------:R-:W-:Y:S01]  /*09a0*/  IADD3.X R3, R5, UR13, RZ, P0, !PT ;  /* 0x0000000d05037c10 */ /* 0x000fe200087fe4ff */
[C---:B------:R-:W-:Y:S02]  /*09b0*/  IMAD R0, R16.reuse, c[0x0][0x1a0], RZ ;  /* 0x0000680010007a24 */ /* 0x040fe400078e02ff */
[----:B------:R-:W-:Y:S02]  /*09c0*/  STL.64 [R1+0x58], R28 ;  /* 0x0000581c01007387 */ /* 0x000fe40000100a00 */
[C---:B------:R-:W-:Y:S02]  /*09d0*/  IMAD R0, R15.reuse, c[0x0][0x1a4], R0 ;  /* 0x000069000f007a24 */ /* 0x040fe400078e0200 */
[----:B------:R2:W-:Y:S04]  /*09e0*/  LDGSTS.E.BYPASS.LTC128B.128 [R246+0x2000], [R2.64] ;  /* 0x0200000002f67fae */ /* 0x0005e8000b901d48 */
[----:B------:R-:W-:Y:S01]  /*09f0*/  STL.64 [R1+0x60], R24 ;  /* 0x0000601801007387 */ /* 0x000fe20000100a00 */
[----:B-1----:R-:W-:Y:S01]  /*0a00*/  IMAD R5, R16, UR11, R7 ;  /* 0x0000000b10057c24 */ /* 0x002fe2000f8e0207 */
[----:B------:R-:W-:Y:S01]  /*0a10*/  IADD3 R4, P1, R2, UR7, RZ ;  /* 0x0000000702047c10 */ /* 0x000fe2000ff3e0ff */
[----:B------:R-:W-:-:S05]  /*0a20*/  IMAD.WIDE.U32 R6, R15, UR11, R28 ;  /* 0x0000000b0f067c25 */ /* 0x000fca000f8e001c */
[----:B------:R-:W-:Y:S01]  /*0a30*/  LEA R10, P0, R6, c[0x0][0x168], 0x1 ;  /* 0x00005a00060a7a11 */ /* 0x000fe200078008ff */
[----:B--2---:R-:W-:Y:S01]  /*0a40*/  IMAD.IADD R2, R7, 0x1, R5 ;  /* 0x0000000107027824 */ /* 0x004fe200078e0205 */
[----:B------:R-:W-:-:S04]  /*0a50*/  IADD3.X R5, R3, UR13, RZ, P1, !PT ;  /* 0x0000000d03057c10 */ /* 0x000fc80008ffe4ff */
[----:B------:R-:W-:Y:S01]  /*0a60*/  LEA.HI.X R11, R6, c[0x0][0x16c], R2, 0x1, P0 ;  /* 0x00005b00060b7a11 */ /* 0x000fe200000f0c02 */
[----:B------:R1:W-:Y:S01]  /*0a70*/  LDGSTS.E.BYPASS.LTC128B.128 [R246+0x2800], [R4.64] ;  /* 0x0280000004f67fae */ /* 0x0003e2000b901d48 */
[----:B------:R-:W-:Y:S02]  /*0a80*/  IADD3 R8, P0, R10, UR12, RZ ;  /* 0x0000000c0a087c10 */ /* 0x000fe4000ff1e0ff */
[----:B------:R-:W-:Y:S02]  /*0a90*/  IADD3 R2, P1, R4, UR7, RZ ;  /* 0x0000000704027c10 */ /* 0x000fe4000ff3e0ff */
[----:B------:R-:W-:Y:S02]  /*0aa0*/  IADD3.X R9, R11, UR14, RZ, P0, !PT ;  /* 0x0000000e0b097c10 */ /* 0x000fe400087fe4ff */
[----:B------:R-:W-:Y:S02]  /*0ab0*/  IADD3 R6, P0, R8, UR12, RZ ;  /* 0x0000000c08067c10 */ /* 0x000fe4000ff1e0ff */
[----:B------:R-:W-:-:S02]  /*0ac0*/  IADD3.X R3, R5, UR13, RZ, P1, !PT ;  /* 0x0000000d05037c10 */ /* 0x000fc40008ffe4ff */
[----:B------:R-:W-:Y:S01]  /*0ad0*/  IADD3 R12, P1, R2, UR7, RZ ;  /* 0x00000007020c7c10 */ /* 0x000fe2000ff3e0ff */
[----:B------:R-:W-:Y:S01]  /*0ae0*/  USHF.L.U32 UR7, UR4, 0x5, URZ ;  /* 0x0000000504077899 */ /* 0x000fe2000800063f */
[----:B------:R-:W-:Y:S01]  /*0af0*/  IADD3.X R7, R9, UR14, RZ, P0, !PT ;  /* 0x0000000e09077c10 */ /* 0x000fe200087fe4ff */
[----:B------:R2:W-:Y:S01]  /*0b00*/  LDGSTS.E.BYPASS.LTC128B.128 [R246+0x3000], [R2.64] ;  /* 0x0300000002f67fae */ /* 0x0005e2000b901d48 */
[----:B------:R-:W-:-:S05]  /*0b10*/  IADD3.X R13, R3, UR13, RZ, P1, !PT ;  /* 0x0000000d030d7c10 */ /* 0x000fca0008ffe4ff */
[----:B------:R3:W-:Y:S04]  /*0b20*/  LDGSTS.E.BYPASS.LTC128B.128 [R246+0x3800], [R12.64] ;  /* 0x038000000cf67fae */ /* 0x0007e8000b901d48 */
[----:B------:R4:W-:Y:S01]  /*0b30*/  LDGSTS.E.BYPASS.LTC128B.128 [R246+0x4000], [R10.64] ;  /* 0x040000000af67fae */ /* 0x0009e2000b901d48 */
[----:B-1----:R-:W-:-:S03]  /*0b40*/  IADD3 R4, P0, R6, UR12, RZ ;  /* 0x0000000c06047c10 */ /* 0x002fc6000ff1e0ff */
[----:B------:R1:W-:Y:S01]  /*0b50*/  LDGSTS.E.BYPASS.LTC128B.128 [R246+0x4800], [R8.64] ;  /* 0x0480000008f67fae */ /* 0x0003e2000b901d48 */
[----:B------:R-:W-:-:S03]  /*0b60*/  IADD3.X R5, R7, UR14, RZ, P0, !PT ;  /* 0x0000000e07057c10 */ /* 0x000fc600087fe4ff */
[----:B------:R5:W-:Y:S04]  /*0b70*/  LDGSTS.E.BYPASS.LTC128B.128 [R246+0x5000], [R6.64] ;  /* 0x0500000006f67fae */ /* 0x000be8000b901d48 */
[----:B------:R3:W-:Y:S01]  /*0b80*/  LDGSTS.E.BYPASS.LTC128B.128 [R246+0x5800], [R4.64] ;  /* 0x0580000004f67fae */ /* 0x0007e2000b901d48 */
[----:B--2---:R-:W-:-:S04]  /*0b90*/  IADD3 R2, P0, R4, UR12, RZ ;  /* 0x0000000c04027c10 */ /* 0x004fc8000ff1e0ff */
[----:B------:R-:W-:-:S05]  /*0ba0*/  IADD3.X R3, R5, UR14, RZ, P0, !PT ;  /* 0x0000000e05037c10 */ /* 0x000fca00087fe4ff */
[----:B------:R2:W-:Y:S01]  /*0bb0*/  LDGSTS.E.BYPASS.LTC128B.128 [R246+0x6000], [R2.64] ;  /* 0x0600000002f67fae */ /* 0x0005e2000b901d48 */
[----:B----4-:R-:W-:Y:S02]  /*0bc0*/  LEA.HI R10, R21, R22, RZ, 0x5 ;  /* 0x00000016150a7211 */ /* 0x010fe400078f28ff */
[----:B-1----:R-:W-:-:S04]  /*0bd0*/  IADD3 R8, P0, R2, UR12, RZ ;  /* 0x0000000c02087c10 */ /* 0x002fc8000ff1e0ff */
[----:B------:R-:W-:Y:S02]  /*0be0*/  IADD3.X R9, R3, UR14, RZ, P0, !PT ;  /* 0x0000000e03097c10 */ /* 0x000fe400087fe4ff */
[----:B-----5:R-:W-:Y:S01]  /*0bf0*/  IADD3 R6, P0, R8, UR12, RZ ;  /* 0x0000000c08067c10 */ /* 0x020fe2000ff1e0ff */
[----:B---3--:R-:W-:Y:S02]  /*0c00*/  IMAD.WIDE.U32 R4, R15, c[0x0][0x1a0], RZ ;  /* 0x000068000f047a25 */ /* 0x008fe400078e00ff */
[----:B------:R1:W-:Y:S01]  /*0c10*/  LDGSTS.E.BYPASS.LTC128B.128 [R246+0x6800], [R8.64] ;  /* 0x0680000008f67fae */ /* 0x0003e2000b901d48 */
[----:B------:R-:W-:-:S05]  /*0c20*/  IADD3.X R7, R9, UR14, RZ, P0, !PT ;  /* 0x0000000e09077c10 */ /* 0x000fca00087fe4ff */
[----:B------:R3:W-:Y:S01]  /*0c30*/  LDGSTS.E.BYPASS.LTC128B.128 [R246+0x7000], [R6.64] ;  /* 0x0700000006f67fae */ /* 0x0007e2000b901d48 */
[----:B--2---:R-:W-:-:S04]  /*0c40*/  IADD3 R2, P0, R6, UR12, RZ ;  /* 0x0000000c06027c10 */ /* 0x004fc8000ff1e0ff */
[----:B------:R-:W-:-:S05]  /*0c50*/  IADD3.X R3, R7, UR14, RZ, P0, !PT ;  /* 0x0000000e07037c10 */ /* 0x000fca00087fe4ff */
[----:B------:R2:W-:Y:S04]  /*0c60*/  LDGSTS.E.BYPASS.LTC128B.128 [R246+0x7800], [R2.64] ;  /* 0x0780000002f67fae */ /* 0x0005e8000b901d48 */
[----:B------:R-:W0:Y:S01]  /*0c70*/  LDGDEPBAR ;  /* 0x00000000000079af */ /* 0x000e220000000000 */
[----:B---3--:R-:W-:Y:S02]  /*0c80*/  IADD3 R7, R25, R14, RZ ;  /* 0x0000000e19077210 */ /* 0x008fe40007ffe0ff */
[----:B------:R-:W-:-:S03]  /*0c90*/  LEA R6, P0, R4, R24, 0x7 ;  /* 0x0000001804067211 */ /* 0x000fc600078038ff */
[----:B------:R3:W-:Y:S01]  /*0ca0*/  STL [R1+0x54], R7 ;  /* 0x0000540701007387 */ /* 0x0007e20000100800 */
[----:B--2---:R-:W-:Y:S01]  /*0cb0*/  IMAD.SHL.U32 R3, R64, 0x40, RZ ;  /* 0x0000004040037824 */ /* 0x004fe200078e00ff */
[----:B------:R-:W-:-:S04]  /*0cc0*/  DEPBAR.LE SB0, 0x0 ;  /* 0x000080000000791a */ /* 0x000fc80000000000 */
[----:B------:R-:W-:Y:S01]  /*0cd0*/  IMAD.IADD R2, R5, 0x1, R0 ;  /* 0x0000000105027824 */ /* 0x000fe200078e0200 */
[----:B------:R-:W-:Y:S01]  /*0ce0*/  LOP3.LUT R0, R3, 0x1c0, RZ, 0xc0, !PT ;  /* 0x000001c003007812 */ /* 0x000fe200078ec0ff */
[----:B------:R-:W-:-:S03]  /*0cf0*/  IMAD.SHL.U32 R5, R65, 0x40, RZ ;  /* 0x0000004041057824 */ /* 0x000fc600078e00ff */
[----:B-1----:R-:W-:Y:S02]  /*0d00*/  LOP3.LUT R8, R0, 0x8, R20, 0xf8, !PT ;  /* 0x0000000800087812 */ /* 0x002fe400078ef814 */
[----:B------:R-:W-:Y:S02]  /*0d10*/  SHF.R.U32.HI R3, RZ, 0x3, R0 ;  /* 0x00000003ff037819 */ /* 0x000fe40000011600 */
[----:B---3--:R-:W-:Y:S01]  /*0d20*/  LEA.HI.X R7, R4, R7, R2, 0x7, P0 ;  /* 0x0000000704077211 */ /* 0x008fe200000f3c02 */
[----:B------:R-:W-:Y:S01]  /*0d30*/  IMAD.SHL.U32 R4, R19, 0x8, RZ ;  /* 0x0000000813047824 */ /* 0x000fe200078e00ff */
[----:B------:R-:W-:Y:S01]  /*0d40*/  BAR.SYNC.DEFER_BLOCKING 0x0 ;  /* 0x0000000000007b1d */ /* 0x000fe20000010000 */
[----:B------:R-:W-:Y:S02]  /*0d50*/  LEA R2, P0, R6, c[0x0][0x170], 0x1 ;  /* 0x00005c0006027a11 */ /* 0x000fe400078008ff */
[----:B------:R-:W-:Y:S02]  /*0d60*/  LOP3.LUT R0, R5, 0x1c0, RZ, 0xc0, !PT ;  /* 0x000001c005007812 */ /* 0x000fe400078ec0ff */
[----:B------:R-:W-:-:S02]  /*0d70*/  LOP3.LUT R8, R8, R3, RZ, 0x3c, !PT ;  /* 0x0000000308087212 */ /* 0x000fc400078e3cff */
[----:B------:R-:W-:Y:S02]  /*0d80*/  LEA.HI.X R3, R6, c[0x0][0x174], R7, 0x1, P0 ;  /* 0x00005d0006037a11 */ /* 0x000fe400000f0c07 */
[----:B------:R-:W-:Y:S02]  /*0d90*/  IADD3 R6, P0, R2, UR7, RZ ;  /* 0x0000000702067c10 */ /* 0x000fe4000ff1e0ff */
[----:B------:R-:W-:Y:S02]  /*0da0*/  LOP3.LUT R5, R0, 0x8, R4, 0xf8, !PT ;  /* 0x0000000800057812 */ /* 0x000fe400078ef804 */
[----:B------:R-:W-:Y:S01]  /*0db0*/  SHF.R.U32.HI R4, RZ, 0x3, R0 ;  /* 0x00000003ff047819 */ /* 0x000fe20000011600 */
[----:B------:R-:W-:Y:S01]  /*0dc0*/  IMAD R0, R19, 0x200, R8 ;  /* 0x0000020013007824 */ /* 0x000fe200078e0208 */
[----:B------:R-:W-:Y:S02]  /*0dd0*/  IADD3 R8, P1, R6, UR7, RZ ;  /* 0x0000000706087c10 */ /* 0x000fe4000ff3e0ff */
[----:B------:R-:W-:-:S02]  /*0de0*/  IADD3.X R7, R3, UR5, RZ, P0, !PT ;  /* 0x0000000503077c10 */ /* 0x000fc400087fe4ff */
[----:B------:R-:W-:Y:S02]  /*0df0*/  LOP3.LUT R230, R5, R4, RZ, 0x3c, !PT ;  /* 0x0000000405e67212 */ /* 0x000fe400078e3cff */
[----:B------:R-:W-:Y:S02]  /*0e00*/  IADD3 R4, P0, R8, UR7, RZ ;  /* 0x0000000708047c10 */ /* 0x000fe4000ff1e0ff */
[----:B------:R-:W-:Y:S01]  /*0e10*/  IADD3.X R9, R7, UR5, RZ, P1, !PT ;  /* 0x0000000507097c10 */ /* 0x000fe20008ffe4ff */
[----:B------:R-:W-:Y:S01]  /*0e20*/  @!PT LDS RZ, [RZ] ;  /* 0x00000000fffff984 */ /* 0x000fe20000000800 */
[----:B------:R-:W-:Y:S01]  /*0e30*/  @!PT LDS RZ, [RZ] ;  /* 0x00000000fffff984 */ /* 0x000fe20000000800 */
[----:B------:R-:W-:Y:S01]  /*0e40*/  @!PT LDS RZ, [RZ] ;  /* 0x00000000fffff984 */ /* 0x000fe20000000800 */
[----:B------:R1:W-:Y:S01]  /*0e50*/  LDGSTS.E.BYPASS.LTC128B.128 [R246+0x8000], [R2.64] ;  /* 0x0800000002f67fae */ /* 0x0003e2000b901d48 */
[----:B------:R-:W-:Y:S02]  /*0e60*/  LEA R233, R0, 0x4000, 0x1 ;  /* 0x0000400000e97811 */ /* 0x000fe400078e08ff */
[----:B------:R-:W-:Y:S01]  /*0e70*/  IADD3.X R5, R9, UR5, RZ, P0, !PT ;  /* 0x0000000509057c10 */ /* 0x000fe200087fe4ff */
[----:B------:R2:W-:Y:S01]  /*0e80*/  LDGSTS.E.BYPASS.LTC128B.128 [R246+0x8800], [R6.64] ;  /* 0x0880000006f67fae */ /* 0x0005e2000b901d48 */
[----:B------:R-:W-:-:S03]  /*0e90*/  IADD3 R238, R233, 0x40, RZ ;  /* 0x00000040e9ee7810 */ /* 0x000fc60007ffe0ff */
[----:B------:R3:W-:Y:S04]  /*0ea0*/  LDGSTS.E.BYPASS.LTC128B.128 [R246+0x9000], [R8.64] ;  /* 0x0900000008f67fae */ /* 0x0007e8000b901d48 */
[----:B------:R4:W-:Y:S01]  /*0eb0*/  LDGSTS.E.BYPASS.LTC128B.128 [R246+0x9800], [R4.64] ;  /* 0x0980000004f67fae */ /* 0x0009e2000b901d48 */
[----:B-1----:R-:W-:Y:S01]  /*0ec0*/  IMAD.SHL.U32 R3, R18, 0x40, RZ ;  /* 0x0000004012037824 */ /* 0x002fe200078e00ff */
[----:B------:R-:W-:Y:S02]  /*0ed0*/  IADD3 R2, P1, R4, UR7, RZ ;  /* 0x0000000704027c10 */ /* 0x000fe4000ff3e0ff */
[----:B--2---:R-:W-:Y:S02]  /*0ee0*/  SHF.R.S32.HI R7, RZ, 0x5, R10 ;  /* 0x00000005ff077819 */ /* 0x004fe4000001140a */
[----:B------:R-:W-:-:S02]  /*0ef0*/  LOP3.LUT R229, R3, 0xfffffe00, RZ, 0xc0, !PT ;  /* 0xfffffe0003e57812 */ /* 0x000fc400078ec0ff */
[----:B------:R-:W-:Y:S02]  /*0f00*/  IADD3 R6, P0, R2, UR7, RZ ;  /* 0x0000000702067c10 */ /* 0x000fe4000ff1e0ff */
[----:B------:R-:W-:Y:S01]  /*0f10*/  IADD3.X R3, R5, UR5, RZ, P1, !PT ;  /* 0x0000000505037c10 */ /* 0x000fe20008ffe4ff */
[----:B---3--:R-:W-:Y:S01]  /*0f20*/  IMAD R9, R7, 0x400, R229 ;  /* 0x0000040007097824 */ /* 0x008fe200078e02e5 */
[----:B----4-:R-:W-:Y:S02]  /*0f30*/  IADD3 R4, P1, R6, UR7, RZ ;  /* 0x0000000706047c10 */ /* 0x010fe4000ff3e0ff */
[----:B------:R-:W-:Y:S01]  /*0f40*/  IADD3.X R7, R3, UR5, RZ, P0, !PT ;  /* 0x0000000503077c10 */ /* 0x000fe200087fe4ff */
[----:B------:R1:W-:Y:S01]  /*0f50*/  LDGSTS.E.BYPASS.LTC128B.128 [R246+0xa000], [R2.64] ;  /* 0x0a00000002f67fae */ /* 0x0003e2000b901d48 */
[----:B------:R-:W-:Y:S02]  /*0f60*/  IADD3 R8, P0, R4, UR7, RZ ;  /* 0x0000000704087c10 */ /* 0x000fe4000ff1e0ff */
[----:B------:R-:W-:Y:S01]  /*0f70*/  IADD3.X R5, R7, UR5, RZ, P1, !PT ;  /* 0x0000000507057c10 */ /* 0x000fe20008ffe4ff */
[----:B------:R2:W-:Y:S01]  /*0f80*/  LDGSTS.E.BYPASS.LTC128B.128 [R246+0xa800], [R6.64] ;  /* 0x0a80000006f67fae */ /* 0x0005e2000b901d48 */
[----:B------:R-:W-:-:S03]  /*0f90*/  LOP3.LUT P1, RZ, R65, 0x2, RZ, 0xc0, !PT ;  /* 0x0000000241ff7812 */ /* 0x000fc6000782c0ff */
[----:B------:R2:W-:Y:S01]  /*0fa0*/  LDGSTS.E.BYPASS.LTC128B.128 [R246+0xb000], [R4.64] ;  /* 0x0b00000004f67fae */ /* 0x0005e2000b901d48 */
[----:B-1----:R-:W-:Y:S01]  /*0fb0*/  IMAD.IADD R2, R9, 0x1, R230 ;  /* 0x0000000109027824 */ /* 0x002fe200078e02e6 */
[----:B------:R-:W-:Y:S01]  /*0fc0*/  IADD3.X R9, R5, UR5, RZ, P0, !PT ;  /* 0x0000000505097c10 */ /* 0x000fe200087fe4ff */
[----:B------:R-:W-:Y:S01]  /*0fd0*/  IMAD.SHL.U32 R3, R0, 0x2, RZ ;  /* 0x0000000200037824 */ /* 0x000fe200078e00ff */
[----:B------:R-:W-:Y:S01]  /*0fe0*/  LOP3.LUT P0, RZ, R64, 0x2, RZ, 0xc0, !PT ;  /* 0x0000000240ff7812 */ /* 0x000fe2000780c0ff */
[----:B------:R-:W-:Y:S02]  /*0ff0*/  IMAD.SHL.U32 R234, R2, 0x2, RZ ;  /* 0x0000000202ea7824 */ /* 0x000fe400078e00ff */
[----:B------:R1:W-:Y:S04]  /*1000*/  LDGSTS.E.BYPASS.LTC128B.128 [R246+0xb800], [R8.64] ;  /* 0x0b80000008f67fae */ /* 0x0003e8000b901d48 */
[----:B------:R-:W-:Y:S04]  /*1010*/  LDSM.16.M88.4 R24, [R3+0x4000] ;  /* 0x004000000318783b */ /* 0x000fe80000000200 */
[----:B--2---:R-:W2:Y:S04]  /*1020*/  LDSM.16.M88.4 R4, [R234+0x2000] ;  /* 0x00200000ea04783b */ /* 0x004ea80000000200 */
[----:B------:R-:W-:Y:S04]  /*1030*/  LDSM.16.M88.4 R20, [R3+0x4800] ;  /* 0x004800000314783b */ /* 0x000fe80000000200 */
[----:B------:R-:W-:Y:S04]  /*1040*/  LDSM.16.M88.4 R16, [R3+0x5000] ;  /* 0x005000000310783b */ /* 0x000fe80000000200 */
[----:B------:R-:W-:Y:S04]  /*1050*/  LDSM.16.M88.4 R12, [R3+0x5800] ;  /* 0x00580000030c783b */ /* 0x000fe80000000200 */
[----:B------:R-:W3:Y:S04]  /*1060*/  LDSM.16.M88.4 R28, [R3+0x6000] ;  /* 0x00600000031c783b */ /* 0x000ee80000000200 */
[----:B-1----:R-:W1:Y:S04]  /*1070*/  LDSM.16.M88.4 R8, [R234] ;  /* 0x00000000ea08783b */ /* 0x002e680000000200 */
[----:B------:R-:W-:Y:S04]  /*1080*/  LDSM.16.M88.4 R32, [R3+0x6800] ;  /* 0x006800000320783b */ /* 0x000fe80000000200 */
[----:B------:R-:W4:Y:S04]  /*1090*/  LDSM.16.M88.4 R36, [R3+0x7000] ;  /* 0x007000000324783b */ /* 0x000f280000000200 */
[----:B------:R5:W4:Y:S04]  /*10a0*/  LDSM.16.M88.4 R52, [R3+0x7800] ;  /* 0x007800000334783b */ /* 0x000b280000000200 */
[----:B------:R-:W0:Y:S01]  /*10b0*/  LDGDEPBAR ;  /* 0x00000000000079af */ /* 0x000e220000000000 */
[C---:B--2---:R-:W-:Y:S08]  /*10c0*/  HMMA.16816.F32 R56, R4.reuse, R24, RZ ;  /* 0x000000180438723c */ /* 0x044ff000000018ff */
[----:B------:R-:W-:Y:S01]  /*10d0*/  HMMA.16816.F32 R100, R4, R26, RZ ;  /* 0x0000001a0464723c */ /* 0x000fe200000018ff */
[----:B-----5:R-:W-:-:S07]  /*10e0*/  IMAD.MOV.U32 R3, RZ, RZ, 0x20 ;  /* 0x00000020ff037424 */ /* 0x020fce00078e00ff */
[----:B---3--:R-:W-:Y:S01]  /*10f0*/  HMMA.16816.F32 R76, R4, R28, RZ ;  /* 0x0000001c044c723c */ /* 0x008fe200000018ff */
[C---:B------:R-:W-:Y:S02]  /*1100*/  SEL R2, R3.reuse, 0xffffffe0, !P0 ;  /* 0xffffffe003027807 */ /* 0x040fe40004000000 */
[----:B------:R-:W-:-:S05]  /*1110*/  SEL R0, R3, 0xffffffe0, !P1 ;  /* 0xffffffe003007807 */ /* 0x000fca0004800000 */
[C---:B-1----:R-:W-:Y:S01]  /*1120*/  HMMA.16816.F32 R220, R8.reuse, R24, RZ ;  /* 0x0000001808dc723c */ /* 0x042fe200000018ff */
[----:B------:R-:W-:Y:S01]  /*1130*/  IMAD.IADD R232, R233, 0x1, R2 ;  /* 0x00000001e9e87824 */ /* 0x000fe200078e0202 */
[----:B------:R-:W-:Y:S01]  /*1140*/  LOP3.LUT P0, RZ, R64, 0x4, RZ, 0xc0, !PT ;  /* 0x0000000440ff7812 */ /* 0x000fe2000780c0ff */
[----:B------:R-:W-:Y:S01]  /*1150*/  IMAD.IADD R237, R234, 0x1, R0 ;  /* 0x00000001eaed7824 */ /* 0x000fe200078e0200 */
[----:B------:R-:W-:Y:S02]  /*1160*/  LOP3.LUT P1, RZ, R65, 0x4, RZ, 0xc0, !PT ;  /* 0x0000000441ff7812 */ /* 0x000fe4000782c0ff */
[----:B------:R-:W-:Y:S02]  /*1170*/  LDSM.16.M88.4 R44, [R232+0x800] ;  /* 0x00080000e82c783b */ /* 0x000fe40000000200 */
[----:B------:R-:W-:Y:S02]  /*1180*/  HMMA.16816.F32 R216, R8, R26, RZ ;  /* 0x0000001a08d8723c */ /* 0x000fe400000018ff */
[----:B------:R-:W-:Y:S04]  /*1190*/  LDSM.16.M88.4 R48, [R232] ;  /* 0x00000000e830783b */ /* 0x000fe80000000200 */
[----:B------:R-:W-:Y:S01]  /*11a0*/  LDSM.16.M88.4 R40, [R232+0x1000] ;  /* 0x00100000e828783b */ /* 0x000fe20000000200 */
[----:B------:R-:W-:Y:S01]  /*11b0*/  @P0 IADD3 R238, R233, -0x40, RZ ;  /* 0xffffffc0e9ee0810 */ /* 0x000fe20007ffe0ff */
[C---:B----4-:R-:W-:Y:S01]  /*11c0*/  HMMA.16816.F32 R92, R4.reuse, R36, RZ ;  /* 0x00000024045c723c */ /* 0x050fe200000018ff */
[----:B------:R-:W-:Y:S01]  /*11d0*/  ISETP.GE.AND P0, PT, R228, 0x81, PT ;  /* 0x00000081e400780c */ /* 0x000fe20003f06270 */
[----:B------:R-:W-:Y:S01]  /*11e0*/  LDSM.16.M88.4 R24, [R232+0x3000] ;  /* 0x00300000e818783b */ /* 0x000fe20000000200 */
[----:B------:R-:W-:Y:S01]  /*11f0*/  IADD3 R245, R238, 0x800, RZ ;  /* 0x00000800eef57810 */ /* 0x000fe20007ffe0ff */
[----:B------:R-:W-:Y:S01]  /*1200*/  IMAD.IADD R231, R2, 0x1, R238 ;  /* 0x0000000102e77824 */ /* 0x000fe200078e02ee */
[----:B------:R-:W-:Y:S01]  /*1210*/  LOP3.LUT R2, R230, R229, RZ, 0xfc, !PT ;  /* 0x000000e5e6027212 */ /* 0x000fe200078efcff */
[----:B------:R-:W-:Y:S01]  /*1220*/  LDSM.16.M88.4 R116, [R238+0x2000] ;  /* 0x00200000ee74783b */ /* 0x000fe20000000200 */
[C---:B------:R-:W-:Y:S01]  /*1230*/  IADD3 R244, R238.reuse, 0x1000, RZ ;  /* 0x00001000eef47810 */ /* 0x040fe20007ffe0ff */
[----:B------:R-:W-:Y:S01]  /*1240*/  HMMA.16816.F32 R212, R4, R38, RZ ;  /* 0x0000002604d4723c */ /* 0x000fe200000018ff */
[----:B------:R-:W-:Y:S01]  /*1250*/  IADD3 R239, R238, 0x3800, RZ ;  /* 0x00003800eeef7810 */ /* 0x000fe20007ffe0ff */
[----:B------:R-:W-:Y:S04]  /*1260*/  LDSM.16.M88.4 R84, [R238] ;  /* 0x00000000ee54783b */ /* 0x000fe80000000200 */
[----:B------:R-:W-:Y:S02]  /*1270*/  LDSM.16.M88.4 R124, [R238+0x2800] ;  /* 0x00280000ee7c783b */ /* 0x000fe40000000200 */
[C---:B------:R-:W-:Y:S02]  /*1280*/  HMMA.16816.F32 R184, R8.reuse, R20, RZ ;  /* 0x0000001408b8723c */ /* 0x040fe400000018ff */
[----:B------:R-:W-:Y:S04]  /*1290*/  LDSM.16.M88.4 R136, [R238+0x3000] ;  /* 0x00300000ee88783b */ /* 0x000fe80000000200 */
[----:B------:R-:W-:Y:S02]  /*12a0*/  LDSM.16.M88.4 R80, [R238+0x800] ;  /* 0x00080000ee50783b */ /* 0x000fe40000000200 */
[C---:B------:R-:W-:Y:S02]  /*12b0*/  HMMA.16816.F32 R208, R8.reuse, R22, RZ ;  /* 0x0000001608d0723c */ /* 0x040fe400000018ff */
[----:B------:R-:W-:Y:S06]  /*12c0*/  LDSM.16.M88.4 R140, [R238+0x3800] ;  /* 0x00380000ee8c783b */ /* 0x000fec0000000200 */
[C---:B------:R-:W-:Y:S08]  /*12d0*/  HMMA.16816.F32 R176, R8.reuse, R16, RZ ;  /* 0x0000001008b0723c */ /* 0x040ff000000018ff */
        /* <DEDUP_REMOVED lines=8> */
[C---:B------:R-:W-:Y:S01]  /*1360*/  HMMA.16816.F32 R148, R8.reuse, R38, RZ ;  /* 0x000000260894723c */ /* 0x040fe200000018ff */
[----:B------:R-:W-:Y:S07]  /*1370*/  LDSM.16.M88.4 R36, [R232+0x1800] ;  /* 0x00180000e824783b */ /* 0x000fee0000000200 */
[C---:B------:R-:W-:Y:S08]  /*1380*/  HMMA.16816.F32 R144, R8.reuse, R52, RZ ;  /* 0x000000340890723c */ /* 0x040ff000000018ff */
[----:B------:R-:W-:Y:S01]  /*1390*/  HMMA.16816.F32 R132, R8, R54, RZ ;  /* 0x000000360884723c */ /* 0x000fe200000018ff */
[----:B------:R-:W1:Y:S07]  /*13a0*/  LDSM.16.M88.4 R8, [R237] ;  /* 0x00000000ed08783b */ /* 0x000e6e0000000200 */
[C---:B------:R-:W-:Y:S01]  /*13b0*/  HMMA.16816.F32 R180, R4.reuse, R30, RZ ;  /* 0x0000001e04b4723c */ /* 0x040fe200000018ff */
[----:B------:R-:W2:Y:S07]  /*13c0*/  LDSM.16.M88.4 R28, [R232+0x2800] ;  /* 0x00280000e81c783b */ /* 0x000eae0000000200 */
[C---:B------:R-:W-:Y:S08]  /*13d0*/  HMMA.16816.F32 R72, R4.reuse, R12, RZ ;  /* 0x0000000c0448723c */ /* 0x040ff000000018ff */
[C---:B------:R-:W-:Y:S01]  /*13e0*/  HMMA.16816.F32 R172, R4.reuse, R14, RZ ;  /* 0x0000000e04ac723c */ /* 0x040fe200000018ff */
[----:B------:R-:W3:Y:S07]  /*13f0*/  LDSM.16.M88.4 R12, [R237+0x2000] ;  /* 0x00200000ed0c783b */ /* 0x000eee0000000200 */
[C---:B------:R-:W-:Y:S08]  /*1400*/  HMMA.16816.F32 R88, R4.reuse, R32, RZ ;  /* 0x000000200458723c */ /* 0x040ff000000018ff */
[C---:B------:R-:W-:Y:S01]  /*1410*/  HMMA.16816.F32 R196, R4.reuse, R34, RZ ;  /* 0x0000002204c4723c */ /* 0x040fe200000018ff */
[----:B------:R-:W4:Y:S07]  /*1420*/  LDSM.16.M88.4 R32, [R232+0x2000] ;  /* 0x00200000e820783b */ /* 0x000f2e0000000200 */
[C---:B------:R-:W-:Y:S08]  /*1430*/  HMMA.16816.F32 R68, R4.reuse, R20, RZ ;  /* 0x000000140444723c */ /* 0x040ff000000018ff */
[C---:B------:R-:W-:Y:S08]  /*1440*/  HMMA.16816.F32 R60, R4.reuse, R16, RZ ;  /* 0x00000010043c723c */ /* 0x040ff000000018ff */
[C---:B------:R-:W-:Y:S08]  /*1450*/  HMMA.16816.F32 R96, R4.reuse, R52, RZ ;  /* 0x000000340460723c */ /* 0x040ff000000018ff */
[C---:B------:R-:W-:Y:S08]  /*1460*/  HMMA.16816.F32 R104, R4.reuse, R22, RZ ;  /* 0x000000160468723c */ /* 0x040ff000000018ff */
[C---:B------:R-:W-:Y:S01]  /*1470*/  HMMA.16816.F32 R112, R4.reuse, R18, RZ ;  /* 0x000000120470723c */ /* 0x040fe200000018ff */
[----:B------:R-:W5:Y:S07]  /*1480*/  LDSM.16.M88.4 R16, [R232+0x3800] ;  /* 0x00380000e810783b */ /* 0x000f6e0000000200 */
[----:B------:R-:W-:Y:S07]  /*1490*/  HMMA.16816.F32 R192, R4, R54, RZ ;  /* 0x0000003604c0723c */ /* 0x000fee00000018ff */
[----:B------:R-:W-:Y:S01]  /*14a0*/  IMAD.MOV.U32 R4, RZ, RZ, 0x40 ;  /* 0x00000040ff047424 */ /* 0x000fe200078e00ff */
[----:B-1----:R-:W-:Y:S04]  /*14b0*/  HMMA.16816.F32 R164, R8, R36, R164 ;  /* 0x0000002408a4723c */ /* 0x002fe800000018a4 */
[----:B------:R-:W-:-:S04]  /*14c0*/  SEL R4, R4, 0xffffffc0, !P1 ;  /* 0xffffffc004047807 */ /* 0x000fc80004800000 */
[----:B--2---:R-:W-:Y:S01]  /*14d0*/  HMMA.16816.F32 R156, R8, R28, R156 ;  /* 0x0000001c089c723c */ /* 0x004fe2000000189c */
[----:B------:R-:W-:-:S05]  /*14e0*/  IADD3 R235, R234, R4, RZ ;  /* 0x00000004eaeb7210 */ /* 0x000fca0007ffe0ff */
[----:B------:R-:W1:Y:S01]  /*14f0*/  LDSM.16.M88.4 R20, [R235+0x2000] ;  /* 0x00200000eb14783b */ /* 0x000e620000000200 */
[----:B------:R-:W-:Y:S01]  /*1500*/  IMAD.IADD R236, R0, 0x1, R235 ;  /* 0x0000000100ec7824 */ /* 0x000fe200078e02eb */
[C---:B---3--:R-:W-:Y:S08]  /*1510*/  HMMA.16816.F32 R120, R12.reuse, R44, R68 ;  /* 0x0000002c0c78723c */ /* 0x048ff00000001844 */
[C---:B------:R-:W-:Y:S01]  /*1520*/  HMMA.16816.F32 R68, R12.reuse, R36, R72 ;  /* 0x000000240c44723c */ /* 0x040fe20000001848 */
[----:B------:R-:W2:Y:S06]  /*1530*/  LDSM.16.M88.4 R72, [R238+0x1800] ;  /* 0x00180000ee48783b */ /* 0x000eac0000000200 */
[----:B------:R-:W-:Y:S01]  /*1540*/  IMAD.MOV.U32 R37, RZ, RZ, R166 ;  /* 0x000000ffff257224 */ /* 0x000fe200078e00a6 */
[----:B------:R-:W-:Y:S01]  /*1550*/  HMMA.16816.F32 R128, R12, R48, R56 ;  /* 0x000000300c80723c */ /* 0x000fe20000001838 */
[----:B------:R-:W-:-:S07]  /*1560*/  IMAD.MOV.U32 R36, RZ, RZ, R167 ;  /* 0x000000ffff247224 */ /* 0x000fce00078e00a7 */
[----:B------:R-:W-:Y:S07]  /*1570*/  HMMA.16816.F32 R240, R8, R48, R220 ;  /* 0x0000003008f0723c */ /* 0x000fee00000018dc */
[----:B------:R-:W-:Y:S01]  /*1580*/  IMAD.MOV.U32 R49, RZ, RZ, R164 ;  /* 0x000000ffff317224 */ /* 0x000fe200078e00a4 */
[----:B------:R-:W-:Y:S01]  /*1590*/  HMMA.16816.F32 R108, R12, R40, R60 ;  /* 0x000000280c6c723c */ /* 0x000fe2000000183c */
[----:B------:R-:W-:-:S07]  /*15a0*/  IMAD.MOV.U32 R48, RZ, RZ, R165 ;  /* 0x000000ffff307224 */ /* 0x000fce00078e00a5 */
[----:B----4-:R-:W-:Y:S07]  /*15b0*/  HMMA.16816.F32 R164, R8, R32, R160 ;  /* 0x0000002008a4723c */ /* 0x010fee00000018a0 */
[----:B------:R-:W-:Y:S01]  /*15c0*/  MOV R163, R156 ;  /* 0x0000009c00a37202 */ /* 0x000fe20000000f00 */
[----:B------:R-:W-:Y:S01]  /*15d0*/  HMMA.16816.F32 R60, R12, R28, R88 ;  /* 0x0000001c0c3c723c */ /* 0x000fe20000001858 */
[----:B------:R-:W-:-:S06]  /*15e0*/  IMAD.MOV.U32 R162, RZ, RZ, R157 ;  /* 0x000000ffffa27224 */ /* 0x000fcc00078e009d */
[----:B------:R-:W-:Y:S01]  /*15f0*/  IMAD.MOV.U32 R29, RZ, RZ, R158 ;  /* 0x000000ffff1d7224 */ /* 0x000fe200078e009e */
[----:B------:R-:W-:Y:S01]  /*1600*/  HMMA.16816.F32 R176, R8, R40, R176 ;  /* 0x0000002808b0723c */ /* 0x000fe200000018b0 */
[----:B------:R-:W-:-:S07]  /*1610*/  IMAD.MOV.U32 R28, RZ, RZ, R159 ;  /* 0x000000ffff1c7224 */ /* 0x000fce00078e009f */
[----:B------:R-:W-:Y:S01]  /*1620*/  HMMA.16816.F32 R64, R12, R32, R76 ;  /* 0x000000200c40723c */ /* 0x000fe2000000184c */
[----:B------:R-:W3:Y:S01]  /*1630*/  LDSM.16.M88.4 R76, [R238+0x1000] ;  /* 0x00100000ee4c783b */ /* 0x000ee20000000200 */
[----:B------:R-:W-:Y:S02]  /*1640*/  IMAD.MOV.U32 R161, RZ, RZ, R164 ;  /* 0x000000ffffa17224 */ /* 0x000fe400078e00a4 */
[----:B------:R-:W-:-:S03]  /*1650*/  IMAD.MOV.U32 R160, RZ, RZ, R165 ;  /* 0x000000ffffa07224 */ /* 0x000fc600078e00a5 */
[----:B------:R-:W-:Y:S01]  /*1660*/  IMAD.MOV.U32 R33, RZ, RZ, R166 ;  /* 0x000000ffff217224 */ /* 0x000fe200078e00a6 */
[----:B------:R-:W-:Y:S01]  /*1670*/  HMMA.16816.F32 R156, R8, R24, R152 ;  /* 0x00000018089c723c */ /* 0x000fe20000001898 */
[----:B------:R-:W-:-:S07]  /*1680*/  IMAD.MOV.U32 R32, RZ, RZ, R167 ;  /* 0x000000ffff207224 */ /* 0x000fce00078e00a7 */
[----:B------:R-:W-:Y:S01]  /*1690*/  HMMA.16816.F32 R88, R12, R42, R112 ;  /* 0x0000002a0c58723c */ /* 0x000fe20000001870 */
[----:B------:R-:W-:Y:S02]  /*16a0*/  IMAD.MOV.U32 R41, RZ, RZ, R178 ;  /* 0x000000ffff297224 */ /* 0x000fe400078e00b2 */
[----:B------:R-:W-:-:S05]  /*16b0*/  IMAD.MOV.U32 R40, RZ, RZ, R179 ;  /* 0x000000ffff287224 */ /* 0x000fca00078e00b3 */
[C---:B------:R-:W-:Y:S08]  /*16c0*/  HMMA.16816.F32 R56, R12.reuse, R24, R92 ;  /* 0x000000180c38723c */ /* 0x040ff0000000185c */
[----:B-----5:R-:W-:Y:S01]  /*16d0*/  HMMA.16816.F32 R52, R12, R16, R96 ;  /* 0x000000100c34723c */ /* 0x020fe20000001860 */
[----:B------:R-:W-:Y:S02]  /*16e0*/  IMAD.MOV.U32 R154, RZ, RZ, R156 ;  /* 0x000000ffff9a7224 */ /* 0x000fe400078e009c */
[----:B------:R-:W-:-:S02]  /*16f0*/  IMAD.MOV.U32 R153, RZ, RZ, R157 ;  /* 0x000000ffff997224 */ /* 0x000fc400078e009d */
[----:B------:R-:W-:Y:S02]  /*1700*/  IMAD.MOV.U32 R152, RZ, RZ, R158 ;  /* 0x000000ffff987224 */ /* 0x000fe400078e009e */
[----:B------:R-:W-:Y:S01]  /*1710*/  IMAD.MOV.U32 R25, RZ, RZ, R159 ;  /* 0x000000ffff197224 */ /* 0x000fe200078e009f */
[C---:B------:R-:W-:Y:S08]  /*1720*/  HMMA.16816.F32 R112, R12.reuse, R30, R196 ;  /* 0x0000001e0c70723c */ /* 0x040ff000000018c4 */
[C---:B------:R-:W-:Y:S08]  /*1730*/  HMMA.16816.F32 R96, R12.reuse, R50, R100 ;  /* 0x000000320c60723c */ /* 0x040ff00000001864 */
[----:B------:R-:W-:Y:S08]  /*1740*/  HMMA.16816.F32 R92, R12, R46, R104 ;  /* 0x0000002e0c5c723c */ /* 0x000ff00000001868 */
[----:B------:R-:W-:Y:S07]  /*1750*/  HMMA.16816.F32 R248, R8, R44, R184 ;  /* 0x0000002c08f8723c */ /* 0x000fee00000018b8 */
[----:B------:R-:W-:Y:S01]  /*1760*/  IMAD.MOV.U32 R45, RZ, RZ, R176 ;  /* 0x000000ffff2d7224 */ /* 0x000fe200078e00b0 */
[----:B------:R-:W-:Y:S01]  /*1770*/  HMMA.16816.F32 R104, R12, R38, R172 ;  /* 0x000000260c68723c */ /* 0x000fe200000018ac */
[----:B------:R-:W-:-:S07]  /*1780*/  IMAD.MOV.U32 R44, RZ, RZ, R177 ;  /* 0x000000ffff2c7224 */ /* 0x000fce00078e00b1 */
[C---:B------:R-:W-:Y:S08]  /*1790*/  HMMA.16816.F32 R100, R12.reuse, R34, R180 ;  /* 0x000000220c64723c */ /* 0x040ff000000018b4 */
[----:B------:R-:W-:Y:S08]  /*17a0*/  HMMA.16816.F32 R224, R12, R26, R212 ;  /* 0x0000001a0ce0723c */ /* 0x000ff000000018d4 */
[----:B------:R-:W-:Y:S08]  /*17b0*/  HMMA.16816.F32 R184, R8, R38, R200 ;  /* 0x0000002608b8723c */ /* 0x000ff000000018c8 */
[----:B------:R-:W-:Y:S08]  /*17c0*/  HMMA.16816.F32 R12, R12, R18, R192 ;  /* 0x000000120c0c723c */ /* 0x000ff000000018c0 */
[C---:B------:R-:W-:Y:S08]  /*17d0*/  HMMA.16816.F32 R144, R8.reuse, R16, R144 ;  /* 0x000000100890723c */ /* 0x040ff00000001890 */
[C---:B------:R-:W-:Y:S01]  /*17e0*/  HMMA.16816.F32 R200, R8.reuse, R18, R132 ;  /* 0x0000001208c8723c */ /* 0x040fe20000001884 */
[----:B------:R-:W4:Y:S07]  /*17f0*/  LDSM.16.M88.4 R16, [R235] ;  /* 0x00000000eb10783b */ /* 0x000f2e0000000200 */
[C---:B------:R-:W-:Y:S08]  /*1800*/  HMMA.16816.F32 R164, R8.reuse, R46, R208 ;  /* 0x0000002e08a4723c */ /* 0x040ff000000018d0 */
[----:B------:R-:W-:Y:S01]  /*1810*/  HMMA.16816.F32 R176, R8, R42, R204 ;  /* 0x0000002a08b0723c */ /* 0x000fe200000018cc */
[----:B------:R-:W-:-:S02]  /*1820*/  IMAD.MOV.U32 R24, RZ, RZ, R144 ;  /* 0x000000ffff187224 */ /* 0x000fc400078e0090 */
[----:B------:R-:W-:Y:S02]  /*1830*/  IMAD.MOV.U32 R6, RZ, RZ, R145 ;  /* 0x000000ffff067224 */ /* 0x000fe400078e0091 */
[----:B------:R-:W-:Y:S02]  /*1840*/  IMAD.MOV.U32 R5, RZ, RZ, R146 ;  /* 0x000000ffff057224 */ /* 0x000fe400078e0092 */
[----:B------:R-:W-:Y:S01]  /*1850*/  IMAD.MOV.U32 R3, RZ, RZ, R147 ;  /* 0x000000ffff037224 */ /* 0x000fe200078e0093 */
[----:B-1----:R-:W-:Y:S07]  /*1860*/  HMMA.16816.F32 R192, R20, R116, R64 ;  /* 0x0000007414c0723c */ /* 0x002fee0000001840 */
[----:B------:R-:W-:Y:S01]  /*1870*/  IMAD.MOV.U32 R66, RZ, RZ, R33 ;  /* 0x000000ffff427224 */ /* 0x000fe200078e0021 */
[----:B------:R-:W-:Y:S01]  /*1880*/  HMMA.16816.F32 R156, R8, R50, R216 ;  /* 0x00000032089c723c */ /* 0x000fe200000018d8 */
[----:B------:R-:W-:-:S02]  /*1890*/  IMAD.MOV.U32 R67, RZ, RZ, R32 ;  /* 0x000000ffff437224 */ /* 0x000fc400078e0020 */
[----:B------:R-:W-:Y:S02]  /*18a0*/  IMAD.MOV.U32 R64, RZ, RZ, R161 ;  /* 0x000000ffff407224 */ /* 0x000fe400078e00a1 */
[----:B------:R-:W-:-:S03]  /*18b0*/  IMAD.MOV.U32 R65, RZ, RZ, R160 ;  /* 0x000000ffff417224 */ /* 0x000fc600078e00a0 */
[C---:B------:R-:W-:Y:S01]  /*18c0*/  HMMA.16816.F32 R188, R8.reuse, R34, R188 ;  /* 0x0000002208bc723c */ /* 0x040fe200000018bc */
[----:B------:R-:W-:Y:S07]  /*18d0*/  LDSM.16.M88.4 R32, [R231+0x2800] ;  /* 0x00280000e720783b */ /* 0x000fee0000000200 */
[C---:B------:R-:W-:Y:S08]  /*18e0*/  HMMA.16816.F32 R204, R8.reuse, R30, R168 ;  /* 0x0000001e08cc723c */ /* 0x040ff000000018a8 */
[----:B------:R-:W-:Y:S01]  /*18f0*/  HMMA.16816.F32 R208, R8, R26, R148 ;  /* 0x0000001a08d0723c */ /* 0x000fe20000001894 */
[----:B------:R-:W1:Y:S07]  /*1900*/  LDSM.16.M88.4 R8, [R236+0x2000] ;  /* 0x00200000ec08783b */ /* 0x000e6e0000000200 */
[C---:B--2---:R-:W-:Y:S07]  /*1910*/  HMMA.16816.F32 R212, R20.reuse, R72, R68 ;  /* 0x0000004814d4723c */ /* 0x044fee0000001844 */
[----:B------:R-:W-:Y:S01]  /*1920*/  IMAD.MOV.U32 R70, RZ, RZ, R29 ;  /* 0x000000ffff467224 */ /* 0x000fe200078e001d */
[----:B------:R-:W-:Y:S01]  /*1930*/  HMMA.16816.F32 R196, R20, R84, R128 ;  /* 0x0000005414c4723c */ /* 0x000fe20000001880 */
[----:B------:R-:W-:-:S02]  /*1940*/  IMAD.MOV.U32 R71, RZ, RZ, R28 ;  /* 0x000000ffff477224 */ /* 0x000fc400078e001c */
[----:B------:R-:W2:Y:S01]  /*1950*/  LDSM.16.M88.4 R28, [R231+0x3000] ;  /* 0x00300000e71c783b */ /* 0x000ea20000000200 */
[----:B------:R-:W-:Y:S02]  /*1960*/  IMAD.MOV.U32 R68, RZ, RZ, R163 ;  /* 0x000000ffff447224 */ /* 0x000fe400078e00a3 */
[----:B------:R-:W-:Y:S02]  /*1970*/  IMAD.MOV.U32 R69, RZ, RZ, R162 ;  /* 0x000000ffff457224 */ /* 0x000fe400078e00a2 */
[C---:B------:R-:W-:Y:S07]  /*1980*/  HMMA.16816.F32 R180, R20.reuse, R124, R60 ;  /* 0x0000007c14b4723c */ /* 0x040fee000000183c */
[----:B------:R-:W-:Y:S01]  /*1990*/  IMAD.MOV.U32 R60, RZ, RZ, R154 ;  /* 0x000000ffff3c7224 */ /* 0x000fe200078e009a */
[----:B------:R-:W-:Y:S01]  /*19a0*/  HMMA.16816.F32 R128, R20, R126, R112 ;  /* 0x0000007e1480723c */ /* 0x000fe20000001870 */
[----:B------:R-:W-:Y:S01]  /*19b0*/  MOV R61, R153 ;  /* 0x00000099003d7202 */ /* 0x000fe20000000f00 */
[----:B------:R-:W-:-:S02]  /*19c0*/  IMAD.MOV.U32 R62, RZ, RZ, R152 ;  /* 0x000000ffff3e7224 */ /* 0x000fc400078e0098 */
[----:B------:R-:W-:-:S04]  /*19d0*/  IMAD.MOV.U32 R63, RZ, RZ, R25 ;  /* 0x000000ffff3f7224 */ /* 0x000fc800078e0019 */
[C---:B------:R-:W-:Y:S07]  /*19e0*/  HMMA.16816.F32 R172, R20.reuse, R136, R56 ;  /* 0x0000008814ac723c */ /* 0x040fee0000001838 */
[----:B------:R-:W-:Y:S01]  /*19f0*/  IMAD.MOV.U32 R56, RZ, RZ, R49 ;  /* 0x000000ffff387224 */ /* 0x000fe200078e0031 */
[----:B------:R-:W-:Y:S01]  /*1a00*/  HMMA.16816.F32 R216, R20, R80, R120 ;  /* 0x0000005014d8723c */ /* 0x000fe20000001878 */
[----:B------:R-:W-:Y:S01]  /*1a10*/  IMAD.MOV.U32 R57, RZ, RZ, R48 ;  /* 0x000000ffff397224 */ /* 0x000fe200078e0030 */
[----:B------:R-:W-:Y:S01]  /*1a20*/  MOV R58, R37 ;  /* 0x00000025003a7202 */ /* 0x000fe20000000f00 */
[----:B------:R-:W5:Y:S01]  /*1a30*/  LDSM.16.M88.4 R48, [R231+0x800] ;  /* 0x00080000e730783b */ /* 0x000f620000000200 */
[----:B------:R-:W-:-:S03]  /*1a40*/  IMAD.MOV.U32 R59, RZ, RZ, R36 ;  /* 0x000000ffff3b7224 */ /* 0x000fc600078e0024 */
[----:B------:R-:W-:Y:S01]  /*1a50*/  LDSM.16.M88.4 R36, [R231+0x2000] ;  /* 0x00200000e724783b */ /* 0x000fe20000000200 */
[C---:B------:R-:W-:Y:S07]  /*1a60*/  HMMA.16816.F32 R152, R20.reuse, R82, R92 ;  /* 0x000000521498723c */ /* 0x040fee000000185c */
[----:B------:R-:W-:Y:S01]  /*1a70*/  IMAD.MOV.U32 R94, RZ, RZ, R41 ;  /* 0x000000ffff5e7224 */ /* 0x000fe200078e0029 */
[----:B------:R-:W-:Y:S01]  /*1a80*/  HMMA.16816.F32 R120, R20, R138, R224 ;  /* 0x0000008a1478723c */ /* 0x000fe200000018e0 */
[----:B------:R-:W-:-:S02]  /*1a90*/  IMAD.MOV.U32 R95, RZ, RZ, R40 ;  /* 0x000000ffff5f7224 */ /* 0x000fc400078e0028 */
[----:B------:R-:W-:Y:S01]  /*1aa0*/  IMAD.MOV.U32 R92, RZ, RZ, R45 ;  /* 0x000000ffff5c7224 */ /* 0x000fe200078e002d */
[----:B------:R-:W-:Y:S01]  /*1ab0*/  LDSM.16.M88.4 R40, [R231+0x1800] ;  /* 0x00180000e728783b */ /* 0x000fe20000000200 */
[----:B------:R-:W-:Y:S02]  /*1ac0*/  IMAD.MOV.U32 R93, RZ, RZ, R44 ;  /* 0x000000ffff5d7224 */ /* 0x000fe400078e002c */
[----:B------:R-:W-:Y:S01]  /*1ad0*/  IMAD.MOV.U32 R224, RZ, RZ, R24 ;  /* 0x000000ffffe07224 */ /* 0x000fe200078e0018 */
[----:B------:R-:W-:Y:S01]  /*1ae0*/  HMMA.16816.F32 R168, R20, R140, R52 ;  /* 0x0000008c14a8723c */ /* 0x000fe20000001834 */
[----:B------:R-:W1:Y:S01]  /*1af0*/  LDSM.16.M88.4 R52, [R231] ;  /* 0x00000000e734783b */ /* 0x000e620000000200 */
[----:B------:R-:W-:Y:S02]  /*1b00*/  IMAD.MOV.U32 R225, RZ, RZ, R6 ;  /* 0x000000ffffe17224 */ /* 0x000fe400078e0006 */
[----:B------:R-:W-:Y:S01]  /*1b10*/  IMAD.MOV.U32 R226, RZ, RZ, R5 ;  /* 0x000000ffffe27224 */ /* 0x000fe200078e0005 */
[----:B------:R-:W1:Y:S01]  /*1b20*/  LDSM.16.M88.4 R24, [R231+0x3800] ;  /* 0x00380000e718783b */ /* 0x000e620000000200 */
[----:B------:R-:W-:-:S02]  /*1b30*/  IMAD.MOV.U32 R227, RZ, RZ, R3 ;  /* 0x000000ffffe37224 */ /* 0x000fc400078e0003 */
[----:B------:R-:W-:Y:S01]  /*1b40*/  HMMA.16816.F32 R112, R20, R142, R12 ;  /* 0x0000008e1470723c */ /* 0x000fe2000000180c */
[----:B------:R-:W1:Y:S04]  /*1b50*/  LDSM.16.M88.4 R44, [R231+0x1000] ;  /* 0x00100000e72c783b */ /* 0x000e680000000200 */
[----:B------:R-:W1:Y:S01]  /*1b60*/  LDSM.16.M88.4 R12, [R236] ;  /* 0x00000000ec0c783b */ /* 0x000e620000000200 */
[----:B------:R-:W-:-:S04]  /*1b70*/  DEPBAR.LE SB0, 0x0 ;  /* 0x000080000000791a */ /* 0x000fc80000000000 */
[C---:B---3--:R-:W-:Y:S08]  /*1b80*/  HMMA.16816.F32 R220, R20.reuse, R76, R108 ;  /* 0x0000004c14dc723c */ /* 0x048ff0000000186c */
[C---:B------:R-:W-:Y:S08]  /*1b90*/  HMMA.16816.F32 R144, R20.reuse, R74, R104 ;  /* 0x0000004a1490723c */ /* 0x040ff00000001868 */
[----:B------:R-:W-:Y:S08]  /*1ba0*/  HMMA.16816.F32 R160, R20, R86, R96 ;  /* 0x0000005614a0723c */ /* 0x000ff00000001860 */
[C---:B----4-:R-:W-:Y:S07]  /*1bb0*/  HMMA.16816.F32 R108, R16.reuse, R84, R240 ;  /* 0x00000054106c723c */ /* 0x050fee00000018f0 */
[C---:B------:R-:W-:Y:S01]  /*1bc0*/  IADD3 R243, R238.reuse, 0x1800, RZ ;  /* 0x00001800eef37810 */ /* 0x040fe20007ffe0ff */
[----:B------:R-:W-:Y:S01]  /*1bd0*/  HMMA.16816.F32 R104, R16, R86, R156 ;  /* 0x000000561068723c */ /* 0x000fe2000000189c */
[----:B------:R-:W-:-:S02]  /*1be0*/  IADD3 R242, R238, 0x2000, RZ ;  /* 0x00002000eef27810 */ /* 0x000fc40007ffe0ff */
[C---:B------:R-:W-:Y:S02]  /*1bf0*/  IADD3 R241, R238.reuse, 0x2800, RZ ;  /* 0x00002800eef17810 */ /* 0x040fe40007ffe0ff */
[----:B------:R-:W-:-:S03]  /*1c00*/  IADD3 R240, R238, 0x3000, RZ ;  /* 0x00003000eef07810 */ /* 0x000fc60007ffe0ff */
[----:B------:R-:W-:Y:S08]  /*1c10*/  HMMA.16816.F32 R84, R16, R72, R56 ;  /* 0x000000481054723c */ /* 0x000ff00000001838 */
[C---:B------:R-:W-:Y:S08]  /*1c20*/  HMMA.16816.F32 R148, R20.reuse, R78, R88 ;  /* 0x0000004e1494723c */ /* 0x040ff00000001858 */
[----:B------:R-:W-:Y:S08]  /*1c30*/  HMMA.16816.F32 R132, R20, R118, R100 ;  /* 0x000000761484723c */ /* 0x000ff00000001864 */
[C---:B------:R-:W-:Y:S08]  /*1c40*/  HMMA.16816.F32 R56, R16.reuse, R138, R208 ;  /* 0x0000008a1038723c */ /* 0x040ff000000018d0 */
[C---:B------:R-:W-:Y:S08]  /*1c50*/  HMMA.16816.F32 R100, R16.reuse, R80, R248 ;  /* 0x000000501064723c */ /* 0x040ff000000018f8 */
[C---:B------:R-:W-:Y:S08]  /*1c60*/  HMMA.16816.F32 R96, R16.reuse, R82, R164 ;  /* 0x000000521060723c */ /* 0x040ff000000018a4 */
[C---:B------:R-:W-:Y:S08]  /*1c70*/  HMMA.16816.F32 R92, R16.reuse, R76, R92 ;  /* 0x0000004c105c723c */ /* 0x040ff0000000185c */
[----:B------:R-:W-:Y:S08]  /*1c80*/  HMMA.16816.F32 R88, R16, R78, R176 ;  /* 0x0000004e1058723c */ /* 0x000ff000000018b0 */
[----:B-1----:R-:W-:Y:S08]  /*1c90*/  HMMA.16816.F32 R208, R8, R32, R180 ;  /* 0x0000002008d0723c */ /* 0x002ff000000018b4 */
[C---:B------:R-:W-:Y:S08]  /*1ca0*/  HMMA.16816.F32 R80, R16.reuse, R74, R184 ;  /* 0x0000004a1050723c */ /* 0x040ff000000018b8 */
[----:B------:R-:W-:Y:S08]  /*1cb0*/  HMMA.16816.F32 R76, R16, R116, R64 ;  /* 0x00000074104c723c */ /* 0x000ff00000001840 */
[----:B------:R-:W-:Y:S08]  /*1cc0*/  HMMA.16816.F32 R180, R8, R34, R128 ;  /* 0x0000002208b4723c */ /* 0x000ff00000001880 */
[C---:B------:R-:W-:Y:S08]  /*1cd0*/  HMMA.16816.F32 R72, R16.reuse, R118, R188 ;  /* 0x000000761048723c */ /* 0x040ff000000018bc */
[C---:B------:R-:W-:Y:S08]  /*1ce0*/  HMMA.16816.F32 R68, R16.reuse, R124, R68 ;  /* 0x0000007c1044723c */ /* 0x040ff00000001844 */
[C---:B------:R-:W-:Y:S08]  /*1cf0*/  HMMA.16816.F32 R64, R16.reuse, R126, R204 ;  /* 0x0000007e1040723c */ /* 0x040ff000000018cc */
[C---:B------:R-:W-:Y:S08]  /*1d00*/  HMMA.16816.F32 R60, R16.reuse, R136, R60 ;  /* 0x00000088103c723c */ /* 0x040ff0000000183c */
[----:B------:R-:W-:Y:S08]  /*1d10*/  HMMA.16816.F32 R20, R16, R140, R224 ;  /* 0x0000008c1014723c */ /* 0x000ff000000018e0 */
[----:B--2---:R-:W-:Y:S08]  /*1d20*/  HMMA.16816.F32 R128, R8, R28, R172 ;  /* 0x0000001c0880723c */ /* 0x004ff000000018ac */
[----:B------:R-:W-:Y:S08]  /*1d30*/  HMMA.16816.F32 R16, R16, R142, R200 ;  /* 0x0000008e1010723c */ /* 0x000ff000000018c8 */
[C---:B-----5:R-:W-:Y:S07]  /*1d40*/  HMMA.16816.F32 R124, R8.reuse, R48, R216 ;  /* 0x00000030087c723c */ /* 0x060fee00000018d8 */
[----:B------:R-:W-:Y:S01]  /*1d50*/  STL.64 [R1], R128 ;  /* 0x0000008001007387 */ /* 0x000fe20000100a00 */
[C---:B------:R-:W-:Y:S03]  /*1d60*/  HMMA.16816.F32 R116, R8.reuse, R52, R196 ;  /* 0x000000340874723c */ /* 0x040fe600000018c4 */
[----:B------:R1:W-:Y:S05]  /*1d70*/  STL.64 [R1+0x8], R130 ;  /* 0x0000088201007387 */ /* 0x0003ea0000100a00 */
[C---:B------:R-:W-:Y:S08]  /*1d80*/  HMMA.16816.F32 R156, R8.reuse, R42, R144 ;  /* 0x0000002a089c723c */ /* 0x040ff00000001890 */
        /* <DEDUP_REMOVED lines=10> */
[C---:B------:R-:W-:Y:S08]  /*1e30*/  HMMA.16816.F32 R108, R12.reuse, R52, R108 ;  /* 0x000000340c6c723c */ /* 0x040ff0000000186c */
[C---:B------:R-:W-:Y:S08]  /*1e40*/  HMMA.16816.F32 R104, R12.reuse, R54, R104 ;  /* 0x000000360c68723c */ /* 0x040ff00000001868 */
[C---:B------:R-:W-:Y:S08]  /*1e50*/  HMMA.16816.F32 R100, R12.reuse, R48, R100 ;  /* 0x000000300c64723c */ /* 0x040ff00000001864 */
[C---:B------:R-:W-:Y:S08]  /*1e60*/  HMMA.16816.F32 R112, R12.reuse, R50, R96 ;  /* 0x000000320c70723c */ /* 0x040ff00000001860 */
[C---:B------:R-:W-:Y:S08]  /*1e70*/  HMMA.16816.F32 R120, R12.reuse, R44, R92 ;  /* 0x0000002c0c78723c */ /* 0x040ff0000000185c */
[C---:B-1----:R-:W-:Y:S08]  /*1e80*/  HMMA.16816.F32 R128, R12.reuse, R46, R88 ;  /* 0x0000002e0c80723c */ /* 0x042ff00000001858 */
        /* <DEDUP_REMOVED lines=9> */
[----:B------:R-:W-:Y:S01]  /*1f20*/  HMMA.16816.F32 R172, R12, R26, R16 ;  /* 0x0000001a0cac723c */ /* 0x000fe20000001810 */
[----:B------:R-:W-:Y:S06]  /*1f30*/  BAR.SYNC.DEFER_BLOCKING 0x0 ;  /* 0x0000000000007b1d */ /* 0x000fec0000010000 */
[----:B------:R-:W-:Y:S05]  /*1f40*/  @!P0 BRA `(.L_x_86) ;  /* 0x0000023000008947 */ /* 0x000fea0003800000 */
[----:B------:R-:W2:Y:S01]  /*1f50*/  LDL.64 R136, [R1+0x58] ;  /* 0x0000580001887983 */ /* 0x000ea20000100a00 */
[----:B------:R-:W-:-:S04]  /*1f60*/  LEA.HI.SX32 R3, R247, 0xfffffffe, 0x19 ;  /* 0xfffffffef7037811 */ /* 0x000fc800078fcaff */
[----:B------:R-:W-:Y:S01]  /*1f70*/  SHF.R.S32.HI R6, RZ, 0x1f, R3 ;  /* 0x0000001fff067819 */ /* 0x000fe20000011403 */
[C---:B------:R-:W-:Y:S02]  /*1f80*/  IMAD R5, R3.reuse, UR10, RZ ;  /* 0x0000000a03057c24 */ /* 0x040fe4000f8e02ff */
[----:B--2---:R-:W-:-:S04]  /*1f90*/  IMAD.WIDE.U32 R8, R3, UR11, R136 ;  /* 0x0000000b03087c25 */ /* 0x004fc8000f8e0088 */
[----:B------:R-:W-:Y:S01]  /*1fa0*/  IMAD R3, R6, UR11, R5 ;  /* 0x0000000b06037c24 */ /* 0x000fe2000f8e0205 */
[----:B------:R-:W-:-:S03]  /*1fb0*/  LEA R6, P2, R8, c[0x0][0x168], 0x1 ;  /* 0x00005a0008067a11 */ /* 0x000fc600078408ff */
[----:B------:R-:W-:Y:S01]  /*1fc0*/  IMAD.IADD R3, R9, 0x1, R3 ;  /* 0x0000000109037824 */ /* 0x000fe200078e0203 */
[----:B------:R-:W-:-:S04]  /*1fd0*/  IADD3 R10, P1, R6, UR12, RZ ;  /* 0x0000000c060a7c10 */ /* 0x000fc8000ff3e0ff */
        /* <DEDUP_REMOVED lines=10> */
[----:B------:R-:W-:-:S02]  /*2080*/  IADD3 R12, P2, R14, UR12, RZ ;  /* 0x0000000c0e0c7c10 */ /* 0x000fc4000ff5e0ff */
        /* <DEDUP_REMOVED lines=8> */
[----:B-1----:R-:W-:-:S04]  /*2110*/  IADD3 R6, P2, R8, UR12, RZ ;  /* 0x0000000c08067c10 */ /* 0x002fc8000ff5e0ff */
[----:B--2---:R-:W-:Y:S02]  /*2120*/  IADD3 R10, P1, R6, UR12, RZ ;  /* 0x0000000c060a7c10 */ /* 0x004fe4000ff3e0ff */
[----:B------:R-:W-:-:S04]  /*2130*/  IADD3.X R7, R9, UR14, RZ, P2, !PT ;  /* 0x0000000e09077c10 */ /* 0x000fc800097fe4ff */
[----:B------:R-:W-:Y:S01]  /*2140*/  IADD3.X R11, R7, UR14, RZ, P1, !PT ;  /* 0x0000000e070b7c10 */ /* 0x000fe20008ffe4ff */
[----:B------:R3:W-:Y:S04]  /*2150*/  LDGSTS.E.BYPASS.LTC128B.128 [R246+0x7000], [R6.64] ;  /* 0x0700000006f67fae */ /* 0x0007e8000b901d48 */
[----:B------:R3:W-:Y:S04]  /*2160*/  LDGSTS.E.BYPASS.LTC128B.128 [R246+0x7800], [R10.64] ;  /* 0x078000000af67fae */ /* 0x0007e8000b901d48 */
[----:B------:R-:W0:Y:S02]  /*2170*/  LDGDEPBAR ;  /* 0x00000000000079af */ /* 0x000e240000000000 */
.L_x_86:
[----:B------:R-:W2:Y:S04]  /*2180*/  LDL.LU R138, [R1+0x4] ;  /* 0x00000400018a7983 */ /* 0x000ea80000300800 */
[----:B------:R-:W4:Y:S04]  /*2190*/  LDL.LU R137, [R1+0x8] ;  /* 0x0000080001897983 */ /* 0x000f280000300800 */
[----:B------:R-:W-:Y:S04]  /*21a0*/  STL [R1+0xb8], R247 ;  /* 0x0000b8f701007387 */ /* 0x000fe80000100800 */
[----:B------:R-:W-:Y:S04]  /*21b0*/  STL [R1+0xb4], R246 ;  /* 0x0000b4f601007387 */ /* 0x000fe80000100800 */
[----:B------:R-:W-:Y:S04]  /*21c0*/  STL [R1+0xb0], R245 ;  /* 0x0000b0f501007387 */ /* 0x000fe80000100800 */
[----:B------:R-:W-:Y:S04]  /*21d0*/  STL [R1+0xac], R244 ;  /* 0x0000acf401007387 */ /* 0x000fe80000100800 */
[----:B------:R-:W-:Y:S04]  /*21e0*/  STL [R1+0xa8], R243 ;  /* 0x0000a8f301007387 */ /* 0x000fe80000100800 */
[----:B------:R-:W-:Y:S04]  /*21f0*/  STL [R1+0xa4], R242 ;  /* 0x0000a4f201007387 */ /* 0x000fe80000100800 */
[----:B------:R-:W-:Y:S04]  /*2200*/  STL [R1+0xa0], R241 ;  /* 0x0000a0f101007387 */ /* 0x000fe80000100800 */
[----:B------:R1:W-:Y:S04]  /*2210*/  STL [R1+0x9c], R240 ;  /* 0x00009cf001007387 */ /* 0x0003e80000100800 */
[----:B-1-3--:R-:W3:Y:S04]  /*2220*/  LDL.LU R240, [R1] ;  /* 0x0000000001f07983 */ /* 0x00aee80000300800 */
[----:B------:R-:W-:Y:S04]  /*2230*/  STL [R1+0x98], R239 ;  /* 0x000098ef01007387 */ /* 0x000fe80000100800 */
[----:B------:R-:W-:Y:S04]  /*2240*/  STL [R1+0x94], R238 ;  /* 0x000094ee01007387 */ /* 0x000fe80000100800 */
[----:B------:R-:W-:Y:S04]  /*2250*/  STL [R1+0x90], R237 ;  /* 0x000090ed01007387 */ /* 0x000fe80000100800 */
[----:B------:R-:W-:Y:S04]  /*2260*/  STL [R1+0x8c], R236 ;  /* 0x00008cec01007387 */ /* 0x000fe80000100800 */
[----:B------:R-:W-:Y:S04]  /*2270*/  STL [R1+0x88], R235 ;  /* 0x000088eb01007387 */ /* 0x000fe80000100800 */
[----:B------:R1:W-:Y:S04]  /*2280*/  STL [R1+0x84], R234 ;  /* 0x000084ea01007387 */ /* 0x0003e80000100800 */
[----:B-1----:R-:W4:Y:S01]  /*2290*/  LDL.LU R234, [R1+0xc] ;  /* 0x00000c0001ea7983 */ /* 0x002f220000300800 */
[----:B------:R-:W-:-:S02]  /*22a0*/  FMNMX.FTZ R3, R108, R109, !PT ;  /* 0x0000006d6c037209 */ /* 0x000fc40007810000 */
[----:B------:R-:W-:Y:S01]  /*22b0*/  SHF.L.U32 R139, R2, 0x1, RZ ;  /* 0x00000001028b7819 */ /* 0x000fe200000006ff */
[----:B------:R-:W-:Y:S01]  /*22c0*/  STL [R1+0x80], R233 ;  /* 0x000080e901007387 */ /* 0x000fe20000100800 */
[----:B------:R-:W-:Y:S02]  /*22d0*/  FMNMX.FTZ R3, R104, R3, !PT ;  /* 0x0000000368037209 */ /* 0x000fe40007810000 */
[----:B------:R-:W-:Y:S01]  /*22e0*/  IADD3 R228, R4, R139, RZ ;  /* 0x0000008b04e47210 */ /* 0x000fe20007ffe0ff */
[C---:B------:R-:W-:Y:S01]  /*22f0*/  IMAD.IADD R230, R0.reuse, 0x1, R139 ;  /* 0x0000000100e67824 */ /* 0x040fe200078e028b */
[----:B------:R-:W-:Y:S01]  /*2300*/  FMNMX.FTZ R3, R105, R3, !PT ;  /* 0x0000000369037209 */ /* 0x000fe20007810000 */
[----:B------:R-:W-:Y:S01]  /*2310*/  STL [R1+0x7c], R232 ;  /* 0x00007ce801007387 */ /* 0x000fe20000100800 */
[----:B------:R-:W-:Y:S02]  /*2320*/  IADD3 R229, R0, R228, RZ ;  /* 0x000000e400e57210 */ /* 0x000fe40007ffe0ff */
[----:B------:R-:W-:Y:S01]  /*2330*/  FMNMX.FTZ R5, R100, R3, !PT ;  /* 0x0000000364057209 */ /* 0x000fe20007810000 */
[----:B------:R-:W-:Y:S01]  /*2340*/  STL [R1+0x78], R231 ;  /* 0x000078e701007387 */ /* 0x000fe20000100800 */
[----:B------:R-:W-:-:S02]  /*2350*/  FMNMX.FTZ R3, R116, R117, !PT ;  /* 0x0000007574037209 */ /* 0x000fc40007810000 */
[----:B------:R-:W-:Y:S01]  /*2360*/  FMNMX.FTZ R5, R101, R5, !PT ;  /* 0x0000000565057209 */ /* 0x000fe20007810000 */
[----:B------:R-:W-:Y:S01]  /*2370*/  LDSM.16.MT88.4 R16, [R139+0x8000] ;  /* 0x008000008b10783b */ /* 0x000fe20000004200 */
[----:B------:R-:W-:Y:S02]  /*2380*/  FMNMX.FTZ R3, R160, R3, !PT ;  /* 0x00000003a0037209 */ /* 0x000fe40007810000 */
[----:B------:R-:W-:Y:S01]  /*2390*/  FMNMX.FTZ R6, R112, R5, !PT ;  /* 0x0000000570067209 */ /* 0x000fe20007810000 */
[----:B------:R-:W-:Y:S01]  /*23a0*/  LDSM.16.MT88.4 R24, [R230+0x8000] ;  /* 0x00800000e618783b */ /* 0x000fe20000004200 */
[----:B------:R-:W-:Y:S02]  /*23b0*/  FMNMX.FTZ R3, R161, R3, !PT ;  /* 0x00000003a1037209 */ /* 0x000fe40007810000 */
[----:B------:R-:W-:Y:S01]  /*23c0*/  FMNMX.FTZ R6, R113, R6, !PT ;  /* 0x0000000671067209 */ /* 0x000fe20007810000 */
[----:B------:R-:W-:Y:S01]  /*23d0*/  LDSM.16.MT88.4 R28, [R228+0x8000] ;  /* 0x00800000e41c783b */ /* 0x000fe20000004200 */
        /* <DEDUP_REMOVED lines=69> */
[----:B------:R-:W-:-:S03]  /*2830*/  FMNMX.FTZ R5, R211, R5, !PT ;  /* 0x00000005d3057209 */ /* 0x000fc60007810000 */
[----:B------:R-:W1:Y:S01]  /*2840*/  SHFL.BFLY PT, R8, R3, 0x2, 0x1f ;  /* 0x0c401f0003087f89 */ /* 0x000e6200000e0000 */
[----:B------:R-:W-:-:S04]  /*2850*/  FMNMX.FTZ R5, R182, R5, !PT ;  /* 0x00000005b6057209 */ /* 0x000fc80007810000 */
[----:B------:R-:W-:Y:S02]  /*2860*/  FMNMX.FTZ R5, R183, R5, !PT ;  /* 0x00000005b7057209 */ /* 0x000fe40007810000 */
[----:B-1----:R-:W-:-:S05]  /*2870*/  FMNMX.FTZ R3, R3, R8, !PT ;  /* 0x0000000803037209 */ /* 0x002fca0007810000 */
[----:B------:R-:W1:Y:S02]  /*2880*/  SHFL.BFLY PT, R8, R3, 0x1, 0x1f ;  /* 0x0c201f0003087f89 */ /* 0x000e6400000e0000 */
[----:B-1----:R-:W-:-:S04]  /*2890*/  FMNMX.FTZ R136, R3, R8, !PT ;  /* 0x0000000803887209 */ /* 0x002fc80007810000 */
[----:B------:R-:W-:Y:S01]  /*28a0*/  FSETP.NEU.FTZ.AND P1, PT, R136, -INF , PT ;  /* 0xff8000008800780b */ /* 0x000fe20003f3d000 */
[----:B------:R-:W-:Y:S01]  /*28b0*/  STL [R1+0xbc], R136 ;  /* 0x0000bc8801007387 */ /* 0x000fe20000100800 */
[----:B---3--:R-:W-:-:S04]  /*28c0*/  FMNMX.FTZ R6, R240, R6, !PT ;  /* 0x00000006f0067209 */ /* 0x008fc80007810000 */
[----:B--2---:R-:W-:-:S04]  /*28d0*/  FMNMX.FTZ R6, R138, R6, !PT ;  /* 0x000000068a067209 */ /* 0x004fc80007810000 */
[----:B------:R-:W-:-:S04]  /*28e0*/  FMNMX.FTZ R6, R248, R6, !PT ;  /* 0x00000006f8067209 */ /* 0x000fc80007810000 */
[----:B------:R-:W-:-:S04]  /*28f0*/  FMNMX.FTZ R6, R249, R6, !PT ;  /* 0x00000006f9067209 */ /* 0x000fc80007810000 */
[----:B------:R-:W-:Y:S02]  /*2900*/  FMNMX.FTZ R7, R224, R6, !PT ;  /* 0x00000006e0077209 */ /* 0x000fe40007810000 */
[----:B----4-:R-:W-:Y:S02]  /*2910*/  FMNMX.FTZ R6, R137, R5, !PT ;  /* 0x0000000589067209 */ /* 0x010fe40007810000 */
[----:B------:R-:W-:-:S04]  /*2920*/  FMNMX.FTZ R7, R225, R7, !PT ;  /* 0x00000007e1077209 */ /* 0x000fc80007810000 */
[----:B------:R-:W-:-:S04]  /*2930*/  FMNMX.FTZ R7, R216, R7, !PT ;  /* 0x00000007d8077209 */ /* 0x000fc80007810000 */
[----:B------:R-:W-:Y:S02]  /*2940*/  FMNMX.FTZ R5, R217, R7, !PT ;  /* 0x00000007d9057209 */ /* 0x000fe40007810000 */
[----:B------:R-:W-:-:S03]  /*2950*/  FMNMX.FTZ R7, R110, R111, !PT ;  /* 0x0000006f6e077209 */ /* 0x000fc60007810000 */
[----:B------:R-:W1:Y:S01]  /*2960*/  SHFL.BFLY PT, R9, R5, 0x2, 0x1f ;  /* 0x0c401f0005097f89 */ /* 0x000e6200000e0000 */
[----:B------:R-:W-:-:S04]  /*2970*/  FMNMX.FTZ R7, R106, R7, !PT ;  /* 0x000000076a077209 */ /* 0x000fc80007810000 */
[----:B------:R-:W-:-:S04]  /*2980*/  FMNMX.FTZ R7, R107, R7, !PT ;  /* 0x000000076b077209 */ /* 0x000fc80007810000 */
[----:B------:R-:W-:-:S04]  /*2990*/  FMNMX.FTZ R7, R102, R7, !PT ;  /* 0x0000000766077209 */ /* 0x000fc80007810000 */
        /* <DEDUP_REMOVED lines=10> */
[----:B------:R-:W-:Y:S01]  /*2a40*/  FMNMX.FTZ R6, R227, R6, !PT ;  /* 0x00000006e3067209 */ /* 0x000fe20007810000 */
[----:B------:R-:W-:Y:S01]  /*2a50*/  FMUL.FTZ R3, R136, c[0x0][0x23c] ;  /* 0x00008f0088037a20 */ /* 0x000fe20000410000 */
[----:B------:R-:W-:Y:S02]  /*2a60*/  FMNMX.FTZ R8, R123, R7, !PT ;  /* 0x000000077b087209 */ /* 0x000fe40007810000 */
[----:B------:R-:W-:-:S02]  /*2a70*/  FMNMX.FTZ R6, R218, R6, !PT ;  /* 0x00000006da067209 */ /* 0x000fc40007810000 */
[----:B------:R-:W-:Y:S02]  /*2a80*/  FSEL R7, R3, RZ, P1 ;  /* 0x000000ff03077208 */ /* 0x000fe40000800000 */
[----:B------:R-:W-:-:S05]  /*2a90*/  FMNMX.FTZ R6, R219, R6, !PT ;  /* 0x00000006db067209 */ /* 0x000fca0007810000 */
[----:B------:R-:W2:Y:S01]  /*2aa0*/  SHFL.BFLY PT, R9, R6, 0x2, 0x1f ;  /* 0x0c401f0006097f89 */ /* 0x000ea200000e0000 */
[----:B-1----:R-:W-:-:S04]  /*2ab0*/  FMNMX.FTZ R134, R5, R10, !PT ;  /* 0x0000000a05867209 */ /* 0x002fc80007810000 */
[----:B------:R-:W-:Y:S01]  /*2ac0*/  FSETP.NEU.FTZ.AND P1, PT, R134, -INF , PT ;  /* 0xff8000008600780b */ /* 0x000fe20003f3d000 */
[----:B------:R-:W-:Y:S01]  /*2ad0*/  STL [R1+0xc0], R134 ;  /* 0x0000c08601007387 */ /* 0x000fe20000100800 */
[----:B--2---:R-:W-:Y:S02]  /*2ae0*/  FMNMX.FTZ R3, R6, R9, !PT ;  /* 0x0000000906037209 */ /* 0x004fe40007810000 */
[----:B------:R-:W-:Y:S01]  /*2af0*/  FMNMX.FTZ R6, R130, R8, !PT ;  /* 0x0000000882067209 */ /* 0x000fe20007810000 */
[----:B------:R-:W-:Y:S02]  /*2b00*/  FFMA.FTZ R8, R108, c[0x0][0x23c], -R7 ;  /* 0x00008f006c087a23 */ /* 0x000fe40000010807 */
[----:B------:R-:W1:Y:S01]  /*2b10*/  SHFL.BFLY PT, R9, R3, 0x1, 0x1f ;  /* 0x0c201f0003097f89 */ /* 0x000e6200000e0000 */
[----:B------:R-:W-:Y:S01]  /*2b20*/  FMNMX.FTZ R5, R131, R6, !PT ;  /* 0x0000000683057209 */ /* 0x000fe20007810000 */
[----:B------:R-:W-:Y:S01]  /*2b30*/  FMUL.FTZ R6, R134, c[0x0][0x23c] ;  /* 0x00008f0086067a20 */ /* 0x000fe20000410000 */
[----:B------:R2:W-:Y:S02]  /*2b40*/  MUFU.EX2 R12, R8 ;  /* 0x00000008000c7308 */ /* 0x0005e40000000800 */
[----:B------:R-:W-:-:S02]  /*2b50*/  FMNMX.FTZ R5, R142, R5, !PT ;  /* 0x000000058e057209 */ /* 0x000fc40007810000 */
[----:B------:R-:W-:Y:S02]  /*2b60*/  FSEL R6, R6, RZ, P1 ;  /* 0x000000ff06067208 */ /* 0x000fe40000800000 */
[----:B------:R-:W-:-:S04]  /*2b70*/  FMNMX.FTZ R5, R143, R5, !PT ;  /* 0x000000058f057209 */ /* 0x000fc80007810000 */
[----:B------:R-:W-:-:S04]  /*2b80*/  FMNMX.FTZ R5, R146, R5, !PT ;  /* 0x0000000592057209 */ /* 0x000fc80007810000 */
[----:B------:R-:W-:Y:S01]  /*2b90*/  FMNMX.FTZ R5, R147, R5, !PT ;  /* 0x0000000593057209 */ /* 0x000fe20007810000 */
[----:B--2---:R-:W-:-:S03]  /*2ba0*/  FFMA.FTZ R8, R109, c[0x0][0x23c], -R7 ;  /* 0x00008f006d087a23 */ /* 0x004fc60000010807 */
[----:B------:R-:W-:Y:S01]  /*2bb0*/  FMNMX.FTZ R5, R166, R5, !PT ;  /* 0x00000005a6057209 */ /* 0x000fe20007810000 */
[----:B------:R2:W-:Y:S01]  /*2bc0*/  MUFU.EX2 R13, R8 ;  /* 0x00000008000d7308 */ /* 0x0005e20000000800 */
[----:B-1----:R-:W-:Y:S01]  /*2bd0*/  FMNMX.FTZ R3, R3, R9, !PT ;  /* 0x0000000903037209 */ /* 0x002fe20007810000 */
[----:B------:R-:W-:-:S03]  /*2be0*/  FFMA.FTZ R9, R161, c[0x0][0x23c], -R6 ;  /* 0x00008f00a1097a23 */ /* 0x000fc60000010806 */
[----:B------:R-:W-:-:S03]  /*2bf0*/  FSETP.NEU.FTZ.AND P1, PT, R3, -INF , PT ;  /* 0xff8000000300780b */ /* 0x000fc60003f3d000 */
[----:B------:R-:W-:Y:S01]  /*2c00*/  MUFU.EX2 R21, R9 ;  /* 0x0000000900157308 */ /* 0x000fe20000000800 */
[----:B--2---:R-:W-:-:S07]  /*2c10*/  FFMA.FTZ R8, R116, c[0x0][0x23c], -R6 ;  /* 0x00008f0074087a23 */ /* 0x004fce0000010806 */
[----:B------:R1:W2:Y:S02]  /*2c20*/  MUFU.EX2 R15, R8 ;  /* 0x00000008000f7308 */ /* 0x0002a40000000800 */
[--C-:B-1----:R-:W-:Y:S01]  /*2c30*/  FFMA.FTZ R8, R117, c[0x0][0x23c], -R6.reuse ;  /* 0x00008f0075087a23 */ /* 0x102fe20000010806 */
[----:B--2---:R-:W-:Y:S05]  /*2c40*/  STL [R1+0x74], R15 ;  /* 0x0000740f01007387 */ /* 0x004fea0000100800 */
[----:B------:R1:W-:Y:S02]  /*2c50*/  MUFU.EX2 R117, R8 ;  /* 0x0000000800757308 */ /* 0x0003e40000000800 */
[----:B-1----:R-:W-:Y:S01]  /*2c60*/  FMNMX.FTZ R8, R167, R5, !PT ;  /* 0x00000005a7087209 */ /* 0x002fe20007810000 */
[----:B------:R-:W-:-:S03]  /*2c70*/  FFMA.FTZ R5, R160, c[0x0][0x23c], -R6 ;  /* 0x00008f00a0057a23 */ /* 0x000fc60000010806 */
[----:B------:R-:W-:Y:S02]  /*2c80*/  FMNMX.FTZ R8, R170, R8, !PT ;  /* 0x00000008aa087209 */ /* 0x000fe40007810000 */
[----:B------:R1:W2:Y:S02]  /*2c90*/  MUFU.EX2 R14, R5 ;  /* 0x00000005000e7308 */ /* 0x0002a40000000800 */
[----:B------:R-:W-:-:S04]  /*2ca0*/  FMNMX.FTZ R8, R171, R8, !PT ;  /* 0x00000008ab087209 */ /* 0x000fc80007810000 */
[----:B------:R-:W-:-:S04]  /*2cb0*/  FMNMX.FTZ R8, R206, R8, !PT ;  /* 0x00000008ce087209 */ /* 0x000fc80007810000 */
[----:B------:R-:W-:-:S04]  /*2cc0*/  FMNMX.FTZ R8, R207, R8, !PT ;  /* 0x00000008cf087209 */ /* 0x000fc80007810000 */
[----:B------:R-:W-:Y:S01]  /*2cd0*/  FMNMX.FTZ R8, R202, R8, !PT ;  /* 0x00000008ca087209 */ /* 0x000fe20007810000 */
[----:B-1----:R-:W-:Y:S01]  /*2ce0*/  FMUL.FTZ R5, R3, c[0x0][0x23c] ;  /* 0x00008f0003057a20 */ /* 0x002fe20000410000 */
[----:B--2---:R-:W-:Y:S02]  /*2cf0*/  STL [R1+0x70], R14 ;  /* 0x0000700e01007387 */ /* 0x004fe40000100800 */
[----:B------:R-:W-:Y:S02]  /*2d00*/  FMNMX.FTZ R8, R203, R8, !PT ;  /* 0x00000008cb087209 */ /* 0x000fe40007810000 */
[----:B------:R-:W-:Y:S01]  /*2d10*/  FSEL R5, R5, RZ, P1 ;  /* 0x000000ff05057208 */ /* 0x000fe20000800000 */
[----:B------:R-:W-:Y:S01]  /*2d20*/  STL [R1+0xc4], R3 ;  /* 0x0000c40301007387 */ /* 0x000fe20000100800 */
[----:B------:R-:W-:-:S03]  /*2d30*/  FMNMX.FTZ R2, R198, R8, !PT ;  /* 0x00000008c6027209 */ /* 0x000fc60007810000 */
[--C-:B------:R-:W-:Y:S01]  /*2d40*/  FFMA.FTZ R8, R162, c[0x0][0x23c], -R5.reuse ;  /* 0x00008f00a2087a23 */ /* 0x100fe20000010805 */
[----:B------:R-:W-:Y:S01]  /*2d50*/  FMNMX.FTZ R2, R199, R2, !PT ;  /* 0x00000002c7027209 */ /* 0x000fe20007810000 */
[--C-:B------:R-:W-:Y:S02]  /*2d60*/  FFMA.FTZ R4, R163, c[0x0][0x23c], -R5.reuse ;  /* 0x00008f00a3047a23 */ /* 0x100fe40000010805 */
[----:B------:R-:W1:Y:S01]  /*2d70*/  MUFU.EX2 R11, R8 ;  /* 0x00000008000b7308 */ /* 0x000e620000000800 */
[----:B------:R-:W-:Y:S01]  /*2d80*/  FMNMX.FTZ R2, R190, R2, !PT ;  /* 0x00000002be027209 */ /* 0x000fe20007810000 */
[----:B------:R-:W-:Y:S01]  /*2d90*/  FFMA.FTZ R9, R118, c[0x0][0x23c], -R5 ;  /* 0x00008f0076097a23 */ /* 0x000fe20000010805 */
[----:B------:R-:W-:Y:S01]  /*2da0*/  MOV R118, R13 ;  /* 0x0000000d00767202 */ /* 0x000fe20000000f00 */
[----:B------:R-:W-:Y:S01]  /*2db0*/  IMAD.MOV.U32 R163, RZ, RZ, R21 ;  /* 0x000000ffffa37224 */ /* 0x000fe200078e0015 */
[----:B------:R-:W-:-:S03]  /*2dc0*/  FMNMX.FTZ R2, R191, R2, !PT ;  /* 0x00000002bf027209 */ /* 0x000fc60007810000 */
[----:B------:R-:W2:Y:S01]  /*2dd0*/  MUFU.EX2 R134, R4 ;  /* 0x0000000400867308 */ /* 0x000ea20000000800 */
[----:B------:R-:W-:Y:S01]  /*2de0*/  FMNMX.FTZ R0, R186, R2, !PT ;  /* 0x00000002ba007209 */ /* 0x000fe20007810000 */
[----:B------:R-:W-:Y:S01]  /*2df0*/  FFMA.FTZ R2, R124, c[0x0][0x23c], -R6 ;  /* 0x00008f007c027a23 */ /* 0x000fe20000010806 */
[----:B------:R-:W-:Y:S02]  /*2e00*/  F2FP.PACK_AB R10, R163, R14 ;  /* 0x0000000ea30a723e */ /* 0x000fe400000000ff */
[----:B------:R-:W-:-:S03]  /*2e10*/  FMNMX.FTZ R0, R187, R0, !PT ;  /* 0x00000000bb007209 */ /* 0x000fc60007810000 */
[----:B------:R3:W-:Y:S01]  /*2e20*/  MUFU.EX2 R246, R2 ;  /* 0x0000000200f67308 */ /* 0x0007e20000000800 */
[----:B-1----:R1:W-:Y:S01]  /*2e30*/  STL [R1+0x44], R11 ;  /* 0x0000440b01007387 */ /* 0x0023e20000100800 */
[----:B------:R-:W-:Y:S02]  /*2e40*/  FMNMX.FTZ R0, R174, R0, !PT ;  /* 0x00000000ae007209 */ /* 0x000fe40007810000 */
[----:B------:R-:W-:Y:S02]  /*2e50*/  F2FP.PACK_AB R8, R117, R15 ;  /* 0x0000000f7508723e */ /* 0x000fe400000000ff */
[----:B------:R-:W-:Y:S01]  /*2e60*/  FMNMX.FTZ R0, R175, R0, !PT ;  /* 0x00000000af007209 */ /* 0x000fe20007810000 */
[----:B--2---:R-:W-:Y:S01]  /*2e70*/  STL [R1+0xc8], R134 ;  /* 0x0000c88601007387 */ /* 0x004fe20000100800 */
[----:B------:R2:W-:Y:S03]  /*2e80*/  MUFU.EX2 R132, R9 ;  /* 0x0000000900847308 */ /* 0x0005e60000000800 */
[----:B------:R-:W4:Y:S01]  /*2e90*/  SHFL.BFLY PT, R4, R0, 0x2, 0x1f ;  /* 0x0c401f0000047f89 */ /* 0x000f2200000e0000 */
[----:B---3--:R-:W-:-:S04]  /*2ea0*/  FFMA.FTZ R2, R125, c[0x0][0x23c], -R6 ;  /* 0x00008f007d027a23 */ /* 0x008fc80000010806 */
[----:B------:R3:W3:Y:S01]  /*2eb0*/  MUFU.EX2 R252, R2 ;  /* 0x0000000200fc7308 */ /* 0x0006e20000000800 */
[----:B--2---:R-:W-:Y:S01]  /*2ec0*/  FFMA.FTZ R9, R119, c[0x0][0x23c], -R5 ;  /* 0x00008f0077097a23 */ /* 0x004fe20000010805 */
[----:B-1----:R-:W-:Y:S01]  /*2ed0*/  F2FP.PACK_AB R11, R134, R11 ;  /* 0x0000000b860b723e */ /* 0x002fe200000000ff */
[----:B------:R-:W-:-:S05]  /*2ee0*/  IMAD.MOV.U32 R119, RZ, RZ, R12 ;  /* 0x000000ffff777224 */ /* 0x000fca00078e000c */
[----:B------:R-:W1:Y:S01]  /*2ef0*/  MUFU.EX2 R20, R9 ;  /* 0x0000000900147308 */ /* 0x000e620000000800 */
[----:B---3--:R-:W-:Y:S01]  /*2f00*/  FFMA.FTZ R2, R152, c[0x0][0x23c], -R6 ;  /* 0x00008f0098027a23 */ /* 0x008fe20000010806 */
[----:B----4-:R-:W-:Y:S02]  /*2f10*/  FMNMX.FTZ R0, R0, R4, !PT ;  /* 0x0000000400007209 */ /* 0x010fe40007810000 */
[----:B------:R-:W-:-:S04]  /*2f20*/  F2FP.PACK_AB R12, R252, R246 ;  /* 0x000000f6fc0c723e */ /* 0x000fc800000000ff */
[----:B------:R2:W-:Y:S01]  /*2f30*/  MUFU.EX2 R238, R2 ;  /* 0x0000000200ee7308 */ /* 0x0005e20000000800 */
[----:B------:R-:W3:Y:S01]  /*2f40*/  SHFL.BFLY PT, R4, R0, 0x1, 0x1f ;  /* 0x0c201f0000047f89 */ /* 0x000ee200000e0000 */
[----:B-1----:R-:W-:-:S05]  /*2f50*/  IMAD.MOV.U32 R125, RZ, RZ, R20 ;  /* 0x000000ffff7d7224 */ /* 0x002fca00078e0014 */
[----:B------:R-:W-:Y:S01]  /*2f60*/  F2FP.PACK_AB R9, R125, R132 ;  /* 0x000000847d09723e */ /* 0x000fe200000000ff */
[----:B--2---:R-:W-:-:S06]  /*2f70*/  FFMA.FTZ R2, R153, c[0x0][0x23c], -R6 ;  /* 0x00008f0099027a23 */ /* 0x004fcc0000010806 */
[C---:B------:R-:W-:Y:S01]  /*2f80*/  HMMA.16816.F32 R60, R8.reuse, R16, RZ ;  /* 0x00000010083c723c */ /* 0x040fe200000018ff */
[----:B------:R1:W-:Y:S07]  /*2f90*/  MUFU.EX2 R124, R2 ;  /* 0x00000002007c7308 */ /* 0x0003ee0000000800 */
[----:B------:R-:W-:Y:S01]  /*2fa0*/  HMMA.16816.F32 R72, R8, R24, RZ ;  /* 0x000000180848723c */ /* 0x000fe200000018ff */
[----:B---3--:R-:W-:-:S07]  /*2fb0*/  FMNMX.FTZ R135, R0, R4, !PT ;  /* 0x0000000400877209 */ /* 0x008fce0007810000 */
[----:B------:R-:W-:Y:S01]  /*2fc0*/  HMMA.16816.F32 R64, R8, R28, RZ ;  /* 0x0000001c0840723c */ /* 0x000fe200000018ff */
[----:B-1----:R-:W-:-:S04]  /*2fd0*/  FFMA.FTZ R2, R126, c[0x0][0x23c], -R5 ;  /* 0x00008f007e027a23 */ /* 0x002fc80000010805 */
[----:B------:R1:W-:Y:S03]  /*2fe0*/  MUFU.EX2 R245, R2 ;  /* 0x0000000200f57308 */ /* 0x0003e60000000800 */
[C---:B------:R-:W-:Y:S08]  /*2ff0*/  HMMA.16816.F32 R20, R8.reuse, R32, RZ ;  /* 0x000000200814723c */ /* 0x040ff000000018ff */
[----:B------:R-:W-:Y:S01]  /*3000*/  HMMA.16816.F32 R56, R8, R18, RZ ;  /* 0x000000120838723c */ /* 0x000fe200000018ff */
[----:B-1----:R-:W-:-:S07]  /*3010*/  FFMA.FTZ R2, R127, c[0x0][0x23c], -R5 ;  /* 0x00008f007f027a23 */ /* 0x002fce0000010805 */
[C---:B------:R-:W-:Y:S01]  /*3020*/  HMMA.16816.F32 R52, R8.reuse, R26, RZ ;  /* 0x0000001a0834723c */ /* 0x040fe200000018ff */
[----:B------:R1:W2:Y:S07]  /*3030*/  MUFU.EX2 R241, R2 ;  /* 0x0000000200f17308 */ /* 0x0002ae0000000800 */
[----:B------:R-:W-:Y:S01]  /*3040*/  HMMA.16816.F32 R48, R8, R30, RZ ;  /* 0x0000001e0830723c */ /* 0x000fe200000018ff */
[----:B-1----:R-:W-:Y:S01]  /*3050*/  FFMA.FTZ R2, R154, c[0x0][0x23c], -R5 ;  /* 0x00008f009a027a23 */ /* 0x002fe20000010805 */
[----:B--2---:R-:W-:-:S03]  /*3060*/  F2FP.PACK_AB R13, R241, R245 ;  /* 0x000000f5f10d723e */ /* 0x004fc600000000ff */
[----:B------:R1:W-:Y:S02]  /*3070*/  MUFU.EX2 R237, R2 ;  /* 0x0000000200ed7308 */ /* 0x0003e40000000800 */
[----:B-1----:R-:W-:-:S06]  /*3080*/  FFMA.FTZ R2, R155, c[0x0][0x23c], -R5 ;  /* 0x00008f009b027a23 */ /* 0x002fcc0000010805 */
[----:B------:R1:W-:Y:S02]  /*3090*/  MUFU.EX2 R233, R2 ;  /* 0x0000000200e97308 */ /* 0x0003e40000000800 */
[----:B-1----:R-:W-:-:S06]  /*30a0*/  FFMA.FTZ R2, R104, c[0x0][0x23c], -R7 ;  /* 0x00008f0068027a23 */ /* 0x002fcc0000010807 */
[----:B------:R-:W1:Y:S02]  /*30b0*/  MUFU.EX2 R2, R2 ;  /* 0x0000000200027308 */ /* 0x000e640000000800 */
[----:B-1----:R1:W-:Y:S04]  /*30c0*/  STL [R1+0x38], R2 ;  /* 0x0000380201007387 */ /* 0x0023e80000100800 */
[----:B------:R-:W-:Y:S04]  /*30d0*/  STL [R1+0xcc], R246 ;  /* 0x0000ccf601007387 */ /* 0x000fe80000100800 */
[----:B------:R-:W-:Y:S04]  /*30e0*/  STL [R1+0xd4], R245 ;  /* 0x0000d4f501007387 */ /* 0x000fe80000100800 */
[----:B------:R2:W-:Y:S01]  /*30f0*/  STL [R1+0xd0], R241 ;  /* 0x0000d0f101007387 */ /* 0x0005e20000100800 */
[C---:B------:R-:W-:Y:S01]  /*3100*/  FMUL.FTZ R0, R135.reuse, c[0x0][0x23c] ;  /* 0x00008f0087007a20 */ /* 0x040fe20000410000 */
[----:B------:R-:W-:Y:S01]  /*3110*/  FSETP.NEU.FTZ.AND P1, PT, R135, -INF , PT ;  /* 0xff8000008700780b */ /* 0x000fe20003f3d000 */
[----:B-1----:R-:W-:-:S04]  /*3120*/  FFMA.FTZ R2, R105, c[0x0][0x23c], -R7 ;  /* 0x00008f0069027a23 */ /* 0x002fc80000010807 */
[----:B------:R1:W-:Y:S01]  /*3130*/  MUFU.EX2 R134, R2 ;  /* 0x0000000200867308 */ /* 0x0003e20000000800 */
[----:B--2---:R-:W2:Y:S01]  /*3140*/  LDL.LU R241, [R1+0x38] ;  /* 0x0000380001f17983 */ /* 0x004ea20000300800 */
[----:B------:R-:W-:Y:S01]  /*3150*/  FSEL R0, R0, RZ, P1 ;  /* 0x000000ff00007208 */ /* 0x000fe20000800000 */
[----:B------:R-:W-:Y:S01]  /*3160*/  HMMA.16816.F32 R8, R8, R34, RZ ;  /* 0x000000220808723c */ /* 0x000fe200000018ff */
[----:B------:R-:W-:Y:S01]  /*3170*/  F2FP.PACK_AB R15, R233, R237 ;  /* 0x000000ede90f723e */ /* 0x000fe200000000ff */
[----:B------:R-:W-:Y:S01]  /*3180*/  STL [R1+0xd8], R238 ;  /* 0x0000d8ee01007387 */ /* 0x000fe20000100800 */
[----:B------:R-:W-:Y:S01]  /*3190*/  F2FP.PACK_AB R14, R124, R238 ;  /* 0x000000ee7c0e723e */ /* 0x000fe200000000ff */
[----:B------:R-:W-:Y:S01]  /*31a0*/  IMAD.MOV.U32 R126, RZ, RZ, R117 ;  /* 0x000000ffff7e7224 */ /* 0x000fe200078e0075 */
[----:B------:R-:W-:Y:S01]  /*31b0*/  MOV R116, R234 ;  /* 0x000000ea00747202 */ /* 0x000fe20000000f00 */
[----:B-1----:R-:W-:Y:S01]  /*31c0*/  FFMA.FTZ R2, R100, c[0x0][0x23c], -R7 ;  /* 0x00008f0064027a23 */ /* 0x002fe20000010807 */
[----:B------:R-:W-:Y:S02]  /*31d0*/  STL [R1+0xe0], R237 ;  /* 0x0000e0ed01007387 */ /* 0x000fe40000100800 */
[----:B------:R-:W-:Y:S01]  /*31e0*/  MOV R117, R116 ;  /* 0x0000007400757202 */ /* 0x000fe20000000f00 */
[----:B------:R1:W-:Y:S01]  /*31f0*/  MUFU.EX2 R160, R2 ;  /* 0x0000000200a07308 */ /* 0x0003e20000000800 */
[----:B------:R3:W-:Y:S01]  /*3200*/  STL [R1+0xdc], R233 ;  /* 0x0000dce901007387 */ /* 0x0007e20000100800 */
[----:B------:R-:W-:Y:S01]  /*3210*/  HMMA.16816.F32 R76, R12, R46, R56 ;  /* 0x0000002e0c4c723c */ /* 0x000fe20000001838 */
[----:B------:R-:W-:-:S07]  /*3220*/  IMAD.MOV.U32 R116, RZ, RZ, R240 ;  /* 0x000000ffff747224 */ /* 0x000fce00078e00f0 */
[----:B------:R-:W-:Y:S01]  /*3230*/  HMMA.16816.F32 R80, R12, R42, R52 ;  /* 0x0000002a0c50723c */ /* 0x000fe20000001834 */
[----:B-1----:R-:W-:-:S07]  /*3240*/  FFMA.FTZ R2, R101, c[0x0][0x23c], -R7 ;  /* 0x00008f0065027a23 */ /* 0x002fce0000010807 */
[C---:B------:R-:W-:Y:S01]  /*3250*/  HMMA.16816.F32 R92, R12.reuse, R70, R8 ;  /* 0x000000460c5c723c */ /* 0x040fe20000001808 */
[----:B------:R1:W-:Y:S06]  /*3260*/  MUFU.EX2 R244, R2 ;  /* 0x0000000200f47308 */ /* 0x0003ec0000000800 */
[----:B------:R-:W-:Y:S01]  /*3270*/  F2FP.PACK_AB R8, R118, R119 ;  /* 0x000000777608723e */ /* 0x000fe200000000ff */
[C---:B------:R-:W-:Y:S08]  /*3280*/  HMMA.16816.F32 R88, R12.reuse, R38, R48 ;  /* 0x000000260c58723c */ /* 0x040ff00000001830 */
[----:B------:R-:W-:Y:S01]  /*3290*/  HMMA.16816.F32 R96, R12, R44, R60 ;  /* 0x0000002c0c60723c */ /* 0x000fe2000000183c */
[----:B-1----:R-:W-:-:S04]  /*32a0*/  FFMA.FTZ R2, R110, c[0x0][0x23c], -R0 ;  /* 0x00008f006e027a23 */ /* 0x002fc80000010800 */
[----:B------:R1:W-:Y:S03]  /*32b0*/  MUFU.EX2 R153, R2 ;  /* 0x0000000200997308 */ /* 0x0003e60000000800 */
[C---:B------:R-:W-:Y:S08]  /*32c0*/  HMMA.16816.F32 R72, R12.reuse, R40, R72 ;  /* 0x000000280c48723c */ /* 0x040ff00000001848 */
[----:B------:R-:W-:Y:S01]  /*32d0*/  HMMA.16816.F32 R84, R12, R36, R64 ;  /* 0x000000240c54723c */ /* 0x000fe20000001840 */
[----:B-1----:R-:W-:-:S07]  /*32e0*/  FFMA.FTZ R2, R111, c[0x0][0x23c], -R0 ;  /* 0x00008f006f027a23 */ /* 0x002fce0000010800 */
[----:B------:R-:W-:Y:S01]  /*32f0*/  HMMA.16816.F32 R108, R12, R68, R20 ;  /* 0x000000440c6c723c */ /* 0x000fe20000001814 */
[----:B------:R1:W4:Y:S02]  /*3300*/  MUFU.EX2 R152, R2 ;  /* 0x0000000200987308 */ /* 0x0003240000000800 */
[----:B-1----:R-:W-:Y:S01]  /*3310*/  FFMA.FTZ R2, R106, c[0x0][0x23c], -R0 ;  /* 0x00008f006a027a23 */ /* 0x002fe20000010800 */
[----:B----4-:R-:W-:-:S05]  /*3320*/  F2FP.PACK_AB R9, R152, R153 ;  /* 0x000000999809723e */ /* 0x010fca00000000ff */
[----:B------:R1:W-:Y:S02]  /*3330*/  MUFU.EX2 R155, R2 ;  /* 0x00000002009b7308 */ /* 0x0003e40000000800 */
[----:B-1----:R-:W-:-:S06]  /*3340*/  FFMA.FTZ R2, R107, c[0x0][0x23c], -R0 ;  /* 0x00008f006b027a23 */ /* 0x002fcc0000010800 */
[----:B------:R1:W4:Y:S02]  /*3350*/  MUFU.EX2 R154, R2 ;  /* 0x00000002009a7308 */ /* 0x0003240000000800 */
[----:B-1----:R-:W-:Y:S01]  /*3360*/  FFMA.FTZ R2, R112, c[0x0][0x23c], -R7 ;  /* 0x00008f0070027a23 */ /* 0x002fe20000010807 */
[----:B----4-:R-:W-:-:S05]  /*3370*/  F2FP.PACK_AB R11, R154, R155 ;  /* 0x0000009b9a0b723e */ /* 0x010fca00000000ff */
[----:B------:R1:W4:Y:S02]  /*3380*/  MUFU.EX2 R3, R2 ;  /* 0x0000000200037308 */ /* 0x0003240000000800 */
[----:B-1----:R-:W-:-:S06]  /*3390*/  FFMA.FTZ R2, R113, c[0x0][0x23c], -R7 ;  /* 0x00008f0071027a23 */ /* 0x002fcc0000010807 */
[----:B------:R1:W-:Y:S02]  /*33a0*/  MUFU.EX2 R236, R2 ;  /* 0x0000000200ec7308 */ /* 0x0003e40000000800 */
[----:B-1----:R-:W-:-:S06]  /*33b0*/  FFMA.FTZ R2, R102, c[0x0][0x23c], -R0 ;  /* 0x00008f0066027a23 */ /* 0x002fcc0000010800 */
[----:B------:R1:W-:Y:S02]  /*33c0*/  MUFU.EX2 R247, R2 ;  /* 0x0000000200f77308 */ /* 0x0003e40000000800 */
[----:B-1----:R-:W-:-:S06]  /*33d0*/  FFMA.FTZ R2, R103, c[0x0][0x23c], -R0 ;  /* 0x00008f0067027a23 */ /* 0x002fcc0000010800 */
[----:B------:R1:W1:Y:S02]  /*33e0*/  MUFU.EX2 R243, R2 ;  /* 0x0000000200f37308 */ /* 0x0002640000000800 */
[----:B-1----:R-:W-:-:S06]  /*33f0*/  FFMA.FTZ R2, R114, c[0x0][0x23c], -R0 ;  /* 0x00008f0072027a23 */ /* 0x002fcc0000010800 */
[----:B------:R1:W-:Y:S02]  /*3400*/  MUFU.EX2 R239, R2 ;  /* 0x0000000200ef7308 */ /* 0x0003e40000000800 */
[----:B-1----:R-:W-:Y:S01]  /*3410*/  FFMA.FTZ R2, R115, c[0x0][0x23c], -R0 ;  /* 0x00008f0073027a23 */ /* 0x002fe20000010800 */
[----:B----4-:R-:W-:-:S05]  /*3420*/  MOV R115, R3 ;  /* 0x0000000300737202 */ /* 0x010fca0000000f00 */
[----:B------:R1:W4:Y:S02]  /*3430*/  MUFU.EX2 R235, R2 ;  /* 0x0000000200eb7308 */ /* 0x0003240000000800 */
[----:B-1----:R-:W-:-:S06]  /*3440*/  FFMA.FTZ R2, R120, c[0x0][0x23c], -R7 ;  /* 0x00008f0078027a23 */ /* 0x002fcc0000010807 */
[----:B------:R1:W-:Y:S02]  /*3450*/  MUFU.EX2 R242, R2 ;  /* 0x0000000200f27308 */ /* 0x0003e40000000800 */
[----:B-1----:R-:W-:-:S06]  /*3460*/  FFMA.FTZ R2, R121, c[0x0][0x23c], -R7 ;  /* 0x00008f0079027a23 */ /* 0x002fcc0000010807 */
[----:B---3--:R1:W-:Y:S02]  /*3470*/  MUFU.EX2 R233, R2 ;  /* 0x0000000200e97308 */ /* 0x0083e40000000800 */
[----:B-1----:R-:W-:-:S06]  /*3480*/  FFMA.FTZ R2, R128, c[0x0][0x23c], -R7 ;  /* 0x00008f0080027a23 */ /* 0x002fcc0000010807 */
[----:B------:R1:W-:Y:S01]  /*3490*/  MUFU.EX2 R231, R2 ;  /* 0x0000000200e77308 */ /* 0x0003e20000000800 */
[----:B--2---:R-:W-:-:S07]  /*34a0*/  F2FP.PACK_AB R10, R134, R241 ;  /* 0x000000f1860a723e */ /* 0x004fce00000000ff */
[----:B------:R-:W-:Y:S01]  /*34b0*/  HMMA.16816.F32 R56, R8, R16, RZ ;  /* 0x000000100838723c */ /* 0x000fe200000018ff */
[----:B-1----:R-:W-:-:S04]  /*34c0*/  FFMA.FTZ R2, R129, c[0x0][0x23c], -R7 ;  /* 0x00008f0081027a23 */ /* 0x002fc80000010807 */
[----:B------:R1:W-:Y:S03]  /*34d0*/  MUFU.EX2 R133, R2 ;  /* 0x0000000200857308 */ /* 0x0003e60000000800 */
[C---:B------:R-:W-:Y:S08]  /*34e0*/  HMMA.16816.F32 R52, R8.reuse, R18, RZ ;  /* 0x000000120834723c */ /* 0x040ff000000018ff */
[----:B------:R-:W-:Y:S01]  /*34f0*/  HMMA.16816.F32 R48, R8, R24, RZ ;  /* 0x000000180830723c */ /* 0x000fe200000018ff */
[----:B-1----:R-:W-:-:S07]  /*3500*/  FFMA.FTZ R2, R122, c[0x0][0x23c], -R0 ;  /* 0x00008f007a027a23 */ /* 0x002fce0000010800 */
[C---:B------:R-:W-:Y:S01]  /*3510*/  HMMA.16816.F32 R20, R8.reuse, R28, RZ ;  /* 0x0000001c0814723c */ /* 0x040fe200000018ff */
[----:B------:R1:W-:Y:S07]  /*3520*/  MUFU.EX2 R161, R2 ;  /* 0x0000000200a17308 */ /* 0x0003ee0000000800 */
[C---:B------:R-:W-:Y:S08]  /*3530*/  HMMA.16816.F32 R24, R8.reuse, R26, RZ ;  /* 0x0000001a0818723c */ /* 0x040ff000000018ff */
[----:B------:R-:W-:Y:S01]  /*3540*/  HMMA.16816.F32 R12, R8, R32, RZ ;  /* 0x00000020080c723c */ /* 0x000fe200000018ff */
[----:B-1----:R-:W-:-:S04]  /*3550*/  FFMA.FTZ R2, R220, c[0x0][0x23c], -R6 ;  /* 0x00008f00dc027a23 */ /* 0x002fc80000010806 */
[----:B------:R1:W-:Y:S03]  /*3560*/  MUFU.EX2 R136, R2 ;  /* 0x0000000200887308 */ /* 0x0003e60000000800 */
[C---:B------:R-:W-:Y:S08]  /*3570*/  HMMA.16816.F32 R16, R8.reuse, R30, RZ ;  /* 0x0000001e0810723c */ /* 0x040ff000000018ff */
[----:B------:R-:W-:Y:S01]  /*3580*/  HMMA.16816.F32 R28, R8, R34, RZ ;  /* 0x00000022081c723c */ /* 0x000fe200000018ff */
[----:B-1----:R-:W-:-:S06]  /*3590*/  FFMA.FTZ R2, R221, c[0x0][0x23c], -R6 ;  /* 0x00008f00dd027a23 */ /* 0x002fcc0000010806 */
[----:B------:R-:W-:Y:S01]  /*35a0*/  F2FP.PACK_AB R8, R244, R160 ;  /* 0x000000a0f408723e */ /* 0x000fe200000000ff */
[----:B------:R1:W2:Y:S01]  /*35b0*/  MUFU.EX2 R3, R2 ;  /* 0x0000000200037308 */ /* 0x0002a20000000800 */
[----:B------:R-:W-:Y:S02]  /*35c0*/  F2FP.PACK_AB R9, R243, R247 ;  /* 0x000000f7f309723e */ /* 0x000fe400000000ff */
[----:B------:R-:W-:Y:S02]  /*35d0*/  F2FP.PACK_AB R10, R236, R115 ;  /* 0x00000073ec0a723e */ /* 0x000fe400000000ff */
[----:B----4-:R-:W-:-:S07]  /*35e0*/  F2FP.PACK_AB R11, R235, R239 ;  /* 0x000000efeb0b723e */ /* 0x010fce00000000ff */
[C---:B------:R-:W-:Y:S01]  /*35f0*/  HMMA.16816.F32 R48, R8.reuse, R40, R48 ;  /* 0x000000280830723c */ /* 0x040fe20000001830 */
[--C-:B-1----:R-:W-:Y:S02]  /*3600*/  FFMA.FTZ R2, R148, c[0x0][0x23c], -R6.reuse ;  /* 0x00008f0094027a23 */ /* 0x102fe40000010806 */
[----:B--2---:R-:W-:Y:S02]  /*3610*/  IMAD.MOV.U32 R148, RZ, RZ, R3 ;  /* 0x000000ffff947224 */ /* 0x004fe400078e0003 */
[----:B------:R1:W-:Y:S03]  /*3620*/  MUFU.EX2 R128, R2 ;  /* 0x0000000200807308 */ /* 0x0003e60000000800 */
[C---:B------:R-:W-:Y:S01]  /*3630*/  HMMA.16816.F32 R32, R8.reuse, R36, R20 ;  /* 0x000000240820723c */ /* 0x040fe20000001814 */
[----:B------:R-:W2:Y:S07]  /*3640*/  LDSM.16.MT88.4 R20, [R139+0x9000] ;  /* 0x009000008b14783b */ /* 0x000eae0000004200 */
[----:B------:R-:W-:Y:S01]  /*3650*/  HMMA.16816.F32 R60, R8, R68, R12 ;  /* 0x00000044083c723c */ /* 0x000fe2000000180c */
[----:B------:R-:W-:Y:S01]  /*3660*/  LDSM.16.MT88.4 R12, [R228+0x9000] ;  /* 0x00900000e40c783b */ /* 0x000fe20000004200 */
[----:B-1----:R-:W-:-:S06]  /*3670*/  FFMA.FTZ R2, R149, c[0x0][0x23c], -R6 ;  /* 0x00008f0095027a23 */ /* 0x002fcc0000010806 */
[C---:B------:R-:W-:Y:S01]  /*3680*/  HMMA.16816.F32 R40, R8.reuse, R42, R24 ;  /* 0x0000002a0828723c */ /* 0x040fe20000001818 */
[----:B------:R-:W-:Y:S01]  /*3690*/  LDSM.16.MT88.4 R24, [R229+0x9000] ;  /* 0x00900000e518783b */ /* 0x000fe20000004200 */
[----:B------:R1:W3:Y:S06]  /*36a0*/  MUFU.EX2 R127, R2 ;  /* 0x00000002007f7308 */ /* 0x0002ec0000000800 */
[C---:B------:R-:W-:Y:S01]  /*36b0*/  HMMA.16816.F32 R36, R8.reuse, R38, R16 ;  /* 0x000000260824723c */ /* 0x040fe20000001810 */
[----:B------:R-:W4:Y:S07]  /*36c0*/  LDSM.16.MT88.4 R16, [R230+0x9000] ;  /* 0x00900000e610783b */ /* 0x000f2e0000004200 */
[----:B------:R-:W-:Y:S01]  /*36d0*/  HMMA.16816.F32 R56, R8, R44, R56 ;  /* 0x0000002c0838723c */ /* 0x000fe20000001838 */
[----:B-1----:R-:W-:-:S04]  /*36e0*/  FFMA.FTZ R2, R222, c[0x0][0x23c], -R5 ;  /* 0x00008f00de027a23 */ /* 0x002fc80000010805 */
[----:B------:R1:W-:Y:S03]  /*36f0*/  MUFU.EX2 R237, R2 ;  /* 0x0000000200ed7308 */ /* 0x0003e60000000800 */
[C---:B------:R-:W-:Y:S08]  /*3700*/  HMMA.16816.F32 R52, R8.reuse, R46, R52 ;  /* 0x0000002e0834723c */ /* 0x040ff00000001834 */
[----:B------:R-:W-:Y:S01]  /*3710*/  HMMA.16816.F32 R28, R8, R70, R28 ;  /* 0x00000046081c723c */ /* 0x000fe2000000181c */
[----:B-1----:R-:W-:-:S06]  /*3720*/  FFMA.FTZ R2, R223, c[0x0][0x23c], -R5 ;  /* 0x00008f00df027a23 */ /* 0x002fcc0000010805 */
[----:B------:R-:W-:Y:S02]  /*3730*/  F2FP.PACK_AB R8, R148, R136 ;  /* 0x000000889408723e */ /* 0x000fe400000000ff */
[----:B---3--:R-:W-:Y:S01]  /*3740*/  F2FP.PACK_AB R10, R127, R128 ;  /* 0x000000807f0a723e */ /* 0x008fe200000000ff */
[----:B------:R1:W3:Y:S02]  /*3750*/  MUFU.EX2 R232, R2 ;  /* 0x0000000200e87308 */ /* 0x0002e40000000800 */
[----:B-1----:R-:W-:Y:S01]  /*3760*/  FFMA.FTZ R2, R150, c[0x0][0x23c], -R5 ;  /* 0x00008f0096027a23 */ /* 0x002fe20000010805 */
[----:B---3--:R-:W-:Y:S01]  /*3770*/  F2FP.PACK_AB R9, R232, R237 ;  /* 0x000000ede809723e */ /* 0x008fe200000000ff */
[----:B------:R-:W-:-:S04]  /*3780*/  IMAD.MOV.U32 R150, RZ, RZ, R252 ;  /* 0x000000ffff967224 */ /* 0x000fc800078e00fc */
[----:B------:R1:W-:Y:S02]  /*3790*/  MUFU.EX2 R4, R2 ;  /* 0x0000000200047308 */ /* 0x0003e40000000800 */
[----:B-1----:R-:W-:-:S06]  /*37a0*/  FFMA.FTZ R2, R151, c[0x0][0x23c], -R5 ;  /* 0x00008f0097027a23 */ /* 0x002fcc0000010805 */
[----:B------:R1:W3:Y:S02]  /*37b0*/  MUFU.EX2 R162, R2 ;  /* 0x0000000200a27308 */ /* 0x0002e40000000800 */
[----:B-1----:R-:W-:Y:S01]  /*37c0*/  FFMA.FTZ R2, R123, c[0x0][0x23c], -R0 ;  /* 0x00008f007b027a23 */ /* 0x002fe20000010800 */
[----:B---3--:R-:W-:-:S05]  /*37d0*/  F2FP.PACK_AB R11, R162, R4 ;  /* 0x00000004a20b723e */ /* 0x008fca00000000ff */
[----:B------:R1:W3:Y:S02]  /*37e0*/  MUFU.EX2 R246, R2 ;  /* 0x0000000200f67308 */ /* 0x0002e40000000800 */
[C---:B--2---:R-:W-:Y:S08]  /*37f0*/  HMMA.16816.F32 R64, R8.reuse, R20, R96 ;  /* 0x000000140840723c */ /* 0x044ff00000001860 */
[----:B----4-:R-:W-:Y:S01]  /*3800*/  HMMA.16816.F32 R72, R8, R16, R72 ;  /* 0x000000100848723c */ /* 0x010fe20000001848 */
[----:B-1----:R-:W-:-:S04]  /*3810*/  FFMA.FTZ R2, R130, c[0x0][0x23c], -R0 ;  /* 0x00008f0082027a23 */ /* 0x002fc80000010800 */
[----:B------:R1:W-:Y:S03]  /*3820*/  MUFU.EX2 R149, R2 ;  /* 0x0000000200957308 */ /* 0x0003e60000000800 */
[C---:B------:R-:W-:Y:S08]  /*3830*/  HMMA.16816.F32 R84, R8.reuse, R12, R84 ;  /* 0x0000000c0854723c */ /* 0x040ff00000001854 */
[----:B------:R-:W-:Y:S01]  /*3840*/  HMMA.16816.F32 R108, R8, R24, R108 ;  /* 0x00000018086c723c */ /* 0x000fe2000000186c */
[----:B-1----:R-:W-:-:S07]  /*3850*/  FFMA.FTZ R2, R131, c[0x0][0x23c], -R0 ;  /* 0x00008f0083027a23 */ /* 0x002fce0000010800 */
[C---:B------:R-:W-:Y:S01]  /*3860*/  HMMA.16816.F32 R68, R8.reuse, R22, R76 ;  /* 0x000000160844723c */ /* 0x040fe2000000184c */
[----:B------:R1:W2:Y:S07]  /*3870*/  MUFU.EX2 R114, R2 ;  /* 0x0000000200727308 */ /* 0x0002ae0000000800 */
[C---:B------:R-:W-:Y:S08]  /*3880*/  HMMA.16816.F32 R80, R8.reuse, R18, R80 ;  /* 0x000000120850723c */ /* 0x040ff00000001850 */
[----:B------:R-:W-:Y:S01]  /*3890*/  HMMA.16816.F32 R88, R8, R14, R88 ;  /* 0x0000000e0858723c */ /* 0x000fe20000001858 */
[----:B-1----:R-:W-:-:S04]  /*38a0*/  FFMA.FTZ R2, R140, c[0x0][0x23c], -R7 ;  /* 0x00008f008c027a23 */ /* 0x002fc80000010807 */
[----:B------:R1:W-:Y:S03]  /*38b0*/  MUFU.EX2 R100, R2 ;  /* 0x0000000200647308 */ /* 0x0003e60000000800 */
[----:B------:R-:W-:Y:S07]  /*38c0*/  HMMA.16816.F32 R92, R8, R26, R92 ;  /* 0x0000001a085c723c */ /* 0x000fee000000185c */
[----:B------:R-:W-:-:S02]  /*38d0*/  F2FP.PACK_AB R8, R233, R242 ;  /* 0x000000f2e908723e */ /* 0x000fc400000000ff */
[----:B---3--:R-:W-:Y:S02]  /*38e0*/  F2FP.PACK_AB R9, R246, R161 ;  /* 0x000000a1f609723e */ /* 0x008fe400000000ff */
[----:B------:R-:W-:Y:S02]  /*38f0*/  F2FP.PACK_AB R10, R133, R231 ;  /* 0x000000e7850a723e */ /* 0x000fe400000000ff */
[----:B--2---:R-:W-:Y:S01]  /*3900*/  F2FP.PACK_AB R11, R114, R149 ;  /* 0x00000095720b723e */ /* 0x004fe200000000ff */
[----:B-1----:R-:W-:-:S04]  /*3910*/  FFMA.FTZ R2, R141, c[0x0][0x23c], -R7 ;  /* 0x00008f008d027a23 */ /* 0x002fc80000010807 */
[----:B------:R1:W2:Y:S02]  /*3920*/  MUFU.EX2 R3, R2 ;  /* 0x0000000200037308 */ /* 0x0002a40000000800 */
[C---:B------:R-:W-:Y:S08]  /*3930*/  HMMA.16816.F32 R44, R8.reuse, R18, R40 ;  /* 0x00000012082c723c */ /* 0x040ff00000001828 */
[----:B------:R-:W-:Y:S01]  /*3940*/  HMMA.16816.F32 R40, R8, R12, R32 ;  /* 0x0000000c0828723c */ /* 0x000fe20000001820 */
[----:B-1----:R-:W-:-:S07]  /*3950*/  FFMA.FTZ R2, R144, c[0x0][0x23c], -R7 ;  /* 0x00008f0090027a23 */ /* 0x002fce0000010807 */
[C---:B------:R-:W-:Y:S01]  /*3960*/  HMMA.16816.F32 R76, R8.reuse, R20, R56 ;  /* 0x00000014084c723c */ /* 0x040fe20000001838 */
[----:B--2---:R-:W-:Y:S01]  /*3970*/  IMAD.MOV.U32 R144, RZ, RZ, R3 ;  /* 0x000000ffff907224 */ /* 0x004fe200078e0003 */
[----:B------:R1:W-:Y:S06]  /*3980*/  MUFU.EX2 R234, R2 ;  /* 0x0000000200ea7308 */ /* 0x0003ec0000000800 */
[C---:B------:R-:W-:Y:S01]  /*3990*/  HMMA.16816.F32 R52, R8.reuse, R22, R52 ;  /* 0x000000160834723c */ /* 0x040fe20000001834 */
[----:B------:R-:W2:Y:S07]  /*39a0*/  LDSM.16.MT88.4 R20, [R139+0x9800] ;  /* 0x009800008b14783b */ /* 0x000eae0000004200 */
[----:B------:R-:W-:Y:S01]  /*39b0*/  HMMA.16816.F32 R48, R8, R16, R48 ;  /* 0x000000100830723c */ /* 0x000fe20000001830 */
[----:B------:R-:W3:Y:S01]  /*39c0*/  LDSM.16.MT88.4 R16, [R230+0x9800] ;  /* 0x00980000e610783b */ /* 0x000ee20000004200 */
[----:B-1----:R-:W-:-:S04]  /*39d0*/  FFMA.FTZ R2, R145, c[0x0][0x23c], -R7 ;  /* 0x00008f0091027a23 */ /* 0x002fc80000010807 */
[----:B------:R1:W-:Y:S02]  /*39e0*/  MUFU.EX2 R120, R2 ;  /* 0x0000000200787308 */ /* 0x0003e40000000800 */
[C---:B------:R-:W-:Y:S08]  /*39f0*/  HMMA.16816.F32 R36, R8.reuse, R14, R36 ;  /* 0x0000000e0824723c */ /* 0x040ff00000001824 */
[----:B------:R-:W-:Y:S01]  /*3a00*/  HMMA.16816.F32 R32, R8, R24, R60 ;  /* 0x000000180820723c */ /* 0x000fe2000000183c */
[----:B-1----:R-:W-:-:S07]  /*3a10*/  FFMA.FTZ R2, R142, c[0x0][0x23c], -R0 ;  /* 0x00008f008e027a23 */ /* 0x002fce0000010800 */
[----:B------:R-:W-:Y:S01]  /*3a20*/  HMMA.16816.F32 R28, R8, R26, R28 ;  /* 0x0000001a081c723c */ /* 0x000fe2000000181c */
[----:B------:R-:W-:Y:S01]  /*3a30*/  LDSM.16.MT88.4 R24, [R229+0x9800] ;  /* 0x00980000e518783b */ /* 0x000fe20000004200 */
[----:B------:R1:W-:Y:S02]  /*3a40*/  MUFU.EX2 R3, R2 ;  /* 0x0000000200037308 */ /* 0x0003e40000000800 */
[----:B-1----:R-:W-:-:S06]  /*3a50*/  FFMA.FTZ R2, R212, c[0x0][0x23c], -R6 ;  /* 0x00008f00d4027a23 */ /* 0x002fcc0000010806 */
[----:B------:R1:W4:Y:S02]  /*3a60*/  MUFU.EX2 R12, R2 ;  /* 0x00000002000c7308 */ /* 0x0003240000000800 */
[----:B-1----:R-:W-:-:S06]  /*3a70*/  FFMA.FTZ R2, R213, c[0x0][0x23c], -R6 ;  /* 0x00008f00d5027a23 */ /* 0x002fcc0000010806 */
[----:B------:R1:W1:Y:S02]  /*3a80*/  MUFU.EX2 R121, R2 ;  /* 0x0000000200797308 */ /* 0x0002640000000800 */
[--C-:B-1----:R-:W-:Y:S01]  /*3a90*/  FFMA.FTZ R2, R156, c[0x0][0x23c], -R6.reuse ;  /* 0x00008f009c027a23 */ /* 0x102fe20000010806 */
[----:B----4-:R-:W-:Y:S02]  /*3aa0*/  MOV R156, R12 ;  /* 0x0000000c009c7202 */ /* 0x010fe40000000f00 */
[----:B------:R-:W1:Y:S03]  /*3ab0*/  LDSM.16.MT88.4 R12, [R228+0x9800] ;  /* 0x00980000e40c783b */ /* 0x000e660000004200 */
[----:B------:R4:W-:Y:S01]  /*3ac0*/  MUFU.EX2 R140, R2 ;  /* 0x00000002008c7308 */ /* 0x0009e20000000800 */
[----:B------:R-:W-:Y:S01]  /*3ad0*/  F2FP.PACK_AB R8, R121, R156 ;  /* 0x0000009c7908723e */ /* 0x000fe200000000ff */
[----:B----4-:R-:W-:-:S02]  /*3ae0*/  FFMA.FTZ R2, R157, c[0x0][0x23c], -R6 ;  /* 0x00008f009d027a23 */ /* 0x010fc40000010806 */
[----:B------:R-:W-:-:S04]  /*3af0*/  IMAD.MOV.U32 R157, RZ, RZ, R3 ;  /* 0x000000ffff9d7224 */ /* 0x000fc800078e0003 */
[----:B------:R4:W2:Y:S02]  /*3b00*/  MUFU.EX2 R245, R2 ;  /* 0x0000000200f57308 */ /* 0x0008a40000000800 */
[----:B----4-:R-:W-:Y:S01]  /*3b10*/  FFMA.FTZ R2, R214, c[0x0][0x23c], -R5 ;  /* 0x00008f00d6027a23 */ /* 0x010fe20000010805 */
[----:B--2---:R-:W-:-:S05]  /*3b20*/  F2FP.PACK_AB R10, R245, R140 ;  /* 0x0000008cf50a723e */ /* 0x004fca00000000ff */
[----:B------:R2:W-:Y:S02]  /*3b30*/  MUFU.EX2 R145, R2 ;  /* 0x0000000200917308 */ /* 0x0005e40000000800 */
[----:B--2---:R-:W-:-:S06]  /*3b40*/  FFMA.FTZ R2, R215, c[0x0][0x23c], -R5 ;  /* 0x00008f00d7027a23 */ /* 0x004fcc0000010805 */
[----:B------:R2:W4:Y:S02]  /*3b50*/  MUFU.EX2 R3, R2 ;  /* 0x0000000200037308 */ /* 0x0005240000000800 */
[----:B--2---:R-:W-:Y:S01]  /*3b60*/  FFMA.FTZ R2, R158, c[0x0][0x23c], -R5 ;  /* 0x00008f009e027a23 */ /* 0x004fe20000010805 */
[----:B----4-:R-:W-:Y:S02]  /*3b70*/  F2FP.PACK_AB R9, R3, R145 ;  /* 0x000000910309723e */ /* 0x010fe400000000ff */
[----:B------:R-:W-:-:S03]  /*3b80*/  MOV R158, R100 ;  /* 0x00000064009e7202 */ /* 0x000fc60000000f00 */
[----:B------:R2:W-:Y:S02]  /*3b90*/  MUFU.EX2 R240, R2 ;  /* 0x0000000200f07308 */ /* 0x0005e40000000800 */
[----:B--2---:R-:W-:-:S06]  /*3ba0*/  FFMA.FTZ R2, R159, c[0x0][0x23c], -R5 ;  /* 0x00008f009f027a23 */ /* 0x004fcc0000010805 */
[----:B------:R2:W4:Y:S02]  /*3bb0*/  MUFU.EX2 R112, R2 ;  /* 0x0000000200707308 */ /* 0x0005240000000800 */
[----:B--2---:R-:W-:Y:S01]  /*3bc0*/  FFMA.FTZ R2, R143, c[0x0][0x23c], -R0 ;  /* 0x00008f008f027a23 */ /* 0x004fe20000010800 */
[----:B----4-:R-:W-:-:S05]  /*3bd0*/  F2FP.PACK_AB R11, R112, R240 ;  /* 0x000000f0700b723e */ /* 0x010fca00000000ff */
[----:B------:R2:W4:Y:S02]  /*3be0*/  MUFU.EX2 R122, R2 ;  /* 0x00000002007a7308 */ /* 0x0005240000000800 */
[C---:B------:R-:W-:Y:S08]  /*3bf0*/  HMMA.16816.F32 R64, R8.reuse, R20, R64 ;  /* 0x000000140840723c */ /* 0x040ff00000001840 */
[----:B------:R-:W-:Y:S01]  /*3c00*/  HMMA.16816.F32 R60, R8, R22, R68 ;  /* 0x00000016083c723c */ /* 0x000fe20000001844 */
[----:B--2---:R-:W-:-:S02]  /*3c10*/  FFMA.FTZ R2, R146, c[0x0][0x23c], -R0 ;  /* 0x00008f0092027a23 */ /* 0x004fc40000010800 */
[----:B------:R-:W-:Y:S02]  /*3c20*/  IMAD.MOV.U32 R146, RZ, RZ, R162 ;  /* 0x000000ffff927224 */ /* 0x000fe400078e00a2 */
[----:B------:R2:W-:Y:S03]  /*3c30*/  MUFU.EX2 R131, R2 ;  /* 0x0000000200837308 */ /* 0x0005e60000000800 */
[C---:B---3--:R-:W-:Y:S08]  /*3c40*/  HMMA.16816.F32 R56, R8.reuse, R16, R72 ;  /* 0x000000100838723c */ /* 0x048ff00000001848 */
[----:B------:R-:W-:Y:S01]  /*3c50*/  HMMA.16816.F32 R80, R8, R18, R80 ;  /* 0x000000120850723c */ /* 0x000fe20000001850 */
[----:B--2---:R-:W-:-:S07]  /*3c60*/  FFMA.FTZ R2, R147, c[0x0][0x23c], -R0 ;  /* 0x00008f0093027a23 */ /* 0x004fce0000010800 */
[C---:B-1----:R-:W-:Y:S01]  /*3c70*/  HMMA.16816.F32 R84, R8.reuse, R12, R84 ;  /* 0x0000000c0854723c */ /* 0x042fe20000001854 */
[----:B------:R1:W2:Y:S07]  /*3c80*/  MUFU.EX2 R238, R2 ;  /* 0x0000000200ee7308 */ /* 0x0002ae0000000800 */
[C---:B------:R-:W-:Y:S08]  /*3c90*/  HMMA.16816.F32 R88, R8.reuse, R14, R88 ;  /* 0x0000000e0858723c */ /* 0x040ff00000001858 */
[----:B------:R-:W-:Y:S01]  /*3ca0*/  HMMA.16816.F32 R108, R8, R24, R108 ;  /* 0x00000018086c723c */ /* 0x000fe2000000186c */
[----:B-1----:R-:W-:-:S04]  /*3cb0*/  FFMA.FTZ R2, R164, c[0x0][0x23c], -R7 ;  /* 0x00008f00a4027a23 */ /* 0x002fc80000010807 */
[----:B------:R1:W-:Y:S03]  /*3cc0*/  MUFU.EX2 R113, R2 ;  /* 0x0000000200717308 */ /* 0x0003e60000000800 */
[----:B------:R-:W-:Y:S07]  /*3cd0*/  HMMA.16816.F32 R92, R8, R26, R92 ;  /* 0x0000001a085c723c */ /* 0x000fee000000185c */
[----:B------:R-:W-:-:S02]  /*3ce0*/  F2FP.PACK_AB R8, R144, R158 ;  /* 0x0000009e9008723e */ /* 0x000fc400000000ff */
[----:B----4-:R-:W-:Y:S02]  /*3cf0*/  F2FP.PACK_AB R9, R122, R157 ;  /* 0x0000009d7a09723e */ /* 0x010fe400000000ff */
[----:B------:R-:W-:Y:S02]  /*3d00*/  F2FP.PACK_AB R10, R120, R234 ;  /* 0x000000ea780a723e */ /* 0x000fe400000000ff */
[----:B--2---:R-:W-:Y:S01]  /*3d10*/  F2FP.PACK_AB R11, R238, R131 ;  /* 0x00000083ee0b723e */ /* 0x004fe200000000ff */
[----:B-1----:R-:W-:-:S04]  /*3d20*/  FFMA.FTZ R2, R165, c[0x0][0x23c], -R7 ;  /* 0x00008f00a5027a23 */ /* 0x002fc80000010807 */
[----:B------:R1:W-:Y:S02]  /*3d30*/  MUFU.EX2 R123, R2 ;  /* 0x00000002007b7308 */ /* 0x0003e40000000800 */
[C---:B------:R-:W-:Y:S08]  /*3d40*/  HMMA.16816.F32 R68, R8.reuse, R14, R36 ;  /* 0x0000000e0844723c */ /* 0x040ff00000001824 */
[----:B------:R-:W-:Y:S01]  /*3d50*/  HMMA.16816.F32 R36, R8, R24, R32 ;  /* 0x000000180824723c */ /* 0x000fe20000001820 */
[----:B-1----:R-:W-:-:S07]  /*3d60*/  FFMA.FTZ R2, R168, c[0x0][0x23c], -R7 ;  /* 0x00008f00a8027a23 */ /* 0x002fce0000010807 */
[C---:B------:R-:W-:Y:S01]  /*3d70*/  HMMA.16816.F32 R28, R8.reuse, R26, R28 ;  /* 0x0000001a081c723c */ /* 0x040fe2000000181c */
[----:B------:R-:W1:Y:S01]  /*3d80*/  LDSM.16.MT88.4 R24, [R229+0xa000] ;  /* 0x00a00000e518783b */ /* 0x000e620000004200 */
[----:B------:R-:W-:Y:S01]  /*3d90*/  MOV R168, R161 ;  /* 0x000000a100a87202 */ /* 0x000fe20000000f00 */
[----:B------:R2:W-:Y:S05]  /*3da0*/  MUFU.EX2 R130, R2 ;  /* 0x0000000200827308 */ /* 0x0005ea0000000800 */
[C---:B------:R-:W-:Y:S08]  /*3db0*/  HMMA.16816.F32 R104, R8.reuse, R20, R76 ;  /* 0x000000140868723c */ /* 0x040ff0000000184c */
[----:B------:R-:W-:Y:S01]  /*3dc0*/  HMMA.16816.F32 R100, R8, R22, R52 ;  /* 0x000000160864723c */ /* 0x000fe20000001834 */
[----:B------:R-:W3:Y:S01]  /*3dd0*/  LDSM.16.MT88.4 R20, [R139+0xa000] ;  /* 0x00a000008b14783b */ /* 0x000ee20000004200 */
[----:B--2---:R-:W-:Y:S01]  /*3de0*/  FFMA.FTZ R2, R169, c[0x0][0x23c], -R7 ;  /* 0x00008f00a9027a23 */ /* 0x004fe20000010807 */
[----:B------:R-:W-:-:S03]  /*3df0*/  MOV R169, R115 ;  /* 0x0000007300a97202 */ /* 0x000fc60000000f00 */
[----:B------:R2:W-:Y:S02]  /*3e00*/  MUFU.EX2 R147, R2 ;  /* 0x0000000200937308 */ /* 0x0005e40000000800 */
[C---:B------:R-:W-:Y:S08]  /*3e10*/  HMMA.16816.F32 R96, R8.reuse, R16, R48 ;  /* 0x000000100860723c */ /* 0x040ff00000001830 */
[----:B------:R-:W-:Y:S01]  /*3e20*/  HMMA.16816.F32 R76, R8, R18, R44 ;  /* 0x00000012084c723c */ /* 0x000fe2000000182c */
[----:B------:R-:W4:Y:S01]  /*3e30*/  LDSM.16.MT88.4 R16, [R230+0xa000] ;  /* 0x00a00000e610783b */ /* 0x000f220000004200 */
[----:B--2---:R-:W-:-:S06]  /*3e40*/  FFMA.FTZ R2, R166, c[0x0][0x23c], -R0 ;  /* 0x00008f00a6027a23 */ /* 0x004fcc0000010800 */
[----:B------:R-:W-:Y:S01]  /*3e50*/  HMMA.16816.F32 R72, R8, R12, R40 ;  /* 0x0000000c0848723c */ /* 0x000fe20000001828 */
[----:B------:R-:W2:Y:S01]  /*3e60*/  LDSM.16.MT88.4 R12, [R228+0xa000] ;  /* 0x00a00000e40c783b */ /* 0x000ea20000004200 */
[----:B------:R1:W-:Y:S02]  /*3e70*/  MUFU.EX2 R252, R2 ;  /* 0x0000000200fc7308 */ /* 0x0003e40000000800 */
[----:B-1----:R-:W-:-:S06]  /*3e80*/  FFMA.FTZ R2, R192, c[0x0][0x23c], -R6 ;  /* 0x00008f00c0027a23 */ /* 0x002fcc0000010806 */
[----:B------:R1:W-:Y:S02]  /*3e90*/  MUFU.EX2 R223, R2 ;  /* 0x0000000200df7308 */ /* 0x0003e40000000800 */
[----:B-1----:R-:W-:-:S06]  /*3ea0*/  FFMA.FTZ R2, R193, c[0x0][0x23c], -R6 ;  /* 0x00008f00c1027a23 */ /* 0x002fcc0000010806 */
[----:B------:R1:W1:Y:S02]  /*3eb0*/  MUFU.EX2 R129, R2 ;  /* 0x0000000200817308 */ /* 0x0002640000000800 */
[----:B-1----:R-:W-:Y:S01]  /*3ec0*/  FFMA.FTZ R2, R176, c[0x0][0x23c], -R6 ;  /* 0x00008f00b0027a23 */ /* 0x002fe20000010806 */
[----:B------:R-:W-:-:S05]  /*3ed0*/  F2FP.PACK_AB R8, R129, R223 ;  /* 0x000000df8108723e */ /* 0x000fca00000000ff */
        /* <DEDUP_REMOVED lines=15> */
[----:B------:R1:W1:Y:S02]  /*3fd0*/  MUFU.EX2 R214, R2 ;  /* 0x0000000200d67308 */ /* 0x0002640000000800 */
[C---:B------:R-:W-:Y:S07]  /*3fe0*/  HMMA.16816.F32 R40, R8.reuse, R24, R108 ;  /* 0x000000180828723c */ /* 0x040fee000000186c */
[----:B------:R-:W-:Y:S01]  /*3ff0*/  IMAD.MOV.U32 R108, RZ, RZ, R127 ;  /* 0x000000ffff6c7224 */ /* 0x000fe200078e007f */
[----:B---3--:R-:W-:Y:S01]  /*4000*/  HMMA.16816.F32 R64, R8, R20, R64 ;  /* 0x000000140840723c */ /* 0x008fe20000001840 */
[----:B------:R-:W-:Y:S01]  /*4010*/  MOV R127, R126 ;  /* 0x0000007e007f7202 */ /* 0x000fe20000000f00 */
[----:B------:R-:W-:Y:S01]  /*4020*/  IMAD.MOV.U32 R126, RZ, RZ, R132 ;  /* 0x000000ffff7e7224 */ /* 0x000fe200078e0084 */
[----:B------:R-:W-:Y:S01]  /*4030*/  MOV R111, R124 ;  /* 0x0000007c006f7202 */ /* 0x000fe20000000f00 */
[----:B-1----:R-:W-:Y:S01]  /*4040*/  FFMA.FTZ R2, R170, c[0x0][0x23c], -R0 ;  /* 0x00008f00aa027a23 */ /* 0x002fe20000010800 */
[----:B------:R-:W-:-:S02]  /*4050*/  MOV R170, R140 ;  /* 0x0000008c00aa7202 */ /* 0x000fc40000000f00 */
[----:B------:R-:W-:Y:S01]  /*4060*/  MOV R109, R150 ;  /* 0x00000096006d7202 */ /* 0x000fe20000000f00 */
[----:B------:R1:W-:Y:S01]  /*4070*/  MUFU.EX2 R213, R2 ;  /* 0x0000000200d57308 */ /* 0x0003e20000000800 */
[C---:B------:R-:W-:Y:S08]  /*4080*/  HMMA.16816.F32 R60, R8.reuse, R22, R60 ;  /* 0x00000016083c723c */ /* 0x040ff0000000183c */
[----:B----4-:R-:W-:Y:S01]  /*4090*/  HMMA.16816.F32 R56, R8, R16, R56 ;  /* 0x000000100838723c */ /* 0x010fe20000001838 */
[----:B-1----:R-:W-:-:S07]  /*40a0*/  FFMA.FTZ R2, R171, c[0x0][0x23c], -R0 ;  /* 0x00008f00ab027a23 */ /* 0x002fce0000010800 */
[C---:B------:R-:W-:Y:S01]  /*40b0*/  HMMA.16816.F32 R52, R8.reuse, R18, R80 ;  /* 0x000000120834723c */ /* 0x040fe20000001850 */
[----:B------:R-:W-:Y:S01]  /*40c0*/  IMAD.MOV.U32 R171, RZ, RZ, R131 ;  /* 0x000000ffffab7224 */ /* 0x000fe200078e0083 */
[----:B------:R1:W3:Y:S06]  /*40d0*/  MUFU.EX2 R212, R2 ;  /* 0x0000000200d47308 */ /* 0x0002ec0000000800 */
[C---:B--2---:R-:W-:Y:S08]  /*40e0*/  HMMA.16816.F32 R48, R8.reuse, R12, R84 ;  /* 0x0000000c0830723c */ /* 0x044ff00000001854 */
[----:B------:R-:W-:Y:S01]  /*40f0*/  HMMA.16816.F32 R44, R8, R14, R88 ;  /* 0x0000000e082c723c */ /* 0x000fe20000001858 */
[----:B-1----:R-:W-:Y:S01]  /*4100*/  FFMA.FTZ R2, R208, c[0x0][0x23c], -R6 ;  /* 0x00008f00d0027a23 */ /* 0x002fe20000010806 */
[----:B------:R-:W-:-:S03]  /*4110*/  MOV R208, R130 ;  /* 0x0000008200d07202 */ /* 0x000fc60000000f00 */
[----:B------:R1:W-:Y:S03]  /*4120*/  MUFU.EX2 R132, R2 ;  /* 0x0000000200847308 */ /* 0x0003e60000000800 */
[----:B------:R-:W-:Y:S07]  /*4130*/  HMMA.16816.F32 R32, R8, R26, R92 ;  /* 0x0000001a0820723c */ /* 0x000fee000000185c */
[----:B------:R-:W-:-:S02]  /*4140*/  F2FP.PACK_AB R8, R123, R113 ;  /* 0x000000717b08723e */ /* 0x000fc400000000ff */
[----:B------:R-:W-:Y:S02]  /*4150*/  F2FP.PACK_AB R9, R214, R252 ;  /* 0x000000fcd609723e */ /* 0x000fe400000000ff */
[----:B------:R-:W-:Y:S02]  /*4160*/  F2FP.PACK_AB R10, R147, R130 ;  /* 0x00000082930a723e */ /* 0x000fe400000000ff */
[----:B---3--:R-:W-:Y:S01]  /*4170*/  F2FP.PACK_AB R11, R212, R213 ;  /* 0x000000d5d40b723e */ /* 0x008fe200000000ff */
[----:B-1----:R-:W-:Y:S02]  /*4180*/  FFMA.FTZ R2, R209, c[0x0][0x23c], -R6 ;  /* 0x00008f00d1027a23 */ /* 0x002fe40000010806 */
[----:B------:R-:W-:Y:S02]  /*4190*/  IMAD.MOV.U32 R209, RZ, RZ, R133 ;  /* 0x000000ffffd17224 */ /* 0x000fe400078e0085 */
[----:B------:R1:W2:Y:S02]  /*41a0*/  MUFU.EX2 R133, R2 ;  /* 0x0000000200857308 */ /* 0x0002a40000000800 */
[C---:B------:R-:W-:Y:S07]  /*41b0*/  HMMA.16816.F32 R84, R8.reuse, R20, R104 ;  /* 0x000000140854723c */ /* 0x040fee0000001868 */
[----:B------:R-:W-:Y:S01]  /*41c0*/  MOV R107, R115 ;  /* 0x00000073006b7202 */ /* 0x000fe20000000f00 */
[----:B------:R-:W-:Y:S01]  /*41d0*/  IMAD.MOV.U32 R106, RZ, RZ, R114 ;  /* 0x000000ffff6a7224 */ /* 0x000fe200078e0072 */
[----:B------:R-:W-:Y:S01]  /*41e0*/  MOV R115, R118 ;  /* 0x0000007600737202 */ /* 0x000fe20000000f00 */
[----:B------:R-:W-:Y:S01]  /*41f0*/  HMMA.16816.F32 R92, R8, R22, R100 ;  /* 0x00000016085c723c */ /* 0x000fe20000001864 */
[----:B------:R-:W-:Y:S01]  /*4200*/  MOV R118, R137 ;  /* 0x0000008900767202 */ /* 0x000fe20000000f00 */
[----:B------:R-:W-:Y:S01]  /*4210*/  IMAD.MOV.U32 R114, RZ, RZ, R119 ;  /* 0x000000ffff727224 */ /* 0x000fe200078e0077 */
[----:B------:R-:W3:Y:S01]  /*4220*/  LDSM.16.MT88.4 R20, [R139+0xa800] ;  /* 0x00a800008b14783b */ /* 0x000ee20000004200 */
[----:B------:R-:W-:-:S02]  /*4230*/  IMAD.MOV.U32 R119, RZ, RZ, R138 ;  /* 0x000000ffff777224 */ /* 0x000fc400078e008a */
[--C-:B-1----:R-:W-:Y:S01]  /*4240*/  FFMA.FTZ R2, R180, c[0x0][0x23c], -R6.reuse ;  /* 0x00008f00b4027a23 */ /* 0x102fe20000010806 */
[----:B------:R-:W-:Y:S01]  /*4250*/  MOV R110, R114 ;  /* 0x00000072006e7202 */ /* 0x000fe20000000f00 */
[----:B------:R-:W-:Y:S01]  /*4260*/  HMMA.16816.F32 R96, R8, R16, R96 ;  /* 0x000000100860723c */ /* 0x000fe20000001860 */
[----:B------:R-:W-:Y:S01]  /*4270*/  FFMA.FTZ R114, R172, c[0x0][0x23c], -R7 ;  /* 0x00008f00ac727a23 */ /* 0x000fe20000010807 */
[----:B------:R1:W-:Y:S01]  /*4280*/  MUFU.EX2 R137, R2 ;  /* 0x0000000200897308 */ /* 0x0003e20000000800 */
[--C-:B------:R-:W-:Y:S02]  /*4290*/  FFMA.FTZ R104, R216, c[0x0][0x23c], -R6.reuse ;  /* 0x00008f00d8687a23 */ /* 0x100fe40000010806 */
[----:B------:R-:W-:-:S03]  /*42a0*/  FFMA.FTZ R105, R217, c[0x0][0x23c], -R6 ;  /* 0x00008f00d9697a23 */ /* 0x000fc60000010806 */
[C---:B------:R-:W-:Y:S01]  /*42b0*/  HMMA.16816.F32 R88, R8.reuse, R18, R76 ;  /* 0x000000120858723c */ /* 0x040fe2000000184c */
[----:B------:R-:W4:Y:S07]  /*42c0*/  LDSM.16.MT88.4 R16, [R230+0xa800] ;  /* 0x00a80000e610783b */ /* 0x000f2e0000004200 */
[----:B------:R-:W-:Y:S01]  /*42d0*/  HMMA.16816.F32 R80, R8, R12, R72 ;  /* 0x0000000c0850723c */ /* 0x000fe20000001848 */
[----:B-1----:R-:W-:-:S04]  /*42e0*/  FFMA.FTZ R2, R181, c[0x0][0x23c], -R6 ;  /* 0x00008f00b5027a23 */ /* 0x002fc80000010806 */
[----:B------:R1:W1:Y:S03]  /*42f0*/  MUFU.EX2 R138, R2 ;  /* 0x00000002008a7308 */ /* 0x0002660000000800 */
[C---:B------:R-:W-:Y:S01]  /*4300*/  HMMA.16816.F32 R76, R8.reuse, R14, R68 ;  /* 0x0000000e084c723c */ /* 0x040fe20000001844 */
[----:B------:R-:W3:Y:S07]  /*4310*/  LDSM.16.MT88.4 R12, [R228+0xa800] ;  /* 0x00a80000e40c783b */ /* 0x000eee0000004200 */
[----:B------:R-:W-:Y:S01]  /*4320*/  HMMA.16816.F32 R68, R8, R24, R36 ;  /* 0x000000180844723c */ /* 0x000fe20000001824 */
[----:B-1----:R-:W-:Y:S01]  /*4330*/  FFMA.FTZ R2, R210, c[0x0][0x23c], -R5 ;  /* 0x00008f00d2027a23 */ /* 0x002fe20000010805 */
[----:B------:R-:W-:-:S06]  /*4340*/  MOV R210, R129 ;  /* 0x0000008100d27202 */ /* 0x000fcc0000000f00 */
[----:B------:R-:W-:Y:S01]  /*4350*/  HMMA.16816.F32 R72, R8, R26, R28 ;  /* 0x0000001a0848723c */ /* 0x000fe2000000181c */
[----:B------:R-:W1:Y:S01]  /*4360*/  LDSM.16.MT88.4 R24, [R229+0xa800] ;  /* 0x00a80000e518783b */ /* 0x000e620000004200 */
[----:B------:R4:W-:Y:S01]  /*4370*/  MUFU.EX2 R130, R2 ;  /* 0x0000000200827308 */ /* 0x0009e20000000800 */
[----:B------:R-:W-:Y:S01]  /*4380*/  MOV R39, R125 ;  /* 0x0000007d00277202 */ /* 0x000fe20000000f00 */
[----:B------:R-:W-:Y:S01]  /*4390*/  IMAD.MOV.U32 R38, RZ, RZ, R126 ;  /* 0x000000ffff267224 */ /* 0x000fe200078e007e */
[----:B------:R-:W-:Y:S01]  /*43a0*/  MOV R36, R113 ;  /* 0x0000007100247202 */ /* 0x000fe20000000f00 */
[--C-:B------:R-:W-:Y:S01]  /*43b0*/  FFMA.FTZ R113, R185, c[0x0][0x23c], -R7.reuse ;  /* 0x00008f00b9717a23 */ /* 0x100fe20000010807 */
[----:B--2---:R-:W-:Y:S01]  /*43c0*/  F2FP.PACK_AB R8, R133, R132 ;  /* 0x000000848508723e */ /* 0x004fe200000000ff */
[----:B------:R-:W-:Y:S01]  /*43d0*/  IMAD.MOV.U32 R28, RZ, RZ, R128 ;  /* 0x000000ffff1c7224 */ /* 0x000fe200078e0080 */
[----:B------:R-:W-:Y:S01]  /*43e0*/  F2FP.PACK_AB R10, R138, R137 ;  /* 0x000000898a0a723e */ /* 0x000fe200000000ff */
[--C-:B------:R-:W-:Y:S01]  /*43f0*/  FFMA.FTZ R30, R196, c[0x0][0x23c], -R7.reuse ;  /* 0x00008f00c41e7a23 */ /* 0x100fe20000010807 */
[----:B------:R-:W-:Y:S01]  /*4400*/  MOV R29, R123 ;  /* 0x0000007b001d7202 */ /* 0x000fe20000000f00 */
[----:B------:R-:W-:Y:S01]  /*4410*/  FFMA.FTZ R31, R224, c[0x0][0x23c], -R6 ;  /* 0x00008f00e01f7a23 */ /* 0x000fe20000010806 */
[----:B------:R-:W-:Y:S01]  /*4420*/  MOV R37, R112 ;  /* 0x0000007000257202 */ /* 0x000fe20000000f00 */
[----:B------:R-:W-:-:S02]  /*4430*/  FFMA.FTZ R112, R184, c[0x0][0x23c], -R7 ;  /* 0x00008f00b8707a23 */ /* 0x000fc40000010807 */
[--C-:B----4-:R-:W-:Y:S02]  /*4440*/  FFMA.FTZ R2, R211, c[0x0][0x23c], -R5.reuse ;  /* 0x00008f00d3027a23 */ /* 0x110fe40000010805 */
[----:B------:R-:W-:Y:S02]  /*4450*/  IMAD.MOV.U32 R211, RZ, RZ, R4 ;  /* 0x000000ffffd37224 */ /* 0x000fe400078e0004 */
[----:B------:R2:W4:Y:S01]  /*4460*/  MUFU.EX2 R131, R2 ;  /* 0x0000000200837308 */ /* 0x0005220000000800 */
[----:B------:R-:W-:-:S07]  /*4470*/  FFMA.FTZ R4, R183, c[0x0][0x23c], -R5 ;  /* 0x00008f00b7047a23 */ /* 0x000fce0000010805 */
[----:B------:R1:W-:Y:S01]  /*4480*/  MUFU.EX2 R129, R4 ;  /* 0x0000000400817308 */ /* 0x0003e20000000800 */
[----:B--2---:R-:W-:Y:S01]  /*4490*/  FFMA.FTZ R2, R182, c[0x0][0x23c], -R5 ;  /* 0x00008f00b6027a23 */ /* 0x004fe20000010805 */
[----:B----4-:R-:W-:-:S06]  /*44a0*/  F2FP.PACK_AB R9, R131, R130 ;  /* 0x000000828309723e */ /* 0x010fcc00000000ff */
[----:B------:R2:W4:Y:S01]  /*44b0*/  MUFU.EX2 R128, R2 ;  /* 0x0000000200807308 */ /* 0x0005220000000800 */
[----:B-1----:R-:W-:Y:S02]  /*44c0*/  FFMA.FTZ R4, R202, c[0x0][0x23c], -R0 ;  /* 0x00008f00ca047a23 */ /* 0x002fe40000010800 */
[----:B--2---:R-:W-:Y:S01]  /*44d0*/  FFMA.FTZ R2, R204, c[0x0][0x23c], -R7 ;  /* 0x00008f00cc027a23 */ /* 0x004fe20000010807 */
[----:B----4-:R-:W-:-:S04]  /*44e0*/  F2FP.PACK_AB R11, R129, R128 ;  /* 0x00000080810b723e */ /* 0x010fc800000000ff */
[----:B------:R1:W-:Y:S03]  /*44f0*/  MUFU.EX2 R124, R2 ;  /* 0x00000002007c7308 */ /* 0x0003e60000000800 */
[C---:B---3--:R-:W-:Y:S07]  /*4500*/  HMMA.16816.F32 R140, R8.reuse, R20, R64 ;  /* 0x00000014088c723c */ /* 0x048fee0000001840 */
[----:B------:R-:W-:Y:S01]  /*4510*/  IMAD.MOV.U32 R67, RZ, RZ, R127 ;  /* 0x000000ffff437224 */ /* 0x000fe200078e007f */
[----:B------:R-:W-:Y:S01]  /*4520*/  MOV R66, R149 ;  /* 0x0000009500427202 */ /* 0x000fe20000000f00 */
[----:B------:R-:W-:Y:S01]  /*4530*/  IMAD.MOV.U32 R65, RZ, RZ, R148 ;  /* 0x000000ffff417224 */ /* 0x000fe200078e0094 */
[----:B------:R-:W-:Y:S01]  /*4540*/  HMMA.16816.F32 R164, R8, R18, R52 ;  /* 0x0000001208a4723c */ /* 0x000fe20000001834 */
[----:B------:R-:W-:Y:S01]  /*4550*/  MOV R202, R233 ;  /* 0x000000e900ca7202 */ /* 0x000fe20000000f00 */
[----:B-1----:R-:W-:Y:S01]  /*4560*/  FFMA.FTZ R2, R205, c[0x0][0x23c], -R7 ;  /* 0x00008f00cd027a23 */ /* 0x002fe20000010807 */
[----:B------:R-:W-:-:S03]  /*4570*/  MOV R64, R122 ;  /* 0x0000007a00407202 */ /* 0x000fc60000000f00 */
[----:B------:R1:W2:Y:S02]  /*4580*/  MUFU.EX2 R125, R2 ;  /* 0x00000002007d7308 */ /* 0x0002a40000000800 */
[C---:B------:R-:W-:Y:S07]  /*4590*/  HMMA.16816.F32 R148, R8.reuse, R22, R60 ;  /* 0x000000160894723c */ /* 0x040fee000000183c */
[----:B------:R-:W-:Y:S01]  /*45a0*/  IMAD.MOV.U32 R60, RZ, RZ, R120 ;  /* 0x000000ffff3c7224 */ /* 0x000fe200078e0078 */
[----:B------:R-:W-:Y:S01]  /*45b0*/  MOV R62, R163 ;  /* 0x000000a3003e7202 */ /* 0x000fe20000000f00 */
[----:B------:R-:W-:Y:S01]  /*45c0*/  IMAD.MOV.U32 R120, RZ, RZ, R119 ;  /* 0x000000ffff787224 */ /* 0x000fe200078e0077 */
[----:B------:R-:W-:Y:S01]  /*45d0*/  MOV R61, R160 ;  /* 0x000000a0003d7202 */ /* 0x000fe20000000f00 */
[C---:B------:R-:W-:Y:S01]  /*45e0*/  HMMA.16816.F32 R176, R8.reuse, R12, R48 ;  /* 0x0000000c08b0723c */ /* 0x040fe20000001830 */
[----:B------:R-:W-:Y:S01]  /*45f0*/  IMAD.MOV.U32 R63, RZ, RZ, R121 ;  /* 0x000000ffff3f7224 */ /* 0x000fe200078e0079 */
[----:B------:R-:W-:Y:S01]  /*4600*/  MOV R54, R62 ;  /* 0x0000003e00367202 */ /* 0x000fe20000000f00 */
[--C-:B-1----:R-:W-:Y:S01]  /*4610*/  FFMA.FTZ R2, R200, c[0x0][0x23c], -R7.reuse ;  /* 0x00008f00c8027a23 */ /* 0x102fe20000010807 */
[----:B------:R-:W-:Y:S01]  /*4620*/  MOV R52, R60 ;  /* 0x0000003c00347202 */ /* 0x000fe20000000f00 */
[----:B------:R-:W-:Y:S01]  /*4630*/  IMAD.MOV.U32 R121, RZ, RZ, R116 ;  /* 0x000000ffff797224 */ /* 0x000fe200078e0074 */
[----:B------:R-:W-:Y:S01]  /*4640*/  MOV R55, R63 ;  /* 0x0000003f00377202 */ /* 0x000fe20000000f00 */
[----:B------:R1:W-:Y:S01]  /*4650*/  MUFU.EX2 R127, R2 ;  /* 0x00000002007f7308 */ /* 0x0003e20000000800 */
[C---:B------:R-:W-:Y:S01]  /*4660*/  HMMA.16816.F32 R160, R8.reuse, R16, R56 ;  /* 0x0000001008a0723c */ /* 0x040fe20000001838 */
[--C-:B------:R-:W-:Y:S01]  /*4670*/  FFMA.FTZ R50, R188, c[0x0][0x23c], -R7.reuse ;  /* 0x00008f00bc327a23 */ /* 0x100fe20000010807 */
[----:B------:R-:W-:Y:S01]  /*4680*/  MOV R63, R209 ;  /* 0x000000d1003f7202 */ /* 0x000fe20000000f00 */
[--C-:B------:R-:W-:Y:S01]  /*4690*/  FFMA.FTZ R49, R189, c[0x0][0x23c], -R7.reuse ;  /* 0x00008f00bd317a23 */ /* 0x100fe20000010807 */
[----:B------:R-:W-:Y:S01]  /*46a0*/  MOV R60, R29 ;  /* 0x0000001d003c7202 */ /* 0x000fe20000000f00 */
[--C-:B------:R-:W-:Y:S01]  /*46b0*/  FFMA.FTZ R48, R198, c[0x0][0x23c], -R0.reuse ;  /* 0x00008f00c6307a23 */ /* 0x100fe20000010800 */
[----:B------:R-:W-:Y:S01]  /*46c0*/  MOV R209, R107 ;  /* 0x0000006b00d17202 */ /* 0x000fe20000000f00 */
[--C-:B------:R-:W-:Y:S01]  /*46d0*/  FFMA.FTZ R116, R186, c[0x0][0x23c], -R0.reuse ;  /* 0x00008f00ba747a23 */ /* 0x100fe20000010800 */
[----:B------:R-:W-:Y:S01]  /*46e0*/  MOV R57, R118 ;  /* 0x0000007600397202 */ /* 0x000fe20000000f00 */
[----:B------:R-:W-:Y:S01]  /*46f0*/  HMMA.16816.F32 R180, R8, R14, R44 ;  /* 0x0000000e08b4723c */ /* 0x000fe2000000182c */
[----:B------:R-:W-:Y:S01]  /*4700*/  MOV R58, R117 ;  /* 0x00000075003a7202 */ /* 0x000fe20000000f00 */
[----:B------:R-:W-:Y:S01]  /*4710*/  FFMA.FTZ R117, R187, c[0x0][0x23c], -R0 ;  /* 0x00008f00bb757a23 */ /* 0x000fe20000010800 */
[----:B------:R-:W-:Y:S01]  /*4720*/  MOV R59, R115 ;  /* 0x00000073003b7202 */ /* 0x000fe20000000f00 */
[----:B------:R-:W-:-:S02]  /*4730*/  FFMA.FTZ R115, R173, c[0x0][0x23c], -R7 ;  /* 0x00008f00ad737a23 */ /* 0x000fc40000010807 */
[----:B-1----:R-:W-:Y:S01]  /*4740*/  FFMA.FTZ R2, R201, c[0x0][0x23c], -R7 ;  /* 0x00008f00c9027a23 */ /* 0x002fe20000010807 */
[----:B------:R-:W-:Y:S01]  /*4750*/  MOV R47, R59 ;  /* 0x0000003b002f7202 */ /* 0x000fe20000000f00 */
[C---:B------:R-:W-:Y:S01]  /*4760*/  HMMA.16816.F32 R192, R8.reuse, R24, R40 ;  /* 0x0000001808c0723c */ /* 0x040fe20000001828 */
[--C-:B------:R-:W-:Y:S01]  /*4770*/  FFMA.FTZ R118, R174, c[0x0][0x23c], -R0.reuse ;  /* 0x00008f00ae767a23 */ /* 0x100fe20000010800 */
[----:B------:R1:W3:Y:S01]  /*4780*/  MUFU.EX2 R126, R2 ;  /* 0x00000002007e7308 */ /* 0x0002e20000000800 */
[--C-:B------:R-:W-:Y:S02]  /*4790*/  FFMA.FTZ R119, R175, c[0x0][0x23c], -R0.reuse ;  /* 0x00008f00af777a23 */ /* 0x100fe40000010800 */
[----:B------:R-:W-:Y:S01]  /*47a0*/  IMAD.MOV.U32 R53, RZ, RZ, R61 ;  /* 0x000000ffff357224 */ /* 0x000fe200078e003d */
[----:B------:R-:W-:Y:S01]  /*47b0*/  MOV R61, R211 ;  /* 0x000000d3003d7202 */ /* 0x000fe20000000f00 */
[----:B------:R-:W-:Y:S01]  /*47c0*/  FFMA.FTZ R42, R197, c[0x0][0x23c], -R7 ;  /* 0x00008f00c52a7a23 */ /* 0x000fe20000010807 */
[----:B------:R-:W-:Y:S01]  /*47d0*/  HMMA.16816.F32 R100, R8, R26, R32 ;  /* 0x0000001a0864723c */ /* 0x000fe20000001820 */
[--C-:B------:R-:W-:Y:S01]  /*47e0*/  FFMA.FTZ R7, R207, c[0x0][0x23c], -R0.reuse ;  /* 0x00008f00cf077a23 */ /* 0x100fe20000010800 */
[----:B------:R-:W-:Y:S01]  /*47f0*/  MOV R211, R208 ;  /* 0x000000d000d37202 */ /* 0x000fe20000000f00 */
[--C-:B------:R-:W-:Y:S01]  /*4800*/  FFMA.FTZ R43, R199, c[0x0][0x23c], -R0.reuse ;  /* 0x00008f00c72b7a23 */ /* 0x100fe20000010800 */
[----:B------:R-:W-:Y:S01]  /*4810*/  MOV R208, R108 ;  /* 0x0000006c00d07202 */ /* 0x000fe20000000f00 */
[----:B------:R-:W-:Y:S01]  /*4820*/  FFMA.FTZ R41, R190, c[0x0][0x23c], -R0 ;  /* 0x00008f00be297a23 */ /* 0x000fe20000010800 */
[----:B------:R-:W-:Y:S01]  /*4830*/  MUFU.EX2 R122, R7 ;  /* 0x00000007007a7308 */ /* 0x000fe20000000800 */
[----:B------:R-:W-:-:S02]  /*4840*/  FFMA.FTZ R10, R120, c[0x0][0x23c], -R6 ;  /* 0x00008f00780a7a23 */ /* 0x000fc40000010806 */
[--C-:B------:R-:W-:Y:S02]  /*4850*/  FFMA.FTZ R40, R191, c[0x0][0x23c], -R0.reuse ;  /* 0x00008f00bf287a23 */ /* 0x100fe40000010800 */
[----:B-1----:R-:W-:Y:S02]  /*4860*/  FFMA.FTZ R2, R206, c[0x0][0x23c], -R0 ;  /* 0x00008f00ce027a23 */ /* 0x002fe40000010800 */
[----:B------:R-:W-:Y:S02]  /*4870*/  FFMA.FTZ R11, R121, c[0x0][0x23c], -R6 ;  /* 0x00008f00790b7a23 */ /* 0x000fe40000010806 */
[----:B------:R1:W-:Y:S01]  /*4880*/  MUFU.EX2 R123, R2 ;  /* 0x00000002007b7308 */ /* 0x0003e20000000800 */
[----:B------:R-:W-:Y:S02]  /*4890*/  IMAD.MOV.U32 R56, RZ, RZ, R64 ;  /* 0x000000ffff387224 */ /* 0x000fe400078e0040 */
[----:B------:R-:W-:Y:S02]  /*48a0*/  IMAD.MOV.U32 R62, RZ, RZ, R210 ;  /* 0x000000ffff3e7224 */ /* 0x000fe400078e00d2 */
[----:B------:R-:W-:-:S02]  /*48b0*/  IMAD.MOV.U32 R59, RZ, RZ, R28 ;  /* 0x000000ffff3b7224 */ /* 0x000fc400078e001c */
[----:B------:R-:W-:Y:S01]  /*48c0*/  IMAD.MOV.U32 R210, RZ, RZ, R106 ;  /* 0x000000ffffd27224 */ /* 0x000fe200078e006a */
[----:B------:R-:W-:Y:S01]  /*48d0*/  MUFU.EX2 R121, R4 ;  /* 0x0000000400797308 */ /* 0x000fe20000000800 */
[----:B------:R-:W-:Y:S02]  /*48e0*/  IMAD.MOV.U32 R64, RZ, RZ, R109 ;  /* 0x000000ffff407224 */ /* 0x000fe400078e006d */
[--C-:B------:R-:W-:Y:S02]  /*48f0*/  FFMA.FTZ R9, R248, c[0x0][0x23c], -R6.reuse ;  /* 0x00008f00f8097a23 */ /* 0x100fe40000010806 */
[--C-:B------:R-:W-:Y:S02]  /*4900*/  FFMA.FTZ R8, R249, c[0x0][0x23c], -R6.reuse ;  /* 0x00008f00f9087a23 */ /* 0x100fe40000010806 */
[----:B------:R-:W-:Y:S02]  /*4910*/  FFMA.FTZ R51, R225, c[0x0][0x23c], -R6 ;  /* 0x00008f00e1337a23 */ /* 0x000fe40000010806 */
[----:B-1----:R-:W-:-:S02]  /*4920*/  FFMA.FTZ R2, R203, c[0x0][0x23c], -R0 ;  /* 0x00008f00cb027a23 */ /* 0x002fc40000010800 */
[--C-:B------:R-:W-:Y:S01]  /*4930*/  FFMA.FTZ R0, R58, c[0x0][0x23c], -R5.reuse ;  /* 0x00008f003a007a23 */ /* 0x100fe20000010805 */
[----:B------:R-:W-:Y:S01]  /*4940*/  MOV R58, R66 ;  /* 0x00000042003a7202 */ /* 0x000fe20000000f00 */
[----:B------:R1:W2:Y:S02]  /*4950*/  MUFU.EX2 R120, R2 ;  /* 0x0000000200787308 */ /* 0x0002a40000000800 */
[----:B-1----:R-:W-:Y:S01]  /*4960*/  FFMA.FTZ R2, R57, c[0x0][0x23c], -R5 ;  /* 0x00008f0039027a23 */ /* 0x002fe20000010805 */
[----:B------:R-:W-:Y:S02]  /*4970*/  MOV R57, R65 ;  /* 0x0000004100397202 */ /* 0x000fe40000000f00 */
[----:B------:R-:W-:Y:S02]  /*4980*/  MOV R65, R171 ;  /* 0x000000ab00417202 */ /* 0x000fe40000000f00 */
[----:B------:R-:W-:Y:S01]  /*4990*/  MOV R171, R170 ;  /* 0x000000aa00ab7202 */ /* 0x000fe20000000f00 */
[----:B------:R-:W-:Y:S01]  /*49a0*/  IMAD.MOV.U32 R170, RZ, RZ, R169 ;  /* 0x000000ffffaa7224 */ /* 0x000fe200078e00a9 */
[----:B------:R-:W-:-:S02]  /*49b0*/  MOV R169, R237 ;  /* 0x000000ed00a97202 */ /* 0x000fc40000000f00 */
[----:B------:R-:W4:Y:S04]  /*49c0*/  LDL.LU R237, [R1+0xe0] ;  /* 0x0000e00001ed7983 */ /* 0x000f280000300800 */
[----:B------:R-:W4:Y:S01]  /*49d0*/  LDL.LU R66, [R1+0x74] ;  /* 0x0000740001427983 */ /* 0x000f220000300800 */
[--C-:B------:R-:W-:Y:S01]  /*49e0*/  FFMA.FTZ R28, R250, c[0x0][0x23c], -R5.reuse ;  /* 0x00008f00fa1c7a23 */ /* 0x100fe20000010805 */
[----:B--2---:R-:W-:Y:S01]  /*49f0*/  F2FP.PACK_AB R4, R125, R124 ;  /* 0x0000007c7d04723e */ /* 0x004fe200000000ff */
[--C-:B------:R-:W-:Y:S01]  /*4a00*/  FFMA.FTZ R29, R251, c[0x0][0x23c], -R5.reuse ;  /* 0x00008f00fb1d7a23 */ /* 0x100fe20000010805 */
[----:B------:R-:W2:Y:S01]  /*4a10*/  LDL.LU R233, [R1+0xdc] ;  /* 0x0000dc0001e97983 */ /* 0x000ea20000300800 */
[--C-:B------:R-:W-:Y:S01]  /*4a20*/  FFMA.FTZ R106, R226, c[0x0][0x23c], -R5.reuse ;  /* 0x00008f00e26a7a23 */ /* 0x100fe20000010805 */
[----:B---3--:R-:W-:Y:S01]  /*4a30*/  F2FP.PACK_AB R6, R126, R127 ;  /* 0x0000007f7e06723e */ /* 0x008fe200000000ff */
[--C-:B------:R-:W-:Y:S01]  /*4a40*/  FFMA.FTZ R107, R227, c[0x0][0x23c], -R5.reuse ;  /* 0x00008f00e36b7a23 */ /* 0x100fe20000010805 */
[----:B------:R-:W3:Y:S01]  /*4a50*/  LDL.LU R190, [R1+0x70] ;  /* 0x0000700001be7983 */ /* 0x000ee20000300800 */
[--C-:B------:R-:W-:Y:S01]  /*4a60*/  FFMA.FTZ R108, R218, c[0x0][0x23c], -R5.reuse ;  /* 0x00008f00da6c7a23 */ /* 0x100fe20000010805 */
[----:B------:R-:W-:Y:S01]  /*4a70*/  F2FP.PACK_AB R7, R120, R121 ;  /* 0x000000797807723e */ /* 0x000fe200000000ff */
[----:B------:R-:W-:Y:S01]  /*4a80*/  FFMA.FTZ R109, R219, c[0x0][0x23c], -R5 ;  /* 0x00008f00db6d7a23 */ /* 0x000fe20000010805 */
[----:B------:R-:W-:Y:S01]  /*4a90*/  F2FP.PACK_AB R5, R122, R123 ;  /* 0x0000007b7a05723e */ /* 0x000fe200000000ff */
[----:B------:R-:W-:Y:S01]  /*4aa0*/  IMAD.MOV.U32 R191, RZ, RZ, R39 ;  /* 0x000000ffffbf7224 */ /* 0x000fe200078e0027 */
[----:B------:R-:W-:Y:S01]  /*4ab0*/  MOV R174, R67 ;  /* 0x0000004300ae7202 */ /* 0x000fe20000000f00 */
[----:B------:R-:W-:Y:S01]  /*4ac0*/  FADD.FTZ R110, R110, R47 ;  /* 0x0000002f6e6e7221 */ /* 0x000fe20000010000 */
        /* <DEDUP_REMOVED lines=13> */
[----:B------:R-:W-:Y:S01]  /*4ba0*/  HMMA.16816.F32 R56, R4, R22, R92 ;  /* 0x000000160438723c */ /* 0x000fe2000000185c */
[----:B------:R-:W-:-:S02]  /*4bb0*/  MOV R201, R61 ;  /* 0x0000003d00c97202 */ /* 0x000fc40000000f00 */
[----:B------:R-:W-:Y:S02]  /*4bc0*/  MOV R200, R63 ;  /* 0x0000003f00c87202 */ /* 0x000fe40000000f00 */
[----:B------:R-:W-:Y:S02]  /*4bd0*/  MOV R197, R64 ;  /* 0x0000004000c57202 */ /* 0x000fe40000000f00 */
[----:B------:R-:W-:Y:S01]  /*4be0*/  MOV R207, R37 ;  /* 0x0000002500cf7202 */ /* 0x000fe20000000f00 */
[----:B------:R-:W-:Y:S01]  /*4bf0*/  HMMA.16816.F32 R44, R4, R16, R96 ;  /* 0x00000010042c723c */ /* 0x000fe20000001860 */
[----:B------:R-:W-:-:S07]  /*4c00*/  MOV R173, R111 ;  /* 0x0000006f00ad7202 */ /* 0x000fce0000000f00 */
[C---:B------:R-:W-:Y:S01]  /*4c10*/  HMMA.16816.F32 R36, R4.reuse, R18, R88 ;  /* 0x000000120424723c */ /* 0x040fe20000001858 */
[----:B------:R-:W-:Y:S07]  /*4c20*/  LDSM.16.MT88.4 R16, [R230+0xb000] ;  /* 0x00b00000e610783b */ /* 0x000fee0000004200 */
[C---:B------:R-:W-:Y:S08]  /*4c30*/  HMMA.16816.F32 R32, R4.reuse, R12, R80 ;  /* 0x0000000c0420723c */ /* 0x040ff00000001850 */
[C---:B------:R-:W-:Y:S08]  /*4c40*/  HMMA.16816.F32 R52, R4.reuse, R14, R76 ;  /* 0x0000000e0434723c */ /* 0x040ff0000000184c */
[C---:B------:R-:W-:Y:S08]  /*4c50*/  HMMA.16816.F32 R68, R4.reuse, R24, R68 ;  /* 0x000000180444723c */ /* 0x040ff00000001844 */
[----:B------:R-:W-:Y:S01]  /*4c60*/  HMMA.16816.F32 R60, R4, R26, R72 ;  /* 0x0000001a043c723c */ /* 0x000fe20000001848 */
[----:B------:R1:W-:Y:S01]  /*4c70*/  MUFU.EX2 R77, R2 ;  /* 0x00000002004d7308 */ /* 0x0003e20000000800 */
[----:B------:R-:W-:Y:S01]  /*4c80*/  LDSM.16.MT88.4 R12, [R228+0xb000] ;  /* 0x00b00000e40c783b */ /* 0x000fe20000004200 */
[----:B-1----:R-:W-:-:S04]  /*4c90*/  FADD.FTZ R2, R241, R110 ;  /* 0x0000006ef1027221 */ /* 0x002fc80000010000 */
[----:B------:R-:W-:Y:S01]  /*4ca0*/  FADD.FTZ R2, R134, R2 ;  /* 0x0000000286027221 */ /* 0x000fe20000010000 */
[----:B----4-:R-:W-:Y:S02]  /*4cb0*/  MOV R187, R66 ;  /* 0x0000004200bb7202 */ /* 0x010fe40000000f00 */
[----:B------:R-:W-:Y:S07]  /*4cc0*/  HMMA.16816.F32 R64, R4, R20, R84 ;  /* 0x000000140440723c */ /* 0x000fee0000001854 */
[----:B------:R-:W-:Y:S01]  /*4cd0*/  FADD.FTZ R5, R187, R174 ;  /* 0x000000aebb057221 */ /* 0x000fe20000010000 */
[----:B------:R-:W-:Y:S01]  /*4ce0*/  MOV R174, R191 ;  /* 0x000000bf00ae7202 */ /* 0x000fe20000000f00 */
[----:B------:R-:W-:Y:S01]  /*4cf0*/  IMAD.MOV.U32 R187, RZ, RZ, R186 ;  /* 0x000000ffffbb7224 */ /* 0x000fe200078e00ba */
[----:B---3--:R-:W-:Y:S01]  /*4d00*/  MOV R186, R190 ;  /* 0x000000be00ba7202 */ /* 0x008fe20000000f00 */
[----:B------:R-:W-:Y:S01]  /*4d10*/  IMAD.MOV.U32 R191, RZ, RZ, R199 ;  /* 0x000000ffffbf7224 */ /* 0x000fe200078e00c7 */
[----:B------:R-:W-:Y:S01]  /*4d20*/  MOV R190, R198 ;  /* 0x000000c600be7202 */ /* 0x000fe20000000f00 */
[----:B------:R-:W-:Y:S01]  /*4d30*/  FADD.FTZ R4, R187, R174 ;  /* 0x000000aebb047221 */ /* 0x000fe20000010000 */
[----:B------:R-:W-:Y:S01]  /*4d40*/  MOV R198, R203 ;  /* 0x000000cb00c67202 */ /* 0x000fe20000000f00 */
[----:B------:R-:W-:Y:S01]  /*4d50*/  MUFU.EX2 R80, R8 ;  /* 0x0000000800507308 */ /* 0x000fe20000000800 */
[----:B------:R-:W-:Y:S01]  /*4d60*/  MOV R203, R245 ;  /* 0x000000f500cb7202 */ /* 0x000fe20000000f00 */
[----:B------:R-:W-:Y:S01]  /*4d70*/  IMAD.MOV.U32 R199, RZ, RZ, R238 ;  /* 0x000000ffffc77224 */ /* 0x000fe200078e00ee */
[----:B------:R-:W-:Y:S01]  /*4d80*/  MOV R187, R186 ;  /* 0x000000ba00bb7202 */ /* 0x000fe20000000f00 */
[----:B------:R-:W-:Y:S01]  /*4d90*/  IMAD.MOV.U32 R186, RZ, RZ, R191 ;  /* 0x000000ffffba7224 */ /* 0x000fe200078e00bf */
[----:B------:R-:W3:Y:S01]  /*4da0*/  LDL.LU R238, [R1+0xd8] ;  /* 0x0000d80001ee7983 */ /* 0x000ee20000300800 */
[----:B------:R-:W-:-:S02]  /*4db0*/  MOV R191, R190 ;  /* 0x000000be00bf7202 */ /* 0x000fc40000000f00 */
[----:B------:R-:W-:Y:S01]  /*4dc0*/  MOV R190, R203 ;  /* 0x000000cb00be7202 */ /* 0x000fe20000000f00 */
[----:B------:R-:W4:Y:S01]  /*4dd0*/  LDL.LU R245, [R1+0xd4] ;  /* 0x0000d40001f57983 */ /* 0x000f220000300800 */
[----:B------:R-:W-:Y:S02]  /*4de0*/  IMAD.MOV.U32 R203, RZ, RZ, R246 ;  /* 0x000000ffffcb7224 */ /* 0x000fe400078e00f6 */
[----:B------:R-:W-:Y:S01]  /*4df0*/  FADD.FTZ R25, R187, R5 ;  /* 0x00000005bb197221 */ /* 0x000fe20000010000 */
[----:B------:R-:W2:Y:S04]  /*4e00*/  LDL.LU R241, [R1+0xd0] ;  /* 0x0000d00001f17983 */ /* 0x000ea80000300800 */
[----:B------:R-:W2:Y:S04]  /*4e10*/  LDL.LU R246, [R1+0xcc] ;  /* 0x0000cc0001f67983 */ /* 0x000ea80000300800 */
[----:B------:R-:W2:Y:S04]  /*4e20*/  LDL.LU R187, [R1+0x44] ;  /* 0x0000440001bb7983 */ /* 0x000ea80000300800 */
[----:B------:R-:W3:Y:S01]  /*4e30*/  LDL.LU R134, [R1+0xc8] ;  /* 0x0000c80001867983 */ /* 0x000ee20000300800 */
[----:B------:R-:W-:Y:S03]  /*4e40*/  MUFU.EX2 R84, R11 ;  /* 0x0000000b00547308 */ /* 0x000fe60000000800 */
[----:B------:R-:W1:Y:S05]  /*4e50*/  LDSM.16.MT88.4 R20, [R139+0xb000] ;  /* 0x00b000008b14783b */ /* 0x000e6a0000004200 */
[----:B------:R-:W-:Y:S08]  /*4e60*/  MUFU.EX2 R85, R10 ;  /* 0x0000000a00557308 */ /* 0x000ff00000000800 */
[----:B------:R1:W-:Y:S02]  /*4e70*/  MUFU.EX2 R86, R9 ;  /* 0x0000000900567308 */ /* 0x0003e40000000800 */
[----:B-1----:R-:W1:Y:S06]  /*4e80*/  LDSM.16.MT88.4 R8, [R229+0xb000] ;  /* 0x00b00000e508783b */ /* 0x002e6c0000004200 */
[----:B------:R-:W1:Y:S08]  /*4e90*/  MUFU.EX2 R76, R0 ;  /* 0x00000000004c7308 */ /* 0x000e700000000800 */
[----:B------:R-:W-:Y:S08]  /*4ea0*/  MUFU.EX2 R72, R28 ;  /* 0x0000001c00487308 */ /* 0x000ff00000000800 */
[----:B------:R-:W1:Y:S08]  /*4eb0*/  MUFU.EX2 R73, R29 ;  /* 0x0000001d00497308 */ /* 0x000e700000000800 */
[----:B------:R-:W-:Y:S08]  /*4ec0*/  MUFU.EX2 R27, R30 ;  /* 0x0000001e001b7308 */ /* 0x000ff00000000800 */
[----:B------:R-:W1:Y:S08]  /*4ed0*/  MUFU.EX2 R42, R42 ;  /* 0x0000002a002a7308 */ /* 0x000e700000000800 */
[----:B------:R-:W-:Y:S08]  /*4ee0*/  MUFU.EX2 R50, R50 ;  /* 0x0000003200327308 */ /* 0x000ff00000000800 */
[----:B------:R-:W-:Y:S08]  /*4ef0*/  MUFU.EX2 R49, R49 ;  /* 0x0000003100317308 */ /* 0x000ff00000000800 */
[----:B------:R-:W-:Y:S08]  /*4f00*/  MUFU.EX2 R48, R48 ;  /* 0x0000003000307308 */ /* 0x000ff00000000800 */
[----:B------:R-:W1:Y:S08]  /*4f10*/  MUFU.EX2 R43, R43 ;  /* 0x0000002b002b7308 */ /* 0x000e700000000800 */
[----:B------:R-:W-:Y:S08]  /*4f20*/  MUFU.EX2 R41, R41 ;  /* 0x0000002900297308 */ /* 0x000ff00000000800 */
[----:B------:R-:W2:Y:S01]  /*4f30*/  MUFU.EX2 R40, R40 ;  /* 0x0000002800287308 */ /* 0x000ea20000000800 */
[----:B-1----:R-:W-:-:S02]  /*4f40*/  F2FP.PACK_AB R5, R76, R77 ;  /* 0x0000004d4c05723e */ /* 0x002fc400000000ff */
[----:B------:R-:W-:Y:S02]  /*4f50*/  F2FP.PACK_AB R6, R80, R86 ;  /* 0x000000565006723e */ /* 0x000fe400000000ff */
[----:B------:R-:W-:Y:S01]  /*4f60*/  F2FP.PACK_AB R7, R73, R72 ;  /* 0x000000484907723e */ /* 0x000fe200000000ff */
[----:B------:R-:W-:Y:S02]  /*4f70*/  FADD.FTZ R111, R153, R152 ;  /* 0x00000098996f7221 */ /* 0x000fe40000010000 */
[----:B------:R1:W-:Y:S02]  /*4f80*/  MUFU.EX2 R26, R31 ;  /* 0x0000001f001a7308 */ /* 0x0003e40000000800 */
[----:B------:R-:W-:-:S04]  /*4f90*/  FADD.FTZ R0, R155, R111 ;  /* 0x0000006f9b007221 */ /* 0x000fc80000010000 */
[----:B------:R-:W-:Y:S01]  /*4fa0*/  FADD.FTZ R0, R154, R0 ;  /* 0x000000009a007221 */ /* 0x000fe20000010000 */
[----:B------:R-:W-:Y:S01]  /*4fb0*/  MOV R249, R168 ;  /* 0x000000a800f97202 */ /* 0x000fe20000000f00 */
[----:B------:R-:W-:Y:S01]  /*4fc0*/  IMAD.MOV.U32 R248, RZ, RZ, R242 ;  /* 0x000000fffff87224 */ /* 0x000fe200078e00f2 */
[----:B------:R-:W-:Y:S01]  /*4fd0*/  MOV R96, R188 ;  /* 0x000000bc00607202 */ /* 0x000fe20000000f00 */
[----:B------:R-:W-:Y:S01]  /*4fe0*/  FADD.FTZ R0, R247, R0 ;  /* 0x00000000f7007221 */ /* 0x000fe20000010000 */
[----:B------:R-:W-:Y:S01]  /*4ff0*/  MOV R97, R201 ;  /* 0x000000c900617202 */ /* 0x000fe20000000f00 */
[----:B------:R-:W-:Y:S01]  /*5000*/  IMAD.MOV.U32 R91, RZ, RZ, R189 ;  /* 0x000000ffff5b7224 */ /* 0x000fe200078e00bd */
[----:B------:R-:W-:Y:S01]  /*5010*/  MOV R99, R210 ;  /* 0x000000d200637202 */ /* 0x000fe20000000f00 */
[----:B------:R-:W-:Y:S01]  /*5020*/  FADD.FTZ R0, R243, R0 ;  /* 0x00000000f3007221 */ /* 0x000fe20000010000 */
[----:B------:R-:W-:Y:S01]  /*5030*/  MOV R93, R146 ;  /* 0x00000092005d7202 */ /* 0x000fe20000000f00 */
[----:B------:R-:W-:-:S02]  /*5040*/  IMAD.MOV.U32 R98, RZ, RZ, R200 ;  /* 0x000000ffff627224 */ /* 0x000fc400078e00c8 */
[----:B------:R-:W-:Y:S01]  /*5050*/  IMAD.MOV.U32 R92, RZ, RZ, R208 ;  /* 0x000000ffff5c7224 */ /* 0x000fe200078e00d0 */
[----:B------:R-:W-:Y:S01]  /*5060*/  MOV R94, R157 ;  /* 0x0000009d005e7202 */ /* 0x000fe20000000f00 */
[----:B------:R-:W-:Y:S02]  /*5070*/  FADD.FTZ R0, R239, R0 ;  /* 0x00000000ef007221 */ /* 0x000fe40000010000 */
[----:B--2---:R-:W-:Y:S01]  /*5080*/  FADD.FTZ R24, R187, R4 ;  /* 0x00000004bb187221 */ /* 0x004fe20000010000 */
[----:B------:R-:W-:Y:S01]  /*5090*/  MOV R187, R186 ;  /* 0x000000ba00bb7202 */ /* 0x000fe20000000f00 */
[----:B------:R-:W-:Y:S01]  /*50a0*/  IMAD.MOV.U32 R95, RZ, RZ, R156 ;  /* 0x000000ffff5f7224 */ /* 0x000fe200078e009c */
[----:B------:R-:W-:Y:S01]  /*50b0*/  MOV R186, R191 ;  /* 0x000000bf00ba7202 */ /* 0x000fe20000000f00 */
[----:B------:R-:W-:Y:S01]  /*50c0*/  IMAD.MOV.U32 R191, RZ, RZ, R203 ;  /* 0x000000ffffbf7224 */ /* 0x000fe200078e00cb */
[----:B------:R-:W-:Y:S01]  /*50d0*/  MOV R203, R202 ;  /* 0x000000ca00cb7202 */ /* 0x000fe20000000f00 */
[----:B------:R-:W2:Y:S01]  /*50e0*/  LDSM.16.MT88.4 R152, [R139+0xb800] ;  /* 0x00b800008b98783b */ /* 0x000ea20000004200 */
[----:B------:R-:W-:Y:S01]  /*50f0*/  MOV R202, R173 ;  /* 0x000000ad00ca7202 */ /* 0x000fe20000000f00 */
[----:B------:R-:W-:-:S02]  /*5100*/  IMAD.MOV.U32 R173, RZ, RZ, R3 ;  /* 0x000000ffffad7224 */ /* 0x000fc400078e0003 */
[----:B------:R-:W-:Y:S01]  /*5110*/  FADD.FTZ R25, R187, R25 ;  /* 0x00000019bb197221 */ /* 0x000fe20000010000 */
[----:B------:R-:W-:Y:S02]  /*5120*/  MOV R187, R186 ;  /* 0x000000ba00bb7202 */ /* 0x000fe40000000f00 */
[----:B------:R-:W-:Y:S01]  /*5130*/  F2FP.PACK_AB R4, R85, R84 ;  /* 0x000000545504723e */ /* 0x000fe200000000ff */
[----:B---3--:R-:W-:Y:S01]  /*5140*/  FADD.FTZ R24, R134, R24 ;  /* 0x0000001886187221 */ /* 0x008fe20000010000 */
[----:B------:R-:W-:Y:S01]  /*5150*/  MOV R186, R203 ;  /* 0x000000cb00ba7202 */ /* 0x000fe20000000f00 */
[----:B------:R-:W-:Y:S01]  /*5160*/  IMAD.MOV.U32 R203, RZ, RZ, R202 ;  /* 0x000000ffffcb7224 */ /* 0x000fe200078e00ca */
[----:B------:R-:W-:Y:S01]  /*5170*/  MOV R202, R173 ;  /* 0x000000ad00ca7202 */ /* 0x000fe20000000f00 */
[----:B------:R3:W5:Y:S01]  /*5180*/  LDL.LU R3, [R1+0xc4] ;  /* 0x0000c40001037983 */ /* 0x0007620000300800 */
[----:B------:R-:W-:Y:S01]  /*5190*/  MOV R173, R172 ;  /* 0x000000ac00ad7202 */ /* 0x000fe20000000f00 */
[----:B------:R-:W-:Y:S01]  /*51a0*/  IMAD.MOV.U32 R172, RZ, RZ, R185 ;  /* 0x000000ffffac7224 */ /* 0x000fe200078e00b9 */
[----:B------:R-:W-:Y:S01]  /*51b0*/  MOV R185, R184 ;  /* 0x000000b800b97202 */ /* 0x000fe20000000f00 */
[----:B------:R-:W-:Y:S01]  /*51c0*/  HMMA.16816.F32 R140, R4, R20, R140 ;  /* 0x00000014048c723c */ /* 0x000fe2000000188c */
[----:B------:R-:W-:Y:S01]  /*51d0*/  MOV R184, R197 ;  /* 0x000000c500b87202 */ /* 0x000fe20000000f00 */
[----:B------:R-:W-:Y:S01]  /*51e0*/  IMAD.MOV.U32 R197, RZ, RZ, R171 ;  /* 0x000000ffffc57224 */ /* 0x000fe200078e00ab */
[----:B------:R-:W-:-:S05]  /*51f0*/  MOV R171, R170 ;  /* 0x000000aa00ab7202 */ /* 0x000fca0000000f00 */
[----:B------:R-:W-:Y:S01]  /*5200*/  HMMA.16816.F32 R148, R4, R22, R148 ;  /* 0x000000160494723c */ /* 0x000fe20000001894 */
[----:B------:R-:W-:Y:S01]  /*5210*/  MOV R170, R169 ;  /* 0x000000a900aa7202 */ /* 0x000fe20000000f00 */
[----:B------:R-:W-:Y:S01]  /*5220*/  IMAD.MOV.U32 R169, RZ, RZ, R136 ;  /* 0x000000ffffa97224 */ /* 0x000fe200078e0088 */
[----:B------:R-:W-:-:S05]  /*5230*/  MOV R217, R184 ;  /* 0x000000b800d97202 */ /* 0x000fca0000000f00 */
[----:B------:R-:W-:Y:S01]  /*5240*/  HMMA.16816.F32 R160, R4, R16, R160 ;  /* 0x0000001004a0723c */ /* 0x000fe200000018a0 */
[----:B------:R-:W-:Y:S01]  /*5250*/  FADD.FTZ R25, R246, R25 ;  /* 0x00000019f6197221 */ /* 0x000fe20000010000 */
[----:B------:R-:W-:-:S06]  /*5260*/  MOV R216, R171 ;  /* 0x000000ab00d87202 */ /* 0x000fcc0000000f00 */
[----:B------:R-:W-:Y:S01]  /*5270*/  HMMA.16816.F32 R164, R4, R18, R164 ;  /* 0x0000001204a4723c */ /* 0x000fe200000018a4 */
[----:B------:R-:W-:-:S07]  /*5280*/  IMAD.MOV.U32 R225, RZ, RZ, R170 ;  /* 0x000000ffffe17224 */ /* 0x000fce00078e00aa */
[----:B------:R-:W-:Y:S01]  /*5290*/  HMMA.16816.F32 R176, R4, R12, R176 ;  /* 0x0000000c04b0723c */ /* 0x000fe200000018b0 */
[----:B------:R-:W-:-:S07]  /*52a0*/  FADD.FTZ R2, R187, R2 ;  /* 0x00000002bb027221 */ /* 0x000fce0000010000 */
[----:B------:R-:W-:Y:S01]  /*52b0*/  HMMA.16816.F32 R180, R4, R14, R180 ;  /* 0x0000000e04b4723c */ /* 0x000fe200000018b4 */
[----:B------:R-:W-:-:S07]  /*52c0*/  MOV R224, R169 ;  /* 0x000000a900e07202 */ /* 0x000fce0000000f00 */
[C---:B------:R-:W-:Y:S08]  /*52d0*/  HMMA.16816.F32 R192, R4.reuse, R8, R192 ;  /* 0x0000000804c0723c */ /* 0x040ff000000018c0 */
[----:B-1----:R-:W-:Y:S01]  /*52e0*/  HMMA.16816.F32 R28, R4, R10, R100 ;  /* 0x0000000a041c723c */ /* 0x002fe20000001864 */
[----:B----4-:R-:W-:Y:S01]  /*52f0*/  FADD.FTZ R24, R245, R24 ;  /* 0x00000018f5187221 */ /* 0x010fe20000010000 */
[----:B------:R-:W-:Y:S01]  /*5300*/  MOV R175, R203 ;  /* 0x000000cb00af7202 */ /* 0x000fe20000000f00 */
[----:B------:R-:W-:Y:S01]  /*5310*/  FADD.FTZ R2, R244, R2 ;  /* 0x00000002f4027221 */ /* 0x000fe20000010000 */
[----:B------:R-:W-:Y:S01]  /*5320*/  MOV R174, R186 ;  /* 0x000000ba00ae7202 */ /* 0x000fe20000000f00 */
[----:B------:R3:W5:Y:S02]  /*5330*/  LDL.LU R134, [R1+0xc0] ;  /* 0x0000c00001867983 */ /* 0x0007640000300800 */
[----:B------:R-:W-:-:S02]  /*5340*/  F2FP.PACK_AB R4, R42, R27 ;  /* 0x0000001b2a04723e */ /* 0x000fc400000000ff */
[----:B------:R-:W-:Y:S01]  /*5350*/  F2FP.PACK_AB R5, R43, R48 ;  /* 0x000000302b05723e */ /* 0x000fe200000000ff */
[----:B------:R3:W5:Y:S01]  /*5360*/  LDL.LU R136, [R1+0xbc] ;  /* 0x0000bc0001887983 */ /* 0x0007620000300800 */
[----:B------:R-:W-:Y:S02]  /*5370*/  F2FP.PACK_AB R6, R49, R50 ;  /* 0x000000323106723e */ /* 0x000fe400000000ff */
[----:B------:R-:W-:Y:S01]  /*5380*/  F2FP.PACK_AB R7, R40, R41 ;  /* 0x000000292807723e */ /* 0x000fe200000000ff */
[----:B------:R3:W5:Y:S04]  /*5390*/  LDL.LU R247, [R1+0xb8] ;  /* 0x0000b80001f77983 */ /* 0x0007680000300800 */
[----:B------:R3:W5:Y:S02]  /*53a0*/  LDL.LU R246, [R1+0xb4] ;  /* 0x0000b40001f67983 */ /* 0x0007640000300800 */
[----:B------:R-:W-:Y:S02]  /*53b0*/  HMMA.16816.F32 R32, R4, R12, R32 ;  /* 0x0000000c0420723c */ /* 0x000fe40000001820 */
[----:B------:R3:W5:Y:S04]  /*53c0*/  LDL.LU R245, [R1+0xb0] ;  /* 0x0000b00001f57983 */ /* 0x0007680000300800 */
[----:B------:R3:W5:Y:S01]  /*53d0*/  LDL.LU R244, [R1+0xac] ;  /* 0x0000ac0001f47983 */ /* 0x0007620000300800 */
[----:B------:R-:W-:Y:S01]  /*53e0*/  FADD.FTZ R13, R217, R25 ;  /* 0x00000019d90d7221 */ /* 0x000fe20000010000 */
[----:B------:R-:W-:-:S02]  /*53f0*/  MOV R217, R216 ;  /* 0x000000d800d97202 */ /* 0x000fc40000000f00 */
[----:B------:R-:W-:Y:S01]  /*5400*/  MOV R216, R225 ;  /* 0x000000e100d87202 */ /* 0x000fe20000000f00 */
[----:B------:R-:W-:Y:S01]  /*5410*/  IMAD.MOV.U32 R225, RZ, RZ, R224 ;  /* 0x000000ffffe17224 */ /* 0x000fe200078e00e0 */
[----:B------:R-:W-:Y:S01]  /*5420*/  MOV R224, R249 ;  /* 0x000000f900e07202 */ /* 0x000fe20000000f00 */
[----:B------:R-:W-:Y:S01]  /*5430*/  FADD.FTZ R12, R241, R24 ;  /* 0x00000018f10c7221 */ /* 0x000fe20000010000 */
[----:B------:R-:W-:Y:S01]  /*5440*/  MOV R249, R248 ;  /* 0x000000f800f97202 */ /* 0x000fe20000000f00 */
[----:B------:R-:W-:Y:S01]  /*5450*/  FADD.FTZ R2, R217, R2 ;  /* 0x00000002d9027221 */ /* 0x000fe20000010000 */
[C---:B------:R-:W-:Y:S01]  /*5460*/  HMMA.16816.F32 R68, R4.reuse, R8, R68 ;  /* 0x000000080444723c */ /* 0x040fe20000001844 */
[----:B------:R-:W-:Y:S01]  /*5470*/  IMAD.MOV.U32 R248, RZ, RZ, R175 ;  /* 0x000000fffff87224 */ /* 0x000fe200078e00af */
[----:B------:R-:W-:Y:S01]  /*5480*/  MOV R175, R174 ;  /* 0x000000ae00af7202 */ /* 0x000fe20000000f00 */
[----:B------:R3:W5:Y:S01]  /*5490*/  LDL.LU R243, [R1+0xa8] ;  /* 0x0000a80001f37983 */ /* 0x0007620000300800 */
[----:B------:R-:W-:Y:S01]  /*54a0*/  MOV R174, R191 ;  /* 0x000000bf00ae7202 */ /* 0x000fe20000000f00 */
[----:B------:R-:W-:Y:S01]  /*54b0*/  IMAD.MOV.U32 R191, RZ, RZ, R190 ;  /* 0x000000ffffbf7224 */ /* 0x000fe200078e00be */
[----:B------:R-:W-:Y:S01]  /*54c0*/  MOV R226, R249 ;  /* 0x000000f900e27202 */ /* 0x000fe20000000f00 */
[----:B------:R-:W-:Y:S01]  /*54d0*/  FADD.FTZ R9, R238, R13 ;  /* 0x0000000dee097221 */ /* 0x000fe20000010000 */
[----:B------:R-:W-:Y:S01]  /*54e0*/  MOV R87, R145 ;  /* 0x0000009100577202 */ /* 0x000fe20000000f00 */
[----:B------:R-:W-:Y:S01]  /*54f0*/  FADD.FTZ R8, R237, R12 ;  /* 0x0000000ced087221 */ /* 0x000fe20000010000 */
[----:B------:R-:W-:Y:S01]  /*5500*/  MOV R190, R199 ;  /* 0x000000c700be7202 */ /* 0x000fe20000000f00 */
[----:B------:R-:W-:Y:S01]  /*5510*/  FADD.FTZ R13, R236, R2 ;  /* 0x00000002ec0d7221 */ /* 0x000fe20000010000 */
[----:B------:R3:W5:Y:S01]  /*5520*/  LDL.LU R242, [R1+0xa4] ;  /* 0x0000a40001f27983 */ /* 0x0007620000300800 */
[----:B------:R-:W-:Y:S01]  /*5530*/  MOV R199, R198 ;  /* 0x000000c600c77202 */ /* 0x000fe20000000f00 */
[----:B------:R-:W-:Y:S01]  /*5540*/  FADD.FTZ R12, R235, R0 ;  /* 0x00000000eb0c7221 */ /* 0x000fe20000010000 */
[----:B------:R-:W-:Y:S01]  /*5550*/  MOV R217, R216 ;  /* 0x000000d800d97202 */ /* 0x000fe20000000f00 */
[----:B------:R-:W-:Y:S01]  /*5560*/  HMMA.16816.F32 R64, R4, R20, R64 ;  /* 0x000000140440723c */ /* 0x000fe20000001840 */
[----:B------:R3:W5:Y:S01]  /*5570*/  LDL.LU R241, [R1+0xa0] ;  /* 0x0000a00001f17983 */ /* 0x0007620000300800 */
[----:B------:R-:W-:-:S02]  /*5580*/  IMAD.MOV.U32 R198, RZ, RZ, R240 ;  /* 0x000000ffffc67224 */ /* 0x000fc400078e00f0 */
[----:B------:R-:W-:Y:S01]  /*5590*/  FADD.FTZ R0, R233, R8 ;  /* 0x00000008e9007221 */ /* 0x000fe20000010000 */
[----:B------:R3:W5:Y:S01]  /*55a0*/  LDL.LU R240, [R1+0x9c] ;  /* 0x00009c0001f07983 */ /* 0x0007620000300800 */
[----:B------:R-:W-:Y:S02]  /*55b0*/  IMAD.MOV.U32 R216, RZ, RZ, R175 ;  /* 0x000000ffffd87224 */ /* 0x000fe400078e00af */
[C---:B------:R-:W-:Y:S01]  /*55c0*/  HMMA.16816.F32 R56, R4.reuse, R22, R56 ;  /* 0x000000160438723c */ /* 0x040fe20000001838 */
[----:B------:R3:W5:Y:S01]  /*55d0*/  LDL.LU R239, [R1+0x98] ;  /* 0x0000980001ef7983 */ /* 0x0007620000300800 */
[----:B------:R-:W-:Y:S02]  /*55e0*/  IMAD.MOV.U32 R251, RZ, RZ, R224 ;  /* 0x000000fffffb7224 */ /* 0x000fe400078e00e0 */
[----:B------:R-:W-:Y:S01]  /*55f0*/  FADD.FTZ R0, R217, R0 ;  /* 0x00000000d9007221 */ /* 0x000fe20000010000 */
[----:B------:R3:W5:Y:S03]  /*5600*/  LDL.LU R238, [R1+0x94] ;  /* 0x0000940001ee7983 */ /* 0x0007660000300800 */
[----:B------:R-:W-:Y:S01]  /*5610*/  HMMA.16816.F32 R44, R4, R16, R44 ;  /* 0x00000010042c723c */ /* 0x000fe2000000182c */
[----:B------:R3:W5:Y:S01]  /*5620*/  LDL.LU R237, [R1+0x90] ;  /* 0x0000900001ed7983 */ /* 0x0007620000300800 */
[----:B------:R-:W-:Y:S01]  /*5630*/  IMAD.MOV.U32 R224, RZ, RZ, R190 ;  /* 0x000000ffffe07224 */ /* 0x000fe200078e00be */
[----:B------:R-:W-:-:S02]  /*5640*/  MOV R219, R144 ;  /* 0x0000009000db7202 */ /* 0x000fc40000000f00 */
[----:B------:R3:W5:Y:S03]  /*5650*/  LDL.LU R236, [R1+0x8c] ;  /* 0x00008c0001ec7983 */ /* 0x0007660000300800 */
[C---:B------:R-:W-:Y:S01]  /*5660*/  HMMA.16816.F32 R36, R4.reuse, R18, R36 ;  /* 0x000000120424723c */ /* 0x040fe20000001824 */
[----:B------:R3:W5:Y:S01]  /*5670*/  LDL.LU R235, [R1+0x88] ;  /* 0x0000880001eb7983 */ /* 0x0007620000300800 */
[----:B------:R-:W-:Y:S02]  /*5680*/  MOV R190, R234 ;  /* 0x000000ea00be7202 */ /* 0x000fe40000000f00 */
[----:B------:R-:W-:Y:S01]  /*5690*/  MOV R210, R209 ;  /* 0x000000d100d27202 */ /* 0x000fe20000000f00 */
[----:B------:R3:W5:Y:S03]  /*56a0*/  LDL.LU R234, [R1+0x84] ;  /* 0x0000840001ea7983 */ /* 0x0007660000300800 */
[----:B------:R-:W-:Y:S01]  /*56b0*/  HMMA.16816.F32 R52, R4, R14, R52 ;  /* 0x0000000e0434723c */ /* 0x000fe20000001834 */
[----:B------:R3:W5:Y:S01]  /*56c0*/  LDL.LU R233, [R1+0x80] ;  /* 0x0000800001e97983 */ /* 0x0007620000300800 */
[----:B------:R-:W-:-:S03]  /*56d0*/  IMAD.MOV.U32 R208, RZ, RZ, R159 ;  /* 0x000000ffffd07224 */ /* 0x000fc600078e009f */
[----:B------:R-:W1:Y:S03]  /*56e0*/  LDSM.16.MT88.4 R168, [R230+0xb800] ;  /* 0x00b80000e6a8783b */ /* 0x000e660000004200 */
[----:B------:R-:W-:Y:S01]  /*56f0*/  HMMA.16816.F32 R60, R4, R10, R60 ;  /* 0x0000000a043c723c */ /* 0x000fe2000000183c */
[----:B------:R-:W-:Y:S01]  /*5700*/  FADD.FTZ R0, R232, R0 ;  /* 0x00000000e8007221 */ /* 0x000fe20000010000 */
[----:B------:R-:W-:Y:S01]  /*5710*/  MOV R227, R248 ;  /* 0x000000f800e37202 */ /* 0x000fe20000000f00 */
[----:B------:R3:W5:Y:S04]  /*5720*/  LDL.LU R232, [R1+0x7c] ;  /* 0x00007c0001e87983 */ /* 0x0007680000300800 */
[----:B------:R-:W-:-:S02]  /*5730*/  FADD.FTZ R5, R226, R13 ;  /* 0x0000000de2057221 */ /* 0x000fc40000010000 */
[----:B------:R-:W-:Y:S01]  /*5740*/  IMAD.MOV.U32 R203, RZ, RZ, R202 ;  /* 0x000000ffffcb7224 */ /* 0x000fe200078e00ca */
[----:B------:R-:W-:Y:S01]  /*5750*/  MOV R250, R225 ;  /* 0x000000e100fa7202 */ /* 0x000fe20000000f00 */
[----:B------:R-:W-:Y:S01]  /*5760*/  FADD.FTZ R5, R216, R5 ;  /* 0x00000005d8057221 */ /* 0x000fe20000010000 */
[----:B------:R-:W-:Y:S01]  /*5770*/  MOV R249, R191 ;  /* 0x000000bf00f97202 */ /* 0x000fe20000000f00 */
[----:B------:R-:W-:Y:S02]  /*5780*/  LDSM.16.MT88.4 R16, [R229+0xb800] ;  /* 0x00b80000e510783b */ /* 0x000fe40000004200 */
[----:B------:R-:W-:Y:S02]  /*5790*/  FADD.FTZ R5, R231, R5 ;  /* 0x00000005e7057221 */ /* 0x000fe40000010000 */
[----:B------:R3:W5:Y:S01]  /*57a0*/  LDL.LU R231, [R1+0x78] ;  /* 0x0000780001e77983 */ /* 0x0007620000300800 */
[----:B------:R-:W-:Y:S02]  /*57b0*/  MOV R202, R173 ;  /* 0x000000ad00ca7202 */ /* 0x000fe40000000f00 */
[----:B------:R-:W-:Y:S01]  /*57c0*/  MOV R173, R172 ;  /* 0x000000ac00ad7202 */ /* 0x000fe20000000f00 */
[----:B------:R-:W-:-:S02]  /*57d0*/  IMAD.MOV.U32 R172, RZ, RZ, R185 ;  /* 0x000000ffffac7224 */ /* 0x000fc400078e00b9 */
[----:B------:R-:W-:Y:S01]  /*57e0*/  FADD.FTZ R2, R227, R9 ;  /* 0x00000009e3027221 */ /* 0x000fe20000010000 */
[----:B------:R-:W-:Y:S01]  /*57f0*/  MOV R225, R174 ;  /* 0x000000ae00e17202 */ /* 0x000fe20000000f00 */
[----:B------:R-:W-:Y:S01]  /*5800*/  FADD.FTZ R4, R251, R12 ;  /* 0x0000000cfb047221 */ /* 0x000fe20000010000 */
[----:B------:R-:W-:Y:S01]  /*5810*/  MOV R90, R172 ;  /* 0x000000ac005a7202 */ /* 0x000fe20000000f00 */
[----:B------:R-:W-:Y:S01]  /*5820*/  FADD.FTZ R2, R250, R2 ;  /* 0x00000002fa027221 */ /* 0x000fe20000010000 */
[----:B------:R-:W-:Y:S01]  /*5830*/  MOV R248, R199 ;  /* 0x000000c700f87202 */ /* 0x000fe20000000f00 */
[----:B------:R-:W-:Y:S02]  /*5840*/  FADD.FTZ R4, R225, R4 ;  /* 0x00000004e1047221 */ /* 0x000fe40000010000 */
[----:B------:R-:W-:Y:S02]  /*5850*/  FADD.FTZ R0, R97, R0 ;  /* 0x0000000061007221 */ /* 0x000fe40000010000 */
[----:B------:R-:W-:Y:S01]  /*5860*/  FADD.FTZ R5, R98, R5 ;  /* 0x0000000562057221 */ /* 0x000fe20000010000 */
[----:B------:R-:W-:Y:S01]  /*5870*/  MOV R175, R198 ;  /* 0x000000c600af7202 */ /* 0x000fe20000000f00 */
[----:B------:R-:W-:Y:S01]  /*5880*/  FADD.FTZ R2, R90, R2 ;  /* 0x000000025a027221 */ /* 0x000fe20000010000 */
[----:B------:R-:W-:Y:S01]  /*5890*/  MOV R191, R196 ;  /* 0x000000c400bf7202 */ /* 0x000fe20000000f00 */
[----:B------:R-:W-:Y:S01]  /*58a0*/  FADD.FTZ R4, R91, R4 ;  /* 0x000000045b047221 */ /* 0x000fe20000010000 */
[----:B------:R-:W-:Y:S01]  /*58b0*/  MOV R226, R203 ;  /* 0x000000cb00e27202 */ /* 0x000fe20000000f00 */
[----:B------:R-:W-:Y:S01]  /*58c0*/  FADD.FTZ R2, R96, R2 ;  /* 0x0000000260027221 */ /* 0x000fe20000010000 */
[----:B------:R-:W-:Y:S01]  /*58d0*/  MOV R218, R173 ;  /* 0x000000ad00da7202 */ /* 0x000fe20000000f00 */
[----:B------:R-:W-:Y:S01]  /*58e0*/  IMAD.MOV.U32 R225, RZ, RZ, R248 ;  /* 0x000000ffffe17224 */ /* 0x000fe200078e00f8 */
[----:B------:R-:W-:Y:S01]  /*58f0*/  MOV R248, R158 ;  /* 0x0000009e00f87202 */ /* 0x000fe20000000f00 */
[----:B------:R-:W-:Y:S01]  /*5900*/  FADD.FTZ R4, R99, R4 ;  /* 0x0000000463047221 */ /* 0x000fe20000010000 */
[----:B------:R-:W-:Y:S01]  /*5910*/  MOV R209, R147 ;  /* 0x0000009300d17202 */ /* 0x000fe20000000f00 */
[----:B------:R-:W-:Y:S01]  /*5920*/  FADD.FTZ R2, R92, R2 ;  /* 0x000000025c027221 */ /* 0x000fe20000010000 */
[----:B------:R-:W4:Y:S01]  /*5930*/  LDSM.16.MT88.4 R184, [R228+0xb800] ;  /* 0x00b80000e4b8783b */ /* 0x000f220000004200 */
[----:B------:R-:W-:-:S02]  /*5940*/  FADD.FTZ R0, R93, R0 ;  /* 0x000000005d007221 */ /* 0x000fc40000010000 */
[----:B------:R-:W-:Y:S02]  /*5950*/  IMAD.MOV.U32 R174, RZ, RZ, R197 ;  /* 0x000000ffffae7224 */ /* 0x000fe400078e00c5 */
[----:B------:R-:W-:Y:S02]  /*5960*/  IMAD.MOV.U32 R227, RZ, RZ, R202 ;  /* 0x000000ffffe37224 */ /* 0x000fe400078e00ca */
[----:B------:R-:W-:Y:S02]  /*5970*/  FADD.FTZ R248, R248, R5 ;  /* 0x00000005f8f87221 */ /* 0x000fe40000010000 */
[----:B------:R-:W-:Y:S02]  /*5980*/  FADD.FTZ R4, R94, R4 ;  /* 0x000000045e047221 */ /* 0x000fe40000010000 */
[----:B------:R-:W-:Y:S02]  /*5990*/  FADD.FTZ R2, R95, R2 ;  /* 0x000000025f027221 */ /* 0x000fe40000010000 */
[----:B------:R-:W-:Y:S01]  /*59a0*/  FADD.FTZ R0, R87, R0 ;  /* 0x0000000057007221 */ /* 0x000fe20000010000 */
[----:B------:R-:W-:Y:S01]  /*59b0*/  MOV R216, R175 ;  /* 0x000000af00d87202 */ /* 0x000fe20000000f00 */
[----:B------:R-:W-:Y:S01]  /*59c0*/  IMAD.MOV.U32 R250, RZ, RZ, R191 ;  /* 0x000000fffffa7224 */ /* 0x000fe200078e00bf */
[----:B------:R-:W-:Y:S01]  /*59d0*/  MOV R217, R174 ;  /* 0x000000ae00d97202 */ /* 0x000fe20000000f00 */
[----:B------:R-:W-:Y:S01]  /*59e0*/  FADD.FTZ R248, R219, R248 ;  /* 0x000000f8dbf87221 */ /* 0x000fe20000010000 */
[----:B------:R-:W-:Y:S01]  /*59f0*/  MOV R251, R190 ;  /* 0x000000be00fb7202 */ /* 0x000fe20000000f00 */
        /* <DEDUP_REMOVED lines=42> */
[----:B------:R-:W-:Y:S01]  /*5ca0*/  FADD.FTZ R0, R129, R0 ;  /* 0x0000000081007221 */ /* 0x000fe20000010000 */
[----:B------:R-:W1:Y:S01]  /*5cb0*/  MUFU.EX2 R51, R51 ;  /* 0x0000003300337308 */ /* 0x000e620000000800 */
[----:B------:R-:W-:-:S02]  /*5cc0*/  FADD.FTZ R248, R27, R248 ;  /* 0x000000f81bf87221 */ /* 0x000fc40000010000 */
[----:B------:R-:W-:Y:S02]  /*5cd0*/  FADD.FTZ R4, R48, R4 ;  /* 0x0000000430047221 */ /* 0x000fe40000010000 */
[----:B------:R-:W-:Y:S02]  /*5ce0*/  FADD.FTZ R2, R84, R2 ;  /* 0x0000000254027221 */ /* 0x000fe40000010000 */
[----:B------:R-:W-:Y:S01]  /*5cf0*/  FADD.FTZ R0, R77, R0 ;  /* 0x000000004d007221 */ /* 0x000fe20000010000 */
[----:B------:R-:W-:Y:S01]  /*5d00*/  MUFU.EX2 R104, R104 ;  /* 0x0000006800687308 */ /* 0x000fe20000000800 */
[----:B------:R-:W-:Y:S02]  /*5d10*/  FADD.FTZ R248, R42, R248 ;  /* 0x000000f82af87221 */ /* 0x000fe40000010000 */
[----:B------:R-:W-:-:S05]  /*5d20*/  FADD.FTZ R4, R43, R4 ;  /* 0x000000042b047221 */ /* 0x000fca0000010000 */
[----:B------:R-:W-:Y:S01]  /*5d30*/  MUFU.EX2 R105, R105 ;  /* 0x0000006900697308 */ /* 0x000fe20000000800 */
[----:B------:R-:W-:Y:S02]  /*5d40*/  FADD.FTZ R2, R85, R2 ;  /* 0x0000000255027221 */ /* 0x000fe40000010000 */
[----:B------:R-:W-:-:S05]  /*5d50*/  FADD.FTZ R0, R76, R0 ;  /* 0x000000004c007221 */ /* 0x000fca0000010000 */
[----:B------:R-:W-:Y:S08]  /*5d60*/  MUFU.EX2 R106, R106 ;  /* 0x0000006a006a7308 */ /* 0x000ff00000000800 */
[----:B------:R-:W-:Y:S08]  /*5d70*/  MUFU.EX2 R107, R107 ;  /* 0x0000006b006b7308 */ /* 0x000ff00000000800 */
[----:B------:R-:W-:Y:S08]  /*5d80*/  MUFU.EX2 R108, R108 ;  /* 0x0000006c006c7308 */ /* 0x000ff00000000800 */
[----:B------:R-:W-:Y:S08]  /*5d90*/  MUFU.EX2 R109, R109 ;  /* 0x0000006d006d7308 */ /* 0x000ff00000000800 */
[----:B------:R-:W1:Y:S08]  /*5da0*/  MUFU.EX2 R112, R112 ;  /* 0x0000007000707308 */ /* 0x000e700000000800 */
[----:B------:R-:W-:Y:S08]  /*5db0*/  MUFU.EX2 R113, R113 ;  /* 0x0000007100717308 */ /* 0x000ff00000000800 */
[----:B------:R-:W-:Y:S08]  /*5dc0*/  MUFU.EX2 R114, R114 ;  /* 0x0000007200727308 */ /* 0x000ff00000000800 */
[----:B------:R-:W-:Y:S08]  /*5dd0*/  MUFU.EX2 R115, R115 ;  /* 0x0000007300737308 */ /* 0x000ff00000000800 */
[----:B------:R-:W1:Y:S08]  /*5de0*/  MUFU.EX2 R116, R116 ;  /* 0x0000007400747308 */ /* 0x000e700000000800 */
[----:B------:R-:W1:Y:S08]  /*5df0*/  MUFU.EX2 R117, R117 ;  /* 0x0000007500757308 */ /* 0x000e700000000800 */
[----:B------:R-:W-:Y:S08]  /*5e00*/  MUFU.EX2 R118, R118 ;  /* 0x0000007600767308 */ /* 0x000ff00000000800 */
[----:B------:R-:W1:Y:S01]  /*5e10*/  MUFU.EX2 R119, R119 ;  /* 0x0000007700777308 */ /* 0x000e620000000800 */
[----:B------:R-:W-:-:S02]  /*5e20*/  FADD.FTZ R248, R50, R248 ;  /* 0x000000f832f87221 */ /* 0x000fc40000010000 */
[----:B------:R-:W-:Y:S02]  /*5e30*/  FADD.FTZ R4, R41, R4 ;  /* 0x0000000429047221 */ /* 0x000fe40000010000 */
[----:B------:R-:W-:Y:S02]  /*5e40*/  FADD.FTZ R2, R86, R2 ;  /* 0x0000000256027221 */ /* 0x000fe40000010000 */
[----:B------:R-:W-:Y:S02]  /*5e50*/  FADD.FTZ R0, R72, R0 ;  /* 0x0000000048007221 */ /* 0x000fe40000010000 */
[----:B------:R-:W-:Y:S02]  /*5e60*/  FADD.FTZ R248, R49, R248 ;  /* 0x000000f831f87221 */ /* 0x000fe40000010000 */
[----:B------:R-:W-:Y:S02]  /*5e70*/  FADD.FTZ R4, R40, R4 ;  /* 0x0000000428047221 */ /* 0x000fe40000010000 */
[----:B------:R-:W-:-:S02]  /*5e80*/  FADD.FTZ R2, R80, R2 ;  /* 0x0000000250027221 */ /* 0x000fc40000010000 */
[----:B------:R-:W-:Y:S01]  /*5e90*/  FADD.FTZ R0, R73, R0 ;  /* 0x0000000049007221 */ /* 0x000fe20000010000 */
[----:B-1----:R-:W-:Y:S01]  /*5ea0*/  F2FP.PACK_AB R196, R51, R26 ;  /* 0x0000001a33c4723e */ /* 0x002fe200000000ff */
[----:B------:R-:W-:Y:S01]  /*5eb0*/  FADD.FTZ R248, R112, R248 ;  /* 0x000000f870f87221 */ /* 0x000fe20000010000 */
[----:B------:R-:W-:Y:S01]  /*5ec0*/  F2FP.PACK_AB R197, R107, R106 ;  /* 0x0000006a6bc5723e */ /* 0x000fe200000000ff */
[----:B------:R-:W-:Y:S01]  /*5ed0*/  FADD.FTZ R4, R116, R4 ;  /* 0x0000000474047221 */ /* 0x000fe20000010000 */
[----:B------:R-:W-:Y:S01]  /*5ee0*/  F2FP.PACK_AB R198, R105, R104 ;  /* 0x0000006869c6723e */ /* 0x000fe200000000ff */
[----:B------:R-:W-:Y:S01]  /*5ef0*/  FADD.FTZ R2, R26, R2 ;  /* 0x000000021a027221 */ /* 0x000fe20000010000 */
[----:B------:R-:W-:Y:S01]  /*5f00*/  F2FP.PACK_AB R199, R109, R108 ;  /* 0x0000006c6dc7723e */ /* 0x000fe200000000ff */
[----:B------:R-:W-:Y:S01]  /*5f10*/  FADD.FTZ R0, R106, R0 ;  /* 0x000000006a007221 */ /* 0x000fe20000010000 */
[----:B------:R-:W-:Y:S02]  /*5f20*/  F2FP.PACK_AB R200, R113, R112 ;  /* 0x0000007071c8723e */ /* 0x000fe400000000ff */
[----:B------:R-:W-:-:S02]  /*5f30*/  F2FP.PACK_AB R201, R117, R116 ;  /* 0x0000007475c9723e */ /* 0x000fc400000000ff */
[----:B------:R-:W-:Y:S02]  /*5f40*/  F2FP.PACK_AB R202, R115, R114 ;  /* 0x0000007273ca723e */ /* 0x000fe400000000ff */
[----:B------:R-:W-:Y:S01]  /*5f50*/  F2FP.PACK_AB R203, R119, R118 ;  /* 0x0000007677cb723e */ /* 0x000fe200000000ff */
[----:B------:R-:W-:Y:S02]  /*5f60*/  FADD.FTZ R248, R113, R248 ;  /* 0x000000f871f87221 */ /* 0x000fe40000010000 */
[----:B------:R-:W-:Y:S02]  /*5f70*/  FADD.FTZ R4, R117, R4 ;  /* 0x0000000475047221 */ /* 0x000fe40000010000 */
[----:B------:R-:W-:Y:S02]  /*5f80*/  FADD.FTZ R2, R51, R2 ;  /* 0x0000000233027221 */ /* 0x000fe40000010000 */
[----:B------:R-:W-:Y:S01]  /*5f90*/  FADD.FTZ R0, R107, R0 ;  /* 0x000000006b007221 */ /* 0x000fe20000010000 */
[----:B--2---:R-:W-:Y:S01]  /*5fa0*/  HMMA.16816.F32 R140, R196, R152, R140 ;  /* 0x00000098c48c723c */ /* 0x004fe2000000188c */
[----:B------:R-:W-:-:S02]  /*5fb0*/  FADD.FTZ R248, R114, R248 ;  /* 0x000000f872f87221 */ /* 0x000fc40000010000 */
[----:B------:R-:W-:Y:S02]  /*5fc0*/  FADD.FTZ R4, R118, R4 ;  /* 0x0000000476047221 */ /* 0x000fe40000010000 */
[----:B------:R-:W-:Y:S02]  /*5fd0*/  FADD.FTZ R2, R104, R2 ;  /* 0x0000000268027221 */ /* 0x000fe40000010000 */
[----:B------:R-:W-:Y:S01]  /*5fe0*/  FADD.FTZ R0, R108, R0 ;  /* 0x000000006c007221 */ /* 0x000fe20000010000 */
[----:B------:R-:W-:Y:S01]  /*5ff0*/  HMMA.16816.F32 R148, R196, R154, R148 ;  /* 0x0000009ac494723c */ /* 0x000fe20000001894 */
[----:B------:R-:W-:Y:S02]  /*6000*/  FADD.FTZ R248, R115, R248 ;  /* 0x000000f873f87221 */ /* 0x000fe40000010000 */
[----:B------:R-:W-:-:S05]  /*6010*/  FADD.FTZ R250, R119, R4 ;  /* 0x0000000477fa7221 */ /* 0x000fca0000010000 */
[----:B------:R-:W-:Y:S01]  /*6020*/  HMMA.16816.F32 R160, R196, R168, R160 ;  /* 0x000000a8c4a0723c */ /* 0x000fe200000018a0 */
[----:B------:R-:W-:Y:S02]  /*6030*/  FADD.FTZ R249, R105, R2 ;  /* 0x0000000269f97221 */ /* 0x000fe40000010000 */
[----:B------:R-:W-:-:S05]  /*6040*/  FADD.FTZ R251, R109, R0 ;  /* 0x000000006dfb7221 */ /* 0x000fca0000010000 */
[C---:B------:R-:W-:Y:S08]  /*6050*/  HMMA.16816.F32 R164, R196.reuse, R170, R164 ;  /* 0x000000aac4a4723c */ /* 0x040ff000000018a4 */
[C---:B----4-:R-:W-:Y:S08]  /*6060*/  HMMA.16816.F32 R176, R196.reuse, R184, R176 ;  /* 0x000000b8c4b0723c */ /* 0x050ff000000018b0 */
        /* <DEDUP_REMOVED lines=11> */
[----:B------:R-:W-:Y:S01]  /*6120*/  @!UPT UIADD3 URZ, URZ, URZ, URZ ;  /* 0x0000003f3f3ff290 */ /* 0x000fe2000fffe03f */
[----:B------:R-:W-:Y:S11]  /*6130*/  @!P0 BRA `(.L_x_87) ;  /* 0x00004a7000008947 */ /* 0x000ff60003800000 */
[----:B---3-5:R-:W-:Y:S01]  /*6140*/  LEA.HI.SX32 R247, R247, 0xfffffffe, 0x19 ;  /* 0xfffffffef7f77811 */ /* 0x028fe200078fcaff */
[----:B------:R-:W-:Y:S01]  /*6150*/  IMAD.MOV.U32 R133, RZ, RZ, R135 ;  /* 0x000000ffff857224 */ /* 0x000fe200078e0087 */
[----:B------:R-:W-:Y:S01]  /*6160*/  MOV R138, R3 ;  /* 0x00000003008a7202 */ /* 0x000fe20000000f00 */
[----:B------:R-:W-:Y:S01]  /*6170*/  IMAD.MOV.U32 R132, RZ, RZ, R136 ;  /* 0x000000ffff847224 */ /* 0x000fe200078e0088 */
[----:B------:R-:W-:Y:S01]  /*6180*/  MOV R137, R134 ;  /* 0x0000008600897202 */ /* 0x000fe20000000f00 */
[----:B------:R-:W-:Y:S06]  /*6190*/  BRA `(.L_x_88) ;  /* 0x0000027000007947 */ /* 0x000fec0003800000 */
.L_x_90:
[----:B------:R-:W2:Y:S01]  /*61a0*/  LDL.64 R218, [R1+0x68] ;  /* 0x0000680001da7983 */ /* 0x000ea20000100a00 */
[----:B------:R-:W-:Y:S03]  /*61b0*/  IADD3 R0, R247, -0x1, RZ ;  /* 0xfffffffff7007810 */ /* 0x000fe60007ffe0ff */
[----:B------:R-:W3:Y:S01]  /*61c0*/  LDL.64 R216, [R1+0x58] ;  /* 0x0000580001d87983 */ /* 0x000ee20000100a00 */
        /* <DEDUP_REMOVED lines=36> */
.L_x_88:
[----:B------:R-:W2:Y:S01]  /*6410*/  LDL.64 R14, [R1+0x60] ;  /* 0x00006000010e7983 */ /* 0x000ea20000100a00 */
[----:B------:R-:W-:Y:S01]  /*6420*/  SHF.R.S32.HI R0, RZ, 0x1f, R247 ;  /* 0x0000001fff007819 */ /* 0x000fe200000114f7 */
[----:B------:R-:W-:Y:S04]  /*6430*/  DEPBAR.LE SB0, 0x0 ;  /* 0x000080000000791a */ /* 0x000fe80000000000 */
[----:B------:R-:W3:Y:S01]  /*6440*/  LDL R6, [R1+0x54] ;  /* 0x0000540001067983 */ /* 0x000ee20000100800 */
[----:B------:R-:W-:Y:S02]  /*6450*/  IMAD R0, R0, c[0x0][0x1a0], RZ ;  /* 0x0000680000007a24 */ /* 0x000fe400078e02ff */
[C---:B------:R-:W-:Y:S01]  /*6460*/  IMAD.WIDE.U32 R4, R247.reuse, c[0x0][0x1a0], RZ ;  /* 0x00006800f7047a25 */ /* 0x040fe200078e00ff */
[----:B------:R-:W-:Y:S03]  /*6470*/  BAR.SYNC.DEFER_BLOCKING 0x0 ;  /* 0x0000000000007b1d */ /* 0x000fe60000010000 */
        /* <DEDUP_REMOVED lines=14> */
[----:B------:R-:W-:Y:S02]  /*6560*/  IADD3.X R13, R7, UR5, RZ, P1, !PT ;  /* 0x00000005070d7c10 */ /* 0x000fe40008ffe4ff */
[----:B------:R-:W-:Y:S02]  /*6570*/  IADD3 R8, P1, R10, UR7, RZ ;  /* 0x000000070a087c10 */ /* 0x000fe4000ff3e0ff */
[----:B------:R-:W-:Y:S01]  /*6580*/  IADD3.X R11, R13, UR5, RZ, P0, !PT ;  /* 0x000000050d0b7c10 */ /* 0x000fe200087fe4ff */
[----:B------:R2:W-:Y:S01]  /*6590*/  LDGSTS.E.BYPASS.LTC128B.128 [R246+0x8800], [R6.64] ;  /* 0x0880000006f67fae */ /* 0x0005e2000b901d48 */
[----:B------:R-:W-:Y:S02]  /*65a0*/  IADD3 R4, P0, R8, UR7, RZ ;  /* 0x0000000708047c10 */ /* 0x000fe4000ff1e0ff */
[----:B------:R-:W-:Y:S04]  /*65b0*/  IADD3.X R9, R11, UR5, RZ, P1, !PT ;  /* 0x000000050b097c10 */ /* 0x000fe80008ffe4ff */
[----:B------:R-:W-:Y:S01]  /*65c0*/  IADD3.X R5, R9, UR5, RZ, P0, !PT ;  /* 0x0000000509057c10 */ /* 0x000fe200087fe4ff */
[----:B------:R3:W-:Y:S08]  /*65d0*/  LDGSTS.E.BYPASS.LTC128B.128 [R246+0x9000], [R12.64] ;  /* 0x090000000cf67fae */ /* 0x0007f0000b901d48 */
[----:B------:R4:W-:Y:S01]  /*65e0*/  LDGSTS.E.BYPASS.LTC128B.128 [R246+0x9800], [R10.64] ;  /* 0x098000000af67fae */ /* 0x0009e2000b901d48 */
[----:B-1----:R-:W-:Y:S04]  /*65f0*/  IADD3 R2, P1, R4, UR7, RZ ;  /* 0x0000000704027c10 */ /* 0x002fe8000ff3e0ff */
[----:B------:R-:W-:Y:S03]  /*6600*/  IADD3.X R3, R5, UR5, RZ, P1, !PT ;  /* 0x0000000505037c10 */ /* 0x000fe60008ffe4ff */
[----:B------:R4:W-:Y:S01]  /*6610*/  LDGSTS.E.BYPASS.LTC128B.128 [R246+0xa000], [R8.64] ;  /* 0x0a00000008f67fae */ /* 0x0009e2000b901d48 */
[----:B--2---:R-:W-:Y:S04]  /*6620*/  IADD3 R6, P0, R2, UR7, RZ ;  /* 0x0000000702067c10 */ /* 0x004fe8000ff1e0ff */
[----:B------:R-:W-:Y:S03]  /*6630*/  IADD3.X R7, R3, UR5, RZ, P0, !PT ;  /* 0x0000000503077c10 */ /* 0x000fe600087fe4ff */
[----:B------:R1:W-:Y:S01]  /*6640*/  LDGSTS.E.BYPASS.LTC128B.128 [R246+0xa800], [R4.64] ;  /* 0x0a80000004f67fae */ /* 0x0003e2000b901d48 */
[----:B------:R-:W-:Y:S07]  /*6650*/  ISETP.GT.AND P0, PT, R247, RZ, PT ;  /* 0x000000fff700720c */ /* 0x000fee0003f04270 */
[----:B------:R2:W-:Y:S08]  /*6660*/  LDGSTS.E.BYPASS.LTC128B.128 [R246+0xb000], [R2.64] ;  /* 0x0b00000002f67fae */ /* 0x0005f0000b901d48 */
[----:B------:R1:W-:Y:S08]  /*6670*/  LDGSTS.E.BYPASS.LTC128B.128 [R246+0xb800], [R6.64] ;  /* 0x0b80000006f67fae */ /* 0x0003f0000b901d48 */
[----:B------:R-:W-:Y:S08]  /*6680*/  LDSM.16.M88.4 R128, [R234] ;  /* 0x00000000ea80783b */ /* 0x000ff00000000200 */
[----:B------:R-:W1:Y:S08]  /*6690*/  LDSM.16.M88.4 R16, [R233] ;  /* 0x00000000e910783b */ /* 0x000e700000000200 */
        /* <DEDUP_REMOVED lines=17> */
[----:B------:R-:W1:Y:S01]  /*67b0*/  LDSM.16.M88.4 R212, [R232] ;  /* 0x00000000e8d4783b */ /* 0x000e620000000200 */
[C---:B------:R-:W-:Y:S07]  /*67c0*/  HMMA.16816.F32 R32, R128.reuse, R34, RZ ;  /* 0x000000228020723c */ /* 0x040fee00000018ff */
[----:B------:R-:W3:Y:S01]  /*67d0*/  LDSM.16.M88.4 R216, [R237+0x2000] ;  /* 0x00200000edd8783b */ /* 0x000ee20000000200 */
[-C--:B--2---:R-:W-:Y:S07]  /*67e0*/  HMMA.16816.F32 R36, R128, R48.reuse, RZ ;  /* 0x000000308024723c */ /* 0x084fee00000018ff */
[----:B------:R-:W2:Y:S01]  /*67f0*/  LDSM.16.M88.4 R220, [R232+0x800] ;  /* 0x00080000e8dc783b */ /* 0x000ea20000000200 */
[C---:B------:R-:W-:Y:S07]  /*6800*/  HMMA.16816.F32 R40, R124.reuse, R48, RZ ;  /* 0x000000307c28723c */ /* 0x040fee00000018ff */
[----:B------:R-:W-:Y:S01]  /*6810*/  LDSM.16.M88.4 R224, [R232+0x2000] ;  /* 0x00200000e8e0783b */ /* 0x000fe20000000200 */
        /* <DEDUP_REMOVED lines=23> */
[-C--:B------:R-:W-:Y:S08]  /*6990*/  HMMA.16816.F32 R4, R208, R212.reuse, R4 ;  /* 0x000000d4d004723c */ /* 0x080ff00000001804 */
[C---:B------:R-:W-:Y:S08]  /*69a0*/  HMMA.16816.F32 R8, R216.reuse, R212, R8 ;  /* 0x000000d4d808723c */ /* 0x040ff00000001808 */
[-C--:B------:R-:W-:Y:S08]  /*69b0*/  HMMA.16816.F32 R12, R216, R214.reuse, R12 ;  /* 0x000000d6d80c723c */ /* 0x080ff0000000180c */
[C---:B------:R-:W-:Y:S01]  /*69c0*/  HMMA.16816.F32 R16, R208.reuse, R214, R16 ;  /* 0x000000d6d010723c */ /* 0x040fe20000001810 */
[----:B------:R-:W3:Y:S07]  /*69d0*/  LDSM.16.M88.4 R212, [R232+0x1800] ;  /* 0x00180000e8d4783b */ /* 0x000eee0000000200 */
[-C--:B--2---:R-:W-:Y:S08]  /*69e0*/  HMMA.16816.F32 R20, R208, R220.reuse, R20 ;  /* 0x000000dcd014723c */ /* 0x084ff00000001814 */
[C---:B------:R-:W-:Y:S08]  /*69f0*/  HMMA.16816.F32 R24, R216.reuse, R220, R24 ;  /* 0x000000dcd818723c */ /* 0x040ff00000001818 */
[-C--:B------:R-:W-:Y:S08]  /*6a00*/  HMMA.16816.F32 R28, R216, R222.reuse, R28 ;  /* 0x000000ded81c723c */ /* 0x080ff0000000181c */
[C---:B------:R-:W-:Y:S01]  /*6a10*/  HMMA.16816.F32 R32, R208.reuse, R222, R32 ;  /* 0x000000ded020723c */ /* 0x040fe20000001820 */
[----:B------:R-:W-:Y:S07]  /*6a20*/  LDSM.16.M88.4 R220, [R232+0x3800] ;  /* 0x00380000e8dc783b */ /* 0x000fee0000000200 */
[-C--:B-1----:R-:W-:Y:S08]  /*6a30*/  HMMA.16816.F32 R36, R208, R204.reuse, R36 ;  /* 0x000000ccd024723c */ /* 0x082ff00000001824 */
[C---:B------:R-:W-:Y:S08]  /*6a40*/  HMMA.16816.F32 R40, R216.reuse, R204, R40 ;  /* 0x000000ccd828723c */ /* 0x040ff00000001828 */
[-C--:B------:R-:W-:Y:S08]  /*6a50*/  HMMA.16816.F32 R44, R216, R206.reuse, R44 ;  /* 0x000000ced82c723c */ /* 0x080ff0000000182c */
[C---:B------:R-:W-:Y:S01]  /*6a60*/  HMMA.16816.F32 R48, R208.reuse, R206, R48 ;  /* 0x000000ced030723c */ /* 0x040fe20000001830 */
[----:B------:R-:W1:Y:S07]  /*6a70*/  LDSM.16.M88.4 R204, [R232+0x2800] ;  /* 0x00280000e8cc783b */ /* 0x000e6e0000000200 */
[-C--:B---3--:R-:W-:Y:S08]  /*6a80*/  HMMA.16816.F32 R52, R208, R212.reuse, R52 ;  /* 0x000000d4d034723c */ /* 0x088ff00000001834 */
[C---:B------:R-:W-:Y:S08]  /*6a90*/  HMMA.16816.F32 R56, R216.reuse, R212, R56 ;  /* 0x000000d4d838723c */ /* 0x040ff00000001838 */
[-C--:B------:R-:W-:Y:S08]  /*6aa0*/  HMMA.16816.F32 R60, R216, R214.reuse, R60 ;  /* 0x000000d6d83c723c */ /* 0x080ff0000000183c */
[C---:B------:R-:W-:Y:S01]  /*6ab0*/  HMMA.16816.F32 R64, R208.reuse, R214, R64 ;  /* 0x000000d6d040723c */ /* 0x040fe20000001840 */
[----:B------:R-:W2:Y:S07]  /*6ac0*/  LDSM.16.M88.4 R212, [R232+0x3000] ;  /* 0x00300000e8d4783b */ /* 0x000eae0000000200 */
[-C--:B------:R-:W-:Y:S08]  /*6ad0*/  HMMA.16816.F32 R68, R208, R224.reuse, R68 ;  /* 0x000000e0d044723c */ /* 0x080ff00000001844 */
        /* <DEDUP_REMOVED lines=8> */
[----:B------:R-:W-:Y:S07]  /*6b60*/  LDSM.16.M88.4 R204, [R235] ;  /* 0x00000000ebcc783b */ /* 0x000fee0000000200 */
[-C--:B--2---:R-:W-:Y:S08]  /*6b70*/  HMMA.16816.F32 R100, R208, R212.reuse, R100 ;  /* 0x000000d4d064723c */ /* 0x084ff00000001864 */
[C---:B------:R-:W-:Y:S08]  /*6b80*/  HMMA.16816.F32 R104, R216.reuse, R212, R104 ;  /* 0x000000d4d868723c */ /* 0x040ff00000001868 */
[-C--:B------:R-:W-:Y:S08]  /*6b90*/  HMMA.16816.F32 R108, R216, R214.reuse, R108 ;  /* 0x000000d6d86c723c */ /* 0x080ff0000000186c */
[C---:B------:R-:W-:Y:S01]  /*6ba0*/  HMMA.16816.F32 R112, R208.reuse, R214, R112 ;  /* 0x000000d6d070723c */ /* 0x040fe20000001870 */
[----:B------:R-:W1:Y:S07]  /*6bb0*/  LDSM.16.M88.4 R212, [R238] ;  /* 0x00000000eed4783b */ /* 0x000e6e0000000200 */
[-C--:B------:R-:W-:Y:S08]  /*6bc0*/  HMMA.16816.F32 R116, R208, R220.reuse, R116 ;  /* 0x000000dcd074723c */ /* 0x080ff00000001874 */
[C---:B------:R-:W-:Y:S08]  /*6bd0*/  HMMA.16816.F32 R120, R216.reuse, R220, R120 ;  /* 0x000000dcd878723c */ /* 0x040ff00000001878 */
[-C--:B------:R-:W-:Y:S01]  /*6be0*/  HMMA.16816.F32 R124, R216, R222.reuse, R124 ;  /* 0x000000ded87c723c */ /* 0x080fe2000000187c */
[----:B------:R-:W2:Y:S07]  /*6bf0*/  LDSM.16.M88.4 R216, [R245] ;  /* 0x00000000f5d8783b */ /* 0x000eae0000000200 */
[----:B------:R-:W-:Y:S01]  /*6c00*/  HMMA.16816.F32 R128, R208, R222, R128 ;  /* 0x000000ded080723c */ /* 0x000fe20000001880 */
[----:B------:R-:W3:Y:S07]  /*6c10*/  LDSM.16.M88.4 R208, [R244] ;  /* 0x00000000f4d0783b */ /* 0x000eee0000000200 */
[-C--:B-1----:R-:W-:Y:S01]  /*6c20*/  HMMA.16816.F32 R4, R204, R212.reuse, R4 ;  /* 0x000000d4cc04723c */ /* 0x082fe20000001804 */
[----:B------:R-:W-:Y:S07]  /*6c30*/  LDSM.16.M88.4 R220, [R242] ;  /* 0x00000000f2dc783b */ /* 0x000fee0000000200 */
[C---:B------:R-:W-:Y:S08]  /*6c40*/  HMMA.16816.F32 R8, R224.reuse, R212, R8 ;  /* 0x000000d4e008723c */ /* 0x040ff00000001808 */
[-C--:B------:R-:W-:Y:S08]  /*6c50*/  HMMA.16816.F32 R12, R224, R214.reuse, R12 ;  /* 0x000000d6e00c723c */ /* 0x080ff0000000180c */
[C---:B------:R-:W-:Y:S01]  /*6c60*/  HMMA.16816.F32 R16, R204.reuse, R214, R16 ;  /* 0x000000d6cc10723c */ /* 0x040fe20000001810 */
[----:B------:R-:W1:Y:S07]  /*6c70*/  LDSM.16.M88.4 R212, [R243] ;  /* 0x00000000f3d4783b */ /* 0x000e6e0000000200 */
[-C--:B--2---:R-:W-:Y:S08]  /*6c80*/  HMMA.16816.F32 R20, R204, R216.reuse, R20 ;  /* 0x000000d8cc14723c */ /* 0x084ff00000001814 */
[C---:B------:R-:W-:Y:S08]  /*6c90*/  HMMA.16816.F32 R24, R224.reuse, R216, R24 ;  /* 0x000000d8e018723c */ /* 0x040ff00000001818 */
[-C--:B------:R-:W-:Y:S08]  /*6ca0*/  HMMA.16816.F32 R28, R224, R218.reuse, R28 ;  /* 0x000000dae01c723c */ /* 0x080ff0000000181c */
[C---:B------:R-:W-:Y:S01]  /*6cb0*/  HMMA.16816.F32 R32, R204.reuse, R218, R32 ;  /* 0x000000dacc20723c */ /* 0x040fe20000001820 */
[----:B------:R-:W-:Y:S07]  /*6cc0*/  LDSM.16.M88.4 R216, [R239] ;  /* 0x00000000efd8783b */ /* 0x000fee0000000200 */
[-C--:B---3--:R-:W-:Y:S08]  /*6cd0*/  HMMA.16816.F32 R36, R204, R208.reuse, R36 ;  /* 0x000000d0cc24723c */ /* 0x088ff00000001824 */
[C---:B------:R-:W-:Y:S08]  /*6ce0*/  HMMA.16816.F32 R40, R224.reuse, R208, R40 ;  /* 0x000000d0e028723c */ /* 0x040ff00000001828 */
[-C--:B------:R-:W-:Y:S08]  /*6cf0*/  HMMA.16816.F32 R44, R224, R210.reuse, R44 ;  /* 0x000000d2e02c723c */ /* 0x080ff0000000182c */
[C---:B------:R-:W-:Y:S01]  /*6d00*/  HMMA.16816.F32 R48, R204.reuse, R210, R48 ;  /* 0x000000d2cc30723c */ /* 0x040fe20000001830 */
[----:B------:R-:W2:Y:S07]  /*6d10*/  LDSM.16.M88.4 R208, [R241] ;  /* 0x00000000f1d0783b */ /* 0x000eae0000000200 */
[-C--:B-1----:R-:W-:Y:S08]  /*6d20*/  HMMA.16816.F32 R52, R204, R212.reuse, R52 ;  /* 0x000000d4cc34723c */ /* 0x082ff00000001834 */
[C---:B------:R-:W-:Y:S08]  /*6d30*/  HMMA.16816.F32 R56, R224.reuse, R212, R56 ;  /* 0x000000d4e038723c */ /* 0x040ff00000001838 */
[-C--:B------:R-:W-:Y:S08]  /*6d40*/  HMMA.16816.F32 R60, R224, R214.reuse, R60 ;  /* 0x000000d6e03c723c */ /* 0x080ff0000000183c */
[C---:B------:R-:W-:Y:S01]  /*6d50*/  HMMA.16816.F32 R64, R204.reuse, R214, R64 ;  /* 0x000000d6cc40723c */ /* 0x040fe20000001840 */
[----:B------:R-:W1:Y:S07]  /*6d60*/  LDSM.16.M88.4 R212, [R240] ;  /* 0x00000000f0d4783b */ /* 0x000e6e0000000200 */
[-C--:B------:R-:W-:Y:S08]  /*6d70*/  HMMA.16816.F32 R68, R204, R220.reuse, R68 ;  /* 0x000000dccc44723c */ /* 0x080ff00000001844 */
[C---:B------:R-:W-:Y:S08]  /*6d80*/  HMMA.16816.F32 R72, R224.reuse, R220, R72 ;  /* 0x000000dce048723c */ /* 0x040ff00000001848 */
[-C--:B------:R-:W-:Y:S08]  /*6d90*/  HMMA.16816.F32 R76, R224, R222.reuse, R76 ;  /* 0x000000dee04c723c */ /* 0x080ff0000000184c */
[C---:B------:R-:W-:Y:S01]  /*6da0*/  HMMA.16816.F32 R80, R204.reuse, R222, R80 ;  /* 0x000000decc50723c */ /* 0x040fe20000001850 */
[----:B------:R-:W-:Y:S07]  /*6db0*/  LDSM.16.M88.4 R220, [R236+0x2000] ;  /* 0x00200000ecdc783b */ /* 0x000fee0000000200 */
[-C--:B--2---:R-:W-:Y:S08]  /*6dc0*/  HMMA.16816.F32 R84, R204, R208.reuse, R84 ;  /* 0x000000d0cc54723c */ /* 0x084ff00000001854 */
[C---:B------:R-:W-:Y:S08]  /*6dd0*/  HMMA.16816.F32 R88, R224.reuse, R208, R88 ;  /* 0x000000d0e058723c */ /* 0x040ff00000001858 */
[-C--:B------:R-:W-:Y:S08]  /*6de0*/  HMMA.16816.F32 R92, R224, R210.reuse, R92 ;  /* 0x000000d2e05c723c */ /* 0x080ff0000000185c */
[C---:B------:R-:W-:Y:S01]  /*6df0*/  HMMA.16816.F32 R96, R204.reuse, R210, R96 ;  /* 0x000000d2cc60723c */ /* 0x040fe20000001860 */
[----:B------:R-:W-:Y:S07]  /*6e00*/  LDSM.16.M88.4 R208, [R236] ;  /* 0x00000000ecd0783b */ /* 0x000fee0000000200 */
[-C--:B-1----:R-:W-:Y:S08]  /*6e10*/  HMMA.16816.F32 R100, R204, R212.reuse, R100 ;  /* 0x000000d4cc64723c */ /* 0x082ff00000001864 */
[C---:B------:R-:W-:Y:S08]  /*6e20*/  HMMA.16816.F32 R104, R224.reuse, R212, R104 ;  /* 0x000000d4e068723c */ /* 0x040ff00000001868 */
[-C--:B------:R-:W-:Y:S08]  /*6e30*/  HMMA.16816.F32 R108, R224, R214.reuse, R108 ;  /* 0x000000d6e06c723c */ /* 0x080ff0000000186c */
[C---:B------:R-:W-:Y:S01]  /*6e40*/  HMMA.16816.F32 R112, R204.reuse, R214, R112 ;  /* 0x000000d6cc70723c */ /* 0x040fe20000001870 */
[----:B------:R-:W1:Y:S07]  /*6e50*/  LDSM.16.M88.4 R212, [R231] ;  /* 0x00000000e7d4783b */ /* 0x000e6e0000000200 */
[-C--:B------:R-:W-:Y:S08]  /*6e60*/  HMMA.16816.F32 R116, R204, R216.reuse, R116 ;  /* 0x000000d8cc74723c */ /* 0x080ff00000001874 */
[C---:B------:R-:W-:Y:S08]  /*6e70*/  HMMA.16816.F32 R120, R224.reuse, R216, R120 ;  /* 0x000000d8e078723c */ /* 0x040ff00000001878 */
[-C--:B------:R-:W-:Y:S01]  /*6e80*/  HMMA.16816.F32 R124, R224, R218.reuse, R124 ;  /* 0x000000dae07c723c */ /* 0x080fe2000000187c */
[----:B------:R-:W2:Y:S07]  /*6e90*/  LDSM.16.M88.4 R224, [R231+0x800] ;  /* 0x00080000e7e0783b */ /* 0x000eae0000000200 */
[----:B------:R-:W-:Y:S01]  /*6ea0*/  HMMA.16816.F32 R128, R204, R218, R128 ;  /* 0x000000dacc80723c */ /* 0x000fe20000001880 */
[----:B------:R-:W3:Y:S07]  /*6eb0*/  LDSM.16.M88.4 R204, [R231+0x1000] ;  /* 0x00100000e7cc783b */ /* 0x000eee0000000200 */
[-C--:B-1----:R-:W-:Y:S01]  /*6ec0*/  HMMA.16816.F32 R4, R208, R212.reuse, R4 ;  /* 0x000000d4d004723c */ /* 0x082fe20000001804 */
[----:B------:R-:W-:Y:S07]  /*6ed0*/  LDSM.16.M88.4 R216, [R231+0x2000] ;  /* 0x00200000e7d8783b */ /* 0x000fee0000000200 */
[C---:B------:R-:W-:Y:S08]  /*6ee0*/  HMMA.16816.F32 R8, R220.reuse, R212, R8 ;  /* 0x000000d4dc08723c */ /* 0x040ff00000001808 */
[-C--:B------:R-:W-:Y:S08]  /*6ef0*/  HMMA.16816.F32 R12, R220, R214.reuse, R12 ;  /* 0x000000d6dc0c723c */ /* 0x080ff0000000180c */
[C---:B------:R-:W-:Y:S01]  /*6f00*/  HMMA.16816.F32 R16, R208.reuse, R214, R16 ;  /* 0x000000d6d010723c */ /* 0x040fe20000001810 */
[----:B------:R-:W1:Y:S07]  /*6f10*/  LDSM.16.M88.4 R212, [R231+0x1800] ;  /* 0x00180000e7d4783b */ /* 0x000e6e0000000200 */
[-C--:B--2---:R-:W-:Y:S08]  /*6f20*/  HMMA.16816.F32 R20, R208, R224.reuse, R20 ;  /* 0x000000e0d014723c */ /* 0x084ff00000001814 */
[C---:B------:R-:W-:Y:S08]  /*6f30*/  HMMA.16816.F32 R24, R220.reuse, R224, R24 ;  /* 0x000000e0dc18723c */ /* 0x040ff00000001818 */
[-C--:B------:R-:W-:Y:S08]  /*6f40*/  HMMA.16816.F32 R28, R220, R226.reuse, R28 ;  /* 0x000000e2dc1c723c */ /* 0x080ff0000000181c */
[C---:B------:R-:W-:Y:S01]  /*6f50*/  HMMA.16816.F32 R32, R208.reuse, R226, R32 ;  /* 0x000000e2d020723c */ /* 0x040fe20000001820 */
[----:B------:R-:W-:Y:S07]  /*6f60*/  LDSM.16.M88.4 R224, [R231+0x3800] ;  /* 0x00380000e7e0783b */ /* 0x000fee0000000200 */
[-C--:B---3--:R-:W-:Y:S08]  /*6f70*/  HMMA.16816.F32 R36, R208, R204.reuse, R36 ;  /* 0x000000ccd024723c */ /* 0x088ff00000001824 */
[C---:B------:R-:W-:Y:S08]  /*6f80*/  HMMA.16816.F32 R40, R220.reuse, R204, R40 ;  /* 0x000000ccdc28723c */ /* 0x040ff00000001828 */
[-C--:B------:R-:W-:Y:S08]  /*6f90*/  HMMA.16816.F32 R44, R220, R206.reuse, R44 ;  /* 0x000000cedc2c723c */ /* 0x080ff0000000182c */
[C---:B------:R-:W-:Y:S01]  /*6fa0*/  HMMA.16816.F32 R48, R208.reuse, R206, R48 ;  /* 0x000000ced030723c */ /* 0x040fe20000001830 */
[----:B------:R-:W2:Y:S07]  /*6fb0*/  LDSM.16.M88.4 R204, [R231+0x2800] ;  /* 0x00280000e7cc783b */ /* 0x000eae0000000200 */
[-C--:B-1----:R-:W-:Y:S08]  /*6fc0*/  HMMA.16816.F32 R52, R208, R212.reuse, R52 ;  /* 0x000000d4d034723c */ /* 0x082ff00000001834 */
[C---:B------:R-:W-:Y:S08]  /*6fd0*/  HMMA.16816.F32 R56, R220.reuse, R212, R56 ;  /* 0x000000d4dc38723c */ /* 0x040ff00000001838 */
[-C--:B------:R-:W-:Y:S08]  /*6fe0*/  HMMA.16816.F32 R60, R220, R214.reuse, R60 ;  /* 0x000000d6dc3c723c */ /* 0x080ff0000000183c */
[C---:B------:R-:W-:Y:S01]  /*6ff0*/  HMMA.16816.F32 R64, R208.reuse, R214, R64 ;  /* 0x000000d6d040723c */ /* 0x040fe20000001840 */
[----:B------:R-:W1:Y:S01]  /*7000*/  LDSM.16.M88.4 R212, [R231+0x3000] ;  /* 0x00300000e7d4783b */ /* 0x000e620000000200 */
[----:B------:R-:W-:Y:S06]  /*7010*/  DEPBAR.LE SB0, 0x0 ;  /* 0x000080000000791a */ /* 0x000fec0000000000 */
[-C--:B------:R-:W-:Y:S01]  /*7020*/  HMMA.16816.F32 R68, R208, R216.reuse, R68 ;  /* 0x000000d8d044723c */ /* 0x080fe20000001844 */
[----:B------:R-:W-:Y:S07]  /*7030*/  BAR.SYNC.DEFER_BLOCKING 0x0 ;  /* 0x0000000000007b1d */ /* 0x000fee0000010000 */
[C---:B------:R-:W-:Y:S08]  /*7040*/  HMMA.16816.F32 R72, R220.reuse, R216, R72 ;  /* 0x000000d8dc48723c */ /* 0x040ff00000001848 */
[-C--:B------:R-:W-:Y:S08]  /*7050*/  HMMA.16816.F32 R76, R220, R218.reuse, R76 ;  /* 0x000000dadc4c723c */ /* 0x080ff0000000184c */
[C---:B------:R-:W-:Y:S08]  /*7060*/  HMMA.16816.F32 R80, R208.reuse, R218, R80 ;  /* 0x000000dad050723c */ /* 0x040ff00000001850 */
[-C--:B--2---:R-:W-:Y:S08]  /*7070*/  HMMA.16816.F32 R84, R208, R204.reuse, R84 ;  /* 0x000000ccd054723c */ /* 0x084ff00000001854 */
[C---:B------:R-:W-:Y:S08]  /*7080*/  HMMA.16816.F32 R88, R220.reuse, R204, R88 ;  /* 0x000000ccdc58723c */ /* 0x040ff00000001858 */
[-C--:B------:R-:W-:Y:S08]  /*7090*/  HMMA.16816.F32 R92, R220, R206.reuse, R92 ;  /* 0x000000cedc5c723c */ /* 0x080ff0000000185c */
[C---:B------:R-:W-:Y:S08]  /*70a0*/  HMMA.16816.F32 R96, R208.reuse, R206, R96 ;  /* 0x000000ced060723c */ /* 0x040ff00000001860 */
[-C--:B-1----:R-:W-:Y:S08]  /*70b0*/  HMMA.16816.F32 R100, R208, R212.reuse, R100 ;  /* 0x000000d4d064723c */ /* 0x082ff00000001864 */
[C---:B------:R-:W-:Y:S08]  /*70c0*/  HMMA.16816.F32 R104, R220.reuse, R212, R104 ;  /* 0x000000d4dc68723c */ /* 0x040ff00000001868 */
[-C--:B------:R-:W-:Y:S08]  /*70d0*/  HMMA.16816.F32 R108, R220, R214.reuse, R108 ;  /* 0x000000d6dc6c723c */ /* 0x080ff0000000186c */
[C---:B------:R-:W-:Y:S08]  /*70e0*/  HMMA.16816.F32 R112, R208.reuse, R214, R112 ;  /* 0x000000d6d070723c */ /* 0x040ff00000001870 */
[-C--:B------:R-:W-:Y:S08]  /*70f0*/  HMMA.16816.F32 R116, R208, R224.reuse, R116 ;  /* 0x000000e0d074723c */ /* 0x080ff00000001874 */
[C---:B------:R-:W-:Y:S08]  /*7100*/  HMMA.16816.F32 R120, R220.reuse, R224, R120 ;  /* 0x000000e0dc78723c */ /* 0x040ff00000001878 */
[-C--:B------:R-:W-:Y:S08]  /*7110*/  HMMA.16816.F32 R124, R220, R226.reuse, R124 ;  /* 0x000000e2dc7c723c */ /* 0x080ff0000000187c */
[----:B------:R-:W-:Y:S01]  /*7120*/  HMMA.16816.F32 R128, R208, R226, R128 ;  /* 0x000000e2d080723c */ /* 0x000fe20000001880 */
[----:B------:R-:W-:-:S07]  /*7130*/  @P0 BRA `(.L_x_90) ;  /* 0xfffff06000000947 */ /* 0x000fce000383ffff */
.L_x_89:
        /* <DEDUP_REMOVED lines=145> */
[----:B------:R-:W-:Y:S02]  /*7a50*/  FMNMX.FTZ R0, R127, R0, !PT ;  /* 0x000000007f007209 */ /* 0x000fe40007810000 */
[----:B------:R-:W-:Y:S01]  /*7a60*/  FMNMX.FTZ R134, R124, R2, !PT ;  /* 0x000000027c867209 */ /* 0x000fe20007810000 */
[----:B------:R-:W2:Y:S03]  /*7a70*/  SHFL.BFLY PT, R135, R3, 0x2, 0x1f ;  /* 0x0c401f0003877f89 */ /* 0x000ea600000e0000 */
[----:B------:R-:W-:Y:S05]  /*7a80*/  FMNMX.FTZ R134, R125, R134, !PT ;  /* 0x000000867d867209 */ /* 0x000fea0007810000 */
[----:B------:R-:W3:Y:S01]  /*7a90*/  SHFL.BFLY PT, R2, R0, 0x2, 0x1f ;  /* 0x0c401f0000027f89 */ /* 0x000ee200000e0000 */
[----:B-1----:R-:W-:Y:S07]  /*7aa0*/  FMNMX.FTZ R136, R136, R205, !PT ;  /* 0x000000cd88887209 */ /* 0x002fee0007810000 */
[----:B------:R-:W1:Y:S01]  /*7ab0*/  SHFL.BFLY PT, R204, R134, 0x2, 0x1f ;  /* 0x0c401f0086cc7f89 */ /* 0x000e6200000e0000 */
[----:B------:R-:W-:Y:S02]  /*7ac0*/  FSETP.NEU.FTZ.AND P1, PT, R136, -INF , PT ;  /* 0xff8000008800780b */ /* 0x000fe40003f3d000 */
[----:B--2---:R-:W-:Y:S05]  /*7ad0*/  FMNMX.FTZ R135, R3, R135, !PT ;  /* 0x0000008703877209 */ /* 0x004fea0007810000 */
[----:B------:R-:W-:Y:S04]  /*7ae0*/  STL [R1+0xbc], R136 ;  /* 0x0000bc8801007387 */ /* 0x000fe80000100800 */
[----:B------:R-:W2:Y:S01]  /*7af0*/  SHFL.BFLY PT, R206, R135, 0x1, 0x1f ;  /* 0x0c201f0087ce7f89 */ /* 0x000ea200000e0000 */
[----:B---3--:R-:W-:Y:S01]  /*7b00*/  FMNMX.FTZ R2, R0, R2, !PT ;  /* 0x0000000200027209 */ /* 0x008fe20007810000 */
[----:B------:R-:W-:Y:S04]  /*7b10*/  FADD.FTZ R0, -R136, R132 ;  /* 0x0000008488007221 */ /* 0x000fe80000010100 */
[----:B------:R-:W-:Y:S02]  /*7b20*/  FMUL.FTZ R0, R0, c[0x0][0x23c] ;  /* 0x00008f0000007a20 */ /* 0x000fe40000410000 */
[----:B------:R-:W3:Y:S02]  /*7b30*/  SHFL.BFLY PT, R3, R2, 0x1, 0x1f ;  /* 0x0c201f0002037f89 */ /* 0x000ee400000e0000 */
[----:B------:R4:W-:Y:S01]  /*7b40*/  MUFU.EX2 R132, R0 ;  /* 0x0000000000847308 */ /* 0x0009e20000000800 */
[----:B-1----:R-:W-:Y:S05]  /*7b50*/  FMNMX.FTZ R134, R134, R204, !PT ;  /* 0x000000cc86867209 */ /* 0x002fea0007810000 */
[----:B------:R-:W1:Y:S01]  /*7b60*/  SHFL.BFLY PT, R204, R134, 0x1, 0x1f ;  /* 0x0c201f0086cc7f89 */ /* 0x000e6200000e0000 */
[----:B--2---:R-:W-:Y:S07]  /*7b70*/  FMNMX.FTZ R135, R135, R206, !PT ;  /* 0x000000ce87877209 */ /* 0x004fee0007810000 */
[----:B------:R-:W-:Y:S01]  /*7b80*/  STL [R1+0xc0], R135 ;  /* 0x0000c08701007387 */ /* 0x000fe20000100800 */
[----:B---3--:R-:W-:Y:S01]  /*7b90*/  FMNMX.FTZ R3, R2, R3, !PT ;  /* 0x0000000302037209 */ /* 0x008fe20007810000 */
[----:B----4-:R-:W-:Y:S04]  /*7ba0*/  FADD.FTZ R0, -R135, R133 ;  /* 0x0000008587007221 */ /* 0x010fe80000010100 */
[----:B------:R-:W-:Y:S02]  /*7bb0*/  FMUL.FTZ R205, R3, c[0x0][0x23c] ;  /* 0x00008f0003cd7a20 */ /* 0x000fe40000410000 */
[----:B------:R-:W-:Y:S01]  /*7bc0*/  FMUL.FTZ R0, R0, c[0x0][0x23c] ;  /* 0x00008f0000007a20 */ /* 0x000fe20000410000 */
[----:B-1----:R-:W-:Y:S03]  /*7bd0*/  FMNMX.FTZ R134, R134, R204, !PT ;  /* 0x000000cc86867209 */ /* 0x002fe60007810000 */
[----:B------:R1:W-:Y:S02]  /*7be0*/  MUFU.EX2 R133, R0 ;  /* 0x0000000000857308 */ /* 0x0003e40000000800 */
[----:B------:R-:W-:Y:S01]  /*7bf0*/  STL [R1+0xc4], R134 ;  /* 0x0000c48601007387 */ /* 0x000fe20000100800 */
[C---:B------:R-:W-:Y:S03]  /*7c00*/  FMUL.FTZ R204, R134.reuse, c[0x0][0x23c] ;  /* 0x00008f0086cc7a20 */ /* 0x040fe60000410000 */
[----:B------:R2:W-:Y:S01]  /*7c10*/  STL [R1+0xc8], R3 ;  /* 0x0000c80301007387 */ /* 0x0005e20000100800 */
[----:B-1----:R-:W-:Y:S02]  /*7c20*/  FADD.FTZ R0, -R134, R137 ;  /* 0x0000008986007221 */ /* 0x002fe40000010100 */
[----:B------:R-:W-:Y:S02]  /*7c30*/  FMUL.FTZ R137, R136, c[0x0][0x23c] ;  /* 0x00008f0088897a20 */ /* 0x000fe40000410000 */
[----:B------:R-:W-:Y:S03]  /*7c40*/  FMUL.FTZ R0, R0, c[0x0][0x23c] ;  /* 0x00008f0000007a20 */ /* 0x000fe60000410000 */
[----:B------:R-:W-:Y:S01]  /*7c50*/  FSEL R137, R137, RZ, P1 ;  /* 0x000000ff89897208 */ /* 0x000fe20000800000 */
[----:B------:R1:W-:Y:S01]  /*7c60*/  MUFU.EX2 R2, R0 ;  /* 0x0000000000027308 */ /* 0x0003e20000000800 */
[----:B------:R-:W-:Y:S03]  /*7c70*/  FSETP.NEU.FTZ.AND P1, PT, R135, -INF , PT ;  /* 0xff8000008700780b */ /* 0x000fe60003f3d000 */
[--C-:B------:R-:W-:Y:S02]  /*7c80*/  FFMA.FTZ R21, R21, c[0x0][0x23c], -R137.reuse ;  /* 0x00008f0015157a23 */ /* 0x100fe40000010889 */
[--C-:B------:R-:W-:Y:S02]  /*7c90*/  FFMA.FTZ R4, R4, c[0x0][0x23c], -R137.reuse ;  /* 0x00008f0004047a23 */ /* 0x100fe40000010889 */
[--C-:B------:R-:W-:Y:S02]  /*7ca0*/  FFMA.FTZ R32, R32, c[0x0][0x23c], -R137.reuse ;  /* 0x00008f0020207a23 */ /* 0x100fe40000010889 */
        /* <DEDUP_REMOVED lines=8> */
[--C-:B------:R-:W-:Y:S02]  /*7d30*/  FFMA.FTZ R48, R48, c[0x0][0x23c], -R137.reuse ;  /* 0x00008f0030307a23 */ /* 0x100fe40000010889 */
[----:B-1----:R-:W-:Y:S02]  /*7d40*/  FADD.FTZ R0, -R3, R138 ;  /* 0x0000008a03007221 */ /* 0x002fe40000010100 */
[----:B------:R-:W-:Y:S02]  /*7d50*/  FMUL.FTZ R138, R135, c[0x0][0x23c] ;  /* 0x00008f00878a7a20 */ /* 0x000fe40000410000 */
[--C-:B------:R-:W-:Y:S01]  /*7d60*/  FFMA.FTZ R49, R49, c[0x0][0x23c], -R137.reuse ;  /* 0x00008f0031317a23 */ /* 0x100fe20000010889 */
[----:B------:R-:W-:Y:S01]  /*7d70*/  MUFU.EX2 R221, R20 ;  /* 0x0000001400dd7308 */ /* 0x000fe20000000800 */
[--C-:B------:R-:W-:Y:S01]  /*7d80*/  FFMA.FTZ R5, R5, c[0x0][0x23c], -R137.reuse ;  /* 0x00008f0005057a23 */ /* 0x100fe20000010889 */
[----:B------:R-:W-:Y:S01]  /*7d90*/  FSEL R138, R138, RZ, P1 ;  /* 0x000000ff8a8a7208 */ /* 0x000fe20000800000 */
[--C-:B------:R-:W-:Y:S01]  /*7da0*/  FFMA.FTZ R53, R53, c[0x0][0x23c], -R137.reuse ;  /* 0x00008f0035357a23 */ /* 0x100fe20000010889 */
[----:B------:R-:W-:Y:S01]  /*7db0*/  FSETP.NEU.FTZ.AND P1, PT, R134, -INF , PT ;  /* 0xff8000008600780b */ /* 0x000fe20003f3d000 */
[----:B------:R-:W-:Y:S02]  /*7dc0*/  FFMA.FTZ R52, R52, c[0x0][0x23c], -R137 ;  /* 0x00008f0034347a23 */ /* 0x000fe40000010889 */
[--C-:B------:R-:W-:Y:S01]  /*7dd0*/  FFMA.FTZ R23, R23, c[0x0][0x23c], -R138.reuse ;  /* 0x00008f0017177a23 */ /* 0x100fe2000001088a */
[----:B------:R-:W-:Y:S01]  /*7de0*/  FSEL R204, R204, RZ, P1 ;  /* 0x000000ffcccc7208 */ /* 0x000fe20000800000 */
[--C-:B------:R-:W-:Y:S01]  /*7df0*/  FFMA.FTZ R34, R34, c[0x0][0x23c], -R138.reuse ;  /* 0x00008f0022227a23 */ /* 0x100fe2000001088a */
[----:B------:R-:W-:Y:S01]  /*7e00*/  MUFU.EX2 R213, R5 ;  /* 0x0000000500d57308 */ /* 0x000fe20000000800 */
[----:B------:R-:W-:Y:S01]  /*7e10*/  FSETP.NEU.FTZ.AND P1, PT, R3, -INF , PT ;  /* 0xff8000000300780b */ /* 0x000fe20003f3d000 */
[--C-:B------:R-:W-:Y:S02]  /*7e20*/  FFMA.FTZ R38, R38, c[0x0][0x23c], -R138.reuse ;  /* 0x00008f0026267a23 */ /* 0x100fe4000001088a */
[--C-:B------:R-:W-:Y:S01]  /*7e30*/  FFMA.FTZ R39, R39, c[0x0][0x23c], -R138.reuse ;  /* 0x00008f0027277a23 */ /* 0x100fe2000001088a */
[----:B------:R-:W-:Y:S01]  /*7e40*/  FSEL R205, R205, RZ, P1 ;  /* 0x000000ffcdcd7208 */ /* 0x000fe20000800000 */
[----:B------:R-:W-:Y:S02]  /*7e50*/  FFMA.FTZ R22, R22, c[0x0][0x23c], -R138 ;  /* 0x00008f0016167a23 */ /* 0x000fe4000001088a */
[----:B------:R-:W-:Y:S02]  /*7e60*/  FFMA.FTZ R72, R72, c[0x0][0x23c], -R204 ;  /* 0x00008f0048487a23 */ /* 0x000fe400000108cc */
[----:B--2---:R-:W1:Y:S01]  /*7e70*/  MUFU.EX2 R3, R21 ;  /* 0x0000001500037308 */ /* 0x004e620000000800 */
[----:B------:R-:W-:Y:S02]  /*7e80*/  FFMA.FTZ R35, R35, c[0x0][0x23c], -R138 ;  /* 0x00008f0023237a23 */ /* 0x000fe4000001088a */
[--C-:B------:R-:W-:Y:S02]  /*7e90*/  FFMA.FTZ R28, R28, c[0x0][0x23c], -R204.reuse ;  /* 0x00008f001c1c7a23 */ /* 0x100fe400000108cc */
[--C-:B------:R-:W-:Y:S02]  /*7ea0*/  FFMA.FTZ R29, R29, c[0x0][0x23c], -R204.reuse ;  /* 0x00008f001d1d7a23 */ /* 0x100fe400000108cc */
[--C-:B------:R-:W-:Y:S02]  /*7eb0*/  FFMA.FTZ R30, R30, c[0x0][0x23c], -R205.reuse ;  /* 0x00008f001e1e7a23 */ /* 0x100fe400000108cd */
[--C-:B------:R-:W-:Y:S01]  /*7ec0*/  FFMA.FTZ R31, R31, c[0x0][0x23c], -R205.reuse ;  /* 0x00008f001f1f7a23 */ /* 0x100fe200000108cd */
[----:B------:R-:W-:Y:S01]  /*7ed0*/  MUFU.EX2 R220, R22 ;  /* 0x0000001600dc7308 */ /* 0x000fe20000000800 */
[--C-:B------:R-:W-:Y:S02]  /*7ee0*/  FFMA.FTZ R40, R40, c[0x0][0x23c], -R204.reuse ;  /* 0x00008f0028287a23 */ /* 0x100fe400000108cc */
[----:B------:R-:W-:Y:S02]  /*7ef0*/  FFMA.FTZ R41, R41, c[0x0][0x23c], -R204 ;  /* 0x00008f0029297a23 */ /* 0x000fe400000108cc */
[--C-:B------:R-:W-:Y:S02]  /*7f00*/  FFMA.FTZ R18, R18, c[0x0][0x23c], -R138.reuse ;  /* 0x00008f0012127a23 */ /* 0x100fe4000001088a */
[--C-:B------:R-:W-:Y:S02]  /*7f10*/  FFMA.FTZ R19, R19, c[0x0][0x23c], -R138.reuse ;  /* 0x00008f0013137a23 */ /* 0x100fe4000001088a */
[--C-:B------:R-:W-:Y:S01]  /*7f20*/  FFMA.FTZ R6, R6, c[0x0][0x23c], -R138.reuse ;  /* 0x00008f0006067a23 */ /* 0x100fe2000001088a */
[----:B------:R2:W-:Y:S01]  /*7f30*/  MUFU.EX2 R215, R16 ;  /* 0x0000001000d77308 */ /* 0x0005e20000000800 */
[----:B------:R-:W-:Y:S02]  /*7f40*/  FFMA.FTZ R7, R7, c[0x0][0x23c], -R138 ;  /* 0x00008f0007077a23 */ /* 0x000fe4000001088a */
[--C-:B------:R-:W-:Y:S01]  /*7f50*/  FFMA.FTZ R73, R73, c[0x0][0x23c], -R204.reuse ;  /* 0x00008f0049497a23 */ /* 0x100fe200000108cc */
[----:B-1----:R1:W-:Y:S01]  /*7f60*/  STL [R1+0xc], R3 ;  /* 0x00000c0301007387 */ /* 0x0023e20000100800 */
[--C-:B------:R-:W-:Y:S02]  /*7f70*/  FFMA.FTZ R74, R74, c[0x0][0x23c], -R205.reuse ;  /* 0x00008f004a4a7a23 */ /* 0x100fe400000108cd */
[--C-:B------:R-:W-:Y:S02]  /*7f80*/  FFMA.FTZ R75, R75, c[0x0][0x23c], -R205.reuse ;  /* 0x00008f004b4b7a23 */ /* 0x100fe400000108cd */
        /* <DEDUP_REMOVED lines=8> */
[--C-:B------:R-:W-:Y:S02]  /*8010*/  FFMA.FTZ R14, R14, c[0x0][0x23c], -R205.reuse ;  /* 0x00008f000e0e7a23 */ /* 0x100fe400000108cd */
[--C-:B------:R-:W-:Y:S02]  /*8020*/  FFMA.FTZ R15, R15, c[0x0][0x23c], -R205.reuse ;  /* 0x00008f000f0f7a23 */ /* 0x100fe400000108cd */
[----:B--2---:R-:W-:Y:S02]  /*8030*/  FMUL.FTZ R16, R132, R152 ;  /* 0x0000009884107220 */ /* 0x004fe40000410000 */
[--C-:B------:R-:W-:Y:S02]  /*8040*/  FFMA.FTZ R42, R42, c[0x0][0x23c], -R205.reuse ;  /* 0x00008f002a2a7a23 */ /* 0x100fe400000108cd */
[----:B------:R-:W-:Y:S01]  /*8050*/  FFMA.FTZ R43, R43, c[0x0][0x23c], -R205 ;  /* 0x00008f002b2b7a23 */ /* 0x000fe200000108cd */
[----:B-1----:R-:W1:Y:S01]  /*8060*/  MUFU.EX2 R3, R23 ;  /* 0x0000001700037308 */ /* 0x002e620000000800 */
[----:B------:R-:W-:Y:S02]  /*8070*/  FMUL.FTZ R32, R132, R168 ;  /* 0x000000a884207220 */ /* 0x000fe40000410000 */
[----:B------:R-:W-:Y:S02]  /*8080*/  FFMA.FTZ R168, R116, c[0x0][0x23c], -R137 ;  /* 0x00008f0074a87a23 */ /* 0x000fe40000010889 */
[----:B------:R-:W-:Y:S02]  /*8090*/  FFMA.FTZ R116, R87, c[0x0][0x23c], -R138 ;  /* 0x00008f0057747a23 */ /* 0x000fe4000001088a */
[--C-:B------:R-:W-:Y:S02]  /*80a0*/  FFMA.FTZ R44, R44, c[0x0][0x23c], -R204.reuse ;  /* 0x00008f002c2c7a23 */ /* 0x100fe400000108cc */
[----:B------:R-:W-:Y:S01]  /*80b0*/  FFMA.FTZ R45, R45, c[0x0][0x23c], -R204 ;  /* 0x00008f002d2d7a23 */ /* 0x000fe200000108cc */
[----:B------:R2:W3:Y:S01]  /*80c0*/  MUFU.EX2 R223, R17 ;  /* 0x0000001100df7308 */ /* 0x0004e20000000800 */
[--C-:B------:R-:W-:Y:S02]  /*80d0*/  FFMA.FTZ R46, R46, c[0x0][0x23c], -R205.reuse ;  /* 0x00008f002e2e7a23 */ /* 0x100fe400000108cd */
[--C-:B------:R-:W-:Y:S02]  /*80e0*/  FFMA.FTZ R50, R50, c[0x0][0x23c], -R138.reuse ;  /* 0x00008f0032327a23 */ /* 0x100fe4000001088a */
[--C-:B------:R-:W-:Y:S02]  /*80f0*/  FFMA.FTZ R51, R51, c[0x0][0x23c], -R138.reuse ;  /* 0x00008f0033337a23 */ /* 0x100fe4000001088a */
[--C-:B------:R-:W-:Y:S02]  /*8100*/  FFMA.FTZ R54, R54, c[0x0][0x23c], -R138.reuse ;  /* 0x00008f0036367a23 */ /* 0x100fe4000001088a */
[----:B------:R-:W-:Y:S01]  /*8110*/  FFMA.FTZ R55, R55, c[0x0][0x23c], -R138 ;  /* 0x00008f0037377a23 */ /* 0x000fe2000001088a */
[----:B------:R4:W-:Y:S01]  /*8120*/  MUFU.EX2 R214, R18 ;  /* 0x0000001200d67308 */ /* 0x0009e20000000800 */
[--C-:B------:R-:W-:Y:S02]  /*8130*/  FFMA.FTZ R56, R56, c[0x0][0x23c], -R204.reuse ;  /* 0x00008f0038387a23 */ /* 0x100fe400000108cc */
[--C-:B------:R-:W-:Y:S01]  /*8140*/  FFMA.FTZ R57, R57, c[0x0][0x23c], -R204.reuse ;  /* 0x00008f0039397a23 */ /* 0x100fe200000108cc */
[----:B-1----:R1:W-:Y:S01]  /*8150*/  STL [R1+0x8], R3 ;  /* 0x0000080301007387 */ /* 0x0023e20000100800 */
[--C-:B------:R-:W-:Y:S02]  /*8160*/  FFMA.FTZ R58, R58, c[0x0][0x23c], -R205.reuse ;  /* 0x00008f003a3a7a23 */ /* 0x100fe400000108cd */
[----:B------:R-:W-:Y:S01]  /*8170*/  FFMA.FTZ R59, R59, c[0x0][0x23c], -R205 ;  /* 0x00008f003b3b7a23 */ /* 0x000fe200000108cd */
[----:B------:R-:W3:Y:S01]  /*8180*/  LDSM.16.MT88.4 R20, [R139+0x8000] ;  /* 0x008000008b14783b */ /* 0x000ee20000004200 */
[----:B------:R-:W-:Y:S01]  /*8190*/  FFMA.FTZ R60, R60, c[0x0][0x23c], -R204 ;  /* 0x00008f003c3c7a23 */ /* 0x000fe200000108cc */
[----:B------:R3:W3:Y:S01]  /*81a0*/  MUFU.EX2 R222, R19 ;  /* 0x0000001300de7308 */ /* 0x0006e20000000800 */
[--C-:B------:R-:W-:Y:S02]  /*81b0*/  FFMA.FTZ R64, R64, c[0x0][0x23c], -R137.reuse ;  /* 0x00008f0040407a23 */ /* 0x100fe40000010889 */
[----:B------:R-:W-:Y:S02]  /*81c0*/  FFMA.FTZ R65, R65, c[0x0][0x23c], -R137 ;  /* 0x00008f0041417a23 */ /* 0x000fe40000010889 */
[----:B--2---:R-:W-:Y:S01]  /*81d0*/  FMUL.FTZ R17, R132, R153 ;  /* 0x0000009984117220 */ /* 0x004fe20000410000 */
[----:B------:R2:W-:Y:S01]  /*81e0*/  STL [R1+0x14], R4 ;  /* 0x0000140401007387 */ /* 0x0005e20000100800 */
[----:B------:R-:W-:Y:S02]  /*81f0*/  FFMA.FTZ R66, R66, c[0x0][0x23c], -R138 ;  /* 0x00008f0042427a23 */ /* 0x000fe4000001088a */
[----:B------:R-:W-:Y:S01]  /*8200*/  FMUL.FTZ R0, R0, c[0x0][0x23c] ;  /* 0x00008f0000007a20 */ /* 0x000fe20000410000 */
[----:B------:R2:W-:Y:S01]  /*8210*/  MUFU.EX2 R218, R12 ;  /* 0x0000000c00da7308 */ /* 0x0005e20000000800 */
[--C-:B------:R-:W-:Y:S02]  /*8220*/  FFMA.FTZ R8, R8, c[0x0][0x23c], -R204.reuse ;  /* 0x00008f0008087a23 */ /* 0x100fe400000108cc */
[--C-:B------:R-:W-:Y:S02]  /*8230*/  FFMA.FTZ R9, R9, c[0x0][0x23c], -R204.reuse ;  /* 0x00008f0009097a23 */ /* 0x100fe400000108cc */
[----:B----4-:R-:W-:Y:S02]  /*8240*/  FMUL.FTZ R18, R133, R154 ;  /* 0x0000009a85127220 */ /* 0x010fe40000410000 */
[--C-:B------:R-:W-:Y:S02]  /*8250*/  FFMA.FTZ R10, R10, c[0x0][0x23c], -R205.reuse ;  /* 0x00008f000a0a7a23 */ /* 0x100fe400000108cd */
[--C-:B------:R-:W-:Y:S01]  /*8260*/  FFMA.FTZ R11, R11, c[0x0][0x23c], -R205.reuse ;  /* 0x00008f000b0b7a23 */ /* 0x100fe200000108cd */
[----:B-1----:R-:W1:Y:S01]  /*8270*/  MUFU.EX2 R3, R33 ;  /* 0x0000002100037308 */ /* 0x002e620000000800 */
[----:B------:R-:W-:Y:S01]  /*8280*/  FMUL.FTZ R5, R132, R145 ;  /* 0x0000009184057220 */ /* 0x000fe20000410000 */
[----:B------:R-:W-:Y:S01]  /*8290*/  F2FP.PACK_AB R145, R212, R208 ;  /* 0x000000d0d491723e */ /* 0x000fe200000000ff */
[----:B------:R-:W-:Y:S01]  /*82a0*/  FMUL.FTZ R6, R133, R146 ;  /* 0x0000009285067220 */ /* 0x000fe20000410000 */
[----:B---3--:R-:W-:Y:S01]  /*82b0*/  F2FP.PACK_AB R146, R223, R215 ;  /* 0x000000d7df92723e */ /* 0x008fe200000000ff */
[C---:B------:R-:W-:Y:S02]  /*82c0*/  FMUL.FTZ R19, R133.reuse, R155 ;  /* 0x0000009b85137220 */ /* 0x040fe40000410000 */
[----:B------:R-:W-:Y:S01]  /*82d0*/  LDSM.16.MT88.4 R152, [R229+0x8000] ;  /* 0x00800000e598783b */ /* 0x000fe20000004200 */
[----:B------:R-:W-:Y:S01]  /*82e0*/  FMUL.FTZ R7, R133, R147 ;  /* 0x0000009385077220 */ /* 0x000fe20000410000 */
[----:B------:R-:W-:Y:S01]  /*82f0*/  F2FP.PACK_AB R147, R222, R214 ;  /* 0x000000d6de93723e */ /* 0x000fe200000000ff */
[----:B------:R-:W-:Y:S01]  /*8300*/  MUFU.EX2 R0, R0 ;  /* 0x0000000000007308 */ /* 0x000fe20000000800 */
[--C-:B------:R-:W-:Y:S02]  /*8310*/  FFMA.FTZ R24, R24, c[0x0][0x23c], -R204.reuse ;  /* 0x00008f0018187a23 */ /* 0x100fe400000108cc */
[----:B------:R-:W-:Y:S02]  /*8320*/  FFMA.FTZ R25, R25, c[0x0][0x23c], -R204 ;  /* 0x00008f0019197a23 */ /* 0x000fe400000108cc */
[----:B--2---:R-:W-:Y:S02]  /*8330*/  FMUL.FTZ R12, R2, R148 ;  /* 0x00000094020c7220 */ /* 0x004fe40000410000 */
[--C-:B------:R-:W-:Y:S02]  /*8340*/  FFMA.FTZ R26, R26, c[0x0][0x23c], -R205.reuse ;  /* 0x00008f001a1a7a23 */ /* 0x100fe400000108cd */
[--C-:B------:R-:W-:Y:S01]  /*8350*/  FFMA.FTZ R27, R27, c[0x0][0x23c], -R205.reuse ;  /* 0x00008f001b1b7a23 */ /* 0x100fe200000108cd */
[----:B------:R-:W2:Y:S01]  /*8360*/  MUFU.EX2 R4, R34 ;  /* 0x0000002200047308 */ /* 0x000ea20000000800 */
[----:B------:R-:W-:Y:S02]  /*8370*/  FFMA.FTZ R47, R47, c[0x0][0x23c], -R205 ;  /* 0x00008f002f2f7a23 */ /* 0x000fe400000108cd */
[--C-:B------:R-:W-:Y:S01]  /*8380*/  FFMA.FTZ R67, R67, c[0x0][0x23c], -R138.reuse ;  /* 0x00008f0043437a23 */ /* 0x100fe2000001088a */
[----:B-1----:R1:W-:Y:S01]  /*8390*/  STL [R1+0x34], R3 ;  /* 0x0000340301007387 */ /* 0x0023e20000100800 */
[----:B------:R-:W-:Y:S02]  /*83a0*/  FMUL.FTZ R33, R132, R169 ;  /* 0x000000a984217220 */ /* 0x000fe40000410000 */
[--C-:B------:R-:W-:Y:S02]  /*83b0*/  FFMA.FTZ R169, R117, c[0x0][0x23c], -R137.reuse ;  /* 0x00008f0075a97a23 */ /* 0x100fe40000010889 */
[--C-:B------:R-:W-:Y:S01]  /*83c0*/  FFMA.FTZ R117, R98, c[0x0][0x23c], -R138.reuse ;  /* 0x00008f0062757a23 */ /* 0x100fe2000001088a */
[----:B------:R3:W-:Y:S01]  /*83d0*/  MUFU.EX2 R206, R8 ;  /* 0x0000000800ce7308 */ /* 0x0007e20000000800 */
[--C-:B------:R-:W-:Y:S02]  /*83e0*/  FFMA.FTZ R102, R102, c[0x0][0x23c], -R138.reuse ;  /* 0x00008f0066667a23 */ /* 0x100fe4000001088a */
[--C-:B------:R-:W-:Y:S02]  /*83f0*/  FFMA.FTZ R103, R103, c[0x0][0x23c], -R138.reuse ;  /* 0x00008f0067677a23 */ /* 0x100fe4000001088a */
[--C-:B------:R-:W-:Y:S02]  /*8400*/  FFMA.FTZ R114, R114, c[0x0][0x23c], -R138.reuse ;  /* 0x00008f0072727a23 */ /* 0x100fe4000001088a */
[--C-:B------:R-:W-:Y:S02]  /*8410*/  FFMA.FTZ R115, R115, c[0x0][0x23c], -R138.reuse ;  /* 0x00008f0073737a23 */ /* 0x100fe4000001088a */
[--C-:B------:R-:W-:Y:S01]  /*8420*/  FFMA.FTZ R118, R118, c[0x0][0x23c], -R138.reuse ;  /* 0x00008f0076767a23 */ /* 0x100fe2000001088a */
[----:B------:R-:W4:Y:S01]  /*8430*/  MUFU.EX2 R211, R9 ;  /* 0x0000000900d37308 */ /* 0x000f220000000800 */
[--C-:B------:R-:W-:Y:S02]  /*8440*/  FFMA.FTZ R119, R119, c[0x0][0x23c], -R138.reuse ;  /* 0x00008f0077777a23 */ /* 0x100fe4000001088a */
[--C-:B------:R-:W-:Y:S01]  /*8450*/  FFMA.FTZ R130, R130, c[0x0][0x23c], -R138.reuse ;  /* 0x00008f0082827a23 */ /* 0x100fe2000001088a */
[----:B--2---:R2:W-:Y:S01]  /*8460*/  STL [R1+0x10], R4 ;  /* 0x0000100401007387 */ /* 0x0045e20000100800 */
[----:B------:R-:W-:Y:S02]  /*8470*/  FMUL.FTZ R34, R133, R170 ;  /* 0x000000aa85227220 */ /* 0x000fe40000410000 */
[----:B------:R-:W-:Y:S02]  /*8480*/  FFMA.FTZ R170, R128, c[0x0][0x23c], -R137 ;  /* 0x00008f0080aa7a23 */ /* 0x000fe40000010889 */
[----:B------:R-:W-:Y:S01]  /*8490*/  FFMA.FTZ R128, R99, c[0x0][0x23c], -R138 ;  /* 0x00008f0063807a23 */ /* 0x000fe2000001088a */
[----:B-1----:R-:W1:Y:S01]  /*84a0*/  MUFU.EX2 R3, R35 ;  /* 0x0000002300037308 */ /* 0x002e620000000800 */
[--C-:B------:R-:W-:Y:S02]  /*84b0*/  FFMA.FTZ R94, R94, c[0x0][0x23c], -R205.reuse ;  /* 0x00008f005e5e7a23 */ /* 0x100fe400000108cd */
[--C-:B------:R-:W-:Y:S02]  /*84c0*/  FFMA.FTZ R104, R104, c[0x0][0x23c], -R204.reuse ;  /* 0x00008f0068687a23 */ /* 0x100fe400000108cc */
[----:B---3--:R-:W-:Y:S02]  /*84d0*/  FMUL.FTZ R8, R2, R140 ;  /* 0x0000008c02087220 */ /* 0x008fe40000410000 */
[--C-:B------:R-:W-:Y:S02]  /*84e0*/  FFMA.FTZ R105, R105, c[0x0][0x23c], -R204.reuse ;  /* 0x00008f0069697a23 */ /* 0x100fe400000108cc */
[--C-:B------:R-:W-:Y:S01]  /*84f0*/  FFMA.FTZ R108, R108, c[0x0][0x23c], -R204.reuse ;  /* 0x00008f006c6c7a23 */ /* 0x100fe200000108cc */
[----:B------:R3:W-:Y:S01]  /*8500*/  MUFU.EX2 R209, R10 ;  /* 0x0000000a00d17308 */ /* 0x0007e20000000800 */
[--C-:B------:R-:W-:Y:S02]  /*8510*/  FFMA.FTZ R109, R109, c[0x0][0x23c], -R204.reuse ;  /* 0x00008f006d6d7a23 */ /* 0x100fe400000108cc */
[--C-:B------:R-:W-:Y:S01]  /*8520*/  FFMA.FTZ R95, R95, c[0x0][0x23c], -R205.reuse ;  /* 0x00008f005f5f7a23 */ /* 0x100fe200000108cd */
[----:B----4-:R-:W-:Y:S01]  /*8530*/  F2FP.PACK_AB R140, R211, R206 ;  /* 0x000000ced38c723e */ /* 0x010fe200000000ff */
[----:B------:R-:W-:Y:S02]  /*8540*/  FMUL.FTZ R9, R2, R141 ;  /* 0x0000008d02097220 */ /* 0x000fe40000410000 */
[--C-:B------:R-:W-:Y:S02]  /*8550*/  FFMA.FTZ R106, R106, c[0x0][0x23c], -R205.reuse ;  /* 0x00008f006a6a7a23 */ /* 0x100fe400000108cd */
[--C-:B------:R-:W-:Y:S01]  /*8560*/  FFMA.FTZ R107, R107, c[0x0][0x23c], -R205.reuse ;  /* 0x00008f006b6b7a23 */ /* 0x100fe200000108cd */
[----:B--2---:R-:W2:Y:S01]  /*8570*/  MUFU.EX2 R4, R28 ;  /* 0x0000001c00047308 */ /* 0x004ea20000000800 */
[--C-:B------:R-:W-:Y:S02]  /*8580*/  FFMA.FTZ R110, R110, c[0x0][0x23c], -R205.reuse ;  /* 0x00008f006e6e7a23 */ /* 0x100fe400000108cd */
[--C-:B------:R-:W-:Y:S01]  /*8590*/  FFMA.FTZ R111, R111, c[0x0][0x23c], -R205.reuse ;  /* 0x00008f006f6f7a23 */ /* 0x100fe200000108cd */
[----:B-1----:R1:W-:Y:S01]  /*85a0*/  STL [R1+0x30], R3 ;  /* 0x0000300301007387 */ /* 0x0023e20000100800 */
[----:B------:R-:W-:Y:S02]  /*85b0*/  FMUL.FTZ R35, R133, R171 ;  /* 0x000000ab85237220 */ /* 0x000fe40000410000 */
[--C-:B------:R-:W-:Y:S02]  /*85c0*/  FFMA.FTZ R122, R122, c[0x0][0x23c], -R205.reuse ;  /* 0x00008f007a7a7a23 */ /* 0x100fe400000108cd */
[--C-:B------:R-:W-:Y:S01]  /*85d0*/  FFMA.FTZ R123, R123, c[0x0][0x23c], -R205.reuse ;  /* 0x00008f007b7b7a23 */ /* 0x100fe200000108cd */
[----:B------:R-:W4:Y:S01]  /*85e0*/  MUFU.EX2 R210, R11 ;  /* 0x0000000b00d27308 */ /* 0x000f220000000800 */
[----:B------:R-:W-:Y:S02]  /*85f0*/  FFMA.FTZ R126, R126, c[0x0][0x23c], -R205 ;  /* 0x00008f007e7e7a23 */ /* 0x000fe400000108cd */
[--C-:B------:R-:W-:Y:S02]  /*8600*/  FFMA.FTZ R120, R120, c[0x0][0x23c], -R204.reuse ;  /* 0x00008f0078787a23 */ /* 0x100fe400000108cc */
[----:B---3--:R-:W-:Y:S02]  /*8610*/  FMUL.FTZ R10, R0, R142 ;  /* 0x0000008e000a7220 */ /* 0x008fe40000410000 */
[--C-:B------:R-:W-:Y:S02]  /*8620*/  FFMA.FTZ R121, R121, c[0x0][0x23c], -R204.reuse ;  /* 0x00008f0079797a23 */ /* 0x100fe400000108cc */
[----:B------:R-:W-:Y:S01]  /*8630*/  FFMA.FTZ R124, R124, c[0x0][0x23c], -R204 ;  /* 0x00008f007c7c7a23 */ /* 0x000fe200000108cc */
[----:B------:R-:W3:Y:S01]  /*8640*/  MUFU.EX2 R219, R13 ;  /* 0x0000000d00db7308 */ /* 0x000ee20000000800 */
[----:B--2---:R2:W-:Y:S01]  /*8650*/  STL [R1+0x20], R4 ;  /* 0x0000200401007387 */ /* 0x0045e20000100800 */
[----:B------:R-:W-:Y:S02]  /*8660*/  FMUL.FTZ R28, R2, R164 ;  /* 0x000000a4021c7220 */ /* 0x000fe40000410000 */
[--C-:B------:R-:W-:Y:S02]  /*8670*/  FFMA.FTZ R164, R100, c[0x0][0x23c], -R137.reuse ;  /* 0x00008f0064a47a23 */ /* 0x100fe40000010889 */
[--C-:B------:R-:W-:Y:S04]  /*8680*/  FFMA.FTZ R100, R83, c[0x0][0x23c], -R138.reuse ;  /* 0x00008f0053647a23 */ /* 0x100fe8000001088a */
[----:B-1----:R-:W1:Y:S01]  /*8690*/  MUFU.EX2 R3, R29 ;  /* 0x0000001d00037308 */ /* 0x002e620000000800 */
[----:B----4-:R-:W-:Y:S01]  /*86a0*/  F2FP.PACK_AB R141, R210, R209 ;  /* 0x000000d1d28d723e */ /* 0x010fe200000000ff */
[----:B------:R-:W-:Y:S08]  /*86b0*/  FMUL.FTZ R11, R0, R143 ;  /* 0x0000008f000b7220 */ /* 0x000ff00000410000 */
[----:B------:R4:W-:Y:S01]  /*86c0*/  MUFU.EX2 R216, R14 ;  /* 0x0000000e00d87308 */ /* 0x0009e20000000800 */
[----:B---3--:R-:W-:Y:S01]  /*86d0*/  F2FP.PACK_AB R142, R219, R218 ;  /* 0x000000dadb8e723e */ /* 0x008fe200000000ff */
[C---:B------:R-:W-:Y:S08]  /*86e0*/  FMUL.FTZ R13, R2.reuse, R149 ;  /* 0x00000095020d7220 */ /* 0x040ff00000410000 */
[----:B--2---:R-:W2:Y:S01]  /*86f0*/  MUFU.EX2 R4, R30 ;  /* 0x0000001e00047308 */ /* 0x004ea20000000800 */
[----:B-1----:R1:W-:Y:S01]  /*8700*/  STL [R1+0x24], R3 ;  /* 0x0000240301007387 */ /* 0x0023e20000100800 */
[----:B------:R-:W-:Y:S02]  /*8710*/  FMUL.FTZ R29, R2, R165 ;  /* 0x000000a5021d7220 */ /* 0x000fe40000410000 */
[--C-:B------:R-:W-:Y:S02]  /*8720*/  FFMA.FTZ R165, R101, c[0x0][0x23c], -R137.reuse ;  /* 0x00008f0065a57a23 */ /* 0x100fe40000010889 */
[--C-:B------:R-:W-:Y:S04]  /*8730*/  FFMA.FTZ R101, R82, c[0x0][0x23c], -R138.reuse ;  /* 0x00008f0052657a23 */ /* 0x100fe8000001088a */
[----:B------:R-:W3:Y:S01]  /*8740*/  MUFU.EX2 R217, R15 ;  /* 0x0000000f00d97308 */ /* 0x000ee20000000800 */
[C---:B----4-:R-:W-:Y:S09]  /*8750*/  FMUL.FTZ R14, R0.reuse, R150 ;  /* 0x00000096000e7220 */ /* 0x050ff20000410000 */
[----:B------:R4:W-:Y:S01]  /*8760*/  MUFU.EX2 R227, R24 ;  /* 0x0000001800e37308 */ /* 0x0009e20000000800 */
[----:B--2---:R2:W-:Y:S01]  /*8770*/  STL [R1+0x18], R4 ;  /* 0x0000180401007387 */ /* 0x0045e20000100800 */
[----:B------:R-:W-:Y:S02]  /*8780*/  FMUL.FTZ R30, R0, R166 ;  /* 0x000000a6001e7220 */ /* 0x000fe40000410000 */
[--C-:B------:R-:W-:Y:S02]  /*8790*/  FFMA.FTZ R166, R112, c[0x0][0x23c], -R137.reuse ;  /* 0x00008f0070a67a23 */ /* 0x100fe40000010889 */
[--C-:B------:R-:W-:Y:S04]  /*87a0*/  FFMA.FTZ R112, R71, c[0x0][0x23c], -R138.reuse ;  /* 0x00008f0047707a23 */ /* 0x100fe8000001088a */
[----:B-1----:R-:W1:Y:S01]  /*87b0*/  MUFU.EX2 R3, R31 ;  /* 0x0000001f00037308 */ /* 0x002e620000000800 */
[----:B---3--:R-:W-:Y:S01]  /*87c0*/  F2FP.PACK_AB R143, R217, R216 ;  /* 0x000000d8d98f723e */ /* 0x008fe200000000ff */
[----:B------:R-:W-:Y:S02]  /*87d0*/  FMUL.FTZ R15, R0, R151 ;  /* 0x00000097000f7220 */ /* 0x000fe40000410000 */
[----:B------:R-:W-:Y:S06]  /*87e0*/  LDSM.16.MT88.4 R148, [R228+0x8000] ;  /* 0x00800000e494783b */ /* 0x000fec0000004200 */
[----:B------:R3:W-:Y:S01]  /*87f0*/  MUFU.EX2 R252, R25 ;  /* 0x0000001900fc7308 */ /* 0x0007e20000000800 */
[----:B----4-:R-:W-:Y:S02]  /*8800*/  FMUL.FTZ R24, R2, R160 ;  /* 0x000000a002187220 */ /* 0x010fe40000410000 */
[--C-:B------:R-:W-:Y:S07]  /*8810*/  FFMA.FTZ R160, R84, c[0x0][0x23c], -R137.reuse ;  /* 0x00008f0054a07a23 */ /* 0x100fee0000010889 */
[----:B--2---:R-:W2:Y:S01]  /*8820*/  MUFU.EX2 R4, R36 ;  /* 0x0000002400047308 */ /* 0x004ea20000000800 */
[----:B-1----:R1:W-:Y:S01]  /*8830*/  STL [R1+0x1c], R3 ;  /* 0x00001c0301007387 */ /* 0x0023e20000100800 */
[----:B------:R-:W-:Y:S02]  /*8840*/  FMUL.FTZ R31, R0, R167 ;  /* 0x000000a7001f7220 */ /* 0x000fe40000410000 */
[--C-:B------:R-:W-:Y:S02]  /*8850*/  FFMA.FTZ R167, R113, c[0x0][0x23c], -R137.reuse ;  /* 0x00008f0071a77a23 */ /* 0x100fe40000010889 */
[--C-:B------:R-:W-:Y:S04]  /*8860*/  FFMA.FTZ R113, R86, c[0x0][0x23c], -R138.reuse ;  /* 0x00008f0056717a23 */ /* 0x100fe8000001088a */
[----:B------:R4:W-:Y:S01]  /*8870*/  MUFU.EX2 R225, R26 ;  /* 0x0000001a00e17308 */ /* 0x0009e20000000800 */
[----:B---3--:R-:W-:Y:S02]  /*8880*/  FMUL.FTZ R25, R2, R161 ;  /* 0x000000a102197220 */ /* 0x008fe40000410000 */
[--C-:B------:R-:W-:Y:S02]  /*8890*/  FFMA.FTZ R161, R85, c[0x0][0x23c], -R137.reuse ;  /* 0x00008f0055a17a23 */ /* 0x100fe40000010889 */
[----:B------:R-:W-:Y:S05]  /*88a0*/  LDSM.16.MT88.4 R84, [R230+0x8800] ;  /* 0x00880000e654783b */ /* 0x000fea0000004200 */
[----:B------:R3:W-:Y:S03]  /*88b0*/  MUFU.EX2 R226, R27 ;  /* 0x0000001b00e27308 */ /* 0x0007e60000000800 */
[----:B--2---:R2:W-:Y:S07]  /*88c0*/  STL [R1+0x2c], R4 ;  /* 0x00002c0401007387 */ /* 0x0045ee0000100800 */
[----:B-1----:R-:W1:Y:S01]  /*88d0*/  MUFU.EX2 R3, R37 ;  /* 0x0000002500037308 */ /* 0x002e620000000800 */
[----:B----4-:R-:W-:Y:S02]  /*88e0*/  FMUL.FTZ R26, R0, R162 ;  /* 0x000000a2001a7220 */ /* 0x010fe40000410000 */
[--C-:B------:R-:W-:Y:S02]  /*88f0*/  FFMA.FTZ R162, R96, c[0x0][0x23c], -R137.reuse ;  /* 0x00008f0060a27a23 */ /* 0x100fe40000010889 */
[--C-:B------:R-:W-:Y:S05]  /*8900*/  FFMA.FTZ R96, R70, c[0x0][0x23c], -R138.reuse ;  /* 0x00008f0046607a23 */ /* 0x100fea000001088a */
[----:B------:R4:W-:Y:S01]  /*8910*/  MUFU.EX2 R136, R44 ;  /* 0x0000002c00887308 */ /* 0x0009e20000000800 */
[----:B------:R-:W-:Y:S02]  /*8920*/  FFMA.FTZ R138, R131, c[0x0][0x23c], -R138 ;  /* 0x00008f00838a7a23 */ /* 0x000fe4000001088a */
[----:B---3--:R-:W-:Y:S02]  /*8930*/  FMUL.FTZ R27, R0, R163 ;  /* 0x000000a3001b7220 */ /* 0x008fe40000410000 */
[--C-:B------:R-:W-:Y:S05]  /*8940*/  FFMA.FTZ R163, R97, c[0x0][0x23c], -R137.reuse ;  /* 0x00008f0061a37a23 */ /* 0x100fea0000010889 */
[----:B------:R3:W-:Y:S01]  /*8950*/  MUFU.EX2 R244, R45 ;  /* 0x0000002d00f47308 */ /* 0x0007e20000000800 */
[----:B-1----:R1:W-:Y:S09]  /*8960*/  STL [R1+0x4c], R3 ;  /* 0x00004c0301007387 */ /* 0x0023f20000100800 */
[----:B--2---:R-:W2:Y:S01]  /*8970*/  MUFU.EX2 R4, R38 ;  /* 0x0000002600047308 */ /* 0x004ea20000000800 */
[C---:B----4-:R-:W-:Y:S09]  /*8980*/  FMUL.FTZ R44, R2.reuse, R180 ;  /* 0x000000b4022c7220 */ /* 0x050ff20000410000 */
[----:B------:R4:W-:Y:S01]  /*8990*/  MUFU.EX2 R247, R46 ;  /* 0x0000002e00f77308 */ /* 0x0009e20000000800 */
[----:B---3--:R-:W-:Y:S09]  /*89a0*/  FMUL.FTZ R45, R2, R181 ;  /* 0x000000b5022d7220 */ /* 0x008ff20000410000 */
[----:B-1----:R-:W1:Y:S01]  /*89b0*/  MUFU.EX2 R3, R39 ;  /* 0x0000002700037308 */ /* 0x002e620000000800 */
[----:B--2---:R2:W-:Y:S09]  /*89c0*/  STL [R1+0x28], R4 ;  /* 0x0000280401007387 */ /* 0x0045f20000100800 */
[----:B------:R3:W-:Y:S01]  /*89d0*/  MUFU.EX2 R134, R48 ;  /* 0x0000003000867308 */ /* 0x0007e20000000800 */
[----:B----4-:R-:W-:Y:S09]  /*89e0*/  FMUL.FTZ R46, R0, R182 ;  /* 0x000000b6002e7220 */ /* 0x010ff20000410000 */
[----:B------:R4:W-:Y:S01]  /*89f0*/  MUFU.EX2 R246, R49 ;  /* 0x0000003100f67308 */ /* 0x0009e20000000800 */
[----:B-1----:R1:W-:Y:S04]  /*8a00*/  STL [R1+0x50], R3 ;  /* 0x0000500301007387 */ /* 0x0023e80000100800 */
[----:B------:R-:W1:Y:S05]  /*8a10*/  LDSM.16.MT88.4 R36, [R230+0x8000] ;  /* 0x00800000e624783b */ /* 0x000e6a0000004200 */
[----:B--2---:R2:W-:Y:S01]  /*8a20*/  MUFU.EX2 R4, R41 ;  /* 0x0000002900047308 */ /* 0x0045e20000000800 */
[C---:B---3--:R-:W-:Y:S09]  /*8a30*/  FMUL.FTZ R48, R132.reuse, R184 ;  /* 0x000000b884307220 */ /* 0x048ff20000410000 */
[----:B------:R3:W-:Y:S01]  /*8a40*/  MUFU.EX2 R135, R50 ;  /* 0x0000003200877308 */ /* 0x0007e20000000800 */
[----:B----4-:R-:W-:Y:S09]  /*8a50*/  FMUL.FTZ R49, R132, R185 ;  /* 0x000000b984317220 */ /* 0x010ff20000410000 */
[----:B-1----:R-:W1:Y:S01]  /*8a60*/  MUFU.EX2 R3, R40 ;  /* 0x0000002800037308 */ /* 0x002e620000000800 */
[C---:B--2---:R-:W-:Y:S09]  /*8a70*/  FMUL.FTZ R41, R2.reuse, R177 ;  /* 0x000000b102297220 */ /* 0x044ff20000410000 */
[----:B------:R-:W2:Y:S01]  /*8a80*/  MUFU.EX2 R40, R47 ;  /* 0x0000002f00287308 */ /* 0x000ea20000000800 */
[C---:B---3--:R-:W-:Y:S09]  /*8a90*/  FMUL.FTZ R50, R133.reuse, R186 ;  /* 0x000000ba85327220 */ /* 0x048ff20000410000 */
[----:B------:R3:W-:Y:S01]  /*8aa0*/  MUFU.EX2 R245, R51 ;  /* 0x0000003300f57308 */ /* 0x0007e20000000800 */
[----:B-1----:R1:W-:Y:S04]  /*8ab0*/  STL [R1+0x40], R3 ;  /* 0x0000400301007387 */ /* 0x0023e80000100800 */
[----:B------:R4:W-:Y:S05]  /*8ac0*/  STL [R1+0x48], R4 ;  /* 0x0000480401007387 */ /* 0x0009ea0000100800 */
[----:B------:R4:W-:Y:S01]  /*8ad0*/  MUFU.EX2 R243, R52 ;  /* 0x0000003400f37308 */ /* 0x0009e20000000800 */
[----:B--2---:R-:W-:Y:S01]  /*8ae0*/  MOV R171, R40 ;  /* 0x0000002800ab7202 */ /* 0x004fe20000000f00 */
[----:B------:R-:W-:Y:S02]  /*8af0*/  FMUL.FTZ R40, R2, R176 ;  /* 0x000000b002287220 */ /* 0x000fe40000410000 */
[----:B------:R-:W-:Y:S06]  /*8b00*/  FMUL.FTZ R47, R0, R183 ;  /* 0x000000b7002f7220 */ /* 0x000fec0000410000 */
[----:B------:R-:W-:Y:S01]  /*8b10*/  MUFU.EX2 R239, R53 ;  /* 0x0000003500ef7308 */ /* 0x000fe20000000800 */
[----:B---3--:R-:W-:Y:S09]  /*8b20*/  FMUL.FTZ R51, R133, R187 ;  /* 0x000000bb85337220 */ /* 0x008ff20000410000 */
[----:B-1----:R-:W1:Y:S01]  /*8b30*/  MUFU.EX2 R3, R42 ;  /* 0x0000002a00037308 */ /* 0x002e620000000800 */
[C---:B----4-:R-:W-:Y:S01]  /*8b40*/  FMUL.FTZ R4, R132.reuse, R144 ;  /* 0x0000009084047220 */ /* 0x050fe20000410000 */
[----:B------:R-:W-:Y:S01]  /*8b50*/  F2FP.PACK_AB R144, R213, R207 ;  /* 0x000000cfd590723e */ /* 0x000fe200000000ff */
[----:B------:R-:W-:Y:S07]  /*8b60*/  FMUL.FTZ R52, R132, R188 ;  /* 0x000000bc84347220 */ /* 0x000fee0000410000 */
[----:B------:R2:W-:Y:S01]  /*8b70*/  MUFU.EX2 R242, R54 ;  /* 0x0000003600f27308 */ /* 0x0005e20000000800 */
[-C--:B------:R-:W-:Y:S08]  /*8b80*/  HMMA.16816.F32 R4, R144, R20.reuse, R4 ;  /* 0x000000149004723c */ /* 0x080ff00000001804 */
[C---:B------:R-:W-:Y:S01]  /*8b90*/  HMMA.16816.F32 R8, R140.reuse, R20, R8 ;  /* 0x000000148c08723c */ /* 0x040fe20000001808 */
[----:B------:R3:W-:Y:S01]  /*8ba0*/  MUFU.EX2 R238, R55 ;  /* 0x0000003700ee7308 */ /* 0x0007e20000000800 */
[----:B-1----:R1:W-:Y:S02]  /*8bb0*/  STL [R1+0x3c], R3 ;  /* 0x00003c0301007387 */ /* 0x0023e40000100800 */
[----:B------:R-:W-:Y:S04]  /*8bc0*/  FMUL.FTZ R42, R0, R178 ;  /* 0x000000b2002a7220 */ /* 0x000fe80000410000 */
[-C--:B------:R-:W-:Y:S01]  /*8bd0*/  HMMA.16816.F32 R12, R140, R22.reuse, R12 ;  /* 0x000000168c0c723c */ /* 0x080fe2000000180c */
[----:B------:R-:W4:Y:S02]  /*8be0*/  LDL.LU R184, [R1+0x48] ;  /* 0x0000480001b87983 */ /* 0x000f240000300800 */
[----:B------:R1:W-:Y:S01]  /*8bf0*/  MUFU.EX2 R241, R56 ;  /* 0x0000003800f17308 */ /* 0x0003e20000000800 */
[C---:B------:R-:W-:Y:S01]  /*8c00*/  FMUL.FTZ R20, R132.reuse, R156 ;  /* 0x0000009c84147220 */ /* 0x040fe20000410000 */
[----:B------:R-:W4:Y:S01]  /*8c10*/  LDL.LU R185, [R1+0x50] ;  /* 0x0000500001b97983 */ /* 0x000f220000300800 */
[----:B------:R-:W-:Y:S02]  /*8c20*/  FMUL.FTZ R21, R132, R157 ;  /* 0x0000009d84157220 */ /* 0x000fe40000410000 */
[C---:B------:R-:W-:Y:S01]  /*8c30*/  HMMA.16816.F32 R16, R144.reuse, R22, R16 ;  /* 0x000000169010723c */ /* 0x040fe20000001810 */
[----:B------:R-:W4:Y:S03]  /*8c40*/  LDL.LU R186, [R1+0x4c] ;  /* 0x00004c0001ba7983 */ /* 0x000f260000300800 */
[C---:B--2---:R-:W-:Y:S01]  /*8c50*/  FMUL.FTZ R54, R133.reuse, R190 ;  /* 0x000000be85367220 */ /* 0x044fe20000410000 */
[----:B------:R-:W2:Y:S01]  /*8c60*/  MUFU.EX2 R53, R67 ;  /* 0x0000004300357308 */ /* 0x000ea20000000800 */
[----:B------:R-:W4:Y:S01]  /*8c70*/  LDL.LU R187, [R1+0x3c] ;  /* 0x00003c0001bb7983 */ /* 0x000f220000300800 */
[C---:B------:R-:W-:Y:S02]  /*8c80*/  FMUL.FTZ R22, R133.reuse, R158 ;  /* 0x0000009e85167220 */ /* 0x040fe40000410000 */
[C---:B------:R-:W-:Y:S03]  /*8c90*/  FMUL.FTZ R23, R133.reuse, R159 ;  /* 0x0000009f85177220 */ /* 0x040fe60000410000 */
[----:B---3--:R-:W-:Y:S02]  /*8ca0*/  FMUL.FTZ R55, R133, R191 ;  /* 0x000000bf85377220 */ /* 0x008fe40000410000 */
[--C-:B------:R-:W-:Y:S01]  /*8cb0*/  FFMA.FTZ R159, R80, c[0x0][0x23c], -R137.reuse ;  /* 0x00008f00509f7a23 */ /* 0x100fe20000010889 */
[----:B-1----:R1:W-:Y:S01]  /*8cc0*/  MUFU.EX2 R3, R43 ;  /* 0x0000002b00037308 */ /* 0x0023e20000000800 */
[-C--:B------:R-:W-:Y:S03]  /*8cd0*/  HMMA.16816.F32 R20, R144, R36.reuse, R20 ;  /* 0x000000249014723c */ /* 0x080fe60000001814 */
[----:B------:R-:W-:Y:S01]  /*8ce0*/  F2FP.PACK_AB R80, R252, R227 ;  /* 0x000000e3fc50723e */ /* 0x000fe200000000ff */
[----:B------:R-:W-:Y:S02]  /*8cf0*/  FMUL.FTZ R56, R2, R192 ;  /* 0x000000c002387220 */ /* 0x000fe40000410000 */
[--C-:B------:R-:W-:Y:S01]  /*8d00*/  FFMA.FTZ R158, R81, c[0x0][0x23c], -R137.reuse ;  /* 0x00008f00519e7a23 */ /* 0x100fe20000010889 */
[----:B------:R-:W-:Y:S01]  /*8d10*/  F2FP.PACK_AB R81, R226, R225 ;  /* 0x000000e1e251723e */ /* 0x000fe200000000ff */
[C---:B------:R-:W-:Y:S01]  /*8d20*/  HMMA.16816.F32 R24, R140.reuse, R36, R24 ;  /* 0x000000248c18723c */ /* 0x040fe20000001818 */
[----:B------:R3:W-:Y:S03]  /*8d30*/  MUFU.EX2 R237, R57 ;  /* 0x0000003900ed7308 */ /* 0x0007e60000000800 */
[----:B------:R-:W-:Y:S01]  /*8d40*/  FFMA.FTZ R156, R68, c[0x0][0x23c], -R137 ;  /* 0x00008f00449c7a23 */ /* 0x000fe20000010889 */
[----:B--2---:R-:W-:Y:S01]  /*8d50*/  MOV R188, R53 ;  /* 0x0000003500bc7202 */ /* 0x004fe20000000f00 */
[C---:B------:R-:W-:Y:S02]  /*8d60*/  FMUL.FTZ R53, R132.reuse, R189 ;  /* 0x000000bd84357220 */ /* 0x040fe40000410000 */
[-C--:B------:R-:W-:Y:S03]  /*8d70*/  HMMA.16816.F32 R28, R140, R38.reuse, R28 ;  /* 0x000000268c1c723c */ /* 0x080fe6000000181c */
[----:B------:R2:W-:Y:S01]  /*8d80*/  MUFU.EX2 R240, R58 ;  /* 0x0000003a00f07308 */ /* 0x0005e20000000800 */
[C---:B------:R-:W-:Y:S02]  /*8d90*/  FMUL.FTZ R36, R132.reuse, R172 ;  /* 0x000000ac84247220 */ /* 0x040fe40000410000 */
[----:B------:R-:W-:Y:S02]  /*8da0*/  FMUL.FTZ R37, R132, R173 ;  /* 0x000000ad84257220 */ /* 0x000fe40000410000 */
[C---:B------:R-:W-:Y:S04]  /*8db0*/  HMMA.16816.F32 R32, R144.reuse, R38, R32 ;  /* 0x000000269020723c */ /* 0x040fe80000001820 */
[C---:B-1----:R-:W-:Y:S01]  /*8dc0*/  FMUL.FTZ R43, R0.reuse, R179 ;  /* 0x000000b3002b7220 */ /* 0x042fe20000410000 */
[----:B------:R1:W-:Y:S01]  /*8dd0*/  MUFU.EX2 R236, R59 ;  /* 0x0000003b00ec7308 */ /* 0x0003e20000000800 */
[----:B------:R-:W-:Y:S02]  /*8de0*/  FFMA.FTZ R68, R63, c[0x0][0x23c], -R205 ;  /* 0x00008f003f447a23 */ /* 0x000fe400000108cd */
[C---:B------:R-:W-:Y:S04]  /*8df0*/  FMUL.FTZ R38, R133.reuse, R174 ;  /* 0x000000ae85267220 */ /* 0x040fe80000410000 */
[C---:B------:R-:W-:Y:S02]  /*8e00*/  FMUL.FTZ R39, R133.reuse, R175 ;  /* 0x000000af85277220 */ /* 0x040fe40000410000 */
[----:B------:R-:W-:Y:S01]  /*8e10*/  FMUL.FTZ R63, R0, R199 ;  /* 0x000000c7003f7220 */ /* 0x000fe20000410000 */
[----:B------:R1:W-:Y:S01]  /*8e20*/  MUFU.EX2 R233, R60 ;  /* 0x0000003c00e97308 */ /* 0x0003e20000000800 */
[----:B---3--:R-:W-:Y:S02]  /*8e30*/  FMUL.FTZ R57, R2, R193 ;  /* 0x000000c102397220 */ /* 0x008fe40000410000 */
[----:B------:R-:W-:Y:S01]  /*8e40*/  FMUL.FTZ R67, R133, R203 ;  /* 0x000000cb85437220 */ /* 0x000fe20000410000 */
[-C--:B------:R-:W-:Y:S03]  /*8e50*/  HMMA.16816.F32 R36, R144, R148.reuse, R36 ;  /* 0x000000949024723c */ /* 0x080fe60000001824 */
[C---:B--2---:R-:W-:Y:S02]  /*8e60*/  FMUL.FTZ R58, R0.reuse, R194 ;  /* 0x000000c2003a7220 */ /* 0x044fe40000410000 */
[--C-:B------:R-:W-:Y:S01]  /*8e70*/  FFMA.FTZ R157, R69, c[0x0][0x23c], -R137.reuse ;  /* 0x00008f00459d7a23 */ /* 0x100fe20000010889 */
[----:B------:R2:W-:Y:S01]  /*8e80*/  MUFU.EX2 R235, R64 ;  /* 0x0000004000eb7308 */ /* 0x0005e20000000800 */
[----:B------:R-:W-:Y:S01]  /*8e90*/  FFMA.FTZ R137, R129, c[0x0][0x23c], -R137 ;  /* 0x00008f0081897a23 */ /* 0x000fe20000010889 */
[C---:B------:R-:W-:Y:S04]  /*8ea0*/  HMMA.16816.F32 R40, R140.reuse, R148, R40 ;  /* 0x000000948c28723c */ /* 0x040fe80000001828 */
[----:B-1----:R-:W-:Y:S04]  /*8eb0*/  FMUL.FTZ R59, R0, R195 ;  /* 0x000000c3003b7220 */ /* 0x002fe80000410000 */
[-C--:B------:R-:W-:Y:S01]  /*8ec0*/  HMMA.16816.F32 R44, R140, R150.reuse, R44 ;  /* 0x000000968c2c723c */ /* 0x080fe2000000182c */
[----:B------:R1:W-:Y:S03]  /*8ed0*/  MUFU.EX2 R231, R65 ;  /* 0x0000004100e77308 */ /* 0x0003e60000000800 */
[C---:B------:R-:W-:Y:S04]  /*8ee0*/  FMUL.FTZ R60, R2.reuse, R196 ;  /* 0x000000c4023c7220 */ /* 0x040fe80000410000 */
[C---:B------:R-:W-:Y:S01]  /*8ef0*/  HMMA.16816.F32 R48, R144.reuse, R150, R48 ;  /* 0x000000969030723c */ /* 0x040fe20000001830 */
[----:B------:R-:W3:Y:S02]  /*8f00*/  LDSM.16.MT88.4 R148, [R139+0x8800] ;  /* 0x008800008b94783b */ /* 0x000ee40000004200 */
[----:B------:R1:W-:Y:S01]  /*8f10*/  MUFU.EX2 R234, R66 ;  /* 0x0000004200ea7308 */ /* 0x0003e20000000800 */
[----:B--2---:R-:W-:Y:S04]  /*8f20*/  FFMA.FTZ R64, R61, c[0x0][0x23c], -R204 ;  /* 0x00008f003d407a23 */ /* 0x004fe800000108cc */
[-C--:B------:R-:W-:Y:S04]  /*8f30*/  HMMA.16816.F32 R52, R144, R152.reuse, R52 ;  /* 0x000000989034723c */ /* 0x080fe80000001834 */
[----:B------:R-:W-:Y:S01]  /*8f40*/  FMUL.FTZ R61, R2, R197 ;  /* 0x000000c5023d7220 */ /* 0x000fe20000410000 */
[----:B------:R-:W-:Y:S03]  /*8f50*/  MUFU.EX2 R174, R96 ;  /* 0x0000006000ae7308 */ /* 0x000fe60000000800 */
[C---:B------:R-:W-:Y:S01]  /*8f60*/  HMMA.16816.F32 R56, R140.reuse, R152, R56 ;  /* 0x000000988c38723c */ /* 0x040fe20000001838 */
[----:B------:R-:W2:Y:S03]  /*8f70*/  LDL.LU R152, [R1+0x2c] ;  /* 0x00002c0001987983 */ /* 0x000ea60000300800 */
[----:B-1----:R-:W-:Y:S01]  /*8f80*/  FFMA.FTZ R65, R62, c[0x0][0x23c], -R205 ;  /* 0x00008f003e417a23 */ /* 0x002fe200000108cd */
[----:B------:R-:W2:Y:S01]  /*8f90*/  LDL.LU R153, [R1+0x28] ;  /* 0x0000280001997983 */ /* 0x000ea20000300800 */
[C---:B------:R-:W-:Y:S01]  /*8fa0*/  FMUL.FTZ R62, R0.reuse, R198 ;  /* 0x000000c6003e7220 */ /* 0x040fe20000410000 */
[----:B------:R1:W1:Y:S01]  /*8fb0*/  MUFU.EX2 R189, R64 ;  /* 0x0000004000bd7308 */ /* 0x0002620000000800 */
[----:B------:R-:W-:Y:S01]  /*8fc0*/  FFMA.FTZ R0, R0, R251, R209 ;  /* 0x000000fb00007223 */ /* 0x000fe200000100d1 */
[----:B------:R-:W2:Y:S03]  /*8fd0*/  LDL.LU R196, [R1+0x40] ;  /* 0x0000400001c47983 */ /* 0x000ea60000300800 */
[C---:B------:R-:W-:Y:S01]  /*8fe0*/  FMUL.FTZ R66, R133.reuse, R202 ;  /* 0x000000ca85427220 */ /* 0x040fe20000410000 */
[-C--:B------:R-:W-:Y:S01]  /*8ff0*/  HMMA.16816.F32 R60, R140, R154.reuse, R60 ;  /* 0x0000009a8c3c723c */ /* 0x080fe2000000183c */
[----:B------:R-:W2:Y:S02]  /*9000*/  LDL.LU R197, [R1+0x1c] ;  /* 0x00001c0001c57983 */ /* 0x000ea40000300800 */
[----:B------:R-:W-:Y:S01]  /*9010*/  FFMA.FTZ R133, R133, R250, R208 ;  /* 0x000000fa85857223 */ /* 0x000fe200000100d0 */
[----:B------:R3:W-:Y:S01]  /*9020*/  MUFU.EX2 R232, R65 ;  /* 0x0000004100e87308 */ /* 0x0007e20000000800 */
[----:B------:R-:W2:Y:S01]  /*9030*/  LDL.LU R198, [R1+0x24] ;  /* 0x0000240001c67983 */ /* 0x000ea20000300800 */
[----:B------:R-:W-:Y:S03]  /*9040*/  FADD.FTZ R0, R210, R0 ;  /* 0x00000000d2007221 */ /* 0x000fe60000010000 */
[----:B------:R-:W2:Y:S03]  /*9050*/  LDL.LU R199, [R1+0x30] ;  /* 0x0000300001c77983 */ /* 0x000ea60000300800 */
[----:B------:R-:W-:Y:S01]  /*9060*/  FADD.FTZ R0, R216, R0 ;  /* 0x00000000d8007221 */ /* 0x000fe20000010000 */
[----:B------:R-:W2:Y:S01]  /*9070*/  LDL.LU R140, [R1+0x10] ;  /* 0x00001000018c7983 */ /* 0x000ea20000300800 */
[----:B------:R-:W-:Y:S02]  /*9080*/  MUFU.EX2 R190, R68 ;  /* 0x0000004400be7308 */ /* 0x000fe40000000800 */
[----:B------:R-:W-:Y:S01]  /*9090*/  FADD.FTZ R0, R217, R0 ;  /* 0x00000000d9007221 */ /* 0x000fe20000010000 */
[----:B------:R-:W4:Y:S01]  /*90a0*/  LDL.LU R141, [R1+0x20] ;  /* 0x00002000018d7983 */ /* 0x000f220000300800 */
[----:B-1----:R-:W-:Y:S01]  /*90b0*/  FMUL.FTZ R64, R132, R200 ;  /* 0x000000c884407220 */ /* 0x002fe20000410000 */
[----:B------:R-:W-:Y:S01]  /*90c0*/  MOV R203, R189 ;  /* 0x000000bd00cb7202 */ /* 0x000fe20000000f00 */
[----:B------:R-:W-:Y:S01]  /*90d0*/  FADD.FTZ R0, R225, R0 ;  /* 0x00000000e1007221 */ /* 0x000fe20000010000 */
[----:B------:R-:W4:Y:S02]  /*90e0*/  LDL.LU R142, [R1+0x18] ;  /* 0x00001800018e7983 */ /* 0x000f240000300800 */
[----:B------:R-:W-:Y:S01]  /*90f0*/  MOV R209, R203 ;  /* 0x000000cb00d17202 */ /* 0x000fe20000000f00 */
[----:B------:R-:W-:Y:S01]  /*9100*/  MUFU.EX2 R173, R72 ;  /* 0x0000004800ad7308 */ /* 0x000fe20000000800 */
[----:B------:R-:W4:Y:S01]  /*9110*/  LDL.LU R143, [R1+0x34] ;  /* 0x00003400018f7983 */ /* 0x000f220000300800 */
[----:B------:R-:W-:Y:S02]  /*9120*/  FADD.FTZ R0, R226, R0 ;  /* 0x00000000e2007221 */ /* 0x000fe40000010000 */
[C---:B---3--:R-:W-:Y:S01]  /*9130*/  FMUL.FTZ R65, R132.reuse, R201 ;  /* 0x000000c984417220 */ /* 0x048fe20000410000 */
[----:B------:R-:W3:Y:S01]  /*9140*/  LDL.LU R200, [R1+0x14] ;  /* 0x0000140001c87983 */ /* 0x000ee20000300800 */
[----:B------:R-:W-:Y:S03]  /*9150*/  FFMA.FTZ R132, R132, R248, R207 ;  /* 0x000000f884847223 */ /* 0x000fe600000100cf */
[----:B------:R-:W3:Y:S01]  /*9160*/  LDL.LU R201, [R1+0x8] ;  /* 0x0000080001c97983 */ /* 0x000ee20000300800 */
[----:B------:R-:W-:Y:S01]  /*9170*/  MUFU.EX2 R178, R73 ;  /* 0x0000004900b27308 */ /* 0x000fe20000000800 */
[----:B------:R-:W-:Y:S02]  /*9180*/  HMMA.16816.F32 R64, R144, R154, R64 ;  /* 0x0000009a9040723c */ /* 0x000fe40000001840 */
[----:B------:R-:W3:Y:S04]  /*9190*/  LDL.LU R202, [R1+0xc] ;  /* 0x00000c0001ca7983 */ /* 0x000ee80000300800 */
[----:B------:R-:W1:Y:S01]  /*91a0*/  LDSM.16.MT88.4 R96, [R228+0x8800] ;  /* 0x00880000e460783b */ /* 0x000e620000004200 */
[----:B------:R-:W-:Y:S02]  /*91b0*/  MOV R155, R188 ;  /* 0x000000bc009b7202 */ /* 0x000fe40000000f00 */
[----:B------:R-:W-:Y:S03]  /*91c0*/  MUFU.EX2 R172, R74 ;  /* 0x0000004a00ac7308 */ /* 0x000fe60000000800 */
[----:B------:R-:W-:Y:S07]  /*91d0*/  MOV R251, R155 ;  /* 0x0000009b00fb7202 */ /* 0x000fee0000000f00 */
[----:B------:R1:W-:Y:S10]  /*91e0*/  MUFU.EX2 R177, R75 ;  /* 0x0000004b00b17308 */ /* 0x0003f40000000800 */
[----:B------:R-:W-:Y:S10]  /*91f0*/  MUFU.EX2 R176, R76 ;  /* 0x0000004c00b07308 */ /* 0x000ff40000000800 */
[----:B------:R-:W-:Y:S01]  /*9200*/  MUFU.EX2 R224, R77 ;  /* 0x0000004d00e07308 */ /* 0x000fe20000000800 */
[----:B-1----:R-:W1:Y:S09]  /*9210*/  LDSM.16.MT88.4 R72, [R229+0x8800] ;  /* 0x00880000e548783b */ /* 0x002e720000004200 */
[----:B------:R-:W-:Y:S10]  /*9220*/  MUFU.EX2 R183, R78 ;  /* 0x0000004e00b77308 */ /* 0x000ff40000000800 */
[----:B------:R1:W-:Y:S10]  /*9230*/  MUFU.EX2 R182, R79 ;  /* 0x0000004f00b67308 */ /* 0x0003f40000000800 */
[----:B------:R1:W1:Y:S10]  /*9240*/  MUFU.EX2 R192, R100 ;  /* 0x0000006400c07308 */ /* 0x0002740000000800 */
[----:B------:R-:W-:Y:S01]  /*9250*/  MUFU.EX2 R175, R156 ;  /* 0x0000009c00af7308 */ /* 0x000fe20000000800 */
[----:B-1----:R-:W1:Y:S09]  /*9260*/  LDSM.16.MT88.4 R76, [R139+0x9000] ;  /* 0x009000008b4c783b */ /* 0x002e720000004200 */
[----:B------:R-:W-:Y:S01]  /*9270*/  MUFU.EX2 R179, R112 ;  /* 0x0000007000b37308 */ /* 0x000fe20000000800 */
[----:B------:R-:W-:Y:S01]  /*9280*/  FFMA.FTZ R100, R93, c[0x0][0x23c], -R204 ;  /* 0x00008f005d647a23 */ /* 0x000fe200000108cc */
[----:B------:R-:W-:Y:S01]  /*9290*/  MOV R207, R192 ;  /* 0x000000c000cf7202 */ /* 0x000fe20000000f00 */
[--C-:B------:R-:W-:Y:S07]  /*92a0*/  FFMA.FTZ R93, R90, c[0x0][0x23c], -R205.reuse ;  /* 0x00008f005a5d7a23 */ /* 0x100fee00000108cd */
[----:B------:R-:W-:Y:S10]  /*92b0*/  MUFU.EX2 R131, R93 ;  /* 0x0000005d00837308 */ /* 0x000ff40000000800 */
        /* <DEDUP_REMOVED lines=16> */
[----:B------:R-:W-:Y:S01]  /*93c0*/  MUFU.EX2 R107, R107 ;  /* 0x0000006b006b7308 */ /* 0x000fe20000000800 */
[----:B--2---:R-:W-:Y:S09]  /*93d0*/  F2FP.PACK_AB R71, R199, R140 ;  /* 0x0000008cc747723e */ /* 0x004ff200000000ff */
[----:B------:R-:W-:Y:S01]  /*93e0*/  MUFU.EX2 R108, R108 ;  /* 0x0000006c006c7308 */ /* 0x000fe20000000800 */
[----:B----4-:R-:W-:Y:S02]  /*93f0*/  F2FP.PACK_AB R82, R198, R141 ;  /* 0x0000008dc652723e */ /* 0x010fe400000000ff */
[C---:B------:R-:W-:Y:S01]  /*9400*/  F2FP.PACK_AB R83, R197.reuse, R142 ;  /* 0x0000008ec553723e */ /* 0x040fe200000000ff */
[----:B------:R-:W-:Y:S06]  /*9410*/  FADD.FTZ R0, R142, R0 ;  /* 0x000000008e007221 */ /* 0x000fec0000010000 */
[----:B------:R-:W-:Y:S01]  /*9420*/  MUFU.EX2 R109, R109 ;  /* 0x0000006d006d7308 */ /* 0x000fe20000000800 */
[----:B------:R-:W-:Y:S01]  /*9430*/  FADD.FTZ R0, R197, R0 ;  /* 0x00000000c5007221 */ /* 0x000fe20000010000 */
[----:B---3--:R-:W-:Y:S03]  /*9440*/  F2FP.PACK_AB R70, R143, R200 ;  /* 0x000000c88f46723e */ /* 0x008fe600000000ff */
[----:B------:R-:W-:Y:S01]  /*9450*/  FADD.FTZ R0, R187, R0 ;  /* 0x00000000bb007221 */ /* 0x000fe20000010000 */
[----:B------:R-:W-:Y:S03]  /*9460*/  F2FP.PACK_AB R69, R201, R220 ;  /* 0x000000dcc945723e */ /* 0x000fe600000000ff */
[----:B------:R-:W-:Y:S01]  /*9470*/  FADD.FTZ R0, R3, R0 ;  /* 0x0000000003007221 */ /* 0x000fe20000010000 */
[----:B------:R-:W-:Y:S01]  /*9480*/  MUFU.EX2 R118, R118 ;  /* 0x0000007600767308 */ /* 0x000fe20000000800 */
[----:B------:R-:W-:Y:S02]  /*9490*/  F2FP.PACK_AB R68, R202, R221 ;  /* 0x000000ddca44723e */ /* 0x000fe400000000ff */
[----:B------:R-:W-:Y:S05]  /*94a0*/  FADD.FTZ R0, R247, R0 ;  /* 0x00000000f7007221 */ /* 0x000fea0000010000 */
[-C--:B------:R-:W-:Y:S02]  /*94b0*/  HMMA.16816.F32 R4, R68, R148.reuse, R4 ;  /* 0x000000944404723c */ /* 0x080fe40000001804 */
[----:B------:R-:W-:Y:S06]  /*94c0*/  MUFU.EX2 R119, R119 ;  /* 0x0000007700777308 */ /* 0x000fec0000000800 */
[C---:B------:R-:W-:Y:S04]  /*94d0*/  HMMA.16816.F32 R8, R80.reuse, R148, R8 ;  /* 0x000000945008723c */ /* 0x040fe80000001808 */
[----:B------:R-:W-:Y:S04]  /*94e0*/  MUFU.EX2 R137, R137 ;  /* 0x0000008900897308 */ /* 0x000fe80000000800 */
[-C--:B------:R-:W-:Y:S06]  /*94f0*/  HMMA.16816.F32 R12, R80, R150.reuse, R12 ;  /* 0x00000096500c723c */ /* 0x080fec000000180c */
[----:B------:R-:W-:Y:S02]  /*9500*/  MUFU.EX2 R138, R138 ;  /* 0x0000008a008a7308 */ /* 0x000fe40000000800 */
[C---:B------:R-:W-:Y:S08]  /*9510*/  HMMA.16816.F32 R16, R68.reuse, R150, R16 ;  /* 0x000000964410723c */ /* 0x040ff00000001810 */
[----:B------:R-:W-:Y:S01]  /*9520*/  MUFU.EX2 R157, R157 ;  /* 0x0000009d009d7308 */ /* 0x000fe20000000800 */
[-C--:B------:R-:W-:Y:S08]  /*9530*/  HMMA.16816.F32 R20, R68, R84.reuse, R20 ;  /* 0x000000544414723c */ /* 0x080ff00000001814 */
[C---:B------:R-:W-:Y:S01]  /*9540*/  HMMA.16816.F32 R24, R80.reuse, R84, R24 ;  /* 0x000000545018723c */ /* 0x040fe20000001818 */
[----:B------:R-:W2:Y:S07]  /*9550*/  MUFU.EX2 R159, R159 ;  /* 0x0000009f009f7308 */ /* 0x000eae0000000800 */
[-C--:B------:R-:W-:Y:S03]  /*9560*/  HMMA.16816.F32 R28, R80, R86.reuse, R28 ;  /* 0x00000056501c723c */ /* 0x080fe6000000181c */
[----:B------:R-:W3:Y:S05]  /*9570*/  MUFU.EX2 R158, R158 ;  /* 0x0000009e009e7308 */ /* 0x000eea0000000800 */
[C---:B------:R-:W-:Y:S01]  /*9580*/  HMMA.16816.F32 R32, R68.reuse, R86, R32 ;  /* 0x000000564420723c */ /* 0x040fe20000001820 */
[----:B------:R-:W4:Y:S04]  /*9590*/  LDSM.16.MT88.4 R84, [R230+0x9000] ;  /* 0x00900000e654783b */ /* 0x000f280000004200 */
[----:B------:R-:W1:Y:S03]  /*95a0*/  MUFU.EX2 R191, R101 ;  /* 0x0000006500bf7308 */ /* 0x000e660000000800 */
[-C--:B------:R-:W-:Y:S04]  /*95b0*/  HMMA.16816.F32 R36, R68, R96.reuse, R36 ;  /* 0x000000604424723c */ /* 0x080fe80000001824 */
[----:B--2---:R-:W-:Y:S03]  /*95c0*/  MOV R250, R159 ;  /* 0x0000009f00fa7202 */ /* 0x004fe60000000f00 */
[----:B------:R-:W-:Y:S01]  /*95d0*/  MUFU.EX2 R101, R167 ;  /* 0x000000a700657308 */ /* 0x000fe20000000800 */
[C---:B------:R-:W-:Y:S04]  /*95e0*/  HMMA.16816.F32 R40, R80.reuse, R96, R40 ;  /* 0x000000605028723c */ /* 0x040fe80000001828 */
[----:B---3--:R-:W-:Y:S03]  /*95f0*/  MOV R248, R158 ;  /* 0x0000009e00f87202 */ /* 0x008fe60000000f00 */
[--C-:B------:R-:W-:Y:S01]  /*9600*/  FFMA.FTZ R96, R88, c[0x0][0x23c], -R204.reuse ;  /* 0x00008f0058607a23 */ /* 0x100fe200000108cc */
[-C--:B------:R-:W-:Y:S01]  /*9610*/  HMMA.16816.F32 R44, R80, R98.reuse, R44 ;  /* 0x00000062502c723c */ /* 0x080fe2000000182c */
[----:B------:R-:W-:Y:S03]  /*9620*/  MUFU.EX2 R110, R110 ;  /* 0x0000006e006e7308 */ /* 0x000fe60000000800 */
[--C-:B------:R-:W-:Y:S01]  /*9630*/  FFMA.FTZ R97, R89, c[0x0][0x23c], -R204.reuse ;  /* 0x00008f0059617a23 */ /* 0x100fe200000108cc */
[----:B-1----:R-:W-:Y:S03]  /*9640*/  MOV R208, R191 ;  /* 0x000000bf00d07202 */ /* 0x002fe60000000f00 */
[C---:B------:R-:W-:Y:S03]  /*9650*/  HMMA.16816.F32 R48, R68.reuse, R98, R48 ;  /* 0x000000624430723c */ /* 0x040fe60000001830 */
[----:B------:R-:W-:Y:S04]  /*9660*/  MUFU.EX2 R191, R117 ;  /* 0x0000007500bf7308 */ /* 0x000fe80000000800 */
[--C-:B------:R-:W-:Y:S01]  /*9670*/  FFMA.FTZ R98, R91, c[0x0][0x23c], -R205.reuse ;  /* 0x00008f005b627a23 */ /* 0x100fe200000108cd */
[-C--:B------:R-:W-:Y:S01]  /*9680*/  HMMA.16816.F32 R52, R68, R72.reuse, R52 ;  /* 0x000000484434723c */ /* 0x080fe20000001834 */
[----:B------:R-:W-:Y:S03]  /*9690*/  LDSM.16.MT88.4 R88, [R229+0x9000] ;  /* 0x00900000e558783b */ /* 0x000fe60000004200 */
[----:B------:R-:W-:Y:S01]  /*96a0*/  FFMA.FTZ R99, R92, c[0x0][0x23c], -R204 ;  /* 0x00008f005c637a23 */ /* 0x000fe200000108cc */
[----:B------:R-:W-:Y:S01]  /*96b0*/  MUFU.EX2 R129, R98 ;  /* 0x0000006200817308 */ /* 0x000fe20000000800 */
[----:B------:R-:W-:Y:S01]  /*96c0*/  FFMA.FTZ R92, R2, R249, R206 ;  /* 0x000000f9025c7223 */ /* 0x000fe200000100ce */
[----:B------:R-:W-:Y:S01]  /*96d0*/  MOV R249, R190 ;  /* 0x000000be00f97202 */ /* 0x000fe20000000f00 */
[C---:B------:R-:W-:Y:S04]  /*96e0*/  HMMA.16816.F32 R56, R80.reuse, R72, R56 ;  /* 0x000000485038723c */ /* 0x040fe80000001838 */
[----:B------:R-:W-:Y:S01]  /*96f0*/  FADD.FTZ R93, R211, R92 ;  /* 0x0000005cd35d7221 */ /* 0x000fe20000010000 */
[----:B------:R-:W-:Y:S01]  /*9700*/  MOV R206, R157 ;  /* 0x0000009d00ce7202 */ /* 0x000fe20000000f00 */
[----:B------:R-:W-:Y:S01]  /*9710*/  FFMA.FTZ R205, R127, c[0x0][0x23c], -R205 ;  /* 0x00008f007fcd7a23 */ /* 0x000fe200000108cd */
[----:B------:R-:W-:Y:S01]  /*9720*/  F2FP.PACK_AB R72, R184, R196 ;  /* 0x000000c4b848723e */ /* 0x000fe200000000ff */
[-C--:B------:R-:W-:Y:S01]  /*9730*/  HMMA.16816.F32 R60, R80, R74.reuse, R60 ;  /* 0x0000004a503c723c */ /* 0x080fe2000000183c */
[----:B------:R-:W1:Y:S01]  /*9740*/  LDSM.16.MT88.4 R80, [R228+0x9000] ;  /* 0x00900000e450783b */ /* 0x000e620000004200 */
[----:B------:R-:W-:Y:S02]  /*9750*/  MUFU.EX2 R98, R170 ;  /* 0x000000aa00627308 */ /* 0x000fe40000000800 */
[----:B------:R-:W-:Y:S01]  /*9760*/  F2FP.PACK_AB R73, R3, R187 ;  /* 0x000000bb0349723e */ /* 0x000fe200000000ff */
[----:B------:R-:W-:Y:S02]  /*9770*/  FFMA.FTZ R204, R125, c[0x0][0x23c], -R204 ;  /* 0x00008f007dcc7a23 */ /* 0x000fe400000108cc */
[----:B------:R-:W-:Y:S01]  /*9780*/  FADD.FTZ R2, R212, R133 ;  /* 0x00000085d4027221 */ /* 0x000fe20000010000 */
[----:B------:R-:W-:Y:S01]  /*9790*/  HMMA.16816.F32 R64, R68, R74, R64 ;  /* 0x0000004a4440723c */ /* 0x000fe20000001840 */
[----:B------:R-:W2:Y:S03]  /*97a0*/  LDL.LU R3, [R1+0xc8] ;  /* 0x0000c80001037983 */ /* 0x000ea60000300800 */
[----:B------:R-:W-:Y:S01]  /*97b0*/  MUFU.EX2 R125, R94 ;  /* 0x0000005e007d7308 */ /* 0x000fe20000000800 */
[----:B------:R-:W-:Y:S02]  /*97c0*/  FADD.FTZ R2, R214, R2 ;  /* 0x00000002d6027221 */ /* 0x000fe40000010000 */
[----:B------:R-:W-:Y:S02]  /*97d0*/  F2FP.PACK_AB R68, R186, R152 ;  /* 0x00000098ba44723e */ /* 0x000fe400000000ff */
[----:B------:R-:W-:Y:S03]  /*97e0*/  F2FP.PACK_AB R69, R185, R153 ;  /* 0x00000099b945723e */ /* 0x000fe600000000ff */
[----:B------:R-:W-:Y:S01]  /*97f0*/  F2FP.PACK_AB R70, R246, R134 ;  /* 0x00000086f646723e */ /* 0x000fe200000000ff */
[----:B------:R-:W-:Y:S01]  /*9800*/  FADD.FTZ R2, R222, R2 ;  /* 0x00000002de027221 */ /* 0x000fe20000010000 */
        /* <DEDUP_REMOVED lines=12> */
[-C--:B----4-:R-:W-:Y:S04]  /*98d0*/  HMMA.16816.F32 R20, R68, R84.reuse, R20 ;  /* 0x000000544414723c */ /* 0x090fe80000001814 */
[----:B------:R-:W-:Y:S04]  /*98e0*/  MUFU.EX2 R99, R169 ;  /* 0x000000a900637308 */ /* 0x000fe80000000800 */
[C---:B------:R-:W-:Y:S06]  /*98f0*/  HMMA.16816.F32 R24, R72.reuse, R84, R24 ;  /* 0x000000544818723c */ /* 0x040fec0000001818 */
[----:B------:R-:W-:Y:S02]  /*9900*/  MUFU.EX2 R189, R96 ;  /* 0x0000006000bd7308 */ /* 0x000fe40000000800 */
[-C--:B------:R-:W-:Y:S08]  /*9910*/  HMMA.16816.F32 R28, R72, R86.reuse, R28 ;  /* 0x00000056481c723c */ /* 0x080ff0000000181c */
[C---:B------:R-:W-:Y:S01]  /*9920*/  HMMA.16816.F32 R32, R68.reuse, R86, R32 ;  /* 0x000000564420723c */ /* 0x040fe20000001820 */
[----:B------:R-:W-:Y:S01]  /*9930*/  LDSM.16.MT88.4 R84, [R228+0x9800] ;  /* 0x00980000e454783b */ /* 0x000fe20000004200 */
[----:B------:R-:W-:Y:S06]  /*9940*/  MUFU.EX2 R188, R97 ;  /* 0x0000006100bc7308 */ /* 0x000fec0000000800 */
[-C--:B-1----:R-:W-:Y:S04]  /*9950*/  HMMA.16816.F32 R36, R68, R80.reuse, R36 ;  /* 0x000000504424723c */ /* 0x082fe80000001824 */
[----:B------:R-:W-:Y:S04]  /*9960*/  MUFU.EX2 R117, R95 ;  /* 0x0000005f00757308 */ /* 0x000fe80000000800 */
[C---:B------:R-:W-:Y:S06]  /*9970*/  HMMA.16816.F32 R40, R72.reuse, R80, R40 ;  /* 0x000000504828723c */ /* 0x040fec0000001828 */
[----:B------:R-:W1:Y:S02]  /*9980*/  MUFU.EX2 R97, R130 ;  /* 0x0000008200617308 */ /* 0x000e640000000800 */
[-C--:B------:R-:W-:Y:S08]  /*9990*/  HMMA.16816.F32 R44, R72, R82.reuse, R44 ;  /* 0x00000052482c723c */ /* 0x080ff0000000182c */
[C---:B------:R-:W-:Y:S01]  /*99a0*/  HMMA.16816.F32 R48, R68.reuse, R82, R48 ;  /* 0x000000524430723c */ /* 0x040fe20000001830 */
[----:B------:R-:W4:Y:S01]  /*99b0*/  LDSM.16.MT88.4 R80, [R230+0x9800] ;  /* 0x00980000e650783b */ /* 0x000f220000004200 */
[----:B------:R-:W-:Y:S06]  /*99c0*/  MUFU.EX2 R111, R111 ;  /* 0x0000006f006f7308 */ /* 0x000fec0000000800 */
[-C--:B------:R-:W-:Y:S04]  /*99d0*/  HMMA.16816.F32 R52, R68, R88.reuse, R52 ;  /* 0x000000584434723c */ /* 0x080fe80000001834 */
[----:B------:R-:W-:Y:S01]  /*99e0*/  MUFU.EX2 R96, R120 ;  /* 0x0000007800607308 */ /* 0x000fe20000000800 */
[----:B-1----:R-:W-:Y:S03]  /*99f0*/  F2FP.PACK_AB R203, R138, R97 ;  /* 0x000000618acb723e */ /* 0x002fe600000000ff */
[C---:B------:R-:W-:Y:S06]  /*9a00*/  HMMA.16816.F32 R56, R72.reuse, R88, R56 ;  /* 0x000000584838723c */ /* 0x040fec0000001838 */
[----:B------:R-:W1:Y:S02]  /*9a10*/  MUFU.EX2 R95, R121 ;  /* 0x00000079005f7308 */ /* 0x000e640000000800 */
[-C--:B------:R-:W-:Y:S07]  /*9a20*/  HMMA.16816.F32 R60, R72, R90.reuse, R60 ;  /* 0x0000005a483c723c */ /* 0x080fee000000183c */
[----:B------:R-:W-:Y:S01]  /*9a30*/  F2FP.PACK_AB R73, R236, R240 ;  /* 0x000000f0ec49723e */ /* 0x000fe200000000ff */
[----:B------:R-:W-:Y:S01]  /*9a40*/  HMMA.16816.F32 R64, R68, R90, R64 ;  /* 0x0000005a4440723c */ /* 0x000fe20000001840 */
[----:B------:R-:W1:Y:S01]  /*9a50*/  LDSM.16.MT88.4 R88, [R229+0x9800] ;  /* 0x00980000e558783b */ /* 0x000e620000004200 */
[----:B------:R-:W-:Y:S02]  /*9a60*/  MUFU.EX2 R204, R204 ;  /* 0x000000cc00cc7308 */ /* 0x000fe40000000800 */
[----:B------:R-:W-:Y:S01]  /*9a70*/  FADD.FTZ R72, R213, R132 ;  /* 0x00000084d5487221 */ /* 0x000fe20000010000 */
[----:B------:R-:W-:Y:S02]  /*9a80*/  F2FP.PACK_AB R74, R209, R233 ;  /* 0x000000e9d14a723e */ /* 0x000fe400000000ff */
[----:B------:R-:W-:Y:S01]  /*9a90*/  F2FP.PACK_AB R68, R239, R243 ;  /* 0x000000f3ef44723e */ /* 0x000fe200000000ff */
[----:B------:R-:W-:Y:S01]  /*9aa0*/  FADD.FTZ R92, R215, R72 ;  /* 0x00000048d75c7221 */ /* 0x000fe20000010000 */
[----:B------:R-:W-:Y:S03]  /*9ab0*/  F2FP.PACK_AB R69, R238, R242 ;  /* 0x000000f2ee45723e */ /* 0x000fe600000000ff */
[----:B------:R-:W-:Y:S01]  /*9ac0*/  F2FP.PACK_AB R70, R231, R235 ;  /* 0x000000ebe746723e */ /* 0x000fe200000000ff */
[----:B------:R-:W-:Y:S01]  /*9ad0*/  MUFU.EX2 R205, R205 ;  /* 0x000000cd00cd7308 */ /* 0x000fe20000000800 */
[----:B------:R-:W-:Y:S02]  /*9ae0*/  F2FP.PACK_AB R71, R251, R234 ;  /* 0x000000eafb47723e */ /* 0x000fe400000000ff */
[----:B------:R-:W-:Y:S02]  /*9af0*/  F2FP.PACK_AB R72, R237, R241 ;  /* 0x000000f1ed48723e */ /* 0x000fe400000000ff */
[C---:B------:R-:W-:Y:S02]  /*9b00*/  F2FP.PACK_AB R75, R249.reuse, R232 ;  /* 0x000000e8f94b723e */ /* 0x040fe400000000ff */
[----:B------:R-:W-:Y:S01]  /*9b10*/  MOV R132, R171 ;  /* 0x000000ab00847202 */ /* 0x000fe20000000f00 */
[-C--:B---3--:R-:W-:Y:S01]  /*9b20*/  HMMA.16816.F32 R4, R68, R76.reuse, R4 ;  /* 0x0000004c4404723c */ /* 0x088fe20000001804 */
[----:B------:R-:W-:Y:S03]  /*9b30*/  LDSM.16.MT88.4 R168, [R230+0xb800] ;  /* 0x00b80000e6a8783b */ /* 0x000fe60000004200 */
[----:B------:R-:W-:Y:S04]  /*9b40*/  FADD.FTZ R0, R132, R0 ;  /* 0x0000000084007221 */ /* 0x000fe80000010000 */
[C---:B------:R-:W-:Y:S04]  /*9b50*/  HMMA.16816.F32 R8, R72.reuse, R76, R8 ;  /* 0x0000004c4808723c */ /* 0x040fe80000001808 */
[----:B------:R-:W-:Y:S04]  /*9b60*/  FADD.FTZ R0, R240, R0 ;  /* 0x00000000f0007221 */ /* 0x000fe80000010000 */
[-C--:B------:R-:W-:Y:S04]  /*9b70*/  HMMA.16816.F32 R12, R72, R78.reuse, R12 ;  /* 0x0000004e480c723c */ /* 0x080fe8000000180c */
[----:B------:R-:W-:Y:S04]  /*9b80*/  FADD.FTZ R0, R236, R0 ;  /* 0x00000000ec007221 */ /* 0x000fe80000010000 */
[C---:B------:R-:W-:Y:S01]  /*9b90*/  HMMA.16816.F32 R16, R68.reuse, R78, R16 ;  /* 0x0000004e4410723c */ /* 0x040fe20000001810 */
[----:B------:R-:W3:Y:S03]  /*9ba0*/  LDSM.16.MT88.4 R76, [R139+0xa000] ;  /* 0x00a000008b4c783b */ /* 0x000ee60000004200 */
[----:B------:R-:W-:Y:S04]  /*9bb0*/  FADD.FTZ R0, R232, R0 ;  /* 0x00000000e8007221 */ /* 0x000fe80000010000 */
[-C--:B----4-:R-:W-:Y:S04]  /*9bc0*/  HMMA.16816.F32 R20, R68, R80.reuse, R20 ;  /* 0x000000504414723c */ /* 0x090fe80000001814 */
[----:B------:R-:W-:Y:S04]  /*9bd0*/  FADD.FTZ R0, R249, R0 ;  /* 0x00000000f9007221 */ /* 0x000fe80000010000 */
[C---:B------:R-:W-:Y:S08]  /*9be0*/  HMMA.16816.F32 R24, R72.reuse, R80, R24 ;  /* 0x000000504818723c */ /* 0x040ff00000001818 */
[-C--:B------:R-:W-:Y:S08]  /*9bf0*/  HMMA.16816.F32 R28, R72, R82.reuse, R28 ;  /* 0x00000052481c723c */ /* 0x080ff0000000181c */
[C---:B------:R-:W-:Y:S01]  /*9c00*/  HMMA.16816.F32 R32, R68.reuse, R82, R32 ;  /* 0x000000524420723c */ /* 0x040fe20000001820 */
[----:B------:R-:W4:Y:S07]  /*9c10*/  LDSM.16.MT88.4 R80, [R230+0xa000] ;  /* 0x00a00000e650783b */ /* 0x000f2e0000004200 */
[-C--:B------:R-:W-:Y:S08]  /*9c20*/  HMMA.16816.F32 R36, R68, R84.reuse, R36 ;  /* 0x000000544424723c */ /* 0x080ff00000001824 */
[C---:B------:R-:W-:Y:S08]  /*9c30*/  HMMA.16816.F32 R40, R72.reuse, R84, R40 ;  /* 0x000000544828723c */ /* 0x040ff00000001828 */
[-C--:B------:R-:W-:Y:S08]  /*9c40*/  HMMA.16816.F32 R44, R72, R86.reuse, R44 ;  /* 0x00000056482c723c */ /* 0x080ff0000000182c */
[C---:B------:R-:W-:Y:S01]  /*9c50*/  HMMA.16816.F32 R48, R68.reuse, R86, R48 ;  /* 0x000000564430723c */ /* 0x040fe20000001830 */
[----:B------:R-:W2:Y:S07]  /*9c60*/  LDSM.16.MT88.4 R84, [R228+0xa000] ;  /* 0x00a00000e454783b */ /* 0x000eae0000004200 */
[-C--:B-1----:R-:W-:Y:S08]  /*9c70*/  HMMA.16816.F32 R52, R68, R88.reuse, R52 ;  /* 0x000000584434723c */ /* 0x082ff00000001834 */
[C---:B------:R-:W-:Y:S08]  /*9c80*/  HMMA.16816.F32 R56, R72.reuse, R88, R56 ;  /* 0x000000584838723c */ /* 0x040ff00000001838 */
[-C--:B------:R-:W-:Y:S07]  /*9c90*/  HMMA.16816.F32 R60, R72, R90.reuse, R60 ;  /* 0x0000005a483c723c */ /* 0x080fee000000183c */
[----:B------:R-:W-:Y:S01]  /*9ca0*/  F2FP.PACK_AB R74, R224, R176 ;  /* 0x000000b0e04a723e */ /* 0x000fe200000000ff */
[----:B------:R-:W-:Y:S01]  /*9cb0*/  HMMA.16816.F32 R64, R68, R90, R64 ;  /* 0x0000005a4440723c */ /* 0x000fe20000001840 */
[----:B------:R-:W1:Y:S03]  /*9cc0*/  LDSM.16.MT88.4 R88, [R229+0xa000] ;  /* 0x00a00000e558783b */ /* 0x000e660000004200 */
[----:B------:R-:W-:Y:S01]  /*9cd0*/  FADD.FTZ R73, R218, R93 ;  /* 0x0000005dda497221 */ /* 0x000fe20000010000 */
[----:B------:R-:W-:Y:S01]  /*9ce0*/  F2FP.PACK_AB R75, R182, R183 ;  /* 0x000000b7b64b723e */ /* 0x000fe200000000ff */
[----:B------:R-:W-:Y:S01]  /*9cf0*/  FADD.FTZ R72, R223, R92 ;  /* 0x0000005cdf487221 */ /* 0x000fe20000010000 */
[----:B------:R-:W-:Y:S01]  /*9d00*/  F2FP.PACK_AB R68, R206, R175 ;  /* 0x000000afce44723e */ /* 0x000fe200000000ff */
[----:B------:R-:W-:Y:S01]  /*9d10*/  FADD.FTZ R94, R219, R73 ;  /* 0x00000049db5e7221 */ /* 0x000fe20000010000 */
[----:B------:R-:W-:Y:S03]  /*9d20*/  F2FP.PACK_AB R69, R179, R174 ;  /* 0x000000aeb345723e */ /* 0x000fe600000000ff */
[----:B------:R-:W-:Y:S01]  /*9d30*/  F2FP.PACK_AB R70, R248, R250 ;  /* 0x000000faf846723e */ /* 0x000fe200000000ff */
[----:B------:R-:W-:Y:S01]  /*9d40*/  FADD.FTZ R93, R221, R72 ;  /* 0x00000048dd5d7221 */ /* 0x000fe20000010000 */
[----:B------:R-:W-:Y:S01]  /*9d50*/  F2FP.PACK_AB R71, R207, R208 ;  /* 0x000000d0cf47723e */ /* 0x000fe200000000ff */
[----:B------:R-:W-:Y:S01]  /*9d60*/  FADD.FTZ R92, R220, R2 ;  /* 0x00000002dc5c7221 */ /* 0x000fe20000010000 */
[----:B------:R-:W-:Y:S01]  /*9d70*/  F2FP.PACK_AB R72, R178, R173 ;  /* 0x000000adb248723e */ /* 0x000fe200000000ff */
[----:B------:R-:W-:Y:S01]  /*9d80*/  FADD.FTZ R2, R227, R94 ;  /* 0x0000005ee3027221 */ /* 0x000fe20000010000 */
[----:B------:R-:W-:Y:S01]  /*9d90*/  F2FP.PACK_AB R73, R177, R172 ;  /* 0x000000acb149723e */ /* 0x000fe200000000ff */
[----:B------:R-:W-:Y:S02]  /*9da0*/  MUFU.EX2 R94, R122 ;  /* 0x0000007a005e7308 */ /* 0x000fe40000000800 */
[-C--:B---3--:R-:W-:Y:S03]  /*9db0*/  HMMA.16816.F32 R4, R68, R76.reuse, R4 ;  /* 0x0000004c4404723c */ /* 0x088fe60000001804 */
[----:B------:R-:W-:Y:S04]  /*9dc0*/  FADD.FTZ R2, R252, R2 ;  /* 0x00000002fc027221 */ /* 0x000fe80000010000 */
[----:B------:R-:W-:Y:S01]  /*9dd0*/  FADD.FTZ R2, R141, R2 ;  /* 0x000000028d027221 */ /* 0x000fe20000010000 */
[C---:B------:R-:W-:Y:S04]  /*9de0*/  HMMA.16816.F32 R8, R72.reuse, R76, R8 ;  /* 0x0000004c4808723c */ /* 0x040fe80000001808 */
[----:B------:R-:W-:Y:S04]  /*9df0*/  FADD.FTZ R2, R198, R2 ;  /* 0x00000002c6027221 */ /* 0x000fe80000010000 */
[-C--:B------:R-:W-:Y:S04]  /*9e00*/  HMMA.16816.F32 R12, R72, R78.reuse, R12 ;  /* 0x0000004e480c723c */ /* 0x080fe8000000180c */
[----:B------:R-:W-:Y:S01]  /*9e10*/  FADD.FTZ R2, R196, R2 ;  /* 0x00000002c4027221 */ /* 0x000fe20000010000 */
[----:B------:R-:W-:Y:S03]  /*9e20*/  F2FP.PACK_AB R196, R95, R96 ;  /* 0x000000605fc4723e */ /* 0x000fe600000000ff */
[C---:B------:R-:W-:Y:S01]  /*9e30*/  HMMA.16816.F32 R16, R68.reuse, R78, R16 ;  /* 0x0000004e4410723c */ /* 0x040fe20000001810 */
[----:B------:R-:W3:Y:S03]  /*9e40*/  LDSM.16.MT88.4 R76, [R139+0xa800] ;  /* 0x00a800008b4c783b */ /* 0x000ee60000004200 */
[----:B------:R-:W-:Y:S04]  /*9e50*/  FADD.FTZ R2, R184, R2 ;  /* 0x00000002b8027221 */ /* 0x000fe80000010000 */
[-C--:B----4-:R-:W-:Y:S08]  /*9e60*/  HMMA.16816.F32 R20, R68, R80.reuse, R20 ;  /* 0x000000504414723c */ /* 0x090ff00000001814 */
[C---:B------:R-:W-:Y:S08]  /*9e70*/  HMMA.16816.F32 R24, R72.reuse, R80, R24 ;  /* 0x000000504818723c */ /* 0x040ff00000001818 */
[-C--:B------:R-:W-:Y:S08]  /*9e80*/  HMMA.16816.F32 R28, R72, R82.reuse, R28 ;  /* 0x00000052481c723c */ /* 0x080ff0000000181c */
[C---:B------:R-:W-:Y:S01]  /*9e90*/  HMMA.16816.F32 R32, R68.reuse, R82, R32 ;  /* 0x000000524420723c */ /* 0x040fe20000001820 */
[----:B------:R-:W4:Y:S07]  /*9ea0*/  LDSM.16.MT88.4 R80, [R230+0xa800] ;  /* 0x00a80000e650783b */ /* 0x000f2e0000004200 */
[-C--:B--2---:R-:W-:Y:S08]  /*9eb0*/  HMMA.16816.F32 R36, R68, R84.reuse, R36 ;  /* 0x000000544424723c */ /* 0x084ff00000001824 */
        /* <DEDUP_REMOVED lines=18> */
[----:B------:R-:W-:Y:S02]  /*9fe0*/  F2FP.PACK_AB R71, R190, R191 ;  /* 0x000000bfbe47723e */ /* 0x000fe400000000ff */
[----:B------:R-:W-:Y:S02]  /*9ff0*/  F2FP.PACK_AB R72, R188, R189 ;  /* 0x000000bdbc48723e */ /* 0x000fe400000000ff */
[----:B------:R-:W-:Y:S02]  /*a000*/  F2FP.PACK_AB R73, R129, R131 ;  /* 0x000000838149723e */ /* 0x000fe400000000ff */
[----:B------:R-:W-:Y:S01]  /*a010*/  F2FP.PACK_AB R200, R99, R100 ;  /* 0x0000006463c8723e */ /* 0x000fe200000000ff */
[-C--:B---3--:R-:W-:Y:S03]  /*a020*/  HMMA.16816.F32 R4, R68, R76.reuse, R4 ;  /* 0x0000004c4404723c */ /* 0x088fe60000001804 */
[----:B------:R-:W-:Y:S02]  /*a030*/  F2FP.PACK_AB R201, R119, R118 ;  /* 0x0000007677c9723e */ /* 0x000fe400000000ff */
[----:B------:R-:W-:Y:S03]  /*a040*/  F2FP.PACK_AB R202, R137, R98 ;  /* 0x0000006289ca723e */ /* 0x000fe600000000ff */
[C---:B------:R-:W-:Y:S08]  /*a050*/  HMMA.16816.F32 R8, R72.reuse, R76, R8 ;  /* 0x0000004c4808723c */ /* 0x040ff00000001808 */
[-C--:B------:R-:W-:Y:S08]  /*a060*/  HMMA.16816.F32 R12, R72, R78.reuse, R12 ;  /* 0x0000004e480c723c */ /* 0x080ff0000000180c */
[C---:B------:R-:W-:Y:S01]  /*a070*/  HMMA.16816.F32 R16, R68.reuse, R78, R16 ;  /* 0x0000004e4410723c */ /* 0x040fe20000001810 */
[----:B------:R-:W3:Y:S07]  /*a080*/  LDSM.16.MT88.4 R76, [R139+0xb000] ;  /* 0x00b000008b4c783b */ /* 0x000eee0000004200 */
        /* <DEDUP_REMOVED lines=13> */
[----:B------:R-:W-:Y:S01]  /*a160*/  FADD.FTZ R73, R143, R93 ;  /* 0x0000005d8f497221 */ /* 0x000fe20000010000 */
[----:B------:R-:W-:Y:S01]  /*a170*/  HMMA.16816.F32 R64, R68, R90, R64 ;  /* 0x0000005a4440723c */ /* 0x000fe20000001840 */
[----:B------:R-:W1:Y:S03]  /*a180*/  LDSM.16.MT88.4 R88, [R229+0xb000] ;  /* 0x00b00000e558783b */ /* 0x000e660000004200 */
[----:B------:R-:W-:Y:S01]  /*a190*/  FADD.FTZ R72, R199, R92 ;  /* 0x0000005cc7487221 */ /* 0x000fe20000010000 */
[----:B------:R-:W-:Y:S01]  /*a1a0*/  F2FP.PACK_AB R74, R109, R108 ;  /* 0x0000006c6d4a723e */ /* 0x000fe200000000ff */
[----:B------:R-:W-:Y:S01]  /*a1b0*/  FADD.FTZ R92, R152, R73 ;  /* 0x00000049985c7221 */ /* 0x000fe20000010000 */
[----:B------:R-:W-:Y:S01]  /*a1c0*/  F2FP.PACK_AB R68, R113, R116 ;  /* 0x000000747144723e */ /* 0x000fe200000000ff */
[----:B------:R-:W-:Y:S01]  /*a1d0*/  FADD.FTZ R93, R153, R72 ;  /* 0x00000048995d7221 */ /* 0x000fe20000010000 */
[----:B------:R-:W-:Y:S01]  /*a1e0*/  F2FP.PACK_AB R69, R103, R112 ;  /* 0x000000706745723e */ /* 0x000fe200000000ff */
[----:B------:R-:W1:Y:S02]  /*a1f0*/  LDSM.16.MT88.4 R152, [R139+0xb800] ;  /* 0x00b800008b98783b */ /* 0x000e640000004200 */
[----:B------:R-:W-:Y:S02]  /*a200*/  F2FP.PACK_AB R70, R101, R102 ;  /* 0x000000666546723e */ /* 0x000fe400000000ff */
[----:B------:R-:W-:Y:S02]  /*a210*/  F2FP.PACK_AB R71, R115, R114 ;  /* 0x000000727347723e */ /* 0x000fe400000000ff */
[----:B------:R-:W-:Y:S02]  /*a220*/  F2FP.PACK_AB R72, R105, R104 ;  /* 0x000000686948723e */ /* 0x000fe400000000ff */
[----:B------:R-:W-:Y:S02]  /*a230*/  F2FP.PACK_AB R73, R107, R106 ;  /* 0x0000006a6b49723e */ /* 0x000fe400000000ff */
[----:B------:R-:W-:Y:S01]  /*a240*/  F2FP.PACK_AB R75, R111, R110 ;  /* 0x0000006e6f4b723e */ /* 0x000fe200000000ff */
[-C--:B---3--:R-:W-:Y:S08]  /*a250*/  HMMA.16816.F32 R4, R68, R76.reuse, R4 ;  /* 0x0000004c4404723c */ /* 0x088ff00000001804 */
[C---:B------:R-:W-:Y:S01]  /*a260*/  HMMA.16816.F32 R8, R72.reuse, R76, R8 ;  /* 0x0000004c4808723c */ /* 0x040fe20000001808 */
[----:B------:R-:W3:Y:S06]  /*a270*/  MUFU.EX2 R77, R126 ;  /* 0x0000007e004d7308 */ /* 0x000eec0000000800 */
[----:B------:R-:W-:Y:S01]  /*a280*/  FADD.FTZ R76, R186, R92 ;  /* 0x0000005cba4c7221 */ /* 0x000fe20000010000 */
[-C--:B------:R-:W-:Y:S08]  /*a290*/  HMMA.16816.F32 R12, R72, R78.reuse, R12 ;  /* 0x0000004e480c723c */ /* 0x080ff0000000180c */
[C---:B------:R-:W-:Y:S01]  /*a2a0*/  HMMA.16816.F32 R16, R68.reuse, R78, R16 ;  /* 0x0000004e4410723c */ /* 0x040fe20000001810 */
[----:B------:R-:W1:Y:S07]  /*a2b0*/  MUFU.EX2 R79, R123 ;  /* 0x0000007b004f7308 */ /* 0x000e6e0000000800 */
[-C--:B----4-:R-:W-:Y:S03]  /*a2c0*/  HMMA.16816.F32 R20, R68, R80.reuse, R20 ;  /* 0x000000504414723c */ /* 0x090fe60000001814 */
[----:B------:R-:W4:Y:S01]  /*a2d0*/  MUFU.EX2 R78, R124 ;  /* 0x0000007c004e7308 */ /* 0x000f220000000800 */
[----:B---3--:R-:W-:Y:S04]  /*a2e0*/  F2FP.PACK_AB R199, R205, R77 ;  /* 0x0000004dcdc7723e */ /* 0x008fe800000000ff */
[C---:B------:R-:W-:Y:S08]  /*a2f0*/  HMMA.16816.F32 R24, R72.reuse, R80, R24 ;  /* 0x000000504818723c */ /* 0x040ff00000001818 */
[-C--:B------:R-:W-:Y:S04]  /*a300*/  HMMA.16816.F32 R28, R72, R82.reuse, R28 ;  /* 0x00000052481c723c */ /* 0x080fe8000000181c */
[----:B-1----:R-:W-:Y:S04]  /*a310*/  F2FP.PACK_AB R197, R79, R94 ;  /* 0x0000005e4fc5723e */ /* 0x002fe800000000ff */
[C---:B------:R-:W-:Y:S04]  /*a320*/  HMMA.16816.F32 R32, R68.reuse, R82, R32 ;  /* 0x000000524420723c */ /* 0x040fe80000001820 */
[----:B----4-:R-:W-:Y:S04]  /*a330*/  F2FP.PACK_AB R198, R204, R78 ;  /* 0x0000004eccc6723e */ /* 0x010fe800000000ff */
[-C--:B--2---:R-:W-:Y:S08]  /*a340*/  HMMA.16816.F32 R36, R68, R84.reuse, R36 ;  /* 0x000000544424723c */ /* 0x084ff00000001824 */
[C---:B------:R-:W-:Y:S08]  /*a350*/  HMMA.16816.F32 R40, R72.reuse, R84, R40 ;  /* 0x000000544828723c */ /* 0x040ff00000001828 */
[-C--:B------:R-:W-:Y:S08]  /*a360*/  HMMA.16816.F32 R44, R72, R86.reuse, R44 ;  /* 0x00000056482c723c */ /* 0x080ff0000000182c */
[C---:B------:R-:W-:Y:S08]  /*a370*/  HMMA.16816.F32 R48, R68.reuse, R86, R48 ;  /* 0x000000564430723c */ /* 0x040ff00000001830 */
[-C--:B------:R-:W-:Y:S08]  /*a380*/  HMMA.16816.F32 R52, R68, R88.reuse, R52 ;  /* 0x000000584434723c */ /* 0x080ff00000001834 */
[C---:B------:R-:W-:Y:S08]  /*a390*/  HMMA.16816.F32 R56, R72.reuse, R88, R56 ;  /* 0x000000584838723c */ /* 0x040ff00000001838 */
[-C--:B------:R-:W-:Y:S07]  /*a3a0*/  HMMA.16816.F32 R60, R72, R90.reuse, R60 ;  /* 0x0000005a483c723c */ /* 0x080fee000000183c */
[----:B------:R-:W-:Y:S01]  /*a3b0*/  FADD.FTZ R72, R185, R93 ;  /* 0x0000005db9487221 */ /* 0x000fe20000010000 */
[----:B------:R-:W-:Y:S01]  /*a3c0*/  HMMA.16816.F32 R64, R68, R90, R64 ;  /* 0x0000005a4440723c */ /* 0x000fe20000001840 */
[----:B------:R-:W1:Y:S03]  /*a3d0*/  LDSM.16.MT88.4 R184, [R228+0xb800] ;  /* 0x00b80000e4b8783b */ /* 0x000e660000004200 */
[----:B------:R-:W-:Y:S02]  /*a3e0*/  FADD.FTZ R73, R134, R76 ;  /* 0x0000004c86497221 */ /* 0x000fe40000010000 */
[----:B------:R-:W-:Y:S02]  /*a3f0*/  FADD.FTZ R72, R135, R72 ;  /* 0x0000004887487221 */ /* 0x000fe40000010000 */
[----:B------:R-:W-:Y:S01]  /*a400*/  FADD.FTZ R74, R136, R2 ;  /* 0x00000002884a7221 */ /* 0x000fe20000010000 */
[----:B------:R-:W2:Y:S01]  /*a410*/  LDL.LU R134, [R1+0xc4] ;  /* 0x0000c40001867983 */ /* 0x000ea20000300800 */
[-C--:B------:R-:W-:Y:S03]  /*a420*/  HMMA.16816.F32 R144, R200, R152.reuse, R4 ;  /* 0x00000098c890723c */ /* 0x080fe60000001804 */
[----:B------:R-:W3:Y:S02]  /*a430*/  LDL.LU R135, [R1+0xc0] ;  /* 0x0000c00001877983 */ /* 0x000ee40000300800 */
[----:B------:R-:W-:Y:S02]  /*a440*/  FADD.FTZ R73, R246, R73 ;  /* 0x00000049f6497221 */ /* 0x000fe40000010000 */
[----:B------:R-:W-:Y:S01]  /*a450*/  FADD.FTZ R2, R245, R72 ;  /* 0x00000048f5027221 */ /* 0x000fe20000010000 */
[----:B------:R-:W4:Y:S01]  /*a460*/  LDL.LU R136, [R1+0xbc] ;  /* 0x0000bc0001887983 */ /* 0x000f220000300800 */
[----:B------:R-:W-:Y:S01]  /*a470*/  FADD.FTZ R5, R244, R74 ;  /* 0x0000004af4057221 */ /* 0x000fe20000010000 */
[C---:B------:R-:W-:Y:S02]  /*a480*/  HMMA.16816.F32 R140, R196.reuse, R152, R8 ;  /* 0x00000098c48c723c */ /* 0x040fe40000001808 */
[----:B------:R-:W4:Y:S02]  /*a490*/  LDL.LU R247, [R1+0xb8] ;  /* 0x0000b80001f77983 */ /* 0x000f240000300800 */
[----:B------:R-:W-:Y:S02]  /*a4a0*/  FADD.FTZ R4, R243, R73 ;  /* 0x00000049f3047221 */ /* 0x000fe40000010000 */
[----:B------:R-:W-:Y:S01]  /*a4b0*/  FADD.FTZ R2, R242, R2 ;  /* 0x00000002f2027221 */ /* 0x000fe20000010000 */
[----:B------:R1:W5:Y:S01]  /*a4c0*/  LDL.LU R246, [R1+0xb4] ;  /* 0x0000b40001f67983 */ /* 0x0003620000300800 */
[----:B------:R-:W-:Y:S01]  /*a4d0*/  FADD.FTZ R5, R241, R5 ;  /* 0x00000005f1057221 */ /* 0x000fe20000010000 */
[-C--:B------:R-:W-:Y:S02]  /*a4e0*/  HMMA.16816.F32 R148, R196, R154.reuse, R12 ;  /* 0x0000009ac494723c */ /* 0x080fe4000000180c */
[----:B------:R1:W5:Y:S01]  /*a4f0*/  LDL.LU R245, [R1+0xb0] ;  /* 0x0000b00001f57983 */ /* 0x0003620000300800 */
[----:B------:R-:W-:Y:S02]  /*a500*/  FADD.FTZ R4, R239, R4 ;  /* 0x00000004ef047221 */ /* 0x000fe40000010000 */
[----:B------:R-:W-:Y:S01]  /*a510*/  FADD.FTZ R6, R238, R2 ;  /* 0x00000002ee067221 */ /* 0x000fe20000010000 */
[----:B------:R1:W5:Y:S01]  /*a520*/  LDL.LU R244, [R1+0xac] ;  /* 0x0000ac0001f47983 */ /* 0x0003620000300800 */
[----:B------:R-:W-:Y:S01]  /*a530*/  FADD.FTZ R2, R237, R5 ;  /* 0x00000005ed027221 */ /* 0x000fe20000010000 */
[C---:B------:R-:W-:Y:S02]  /*a540*/  HMMA.16816.F32 R152, R200.reuse, R154, R16 ;  /* 0x0000009ac898723c */ /* 0x040fe40000001810 */
[----:B------:R1:W5:Y:S02]  /*a550*/  LDL.LU R243, [R1+0xa8] ;  /* 0x0000a80001f37983 */ /* 0x0003640000300800 */
        /* <DEDUP_REMOVED lines=28> */
[-C--:B-1----:R-:W-:Y:S02]  /*a720*/  HMMA.16816.F32 R172, R200, R184.reuse, R36 ;  /* 0x000000b8c8ac723c */ /* 0x082fe40000001824 */
        /* <DEDUP_REMOVED lines=9> */
[----:B------:R-:W1:Y:S01]  /*a7c0*/  LDSM.16.MT88.4 R4, [R229+0xb800] ;  /* 0x00b80000e504783b */ /* 0x000e620000004200 */
[----:B------:R-:W-:Y:S04]  /*a7d0*/  FADD.FTZ R9, R224, R10 ;  /* 0x0000000ae0097221 */ /* 0x000fe80000010000 */
[----:B------:R-:W-:Y:S02]  /*a7e0*/  FADD.FTZ R0, R182, R0 ;  /* 0x00000000b6007221 */ /* 0x000fe40000010000 */
        /* <DEDUP_REMOVED lines=10> */
[----:B------:R-:W-:Y:S04]  /*a890*/  FADD.FTZ R2, R188, R2 ;  /* 0x00000002bc027221 */ /* 0x000fe80000010000 */
[----:B------:R-:W-:Y:S02]  /*a8a0*/  FADD.FTZ R11, R190, R8 ;  /* 0x00000008be0b7221 */ /* 0x000fe40000010000 */
[----:B------:R-:W-:Y:S02]  /*a8b0*/  FADD.FTZ R0, R129, R0 ;  /* 0x0000000081007221 */ /* 0x000fe40000010000 */
        /* <DEDUP_REMOVED lines=15> */
[----:B------:R-:W-:Y:S04]  /*a9b0*/  HMMA.16816.F32 R200, R200, R6, R64 ;  /* 0x00000006c8c8723c */ /* 0x000fe80000001840 */
[----:B------:R-:W-:Y:S02]  /*a9c0*/  FADD.FTZ R0, R107, R9 ;  /* 0x000000096b007221 */ /* 0x000fe40000010000 */
[----:B------:R-:W-:Y:S02]  /*a9d0*/  FADD.FTZ R4, R102, R10 ;  /* 0x0000000a66047221 */ /* 0x000fe40000010000 */
[----:B------:R-:W-:Y:S04]  /*a9e0*/  FADD.FTZ R2, R114, R2 ;  /* 0x0000000272027221 */ /* 0x000fe80000010000 */
[----:B------:R-:W-:Y:S02]  /*a9f0*/  FADD.FTZ R5, R108, R8 ;  /* 0x000000086c057221 */ /* 0x000fe40000010000 */
        /* <DEDUP_REMOVED lines=22> */
[----:B--2---:R-:W-:Y:S02]  /*ab60*/  MOV R137, R134 ;  /* 0x0000008600897202 */ /* 0x004fe40000000f00 */
[----:B---3--:R-:W-:Y:S02]  /*ab70*/  MOV R133, R135 ;  /* 0x0000008700857202 */ /* 0x008fe40000000f00 */
[----:B----4-:R-:W-:Y:S02]  /*ab80*/  MOV R132, R136 ;  /* 0x0000008800847202 */ /* 0x010fe40000000f00 */
[----:B------:R-:W-:Y:S01]  /*ab90*/  IADD3 R247, R247, -0x1, RZ ;  /* 0xfffffffff7f77810 */ /* 0x000fe20007ffe0ff */
[----:B-----5:R-:W-:-:S05]  /*aba0*/  @P0 BRA `(.L_x_88) ;  /* 0xffffb86000000947 */ /* 0x020fca000383ffff */
.L_x_87:
[----:B---3--:R-:W1:Y:S01]  /*abb0*/  SHFL.BFLY PT, R0, R248, 0x2, 0x1f ;  /* 0x0c401f00f8007f89 */ /* 0x008e6200000e0000 */
[----:B------:R-:W-:Y:S01]  /*abc0*/  ULDC.U8 UR4, c[0x0][0x329] ;  /* 0x0000ca4000047ab9 */ /* 0x000fe20000000000 */
[----:B------:R-:W-:Y:S01]  /*abd0*/  MOV R35, 0xfffffff0 ;  /* 0xfffffff000237802 */ /* 0x000fe20000000f00 */
[----:B------:R-:W-:Y:S01]  /*abe0*/  ULDC.U8 UR5, c[0x0][0x328] ;  /* 0x0000ca0000057ab9 */ /* 0x000fe20000000000 */
[----:B------:R-:W2:Y:S01]  /*abf0*/  SHFL.BFLY PT, R5, R250, 0x2, 0x1f ;  /* 0x0c401f00fa057f89 */ /* 0x000ea200000e0000 */
[----:B------:R-:W-:Y:S01]  /*ac00*/  ISETP.NE.AND P0, PT, RZ, UR4, PT ;  /* 0x00000004ff007c0c */ /* 0x000fe2000bf05270 */
[----:B------:R-:W-:Y:S01]  /*ac10*/  BSSY B0, `(.L_x_91) ;  /* 0x0000120000007945 */ /* 0x000fe20003800000 */
[----:B------:R-:W-:Y:S01]  /*ac20*/  ISETP.NE.AND P3, PT, RZ, UR5, PT ;  /* 0x00000005ff007c0c */ /* 0x000fe2000bf65270 */
[----:B------:R-:W3:Y:S01]  /*ac30*/  SHFL.BFLY PT, R4, R249, 0x2, 0x1f ;  /* 0x0c401f00f9047f89 */ /* 0x000ee200000e0000 */
[----:B------:R-:W-:-:S03]  /*ac40*/  MOV R32, 0x20 ;  /* 0x0000002000207802 */ /* 0x000fc60000000f00 */
[----:B------:R-:W4:Y:S04]  /*ac50*/  SHFL.BFLY PT, R2, R251, 0x2, 0x1f ;  /* 0x0c401f00fb027f89 */ /* 0x000f2800000e0000 */
[----:B------:R-:W4:Y:S02]  /*ac60*/  S2R R55, SR_TID.X ;  /* 0x0000000000377919 */ /* 0x000f240000002100 */
[----:B------:R-:W-:-:S05]  /*ac70*/  @P0 MOV R54, c[0x0][0x210] ;  /* 0x0000840000360a02 */ /* 0x000fca0000000f00 */
[----:B------:R-:W-:Y:S02]  /*ac80*/  @P0 IMAD R54, R54, c[0x0][0x214], RZ ;  /* 0x0000850036360a24 */ /* 0x000fe400078e02ff */
[----:B-1----:R-:W-:Y:S02]  /*ac90*/  FADD.FTZ R0, R0, R248 ;  /* 0x000000f800007221 */ /* 0x002fe40000010000 */
[----:B--2---:R-:W-:-:S03]  /*aca0*/  FADD.FTZ R5, R5, R250 ;  /* 0x000000fa05057221 */ /* 0x004fc60000010000 */
[----:B------:R-:W1:Y:S01]  /*acb0*/  SHFL.BFLY PT, R6, R0, 0x1, 0x1f ;  /* 0x0c201f0000067f89 */ /* 0x000e6200000e0000 */
[----:B---3--:R-:W-:-:S03]  /*acc0*/  FADD.FTZ R4, R4, R249 ;  /* 0x000000f904047221 */ /* 0x008fc60000010000 */
[----:B------:R-:W2:Y:S01]  /*acd0*/  SHFL.BFLY PT, R8, R5, 0x1, 0x1f ;  /* 0x0c201f0005087f89 */ /* 0x000ea200000e0000 */
[----:B----4-:R-:W-:-:S03]  /*ace0*/  FADD.FTZ R2, R2, R251 ;  /* 0x000000fb02027221 */ /* 0x010fc60000010000 */
[----:B------:R-:W3:Y:S01]  /*acf0*/  SHFL.BFLY PT, R7, R4, 0x1, 0x1f ;  /* 0x0c201f0004077f89 */ /* 0x000ee200000e0000 */
[----:B------:R-:W-:-:S04]  /*ad00*/  SHF.R.S32.HI R56, RZ, 0x1f, R55 ;  /* 0x0000001fff387819 */ /* 0x000fc80000011437 */
[CC--:B------:R-:W-:Y:S02]  /*ad10*/  LEA.HI R38, R56.reuse, R55.reuse, RZ, 0x2 ;  /* 0x0000003738267211 */ /* 0x0c0fe400078f10ff */
[----:B------:R-:W-:-:S04]  /*ad20*/  LEA.HI R27, R56, R55, RZ, 0x5 ;  /* 0x00000037381b7211 */ /* 0x000fc800078f28ff */
[----:B------:R-:W-:Y:S01]  /*ad30*/  SHF.R.S32.HI R27, RZ, 0x5, R27 ;  /* 0x00000005ff1b7819 */ /* 0x000fe2000001141b */
[----:B-1----:R-:W-:Y:S01]  /*ad40*/  FADD.FTZ R36, R0, R6 ;  /* 0x0000000600247221 */ /* 0x002fe20000010000 */
[----:B------:R-:W-:Y:S01]  /*ad50*/  MOV R0, 0x3f800000 ;  /* 0x3f80000000007802 */ /* 0x000fe20000000f00 */
[----:B------:R-:W1:Y:S01]  /*ad60*/  SHFL.BFLY PT, R6, R2, 0x1, 0x1f ;  /* 0x0c201f0002067f89 */ /* 0x000e6200000e0000 */
[----:B--2---:R-:W-:Y:S01]  /*ad70*/  FADD.FTZ R37, R5, R8 ;  /* 0x0000000805257221 */ /* 0x004fe20000010000 */
[--C-:B------:R-:W-:Y:S02]  /*ad80*/  SHF.R.S32.HI R8, RZ, 0x2, R38.reuse ;  /* 0x00000002ff087819 */ /* 0x100fe40000011426 */
[----:B------:R-:W-:Y:S01]  /*ad90*/  SHF.R.S32.HI R5, RZ, 0x1f, R38 ;  /* 0x0000001fff057819 */ /* 0x000fe20000011426 */
[----:B---3--:R-:W-:Y:S01]  /*ada0*/  FADD.FTZ R52, R4, R7 ;  /* 0x0000000704347221 */ /* 0x008fe20000010000 */
[----:B------:R-:W-:Y:S02]  /*adb0*/  FSETP.NE.FTZ.AND P6, PT, R36, RZ, PT ;  /* 0x000000ff2400720b */ /* 0x000fe40003fd5000 */
[----:B------:R-:W-:-:S02]  /*adc0*/  LEA.HI R4, R5, R8, RZ, 0x3 ;  /* 0x0000000805047211 */ /* 0x000fc400078f18ff */
[----:B------:R-:W-:Y:S02]  /*add0*/  FSETP.NE.FTZ.AND P5, PT, R37, RZ, PT ;  /* 0x000000ff2500720b */ /* 0x000fe40003fb5000 */
[----:B------:R-:W-:Y:S01]  /*ade0*/  LOP3.LUT R7, R4, 0xfffffff8, RZ, 0xc0, !PT ;  /* 0xfffffff804077812 */ /* 0x000fe200078ec0ff */
[----:B------:R-:W-:Y:S01]  /*adf0*/  IMAD.MOV.U32 R4, RZ, RZ, 0x3f800000 ;  /* 0x3f800000ff047424 */ /* 0x000fe200078e00ff */
[----:B------:R-:W-:Y:S02]  /*ae00*/  FSETP.NE.FTZ.AND P4, PT, R52, RZ, PT ;  /* 0x000000ff3400720b */ /* 0x000fe40003f95000 */
[----:B------:R-:W-:Y:S02]  /*ae10*/  IADD3 R7, R8, -R7, RZ ;  /* 0x8000000708077210 */ /* 0x000fe40007ffe0ff */
[----:B------:R-:W-:Y:S01]  /*ae20*/  @!P0 MOV R5, c[0x0][0x214] ;  /* 0x0000850000058a02 */ /* 0x000fe20000000f00 */
[----:B------:R-:W2:Y:S03]  /*ae30*/  @P6 MUFU.RCP R0, R36 ;  /* 0x0000002400006308 */ /* 0x000ea60000001000 */
[----:B------:R-:W-:Y:S01]  /*ae40*/  @!P0 SEL R54, R5, c[0x0][0x234], !P3 ;  /* 0x00008d0005368a07 */ /* 0x000fe20005800000 */
[----:B-1----:R-:W-:Y:S01]  /*ae50*/  FADD.FTZ R53, R2, R6 ;  /* 0x0000000602357221 */ /* 0x002fe20000010000 */
[----:B------:R-:W-:-:S03]  /*ae60*/  LOP3.LUT R2, R7, 0x1, RZ, 0xc0, !PT ;  /* 0x0000000107027812 */ /* 0x000fc600078ec0ff */
[----:B------:R-:W-:Y:S01]  /*ae70*/  @P5 MUFU.RCP R4, R37 ;  /* 0x0000002500045308 */ /* 0x000fe20000001000 */
[----:B------:R-:W-:Y:S01]  /*ae80*/  ISETP.NE.U32.AND P1, PT, R2, 0x1, PT ;  /* 0x000000010200780c */ /* 0x000fe20003f25070 */
[----:B------:R-:W-:-:S03]  /*ae90*/  IMAD.MOV.U32 R2, RZ, RZ, 0x3f800000 ;  /* 0x3f800000ff027424 */ /* 0x000fc600078e00ff */
[----:B------:R-:W-:Y:S02]  /*aea0*/  SEL R35, R35, 0x10, !P1 ;  /* 0x0000001023237807 */ /* 0x000fe40004800000 */
[----:B------:R-:W-:Y:S01]  /*aeb0*/  R2P PR, R7, 0x6 ;  /* 0x0000000607007804 */ /* 0x000fe20000000000 */
[C---:B--2---:R-:W-:Y:S01]  /*aec0*/  FMUL.FTZ R144, R0.reuse, R144 ;  /* 0x0000009000907220 */ /* 0x044fe20000410000 */
[----:B------:R-:W1:Y:S01]  /*aed0*/  @P4 MUFU.RCP R2, R52 ;  /* 0x0000003400024308 */ /* 0x000e620000001000 */
[C---:B------:R-:W-:Y:S01]  /*aee0*/  FMUL.FTZ R31, R0.reuse, R145 ;  /* 0x00000091001f7220 */ /* 0x040fe20000410000 */
[----:B------:R-:W-:Y:S01]  /*aef0*/  ISETP.NE.OR P3, PT, RZ, UR4, !P3 ;  /* 0x00000004ff007c0c */ /* 0x000fe2000df65670 */
[----:B------:R-:W-:Y:S01]  /*af00*/  FMUL.FTZ R152, R0, R152 ;  /* 0x0000009800987220 */ /* 0x000fe20000410000 */
[----:B------:R-:W-:Y:S01]  /*af10*/  SEL R32, R32, 0xffffffe0, !P1 ;  /* 0xffffffe020207807 */ /* 0x000fe20004800000 */
[C---:B------:R-:W-:Y:S01]  /*af20*/  FMUL.FTZ R5, R0.reuse, R153 ;  /* 0x0000009900057220 */ /* 0x040fe20000410000 */
[----:B------:R-:W-:Y:S01]  /*af30*/  FSETP.NE.FTZ.AND P1, PT, R53, RZ, PT ;  /* 0x000000ff3500720b */ /* 0x000fe20003f35000 */
[C---:B------:R-:W-:Y:S01]  /*af40*/  FMUL.FTZ R156, R0.reuse, R156 ;  /* 0x0000009c009c7220 */ /* 0x040fe20000410000 */
[----:B------:R-:W-:Y:S01]  /*af50*/  F2FP.PACK_AB R31, R31, R144 ;  /* 0x000000901f1f723e */ /* 0x000fe200000000ff */
        /* <DEDUP_REMOVED lines=16> */
[----:B------:R-:W-:Y:S01]  /*b060*/  MOV R0, 0x3f800000 ;  /* 0x3f80000000007802 */ /* 0x000fe20000000f00 */
[----:B-1----:R-:W-:Y:S01]  /*b070*/  FMUL.FTZ R140, R2, R140 ;  /* 0x0000008c028c7220 */ /* 0x002fe20000410000 */
[----:B------:R-:W-:Y:S01]  /*b080*/  F2FP.PACK_AB R14, R14, R188 ;  /* 0x000000bc0e0e723e */ /* 0x000fe200000000ff */
[----:B------:R-:W-:Y:S01]  /*b090*/  FMUL.FTZ R34, R2, R141 ;  /* 0x0000008d02227220 */ /* 0x000fe20000410000 */
[----:B------:R-:W-:Y:S01]  /*b0a0*/  F2FP.PACK_AB R10, R10, R200 ;  /* 0x000000c80a0a723e */ /* 0x000fe200000000ff */
[C---:B------:R-:W-:Y:S01]  /*b0b0*/  FMUL.FTZ R148, R2.reuse, R148 ;  /* 0x0000009402947220 */ /* 0x040fe20000410000 */
[----:B------:R-:W1:Y:S01]  /*b0c0*/  @P1 MUFU.RCP R0, R53 ;  /* 0x0000003500001308 */ /* 0x000e620000001000 */
        /* <DEDUP_REMOVED lines=35> */
[----:B------:R-:W-:Y:S01]  /*b300*/  LOP3.LUT R0, R38, 0x3ffffffc, RZ, 0xc0, !PT ;  /* 0x3ffffffc26007812 */ /* 0x000fe200078ec0ff */
[C---:B------:R-:W-:Y:S01]  /*b310*/  FMUL.FTZ R17, R2.reuse, R181 ;  /* 0x000000b502117220 */ /* 0x040fe20000410000 */
[----:B------:R-:W-:Y:S01]  /*b320*/  F2FP.PACK_AB R11, R195, R11 ;  /* 0x0000000bc30b723e */ /* 0x000fe200000000ff */
[C---:B------:R-:W-:Y:S02]  /*b330*/  FMUL.FTZ R192, R2.reuse, R192 ;  /* 0x000000c002c07220 */ /* 0x040fe40000410000 */
[C---:B------:R-:W-:Y:S01]  /*b340*/  FMUL.FTZ R12, R2.reuse, R193 ;  /* 0x000000c1020c7220 */ /* 0x040fe20000410000 */
[----:B------:R-:W-:Y:S01]  /*b350*/  F2FP.PACK_AB R17, R17, R180 ;  /* 0x000000b41111723e */ /* 0x000fe200000000ff */
[----:B------:R-:W-:-:S02]  /*b360*/  FMUL.FTZ R196, R2, R196 ;  /* 0x000000c402c47220 */ /* 0x000fc40000410000 */
[----:B------:R-:W-:Y:S01]  /*b370*/  FMUL.FTZ R8, R2, R197 ;  /* 0x000000c502087220 */ /* 0x000fe20000410000 */
[----:B------:R-:W-:Y:S01]  /*b380*/  SHF.L.U32 R2, R7, 0x6, RZ ;  /* 0x0000000607027819 */ /* 0x000fe200000006ff */
[----:B------:R-:W-:Y:S01]  /*b390*/  IMAD.IADD R0, R55, 0x1, -R0 ;  /* 0x0000000137007824 */ /* 0x000fe200078e0a00 */
[----:B------:R-:W-:Y:S01]  /*b3a0*/  F2FP.PACK_AB R12, R12, R192 ;  /* 0x000000c00c0c723e */ /* 0x000fe200000000ff */
[----:B------:R-:W-:Y:S01]  /*b3b0*/  FMUL.FTZ R146, R4, R146 ;  /* 0x0000009204927220 */ /* 0x000fe20000410000 */
[----:B------:R-:W-:Y:S01]  /*b3c0*/  LOP3.LUT R2, R2, 0x1c0, RZ, 0xc0, !PT ;  /* 0x000001c002027812 */ /* 0x000fe200078ec0ff */
[C---:B------:R-:W-:Y:S01]  /*b3d0*/  FMUL.FTZ R30, R4.reuse, R147 ;  /* 0x00000093041e7220 */ /* 0x040fe20000410000 */
[----:B------:R-:W-:Y:S01]  /*b3e0*/  LEA R0, R27, R0, 0x9 ;  /* 0x000000001b007211 */ /* 0x000fe200078e48ff */
[----:B------:R-:W-:Y:S01]  /*b3f0*/  FMUL.FTZ R154, R4, R154 ;  /* 0x0000009a049a7220 */ /* 0x000fe20000410000 */
[----:B------:R-:W-:Y:S01]  /*b400*/  LEA.HI R2, R2, R2, RZ, 0x1d ;  /* 0x0000000202027211 */ /* 0x000fe200078fe8ff */
[----:B------:R-:W-:Y:S01]  /*b410*/  FMUL.FTZ R6, R4, R155 ;  /* 0x0000009b04067220 */ /* 0x000fe20000410000 */
[----:B------:R-:W-:Y:S01]  /*b420*/  F2FP.PACK_AB R30, R30, R146 ;  /* 0x000000921e1e723e */ /* 0x000fe200000000ff */
[----:B------:R-:W-:Y:S01]  /*b430*/  FMUL.FTZ R158, R4, R158 ;  /* 0x0000009e049e7220 */ /* 0x000fe20000410000 */
[----:B------:R-:W-:Y:S01]  /*b440*/  LEA R0, R0, R2, 0x1 ;  /* 0x0000000200007211 */ /* 0x000fe200078e08ff */
[----:B------:R-:W-:Y:S01]  /*b450*/  FMUL.FTZ R26, R4, R159 ;  /* 0x0000009f041a7220 */ /* 0x000fe20000410000 */
[----:B------:R-:W-:Y:S01]  /*b460*/  F2FP.PACK_AB R6, R6, R154 ;  /* 0x0000009a0606723e */ /* 0x000fe200000000ff */
[----:B------:R-:W-:Y:S01]  /*b470*/  FMUL.FTZ R170, R4, R170 ;  /* 0x000000aa04aa7220 */ /* 0x000fe20000410000 */
[----:B------:R-:W-:Y:S01]  /*b480*/  SHF.L.U32 R2, R0, 0x1, RZ ;  /* 0x0000000100027819 */ /* 0x000fe200000006ff */
[----:B------:R-:W-:Y:S01]  /*b490*/  FMUL.FTZ R19, R4, R171 ;  /* 0x000000ab04137220 */ /* 0x000fe20000410000 */
[----:B------:R-:W-:Y:S01]  /*b4a0*/  F2FP.PACK_AB R26, R26, R158 ;  /* 0x0000009e1a1a723e */ /* 0x000fe200000000ff */
[----:B------:R-:W-:Y:S01]  /*b4b0*/  FMUL.FTZ R174, R4, R174 ;  /* 0x000000ae04ae7220 */ /* 0x000fe20000410000 */
[----:B------:R-:W-:Y:S01]  /*b4c0*/  IADD3 R0, R2, 0x40, RZ ;  /* 0x0000004002007810 */ /* 0x000fe20007ffe0ff */
[C---:B------:R-:W-:Y:S01]  /*b4d0*/  FMUL.FTZ R24, R4.reuse, R175 ;  /* 0x000000af04187220 */ /* 0x040fe20000410000 */
[----:B------:R-:W-:Y:S01]  /*b4e0*/  STS [R2], R31 ;  /* 0x0000001f02007388 */ /* 0x000fe20000000800 */
[----:B------:R-:W-:Y:S01]  /*b4f0*/  FMUL.FTZ R186, R4, R186 ;  /* 0x000000ba04ba7220 */ /* 0x000fe20000410000 */
[----:B------:R-:W-:Y:S01]  /*b500*/  @P2 IADD3 R0, R2, -0x40, RZ ;  /* 0xffffffc002002810 */ /* 0x000fe20007ffe0ff */
[C---:B------:R-:W-:Y:S01]  /*b510*/  FMUL.FTZ R15, R4.reuse, R187 ;  /* 0x000000bb040f7220 */ /* 0x040fe20000410000 */
[----:B------:R-:W-:Y:S01]  /*b520*/  STS [R2+0x400], R30 ;  /* 0x0004001e02007388 */ /* 0x000fe20000000800 */
[C---:B------:R-:W-:Y:S01]  /*b530*/  FMUL.FTZ R190, R4.reuse, R190 ;  /* 0x000000be04be7220 */ /* 0x040fe20000410000 */
[----:B------:R-:W-:Y:S01]  /*b540*/  F2FP.PACK_AB R19, R19, R170 ;  /* 0x000000aa1313723e */ /* 0x000fe200000000ff */
[----:B------:R-:W-:Y:S01]  /*b550*/  FMUL.FTZ R13, R4, R191 ;  /* 0x000000bf040d7220 */ /* 0x000fe20000410000 */
[----:B------:R-:W-:Y:S01]  /*b560*/  F2FP.PACK_AB R24, R24, R174 ;  /* 0x000000ae1818723e */ /* 0x000fe200000000ff */
[C---:B------:R-:W-:Y:S01]  /*b570*/  FMUL.FTZ R202, R4.reuse, R202 ;  /* 0x000000ca04ca7220 */ /* 0x040fe20000410000 */
[----:B------:R-:W-:Y:S01]  /*b580*/  F2FP.PACK_AB R15, R15, R186 ;  /* 0x000000ba0f0f723e */ /* 0x000fe200000000ff */
[----:B------:R-:W-:Y:S01]  /*b590*/  FMUL.FTZ R9, R4, R203 ;  /* 0x000000cb04097220 */ /* 0x000fe20000410000 */
[----:B------:R-:W-:Y:S01]  /*b5a0*/  F2FP.PACK_AB R13, R13, R190 ;  /* 0x000000be0d0d723e */ /* 0x000fe200000000ff */
[----:B------:R-:W-:Y:S01]  /*b5b0*/  IMAD.IADD R4, R2, 0x1, R35 ;  /* 0x0000000102047824 */ /* 0x000fe200078e0223 */
[----:B------:R-:W-:-:S02]  /*b5c0*/  F2FP.PACK_AB R8, R8, R196 ;  /* 0x000000c40808723e */ /* 0x000fc400000000ff */
[----:B------:R-:W-:Y:S02]  /*b5d0*/  F2FP.PACK_AB R9, R9, R202 ;  /* 0x000000ca0909723e */ /* 0x000fe400000000ff */
[----:B------:R1:W-:Y:S01]  /*b5e0*/  STS [R4+0x400], R6 ;  /* 0x0004000604007388 */ /* 0x0003e20000000800 */
[----:B------:R-:W-:-:S03]  /*b5f0*/  F2FP.PACK_AB R7, R199, R198 ;  /* 0x000000c6c707723e */ /* 0x000fc600000000ff */
[----:B------:R2:W-:Y:S04]  /*b600*/  STS [R4], R5 ;  /* 0x0000000504007388 */ /* 0x0005e80000000800 */
[----:B------:R-:W-:Y:S04]  /*b610*/  STS [R2+0x2000], R34 ;  /* 0x0020002202007388 */ /* 0x000fe80000000800 */
[----:B------:R3:W-:Y:S04]  /*b620*/  STS [R2+0x2400], R142 ;  /* 0x0024008e02007388 */ /* 0x0007e80000000800 */
[----:B------:R-:W-:Y:S04]  /*b630*/  STS [R4+0x2000], R33 ;  /* 0x0020002104007388 */ /* 0x000fe80000000800 */
[----:B------:R4:W-:Y:S01]  /*b640*/  STS [R4+0x2400], R150 ;  /* 0x0024009604007388 */ /* 0x0009e20000000800 */
[----:B-1----:R-:W-:-:S02]  /*b650*/  IADD3 R6, R2, R32, RZ ;  /* 0x0000002002067210 */ /* 0x002fc40007ffe0ff */
[----:B--2---:R-:W-:-:S03]  /*b660*/  IADD3 R5, R4, R32, RZ ;  /* 0x0000002004057210 */ /* 0x004fc60007ffe0ff */
[----:B------:R-:W-:Y:S04]  /*b670*/  STS [R6], R28 ;  /* 0x0000001c06007388 */ /* 0x000fe80000000800 */
[----:B------:R-:W-:Y:S01]  /*b680*/  STS [R6+0x400], R26 ;  /* 0x0004001a06007388 */ /* 0x000fe20000000800 */
[----:B---3--:R-:W-:-:S03]  /*b690*/  IADD3 R2, R0, 0x400, RZ ;  /* 0x0000040000027810 */ /* 0x008fc60007ffe0ff */
[----:B------:R-:W-:Y:S04]  /*b6a0*/  STS [R5], R20 ;  /* 0x0000001405007388 */ /* 0x000fe80000000800 */
[----:B------:R1:W-:Y:S01]  /*b6b0*/  STS [R5+0x400], R19 ;  /* 0x0004001305007388 */ /* 0x0003e20000000800 */
[----:B----4-:R-:W-:-:S03]  /*b6c0*/  IMAD.IADD R4, R32, 0x1, R0 ;  /* 0x0000000120047824 */ /* 0x010fc600078e0200 */
[----:B------:R-:W-:Y:S04]  /*b6d0*/  STS [R6+0x2000], R29 ;  /* 0x0020001d06007388 */ /* 0x000fe80000000800 */
[----:B------:R2:W-:Y:S04]  /*b6e0*/  STS [R6+0x2400], R162 ;  /* 0x002400a206007388 */ /* 0x0005e80000000800 */
[----:B------:R-:W-:Y:S04]  /*b6f0*/  STS [R5+0x2000], R22 ;  /* 0x0020001605007388 */ /* 0x000fe80000000800 */
[----:B------:R-:W-:Y:S04]  /*b700*/  STS [R5+0x2400], R166 ;  /* 0x002400a605007388 */ /* 0x000fe80000000800 */
[----:B------:R-:W-:Y:S04]  /*b710*/  STS [R0], R25 ;  /* 0x0000001900007388 */ /* 0x000fe80000000800 */
[----:B------:R-:W-:Y:S04]  /*b720*/  STS [R0+0x400], R24 ;  /* 0x0004001800007388 */ /* 0x000fe80000000800 */
[----:B-1----:R-:W1:Y:S01]  /*b730*/  S2R R19, SR_TID.X ;  /* 0x0000000000137919 */ /* 0x002e620000002100 */
[----:B--2---:R-:W-:-:S02]  /*b740*/  IADD3 R6, R35, R2, R32 ;  /* 0x0000000223067210 */ /* 0x004fc40007ffe020 */
[----:B------:R-:W-:-:S05]  /*b750*/  IADD3 R2, R35, R0, RZ ;  /* 0x0000000023027210 */ /* 0x000fca0007ffe0ff */
[----:B------:R-:W-:Y:S04]  /*b760*/  STS [R2], R18 ;  /* 0x0000001202007388 */ /* 0x000fe80000000800 */
[----:B------:R2:W-:Y:S04]  /*b770*/  STS [R2+0x400], R15 ;  /* 0x0004000f02007388 */ /* 0x0005e80000000800 */
[----:B------:R-:W-:Y:S04]  /*b780*/  STS [R0+0x2000], R23 ;  /* 0x0020001700007388 */ /* 0x000fe80000000800 */
[----:B------:R3:W-:Y:S04]  /*b790*/  STS [R0+0x2400], R21 ;  /* 0x0024001500007388 */ /* 0x0007e80000000800 */
[----:B------:R4:W-:Y:S04]  /*b7a0*/  STS [R2+0x2000], R17 ;  /* 0x0020001102007388 */ /* 0x0009e80000000800 */
[----:B------:R1:W-:Y:S04]  /*b7b0*/  STS [R2+0x2400], R16 ;  /* 0x0024001002007388 */ /* 0x0003e80000000800 */
[----:B------:R1:W-:Y:S04]  /*b7c0*/  STS [R4], R14 ;  /* 0x0000000e04007388 */ /* 0x0003e80000000800 */
[----:B------:R1:W-:Y:S01]  /*b7d0*/  STS [R4+0x400], R13 ;  /* 0x0004000d04007388 */ /* 0x0003e20000000800 */
[----:B--2---:R-:W-:-:S03]  /*b7e0*/  MOV R15, 0x7f800000 ;  /* 0x7f800000000f7802 */ /* 0x004fc60000000f00 */
[----:B------:R-:W2:Y:S04]  /*b7f0*/  S2R R24, SR_CTAID.Y ;  /* 0x0000000000187919 */ /* 0x000ea80000002600 */
[----:B------:R-:W2:Y:S01]  /*b800*/  S2R R18, SR_CTAID.X ;  /* 0x0000000000127919 */ /* 0x000ea20000002500 */
[----:B---3--:R-:W-:-:S03]  /*b810*/  IADD3 R0, R32, R2, RZ ;  /* 0x0000000220007210 */ /* 0x008fc60007ffe0ff */
[----:B------:R-:W3:Y:S01]  /*b820*/  S2R R25, SR_CTAID.Z ;  /* 0x0000000000197919 */ /* 0x000ee20000002700 */
[----:B----4-:R-:W-:-:S03]  /*b830*/  MOV R17, 0x7f800000 ;  /* 0x7f80000000117802 */ /* 0x010fc60000000f00 */
[----:B------:R4:W-:Y:S01]  /*b840*/  STS [R0], R10 ;  /* 0x0000000a00007388 */ /* 0x0009e20000000800 */
[----:B-1----:R-:W-:Y:S01]  /*b850*/  SHF.R.S32.HI R2, RZ, 0x1f, R19 ;  /* 0x0000001fff027819 */ /* 0x002fe20000011413 */
[----:B------:R-:W-:Y:S02]  /*b860*/  IMAD.MOV.U32 R16, RZ, RZ, 0x7f800000 ;  /* 0x7f800000ff107424 */ /* 0x000fe400078e00ff */
[----:B------:R-:W-:Y:S01]  /*b870*/  STS [R6], R9 ;  /* 0x0000000906007388 */ /* 0x000fe20000000800 */
[----:B------:R-:W-:Y:S02]  /*b880*/  LEA.HI R2, R2, R19, RZ, 0x5 ;  /* 0x0000001302027211 */ /* 0x000fe400078f28ff */
[----:B------:R-:W-:Y:S01]  /*b890*/  MOV R14, 0x7f800000 ;  /* 0x7f800000000e7802 */ /* 0x000fe20000000f00 */
[----:B------:R-:W-:Y:S01]  /*b8a0*/  STS [R4+0x2000], R12 ;  /* 0x0020000c04007388 */ /* 0x000fe20000000800 */
[----:B------:R-:W-:-:S03]  /*b8b0*/  LOP3.LUT R2, R2, 0xffffffe0, RZ, 0xc0, !PT ;  /* 0xffffffe002027812 */ /* 0x000fc600078ec0ff */
[----:B------:R1:W-:Y:S01]  /*b8c0*/  STS [R4+0x2400], R11 ;  /* 0x0024000b04007388 */ /* 0x0003e20000000800 */
[----:B--2---:R-:W-:-:S03]  /*b8d0*/  @!P3 IMAD R13, R24, c[0x0][0x214], RZ ;  /* 0x00008500180dba24 */ /* 0x004fc600078e02ff */
[----:B------:R2:W-:Y:S04]  /*b8e0*/  STS [R0+0x2000], R8 ;  /* 0x0020000800007388 */ /* 0x0005e80000000800 */
[----:B------:R3:W-:Y:S04]  /*b8f0*/  STS [R6+0x2000], R7 ;  /* 0x0020000706007388 */ /* 0x0007e80000000800 */
[----:B------:R-:W-:Y:S06]  /*b900*/  BAR.SYNC.DEFER_BLOCKING 0x0 ;  /* 0x0000000000007b1d */ /* 0x000fec0000010000 */
[----:B----4-:R-:W4:Y:S01]  /*b910*/  @P5 MUFU.LG2 R10, R37 ;  /* 0x00000025000a5308 */ /* 0x010f220000000c00 */
[----:B-1----:R-:W-:-:S07]  /*b920*/  CS2R R4, SRZ ;  /* 0x0000000000047805 */ /* 0x002fce000001ff00 */
[----:B------:R-:W1:Y:S01]  /*b930*/  @P4 MUFU.LG2 R12, R52 ;  /* 0x00000034000c4308 */ /* 0x000e620000000c00 */
[----:B------:R-:W-:Y:S02]  /*b940*/  @!P3 SHF.R.S32.HI R5, RZ, 0x1f, R13 ;  /* 0x0000001fff05b819 */ /* 0x000fe4000001140d */
[----:B--2---:R-:W-:Y:S01]  /*b950*/  @P0 MOV R0, 0x1 ;  /* 0x0000000100000802 */ /* 0x004fe20000000f00 */
[----:B------:R-:W-:Y:S01]  /*b960*/  @!P0 IMAD R0, R54, c[0x0][0x1c0], RZ ;  /* 0x0000700036008a24 */ /* 0x000fe200078e02ff */
[----:B------:R-:W-:Y:S01]  /*b970*/  @!P3 MOV R4, R13 ;  /* 0x0000000d0004b202 */ /* 0x000fe20000000f00 */
[----:B---3--:R-:W-:Y:S02]  /*b980*/  @P0 IMAD.MOV.U32 R7, RZ, RZ, c[0x0][0x210] ;  /* 0x00008400ff070624 */ /* 0x008fe400078e00ff */
[----:B------:R-:W2:Y:S01]  /*b990*/  @P6 MUFU.LG2 R8, R36 ;  /* 0x0000002400086308 */ /* 0x000ea20000000c00 */
[----:B------:R-:W-:Y:S01]  /*b9a0*/  IMAD R0, R24, R0, RZ ;  /* 0x0000000018007224 */ /* 0x000fe200078e02ff */
[----:B-----5:R3:W3:Y:S01]  /*b9b0*/  LDS.128 R28, [R246] ;  /* 0x00000000f61c7984 */ /* 0x0206e20000000c00 */
[----:B------:R-:W-:Y:S01]  /*b9c0*/  @!P0 MOV R7, 0x1 ;  /* 0x0000000100078802 */ /* 0x000fe20000000f00 */
[----:B----4-:R-:W-:Y:S01]  /*b9d0*/  @P5 FMUL.FTZ R10, R10, 0.69314718246459960938 ;  /* 0x3f3172180a0a5820 */ /* 0x010fe20000410000 */
[----:B------:R-:W-:Y:S01]  /*b9e0*/  IADD3 R6, -R2, R19, RZ ;  /* 0x0000001302067210 */ /* 0x000fe20007ffe1ff */
[----:B------:R4:W3:Y:S01]  /*b9f0*/  LDS.128 R20, [R246+0x800] ;  /* 0x00080000f6147984 */ /* 0x0008e20000000c00 */
[----:B------:R-:W-:Y:S01]  /*ba00*/  SEL R9, R0, RZ, P3 ;  /* 0x000000ff00097207 */ /* 0x000fe20001800000 */
[----:B------:R-:W4:Y:S01]  /*ba10*/  @P1 MUFU.LG2 R11, R53 ;  /* 0x00000035000b1308 */ /* 0x000f220000000c00 */
[----:B------:R-:W-:Y:S01]  /*ba20*/  LOP3.LUT P3, RZ, R6, 0x3, RZ, 0xc0, !PT ;  /* 0x0000000306ff7812 */ /* 0x000fe2000786c0ff */
[----:B------:R3:W3:Y:S01]  /*ba30*/  LDS.128 R32, [R246+0x1000] ;  /* 0x00100000f6207984 */ /* 0x0006e20000000c00 */
[----:B------:R-:W-:-:S02]  /*ba40*/  IMAD R0, R18, R7, RZ ;  /* 0x0000000712007224 */ /* 0x000fc400078e02ff */
[----:B------:R-:W-:Y:S01]  /*ba50*/  IMAD R2, R25, R54, R9 ;  /* 0x0000003619027224 */ /* 0x000fe200078e0209 */
[----:B------:R3:W3:Y:S01]  /*ba60*/  LDS.128 R48, [R246+0x1800] ;  /* 0x00180000f6307984 */ /* 0x0006e20000000c00 */
[----:B-1----:R-:W-:Y:S01]  /*ba70*/  @P4 FMUL.FTZ R9, R12, 0.69314718246459960938 ;  /* 0x3f3172180c094820 */ /* 0x002fe20000410000 */
[----:B------:R-:W-:Y:S01]  /*ba80*/  SHF.L.U32 R0, R0, 0x7, RZ ;  /* 0x0000000700007819 */ /* 0x000fe200000006ff */
[----:B--2---:R-:W-:Y:S01]  /*ba90*/  @P6 FMUL.FTZ R8, R8, 0.69314718246459960938 ;  /* 0x3f31721808086820 */ /* 0x004fe20000410000 */
[----:B------:R1:W2:Y:S01]  /*baa0*/  LDS.128 R44, [R246+0x2000] ;  /* 0x00200000f62c7984 */ /* 0x0002a20000000c00 */
[----:B------:R-:W-:Y:S01]  /*bab0*/  @P5 FFMA.FTZ R16, R135, c[0x0][0x238], R10 ;  /* 0x00008e0087105a23 */ /* 0x000fe2000001000a */
[----:B------:R-:W-:Y:S01]  /*bac0*/  IADD3 R13, P2, P0, R0, R4, R2 ;  /* 0x00000004000d7210 */ /* 0x000fe2000785e002 */
[----:B------:R-:W-:Y:S01]  /*bad0*/  @P6 FFMA.FTZ R17, R136, c[0x0][0x238], R8 ;  /* 0x00008e0088116a23 */ /* 0x000fe20000010008 */
[----:B------:R1:W1:Y:S01]  /*bae0*/  LDS.128 R40, [R246+0x2800] ;  /* 0x00280000f6287984 */ /* 0x0002620000000c00 */
[----:B------:R-:W-:Y:S01]  /*baf0*/  SHF.R.S32.HI R0, RZ, 0x1f, R0 ;  /* 0x0000001fff007819 */ /* 0x000fe20000011400 */
[----:B----4-:R-:W-:Y:S01]  /*bb00*/  @P1 FMUL.FTZ R8, R11, 0.69314718246459960938 ;  /* 0x3f3172180b081820 */ /* 0x010fe20000410000 */
[----:B------:R-:W-:Y:S01]  /*bb10*/  SHF.R.S32.HI R2, RZ, 0x1f, R2 ;  /* 0x0000001fff027819 */ /* 0x000fe20000011402 */
[----:B------:R4:W1:Y:S01]  /*bb20*/  LDS.128 R36, [R246+0x3000] ;  /* 0x00300000f6247984 */ /* 0x0008620000000c00 */
[----:B------:R-:W-:-:S02]  /*bb30*/  @P4 FFMA.FTZ R14, R134, c[0x0][0x238], R9 ;  /* 0x00008e00860e4a23 */ /* 0x000fc40000010009 */
[----:B------:R-:W-:Y:S01]  /*bb40*/  @P1 FFMA.FTZ R15, R3, c[0x0][0x238], R8 ;  /* 0x00008e00030f1a23 */ /* 0x000fe20000010008 */
[----:B------:R-:W1:Y:S01]  /*bb50*/  LDS.128 R244, [R246+0x3800] ;  /* 0x00380000f6f47984 */ /* 0x000e620000000c00 */
[----:B------:R-:W-:Y:S01]  /*bb60*/  IADD3.X R11, R0, R5, R2, P2, P0 ;  /* 0x00000005000b7210 */ /* 0x000fe200017e0402 */
[----:B------:R-:W-:Y:S05]  /*bb70*/  @P3 BRA `(.L_x_92) ;  /* 0x0000029000003947 */ /* 0x000fea0003800000 */
[----:B------:R-:W-:Y:S01]  /*bb80*/  SHF.R.S32.HI R0, RZ, 0x1f, R27 ;  /* 0x0000001fff007819 */ /* 0x000fe2000001141b */
[----:B------:R-:W-:Y:S01]  /*bb90*/  IMAD.MOV.U32 R5, RZ, RZ, c[0x0][0x214] ;  /* 0x00008500ff057624 */ /* 0x000fe200078e00ff */
[----:B------:R-:W-:Y:S02]  /*bba0*/  SHF.R.S32.HI R3, RZ, 0x1f, R6 ;  /* 0x0000001fff037819 */ /* 0x000fe40000011406 */
[----:B------:R-:W-:Y:S01]  /*bbb0*/  LEA.HI R2, R0, R27, RZ, 0x2 ;  /* 0x0000001b00027211 */ /* 0x000fe200078f10ff */
[----:B------:R-:W-:Y:S01]  /*bbc0*/  IMAD R5, R18, -0x80, R5 ;  /* 0xffffff8012057824 */ /* 0x000fe200078e0205 */
[----:B------:R-:W-:Y:S02]  /*bbd0*/  LEA.HI R0, R3, R6, RZ, 0x2 ;  /* 0x0000000603007211 */ /* 0x000fe400078f10ff */
[----:B------:R-:W-:-:S02]  /*bbe0*/  LOP3.LUT R2, R2, 0xffffffc, RZ, 0xc0, !PT ;  /* 0x0ffffffc02027812 */ /* 0x000fc400078ec0ff */
        /* <DEDUP_REMOVED lines=34> */
.L_x_92:
[----:B------:R-:W-:Y:S05]  /*be10*/  BSYNC B0 ;  /* 0x0000000000007941 */ /* 0x000fea0003800000 */
.L_x_91:
[----:B------:R-:W-:Y:S01]  /*be20*/  LEA.HI R0, R56, R55, RZ, 0x3 ;  /* 0x0000003738007211 */ /* 0x000fe200078f18ff */
[----:B------:R-:W-:Y:S01]  /*be30*/  ULDC.64 UR4, c[0x0][0x1e8] ;  /* 0x00007a0000047ab9 */ /* 0x000fe20000000a00 */
[----:B----4-:R-:W-:Y:S01]  /*be40*/  SHF.R.S32.HI R5, RZ, 0x1f, R24 ;  /* 0x0000001fff057819 */ /* 0x010fe20000011418 */
[----:B------:R-:W-:Y:S01]  /*be50*/  USHF.L.U32 UR7, UR4, 0x5, URZ ;  /* 0x0000000504077899 */ /* 0x000fe2000800063f */
[----:B------:R-:W-:Y:S01]  /*be60*/  LOP3.LUT R2, R0, 0xfffffff8, RZ, 0xc0, !PT ;  /* 0xfffffff800027812 */ /* 0x000fe200078ec0ff */
[----:B------:R-:W-:Y:S01]  /*be70*/  UMOV UR6, 0x5 ;  /* 0x0000000500067882 */ /* 0x000fe20000000000 */
[----:B------:R-:W-:Y:S01]  /*be80*/  SHF.R.S32.HI R6, RZ, 0x1f, R25 ;  /* 0x0000001fff067819 */ /* 0x000fe20000011419 */
[----:B------:R-:W-:Y:S01]  /*be90*/  IMAD R5, R5, c[0x0][0x1e0], RZ ;  /* 0x0000780005057a24 */ /* 0x000fe200078e02ff */
[----:B------:R-:W-:Y:S01]  /*bea0*/  SHF.R.S32.HI R4, RZ, 0x3, R0 ;  /* 0x00000003ff047819 */ /* 0x000fe20000011400 */
[----:B------:R-:W-:Y:S01]  /*beb0*/  IMAD.IADD R2, R55, 0x1, -R2 ;  /* 0x0000000137027824 */ /* 0x000fe200078e0a02 */
[----:B------:R-:W-:Y:S01]  /*bec0*/  USHF.L.U64.HI UR5, UR4, UR6, UR5 ;  /* 0x0000000604057299 */ /* 0x000fe20008010205 */
[----:B------:R-:W-:Y:S01]  /*bed0*/  IMAD R0, R24, c[0x0][0x1e4], R5 ;  /* 0x0000790018007a24 */ /* 0x000fe200078e0205 */
[----:B------:R-:W-:Y:S01]  /*bee0*/  SHF.R.S32.HI R5, RZ, 0x1f, R4 ;  /* 0x0000001fff057819 */ /* 0x000fe20000011404 */
[----:B------:R-:W-:-:S02]  /*bef0*/  IMAD.SHL.U32 R2, R2, 0x8, RZ ;  /* 0x0000000802027824 */ /* 0x000fc400078e00ff */
[----:B------:R-:W-:Y:S02]  /*bf00*/  IMAD R6, R6, c[0x0][0x1f0], RZ ;  /* 0x00007c0006067a24 */ /* 0x000fe400078e02ff */
[----:B------:R-:W-:Y:S01]  /*bf10*/  IMAD.WIDE R4, R18, 0x80, R4 ;  /* 0x0000008012047825 */ /* 0x000fe200078e0204 */
[----:B------:R-:W-:-:S03]  /*bf20*/  SHF.R.S32.HI R3, RZ, 0x1f, R2 ;  /* 0x0000001fff037819 */ /* 0x000fc60000011402 */
[----:B------:R-:W-:Y:S02]  /*bf30*/  IMAD R6, R25, c[0x0][0x1f4], R6 ;  /* 0x00007d0019067a24 */ /* 0x000fe400078e0206 */
[----:B------:R-:W-:-:S04]  /*bf40*/  IMAD.WIDE.U32 R2, R24, c[0x0][0x1e0], R2 ;  /* 0x0000780018027a25 */ /* 0x000fc800078e0002 */
[----:B------:R-:W-:Y:S02]  /*bf50*/  IMAD.IADD R3, R3, 0x1, R0 ;  /* 0x0000000103037824 */ /* 0x000fe400078e0200 */
[----:B------:R-:W-:Y:S02]  /*bf60*/  IMAD R0, R5, c[0x0][0x1e8], RZ ;  /* 0x00007a0005007a24 */ /* 0x000fe400078e02ff */
[----:B------:R-:W-:-:S04]  /*bf70*/  IMAD.WIDE.U32 R2, R25, c[0x0][0x1f0], R2 ;  /* 0x00007c0019027a25 */ /* 0x000fc800078e0002 */
[----:B------:R-:W-:Y:S02]  /*bf80*/  IMAD.IADD R3, R3, 0x1, R6 ;  /* 0x0000000103037824 */ /* 0x000fe400078e0206 */
[C---:B------:R-:W-:Y:S02]  /*bf90*/  IMAD R0, R4.reuse, c[0x0][0x1ec], R0 ;  /* 0x00007b0004007a24 */ /* 0x040fe400078e0200 */
[----:B------:R-:W-:-:S04]  /*bfa0*/  IMAD.WIDE.U32 R2, R4, c[0x0][0x1e8], R2 ;  /* 0x00007a0004027a25 */ /* 0x000fc800078e0002 */
[----:B------:R-:W-:Y:S01]  /*bfb0*/  IMAD.IADD R0, R3, 0x1, R0 ;  /* 0x0000000103007824 */ /* 0x000fe200078e0200 */
[----:B------:R-:W-:-:S04]  /*bfc0*/  LEA R12, P0, R2, c[0x0][0x1d0], 0x1 ;  /* 0x00007400020c7a11 */ /* 0x000fc800078008ff */
[----:B------:R-:W-:Y:S02]  /*bfd0*/  LEA.HI.X R13, R2, c[0x0][0x1d4], R0, 0x1, P0 ;  /* 0x00007500020d7a11 */ /* 0x000fe400000f0c00 */
[----:B------:R-:W-:-:S03]  /*bfe0*/  IADD3 R2, P0, R12, UR7, RZ ;  /* 0x000000070c027c10 */ /* 0x000fc6000ff1e0ff */
[----:B---3--:R-:W-:Y:S01]  /*bff0*/  STG.E.128 [R12.64], R28 ;  /* 0x0000001c0c007986 */ /* 0x008fe2000c101d08 */
[----:B------:R-:W-:Y:S02]  /*c000*/  IADD3.X R3, R13, UR5, RZ, P0, !PT ;  /* 0x000000050d037c10 */ /* 0x000fe400087fe4ff */
[----:B------:R-:W-:-:S03]  /*c010*/  IADD3 R10, P0, R2, UR7, RZ ;  /* 0x00000007020a7c10 */ /* 0x000fc6000ff1e0ff */
[----:B------:R3:W-:Y:S01]  /*c020*/  STG.E.128 [R2.64], R20 ;  /* 0x0000001402007986 */ /* 0x0007e2000c101d08 */
[----:B------:R-:W-:Y:S02]  /*c030*/  IADD3.X R11, R3, UR5, RZ, P0, !PT ;  /* 0x00000005030b7c10 */ /* 0x000fe400087fe4ff */
[----:B------:R-:W-:-:S03]  /*c040*/  IADD3 R8, P0, R10, UR7, RZ ;  /* 0x000000070a087c10 */ /* 0x000fc6000ff1e0ff */
[----:B------:R4:W-:Y:S01]  /*c050*/  STG.E.128 [R10.64], R32 ;  /* 0x000000200a007986 */ /* 0x0009e2000c101d08 */
[----:B------:R-:W-:Y:S02]  /*c060*/  IADD3.X R9, R11, UR5, RZ, P0, !PT ;  /* 0x000000050b097c10 */ /* 0x000fe400087fe4ff */
[----:B------:R-:W-:-:S03]  /*c070*/  IADD3 R6, P0, R8, UR7, RZ ;  /* 0x0000000708067c10 */ /* 0x000fc6000ff1e0ff */
[----:B------:R-:W-:Y:S01]  /*c080*/  STG.E.128 [R8.64], R48 ;  /* 0x0000003008007986 */ /* 0x000fe2000c101d08 */
[----:B------:R-:W-:Y:S02]  /*c090*/  IADD3.X R7, R9, UR5, RZ, P0, !PT ;  /* 0x0000000509077c10 */ /* 0x000fe400087fe4ff */
[----:B------:R-:W-:-:S03]  /*c0a0*/  IADD3 R4, P0, R6, UR7, RZ ;  /* 0x0000000706047c10 */ /* 0x000fc6000ff1e0ff */
[----:B--2---:R-:W-:Y:S01]  /*c0b0*/  STG.E.128 [R6.64], R44 ;  /* 0x0000002c06007986 */ /* 0x004fe2000c101d08 */
[----:B------:R-:W-:-:S05]  /*c0c0*/  IADD3.X R5, R7, UR5, RZ, P0, !PT ;  /* 0x0000000507057c10 */ /* 0x000fca00087fe4ff */
[----:B-1----:R-:W-:Y:S01]  /*c0d0*/  STG.E.128 [R4.64], R40 ;  /* 0x0000002804007986 */ /* 0x002fe2000c101d08 */
[----:B---3--:R-:W-:-:S04]  /*c0e0*/  IADD3 R2, P0, R4, UR7, RZ ;  /* 0x0000000704027c10 */ /* 0x008fc8000ff1e0ff */
[----:B------:R-:W-:Y:S02]  /*c0f0*/  IADD3.X R3, R5, UR5, RZ, P0, !PT ;  /* 0x0000000505037c10 */ /* 0x000fe400087fe4ff */
[----:B----4-:R-:W-:-:S03]  /*c100*/  IADD3 R10, P0, R2, UR7, RZ ;  /* 0x00000007020a7c10 */ /* 0x010fc6000ff1e0ff */
[----:B------:R-:W-:Y:S01]  /*c110*/  STG.E.128 [R2.64], R36 ;  /* 0x0000002402007986 */ /* 0x000fe2000c101d08 */
[----:B------:R-:W-:-:S05]  /*c120*/  IADD3.X R11, R3, UR5, RZ, P0, !PT ;  /* 0x00000005030b7c10 */ /* 0x000fca00087fe4ff */
[----:B------:R-:W-:Y:S01]  /*c130*/  STG.E.128 [R10.64], R244 ;  /* 0x000000f40a007986 */ /* 0x000fe2000c101d08 */
[----:B------:R-:W-:Y:S05]  /*c140*/  EXIT ;  /* 0x000000000000794d */ /* 0x000fea0003800000 */
.L_x_93:
        /* <DEDUP_REMOVED lines=11> */
.L_x_2114:


//--------------------- .text._ZN5flash16flash_fwd_kernelI23Flash_fwd_kernel_traitsILi64ELi128ELi128ELi4ELb0ELb0EN7cutlass6half_tE19Flash_kernel_traitsILi64ELi128ELi128ELi4ES3_EELb0ELb0ELb0ELb0ELb1ELb1ELb1ELb0EEEvNS_16Flash_fwd_paramsE --------------------------
	.section	.text._ZN5flash16flash_fwd_kernelI23Flash_fwd_kernel_traitsILi64ELi128ELi128ELi4ELb0ELb0EN7cutlass6half_tE19Flash_kernel_traitsILi64ELi128ELi128ELi4ES3_EELb0ELb0ELb0ELb0ELb1ELb1ELb1ELb0EEEvNS_16Flash_fwd_paramsE,"ax",@progbits
	.sectioninfo	@"SHI_REGISTERS=255"
	.align	128
        .global         _ZN5flash16flash_fwd_kernelI23Flash_fwd_kernel_traitsILi64ELi128ELi128ELi4ELb0ELb0EN7cutlass6half_tE19Flash_kernel_traitsILi64ELi128ELi128ELi4ES3_EELb0ELb0ELb0ELb0ELb1ELb1ELb1ELb0EEEvNS_16Flash_fwd_paramsE
        .type           _ZN5flash16flash_fwd_kernelI23Flash_fwd_kernel_traitsILi64ELi128ELi128ELi4ELb0ELb0EN7cutlass6half_tE19Flash_kernel_traitsILi64ELi128ELi128ELi4ES3_EELb0ELb0ELb0ELb0ELb1ELb1ELb1ELb0EEEvNS_16Flash_fwd_paramsE,@function
        .size           _ZN5flash16flash_fwd_kernelI23Flash_fwd_kernel_traitsILi64ELi128ELi128ELi4ELb0ELb0EN7cutlass6half_tE19Flash_kernel_traitsILi64ELi128ELi128ELi4ES3_EELb0ELb0ELb0ELb0ELb1ELb1ELb1ELb0EEEvNS_16Flash_fwd_paramsE,(.L_x_2115 - _ZN5flash16flash_fwd_kernelI23Flash_fwd_kernel_traitsILi64ELi128ELi128ELi4ELb0ELb0EN7cutlass6half_tE19Flash_kernel_traitsILi64ELi128ELi128ELi4ES3_EELb0ELb0ELb0ELb0ELb1ELb1ELb1ELb0EEEvNS_16Flash_fwd_paramsE)
        .other          _ZN5flash16flash_fwd_kernelI23Flash_fwd_kernel_traitsILi64ELi128ELi128ELi4ELb0ELb0EN7cutlass6half_tE19Flash_kernel_traitsILi64ELi128ELi128ELi4ES3_EELb0ELb0ELb0ELb0ELb1ELb1ELb1ELb0EEEvNS_16Flash_fwd_paramsE,@"STO_CUDA_ENTRY STV_DEFAULT"
_ZN5flash16flash_fwd_kernelI23Flash_fwd_kernel_traitsILi64ELi128ELi128ELi4ELb0ELb0EN7cutlass6half_tE19Flash_kernel_traitsILi64ELi128ELi128ELi4ES3_EELb0ELb0ELb0ELb0ELb1ELb1ELb1ELb0EEEvNS_16Flash_fwd_paramsE:
.text._ZN5flash16flash_fwd_kernelI23Flash_fwd_kernel_traitsILi64ELi128ELi128ELi4ELb0ELb0EN7cutlass6half_tE19Flash_kernel_traitsILi64ELi128ELi128ELi4ES3_EELb0ELb0ELb0ELb0ELb1ELb1ELb1ELb0EEEvNS_16Flash_fwd_paramsE:
        /* <DEDUP_REMOVED lines=27> */
[----:B------:R-:W-:Y:S01]  /*01b0*/  ULDC.64 UR4, c[0x0][0x190] ;  /* 0x0000640000047ab9 */ /* 0x000fe20000000a00 */
[----:B------:R-:W-:Y:S01]  /*01c0*/  MOV R25, R0 ;  /* 0x0000000000197202 */ /* 0x000fe20000000f00 */
        /* <DEDUP_REMOVED lines=21> */
[----:B------:R-:W-:Y:S02]  /*0320*/  SHF.R.S32.HI R2, RZ, 0x3, R22 ;  /* 0x00000003ff027819 */ /* 0x000fe40000011416 */
[----:B------:R-:W-:Y:S02]  /*0330*/  LOP3.LUT R0, R22, 0xfffffff8, RZ, 0xc0, !PT ;  /* 0xfffffff816007812 */ /* 0x000fe400078ec0ff */
[----:B------:R-:W-:-:S02]  /*0340*/  LEA.HI R10, R23, R24, RZ, 0x4 ;  /* 0x00000018170a7211 */ /* 0x000fc400078f20ff */
[----:B---3--:R-:W-:Y:S02]  /*0350*/  IADD3 R4, R4, 0xffffffe, RZ ;  /* 0x0ffffffe04047810 */ /* 0x008fe40007ffe0ff */
[--C-:B------:R-:W-:Y:S02]  /*0360*/  SHF.R.S32.HI R3, RZ, 0x1f, R2.reuse ;  /* 0x0000001fff037819 */ /* 0x100fe40000011402 */
[----:B------:R-:W1:Y:S01]  /*0370*/  F2I.FTZ.U32.TRUNC.NTZ R5, R4 ;  /* 0x0000000400057305 */ /* 0x000e62000021f000 */
[----:B------:R-:W-:Y:S02]  /*0380*/  IADD3 R9, P0, R2, R6, RZ ;  /* 0x0000000602097210 */ /* 0x000fe40007f1e0ff */
[----:B------:R-:W-:Y:S01]  /*0390*/  IADD3 R18, -R0, R24, RZ ;  /* 0x0000001800127210 */ /* 0x000fe20007ffe1ff */
[----:B------:R-:W-:Y:S01]  /*03a0*/  IMAD.WIDE R16, R16, 0x80, R2 ;  /* 0x0000008010107825 */ /* 0x000fe200078e0202 */
[----:B------:R-:W-:Y:S02]  /*03b0*/  SHF.L.U32 R0, R2, 0x6, RZ ;  /* 0x0000000602007819 */ /* 0x000fe400000006ff */
[----:B------:R-:W-:-:S02]  /*03c0*/  SHF.R.S32.HI R8, RZ, 0x4, R10 ;  /* 0x00000004ff087819 */ /* 0x000fc4000001140a */
[----:B------:R-:W-:Y:S02]  /*03d0*/  LEA.HI.X.SX32 R11, R6, R3, 0x1, P0 ;  /* 0x00000003060b7211 */ /* 0x000fe400000f0eff */
[----:B------:R-:W-:Y:S02]  /*03e0*/  LOP3.LUT R0, R0, 0x1c0, RZ, 0xc0, !PT ;  /* 0x000001c000007812 */ /* 0x000fe400078ec0ff */
[----:B------:R-:W-:Y:S02]  /*03f0*/  SHF.L.U32 R6, R18, 0x3, RZ ;  /* 0x0000000312067819 */ /* 0x000fe400000006ff */
[----:B------:R-:W-:Y:S02]  /*0400*/  LEA.HI R7, R10, R8, RZ, 0x1 ;  /* 0x000000080a077211 */ /* 0x000fe400078f08ff */
[----:B-1----:R-:W-:Y:S02]  /*0410*/  IADD3 R4, RZ, -R5, RZ ;  /* 0x80000005ff047210 */ /* 0x002fe40007ffe0ff */
[----:B------:R-:W-:-:S02]  /*0420*/  SHF.R.U32.HI R3, RZ, 0x3, R0 ;  /* 0x00000003ff037819 */ /* 0x000fc40000011600 */
[----:B------:R-:W-:Y:S01]  /*0430*/  LOP3.LUT R2, R0, 0x38, R6, 0xf8, !PT ;  /* 0x0000003800027812 */ /* 0x000fe200078ef806 */
[----:B------:R-:W-:Y:S01]  /*0440*/  IMAD R0, R4, R25, RZ ;  /* 0x0000001904007224 */ /* 0x000fe200078e02ff */
[----:B------:R-:W-:Y:S02]  /*0450*/  LOP3.LUT R7, R7, 0xfffffffe, RZ, 0xc0, !PT ;  /* 0xfffffffe07077812 */ /* 0x000fe400078ec0ff */
[----:B------:R-:W-:Y:S02]  /*0460*/  MOV R4, RZ ;  /* 0x000000ff00047202 */ /* 0x000fe40000000f00 */
[----:B------:R-:W-:Y:S02]  /*0470*/  IADD3 R21, R8, -R7, RZ ;  /* 0x8000000708157210 */ /* 0x000fe40007ffe0ff */
[----:B------:R-:W-:Y:S01]  /*0480*/  IABS R15, R19 ;  /* 0x00000013000f7213 */ /* 0x000fe20000000000 */
[----:B------:R-:W-:Y:S01]  /*0490*/  IMAD.HI.U32 R8, R5, R0, R4 ;  /* 0x0000000005087227 */ /* 0x000fe200078e0004 */
[----:B------:R-:W-:-:S02]  /*04a0*/  SHF.R.S32.HI R7, RZ, 0x1f, R6 ;  /* 0x0000001fff077819 */ /* 0x000fc40000011406 */
[----:B------:R-:W-:Y:S01]  /*04b0*/  LOP3.LUT R5, R10, 0xfffffff0, RZ, 0xc0, !PT ;  /* 0xfffffff00a057812 */ /* 0x000fe200078ec0ff */
[----:B------:R-:W-:Y:S01]  /*04c0*/  IMAD R0, R11, c[0x0][0x198], RZ ;  /* 0x000066000b007a24 */ /* 0x000fe200078e02ff */
[----:B------:R-:W-:Y:S01]  /*04d0*/  LOP3.LUT R243, R2, R3, RZ, 0x3c, !PT ;  /* 0x0000000302f37212 */ /* 0x000fe200078e3cff */
[----:B------:R-:W-:Y:S01]  /*04e0*/  IMAD.HI.U32 R12, R8, R15, RZ ;  /* 0x0000000f080c7227 */ /* 0x000fe200078e00ff */
[----:B------:R-:W-:Y:S02]  /*04f0*/  IADD3 R10, -R5, R24, RZ ;  /* 0x00000018050a7210 */ /* 0x000fe40007ffe1ff */
[----:B------:R-:W-:Y:S01]  /*0500*/  SHF.R.S32.HI R20, RZ, 0x1f, R19 ;  /* 0x0000001fff147819 */ /* 0x000fe20000011413 */
[----:B------:R-:W-:Y:S01]  /*0510*/  IMAD R14, R9, c[0x0][0x19c], R0 ;  /* 0x00006700090e7a24 */ /* 0x000fe200078e0200 */
[----:B------:R-:W-:Y:S01]  /*0520*/  IADD3 R0, -R12, RZ, RZ ;  /* 0x000000ff0c007210 */ /* 0x000fe20007ffe1ff */
[----:B------:R-:W-:Y:S01]  /*0530*/  IMAD R4, R26, c[0x0][0x178], RZ ;  /* 0x00005e001a047a24 */ /* 0x000fe200078e02ff */
[----:B------:R-:W-:Y:S01]  /*0540*/  SHF.R.S32.HI R8, RZ, 0x1f, R10 ;  /* 0x0000001fff087819 */ /* 0x000fe2000001140a */
[----:B------:R-:W-:-:S04]  /*0550*/  IMAD.WIDE.U32 R2, R27, c[0x0][0x178], R6 ;  /* 0x00005e001b027a25 */ /* 0x000fc800078e0006 */
[----:B------:R-:W-:Y:S02]  /*0560*/  IMAD R4, R27, c[0x0][0x17c], R4 ;  /* 0x00005f001b047a24 */ /* 0x000fe400078e0204 */
[----:B------:R-:W-:Y:S01]  /*0570*/  IMAD R5, R11, c[0x0][0x1a0], RZ ;  /* 0x000068000b057a24 */ /* 0x000fe200078e02ff */
[----:B------:R-:W-:Y:S01]  /*0580*/  LEA.HI R11, R23, R24, RZ, 0x6 ;  /* 0x00000018170b7211 */ /* 0x000fe200078f30ff */
[----:B------:R-:W-:Y:S01]  /*0590*/  IMAD R0, R25, R0, R15 ;  /* 0x0000000019007224 */ /* 0x000fe200078e020f */
[----:B------:R-:W-:Y:S01]  /*05a0*/  IADD3 R3, R3, R4, RZ ;  /* 0x0000000403037210 */ /* 0x000fe20007ffe0ff */
[C---:B------:R-:W-:Y:S01]  /*05b0*/  IMAD R13, R9.reuse, c[0x0][0x1a4], R5 ;  /* 0x00006900090d7a24 */ /* 0x040fe200078e0205 */
[----:B------:R-:W-:Y:S01]  /*05c0*/  LEA.HI.SX32 R15, R244, 0xffffffff, 0x19 ;  /* 0xfffffffff40f7811 */ /* 0x000fe200078fcaff */
[----:B------:R-:W-:Y:S01]  /*05d0*/  IMAD.WIDE.U32 R4, R9, c[0x0][0x198], R6 ;  /* 0x0000660009047a25 */ /* 0x000fe200078e0006 */
[----:B------:R-:W-:-:S03]  /*05e0*/  ISETP.GT.U32.AND P2, PT, R25, R0, PT ;  /* 0x000000001900720c */ /* 0x000fc60003f44070 */
[----:B------:R-:W-:Y:S01]  /*05f0*/  IMAD.WIDE.U32 R6, R9, c[0x0][0x1a0], R6 ;  /* 0x0000680009067a25 */ /* 0x000fe200078e0006 */
[----:B------:R-:W-:-:S03]  /*0600*/  IADD3 R5, R5, R14, RZ ;  /* 0x0000000e05057210 */ /* 0x000fc60007ffe0ff */
[----:B------:R-:W-:Y:S01]  /*0610*/  IMAD R9, R20, c[0x0][0x1a8], RZ ;  /* 0x00006a0014097a24 */ /* 0x000fe200078e02ff */
[----:B------:R-:W-:Y:S01]  /*0620*/  LEA.HI R20, R8, R10, RZ, 0x3 ;  /* 0x0000000a08147211 */ /* 0x000fe200078f18ff */
[----:B------:R-:W-:Y:S01]  /*0630*/  IMAD.WIDE.U32 R2, R19, c[0x0][0x1a8], R2 ;  /* 0x00006a0013027a25 */ /* 0x000fe200078e0002 */
[----:B------:R-:W-:Y:S02]  /*0640*/  SHF.L.U32 R8, R11, 0x3, RZ ;  /* 0x000000030b087819 */ /* 0x000fe400000006ff */
[----:B------:R-:W-:Y:S01]  /*0650*/  IADD3 R7, R7, R13, RZ ;  /* 0x0000000d07077210 */ /* 0x000fe20007ffe0ff */
[----:B------:R-:W-:Y:S01]  /*0660*/  IMAD R9, R19, c[0x0][0x1ac], R9 ;  /* 0x00006b0013097a24 */ /* 0x000fe200078e0209 */
[----:B------:R-:W-:Y:S01]  /*0670*/  LOP3.LUT R243, R243, 0x7ffffe00, R8, 0xf8, !PT ;  /* 0x7ffffe00f3f37812 */ /* 0x000fe200078ef808 */
[----:B------:R-:W-:Y:S01]  /*0680*/  IMAD R8, R17, c[0x0][0x190], RZ ;  /* 0x0000640011087a24 */ /* 0x000fe200078e02ff */
[----:B------:R-:W-:Y:S01]  /*0690*/  @!P2 IADD3 R0, R0, -R25, RZ ;  /* 0x800000190000a210 */ /* 0x000fe20007ffe0ff */
[----:B------:R-:W-:Y:S01]  /*06a0*/  IMAD.WIDE.U32 R4, R27, c[0x0][0x180], R4 ;  /* 0x000060001b047a25 */ /* 0x000fe200078e0004 */
[----:B------:R-:W-:-:S02]  /*06b0*/  IADD3 R3, R3, R9, RZ ;  /* 0x0000000903037210 */ /* 0x000fc40007ffe0ff */
[----:B------:R-:W-:Y:S01]  /*06c0*/  ISETP.GE.U32.AND P3, PT, R0, R25, PT ;  /* 0x000000190000720c */ /* 0x000fe20003f66070 */
[----:B------:R-:W-:Y:S01]  /*06d0*/  IMAD R14, R16, c[0x0][0x194], R8 ;  /* 0x00006500100e7a24 */ /* 0x000fe200078e0208 */
[----:B------:R-:W-:Y:S01]  /*06e0*/  LOP3.LUT R11, R20, 0xfffffff8, RZ, 0xc0, !PT ;  /* 0xfffffff8140b7812 */ /* 0x000fe200078ec0ff */
[----:B------:R-:W-:Y:S01]  /*06f0*/  IMAD.WIDE.U32 R2, R16, c[0x0][0x190], R2 ;  /* 0x0000640010027a25 */ /* 0x000fe200078e0002 */
[----:B------:R-:W-:Y:S02]  /*0700*/  @!P2 IADD3 R12, R12, 0x1, RZ ;  /* 0x000000010c0ca810 */ /* 0x000fe40007ffe0ff */
[----:B------:R-:W-:Y:S01]  /*0710*/  IADD3 R19, R10, -R11, RZ ;  /* 0x8000000b0a137210 */ /* 0x000fe20007ffe0ff */
[----:B------:R-:W-:Y:S01]  /*0720*/  IMAD.WIDE.U32 R8, R27, c[0x0][0x188], R6 ;  /* 0x000062001b087a25 */ /* 0x000fe200078e0006 */
[----:B------:R-:W-:Y:S02]  /*0730*/  IADD3 R0, R3, R14, RZ ;  /* 0x0000000e03007210 */ /* 0x000fe40007ffe0ff */
[----:B------:R-:W-:Y:S01]  /*0740*/  LEA R6, P0, R2, c[0x0][0x160], 0x1 ;  /* 0x0000580002067a11 */ /* 0x000fe200078008ff */
[C---:B------:R-:W-:Y:S01]  /*0750*/  IMAD R10, R26.reuse, c[0x0][0x180], RZ ;  /* 0x000060001a0a7a24 */ /* 0x040fe200078e02ff */
[----:B------:R-:W-:Y:S01]  /*0760*/  SHF.L.U32 R243, R243, 0x1, RZ ;  /* 0x00000001f3f37819 */ /* 0x000fe200000006ff */
[----:B------:R-:W-:Y:S01]  /*0770*/  IMAD R13, R26, c[0x0][0x188], RZ ;  /* 0x000062001a0d7a24 */ /* 0x000fe200078e02ff */
[----:B------:R-:W-:Y:S01]  /*0780*/  LEA.HI.X R7, R2, c[0x0][0x164], R0, 0x1, P0 ;  /* 0x0000590002077a11 */ /* 0x000fe200000f0c00 */
[C---:B------:R-:W-:Y:S01]  /*0790*/  IMAD R10, R27.reuse, c[0x0][0x184], R10 ;  /* 0x000061001b0a7a24 */ /* 0x040fe200078e020a */
[----:B------:R-:W-:Y:S01]  /*07a0*/  ISETP.NE.AND P0, PT, RZ, c[0x0][0x1c8], PT ;  /* 0x00007200ff007a0c */ /* 0x000fe20003f05270 */
[----:B------:R-:W-:Y:S01]  /*07b0*/  IMAD R13, R27, c[0x0][0x18c], R13 ;  /* 0x000063001b0d7a24 */ /* 0x000fe200078e020d */
[----:B------:R-:W-:Y:S01]  /*07c0*/  @P3 IADD3 R12, R12, 0x1, RZ ;  /* 0x000000010c0c3810 */ /* 0x000fe20007ffe0ff */
[----:B------:R1:W-:Y:S01]  /*07d0*/  LDGSTS.E.BYPASS.LTC128B.128 [R243], [R6.64] ;  /* 0x0000000006f37fae */ /* 0x0003e2000b901d48 */
[----:B------:R-:W-:-:S02]  /*07e0*/  IADD3 R11, R5, R10, RZ ;  /* 0x0000000a050b7210 */ /* 0x000fc40007ffe0ff */
[----:B------:R-:W-:Y:S02]  /*07f0*/  MOV R0, R12 ;  /* 0x0000000c00007202 */ /* 0x000fe40000000f00 */
[----:B------:R-:W-:Y:S02]  /*0800*/  MOV R10, R4 ;  /* 0x00000004000a7202 */ /* 0x000fe40000000f00 */
[----:B------:R-:W-:Y:S02]  /*0810*/  @!P1 IADD3 R0, -R0, RZ, RZ ;  /* 0x000000ff00009210 */ /* 0x000fe40007ffe1ff */
[----:B------:R-:W-:Y:S02]  /*0820*/  IADD3 R4, P2, R6, UR7, RZ ;  /* 0x0000000706047c10 */ /* 0x000fe4000ff5e0ff */
[----:B------:R-:W-:Y:S02]  /*0830*/  @!P0 LOP3.LUT R0, RZ, c[0x0][0x1c8], RZ, 0x33, !PT ;  /* 0x00007200ff008a12 */ /* 0x000fe400078e33ff */
[----:B------:R-:W-:-:S02]  /*0840*/  IADD3.X R5, R7, UR13, RZ, P2, !PT ;  /* 0x0000000d07057c10 */ /* 0x000fc400097fe4ff */
[----:B------:R-:W-:Y:S01]  /*0850*/  SHF.R.S32.HI R12, RZ, 0x1f, R0 ;  /* 0x0000001fff0c7819 */ /* 0x000fe20000011400 */
[----:B------:R-:W-:Y:S01]  /*0860*/  IMAD.WIDE.U32 R28, R0, c[0x0][0x1b0], R10 ;  /* 0x00006c00001c7a25 */ /* 0x000fe200078e000a */
[----:B------:R-:W-:Y:S01]  /*0870*/  IADD3 R2, P2, R4, UR7, RZ ;  /* 0x0000000704027c10 */ /* 0x000fe2000ff5e0ff */
[----:B------:R2:W-:Y:S01]  /*0880*/  LDGSTS.E.BYPASS.LTC128B.128 [R243+0x800], [R4.64] ;  /* 0x0080000004f37fae */ /* 0x0005e2000b901d48 */
[----:B------:R-:W-:Y:S02]  /*0890*/  SHF.R.S32.HI R16, RZ, 0x1f, R15 ;  /* 0x0000001fff107819 */ /* 0x000fe4000001140f */
[----:B------:R-:W-:Y:S01]  /*08a0*/  IADD3.X R3, R5, UR13, RZ, P2, !PT ;  /* 0x0000000d05037c10 */ /* 0x000fe200097fe4ff */
[----:B------:R-:W-:Y:S01]  /*08b0*/  STL.64 [R1+0x70], R28 ;  /* 0x0000701c01007387 */ /* 0x000fe20000100a00 */
[----:B------:R-:W-:Y:S02]  /*08c0*/  MOV R224, R28 ;  /* 0x0000001c00e07202 */ /* 0x000fe40000000f00 */
[----:B------:R-:W-:Y:S01]  /*08d0*/  IADD3 R9, R9, R13, RZ ;  /* 0x0000000d09097210 */ /* 0x000fe20007ffe0ff */
[----:B------:R3:W-:Y:S01]  /*08e0*/  LDGSTS.E.BYPASS.LTC128B.128 [R243+0x1000], [R2.64] ;  /* 0x0100000002f37fae */ /* 0x0007e2000b901d48 */
[----:B-1----:R-:W-:-:S02]  /*08f0*/  IMAD R6, R12, c[0x0][0x1b0], RZ ;  /* 0x00006c000c067a24 */ /* 0x002fc400078e02ff */
[----:B------:R-:W-:Y:S02]  /*0900*/  IMAD R7, R15, UR10, RZ ;  /* 0x0000000a0f077c24 */ /* 0x000fe4000f8e02ff */
[C---:B------:R-:W-:Y:S02]  /*0910*/  IMAD R6, R0.reuse, c[0x0][0x1b4], R6 ;  /* 0x00006d0000067a24 */ /* 0x040fe400078e0206 */
[----:B------:R-:W-:-:S03]  /*0920*/  IMAD.WIDE.U32 R26, R0, c[0x0][0x1b8], R8 ;  /* 0x00006e00001a7a25 */ /* 0x000fc600078e0008 */
[----:B------:R-:W-:Y:S01]  /*0930*/  IADD3 R225, R29, R6, RZ ;  /* 0x000000061de17210 */ /* 0x000fe20007ffe0ff */
[----:B------:R-:W-:-:S04]  /*0940*/  IMAD R12, R12, c[0x0][0x1b8], RZ ;  /* 0x00006e000c0c7a24 */ /* 0x000fc800078e02ff */
[----:B------:R-:W-:Y:S01]  /*0950*/  IMAD R14, R0, c[0x0][0x1bc], R12 ;  /* 0x00006f00000e7a24 */ /* 0x000fe200078e020c */
[----:B------:R-:W-:Y:S01]  /*0960*/  STL.64 [R1+0x60], R224 ;  /* 0x000060e001007387 */ /* 0x000fe20000100a00 */
[----:B------:R-:W-:Y:S01]  /*0970*/  IMAD R0, R16, c[0x0][0x1a0], RZ ;  /* 0x0000680010007a24 */ /* 0x000fe200078e02ff */
[----:B--2---:R-:W-:Y:S02]  /*0980*/  IADD3 R4, P0, R2, UR7, RZ ;  /* 0x0000000702047c10 */ /* 0x004fe4000ff1e0ff */
[----:B------:R-:W-:Y:S01]  /*0990*/  STL.64 [R1+0x68], R26 ;  /* 0x0000681a01007387 */ /* 0x000fe20000100a00 */
[----:B------:R-:W-:Y:S01]  /*09a0*/  IMAD R0, R15, c[0x0][0x1a4], R0 ;  /* 0x000069000f007a24 */ /* 0x000fe200078e0200 */
[----:B------:R-:W-:Y:S02]  /*09b0*/  IADD3.X R5, R3, UR13, RZ, P0, !PT ;  /* 0x0000000d03057c10 */ /* 0x000fe400087fe4ff */
[----:B---3--:R-:W-:-:S03]  /*09c0*/  IADD3 R2, P0, R4, UR7, RZ ;  /* 0x0000000704027c10 */ /* 0x008fc6000ff1e0ff */
[----:B------:R1:W-:Y:S01]  /*09d0*/  LDGSTS.E.BYPASS.LTC128B.128 [R243+0x1800], [R4.64] ;  /* 0x0180000004f37fae */ /* 0x0003e2000b901d48 */
[----:B------:R-:W-:-:S05]  /*09e0*/  IADD3.X R3, R5, UR13, RZ, P0, !PT ;  /* 0x0000000d05037c10 */ /* 0x000fca00087fe4ff */
[----:B------:R2:W-:Y:S01]  /*09f0*/  LDGSTS.E.BYPASS.LTC128B.128 [R243+0x2000], [R2.64] ;  /* 0x0200000002f37fae */ /* 0x0005e2000b901d48 */
[----:B-1----:R-:W-:Y:S01]  /*0a00*/  IMAD R5, R16, UR11, R7 ;  /* 0x0000000b10057c24 */ /* 0x002fe2000f8e0207 */
[----:B------:R-:W-:Y:S01]  /*0a10*/  IADD3 R4, P1, R2, UR7, RZ ;  /* 0x0000000702047c10 */ /* 0x000fe2000ff3e0ff */
[----:B------:R-:W-:-:S05]  /*0a20*/  IMAD.WIDE.U32 R6, R15, UR11, R224 ;  /* 0x0000000b0f067c25 */ /* 0x000fca000f8e00e0 */
[C---:B------:R-:W-:Y:S02]  /*0a30*/  LEA R10, P0, R6.reuse, c[0x0][0x168], 0x1 ;  /* 0x00005a00060a7a11 */ /* 0x040fe400078008ff */
[----:B--2---:R-:W-:Y:S02]  /*0a40*/  IADD3 R2, R7, R5, RZ ;  /* 0x0000000507027210 */ /* 0x004fe40007ffe0ff */
[----:B------:R-:W-:Y:S02]  /*0a50*/  IADD3.X R5, R3, UR13, RZ, P1, !PT ;  /* 0x0000000d03057c10 */ /* 0x000fe40008ffe4ff */
[----:B------:R-:W-:Y:S02]  /*0a60*/  LEA.HI.X R11, R6, c[0x0][0x16c], R2, 0x1, P0 ;  /* 0x00005b00060b7a11 */ /* 0x000fe400000f0c02 */
[----:B------:R-:W-:Y:S01]  /*0a70*/  IADD3 R8, P0, R10, UR12, RZ ;  /* 0x0000000c0a087c10 */ /* 0x000fe2000ff1e0ff */
[----:B------:R1:W-:Y:S01]  /*0a80*/  LDGSTS.E.BYPASS.LTC128B.128 [R243+0x2800], [R4.64] ;  /* 0x0280000004f37fae */ /* 0x0003e2000b901d48 */
[----:B------:R-:W-:-:S02]  /*0a90*/  IADD3 R2, P1, R4, UR7, RZ ;  /* 0x0000000704027c10 */ /* 0x000fc4000ff3e0ff */
[----:B------:R-:W-:Y:S02]  /*0aa0*/  IADD3.X R9, R11, UR14, RZ, P0, !PT ;  /* 0x0000000e0b097c10 */ /* 0x000fe400087fe4ff */
[----:B------:R-:W-:Y:S02]  /*0ab0*/  IADD3 R6, P0, R8, UR12, RZ ;  /* 0x0000000c08067c10 */ /* 0x000fe4000ff1e0ff */
[----:B------:R-:W-:Y:S02]  /*0ac0*/  IADD3.X R3, R5, UR13, RZ, P1, !PT ;  /* 0x0000000d05037c10 */ /* 0x000fe40008ffe4ff */
[----:B------:R-:W-:Y:S01]  /*0ad0*/  IADD3 R12, P1, R2, UR7, RZ ;  /* 0x00000007020c7c10 */ /* 0x000fe2000ff3e0ff */
[----:B------:R-:W-:Y:S01]  /*0ae0*/  USHF.L.U32 UR7, UR4, 0x5, URZ ;  /* 0x0000000504077899 */ /* 0x000fe2000800063f */
[----:B------:R-:W-:Y:S01]  /*0af0*/  IADD3.X R7, R9, UR14, RZ, P0, !PT ;  /* 0x0000000e09077c10 */ /* 0x000fe200087fe4ff */
[----:B------:R2:W-:Y:S01]  /*0b00*/  LDGSTS.E.BYPASS.LTC128B.128 [R243+0x3000], [R2.64] ;  /* 0x0300000002f37fae */ /* 0x0005e2000b901d48 */
[----:B------:R-:W-:-:S05]  /*0b10*/  IADD3.X R13, R3, UR13, RZ, P1, !PT ;  /* 0x0000000d030d7c10 */ /* 0x000fca0008ffe4ff */
[----:B------:R3:W-:Y:S04]  /*0b20*/  LDGSTS.E.BYPASS.LTC128B.128 [R243+0x3800], [R12.64] ;  /* 0x038000000cf37fae */ /* 0x0007e8000b901d48 */
[----:B------:R4:W-:Y:S04]  /*0b30*/  LDGSTS.E.BYPASS.LTC128B.128 [R243+0x4000], [R10.64] ;  /* 0x040000000af37fae */ /* 0x0009e8000b901d48 */
[----:B------:R5:W-:Y:S01]  /*0b40*/  LDGSTS.E.BYPASS.LTC128B.128 [R243+0x4800], [R8.64] ;  /* 0x0480000008f37fae */ /* 0x000be2000b901d48 */
[----:B-1----:R-:W-:-:S03]  /*0b50*/  IADD3 R4, P0, R6, UR12, RZ ;  /* 0x0000000c06047c10 */ /* 0x002fc6000ff1e0ff */
[----:B------:R1:W-:Y:S01]  /*0b60*/  LDGSTS.E.BYPASS.LTC128B.128 [R243+0x5000], [R6.64] ;  /* 0x0500000006f37fae */ /* 0x0003e2000b901d48 */
[----:B------:R-:W-:-:S05]  /*0b70*/  IADD3.X R5, R7, UR14, RZ, P0, !PT ;  /* 0x0000000e07057c10 */ /* 0x000fca00087fe4ff */
[----:B------:R4:W-:Y:S01]  /*0b80*/  LDGSTS.E.BYPASS.LTC128B.128 [R243+0x5800], [R4.64] ;  /* 0x0580000004f37fae */ /* 0x0009e2000b901d48 */
[----:B--2---:R-:W-:-:S04]  /*0b90*/  IADD3 R2, P0, R4, UR12, RZ ;  /* 0x0000000c04027c10 */ /* 0x004fc8000ff1e0ff */
[----:B------:R-:W-:Y:S02]  /*0ba0*/  IADD3.X R3, R5, UR14, RZ, P0, !PT ;  /* 0x0000000e05037c10 */ /* 0x000fe400087fe4ff */
[----:B---3--:R-:W-:-:S03]  /*0bb0*/  LEA.HI R12, R23, R24, RZ, 0x5 ;  /* 0x00000018170c7211 */ /* 0x008fc600078f28ff */
[----:B------:R2:W-:Y:S01]  /*0bc0*/  LDGSTS.E.BYPASS.LTC128B.128 [R243+0x6000], [R2.64] ;  /* 0x0600000002f37fae */ /* 0x0005e2000b901d48 */
[----:B-----5:R-:W-:-:S04]  /*0bd0*/  IADD3 R8, P0, R2, UR12, RZ ;  /* 0x0000000c02087c10 */ /* 0x020fc8000ff1e0ff */
[----:B------:R-:W-:Y:S02]  /*0be0*/  IADD3.X R9, R3, UR14, RZ, P0, !PT ;  /* 0x0000000e03097c10 */ /* 0x000fe400087fe4ff */
[----:B-1----:R-:W-:-:S03]  /*0bf0*/  IADD3 R6, P0, R8, UR12, RZ ;  /* 0x0000000c08067c10 */ /* 0x002fc6000ff1e0ff */
[----:B------:R1:W-:Y:S01]  /*0c00*/  LDGSTS.E.BYPASS.LTC128B.128 [R243+0x6800], [R8.64] ;  /* 0x0680000008f37fae */ /* 0x0003e2000b901d48 */
[----:B------:R-:W-:Y:S01]  /*0c10*/  IADD3.X R7, R9, UR14, RZ, P0, !PT ;  /* 0x0000000e09077c10 */ /* 0x000fe200087fe4ff */
[----:B----4-:R-:W-:-:S04]  /*0c20*/  IMAD.WIDE.U32 R4, R15, c[0x0][0x1a0], RZ ;  /* 0x000068000f047a25 */ /* 0x010fc800078e00ff */
        /* <DEDUP_REMOVED lines=8> */
[----:B--2---:R-:W-:Y:S01]  /*0cb0*/  SHF.L.U32 R3, R18, 0x6, RZ ;  /* 0x0000000612037819 */ /* 0x004fe200000006ff */
[----:B------:R-:W-:-:S04]  /*0cc0*/  DEPBAR.LE SB0, 0x0 ;  /* 0x000080000000791a */ /* 0x000fc80000000000 */
[----:B------:R-:W-:Y:S02]  /*0cd0*/  IADD3 R2, R5, R0, RZ ;  /* 0x0000000005027210 */ /* 0x000fe40007ffe0ff */
[----:B------:R-:W-:Y:S02]  /*0ce0*/  LOP3.LUT R0, R3, 0x1c0, RZ, 0xc0, !PT ;  /* 0x000001c003007812 */ /* 0x000fe400078ec0ff */
[----:B------:R-:W-:Y:S02]  /*0cf0*/  SHF.L.U32 R5, R19, 0x6, RZ ;  /* 0x0000000613057819 */ /* 0x000fe400000006ff */
[----:B-1----:R-:W-:Y:S02]  /*0d00*/  LOP3.LUT R8, R0, 0x8, R22, 0xf8, !PT ;  /* 0x0000000800087812 */ /* 0x002fe400078ef816 */
[----:B------:R-:W-:Y:S02]  /*0d10*/  SHF.L.U32 R3, R21, 0x3, RZ ;  /* 0x0000000315037819 */ /* 0x000fe400000006ff */
[----:B---3--:R-:W-:-:S02]  /*0d20*/  LEA.HI.X R7, R4, R7, R2, 0x7, P0 ;  /* 0x0000000704077211 */ /* 0x008fc400000f3c02 */
[----:B------:R-:W-:Y:S01]  /*0d30*/  SHF.R.U32.HI R2, RZ, 0x3, R0 ;  /* 0x00000003ff027819 */ /* 0x000fe20000011600 */
[----:B------:R-:W-:Y:S01]  /*0d40*/  BAR.SYNC.DEFER_BLOCKING 0x0 ;  /* 0x0000000000007b1d */ /* 0x000fe20000010000 */
[----:B------:R-:W-:Y:S02]  /*0d50*/  LEA R4, P0, R6, c[0x0][0x170], 0x1 ;  /* 0x00005c0006047a11 */ /* 0x000fe400078008ff */
[----:B------:R-:W-:Y:S02]  /*0d60*/  LOP3.LUT R0, R5, 0x1c0, RZ, 0xc0, !PT ;  /* 0x000001c005007812 */ /* 0x000fe400078ec0ff */
[----:B------:R-:W-:Y:S02]  /*0d70*/  LOP3.LUT R9, R8, R2, RZ, 0x3c, !PT ;  /* 0x0000000208097212 */ /* 0x000fe400078e3cff */
[----:B------:R-:W-:Y:S02]  /*0d80*/  LEA.HI.X R5, R6, c[0x0][0x174], R7, 0x1, P0 ;  /* 0x00005d0006057a11 */ /* 0x000fe400000f0c07 */
[----:B------:R-:W-:-:S02]  /*0d90*/  IADD3 R8, P0, R4, UR7, RZ ;  /* 0x0000000704087c10 */ /* 0x000fc4000ff1e0ff */
[----:B------:R-:W-:Y:S02]  /*0da0*/  LOP3.LUT R2, R0, 0x8, R3, 0xf8, !PT ;  /* 0x0000000800027812 */ /* 0x000fe400078ef803 */
[----:B------:R-:W-:Y:S02]  /*0db0*/  LEA R3, R21, R9, 0x9 ;  /* 0x0000000915037211 */ /* 0x000fe400078e48ff */
[----:B------:R-:W-:Y:S02]  /*0dc0*/  IADD3 R10, P1, R8, UR7, RZ ;  /* 0x00000007080a7c10 */ /* 0x000fe4000ff3e0ff */
[----:B------:R-:W-:Y:S02]  /*0dd0*/  IADD3.X R9, R5, UR5, RZ, P0, !PT ;  /* 0x0000000505097c10 */ /* 0x000fe400087fe4ff */
[----:B------:R-:W-:Y:S02]  /*0de0*/  SHF.R.U32.HI R0, RZ, 0x3, R0 ;  /* 0x00000003ff007819 */ /* 0x000fe40000011600 */
[----:B------:R-:W-:-:S02]  /*0df0*/  IADD3 R6, P0, R10, UR7, RZ ;  /* 0x000000070a067c10 */ /* 0x000fc4000ff1e0ff */
[----:B------:R-:W-:Y:S01]  /*0e00*/  IADD3.X R11, R9, UR5, RZ, P1, !PT ;  /* 0x00000005090b7c10 */ /* 0x000fe20008ffe4ff */
[----:B------:R-:W-:Y:S01]  /*0e10*/  @!PT LDS RZ, [RZ] ;  /* 0x00000000fffff984 */ /* 0x000fe20000000800 */
[----:B------:R-:W-:Y:S01]  /*0e20*/  @!PT LDS RZ, [RZ] ;  /* 0x00000000fffff984 */ /* 0x000fe20000000800 */
[----:B------:R-:W-:Y:S01]  /*0e30*/  @!PT LDS RZ, [RZ] ;  /* 0x00000000fffff984 */ /* 0x000fe20000000800 */
[----:B------:R1:W-:Y:S01]  /*0e40*/  LDGSTS.E.BYPASS.LTC128B.128 [R243+0x8000], [R4.64] ;  /* 0x0800000004f37fae */ /* 0x0003e2000b901d48 */
[----:B------:R-:W-:Y:S02]  /*0e50*/  LOP3.LUT R100, R2, R0, RZ, 0x3c, !PT ;  /* 0x0000000002647212 */ /* 0x000fe400078e3cff */
[----:B------:R-:W-:Y:S01]  /*0e60*/  IADD3.X R7, R11, UR5, RZ, P0, !PT ;  /* 0x000000050b077c10 */ /* 0x000fe200087fe4ff */
[----:B------:R2:W-:Y:S01]  /*0e70*/  LDGSTS.E.BYPASS.LTC128B.128 [R243+0x8800], [R8.64] ;  /* 0x0880000008f37fae */ /* 0x0005e2000b901d48 */
[----:B------:R-:W-:Y:S02]  /*0e80*/  SHF.L.U32 R2, R20, 0x6, RZ ;  /* 0x0000000614027819 */ /* 0x000fe400000006ff */
[----:B------:R-:W-:Y:S01]  /*0e90*/  SHF.R.S32.HI R0, RZ, 0x5, R12 ;  /* 0x00000005ff007819 */ /* 0x000fe2000001140c */
[----:B------:R3:W-:Y:S01]  /*0ea0*/  LDGSTS.E.BYPASS.LTC128B.128 [R243+0x9000], [R10.64] ;  /* 0x090000000af37fae */ /* 0x0007e2000b901d48 */
[----:B------:R-:W-:-:S02]  /*0eb0*/  LOP3.LUT R98, R2, 0xfffffe00, RZ, 0xc0, !PT ;  /* 0xfffffe0002627812 */ /* 0x000fc400078ec0ff */
[C---:B------:R-:W-:Y:S01]  /*0ec0*/  SHF.L.U32 R92, R3.reuse, 0x1, RZ ;  /* 0x00000001035c7819 */ /* 0x040fe200000006ff */
[----:B------:R4:W-:Y:S01]  /*0ed0*/  LDGSTS.E.BYPASS.LTC128B.128 [R243+0x9800], [R6.64] ;  /* 0x0980000006f37fae */ /* 0x0009e2000b901d48 */
[----:B------:R-:W-:Y:S02]  /*0ee0*/  LEA R0, R0, R98, 0xa ;  /* 0x0000006200007211 */ /* 0x000fe400078e50ff */
[----:B------:R-:W-:Y:S02]  /*0ef0*/  MOV R2, 0x20 ;  /* 0x0000002000027802 */ /* 0x000fe40000000f00 */
[----:B------:R-:W-:Y:S02]  /*0f00*/  IADD3 R0, R0, R100, RZ ;  /* 0x0000006400007210 */ /* 0x000fe40007ffe0ff */
[----:B------:R-:W-:Y:S02]  /*0f10*/  LEA R230, R3, 0x4000, 0x1 ;  /* 0x0000400003e67811 */ /* 0x000fe400078e08ff */
[----:B------:R-:W-:-:S02]  /*0f20*/  SHF.L.U32 R231, R0, 0x1, RZ ;  /* 0x0000000100e77819 */ /* 0x000fc400000006ff */
[----:B------:R-:W-:Y:S02]  /*0f30*/  IADD3 R235, R230, 0x40, RZ ;  /* 0x00000040e6eb7810 */ /* 0x000fe40007ffe0ff */
[----:B-1----:R-:W-:-:S04]  /*0f40*/  IADD3 R4, P1, R6, UR7, RZ ;  /* 0x0000000706047c10 */ /* 0x002fc8000ff3e0ff */
[----:B--2---:R-:W-:Y:S02]  /*0f50*/  IADD3 R8, P0, R4, UR7, RZ ;  /* 0x0000000704087c10 */ /* 0x004fe4000ff1e0ff */
[----:B------:R-:W-:-:S04]  /*0f60*/  IADD3.X R5, R7, UR5, RZ, P1, !PT ;  /* 0x0000000507057c10 */ /* 0x000fc80008ffe4ff */
[----:B------:R-:W-:Y:S01]  /*0f70*/  IADD3.X R9, R5, UR5, RZ, P0, !PT ;  /* 0x0000000505097c10 */ /* 0x000fe200087fe4ff */
[----:B------:R1:W-:Y:S01]  /*0f80*/  LDGSTS.E.BYPASS.LTC128B.128 [R243+0xa000], [R4.64] ;  /* 0x0a00000004f37fae */ /* 0x0003e2000b901d48 */
[----:B----4-:R-:W-:-:S03]  /*0f90*/  IADD3 R6, P1, R8, UR7, RZ ;  /* 0x0000000708067c10 */ /* 0x010fc6000ff3e0ff */
[----:B------:R3:W-:Y:S01]  /*0fa0*/  LDGSTS.E.BYPASS.LTC128B.128 [R243+0xa800], [R8.64] ;  /* 0x0a80000008f37fae */ /* 0x0007e2000b901d48 */
[----:B------:R-:W-:Y:S02]  /*0fb0*/  IADD3.X R7, R9, UR5, RZ, P1, !PT ;  /* 0x0000000509077c10 */ /* 0x000fe40008ffe4ff */
[----:B------:R-:W-:-:S03]  /*0fc0*/  LOP3.LUT P1, RZ, R19, 0x2, RZ, 0xc0, !PT ;  /* 0x0000000213ff7812 */ /* 0x000fc6000782c0ff */
[----:B------:R2:W-:Y:S01]  /*0fd0*/  LDGSTS.E.BYPASS.LTC128B.128 [R243+0xb000], [R6.64] ;  /* 0x0b00000006f37fae */ /* 0x0005e2000b901d48 */
[----:B-1----:R-:W-:-:S04]  /*0fe0*/  IADD3 R4, P0, R6, UR7, RZ ;  /* 0x0000000706047c10 */ /* 0x002fc8000ff1e0ff */
[----:B------:R-:W-:Y:S02]  /*0ff0*/  IADD3.X R5, R7, UR5, RZ, P0, !PT ;  /* 0x0000000507057c10 */ /* 0x000fe400087fe4ff */
[----:B------:R-:W-:-:S03]  /*1000*/  LOP3.LUT P0, RZ, R18, 0x2, RZ, 0xc0, !PT ;  /* 0x0000000212ff7812 */ /* 0x000fc6000780c0ff */
[----:B------:R1:W-:Y:S01]  /*1010*/  LDGSTS.E.BYPASS.LTC128B.128 [R243+0xb800], [R4.64] ;  /* 0x0b80000004f37fae */ /* 0x0003e2000b901d48 */
[C---:B------:R-:W-:Y:S02]  /*1020*/  SEL R0, R2.reuse, 0xffffffe0, !P0 ;  /* 0xffffffe002007807 */ /* 0x040fe40004000000 */
[----:B------:R-:W-:Y:S01]  /*1030*/  SEL R2, R2, 0xffffffe0, !P1 ;  /* 0xffffffe002027807 */ /* 0x000fe20004800000 */
[----:B------:R-:W-:Y:S01]  /*1040*/  LDSM.16.M88.4 R36, [R231] ;  /* 0x00000000e724783b */ /* 0x000fe20000000200 */
[----:B------:R-:W-:Y:S02]  /*1050*/  IADD3 R229, R230, R0, RZ ;  /* 0x00000000e6e57210 */ /* 0x000fe40007ffe0ff */
[----:B------:R-:W-:Y:S01]  /*1060*/  IADD3 R234, R231, R2, RZ ;  /* 0x00000002e7ea7210 */ /* 0x000fe20007ffe0ff */
[----:B------:R-:W3:Y:S01]  /*1070*/  LDSM.16.M88.4 R40, [R92+0x4000] ;  /* 0x004000005c28783b */ /* 0x000ee20000000200 */
[----:B------:R-:W-:Y:S02]  /*1080*/  LOP3.LUT P0, RZ, R18, 0x4, RZ, 0xc0, !PT ;  /* 0x0000000412ff7812 */ /* 0x000fe4000780c0ff */
[----:B------:R-:W-:Y:S01]  /*1090*/  LOP3.LUT P1, RZ, R19, 0x4, RZ, 0xc0, !PT ;  /* 0x0000000413ff7812 */ /* 0x000fe2000782c0ff */
[----:B------:R-:W4:Y:S04]  /*10a0*/  LDSM.16.M88.4 R32, [R231+0x2000] ;  /* 0x00200000e720783b */ /* 0x000f280000000200 */
[----:B------:R-:W-:Y:S04]  /*10b0*/  LDSM.16.M88.4 R28, [R234] ;  /* 0x00000000ea1c783b */ /* 0x000fe80000000200 */
[----:B------:R-:W5:Y:S02]  /*10c0*/  LDSM.16.M88.4 R44, [R229] ;  /* 0x00000000e52c783b */ /* 0x000f640000000200 */
[----:B------:R-:W-:-:S02]  /*10d0*/  @P0 IADD3 R235, R230, -0x40, RZ ;  /* 0xffffffc0e6eb0810 */ /* 0x000fc40007ffe0ff */
[----:B------:R-:W2:Y:S01]  /*10e0*/  LDSM.16.M88.4 R24, [R234+0x2000] ;  /* 0x00200000ea18783b */ /* 0x000ea20000000200 */
[----:B------:R-:W-:Y:S02]  /*10f0*/  ISETP.GE.AND P0, PT, R93, 0x81, PT ;  /* 0x000000815d00780c */ /* 0x000fe40003f06270 */
[----:B-1----:R-:W-:Y:S01]  /*1100*/  MOV R4, 0x40 ;  /* 0x0000004000047802 */ /* 0x002fe20000000f00 */
[----:B------:R-:W-:Y:S01]  /*1110*/  LDSM.16.M88.4 R48, [R235] ;  /* 0x00000000eb30783b */ /* 0x000fe20000000200 */
[----:B------:R-:W-:Y:S02]  /*1120*/  IADD3 R228, R0, R235, RZ ;  /* 0x000000eb00e47210 */ /* 0x000fe40007ffe0ff */
[----:B------:R-:W-:Y:S01]  /*1130*/  SEL R4, R4, 0xffffffc0, !P1 ;  /* 0xffffffc004047807 */ /* 0x000fe20004800000 */
[----:B------:R-:W0:Y:S01]  /*1140*/  LDGDEPBAR ;  /* 0x00000000000079af */ /* 0x000e220000000000 */
[----:B------:R-:W-:Y:S02]  /*1150*/  IADD3 R242, R235, 0x800, RZ ;  /* 0x00000800ebf27810 */ /* 0x000fe40007ffe0ff */
[----:B------:R-:W-:Y:S01]  /*1160*/  IADD3 R232, R231, R4, RZ ;  /* 0x00000004e7e87210 */ /* 0x000fe20007ffe0ff */
[----:B------:R-:W-:Y:S01]  /*1170*/  LDSM.16.M88.4 R52, [R228] ;  /* 0x00000000e434783b */ /* 0x000fe20000000200 */
[----:B------:R-:W-:-:S02]  /*1180*/  IADD3 R241, R235, 0x1000, RZ ;  /* 0x00001000ebf17810 */ /* 0x000fc40007ffe0ff */
[----:B------:R-:W-:Y:S01]  /*1190*/  IADD3 R233, R2, R232, RZ ;  /* 0x000000e802e97210 */ /* 0x000fe20007ffe0ff */
[----:B------:R-:W1:Y:S01]  /*11a0*/  LDSM.16.M88.4 R20, [R232] ;  /* 0x00000000e814783b */ /* 0x000e620000000200 */
[C---:B------:R-:W-:Y:S02]  /*11b0*/  IADD3 R240, R235.reuse, 0x1800, RZ ;  /* 0x00001800ebf07810 */ /* 0x040fe40007ffe0ff */
[C---:B------:R-:W-:Y:S01]  /*11c0*/  IADD3 R239, R235.reuse, 0x2000, RZ ;  /* 0x00002000ebef7810 */ /* 0x040fe20007ffe0ff */
[----:B------:R-:W1:Y:S01]  /*11d0*/  LDSM.16.M88.4 R16, [R232+0x2000] ;  /* 0x00200000e810783b */ /* 0x000e620000000200 */
[C---:B------:R-:W-:Y:S02]  /*11e0*/  IADD3 R238, R235.reuse, 0x2800, RZ ;  /* 0x00002800ebee7810 */ /* 0x040fe40007ffe0ff */
[C---:B------:R-:W-:Y:S01]  /*11f0*/  IADD3 R237, R235.reuse, 0x3000, RZ ;  /* 0x00003000ebed7810 */ /* 0x040fe20007ffe0ff */
[----:B---3--:R-:W-:Y:S01]  /*1200*/  HMMA.16816.F32 R8, R36, R40, RZ ;  /* 0x000000282408723c */ /* 0x008fe200000018ff */
[----:B------:R-:W3:Y:S01]  /*1210*/  LDSM.16.M88.4 R12, [R233] ;  /* 0x00000000e90c783b */ /* 0x000ee20000000200 */
[----:B------:R-:W-:-:S06]  /*1220*/  IADD3 R236, R235, 0x3800, RZ ;  /* 0x00003800ebec7810 */ /* 0x000fcc0007ffe0ff */
[----:B----4-:R-:W-:Y:S08]  /*1230*/  HMMA.16816.F32 R56, R32, R40, RZ ;  /* 0x000000282038723c */ /* 0x010ff000000018ff */
[----:B------:R-:W-:Y:S08]  /*1240*/  HMMA.16816.F32 R64, R36, R42, RZ ;  /* 0x0000002a2440723c */ /* 0x000ff000000018ff */
[-C--:B-----5:R-:W-:Y:S01]  /*1250*/  HMMA.16816.F32 R60, R28, R44.reuse, R8 ;  /* 0x0000002c1c3c723c */ /* 0x0a0fe20000001808 */
[----:B------:R-:W-:Y:S07]  /*1260*/  LDSM.16.M88.4 R8, [R233+0x2000] ;  /* 0x00200000e908783b */ /* 0x000fee0000000200 */
[----:B--2---:R-:W-:Y:S08]  /*1270*/  HMMA.16816.F32 R56, R24, R44, R56 ;  /* 0x0000002c1838723c */ /* 0x004ff00000001838 */
[----:B------:R-:W-:Y:S01]  /*1280*/  HMMA.16816.F32 R72, R32, R42, RZ ;  /* 0x0000002a2048723c */ /* 0x000fe200000018ff */
[----:B------:R-:W-:Y:S07]  /*1290*/  LDSM.16.M88.4 R40, [R229+0x800] ;  /* 0x00080000e528783b */ /* 0x000fee0000000200 */
[----:B-1----:R-:W-:Y:S01]  /*12a0*/  HMMA.16816.F32 R68, R20, R48, R60 ;  /* 0x000000301444723c */ /* 0x002fe2000000183c */
[----:B------:R-:W1:Y:S07]  /*12b0*/  LDSM.16.M88.4 R60, [R92+0x4800] ;  /* 0x004800005c3c783b */ /* 0x000e6e0000000200 */
[----:B------:R-:W-:Y:S08]  /*12c0*/  HMMA.16816.F32 R64, R28, R46, R64 ;  /* 0x0000002e1c40723c */ /* 0x000ff00000001840 */
[----:B------:R-:W-:Y:S08]  /*12d0*/  HMMA.16816.F32 R56, R16, R48, R56 ;  /* 0x000000301038723c */ /* 0x000ff00000001838 */
[----:B------:R-:W-:Y:S08]  /*12e0*/  HMMA.16816.F32 R72, R24, R46, R72 ;  /* 0x0000002e1848723c */ /* 0x000ff00000001848 */
[----:B---3--:R-:W-:Y:S08]  /*12f0*/  HMMA.16816.F32 R76, R12, R52, R68 ;  /* 0x000000340c4c723c */ /* 0x008ff00000001844 */
[----:B------:R-:W-:Y:S08]  /*1300*/  HMMA.16816.F32 R64, R20, R50, R64 ;  /* 0x000000321440723c */ /* 0x000ff00000001840 */
[----:B-1----:R-:W-:Y:S08]  /*1310*/  HMMA.16816.F32 R68, R36, R60, RZ ;  /* 0x0000003c2444723c */ /* 0x002ff000000018ff */
[----:B------:R-:W-:Y:S01]  /*1320*/  HMMA.16816.F32 R84, R8, R52, R56 ;  /* 0x000000340854723c */ /* 0x000fe20000001838 */
[----:B------:R-:W1:Y:S01]  /*1330*/  LDSM.16.M88.4 R56, [R235+0x800] ;  /* 0x00080000eb38783b */ /* 0x000e620000000200 */
[----:B------:R-:W-:-:S02]  /*1340*/  FMUL.FTZ R76, R76, c[0x0][0x2ec] ;  /* 0x0000bb004c4c7a20 */ /* 0x000fc40000410000 */
[----:B------:R-:W-:Y:S02]  /*1350*/  FMUL.FTZ R77, R77, c[0x0][0x2ec] ;  /* 0x0000bb004d4d7a20 */ /* 0x000fe40000410000 */
[----:B------:R-:W-:Y:S01]  /*1360*/  FMUL.FTZ R78, R78, c[0x0][0x2ec] ;  /* 0x0000bb004e4e7a20 */ /* 0x000fe20000410000 */
[----:B------:R-:W2:Y:S01]  /*1370*/  MUFU.TANH R112, R76 ;  /* 0x0000004c00707308 */ /* 0x000ea20000002400 */
[----:B------:R-:W-:Y:S01]  /*1380*/  HMMA.16816.F32 R44, R32, R60, RZ ;  /* 0x0000003c202c723c */ /* 0x000fe200000018ff */
[----:B------:R-:W-:-:S06]  /*1390*/  FMUL.FTZ R79, R79, c[0x0][0x2ec] ;  /* 0x0000bb004f4f7a20 */ /* 0x000fcc0000410000 */
[----:B------:R-:W3:Y:S01]  /*13a0*/  MUFU.TANH R113, R77 ;  /* 0x0000004d00717308 */ /* 0x000ee20000002400 */
[----:B------:R-:W-:Y:S07]  /*13b0*/  HMMA.16816.F32 R48, R16, R50, R72 ;  /* 0x000000321030723c */ /* 0x000fee0000001848 */
[----:B------:R-:W4:Y:S01]  /*13c0*/  MUFU.TANH R218, R78 ;  /* 0x0000004e00da7308 */ /* 0x000f220000002400 */
[----:B------:R-:W-:Y:S01]  /*13d0*/  HMMA.16816.F32 R72, R28, R40, R68 ;  /* 0x000000281c48723c */ /* 0x000fe20000001844 */
[----:B------:R-:W-:-:S02]  /*13e0*/  FMUL.FTZ R84, R84, c[0x0][0x2ec] ;  /* 0x0000bb0054547a20 */ /* 0x000fc40000410000 */
[----:B------:R-:W-:Y:S02]  /*13f0*/  FMUL.FTZ R85, R85, c[0x0][0x2ec] ;  /* 0x0000bb0055557a20 */ /* 0x000fe40000410000 */
[----:B------:R-:W-:Y:S02]  /*1400*/  FMUL.FTZ R86, R86, c[0x0][0x2ec] ;  /* 0x0000bb0056567a20 */ /* 0x000fe40000410000 */
[----:B------:R5:W1:Y:S01]  /*1410*/  MUFU.TANH R217, R79 ;  /* 0x0000004f00d97308 */ /* 0x000a620000002400 */
[----:B------:R-:W-:Y:S01]  /*1420*/  HMMA.16816.F32 R80, R12, R54, R64 ;  /* 0x000000360c50723c */ /* 0x000fe20000001840 */
[----:B------:R-:W-:-:S06]  /*1430*/  FMUL.FTZ R87, R87, c[0x0][0x2ec] ;  /* 0x0000bb0057577a20 */ /* 0x000fcc0000410000 */
[----:B------:R-:W1:Y:S01]  /*1440*/  MUFU.TANH R110, R84 ;  /* 0x00000054006e7308 */ /* 0x000e620000002400 */
[----:B------:R-:W-:Y:S01]  /*1450*/  HMMA.16816.F32 R64, R24, R40, R44 ;  /* 0x000000281840723c */ /* 0x000fe2000000182c */
[----:B------:R-:W2:Y:S06]  /*1460*/  LDSM.16.M88.4 R44, [R228+0x800] ;  /* 0x00080000e42c783b */ /* 0x000eac0000000200 */
[----:B------:R-:W1:Y:S01]  /*1470*/  MUFU.TANH R108, R85 ;  /* 0x00000055006c7308 */ /* 0x000e620000002400 */
[----:B------:R-:W-:Y:S01]  /*1480*/  HMMA.16816.F32 R88, R8, R54, R48 ;  /* 0x000000360858723c */ /* 0x000fe20000001830 */
[----:B------:R-:W2:Y:S06]  /*1490*/  LDSM.16.M88.4 R48, [R92+0x5000] ;  /* 0x005000005c30783b */ /* 0x000eac0000000200 */
[----:B------:R-:W2:Y:S01]  /*14a0*/  MUFU.TANH R109, R86 ;  /* 0x00000056006d7308 */ /* 0x000ea20000002400 */
[----:B------:R-:W-:Y:S01]  /*14b0*/  HMMA.16816.F32 R68, R36, R62, RZ ;  /* 0x0000003e2444723c */ /* 0x000fe200000018ff */
[----:B------:R-:W-:-:S02]  /*14c0*/  FMUL.FTZ R80, R80, c[0x0][0x2ec] ;  /* 0x0000bb0050507a20 */ /* 0x000fc40000410000 */
[----:B------:R-:W-:Y:S02]  /*14d0*/  FMUL.FTZ R81, R81, c[0x0][0x2ec] ;  /* 0x0000bb0051517a20 */ /* 0x000fe40000410000 */
[----:B------:R-:W-:Y:S02]  /*14e0*/  FMUL.FTZ R82, R82, c[0x0][0x2ec] ;  /* 0x0000bb0052527a20 */ /* 0x000fe40000410000 */
[----:B------:R-:W-:Y:S01]  /*14f0*/  FMUL.FTZ R83, R83, c[0x0][0x2ec] ;  /* 0x0000bb0053537a20 */ /* 0x000fe20000410000 */
[----:B-1----:R-:W-:Y:S01]  /*1500*/  HMMA.16816.F32 R72, R20, R56, R72 ;  /* 0x000000381448723c */ /* 0x002fe20000001848 */
[----:B------:R-:W1:Y:S07]  /*1510*/  MUFU.TANH R206, R80 ;  /* 0x0000005000ce7308 */ /* 0x000e6e0000002400 */
[----:B-----5:R-:W-:Y:S01]  /*1520*/  HMMA.16816.F32 R76, R32, R62, RZ ;  /* 0x0000003e204c723c */ /* 0x020fe200000018ff */
[----:B------:R-:W5:Y:S01]  /*1530*/  LDSM.16.M88.4 R60, [R229+0x1000] ;  /* 0x00100000e53c783b */ /* 0x000f620000000200 */
[----:B------:R-:W1:Y:S01]  /*1540*/  MUFU.TANH R202, R81 ;  /* 0x0000005100ca7308 */ /* 0x000e620000002400 */
[----:B------:R-:W-:-:S02]  /*1550*/  FMUL.FTZ R88, R88, c[0x0][0x2ec] ;  /* 0x0000bb0058587a20 */ /* 0x000fc40000410000 */
[----:B------:R-:W-:Y:S02]  /*1560*/  FMUL.FTZ R89, R89, c[0x0][0x2ec] ;  /* 0x0000bb0059597a20 */ /* 0x000fe40000410000 */
[----:B------:R-:W-:Y:S01]  /*1570*/  FMUL.FTZ R90, R90, c[0x0][0x2ec] ;  /* 0x0000bb005a5a7a20 */ /* 0x000fe20000410000 */
[----:B------:R-:W-:Y:S01]  /*1580*/  HMMA.16816.F32 R52, R16, R56, R64 ;  /* 0x000000381034723c */ /* 0x000fe20000001840 */
[----:B------:R-:W-:Y:S01]  /*1590*/  FMUL.FTZ R91, R91, c[0x0][0x2ec] ;  /* 0x0000bb005b5b7a20 */ /* 0x000fe20000410000 */
[----:B------:R-:W1:Y:S06]  /*15a0*/  MUFU.TANH R214, R82 ;  /* 0x0000005200d67308 */ /* 0x000e6c0000002400 */
[-C--:B------:R-:W-:Y:S02]  /*15b0*/  HMMA.16816.F32 R64, R28, R42.reuse, R68 ;  /* 0x0000002a1c40723c */ /* 0x080fe40000001844 */
[----:B------:R2:W1:Y:S06]  /*15c0*/  MUFU.TANH R213, R83 ;  /* 0x0000005300d57308 */ /* 0x00046c0000002400 */
[----:B------:R-:W-:Y:S01]  /*15d0*/  HMMA.16816.F32 R68, R24, R42, R76 ;  /* 0x0000002a1844723c */ /* 0x000fe2000000184c */
[----:B------:R-:W1:Y:S01]  /*15e0*/  LDSM.16.M88.4 R40, [R235+0x1000] ;  /* 0x00100000eb28783b */ /* 0x000e620000000200 */
[----:B------:R3:W1:Y:S06]  /*15f0*/  MUFU.TANH R111, R87 ;  /* 0x00000057006f7308 */ /* 0x00066c0000002400 */
[----:B--2---:R-:W-:Y:S02]  /*1600*/  HMMA.16816.F32 R80, R12, R44, R72 ;  /* 0x0000002c0c50723c */ /* 0x004fe40000001848 */
[----:B------:R-:W2:Y:S06]  /*1610*/  MUFU.TANH R105, R88 ;  /* 0x0000005800697308 */ /* 0x000eac0000002400 */
[----:B------:R-:W-:Y:S02]  /*1620*/  HMMA.16816.F32 R72, R36, R48, RZ ;  /* 0x000000302448723c */ /* 0x000fe400000018ff */
[----:B------:R-:W1:Y:S06]  /*1630*/  MUFU.TANH R103, R89 ;  /* 0x0000005900677308 */ /* 0x000e6c0000002400 */
[----:B---3--:R-:W-:Y:S02]  /*1640*/  HMMA.16816.F32 R84, R8, R44, R52 ;  /* 0x0000002c0854723c */ /* 0x008fe40000001834 */
[----:B------:R-:W3:Y:S06]  /*1650*/  MUFU.TANH R106, R90 ;  /* 0x0000005a006a7308 */ /* 0x000eec0000002400 */
[----:B------:R-:W-:Y:S01]  /*1660*/  HMMA.16816.F32 R52, R32, R48, RZ ;  /* 0x000000302034723c */ /* 0x000fe200000018ff */
[----:B------:R-:W-:Y:S01]  /*1670*/  FMUL.FTZ R80, R80, c[0x0][0x2ec] ;  /* 0x0000bb0050507a20 */ /* 0x000fe20000410000 */
[----:B------:R-:W1:Y:S01]  /*1680*/  MUFU.TANH R107, R91 ;  /* 0x0000005b006b7308 */ /* 0x000e620000002400 */
[----:B------:R-:W-:-:S02]  /*1690*/  FMUL.FTZ R81, R81, c[0x0][0x2ec] ;  /* 0x0000bb0051517a20 */ /* 0x000fc40000410000 */
[----:B------:R-:W-:Y:S02]  /*16a0*/  FMUL.FTZ R82, R82, c[0x0][0x2ec] ;  /* 0x0000bb0052527a20 */ /* 0x000fe40000410000 */
[----:B------:R-:W-:Y:S01]  /*16b0*/  FMUL.FTZ R83, R83, c[0x0][0x2ec] ;  /* 0x0000bb0053537a20 */ /* 0x000fe20000410000 */
[-C--:B------:R-:W-:Y:S02]  /*16c0*/  HMMA.16816.F32 R64, R20, R58.reuse, R64 ;  /* 0x0000003a1440723c */ /* 0x080fe40000001840 */
[----:B------:R-:W1:Y:S06]  /*16d0*/  MUFU.TANH R114, R80 ;  /* 0x0000005000727308 */ /* 0x000e6c0000002400 */
[----:B------:R-:W-:Y:S01]  /*16e0*/  HMMA.16816.F32 R68, R16, R58, R68 ;  /* 0x0000003a1044723c */ /* 0x000fe20000001844 */
[----:B------:R-:W-:Y:S01]  /*16f0*/  FMUL.FTZ R84, R84, c[0x0][0x2ec] ;  /* 0x0000bb0054547a20 */ /* 0x000fe20000410000 */
[----:B------:R-:W1:Y:S01]  /*1700*/  MUFU.TANH R115, R81 ;  /* 0x0000005100737308 */ /* 0x000e620000002400 */
[----:B------:R-:W-:-:S02]  /*1710*/  FMUL.FTZ R85, R85, c[0x0][0x2ec] ;  /* 0x0000bb0055557a20 */ /* 0x000fc40000410000 */
[----:B------:R-:W-:Y:S02]  /*1720*/  FMUL.FTZ R86, R86, c[0x0][0x2ec] ;  /* 0x0000bb0056567a20 */ /* 0x000fe40000410000 */
[----:B------:R-:W-:Y:S01]  /*1730*/  FMUL.FTZ R87, R87, c[0x0][0x2ec] ;  /* 0x0000bb0057577a20 */ /* 0x000fe20000410000 */
[-C--:B-----5:R-:W-:Y:S02]  /*1740*/  HMMA.16816.F32 R72, R28, R60.reuse, R72 ;  /* 0x0000003c1c48723c */ /* 0x0a0fe40000001848 */
[----:B------:R-:W1:Y:S06]  /*1750*/  MUFU.TANH R208, R82 ;  /* 0x0000005200d07308 */ /* 0x000e6c0000002400 */
[----:B------:R-:W-:Y:S01]  /*1760*/  HMMA.16816.F32 R56, R24, R60, R52 ;  /* 0x0000003c1838723c */ /* 0x000fe20000001834 */
[----:B------:R-:W5:Y:S01]  /*1770*/  LDSM.16.M88.4 R52, [R228+0x1000] ;  /* 0x00100000e434783b */ /* 0x000f620000000200 */
[----:B------:R1:W1:Y:S06]  /*1780*/  MUFU.TANH R205, R83 ;  /* 0x0000005300cd7308 */ /* 0x00026c0000002400 */
[-C--:B------:R-:W-:Y:S01]  /*1790*/  HMMA.16816.F32 R76, R12, R46.reuse, R64 ;  /* 0x0000002e0c4c723c */ /* 0x080fe20000001840 */
[----:B------:R-:W2:Y:S01]  /*17a0*/  LDSM.16.M88.4 R64, [R92+0x5800] ;  /* 0x005800005c40783b */ /* 0x000ea20000000200 */
[----:B------:R-:W2:Y:S06]  /*17b0*/  MUFU.TANH R101, R84 ;  /* 0x0000005400657308 */ /* 0x000eac0000002400 */
[----:B-1----:R-:W-:Y:S02]  /*17c0*/  HMMA.16816.F32 R80, R8, R46, R68 ;  /* 0x0000002e0850723c */ /* 0x002fe40000001844 */
[----:B------:R-:W1:Y:S06]  /*17d0*/  MUFU.TANH R99, R85 ;  /* 0x0000005500637308 */ /* 0x000e6c0000002400 */
[----:B------:R-:W-:Y:S02]  /*17e0*/  HMMA.16816.F32 R68, R20, R40, R72 ;  /* 0x000000281444723c */ /* 0x000fe40000001848 */
[----:B------:R-:W1:Y:S06]  /*17f0*/  MUFU.TANH R102, R86 ;  /* 0x0000005600667308 */ /* 0x000e6c0000002400 */
[----:B------:R-:W-:Y:S01]  /*1800*/  FMUL.FTZ R76, R76, c[0x0][0x2ec] ;  /* 0x0000bb004c4c7a20 */ /* 0x000fe20000410000 */
[----:B------:R-:W-:Y:S01]  /*1810*/  HMMA.16816.F32 R44, R36, R50, RZ ;  /* 0x00000032242c723c */ /* 0x000fe200000018ff */
[----:B------:R-:W-:-:S02]  /*1820*/  FMUL.FTZ R77, R77, c[0x0][0x2ec] ;  /* 0x0000bb004d4d7a20 */ /* 0x000fc40000410000 */
[----:B------:R-:W1:Y:S01]  /*1830*/  MUFU.TANH R159, R76 ;  /* 0x0000004c009f7308 */ /* 0x000e620000002400 */
[----:B------:R-:W-:Y:S02]  /*1840*/  FMUL.FTZ R78, R78, c[0x0][0x2ec] ;  /* 0x0000bb004e4e7a20 */ /* 0x000fe40000410000 */
[----:B------:R-:W-:Y:S02]  /*1850*/  FMUL.FTZ R79, R79, c[0x0][0x2ec] ;  /* 0x0000bb004f4f7a20 */ /* 0x000fe40000410000 */
[----:B------:R-:W-:Y:S01]  /*1860*/  HMMA.16816.F32 R72, R32, R50, RZ ;  /* 0x000000322048723c */ /* 0x000fe200000018ff */
[----:B------:R-:W-:Y:S02]  /*1870*/  FMUL.FTZ R80, R80, c[0x0][0x2ec] ;  /* 0x0000bb0050507a20 */ /* 0x000fe40000410000 */
[----:B------:R-:W1:Y:S01]  /*1880*/  MUFU.TANH R161, R77 ;  /* 0x0000004d00a17308 */ /* 0x000e620000002400 */
[----:B------:R-:W-:Y:S02]  /*1890*/  FMUL.FTZ R81, R81, c[0x0][0x2ec] ;  /* 0x0000bb0051517a20 */ /* 0x000fe40000410000 */
[----:B------:R-:W-:-:S02]  /*18a0*/  FMUL.FTZ R82, R82, c[0x0][0x2ec] ;  /* 0x0000bb0052527a20 */ /* 0x000fc40000410000 */
[----:B------:R-:W-:Y:S01]  /*18b0*/  FMUL.FTZ R83, R83, c[0x0][0x2ec] ;  /* 0x0000bb0053537a20 */ /* 0x000fe20000410000 */
[----:B------:R-:W-:Y:S02]  /*18c0*/  HMMA.16816.F32 R48, R16, R40, R56 ;  /* 0x000000281030723c */ /* 0x000fe40000001838 */
[----:B------:R-:W1:Y:S06]  /*18d0*/  MUFU.TANH R171, R78 ;  /* 0x0000004e00ab7308 */ /* 0x000e6c0000002400 */
[----:B------:R-:W-:Y:S01]  /*18e0*/  HMMA.16816.F32 R56, R28, R62, R44 ;  /* 0x0000003e1c38723c */ /* 0x000fe2000000182c */
[----:B------:R-:W1:Y:S01]  /*18f0*/  LDSM.16.M88.4 R44, [R229+0x1800] ;  /* 0x00180000e52c783b */ /* 0x000e620000000200 */
[----:B------:R5:W1:Y:S08]  /*1900*/  MUFU.TANH R173, R79 ;  /* 0x0000004f00ad7308 */ /* 0x000a700000002400 */
[----:B------:R1:W1:Y:S01]  /*1910*/  MUFU.TANH R104, R87 ;  /* 0x0000005700687308 */ /* 0x0002620000002400 */
[----:B-----5:R-:W-:Y:S07]  /*1920*/  HMMA.16816.F32 R76, R12, R52, R68 ;  /* 0x000000340c4c723c */ /* 0x020fee0000001844 */
[----:B------:R-:W1:Y:S01]  /*1930*/  MUFU.TANH R95, R80 ;  /* 0x00000050005f7308 */ /* 0x000e620000002400 */
[----:B------:R-:W-:Y:S07]  /*1940*/  HMMA.16816.F32 R68, R24, R62, R72 ;  /* 0x0000003e1844723c */ /* 0x000fee0000001848 */
[----:B------:R-:W3:Y:S01]  /*1950*/  MUFU.TANH R94, R81 ;  /* 0x00000051005e7308 */ /* 0x000ee20000002400 */
[----:B--2---:R-:W-:Y:S07]  /*1960*/  HMMA.16816.F32 R72, R36, R64, RZ ;  /* 0x000000402448723c */ /* 0x004fee00000018ff */
[----:B------:R-:W2:Y:S01]  /*1970*/  MUFU.TANH R96, R82 ;  /* 0x0000005200607308 */ /* 0x000ea20000002400 */
[----:B-1----:R-:W-:Y:S01]  /*1980*/  HMMA.16816.F32 R84, R8, R52, R48 ;  /* 0x000000340854723c */ /* 0x002fe20000001830 */
[----:B------:R-:W-:-:S06]  /*1990*/  FMUL.FTZ R76, R76, c[0x0][0x2ec] ;  /* 0x0000bb004c4c7a20 */ /* 0x000fcc0000410000 */
[----:B------:R1:W1:Y:S01]  /*19a0*/  MUFU.TANH R97, R83 ;  /* 0x0000005300617308 */ /* 0x0002620000002400 */
[----:B------:R-:W-:Y:S02]  /*19b0*/  FMUL.FTZ R77, R77, c[0x0][0x2ec] ;  /* 0x0000bb004d4d7a20 */ /* 0x000fe40000410000 */
[----:B------:R-:W-:Y:S02]  /*19c0*/  FMUL.FTZ R78, R78, c[0x0][0x2ec] ;  /* 0x0000bb004e4e7a20 */ /* 0x000fe40000410000 */
[----:B------:R-:W-:Y:S01]  /*19d0*/  FMUL.FTZ R79, R79, c[0x0][0x2ec] ;  /* 0x0000bb004f4f7a20 */ /* 0x000fe20000410000 */
[-C--:B------:R-:W-:Y:S01]  /*19e0*/  HMMA.16816.F32 R60, R20, R42.reuse, R56 ;  /* 0x0000002a143c723c */ /* 0x080fe20000001838 */
[----:B------:R-:W5:Y:S01]  /*19f0*/  LDSM.16.M88.4 R56, [R235+0x1800] ;  /* 0x00180000eb38783b */ /* 0x000f620000000200 */
[----:B------:R-:W1:Y:S06]  /*1a00*/  MUFU.TANH R198, R76 ;  /* 0x0000004c00c67308 */ /* 0x000e6c0000002400 */
[----:B------:R-:W-:Y:S01]  /*1a10*/  HMMA.16816.F32 R68, R16, R42, R68 ;  /* 0x0000002a1044723c */ /* 0x000fe20000001844 */
[----:B------:R-:W2:Y:S01]  /*1a20*/  LDSM.16.M88.4 R40, [R228+0x1800] ;  /* 0x00180000e428783b */ /* 0x000ea20000000200 */
[----:B------:R-:W1:Y:S06]  /*1a30*/  MUFU.TANH R195, R77 ;  /* 0x0000004d00c37308 */ /* 0x000e6c0000002400 */
[----:B------:R-:W-:Y:S01]  /*1a40*/  HMMA.16816.F32 R48, R32, R64, RZ ;  /* 0x000000402030723c */ /* 0x000fe200000018ff */
[----:B------:R-:W-:Y:S01]  /*1a50*/  FMUL.FTZ R84, R84, c[0x0][0x2ec] ;  /* 0x0000bb0054547a20 */ /* 0x000fe20000410000 */
[----:B------:R-:W2:Y:S01]  /*1a60*/  MUFU.TANH R188, R78 ;  /* 0x0000004e00bc7308 */ /* 0x000ea20000002400 */
[----:B------:R-:W-:-:S02]  /*1a70*/  FMUL.FTZ R85, R85, c[0x0][0x2ec] ;  /* 0x0000bb0055557a20 */ /* 0x000fc40000410000 */
[----:B------:R-:W-:Y:S02]  /*1a80*/  FMUL.FTZ R86, R86, c[0x0][0x2ec] ;  /* 0x0000bb0056567a20 */ /* 0x000fe40000410000 */
[----:B------:R-:W-:Y:S01]  /*1a90*/  FMUL.FTZ R87, R87, c[0x0][0x2ec] ;  /* 0x0000bb0057577a20 */ /* 0x000fe20000410000 */
[----:B------:R-:W-:Y:S02]  /*1aa0*/  HMMA.16816.F32 R72, R28, R44, R72 ;  /* 0x0000002c1c48723c */ /* 0x000fe40000001848 */
[----:B------:R2:W2:Y:S06]  /*1ab0*/  MUFU.TANH R204, R79 ;  /* 0x0000004f00cc7308 */ /* 0x0004ac0000002400 */
[-C--:B-1----:R-:W-:Y:S02]  /*1ac0*/  HMMA.16816.F32 R80, R12, R54.reuse, R60 ;  /* 0x000000360c50723c */ /* 0x082fe4000000183c */
[----:B------:R-:W1:Y:S06]  /*1ad0*/  MUFU.TANH R172, R84 ;  /* 0x0000005400ac7308 */ /* 0x000e6c0000002400 */
[----:B------:R-:W-:Y:S02]  /*1ae0*/  HMMA.16816.F32 R88, R8, R54, R68 ;  /* 0x000000360858723c */ /* 0x000fe40000001844 */
[----:B------:R-:W1:Y:S06]  /*1af0*/  MUFU.TANH R165, R85 ;  /* 0x0000005500a57308 */ /* 0x000e6c0000002400 */
[----:B------:R-:W-:Y:S01]  /*1b00*/  HMMA.16816.F32 R60, R24, R44, R48 ;  /* 0x0000002c183c723c */ /* 0x000fe20000001830 */
[----:B------:R-:W1:Y:S01]  /*1b10*/  LDSM.16.M88.4 R48, [R92+0x6000] ;  /* 0x006000005c30783b */ /* 0x000e620000000200 */
[----:B------:R-:W1:Y:S06]  /*1b20*/  MUFU.TANH R163, R86 ;  /* 0x0000005600a37308 */ /* 0x000e6c0000002400 */
[----:B------:R-:W-:Y:S01]  /*1b30*/  HMMA.16816.F32 R68, R36, R66, RZ ;  /* 0x000000422444723c */ /* 0x000fe200000018ff */
[----:B------:R-:W-:Y:S01]  /*1b40*/  FMUL.FTZ R80, R80, c[0x0][0x2ec] ;  /* 0x0000bb0050507a20 */ /* 0x000fe20000410000 */
[----:B------:R-:W1:Y:S01]  /*1b50*/  MUFU.TANH R162, R87 ;  /* 0x0000005700a27308 */ /* 0x000e620000002400 */
[----:B------:R-:W-:-:S02]  /*1b60*/  FMUL.FTZ R81, R81, c[0x0][0x2ec] ;  /* 0x0000bb0051517a20 */ /* 0x000fc40000410000 */
[----:B------:R-:W-:Y:S02]  /*1b70*/  FMUL.FTZ R82, R82, c[0x0][0x2ec] ;  /* 0x0000bb0052527a20 */ /* 0x000fe40000410000 */
[----:B------:R-:W-:Y:S01]  /*1b80*/  FMUL.FTZ R83, R83, c[0x0][0x2ec] ;  /* 0x0000bb0053537a20 */ /* 0x000fe20000410000 */
[----:B--2---:R-:W-:Y:S01]  /*1b90*/  HMMA.16816.F32 R76, R32, R66, RZ ;  /* 0x00000042204c723c */ /* 0x004fe200000018ff */
[----:B------:R-:W-:Y:S01]  /*1ba0*/  FMUL.FTZ R88, R88, c[0x0][0x2ec] ;  /* 0x0000bb0058587a20 */ /* 0x000fe20000410000 */
[----:B------:R-:W2:Y:S01]  /*1bb0*/  MUFU.TANH R156, R80 ;  /* 0x00000050009c7308 */ /* 0x000ea20000002400 */
[----:B------:R-:W-:Y:S02]  /*1bc0*/  FMUL.FTZ R89, R89, c[0x0][0x2ec] ;  /* 0x0000bb0059597a20 */ /* 0x000fe40000410000 */
[----:B------:R-:W-:Y:S02]  /*1bd0*/  FMUL.FTZ R90, R90, c[0x0][0x2ec] ;  /* 0x0000bb005a5a7a20 */ /* 0x000fe40000410000 */
[----:B------:R-:W-:Y:S01]  /*1be0*/  FMUL.FTZ R91, R91, c[0x0][0x2ec] ;  /* 0x0000bb005b5b7a20 */ /* 0x000fe20000410000 */
[-C--:B-----5:R-:W-:Y:S02]  /*1bf0*/  HMMA.16816.F32 R72, R20, R56.reuse, R72 ;  /* 0x000000381448723c */ /* 0x0a0fe40000001848 */
[----:B------:R-:W1:Y:S06]  /*1c00*/  MUFU.TANH R154, R81 ;  /* 0x00000051009a7308 */ /* 0x000e6c0000002400 */
[----:B------:R-:W-:Y:S01]  /*1c10*/  HMMA.16816.F32 R52, R16, R56, R60 ;  /* 0x000000381034723c */ /* 0x000fe2000000183c */
[----:B------:R-:W5:Y:S01]  /*1c20*/  LDSM.16.M88.4 R60, [R229+0x2000] ;  /* 0x00200000e53c783b */ /* 0x000f620000000200 */
[----:B------:R-:W1:Y:S06]  /*1c30*/  MUFU.TANH R170, R82 ;  /* 0x0000005200aa7308 */ /* 0x000e6c0000002400 */
[-C--:B------:R-:W-:Y:S02]  /*1c40*/  HMMA.16816.F32 R64, R28, R46.reuse, R68 ;  /* 0x0000002e1c40723c */ /* 0x080fe40000001844 */
[----:B------:R1:W1:Y:S06]  /*1c50*/  MUFU.TANH R168, R83 ;  /* 0x0000005300a87308 */ /* 0x00026c0000002400 */
[----:B------:R-:W-:Y:S01]  /*1c60*/  HMMA.16816.F32 R68, R24, R46, R76 ;  /* 0x0000002e1844723c */ /* 0x000fe2000000184c */
[----:B------:R-:W2:Y:S01]  /*1c70*/  LDSM.16.M88.4 R44, [R235+0x2000] ;  /* 0x00200000eb2c783b */ /* 0x000ea20000000200 */
[----:B------:R-:W2:Y:S06]  /*1c80*/  MUFU.TANH R137, R88 ;  /* 0x0000005800897308 */ /* 0x000eac0000002400 */
[-C--:B------:R-:W-:Y:S02]  /*1c90*/  HMMA.16816.F32 R76, R8, R40.reuse, R52 ;  /* 0x00000028084c723c */ /* 0x080fe40000001834 */
[----:B------:R-:W2:Y:S06]  /*1ca0*/  MUFU.TANH R133, R89 ;  /* 0x0000005900857308 */ /* 0x000eac0000002400 */
[----:B-1----:R-:W-:Y:S02]  /*1cb0*/  HMMA.16816.F32 R80, R12, R40, R72 ;  /* 0x000000280c50723c */ /* 0x002fe40000001848 */
[----:B------:R-:W1:Y:S06]  /*1cc0*/  MUFU.TANH R134, R90 ;  /* 0x0000005a00867308 */ /* 0x000e6c0000002400 */
[-C--:B------:R-:W-:Y:S02]  /*1cd0*/  HMMA.16816.F32 R72, R36, R48.reuse, RZ ;  /* 0x000000302448723c */ /* 0x080fe400000018ff */
[----:B------:R1:W1:Y:S06]  /*1ce0*/  MUFU.TANH R136, R91 ;  /* 0x0000005b00887308 */ /* 0x00026c0000002400 */
[----:B------:R-:W-:Y:S01]  /*1cf0*/  HMMA.16816.F32 R52, R32, R48, RZ ;  /* 0x000000302034723c */ /* 0x000fe200000018ff */
[----:B------:R-:W-:-:S02]  /*1d00*/  FMUL.FTZ R76, R76, c[0x0][0x2ec] ;  /* 0x0000bb004c4c7a20 */ /* 0x000fc40000410000 */
[----:B------:R-:W-:Y:S02]  /*1d10*/  FMUL.FTZ R77, R77, c[0x0][0x2ec] ;  /* 0x0000bb004d4d7a20 */ /* 0x000fe40000410000 */
[----:B------:R-:W-:Y:S01]  /*1d20*/  FMUL.FTZ R78, R78, c[0x0][0x2ec] ;  /* 0x0000bb004e4e7a20 */ /* 0x000fe20000410000 */
[----:B------:R-:W1:Y:S01]  /*1d30*/  MUFU.TANH R183, R76 ;  /* 0x0000004c00b77308 */ /* 0x000e620000002400 */
[----:B------:R-:W-:Y:S01]  /*1d40*/  FMUL.FTZ R79, R79, c[0x0][0x2ec] ;  /* 0x0000bb004f4f7a20 */ /* 0x000fe20000410000 */
[-C--:B------:R-:W-:Y:S01]  /*1d50*/  HMMA.16816.F32 R68, R16, R58.reuse, R68 ;  /* 0x0000003a1044723c */ /* 0x080fe20000001844 */
[----:B------:R-:W-:Y:S02]  /*1d60*/  FMUL.FTZ R80, R80, c[0x0][0x2ec] ;  /* 0x0000bb0050507a20 */ /* 0x000fe40000410000 */
[----:B------:R-:W-:Y:S02]  /*1d70*/  FMUL.FTZ R81, R81, c[0x0][0x2ec] ;  /* 0x0000bb0051517a20 */ /* 0x000fe40000410000 */
[----:B------:R-:W-:Y:S01]  /*1d80*/  FMUL.FTZ R82, R82, c[0x0][0x2ec] ;  /* 0x0000bb0052527a20 */ /* 0x000fe20000410000 */
[----:B------:R-:W1:Y:S01]  /*1d90*/  MUFU.TANH R201, R80 ;  /* 0x0000005000c97308 */ /* 0x000e620000002400 */
[----:B------:R-:W-:Y:S01]  /*1da0*/  FMUL.FTZ R83, R83, c[0x0][0x2ec] ;  /* 0x0000bb0053537a20 */ /* 0x000fe20000410000 */
[----:B------:R-:W-:Y:S06]  /*1db0*/  HMMA.16816.F32 R64, R20, R58, R64 ;  /* 0x0000003a1440723c */ /* 0x000fec0000001840 */
[----:B------:R-:W1:Y:S02]  /*1dc0*/  MUFU.TANH R199, R81 ;  /* 0x0000005100c77308 */ /* 0x000e640000002400 */
[-C--:B-----5:R-:W-:Y:S06]  /*1dd0*/  HMMA.16816.F32 R72, R28, R60.reuse, R72 ;  /* 0x0000003c1c48723c */ /* 0x0a0fec0000001848 */
[----:B------:R-:W2:Y:S02]  /*1de0*/  MUFU.TANH R197, R82 ;  /* 0x0000005200c57308 */ /* 0x000ea40000002400 */
[----:B------:R-:W-:Y:S01]  /*1df0*/  HMMA.16816.F32 R56, R24, R60, R52 ;  /* 0x0000003c1838723c */ /* 0x000fe20000001834 */
[----:B------:R-:W5:Y:S05]  /*1e00*/  LDSM.16.M88.4 R52, [R228+0x2000] ;  /* 0x00200000e434783b */ /* 0x000f6a0000000200 */
[----:B------:R2:W2:Y:S02]  /*1e10*/  MUFU.TANH R209, R83 ;  /* 0x0000005300d17308 */ /* 0x0004a40000002400 */
[----:B-1----:R-:W-:Y:S06]  /*1e20*/  HMMA.16816.F32 R88, R8, R42, R68 ;  /* 0x0000002a0858723c */ /* 0x002fec0000001844 */
[----:B------:R-:W1:Y:S02]  /*1e30*/  MUFU.TANH R174, R77 ;  /* 0x0000004d00ae7308 */ /* 0x000e640000002400 */
[----:B------:R-:W-:Y:S06]  /*1e40*/  HMMA.16816.F32 R68, R36, R50, RZ ;  /* 0x000000322444723c */ /* 0x000fec00000018ff */
[----:B------:R-:W1:Y:S02]  /*1e50*/  MUFU.TANH R167, R78 ;  /* 0x0000004e00a77308 */ /* 0x000e640000002400 */
[----:B--2---:R-:W-:Y:S01]  /*1e60*/  HMMA.16816.F32 R80, R12, R42, R64 ;  /* 0x0000002a0c50723c */ /* 0x004fe20000001840 */
[----:B------:R-:W2:Y:S05]  /*1e70*/  LDSM.16.M88.4 R64, [R92+0x6800] ;  /* 0x006800005c40783b */ /* 0x000eaa0000000200 */
[----:B------:R1:W1:Y:S02]  /*1e80*/  MUFU.TANH R166, R79 ;  /* 0x0000004f00a67308 */ /* 0x0002640000002400 */
[----:B------:R-:W-:Y:S01]  /*1e90*/  HMMA.16816.F32 R72, R20, R44, R72 ;  /* 0x0000002c1448723c */ /* 0x000fe20000001848 */
[----:B------:R-:W-:-:S02]  /*1ea0*/  FMUL.FTZ R88, R88, c[0x0][0x2ec] ;  /* 0x0000bb0058587a20 */ /* 0x000fc40000410000 */
[----:B------:R-:W-:Y:S02]  /*1eb0*/  FMUL.FTZ R89, R89, c[0x0][0x2ec] ;  /* 0x0000bb0059597a20 */ /* 0x000fe40000410000 */
[----:B------:R-:W-:Y:S01]  /*1ec0*/  FMUL.FTZ R90, R90, c[0x0][0x2ec] ;  /* 0x0000bb005a5a7a20 */ /* 0x000fe20000410000 */
[----:B------:R-:W2:Y:S01]  /*1ed0*/  MUFU.TANH R146, R88 ;  /* 0x0000005800927308 */ /* 0x000ea20000002400 */
[----:B------:R-:W-:Y:S01]  /*1ee0*/  FMUL.FTZ R91, R91, c[0x0][0x2ec] ;  /* 0x0000bb005b5b7a20 */ /* 0x000fe20000410000 */
[----:B------:R-:W-:Y:S06]  /*1ef0*/  HMMA.16816.F32 R40, R16, R44, R56 ;  /* 0x0000002c1028723c */ /* 0x000fec0000001838 */
[----:B------:R-:W2:Y:S02]  /*1f00*/  MUFU.TANH R138, R89 ;  /* 0x00000059008a7308 */ /* 0x000ea40000002400 */
[----:B-1----:R-:W-:Y:S01]  /*1f10*/  HMMA.16816.F32 R76, R32, R50, RZ ;  /* 0x00000032204c723c */ /* 0x002fe200000018ff */
[----:B------:R-:W1:Y:S01]  /*1f20*/  LDSM.16.M88.4 R48, [R229+0x2800] ;  /* 0x00280000e530783b */ /* 0x000e620000000200 */
[----:B------:R-:W-:-:S02]  /*1f30*/  FMUL.FTZ R80, R80, c[0x0][0x2ec] ;  /* 0x0000bb0050507a20 */ /* 0x000fc40000410000 */
[----:B------:R-:W-:Y:S02]  /*1f40*/  FMUL.FTZ R81, R81, c[0x0][0x2ec] ;  /* 0x0000bb0051517a20 */ /* 0x000fe40000410000 */
[----:B------:R-:W-:Y:S01]  /*1f50*/  FMUL.FTZ R82, R82, c[0x0][0x2ec] ;  /* 0x0000bb0052527a20 */ /* 0x000fe20000410000 */
[----:B------:R-:W1:Y:S01]  /*1f60*/  MUFU.TANH R158, R80 ;  /* 0x00000050009e7308 */ /* 0x000e620000002400 */
[----:B------:R-:W-:Y:S01]  /*1f70*/  HMMA.16816.F32 R56, R28, R62, R68 ;  /* 0x0000003e1c38723c */ /* 0x000fe20000001844 */
[----:B------:R-:W-:-:S06]  /*1f80*/  FMUL.FTZ R83, R83, c[0x0][0x2ec] ;  /* 0x0000bb0053537a20 */ /* 0x000fcc0000410000 */
[----:B------:R-:W1:Y:S01]  /*1f90*/  MUFU.TANH R157, R81 ;  /* 0x00000051009d7308 */ /* 0x000e620000002400 */
[----:B-----5:R-:W-:Y:S07]  /*1fa0*/  HMMA.16816.F32 R84, R8, R52, R40 ;  /* 0x000000340854723c */ /* 0x020fee0000001828 */
[----:B------:R-:W1:Y:S01]  /*1fb0*/  MUFU.TANH R178, R82 ;  /* 0x0000005200b27308 */ /* 0x000e620000002400 */
[----:B------:R-:W-:Y:S07]  /*1fc0*/  HMMA.16816.F32 R68, R24, R62, R76 ;  /* 0x0000003e1844723c */ /* 0x000fee000000184c */
[----:B------:R5:W1:Y:S01]  /*1fd0*/  MUFU.TANH R177, R83 ;  /* 0x0000005300b17308 */ /* 0x000a620000002400 */
[----:B------:R-:W-:Y:S01]  /*1fe0*/  HMMA.16816.F32 R60, R20, R46, R56 ;  /* 0x0000002e143c723c */ /* 0x000fe20000001838 */
[----:B------:R-:W1:Y:S06]  /*1ff0*/  LDSM.16.M88.4 R56, [R235+0x2800] ;  /* 0x00280000eb38783b */ /* 0x000e6c0000000200 */
[----:B------:R-:W1:Y:S01]  /*2000*/  MUFU.TANH R144, R90 ;  /* 0x0000005a00907308 */ /* 0x000e620000002400 */
[----:B--2---:R-:W-:Y:S01]  /*2010*/  HMMA.16816.F32 R40, R32, R64, RZ ;  /* 0x000000402028723c */ /* 0x004fe200000018ff */
[----:B------:R-:W-:-:S02]  /*2020*/  FMUL.FTZ R84, R84, c[0x0][0x2ec] ;  /* 0x0000bb0054547a20 */ /* 0x000fc40000410000 */
[----:B------:R-:W-:Y:S02]  /*2030*/  FMUL.FTZ R85, R85, c[0x0][0x2ec] ;  /* 0x0000bb0055557a20 */ /* 0x000fe40000410000 */
[----:B------:R-:W-:Y:S02]  /*2040*/  FMUL.FTZ R86, R86, c[0x0][0x2ec] ;  /* 0x0000bb0056567a20 */ /* 0x000fe40000410000 */
[----:B------:R2:W1:Y:S01]  /*2050*/  MUFU.TANH R139, R91 ;  /* 0x0000005b008b7308 */ /* 0x0004620000002400 */
[----:B-----5:R-:W-:Y:S01]  /*2060*/  HMMA.16816.F32 R80, R12, R52, R72 ;  /* 0x000000340c50723c */ /* 0x020fe20000001848 */
[----:B------:R-:W-:-:S06]  /*2070*/  FMUL.FTZ R87, R87, c[0x0][0x2ec] ;  /* 0x0000bb0057577a20 */ /* 0x000fcc0000410000 */
[----:B------:R-:W1:Y:S01]  /*2080*/  MUFU.TANH R194, R84 ;  /* 0x0000005400c27308 */ /* 0x000e620000002400 */
[----:B------:R-:W-:Y:S07]  /*2090*/  HMMA.16816.F32 R72, R36, R64, RZ ;  /* 0x000000402448723c */ /* 0x000fee00000018ff */
[----:B------:R-:W1:Y:S01]  /*20a0*/  MUFU.TANH R185, R85 ;  /* 0x0000005500b97308 */ /* 0x000e620000002400 */
[----:B------:R-:W-:Y:S07]  /*20b0*/  HMMA.16816.F32 R68, R16, R46, R68 ;  /* 0x0000002e1044723c */ /* 0x000fee0000001844 */
[----:B------:R-:W2:Y:S01]  /*20c0*/  MUFU.TANH R176, R86 ;  /* 0x0000005600b07308 */ /* 0x000ea20000002400 */
[----:B------:R-:W-:Y:S01]  /*20d0*/  HMMA.16816.F32 R76, R12, R54, R60 ;  /* 0x000000360c4c723c */ /* 0x000fe2000000183c */
[----:B------:R-:W-:-:S02]  /*20e0*/  FMUL.FTZ R80, R80, c[0x0][0x2ec] ;  /* 0x0000bb0050507a20 */ /* 0x000fc40000410000 */
[----:B------:R-:W-:Y:S02]  /*20f0*/  FMUL.FTZ R81, R81, c[0x0][0x2ec] ;  /* 0x0000bb0051517a20 */ /* 0x000fe40000410000 */
[----:B------:R-:W-:Y:S02]  /*2100*/  FMUL.FTZ R82, R82, c[0x0][0x2ec] ;  /* 0x0000bb0052527a20 */ /* 0x000fe40000410000 */
[----:B------:R-:W-:Y:S01]  /*2110*/  FMUL.FTZ R83, R83, c[0x0][0x2ec] ;  /* 0x0000bb0053537a20 */ /* 0x000fe20000410000 */
[----:B-1----:R-:W-:Y:S01]  /*2120*/  HMMA.16816.F32 R72, R28, R48, R72 ;  /* 0x000000301c48723c */ /* 0x002fe20000001848 */
[----:B------:R-:W1:Y:S07]  /*2130*/  MUFU.TANH R207, R80 ;  /* 0x0000005000cf7308 */ /* 0x000e6e0000002400 */
[----:B--2---:R-:W-:Y:S01]  /*2140*/  HMMA.16816.F32 R88, R8, R54, R68 ;  /* 0x000000360858723c */ /* 0x004fe20000001844 */
[----:B------:R-:W-:Y:S01]  /*2150*/  LDSM.16.M88.4 R52, [R92+0x7000] ;  /* 0x007000005c34783b */ /* 0x000fe20000000200 */
[----:B------:R-:W2:Y:S06]  /*2160*/  MUFU.TANH R203, R81 ;  /* 0x0000005100cb7308 */ /* 0x000eac0000002400 */
[----:B------:R-:W-:Y:S01]  /*2170*/  HMMA.16816.F32 R60, R36, R66, RZ ;  /* 0x00000042243c723c */ /* 0x000fe200000018ff */
[----:B------:R-:W-:Y:S01]  /*2180*/  FMUL.FTZ R76, R76, c[0x0][0x2ec] ;  /* 0x0000bb004c4c7a20 */ /* 0x000fe20000410000 */
[----:B------:R-:W1:Y:S01]  /*2190*/  MUFU.TANH R200, R82 ;  /* 0x0000005200c87308 */ /* 0x000e620000002400 */
[----:B------:R-:W-:-:S02]  /*21a0*/  FMUL.FTZ R77, R77, c[0x0][0x2ec] ;  /* 0x0000bb004d4d7a20 */ /* 0x000fc40000410000 */
[----:B------:R-:W-:Y:S02]  /*21b0*/  FMUL.FTZ R78, R78, c[0x0][0x2ec] ;  /* 0x0000bb004e4e7a20 */ /* 0x000fe40000410000 */
[----:B------:R-:W-:Y:S01]  /*21c0*/  FMUL.FTZ R79, R79, c[0x0][0x2ec] ;  /* 0x0000bb004f4f7a20 */ /* 0x000fe20000410000 */
[----:B------:R-:W-:Y:S02]  /*21d0*/  HMMA.16816.F32 R68, R20, R56, R72 ;  /* 0x000000381444723c */ /* 0x000fe40000001848 */
[----:B------:R-:W1:Y:S06]  /*21e0*/  MUFU.TANH R164, R76 ;  /* 0x0000004c00a47308 */ /* 0x000e6c0000002400 */
[----:B------:R-:W-:Y:S01]  /*21f0*/  HMMA.16816.F32 R72, R32, R66, RZ ;  /* 0x000000422048723c */ /* 0x000fe200000018ff */
[----:B------:R-:W-:Y:S01]  /*2200*/  LDSM.16.M88.4 R64, [R229+0x3000] ;  /* 0x00300000e540783b */ /* 0x000fe20000000200 */
[----:B------:R-:W1:Y:S01]  /*2210*/  MUFU.TANH R160, R77 ;  /* 0x0000004d00a07308 */ /* 0x000e620000002400 */
[----:B------:R-:W-:-:S02]  /*2220*/  FMUL.FTZ R88, R88, c[0x0][0x2ec] ;  /* 0x0000bb0058587a20 */ /* 0x000fc40000410000 */
[----:B------:R-:W-:Y:S02]  /*2230*/  FMUL.FTZ R89, R89, c[0x0][0x2ec] ;  /* 0x0000bb0059597a20 */ /* 0x000fe40000410000 */
[----:B------:R-:W-:Y:S01]  /*2240*/  FMUL.FTZ R90, R90, c[0x0][0x2ec] ;  /* 0x0000bb005a5a7a20 */ /* 0x000fe20000410000 */
[----:B------:R-:W-:Y:S01]  /*2250*/  HMMA.16816.F32 R44, R24, R48, R40 ;  /* 0x00000030182c723c */ /* 0x000fe20000001828 */
[----:B------:R-:W5:Y:S01]  /*2260*/  LDSM.16.M88.4 R40, [R228+0x2800] ;  /* 0x00280000e428783b */ /* 0x000f620000000200 */
[----:B------:R-:W1:Y:S01]  /*2270*/  MUFU.TANH R191, R78 ;  /* 0x0000004e00bf7308 */ /* 0x000e620000002400 */
[----:B------:R-:W-:-:S05]  /*2280*/  FMUL.FTZ R91, R91, c[0x0][0x2ec] ;  /* 0x0000bb005b5b7a20 */ /* 0x000fca0000410000 */
[-C--:B------:R-:W-:Y:S02]  /*2290*/  HMMA.16816.F32 R60, R28, R50.reuse, R60 ;  /* 0x000000321c3c723c */ /* 0x080fe4000000183c */
[----:B------:R5:W1:Y:S06]  /*22a0*/  MUFU.TANH R190, R79 ;  /* 0x0000004f00be7308 */ /* 0x000a6c0000002400 */
[----:B------:R-:W-:Y:S02]  /*22b0*/  HMMA.16816.F32 R72, R24, R50, R72 ;  /* 0x000000321848723c */ /* 0x000fe40000001848 */
[----:B------:R1:W1:Y:S06]  /*22c0*/  MUFU.TANH R210, R83 ;  /* 0x0000005300d27308 */ /* 0x00026c0000002400 */
[----:B------:R-:W-:Y:S02]  /*22d0*/  HMMA.16816.F32 R44, R16, R56, R44 ;  /* 0x00000038102c723c */ /* 0x000fe4000000182c */
[----:B------:R1:W1:Y:S06]  /*22e0*/  MUFU.TANH R175, R87 ;  /* 0x0000005700af7308 */ /* 0x00026c0000002400 */
[-C--:B------:R-:W-:Y:S02]  /*22f0*/  HMMA.16816.F32 R60, R20, R58.reuse, R60 ;  /* 0x0000003a143c723c */ /* 0x080fe4000000183c */
[----:B------:R-:W1:Y:S06]  /*2300*/  MUFU.TANH R153, R88 ;  /* 0x0000005800997308 */ /* 0x000e6c0000002400 */
[----:B------:R-:W-:Y:S02]  /*2310*/  HMMA.16816.F32 R56, R16, R58, R72 ;  /* 0x0000003a1038723c */ /* 0x000fe40000001848 */
[----:B------:R-:W1:Y:S06]  /*2320*/  MUFU.TANH R147, R89 ;  /* 0x0000005900937308 */ /* 0x000e6c0000002400 */
[----:B-----5:R-:W-:Y:S02]  /*2330*/  HMMA.16816.F32 R76, R12, R40, R68 ;  /* 0x000000280c4c723c */ /* 0x020fe40000001844 */
[----:B------:R-:W2:Y:S06]  /*2340*/  MUFU.TANH R151, R90 ;  /* 0x0000005a00977308 */ /* 0x000eac0000002400 */
[----:B------:R-:W-:Y:S02]  /*2350*/  HMMA.16816.F32 R68, R36, R52, RZ ;  /* 0x000000342444723c */ /* 0x000fe400000018ff */
[----:B------:R-:W2:Y:S06]  /*2360*/  MUFU.TANH R150, R91 ;  /* 0x0000005b00967308 */ /* 0x000eac0000002400 */
[----:B-1----:R-:W-:Y:S01]  /*2370*/  HMMA.16816.F32 R80, R8, R40, R44 ;  /* 0x000000280850723c */ /* 0x002fe2000000182c */
[----:B------:R-:W1:Y:S07]  /*2380*/  LDSM.16.M88.4 R44, [R235+0x3000] ;  /* 0x00300000eb2c783b */ /* 0x000e6e0000000200 */
[----:B------:R-:W-:Y:S01]  /*2390*/  HMMA.16816.F32 R48, R32, R52, RZ ;  /* 0x000000342030723c */ /* 0x000fe200000018ff */
[----:B------:R-:W-:-:S02]  /*23a0*/  FMUL.FTZ R76, R76, c[0x0][0x2ec] ;  /* 0x0000bb004c4c7a20 */ /* 0x000fc40000410000 */
[----:B------:R-:W-:Y:S02]  /*23b0*/  FMUL.FTZ R77, R77, c[0x0][0x2ec] ;  /* 0x0000bb004d4d7a20 */ /* 0x000fe40000410000 */
[----:B------:R-:W-:Y:S01]  /*23c0*/  FMUL.FTZ R78, R78, c[0x0][0x2ec] ;  /* 0x0000bb004e4e7a20 */ /* 0x000fe20000410000 */
[----:B------:R-:W1:Y:S01]  /*23d0*/  MUFU.TANH R222, R76 ;  /* 0x0000004c00de7308 */ /* 0x000e620000002400 */
[----:B------:R-:W-:Y:S01]  /*23e0*/  FMUL.FTZ R79, R79, c[0x0][0x2ec] ;  /* 0x0000bb004f4f7a20 */ /* 0x000fe20000410000 */
[----:B------:R-:W-:Y:S06]  /*23f0*/  HMMA.16816.F32 R68, R28, R64, R68 ;  /* 0x000000401c44723c */ /* 0x000fec0000001844 */
[----:B------:R-:W1:Y:S02]  /*2400*/  MUFU.TANH R221, R77 ;  /* 0x0000004d00dd7308 */ /* 0x000e640000002400 */
[----:B------:R-:W-:Y:S01]  /*2410*/  HMMA.16816.F32 R84, R8, R42, R56 ;  /* 0x0000002a0854723c */ /* 0x000fe20000001838 */
[----:B------:R-:W-:Y:S01]  /*2420*/  LDSM.16.M88.4 R56, [R92+0x7800] ;  /* 0x007800005c38783b */ /* 0x000fe20000000200 */
[----:B------:R-:W-:-:S02]  /*2430*/  FMUL.FTZ R80, R80, c[0x0][0x2ec] ;  /* 0x0000bb0050507a20 */ /* 0x000fc40000410000 */
[----:B------:R-:W-:Y:S02]  /*2440*/  FMUL.FTZ R81, R81, c[0x0][0x2ec] ;  /* 0x0000bb0051517a20 */ /* 0x000fe40000410000 */
[----:B------:R-:W1:Y:S01]  /*2450*/  MUFU.TANH R220, R78 ;  /* 0x0000004e00dc7308 */ /* 0x000e620000002400 */
[----:B------:R-:W-:Y:S01]  /*2460*/  FMUL.FTZ R82, R82, c[0x0][0x2ec] ;  /* 0x0000bb0052527a20 */ /* 0x000fe20000410000 */
[----:B------:R-:W-:Y:S01]  /*2470*/  HMMA.16816.F32 R48, R24, R64, R48 ;  /* 0x000000401830723c */ /* 0x000fe20000001830 */
[----:B------:R-:W-:-:S05]  /*2480*/  FMUL.FTZ R83, R83, c[0x0][0x2ec] ;  /* 0x0000bb0053537a20 */ /* 0x000fca0000410000 */
[----:B------:R5:W2:Y:S02]  /*2490*/  MUFU.TANH R219, R79 ;  /* 0x0000004f00db7308 */ /* 0x000aa40000002400 */
[----:B------:R-:W-:Y:S06]  /*24a0*/  HMMA.16816.F32 R72, R32, R54, RZ ;  /* 0x000000362048723c */ /* 0x000fec00000018ff */
[----:B------:R-:W2:Y:S02]  /*24b0*/  MUFU.TANH R196, R80 ;  /* 0x0000005000c47308 */ /* 0x000ea40000002400 */
[----:B-1----:R-:W-:Y:S01]  /*24c0*/  HMMA.16816.F32 R68, R20, R44, R68 ;  /* 0x0000002c1444723c */ /* 0x002fe20000001844 */
[----:B------:R-:W-:-:S02]  /*24d0*/  FMUL.FTZ R84, R84, c[0x0][0x2ec] ;  /* 0x0000bb0054547a20 */ /* 0x000fc40000410000 */
[----:B------:R-:W-:Y:S02]  /*24e0*/  FMUL.FTZ R85, R85, c[0x0][0x2ec] ;  /* 0x0000bb0055557a20 */ /* 0x000fe40000410000 */
[----:B------:R-:W-:Y:S01]  /*24f0*/  FMUL.FTZ R86, R86, c[0x0][0x2ec] ;  /* 0x0000bb0056567a20 */ /* 0x000fe20000410000 */
[----:B------:R-:W1:Y:S01]  /*2500*/  MUFU.TANH R189, R81 ;  /* 0x0000005100bd7308 */ /* 0x000e620000002400 */
[----:B------:R-:W-:Y:S01]  /*2510*/  FMUL.FTZ R87, R87, c[0x0][0x2ec] ;  /* 0x0000bb0057577a20 */ /* 0x000fe20000410000 */
[----:B-----5:R-:W-:Y:S01]  /*2520*/  HMMA.16816.F32 R76, R12, R42, R60 ;  /* 0x0000002a0c4c723c */ /* 0x020fe2000000183c */
[----:B------:R-:W5:Y:S05]  /*2530*/  LDSM.16.M88.4 R60, [R228+0x3000] ;  /* 0x00300000e43c783b */ /* 0x000f6a0000000200 */
[----:B------:R-:W1:Y:S02]  /*2540*/  MUFU.TANH R182, R82 ;  /* 0x0000005200b67308 */ /* 0x000e640000002400 */
[----:B------:R-:W-:Y:S06]  /*2550*/  HMMA.16816.F32 R40, R36, R54, RZ ;  /* 0x000000362428723c */ /* 0x000fec00000018ff */
[----:B------:R5:W1:Y:S02]  /*2560*/  MUFU.TANH R179, R83 ;  /* 0x0000005300b37308 */ /* 0x000a640000002400 */
[----:B------:R-:W-:Y:S06]  /*2570*/  HMMA.16816.F32 R48, R16, R44, R48 ;  /* 0x0000002c1030723c */ /* 0x000fec0000001830 */
[----:B------:R-:W1:Y:S02]  /*2580*/  MUFU.TANH R155, R84 ;  /* 0x00000054009b7308 */ /* 0x000e640000002400 */
[----:B------:R-:W-:Y:S01]  /*2590*/  FMUL.FTZ R76, R76, c[0x0][0x2ec] ;  /* 0x0000bb004c4c7a20 */ /* 0x000fe20000410000 */
[----:B------:R-:W-:Y:S01]  /*25a0*/  HMMA.16816.F32 R72, R24, R66, R72 ;  /* 0x000000421848723c */ /* 0x000fe20000001848 */
[----:B------:R-:W-:-:S02]  /*25b0*/  FMUL.FTZ R77, R77, c[0x0][0x2ec] ;  /* 0x0000bb004d4d7a20 */ /* 0x000fc40000410000 */
[----:B------:R-:W-:Y:S02]  /*25c0*/  FMUL.FTZ R78, R78, c[0x0][0x2ec] ;  /* 0x0000bb004e4e7a20 */ /* 0x000fe40000410000 */
[----:B------:R-:W-:Y:S01]  /*25d0*/  FMUL.FTZ R79, R79, c[0x0][0x2ec] ;  /* 0x0000bb004f4f7a20 */ /* 0x000fe20000410000 */
[----:B------:R-:W1:Y:S02]  /*25e0*/  MUFU.TANH R216, R76 ;  /* 0x0000004c00d87308 */ /* 0x000e640000002400 */
[----:B------:R-:W-:Y:S01]  /*25f0*/  HMMA.16816.F32 R52, R28, R66, R40 ;  /* 0x000000421c34723c */ /* 0x000fe20000001828 */
[----:B------:R-:W1:Y:S05]  /*2600*/  LDSM.16.M88.4 R40, [R229+0x3800] ;  /* 0x00380000e528783b */ /* 0x000e6a0000000200 */
[----:B------:R-:W1:Y:S02]  /*2610*/  MUFU.TANH R212, R77 ;  /* 0x0000004d00d47308 */ /* 0x000e640000002400 */
[----:B-----5:R-:W-:Y:S01]  /*2620*/  HMMA.16816.F32 R80, R8, R60, R48 ;  /* 0x0000003c0850723c */ /* 0x020fe20000001830 */
[----:B------:R-:W5:Y:S05]  /*2630*/  LDSM.16.M88.4 R48, [R235+0x3800] ;  /* 0x00380000eb30783b */ /* 0x000f6a0000000200 */
[----:B------:R-:W1:Y:S02]  /*2640*/  MUFU.TANH R215, R78 ;  /* 0x0000004e00d77308 */ /* 0x000e640000002400 */
[-C--:B------:R-:W-:Y:S06]  /*2650*/  HMMA.16816.F32 R72, R16, R46.reuse, R72 ;  /* 0x0000002e1048723c */ /* 0x080fec0000001848 */
[----:B------:R2:W1:Y:S02]  /*2660*/  MUFU.TANH R211, R79 ;  /* 0x0000004f00d37308 */ /* 0x0004640000002400 */
[----:B------:R-:W-:Y:S01]  /*2670*/  HMMA.16816.F32 R64, R20, R46, R52 ;  /* 0x0000002e1440723c */ /* 0x000fe20000001834 */
[----:B------:R-:W1:Y:S01]  /*2680*/  LDSM.16.M88.4 R44, [R228+0x3800] ;  /* 0x00380000e42c783b */ /* 0x000e620000000200 */
[----:B------:R-:W-:-:S04]  /*2690*/  DEPBAR.LE SB0, 0x0 ;  /* 0x000080000000791a */ /* 0x000fc80000000000 */
[----:B------:R-:W1:Y:S02]  /*26a0*/  MUFU.TANH R149, R85 ;  /* 0x0000005500957308 */ /* 0x000e640000002400 */
[----:B------:R-:W-:Y:S01]  /*26b0*/  HMMA.16816.F32 R52, R32, R56, RZ ;  /* 0x000000382034723c */ /* 0x000fe200000018ff */
[----:B------:R-:W-:Y:S02]  /*26c0*/  FMUL.FTZ R80, R80, c[0x0][0x2ec] ;  /* 0x0000bb0050507a20 */ /* 0x000fe40000410000 */
[----:B------:R-:W-:Y:S02]  /*26d0*/  FMUL.FTZ R81, R81, c[0x0][0x2ec] ;  /* 0x0000bb0051517a20 */ /* 0x000fe40000410000 */
[----:B------:R-:W-:Y:S01]  /*26e0*/  FMUL.FTZ R82, R82, c[0x0][0x2ec] ;  /* 0x0000bb0052527a20 */ /* 0x000fe20000410000 */
[----:B------:R-:W1:Y:S01]  /*26f0*/  MUFU.TANH R145, R86 ;  /* 0x0000005600917308 */ /* 0x000e620000002400 */
[----:B------:R-:W-:Y:S01]  /*2700*/  FMUL.FTZ R83, R83, c[0x0][0x2ec] ;  /* 0x0000bb0053537a20 */ /* 0x000fe20000410000 */
[----:B--2---:R-:W-:Y:S06]  /*2710*/  HMMA.16816.F32 R76, R12, R60, R68 ;  /* 0x0000003c0c4c723c */ /* 0x004fec0000001844 */
[----:B------:R-:W2:Y:S02]  /*2720*/  MUFU.TANH R152, R87 ;  /* 0x0000005700987308 */ /* 0x000ea40000002400 */
[C---:B------:R-:W-:Y:S06]  /*2730*/  HMMA.16816.F32 R68, R36.reuse, R56, RZ ;  /* 0x000000382444723c */ /* 0x040fec00000018ff */
[----:B------:R-:W1:Y:S02]  /*2740*/  MUFU.TANH R186, R80 ;  /* 0x0000005000ba7308 */ /* 0x000e640000002400 */
[-C--:B------:R-:W-:Y:S06]  /*2750*/  HMMA.16816.F32 R36, R36, R58.reuse, RZ ;  /* 0x0000003a2424723c */ /* 0x080fec00000018ff */
[----:B------:R-:W2:Y:S02]  /*2760*/  MUFU.TANH R180, R81 ;  /* 0x0000005100b47308 */ /* 0x000ea40000002400 */
[----:B------:R-:W-:Y:S01]  /*2770*/  HMMA.16816.F32 R56, R32, R58, RZ ;  /* 0x0000003a2038723c */ /* 0x000fe200000018ff */
[----:B------:R-:W-:-:S02]  /*2780*/  FMUL.FTZ R76, R76, c[0x0][0x2ec] ;  /* 0x0000bb004c4c7a20 */ /* 0x000fc40000410000 */
[----:B------:R-:W-:Y:S02]  /*2790*/  FMUL.FTZ R77, R77, c[0x0][0x2ec] ;  /* 0x0000bb004d4d7a20 */ /* 0x000fe40000410000 */
[----:B------:R-:W-:Y:S01]  /*27a0*/  FMUL.FTZ R78, R78, c[0x0][0x2ec] ;  /* 0x0000bb004e4e7a20 */ /* 0x000fe20000410000 */
[----:B------:R-:W2:Y:S01]  /*27b0*/  MUFU.TANH R193, R76 ;  /* 0x0000004c00c17308 */ /* 0x000ea20000002400 */
[----:B------:R-:W-:Y:S01]  /*27c0*/  FMUL.FTZ R79, R79, c[0x0][0x2ec] ;  /* 0x0000bb004f4f7a20 */ /* 0x000fe20000410000 */
[C---:B-1----:R-:W-:Y:S06]  /*27d0*/  HMMA.16816.F32 R68, R28.reuse, R40, R68 ;  /* 0x000000281c44723c */ /* 0x042fec0000001844 */
[----:B------:R-:W1:Y:S02]  /*27e0*/  MUFU.TANH R187, R77 ;  /* 0x0000004d00bb7308 */ /* 0x000e640000002400 */
[----:B------:R-:W-:Y:S06]  /*27f0*/  HMMA.16816.F32 R28, R28, R42, R36 ;  /* 0x0000002a1c1c723c */ /* 0x000fec0000001824 */
[----:B------:R-:W1:Y:S02]  /*2800*/  MUFU.TANH R192, R78 ;  /* 0x0000004e00c07308 */ /* 0x000e640000002400 */
[-C--:B------:R-:W-:Y:S06]  /*2810*/  HMMA.16816.F32 R72, R8, R62.reuse, R72 ;  /* 0x0000003e0848723c */ /* 0x080fec0000001848 */
[----:B------:R1:W1:Y:S08]  /*2820*/  MUFU.TANH R184, R79 ;  /* 0x0000004f00b87308 */ /* 0x0002700000002400 */
[----:B------:R-:W2:Y:S01]  /*2830*/  MUFU.TANH R181, R82 ;  /* 0x0000005200b57308 */ /* 0x000ea20000002400 */
[----:B-1----:R-:W-:Y:S07]  /*2840*/  HMMA.16816.F32 R76, R12, R62, R64 ;  /* 0x0000003e0c4c723c */ /* 0x002fee0000001840 */
[----:B------:R-:W1:Y:S02]  /*2850*/  MUFU.TANH R169, R83 ;  /* 0x0000005300a97308 */ /* 0x000e640000002400 */
[----:B------:R-:W-:-:S02]  /*2860*/  FMUL.FTZ R0, R74, c[0x0][0x2ec] ;  /* 0x0000bb004a007a20 */ /* 0x000fc40000410000 */
[----:B------:R-:W-:Y:S02]  /*2870*/  FMUL.FTZ R72, R72, c[0x0][0x2ec] ;  /* 0x0000bb0048487a20 */ /* 0x000fe40000410000 */
[----:B------:R-:W-:Y:S01]  /*2880*/  FMUL.FTZ R73, R73, c[0x0][0x2ec] ;  /* 0x0000bb0049497a20 */ /* 0x000fe20000410000 */
[C---:B------:R-:W-:Y:S01]  /*2890*/  HMMA.16816.F32 R64, R24.reuse, R40, R52 ;  /* 0x000000281840723c */ /* 0x040fe20000001834 */
[----:B------:R1:W1:Y:S07]  /*28a0*/  MUFU.TANH R132, R0 ;  /* 0x0000000000847308 */ /* 0x00026e0000002400 */
[----:B------:R-:W-:Y:S01]  /*28b0*/  HMMA.16816.F32 R24, R24, R42, R56 ;  /* 0x0000002a1818723c */ /* 0x000fe20000001838 */
[----:B------:R-:W2:Y:S07]  /*28c0*/  MUFU.TANH R141, R72 ;  /* 0x00000048008d7308 */ /* 0x000eae0000002400 */
[----:B-----5:R-:W-:Y:S01]  /*28d0*/  HMMA.16816.F32 R52, R20, R48, R68 ;  /* 0x000000301434723c */ /* 0x020fe20000001844 */
[----:B-1----:R-:W-:Y:S01]  /*28e0*/  FMUL.FTZ R0, R75, c[0x0][0x2ec] ;  /* 0x0000bb004b007a20 */ /* 0x002fe20000410000 */
[----:B------:R-:W1:Y:S01]  /*28f0*/  MUFU.TANH R135, R73 ;  /* 0x0000004900877308 */ /* 0x000e620000002400 */
[----:B------:R-:W-:-:S02]  /*2900*/  FMUL.FTZ R76, R76, c[0x0][0x2ec] ;  /* 0x0000bb004c4c7a20 */ /* 0x000fc40000410000 */
[----:B------:R-:W-:Y:S02]  /*2910*/  FMUL.FTZ R77, R77, c[0x0][0x2ec] ;  /* 0x0000bb004d4d7a20 */ /* 0x000fe40000410000 */
[----:B------:R-:W-:Y:S01]  /*2920*/  FMUL.FTZ R78, R78, c[0x0][0x2ec] ;  /* 0x0000bb004e4e7a20 */ /* 0x000fe20000410000 */
[----:B------:R-:W-:Y:S01]  /*2930*/  HMMA.16816.F32 R32, R16, R48, R64 ;  /* 0x000000301020723c */ /* 0x000fe20000001840 */
[----:B------:R-:W-:Y:S01]  /*2940*/  FMUL.FTZ R79, R79, c[0x0][0x2ec] ;  /* 0x0000bb004f4f7a20 */ /* 0x000fe20000410000 */
[----:B------:R5:W1:Y:S06]  /*2950*/  MUFU.TANH R131, R0 ;  /* 0x0000000000837308 */ /* 0x000a6c0000002400 */
[-C--:B------:R-:W-:Y:S02]  /*2960*/  HMMA.16816.F32 R20, R20, R50.reuse, R28 ;  /* 0x000000321414723c */ /* 0x080fe4000000181c */
[----:B------:R-:W1:Y:S06]  /*2970*/  MUFU.TANH R148, R76 ;  /* 0x0000004c00947308 */ /* 0x000e6c0000002400 */
[----:B------:R-:W-:Y:S02]  /*2980*/  HMMA.16816.F32 R16, R16, R50, R24 ;  /* 0x000000321010723c */ /* 0x000fe40000001818 */
[----:B------:R-:W1:Y:S06]  /*2990*/  MUFU.TANH R142, R77 ;  /* 0x0000004d008e7308 */ /* 0x000e6c0000002400 */
[-C--:B------:R-:W-:Y:S02]  /*29a0*/  HMMA.16816.F32 R36, R12, R44.reuse, R52 ;  /* 0x0000002c0c24723c */ /* 0x080fe40000001834 */
[----:B------:R-:W1:Y:S06]  /*29b0*/  MUFU.TANH R143, R78 ;  /* 0x0000004e008f7308 */ /* 0x000e6c0000002400 */
[----:B------:R-:W-:Y:S02]  /*29c0*/  HMMA.16816.F32 R28, R8, R44, R32 ;  /* 0x0000002c081c723c */ /* 0x000fe40000001820 */
[----:B------:R-:W1:Y:S06]  /*29d0*/  MUFU.TANH R140, R79 ;  /* 0x0000004f008c7308 */ /* 0x000e6c0000002400 */
[-C--:B------:R-:W-:Y:S08]  /*29e0*/  HMMA.16816.F32 R12, R12, R46.reuse, R20 ;  /* 0x0000002e0c0c723c */ /* 0x080ff00000001814 */
[----:B------:R-:W-:Y:S01]  /*29f0*/  HMMA.16816.F32 R8, R8, R46, R16 ;  /* 0x0000002e0808723c */ /* 0x000fe20000001810 */
[----:B------:R-:W-:-:S02]  /*2a00*/  FMUL.FTZ R36, R36, c[0x0][0x2ec] ;  /* 0x0000bb0024247a20 */ /* 0x000fc40000410000 */
[----:B------:R-:W-:Y:S02]  /*2a10*/  FMUL.FTZ R37, R37, c[0x0][0x2ec] ;  /* 0x0000bb0025257a20 */ /* 0x000fe40000410000 */
[----:B------:R-:W-:Y:S01]  /*2a20*/  FMUL.FTZ R38, R38, c[0x0][0x2ec] ;  /* 0x0000bb0026267a20 */ /* 0x000fe20000410000 */
[----:B------:R-:W1:Y:S01]  /*2a30*/  MUFU.TANH R119, R36 ;  /* 0x0000002400777308 */ /* 0x000e620000002400 */
[----:B-----5:R-:W-:Y:S02]  /*2a40*/  FMUL.FTZ R0, R39, c[0x0][0x2ec] ;  /* 0x0000bb0027007a20 */ /* 0x020fe40000410000 */
[----:B------:R-:W-:Y:S02]  /*2a50*/  FMUL.FTZ R28, R28, c[0x0][0x2ec] ;  /* 0x0000bb001c1c7a20 */ /* 0x000fe40000410000 */
[----:B------:R-:W-:-:S03]  /*2a60*/  FMUL.FTZ R29, R29, c[0x0][0x2ec] ;  /* 0x0000bb001d1d7a20 */ /* 0x000fc60000410000 */
[----:B------:R-:W1:Y:S02]  /*2a70*/  MUFU.TANH R116, R37 ;  /* 0x0000002500747308 */ /* 0x000e640000002400 */
[----:B------:R-:W-:Y:S02]  /*2a80*/  FMUL.FTZ R12, R12, c[0x0][0x2ec] ;  /* 0x0000bb000c0c7a20 */ /* 0x000fe40000410000 */
[----:B------:R-:W-:Y:S02]  /*2a90*/  FMUL.FTZ R13, R13, c[0x0][0x2ec] ;  /* 0x0000bb000d0d7a20 */ /* 0x000fe40000410000 */
[----:B------:R-:W-:Y:S02]  /*2aa0*/  FMUL.FTZ R14, R14, c[0x0][0x2ec] ;  /* 0x0000bb000e0e7a20 */ /* 0x000fe40000410000 */
[----:B------:R-:W-:Y:S01]  /*2ab0*/  FMUL.FTZ R15, R15, c[0x0][0x2ec] ;  /* 0x0000bb000f0f7a20 */ /* 0x000fe20000410000 */
[----:B------:R-:W1:Y:S01]  /*2ac0*/  MUFU.TANH R130, R38 ;  /* 0x0000002600827308 */ /* 0x000e620000002400 */
[----:B------:R-:W-:-:S02]  /*2ad0*/  FMUL.FTZ R8, R8, c[0x0][0x2ec] ;  /* 0x0000bb0008087a20 */ /* 0x000fc40000410000 */
[----:B------:R-:W-:Y:S02]  /*2ae0*/  FMUL.FTZ R9, R9, c[0x0][0x2ec] ;  /* 0x0000bb0009097a20 */ /* 0x000fe40000410000 */
[----:B------:R-:W-:Y:S02]  /*2af0*/  FMUL.FTZ R10, R10, c[0x0][0x2ec] ;  /* 0x0000bb000a0a7a20 */ /* 0x000fe40000410000 */
[----:B------:R-:W-:Y:S01]  /*2b00*/  FMUL.FTZ R11, R11, c[0x0][0x2ec] ;  /* 0x0000bb000b0b7a20 */ /* 0x000fe20000410000 */
[----:B------:R-:W1:Y:S08]  /*2b10*/  MUFU.TANH R127, R28 ;  /* 0x0000001c007f7308 */ /* 0x000e700000002400 */
        /* <DEDUP_REMOVED lines=9> */
[----:B------:R5:W1:Y:S02]  /*2bb0*/  MUFU.TANH R120, R0 ;  /* 0x0000000000787308 */ /* 0x000a640000002400 */
[----:B-----5:R-:W-:-:S06]  /*2bc0*/  FMUL.FTZ R0, R30, c[0x0][0x2ec] ;  /* 0x0000bb001e007a20 */ /* 0x020fcc0000410000 */
[----:B------:R5:W1:Y:S02]  /*2bd0*/  MUFU.TANH R129, R0 ;  /* 0x0000000000817308 */ /* 0x000a640000002400 */
[----:B-----5:R-:W-:-:S06]  /*2be0*/  FMUL.FTZ R0, R31, c[0x0][0x2ec] ;  /* 0x0000bb001f007a20 */ /* 0x020fcc0000410000 */
[----:B------:R5:W1:Y:S02]  /*2bf0*/  MUFU.TANH R128, R0 ;  /* 0x0000000000807308 */ /* 0x000a640000002400 */
[----:B-----5:R-:W-:Y:S01]  /*2c00*/  LOP3.LUT R0, R100, R98, RZ, 0xfc, !PT ;  /* 0x0000006264007212 */ /* 0x020fe200078efcff */
[----:B------:R-:W-:Y:S06]  /*2c10*/  BAR.SYNC.DEFER_BLOCKING 0x0 ;  /* 0x0000000000007b1d */ /* 0x000fec0000010000 */
[----:B------:R-:W-:Y:S05]  /*2c20*/  @!P0 BRA `(.L_x_94) ;  /* 0x0000022000008947 */ /* 0x000fea0003800000 */
[----:B-1234-:R-:W-:-:S04]  /*2c30*/  LEA.HI.SX32 R8, R244, 0xfffffffe, 0x19 ;  /* 0xfffffffef4087811 */ /* 0x01efc800078fcaff */
[----:B------:R-:W-:Y:S01]  /*2c40*/  SHF.R.S32.HI R5, RZ, 0x1f, R8 ;  /* 0x0000001fff057819 */ /* 0x000fe20000011408 */
[C---:B------:R-:W-:Y:S02]  /*2c50*/  IMAD R3, R8.reuse, UR10, RZ ;  /* 0x0000000a08037c24 */ /* 0x040fe4000f8e02ff */
[----:B------:R-:W-:-:S04]  /*2c60*/  IMAD.WIDE.U32 R8, R8, UR11, R224 ;  /* 0x0000000b08087c25 */ /* 0x000fc8000f8e00e0 */
        /* <DEDUP_REMOVED lines=30> */
.L_x_94:
[----:B-1234-:R-:W-:Y:S01]  /*2e50*/  FMNMX.FTZ R3, R112, R113, !PT ;  /* 0x0000007170037209 */ /* 0x01efe20007810000 */
[----:B------:R-:W-:Y:S01]  /*2e60*/  STL [R1+0xbc], R244 ;  /* 0x0000bcf401007387 */ /* 0x000fe20000100800 */
[----:B------:R-:W-:-:S02]  /*2e70*/  SHF.L.U32 R224, R0, 0x1, RZ ;  /* 0x0000000100e07819 */ /* 0x000fc400000006ff */
[----:B------:R-:W-:Y:S01]  /*2e80*/  FMNMX.FTZ R3, R206, R3, !PT ;  /* 0x00000003ce037209 */ /* 0x000fe20007810000 */
[----:B------:R-:W-:Y:S01]  /*2e90*/  STL [R1+0xb8], R243 ;  /* 0x0000b8f301007387 */ /* 0x000fe20000100800 */
[----:B------:R-:W-:Y:S01]  /*2ea0*/  IADD3 R225, R4, R224, RZ ;  /* 0x000000e004e17210 */ /* 0x000fe20007ffe0ff */
[----:B------:R-:W-:Y:S01]  /*2eb0*/  IMAD.IADD R227, R2, 0x1, R224 ;  /* 0x0000000102e37824 */ /* 0x000fe200078e02e0 */
[----:B------:R-:W-:Y:S01]  /*2ec0*/  FMNMX.FTZ R3, R202, R3, !PT ;  /* 0x00000003ca037209 */ /* 0x000fe20007810000 */
[----:B------:R-:W-:Y:S02]  /*2ed0*/  STL [R1+0xb4], R242 ;  /* 0x0000b4f201007387 */ /* 0x000fe40000100800 */
[----:B------:R-:W-:Y:S01]  /*2ee0*/  IMAD.IADD R226, R2, 0x1, R225 ;  /* 0x0000000102e27824 */ /* 0x000fe200078e02e1 */
[----:B------:R-:W-:Y:S01]  /*2ef0*/  FMNMX.FTZ R5, R114, R3, !PT ;  /* 0x0000000372057209 */ /* 0x000fe20007810000 */
[----:B------:R-:W-:Y:S01]  /*2f00*/  STL [R1+0xb0], R241 ;  /* 0x0000b0f101007387 */ /* 0x000fe20000100800 */
[----:B------:R-:W-:-:S02]  /*2f10*/  FMNMX.FTZ R3, R110, R108, !PT ;  /* 0x0000006c6e037209 */ /* 0x000fc40007810000 */
        /* <DEDUP_REMOVED lines=104> */
[----:B------:R-:W-:Y:S01]  /*35a0*/  FMNMX.FTZ R6, R218, R217, !PT ;  /* 0x000000d9da067209 */ /* 0x000fe20007810000 */
[----:B------:R-:W2:Y:S01]  /*35b0*/  SHFL.BFLY PT, R8, R3, 0x2, 0x1f ;  /* 0x0c401f0003087f89 */ /* 0x000ea200000e0000 */
[----:B------:R-:W-:-:S02]  /*35c0*/  FMNMX.FTZ R5, R132, R5, !PT ;  /* 0x0000000584057209 */ /* 0x000fc40007810000 */
[----:B------:R-:W-:Y:S02]  /*35d0*/  FMNMX.FTZ R6, R214, R6, !PT ;  /* 0x00000006d6067209 */ /* 0x000fe40007810000 */
[----:B------:R-:W-:Y:S02]  /*35e0*/  FMNMX.FTZ R5, R131, R5, !PT ;  /* 0x0000000583057209 */ /* 0x000fe40007810000 */
[----:B------:R-:W-:Y:S02]  /*35f0*/  FMNMX.FTZ R6, R213, R6, !PT ;  /* 0x00000006d5067209 */ /* 0x000fe40007810000 */
[----:B------:R-:W-:Y:S02]  /*3600*/  FMNMX.FTZ R5, R129, R5, !PT ;  /* 0x0000000581057209 */ /* 0x000fe40007810000 */
[----:B------:R-:W-:Y:S02]  /*3610*/  FMNMX.FTZ R6, R208, R6, !PT ;  /* 0x00000006d0067209 */ /* 0x000fe40007810000 */
[----:B-1----:R-:W-:-:S02]  /*3620*/  FMNMX.FTZ R74, R74, R7, !PT ;  /* 0x000000074a4a7209 */ /* 0x002fc40007810000 */
[----:B------:R-:W-:Y:S02]  /*3630*/  FMNMX.FTZ R5, R128, R5, !PT ;  /* 0x0000000580057209 */ /* 0x000fe40007810000 */
[----:B------:R-:W-:Y:S01]  /*3640*/  FMNMX.FTZ R6, R205, R6, !PT ;  /* 0x00000006cd067209 */ /* 0x000fe20007810000 */
[----:B------:R-:W1:Y:S01]  /*3650*/  SHFL.BFLY PT, R7, R74, 0x1, 0x1f ;  /* 0x0c201f004a077f89 */ /* 0x000e6200000e0000 */
[----:B------:R-:W-:Y:S02]  /*3660*/  FMNMX.FTZ R5, R125, R5, !PT ;  /* 0x000000057d057209 */ /* 0x000fe40007810000 */
[----:B------:R-:W-:Y:S02]  /*3670*/  FMNMX.FTZ R6, R171, R6, !PT ;  /* 0x00000006ab067209 */ /* 0x000fe40007810000 */
[----:B------:R-:W-:Y:S02]  /*3680*/  FMNMX.FTZ R5, R124, R5, !PT ;  /* 0x000000057c057209 */ /* 0x000fe40007810000 */
[----:B--2---:R-:W-:-:S02]  /*3690*/  FMNMX.FTZ R3, R3, R8, !PT ;  /* 0x0000000803037209 */ /* 0x004fc40007810000 */
[----:B------:R-:W-:Y:S01]  /*36a0*/  FMNMX.FTZ R6, R173, R6, !PT ;  /* 0x00000006ad067209 */ /* 0x000fe20007810000 */
[----:B------:R-:W2:Y:S03]  /*36b0*/  SHFL.BFLY PT, R8, R5, 0x2, 0x1f ;  /* 0x0c401f0005087f89 */ /* 0x000ea600000e0000 */
[----:B------:R-:W-:Y:S01]  /*36c0*/  FMNMX.FTZ R6, R188, R6, !PT ;  /* 0x00000006bc067209 */ /* 0x000fe20007810000 */
[----:B------:R-:W3:Y:S03]  /*36d0*/  SHFL.BFLY PT, R72, R3, 0x1, 0x1f ;  /* 0x0c201f0003487f89 */ /* 0x000ee600000e0000 */
[----:B------:R-:W-:-:S04]  /*36e0*/  FMNMX.FTZ R6, R204, R6, !PT ;  /* 0x00000006cc067209 */ /* 0x000fc80007810000 */
[----:B------:R-:W-:Y:S02]  /*36f0*/  FMNMX.FTZ R6, R170, R6, !PT ;  /* 0x00000006aa067209 */ /* 0x000fe40007810000 */
[----:B-1----:R-:W-:-:S04]  /*3700*/  FMNMX.FTZ R74, R74, R7, !PT ;  /* 0x000000074a4a7209 */ /* 0x002fc80007810000 */
[C---:B------:R-:W-:Y:S01]  /*3710*/  FSETP.NEU.FTZ.AND P1, PT, R74.reuse, -INF , PT ;  /* 0xff8000004a00780b */ /* 0x040fe20003f3d000 */
[----:B------:R-:W-:Y:S01]  /*3720*/  FMUL.FTZ R7, R74, c[0x0][0x23c] ;  /* 0x00008f004a077a20 */ /* 0x000fe20000410000 */
[----:B------:R-:W-:Y:S04]  /*3730*/  STL [R1+0xc0], R74 ;  /* 0x0000c04a01007387 */ /* 0x000fe80000100800 */
[----:B------:R-:W-:Y:S02]  /*3740*/  FSEL R7, R7, RZ, P1 ;  /* 0x000000ff07077208 */ /* 0x000fe40000800000 */
[----:B--2---:R-:W-:Y:S02]  /*3750*/  FMNMX.FTZ R5, R5, R8, !PT ;  /* 0x0000000805057209 */ /* 0x004fe40007810000 */
[----:B---3--:R-:W-:Y:S01]  /*3760*/  FMNMX.FTZ R72, R3, R72, !PT ;  /* 0x0000004803487209 */ /* 0x008fe20007810000 */
[----:B------:R-:W-:Y:S01]  /*3770*/  FFMA.FTZ R8, R112, c[0x0][0x23c], -R7 ;  /* 0x00008f0070087a23 */ /* 0x000fe20000010807 */
[----:B------:R-:W-:Y:S01]  /*3780*/  FMNMX.FTZ R3, R168, R6, !PT ;  /* 0x00000006a8037209 */ /* 0x000fe20007810000 */
[----:B------:R-:W1:Y:S01]  /*3790*/  SHFL.BFLY PT, R9, R5, 0x1, 0x1f ;  /* 0x0c201f0005097f89 */ /* 0x000e6200000e0000 */
[C---:B------:R-:W-:Y:S01]  /*37a0*/  FSETP.NEU.FTZ.AND P1, PT, R72.reuse, -INF , PT ;  /* 0xff8000004800780b */ /* 0x040fe20003f3d000 */
[----:B------:R-:W-:Y:S01]  /*37b0*/  FMUL.FTZ R6, R72, c[0x0][0x23c] ;  /* 0x00008f0048067a20 */ /* 0x000fe20000410000 */
[----:B------:R-:W-:Y:S01]  /*37c0*/  FMNMX.FTZ R3, R197, R3, !PT ;  /* 0x00000003c5037209 */ /* 0x000fe20007810000 */
[----:B------:R2:W-:Y:S01]  /*37d0*/  MUFU.EX2 R98, R8 ;  /* 0x0000000800627308 */ /* 0x0005e20000000800 */
[----:B------:R-:W-:Y:S02]  /*37e0*/  STL [R1+0xc4], R72 ;  /* 0x0000c44801007387 */ /* 0x000fe40000100800 */
[----:B------:R-:W-:-:S02]  /*37f0*/  FMNMX.FTZ R3, R209, R3, !PT ;  /* 0x00000003d1037209 */ /* 0x000fc40007810000 */
[----:B------:R-:W-:Y:S02]  /*3800*/  FSEL R6, R6, RZ, P1 ;  /* 0x000000ff06067208 */ /* 0x000fe40000800000 */
[----:B------:R-:W-:-:S04]  /*3810*/  FMNMX.FTZ R3, R178, R3, !PT ;  /* 0x00000003b2037209 */ /* 0x000fc80007810000 */
[----:B------:R-:W-:-:S04]  /*3820*/  FMNMX.FTZ R3, R177, R3, !PT ;  /* 0x00000003b1037209 */ /* 0x000fc80007810000 */
[----:B------:R-:W-:Y:S01]  /*3830*/  FMNMX.FTZ R3, R200, R3, !PT ;  /* 0x00000003c8037209 */ /* 0x000fe20007810000 */
[----:B--2---:R-:W-:-:S04]  /*3840*/  FFMA.FTZ R8, R113, c[0x0][0x23c], -R7 ;  /* 0x00008f0071087a23 */ /* 0x004fc80000010807 */
[----:B------:R2:W-:Y:S02]  /*3850*/  MUFU.EX2 R12, R8 ;  /* 0x00000008000c7308 */ /* 0x0005e40000000800 */
[----:B--2---:R-:W-:-:S06]  /*3860*/  FFMA.FTZ R8, R110, c[0x0][0x23c], -R6 ;  /* 0x00008f006e087a23 */ /* 0x004fcc0000010806 */
[----:B------:R2:W-:Y:S02]  /*3870*/  MUFU.EX2 R249, R8 ;  /* 0x0000000800f97308 */ /* 0x0005e40000000800 */
[----:B--2---:R-:W-:-:S06]  /*3880*/  FFMA.FTZ R8, R108, c[0x0][0x23c], -R6 ;  /* 0x00008f006c087a23 */ /* 0x004fcc0000010806 */
[----:B------:R2:W-:Y:S02]  /*3890*/  MUFU.EX2 R246, R8 ;  /* 0x0000000800f67308 */ /* 0x0005e40000000800 */
[----:B--2---:R-:W-:Y:S02]  /*38a0*/  FMNMX.FTZ R8, R210, R3, !PT ;  /* 0x00000003d2087209 */ /* 0x004fe40007810000 */
[----:B-1----:R-:W-:Y:S01]  /*38b0*/  FMNMX.FTZ R3, R5, R9, !PT ;  /* 0x0000000905037209 */ /* 0x002fe20007810000 */
[--C-:B------:R-:W-:Y:S01]  /*38c0*/  FFMA.FTZ R5, R105, c[0x0][0x23c], -R6.reuse ;  /* 0x00008f0069057a23 */ /* 0x100fe20000010806 */
[----:B------:R-:W-:Y:S01]  /*38d0*/  FMNMX.FTZ R8, R191, R8, !PT ;  /* 0x00000008bf087209 */ /* 0x000fe20007810000 */
[----:B------:R-:W-:Y:S01]  /*38e0*/  FFMA.FTZ R9, R103, c[0x0][0x23c], -R6 ;  /* 0x00008f0067097a23 */ /* 0x000fe20000010806 */
[----:B------:R-:W-:Y:S01]  /*38f0*/  FSETP.NEU.FTZ.AND P1, PT, R3, -INF , PT ;  /* 0xff8000000300780b */ /* 0x000fe20003f3d000 */
[----:B------:R1:W-:Y:S01]  /*3900*/  MUFU.EX2 R74, R5 ;  /* 0x00000005004a7308 */ /* 0x0003e20000000800 */
[----:B------:R-:W-:Y:S01]  /*3910*/  FMNMX.FTZ R8, R190, R8, !PT ;  /* 0x00000008be087209 */ /* 0x000fe20007810000 */
[----:B------:R-:W-:Y:S03]  /*3920*/  STL [R1+0xc8], R3 ;  /* 0x0000c80301007387 */ /* 0x000fe60000100800 */
[----:B------:R-:W-:-:S03]  /*3930*/  FMNMX.FTZ R8, R220, R8, !PT ;  /* 0x00000008dc087209 */ /* 0x000fc60007810000 */
[----:B------:R-:W2:Y:S01]  /*3940*/  MUFU.EX2 R252, R9 ;  /* 0x0000000900fc7308 */ /* 0x000ea20000000800 */
[----:B------:R-:W-:-:S04]  /*3950*/  FMNMX.FTZ R8, R219, R8, !PT ;  /* 0x00000008db087209 */ /* 0x000fc80007810000 */
[----:B------:R-:W-:Y:S01]  /*3960*/  FMNMX.FTZ R8, R215, R8, !PT ;  /* 0x00000008d7087209 */ /* 0x000fe20007810000 */
[----:B-1----:R-:W-:-:S03]  /*3970*/  FMUL.FTZ R5, R3, c[0x0][0x23c] ;  /* 0x00008f0003057a20 */ /* 0x002fc60000410000 */
[----:B------:R-:W-:-:S04]  /*3980*/  FMNMX.FTZ R8, R211, R8, !PT ;  /* 0x00000008d3087209 */ /* 0x000fc80007810000 */
[----:B------:R-:W-:Y:S02]  /*3990*/  FMNMX.FTZ R0, R192, R8, !PT ;  /* 0x00000008c0007209 */ /* 0x000fe40007810000 */
[----:B------:R-:W-:Y:S02]  /*39a0*/  FSEL R5, R5, RZ, P1 ;  /* 0x000000ff05057208 */ /* 0x000fe40000800000 */
[----:B------:R-:W-:Y:S02]  /*39b0*/  FMNMX.FTZ R0, R184, R0, !PT ;  /* 0x00000000b8007209 */ /* 0x000fe40007810000 */
[----:B--2---:R-:W-:Y:S01]  /*39c0*/  F2FP.PACK_AB R10, R252, R74 ;  /* 0x0000004afc0a723e */ /* 0x004fe200000000ff */
[--C-:B------:R-:W-:Y:S01]  /*39d0*/  FFMA.FTZ R8, R106, c[0x0][0x23c], -R5.reuse ;  /* 0x00008f006a087a23 */ /* 0x100fe20000010805 */
[----:B------:R-:W-:Y:S01]  /*39e0*/  FMNMX.FTZ R0, R143, R0, !PT ;  /* 0x000000008f007209 */ /* 0x000fe20007810000 */
[--C-:B------:R-:W-:Y:S02]  /*39f0*/  FFMA.FTZ R9, R109, c[0x0][0x23c], -R5.reuse ;  /* 0x00008f006d097a23 */ /* 0x100fe40000010805 */
[----:B------:R1:W-:Y:S01]  /*3a00*/  MUFU.EX2 R244, R8 ;  /* 0x0000000800f47308 */ /* 0x0003e20000000800 */
[----:B------:R-:W-:Y:S01]  /*3a10*/  FMNMX.FTZ R4, R140, R0, !PT ;  /* 0x000000008c047209 */ /* 0x000fe20007810000 */
[----:B------:R-:W-:-:S03]  /*3a20*/  FFMA.FTZ R0, R107, c[0x0][0x23c], -R5 ;  /* 0x00008f006b007a23 */ /* 0x000fc60000010805 */
[----:B------:R-:W-:-:S03]  /*3a30*/  FMNMX.FTZ R2, R130, R4, !PT ;  /* 0x0000000482027209 */ /* 0x000fc60007810000 */
[----:B------:R2:W3:Y:S08]  /*3a40*/  MUFU.EX2 R240, R0 ;  /* 0x0000000000f07308 */ /* 0x0004f00000000800 */
[----:B------:R4:W-:Y:S01]  /*3a50*/  MUFU.EX2 R245, R9 ;  /* 0x0000000900f57308 */ /* 0x0009e20000000800 */
[----:B-1----:R-:W-:Y:S02]  /*3a60*/  F2FP.PACK_AB R8, R246, R249 ;  /* 0x000000f9f608723e */ /* 0x002fe400000000ff */
[----:B--2---:R-:W-:Y:S01]  /*3a70*/  FMNMX.FTZ R0, R120, R2, !PT ;  /* 0x0000000278007209 */ /* 0x004fe20007810000 */
[----:B------:R-:W-:Y:S01]  /*3a80*/  FFMA.FTZ R2, R101, c[0x0][0x23c], -R6 ;  /* 0x00008f0065027a23 */ /* 0x000fe20000010806 */
[----:B---3--:R-:W-:-:S02]  /*3a90*/  F2FP.PACK_AB R11, R240, R244 ;  /* 0x000000f4f00b723e */ /* 0x008fc400000000ff */
[----:B------:R-:W-:Y:S01]  /*3aa0*/  FMNMX.FTZ R0, R121, R0, !PT ;  /* 0x0000000079007209 */ /* 0x000fe20007810000 */
[----:B------:R1:W-:Y:S03]  /*3ab0*/  MUFU.EX2 R237, R2 ;  /* 0x0000000200ed7308 */ /* 0x0003e60000000800 */
[----:B------:R-:W-:Y:S01]  /*3ac0*/  FMNMX.FTZ R0, R122, R0, !PT ;  /* 0x000000007a007209 */ /* 0x000fe20007810000 */
[----:B----4-:R-:W-:-:S04]  /*3ad0*/  FFMA.FTZ R9, R111, c[0x0][0x23c], -R5 ;  /* 0x00008f006f097a23 */ /* 0x010fc80000010805 */
[----:B------:R-:W2:Y:S01]  /*3ae0*/  SHFL.BFLY PT, R4, R0, 0x2, 0x1f ;  /* 0x0c401f0000047f89 */ /* 0x000ea200000e0000 */
[----:B------:R-:W3:Y:S01]  /*3af0*/  MUFU.EX2 R223, R9 ;  /* 0x0000000900df7308 */ /* 0x000ee20000000800 */
[----:B-1----:R-:W-:-:S07]  /*3b00*/  FFMA.FTZ R2, R99, c[0x0][0x23c], -R6 ;  /* 0x00008f0063027a23 */ /* 0x002fce0000010806 */
[----:B------:R-:W1:Y:S01]  /*3b10*/  MUFU.EX2 R2, R2 ;  /* 0x0000000200027308 */ /* 0x000e620000000800 */
[----:B---3--:R-:W-:Y:S01]  /*3b20*/  F2FP.PACK_AB R9, R223, R245 ;  /* 0x000000f5df09723e */ /* 0x008fe200000000ff */
[----:B-1----:R-:W-:Y:S04]  /*3b30*/  STL [R1+0x5c], R2 ;  /* 0x00005c0201007387 */ /* 0x002fe80000100800 */
[----:B------:R-:W-:Y:S04]  /*3b40*/  STL [R1+0xcc], R74 ;  /* 0x0000cc4a01007387 */ /* 0x000fe80000100800 */
[----:B------:R1:W-:Y:S04]  /*3b50*/  STL [R1+0xd4], R244 ;  /* 0x0000d4f401007387 */ /* 0x0003e80000100800 */
[----:B-1----:R-:W3:Y:S01]  /*3b60*/  LDL.LU R244, [R1+0x5c] ;  /* 0x00005c0001f47983 */ /* 0x002ee20000300800 */
[----:B------:R-:W-:Y:S01]  /*3b70*/  FFMA.FTZ R2, R95, c[0x0][0x23c], -R6 ;  /* 0x00008f005f027a23 */ /* 0x000fe20000010806 */
[----:B--2---:R-:W-:Y:S01]  /*3b80*/  FMNMX.FTZ R0, R0, R4, !PT ;  /* 0x0000000400007209 */ /* 0x004fe20007810000 */
[----:B------:R-:W-:Y:S01]  /*3b90*/  HMMA.16816.F32 R64, R8, R28, RZ ;  /* 0x0000001c0840723c */ /* 0x000fe200000018ff */
[----:B------:R-:W-:Y:S01]  /*3ba0*/  STL [R1+0xd0], R240 ;  /* 0x0000d0f001007387 */ /* 0x000fe20000100800 */
[----:B------:R1:W-:Y:S01]  /*3bb0*/  MUFU.EX2 R231, R2 ;  /* 0x0000000200e77308 */ /* 0x0003e20000000800 */
[----:B------:R-:W-:-:S02]  /*3bc0*/  FFMA.FTZ R116, R116, c[0x0][0x23c], -R7 ;  /* 0x00008f0074747a23 */ /* 0x000fc40000010807 */
[----:B------:R-:W2:Y:S01]  /*3bd0*/  SHFL.BFLY PT, R4, R0, 0x1, 0x1f ;  /* 0x0c201f0000047f89 */ /* 0x000ea200000e0000 */
[--C-:B------:R-:W-:Y:S02]  /*3be0*/  FFMA.FTZ R117, R117, c[0x0][0x23c], -R7.reuse ;  /* 0x00008f0075757a23 */ /* 0x100fe40000010807 */
[----:B------:R-:W-:Y:S01]  /*3bf0*/  HMMA.16816.F32 R60, R8, R16, RZ ;  /* 0x00000010083c723c */ /* 0x000fe200000018ff */
[----:B------:R-:W-:Y:S02]  /*3c00*/  FFMA.FTZ R118, R118, c[0x0][0x23c], -R7 ;  /* 0x00008f0076767a23 */ /* 0x000fe40000010807 */
[----:B------:R-:W-:-:S05]  /*3c10*/  FFMA.FTZ R75, R75, c[0x0][0x23c], -R6 ;  /* 0x00008f004b4b7a23 */ /* 0x000fca0000010806 */
[----:B------:R-:W-:Y:S01]  /*3c20*/  HMMA.16816.F32 R76, R8, R24, RZ ;  /* 0x00000018084c723c */ /* 0x000fe200000018ff */
[----:B-1----:R-:W-:-:S04]  /*3c30*/  FFMA.FTZ R2, R94, c[0x0][0x23c], -R6 ;  /* 0x00008f005e027a23 */ /* 0x002fc80000010806 */
[----:B------:R1:W4:Y:S03]  /*3c40*/  MUFU.EX2 R105, R2 ;  /* 0x0000000200697308 */ /* 0x0003260000000800 */
[----:B------:R-:W-:Y:S01]  /*3c50*/  HMMA.16816.F32 R20, R8, R32, RZ ;  /* 0x000000200814723c */ /* 0x000fe200000018ff */
[----:B--2---:R-:W-:-:S07]  /*3c60*/  FMNMX.FTZ R73, R0, R4, !PT ;  /* 0x0000000400497209 */ /* 0x004fce0007810000 */
[----:B------:R-:W-:Y:S01]  /*3c70*/  HMMA.16816.F32 R56, R8, R18, RZ ;  /* 0x000000120838723c */ /* 0x000fe200000018ff */
[C---:B------:R-:W-:Y:S01]  /*3c80*/  FSETP.NEU.FTZ.AND P1, PT, R73.reuse, -INF , PT ;  /* 0xff8000004900780b */ /* 0x040fe20003f3d000 */
[----:B------:R-:W-:Y:S02]  /*3c90*/  FMUL.FTZ R0, R73, c[0x0][0x23c] ;  /* 0x00008f0049007a20 */ /* 0x000fe40000410000 */
[----:B-1----:R-:W-:-:S03]  /*3ca0*/  FFMA.FTZ R2, R102, c[0x0][0x23c], -R5 ;  /* 0x00008f0066027a23 */ /* 0x002fc60000010805 */
[----:B------:R-:W-:Y:S01]  /*3cb0*/  FSEL R0, R0, RZ, P1 ;  /* 0x000000ff00007208 */ /* 0x000fe20000800000 */
[C---:B------:R-:W-:Y:S01]  /*3cc0*/  HMMA.16816.F32 R52, R8.reuse, R26, RZ ;  /* 0x0000001a0834723c */ /* 0x040fe200000018ff */
[----:B----4-:R-:W-:Y:S01]  /*3cd0*/  F2FP.PACK_AB R14, R105, R231 ;  /* 0x000000e7690e723e */ /* 0x010fe200000000ff */
[----:B------:R1:W-:Y:S02]  /*3ce0*/  MUFU.EX2 R236, R2 ;  /* 0x0000000200ec7308 */ /* 0x0003e40000000800 */
[--C-:B------:R-:W-:Y:S02]  /*3cf0*/  FFMA.FTZ R120, R120, c[0x0][0x23c], -R0.reuse ;  /* 0x00008f0078787a23 */ /* 0x100fe40000010800 */
[--C-:B------:R-:W-:Y:S02]  /*3d00*/  FFMA.FTZ R121, R121, c[0x0][0x23c], -R0.reuse ;  /* 0x00008f0079797a23 */ /* 0x100fe40000010800 */
[----:B------:R-:W-:Y:S01]  /*3d10*/  HMMA.16816.F32 R48, R8, R30, RZ ;  /* 0x0000001e0830723c */ /* 0x000fe200000018ff */
[----:B------:R-:W-:-:S07]  /*3d20*/  FFMA.FTZ R122, R122, c[0x0][0x23c], -R0 ;  /* 0x00008f007a7a7a23 */ /* 0x000fce0000010800 */
[----:B------:R-:W-:Y:S01]  /*3d30*/  HMMA.16816.F32 R8, R8, R34, RZ ;  /* 0x000000220808723c */ /* 0x000fe200000018ff */
[----:B-1----:R-:W-:-:S04]  /*3d40*/  FFMA.FTZ R2, R104, c[0x0][0x23c], -R5 ;  /* 0x00008f0068027a23 */ /* 0x002fc80000010805 */
[----:B------:R1:W2:Y:S02]  /*3d50*/  MUFU.EX2 R234, R2 ;  /* 0x0000000200ea7308 */ /* 0x0002a40000000800 */
[----:B-1----:R-:W-:Y:S01]  /*3d60*/  FFMA.FTZ R2, R96, c[0x0][0x23c], -R5 ;  /* 0x00008f0060027a23 */ /* 0x002fe20000010805 */
[----:B--2---:R-:W-:-:S05]  /*3d70*/  F2FP.PACK_AB R13, R234, R236 ;  /* 0x000000ecea0d723e */ /* 0x004fca00000000ff */
[----:B------:R1:W-:Y:S02]  /*3d80*/  MUFU.EX2 R230, R2 ;  /* 0x0000000200e67308 */ /* 0x0003e40000000800 */
[----:B-1----:R-:W-:-:S06]  /*3d90*/  FFMA.FTZ R2, R97, c[0x0][0x23c], -R5 ;  /* 0x00008f0061027a23 */ /* 0x002fcc0000010805 */
[----:B------:R1:W2:Y:S02]  /*3da0*/  MUFU.EX2 R241, R2 ;  /* 0x0000000200f17308 */ /* 0x0002a40000000800 */
[----:B-1----:R-:W-:Y:S01]  /*3db0*/  FFMA.FTZ R2, R206, c[0x0][0x23c], -R7 ;  /* 0x00008f00ce027a23 */ /* 0x002fe20000010807 */
[----:B--2---:R-:W-:-:S05]  /*3dc0*/  F2FP.PACK_AB R15, R241, R230 ;  /* 0x000000e6f10f723e */ /* 0x004fca00000000ff */
[----:B------:R1:W-:Y:S02]  /*3dd0*/  MUFU.EX2 R3, R2 ;  /* 0x0000000200037308 */ /* 0x0003e40000000800 */
[----:B-1----:R-:W-:Y:S01]  /*3de0*/  FFMA.FTZ R2, R202, c[0x0][0x23c], -R7 ;  /* 0x00008f00ca027a23 */ /* 0x002fe20000010807 */
[----:B------:R-:W-:-:S05]  /*3df0*/  MOV R202, R12 ;  /* 0x0000000c00ca7202 */ /* 0x000fca0000000f00 */
[----:B------:R1:W2:Y:S02]  /*3e00*/  MUFU.EX2 R243, R2 ;  /* 0x0000000200f37308 */ /* 0x0002a40000000800 */
[----:B-1----:R-:W-:-:S06]  /*3e10*/  FFMA.FTZ R2, R114, c[0x0][0x23c], -R7 ;  /* 0x00008f0072027a23 */ /* 0x002fcc0000010807 */
[----:B------:R1:W-:Y:S02]  /*3e20*/  MUFU.EX2 R247, R2 ;  /* 0x0000000200f77308 */ /* 0x0003e40000000800 */
[----:B-1----:R-:W-:-:S06]  /*3e30*/  FFMA.FTZ R2, R115, c[0x0][0x23c], -R7 ;  /* 0x00008f0073027a23 */ /* 0x002fcc0000010807 */
[----:B------:R1:W-:Y:S02]  /*3e40*/  MUFU.EX2 R235, R2 ;  /* 0x0000000200eb7308 */ /* 0x0003e40000000800 */
[--C-:B-1----:R-:W-:Y:S02]  /*3e50*/  FFMA.FTZ R2, R218, c[0x0][0x23c], -R0.reuse ;  /* 0x00008f00da027a23 */ /* 0x102fe40000010800 */
[----:B------:R-:W-:Y:S01]  /*3e60*/  IMAD.MOV.U32 R218, RZ, RZ, R105 ;  /* 0x000000ffffda7224 */ /* 0x000fe200078e0069 */
[----:B---3--:R-:W-:Y:S01]  /*3e70*/  F2FP.PACK_AB R12, R244, R237 ;  /* 0x000000edf40c723e */ /* 0x008fe200000000ff */
[----:B------:R1:W-:Y:S04]  /*3e80*/  STL [R1+0xdc], R244 ;  /* 0x0000dcf401007387 */ /* 0x0003e80000100800 */
[----:B------:R-:W-:Y:S02]  /*3e90*/  STL [R1+0xd8], R237 ;  /* 0x0000d8ed01007387 */ /* 0x000fe40000100800 */
[C---:B------:R-:W-:Y:S02]  /*3ea0*/  HMMA.16816.F32 R88, R12.reuse, R36, R64 ;  /* 0x000000240c58723c */ /* 0x040fe40000001840 */
[----:B------:R3:W-:Y:S06]  /*3eb0*/  STL [R1+0xe0], R234 ;  /* 0x0000e0ea01007387 */ /* 0x0007ec0000100800 */
[C---:B------:R-:W-:Y:S08]  /*3ec0*/  HMMA.16816.F32 R80, R12.reuse, R46, R56 ;  /* 0x0000002e0c50723c */ /* 0x040ff00000001838 */
[C---:B------:R-:W-:Y:S01]  /*3ed0*/  HMMA.16816.F32 R84, R12.reuse, R42, R52 ;  /* 0x0000002a0c54723c */ /* 0x040fe20000001834 */
[----:B-1----:R1:W-:Y:S07]  /*3ee0*/  MUFU.EX2 R244, R2 ;  /* 0x0000000200f47308 */ /* 0x0023ee0000000800 */
[C---:B------:R-:W-:Y:S08]  /*3ef0*/  HMMA.16816.F32 R112, R12.reuse, R68, R20 ;  /* 0x000000440c70723c */ /* 0x040ff00000001814 */
[----:B------:R-:W-:Y:S01]  /*3f00*/  HMMA.16816.F32 R92, R12, R38, R48 ;  /* 0x000000260c5c723c */ /* 0x000fe20000001830 */
[----:B-1----:R-:W-:Y:S01]  /*3f10*/  FFMA.FTZ R2, R217, c[0x0][0x23c], -R0 ;  /* 0x00008f00d9027a23 */ /* 0x002fe20000010800 */
[----:B------:R-:W-:-:S03]  /*3f20*/  MOV R217, R249 ;  /* 0x000000f900d97202 */ /* 0x000fc60000000f00 */
[----:B---3--:R1:W3:Y:S03]  /*3f30*/  MUFU.EX2 R234, R2 ;  /* 0x0000000200ea7308 */ /* 0x0082e60000000800 */
[C---:B------:R-:W-:Y:S08]  /*3f40*/  HMMA.16816.F32 R100, R12.reuse, R44, R60 ;  /* 0x0000002c0c64723c */ /* 0x040ff0000000183c */
[----:B------:R-:W-:Y:S01]  /*3f50*/  HMMA.16816.F32 R76, R12, R40, R76 ;  /* 0x000000280c4c723c */ /* 0x000fe2000000184c */
[----:B-1----:R-:W-:-:S04]  /*3f60*/  FFMA.FTZ R2, R214, c[0x0][0x23c], -R0 ;  /* 0x00008f00d6027a23 */ /* 0x002fc80000010800 */
[----:B------:R1:W-:Y:S02]  /*3f70*/  MUFU.EX2 R248, R2 ;  /* 0x0000000200f87308 */ /* 0x0003e40000000800 */
[----:B-1----:R-:W-:-:S06]  /*3f80*/  FFMA.FTZ R2, R213, c[0x0][0x23c], -R0 ;  /* 0x00008f00d5027a23 */ /* 0x002fcc0000010800 */
[----:B------:R1:W4:Y:S02]  /*3f90*/  MUFU.EX2 R242, R2 ;  /* 0x0000000200f27308 */ /* 0x0003240000000800 */
[----:B-1----:R-:W-:-:S06]  /*3fa0*/  FFMA.FTZ R2, R159, c[0x0][0x23c], -R7 ;  /* 0x00008f009f027a23 */ /* 0x002fcc0000010807 */
[----:B------:R1:W-:Y:S02]  /*3fb0*/  MUFU.EX2 R251, R2 ;  /* 0x0000000200fb7308 */ /* 0x0003e40000000800 */
[----:B-1----:R-:W-:Y:S02]  /*3fc0*/  FFMA.FTZ R2, R161, c[0x0][0x23c], -R7 ;  /* 0x00008f00a1027a23 */ /* 0x002fe40000010807 */
[----:B------:R-:W-:-:S04]  /*3fd0*/  IMAD.MOV.U32 R161, RZ, RZ, R98 ;  /* 0x000000ffffa17224 */ /* 0x000fc800078e0062 */
[----:B------:R1:W-:Y:S01]  /*3fe0*/  MUFU.EX2 R229, R2 ;  /* 0x0000000200e57308 */ /* 0x0003e20000000800 */
[----:B------:R-:W-:Y:S07]  /*3ff0*/  HMMA.16816.F32 R96, R12, R70, R8 ;  /* 0x000000460c60723c */ /* 0x000fee0000001808 */
[----:B------:R-:W-:Y:S02]  /*4000*/  F2FP.PACK_AB R8, R202, R161 ;  /* 0x000000a1ca08723e */ /* 0x000fe400000000ff */
[----:B--2---:R-:W-:-:S02]  /*4010*/  F2FP.PACK_AB R10, R243, R3 ;  /* 0x00000003f30a723e */ /* 0x004fc400000000ff */
[----:B---3--:R-:W-:Y:S02]  /*4020*/  F2FP.PACK_AB R9, R234, R244 ;  /* 0x000000f4ea09723e */ /* 0x008fe400000000ff */
[----:B----4-:R-:W-:Y:S01]  /*4030*/  F2FP.PACK_AB R11, R242, R248 ;  /* 0x000000f8f20b723e */ /* 0x010fe200000000ff */
[----:B-1----:R-:W-:-:S04]  /*4040*/  FFMA.FTZ R2, R208, c[0x0][0x23c], -R0 ;  /* 0x00008f00d0027a23 */ /* 0x002fc80000010800 */
[----:B------:R1:W-:Y:S02]  /*4050*/  MUFU.EX2 R238, R2 ;  /* 0x0000000200ee7308 */ /* 0x0003e40000000800 */
[C---:B------:R-:W-:Y:S08]  /*4060*/  HMMA.16816.F32 R56, R8.reuse, R16, RZ ;  /* 0x000000100838723c */ /* 0x040ff000000018ff */
[----:B------:R-:W-:Y:S01]  /*4070*/  HMMA.16816.F32 R52, R8, R18, RZ ;  /* 0x000000120834723c */ /* 0x000fe200000018ff */
[----:B-1----:R-:W-:-:S07]  /*4080*/  FFMA.FTZ R2, R205, c[0x0][0x23c], -R0 ;  /* 0x00008f00cd027a23 */ /* 0x002fce0000010800 */
[C---:B------:R-:W-:Y:S01]  /*4090*/  HMMA.16816.F32 R48, R8.reuse, R24, RZ ;  /* 0x000000180830723c */ /* 0x040fe200000018ff */
[----:B------:R1:W2:Y:S07]  /*40a0*/  MUFU.EX2 R4, R2 ;  /* 0x0000000200047308 */ /* 0x0002ae0000000800 */
[C---:B------:R-:W-:Y:S08]  /*40b0*/  HMMA.16816.F32 R20, R8.reuse, R28, RZ ;  /* 0x0000001c0814723c */ /* 0x040ff000000018ff */
[----:B------:R-:W-:Y:S01]  /*40c0*/  HMMA.16816.F32 R16, R8, R30, RZ ;  /* 0x0000001e0810723c */ /* 0x000fe200000018ff */
[----:B-1----:R-:W-:-:S04]  /*40d0*/  FFMA.FTZ R2, R171, c[0x0][0x23c], -R0 ;  /* 0x00008f00ab027a23 */ /* 0x002fc80000010800 */
[----:B------:R1:W-:Y:S03]  /*40e0*/  MUFU.EX2 R232, R2 ;  /* 0x0000000200e87308 */ /* 0x0003e60000000800 */
[C---:B------:R-:W-:Y:S08]  /*40f0*/  HMMA.16816.F32 R24, R8.reuse, R26, RZ ;  /* 0x0000001a0818723c */ /* 0x040ff000000018ff */
[----:B------:R-:W-:Y:S01]  /*4100*/  HMMA.16816.F32 R12, R8, R32, RZ ;  /* 0x00000020080c723c */ /* 0x000fe200000018ff */
[----:B-1----:R-:W-:Y:S01]  /*4110*/  FFMA.FTZ R2, R173, c[0x0][0x23c], -R0 ;  /* 0x00008f00ad027a23 */ /* 0x002fe20000010800 */
[----:B--2---:R-:W-:-:S06]  /*4120*/  MOV R173, R4 ;  /* 0x0000000400ad7202 */ /* 0x004fcc0000000f00 */
[----:B------:R-:W-:Y:S01]  /*4130*/  HMMA.16816.F32 R28, R8, R34, RZ ;  /* 0x00000022081c723c */ /* 0x000fe200000018ff */
[----:B------:R1:W2:Y:S06]  /*4140*/  MUFU.EX2 R228, R2 ;  /* 0x0000000200e47308 */ /* 0x0002ac0000000800 */
[----:B------:R-:W-:Y:S02]  /*4150*/  F2FP.PACK_AB R8, R235, R247 ;  /* 0x000000f7eb08723e */ /* 0x000fe400000000ff */
[----:B------:R-:W-:Y:S02]  /*4160*/  F2FP.PACK_AB R9, R173, R238 ;  /* 0x000000eead09723e */ /* 0x000fe400000000ff */
[----:B------:R-:W-:Y:S01]  /*4170*/  F2FP.PACK_AB R10, R229, R251 ;  /* 0x000000fbe50a723e */ /* 0x000fe200000000ff */
[----:B-1----:R-:W-:Y:S01]  /*4180*/  FFMA.FTZ R2, R198, c[0x0][0x23c], -R7 ;  /* 0x00008f00c6027a23 */ /* 0x002fe20000010807 */
[----:B--2---:R-:W-:-:S03]  /*4190*/  F2FP.PACK_AB R11, R228, R232 ;  /* 0x000000e8e40b723e */ /* 0x004fc600000000ff */
[----:B------:R1:W-:Y:S04]  /*41a0*/  MUFU.EX2 R213, R2 ;  /* 0x0000000200d57308 */ /* 0x0003e80000000800 */
[C---:B------:R-:W-:Y:S08]  /*41b0*/  HMMA.16816.F32 R56, R8.reuse, R44, R56 ;  /* 0x0000002c0838723c */ /* 0x040ff00000001838 */
[----:B------:R-:W-:Y:S01]  /*41c0*/  HMMA.16816.F32 R48, R8, R40, R48 ;  /* 0x000000280830723c */ /* 0x000fe20000001830 */
[----:B-1----:R-:W-:-:S04]  /*41d0*/  FFMA.FTZ R2, R195, c[0x0][0x23c], -R7 ;  /* 0x00008f00c3027a23 */ /* 0x002fc80000010807 */
        /* <DEDUP_REMOVED lines=8> */
[----:B------:R1:W-:Y:S06]  /*4260*/  MUFU.EX2 R64, R2 ;  /* 0x0000000200407308 */ /* 0x0003ec0000000800 */
[C---:B------:R-:W-:Y:S01]  /*4270*/  HMMA.16816.F32 R36, R8.reuse, R38, R16 ;  /* 0x000000260824723c */ /* 0x040fe20000001810 */
[----:B------:R-:W3:Y:S07]  /*4280*/  LDSM.16.MT88.4 R16, [R227+0x9000] ;  /* 0x00900000e310783b */ /* 0x000eee0000004200 */
[----:B------:R-:W-:Y:S01]  /*4290*/  HMMA.16816.F32 R52, R8, R46, R52 ;  /* 0x0000002e0834723c */ /* 0x000fe20000001834 */
[----:B-1----:R-:W-:-:S04]  /*42a0*/  FFMA.FTZ R2, R154, c[0x0][0x23c], -R7 ;  /* 0x00008f009a027a23 */ /* 0x002fc80000010807 */
[----:B------:R1:W-:Y:S03]  /*42b0*/  MUFU.EX2 R205, R2 ;  /* 0x0000000200cd7308 */ /* 0x0003e60000000800 */
[----:B------:R-:W-:Y:S01]  /*42c0*/  HMMA.16816.F32 R28, R8, R70, R28 ;  /* 0x00000046081c723c */ /* 0x000fe2000000181c */
[----:B-1----:R-:W-:-:S04]  /*42d0*/  FFMA.FTZ R2, R188, c[0x0][0x23c], -R0 ;  /* 0x00008f00bc027a23 */ /* 0x002fc80000010800 */
[----:B------:R1:W-:Y:S02]  /*42e0*/  MUFU.EX2 R65, R2 ;  /* 0x0000000200417308 */ /* 0x0003e40000000800 */
[----:B-1----:R-:W-:-:S06]  /*42f0*/  FFMA.FTZ R2, R172, c[0x0][0x23c], -R6 ;  /* 0x00008f00ac027a23 */ /* 0x002fcc0000010806 */
[----:B------:R1:W-:Y:S02]  /*4300*/  MUFU.EX2 R198, R2 ;  /* 0x0000000200c67308 */ /* 0x0003e40000000800 */
[----:B-1----:R-:W-:-:S06]  /*4310*/  FFMA.FTZ R2, R165, c[0x0][0x23c], -R6 ;  /* 0x00008f00a5027a23 */ /* 0x002fcc0000010806 */
[----:B------:R1:W4:Y:S02]  /*4320*/  MUFU.EX2 R214, R2 ;  /* 0x0000000200d67308 */ /* 0x0003240000000800 */
[----:B-1----:R-:W-:Y:S01]  /*4330*/  FFMA.FTZ R2, R137, c[0x0][0x23c], -R6 ;  /* 0x00008f0089027a23 */ /* 0x002fe20000010806 */
[----:B----4-:R-:W-:-:S05]  /*4340*/  F2FP.PACK_AB R8, R214, R198 ;  /* 0x000000c6d608723e */ /* 0x010fca00000000ff */
[----:B------:R1:W-:Y:S02]  /*4350*/  MUFU.EX2 R4, R2 ;  /* 0x0000000200047308 */ /* 0x0003e40000000800 */
[----:B-1----:R-:W-:Y:S01]  /*4360*/  FFMA.FTZ R2, R133, c[0x0][0x23c], -R6 ;  /* 0x00008f0085027a23 */ /* 0x002fe20000010806 */
[----:B------:R-:W-:-:S05]  /*4370*/  MOV R133, R247 ;  /* 0x000000f700857202 */ /* 0x000fca0000000f00 */
[----:B------:R1:W4:Y:S02]  /*4380*/  MUFU.EX2 R188, R2 ;  /* 0x0000000200bc7308 */ /* 0x0003240000000800 */
[----:B-1----:R-:W-:Y:S01]  /*4390*/  FFMA.FTZ R2, R163, c[0x0][0x23c], -R5 ;  /* 0x00008f00a3027a23 */ /* 0x002fe20000010805 */
[----:B----4-:R-:W-:Y:S01]  /*43a0*/  F2FP.PACK_AB R10, R188, R4 ;  /* 0x00000004bc0a723e */ /* 0x010fe200000000ff */
[----:B------:R-:W-:-:S04]  /*43b0*/  IMAD.MOV.U32 R163, RZ, RZ, R251 ;  /* 0x000000ffffa37224 */ /* 0x000fc800078e00fb */
[----:B------:R1:W-:Y:S02]  /*43c0*/  MUFU.EX2 R171, R2 ;  /* 0x0000000200ab7308 */ /* 0x0003e40000000800 */
[----:B-1----:R-:W-:Y:S02]  /*43d0*/  FFMA.FTZ R2, R162, c[0x0][0x23c], -R5 ;  /* 0x00008f00a2027a23 */ /* 0x002fe40000010805 */
[----:B------:R-:W-:-:S04]  /*43e0*/  IMAD.MOV.U32 R162, RZ, RZ, R65 ;  /* 0x000000ffffa27224 */ /* 0x000fc800078e0041 */
[----:B------:R1:W-:Y:S02]  /*43f0*/  MUFU.EX2 R44, R2 ;  /* 0x00000002002c7308 */ /* 0x0003e40000000800 */
[----:B-1----:R-:W-:Y:S01]  /*4400*/  FFMA.FTZ R2, R134, c[0x0][0x23c], -R5 ;  /* 0x00008f0086027a23 */ /* 0x002fe20000010805 */
[----:B------:R-:W-:-:S05]  /*4410*/  MOV R134, R252 ;  /* 0x000000fc00867202 */ /* 0x000fca0000000f00 */
[----:B------:R1:W-:Y:S02]  /*4420*/  MUFU.EX2 R137, R2 ;  /* 0x0000000200897308 */ /* 0x0003e40000000800 */
[----:B-1----:R-:W-:Y:S01]  /*4430*/  FFMA.FTZ R2, R136, c[0x0][0x23c], -R5 ;  /* 0x00008f0088027a23 */ /* 0x002fe20000010805 */
[----:B------:R-:W-:-:S05]  /*4440*/  MOV R136, R64 ;  /* 0x0000004000887202 */ /* 0x000fca0000000f00 */
[----:B------:R1:W4:Y:S02]  /*4450*/  MUFU.EX2 R172, R2 ;  /* 0x0000000200ac7308 */ /* 0x0003240000000800 */
[----:B-1----:R-:W-:Y:S01]  /*4460*/  FFMA.FTZ R2, R204, c[0x0][0x23c], -R0 ;  /* 0x00008f00cc027a23 */ /* 0x002fe20000010800 */
[----:B----4-:R-:W-:Y:S01]  /*4470*/  F2FP.PACK_AB R11, R172, R137 ;  /* 0x00000089ac0b723e */ /* 0x010fe200000000ff */
[----:B------:R-:W-:-:S04]  /*4480*/  IMAD.MOV.U32 R204, RZ, RZ, R44 ;  /* 0x000000ffffcc7224 */ /* 0x000fc800078e002c */
[----:B------:R1:W4:Y:S01]  /*4490*/  MUFU.EX2 R154, R2 ;  /* 0x00000002009a7308 */ /* 0x0003220000000800 */
[----:B------:R-:W-:-:S07]  /*44a0*/  F2FP.PACK_AB R9, R204, R171 ;  /* 0x000000abcc09723e */ /* 0x000fce00000000ff */
[----:B--2---:R-:W-:Y:S01]  /*44b0*/  HMMA.16816.F32 R64, R8, R20, R100 ;  /* 0x000000140840723c */ /* 0x004fe20000001864 */
[----:B-1----:R-:W-:-:S07]  /*44c0*/  FFMA.FTZ R2, R170, c[0x0][0x23c], -R0 ;  /* 0x00008f00aa027a23 */ /* 0x002fce0000010800 */
[C---:B---3--:R-:W-:Y:S01]  /*44d0*/  HMMA.16816.F32 R76, R8.reuse, R16, R76 ;  /* 0x00000010084c723c */ /* 0x048fe2000000184c */
[----:B------:R1:W-:Y:S07]  /*44e0*/  MUFU.EX2 R208, R2 ;  /* 0x0000000200d07308 */ /* 0x0003ee0000000800 */
[C---:B------:R-:W-:Y:S08]  /*44f0*/  HMMA.16816.F32 R88, R8.reuse, R12, R88 ;  /* 0x0000000c0858723c */ /* 0x040ff00000001858 */
[----:B------:R-:W-:Y:S01]  /*4500*/  HMMA.16816.F32 R112, R8, R24, R112 ;  /* 0x000000180870723c */ /* 0x000fe20000001870 */
[----:B-1----:R-:W-:-:S04]  /*4510*/  FFMA.FTZ R2, R168, c[0x0][0x23c], -R0 ;  /* 0x00008f00a8027a23 */ /* 0x002fc80000010800 */
[----:B------:R1:W2:Y:S03]  /*4520*/  MUFU.EX2 R206, R2 ;  /* 0x0000000200ce7308 */ /* 0x0002a60000000800 */
[C---:B------:R-:W-:Y:S08]  /*4530*/  HMMA.16816.F32 R68, R8.reuse, R22, R80 ;  /* 0x000000160844723c */ /* 0x040ff00000001850 */
[----:B------:R-:W-:Y:S01]  /*4540*/  HMMA.16816.F32 R84, R8, R18, R84 ;  /* 0x000000120854723c */ /* 0x000fe20000001854 */
[----:B-1----:R-:W-:-:S07]  /*4550*/  FFMA.FTZ R2, R201, c[0x0][0x23c], -R7 ;  /* 0x00008f00c9027a23 */ /* 0x002fce0000010807 */
[C---:B------:R-:W-:Y:S01]  /*4560*/  HMMA.16816.F32 R92, R8.reuse, R14, R92 ;  /* 0x0000000e085c723c */ /* 0x040fe2000000185c */
[----:B------:R-:W-:Y:S01]  /*4570*/  IMAD.MOV.U32 R201, RZ, RZ, R218 ;  /* 0x000000ffffc97224 */ /* 0x000fe200078e00da */
[----:B------:R1:W-:Y:S06]  /*4580*/  MUFU.EX2 R104, R2 ;  /* 0x0000000200687308 */ /* 0x0003ec0000000800 */
[----:B------:R-:W-:Y:S07]  /*4590*/  HMMA.16816.F32 R96, R8, R26, R96 ;  /* 0x0000001a0860723c */ /* 0x000fee0000001860 */
[----:B------:R-:W-:-:S02]  /*45a0*/  F2FP.PACK_AB R8, R72, R213 ;  /* 0x000000d54808723e */ /* 0x000fc400000000ff */
[----:B----4-:R-:W-:Y:S01]  /*45b0*/  F2FP.PACK_AB R9, R154, R162 ;  /* 0x000000a29a09723e */ /* 0x010fe200000000ff */
[--C-:B-1----:R-:W-:Y:S01]  /*45c0*/  FFMA.FTZ R2, R199, c[0x0][0x23c], -R7.reuse ;  /* 0x00008f00c7027a23 */ /* 0x102fe20000010807 */
[----:B------:R-:W-:Y:S02]  /*45d0*/  F2FP.PACK_AB R10, R205, R136 ;  /* 0x00000088cd0a723e */ /* 0x000fe400000000ff */
[----:B--2---:R-:W-:Y:S01]  /*45e0*/  F2FP.PACK_AB R11, R206, R208 ;  /* 0x000000d0ce0b723e */ /* 0x004fe200000000ff */
[----:B------:R1:W-:Y:S06]  /*45f0*/  MUFU.EX2 R170, R2 ;  /* 0x0000000200aa7308 */ /* 0x0003ec0000000800 */
[C---:B------:R-:W-:Y:S08]  /*4600*/  HMMA.16816.F32 R44, R8.reuse, R18, R40 ;  /* 0x00000012082c723c */ /* 0x040ff00000001828 */
[----:B------:R-:W-:Y:S01]  /*4610*/  HMMA.16816.F32 R40, R8, R12, R32 ;  /* 0x0000000c0828723c */ /* 0x000fe20000001820 */
[----:B-1----:R-:W-:-:S04]  /*4620*/  FFMA.FTZ R2, R158, c[0x0][0x23c], -R7 ;  /* 0x00008f009e027a23 */ /* 0x002fc80000010807 */
[----:B------:R1:W-:Y:S03]  /*4630*/  MUFU.EX2 R156, R2 ;  /* 0x00000002009c7308 */ /* 0x0003e60000000800 */
[C---:B------:R-:W-:Y:S08]  /*4640*/  HMMA.16816.F32 R80, R8.reuse, R20, R56 ;  /* 0x000000140850723c */ /* 0x040ff00000001838 */
[----:B------:R-:W-:Y:S01]  /*4650*/  HMMA.16816.F32 R52, R8, R22, R52 ;  /* 0x000000160834723c */ /* 0x000fe20000001834 */
[----:B------:R-:W2:Y:S01]  /*4660*/  LDSM.16.MT88.4 R20, [R224+0x9800] ;  /* 0x00980000e014783b */ /* 0x000ea20000004200 */
[----:B-1----:R-:W-:-:S06]  /*4670*/  FFMA.FTZ R2, R157, c[0x0][0x23c], -R7 ;  /* 0x00008f009d027a23 */ /* 0x002fcc0000010807 */
[C---:B------:R-:W-:Y:S01]  /*4680*/  HMMA.16816.F32 R48, R8.reuse, R16, R48 ;  /* 0x000000100830723c */ /* 0x040fe20000001830 */
[----:B------:R-:W1:Y:S01]  /*4690*/  LDSM.16.MT88.4 R16, [R227+0x9800] ;  /* 0x00980000e310783b */ /* 0x000e620000004200 */
[----:B------:R3:W-:Y:S06]  /*46a0*/  MUFU.EX2 R233, R2 ;  /* 0x0000000200e97308 */ /* 0x0007ec0000000800 */
[C---:B------:R-:W-:Y:S01]  /*46b0*/  HMMA.16816.F32 R36, R8.reuse, R14, R36 ;  /* 0x0000000e0824723c */ /* 0x040fe20000001824 */
[----:B------:R-:W4:Y:S07]  /*46c0*/  LDSM.16.MT88.4 R12, [R225+0x9800] ;  /* 0x00980000e10c783b */ /* 0x000f2e0000004200 */
[----:B------:R-:W-:Y:S01]  /*46d0*/  HMMA.16816.F32 R32, R8, R24, R60 ;  /* 0x000000180820723c */ /* 0x000fe2000000183c */
[----:B---3--:R-:W-:-:S04]  /*46e0*/  FFMA.FTZ R2, R197, c[0x0][0x23c], -R0 ;  /* 0x00008f00c5027a23 */ /* 0x008fc80000010800 */
[----:B------:R3:W-:Y:S03]  /*46f0*/  MUFU.EX2 R197, R2 ;  /* 0x0000000200c57308 */ /* 0x0007e60000000800 */
[----:B------:R-:W-:Y:S01]  /*4700*/  HMMA.16816.F32 R28, R8, R26, R28 ;  /* 0x0000001a081c723c */ /* 0x000fe2000000181c */
[----:B------:R-:W1:Y:S01]  /*4710*/  LDSM.16.MT88.4 R24, [R226+0x9800] ;  /* 0x00980000e218783b */ /* 0x000e620000004200 */
[----:B---3--:R-:W-:Y:S01]  /*4720*/  FFMA.FTZ R2, R183, c[0x0][0x23c], -R6 ;  /* 0x00008f00b7027a23 */ /* 0x008fe20000010806 */
[----:B------:R-:W-:-:S03]  /*4730*/  MOV R183, R214 ;  /* 0x000000d600b77202 */ /* 0x000fc60000000f00 */
[----:B------:R3:W-:Y:S02]  /*4740*/  MUFU.EX2 R199, R2 ;  /* 0x0000000200c77308 */ /* 0x0007e40000000800 */
[----:B---3--:R-:W-:Y:S02]  /*4750*/  FFMA.FTZ R2, R174, c[0x0][0x23c], -R6 ;  /* 0x00008f00ae027a23 */ /* 0x008fe40000010806 */
[----:B------:R-:W-:-:S04]  /*4760*/  IMAD.MOV.U32 R174, RZ, RZ, R246 ;  /* 0x000000ffffae7224 */ /* 0x000fc800078e00f6 */
[----:B------:R3:W1:Y:S02]  /*4770*/  MUFU.EX2 R159, R2 ;  /* 0x00000002009f7308 */ /* 0x0006640000000800 */
[----:B---3--:R-:W-:Y:S01]  /*4780*/  FFMA.FTZ R2, R146, c[0x0][0x23c], -R6 ;  /* 0x00008f0092027a23 */ /* 0x008fe20000010806 */
[----:B-1----:R-:W-:-:S05]  /*4790*/  F2FP.PACK_AB R8, R159, R199 ;  /* 0x000000c79f08723e */ /* 0x002fca00000000ff */
[----:B------:R1:W-:Y:S02]  /*47a0*/  MUFU.EX2 R237, R2 ;  /* 0x0000000200ed7308 */ /* 0x0003e40000000800 */
[----:B-1----:R-:W-:-:S06]  /*47b0*/  FFMA.FTZ R2, R138, c[0x0][0x23c], -R6 ;  /* 0x00008f008a027a23 */ /* 0x002fcc0000010806 */
[----:B------:R1:W3:Y:S02]  /*47c0*/  MUFU.EX2 R74, R2 ;  /* 0x00000002004a7308 */ /* 0x0002e40000000800 */
[----:B-1----:R-:W-:Y:S01]  /*47d0*/  FFMA.FTZ R2, R167, c[0x0][0x23c], -R5 ;  /* 0x00008f00a7027a23 */ /* 0x002fe20000010805 */
[----:B---3--:R-:W-:-:S05]  /*47e0*/  F2FP.PACK_AB R10, R74, R237 ;  /* 0x000000ed4a0a723e */ /* 0x008fca00000000ff */
[----:B------:R1:W-:Y:S02]  /*47f0*/  MUFU.EX2 R168, R2 ;  /* 0x0000000200a87308 */ /* 0x0003e40000000800 */
[----:B-1----:R-:W-:Y:S01]  /*4800*/  FFMA.FTZ R2, R166, c[0x0][0x23c], -R5 ;  /* 0x00008f00a6027a23 */ /* 0x002fe20000010805 */
[----:B------:R-:W-:-:S05]  /*4810*/  MOV R166, R104 ;  /* 0x0000006800a67202 */ /* 0x000fca0000000f00 */
[----:B------:R1:W3:Y:S02]  /*4820*/  MUFU.EX2 R157, R2 ;  /* 0x00000002009d7308 */ /* 0x0002e40000000800 */
[----:B-1----:R-:W-:Y:S01]  /*4830*/  FFMA.FTZ R2, R144, c[0x0][0x23c], -R5 ;  /* 0x00008f0090027a23 */ /* 0x002fe20000010805 */
[----:B---3--:R-:W-:Y:S02]  /*4840*/  F2FP.PACK_AB R9, R157, R168 ;  /* 0x000000a89d09723e */ /* 0x008fe400000000ff */
[----:B------:R-:W-:-:S03]  /*4850*/  MOV R144, R245 ;  /* 0x000000f500907202 */ /* 0x000fc60000000f00 */
[----:B------:R1:W-:Y:S02]  /*4860*/  MUFU.EX2 R239, R2 ;  /* 0x0000000200ef7308 */ /* 0x0003e40000000800 */
[----:B-1----:R-:W-:Y:S02]  /*4870*/  FFMA.FTZ R2, R139, c[0x0][0x23c], -R5 ;  /* 0x00008f008b027a23 */ /* 0x002fe40000010805 */
[----:B------:R-:W-:-:S04]  /*4880*/  IMAD.MOV.U32 R139, RZ, RZ, R223 ;  /* 0x000000ffff8b7224 */ /* 0x000fc800078e00df */
[----:B------:R1:W3:Y:S02]  /*4890*/  MUFU.EX2 R167, R2 ;  /* 0x0000000200a77308 */ /* 0x0002e40000000800 */
[----:B-1----:R-:W-:Y:S01]  /*48a0*/  FFMA.FTZ R2, R209, c[0x0][0x23c], -R0 ;  /* 0x00008f00d1027a23 */ /* 0x002fe20000010800 */
[----:B---3--:R-:W-:-:S05]  /*48b0*/  F2FP.PACK_AB R11, R167, R239 ;  /* 0x000000efa70b723e */ /* 0x008fca00000000ff */
[----:B------:R1:W3:Y:S02]  /*48c0*/  MUFU.EX2 R158, R2 ;  /* 0x00000002009e7308 */ /* 0x0002e40000000800 */
[C---:B--2---:R-:W-:Y:S08]  /*48d0*/  HMMA.16816.F32 R64, R8.reuse, R20, R64 ;  /* 0x000000140840723c */ /* 0x044ff00000001840 */
[----:B------:R-:W-:Y:S01]  /*48e0*/  HMMA.16816.F32 R60, R8, R22, R68 ;  /* 0x00000016083c723c */ /* 0x000fe20000001844 */
[----:B-1----:R-:W-:Y:S01]  /*48f0*/  FFMA.FTZ R2, R178, c[0x0][0x23c], -R0 ;  /* 0x00008f00b2027a23 */ /* 0x002fe20000010800 */
[----:B------:R-:W-:Y:S01]  /*4900*/  MOV R178, R4 ;  /* 0x0000000400b27202 */ /* 0x000fe20000000f00 */
[----:B------:R-:W-:-:S02]  /*4910*/  FFMA.FTZ R4, R152, c[0x0][0x23c], -R5 ;  /* 0x00008f0098047a23 */ /* 0x000fc40000010805 */
[----:B------:R1:W-:Y:S03]  /*4920*/  MUFU.EX2 R195, R2 ;  /* 0x0000000200c37308 */ /* 0x0003e60000000800 */
[C---:B------:R-:W-:Y:S08]  /*4930*/  HMMA.16816.F32 R56, R8.reuse, R16, R76 ;  /* 0x000000100838723c */ /* 0x040ff0000000184c */
[----:B------:R-:W-:Y:S01]  /*4940*/  HMMA.16816.F32 R84, R8, R18, R84 ;  /* 0x000000120854723c */ /* 0x000fe20000001854 */
[----:B-1----:R-:W-:-:S07]  /*4950*/  FFMA.FTZ R2, R177, c[0x0][0x23c], -R0 ;  /* 0x00008f00b1027a23 */ /* 0x002fce0000010800 */
[C---:B----4-:R-:W-:Y:S01]  /*4960*/  HMMA.16816.F32 R88, R8.reuse, R12, R88 ;  /* 0x0000000c0858723c */ /* 0x050fe20000001858 */
        /* <DEDUP_REMOVED lines=10> */
[----:B-1----:R-:W-:Y:S02]  /*4a10*/  FFMA.FTZ R2, R203, c[0x0][0x23c], -R7 ;  /* 0x00008f00cb027a23 */ /* 0x002fe40000010807 */
[----:B------:R-:W-:Y:S02]  /*4a20*/  IMAD.MOV.U32 R203, RZ, RZ, R137 ;  /* 0x000000ffffcb7224 */ /* 0x000fe400078e0089 */
        /* <DEDUP_REMOVED lines=8> */
[C---:B------:R-:W-:Y:S03]  /*4ab0*/  HMMA.16816.F32 R100, R8.reuse, R16, R48 ;  /* 0x000000100864723c */ /* 0x040fe60000001830 */
[----:B------:R3:W-:Y:S05]  /*4ac0*/  MUFU.EX2 R205, R4 ;  /* 0x0000000400cd7308 */ /* 0x0007ea0000000800 */
[----:B------:R-:W-:Y:S01]  /*4ad0*/  HMMA.16816.F32 R80, R8, R18, R44 ;  /* 0x000000120850723c */ /* 0x000fe2000000182c */
[----:B------:R-:W4:Y:S01]  /*4ae0*/  LDSM.16.MT88.4 R16, [R227+0xa000] ;  /* 0x00a00000e310783b */ /* 0x000f220000004200 */
[----:B--2---:R-:W-:-:S02]  /*4af0*/  FFMA.FTZ R2, R160, c[0x0][0x23c], -R7 ;  /* 0x00008f00a0027a23 */ /* 0x004fc40000010807 */
[----:B------:R-:W-:Y:S02]  /*4b00*/  IMAD.MOV.U32 R160, RZ, RZ, R206 ;  /* 0x000000ffffa07224 */ /* 0x000fe400078e00ce */
[----:B------:R2:W-:Y:S02]  /*4b10*/  MUFU.EX2 R165, R2 ;  /* 0x0000000200a57308 */ /* 0x0005e40000000800 */
[----:B------:R-:W-:Y:S01]  /*4b20*/  HMMA.16816.F32 R76, R8, R12, R40 ;  /* 0x0000000c084c723c */ /* 0x000fe20000001828 */
[----:B------:R-:W1:Y:S01]  /*4b30*/  LDSM.16.MT88.4 R12, [R225+0xa000] ;  /* 0x00a00000e10c783b */ /* 0x000e620000004200 */
[----:B---3--:R-:W-:-:S06]  /*4b40*/  FFMA.FTZ R4, R215, c[0x0][0x23c], -R0 ;  /* 0x00008f00d7047a23 */ /* 0x008fcc0000010800 */
[----:B------:R-:W-:Y:S01]  /*4b50*/  HMMA.16816.F32 R36, R8, R24, R32 ;  /* 0x000000180824723c */ /* 0x000fe20000001820 */
[----:B--2---:R-:W-:-:S07]  /*4b60*/  FFMA.FTZ R2, R200, c[0x0][0x23c], -R0 ;  /* 0x00008f00c8027a23 */ /* 0x004fce0000010800 */
[----:B------:R-:W-:Y:S01]  /*4b70*/  HMMA.16816.F32 R28, R8, R26, R28 ;  /* 0x0000001a081c723c */ /* 0x000fe2000000181c */
[----:B------:R-:W2:Y:S01]  /*4b80*/  LDSM.16.MT88.4 R24, [R226+0xa000] ;  /* 0x00a00000e218783b */ /* 0x000ea20000004200 */
[----:B------:R3:W-:Y:S02]  /*4b90*/  MUFU.EX2 R249, R2 ;  /* 0x0000000200f97308 */ /* 0x0007e40000000800 */
[----:B---3--:R-:W-:Y:S02]  /*4ba0*/  FFMA.FTZ R2, R194, c[0x0][0x23c], -R6 ;  /* 0x00008f00c2027a23 */ /* 0x008fe40000010806 */
[----:B------:R-:W-:-:S04]  /*4bb0*/  IMAD.MOV.U32 R194, RZ, RZ, R248 ;  /* 0x000000ffffc27224 */ /* 0x000fc800078e00f8 */
[----:B------:R3:W-:Y:S02]  /*4bc0*/  MUFU.EX2 R248, R2 ;  /* 0x0000000200f87308 */ /* 0x0007e40000000800 */
[----:B---3--:R-:W-:Y:S02]  /*4bd0*/  FFMA.FTZ R2, R185, c[0x0][0x23c], -R6 ;  /* 0x00008f00b9027a23 */ /* 0x008fe40000010806 */
[----:B------:R-:W-:-:S04]  /*4be0*/  IMAD.MOV.U32 R185, RZ, RZ, R163 ;  /* 0x000000ffffb97224 */ /* 0x000fc800078e00a3 */
[----:B------:R3:W1:Y:S02]  /*4bf0*/  MUFU.EX2 R250, R2 ;  /* 0x0000000200fa7308 */ /* 0x0006640000000800 */
[----:B---3--:R-:W-:Y:S01]  /*4c00*/  FFMA.FTZ R2, R153, c[0x0][0x23c], -R6 ;  /* 0x00008f0099027a23 */ /* 0x008fe20000010806 */
[----:B------:R-:W-:Y:S01]  /*4c10*/  MOV R153, R213 ;  /* 0x000000d500997202 */ /* 0x000fe20000000f00 */
[----:B------:R-:W-:Y:S01]  /*4c20*/  IMAD.MOV.U32 R213, RZ, RZ, R217 ;  /* 0x000000ffffd57224 */ /* 0x000fe200078e00d9 */
[----:B-1----:R-:W-:-:S03]  /*4c30*/  F2FP.PACK_AB R8, R250, R248 ;  /* 0x000000f8fa08723e */ /* 0x002fc600000000ff */
[----:B------:R1:W-:Y:S01]  /*4c40*/  MUFU.EX2 R251, R2 ;  /* 0x0000000200fb7308 */ /* 0x0003e20000000800 */
[----:B------:R-:W-:Y:S01]  /*4c50*/  MOV R200, R213 ;  /* 0x000000d500c87202 */ /* 0x000fe20000000f00 */
[----:B-1----:R-:W-:-:S06]  /*4c60*/  FFMA.FTZ R2, R147, c[0x0][0x23c], -R6 ;  /* 0x00008f0093027a23 */ /* 0x002fcc0000010806 */
[----:B------:R1:W3:Y:S02]  /*4c70*/  MUFU.EX2 R252, R2 ;  /* 0x0000000200fc7308 */ /* 0x0002e40000000800 */
[----:B-1----:R-:W-:Y:S01]  /*4c80*/  FFMA.FTZ R2, R176, c[0x0][0x23c], -R5 ;  /* 0x00008f00b0027a23 */ /* 0x002fe20000010805 */
[----:B---3--:R-:W-:-:S05]  /*4c90*/  F2FP.PACK_AB R10, R252, R251 ;  /* 0x000000fbfc0a723e */ /* 0x008fca00000000ff */
[----:B------:R1:W-:Y:S02]  /*4ca0*/  MUFU.EX2 R247, R2 ;  /* 0x0000000200f77308 */ /* 0x0003e40000000800 */
[----:B-1----:R-:W-:-:S06]  /*4cb0*/  FFMA.FTZ R2, R175, c[0x0][0x23c], -R5 ;  /* 0x00008f00af027a23 */ /* 0x002fcc0000010805 */
[----:B------:R1:W3:Y:S02]  /*4cc0*/  MUFU.EX2 R223, R2 ;  /* 0x0000000200df7308 */ /* 0x0002e40000000800 */
[----:B-1----:R-:W-:Y:S01]  /*4cd0*/  FFMA.FTZ R2, R151, c[0x0][0x23c], -R5 ;  /* 0x00008f0097027a23 */ /* 0x002fe20000010805 */
[----:B---3--:R-:W-:Y:S02]  /*4ce0*/  F2FP.PACK_AB R9, R223, R247 ;  /* 0x000000f7df09723e */ /* 0x008fe400000000ff */
[----:B------:R-:W-:-:S03]  /*4cf0*/  MOV R151, R160 ;  /* 0x000000a000977202 */ /* 0x000fc60000000f00 */
[----:B------:R1:W-:Y:S02]  /*4d00*/  MUFU.EX2 R245, R2 ;  /* 0x0000000200f57308 */ /* 0x0003e40000000800 */
[----:B-1----:R-:W-:Y:S02]  /*4d10*/  FFMA.FTZ R2, R150, c[0x0][0x23c], -R5 ;  /* 0x00008f0096027a23 */ /* 0x002fe40000010805 */
[----:B------:R-:W-:Y:S01]  /*4d20*/  IMAD.MOV.U32 R150, RZ, RZ, R164 ;  /* 0x000000ffff967224 */ /* 0x000fe200078e00a4 */
[----:B------:R-:W-:-:S03]  /*4d30*/  MOV R164, R162 ;  /* 0x000000a200a47202 */ /* 0x000fc60000000f00 */
[----:B------:R1:W3:Y:S02]  /*4d40*/  MUFU.EX2 R246, R2 ;  /* 0x0000000200f67308 */ /* 0x0002e40000000800 */
[----:B-1----:R-:W-:Y:S01]  /*4d50*/  FFMA.FTZ R2, R210, c[0x0][0x23c], -R0 ;  /* 0x00008f00d2027a23 */ /* 0x002fe20000010800 */
[----:B---3--:R-:W-:-:S05]  /*4d60*/  F2FP.PACK_AB R11, R246, R245 ;  /* 0x000000f5f60b723e */ /* 0x008fca00000000ff */
[----:B------:R1:W3:Y:S02]  /*4d70*/  MUFU.EX2 R218, R2 ;  /* 0x0000000200da7308 */ /* 0x0002e40000000800 */
[C---:B------:R-:W-:Y:S08]  /*4d80*/  HMMA.16816.F32 R64, R8.reuse, R20, R64 ;  /* 0x000000140840723c */ /* 0x040ff00000001840 */
[----:B------:R-:W-:Y:S01]  /*4d90*/  HMMA.16816.F32 R60, R8, R22, R60 ;  /* 0x00000016083c723c */ /* 0x000fe2000000183c */
[----:B-1----:R-:W-:-:S04]  /*4da0*/  FFMA.FTZ R2, R191, c[0x0][0x23c], -R0 ;  /* 0x00008f00bf027a23 */ /* 0x002fc80000010800 */
[----:B------:R1:W-:Y:S03]  /*4db0*/  MUFU.EX2 R217, R2 ;  /* 0x0000000200d97308 */ /* 0x0003e60000000800 */
[C---:B----4-:R-:W-:Y:S08]  /*4dc0*/  HMMA.16816.F32 R56, R8.reuse, R16, R56 ;  /* 0x000000100838723c */ /* 0x050ff00000001838 */
[----:B------:R-:W-:Y:S01]  /*4dd0*/  HMMA.16816.F32 R52, R8, R18, R84 ;  /* 0x000000120834723c */ /* 0x000fe20000001854 */
[----:B-1----:R-:W-:-:S07]  /*4de0*/  FFMA.FTZ R2, R190, c[0x0][0x23c], -R0 ;  /* 0x00008f00be027a23 */ /* 0x002fce0000010800 */
[C---:B------:R-:W-:Y:S01]  /*4df0*/  HMMA.16816.F32 R48, R8.reuse, R12, R88 ;  /* 0x0000000c0830723c */ /* 0x040fe20000001858 */
[----:B------:R1:W4:Y:S07]  /*4e00*/  MUFU.EX2 R214, R2 ;  /* 0x0000000200d67308 */ /* 0x00032e0000000800 */
[C---:B------:R-:W-:Y:S08]  /*4e10*/  HMMA.16816.F32 R44, R8.reuse, R14, R92 ;  /* 0x0000000e082c723c */ /* 0x040ff0000000185c */
[----:B--2---:R-:W-:Y:S01]  /*4e20*/  HMMA.16816.F32 R40, R8, R24, R112 ;  /* 0x000000180828723c */ /* 0x004fe20000001870 */
[----:B-1----:R-:W-:Y:S01]  /*4e30*/  FFMA.FTZ R2, R196, c[0x0][0x23c], -R6 ;  /* 0x00008f00c4027a23 */ /* 0x002fe20000010806 */
[----:B------:R-:W-:-:S05]  /*4e40*/  MOV R196, R203 ;  /* 0x000000cb00c47202 */ /* 0x000fca0000000f00 */
[----:B------:R-:W-:Y:S01]  /*4e50*/  MOV R114, R139 ;  /* 0x0000008b00727202 */ /* 0x000fe20000000f00 */
[----:B------:R-:W-:Y:S01]  /*4e60*/  HMMA.16816.F32 R32, R8, R26, R96 ;  /* 0x0000001a0820723c */ /* 0x000fe20000001860 */
[----:B------:R-:W-:Y:S01]  /*4e70*/  MOV R113, R161 ;  /* 0x000000a100717202 */ /* 0x000fe20000000f00 */
[----:B------:R-:W-:Y:S02]  /*4e80*/  FFMA.FTZ R115, R119, c[0x0][0x23c], -R7 ;  /* 0x00008f0077737a23 */ /* 0x000fe40000010807 */
[----:B------:R-:W-:Y:S02]  /*4e90*/  FFMA.FTZ R119, R130, c[0x0][0x23c], -R0 ;  /* 0x00008f0082777a23 */ /* 0x000fe40000010800 */
[----:B------:R-:W-:Y:S01]  /*4ea0*/  MUFU.EX2 R130, R4 ;  /* 0x0000000400827308 */ /* 0x000fe20000000800 */
[----:B------:R-:W-:Y:S01]  /*4eb0*/  F2FP.PACK_AB R8, R146, R138 ;  /* 0x0000008a9208723e */ /* 0x000fe200000000ff */
[----:B------:R-:W-:Y:S01]  /*4ec0*/  FFMA.FTZ R112, R124, c[0x0][0x23c], -R5 ;  /* 0x00008f007c707a23 */ /* 0x000fe20000010805 */
[----:B---3--:R-:W-:-:S02]  /*4ed0*/  F2FP.PACK_AB R9, R218, R249 ;  /* 0x000000f9da09723e */ /* 0x008fc400000000ff */
[----:B------:R-:W-:Y:S02]  /*4ee0*/  F2FP.PACK_AB R10, R165, R177 ;  /* 0x000000b1a50a723e */ /* 0x000fe400000000ff */
[----:B----4-:R-:W-:-:S07]  /*4ef0*/  F2FP.PACK_AB R11, R214, R217 ;  /* 0x000000d9d60b723e */ /* 0x010fce00000000ff */
[C---:B------:R-:W-:Y:S08]  /*4f00*/  HMMA.16816.F32 R92, R8.reuse, R18, R80 ;  /* 0x00000012085c723c */ /* 0x040ff00000001850 */
[C---:B------:R-:W-:Y:S08]  /*4f10*/  HMMA.16816.F32 R80, R8.reuse, R14, R68 ;  /* 0x0000000e0850723c */ /* 0x040ff00000001844 */
[C---:B------:R-:W-:Y:S07]  /*4f20*/  HMMA.16816.F32 R68, R8.reuse, R24, R36 ;  /* 0x000000180844723c */ /* 0x040fee0000001824 */
[----:B------:R-:W-:Y:S01]  /*4f30*/  IMAD.MOV.U32 R39, RZ, RZ, R144 ;  /* 0x000000ffff277224 */ /* 0x000fe200078e0090 */
[C---:B------:R-:W-:Y:S01]  /*4f40*/  HMMA.16816.F32 R88, R8.reuse, R20, R108 ;  /* 0x000000140858723c */ /* 0x040fe2000000186c */
[----:B------:R-:W-:Y:S01]  /*4f50*/  IMAD.MOV.U32 R144, RZ, RZ, R208 ;  /* 0x000000ffff907224 */ /* 0x000fe200078e00d0 */
[----:B------:R-:W-:Y:S01]  /*4f60*/  MOV R36, R174 ;  /* 0x000000ae00247202 */ /* 0x000fe20000000f00 */
[----:B------:R1:W-:Y:S01]  /*4f70*/  MUFU.EX2 R208, R2 ;  /* 0x0000000200d07308 */ /* 0x0003e20000000800 */
[----:B------:R-:W-:Y:S01]  /*4f80*/  IMAD.MOV.U32 R174, RZ, RZ, R204 ;  /* 0x000000ffffae7224 */ /* 0x000fe200078e00cc */
[----:B------:R-:W-:Y:S01]  /*4f90*/  MOV R38, R167 ;  /* 0x000000a700267202 */ /* 0x000fe20000000f00 */
[----:B------:R-:W-:Y:S01]  /*4fa0*/  IMAD.MOV.U32 R37, RZ, RZ, R138 ;  /* 0x000000ffff257224 */ /* 0x000fe200078e008a */
[----:B------:R-:W-:Y:S01]  /*4fb0*/  MOV R167, R136 ;  /* 0x0000008800a77202 */ /* 0x000fe20000000f00 */
[----:B------:R-:W-:Y:S01]  /*4fc0*/  HMMA.16816.F32 R96, R8, R22, R104 ;  /* 0x000000160860723c */ /* 0x000fe20000001868 */
[----:B------:R-:W2:Y:S01]  /*4fd0*/  LDSM.16.MT88.4 R20, [R224+0xa800] ;  /* 0x00a80000e014783b */ /* 0x000ea20000004200 */
[----:B------:R-:W-:Y:S01]  /*4fe0*/  FFMA.FTZ R108, R123, c[0x0][0x23c], -R6 ;  /* 0x00008f007b6c7a23 */ /* 0x000fe20000010806 */
[----:B------:R-:W-:Y:S01]  /*4ff0*/  MOV R152, R167 ;  /* 0x000000a700987202 */ /* 0x000fe20000000f00 */
[--C-:B------:R-:W-:Y:S01]  /*5000*/  FFMA.FTZ R109, R129, c[0x0][0x23c], -R5.reuse ;  /* 0x00008f00816d7a23 */ /* 0x100fe20000010805 */
[----:B------:R-:W-:Y:S01]  /*5010*/  MOV R167, R172 ;  /* 0x000000ac00a77202 */ /* 0x000fe20000000f00 */
[----:B------:R-:W-:-:S02]  /*5020*/  FFMA.FTZ R110, R128, c[0x0][0x23c], -R5 ;  /* 0x00008f00806e7a23 */ /* 0x000fc40000010805 */
[----:B------:R-:W-:Y:S01]  /*5030*/  HMMA.16816.F32 R100, R8, R16, R100 ;  /* 0x000000100864723c */ /* 0x000fe20000001864 */
[----:B------:R-:W3:Y:S01]  /*5040*/  LDSM.16.MT88.4 R16, [R227+0xa800] ;  /* 0x00a80000e310783b */ /* 0x000ee20000004200 */
[----:B------:R-:W-:Y:S02]  /*5050*/  FFMA.FTZ R111, R125, c[0x0][0x23c], -R5 ;  /* 0x00008f007d6f7a23 */ /* 0x000fe40000010805 */
[----:B-1----:R-:W-:-:S04]  /*5060*/  FFMA.FTZ R2, R189, c[0x0][0x23c], -R6 ;  /* 0x00008f00bd027a23 */ /* 0x002fc80000010806 */
[----:B------:R1:W4:Y:S01]  /*5070*/  MUFU.EX2 R209, R2 ;  /* 0x0000000200d17308 */ /* 0x0003220000000800 */
[C---:B------:R-:W-:Y:S01]  /*5080*/  HMMA.16816.F32 R84, R8.reuse, R12, R76 ;  /* 0x0000000c0854723c */ /* 0x040fe2000000184c */
[----:B------:R-:W-:Y:S07]  /*5090*/  LDSM.16.MT88.4 R12, [R225+0xa800] ;  /* 0x00a80000e10c783b */ /* 0x000fee0000004200 */
[----:B------:R-:W-:Y:S01]  /*50a0*/  HMMA.16816.F32 R76, R8, R26, R28 ;  /* 0x0000001a084c723c */ /* 0x000fe2000000181c */
[----:B------:R-:W2:Y:S01]  /*50b0*/  LDSM.16.MT88.4 R24, [R226+0xa800] ;  /* 0x00a80000e218783b */ /* 0x000ea20000004200 */
[----:B-1----:R-:W-:-:S05]  /*50c0*/  FFMA.FTZ R2, R155, c[0x0][0x23c], -R6 ;  /* 0x00008f009b027a23 */ /* 0x002fca0000010806 */
[----:B----4-:R-:W-:Y:S01]  /*50d0*/  F2FP.PACK_AB R8, R209, R208 ;  /* 0x000000d0d108723e */ /* 0x010fe200000000ff */
[----:B------:R-:W-:Y:S01]  /*50e0*/  FFMA.FTZ R30, R193, c[0x0][0x23c], -R7 ;  /* 0x00008f00c11e7a23 */ /* 0x000fe20000010807 */
[----:B------:R1:W-:Y:S01]  /*50f0*/  MUFU.EX2 R210, R2 ;  /* 0x0000000200d27308 */ /* 0x0003e20000000800 */
[----:B------:R-:W-:Y:S02]  /*5100*/  IMAD.MOV.U32 R155, RZ, RZ, R177 ;  /* 0x000000ffff9b7224 */ /* 0x000fe400078e00b1 */
[--C-:B------:R-:W-:Y:S02]  /*5110*/  FFMA.FTZ R31, R127, c[0x0][0x23c], -R6.reuse ;  /* 0x00008f007f1f7a23 */ /* 0x100fe40000010806 */
[--C-:B------:R-:W-:Y:S02]  /*5120*/  FFMA.FTZ R28, R132, c[0x0][0x23c], -R5.reuse ;  /* 0x00008f00841c7a23 */ /* 0x100fe40000010805 */
[----:B------:R-:W-:Y:S02]  /*5130*/  FFMA.FTZ R29, R131, c[0x0][0x23c], -R5 ;  /* 0x00008f00831d7a23 */ /* 0x000fe40000010805 */
[----:B-1----:R-:W-:Y:S01]  /*5140*/  FFMA.FTZ R2, R149, c[0x0][0x23c], -R6 ;  /* 0x00008f0095027a23 */ /* 0x002fe20000010806 */
[----:B------:R-:W-:-:S03]  /*5150*/  MOV R149, R178 ;  /* 0x000000b200957202 */ /* 0x000fc60000000f00 */
[----:B------:R1:W4:Y:S02]  /*5160*/  MUFU.EX2 R213, R2 ;  /* 0x0000000200d57308 */ /* 0x0003240000000800 */
[----:B-1----:R-:W-:Y:S01]  /*5170*/  FFMA.FTZ R2, R182, c[0x0][0x23c], -R5 ;  /* 0x00008f00b6027a23 */ /* 0x002fe20000010805 */
[----:B----4-:R-:W-:Y:S01]  /*5180*/  F2FP.PACK_AB R10, R213, R210 ;  /* 0x000000d2d50a723e */ /* 0x010fe200000000ff */
[----:B------:R-:W-:-:S04]  /*5190*/  IMAD.MOV.U32 R182, RZ, RZ, R144 ;  /* 0x000000ffffb67224 */ /* 0x000fc800078e0090 */
[----:B------:R1:W-:Y:S02]  /*51a0*/  MUFU.EX2 R206, R2 ;  /* 0x0000000200ce7308 */ /* 0x0003e40000000800 */
[----:B-1----:R-:W-:-:S06]  /*51b0*/  FFMA.FTZ R2, R179, c[0x0][0x23c], -R5 ;  /* 0x00008f00b3027a23 */ /* 0x002fcc0000010805 */
[----:B------:R1:W4:Y:S02]  /*51c0*/  MUFU.EX2 R207, R2 ;  /* 0x0000000200cf7308 */ /* 0x0003240000000800 */
[----:B-1----:R-:W-:Y:S01]  /*51d0*/  FFMA.FTZ R2, R145, c[0x0][0x23c], -R5 ;  /* 0x00008f0091027a23 */ /* 0x002fe20000010805 */
[----:B----4-:R-:W-:-:S05]  /*51e0*/  F2FP.PACK_AB R9, R207, R206 ;  /* 0x000000cecf09723e */ /* 0x010fca00000000ff */
[----:B------:R-:W1:Y:S02]  /*51f0*/  MUFU.EX2 R204, R2 ;  /* 0x0000000200cc7308 */ /* 0x000e640000000800 */
[----:B-1----:R-:W-:Y:S01]  /*5200*/  F2FP.PACK_AB R11, R205, R204 ;  /* 0x000000cccd0b723e */ /* 0x002fe200000000ff */
[----:B------:R-:W-:-:S06]  /*5210*/  FFMA.FTZ R2, R222, c[0x0][0x23c], -R7 ;  /* 0x00008f00de027a23 */ /* 0x000fcc0000010807 */
[C---:B--2---:R-:W-:Y:S07]  /*5220*/  HMMA.16816.F32 R136, R8.reuse, R20, R64 ;  /* 0x000000140888723c */ /* 0x044fee0000001840 */
[----:B------:R-:W-:Y:S01]  /*5230*/  MOV R66, R146 ;  /* 0x0000009200427202 */ /* 0x000fe20000000f00 */
[----:B---3--:R-:W-:Y:S01]  /*5240*/  HMMA.16816.F32 R160, R8, R18, R52 ;  /* 0x0000001208a0723c */ /* 0x008fe20000001834 */
[----:B------:R-:W-:Y:S01]  /*5250*/  MOV R64, R183 ;  /* 0x000000b700407202 */ /* 0x000fe20000000f00 */
[----:B------:R-:W-:-:S02]  /*5260*/  IMAD.MOV.U32 R65, RZ, RZ, R174 ;  /* 0x000000ffff417224 */ /* 0x000fc400078e00ae */
[----:B------:R-:W-:Y:S02]  /*5270*/  IMAD.MOV.U32 R67, RZ, RZ, R200 ;  /* 0x000000ffff437224 */ /* 0x000fe400078e00c8 */
[----:B------:R1:W-:Y:S01]  /*5280*/  MUFU.EX2 R200, R2 ;  /* 0x0000000200c87308 */ /* 0x0003e20000000800 */
[----:B------:R-:W-:Y:S01]  /*5290*/  IMAD.MOV.U32 R55, RZ, RZ, R202 ;  /* 0x000000ffff377224 */ /* 0x000fe200078e00ca */
[----:B------:R-:W-:Y:S01]  /*52a0*/  HMMA.16816.F32 R144, R8, R22, R60 ;  /* 0x000000160890723c */ /* 0x000fe2000000183c */
[----:B------:R-:W-:Y:S02]  /*52b0*/  IMAD.MOV.U32 R183, RZ, RZ, R188 ;  /* 0x000000ffffb77224 */ /* 0x000fe400078e00bc */
[----:B------:R-:W-:-:S04]  /*52c0*/  FADD.FTZ R113, R113, R55 ;  /* 0x0000003771717221 */ /* 0x000fc80000010000 */
[----:B------:R-:W-:Y:S01]  /*52d0*/  MOV R63, R158 ;  /* 0x0000009e003f7202 */ /* 0x000fe20000000f00 */
[----:B------:R-:W-:Y:S01]  /*52e0*/  IMAD.MOV.U32 R62, RZ, RZ, R159 ;  /* 0x000000ffff3e7224 */ /* 0x000fe200078e009f */
[----:B------:R-:W-:Y:S01]  /*52f0*/  MOV R61, R157 ;  /* 0x0000009d003d7202 */ /* 0x000fe20000000f00 */
[----:B------:R-:W-:Y:S01]  /*5300*/  HMMA.16816.F32 R188, R8, R24, R40 ;  /* 0x0000001808bc723c */ /* 0x000fe20000001828 */
[----:B------:R-:W-:Y:S01]  /*5310*/  MOV R60, R156 ;  /* 0x0000009c003c7202 */ /* 0x000fe20000000f00 */
[----:B-1----:R-:W-:-:S05]  /*5320*/  FFMA.FTZ R2, R221, c[0x0][0x23c], -R7 ;  /* 0x00008f00dd027a23 */ /* 0x002fca0000010807 */
[----:B------:R-:W-:Y:S01]  /*5330*/  FFMA.FTZ R42, R187, c[0x0][0x23c], -R7 ;  /* 0x00008f00bb2a7a23 */ /* 0x000fe20000010807 */
[C---:B------:R-:W-:Y:S01]  /*5340*/  HMMA.16816.F32 R156, R8.reuse, R16, R56 ;  /* 0x00000010089c723c */ /* 0x040fe20000001838 */
[--C-:B------:R-:W-:Y:S02]  /*5350*/  FFMA.FTZ R43, R184, c[0x0][0x23c], -R0.reuse ;  /* 0x00008f00b82b7a23 */ /* 0x100fe40000010800 */
[--C-:B------:R-:W-:Y:S02]  /*5360*/  FFMA.FTZ R41, R143, c[0x0][0x23c], -R0.reuse ;  /* 0x00008f008f297a23 */ /* 0x100fe40000010800 */
[----:B------:R-:W-:Y:S02]  /*5370*/  FFMA.FTZ R40, R140, c[0x0][0x23c], -R0 ;  /* 0x00008f008c287a23 */ /* 0x000fe40000010800 */
[----:B------:R-:W-:Y:S01]  /*5380*/  MOV R56, R173 ;  /* 0x000000ad00387202 */ /* 0x000fe20000000f00 */
[----:B------:R-:W-:Y:S01]  /*5390*/  IMAD.MOV.U32 R59, RZ, RZ, R201 ;  /* 0x000000ffff3b7224 */ /* 0x000fe200078e00c9 */
[----:B------:R-:W-:Y:S01]  /*53a0*/  MOV R58, R134 ;  /* 0x00000086003a7202 */ /* 0x000fe20000000f00 */
[----:B------:R1:W2:Y:S01]  /*53b0*/  MUFU.EX2 R201, R2 ;  /* 0x0000000200c97308 */ /* 0x0002a20000000800 */
[----:B------:R-:W-:Y:S01]  /*53c0*/  MOV R57, R133 ;  /* 0x0000008500397202 */ /* 0x000fe20000000f00 */
[----:B------:R-:W-:Y:S01]  /*53d0*/  HMMA.16816.F32 R172, R8, R12, R48 ;  /* 0x0000000c08ac723c */ /* 0x000fe20000001830 */
[----:B------:R-:W-:-:S02]  /*53e0*/  MOV R55, R56 ;  /* 0x0000003800377202 */ /* 0x000fc40000000f00 */
[----:B------:R-:W-:Y:S01]  /*53f0*/  MOV R56, R57 ;  /* 0x0000003900387202 */ /* 0x000fe20000000f00 */
[----:B------:R-:W-:Y:S01]  /*5400*/  IMAD.MOV.U32 R57, RZ, RZ, R58 ;  /* 0x000000ffff397224 */ /* 0x000fe200078e003a */
[----:B------:R-:W-:Y:S02]  /*5410*/  MOV R58, R59 ;  /* 0x0000003b003a7202 */ /* 0x000fe40000000f00 */
[----:B------:R-:W-:Y:S01]  /*5420*/  MOV R59, R60 ;  /* 0x0000003c003b7202 */ /* 0x000fe20000000f00 */
[----:B------:R-:W-:Y:S01]  /*5430*/  IMAD.MOV.U32 R60, RZ, RZ, R61 ;  /* 0x000000ffff3c7224 */ /* 0x000fe200078e003d */
[----:B------:R-:W-:Y:S01]  /*5440*/  MOV R61, R62 ;  /* 0x0000003e003d7202 */ /* 0x000fe20000000f00 */
[--C-:B------:R-:W-:Y:S01]  /*5450*/  FFMA.FTZ R50, R148, c[0x0][0x23c], -R7.reuse ;  /* 0x00008f0094327a23 */ /* 0x100fe20000010807 */
[----:B------:R-:W-:Y:S01]  /*5460*/  MOV R62, R63 ;  /* 0x0000003f003e7202 */ /* 0x000fe20000000f00 */
[----:B------:R-:W-:Y:S01]  /*5470*/  IMAD.MOV.U32 R63, RZ, RZ, R64 ;  /* 0x000000ffff3f7224 */ /* 0x000fe200078e0040 */
[----:B------:R-:W-:Y:S01]  /*5480*/  MOV R64, R65 ;  /* 0x0000004100407202 */ /* 0x000fe20000000f00 */
[----:B-1----:R-:W-:Y:S01]  /*5490*/  FFMA.FTZ R2, R216, c[0x0][0x23c], -R7 ;  /* 0x00008f00d8027a23 */ /* 0x002fe20000010807 */
[----:B------:R-:W-:Y:S01]  /*54a0*/  MOV R65, R66 ;  /* 0x0000004200417202 */ /* 0x000fe20000000f00 */
[----:B------:R-:W-:Y:S01]  /*54b0*/  IMAD.MOV.U32 R66, RZ, RZ, R67 ;  /* 0x000000ffff427224 */ /* 0x000fe200078e0043 */
[----:B------:R-:W-:Y:S01]  /*54c0*/  MOV R67, R36 ;  /* 0x0000002400437202 */ /* 0x000fe20000000f00 */
[----:B------:R1:W-:Y:S01]  /*54d0*/  MUFU.EX2 R203, R2 ;  /* 0x0000000200cb7308 */ /* 0x0003e20000000800 */
[----:B------:R-:W-:Y:S01]  /*54e0*/  MOV R36, R37 ;  /* 0x0000002500247202 */ /* 0x000fe20000000f00 */
[----:B------:R-:W-:Y:S01]  /*54f0*/  IMAD.MOV.U32 R37, RZ, RZ, R38 ;  /* 0x000000ffff257224 */ /* 0x000fe200078e0026 */
[----:B------:R-:W-:Y:S01]  /*5500*/  MOV R38, R39 ;  /* 0x0000002700267202 */ /* 0x000fe20000000f00 */
[--C-:B------:R-:W-:Y:S01]  /*5510*/  FFMA.FTZ R49, R142, c[0x0][0x23c], -R7.reuse ;  /* 0x00008f008e317a23 */ /* 0x100fe20000010807 */
[----:B------:R-:W-:Y:S01]  /*5520*/  MOV R39, R114 ;  /* 0x0000007200277202 */ /* 0x000fe20000000f00 */
[----:B------:R-:W-:Y:S01]  /*5530*/  FADD.FTZ R114, R244, R234 ;  /* 0x000000eaf4727221 */ /* 0x000fe20000010000 */
[C---:B------:R-:W-:Y:S01]  /*5540*/  HMMA.16816.F32 R176, R8.reuse, R14, R44 ;  /* 0x0000000e08b0723c */ /* 0x040fe2000000182c */
[----:B------:R-:W3:Y:S01]  /*5550*/  LDL.LU R234, [R1+0xe0] ;  /* 0x0000e00001ea7983 */ /* 0x000ee20000300800 */
[----:B------:R-:W-:Y:S01]  /*5560*/  FFMA.FTZ R48, R192, c[0x0][0x23c], -R0 ;  /* 0x00008f00c0307a23 */ /* 0x000fe20000010800 */
[----:B--2---:R-:W-:Y:S01]  /*5570*/  F2FP.PACK_AB R4, R201, R200 ;  /* 0x000000c8c904723e */ /* 0x004fe200000000ff */
[----:B------:R-:W-:Y:S01]  /*5580*/  FFMA.FTZ R51, R126, c[0x0][0x23c], -R6 ;  /* 0x00008f007e337a23 */ /* 0x000fe20000010806 */
[----:B------:R-:W2:Y:S03]  /*5590*/  LDL.LU R244, [R1+0xdc] ;  /* 0x0000dc0001f47983 */ /* 0x000ea60000300800 */
[----:B------:R-:W-:Y:S01]  /*55a0*/  HMMA.16816.F32 R104, R8, R26, R32 ;  /* 0x0000001a0868723c */ /* 0x000fe20000001820 */
[----:B-1----:R-:W-:-:S02]  /*55b0*/  FFMA.FTZ R2, R212, c[0x0][0x23c], -R7 ;  /* 0x00008f00d4027a23 */ /* 0x002fc40000010807 */
[----:B------:R-:W-:Y:S02]  /*55c0*/  FFMA.FTZ R7, R219, c[0x0][0x23c], -R0 ;  /* 0x00008f00db077a23 */ /* 0x000fe40000010800 */
[----:B------:R1:W4:Y:S02]  /*55d0*/  MUFU.EX2 R202, R2 ;  /* 0x0000000200ca7308 */ /* 0x0003240000000800 */
[--C-:B------:R-:W-:Y:S02]  /*55e0*/  FFMA.FTZ R11, R186, c[0x0][0x23c], -R6.reuse ;  /* 0x00008f00ba0b7a23 */ /* 0x100fe40000010806 */
[--C-:B------:R-:W-:Y:S02]  /*55f0*/  FFMA.FTZ R10, R180, c[0x0][0x23c], -R6.reuse ;  /* 0x00008f00b40a7a23 */ /* 0x100fe40000010806 */
[--C-:B------:R-:W-:Y:S02]  /*5600*/  FFMA.FTZ R9, R141, c[0x0][0x23c], -R6.reuse ;  /* 0x00008f008d097a23 */ /* 0x100fe40000010806 */
[----:B------:R-:W-:Y:S01]  /*5610*/  MUFU.EX2 R133, R7 ;  /* 0x0000000700857308 */ /* 0x000fe20000000800 */
[----:B------:R-:W-:-:S02]  /*5620*/  FFMA.FTZ R8, R135, c[0x0][0x23c], -R6 ;  /* 0x00008f0087087a23 */ /* 0x000fc40000010806 */
[----:B-1----:R-:W-:-:S05]  /*5630*/  FFMA.FTZ R2, R220, c[0x0][0x23c], -R0 ;  /* 0x00008f00dc027a23 */ /* 0x002fca0000010800 */
[----:B------:R1:W1:Y:S02]  /*5640*/  MUFU.EX2 R134, R2 ;  /* 0x0000000200867308 */ /* 0x0002640000000800 */
[----:B-1----:R-:W-:Y:S01]  /*5650*/  FFMA.FTZ R2, R211, c[0x0][0x23c], -R0 ;  /* 0x00008f00d3027a23 */ /* 0x002fe20000010800 */
[----:B----4-:R-:W-:Y:S01]  /*5660*/  F2FP.PACK_AB R6, R202, R203 ;  /* 0x000000cbca06723e */ /* 0x010fe200000000ff */
[----:B------:R-:W-:-:S04]  /*5670*/  FFMA.FTZ R0, R169, c[0x0][0x23c], -R5 ;  /* 0x00008f00a9007a23 */ /* 0x000fc80000010805 */
[----:B------:R1:W4:Y:S01]  /*5680*/  MUFU.EX2 R123, R2 ;  /* 0x00000002007b7308 */ /* 0x0003220000000800 */
        /* <DEDUP_REMOVED lines=9> */
[----:B-1----:R-:W-:Y:S01]  /*5720*/  FFMA.FTZ R2, R181, c[0x0][0x23c], -R5 ;  /* 0x00008f00b5027a23 */ /* 0x002fe20000010805 */
[----:B------:R-:W-:-:S02]  /*5730*/  F2FP.PACK_AB R5, R133, R134 ;  /* 0x000000868505723e */ /* 0x000fc400000000ff */
[----:B----4-:R-:W-:Y:S01]  /*5740*/  F2FP.PACK_AB R7, R123, R130 ;  /* 0x000000827b07723e */ /* 0x010fe200000000ff */
[----:B------:R-:W-:Y:S01]  /*5750*/  IMAD.MOV.U32 R184, RZ, RZ, R58 ;  /* 0x000000ffffb87224 */ /* 0x000fe200078e003a */
[----:B------:R-:W-:Y:S01]  /*5760*/  MOV R193, R62 ;  /* 0x0000003e00c17202 */ /* 0x000fe20000000f00 */
[----:B------:R-:W-:Y:S01]  /*5770*/  IMAD.MOV.U32 R187, RZ, RZ, R61 ;  /* 0x000000ffffbb7224 */ /* 0x000fe200078e003d */
[----:B------:R-:W-:Y:S01]  /*5780*/  MOV R216, R63 ;  /* 0x0000003f00d87202 */ /* 0x000fe20000000f00 */
[----:B------:R-:W-:Y:S01]  /*5790*/  IMAD.MOV.U32 R221, RZ, RZ, R64 ;  /* 0x000000ffffdd7224 */ /* 0x000fe200078e0040 */
[----:B------:R-:W-:Y:S01]  /*57a0*/  MOV R222, R65 ;  /* 0x0000004100de7202 */ /* 0x000fe20000000f00 */
[----:B------:R-:W-:Y:S01]  /*57b0*/  HMMA.16816.F32 R56, R4, R22, R96 ;  /* 0x000000160438723c */ /* 0x000fe20000001860 */
[----:B------:R-:W-:Y:S02]  /*57c0*/  MOV R212, R36 ;  /* 0x0000002400d47202 */ /* 0x000fe40000000f00 */
[----:B------:R-:W-:-:S02]  /*57d0*/  MOV R220, R37 ;  /* 0x0000002500dc7202 */ /* 0x000fc40000000f00 */
[----:B------:R-:W-:-:S03]  /*57e0*/  MOV R140, R39 ;  /* 0x00000027008c7202 */ /* 0x000fc60000000f00 */
[----:B------:R-:W-:Y:S01]  /*57f0*/  HMMA.16816.F32 R64, R4, R20, R88 ;  /* 0x000000140440723c */ /* 0x000fe20000001858 */
[----:B------:R-:W-:Y:S01]  /*5800*/  MOV R192, R153 ;  /* 0x0000009900c07202 */ /* 0x000fe20000000f00 */
[----:B------:R-:W1:Y:S01]  /*5810*/  LDSM.16.MT88.4 R20, [R224+0xb000] ;  /* 0x00b00000e014783b */ /* 0x000e620000004200 */
[----:B------:R-:W-:-:S03]  /*5820*/  MOV R194, R237 ;  /* 0x000000ed00c27202 */ /* 0x000fc60000000f00 */
[----:B------:R-:W4:Y:S02]  /*5830*/  LDL.LU R237, [R1+0xd8] ;  /* 0x0000d80001ed7983 */ /* 0x000f240000300800 */
[C---:B------:R-:W-:Y:S08]  /*5840*/  HMMA.16816.F32 R44, R4.reuse, R16, R100 ;  /* 0x00000010042c723c */ /* 0x040ff00000001864 */
[C---:B------:R-:W-:Y:S08]  /*5850*/  HMMA.16816.F32 R36, R4.reuse, R18, R92 ;  /* 0x000000120424723c */ /* 0x040ff0000000185c */
[C---:B------:R-:W-:Y:S08]  /*5860*/  HMMA.16816.F32 R32, R4.reuse, R12, R84 ;  /* 0x0000000c0420723c */ /* 0x040ff00000001854 */
[C---:B------:R-:W-:Y:S08]  /*5870*/  HMMA.16816.F32 R52, R4.reuse, R14, R80 ;  /* 0x0000000e0434723c */ /* 0x040ff00000001850 */
[C---:B------:R-:W-:Y:S08]  /*5880*/  HMMA.16816.F32 R68, R4.reuse, R24, R68 ;  /* 0x000000180444723c */ /* 0x040ff00000001844 */
[----:B------:R-:W-:Y:S01]  /*5890*/  HMMA.16816.F32 R60, R4, R26, R76 ;  /* 0x0000001a043c723c */ /* 0x000fe2000000184c */
[----:B--2---:R-:W-:-:S06]  /*58a0*/  MOV R153, R244 ;  /* 0x000000f400997202 */ /* 0x004fcc0000000f00 */
[----:B------:R-:W-:Y:S01]  /*58b0*/  FADD.FTZ R5, R180, R141 ;  /* 0x0000008db4057221 */ /* 0x000fe20000010000 */
[----:B------:R-:W-:Y:S01]  /*58c0*/  MOV R141, R140 ;  /* 0x0000008c008d7202 */ /* 0x000fe20000000f00 */
[----:B------:R-:W-:Y:S01]  /*58d0*/  IMAD.MOV.U32 R180, RZ, RZ, R186 ;  /* 0x000000ffffb47224 */ /* 0x000fe200078e00ba */
[----:B------:R-:W-:Y:S01]  /*58e0*/  MOV R186, R143 ;  /* 0x0000008f00ba7202 */ /* 0x000fe20000000f00 */
[----:B------:R-:W-:Y:S01]  /*58f0*/  IMAD.MOV.U32 R140, RZ, RZ, R211 ;  /* 0x000000ffff8c7224 */ /* 0x000fe200078e00d3 */
[----:B------:R-:W-:Y:S01]  /*5900*/  MOV R143, R215 ;  /* 0x000000d7008f7202 */ /* 0x000fe20000000f00 */
[----:B------:R-:W2:Y:S01]  /*5910*/  LDL.LU R244, [R1+0xd4] ;  /* 0x0000d40001f47983 */ /* 0x000ea20000300800 */
[----:B------:R-:W-:Y:S01]  /*5920*/  MOV R211, R219 ;  /* 0x000000db00d37202 */ /* 0x000fe20000000f00 */
[----:B------:R-:W-:Y:S01]  /*5930*/  IMAD.MOV.U32 R215, RZ, RZ, R240 ;  /* 0x000000ffffd77224 */ /* 0x000fe200078e00f0 */
[----:B------:R-:W-:Y:S01]  /*5940*/  MOV R219, R74 ;  /* 0x0000004a00db7202 */ /* 0x000fe20000000f00 */
[----:B------:R-:W2:Y:S04]  /*5950*/  LDL.LU R240, [R1+0xd0] ;  /* 0x0000d00001f07983 */ /* 0x000ea80000300800 */
[----:B------:R-:W2:Y:S01]  /*5960*/  LDL.LU R74, [R1+0xcc] ;  /* 0x0000cc00014a7983 */ /* 0x000ea20000300800 */
[----:B------:R-:W-:Y:S03]  /*5970*/  MUFU.EX2 R88, R11 ;  /* 0x0000000b00587308 */ /* 0x000fe60000000800 */
[----:B------:R-:W1:Y:S04]  /*5980*/  LDSM.16.MT88.4 R16, [R227+0xb000] ;  /* 0x00b00000e310783b */ /* 0x000e680000004200 */
[----:B------:R-:W1:Y:S01]  /*5990*/  LDSM.16.MT88.4 R12, [R225+0xb000] ;  /* 0x00b00000e10c783b */ /* 0x000e620000004200 */
[----:B------:R-:W-:Y:S08]  /*59a0*/  MUFU.EX2 R89, R10 ;  /* 0x0000000a00597308 */ /* 0x000ff00000000800 */
[----:B------:R-:W-:Y:S08]  /*59b0*/  MUFU.EX2 R90, R9 ;  /* 0x00000009005a7308 */ /* 0x000ff00000000800 */
[----:B------:R3:W1:Y:S01]  /*59c0*/  MUFU.EX2 R84, R8 ;  /* 0x0000000800547308 */ /* 0x0006620000000800 */
[----:B------:R-:W-:Y:S01]  /*59d0*/  FADD.FTZ R4, R180, R141 ;  /* 0x0000008db4047221 */ /* 0x000fe20000010000 */
[----:B------:R-:W-:Y:S01]  /*59e0*/  MOV R180, R186 ;  /* 0x000000ba00b47202 */ /* 0x000fe20000000f00 */
[----:B------:R-:W-:Y:S01]  /*59f0*/  IMAD.MOV.U32 R186, RZ, RZ, R140 ;  /* 0x000000ffffba7224 */ /* 0x000fe200078e008c */
[----:B---3--:R-:W3:Y:S01]  /*5a00*/  LDSM.16.MT88.4 R8, [R226+0xb000] ;  /* 0x00b00000e208783b */ /* 0x008ee20000004200 */
[----:B------:R-:W-:-:S03]  /*5a10*/  MOV R140, R143 ;  /* 0x0000008f008c7202 */ /* 0x000fc60000000f00 */
[----:B------:R1:W-:Y:S01]  /*5a20*/  MUFU.EX2 R80, R0 ;  /* 0x0000000000507308 */ /* 0x0003e20000000800 */
[----:B------:R-:W-:-:S07]  /*5a30*/  MOV R143, R211 ;  /* 0x000000d3008f7202 */ /* 0x000fce0000000f00 */
[----:B------:R-:W-:Y:S01]  /*5a40*/  MUFU.EX2 R81, R2 ;  /* 0x0000000200517308 */ /* 0x000fe20000000800 */
[----:B-1----:R-:W-:Y:S01]  /*5a50*/  FADD.FTZ R0, R180, R114 ;  /* 0x00000072b4007221 */ /* 0x002fe20000010000 */
[----:B------:R-:W-:-:S06]  /*5a60*/  MOV R180, R186 ;  /* 0x000000ba00b47202 */ /* 0x000fcc0000000f00 */
[----:B------:R-:W-:Y:S01]  /*5a70*/  MUFU.EX2 R76, R28 ;  /* 0x0000001c004c7308 */ /* 0x000fe20000000800 */
[----:B------:R-:W-:Y:S01]  /*5a80*/  MOV R186, R140 ;  /* 0x0000008c00ba7202 */ /* 0x000fe20000000f00 */
[----:B------:R-:W-:Y:S01]  /*5a90*/  IMAD.MOV.U32 R140, RZ, RZ, R143 ;  /* 0x000000ffff8c7224 */ /* 0x000fe200078e008f */
[----:B------:R-:W-:-:S05]  /*5aa0*/  MOV R143, R241 ;  /* 0x000000f1008f7202 */ /* 0x000fca0000000f00 */
        /* <DEDUP_REMOVED lines=9> */
[----:B------:R-:W-:-:S02]  /*5b40*/  F2FP.PACK_AB R6, R84, R90 ;  /* 0x0000005a5406723e */ /* 0x000fc400000000ff */
[----:B-1----:R-:W-:Y:S01]  /*5b50*/  F2FP.PACK_AB R7, R77, R76 ;  /* 0x0000004c4d07723e */ /* 0x002fe200000000ff */
[----:B------:R-:W-:-:S04]  /*5b60*/  FADD.FTZ R2, R3, R113 ;  /* 0x0000007103027221 */ /* 0x000fc80000010000 */
[----:B------:R1:W-:Y:S01]  /*5b70*/  MUFU.EX2 R26, R31 ;  /* 0x0000001f001a7308 */ /* 0x0003e20000000800 */
[----:B------:R-:W-:Y:S01]  /*5b80*/  FADD.FTZ R2, R243, R2 ;  /* 0x00000002f3027221 */ /* 0x000fe20000010000 */
[----:B------:R-:W-:Y:S01]  /*5b90*/  MOV R129, R185 ;  /* 0x000000b900817202 */ /* 0x000fe20000000f00 */
[----:B------:R-:W-:Y:S01]  /*5ba0*/  FADD.FTZ R0, R242, R0 ;  /* 0x00000000f2007221 */ /* 0x000fe20000010000 */
[----:B------:R-:W-:Y:S01]  /*5bb0*/  MOV R131, R164 ;  /* 0x000000a400837202 */ /* 0x000fe20000000f00 */
[----:B------:R-:W-:Y:S01]  /*5bc0*/  IMAD.MOV.U32 R211, RZ, RZ, R72 ;  /* 0x000000ffffd37224 */ /* 0x000fe200078e0048 */
[----:B------:R-:W-:Y:S01]  /*5bd0*/  MOV R99, R197 ;  /* 0x000000c500637202 */ /* 0x000fe20000000f00 */
[----:B------:R-:W-:Y:S01]  /*5be0*/  FADD.FTZ R0, R238, R0 ;  /* 0x00000000ee007221 */ /* 0x000fe20000010000 */
[----:B------:R-:W1:Y:S01]  /*5bf0*/  MUFU.EX2 R115, R115 ;  /* 0x0000007300737308 */ /* 0x000e620000000800 */
[----:B------:R-:W-:Y:S01]  /*5c00*/  IMAD.MOV.U32 R185, RZ, RZ, R166 ;  /* 0x000000ffffb97224 */ /* 0x000fe200078e00a6 */
[----:B------:R1:W5:Y:S04]  /*5c10*/  LDL.LU R3, [R1+0xc8] ;  /* 0x0000c80001037983 */ /* 0x0003680000300800 */
[----:B------:R-:W-:Y:S01]  /*5c20*/  MOV R98, R185 ;  /* 0x000000b900627202 */ /* 0x000fe20000000f00 */
[----:B------:R1:W5:Y:S01]  /*5c30*/  LDL.LU R72, [R1+0xc4] ;  /* 0x0000c40001487983 */ /* 0x0003620000300800 */
[----:B------:R-:W1:Y:S08]  /*5c40*/  MUFU.EX2 R119, R119 ;  /* 0x0000007700777308 */ /* 0x000e700000000800 */
[----:B------:R-:W1:Y:S08]  /*5c50*/  MUFU.EX2 R109, R109 ;  /* 0x0000006d006d7308 */ /* 0x000e700000000800 */
[----:B------:R-:W1:Y:S08]  /*5c60*/  MUFU.EX2 R116, R116 ;  /* 0x0000007400747308 */ /* 0x000e700000000800 */
[----:B------:R-:W1:Y:S01]  /*5c70*/  MUFU.EX2 R120, R120 ;  /* 0x0000007800787308 */ /* 0x000e620000000800 */
[----:B--2---:R-:W-:-:S02]  /*5c80*/  FADD.FTZ R25, R74, R5 ;  /* 0x000000054a197221 */ /* 0x004fc40000010000 */
[----:B------:R-:W-:-:S05]  /*5c90*/  FADD.FTZ R24, R244, R4 ;  /* 0x00000004f4187221 */ /* 0x000fca0000010000 */
[----:B------:R-:W2:Y:S01]  /*5ca0*/  MUFU.EX2 R110, R110 ;  /* 0x0000006e006e7308 */ /* 0x000ea20000000800 */
[----:B------:R-:W-:Y:S01]  /*5cb0*/  FADD.FTZ R25, R180, R25 ;  /* 0x00000019b4197221 */ /* 0x000fe20000010000 */
[----:B------:R-:W-:Y:S01]  /*5cc0*/  MOV R180, R186 ;  /* 0x000000ba00b47202 */ /* 0x000fe20000000f00 */
[----:B------:R-:W-:Y:S01]  /*5cd0*/  IMAD.MOV.U32 R186, RZ, RZ, R140 ;  /* 0x000000ffffba7224 */ /* 0x000fe200078e008c */
[----:B------:R-:W-:Y:S01]  /*5ce0*/  MOV R140, R143 ;  /* 0x0000008f008c7202 */ /* 0x000fe20000000f00 */
[----:B------:R1:W5:Y:S01]  /*5cf0*/  LDL.LU R74, [R1+0xc0] ;  /* 0x0000c000014a7983 */ /* 0x0003620000300800 */
[----:B------:R-:W-:Y:S01]  /*5d00*/  MOV R143, R184 ;  /* 0x000000b8008f7202 */ /* 0x000fe20000000f00 */
[----:B------:R-:W-:Y:S01]  /*5d10*/  IMAD.MOV.U32 R184, RZ, RZ, R142 ;  /* 0x000000ffffb87224 */ /* 0x000fe200078e008e */
[----:B------:R-:W-:Y:S02]  /*5d20*/  MOV R142, R148 ;  /* 0x00000094008e7202 */ /* 0x000fe40000000f00 */
[----:B------:R-:W-:-:S02]  /*5d30*/  F2FP.PACK_AB R4, R89, R88 ;  /* 0x000000585904723e */ /* 0x000fc400000000ff */
[----:B------:R-:W-:Y:S01]  /*5d40*/  F2FP.PACK_AB R5, R80, R81 ;  /* 0x000000515005723e */ /* 0x000fe200000000ff */
[----:B----4-:R-:W-:Y:S01]  /*5d50*/  FADD.FTZ R25, R237, R25 ;  /* 0x00000019ed197221 */ /* 0x010fe20000010000 */
        /* <DEDUP_REMOVED lines=15> */
[C---:B------:R-:W-:Y:S01]  /*5e50*/  HMMA.16816.F32 R136, R4.reuse, R20, R136 ;  /* 0x000000140488723c */ /* 0x040fe20000001888 */
[----:B------:R-:W-:Y:S01]  /*5e60*/  MOV R151, R153 ;  /* 0x0000009900977202 */ /* 0x000fe20000000f00 */
[----:B------:R-:W4:Y:S01]  /*5e70*/  MUFU.EX2 R51, R51 ;  /* 0x0000003300337308 */ /* 0x000f220000000800 */
[----:B------:R-:W-:Y:S01]  /*5e80*/  MOV R135, R140 ;  /* 0x0000008c00877202 */ /* 0x000fe20000000f00 */
[----:B------:R1:W5:Y:S04]  /*5e90*/  LDL.LU R244, [R1+0xbc] ;  /* 0x0000bc0001f47983 */ /* 0x0003680000300800 */
[----:B------:R-:W-:Y:S01]  /*5ea0*/  HMMA.16816.F32 R144, R4, R22, R144 ;  /* 0x000000160490723c */ /* 0x000fe20000001890 */
[----:B------:R-:W-:-:S07]  /*5eb0*/  MOV R128, R151 ;  /* 0x0000009700807202 */ /* 0x000fce0000000f00 */
[----:B------:R-:W-:Y:S01]  /*5ec0*/  HMMA.16816.F32 R156, R4, R16, R156 ;  /* 0x00000010049c723c */ /* 0x000fe2000000189c */
[----:B------:R-:W-:-:S07]  /*5ed0*/  MOV R132, R142 ;  /* 0x0000008e00847202 */ /* 0x000fce0000000f00 */
[C---:B------:R-:W-:Y:S08]  /*5ee0*/  HMMA.16816.F32 R160, R4.reuse, R18, R160 ;  /* 0x0000001204a0723c */ /* 0x040ff000000018a0 */
[C---:B------:R-:W-:Y:S08]  /*5ef0*/  HMMA.16816.F32 R172, R4.reuse, R12, R172 ;  /* 0x0000000c04ac723c */ /* 0x040ff000000018ac */
[C---:B------:R-:W-:Y:S08]  /*5f00*/  HMMA.16816.F32 R176, R4.reuse, R14, R176 ;  /* 0x0000000e04b0723c */ /* 0x040ff000000018b0 */
[C---:B---3--:R-:W-:Y:S08]  /*5f10*/  HMMA.16816.F32 R188, R4.reuse, R8, R188 ;  /* 0x0000000804bc723c */ /* 0x048ff000000018bc */
[----:B-1----:R-:W-:Y:S01]  /*5f20*/  HMMA.16816.F32 R28, R4, R10, R104 ;  /* 0x0000000a041c723c */ /* 0x002fe20000001868 */
[----:B------:R-:W-:Y:S01]  /*5f30*/  IMAD.MOV.U32 R126, RZ, RZ, R184 ;  /* 0x000000ffff7e7224 */ /* 0x000fe200078e00b8 */
[----:B------:R-:W-:Y:S01]  /*5f40*/  MOV R127, R143 ;  /* 0x0000008f007f7202 */ /* 0x000fe20000000f00 */
[----:B------:R-:W-:-:S02]  /*5f50*/  FADD.FTZ R24, R236, R24 ;  /* 0x00000018ec187221 */ /* 0x000fc40000010000 */
[----:B------:R-:W-:Y:S02]  /*5f60*/  FADD.FTZ R2, R235, R2 ;  /* 0x00000002eb027221 */ /* 0x000fe40000010000 */
[----:B------:R-:W-:Y:S01]  /*5f70*/  FADD.FTZ R0, R232, R0 ;  /* 0x00000000e8007221 */ /* 0x000fe20000010000 */
[----:B------:R-:W-:Y:S02]  /*5f80*/  F2FP.PACK_AB R4, R42, R27 ;  /* 0x0000001b2a04723e */ /* 0x000fe400000000ff */
[----:B------:R-:W-:Y:S01]  /*5f90*/  MOV R186, R193 ;  /* 0x000000c100ba7202 */ /* 0x000fe20000000f00 */
[----:B------:R-:W-:Y:S01]  /*5fa0*/  IMAD.MOV.U32 R153, RZ, RZ, R239 ;  /* 0x000000ffff997224 */ /* 0x000fe200078e00ef */
[----:B------:R-:W-:Y:S01]  /*5fb0*/  F2FP.PACK_AB R5, R43, R48 ;  /* 0x000000302b05723e */ /* 0x000fe200000000ff */
[----:B------:R-:W-:Y:S01]  /*5fc0*/  IMAD.MOV.U32 R141, RZ, RZ, R187 ;  /* 0x000000ffff8d7224 */ /* 0x000fe200078e00bb */
[----:B------:R-:W-:Y:S01]  /*5fd0*/  F2FP.PACK_AB R6, R49, R50 ;  /* 0x000000323106723e */ /* 0x000fe200000000ff */
[----:B------:R-:W1:Y:S01]  /*5fe0*/  MUFU.EX2 R117, R117 ;  /* 0x0000007500757308 */ /* 0x000e620000000800 */
[----:B------:R-:W-:Y:S01]  /*5ff0*/  F2FP.PACK_AB R7, R40, R41 ;  /* 0x000000292807723e */ /* 0x000fe200000000ff */
[----:B------:R3:W5:Y:S01]  /*6000*/  LDL.LU R243, [R1+0xb8] ;  /* 0x0000b80001f37983 */ /* 0x0007620000300800 */
[----:B------:R-:W-:-:S02]  /*6010*/  MOV R140, R216 ;  /* 0x000000d8008c7202 */ /* 0x000fc40000000f00 */
[----:B------:R-:W-:-:S03]  /*6020*/  MOV R143, R222 ;  /* 0x000000de008f7202 */ /* 0x000fc60000000f00 */
[C---:B------:R-:W-:Y:S01]  /*6030*/  HMMA.16816.F32 R32, R4.reuse, R12, R32 ;  /* 0x0000000c0420723c */ /* 0x040fe20000001820 */
[----:B------:R-:W-:Y:S01]  /*6040*/  MOV R184, R152 ;  /* 0x0000009800b87202 */ /* 0x000fe20000000f00 */
[----:B------:R-:W-:Y:S01]  /*6050*/  IMAD.MOV.U32 R142, RZ, RZ, R182 ;  /* 0x000000ffff8e7224 */ /* 0x000fe200078e00b6 */
[----:B------:R-:W-:Y:S02]  /*6060*/  MOV R187, R155 ;  /* 0x0000009b00bb7202 */ /* 0x000fe40000000f00 */
[----:B------:R-:W-:Y:S01]  /*6070*/  MOV R92, R186 ;  /* 0x000000ba005c7202 */ /* 0x000fe20000000f00 */
[----:B------:R-:W-:Y:S01]  /*6080*/  IMAD.MOV.U32 R193, RZ, RZ, R153 ;  /* 0x000000ffffc17224 */ /* 0x000fe200078e0099 */
[----:B------:R-:W-:Y:S01]  /*6090*/  MOV R169, R148 ;  /* 0x0000009400a97202 */ /* 0x000fe20000000f00 */
[----:B------:R-:W-:Y:S01]  /*60a0*/  FADD.FTZ R13, R128, R25 ;  /* 0x00000019800d7221 */ /* 0x000fe20000010000 */
[----:B------:R-:W-:Y:S01]  /*60b0*/  MOV R128, R129 ;  /* 0x0000008100807202 */ /* 0x000fe20000000f00 */
[C---:B------:R-:W-:Y:S01]  /*60c0*/  HMMA.16816.F32 R68, R4.reuse, R8, R68 ;  /* 0x000000080444723c */ /* 0x040fe20000001844 */
        /* <DEDUP_REMOVED lines=16> */
[----:B------:R-:W-:Y:S01]  /*61d0*/  HMMA.16816.F32 R64, R4, R20, R64 ;  /* 0x000000140440723c */ /* 0x000fe20000001840 */
[----:B------:R-:W-:Y:S01]  /*61e0*/  FADD.FTZ R12, R228, R0 ;  /* 0x00000000e40c7221 */ /* 0x000fe20000010000 */
[----:B------:R-:W-:Y:S01]  /*61f0*/  MOV R129, R192 ;  /* 0x000000c000817202 */ /* 0x000fe20000000f00 */
[----:B------:R-:W-:Y:S01]  /*6200*/  FADD.FTZ R0, R124, R8 ;  /* 0x000000087c007221 */ /* 0x000fe20000010000 */
[----:B------:R-:W1:Y:S01]  /*6210*/  MUFU.EX2 R121, R121 ;  /* 0x0000007900797308 */ /* 0x000e620000000800 */
[----:B------:R-:W-:-:S03]  /*6220*/  FADD.FTZ R2, R91, R9 ;  /* 0x000000095b027221 */ /* 0x000fc60000010000 */
[----:B------:R-:W-:Y:S01]  /*6230*/  HMMA.16816.F32 R56, R4, R22, R56 ;  /* 0x000000160438723c */ /* 0x000fe20000001838 */
[----:B------:R-:W-:Y:S01]  /*6240*/  IMAD.MOV.U32 R222, RZ, RZ, R196 ;  /* 0x000000ffffde7224 */ /* 0x000fe200078e00c4 */
[----:B------:R-:W-:Y:S01]  /*6250*/  MOV R94, R143 ;  /* 0x0000008f005e7202 */ /* 0x000fe20000000f00 */
[----:B------:R-:W-:Y:S01]  /*6260*/  FADD.FTZ R0, R171, R0 ;  /* 0x00000000ab007221 */ /* 0x000fe20000010000 */
[----:B------:R-:W1:Y:S01]  /*6270*/  MUFU.EX2 R111, R111 ;  /* 0x0000006f006f7308 */ /* 0x000e620000000800 */
[----:B------:R-:W-:-:S03]  /*6280*/  IMAD.MOV.U32 R93, RZ, RZ, R140 ;  /* 0x000000ffff5d7224 */ /* 0x000fc600078e008c */
[C---:B------:R-:W-:Y:S01]  /*6290*/  HMMA.16816.F32 R44, R4.reuse, R16, R44 ;  /* 0x00000010042c723c */ /* 0x040fe2000000182c */
[----:B------:R-:W-:Y:S01]  /*62a0*/  FADD.FTZ R2, R198, R2 ;  /* 0x00000002c6027221 */ /* 0x000fe20000010000 */
[----:B------:R-:W-:Y:S01]  /*62b0*/  MOV R152, R150 ;  /* 0x0000009600987202 */ /* 0x000fe20000000f00 */
[----:B------:R3:W5:Y:S05]  /*62c0*/  LDL.LU R242, [R1+0xb4] ;  /* 0x0000b40001f27983 */ /* 0x00076a0000300800 */
[----:B------:R-:W-:Y:S01]  /*62d0*/  HMMA.16816.F32 R36, R4, R18, R36 ;  /* 0x000000120424723c */ /* 0x000fe20000001824 */
[----:B------:R-:W-:-:S07]  /*62e0*/  MOV R95, R184 ;  /* 0x000000b8005f7202 */ /* 0x000fce0000000f00 */
[----:B------:R-:W-:Y:S01]  /*62f0*/  HMMA.16816.F32 R52, R4, R14, R52 ;  /* 0x0000000e0434723c */ /* 0x000fe20000001834 */
[----:B------:R-:W-:-:S07]  /*6300*/  MOV R153, R167 ;  /* 0x000000a700997202 */ /* 0x000fce0000000f00 */
[----:B------:R-:W-:Y:S01]  /*6310*/  HMMA.16816.F32 R60, R4, R10, R60 ;  /* 0x0000000a043c723c */ /* 0x000fe2000000183c */
        /* <DEDUP_REMOVED lines=10> */
[----:B------:R-:W-:Y:S01]  /*63c0*/  MOV R127, R194 ;  /* 0x000000c2007f7202 */ /* 0x000fe20000000f00 */
[----:B------:R-:W-:Y:S01]  /*63d0*/  FADD.FTZ R5, R129, R5 ;  /* 0x0000000581057221 */ /* 0x000fe20000010000 */
[----:B------:R-:W1:Y:S01]  /*63e0*/  MUFU.EX2 R75, R75 ;  /* 0x0000004b004b7308 */ /* 0x000e620000000800 */
[----:B------:R-:W-:Y:S01]  /*63f0*/  FADD.FTZ R4, R154, R4 ;  /* 0x000000049a047221 */ /* 0x000fe20000010000 */
[----:B------:R-:W-:Y:S01]  /*6400*/  LDSM.16.MT88.4 R180, [R225+0xb800] ;  /* 0x00b80000e1b4783b */ /* 0x000fe20000004200 */
[----:B------:R-:W-:Y:S01]  /*6410*/  FADD.FTZ R5, R94, R5 ;  /* 0x000000055e057221 */ /* 0x000fe20000010000 */
[----:B------:R-:W-:Y:S01]  /*6420*/  MOV R96, R196 ;  /* 0x000000c400607202 */ /* 0x000fe20000000f00 */
[----:B------:R-:W-:Y:S01]  /*6430*/  IMAD.MOV.U32 R103, RZ, RZ, R152 ;  /* 0x000000ffff677224 */ /* 0x000fe200078e0098 */
[----:B------:R-:W-:Y:S01]  /*6440*/  LDSM.16.MT88.4 R16, [R226+0xb800] ;  /* 0x00b80000e210783b */ /* 0x000fe20000004200 */
[----:B------:R-:W-:-:S02]  /*6450*/  FADD.FTZ R4, R95, R4 ;  /* 0x000000045f047221 */ /* 0x000fc40000010000 */
[----:B------:R-:W-:Y:S01]  /*6460*/  IMAD.MOV.U32 R97, RZ, RZ, R153 ;  /* 0x000000ffff617224 */ /* 0x000fe200078e0099 */
[----:B------:R-:W1:Y:S01]  /*6470*/  MUFU.EX2 R118, R118 ;  /* 0x0000007600767308 */ /* 0x000e620000000800 */
[----:B------:R-:W-:Y:S01]  /*6480*/  FADD.FTZ R0, R101, R0 ;  /* 0x0000000065007221 */ /* 0x000fe20000010000 */
[----:B------:R3:W5:Y:S01]  /*6490*/  LDL.LU R241, [R1+0xb0] ;  /* 0x0000b00001f17983 */ /* 0x0007620000300800 */
[----:B------:R-:W-:Y:S02]  /*64a0*/  FADD.FTZ R2, R100, R2 ;  /* 0x0000000264027221 */ /* 0x000fe40000010000 */
[----:B------:R-:W-:Y:S01]  /*64b0*/  FADD.FTZ R5, R102, R5 ;  /* 0x0000000566057221 */ /* 0x000fe20000010000 */
[----:B------:R-:W-:Y:S01]  /*64c0*/  MOV R125, R170 ;  /* 0x000000aa007d7202 */ /* 0x000fe20000000f00 */
[----:B------:R-:W-:Y:S01]  /*64d0*/  FADD.FTZ R4, R103, R4 ;  /* 0x0000000467047221 */ /* 0x000fe20000010000 */
[----:B------:R-:W-:Y:S01]  /*64e0*/  MOV R128, R141 ;  /* 0x0000008d00807202 */ /* 0x000fe20000000f00 */
[----:B------:R-:W-:Y:S01]  /*64f0*/  FADD.FTZ R0, R97, R0 ;  /* 0x0000000061007221 */ /* 0x000fe20000010000 */
[----:B------:R-:W1:Y:S01]  /*6500*/  MUFU.EX2 R122, R122 ;  /* 0x0000007a007a7308 */ /* 0x000e620000000800 */
[----:B------:R-:W-:Y:S01]  /*6510*/  IMAD.MOV.U32 R91, RZ, RZ, R199 ;  /* 0x000000ffff5b7224 */ /* 0x000fe200078e00c7 */
[----:B------:R3:W5:Y:S01]  /*6520*/  LDL.LU R240, [R1+0xac] ;  /* 0x0000ac0001f07983 */ /* 0x0007620000300800 */
[----:B------:R-:W-:-:S02]  /*6530*/  FADD.FTZ R2, R96, R2 ;  /* 0x0000000260027221 */ /* 0x000fc40000010000 */
[----:B------:R-:W-:Y:S01]  /*6540*/  FADD.FTZ R5, R98, R5 ;  /* 0x0000000562057221 */ /* 0x000fe20000010000 */
[----:B------:R3:W5:Y:S01]  /*6550*/  LDL.LU R239, [R1+0xa8] ;  /* 0x0000a80001ef7983 */ /* 0x0007620000300800 */
[----:B------:R-:W-:Y:S02]  /*6560*/  FADD.FTZ R4, R99, R4 ;  /* 0x0000000463047221 */ /* 0x000fe40000010000 */
[----:B------:R-:W-:Y:S01]  /*6570*/  FADD.FTZ R0, R124, R0 ;  /* 0x000000007c007221 */ /* 0x000fe20000010000 */
[----:B------:R-:W1:Y:S01]  /*6580*/  MUFU.EX2 R112, R112 ;  /* 0x0000007000707308 */ /* 0x000e620000000800 */
[----:B------:R-:W-:Y:S01]  /*6590*/  IMAD.MOV.U32 R129, RZ, RZ, R169 ;  /* 0x000000ffff817224 */ /* 0x000fe200078e00a9 */
[----:B------:R3:W5:Y:S01]  /*65a0*/  LDL.LU R238, [R1+0xa4] ;  /* 0x0000a40001ee7983 */ /* 0x0007620000300800 */
[----:B------:R-:W-:Y:S02]  /*65b0*/  FADD.FTZ R2, R91, R2 ;  /* 0x000000025b027221 */ /* 0x000fe40000010000 */
[----:B------:R-:W-:Y:S01]  /*65c0*/  FADD.FTZ R5, R125, R5 ;  /* 0x000000057d057221 */ /* 0x000fe20000010000 */
[----:B------:R3:W5:Y:S01]  /*65d0*/  LDL.LU R237, [R1+0xa0] ;  /* 0x0000a00001ed7983 */ /* 0x0007620000300800 */
[----:B------:R-:W-:-:S02]  /*65e0*/  FADD.FTZ R4, R128, R4 ;  /* 0x0000000480047221 */ /* 0x000fc40000010000 */
[----:B------:R-:W-:Y:S01]  /*65f0*/  IMAD.MOV.U32 R135, RZ, RZ, R193 ;  /* 0x000000ffff877224 */ /* 0x000fe200078e00c1 */
[----:B------:R-:W1:Y:S01]  /*6600*/  MUFU.EX2 R108, R108 ;  /* 0x0000006c006c7308 */ /* 0x000e620000000800 */
[----:B------:R-:W-:Y:S01]  /*6610*/  FADD.FTZ R0, R131, R0 ;  /* 0x0000000083007221 */ /* 0x000fe20000010000 */
[----:B------:R3:W5:Y:S01]  /*6620*/  LDL.LU R236, [R1+0x9c] ;  /* 0x00009c0001ec7983 */ /* 0x0007620000300800 */
[----:B------:R-:W-:Y:S02]  /*6630*/  FADD.FTZ R2, R129, R2 ;  /* 0x0000000281027221 */ /* 0x000fe40000010000 */
[----:B------:R-:W-:Y:S01]  /*6640*/  IMAD.MOV.U32 R211, RZ, RZ, R233 ;  /* 0x000000ffffd37224 */ /* 0x000fe200078e00e9 */
[----:B------:R3:W5:Y:S01]  /*6650*/  LDL.LU R235, [R1+0x98] ;  /* 0x0000980001eb7983 */ /* 0x0007620000300800 */
[----:B------:R-:W-:Y:S02]  /*6660*/  FADD.FTZ R5, R132, R5 ;  /* 0x0000000584057221 */ /* 0x000fe40000010000 */
[----:B------:R-:W-:Y:S01]  /*6670*/  FADD.FTZ R4, R126, R4 ;  /* 0x000000047e047221 */ /* 0x000fe20000010000 */
[----:B------:R3:W5:Y:S01]  /*6680*/  LDL.LU R234, [R1+0x94] ;  /* 0x0000940001ea7983 */ /* 0x0007620000300800 */
[----:B------:R-:W-:-:S02]  /*6690*/  FADD.FTZ R0, R135, R0 ;  /* 0x0000000087007221 */ /* 0x000fc40000010000 */
[----:B------:R-:W-:Y:S01]  /*66a0*/  FADD.FTZ R2, R127, R2 ;  /* 0x000000027f027221 */ /* 0x000fe20000010000 */
[----:B------:R3:W5:Y:S01]  /*66b0*/  LDL.LU R233, [R1+0x90] ;  /* 0x0000900001e97983 */ /* 0x0007620000300800 */
[----:B------:R-:W-:Y:S02]  /*66c0*/  FADD.FTZ R5, R211, R5 ;  /* 0x00000005d3057221 */ /* 0x000fe40000010000 */
[----:B------:R-:W-:Y:S01]  /*66d0*/  FADD.FTZ R4, R215, R4 ;  /* 0x00000004d7047221 */ /* 0x000fe20000010000 */
[----:B------:R3:W5:Y:S01]  /*66e0*/  LDL.LU R232, [R1+0x8c] ;  /* 0x00008c0001e87983 */ /* 0x0007620000300800 */
[----:B------:R-:W-:Y:S02]  /*66f0*/  FADD.FTZ R0, R220, R0 ;  /* 0x00000000dc007221 */ /* 0x000fe40000010000 */
[----:B------:R-:W-:Y:S01]  /*6700*/  FADD.FTZ R2, R219, R2 ;  /* 0x00000002db027221 */ /* 0x000fe20000010000 */
[----:B------:R3:W5:Y:S01]  /*6710*/  LDL.LU R231, [R1+0x88] ;  /* 0x0000880001e77983 */ /* 0x0007620000300800 */
[----:B------:R-:W-:-:S02]  /*6720*/  IMAD.MOV.U32 R216, RZ, RZ, R221 ;  /* 0x000000ffffd87224 */ /* 0x000fc400078e00dd */
[----:B------:R-:W-:Y:S02]  /*6730*/  FADD.FTZ R5, R212, R5 ;  /* 0x00000005d4057221 */ /* 0x000fe40000010000 */
[----:B------:R-:W-:Y:S01]  /*6740*/  FADD.FTZ R4, R249, R4 ;  /* 0x00000004f9047221 */ /* 0x000fe20000010000 */
[----:B------:R-:W-:Y:S01]  /*6750*/  MOV R221, R149 ;  /* 0x0000009500dd7202 */ /* 0x000fe20000000f00 */
[----:B------:R-:W-:Y:S01]  /*6760*/  IMAD.MOV.U32 R155, RZ, RZ, R165 ;  /* 0x000000ffff9b7224 */ /* 0x000fe200078e00a5 */
[----:B------:R-:W1:Y:S01]  /*6770*/  LDSM.16.MT88.4 R148, [R224+0xb800] ;  /* 0x00b80000e094783b */ /* 0x000e620000004200 */
[----:B------:R-:W-:Y:S02]  /*6780*/  FADD.FTZ R0, R247, R0 ;  /* 0x00000000f7007221 */ /* 0x000fe40000010000 */
[----:B------:R-:W-:Y:S01]  /*6790*/  FADD.FTZ R2, R248, R2 ;  /* 0x00000002f8027221 */ /* 0x000fe20000010000 */
[----:B------:R3:W5:Y:S01]  /*67a0*/  LDL.LU R230, [R1+0x84] ;  /* 0x0000840001e67983 */ /* 0x0007620000300800 */
[----:B------:R-:W-:-:S02]  /*67b0*/  FADD.FTZ R5, R216, R5 ;  /* 0x00000005d8057221 */ /* 0x000fc40000010000 */
[----:B------:R-:W-:Y:S01]  /*67c0*/  FADD.FTZ R4, R218, R4 ;  /* 0x00000004da047221 */ /* 0x000fe20000010000 */
[----:B------:R-:W-:Y:S01]  /*67d0*/  MOV R222, R155 ;  /* 0x0000009b00de7202 */ /* 0x000fe20000000f00 */
[----:B------:R-:W-:Y:S01]  /*67e0*/  FADD.FTZ R0, R223, R0 ;  /* 0x00000000df007221 */ /* 0x000fe20000010000 */
[----:B------:R-:W1:Y:S01]  /*67f0*/  LDSM.16.MT88.4 R164, [R227+0xb800] ;  /* 0x00b80000e3a4783b */ /* 0x000e620000004200 */
[----:B------:R-:W-:Y:S02]  /*6800*/  FADD.FTZ R2, R250, R2 ;  /* 0x00000002fa027221 */ /* 0x000fe40000010000 */
[----:B------:R-:W-:Y:S01]  /*6810*/  FADD.FTZ R5, R221, R5 ;  /* 0x00000005dd057221 */ /* 0x000fe20000010000 */
[----:B------:R3:W5:Y:S01]  /*6820*/  LDL.LU R229, [R1+0x80] ;  /* 0x0000800001e57983 */ /* 0x0007620000300800 */
[----:B------:R-:W-:Y:S02]  /*6830*/  FADD.FTZ R4, R217, R4 ;  /* 0x00000004d9047221 */ /* 0x000fe40000010000 */
[----:B------:R-:W-:Y:S01]  /*6840*/  FADD.FTZ R0, R245, R0 ;  /* 0x00000000f5007221 */ /* 0x000fe20000010000 */
[----:B------:R3:W5:Y:S01]  /*6850*/  LDL.LU R228, [R1+0x7c] ;  /* 0x00007c0001e47983 */ /* 0x0007620000300800 */
        /* <DEDUP_REMOVED lines=43> */
[----:B--2---:R-:W-:Y:S02]  /*6b10*/  FADD.FTZ R0, R110, R0 ;  /* 0x000000006e007221 */ /* 0x004fe40000010000 */
[----:B----4-:R-:W-:Y:S02]  /*6b20*/  FADD.FTZ R2, R51, R2 ;  /* 0x0000000233027221 */ /* 0x010fe40000010000 */
[----:B-1----:R-:W-:Y:S02]  /*6b30*/  FADD.FTZ R5, R117, R5 ;  /* 0x0000000575057221 */ /* 0x002fe40000010000 */
[----:B------:R-:W-:Y:S02]  /*6b40*/  FADD.FTZ R4, R121, R4 ;  /* 0x0000000479047221 */ /* 0x000fe40000010000 */
[----:B------:R-:W-:Y:S02]  /*6b50*/  FADD.FTZ R0, R111, R0 ;  /* 0x000000006f007221 */ /* 0x000fe40000010000 */
[----:B------:R-:W-:-:S02]  /*6b60*/  FADD.FTZ R2, R75, R2 ;  /* 0x000000024b027221 */ /* 0x000fc40000010000 */
[----:B------:R-:W-:Y:S02]  /*6b70*/  FADD.FTZ R5, R118, R5 ;  /* 0x0000000576057221 */ /* 0x000fe40000010000 */
[----:B------:R-:W-:Y:S02]  /*6b80*/  FADD.FTZ R4, R122, R4 ;  /* 0x000000047a047221 */ /* 0x000fe40000010000 */
        /* <DEDUP_REMOVED lines=37> */
[----:B------:R1:W-:Y:S01]  /*6de0*/  STL [R1+0x30], R0 ;  /* 0x0000300001007387 */ /* 0x0003e20000100800 */
[----:B------:R-:W-:Y:S05]  /*6df0*/  BRA `(.L_x_96) ;  /* 0x0000027000007947 */ /* 0x000fea0003800000 */
.L_x_98:
        /* <DEDUP_REMOVED lines=39> */
.L_x_96:
[----:B------:R-:W2:Y:S01]  /*7070*/  LDL R250, [R1+0x30] ;  /* 0x0000300001fa7983 */ /* 0x000ea20000100800 */
[----:B------:R-:W-:Y:S04]  /*7080*/  DEPBAR.LE SB0, 0x0 ;  /* 0x000080000000791a */ /* 0x000fe80000000000 */
[----:B------:R-:W3:Y:S06]  /*7090*/  LDL.64 R14, [R1+0x68] ;  /* 0x00006800010e7983 */ /* 0x000eec0000100a00 */
[----:B------:R-:W4:Y:S04]  /*70a0*/  LDL R6, [R1+0x78] ;  /* 0x0000780001067983 */ /* 0x000f280000100800 */
[----:B------:R-:W-:Y:S01]  /*70b0*/  BAR.SYNC.DEFER_BLOCKING 0x0 ;  /* 0x0000000000007b1d */ /* 0x000fe20000010000 */
[----:B-12---:R-:W-:Y:S01]  /*70c0*/  SHF.R.S32.HI R0, RZ, 0x1f, R250 ;  /* 0x0000001fff007819 */ /* 0x006fe200000114fa */
[----:B------:R-:W-:Y:S04]  /*70d0*/  IMAD.WIDE.U32 R4, R250, c[0x0][0x1a0], RZ ;  /* 0x00006800fa047a25 */ /* 0x000fe800078e00ff */
[----:B------:R-:W-:Y:S04]  /*70e0*/  IMAD R0, R0, c[0x0][0x1a0], RZ ;  /* 0x0000680000007a24 */ /* 0x000fe800078e02ff */
[----:B------:R-:W-:Y:S01]  /*70f0*/  IMAD R2, R250, c[0x0][0x1a4], R0 ;  /* 0x00006900fa027a24 */ /* 0x000fe200078e0200 */
[----:B---3--:R-:W-:Y:S04]  /*7100*/  LEA R0, P0, R4, R14, 0x7 ;  /* 0x0000000e04007211 */ /* 0x008fe800078038ff */
[----:B------:R-:W-:Y:S02]  /*7110*/  IADD3 R3, R5, R2, RZ ;  /* 0x0000000205037210 */ /* 0x000fe40007ffe0ff */
[----:B------:R-:W-:Y:S02]  /*7120*/  LEA R2, P1, R0, c[0x0][0x170], 0x1 ;  /* 0x00005c0000027a11 */ /* 0x000fe400078208ff */
[----:B----4-:R-:W-:Y:S02]  /*7130*/  LEA.HI.X R4, R4, R6, R3, 0x7, P0 ;  /* 0x0000000604047211 */ /* 0x010fe400000f3c03 */
        /* <DEDUP_REMOVED lines=23> */
[----:B------:R1:W-:Y:S08]  /*72b0*/  LDGSTS.E.BYPASS.LTC128B.128 [R243+0xa800], [R4.64] ;  /* 0x0a80000004f37fae */ /* 0x0003f0000b901d48 */
[----:B------:R2:W-:Y:S08]  /*72c0*/  LDGSTS.E.BYPASS.LTC128B.128 [R243+0xb000], [R2.64] ;  /* 0x0b00000002f37fae */ /* 0x0005f0000b901d48 */
[----:B------:R1:W-:Y:S08]  /*72d0*/  LDGSTS.E.BYPASS.LTC128B.128 [R243+0xb800], [R6.64] ;  /* 0x0b80000006f37fae */ /* 0x0003f0000b901d48 */
[----:B------:R-:W-:Y:S08]  /*72e0*/  LDSM.16.M88.4 R128, [R231] ;  /* 0x00000000e780783b */ /* 0x000ff00000000200 */
[----:B------:R-:W1:Y:S08]  /*72f0*/  LDSM.16.M88.4 R16, [R230] ;  /* 0x00000000e610783b */ /* 0x000e700000000200 */
[----:B------:R-:W4:Y:S08]  /*7300*/  LDSM.16.M88.4 R124, [R231+0x2000] ;  /* 0x00200000e77c783b */ /* 0x000f300000000200 */
[----:B------:R-:W5:Y:S08]  /*7310*/  LDSM.16.M88.4 R32, [R230+0x800] ;  /* 0x00080000e620783b */ /* 0x000f700000000200 */
[----:B------:R-:W2:Y:S08]  /*7320*/  LDSM.16.M88.4 R48, [R230+0x1000] ;  /* 0x00100000e630783b */ /* 0x000eb00000000200 */
[----:B------:R-:W2:Y:S01]  /*7330*/  LDSM.16.M88.4 R64, [R230+0x1800] ;  /* 0x00180000e640783b */ /* 0x000ea20000000200 */
[-C--:B-1----:R-:W-:Y:S07]  /*7340*/  HMMA.16816.F32 R4, R128, R16.reuse, RZ ;  /* 0x000000108004723c */ /* 0x082fee00000018ff */
[----:B------:R-:W1:Y:S01]  /*7350*/  LDSM.16.M88.4 R80, [R230+0x2000] ;  /* 0x00200000e650783b */ /* 0x000e620000000200 */
[C---:B----4-:R-:W-:Y:S07]  /*7360*/  HMMA.16816.F32 R8, R124.reuse, R16, RZ ;  /* 0x000000107c08723c */ /* 0x050fee00000018ff */
[----:B------:R-:W4:Y:S01]  /*7370*/  LDSM.16.M88.4 R96, [R230+0x2800] ;  /* 0x00280000e660783b */ /* 0x000f220000000200 */
[-C--:B---3--:R-:W-:Y:S07]  /*7380*/  HMMA.16816.F32 R12, R124, R18.reuse, RZ ;  /* 0x000000127c0c723c */ /* 0x088fee00000018ff */
[----:B------:R-:W0:Y:S01]  /*7390*/  LDGDEPBAR ;  /* 0x00000000000079af */ /* 0x000e220000000000 */
[C---:B------:R-:W-:Y:S07]  /*73a0*/  HMMA.16816.F32 R16, R128.reuse, R18, RZ ;  /* 0x000000128010723c */ /* 0x040fee00000018ff */
[----:B------:R-:W3:Y:S01]  /*73b0*/  LDSM.16.M88.4 R112, [R230+0x3000] ;  /* 0x00300000e670783b */ /* 0x000ee20000000200 */
[-C--:B-----5:R-:W-:Y:S07]  /*73c0*/  HMMA.16816.F32 R20, R128, R32.reuse, RZ ;  /* 0x000000208014723c */ /* 0x0a0fee00000018ff */
[----:B------:R-:W5:Y:S01]  /*73d0*/  LDSM.16.M88.4 R200, [R230+0x3800] ;  /* 0x00380000e6c8783b */ /* 0x000f620000000200 */
[C---:B------:R-:W-:Y:S07]  /*73e0*/  HMMA.16816.F32 R24, R124.reuse, R32, RZ ;  /* 0x000000207c18723c */ /* 0x040fee00000018ff */
[----:B------:R-:W-:Y:S01]  /*73f0*/  LDSM.16.M88.4 R204, [R234] ;  /* 0x00000000eacc783b */ /* 0x000fe20000000200 */
[-C--:B------:R-:W-:Y:S07]  /*7400*/  HMMA.16816.F32 R28, R124, R34.reuse, RZ ;  /* 0x000000227c1c723c */ /* 0x080fee00000018ff */
[----:B------:R-:W1:Y:S01]  /*7410*/  LDSM.16.M88.4 R208, [R229] ;  /* 0x00000000e5d0783b */ /* 0x000e620000000200 */
[C---:B------:R-:W-:Y:S07]  /*7420*/  HMMA.16816.F32 R32, R128.reuse, R34, RZ ;  /* 0x000000228020723c */ /* 0x040fee00000018ff */
[----:B------:R-:W1:Y:S01]  /*7430*/  LDSM.16.M88.4 R212, [R234+0x2000] ;  /* 0x00200000ead4783b */ /* 0x000e620000000200 */
[-C--:B--2---:R-:W-:Y:S07]  /*7440*/  HMMA.16816.F32 R36, R128, R48.reuse, RZ ;  /* 0x000000308024723c */ /* 0x084fee00000018ff */
[----:B------:R-:W2:Y:S01]  /*7450*/  LDSM.16.M88.4 R216, [R229+0x800] ;  /* 0x00080000e5d8783b */ /* 0x000ea20000000200 */
[C---:B------:R-:W-:Y:S07]  /*7460*/  HMMA.16816.F32 R40, R124.reuse, R48, RZ ;  /* 0x000000307c28723c */ /* 0x040fee00000018ff */
[----:B------:R-:W-:Y:S01]  /*7470*/  LDSM.16.M88.4 R220, [R229+0x2000] ;  /* 0x00200000e5dc783b */ /* 0x000fe20000000200 */
[-C--:B------:R-:W-:Y:S08]  /*7480*/  HMMA.16816.F32 R44, R124, R50.reuse, RZ ;  /* 0x000000327c2c723c */ /* 0x080ff000000018ff */
[C---:B------:R-:W-:Y:S08]  /*7490*/  HMMA.16816.F32 R48, R128.reuse, R50, RZ ;  /* 0x000000328030723c */ /* 0x040ff000000018ff */
[-C--:B------:R-:W-:Y:S08]  /*74a0*/  HMMA.16816.F32 R52, R128, R64.reuse, RZ ;  /* 0x000000408034723c */ /* 0x080ff000000018ff */
        /* <DEDUP_REMOVED lines=60> */
[----:B------:R-:W3:Y:S08]  /*7870*/  LDSM.16.M88.4 R204, [R241] ;  /* 0x00000000f1cc783b */ /* 0x000ef00000000200 */
[----:B------:R-:W4:Y:S01]  /*7880*/  LDSM.16.M88.4 R216, [R240] ;  /* 0x00000000f0d8783b */ /* 0x000f220000000200 */
[-C--:B-1----:R-:W-:Y:S08]  /*7890*/  HMMA.16816.F32 R4, R200, R208.reuse, R4 ;  /* 0x000000d0c804723c */ /* 0x082ff00000001804 */
        /* <DEDUP_REMOVED lines=14> */
[-C--:B----4-:R-:W-:Y:S08]  /*7980*/  HMMA.16816.F32 R52, R200, R216.reuse, R52 ;  /* 0x000000d8c834723c */ /* 0x090ff00000001834 */
[C---:B------:R-:W-:Y:S08]  /*7990*/  HMMA.16816.F32 R56, R220.reuse, R216, R56 ;  /* 0x000000d8dc38723c */ /* 0x040ff00000001838 */
[-C--:B------:R-:W-:Y:S08]  /*79a0*/  HMMA.16816.F32 R60, R220, R218.reuse, R60 ;  /* 0x000000dadc3c723c */ /* 0x080ff0000000183c */
[C---:B------:R-:W-:Y:S01]  /*79b0*/  HMMA.16816.F32 R64, R200.reuse, R218, R64 ;  /* 0x000000dac840723c */ /* 0x040fe20000001840 */
[----:B------:R-:W3:Y:S07]  /*79c0*/  LDSM.16.M88.4 R216, [R236] ;  /* 0x00000000ecd8783b */ /* 0x000eee0000000200 */
        /* <DEDUP_REMOVED lines=14> */
[----:B------:R-:W2:Y:S07]  /*7ab0*/  LDSM.16.M88.4 R212, [R233+0x2000] ;  /* 0x00200000e9d4783b */ /* 0x000eae0000000200 */
[-C--:B---3--:R-:W-:Y:S08]  /*7ac0*/  HMMA.16816.F32 R116, R200, R216.reuse, R116 ;  /* 0x000000d8c874723c */ /* 0x088ff00000001874 */
[C---:B------:R-:W-:Y:S08]  /*7ad0*/  HMMA.16816.F32 R120, R220.reuse, R216, R120 ;  /* 0x000000d8dc78723c */ /* 0x040ff00000001878 */
[-C--:B------:R-:W-:Y:S08]  /*7ae0*/  HMMA.16816.F32 R124, R220, R218.reuse, R124 ;  /* 0x000000dadc7c723c */ /* 0x080ff0000000187c */
[----:B------:R-:W-:Y:S08]  /*7af0*/  HMMA.16816.F32 R128, R200, R218, R128 ;  /* 0x000000dac880723c */ /* 0x000ff00000001880 */
[-C--:B-1----:R-:W-:Y:S08]  /*7b00*/  HMMA.16816.F32 R4, R204, R208.reuse, R4 ;  /* 0x000000d0cc04723c */ /* 0x082ff00000001804 */
[C---:B--2---:R-:W-:Y:S08]  /*7b10*/  HMMA.16816.F32 R8, R212.reuse, R208, R8 ;  /* 0x000000d0d408723c */ /* 0x044ff00000001808 */
[-C--:B------:R-:W-:Y:S08]  /*7b20*/  HMMA.16816.F32 R12, R212, R210.reuse, R12 ;  /* 0x000000d2d40c723c */ /* 0x080ff0000000180c */
[----:B------:R-:W-:Y:S01]  /*7b30*/  FMUL.FTZ R5, R5, c[0x0][0x2ec] ;  /* 0x0000bb0005057a20 */ /* 0x000fe20000410000 */
[C---:B------:R-:W-:Y:S03]  /*7b40*/  HMMA.16816.F32 R16, R204.reuse, R210, R16 ;  /* 0x000000d2cc10723c */ /* 0x040fe60000001810 */
[----:B------:R-:W1:Y:S01]  /*7b50*/  MUFU.TANH R0, R5 ;  /* 0x0000000500007308 */ /* 0x000e620000002400 */
[----:B------:R-:W-:Y:S02]  /*7b60*/  FMUL.FTZ R7, R7, c[0x0][0x2ec] ;  /* 0x0000bb0007077a20 */ /* 0x000fe40000410000 */
[----:B------:R-:W-:Y:S02]  /*7b70*/  FMUL.FTZ R4, R4, c[0x0][0x2ec] ;  /* 0x0000bb0004047a20 */ /* 0x000fe40000410000 */
[----:B------:R-:W-:Y:S04]  /*7b80*/  FMUL.FTZ R9, R9, c[0x0][0x2ec] ;  /* 0x0000bb0009097a20 */ /* 0x000fe80000410000 */
[----:B------:R-:W-:Y:S01]  /*7b90*/  FMUL.FTZ R6, R6, c[0x0][0x2ec] ;  /* 0x0000bb0006067a20 */ /* 0x000fe20000410000 */
[----:B------:R-:W-:Y:S01]  /*7ba0*/  MUFU.TANH R244, R4 ;  /* 0x0000000400f47308 */ /* 0x000fe20000002400 */
[----:B------:R-:W-:Y:S02]  /*7bb0*/  FMUL.FTZ R8, R8, c[0x0][0x2ec] ;  /* 0x0000bb0008087a20 */ /* 0x000fe40000410000 */
[----:B------:R-:W-:Y:S02]  /*7bc0*/  FMUL.FTZ R10, R10, c[0x0][0x2ec] ;  /* 0x0000bb000a0a7a20 */ /* 0x000fe40000410000 */
[----:B------:R-:W-:Y:S02]  /*7bd0*/  FMUL.FTZ R11, R11, c[0x0][0x2ec] ;  /* 0x0000bb000b0b7a20 */ /* 0x000fe40000410000 */
[----:B------:R-:W-:Y:S02]  /*7be0*/  FMUL.FTZ R14, R14, c[0x0][0x2ec] ;  /* 0x0000bb000e0e7a20 */ /* 0x000fe40000410000 */
[----:B------:R-:W-:Y:S01]  /*7bf0*/  FMUL.FTZ R15, R15, c[0x0][0x2ec] ;  /* 0x0000bb000f0f7a20 */ /* 0x000fe20000410000 */
[----:B------:R-:W-:Y:S01]  /*7c00*/  MUFU.TANH R223, R6 ;  /* 0x0000000600df7308 */ /* 0x000fe20000002400 */
[----:B------:R-:W-:Y:S02]  /*7c10*/  FMUL.FTZ R16, R16, c[0x0][0x2ec] ;  /* 0x0000bb0010107a20 */ /* 0x000fe40000410000 */
[----:B------:R-:W-:Y:S01]  /*7c20*/  FMUL.FTZ R17, R17, c[0x0][0x2ec] ;  /* 0x0000bb0011117a20 */ /* 0x000fe20000410000 */
[----:B-1----:R1:W-:Y:S01]  /*7c30*/  STL [R1+0xc], R0 ;  /* 0x00000c0001007387 */ /* 0x0023e20000100800 */
[----:B------:R-:W-:Y:S02]  /*7c40*/  FMUL.FTZ R18, R18, c[0x0][0x2ec] ;  /* 0x0000bb0012127a20 */ /* 0x000fe40000410000 */
[----:B------:R-:W-:Y:S02]  /*7c50*/  FMUL.FTZ R19, R19, c[0x0][0x2ec] ;  /* 0x0000bb0013137a20 */ /* 0x000fe40000410000 */
[----:B------:R-:W-:Y:S01]  /*7c60*/  FMUL.FTZ R12, R12, c[0x0][0x2ec] ;  /* 0x0000bb000c0c7a20 */ /* 0x000fe20000410000 */
[----:B------:R-:W-:Y:S01]  /*7c70*/  MUFU.TANH R245, R8 ;  /* 0x0000000800f57308 */ /* 0x000fe20000002400 */
[----:B------:R-:W-:Y:S09]  /*7c80*/  FMUL.FTZ R13, R13, c[0x0][0x2ec] ;  /* 0x0000bb000d0d7a20 */ /* 0x000ff20000410000 */
[----:B------:R-:W-:Y:S10]  /*7c90*/  MUFU.TANH R222, R10 ;  /* 0x0000000a00de7308 */ /* 0x000ff40000002400 */
[----:B-1----:R1:W2:Y:S10]  /*7ca0*/  MUFU.TANH R0, R7 ;  /* 0x0000000700007308 */ /* 0x0022b40000002400 */
[----:B------:R-:W-:Y:S10]  /*7cb0*/  MUFU.TANH R249, R12 ;  /* 0x0000000c00f97308 */ /* 0x000ff40000002400 */
[----:B------:R-:W-:Y:S01]  /*7cc0*/  MUFU.TANH R248, R13 ;  /* 0x0000000d00f87308 */ /* 0x000fe20000002400 */
[----:B-1----:R-:W1:Y:S09]  /*7cd0*/  LDSM.16.M88.4 R4, [R228+0x800] ;  /* 0x00080000e404783b */ /* 0x002e720000000200 */
[----:B------:R-:W-:Y:S01]  /*7ce0*/  MUFU.TANH R247, R14 ;  /* 0x0000000e00f77308 */ /* 0x000fe20000002400 */
[----:B--2---:R2:W-:Y:S09]  /*7cf0*/  STL [R1+0x4], R0 ;  /* 0x0000040001007387 */ /* 0x0045f20000100800 */
[----:B------:R-:W-:Y:S10]  /*7d00*/  MUFU.TANH R246, R15 ;  /* 0x0000000f00f67308 */ /* 0x000ff40000002400 */
[----:B------:R-:W-:Y:S10]  /*7d10*/  MUFU.TANH R217, R16 ;  /* 0x0000001000d97308 */ /* 0x000ff40000002400 */
[----:B--2---:R-:W2:Y:S01]  /*7d20*/  MUFU.TANH R0, R9 ;  /* 0x0000000900007308 */ /* 0x004ea20000002400 */
[-C--:B-1----:R-:W-:Y:S09]  /*7d30*/  HMMA.16816.F32 R20, R204, R4.reuse, R20 ;  /* 0x00000004cc14723c */ /* 0x082ff20000001814 */
[----:B------:R-:W-:Y:S01]  /*7d40*/  MUFU.TANH R17, R17 ;  /* 0x0000001100117308 */ /* 0x000fe20000002400 */
[C---:B------:R-:W-:Y:S09]  /*7d50*/  HMMA.16816.F32 R24, R212.reuse, R4, R24 ;  /* 0x00000004d418723c */ /* 0x040ff20000001818 */
[----:B------:R-:W-:Y:S01]  /*7d60*/  MUFU.TANH R18, R18 ;  /* 0x0000001200127308 */ /* 0x000fe20000002400 */
[-C--:B------:R-:W-:Y:S01]  /*7d70*/  HMMA.16816.F32 R28, R212, R6.reuse, R28 ;  /* 0x00000006d41c723c */ /* 0x080fe2000000181c */
[----:B--2---:R1:W-:Y:S03]  /*7d80*/  STL [R1+0x8], R0 ;  /* 0x0000080001007387 */ /* 0x0043e60000100800 */
[----:B------:R-:W-:Y:S04]  /*7d90*/  FMUL.FTZ R20, R20, c[0x0][0x2ec] ;  /* 0x0000bb0014147a20 */ /* 0x000fe80000410000 */
[C---:B------:R-:W-:Y:S01]  /*7da0*/  HMMA.16816.F32 R32, R204.reuse, R6, R32 ;  /* 0x00000006cc20723c */ /* 0x040fe20000001820 */
[----:B------:R-:W-:Y:S01]  /*7db0*/  MUFU.TANH R19, R19 ;  /* 0x0000001300137308 */ /* 0x000fe20000002400 */
[----:B------:R-:W-:Y:S02]  /*7dc0*/  LDSM.16.M88.4 R4, [R228+0x1800] ;  /* 0x00180000e404783b */ /* 0x000fe40000000200 */
[----:B------:R-:W-:Y:S02]  /*7dd0*/  FMUL.FTZ R21, R21, c[0x0][0x2ec] ;  /* 0x0000bb0015157a20 */ /* 0x000fe40000410000 */
[----:B------:R-:W-:Y:S02]  /*7de0*/  FMUL.FTZ R22, R22, c[0x0][0x2ec] ;  /* 0x0000bb0016167a20 */ /* 0x000fe40000410000 */
[----:B------:R-:W-:Y:S03]  /*7df0*/  FMUL.FTZ R23, R23, c[0x0][0x2ec] ;  /* 0x0000bb0017177a20 */ /* 0x000fe60000410000 */
[----:B------:R-:W-:Y:S01]  /*7e00*/  MUFU.TANH R20, R20 ;  /* 0x0000001400147308 */ /* 0x000fe20000002400 */
[----:B------:R-:W-:Y:S02]  /*7e10*/  FMUL.FTZ R24, R24, c[0x0][0x2ec] ;  /* 0x0000bb0018187a20 */ /* 0x000fe40000410000 */
[----:B------:R-:W-:Y:S02]  /*7e20*/  FMUL.FTZ R25, R25, c[0x0][0x2ec] ;  /* 0x0000bb0019197a20 */ /* 0x000fe40000410000 */
[----:B------:R-:W-:Y:S02]  /*7e30*/  FMUL.FTZ R26, R26, c[0x0][0x2ec] ;  /* 0x0000bb001a1a7a20 */ /* 0x000fe40000410000 */
[----:B------:R-:W-:Y:S02]  /*7e40*/  FMUL.FTZ R27, R27, c[0x0][0x2ec] ;  /* 0x0000bb001b1b7a20 */ /* 0x000fe40000410000 */
[----:B------:R-:W-:Y:S01]  /*7e50*/  FMUL.FTZ R28, R28, c[0x0][0x2ec] ;  /* 0x0000bb001c1c7a20 */ /* 0x000fe20000410000 */
[----:B-1----:R1:W2:Y:S01]  /*7e60*/  MUFU.TANH R0, R11 ;  /* 0x0000000b00007308 */ /* 0x0022a20000002400 */
[----:B------:R-:W-:Y:S02]  /*7e70*/  FMUL.FTZ R29, R29, c[0x0][0x2ec] ;  /* 0x0000bb001d1d7a20 */ /* 0x000fe40000410000 */
[----:B------:R-:W-:Y:S02]  /*7e80*/  FMUL.FTZ R30, R30, c[0x0][0x2ec] ;  /* 0x0000bb001e1e7a20 */ /* 0x000fe40000410000 */
[----:B------:R-:W-:Y:S02]  /*7e90*/  FMUL.FTZ R31, R31, c[0x0][0x2ec] ;  /* 0x0000bb001f1f7a20 */ /* 0x000fe40000410000 */
[----:B------:R-:W-:Y:S02]  /*7ea0*/  FMUL.FTZ R32, R32, c[0x0][0x2ec] ;  /* 0x0000bb0020207a20 */ /* 0x000fe40000410000 */
[----:B------:R-:W-:Y:S01]  /*7eb0*/  FMUL.FTZ R33, R33, c[0x0][0x2ec] ;  /* 0x0000bb0021217a20 */ /* 0x000fe20000410000 */
[----:B------:R-:W-:Y:S01]  /*7ec0*/  MUFU.TANH R21, R21 ;  /* 0x0000001500157308 */ /* 0x000fe20000002400 */
[----:B------:R-:W-:Y:S02]  /*7ed0*/  FMUL.FTZ R34, R34, c[0x0][0x2ec] ;  /* 0x0000bb0022227a20 */ /* 0x000fe40000410000 */
[----:B------:R-:W-:Y:S07]  /*7ee0*/  FMUL.FTZ R35, R35, c[0x0][0x2ec] ;  /* 0x0000bb0023237a20 */ /* 0x000fee0000410000 */
[----:B------:R-:W-:Y:S01]  /*7ef0*/  MUFU.TANH R22, R22 ;  /* 0x0000001600167308 */ /* 0x000fe20000002400 */
[----:B-1----:R-:W1:Y:S09]  /*7f00*/  LDSM.16.M88.4 R8, [R228+0x1000] ;  /* 0x00100000e408783b */ /* 0x002e720000000200 */
[----:B------:R-:W-:Y:S01]  /*7f10*/  MUFU.TANH R23, R23 ;  /* 0x0000001700177308 */ /* 0x000fe20000002400 */
[----:B--2---:R-:W-:Y:S09]  /*7f20*/  STL [R1], R0 ;  /* 0x0000000001007387 */ /* 0x004ff20000100800 */
[----:B------:R-:W-:Y:S10]  /*7f30*/  MUFU.TANH R16, R24 ;  /* 0x0000001800107308 */ /* 0x000ff40000002400 */
[----:B------:R-:W-:Y:S10]  /*7f40*/  MUFU.TANH R15, R25 ;  /* 0x00000019000f7308 */ /* 0x000ff40000002400 */
[----:B------:R-:W-:Y:S01]  /*7f50*/  MUFU.TANH R26, R26 ;  /* 0x0000001a001a7308 */ /* 0x000fe20000002400 */
[-C--:B-1----:R-:W-:Y:S09]  /*7f60*/  HMMA.16816.F32 R36, R204, R8.reuse, R36 ;  /* 0x00000008cc24723c */ /* 0x082ff20000001824 */
[----:B------:R-:W-:Y:S01]  /*7f70*/  MUFU.TANH R27, R27 ;  /* 0x0000001b001b7308 */ /* 0x000fe20000002400 */
[C---:B------:R-:W-:Y:S09]  /*7f80*/  HMMA.16816.F32 R40, R212.reuse, R8, R40 ;  /* 0x00000008d428723c */ /* 0x040ff20000001828 */
[----:B------:R-:W-:Y:S01]  /*7f90*/  MUFU.TANH R28, R28 ;  /* 0x0000001c001c7308 */ /* 0x000fe20000002400 */
[-C--:B------:R-:W-:Y:S04]  /*7fa0*/  HMMA.16816.F32 R44, R212, R10.reuse, R44 ;  /* 0x0000000ad42c723c */ /* 0x080fe8000000182c */
[----:B------:R-:W-:Y:S04]  /*7fb0*/  FMUL.FTZ R36, R36, c[0x0][0x2ec] ;  /* 0x0000bb0024247a20 */ /* 0x000fe80000410000 */
[C---:B------:R-:W-:Y:S01]  /*7fc0*/  HMMA.16816.F32 R48, R204.reuse, R10, R48 ;  /* 0x0000000acc30723c */ /* 0x040fe20000001830 */
[----:B------:R-:W-:Y:S01]  /*7fd0*/  MUFU.TANH R29, R29 ;  /* 0x0000001d001d7308 */ /* 0x000fe20000002400 */
[----:B------:R-:W1:Y:S02]  /*7fe0*/  LDSM.16.M88.4 R8, [R228+0x2000] ;  /* 0x00200000e408783b */ /* 0x000e640000000200 */
[----:B------:R-:W-:Y:S02]  /*7ff0*/  FMUL.FTZ R37, R37, c[0x0][0x2ec] ;  /* 0x0000bb0025257a20 */ /* 0x000fe40000410000 */
[----:B------:R-:W-:Y:S02]  /*8000*/  FMUL.FTZ R38, R38, c[0x0][0x2ec] ;  /* 0x0000bb0026267a20 */ /* 0x000fe40000410000 */
[-C--:B------:R-:W-:Y:S03]  /*8010*/  HMMA.16816.F32 R52, R204, R4.reuse, R52 ;  /* 0x00000004cc34723c */ /* 0x080fe60000001834 */
[----:B------:R-:W-:Y:S01]  /*8020*/  MUFU.TANH R30, R30 ;  /* 0x0000001e001e7308 */ /* 0x000fe20000002400 */
[----:B------:R-:W-:Y:S02]  /*8030*/  FMUL.FTZ R39, R39, c[0x0][0x2ec] ;  /* 0x0000bb0027277a20 */ /* 0x000fe40000410000 */
[----:B------:R-:W-:Y:S02]  /*8040*/  FMUL.FTZ R40, R40, c[0x0][0x2ec] ;  /* 0x0000bb0028287a20 */ /* 0x000fe40000410000 */
[C---:B------:R-:W-:Y:S04]  /*8050*/  HMMA.16816.F32 R56, R212.reuse, R4, R56 ;  /* 0x00000004d438723c */ /* 0x040fe80000001838 */
[----:B------:R-:W-:Y:S01]  /*8060*/  FMUL.FTZ R41, R41, c[0x0][0x2ec] ;  /* 0x0000bb0029297a20 */ /* 0x000fe20000410000 */
[----:B------:R-:W-:Y:S01]  /*8070*/  MUFU.TANH R31, R31 ;  /* 0x0000001f001f7308 */ /* 0x000fe20000002400 */
[----:B------:R-:W-:Y:S02]  /*8080*/  FMUL.FTZ R42, R42, c[0x0][0x2ec] ;  /* 0x0000bb002a2a7a20 */ /* 0x000fe40000410000 */
[-C--:B------:R-:W-:Y:S04]  /*8090*/  HMMA.16816.F32 R60, R212, R6.reuse, R60 ;  /* 0x00000006d43c723c */ /* 0x080fe8000000183c */
[----:B------:R-:W-:Y:S02]  /*80a0*/  FMUL.FTZ R43, R43, c[0x0][0x2ec] ;  /* 0x0000bb002b2b7a20 */ /* 0x000fe40000410000 */
[----:B------:R-:W-:Y:S01]  /*80b0*/  FMUL.FTZ R44, R44, c[0x0][0x2ec] ;  /* 0x0000bb002c2c7a20 */ /* 0x000fe20000410000 */
[----:B------:R-:W-:Y:S01]  /*80c0*/  MUFU.TANH R32, R32 ;  /* 0x0000002000207308 */ /* 0x000fe20000002400 */
[C---:B------:R-:W-:Y:S01]  /*80d0*/  HMMA.16816.F32 R64, R204.reuse, R6, R64 ;  /* 0x00000006cc40723c */ /* 0x040fe20000001840 */
[----:B------:R-:W2:Y:S03]  /*80e0*/  LDSM.16.M88.4 R4, [R228+0x2800] ;  /* 0x00280000e404783b */ /* 0x000ea60000000200 */
[----:B------:R-:W-:Y:S02]  /*80f0*/  FMUL.FTZ R45, R45, c[0x0][0x2ec] ;  /* 0x0000bb002d2d7a20 */ /* 0x000fe40000410000 */
[----:B------:R-:W-:Y:S02]  /*8100*/  FMUL.FTZ R46, R46, c[0x0][0x2ec] ;  /* 0x0000bb002e2e7a20 */ /* 0x000fe40000410000 */
[----:B------:R-:W-:Y:S01]  /*8110*/  FMUL.FTZ R58, R58, c[0x0][0x2ec] ;  /* 0x0000bb003a3a7a20 */ /* 0x000fe20000410000 */
[----:B------:R-:W-:Y:S01]  /*8120*/  MUFU.TANH R33, R33 ;  /* 0x0000002100217308 */ /* 0x000fe20000002400 */
[-C--:B-1----:R-:W-:Y:S03]  /*8130*/  HMMA.16816.F32 R68, R204, R8.reuse, R68 ;  /* 0x00000008cc44723c */ /* 0x082fe60000001844 */
[----:B------:R-:W-:Y:S02]  /*8140*/  FMUL.FTZ R59, R59, c[0x0][0x2ec] ;  /* 0x0000bb003b3b7a20 */ /* 0x000fe40000410000 */
[----:B------:R-:W-:Y:S02]  /*8150*/  FMUL.FTZ R47, R47, c[0x0][0x2ec] ;  /* 0x0000bb002f2f7a20 */ /* 0x000fe40000410000 */
[----:B------:R-:W-:Y:S01]  /*8160*/  FMUL.FTZ R61, R61, c[0x0][0x2ec] ;  /* 0x0000bb003d3d7a20 */ /* 0x000fe20000410000 */
[C---:B------:R-:W-:Y:S01]  /*8170*/  HMMA.16816.F32 R72, R212.reuse, R8, R72 ;  /* 0x00000008d448723c */ /* 0x040fe20000001848 */
[----:B------:R-:W1:Y:S03]  /*8180*/  MUFU.TANH R2, R58 ;  /* 0x0000003a00027308 */ /* 0x000e660000002400 */
[----:B------:R-:W-:Y:S02]  /*8190*/  FMUL.FTZ R62, R62, c[0x0][0x2ec] ;  /* 0x0000bb003e3e7a20 */ /* 0x000fe40000410000 */
[----:B------:R-:W-:Y:S02]  /*81a0*/  FMUL.FTZ R63, R63, c[0x0][0x2ec] ;  /* 0x0000bb003f3f7a20 */ /* 0x000fe40000410000 */
[-C--:B------:R-:W-:Y:S03]  /*81b0*/  HMMA.16816.F32 R76, R212, R10.reuse, R76 ;  /* 0x0000000ad44c723c */ /* 0x080fe6000000184c */
[----:B------:R-:W3:Y:S01]  /*81c0*/  MUFU.TANH R0, R59 ;  /* 0x0000003b00007308 */ /* 0x000ee20000002400 */
[----:B------:R-:W-:Y:S02]  /*81d0*/  FMUL.FTZ R48, R48, c[0x0][0x2ec] ;  /* 0x0000bb0030307a20 */ /* 0x000fe40000410000 */
[----:B------:R-:W-:Y:S02]  /*81e0*/  FMUL.FTZ R49, R49, c[0x0][0x2ec] ;  /* 0x0000bb0031317a20 */ /* 0x000fe40000410000 */
[C---:B------:R-:W-:Y:S01]  /*81f0*/  HMMA.16816.F32 R80, R204.reuse, R10, R80 ;  /* 0x0000000acc50723c */ /* 0x040fe20000001850 */
[----:B------:R-:W4:Y:S03]  /*8200*/  LDSM.16.M88.4 R8, [R228+0x3000] ;  /* 0x00300000e408783b */ /* 0x000f260000000200 */
[----:B------:R-:W-:Y:S01]  /*8210*/  FMUL.FTZ R70, R70, c[0x0][0x2ec] ;  /* 0x0000bb0046467a20 */ /* 0x000fe20000410000 */
[----:B------:R-:W-:Y:S01]  /*8220*/  MUFU.TANH R34, R34 ;  /* 0x0000002200227308 */ /* 0x000fe20000002400 */
[----:B------:R-:W-:Y:S02]  /*8230*/  FMUL.FTZ R71, R71, c[0x0][0x2ec] ;  /* 0x0000bb0047477a20 */ /* 0x000fe40000410000 */
[-C--:B--2---:R-:W-:Y:S01]  /*8240*/  HMMA.16816.F32 R84, R204, R4.reuse, R84 ;  /* 0x00000004cc54723c */ /* 0x084fe20000001854 */
[----:B-1----:R1:W-:Y:S03]  /*8250*/  STL [R1+0x10], R2 ;  /* 0x0000100201007387 */ /* 0x0023e60000100800 */
[----:B------:R-:W-:Y:S02]  /*8260*/  FMUL.FTZ R72, R72, c[0x0][0x2ec] ;  /* 0x0000bb0048487a20 */ /* 0x000fe40000410000 */
[----:B------:R-:W-:Y:S01]  /*8270*/  FMUL.FTZ R50, R50, c[0x0][0x2ec] ;  /* 0x0000bb0032327a20 */ /* 0x000fe20000410000 */
[----:B------:R-:W-:Y:S01]  /*8280*/  MUFU.TANH R35, R35 ;  /* 0x0000002300237308 */ /* 0x000fe20000002400 */
[C---:B------:R-:W-:Y:S01]  /*8290*/  HMMA.16816.F32 R88, R212.reuse, R4, R88 ;  /* 0x00000004d458723c */ /* 0x040fe20000001858 */
[----:B---3--:R2:W-:Y:S03]  /*82a0*/  STL [R1+0x14], R0 ;  /* 0x0000140001007387 */ /* 0x0085e60000100800 */
[----:B------:R-:W-:Y:S01]  /*82b0*/  FMUL.FTZ R78, R78, c[0x0][0x2ec] ;  /* 0x0000bb004e4e7a20 */ /* 0x000fe20000410000 */
[----:B------:R-:W-:Y:S01]  /*82c0*/  MOV R59, R250 ;  /* 0x000000fa003b7202 */ /* 0x000fe20000000f00 */
[----:B------:R-:W-:Y:S02]  /*82d0*/  FMUL.FTZ R51, R51, c[0x0][0x2ec] ;  /* 0x0000bb0033337a20 */ /* 0x000fe40000410000 */
[-C--:B------:R-:W-:Y:S01]  /*82e0*/  HMMA.16816.F32 R92, R212, R6.reuse, R92 ;  /* 0x00000006d45c723c */ /* 0x080fe2000000185c */
[----:B------:R-:W-:Y:S02]  /*82f0*/  MUFU.TANH R36, R36 ;  /* 0x0000002400247308 */ /* 0x000fe40000002400 */
[----:B------:R-:W-:Y:S01]  /*8300*/  ISETP.GT.AND P0, PT, R59, RZ, PT ;  /* 0x000000ff3b00720c */ /* 0x000fe20003f04270 */
[----:B------:R-:W-:Y:S02]  /*8310*/  FMUL.FTZ R52, R52, c[0x0][0x2ec] ;  /* 0x0000bb0034347a20 */ /* 0x000fe40000410000 */
[----:B------:R-:W-:Y:S02]  /*8320*/  FMUL.FTZ R53, R53, c[0x0][0x2ec] ;  /* 0x0000bb0035357a20 */ /* 0x000fe40000410000 */
[C---:B------:R-:W-:Y:S01]  /*8330*/  HMMA.16816.F32 R96, R204.reuse, R6, R96 ;  /* 0x00000006cc60723c */ /* 0x040fe20000001860 */
[----:B------:R-:W3:Y:S01]  /*8340*/  LDSM.16.M88.4 R4, [R228+0x3800] ;  /* 0x00380000e404783b */ /* 0x000ee20000000200 */
[----:B------:R-:W-:Y:S04]  /*8350*/  DEPBAR.LE SB0, 0x0 ;  /* 0x000080000000791a */ /* 0x000fe80000000000 */
[----:B-1----:R-:W-:Y:S01]  /*8360*/  MUFU.TANH R2, R62 ;  /* 0x0000003e00027308 */ /* 0x002fe20000002400 */
[----:B------:R-:W-:Y:S02]  /*8370*/  FMUL.FTZ R54, R54, c[0x0][0x2ec] ;  /* 0x0000bb0036367a20 */ /* 0x000fe40000410000 */
[----:B------:R-:W-:Y:S01]  /*8380*/  BAR.SYNC.DEFER_BLOCKING 0x0 ;  /* 0x0000000000007b1d */ /* 0x000fe20000010000 */
[-C--:B----4-:R-:W-:Y:S05]  /*8390*/  HMMA.16816.F32 R100, R204, R8.reuse, R100 ;  /* 0x00000008cc64723c */ /* 0x090fea0000001864 */
[----:B------:R-:W-:Y:S01]  /*83a0*/  FMUL.FTZ R55, R55, c[0x0][0x2ec] ;  /* 0x0000bb0037377a20 */ /* 0x000fe20000410000 */
[----:B--2---:R-:W1:Y:S01]  /*83b0*/  MUFU.TANH R0, R61 ;  /* 0x0000003d00007308 */ /* 0x004e620000002400 */
[----:B------:R-:W-:Y:S01]  /*83c0*/  FMUL.FTZ R56, R56, c[0x0][0x2ec] ;  /* 0x0000bb0038387a20 */ /* 0x000fe20000410000 */
[C---:B------:R-:W-:Y:S04]  /*83d0*/  HMMA.16816.F32 R104, R212.reuse, R8, R104 ;  /* 0x00000008d468723c */ /* 0x040fe80000001868 */
[----:B------:R-:W-:Y:S02]  /*83e0*/  FMUL.FTZ R57, R57, c[0x0][0x2ec] ;  /* 0x0000bb0039397a20 */ /* 0x000fe40000410000 */
[----:B------:R-:W-:Y:S02]  /*83f0*/  FMUL.FTZ R60, R60, c[0x0][0x2ec] ;  /* 0x0000bb003c3c7a20 */ /* 0x000fe40000410000 */
[----:B------:R-:W-:Y:S01]  /*8400*/  MUFU.TANH R37, R37 ;  /* 0x0000002500257308 */ /* 0x000fe20000002400 */
[-C--:B------:R-:W-:Y:S03]  /*8410*/  HMMA.16816.F32 R108, R212, R10.reuse, R108 ;  /* 0x0000000ad46c723c */ /* 0x080fe6000000186c */
[----:B------:R-:W-:Y:S02]  /*8420*/  FMUL.FTZ R64, R64, c[0x0][0x2ec] ;  /* 0x0000bb0040407a20 */ /* 0x000fe40000410000 */
[----:B------:R-:W-:Y:S02]  /*8430*/  FMUL.FTZ R65, R65, c[0x0][0x2ec] ;  /* 0x0000bb0041417a20 */ /* 0x000fe40000410000 */
[----:B------:R-:W-:Y:S01]  /*8440*/  FMUL.FTZ R66, R66, c[0x0][0x2ec] ;  /* 0x0000bb0042427a20 */ /* 0x000fe20000410000 */
[C---:B------:R-:W-:Y:S01]  /*8450*/  HMMA.16816.F32 R112, R204.reuse, R10, R112 ;  /* 0x0000000acc70723c */ /* 0x040fe20000001870 */
[----:B------:R-:W-:Y:S03]  /*8460*/  MUFU.TANH R38, R38 ;  /* 0x0000002600267308 */ /* 0x000fe60000002400 */
[----:B------:R-:W-:Y:S01]  /*8470*/  FMUL.FTZ R67, R67, c[0x0][0x2ec] ;  /* 0x0000bb0043437a20 */ /* 0x000fe20000410000 */
[----:B-1----:R1:W-:Y:S01]  /*8480*/  STL [R1+0x24], R0 ;  /* 0x0000240001007387 */ /* 0x0023e20000100800 */
[----:B------:R-:W-:Y:S02]  /*8490*/  FMUL.FTZ R68, R68, c[0x0][0x2ec] ;  /* 0x0000bb0044447a20 */ /* 0x000fe40000410000 */
[-C--:B---3--:R-:W-:Y:S01]  /*84a0*/  HMMA.16816.F32 R116, R204, R4.reuse, R116 ;  /* 0x00000004cc74723c */ /* 0x088fe20000001874 */
[----:B------:R2:W-:Y:S02]  /*84b0*/  STL [R1+0x20], R2 ;  /* 0x0000200201007387 */ /* 0x0005e40000100800 */
        /* <DEDUP_REMOVED lines=10> */
[----:B-1----:R-:W1:Y:S01]  /*8560*/  MUFU.TANH R0, R63 ;  /* 0x0000003f00007308 */ /* 0x002e620000002400 */
[----:B------:R-:W-:Y:S04]  /*8570*/  HMMA.16816.F32 R128, R204, R6, R128 ;  /* 0x00000006cc80723c */ /* 0x000fe80000001880 */
[----:B------:R-:W-:Y:S02]  /*8580*/  FMUL.FTZ R79, R79, c[0x0][0x2ec] ;  /* 0x0000bb004f4f7a20 */ /* 0x000fe40000410000 */
[----:B------:R-:W-:Y:S02]  /*8590*/  FMUL.FTZ R80, R80, c[0x0][0x2ec] ;  /* 0x0000bb0050507a20 */ /* 0x000fe40000410000 */
[----:B------:R-:W-:Y:S01]  /*85a0*/  FMUL.FTZ R81, R81, c[0x0][0x2ec] ;  /* 0x0000bb0051517a20 */ /* 0x000fe20000410000 */
[----:B--2---:R2:W-:Y:S03]  /*85b0*/  MUFU.TANH R2, R71 ;  /* 0x0000004700027308 */ /* 0x0045e60000002400 */
        /* <DEDUP_REMOVED lines=22> */
[----:B--2---:R-:W-:Y:S01]  /*8720*/  FMUL.FTZ R71, R126, c[0x0][0x2ec] ;  /* 0x0000bb007e477a20 */ /* 0x004fe20000410000 */
[----:B-1----:R-:W1:Y:S01]  /*8730*/  MUFU.TANH R0, R70 ;  /* 0x0000004600007308 */ /* 0x002e620000002400 */
        /* <DEDUP_REMOVED lines=16> */
[----:B------:R-:W-:Y:S01]  /*8840*/  FMUL.FTZ R95, R95, c[0x0][0x2ec] ;  /* 0x0000bb005f5f7a20 */ /* 0x000fe20000410000 */
[----:B------:R-:W-:Y:S01]  /*8850*/  STL [R1+0x18], R2 ;  /* 0x0000180201007387 */ /* 0x000fe20000100800 */
        /* <DEDUP_REMOVED lines=13> */
[----:B-1----:R-:W1:Y:S01]  /*8930*/  MUFU.TANH R0, R72 ;  /* 0x0000004800007308 */ /* 0x002e620000002400 */
[----:B------:R-:W-:Y:S02]  /*8940*/  FMUL.FTZ R113, R113, c[0x0][0x2ec] ;  /* 0x0000bb0071717a20 */ /* 0x000fe40000410000 */
[----:B------:R-:W-:Y:S02]  /*8950*/  FMUL.FTZ R120, R120, c[0x0][0x2ec] ;  /* 0x0000bb0078787a20 */ /* 0x000fe40000410000 */
[----:B------:R-:W-:Y:S02]  /*8960*/  FMUL.FTZ R121, R121, c[0x0][0x2ec] ;  /* 0x0000bb0079797a20 */ /* 0x000fe40000410000 */
[----:B------:R-:W-:Y:S02]  /*8970*/  FMUL.FTZ R122, R122, c[0x0][0x2ec] ;  /* 0x0000bb007a7a7a20 */ /* 0x000fe40000410000 */
[----:B------:R-:W-:Y:S01]  /*8980*/  FMUL.FTZ R123, R123, c[0x0][0x2ec] ;  /* 0x0000bb007b7b7a20 */ /* 0x000fe20000410000 */
[----:B------:R-:W-:Y:S10]  /*8990*/  MUFU.TANH R48, R48 ;  /* 0x0000003000307308 */ /* 0x000ff40000002400 */
[----:B------:R-:W-:Y:S01]  /*89a0*/  MUFU.TANH R49, R49 ;  /* 0x0000003100317308 */ /* 0x000fe20000002400 */
[----:B-1----:R1:W-:Y:S09]  /*89b0*/  STL [R1+0x2c], R0 ;  /* 0x00002c0001007387 */ /* 0x0023f20000100800 */
[----:B------:R-:W-:Y:S10]  /*89c0*/  MUFU.TANH R50, R50 ;  /* 0x0000003200327308 */ /* 0x000ff40000002400 */
[----:B------:R-:W-:Y:S10]  /*89d0*/  MUFU.TANH R51, R51 ;  /* 0x0000003300337308 */ /* 0x000ff40000002400 */
[----:B-1----:R-:W1:Y:S10]  /*89e0*/  MUFU.TANH R0, R78 ;  /* 0x0000004e00007308 */ /* 0x002e740000002400 */
[----:B------:R-:W2:Y:S10]  /*89f0*/  MUFU.TANH R52, R52 ;  /* 0x0000003400347308 */ /* 0x000eb40000002400 */
[----:B------:R3:W4:Y:S01]  /*8a00*/  MUFU.TANH R210, R53 ;  /* 0x0000003500d27308 */ /* 0x0007220000002400 */
[----:B-1----:R1:W-:Y:S09]  /*8a10*/  STL [R1+0x34], R0 ;  /* 0x0000340001007387 */ /* 0x0023f20000100800 */
[----:B------:R3:W2:Y:S10]  /*8a20*/  MUFU.TANH R47, R54 ;  /* 0x00000036002f7308 */ /* 0x0006b40000002400 */
[----:B------:R3:W2:Y:S01]  /*8a30*/  MUFU.TANH R218, R55 ;  /* 0x0000003700da7308 */ /* 0x0006a20000002400 */
[----:B-1----:R-:W-:Y:S09]  /*8a40*/  FMUL.FTZ R0, R127, c[0x0][0x2ec] ;  /* 0x0000bb007f007a20 */ /* 0x002ff20000410000 */
[----:B------:R3:W1:Y:S10]  /*8a50*/  MUFU.TANH R53, R56 ;  /* 0x0000003800357308 */ /* 0x0006740000002400 */
[----:B------:R3:W1:Y:S10]  /*8a60*/  MUFU.TANH R54, R57 ;  /* 0x0000003900367308 */ /* 0x0006740000002400 */
[----:B------:R-:W1:Y:S10]  /*8a70*/  MUFU.TANH R60, R60 ;  /* 0x0000003c003c7308 */ /* 0x000e740000002400 */
[----:B------:R3:W1:Y:S10]  /*8a80*/  MUFU.TANH R44, R64 ;  /* 0x00000040002c7308 */ /* 0x0006740000002400 */
        /* <DEDUP_REMOVED lines=53> */
[----:B------:R3:W1:Y:S10]  /*8de0*/  MUFU.TANH R212, R122 ;  /* 0x0000007a00d47308 */ /* 0x0006740000002400 */
[----:B------:R3:W1:Y:S10]  /*8df0*/  MUFU.TANH R211, R123 ;  /* 0x0000007b00d37308 */ /* 0x0006740000002400 */
[----:B------:R-:W1:Y:S10]  /*8e00*/  MUFU.TANH R124, R124 ;  /* 0x0000007c007c7308 */ /* 0x000e740000002400 */
[----:B------:R-:W1:Y:S10]  /*8e10*/  MUFU.TANH R125, R125 ;  /* 0x0000007d007d7308 */ /* 0x000e740000002400 */
[----:B------:R-:W1:Y:S10]  /*8e20*/  MUFU.TANH R71, R71 ;  /* 0x0000004700477308 */ /* 0x000e740000002400 */
[----:B------:R3:W1:Y:S10]  /*8e30*/  MUFU.TANH R70, R0 ;  /* 0x0000000000467308 */ /* 0x0006740000002400 */
[----:B------:R-:W1:Y:S10]  /*8e40*/  MUFU.TANH R128, R128 ;  /* 0x0000008000807308 */ /* 0x000e740000002400 */
[----:B------:R-:W1:Y:S10]  /*8e50*/  MUFU.TANH R129, R129 ;  /* 0x0000008100817308 */ /* 0x000e740000002400 */
[----:B------:R-:W1:Y:S10]  /*8e60*/  MUFU.TANH R130, R130 ;  /* 0x0000008200827308 */ /* 0x000e740000002400 */
[----:B------:R-:W1:Y:S02]  /*8e70*/  MUFU.TANH R131, R131 ;  /* 0x0000008300837308 */ /* 0x000e640000002400 */
[----:B-1234-:R-:W-:-:S05]  /*8e80*/  @P0 BRA `(.L_x_98) ;  /* 0xffffdf7000000947 */ /* 0x01efca000383ffff */
.L_x_97:
[----:B---3--:R-:W2:Y:S01]  /*8e90*/  LDL.LU R4, [R1+0x14] ;  /* 0x0000140001047983 */ /* 0x008ea20000300800 */
[----:B------:R-:W-:Y:S02]  /*8ea0*/  MOV R84, R60 ;  /* 0x0000003c00547202 */ /* 0x000fe40000000f00 */
[----:B------:R-:W-:Y:S01]  /*8eb0*/  MOV R96, R61 ;  /* 0x0000003d00607202 */ /* 0x000fe20000000f00 */
[----:B------:R-:W3:Y:S01]  /*8ec0*/  LDL.LU R3, [R1+0x10] ;  /* 0x0000100001037983 */ /* 0x000ee20000300800 */
[----:B------:R-:W-:Y:S02]  /*8ed0*/  MOV R105, R74 ;  /* 0x0000004a00697202 */ /* 0x000fe40000000f00 */
[----:B------:R-:W-:Y:S01]  /*8ee0*/  MOV R86, R65 ;  /* 0x0000004100567202 */ /* 0x000fe20000000f00 */
[----:B------:R-:W4:Y:S01]  /*8ef0*/  LDL.LU R2, [R1+0x20] ;  /* 0x0000200001027983 */ /* 0x000f220000300800 */
        /* <DEDUP_REMOVED lines=18> */
[----:B------:R-:W-:Y:S03]  /*9020*/  MOV R127, R76 ;  /* 0x0000004c007f7202 */ /* 0x000fe60000000f00 */
[----:B------:R-:W4:Y:S04]  /*9030*/  LDL.LU R12, [R1+0xc] ;  /* 0x00000c00010c7983 */ /* 0x000f280000300800 */
[----:B------:R-:W4:Y:S04]  /*9040*/  LDL.LU R11, [R1+0x4] ;  /* 0x00000400010b7983 */ /* 0x000f280000300800 */
[----:B------:R-:W4:Y:S04]  /*9050*/  LDL.LU R9, [R1+0x8] ;  /* 0x0000080001097983 */ /* 0x000f280000300800 */
[----:B------:R-:W4:Y:S04]  /*9060*/  LDL.LU R8, [R1] ;  /* 0x0000000001087983 */ /* 0x000f280000300800 */
[----:B------:R-:W-:Y:S04]  /*9070*/  STL [R1+0xb8], R243 ;  /* 0x0000b8f301007387 */ /* 0x000fe80000100800 */
        /* <DEDUP_REMOVED lines=15> */
[----:B------:R-:W-:Y:S01]  /*9170*/  LDSM.16.MT88.4 R80, [R226+0x8000] ;  /* 0x00800000e250783b */ /* 0x000fe20000004200 */
[----:B--2---:R-:W-:Y:S02]  /*9180*/  MOV R61, R4 ;  /* 0x00000004003d7202 */ /* 0x004fe40000000f00 */
[----:B---3--:R-:W-:Y:S02]  /*9190*/  MOV R60, R3 ;  /* 0x00000003003c7202 */ /* 0x008fe40000000f00 */
[----:B----4-:R-:W-:Y:S02]  /*91a0*/  MOV R87, R2 ;  /* 0x0000000200577202 */ /* 0x010fe40000000f00 */
[----:B------:R-:W-:Y:S02]  /*91b0*/  MOV R10, R0 ;  /* 0x00000000000a7202 */ /* 0x000fe40000000f00 */
[----:B------:R-:W-:Y:S04]  /*91c0*/  FMNMX.FTZ R0, R244, R132, !PT ;  /* 0x00000084f4007209 */ /* 0x000fe80007810000 */
        /* <DEDUP_REMOVED lines=93> */
[----:B------:R-:W-:Y:S01]  /*97a0*/  FMNMX.FTZ R0, R222, R135, !PT ;  /* 0x00000087de007209 */ /* 0x000fe20007810000 */
[----:B------:R-:W2:Y:S01]  /*97b0*/  SHFL.BFLY PT, R5, R4, 0x2, 0x1f ;  /* 0x0c401f0004057f89 */ /* 0x000ea200000e0000 */
[----:B------:R-:W-:Y:S02]  /*97c0*/  FMNMX.FTZ R3, R119, R3, !PT ;  /* 0x0000000377037209 */ /* 0x000fe40007810000 */
[----:B------:R-:W-:Y:S02]  /*97d0*/  FMNMX.FTZ R0, R8, R0, !PT ;  /* 0x0000000008007209 */ /* 0x000fe40007810000 */
[----:B------:R-:W-:Y:S02]  /*97e0*/  FMNMX.FTZ R3, R130, R3, !PT ;  /* 0x0000000382037209 */ /* 0x000fe40007810000 */
[----:B------:R-:W-:Y:S02]  /*97f0*/  FMNMX.FTZ R0, R247, R0, !PT ;  /* 0x00000000f7007209 */ /* 0x000fe40007810000 */
[----:B------:R-:W-:Y:S02]  /*9800*/  FMNMX.FTZ R3, R131, R3, !PT ;  /* 0x0000000383037209 */ /* 0x000fe40007810000 */
[----:B-1----:R-:W-:Y:S02]  /*9810*/  FMNMX.FTZ R74, R74, R6, !PT ;  /* 0x000000064a4a7209 */ /* 0x002fe40007810000 */
[----:B------:R-:W-:Y:S01]  /*9820*/  FMNMX.FTZ R0, R246, R0, !PT ;  /* 0x00000000f6007209 */ /* 0x000fe20007810000 */
[----:B------:R-:W1:Y:S03]  /*9830*/  SHFL.BFLY PT, R73, R3, 0x2, 0x1f ;  /* 0x0c401f0003497f89 */ /* 0x000e6600000e0000 */
[----:B------:R-:W-:Y:S04]  /*9840*/  FMNMX.FTZ R0, R26, R0, !PT ;  /* 0x000000001a007209 */ /* 0x000fe80007810000 */
[----:B------:R-:W-:Y:S01]  /*9850*/  FMNMX.FTZ R0, R27, R0, !PT ;  /* 0x000000001b007209 */ /* 0x000fe20007810000 */
[----:B------:R-:W3:Y:S01]  /*9860*/  SHFL.BFLY PT, R6, R74, 0x1, 0x1f ;  /* 0x0c201f004a067f89 */ /* 0x000ee200000e0000 */
[----:B--2---:R-:W-:Y:S02]  /*9870*/  FMNMX.FTZ R4, R4, R5, !PT ;  /* 0x0000000504047209 */ /* 0x004fe40007810000 */
[----:B------:R-:W-:Y:S05]  /*9880*/  FMNMX.FTZ R0, R30, R0, !PT ;  /* 0x000000001e007209 */ /* 0x000fea0007810000 */
[----:B------:R-:W2:Y:S01]  /*9890*/  SHFL.BFLY PT, R72, R4, 0x1, 0x1f ;  /* 0x0c201f0004487f89 */ /* 0x000ea200000e0000 */
[----:B------:R-:W-:Y:S04]  /*98a0*/  FMNMX.FTZ R0, R31, R0, !PT ;  /* 0x000000001f007209 */ /* 0x000fe80007810000 */
[----:B------:R-:W-:Y:S02]  /*98b0*/  FMNMX.FTZ R0, R42, R0, !PT ;  /* 0x000000002a007209 */ /* 0x000fe40007810000 */
[----:B-1----:R-:W-:Y:S02]  /*98c0*/  FMNMX.FTZ R73, R3, R73, !PT ;  /* 0x0000004903497209 */ /* 0x002fe40007810000 */
[----:B------:R-:W-:Y:S03]  /*98d0*/  FMNMX.FTZ R0, R43, R0, !PT ;  /* 0x000000002b007209 */ /* 0x000fe60007810000 */
[----:B------:R-:W1:Y:S01]  /*98e0*/  SHFL.BFLY PT, R7, R73, 0x1, 0x1f ;  /* 0x0c201f0049077f89 */ /* 0x000e6200000e0000 */
[----:B------:R-:W-:Y:S02]  /*98f0*/  FMNMX.FTZ R0, R24, R0, !PT ;  /* 0x0000000018007209 */ /* 0x000fe40007810000 */
[----:B---3--:R-:W-:Y:S02]  /*9900*/  FMNMX.FTZ R74, R74, R6, !PT ;  /* 0x000000064a4a7209 */ /* 0x008fe40007810000 */
[----:B------:R-:W-:Y:S02]  /*9910*/  FMNMX.FTZ R0, R25, R0, !PT ;  /* 0x0000000019007209 */ /* 0x000fe40007810000 */
[C---:B------:R-:W-:Y:S01]  /*9920*/  FSETP.NEU.FTZ.AND P1, PT, R74.reuse, -INF , PT ;  /* 0xff8000004a00780b */ /* 0x040fe20003f3d000 */
[----:B------:R-:W-:Y:S01]  /*9930*/  FMUL.FTZ R75, R74, c[0x0][0x23c] ;  /* 0x00008f004a4b7a20 */ /* 0x000fe20000410000 */
[----:B------:R-:W-:Y:S01]  /*9940*/  FMNMX.FTZ R0, R60, R0, !PT ;  /* 0x000000003c007209 */ /* 0x000fe20007810000 */
[----:B------:R-:W-:Y:S01]  /*9950*/  STL [R1+0xbc], R74 ;  /* 0x0000bc4a01007387 */ /* 0x000fe20000100800 */
[----:B--2---:R-:W-:Y:S02]  /*9960*/  FMNMX.FTZ R72, R4, R72, !PT ;  /* 0x0000004804487209 */ /* 0x004fe40007810000 */
[----:B------:R-:W-:Y:S02]  /*9970*/  FSEL R75, R75, RZ, P1 ;  /* 0x000000ff4b4b7208 */ /* 0x000fe40000800000 */
[----:B------:R-:W-:Y:S01]  /*9980*/  FMNMX.FTZ R0, R61, R0, !PT ;  /* 0x000000003d007209 */ /* 0x000fe20007810000 */
[----:B------:R-:W-:Y:S02]  /*9990*/  FMUL.FTZ R93, R72, c[0x0][0x23c] ;  /* 0x00008f00485d7a20 */ /* 0x000fe40000410000 */
[--C-:B------:R-:W-:Y:S01]  /*99a0*/  FFMA.FTZ R4, R244, c[0x0][0x23c], -R75.reuse ;  /* 0x00008f00f4047a23 */ /* 0x100fe2000001084b */
[----:B------:R-:W-:Y:S01]  /*99b0*/  FMNMX.FTZ R0, R87, R0, !PT ;  /* 0x0000000057007209 */ /* 0x000fe20007810000 */
[--C-:B------:R-:W-:Y:S02]  /*99c0*/  FFMA.FTZ R5, R12, c[0x0][0x23c], -R75.reuse ;  /* 0x00008f000c057a23 */ /* 0x100fe4000001084b */
[----:B------:R2:W-:Y:S01]  /*99d0*/  MUFU.EX2 R205, R4 ;  /* 0x0000000400cd7308 */ /* 0x0005e20000000800 */
[----:B------:R-:W-:Y:S01]  /*99e0*/  FMNMX.FTZ R0, R103, R0, !PT ;  /* 0x0000000067007209 */ /* 0x000fe20007810000 */
[--C-:B------:R-:W-:Y:S01]  /*99f0*/  FFMA.FTZ R6, R33, c[0x0][0x23c], -R75.reuse ;  /* 0x00008f0021067a23 */ /* 0x100fe2000001084b */
[----:B-1----:R-:W-:Y:S01]  /*9a00*/  FMNMX.FTZ R73, R73, R7, !PT ;  /* 0x0000000749497209 */ /* 0x002fe20007810000 */
[--C-:B------:R-:W-:Y:S01]  /*9a10*/  FFMA.FTZ R7, R32, c[0x0][0x23c], -R75.reuse ;  /* 0x00008f0020077a23 */ /* 0x100fe2000001084b */
[----:B------:R-:W-:Y:S01]  /*9a20*/  FMNMX.FTZ R0, R113, R0, !PT ;  /* 0x0000000071007209 */ /* 0x000fe20007810000 */
[----:B------:R-:W-:Y:S01]  /*9a30*/  FFMA.FTZ R96, R96, c[0x0][0x23c], -R75 ;  /* 0x00008f0060607a23 */ /* 0x000fe2000001084b */
[C---:B------:R-:W-:Y:S01]  /*9a40*/  FSETP.NEU.FTZ.AND P1, PT, R73.reuse, -INF , PT ;  /* 0xff8000004900780b */ /* 0x040fe20003f3d000 */
[----:B------:R-:W-:Y:S01]  /*9a50*/  FMUL.FTZ R92, R73, c[0x0][0x23c] ;  /* 0x00008f00495c7a20 */ /* 0x000fe20000410000 */
[----:B------:R-:W-:Y:S01]  /*9a60*/  FMNMX.FTZ R0, R109, R0, !PT ;  /* 0x000000006d007209 */ /* 0x000fe20007810000 */
[----:B------:R1:W3:Y:S01]  /*9a70*/  MUFU.EX2 R244, R5 ;  /* 0x0000000500f47308 */ /* 0x0002e20000000800 */
[----:B------:R-:W-:Y:S02]  /*9a80*/  STL [R1+0xc0], R73 ;  /* 0x0000c04901007387 */ /* 0x000fe40000100800 */
[----:B------:R-:W-:Y:S02]  /*9a90*/  FSEL R92, R92, RZ, P1 ;  /* 0x000000ff5c5c7208 */ /* 0x000fe40000800000 */
[----:B------:R-:W-:Y:S02]  /*9aa0*/  FMNMX.FTZ R0, R102, R0, !PT ;  /* 0x0000000066007209 */ /* 0x000fe40007810000 */
[----:B------:R-:W-:Y:S01]  /*9ab0*/  FSETP.NEU.FTZ.AND P1, PT, R72, -INF , PT ;  /* 0xff8000004800780b */ /* 0x000fe20003f3d000 */
[--C-:B------:R-:W-:Y:S01]  /*9ac0*/  FFMA.FTZ R33, R47, c[0x0][0x23c], -R92.reuse ;  /* 0x00008f002f217a23 */ /* 0x100fe2000001085c */
[----:B------:R-:W-:Y:S01]  /*9ad0*/  FMNMX.FTZ R0, R64, R0, !PT ;  /* 0x0000000040007209 */ /* 0x000fe20007810000 */
[--C-:B------:R-:W-:Y:S01]  /*9ae0*/  FFMA.FTZ R95, R95, c[0x0][0x23c], -R92.reuse ;  /* 0x00008f005f5f7a23 */ /* 0x100fe2000001085c */
[----:B------:R-:W-:Y:S02]  /*9af0*/  FSEL R93, R93, RZ, P1 ;  /* 0x000000ff5d5d7208 */ /* 0x000fe40000800000 */
[----:B------:R-:W-:Y:S01]  /*9b00*/  FMNMX.FTZ R0, R110, R0, !PT ;  /* 0x000000006e007209 */ /* 0x000fe20007810000 */
[--C-:B--2---:R-:W-:Y:S02]  /*9b10*/  FFMA.FTZ R4, R223, c[0x0][0x23c], -R92.reuse ;  /* 0x00008f00df047a23 */ /* 0x104fe4000001085c */
[--C-:B------:R-:W-:Y:S01]  /*9b20*/  FFMA.FTZ R106, R106, c[0x0][0x23c], -R93.reuse ;  /* 0x00008f006a6a7a23 */ /* 0x100fe2000001085d */
[----:B------:R-:W-:Y:S01]  /*9b30*/  FMNMX.FTZ R0, R121, R0, !PT ;  /* 0x0000000079007209 */ /* 0x000fe20007810000 */
[----:B------:R2:W-:Y:S01]  /*9b40*/  MUFU.EX2 R206, R4 ;  /* 0x0000000400ce7308 */ /* 0x0005e20000000800 */
[--C-:B------:R-:W-:Y:S02]  /*9b50*/  FFMA.FTZ R108, R108, c[0x0][0x23c], -R93.reuse ;  /* 0x00008f006c6c7a23 */ /* 0x100fe4000001085d */
[----:B------:R-:W-:Y:S01]  /*9b60*/  FMNMX.FTZ R0, R127, R0, !PT ;  /* 0x000000007f007209 */ /* 0x000fe20007810000 */
[--C-:B-1----:R-:W-:Y:S03]  /*9b70*/  FFMA.FTZ R5, R19, c[0x0][0x23c], -R92.reuse ;  /* 0x00008f0013057a23 */ /* 0x102fe6000001085c */
[----:B------:R-:W-:Y:S02]  /*9b80*/  FMNMX.FTZ R0, R63, R0, !PT ;  /* 0x000000003f007209 */ /* 0x000fe40007810000 */
[----:B---3--:R-:W-:Y:S01]  /*9b90*/  F2FP.PACK_AB R76, R244, R205 ;  /* 0x000000cdf44c723e */ /* 0x008fe200000000ff */
[----:B------:R-:W-:Y:S01]  /*9ba0*/  MUFU.EX2 R108, R108 ;  /* 0x0000006c006c7308 */ /* 0x000fe20000000800 */
[----:B------:R-:W-:Y:S04]  /*9bb0*/  FMNMX.FTZ R0, R62, R0, !PT ;  /* 0x000000003e007209 */ /* 0x000fe80007810000 */
[----:B------:R-:W-:Y:S04]  /*9bc0*/  FMNMX.FTZ R0, R58, R0, !PT ;  /* 0x000000003a007209 */ /* 0x000fe80007810000 */
[----:B------:R-:W-:Y:S04]  /*9bd0*/  FMNMX.FTZ R0, R99, R0, !PT ;  /* 0x0000000063007209 */ /* 0x000fe80007810000 */
[----:B------:R-:W-:Y:S01]  /*9be0*/  FMNMX.FTZ R0, R104, R0, !PT ;  /* 0x0000000068007209 */ /* 0x000fe20007810000 */
[----:B--2---:R-:W-:Y:S02]  /*9bf0*/  FFMA.FTZ R4, R11, c[0x0][0x23c], -R92 ;  /* 0x00008f000b047a23 */ /* 0x004fe4000001085c */
[----:B------:R1:W-:Y:S01]  /*9c00*/  MUFU.EX2 R11, R5 ;  /* 0x00000005000b7308 */ /* 0x0003e20000000800 */
[----:B------:R-:W-:Y:S04]  /*9c10*/  FMNMX.FTZ R0, R212, R0, !PT ;  /* 0x00000000d4007209 */ /* 0x000fe80007810000 */
[----:B------:R-:W-:Y:S04]  /*9c20*/  FMNMX.FTZ R0, R211, R0, !PT ;  /* 0x00000000d3007209 */ /* 0x000fe80007810000 */
[----:B------:R-:W-:Y:S01]  /*9c30*/  FMNMX.FTZ R0, R71, R0, !PT ;  /* 0x0000000047007209 */ /* 0x000fe20007810000 */
[----:B------:R2:W3:Y:S03]  /*9c40*/  MUFU.EX2 R215, R4 ;  /* 0x0000000400d77308 */ /* 0x0004e60000000800 */
[----:B------:R-:W-:Y:S05]  /*9c50*/  FMNMX.FTZ R0, R70, R0, !PT ;  /* 0x0000000046007209 */ /* 0x000fea0007810000 */
[----:B------:R-:W4:Y:S01]  /*9c60*/  SHFL.BFLY PT, R2, R0, 0x2, 0x1f ;  /* 0x0c401f0000027f89 */ /* 0x000f2200000e0000 */
[----:B-1----:R-:W-:Y:S04]  /*9c70*/  FFMA.FTZ R5, R249, c[0x0][0x23c], -R93 ;  /* 0x00008f00f9057a23 */ /* 0x002fe8000001085d */
[----:B------:R1:W-:Y:S01]  /*9c80*/  MUFU.EX2 R249, R5 ;  /* 0x0000000500f97308 */ /* 0x0003e20000000800 */
[--C-:B--2---:R-:W-:Y:S01]  /*9c90*/  FFMA.FTZ R4, R217, c[0x0][0x23c], -R75.reuse ;  /* 0x00008f00d9047a23 */ /* 0x104fe2000001084b */
[----:B---3--:R-:W-:Y:S08]  /*9ca0*/  F2FP.PACK_AB R77, R215, R206 ;  /* 0x000000ced74d723e */ /* 0x008ff000000000ff */
[----:B------:R2:W-:Y:S01]  /*9cb0*/  MUFU.EX2 R223, R4 ;  /* 0x0000000400df7308 */ /* 0x0005e20000000800 */
[----:B----4-:R-:W-:Y:S01]  /*9cc0*/  FMNMX.FTZ R2, R0, R2, !PT ;  /* 0x0000000200027209 */ /* 0x010fe20007810000 */
[----:B------:R-:W-:Y:S01]  /*9cd0*/  FADD.FTZ R0, -R74, R132 ;  /* 0x000000844a007221 */ /* 0x000fe20000010100 */
[----:B------:R-:W-:Y:S03]  /*9ce0*/  MOV R132, R55 ;  /* 0x0000003700847202 */ /* 0x000fe60000000f00 */
[----:B------:R-:W3:Y:S04]  /*9cf0*/  SHFL.BFLY PT, R3, R2, 0x1, 0x1f ;  /* 0x0c201f0002037f89 */ /* 0x000ee800000e0000 */
[----:B------:R-:W-:Y:S01]  /*9d00*/  MUFU.EX2 R74, R6 ;  /* 0x00000006004a7308 */ /* 0x000fe20000000800 */
[----:B------:R-:W-:Y:S02]  /*9d10*/  FMUL.FTZ R0, R0, c[0x0][0x23c] ;  /* 0x00008f0000007a20 */ /* 0x000fe40000410000 */
[----:B-1----:R-:W-:Y:S07]  /*9d20*/  FFMA.FTZ R5, R22, c[0x0][0x23c], -R92 ;  /* 0x00008f0016057a23 */ /* 0x002fee000001085c */
[----:B------:R1:W4:Y:S01]  /*9d30*/  MUFU.EX2 R68, R0 ;  /* 0x0000000000447308 */ /* 0x0003220000000800 */
[----:B--2---:R-:W-:Y:S02]  /*9d40*/  FFMA.FTZ R4, R17, c[0x0][0x23c], -R75 ;  /* 0x00008f0011047a23 */ /* 0x004fe4000001084b */
[----:B------:R-:W-:Y:S07]  /*9d50*/  FFMA.FTZ R17, R45, c[0x0][0x23c], -R93 ;  /* 0x00008f002d117a23 */ /* 0x000fee000001085d */
[----:B------:R-:W2:Y:S01]  /*9d60*/  MUFU.EX2 R13, R4 ;  /* 0x00000004000d7308 */ /* 0x000ea20000000800 */
[----:B---3--:R-:W-:Y:S04]  /*9d70*/  FMNMX.FTZ R3, R2, R3, !PT ;  /* 0x0000000302037209 */ /* 0x008fe80007810000 */
[C---:B------:R-:W-:Y:S01]  /*9d80*/  FSETP.NEU.FTZ.AND P1, PT, R3.reuse, -INF , PT ;  /* 0xff8000000300780b */ /* 0x040fe20003f3d000 */
[----:B------:R-:W-:Y:S04]  /*9d90*/  FMUL.FTZ R94, R3, c[0x0][0x23c] ;  /* 0x00008f00035e7a20 */ /* 0x000fe80000410000 */
[----:B------:R3:W-:Y:S01]  /*9da0*/  MUFU.EX2 R228, R17 ;  /* 0x0000001100e47308 */ /* 0x0007e20000000800 */
[----:B------:R-:W-:Y:S01]  /*9db0*/  FSEL R94, R94, RZ, P1 ;  /* 0x000000ff5e5e7208 */ /* 0x000fe20000800000 */
[----:B-1----:R-:W-:Y:S01]  /*9dc0*/  FADD.FTZ R0, -R73, R133 ;  /* 0x0000008549007221 */ /* 0x002fe20000010100 */
[----:B------:R-:W-:Y:S01]  /*9dd0*/  MOV R133, R10 ;  /* 0x0000000a00857202 */ /* 0x000fe20000000f00 */
[----:B----4-:R-:W-:Y:S02]  /*9de0*/  FMUL.FTZ R32, R68, R164 ;  /* 0x000000a444207220 */ /* 0x010fe40000410000 */
[----:B------:R-:W-:Y:S02]  /*9df0*/  FMUL.FTZ R0, R0, c[0x0][0x23c] ;  /* 0x00008f0000007a20 */ /* 0x000fe40000410000 */
[--C-:B------:R-:W-:Y:S02]  /*9e00*/  FFMA.FTZ R12, R42, c[0x0][0x23c], -R94.reuse ;  /* 0x00008f002a0c7a23 */ /* 0x100fe4000001085e */
[----:B------:R1:W4:Y:S01]  /*9e10*/  MUFU.EX2 R69, R0 ;  /* 0x0000000000457308 */ /* 0x0003220000000800 */
[----:B------:R-:W-:Y:S01]  /*9e20*/  FFMA.FTZ R25, R25, c[0x0][0x23c], -R94 ;  /* 0x00008f0019197a23 */ /* 0x000fe2000001085e */
[----:B--2---:R2:W-:Y:S01]  /*9e30*/  STL [R1+0xc], R13 ;  /* 0x00000c0d01007387 */ /* 0x0045e20000100800 */
[----:B------:R-:W-:Y:S01]  /*9e40*/  FFMA.FTZ R4, R18, c[0x0][0x23c], -R92 ;  /* 0x00008f0012047a23 */ /* 0x000fe2000001085c */
[----:B------:R-:W-:Y:S01]  /*9e50*/  F2FP.PACK_AB R78, R13, R223 ;  /* 0x000000df0d4e723e */ /* 0x000fe200000000ff */
[--C-:B------:R-:W-:Y:S01]  /*9e60*/  FFMA.FTZ R60, R60, c[0x0][0x23c], -R94.reuse ;  /* 0x00008f003c3c7a23 */ /* 0x100fe2000001085e */
[----:B------:R-:W-:Y:S01]  /*9e70*/  STL [R1+0xc4], R72 ;  /* 0x0000c44801007387 */ /* 0x000fe20000100800 */
[--C-:B------:R-:W-:Y:S02]  /*9e80*/  FFMA.FTZ R212, R212, c[0x0][0x23c], -R94.reuse ;  /* 0x00008f00d4d47a23 */ /* 0x100fe4000001085e */
[----:B------:R-:W-:Y:S01]  /*9e90*/  FFMA.FTZ R211, R211, c[0x0][0x23c], -R94 ;  /* 0x00008f00d3d37a23 */ /* 0x000fe2000001085e */
[----:B------:R2:W2:Y:S01]  /*9ea0*/  MUFU.EX2 R217, R4 ;  /* 0x0000000400d97308 */ /* 0x0004a20000000800 */
[----:B------:R2:W-:Y:S01]  /*9eb0*/  STL [R1+0x4], R11 ;  /* 0x0000040b01007387 */ /* 0x0005e20000100800 */
[----:B---3--:R-:W-:Y:S03]  /*9ec0*/  FMUL.FTZ R17, R68, R149 ;  /* 0x0000009544117220 */ /* 0x008fe60000410000 */
[----:B------:R3:W-:Y:S05]  /*9ed0*/  STL [R1+0xc8], R3 ;  /* 0x0000c80301007387 */ /* 0x0007ea0000100800 */
[----:B------:R3:W-:Y:S01]  /*9ee0*/  MUFU.EX2 R237, R12 ;  /* 0x0000000c00ed7308 */ /* 0x0007e20000000800 */
[----:B-1----:R-:W-:Y:S01]  /*9ef0*/  FADD.FTZ R0, -R72, R134 ;  /* 0x0000008648007221 */ /* 0x002fe20000010100 */
[----:B------:R-:W-:Y:S01]  /*9f00*/  MOV R134, R64 ;  /* 0x0000004000867202 */ /* 0x000fe20000000f00 */
[C---:B----4-:R-:W-:Y:S02]  /*9f10*/  FMUL.FTZ R18, R69.reuse, R150 ;  /* 0x0000009645127220 */ /* 0x050fe40000410000 */
[----:B------:R-:W-:Y:S02]  /*9f20*/  FMUL.FTZ R0, R0, c[0x0][0x23c] ;  /* 0x00008f0000007a20 */ /* 0x000fe40000410000 */
[----:B------:R-:W-:Y:S03]  /*9f30*/  FMUL.FTZ R19, R69, R151 ;  /* 0x0000009745137220 */ /* 0x000fe60000410000 */
[----:B------:R1:W4:Y:S01]  /*9f40*/  MUFU.EX2 R2, R0 ;  /* 0x0000000000027308 */ /* 0x0003220000000800 */
[----:B--2---:R-:W-:Y:S01]  /*9f50*/  FFMA.FTZ R4, R245, c[0x0][0x23c], -R93 ;  /* 0x00008f00f5047a23 */ /* 0x004fe2000001085d */
[----:B------:R-:W-:Y:S08]  /*9f60*/  F2FP.PACK_AB R79, R11, R217 ;  /* 0x000000d90b4f723e */ /* 0x000ff000000000ff */
[----:B------:R2:W-:Y:S01]  /*9f70*/  MUFU.EX2 R204, R4 ;  /* 0x0000000400cc7308 */ /* 0x0005e20000000800 */
[--C-:B---3--:R-:W-:Y:S09]  /*9f80*/  FFMA.FTZ R12, R43, c[0x0][0x23c], -R94.reuse ;  /* 0x00008f002b0c7a23 */ /* 0x108ff2000001085e */
[----:B------:R3:W-:Y:S01]  /*9f90*/  MUFU.EX2 R233, R12 ;  /* 0x0000000c00e97308 */ /* 0x0007e20000000800 */
[----:B-1----:R-:W-:Y:S01]  /*9fa0*/  FADD.FTZ R0, -R3, R135 ;  /* 0x0000008703007221 */ /* 0x002fe20000010100 */
[----:B------:R-:W-:Y:S01]  /*9fb0*/  MOV R135, R54 ;  /* 0x0000003600877202 */ /* 0x000fe20000000f00 */
[----:B----4-:R-:W-:Y:S02]  /*9fc0*/  FMUL.FTZ R13, R2, R145 ;  /* 0x00000091020d7220 */ /* 0x010fe40000410000 */
[----:B------:R-:W-:Y:S05]  /*9fd0*/  FMUL.FTZ R0, R0, c[0x0][0x23c] ;  /* 0x00008f0000007a20 */ /* 0x000fea0000410000 */
[----:B------:R1:W-:Y:S01]  /*9fe0*/  MUFU.EX2 R145, R25 ;  /* 0x0000001900917308 */ /* 0x0003e20000000800 */
[C---:B------:R-:W-:Y:S02]  /*9ff0*/  FMUL.FTZ R45, R2.reuse, R177 ;  /* 0x000000b1022d7220 */ /* 0x040fe40000410000 */
[--C-:B--2---:R-:W-:Y:S02]  /*a000*/  FFMA.FTZ R4, R9, c[0x0][0x23c], -R93.reuse ;  /* 0x00008f0009047a23 */ /* 0x104fe4000001085d */
[----:B------:R-:W-:Y:S01]  /*a010*/  FMUL.FTZ R9, R2, R137 ;  /* 0x0000008902097220 */ /* 0x000fe20000410000 */
[----:B------:R-:W-:Y:S04]  /*a020*/  MOV R137, R86 ;  /* 0x0000005600897202 */ /* 0x000fe80000000f00 */
[----:B------:R2:W4:Y:S01]  /*a030*/  MUFU.EX2 R214, R4 ;  /* 0x0000000400d67308 */ /* 0x0005220000000800 */
[----:B---3--:R-:W-:Y:S09]  /*a040*/  FFMA.FTZ R12, R14, c[0x0][0x23c], -R93 ;  /* 0x00008f000e0c7a23 */ /* 0x008ff2000001085d */
[----:B------:R-:W3:Y:S01]  /*a050*/  MUFU.EX2 R0, R0 ;  /* 0x0000000000007308 */ /* 0x000ee20000000800 */
[----:B-1----:R-:W-:Y:S02]  /*a060*/  FMUL.FTZ R25, R2, R157 ;  /* 0x0000009d02197220 */ /* 0x002fe40000410000 */
[----:B--2---:R-:W-:Y:S01]  /*a070*/  FFMA.FTZ R4, R222, c[0x0][0x23c], -R94 ;  /* 0x00008f00de047a23 */ /* 0x004fe2000001085e */
[----:B----4-:R-:W-:Y:S06]  /*a080*/  F2FP.PACK_AB R64, R214, R204 ;  /* 0x000000ccd640723e */ /* 0x010fec00000000ff */
[----:B------:R1:W-:Y:S01]  /*a090*/  MUFU.EX2 R207, R4 ;  /* 0x0000000400cf7308 */ /* 0x0003e20000000800 */
[C---:B---3--:R-:W-:Y:S01]  /*a0a0*/  FMUL.FTZ R10, R0.reuse, R138 ;  /* 0x0000008a000a7220 */ /* 0x048fe20000410000 */
[----:B------:R-:W-:Y:S01]  /*a0b0*/  MOV R138, R87 ;  /* 0x00000057008a7202 */ /* 0x000fe20000000f00 */
[C---:B------:R-:W-:Y:S01]  /*a0c0*/  FMUL.FTZ R11, R0.reuse, R139 ;  /* 0x0000008b000b7220 */ /* 0x040fe20000410000 */
[----:B------:R-:W-:Y:S01]  /*a0d0*/  MOV R139, R133 ;  /* 0x00000085008b7202 */ /* 0x000fe20000000f00 */
[C---:B------:R-:W-:Y:S01]  /*a0e0*/  FMUL.FTZ R14, R0.reuse, R146 ;  /* 0x00000092000e7220 */ /* 0x040fe20000410000 */
[----:B------:R-:W-:Y:S01]  /*a0f0*/  MOV R133, R63 ;  /* 0x0000003f00857202 */ /* 0x000fe20000000f00 */
[C---:B------:R-:W-:Y:S02]  /*a100*/  FMUL.FTZ R43, R0.reuse, R175 ;  /* 0x000000af002b7220 */ /* 0x040fe40000410000 */
[C---:B------:R-:W-:Y:S02]  /*a110*/  FMUL.FTZ R42, R0.reuse, R174 ;  /* 0x000000ae002a7220 */ /* 0x040fe40000410000 */
[----:B------:R-:W-:Y:S01]  /*a120*/  FMUL.FTZ R47, R0, R179 ;  /* 0x000000b3002f7220 */ /* 0x000fe20000410000 */
[----:B------:R-:W-:Y:S01]  /*a130*/  MOV R179, R121 ;  /* 0x0000007900b37202 */ /* 0x000fe20000000f00 */
[----:B------:R-:W-:Y:S02]  /*a140*/  FFMA.FTZ R121, R200, c[0x0][0x23c], -R92 ;  /* 0x00008f00c8797a23 */ /* 0x000fe4000001085c */
[--C-:B------:R-:W-:Y:S02]  /*a150*/  FFMA.FTZ R63, R61, c[0x0][0x23c], -R94.reuse ;  /* 0x00008f003d3f7a23 */ /* 0x100fe4000001085e */
[----:B------:R-:W-:Y:S02]  /*a160*/  FMUL.FTZ R61, R2, R193 ;  /* 0x000000c1023d7220 */ /* 0x000fe40000410000 */
[----:B------:R-:W-:Y:S01]  /*a170*/  MUFU.EX2 R121, R121 ;  /* 0x0000007900797308 */ /* 0x000fe20000000800 */
[--C-:B-1----:R-:W-:Y:S02]  /*a180*/  FFMA.FTZ R4, R8, c[0x0][0x23c], -R94.reuse ;  /* 0x00008f0008047a23 */ /* 0x102fe4000001085e */
[----:B------:R-:W-:Y:S07]  /*a190*/  FFMA.FTZ R8, R20, c[0x0][0x23c], -R75 ;  /* 0x00008f0014087a23 */ /* 0x000fee000001084b */
[----:B------:R1:W2:Y:S02]  /*a1a0*/  MUFU.EX2 R213, R4 ;  /* 0x0000000400d57308 */ /* 0x0002a40000000800 */
[----:B-1----:R-:W-:Y:S01]  /*a1b0*/  FFMA.FTZ R4, R248, c[0x0][0x23c], -R93 ;  /* 0x00008f00f8047a23 */ /* 0x002fe2000001085d */
[----:B--2---:R-:W-:Y:S07]  /*a1c0*/  F2FP.PACK_AB R65, R213, R207 ;  /* 0x000000cfd541723e */ /* 0x004fee00000000ff */
[----:B------:R1:W2:Y:S02]  /*a1d0*/  MUFU.EX2 R248, R4 ;  /* 0x0000000400f87308 */ /* 0x0002a40000000800 */
[----:B-1----:R-:W-:Y:S01]  /*a1e0*/  FFMA.FTZ R4, R247, c[0x0][0x23c], -R94 ;  /* 0x00008f00f7047a23 */ /* 0x002fe2000001085e */
[----:B--2---:R-:W-:Y:S07]  /*a1f0*/  F2FP.PACK_AB R66, R248, R249 ;  /* 0x000000f9f842723e */ /* 0x004fee00000000ff */
[----:B------:R1:W-:Y:S10]  /*a200*/  MUFU.EX2 R247, R8 ;  /* 0x0000000800f77308 */ /* 0x0003f40000000800 */
[----:B------:R2:W-:Y:S01]  /*a210*/  MUFU.EX2 R222, R4 ;  /* 0x0000000400de7308 */ /* 0x0005e20000000800 */
[--C-:B-1----:R-:W-:Y:S02]  /*a220*/  FFMA.FTZ R8, R49, c[0x0][0x23c], -R75.reuse ;  /* 0x00008f0031087a23 */ /* 0x102fe4000001084b */
[----:B------:R-:W-:Y:S07]  /*a230*/  FFMA.FTZ R49, R56, c[0x0][0x23c], -R92 ;  /* 0x00008f0038317a23 */ /* 0x000fee000001085c */
[----:B------:R1:W-:Y:S01]  /*a240*/  MUFU.EX2 R230, R8 ;  /* 0x0000000800e67308 */ /* 0x0003e20000000800 */
[----:B------:R-:W-:Y:S02]  /*a250*/  FMUL.FTZ R56, R2, R188 ;  /* 0x000000bc02387220 */ /* 0x000fe40000410000 */
[----:B--2---:R-:W-:Y:S07]  /*a260*/  FFMA.FTZ R4, R246, c[0x0][0x23c], -R94 ;  /* 0x00008f00f6047a23 */ /* 0x004fee000001085e */
[----:B------:R2:W3:Y:S10]  /*a270*/  MUFU.EX2 R245, R4 ;  /* 0x0000000400f57308 */ /* 0x0004f40000000800 */
[----:B------:R-:W-:Y:S01]  /*a280*/  MUFU.EX2 R246, R5 ;  /* 0x0000000500f67308 */ /* 0x000fe20000000800 */
[----:B-1----:R-:W-:Y:S01]  /*a290*/  FMUL.FTZ R8, R2, R136 ;  /* 0x0000008802087220 */ /* 0x002fe20000410000 */
[----:B------:R-:W-:Y:S01]  /*a2a0*/  MOV R136, R58 ;  /* 0x0000003a00887202 */ /* 0x000fe20000000f00 */
[----:B------:R-:W-:Y:S07]  /*a2b0*/  FMUL.FTZ R58, R0, R190 ;  /* 0x000000be003a7220 */ /* 0x000fee0000410000 */
[----:B------:R1:W-:Y:S01]  /*a2c0*/  MUFU.EX2 R164, R49 ;  /* 0x0000003100a47308 */ /* 0x0003e20000000800 */
[--C-:B--2---:R-:W-:Y:S01]  /*a2d0*/  FFMA.FTZ R4, R21, c[0x0][0x23c], -R75.reuse ;  /* 0x00008f0015047a23 */ /* 0x104fe2000001084b */
[----:B---3--:R-:W-:Y:S08]  /*a2e0*/  F2FP.PACK_AB R67, R245, R222 ;  /* 0x000000def543723e */ /* 0x008ff000000000ff */
[----:B------:R-:W2:Y:S01]  /*a2f0*/  MUFU.EX2 R3, R4 ;  /* 0x0000000400037308 */ /* 0x000ea20000000800 */
[----:B-1----:R-:W-:Y:S01]  /*a300*/  FMUL.FTZ R49, R68, R181 ;  /* 0x000000b544317220 */ /* 0x002fe20000410000 */
[----:B------:R-:W-:Y:S01]  /*a310*/  MOV R181, R102 ;  /* 0x0000006600b57202 */ /* 0x000fe20000000f00 */
[--C-:B------:R-:W-:Y:S01]  /*a320*/  FFMA.FTZ R102, R221, c[0x0][0x23c], -R92.reuse ;  /* 0x00008f00dd667a23 */ /* 0x100fe2000001085c */
[----:B--2---:R1:W-:Y:S01]  /*a330*/  STL [R1+0x44], R3 ;  /* 0x0000440301007387 */ /* 0x0043e20000100800 */
[--C-:B------:R-:W-:Y:S03]  /*a340*/  FFMA.FTZ R4, R23, c[0x0][0x23c], -R92.reuse ;  /* 0x00008f0017047a23 */ /* 0x100fe6000001085c */
[----:B------:R-:W2:Y:S03]  /*a350*/  LDSM.16.MT88.4 R20, [R224+0x8000] ;  /* 0x00800000e014783b */ /* 0x000ea60000004200 */
[----:B------:R-:W3:Y:S10]  /*a360*/  MUFU.EX2 R4, R4 ;  /* 0x0000000400047308 */ /* 0x000ef40000000800 */
[----:B-1----:R-:W1:Y:S01]  /*a370*/  MUFU.EX2 R3, R7 ;  /* 0x0000000700037308 */ /* 0x002e620000000800 */
[----:B---3--:R3:W-:Y:S04]  /*a380*/  STL [R1+0x40], R4 ;  /* 0x0000400401007387 */ /* 0x0087e80000100800 */
[----:B-1----:R1:W-:Y:S01]  /*a390*/  STL [R1+0x48], R3 ;  /* 0x0000480301007387 */ /* 0x0023e20000100800 */
[--C-:B------:R-:W-:Y:S04]  /*a3a0*/  FFMA.FTZ R7, R36, c[0x0][0x23c], -R75.reuse ;  /* 0x00008f0024077a23 */ /* 0x100fe8000001084b */
[----:B------:R4:W-:Y:S01]  /*a3b0*/  MUFU.EX2 R240, R7 ;  /* 0x0000000700f07308 */ /* 0x0009e20000000800 */
[--C-:B---3--:R-:W-:Y:S02]  /*a3c0*/  FFMA.FTZ R4, R34, c[0x0][0x23c], -R92.reuse ;  /* 0x00008f0022047a23 */ /* 0x108fe4000001085c */
[C---:B------:R-:W-:Y:S01]  /*a3d0*/  FMUL.FTZ R34, R69.reuse, R166 ;  /* 0x000000a645227220 */ /* 0x040fe20000410000 */
[----:B------:R-:W-:Y:S01]  /*a3e0*/  MOV R166, R126 ;  /* 0x0000007e00a67202 */ /* 0x000fe20000000f00 */
[--C-:B------:R-:W-:Y:S02]  /*a3f0*/  FFMA.FTZ R126, R112, c[0x0][0x23c], -R75.reuse ;  /* 0x00008f00707e7a23 */ /* 0x100fe4000001084b */
[--C-:B------:R-:W-:Y:S01]  /*a400*/  FFMA.FTZ R112, R202, c[0x0][0x23c], -R92.reuse ;  /* 0x00008f00ca707a23 */ /* 0x100fe2000001085c */
[----:B------:R-:W-:Y:S03]  /*a410*/  MOV R177, R166 ;  /* 0x000000a600b17202 */ /* 0x000fe60000000f00 */
[----:B------:R-:W-:Y:S10]  /*a420*/  MUFU.EX2 R126, R126 ;  /* 0x0000007e007e7308 */ /* 0x000ff40000000800 */
[----:B-1----:R1:W-:Y:S01]  /*a430*/  MUFU.EX2 R3, R4 ;  /* 0x0000000400037308 */ /* 0x0023e20000000800 */
[--C-:B----4-:R-:W-:Y:S02]  /*a440*/  FFMA.FTZ R7, R50, c[0x0][0x23c], -R92.reuse ;  /* 0x00008f0032077a23 */ /* 0x110fe4000001085c */
[----:B------:R-:W-:Y:S01]  /*a450*/  FMUL.FTZ R50, R69, R182 ;  /* 0x000000b645327220 */ /* 0x000fe20000410000 */
[----:B------:R-:W-:Y:S01]  /*a460*/  MOV R182, R98 ;  /* 0x0000006200b67202 */ /* 0x000fe20000000f00 */
[--C-:B------:R-:W-:Y:S01]  /*a470*/  FFMA.FTZ R98, R251, c[0x0][0x23c], -R92.reuse ;  /* 0x00008f00fb627a23 */ /* 0x100fe2000001085c */
[----:B------:R-:W-:Y:S04]  /*a480*/  MOV R251, R164 ;  /* 0x000000a400fb7202 */ /* 0x000fe80000000f00 */
[----:B------:R3:W-:Y:S10]  /*a490*/  MUFU.EX2 R231, R7 ;  /* 0x0000000700e77308 */ /* 0x0007f40000000800 */
[----:B------:R-:W-:Y:S01]  /*a4a0*/  MUFU.EX2 R200, R98 ;  /* 0x0000006200c87308 */ /* 0x000fe20000000800 */
[----:B-1----:R-:W-:Y:S02]  /*a4b0*/  FFMA.FTZ R4, R35, c[0x0][0x23c], -R92 ;  /* 0x00008f0023047a23 */ /* 0x002fe4000001085c */
[----:B------:R-:W-:Y:S01]  /*a4c0*/  FMUL.FTZ R35, R69, R167 ;  /* 0x000000a745237220 */ /* 0x000fe20000410000 */
[----:B------:R-:W-:Y:S01]  /*a4d0*/  MOV R167, R120 ;  /* 0x0000007800a77202 */ /* 0x000fe20000000f00 */
[----:B------:R-:W-:Y:S05]  /*a4e0*/  FFMA.FTZ R120, R90, c[0x0][0x23c], -R75 ;  /* 0x00008f005a787a23 */ /* 0x000fea000001084b */
[----:B------:R1:W-:Y:S01]  /*a4f0*/  MUFU.EX2 R243, R4 ;  /* 0x0000000400f37308 */ /* 0x0003e20000000800 */
[----:B------:R-:W-:Y:S01]  /*a500*/  MOV R174, R167 ;  /* 0x000000a700ae7202 */ /* 0x000fe20000000f00 */
[----:B---3--:R-:W-:Y:S02]  /*a510*/  FFMA.FTZ R7, R41, c[0x0][0x23c], -R93 ;  /* 0x00008f0029077a23 */ /* 0x008fe4000001085d */
[--C-:B------:R-:W-:Y:S02]  /*a520*/  FFMA.FTZ R41, R44, c[0x0][0x23c], -R75.reuse ;  /* 0x00008f002c297a23 */ /* 0x100fe4000001084b */
[----:B------:R-:W-:Y:S04]  /*a530*/  FFMA.FTZ R44, R46, c[0x0][0x23c], -R75 ;  /* 0x00008f002e2c7a23 */ /* 0x000fe8000001084b */
[----:B------:R3:W-:Y:S01]  /*a540*/  MUFU.EX2 R234, R7 ;  /* 0x0000000700ea7308 */ /* 0x0007e20000000800 */
[----:B------:R-:W-:Y:S09]  /*a550*/  FMUL.FTZ R46, R0, R178 ;  /* 0x000000b2002e7220 */ /* 0x000ff20000410000 */
[----:B------:R4:W-:Y:S01]  /*a560*/  MUFU.EX2 R157, R41 ;  /* 0x00000029009d7308 */ /* 0x0009e20000000800 */
[----:B-1----:R-:W-:Y:S02]  /*a570*/  FFMA.FTZ R4, R16, c[0x0][0x23c], -R93 ;  /* 0x00008f0010047a23 */ /* 0x002fe4000001085d */
[----:B------:R-:W-:Y:S07]  /*a580*/  FMUL.FTZ R16, R68, R148 ;  /* 0x0000009444107220 */ /* 0x000fee0000410000 */
[----:B------:R1:W1:Y:S01]  /*a590*/  MUFU.EX2 R5, R4 ;  /* 0x0000000400057308 */ /* 0x0002620000000800 */
[----:B---3--:R-:W-:Y:S09]  /*a5a0*/  FMUL.FTZ R7, R69, R143 ;  /* 0x0000008f45077220 */ /* 0x008ff20000410000 */
[----:B------:R3:W-:Y:S01]  /*a5b0*/  MUFU.EX2 R143, R12 ;  /* 0x0000000c008f7308 */ /* 0x0007e20000000800 */
[----:B----4-:R-:W-:Y:S01]  /*a5c0*/  FMUL.FTZ R41, R2, R173 ;  /* 0x000000ad02297220 */ /* 0x010fe20000410000 */
[----:B------:R-:W-:Y:S01]  /*a5d0*/  MOV R173, R103 ;  /* 0x0000006700ad7202 */ /* 0x000fe20000000f00 */
[----:B------:R-:W-:Y:S07]  /*a5e0*/  FFMA.FTZ R103, R209, c[0x0][0x23c], -R75 ;  /* 0x00008f00d1677a23 */ /* 0x000fee000001084b */
[----:B------:R-:W-:Y:S01]  /*a5f0*/  MUFU.EX2 R120, R120 ;  /* 0x0000007800787308 */ /* 0x000fe20000000800 */
[----:B-1----:R-:W-:Y:S01]  /*a600*/  FFMA.FTZ R4, R15, c[0x0][0x23c], -R93 ;  /* 0x00008f000f047a23 */ /* 0x002fe2000001085d */
[----:B------:R1:W-:Y:S01]  /*a610*/  STL [R1+0x38], R5 ;  /* 0x0000380501007387 */ /* 0x0003e20000100800 */
[----:B------:R-:W-:Y:S07]  /*a620*/  FMUL.FTZ R15, R0, R147 ;  /* 0x00000093000f7220 */ /* 0x000fee0000410000 */
[----:B------:R4:W1:Y:S01]  /*a630*/  MUFU.EX2 R6, R4 ;  /* 0x0000000400067308 */ /* 0x0008620000000800 */
[----:B---3--:R-:W-:Y:S02]  /*a640*/  FMUL.FTZ R12, R2, R144 ;  /* 0x00000090020c7220 */ /* 0x008fe40000410000 */
[--C-:B----4-:R-:W-:Y:S01]  /*a650*/  FFMA.FTZ R4, R26, c[0x0][0x23c], -R94.reuse ;  /* 0x00008f001a047a23 */ /* 0x110fe2000001085e */
[----:B-1----:R1:W-:Y:S01]  /*a660*/  STL [R1+0x3c], R6 ;  /* 0x00003c0601007387 */ /* 0x0023e20000100800 */
[C---:B------:R-:W-:Y:S05]  /*a670*/  FMUL.FTZ R26, R0.reuse, R158 ;  /* 0x0000009e001a7220 */ /* 0x040fea0000410000 */
[----:B------:R3:W4:Y:S01]  /*a680*/  MUFU.EX2 R5, R4 ;  /* 0x0000000400057308 */ /* 0x0007220000000800 */
[----:B-1----:R-:W-:Y:S02]  /*a690*/  FFMA.FTZ R6, R37, c[0x0][0x23c], -R75 ;  /* 0x00008f0025067a23 */ /* 0x002fe4000001084b */
[----:B---3--:R-:W-:Y:S01]  /*a6a0*/  FFMA.FTZ R4, R27, c[0x0][0x23c], -R94 ;  /* 0x00008f001b047a23 */ /* 0x008fe2000001085e */
[----:B----4-:R1:W-:Y:S06]  /*a6b0*/  STL [R1], R5 ;  /* 0x0000000501007387 */ /* 0x0103ec0000100800 */
[----:B------:R3:W-:Y:S01]  /*a6c0*/  MUFU.EX2 R236, R6 ;  /* 0x0000000600ec7308 */ /* 0x0007e20000000800 */
[----:B------:R-:W-:Y:S09]  /*a6d0*/  FMUL.FTZ R27, R0, R159 ;  /* 0x0000009f001b7220 */ /* 0x000ff20000410000 */
[----:B------:R-:W4:Y:S10]  /*a6e0*/  MUFU.EX2 R4, R4 ;  /* 0x0000000400047308 */ /* 0x000f340000000800 */
[----:B------:R2:W-:Y:S01]  /*a6f0*/  MUFU.EX2 R159, R44 ;  /* 0x0000002c009f7308 */ /* 0x0005e20000000800 */
[----:B-1----:R-:W-:Y:S02]  /*a700*/  FFMA.FTZ R5, R28, c[0x0][0x23c], -R93 ;  /* 0x00008f001c057a23 */ /* 0x002fe4000001085d */
[----:B---3--:R-:W-:Y:S02]  /*a710*/  FMUL.FTZ R6, R69, R142 ;  /* 0x0000008e45067220 */ /* 0x008fe40000410000 */
[----:B------:R-:W-:Y:S05]  /*a720*/  FFMA.FTZ R28, R52, c[0x0][0x23c], -R75 ;  /* 0x00008f00341c7a23 */ /* 0x000fea000001084b */
[----:B------:R1:W-:Y:S01]  /*a730*/  MUFU.EX2 R72, R5 ;  /* 0x0000000500487308 */ /* 0x0003e20000000800 */
[----:B----4-:R3:W-:Y:S01]  /*a740*/  STL [R1+0x8], R4 ;  /* 0x0000080401007387 */ /* 0x0107e20000100800 */
[--C-:B--2---:R-:W-:Y:S02]  /*a750*/  FFMA.FTZ R44, R57, c[0x0][0x23c], -R92.reuse ;  /* 0x00008f00392c7a23 */ /* 0x104fe4000001085c */
[----:B------:R-:W-:Y:S01]  /*a760*/  FFMA.FTZ R57, R135, c[0x0][0x23c], -R93 ;  /* 0x00008f0087397a23 */ /* 0x000fe2000001085d */
[----:B------:R-:W-:Y:S05]  /*a770*/  MOV R135, R134 ;  /* 0x0000008600877202 */ /* 0x000fea0000000f00 */
[----:B------:R2:W4:Y:S01]  /*a780*/  MUFU.EX2 R158, R44 ;  /* 0x0000002c009e7308 */ /* 0x0005220000000800 */
[----:B------:R-:W-:Y:S01]  /*a790*/  MOV R134, R62 ;  /* 0x0000003e00867202 */ /* 0x000fe20000000f00 */
[----:B------:R-:W-:Y:S01]  /*a7a0*/  FMUL.FTZ R62, R0, R194 ;  /* 0x000000c2003e7220 */ /* 0x000fe20000410000 */
[----:B------:R-:W-:Y:S02]  /*a7b0*/  MOV R144, R135 ;  /* 0x0000008700907202 */ /* 0x000fe40000000f00 */
[----:B------:R-:W-:Y:S01]  /*a7c0*/  MOV R135, R122 ;  /* 0x0000007a00877202 */ /* 0x000fe20000000f00 */
[----:B-1----:R-:W-:Y:S01]  /*a7d0*/  FMUL.FTZ R5, R68, R141 ;  /* 0x0000008d44057220 */ /* 0x002fe20000410000 */
[----:B------:R-:W-:Y:S01]  /*a7e0*/  MOV R141, R59 ;  /* 0x0000003b008d7202 */ /* 0x000fe20000000f00 */
[----:B------:R-:W-:Y:S01]  /*a7f0*/  FMUL.FTZ R59, R0, R191 ;  /* 0x000000bf003b7220 */ /* 0x000fe20000410000 */
[----:B------:R-:W-:Y:S01]  /*a800*/  MOV R167, R134 ;  /* 0x0000008600a77202 */ /* 0x000fe20000000f00 */
[----:B------:R-:W-:Y:S02]  /*a810*/  FFMA.FTZ R122, R89, c[0x0][0x23c], -R75 ;  /* 0x00008f00597a7a23 */ /* 0x000fe4000001084b */
[--C-:B---3--:R-:W-:Y:S02]  /*a820*/  FFMA.FTZ R4, R29, c[0x0][0x23c], -R93.reuse ;  /* 0x00008f001d047a23 */ /* 0x108fe4000001085d */
[----:B------:R-:W-:Y:S02]  /*a830*/  FMUL.FTZ R29, R2, R161 ;  /* 0x000000a1021d7220 */ /* 0x000fe40000410000 */
[----:B------:R1:W-:Y:S01]  /*a840*/  MUFU.EX2 R242, R4 ;  /* 0x0000000400f27308 */ /* 0x0003e20000000800 */
[--C-:B------:R-:W-:Y:S02]  /*a850*/  FFMA.FTZ R134, R119, c[0x0][0x23c], -R92.reuse ;  /* 0x00008f0077867a23 */ /* 0x100fe4000001085c */
[--C-:B------:R-:W-:Y:S02]  /*a860*/  FFMA.FTZ R119, R123, c[0x0][0x23c], -R93.reuse ;  /* 0x00008f007b777a23 */ /* 0x100fe4000001085d */
[----:B------:R-:W-:Y:S02]  /*a870*/  FFMA.FTZ R123, R252, c[0x0][0x23c], -R93 ;  /* 0x00008f00fc7b7a23 */ /* 0x000fe4000001085d */
[----:B--2---:R-:W-:Y:S01]  /*a880*/  FMUL.FTZ R44, R2, R176 ;  /* 0x000000b0022c7220 */ /* 0x004fe20000410000 */
[----:B------:R-:W-:Y:S01]  /*a890*/  MOV R176, R127 ;  /* 0x0000007f00b07202 */ /* 0x000fe20000000f00 */
[----:B------:R-:W-:Y:S01]  /*a8a0*/  FFMA.FTZ R127, R114, c[0x0][0x23c], -R92 ;  /* 0x00008f00727f7a23 */ /* 0x000fe2000001085c */
[----:B----4-:R-:W-:Y:S01]  /*a8b0*/  MOV R221, R158 ;  /* 0x0000009e00dd7202 */ /* 0x010fe20000000f00 */
[----:B------:R-:W-:Y:S10]  /*a8c0*/  MUFU.EX2 R122, R122 ;  /* 0x0000007a007a7308 */ /* 0x000ff40000000800 */
[----:B------:R-:W-:Y:S01]  /*a8d0*/  MUFU.EX2 R127, R127 ;  /* 0x0000007f007f7308 */ /* 0x000fe20000000800 */
[--C-:B-1----:R-:W-:Y:S02]  /*a8e0*/  FFMA.FTZ R4, R30, c[0x0][0x23c], -R94.reuse ;  /* 0x00008f001e047a23 */ /* 0x102fe4000001085e */
[C---:B------:R-:W-:Y:S07]  /*a8f0*/  FMUL.FTZ R30, R0.reuse, R162 ;  /* 0x000000a2001e7220 */ /* 0x040fee0000410000 */
[----:B------:R1:W-:Y:S10]  /*a900*/  MUFU.EX2 R73, R4 ;  /* 0x0000000400497308 */ /* 0x0003f40000000800 */
[----:B------:R-:W-:Y:S10]  /*a910*/  MUFU.EX2 R134, R134 ;  /* 0x0000008600867308 */ /* 0x000ff40000000800 */
[----:B------:R-:W-:Y:S01]  /*a920*/  MUFU.EX2 R119, R119 ;  /* 0x0000007700777308 */ /* 0x000fe20000000800 */
[----:B-1----:R-:W-:Y:S02]  /*a930*/  FFMA.FTZ R4, R31, c[0x0][0x23c], -R94 ;  /* 0x00008f001f047a23 */ /* 0x002fe4000001085e */
[----:B------:R-:W-:Y:S07]  /*a940*/  FMUL.FTZ R31, R0, R163 ;  /* 0x000000a3001f7220 */ /* 0x000fee0000410000 */
[----:B------:R1:W-:Y:S10]  /*a950*/  MUFU.EX2 R241, R4 ;  /* 0x0000000400f17308 */ /* 0x0003f40000000800 */
[----:B------:R2:W-:Y:S10]  /*a960*/  MUFU.EX2 R163, R33 ;  /* 0x0000002100a37308 */ /* 0x0005f40000000800 */
[----:B------:R-:W-:Y:S01]  /*a970*/  MUFU.EX2 R123, R123 ;  /* 0x0000007b007b7308 */ /* 0x000fe20000000800 */
[--C-:B-1----:R-:W-:Y:S09]  /*a980*/  FFMA.FTZ R4, R38, c[0x0][0x23c], -R92.reuse ;  /* 0x00008f0026047a23 */ /* 0x102ff2000001085c */
[----:B------:R1:W-:Y:S01]  /*a990*/  MUFU.EX2 R239, R4 ;  /* 0x0000000400ef7308 */ /* 0x0003e20000000800 */
[----:B--2---:R-:W-:Y:S01]  /*a9a0*/  FMUL.FTZ R33, R68, R165 ;  /* 0x000000a544217220 */ /* 0x004fe20000410000 */
[----:B------:R-:W-:Y:S01]  /*a9b0*/  MOV R165, R132 ;  /* 0x0000008400a57202 */ /* 0x000fe20000000f00 */
[--C-:B------:R-:W-:Y:S03]  /*a9c0*/  FFMA.FTZ R132, R88, c[0x0][0x23c], -R75.reuse ;  /* 0x00008f0058847a23 */ /* 0x100fe6000001084b */
[----:B------:R-:W-:Y:S02]  /*a9d0*/  MOV R178, R165 ;  /* 0x000000a500b27202 */ /* 0x000fe40000000f00 */
[----:B------:R-:W-:Y:S01]  /*a9e0*/  MOV R165, R99 ;  /* 0x0000006300a57202 */ /* 0x000fe20000000f00 */
[--C-:B------:R-:W-:Y:S01]  /*a9f0*/  FFMA.FTZ R99, R250, c[0x0][0x23c], -R92.reuse ;  /* 0x00008f00fa637a23 */ /* 0x100fe2000001085c */
[----:B------:R-:W-:Y:S01]  /*aa00*/  MOV R250, R159 ;  /* 0x0000009f00fa7202 */ /* 0x000fe20000000f00 */
[----:B------:R-:W-:Y:S01]  /*aa10*/  MUFU.EX2 R132, R132 ;  /* 0x0000008400847308 */ /* 0x000fe20000000800 */
[--C-:B-1----:R-:W-:Y:S09]  /*aa20*/  FFMA.FTZ R4, R39, c[0x0][0x23c], -R92.reuse ;  /* 0x00008f0027047a23 */ /* 0x102ff2000001085c */
[----:B------:R-:W-:Y:S01]  /*aa30*/  MUFU.EX2 R202, R99 ;  /* 0x0000006300ca7308 */ /* 0x000fe20000000800 */
[----:B------:R-:W1:Y:S09]  /*aa40*/  LDSM.16.MT88.4 R36, [R227+0x8000] ;  /* 0x00800000e324783b */ /* 0x000e720000004200 */
[----:B------:R2:W-:Y:S02]  /*aa50*/  MUFU.EX2 R235, R4 ;  /* 0x0000000400eb7308 */ /* 0x0005e40000000800 */
[----:B--2---:R-:W-:Y:S02]  /*aa60*/  FFMA.FTZ R4, R48, c[0x0][0x23c], -R75 ;  /* 0x00008f0030047a23 */ /* 0x004fe4000001084b */
[----:B------:R-:W-:Y:S01]  /*aa70*/  FMUL.FTZ R48, R68, R180 ;  /* 0x000000b444307220 */ /* 0x000fe20000410000 */
[----:B------:R-:W-:Y:S05]  /*aa80*/  MOV R180, R110 ;  /* 0x0000006e00b47202 */ /* 0x000fea0000000f00 */
[----:B------:R2:W-:Y:S01]  /*aa90*/  MUFU.EX2 R232, R4 ;  /* 0x0000000400e87308 */ /* 0x0005e20000000800 */
[--C-:B------:R-:W-:Y:S02]  /*aaa0*/  FFMA.FTZ R110, R203, c[0x0][0x23c], -R92.reuse ;  /* 0x00008f00cb6e7a23 */ /* 0x100fe4000001085c */
[--C-:B--2---:R-:W-:Y:S02]  /*aab0*/  FFMA.FTZ R4, R51, c[0x0][0x23c], -R92.reuse ;  /* 0x00008f0033047a23 */ /* 0x104fe4000001085c */
[----:B------:R-:W-:Y:S01]  /*aac0*/  FMUL.FTZ R51, R69, R183 ;  /* 0x000000b745337220 */ /* 0x000fe20000410000 */
[----:B------:R-:W-:Y:S04]  /*aad0*/  MOV R183, R144 ;  /* 0x0000009000b77202 */ /* 0x000fe80000000f00 */
[----:B------:R2:W-:Y:S01]  /*aae0*/  MUFU.EX2 R229, R4 ;  /* 0x0000000400e57308 */ /* 0x0005e20000000800 */
[----:B------:R-:W-:Y:S01]  /*aaf0*/  MOV R144, R141 ;  /* 0x0000008d00907202 */ /* 0x000fe20000000f00 */
[----:B------:R-:W-:Y:S02]  /*ab00*/  FFMA.FTZ R141, R131, c[0x0][0x23c], -R92 ;  /* 0x00008f00838d7a23 */ /* 0x000fe4000001085c */
[--C-:B------:R-:W-:Y:S02]  /*ab10*/  FFMA.FTZ R131, R124, c[0x0][0x23c], -R93.reuse ;  /* 0x00008f007c837a23 */ /* 0x100fe4000001085d */
[----:B--2---:R-:W-:Y:S02]  /*ab20*/  FFMA.FTZ R4, R40, c[0x0][0x23c], -R93 ;  /* 0x00008f0028047a23 */ /* 0x004fe4000001085d */
[----:B------:R-:W-:Y:S01]  /*ab30*/  FMUL.FTZ R40, R2, R172 ;  /* 0x000000ac02287220 */ /* 0x000fe20000410000 */
[----:B------:R-:W-:Y:S01]  /*ab40*/  MOV R172, R100 ;  /* 0x0000006400ac7202 */ /* 0x000fe20000000f00 */
[----:B------:R2:W-:Y:S01]  /*ab50*/  MUFU.EX2 R238, R4 ;  /* 0x0000000400ee7308 */ /* 0x0005e20000000800 */
[--C-:B------:R-:W-:Y:S09]  /*ab60*/  FFMA.FTZ R100, R216, c[0x0][0x23c], -R75.reuse ;  /* 0x00008f00d8647a23 */ /* 0x100ff2000001084b */
[----:B------:R-:W-:Y:S01]  /*ab70*/  MUFU.EX2 R203, R100 ;  /* 0x0000006400cb7308 */ /* 0x000fe20000000800 */
[----:B--2---:R-:W-:Y:S01]  /*ab80*/  FMUL.FTZ R4, R68, R140 ;  /* 0x0000008c44047220 */ /* 0x004fe20000410000 */
[----:B------:R-:W-:Y:S02]  /*ab90*/  MOV R140, R53 ;  /* 0x00000035008c7202 */ /* 0x000fe40000000f00 */
[----:B------:R-:W2:Y:S04]  /*aba0*/  LDSM.16.MT88.4 R52, [R225+0x8000] ;  /* 0x00800000e134783b */ /* 0x000ea80000004200 */
[-C--:B------:R-:W-:Y:S08]  /*abb0*/  HMMA.16816.F32 R4, R76, R20.reuse, R4 ;  /* 0x000000144c04723c */ /* 0x080ff00000001804 */
[C---:B------:R-:W-:Y:S07]  /*abc0*/  HMMA.16816.F32 R8, R64.reuse, R20, R8 ;  /* 0x000000144008723c */ /* 0x040fee0000001808 */
[----:B------:R-:W-:Y:S01]  /*abd0*/  FFMA.FTZ R20, R24, c[0x0][0x23c], -R94 ;  /* 0x00008f0018147a23 */ /* 0x000fe2000001085e */
[-C--:B------:R-:W-:Y:S03]  /*abe0*/  HMMA.16816.F32 R12, R64, R22.reuse, R12 ;  /* 0x00000016400c723c */ /* 0x080fe6000000180c */
[----:B------:R3:W-:Y:S01]  /*abf0*/  MUFU.EX2 R142, R20 ;  /* 0x00000014008e7308 */ /* 0x0007e20000000800 */
[----:B------:R-:W-:Y:S02]  /*ac00*/  FMUL.FTZ R21, R68, R153 ;  /* 0x0000009944157220 */ /* 0x000fe40000410000 */
[----:B------:R-:W-:Y:S02]  /*ac10*/  FMUL.FTZ R24, R2, R156 ;  /* 0x0000009c02187220 */ /* 0x000fe40000410000 */
[C---:B------:R-:W-:Y:S05]  /*ac20*/  HMMA.16816.F32 R16, R76.reuse, R22, R16 ;  /* 0x000000164c10723c */ /* 0x040fea0000001810 */
[----:B------:R4:W-:Y:S02]  /*ac30*/  MUFU.EX2 R153, R28 ;  /* 0x0000001c00997308 */ /* 0x0009e40000000800 */
[C---:B------:R-:W-:Y:S02]  /*ac40*/  FMUL.FTZ R22, R69.reuse, R154 ;  /* 0x0000009a45167220 */ /* 0x040fe40000410000 */
[----:B------:R-:W-:Y:S06]  /*ac50*/  FMUL.FTZ R23, R69, R155 ;  /* 0x0000009b45177220 */ /* 0x000fec0000410000 */
[----:B------:R2:W-:Y:S01]  /*ac60*/  MUFU.EX2 R155, R57 ;  /* 0x00000039009b7308 */ /* 0x0005e20000000800 */
[----:B---3--:R-:W-:Y:S02]  /*ac70*/  FMUL.FTZ R20, R68, R152 ;  /* 0x0000009844147220 */ /* 0x008fe40000410000 */
[----:B------:R-:W3:Y:S04]  /*ac80*/  LDL.LU R152, [R1+0x38] ;  /* 0x0000380001987983 */ /* 0x000ee80000300800 */
[----:B------:R-:W3:Y:S01]  /*ac90*/  LDL.LU R151, [R1] ;  /* 0x0000000001977983 */ /* 0x000ee20000300800 */
[-C--:B-1----:R-:W-:Y:S02]  /*aca0*/  HMMA.16816.F32 R20, R76, R36.reuse, R20 ;  /* 0x000000244c14723c */ /* 0x082fe40000001814 */
[----:B------:R-:W1:Y:S01]  /*acb0*/  MUFU.EX2 R156, R63 ;  /* 0x0000003f009c7308 */ /* 0x000e620000000800 */
[--C-:B----4-:R-:W-:Y:S01]  /*acc0*/  FFMA.FTZ R28, R210, c[0x0][0x23c], -R75.reuse ;  /* 0x00008f00d21c7a23 */ /* 0x110fe2000001084b */
[----:B------:R-:W4:Y:S04]  /*acd0*/  LDL.LU R150, [R1+0x44] ;  /* 0x0000440001967983 */ /* 0x000f280000300800 */
[C---:B------:R-:W-:Y:S01]  /*ace0*/  HMMA.16816.F32 R24, R64.reuse, R36, R24 ;  /* 0x000000244018723c */ /* 0x040fe20000001818 */
[----:B------:R-:W3:Y:S03]  /*acf0*/  LDL.LU R149, [R1+0x40] ;  /* 0x0000400001957983 */ /* 0x000ee60000300800 */
[----:B------:R1:W-:Y:S01]  /*ad00*/  MUFU.EX2 R154, R28 ;  /* 0x0000001c009a7308 */ /* 0x0003e20000000800 */
[----:B------:R-:W3:Y:S01]  /*ad10*/  LDL.LU R148, [R1+0x3c] ;  /* 0x00003c0001947983 */ /* 0x000ee20000300800 */
[----:B--2---:R-:W-:Y:S02]  /*ad20*/  FMUL.FTZ R57, R2, R189 ;  /* 0x000000bd02397220 */ /* 0x004fe40000410000 */
[--C-:B------:R-:W-:Y:S01]  /*ad30*/  FFMA.FTZ R36, R218, c[0x0][0x23c], -R92.reuse ;  /* 0x00008f00da247a23 */ /* 0x100fe2000001085c */
[----:B------:R-:W3:Y:S03]  /*ad40*/  LDL.LU R147, [R1+0x8] ;  /* 0x0000080001937983 */ /* 0x000ee60000300800 */
[----:B------:R-:W-:Y:S01]  /*ad50*/  FMUL.FTZ R37, R68, R169 ;  /* 0x000000a944257220 */ /* 0x000fe20000410000 */
[----:B------:R-:W3:Y:S01]  /*ad60*/  LDL.LU R146, [R1+0x48] ;  /* 0x0000480001927983 */ /* 0x000ee20000300800 */
[----:B------:R1:W-:Y:S01]  /*ad70*/  MUFU.EX2 R162, R36 ;  /* 0x0000002400a27308 */ /* 0x0003e20000000800 */
[----:B------:R-:W-:Y:S01]  /*ad80*/  MOV R169, R109 ;  /* 0x0000006d00a97202 */ /* 0x000fe20000000f00 */
[--C-:B------:R-:W-:Y:S01]  /*ad90*/  FFMA.FTZ R109, R91, c[0x0][0x23c], -R75.reuse ;  /* 0x00008f005b6d7a23 */ /* 0x100fe2000001084b */
[----:B-1----:R-:W-:Y:S01]  /*ada0*/  MOV R252, R156 ;  /* 0x0000009c00fc7202 */ /* 0x002fe20000000f00 */
[----:B------:R-:W-:Y:S01]  /*adb0*/  FMUL.FTZ R63, R0, R195 ;  /* 0x000000c3003f7220 */ /* 0x000fe20000410000 */
[----:B------:R-:W-:Y:S05]  /*adc0*/  LDSM.16.MT88.4 R88, [R227+0x8800] ;  /* 0x00880000e358783b */ /* 0x000fea0000004200 */
[----:B------:R-:W-:Y:S01]  /*add0*/  MUFU.EX2 R188, R109 ;  /* 0x0000006d00bc7308 */ /* 0x000fe20000000800 */
[----:B------:R-:W-:Y:S07]  /*ade0*/  FMUL.FTZ R28, R2, R160 ;  /* 0x000000a0021c7220 */ /* 0x000fee0000410000 */
[-C--:B------:R-:W-:Y:S02]  /*adf0*/  HMMA.16816.F32 R28, R64, R38.reuse, R28 ;  /* 0x00000026401c723c */ /* 0x080fe4000000181c */
[----:B------:R1:W-:Y:S01]  /*ae00*/  MUFU.EX2 R160, R60 ;  /* 0x0000003c00a07308 */ /* 0x0003e20000000800 */
[----:B------:R-:W-:Y:S01]  /*ae10*/  FMUL.FTZ R36, R68, R168 ;  /* 0x000000a844247220 */ /* 0x000fe20000410000 */
[----:B------:R-:W-:Y:S01]  /*ae20*/  MOV R168, R113 ;  /* 0x0000007100a87202 */ /* 0x000fe20000000f00 */
[--C-:B------:R-:W-:Y:S03]  /*ae30*/  FFMA.FTZ R113, R97, c[0x0][0x23c], -R75.reuse ;  /* 0x00008f0061717a23 */ /* 0x100fe6000001084b */
[C---:B------:R-:W-:Y:S04]  /*ae40*/  HMMA.16816.F32 R32, R76.reuse, R38, R32 ;  /* 0x000000264c20723c */ /* 0x040fe80000001820 */
[----:B------:R-:W-:Y:S01]  /*ae50*/  MUFU.EX2 R109, R106 ;  /* 0x0000006a006d7308 */ /* 0x000fe20000000800 */
[----:B------:R-:W-:Y:S02]  /*ae60*/  FFMA.FTZ R97, R172, c[0x0][0x23c], -R92 ;  /* 0x00008f00ac617a23 */ /* 0x000fe4000001085c */
[C---:B------:R-:W-:Y:S01]  /*ae70*/  FMUL.FTZ R38, R69.reuse, R170 ;  /* 0x000000aa45267220 */ /* 0x040fe20000410000 */
[----:B------:R-:W-:Y:S01]  /*ae80*/  MOV R170, R105 ;  /* 0x0000006900aa7202 */ /* 0x000fe20000000f00 */
[----:B------:R-:W-:Y:S03]  /*ae90*/  FMUL.FTZ R39, R69, R171 ;  /* 0x000000ab45277220 */ /* 0x000fe60000410000 */
[----:B------:R-:W-:Y:S01]  /*aea0*/  MOV R171, R101 ;  /* 0x0000006500ab7202 */ /* 0x000fe20000000f00 */
[--C-:B------:R-:W-:Y:S01]  /*aeb0*/  FFMA.FTZ R101, R219, c[0x0][0x23c], -R75.reuse ;  /* 0x00008f00db657a23 */ /* 0x100fe2000001084b */
[----:B------:R-:W-:Y:S01]  /*aec0*/  MUFU.EX2 R175, R97 ;  /* 0x0000006100af7308 */ /* 0x000fe20000000800 */
[----:B------:R-:W-:Y:S01]  /*aed0*/  MOV R172, R170 ;  /* 0x000000aa00ac7202 */ /* 0x000fe20000000f00 */
[-C--:B------:R-:W-:Y:S03]  /*aee0*/  HMMA.16816.F32 R36, R76, R52.reuse, R36 ;  /* 0x000000344c24723c */ /* 0x080fe60000001824 */
[----:B-1----:R-:W-:Y:S01]  /*aef0*/  FMUL.FTZ R60, R2, R192 ;  /* 0x000000c0023c7220 */ /* 0x002fe20000410000 */
[----:B------:R-:W-:Y:S01]  /*af00*/  MOV R219, R144 ;  /* 0x0000009000db7202 */ /* 0x000fe20000000f00 */
[----:B------:R-:W-:Y:S03]  /*af10*/  FFMA.FTZ R105, R208, c[0x0][0x23c], -R75 ;  /* 0x00008f00d0697a23 */ /* 0x000fe6000001084b */
[C---:B------:R-:W-:Y:S01]  /*af20*/  HMMA.16816.F32 R40, R64.reuse, R52, R40 ;  /* 0x000000344028723c */ /* 0x040fe20000001828 */
[----:B------:R-:W-:Y:S03]  /*af30*/  MUFU.EX2 R170, R95 ;  /* 0x0000005f00aa7308 */ /* 0x000fe60000000800 */
[----:B------:R-:W-:Y:S03]  /*af40*/  IADD3 R219, R219, -0x1, RZ ;  /* 0xffffffffdbdb7810 */ /* 0x000fe60007ffe0ff */
[--C-:B------:R-:W-:Y:S01]  /*af50*/  FFMA.FTZ R52, R140, c[0x0][0x23c], -R93.reuse ;  /* 0x00008f008c347a23 */ /* 0x100fe2000001085d */
[-C--:B------:R-:W-:Y:S03]  /*af60*/  HMMA.16816.F32 R44, R64, R54.reuse, R44 ;  /* 0x00000036402c723c */ /* 0x080fe6000000182c */
[----:B------:R1:W-:Y:S01]  /*af70*/  MUFU.EX2 R161, R52 ;  /* 0x0000003400a17308 */ /* 0x0003e20000000800 */
[----:B------:R-:W-:Y:S01]  /*af80*/  MOV R140, R85 ;  /* 0x00000055008c7202 */ /* 0x000fe20000000f00 */
[C---:B------:R-:W-:Y:S01]  /*af90*/  FMUL.FTZ R53, R68.reuse, R185 ;  /* 0x000000b944357220 */ /* 0x040fe20000410000 */
[----:B------:R-:W-:Y:S02]  /*afa0*/  MOV R185, R171 ;  /* 0x000000ab00b97202 */ /* 0x000fe40000000f00 */
[C---:B------:R-:W-:Y:S05]  /*afb0*/  HMMA.16816.F32 R48, R76.reuse, R54, R48 ;  /* 0x000000364c30723c */ /* 0x040fea0000001830 */
[----:B------:R-:W-:Y:S02]  /*afc0*/  MUFU.EX2 R208, R96 ;  /* 0x0000006000d07308 */ /* 0x000fe40000000800 */
[C---:B------:R-:W-:Y:S02]  /*afd0*/  FMUL.FTZ R54, R69.reuse, R186 ;  /* 0x000000ba45367220 */ /* 0x040fe40000410000 */
[----:B------:R-:W-:Y:S06]  /*afe0*/  FMUL.FTZ R55, R69, R187 ;  /* 0x000000bb45377220 */ /* 0x000fec0000410000 */
[----:B------:R1:W-:Y:S02]  /*aff0*/  MUFU.EX2 R190, R105 ;  /* 0x0000006900be7308 */ /* 0x0003e40000000800 */
[----:B-1----:R-:W-:Y:S08]  /*b000*/  FMUL.FTZ R52, R68, R184 ;  /* 0x000000b844347220 */ /* 0x002ff00000410000 */
[----:B------:R-:W-:Y:S01]  /*b010*/  MUFU.EX2 R187, R113 ;  /* 0x0000007100bb7308 */ /* 0x000fe20000000800 */
[-C--:B------:R-:W-:Y:S08]  /*b020*/  HMMA.16816.F32 R52, R76, R80.reuse, R52 ;  /* 0x000000504c34723c */ /* 0x080ff00000001834 */
[C---:B------:R-:W-:Y:S01]  /*b030*/  HMMA.16816.F32 R56, R64.reuse, R80, R56 ;  /* 0x000000504038723c */ /* 0x040fe20000001838 */
[----:B------:R-:W-:Y:S03]  /*b040*/  MUFU.EX2 R186, R110 ;  /* 0x0000006e00ba7308 */ /* 0x000fe60000000800 */
[----:B------:R-:W-:Y:S03]  /*b050*/  FFMA.FTZ R105, R165, c[0x0][0x23c], -R94 ;  /* 0x00008f00a5697a23 */ /* 0x000fe6000001085e */
[----:B------:R-:W-:Y:S01]  /*b060*/  FFMA.FTZ R80, R84, c[0x0][0x23c], -R93 ;  /* 0x00008f0054507a23 */ /* 0x000fe2000001085d */
[-C--:B------:R-:W-:Y:S01]  /*b070*/  HMMA.16816.F32 R60, R64, R82.reuse, R60 ;  /* 0x00000052403c723c */ /* 0x080fe2000000183c */
[----:B------:R-:W1:Y:S02]  /*b080*/  LDSM.16.MT88.4 R84, [R224+0x8800] ;  /* 0x00880000e054783b */ /* 0x000e640000004200 */
[----:B------:R1:W-:Y:S01]  /*b090*/  MUFU.EX2 R218, R80 ;  /* 0x0000005000da7308 */ /* 0x0003e20000000800 */
[--C-:B------:R-:W-:Y:S01]  /*b0a0*/  FFMA.FTZ R81, R137, c[0x0][0x23c], -R75.reuse ;  /* 0x00008f0089517a23 */ /* 0x100fe2000001084b */
[----:B------:R-:W-:Y:S01]  /*b0b0*/  MOV R137, R136 ;  /* 0x0000008800897202 */ /* 0x000fe20000000f00 */
[----:B------:R-:W-:Y:S02]  /*b0c0*/  FFMA.FTZ R136, R116, c[0x0][0x23c], -R75 ;  /* 0x00008f0074887a23 */ /* 0x000fe4000001084b */
[----:B------:R-:W-:Y:S01]  /*b0d0*/  FFMA.FTZ R64, R139, c[0x0][0x23c], -R93 ;  /* 0x00008f008b407a23 */ /* 0x000fe2000001085d */
[----:B------:R-:W-:Y:S03]  /*b0e0*/  MOV R139, R140 ;  /* 0x0000008c008b7202 */ /* 0x000fe60000000f00 */
[----:B------:R-:W-:Y:S01]  /*b0f0*/  FMUL.FTZ R65, R68, R197 ;  /* 0x000000c544417220 */ /* 0x000fe20000410000 */
[----:B------:R1:W-:Y:S01]  /*b100*/  MUFU.EX2 R216, R64 ;  /* 0x0000004000d87308 */ /* 0x0003e20000000800 */
[C---:B------:R-:W-:Y:S01]  /*b110*/  FMUL.FTZ R66, R69.reuse, R198 ;  /* 0x000000c645427220 */ /* 0x040fe20000410000 */
[----:B------:R-:W-:Y:S01]  /*b120*/  MOV R184, R139 ;  /* 0x0000008b00b87202 */ /* 0x000fe20000000f00 */
[----:B------:R-:W-:Y:S01]  /*b130*/  FMUL.FTZ R67, R69, R199 ;  /* 0x000000c745437220 */ /* 0x000fe20000410000 */
[----:B------:R-:W-:Y:S01]  /*b140*/  MOV R166, R137 ;  /* 0x0000008900a67202 */ /* 0x000fe20000000f00 */
[----:B------:R-:W-:Y:S01]  /*b150*/  FFMA.FTZ R140, R128, c[0x0][0x23c], -R75 ;  /* 0x00008f00808c7a23 */ /* 0x000fe2000001084b */
[----:B------:R-:W-:Y:S01]  /*b160*/  MOV R137, R104 ;  /* 0x0000006800897202 */ /* 0x000fe20000000f00 */
[--C-:B------:R-:W-:Y:S01]  /*b170*/  FFMA.FTZ R104, R220, c[0x0][0x23c], -R92.reuse ;  /* 0x00008f00dc687a23 */ /* 0x100fe2000001085c */
[----:B------:R-:W-:Y:S01]  /*b180*/  MOV R220, R157 ;  /* 0x0000009d00dc7202 */ /* 0x000fe20000000f00 */
[--C-:B------:R-:W-:Y:S01]  /*b190*/  FFMA.FTZ R128, R115, c[0x0][0x23c], -R92.reuse ;  /* 0x00008f0073807a23 */ /* 0x100fe2000001085c */
[----:B------:R-:W-:Y:S01]  /*b1a0*/  MUFU.EX2 R171, R81 ;  /* 0x0000005100ab7308 */ /* 0x000fe20000000800 */
[----:B------:R-:W-:Y:S02]  /*b1b0*/  FFMA.FTZ R139, R130, c[0x0][0x23c], -R92 ;  /* 0x00008f00828b7a23 */ /* 0x000fe4000001085c */
[----:B------:R-:W-:Y:S02]  /*b1c0*/  FFMA.FTZ R116, R135, c[0x0][0x23c], -R93 ;  /* 0x00008f0087747a23 */ /* 0x000fe4000001085d */
[----:B-1----:R-:W-:Y:S02]  /*b1d0*/  FFMA.FTZ R80, R138, c[0x0][0x23c], -R94 ;  /* 0x00008f008a507a23 */ /* 0x002fe4000001085e */
[----:B------:R-:W-:Y:S02]  /*b1e0*/  FFMA.FTZ R138, R117, c[0x0][0x23c], -R75 ;  /* 0x00008f00758a7a23 */ /* 0x000fe4000001084b */
[----:B------:R-:W-:Y:S01]  /*b1f0*/  FFMA.FTZ R117, R201, c[0x0][0x23c], -R92 ;  /* 0x00008f00c9757a23 */ /* 0x000fe2000001085c */
[----:B------:R-:W-:Y:S01]  /*b200*/  MUFU.EX2 R210, R80 ;  /* 0x0000005000d27308 */ /* 0x000fe20000000800 */
[--C-:B------:R-:W-:Y:S02]  /*b210*/  FFMA.FTZ R130, R107, c[0x0][0x23c], -R93.reuse ;  /* 0x00008f006b827a23 */ /* 0x100fe4000001085d */
[----:B------:R-:W-:Y:S02]  /*b220*/  FFMA.FTZ R135, R125, c[0x0][0x23c], -R93 ;  /* 0x00008f007d877a23 */ /* 0x000fe4000001085d */
[----:B------:R-:W-:Y:S02]  /*b230*/  FMUL.FTZ R64, R68, R196 ;  /* 0x000000c444407220 */ /* 0x000fe40000410000 */
[--C-:B------:R-:W-:Y:S02]  /*b240*/  FFMA.FTZ R115, R167, c[0x0][0x23c], -R94.reuse ;  /* 0x00008f00a7737a23 */ /* 0x100fe4000001085e */
[--C-:B------:R-:W-:Y:S01]  /*b250*/  FFMA.FTZ R124, R137, c[0x0][0x23c], -R94.reuse ;  /* 0x00008f00897c7a23 */ /* 0x100fe2000001085e */
[----:B------:R1:W-:Y:S01]  /*b260*/  MUFU.EX2 R201, R101 ;  /* 0x0000006500c97308 */ /* 0x0003e20000000800 */
[--C-:B------:R-:W-:Y:S01]  /*b270*/  FFMA.FTZ R125, R71, c[0x0][0x23c], -R94.reuse ;  /* 0x00008f00477d7a23 */ /* 0x100fe2000001085e */
[----:B------:R-:W-:Y:S04]  /*b280*/  HMMA.16816.F32 R64, R76, R82, R64 ;  /* 0x000000524c40723c */ /* 0x000fe80000001840 */
[--C-:B------:R-:W-:Y:S01]  /*b290*/  FFMA.FTZ R137, R70, c[0x0][0x23c], -R94.reuse ;  /* 0x00008f0046897a23 */ /* 0x100fe2000001085e */
[----:B------:R-:W-:Y:S01]  /*b2a0*/  F2FP.PACK_AB R70, R228, R143 ;  /* 0x0000008fe446723e */ /* 0x000fe200000000ff */
[----:B------:R-:W-:Y:S01]  /*b2b0*/  FFMA.FTZ R75, R129, c[0x0][0x23c], -R75 ;  /* 0x00008f00814b7a23 */ /* 0x000fe2000001084b */
[----:B------:R-:W-:Y:S01]  /*b2c0*/  F2FP.PACK_AB R79, R243, R3 ;  /* 0x00000003f34f723e */ /* 0x000fe200000000ff */
[----:B------:R-:W-:Y:S01]  /*b2d0*/  FFMA.FTZ R76, R173, c[0x0][0x23c], -R94 ;  /* 0x00008f00ad4c7a23 */ /* 0x000fe2000001085e */
[----:B------:R-:W-:Y:S01]  /*b2e0*/  F2FP.PACK_AB R82, R242, R72 ;  /* 0x00000048f252723e */ /* 0x000fe200000000ff */
[----:B------:R-:W-:Y:S02]  /*b2f0*/  MUFU.EX2 R189, R104 ;  /* 0x0000006800bd7308 */ /* 0x000fe40000000800 */
[----:B------:R-:W-:Y:S01]  /*b300*/  F2FP.PACK_AB R83, R241, R73 ;  /* 0x00000049f153723e */ /* 0x000fe200000000ff */
[--C-:B------:R-:W-:Y:S01]  /*b310*/  FFMA.FTZ R129, R111, c[0x0][0x23c], -R93.reuse ;  /* 0x00008f006f817a23 */ /* 0x100fe2000001085d */
[----:B------:R-:W-:Y:S02]  /*b320*/  MOV R173, R169 ;  /* 0x000000a900ad7202 */ /* 0x000fe40000000f00 */
[----:B------:R-:W-:Y:S01]  /*b330*/  MOV R169, R133 ;  /* 0x0000008500a97202 */ /* 0x000fe20000000f00 */
[----:B------:R-:W-:Y:S01]  /*b340*/  FFMA.FTZ R133, R118, c[0x0][0x23c], -R92 ;  /* 0x00008f0076857a23 */ /* 0x000fe2000001085c */
[----:B------:R-:W-:Y:S01]  /*b350*/  F2FP.PACK_AB R71, R145, R142 ;  /* 0x0000008e9147723e */ /* 0x000fe200000000ff */
[--C-:B------:R-:W-:Y:S01]  /*b360*/  FFMA.FTZ R92, R168, c[0x0][0x23c], -R94.reuse ;  /* 0x00008f00a85c7a23 */ /* 0x100fe2000001085e */
[----:B------:R-:W-:Y:S01]  /*b370*/  MUFU.EX2 R209, R76 ;  /* 0x0000004c00d17308 */ /* 0x000fe20000000800 */
[--C-:B------:R-:W-:Y:S01]  /*b380*/  FFMA.FTZ R118, R166, c[0x0][0x23c], -R94.reuse ;  /* 0x00008f00a6767a23 */ /* 0x100fe2000001085e */
[----:B-1----:R-:W2:Y:S04]  /*b390*/  LDL.LU R101, [R1+0x4c] ;  /* 0x00004c0001657983 */ /* 0x002ea80000300800 */
[----:B------:R-:W2:Y:S04]  /*b3a0*/  LDL.LU R98, [R1+0x54] ;  /* 0x0000540001627983 */ /* 0x000ea80000300800 */
[----:B------:R-:W2:Y:S01]  /*b3b0*/  LDL.LU R97, [R1+0x50] ;  /* 0x0000500001617983 */ /* 0x000ea20000300800 */
[----:B------:R1:W-:Y:S03]  /*b3c0*/  MUFU.EX2 R168, R92 ;  /* 0x0000005c00a87308 */ /* 0x0003e60000000800 */
[----:B------:R-:W-:Y:S07]  /*b3d0*/  LDSM.16.MT88.4 R164, [R227+0xb800] ;  /* 0x00b80000e3a4783b */ /* 0x000fee0000004200 */
[----:B------:R-:W-:Y:S10]  /*b3e0*/  MUFU.EX2 R117, R117 ;  /* 0x0000007500757308 */ /* 0x000ff40000000800 */
[----:B------:R-:W-:Y:S01]  /*b3f0*/  MUFU.EX2 R128, R128 ;  /* 0x0000008000807308 */ /* 0x000fe20000000800 */
[--C-:B-1----:R-:W-:Y:S09]  /*b400*/  FFMA.FTZ R92, R173, c[0x0][0x23c], -R94.reuse ;  /* 0x00008f00ad5c7a23 */ /* 0x102ff2000001085e */
[----:B------:R1:W-:Y:S10]  /*b410*/  MUFU.EX2 R173, R92 ;  /* 0x0000005c00ad7308 */ /* 0x0003f40000000800 */
[----:B------:R-:W-:Y:S10]  /*b420*/  MUFU.EX2 R116, R116 ;  /* 0x0000007400747308 */ /* 0x000ff40000000800 */
[----:B------:R-:W-:Y:S01]  /*b430*/  MUFU.EX2 R104, R138 ;  /* 0x0000008a00687308 */ /* 0x000fe20000000800 */
[--C-:B-1----:R-:W-:Y:S09]  /*b440*/  FFMA.FTZ R92, R172, c[0x0][0x23c], -R93.reuse ;  /* 0x00008f00ac5c7a23 */ /* 0x102ff2000001085d */
[----:B------:R-:W-:Y:S10]  /*b450*/  MUFU.EX2 R172, R92 ;  /* 0x0000005c00ac7308 */ /* 0x000ff40000000800 */
[----:B------:R-:W1:Y:S10]  /*b460*/  MUFU.EX2 R133, R133 ;  /* 0x0000008500857308 */ /* 0x000e740000000800 */
[----:B------:R-:W-:Y:S10]  /*b470*/  MUFU.EX2 R115, R115 ;  /* 0x0000007300737308 */ /* 0x000ff40000000800 */
[----:B------:R-:W-:Y:S01]  /*b480*/  MUFU.EX2 R118, R118 ;  /* 0x0000007600767308 */ /* 0x000fe20000000800 */
[----:B-1----:R-:W-:Y:S02]  /*b490*/  F2FP.PACK_AB R197, R134, R133 ;  /* 0x0000008586c5723e */ /* 0x002fe400000000ff */
[----:B----4-:R-:W-:Y:S07]  /*b4a0*/  F2FP.PACK_AB R76, R150, R247 ;  /* 0x000000f7964c723e */ /* 0x010fee00000000ff */
[----:B------:R-:W-:Y:S01]  /*b4b0*/  MUFU.EX2 R106, R105 ;  /* 0x00000069006a7308 */ /* 0x000fe20000000800 */
[----:B---3--:R-:W-:Y:S02]  /*b4c0*/  F2FP.PACK_AB R77, R149, R246 ;  /* 0x000000f6954d723e */ /* 0x008fe400000000ff */
[----:B------:R-:W-:Y:S02]  /*b4d0*/  F2FP.PACK_AB R80, R148, R152 ;  /* 0x000000989450723e */ /* 0x000fe400000000ff */
[----:B------:R-:W-:Y:S05]  /*b4e0*/  F2FP.PACK_AB R81, R147, R151 ;  /* 0x000000979351723e */ /* 0x000fea00000000ff */
[----:B------:R-:W1:Y:S01]  /*b4f0*/  MUFU.EX2 R105, R136 ;  /* 0x0000008800697308 */ /* 0x000e620000000800 */
[----:B------:R-:W-:Y:S07]  /*b500*/  F2FP.PACK_AB R78, R74, R146 ;  /* 0x000000924a4e723e */ /* 0x000fee00000000ff */
[-C--:B------:R-:W-:Y:S02]  /*b510*/  HMMA.16816.F32 R4, R76, R84.reuse, R4 ;  /* 0x000000544c04723c */ /* 0x080fe40000001804 */
[----:B------:R-:W-:Y:S06]  /*b520*/  MUFU.EX2 R124, R124 ;  /* 0x0000007c007c7308 */ /* 0x000fec0000000800 */
[C---:B------:R-:W-:Y:S04]  /*b530*/  HMMA.16816.F32 R8, R80.reuse, R84, R8 ;  /* 0x000000545008723c */ /* 0x040fe80000001808 */
[----:B-1----:R-:W-:Y:S04]  /*b540*/  F2FP.PACK_AB R196, R104, R105 ;  /* 0x0000006968c4723e */ /* 0x002fe800000000ff */
[-C--:B------:R-:W-:Y:S08]  /*b550*/  HMMA.16816.F32 R12, R80, R86.reuse, R12 ;  /* 0x00000056500c723c */ /* 0x080ff0000000180c */
[C---:B------:R-:W-:Y:S01]  /*b560*/  HMMA.16816.F32 R16, R76.reuse, R86, R16 ;  /* 0x000000564c10723c */ /* 0x040fe20000001810 */
[----:B------:R-:W1:Y:S07]  /*b570*/  LDSM.16.MT88.4 R84, [R225+0x8800] ;  /* 0x00880000e154783b */ /* 0x000e6e0000004200 */
[-C--:B------:R-:W-:Y:S08]  /*b580*/  HMMA.16816.F32 R20, R76, R88.reuse, R20 ;  /* 0x000000584c14723c */ /* 0x080ff00000001814 */
[C---:B------:R-:W-:Y:S07]  /*b590*/  HMMA.16816.F32 R24, R80.reuse, R88, R24 ;  /* 0x000000585018723c */ /* 0x040fee0000001818 */
[--C-:B------:R-:W-:Y:S01]  /*b5a0*/  FFMA.FTZ R88, R182, c[0x0][0x23c], -R93.reuse ;  /* 0x00008f00b6587a23 */ /* 0x100fe2000001085d */
[-C--:B------:R-:W-:Y:S04]  /*b5b0*/  HMMA.16816.F32 R28, R80, R90.reuse, R28 ;  /* 0x0000005a501c723c */ /* 0x080fe8000000181c */
[----:B------:R-:W-:Y:S02]  /*b5c0*/  MOV R182, R181 ;  /* 0x000000b500b67202 */ /* 0x000fe40000000f00 */
[----:B------:R-:W-:Y:S02]  /*b5d0*/  MOV R181, R180 ;  /* 0x000000b400b57202 */ /* 0x000fe40000000f00 */
[C---:B------:R-:W-:Y:S04]  /*b5e0*/  HMMA.16816.F32 R32, R76.reuse, R90, R32 ;  /* 0x0000005a4c20723c */ /* 0x040fe80000001820 */
[----:B------:R-:W-:Y:S02]  /*b5f0*/  MOV R180, R179 ;  /* 0x000000b300b47202 */ /* 0x000fe40000000f00 */
[----:B------:R-:W-:Y:S02]  /*b600*/  MOV R179, R176 ;  /* 0x000000b000b37202 */ /* 0x000fe40000000f00 */
[----:B------:R-:W-:Y:S01]  /*b610*/  MOV R176, R169 ;  /* 0x000000a900b07202 */ /* 0x000fe20000000f00 */
[-C--:B-1----:R-:W-:Y:S01]  /*b620*/  HMMA.16816.F32 R36, R76, R84.reuse, R36 ;  /* 0x000000544c24723c */ /* 0x082fe20000001824 */
[----:B------:R1:W-:Y:S03]  /*b630*/  MUFU.EX2 R169, R88 ;  /* 0x0000005800a97308 */ /* 0x0003e60000000800 */
[--C-:B------:R-:W-:Y:S04]  /*b640*/  FFMA.FTZ R111, R176, c[0x0][0x23c], -R94.reuse ;  /* 0x00008f00b06f7a23 */ /* 0x100fe8000001085e */
[C---:B------:R-:W-:Y:S03]  /*b650*/  HMMA.16816.F32 R40, R80.reuse, R84, R40 ;  /* 0x000000545028723c */ /* 0x040fe60000001828 */
[----:B------:R-:W-:Y:S04]  /*b660*/  MUFU.EX2 R176, R102 ;  /* 0x0000006600b07308 */ /* 0x000fe80000000800 */
[--C-:B------:R-:W-:Y:S01]  /*b670*/  FFMA.FTZ R84, R185, c[0x0][0x23c], -R93.reuse ;  /* 0x00008f00b9547a23 */ /* 0x100fe2000001085d */
[-C--:B------:R-:W-:Y:S05]  /*b680*/  HMMA.16816.F32 R44, R80, R86.reuse, R44 ;  /* 0x00000056502c723c */ /* 0x080fea000000182c */
[----:B------:R3:W-:Y:S03]  /*b690*/  MUFU.EX2 R191, R84 ;  /* 0x0000005400bf7308 */ /* 0x0007e60000000800 */
[C---:B------:R-:W-:Y:S04]  /*b6a0*/  HMMA.16816.F32 R48, R76.reuse, R86, R48 ;  /* 0x000000564c30723c */ /* 0x040fe80000001830 */
[--C-:B-1----:R-:W-:Y:S01]  /*b6b0*/  FFMA.FTZ R88, R184, c[0x0][0x23c], -R93.reuse ;  /* 0x00008f00b8587a23 */ /* 0x102fe2000001085d */
[----:B------:R-:W-:Y:S02]  /*b6c0*/  MOV R184, R183 ;  /* 0x000000b700b87202 */ /* 0x000fe40000000f00 */
[----:B------:R-:W-:Y:S01]  /*b6d0*/  MOV R183, R178 ;  /* 0x000000b200b77202 */ /* 0x000fe20000000f00 */
[----:B------:R-:W-:Y:S01]  /*b6e0*/  MUFU.EX2 R102, R75 ;  /* 0x0000004b00667308 */ /* 0x000fe20000000800 */
[----:B------:R-:W-:Y:S03]  /*b6f0*/  MOV R178, R177 ;  /* 0x000000b100b27202 */ /* 0x000fe60000000f00 */
[----:B------:R-:W-:Y:S01]  /*b700*/  MOV R177, R174 ;  /* 0x000000ae00b17202 */ /* 0x000fe20000000f00 */
[--C-:B------:R-:W-:Y:S02]  /*b710*/  FFMA.FTZ R96, R183, c[0x0][0x23c], -R93.reuse ;  /* 0x00008f00b7607a23 */ /* 0x100fe4000001085d */
[--C-:B------:R-:W-:Y:S02]  /*b720*/  FFMA.FTZ R100, R178, c[0x0][0x23c], -R93.reuse ;  /* 0x00008f00b2647a23 */ /* 0x100fe4000001085d */
[----:B------:R-:W-:Y:S01]  /*b730*/  FFMA.FTZ R114, R177, c[0x0][0x23c], -R93 ;  /* 0x00008f00b1727a23 */ /* 0x000fe2000001085d */
[----:B------:R1:W-:Y:S01]  /*b740*/  MUFU.EX2 R174, R88 ;  /* 0x0000005800ae7308 */ /* 0x0003e20000000800 */
[--C-:B---3--:R-:W-:Y:S01]  /*b750*/  FFMA.FTZ R84, R182, c[0x0][0x23c], -R94.reuse ;  /* 0x00008f00b6547a23 */ /* 0x108fe2000001085e */
[----:B------:R-:W-:Y:S02]  /*b760*/  MOV R182, R181 ;  /* 0x000000b500b67202 */ /* 0x000fe40000000f00 */
[----:B------:R-:W-:Y:S02]  /*b770*/  MOV R181, R180 ;  /* 0x000000b400b57202 */ /* 0x000fe40000000f00 */
[----:B------:R-:W-:Y:S01]  /*b780*/  MOV R180, R179 ;  /* 0x000000b300b47202 */ /* 0x000fe20000000f00 */
[--C-:B------:R-:W-:Y:S03]  /*b790*/  FFMA.FTZ R99, R182, c[0x0][0x23c], -R94.reuse ;  /* 0x00008f00b6637a23 */ /* 0x100fe6000001085e */
[----:B------:R3:W-:Y:S01]  /*b7a0*/  MUFU.EX2 R179, R84 ;  /* 0x0000005400b37308 */ /* 0x0007e20000000800 */
[--C-:B------:R-:W-:Y:S09]  /*b7b0*/  FFMA.FTZ R107, R180, c[0x0][0x23c], -R94.reuse ;  /* 0x00008f00b46b7a23 */ /* 0x100ff2000001085e */
[----:B------:R4:W-:Y:S01]  /*b7c0*/  MUFU.EX2 R177, R103 ;  /* 0x0000006700b17308 */ /* 0x0009e20000000800 */
[----:B-1----:R-:W1:Y:S09]  /*b7d0*/  LDSM.16.MT88.4 R88, [R226+0x8800] ;  /* 0x00880000e258783b */ /* 0x002e720000004200 */
[----:B------:R-:W-:Y:S01]  /*b7e0*/  MUFU.EX2 R185, R112 ;  /* 0x0000007000b97308 */ /* 0x000fe20000000800 */
[--C-:B---3--:R-:W-:Y:S09]  /*b7f0*/  FFMA.FTZ R84, R184, c[0x0][0x23c], -R94.reuse ;  /* 0x00008f00b8547a23 */ /* 0x108ff2000001085e */
[----:B------:R3:W-:Y:S01]  /*b800*/  MUFU.EX2 R178, R84 ;  /* 0x0000005400b27308 */ /* 0x0007e20000000800 */
[----:B----4-:R-:W-:Y:S02]  /*b810*/  FFMA.FTZ R103, R181, c[0x0][0x23c], -R94 ;  /* 0x00008f00b5677a23 */ /* 0x010fe4000001085e */
[----:B------:R-:W-:Y:S07]  /*b820*/  LDSM.16.MT88.4 R92, [R227+0x9000] ;  /* 0x00900000e35c783b */ /* 0x000fee0000004200 */
[----:B------:R4:W-:Y:S01]  /*b830*/  MUFU.EX2 R184, R96 ;  /* 0x0000006000b87308 */ /* 0x0009e20000000800 */
[----:B------:R-:W-:Y:S09]  /*b840*/  LDSM.16.MT88.4 R180, [R225+0xb800] ;  /* 0x00b80000e1b4783b */ /* 0x000ff20000004200 */
[----:B------:R-:W-:Y:S01]  /*b850*/  MUFU.EX2 R113, R100 ;  /* 0x0000006400717308 */ /* 0x000fe20000000800 */
[-C--:B-1----:R-:W-:Y:S01]  /*b860*/  HMMA.16816.F32 R52, R76, R88.reuse, R52 ;  /* 0x000000584c34723c */ /* 0x082fe20000001834 */
[----:B---3--:R-:W1:Y:S02]  /*b870*/  LDSM.16.MT88.4 R84, [R224+0x9000] ;  /* 0x00900000e054783b */ /* 0x008e640000004200 */
[----:B--2---:R-:W-:Y:S01]  /*b880*/  FFMA.FTZ R101, R68, R101, R205 ;  /* 0x0000006544657223 */ /* 0x004fe200000100cd */
[----:B------:R-:W-:Y:S01]  /*b890*/  F2FP.PACK_AB R68, R234, R238 ;  /* 0x000000eeea44723e */ /* 0x000fe200000000ff */
[----:B------:R-:W-:Y:S01]  /*b8a0*/  FFMA.FTZ R98, R69, R98, R206 ;  /* 0x0000006245627223 */ /* 0x000fe200000100ce */
[----:B------:R-:W-:Y:S03]  /*b8b0*/  MOV R206, R154 ;  /* 0x0000009a00ce7202 */ /* 0x000fe60000000f00 */
[----:B------:R-:W-:Y:S01]  /*b8c0*/  MUFU.EX2 R100, R141 ;  /* 0x0000008d00647308 */ /* 0x000fe20000000800 */
[C---:B------:R-:W-:Y:S04]  /*b8d0*/  HMMA.16816.F32 R56, R80.reuse, R88, R56 ;  /* 0x000000585038723c */ /* 0x040fe80000001838 */
[----:B------:R-:W-:Y:S01]  /*b8e0*/  FFMA.FTZ R97, R2, R97, R204 ;  /* 0x0000006102617223 */ /* 0x000fe200000100cc */
[----:B------:R-:W-:Y:S01]  /*b8f0*/  F2FP.PACK_AB R69, R233, R237 ;  /* 0x000000ede945723e */ /* 0x000fe200000000ff */
[----:B------:R-:W2:Y:S01]  /*b900*/  LDL.LU R2, [R1+0x58] ;  /* 0x0000580001027983 */ /* 0x000ea20000300800 */
[----:B------:R-:W-:Y:S01]  /*b910*/  MOV R204, R153 ;  /* 0x0000009900cc7202 */ /* 0x000fe20000000f00 */
[-C--:B------:R-:W-:Y:S01]  /*b920*/  HMMA.16816.F32 R60, R80, R90.reuse, R60 ;  /* 0x0000005a503c723c */ /* 0x080fe2000000183c */
[----:B------:R-:W-:Y:S01]  /*b930*/  MUFU.EX2 R112, R99 ;  /* 0x0000006300707308 */ /* 0x000fe20000000800 */
[----:B------:R-:W3:Y:S02]  /*b940*/  LDL.LU R154, [R1+0xc] ;  /* 0x00000c00019a7983 */ /* 0x000ee40000300800 */
[----:B------:R-:W-:Y:S01]  /*b950*/  MOV R205, R155 ;  /* 0x0000009b00cd7202 */ /* 0x000fe20000000f00 */
[----:B------:R-:W-:Y:S01]  /*b960*/  FADD.FTZ R97, R214, R97 ;  /* 0x00000061d6617221 */ /* 0x000fe20000010000 */
[----:B------:R-:W1:Y:S01]  /*b970*/  LDSM.16.MT88.4 R80, [R225+0x9000] ;  /* 0x00900000e150783b */ /* 0x000e620000004200 */
[----:B----4-:R-:W-:Y:S01]  /*b980*/  FADD.FTZ R96, R244, R101 ;  /* 0x00000065f4607221 */ /* 0x010fe20000010000 */
[----:B------:R-:W-:Y:S03]  /*b990*/  HMMA.16816.F32 R64, R76, R90, R64 ;  /* 0x0000005a4c40723c */ /* 0x000fe60000001840 */
[----:B------:R-:W-:Y:S01]  /*b9a0*/  MUFU.EX2 R110, R103 ;  /* 0x00000067006e7308 */ /* 0x000fe20000000800 */
[----:B------:R-:W-:Y:S02]  /*b9b0*/  FADD.FTZ R96, R223, R96 ;  /* 0x00000060df607221 */ /* 0x000fe40000010000 */
[----:B------:R-:W4:Y:S01]  /*b9c0*/  LDSM.16.MT88.4 R88, [R226+0x9000] ;  /* 0x00900000e258783b */ /* 0x000f220000004200 */
[----:B------:R-:W-:Y:S02]  /*b9d0*/  F2FP.PACK_AB R76, R236, R240 ;  /* 0x000000f0ec4c723e */ /* 0x000fe400000000ff */
[----:B------:R-:W-:Y:S03]  /*b9e0*/  F2FP.PACK_AB R77, R235, R239 ;  /* 0x000000efeb4d723e */ /* 0x000fe600000000ff */
[----:B------:R-:W-:Y:S01]  /*b9f0*/  F2FP.PACK_AB R78, R230, R232 ;  /* 0x000000e8e64e723e */ /* 0x000fe200000000ff */
[----:B------:R-:W1:Y:S01]  /*ba00*/  MUFU.EX2 R103, R140 ;  /* 0x0000008c00677308 */ /* 0x000e620000000800 */
[----:B------:R-:W-:Y:S01]  /*ba10*/  F2FP.PACK_AB R79, R229, R231 ;  /* 0x000000e7e54f723e */ /* 0x000fe200000000ff */
[----:B------:R-:W3:Y:S06]  /*ba20*/  LDL.LU R153, [R1+0x4] ;  /* 0x0000040001997983 */ /* 0x000eec0000300800 */
[-C--:B-1----:R-:W-:Y:S02]  /*ba30*/  HMMA.16816.F32 R4, R76, R84.reuse, R4 ;  /* 0x000000544c04723c */ /* 0x082fe40000001804 */
[----:B------:R-:W-:Y:S06]  /*ba40*/  MUFU.EX2 R107, R107 ;  /* 0x0000006b006b7308 */ /* 0x000fec0000000800 */
[C---:B------:R-:W-:Y:S04]  /*ba50*/  HMMA.16816.F32 R8, R68.reuse, R84, R8 ;  /* 0x000000544408723c */ /* 0x040fe80000001808 */
[----:B------:R-:W-:Y:S04]  /*ba60*/  MUFU.EX2 R111, R111 ;  /* 0x0000006f006f7308 */ /* 0x000fe80000000800 */
[-C--:B------:R-:W-:Y:S04]  /*ba70*/  HMMA.16816.F32 R12, R68, R86.reuse, R12 ;  /* 0x00000056440c723c */ /* 0x080fe8000000180c */
[----:B------:R-:W-:Y:S02]  /*ba80*/  F2FP.PACK_AB R198, R102, R103 ;  /* 0x0000006766c6723e */ /* 0x000fe400000000ff */
[----:B------:R-:W-:Y:S02]  /*ba90*/  MUFU.EX2 R114, R114 ;  /* 0x0000007200727308 */ /* 0x000fe40000000800 */
[C---:B------:R-:W-:Y:S01]  /*baa0*/  HMMA.16816.F32 R16, R76.reuse, R86, R16 ;  /* 0x000000564c10723c */ /* 0x040fe20000001810 */
[----:B------:R-:W1:Y:S07]  /*bab0*/  LDSM.16.MT88.4 R84, [R224+0x9800] ;  /* 0x00980000e054783b */ /* 0x000e6e0000004200 */
[-C--:B------:R-:W-:Y:S01]  /*bac0*/  HMMA.16816.F32 R20, R76, R92.reuse, R20 ;  /* 0x0000005c4c14723c */ /* 0x080fe20000001814 */
[----:B------:R-:W4:Y:S07]  /*bad0*/  MUFU.EX2 R101, R139 ;  /* 0x0000008b00657308 */ /* 0x000f2e0000000800 */
[C---:B------:R-:W-:Y:S03]  /*bae0*/  HMMA.16816.F32 R24, R68.reuse, R92, R24 ;  /* 0x0000005c4418723c */ /* 0x040fe60000001818 */
[----:B------:R-:W-:Y:S05]  /*baf0*/  MUFU.EX2 R99, R129 ;  /* 0x0000008100637308 */ /* 0x000fea0000000800 */
[-C--:B------:R-:W-:Y:S08]  /*bb00*/  HMMA.16816.F32 R28, R68, R94.reuse, R28 ;  /* 0x0000005e441c723c */ /* 0x080ff0000000181c */
[C---:B------:R-:W-:Y:S01]  /*bb10*/  HMMA.16816.F32 R32, R76.reuse, R94, R32 ;  /* 0x0000005e4c20723c */ /* 0x040fe20000001820 */
[----:B------:R-:W-:Y:S03]  /*bb20*/  LDSM.16.MT88.4 R92, [R225+0x9800] ;  /* 0x00980000e15c783b */ /* 0x000fe60000004200 */
[----:B----4-:R-:W-:Y:S04]  /*bb30*/  F2FP.PACK_AB R199, R100, R101 ;  /* 0x0000006564c7723e */ /* 0x010fe800000000ff */
[-C--:B------:R-:W-:Y:S08]  /*bb40*/  HMMA.16816.F32 R36, R76, R80.reuse, R36 ;  /* 0x000000504c24723c */ /* 0x080ff00000001824 */
[C---:B------:R-:W-:Y:S08]  /*bb50*/  HMMA.16816.F32 R40, R68.reuse, R80, R40 ;  /* 0x000000504428723c */ /* 0x040ff00000001828 */
[-C--:B------:R-:W-:Y:S08]  /*bb60*/  HMMA.16816.F32 R44, R68, R82.reuse, R44 ;  /* 0x00000052442c723c */ /* 0x080ff0000000182c */
[C---:B------:R-:W-:Y:S01]  /*bb70*/  HMMA.16816.F32 R48, R76.reuse, R82, R48 ;  /* 0x000000524c30723c */ /* 0x040fe20000001830 */
[----:B------:R-:W4:Y:S07]  /*bb80*/  LDSM.16.MT88.4 R80, [R227+0x9800] ;  /* 0x00980000e350783b */ /* 0x000f2e0000004200 */
[-C--:B------:R-:W-:Y:S08]  /*bb90*/  HMMA.16816.F32 R52, R76, R88.reuse, R52 ;  /* 0x000000584c34723c */ /* 0x080ff00000001834 */
[C---:B------:R-:W-:Y:S08]  /*bba0*/  HMMA.16816.F32 R56, R68.reuse, R88, R56 ;  /* 0x000000584438723c */ /* 0x040ff00000001838 */
[-C--:B------:R-:W-:Y:S07]  /*bbb0*/  HMMA.16816.F32 R60, R68, R90.reuse, R60 ;  /* 0x0000005a443c723c */ /* 0x080fee000000183c */
[----:B------:R-:W-:Y:S01]  /*bbc0*/  F2FP.PACK_AB R68, R206, R204 ;  /* 0x000000ccce44723e */ /* 0x000fe200000000ff */
[----:B------:R-:W-:Y:S01]  /*bbd0*/  HMMA.16816.F32 R64, R76, R90, R64 ;  /* 0x0000005a4c40723c */ /* 0x000fe20000001840 */
[----:B------:R-:W4:Y:S03]  /*bbe0*/  LDSM.16.MT88.4 R88, [R226+0x9800] ;  /* 0x00980000e258783b */ /* 0x000f260000004200 */
[----:B------:R-:W-:Y:S02]  /*bbf0*/  F2FP.PACK_AB R69, R162, R163 ;  /* 0x000000a3a245723e */ /* 0x000fe400000000ff */
[----:B------:R-:W-:Y:S02]  /*bc00*/  F2FP.PACK_AB R70, R250, R220 ;  /* 0x000000dcfa46723e */ /* 0x000fe400000000ff */
[----:B------:R-:W-:Y:S04]  /*bc10*/  F2FP.PACK_AB R71, R251, R221 ;  /* 0x000000ddfb47723e */ /* 0x000fe800000000ff */
[----:B------:R-:W-:Y:S02]  /*bc20*/  F2FP.PACK_AB R76, R205, R161 ;  /* 0x000000a1cd4c723e */ /* 0x000fe400000000ff */
[----:B------:R-:W-:Y:S01]  /*bc30*/  F2FP.PACK_AB R77, R252, R160 ;  /* 0x000000a0fc4d723e */ /* 0x000fe200000000ff */
[-C--:B-1----:R-:W-:Y:S05]  /*bc40*/  HMMA.16816.F32 R4, R68, R84.reuse, R4 ;  /* 0x000000544404723c */ /* 0x082fea0000001804 */
[----:B------:R-:W-:Y:S02]  /*bc50*/  F2FP.PACK_AB R78, R216, R218 ;  /* 0x000000dad84e723e */ /* 0x000fe400000000ff */
[----:B------:R-:W-:Y:S07]  /*bc60*/  F2FP.PACK_AB R79, R209, R210 ;  /* 0x000000d2d14f723e */ /* 0x000fee00000000ff */
[C---:B------:R-:W-:Y:S08]  /*bc70*/  HMMA.16816.F32 R8, R76.reuse, R84, R8 ;  /* 0x000000544c08723c */ /* 0x040ff00000001808 */
[-C--:B------:R-:W-:Y:S08]  /*bc80*/  HMMA.16816.F32 R12, R76, R86.reuse, R12 ;  /* 0x000000564c0c723c */ /* 0x080ff0000000180c */
[C---:B------:R-:W-:Y:S01]  /*bc90*/  HMMA.16816.F32 R16, R68.reuse, R86, R16 ;  /* 0x000000564410723c */ /* 0x040fe20000001810 */
[----:B------:R-:W-:Y:S07]  /*bca0*/  LDSM.16.MT88.4 R84, [R227+0xa000] ;  /* 0x00a00000e354783b */ /* 0x000fee0000004200 */
[-C--:B----4-:R-:W-:Y:S08]  /*bcb0*/  HMMA.16816.F32 R20, R68, R80.reuse, R20 ;  /* 0x000000504414723c */ /* 0x090ff00000001814 */
[C---:B------:R-:W-:Y:S08]  /*bcc0*/  HMMA.16816.F32 R24, R76.reuse, R80, R24 ;  /* 0x000000504c18723c */ /* 0x040ff00000001818 */
[-C--:B------:R-:W-:Y:S08]  /*bcd0*/  HMMA.16816.F32 R28, R76, R82.reuse, R28 ;  /* 0x000000524c1c723c */ /* 0x080ff0000000181c */
[C---:B------:R-:W-:Y:S01]  /*bce0*/  HMMA.16816.F32 R32, R68.reuse, R82, R32 ;  /* 0x000000524420723c */ /* 0x040fe20000001820 */
[----:B------:R-:W1:Y:S07]  /*bcf0*/  LDSM.16.MT88.4 R80, [R224+0xa000] ;  /* 0x00a00000e050783b */ /* 0x000e6e0000004200 */
        /* <DEDUP_REMOVED lines=11> */
[----:B------:R-:W-:Y:S01]  /*bdb0*/  FADD.FTZ R77, R249, R97 ;  /* 0x00000061f94d7221 */ /* 0x000fe20000010000 */
[----:B------:R-:W-:Y:S02]  /*bdc0*/  F2FP.PACK_AB R79, R178, R179 ;  /* 0x000000b3b24f723e */ /* 0x000fe400000000ff */
[----:B------:R-:W-:Y:S01]  /*bdd0*/  F2FP.PACK_AB R68, R208, R171 ;  /* 0x000000abd044723e */ /* 0x000fe200000000ff */
[----:B--2---:R-:W-:Y:S01]  /*bde0*/  FFMA.FTZ R0, R0, R2, R207 ;  /* 0x0000000200007223 */ /* 0x004fe200000100cf */
[----:B------:R-:W-:Y:S03]  /*bdf0*/  F2FP.PACK_AB R69, R175, R170 ;  /* 0x000000aaaf45723e */ /* 0x000fe600000000ff */
[----:B------:R-:W-:Y:S01]  /*be00*/  F2FP.PACK_AB R70, R203, R201 ;  /* 0x000000c9cb46723e */ /* 0x000fe200000000ff */
[----:B---3--:R-:W-:Y:S01]  /*be10*/  FADD.FTZ R76, R154, R96 ;  /* 0x000000609a4c7221 */ /* 0x008fe20000010000 */
[----:B------:R-:W-:Y:S01]  /*be20*/  F2FP.PACK_AB R71, R202, R200 ;  /* 0x000000c8ca47723e */ /* 0x000fe200000000ff */
[----:B------:R-:W-:Y:S01]  /*be30*/  FADD.FTZ R2, R215, R98 ;  /* 0x00000062d7027221 */ /* 0x000fe20000010000 */
[----:B------:R-:W-:Y:S01]  /*be40*/  MOV R207, R145 ;  /* 0x0000009100cf7202 */ /* 0x000fe20000000f00 */
[----:B------:R-:W-:Y:S01]  /*be50*/  FADD.FTZ R97, R247, R76 ;  /* 0x0000004cf7617221 */ /* 0x000fe20000010000 */
[----:B------:R-:W-:Y:S01]  /*be60*/  F2FP.PACK_AB R76, R174, R169 ;  /* 0x000000a9ae4c723e */ /* 0x000fe200000000ff */
[----:B------:R-:W-:Y:S01]  /*be70*/  FADD.FTZ R98, R248, R77 ;  /* 0x0000004df8627221 */ /* 0x000fe20000010000 */
[----:B------:R-:W-:Y:S01]  /*be80*/  F2FP.PACK_AB R77, R173, R168 ;  /* 0x000000a8ad4d723e */ /* 0x000fe200000000ff */
[-C--:B-1----:R-:W-:Y:S03]  /*be90*/  HMMA.16816.F32 R4, R68, R80.reuse, R4 ;  /* 0x000000504404723c */ /* 0x082fe60000001804 */
[----:B------:R-:W-:Y:S02]  /*bea0*/  FADD.FTZ R2, R217, R2 ;  /* 0x00000002d9027221 */ /* 0x000fe40000010000 */
[----:B------:R-:W-:Y:S03]  /*beb0*/  FADD.FTZ R0, R213, R0 ;  /* 0x00000000d5007221 */ /* 0x000fe60000010000 */
[C---:B------:R-:W-:Y:S04]  /*bec0*/  HMMA.16816.F32 R8, R76.reuse, R80, R8 ;  /* 0x000000504c08723c */ /* 0x040fe80000001808 */
[----:B------:R-:W-:Y:S02]  /*bed0*/  FADD.FTZ R2, R153, R2 ;  /* 0x0000000299027221 */ /* 0x000fe40000010000 */
[----:B------:R-:W-:Y:S02]  /*bee0*/  FADD.FTZ R0, R222, R0 ;  /* 0x00000000de007221 */ /* 0x000fe40000010000 */
[-C--:B------:R-:W-:Y:S04]  /*bef0*/  HMMA.16816.F32 R12, R76, R82.reuse, R12 ;  /* 0x000000524c0c723c */ /* 0x080fe8000000180c */
[----:B------:R-:W-:Y:S02]  /*bf00*/  FADD.FTZ R96, R246, R2 ;  /* 0x00000002f6607221 */ /* 0x000fe40000010000 */
[----:B------:R-:W-:Y:S02]  /*bf10*/  FADD.FTZ R0, R245, R0 ;  /* 0x00000000f5007221 */ /* 0x000fe40000010000 */
[C---:B------:R-:W-:Y:S01]  /*bf20*/  HMMA.16816.F32 R16, R68.reuse, R82, R16 ;  /* 0x000000524410723c */ /* 0x040fe20000001810 */
[----:B------:R-:W1:Y:S03]  /*bf30*/  LDSM.16.MT88.4 R80, [R224+0xa800] ;  /* 0x00a80000e050783b */ /* 0x000e660000004200 */
[----:B------:R-:W-:Y:S02]  /*bf40*/  FADD.FTZ R0, R151, R0 ;  /* 0x0000000097007221 */ /* 0x000fe40000010000 */
[----:B------:R-:W-:Y:S02]  /*bf50*/  FADD.FTZ R2, R152, R98 ;  /* 0x0000006298027221 */ /* 0x000fe40000010000 */
[-C--:B------:R-:W-:Y:S01]  /*bf60*/  HMMA.16816.F32 R20, R68, R84.reuse, R20 ;  /* 0x000000544414723c */ /* 0x080fe20000001814 */
[----:B------:R-:W2:Y:S03]  /*bf70*/  MUFU.EX2 R98, R130 ;  /* 0x0000008200627308 */ /* 0x000ea60000000800 */
        /* <DEDUP_REMOVED lines=8> */
[C---:B------:R-:W-:Y:S01]  /*c000*/  HMMA.16816.F32 R32, R68.reuse, R86, R32 ;  /* 0x000000564420723c */ /* 0x040fe20000001820 */
[----:B------:R-:W3:Y:S03]  /*c010*/  LDSM.16.MT88.4 R84, [R227+0xa800] ;  /* 0x00a80000e354783b */ /* 0x000ee60000004200 */
[----:B------:R-:W-:Y:S01]  /*c020*/  FADD.FTZ R2, R238, R2 ;  /* 0x00000002ee027221 */ /* 0x000fe20000010000 */
[----:B--2---:R-:W-:Y:S01]  /*c030*/  F2FP.PACK_AB R192, R98, R99 ;  /* 0x0000006362c0723e */ /* 0x004fe200000000ff */
[----:B------:R-:W-:Y:S02]  /*c040*/  FADD.FTZ R0, R237, R0 ;  /* 0x00000000ed007221 */ /* 0x000fe40000010000 */
[-C--:B----4-:R-:W-:Y:S04]  /*c050*/  HMMA.16816.F32 R36, R68, R92.reuse, R36 ;  /* 0x0000005c4424723c */ /* 0x090fe80000001824 */
[----:B------:R-:W-:Y:S02]  /*c060*/  FADD.FTZ R2, R234, R2 ;  /* 0x00000002ea027221 */ /* 0x000fe40000010000 */
[----:B------:R-:W-:Y:S02]  /*c070*/  FADD.FTZ R0, R233, R0 ;  /* 0x00000000e9007221 */ /* 0x000fe40000010000 */
[C---:B------:R-:W-:Y:S04]  /*c080*/  HMMA.16816.F32 R40, R76.reuse, R92, R40 ;  /* 0x0000005c4c28723c */ /* 0x040fe80000001828 */
[----:B------:R-:W-:Y:S04]  /*c090*/  FADD.FTZ R0, R142, R0 ;  /* 0x000000008e007221 */ /* 0x000fe80000010000 */
[-C--:B------:R-:W-:Y:S04]  /*c0a0*/  HMMA.16816.F32 R44, R76, R94.reuse, R44 ;  /* 0x0000005e4c2c723c */ /* 0x080fe8000000182c */
[----:B------:R-:W-:Y:S04]  /*c0b0*/  FADD.FTZ R0, R207, R0 ;  /* 0x00000000cf007221 */ /* 0x000fe80000010000 */
[C---:B------:R-:W-:Y:S01]  /*c0c0*/  HMMA.16816.F32 R48, R68.reuse, R94, R48 ;  /* 0x0000005e4430723c */ /* 0x040fe20000001830 */
[----:B------:R-:W2:Y:S03]  /*c0d0*/  LDSM.16.MT88.4 R92, [R225+0xa800] ;  /* 0x00a80000e15c783b */ /* 0x000ea60000004200 */
[----:B------:R-:W-:Y:S04]  /*c0e0*/  FADD.FTZ R0, R160, R0 ;  /* 0x00000000a0007221 */ /* 0x000fe80000010000 */
[-C--:B------:R-:W-:Y:S04]  /*c0f0*/  HMMA.16816.F32 R52, R68, R88.reuse, R52 ;  /* 0x000000584434723c */ /* 0x080fe80000001834 */
[----:B------:R-:W-:Y:S04]  /*c100*/  FADD.FTZ R0, R252, R0 ;  /* 0x00000000fc007221 */ /* 0x000fe80000010000 */
[C---:B------:R-:W-:Y:S04]  /*c110*/  HMMA.16816.F32 R56, R76.reuse, R88, R56 ;  /* 0x000000584c38723c */ /* 0x040fe80000001838 */
[----:B------:R-:W-:Y:S04]  /*c120*/  FADD.FTZ R0, R210, R0 ;  /* 0x00000000d2007221 */ /* 0x000fe80000010000 */
[-C--:B------:R-:W-:Y:S04]  /*c130*/  HMMA.16816.F32 R60, R76, R90.reuse, R60 ;  /* 0x0000005a4c3c723c */ /* 0x080fe8000000183c */
[----:B------:R-:W-:Y:S03]  /*c140*/  FADD.FTZ R0, R209, R0 ;  /* 0x00000000d1007221 */ /* 0x000fe60000010000 */
[----:B------:R-:W-:Y:S01]  /*c150*/  FADD.FTZ R77, R150, R97 ;  /* 0x00000061964d7221 */ /* 0x000fe20000010000 */
[----:B------:R-:W-:Y:S01]  /*c160*/  HMMA.16816.F32 R64, R68, R90, R64 ;  /* 0x0000005a4440723c */ /* 0x000fe20000001840 */
[----:B------:R-:W2:Y:S03]  /*c170*/  LDSM.16.MT88.4 R88, [R226+0xa800] ;  /* 0x00a80000e258783b */ /* 0x000ea60000004200 */
[----:B------:R-:W-:Y:S01]  /*c180*/  FADD.FTZ R76, R149, R96 ;  /* 0x00000060954c7221 */ /* 0x000fe20000010000 */
[----:B------:R-:W-:Y:S01]  /*c190*/  F2FP.PACK_AB R78, R108, R109 ;  /* 0x0000006d6c4e723e */ /* 0x000fe200000000ff */
[----:B------:R-:W-:Y:S01]  /*c1a0*/  FADD.FTZ R97, R146, R77 ;  /* 0x0000004d92617221 */ /* 0x000fe20000010000 */
[----:B------:R-:W-:Y:S01]  /*c1b0*/  F2FP.PACK_AB R68, R190, R177 ;  /* 0x000000b1be44723e */ /* 0x000fe200000000ff */
[----:B------:R-:W-:Y:S01]  /*c1c0*/  FADD.FTZ R96, R3, R76 ;  /* 0x0000004c03607221 */ /* 0x000fe20000010000 */
[----:B------:R-:W-:Y:S01]  /*c1d0*/  F2FP.PACK_AB R69, R189, R176 ;  /* 0x000000b0bd45723e */ /* 0x000fe200000000ff */
[----:B------:R-:W2:Y:S02]  /*c1e0*/  LDL.LU R3, [R1+0xc8] ;  /* 0x0000c80001037983 */ /* 0x000ea40000300800 */
[----:B------:R-:W-:Y:S01]  /*c1f0*/  F2FP.PACK_AB R70, R187, R188 ;  /* 0x000000bcbb46723e */ /* 0x000fe200000000ff */
[----:B------:R-:W-:Y:S01]  /*c200*/  FADD.FTZ R75, R243, R96 ;  /* 0x00000060f34b7221 */ /* 0x000fe20000010000 */
[----:B------:R-:W-:Y:S01]  /*c210*/  F2FP.PACK_AB R71, R185, R186 ;  /* 0x000000bab947723e */ /* 0x000fe200000000ff */
[----:B------:R-:W-:Y:S01]  /*c220*/  LDSM.16.MT88.4 R148, [R224+0xb800] ;  /* 0x00b80000e094783b */ /* 0x000fe20000004200 */
[----:B------:R-:W-:Y:S01]  /*c230*/  F2FP.PACK_AB R76, R113, R184 ;  /* 0x000000b8714c723e */ /* 0x000fe200000000ff */
[----:B------:R-:W-:Y:S01]  /*c240*/  FADD.FTZ R75, R239, R75 ;  /* 0x0000004bef4b7221 */ /* 0x000fe20000010000 */
[----:B------:R-:W-:Y:S02]  /*c250*/  F2FP.PACK_AB R77, R110, R112 ;  /* 0x000000706e4d723e */ /* 0x000fe400000000ff */
[----:B------:R-:W-:Y:S01]  /*c260*/  F2FP.PACK_AB R79, R111, R107 ;  /* 0x0000006b6f4f723e */ /* 0x000fe200000000ff */
[-C--:B-1----:R-:W-:Y:S02]  /*c270*/  HMMA.16816.F32 R4, R68, R80.reuse, R4 ;  /* 0x000000504404723c */ /* 0x082fe40000001804 */
[----:B------:R-:W2:Y:S01]  /*c280*/  LDL.LU R72, [R1+0xc4] ;  /* 0x0000c40001487983 */ /* 0x000ea20000300800 */
[----:B------:R-:W-:Y:S03]  /*c290*/  FADD.FTZ R75, R235, R75 ;  /* 0x0000004beb4b7221 */ /* 0x000fe60000010000 */
[----:B------:R-:W2:Y:S01]  /*c2a0*/  LDL.LU R73, [R1+0xc0] ;  /* 0x0000c00001497983 */ /* 0x000ea20000300800 */
[----:B------:R-:W-:Y:S01]  /*c2b0*/  FADD.FTZ R75, R231, R75 ;  /* 0x0000004be74b7221 */ /* 0x000fe20000010000 */
[C---:B------:R-:W-:Y:S08]  /*c2c0*/  HMMA.16816.F32 R8, R76.reuse, R80, R8 ;  /* 0x000000504c08723c */ /* 0x040ff00000001808 */
[-C--:B------:R-:W-:Y:S08]  /*c2d0*/  HMMA.16816.F32 R12, R76, R82.reuse, R12 ;  /* 0x000000524c0c723c */ /* 0x080ff0000000180c */
[C---:B------:R-:W-:Y:S01]  /*c2e0*/  HMMA.16816.F32 R16, R68.reuse, R82, R16 ;  /* 0x000000524410723c */ /* 0x040fe20000001810 */
[----:B------:R-:W1:Y:S07]  /*c2f0*/  LDSM.16.MT88.4 R80, [R224+0xb000] ;  /* 0x00b00000e050783b */ /* 0x000e6e0000004200 */
[-C--:B---3--:R-:W-:Y:S08]  /*c300*/  HMMA.16816.F32 R20, R68, R84.reuse, R20 ;  /* 0x000000544414723c */ /* 0x088ff00000001814 */
[C---:B------:R-:W-:Y:S08]  /*c310*/  HMMA.16816.F32 R24, R76.reuse, R84, R24 ;  /* 0x000000544c18723c */ /* 0x040ff00000001818 */
[-C--:B------:R-:W-:Y:S08]  /*c320*/  HMMA.16816.F32 R28, R76, R86.reuse, R28 ;  /* 0x000000564c1c723c */ /* 0x080ff0000000181c */
[C---:B------:R-:W-:Y:S01]  /*c330*/  HMMA.16816.F32 R32, R68.reuse, R86, R32 ;  /* 0x000000564420723c */ /* 0x040fe20000001820 */
[----:B------:R-:W3:Y:S07]  /*c340*/  LDSM.16.MT88.4 R84, [R227+0xb000] ;  /* 0x00b00000e354783b */ /* 0x000eee0000004200 */
[-C--:B--2---:R-:W-:Y:S08]  /*c350*/  HMMA.16816.F32 R36, R68, R92.reuse, R36 ;  /* 0x0000005c4424723c */ /* 0x084ff00000001824 */
[C---:B------:R-:W-:Y:S08]  /*c360*/  HMMA.16816.F32 R40, R76.reuse, R92, R40 ;  /* 0x0000005c4c28723c */ /* 0x040ff00000001828 */
[-C--:B------:R-:W-:Y:S08]  /*c370*/  HMMA.16816.F32 R44, R76, R94.reuse, R44 ;  /* 0x0000005e4c2c723c */ /* 0x080ff0000000182c */
[C---:B------:R-:W-:Y:S01]  /*c380*/  HMMA.16816.F32 R48, R68.reuse, R94, R48 ;  /* 0x0000005e4430723c */ /* 0x040fe20000001830 */
[----:B------:R-:W2:Y:S07]  /*c390*/  LDSM.16.MT88.4 R92, [R225+0xb000] ;  /* 0x00b00000e15c783b */ /* 0x000eae0000004200 */
[-C--:B------:R-:W-:Y:S08]  /*c3a0*/  HMMA.16816.F32 R52, R68, R88.reuse, R52 ;  /* 0x000000584434723c */ /* 0x080ff00000001834 */
[C---:B------:R-:W-:Y:S08]  /*c3b0*/  HMMA.16816.F32 R56, R76.reuse, R88, R56 ;  /* 0x000000584c38723c */ /* 0x040ff00000001838 */
[-C--:B------:R-:W-:Y:S07]  /*c3c0*/  HMMA.16816.F32 R60, R76, R90.reuse, R60 ;  /* 0x0000005a4c3c723c */ /* 0x080fee000000183c */
[----:B------:R-:W-:Y:S01]  /*c3d0*/  FADD.FTZ R76, R74, R97 ;  /* 0x000000614a4c7221 */ /* 0x000fe20000010000 */
[----:B------:R-:W-:Y:S01]  /*c3e0*/  HMMA.16816.F32 R64, R68, R90, R64 ;  /* 0x0000005a4440723c */ /* 0x000fe20000001840 */
[----:B------:R-:W2:Y:S01]  /*c3f0*/  LDSM.16.MT88.4 R88, [R226+0xb000] ;  /* 0x00b00000e258783b */ /* 0x000ea20000004200 */
[----:B------:R-:W-:Y:S02]  /*c400*/  MUFU.EX2 R97, R212 ;  /* 0x000000d400617308 */ /* 0x000fe40000000800 */
[----:B------:R-:W-:Y:S01]  /*c410*/  FADD.FTZ R96, R240, R76 ;  /* 0x0000004cf0607221 */ /* 0x000fe20000010000 */
[----:B------:R-:W-:Y:S02]  /*c420*/  F2FP.PACK_AB R76, R116, R114 ;  /* 0x00000072744c723e */ /* 0x000fe400000000ff */
[----:B------:R-:W-:Y:S02]  /*c430*/  F2FP.PACK_AB R68, R122, R120 ;  /* 0x000000787a44723e */ /* 0x000fe400000000ff */
[----:B------:R-:W-:Y:S01]  /*c440*/  F2FP.PACK_AB R69, R121, R117 ;  /* 0x000000757945723e */ /* 0x000fe200000000ff */
[----:B------:R-:W4:Y:S02]  /*c450*/  LDL.LU R74, [R1+0xbc] ;  /* 0x0000bc00014a7983 */ /* 0x000f240000300800 */
[----:B------:R-:W-:Y:S02]  /*c460*/  F2FP.PACK_AB R70, R132, R126 ;  /* 0x0000007e8446723e */ /* 0x000fe400000000ff */
[----:B------:R-:W-:Y:S01]  /*c470*/  F2FP.PACK_AB R71, R128, R127 ;  /* 0x0000007f8047723e */ /* 0x000fe200000000ff */
[----:B------:R2:W5:Y:S01]  /*c480*/  LDL.LU R243, [R1+0xb8] ;  /* 0x0000b80001f37983 */ /* 0x0005620000300800 */
[----:B------:R-:W-:Y:S02]  /*c490*/  F2FP.PACK_AB R77, R118, R115 ;  /* 0x00000073764d723e */ /* 0x000fe400000000ff */
[----:B------:R-:W-:Y:S01]  /*c4a0*/  F2FP.PACK_AB R78, R123, R119 ;  /* 0x000000777b4e723e */ /* 0x000fe200000000ff */
[----:B------:R2:W5:Y:S01]  /*c4b0*/  LDL.LU R242, [R1+0xb4] ;  /* 0x0000b40001f27983 */ /* 0x0005620000300800 */
[----:B------:R-:W-:Y:S01]  /*c4c0*/  F2FP.PACK_AB R79, R124, R106 ;  /* 0x0000006a7c4f723e */ /* 0x000fe200000000ff */
[-C--:B-1----:R-:W-:Y:S02]  /*c4d0*/  HMMA.16816.F32 R4, R68, R80.reuse, R4 ;  /* 0x000000504404723c */ /* 0x082fe40000001804 */
[----:B------:R1:W5:Y:S04]  /*c4e0*/  LDL.LU R241, [R1+0xb0] ;  /* 0x0000b00001f17983 */ /* 0x0003680000300800 */
[----:B------:R1:W5:Y:S02]  /*c4f0*/  LDL.LU R240, [R1+0xac] ;  /* 0x0000ac0001f07983 */ /* 0x0003640000300800 */
[C---:B------:R-:W-:Y:S01]  /*c500*/  HMMA.16816.F32 R8, R76.reuse, R80, R8 ;  /* 0x000000504c08723c */ /* 0x040fe20000001808 */
[----:B------:R-:W-:Y:S01]  /*c510*/  MUFU.EX2 R81, R137 ;  /* 0x0000008900517308 */ /* 0x000fe20000000800 */
[----:B------:R1:W5:Y:S04]  /*c520*/  LDL.LU R239, [R1+0xa8] ;  /* 0x0000a80001ef7983 */ /* 0x0003680000300800 */
[----:B------:R1:W5:Y:S01]  /*c530*/  LDL.LU R238, [R1+0xa4] ;  /* 0x0000a40001ee7983 */ /* 0x0003620000300800 */
[----:B------:R-:W-:Y:S01]  /*c540*/  FADD.FTZ R80, R236, R96 ;  /* 0x00000060ec507221 */ /* 0x000fe20000010000 */
[-C--:B------:R-:W-:Y:S02]  /*c550*/  HMMA.16816.F32 R12, R76, R82.reuse, R12 ;  /* 0x000000524c0c723c */ /* 0x080fe4000000180c */
[----:B------:R1:W5:Y:S04]  /*c560*/  LDL.LU R237, [R1+0xa0] ;  /* 0x0000a00001ed7983 */ /* 0x0003680000300800 */
[----:B------:R1:W5:Y:S02]  /*c570*/  LDL.LU R236, [R1+0x9c] ;  /* 0x00009c0001ec7983 */ /* 0x0003640000300800 */
[C---:B------:R-:W-:Y:S01]  /*c580*/  HMMA.16816.F32 R16, R68.reuse, R82, R16 ;  /* 0x000000524410723c */ /* 0x040fe20000001810 */
[----:B------:R-:W-:Y:S01]  /*c590*/  MUFU.EX2 R83, R135 ;  /* 0x0000008700537308 */ /* 0x000fe20000000800 */
[----:B------:R1:W5:Y:S04]  /*c5a0*/  LDL.LU R235, [R1+0x98] ;  /* 0x0000980001eb7983 */ /* 0x0003680000300800 */
[----:B------:R1:W5:Y:S02]  /*c5b0*/  LDL.LU R234, [R1+0x94] ;  /* 0x0000940001ea7983 */ /* 0x0003640000300800 */
[-C--:B---3--:R-:W-:Y:S02]  /*c5c0*/  HMMA.16816.F32 R20, R68, R84.reuse, R20 ;  /* 0x000000544414723c */ /* 0x088fe40000001814 */
[----:B------:R1:W5:Y:S01]  /*c5d0*/  LDL.LU R233, [R1+0x90] ;  /* 0x0000900001e97983 */ /* 0x0003620000300800 */
[----:B------:R-:W3:Y:S05]  /*c5e0*/  MUFU.EX2 R82, R125 ;  /* 0x0000007d00527308 */ /* 0x000eea0000000800 */
[C---:B------:R-:W-:Y:S05]  /*c5f0*/  HMMA.16816.F32 R24, R76.reuse, R84, R24 ;  /* 0x000000544c18723c */ /* 0x040fea0000001818 */
[----:B------:R-:W1:Y:S03]  /*c600*/  MUFU.EX2 R85, R211 ;  /* 0x000000d300557308 */ /* 0x000e660000000800 */
[-C--:B------:R-:W-:Y:S07]  /*c610*/  HMMA.16816.F32 R28, R76, R86.reuse, R28 ;  /* 0x000000564c1c723c */ /* 0x080fee000000181c */
[----:B------:R-:W2:Y:S01]  /*c620*/  MUFU.EX2 R84, R131 ;  /* 0x0000008300547308 */ /* 0x000ea20000000800 */
[C---:B------:R-:W-:Y:S04]  /*c630*/  HMMA.16816.F32 R32, R68.reuse, R86, R32 ;  /* 0x000000564420723c */ /* 0x040fe80000001820 */
[----:B---3--:R-:W-:Y:S04]  /*c640*/  F2FP.PACK_AB R195, R81, R82 ;  /* 0x0000005251c3723e */ /* 0x008fe800000000ff */
[-C--:B--2---:R-:W-:Y:S04]  /*c650*/  HMMA.16816.F32 R36, R68, R92.reuse, R36 ;  /* 0x0000005c4424723c */ /* 0x084fe80000001824 */
[----:B-1----:R-:W-:Y:S04]  /*c660*/  F2FP.PACK_AB R193, R85, R97 ;  /* 0x0000006155c1723e */ /* 0x002fe800000000ff */
[C---:B------:R-:W-:Y:S04]  /*c670*/  HMMA.16816.F32 R40, R76.reuse, R92, R40 ;  /* 0x0000005c4c28723c */ /* 0x040fe80000001828 */
[----:B------:R-:W-:Y:S04]  /*c680*/  F2FP.PACK_AB R194, R83, R84 ;  /* 0x0000005453c2723e */ /* 0x000fe800000000ff */
[-C--:B------:R-:W-:Y:S08]  /*c690*/  HMMA.16816.F32 R44, R76, R94.reuse, R44 ;  /* 0x0000005e4c2c723c */ /* 0x080ff0000000182c */
[C---:B------:R-:W-:Y:S08]  /*c6a0*/  HMMA.16816.F32 R48, R68.reuse, R94, R48 ;  /* 0x0000005e4430723c */ /* 0x040ff00000001830 */
[-C--:B------:R-:W-:Y:S08]  /*c6b0*/  HMMA.16816.F32 R52, R68, R88.reuse, R52 ;  /* 0x000000584434723c */ /* 0x080ff00000001834 */
[C---:B------:R-:W-:Y:S08]  /*c6c0*/  HMMA.16816.F32 R56, R76.reuse, R88, R56 ;  /* 0x000000584c38723c */ /* 0x040ff00000001838 */
[-C--:B------:R-:W-:Y:S07]  /*c6d0*/  HMMA.16816.F32 R60, R76, R90.reuse, R60 ;  /* 0x0000005a4c3c723c */ /* 0x080fee000000183c */
[----:B------:R-:W-:Y:S01]  /*c6e0*/  FADD.FTZ R76, R232, R80 ;  /* 0x00000050e84c7221 */ /* 0x000fe20000010000 */
[----:B------:R-:W-:Y:S01]  /*c6f0*/  HMMA.16816.F32 R64, R68, R90, R64 ;  /* 0x0000005a4440723c */ /* 0x000fe20000001840 */
[----:B------:R1:W5:Y:S03]  /*c700*/  LDL.LU R232, [R1+0x8c] ;  /* 0x00008c0001e87983 */ /* 0x0003660000300800 */
[----:B------:R-:W-:Y:S01]  /*c710*/  FADD.FTZ R77, R143, R2 ;  /* 0x000000028f4d7221 */ /* 0x000fe20000010000 */
[----:B------:R1:W5:Y:S01]  /*c720*/  LDL.LU R231, [R1+0x88] ;  /* 0x0000880001e77983 */ /* 0x0003620000300800 */
[----:B------:R-:W-:Y:S02]  /*c730*/  FADD.FTZ R76, R230, R76 ;  /* 0x0000004ce64c7221 */ /* 0x000fe40000010000 */
[----:B------:R-:W-:Y:S01]  /*c740*/  FADD.FTZ R2, R229, R75 ;  /* 0x0000004be5027221 */ /* 0x000fe20000010000 */
[-C--:B------:R-:W-:Y:S01]  /*c750*/  HMMA.16816.F32 R140, R196, R148.reuse, R4 ;  /* 0x00000094c48c723c */ /* 0x080fe20000001804 */
[----:B------:R1:W5:Y:S04]  /*c760*/  LDL.LU R230, [R1+0x84] ;  /* 0x0000840001e67983 */ /* 0x0003680000300800 */
[----:B------:R-:W-:Y:S01]  /*c770*/  FADD.FTZ R2, R163, R2 ;  /* 0x00000002a3027221 */ /* 0x000fe20000010000 */
[----:B------:R1:W5:Y:S01]  /*c780*/  LDL.LU R229, [R1+0x80] ;  /* 0x0000800001e57983 */ /* 0x0003620000300800 */
[----:B------:R-:W-:Y:S01]  /*c790*/  FADD.FTZ R5, R228, R77 ;  /* 0x0000004de4057221 */ /* 0x000fe20000010000 */
[C---:B------:R-:W-:Y:S02]  /*c7a0*/  HMMA.16816.F32 R136, R192.reuse, R148, R8 ;  /* 0x00000094c088723c */ /* 0x040fe40000001808 */
[----:B------:R1:W5:Y:S02]  /*c7b0*/  LDL.LU R228, [R1+0x7c] ;  /* 0x00007c0001e47983 */ /* 0x0003640000300800 */
[----:B------:R-:W-:Y:S02]  /*c7c0*/  FADD.FTZ R4, R204, R76 ;  /* 0x0000004ccc047221 */ /* 0x000fe40000010000 */
[----:B------:R-:W-:Y:S02]  /*c7d0*/  FADD.FTZ R5, R161, R5 ;  /* 0x00000005a1057221 */ /* 0x000fe40000010000 */
[----:B------:R-:W-:Y:S01]  /*c7e0*/  FADD.FTZ R4, R206, R4 ;  /* 0x00000004ce047221 */ /* 0x000fe20000010000 */
[-C--:B------:R-:W-:Y:S03]  /*c7f0*/  HMMA.16816.F32 R144, R192, R150.reuse, R12 ;  /* 0x00000096c090723c */ /* 0x080fe6000000180c */
[----:B------:R-:W-:Y:S01]  /*c800*/  FADD.FTZ R6, R162, R2 ;  /* 0x00000002a2067221 */ /* 0x000fe20000010000 */
[----:B------:R-:W-:Y:S01]  /*c810*/  MOV R135, R3 ;  /* 0x0000000300877202 */ /* 0x000fe20000000f00 */
[----:B------:R-:W-:Y:S02]  /*c820*/  FADD.FTZ R2, R205, R5 ;  /* 0x00000005cd027221 */ /* 0x000fe40000010000 */
[----:B------:R-:W-:Y:S01]  /*c830*/  FADD.FTZ R4, R220, R4 ;  /* 0x00000004dc047221 */ /* 0x000fe20000010000 */
[C---:B------:R-:W-:Y:S04]  /*c840*/  HMMA.16816.F32 R148, R196.reuse, R150, R16 ;  /* 0x00000096c494723c */ /* 0x040fe80000001810 */
[----:B------:R-:W-:Y:S02]  /*c850*/  FADD.FTZ R8, R221, R6 ;  /* 0x00000006dd087221 */ /* 0x000fe40000010000 */
[----:B------:R-:W-:Y:S02]  /*c860*/  FADD.FTZ R12, R250, R4 ;  /* 0x00000004fa0c7221 */ /* 0x000fe40000010000 */
[----:B------:R-:W-:Y:S01]  /*c870*/  FADD.FTZ R2, R218, R2 ;  /* 0x00000002da027221 */ /* 0x000fe20000010000 */
[-C--:B------:R-:W-:Y:S01]  /*c880*/  HMMA.16816.F32 R152, R196, R164.reuse, R20 ;  /* 0x000000a4c498723c */ /* 0x080fe20000001814 */
[----:B------:R-:W2:Y:S02]  /*c890*/  LDSM.16.MT88.4 R4, [R226+0xb800] ;  /* 0x00b80000e204783b */ /* 0x000ea40000004200 */
        /* <DEDUP_REMOVED lines=33> */
[----:B------:R-:W-:Y:S02]  /*cab0*/  FADD.FTZ R11, R185, R8 ;  /* 0x00000008b90b7221 */ /* 0x000fe40000010000 */
[-C--:B--2---:R-:W-:Y:S03]  /*cac0*/  HMMA.16816.F32 R184, R196, R4.reuse, R52 ;  /* 0x00000004c4b8723c */ /* 0x084fe60000001834 */
        /* <DEDUP_REMOVED lines=21> */
[----:B------:R-:W-:Y:S01]  /*cc20*/  FADD.FTZ R5, R119, R8 ;  /* 0x0000000877057221 */ /* 0x000fe20000010000 */
[----:B----4-:R-:W-:Y:S01]  /*cc30*/  MOV R132, R74 ;  /* 0x0000004a00847202 */ /* 0x010fe20000000f00 */
        /* <DEDUP_REMOVED lines=17> */
[----:B------:R1:W-:Y:S03]  /*cd50*/  STL [R1+0x4c], R6 ;  /* 0x00004c0601007387 */ /* 0x0003e60000100800 */
[----:B------:R-:W-:Y:S02]  /*cd60*/  FADD.FTZ R2, R84, R0 ;  /* 0x0000000054027221 */ /* 0x000fe40000010000 */
[----:B------:R-:W-:Y:S02]  /*cd70*/  FADD.FTZ R0, R82, R4 ;  /* 0x0000000452007221 */ /* 0x000fe40000010000 */
[----:B------:R-:W-:Y:S02]  /*cd80*/  FADD.FTZ R4, R100, R5 ;  /* 0x0000000564047221 */ /* 0x000fe40000010000 */
[----:B------:R-:W-:Y:S02]  /*cd90*/  FADD.FTZ R2, R83, R2 ;  /* 0x0000000253027221 */ /* 0x000fe40000010000 */
[----:B------:R-:W-:Y:S01]  /*cda0*/  FADD.FTZ R0, R81, R0 ;  /* 0x0000000051007221 */ /* 0x000fe20000010000 */
[----:B------:R1:W-:Y:S04]  /*cdb0*/  STL [R1+0x54], R4 ;  /* 0x0000540401007387 */ /* 0x0003e80000100800 */
[----:B------:R1:W-:Y:S04]  /*cdc0*/  STL [R1+0x50], R2 ;  /* 0x0000500201007387 */ /* 0x0003e80000100800 */
[----:B------:R1:W-:Y:S04]  /*cdd0*/  STL [R1+0x58], R0 ;  /* 0x0000580001007387 */ /* 0x0003e80000100800 */
[----:B------:R1:W-:Y:S02]  /*cde0*/  STL [R1+0x30], R219 ;  /* 0x000030db01007387 */ /* 0x0003e40000100800 */
[----:B-1---5:R-:W-:-:S05]  /*cdf0*/  @P0 BRA `(.L_x_96) ;  /* 0xffffa27000000947 */ /* 0x022fca000383ffff */
.L_x_95:
[----:B---3--:R-:W2:Y:S04]  /*ce00*/  LDL.LU R2, [R1+0x4c] ;  /* 0x00004c0001027983 */ /* 0x008ea80000300800 */
[----:B------:R-:W3:Y:S04]  /*ce10*/  LDL.LU R8, [R1+0x54] ;  /* 0x0000540001087983 */ /* 0x000ee80000300800 */
[----:B------:R-:W4:Y:S04]  /*ce20*/  LDL.LU R7, [R1+0x50] ;  /* 0x0000500001077983 */ /* 0x000f280000300800 */
[----:B------:R-:W4:Y:S01]  /*ce30*/  LDL.LU R9, [R1+0x58] ;  /* 0x0000580001097983 */ /* 0x000f220000300800 */
[----:B------:R-:W-:Y:S01]  /*ce40*/  ULDC.U8 UR4, c[0x0][0x329] ;  /* 0x0000ca4000047ab9 */ /* 0x000fe20000000000 */
[----:B------:R-:W-:Y:S01]  /*ce50*/  MOV R35, 0xfffffff0 ;  /* 0xfffffff000237802 */ /* 0x000fe20000000f00 */
[----:B------:R-:W-:Y:S01]  /*ce60*/  ULDC.U8 UR5, c[0x0][0x328] ;  /* 0x0000ca0000057ab9 */ /* 0x000fe20000000000 */
[----:B------:R-:W1:Y:S01]  /*ce70*/  S2R R59, SR_TID.X ;  /* 0x00000000003b7919 */ /* 0x000e620000002100 */
[----:B------:R-:W-:Y:S01]  /*ce80*/  ISETP.NE.AND P0, PT, RZ, UR4, PT ;  /* 0x00000004ff007c0c */ /* 0x000fe2000bf05270 */
[----:B------:R-:W-:Y:S01]  /*ce90*/  BSSY B0, `(.L_x_99) ;  /* 0x0000121000007945 */ /* 0x000fe20003800000 */
[----:B------:R-:W-:-:S02]  /*cea0*/  ISETP.NE.AND P3, PT, RZ, UR5, PT ;  /* 0x00000005ff007c0c */ /* 0x000fc4000bf65270 */
[----:B------:R-:W-:-:S09]  /*ceb0*/  MOV R32, 0x20 ;  /* 0x0000002000207802 */ /* 0x000fd20000000f00 */
[----:B------:R-:W-:-:S05]  /*cec0*/  @P0 MOV R58, c[0x0][0x210] ;  /* 0x00008400003a0a02 */ /* 0x000fca0000000f00 */
[----:B------:R-:W-:Y:S01]  /*ced0*/  @P0 IMAD R58, R58, c[0x0][0x214], RZ ;  /* 0x000085003a3a0a24 */ /* 0x000fe200078e02ff */
[----:B-1----:R-:W-:-:S04]  /*cee0*/  SHF.R.S32.HI R60, RZ, 0x1f, R59 ;  /* 0x0000001fff3c7819 */ /* 0x002fc8000001143b */
[CC--:B------:R-:W-:Y:S02]  /*cef0*/  LEA.HI R38, R60.reuse, R59.reuse, RZ, 0x2 ;  /* 0x0000003b3c267211 */ /* 0x0c0fe400078f10ff */
[----:B------:R-:W-:-:S04]  /*cf00*/  LEA.HI R27, R60, R59, RZ, 0x5 ;  /* 0x0000003b3c1b7211 */ /* 0x000fc800078f28ff */
[----:B------:R-:W-:Y:S01]  /*cf10*/  SHF.R.S32.HI R27, RZ, 0x5, R27 ;  /* 0x00000005ff1b7819 */ /* 0x000fe2000001141b */
[----:B--2---:R-:W1:Y:S04]  /*cf20*/  SHFL.BFLY PT, R0, R2, 0x2, 0x1f ;  /* 0x0c401f0002007f89 */ /* 0x004e6800000e0000 */
[----:B---3--:R-:W2:Y:S04]  /*cf30*/  SHFL.BFLY PT, R5, R8, 0x2, 0x1f ;  /* 0x0c401f0008057f89 */ /* 0x008ea800000e0000 */
[----:B----4-:R-:W3:Y:S01]  /*cf40*/  SHFL.BFLY PT, R4, R7, 0x2, 0x1f ;  /* 0x0c401f0007047f89 */ /* 0x010ee200000e0000 */
[----:B-1----:R-:W-:-:S03]  /*cf50*/  FADD.FTZ R0, R0, R2 ;  /* 0x0000000200007221 */ /* 0x002fc60000010000 */
[----:B------:R-:W1:Y:S01]  /*cf60*/  SHFL.BFLY PT, R2, R9, 0x2, 0x1f ;  /* 0x0c401f0009027f89 */ /* 0x000e6200000e0000 */
[----:B--2---:R-:W-:-:S03]  /*cf70*/  FADD.FTZ R5, R5, R8 ;  /* 0x0000000805057221 */ /* 0x004fc60000010000 */
[----:B------:R-:W2:Y:S01]  /*cf80*/  SHFL.BFLY PT, R6, R0, 0x1, 0x1f ;  /* 0x0c201f0000067f89 */ /* 0x000ea200000e0000 */
[----:B---3--:R-:W-:-:S03]  /*cf90*/  FADD.FTZ R4, R4, R7 ;  /* 0x0000000704047221 */ /* 0x008fc60000010000 */
[----:B------:R-:W3:Y:S04]  /*cfa0*/  SHFL.BFLY PT, R8, R5, 0x1, 0x1f ;  /* 0x0c201f0005087f89 */ /* 0x000ee800000e0000 */
[----:B------:R-:W4:Y:S01]  /*cfb0*/  SHFL.BFLY PT, R7, R4, 0x1, 0x1f ;  /* 0x0c201f0004077f89 */ /* 0x000f2200000e0000 */
[----:B-1----:R-:W-:Y:S02]  /*cfc0*/  FADD.FTZ R2, R2, R9 ;  /* 0x0000000902027221 */ /* 0x002fe40000010000 */
[----:B--2---:R-:W-:Y:S01]  /*cfd0*/  FADD.FTZ R36, R0, R6 ;  /* 0x0000000600247221 */ /* 0x004fe20000010000 */
[----:B------:R-:W-:Y:S02]  /*cfe0*/  MOV R0, 0x3f800000 ;  /* 0x3f80000000007802 */ /* 0x000fe40000000f00 */
[----:B------:R-:W1:Y:S01]  /*cff0*/  SHFL.BFLY PT, R6, R2, 0x1, 0x1f ;  /* 0x0c201f0002067f89 */ /* 0x000e6200000e0000 */
[----:B---3--:R-:W-:Y:S01]  /*d000*/  FADD.FTZ R37, R5, R8 ;  /* 0x0000000805257221 */ /* 0x008fe20000010000 */
[----:B------:R-:W-:-:S02]  /*d010*/  SHF.R.S32.HI R8, RZ, 0x2, R38 ;  /* 0x00000002ff087819 */ /* 0x000fc40000011426 */
[----:B------:R-:W-:Y:S01]  /*d020*/  SHF.R.S32.HI R5, RZ, 0x1f, R38 ;  /* 0x0000001fff057819 */ /* 0x000fe20000011426 */
[----:B----4-:R-:W-:Y:S01]  /*d030*/  FADD.FTZ R56, R4, R7 ;  /* 0x0000000704387221 */ /* 0x010fe20000010000 */
[----:B------:R-:W-:Y:S02]  /*d040*/  FSETP.NE.FTZ.AND P6, PT, R36, RZ, PT ;  /* 0x000000ff2400720b */ /* 0x000fe40003fd5000 */
[----:B------:R-:W-:Y:S02]  /*d050*/  LEA.HI R4, R5, R8, RZ, 0x3 ;  /* 0x0000000805047211 */ /* 0x000fe400078f18ff */
[----:B------:R-:W-:Y:S02]  /*d060*/  FSETP.NE.FTZ.AND P5, PT, R37, RZ, PT ;  /* 0x000000ff2500720b */ /* 0x000fe40003fb5000 */
[----:B------:R-:W-:Y:S01]  /*d070*/  LOP3.LUT R7, R4, 0xfffffff8, RZ, 0xc0, !PT ;  /* 0xfffffff804077812 */ /* 0x000fe200078ec0ff */
[----:B------:R-:W-:Y:S01]  /*d080*/  IMAD.MOV.U32 R4, RZ, RZ, 0x3f800000 ;  /* 0x3f800000ff047424 */ /* 0x000fe200078e00ff */
[----:B------:R-:W-:-:S02]  /*d090*/  FSETP.NE.FTZ.AND P4, PT, R56, RZ, PT ;  /* 0x000000ff3800720b */ /* 0x000fc40003f95000 */
        /* <DEDUP_REMOVED lines=212> */
[----:B------:R4:W1:Y:S01]  /*dde0*/  LDS.128 R32, [R243+0x3800] ;  /* 0x00380000f3207984 */ /* 0x0008620000000c00 */
        /* <DEDUP_REMOVED lines=43> */
.L_x_100:
[----:B------:R-:W-:Y:S05]  /*e0a0*/  BSYNC B0 ;  /* 0x0000000000007941 */ /* 0x000fea0003800000 */
.L_x_99:
        /* <DEDUP_REMOVED lines=35> */
[----:B--2---:R2:W-:Y:S01]  /*e2e0*/  STG.E.128 [R10.64], R36 ;  /* 0x000000240a007986 */ /* 0x0045e2000c101d08 */
[----:B------:R-:W-:Y:S02]  /*e2f0*/  IADD3.X R9, R11, UR5, RZ, P0, !PT ;  /* 0x000000050b097c10 */ /* 0x000fe400087fe4ff */
[----:B------:R-:W-:-:S03]  /*e300*/  IADD3 R6, P0, R8, UR7, RZ ;  /* 0x0000000708067c10 */ /* 0x000fc6000ff1e0ff */
[----:B------:R-:W-:Y:S01]  /*e310*/  STG.E.128 [R8.64], R52 ;  /* 0x0000003408007986 */ /* 0x000fe2000c101d08 */
[----:B------:R-:W-:Y:S02]  /*e320*/  IADD3.X R7, R9, UR5, RZ, P0, !PT ;  /* 0x0000000509077c10 */ /* 0x000fe400087fe4ff */
[----:B------:R-:W-:-:S03]  /*e330*/  IADD3 R4, P0, R6, UR7, RZ ;  /* 0x0000000706047c10 */ /* 0x000fc6000ff1e0ff */
[----:B------:R-:W-:Y:S01]  /*e340*/  STG.E.128 [R6.64], R48 ;  /* 0x0000003006007986 */ /* 0x000fe2000c101d08 */
[----:B------:R-:W-:-:S05]  /*e350*/  IADD3.X R5, R7, UR5, RZ, P0, !PT ;  /* 0x0000000507057c10 */ /* 0x000fca00087fe4ff */
[----:B-1----:R-:W-:Y:S01]  /*e360*/  STG.E.128 [R4.64], R44 ;  /* 0x0000002c04007986 */ /* 0x002fe2000c101d08 */
[----:B---3--:R-:W-:-:S04]  /*e370*/  IADD3 R2, P0, R4, UR7, RZ ;  /* 0x0000000704027c10 */ /* 0x008fc8000ff1e0ff */
[----:B------:R-:W-:Y:S02]  /*e380*/  IADD3.X R3, R5, UR5, RZ, P0, !PT ;  /* 0x0000000505037c10 */ /* 0x000fe400087fe4ff */
[----:B--2---:R-:W-:-:S03]  /*e390*/  IADD3 R10, P0, R2, UR7, RZ ;  /* 0x00000007020a7c10 */ /* 0x004fc6000ff1e0ff */
[----:B------:R-:W-:Y:S01]  /*e3a0*/  STG.E.128 [R2.64], R40 ;  /* 0x0000002802007986 */ /* 0x000fe2000c101d08 */
[----:B------:R-:W-:-:S05]  /*e3b0*/  IADD3.X R11, R3, UR5, RZ, P0, !PT ;  /* 0x00000005030b7c10 */ /* 0x000fca00087fe4ff */
[----:B------:R-:W-:Y:S01]  /*e3c0*/  STG.E.128 [R10.64], R32 ;  /* 0x000000200a007986 */ /* 0x000fe2000c101d08 */
[----:B------:R-:W-:Y:S05]  /*e3d0*/  EXIT ;  /* 0x000000000000794d */ /* 0x000fea0003800000 */
.L_x_101:
        /* <DEDUP_REMOVED lines=10> */
.L_x_2115:


//--------------------- .text._ZN5flash16flash_fwd_kernelI23Flash_fwd_kernel_traitsILi64ELi128ELi128ELi4ELb0ELb0EN7cutlass6half_tE19Flash_kernel_traitsILi64ELi128ELi128ELi4ES3_EELb0ELb0ELb0ELb0ELb0ELb0ELb0ELb0EEEvNS_16Flash_fwd_paramsE --------------------------
	.section	.text._ZN5flash16flash_fwd_kernelI23Flash_fwd_kernel_traitsILi64ELi128ELi128ELi4ELb0ELb0EN7cutlass6half_tE19Flash_kernel_traitsILi64ELi128ELi128ELi4ES3_EELb0ELb0ELb0ELb0ELb0ELb0ELb0ELb0EEEvNS_16Flash_fwd_paramsE,"ax",@progbits
	.sectioninfo	@"SHI_REGISTERS=255"
	.align	128
        .global         _ZN5flash16flash_fwd_kernelI23Flash_fwd_kernel_traitsILi64ELi128ELi128ELi4ELb0ELb0EN7cutlass6half_tE19Flash_kernel_traitsILi64ELi128ELi128ELi4ES3_EELb0ELb0ELb0ELb0ELb0ELb0ELb0ELb0EEEvNS_16Flash_fwd_paramsE
        .type           _ZN5flash16flash_fwd_kernelI23Flash_fwd_kernel_traitsILi64ELi128ELi128ELi4ELb0ELb0EN7cutlass6half_tE19Flash_kernel_traitsILi64ELi128ELi128ELi4ES3_EELb0ELb0ELb0ELb0ELb0ELb0ELb0ELb0EEEvNS_16Flash_fwd_paramsE,@function
        .size           _ZN5flash16flash_fwd_kernelI23Flash_fwd_kernel_traitsILi64ELi128ELi128ELi4ELb0ELb0EN7cutlass6half_tE19Flash_kernel_traitsILi64ELi128ELi128ELi4ES3_EELb0ELb0ELb0ELb0ELb0ELb0ELb0ELb0EEEvNS_16Flash_fwd_paramsE,(.L_x_2116 - _ZN5flash16flash_fwd_kernelI23Flash_fwd_kernel_traitsILi64ELi128ELi128ELi4ELb0ELb0EN7cutlass6half_tE19Flash_kernel_traitsILi64ELi128ELi128ELi4ES3_EELb0ELb0ELb0ELb0ELb0ELb0ELb0ELb0EEEvNS_16Flash_fwd_paramsE)
        .other          _ZN5flash16flash_fwd_kernelI23Flash_fwd_kernel_traitsILi64ELi128ELi128ELi4ELb0ELb0EN7cutlass6half_tE19Flash_kernel_traitsILi64ELi128ELi128ELi4ES3_EELb0ELb0ELb0ELb0ELb0ELb0ELb0ELb0EEEvNS_16Flash_fwd_paramsE,@"STO_CUDA_ENTRY STV_DEFAULT"
_ZN5flash16flash_fwd_kernelI23Flash_fwd_kernel_traitsILi64ELi128ELi128ELi4ELb0ELb0EN7cutlass6half_tE19Flash_kernel_traitsILi64ELi128ELi128ELi4ES3_EELb0ELb0ELb0ELb0ELb0ELb0ELb0ELb0EEEvNS_16Flash_fwd_paramsE:
.text._ZN5flash16flash_fwd_kernelI23Flash_fwd_kernel_traitsILi64ELi128ELi128ELi4ELb0ELb0EN7cutlass6half_tE19Flash_kernel_traitsILi64ELi128ELi128ELi4ES3_EELb0ELb0ELb0ELb0ELb0ELb0ELb0ELb0EEEvNS_16Flash_fwd_paramsE:
[----:B------:R-:W-:Y:S02]  /*0000*/  MOV R1, c[0x0][0x28] ;  /* 0x00000a0000017a02 */ /* 0x000fe40000000f00 */
[----:B------:R-:W1:Y:S01]  /*0010*/  S2UR UR11, SR_CTAID.Y ;  /* 0x00000000000b79c3 */ /* 0x000e620000002600 */
[----:B------:R-:W-:Y:S01]  /*0020*/  ULDC.64 UR4, c[0x0][0x240] ;  /* 0x0000900000047ab9 */ /* 0x000fe20000000a00 */
[----:B------:R-:W-:Y:S01]  /*0030*/  IADD3 R1, R1, -0xe8, RZ ;  /* 0xffffff1801017810 */ /* 0x000fe20007ffe0ff */
[----:B------:R-:W-:Y:S02]  /*0040*/  UISETP.NE.U32.AND UP2, UPT, URZ, UR4, UPT ;  /* 0x000000043f00728c */ /* 0x000fe4000bf45070 */
[----:B------:R-:W-:Y:S02]  /*0050*/  UMOV UR9, 0x4 ;  /* 0x0000000400097882 */ /* 0x000fe40000000000 */
[----:B------:R-:W-:Y:S02]  /*0060*/  UISETP.NE.AND.EX UP2, UPT, URZ, UR5, UPT, UP2 ;  /* 0x000000053f00728c */ /* 0x000fe4000bf45320 */
[----:B------:R-:W-:Y:S02]  /*0070*/  ULDC.64 UR12, c[0x0][0x240] ;  /* 0x00009000000c7ab9 */ /* 0x000fe40000000a00 */
[----:B------:R-:W-:-:S02]  /*0080*/  ULDC.64 UR4, c[0x0][0x250] ;  /* 0x0000940000047ab9 */ /* 0x000fc40000000a00 */
[----:B------:R-:W-:Y:S01]  /*0090*/  PLOP3.LUT P2, PT, PT, PT, UP2, 0x80, 0x0 ;  /* 0x000000000000781c */ /* 0x000fe20003f4f028 */
[----:B------:R-:W-:Y:S02]  /*00a0*/  UISETP.NE.U32.AND UP0, UPT, URZ, UR4, UPT ;  /* 0x000000043f00728c */ /* 0x000fe4000bf05070 */
[----:B------:R-:W-:Y:S02]  /*00b0*/  ULDC.64 UR18, c[0x0][0x118] ;  /* 0x0000460000127ab9 */ /* 0x000fe40000000a00 */
[----:B------:R-:W-:Y:S02]  /*00c0*/  UISETP.NE.AND.EX UP0, UPT, URZ, UR5, UPT, UP0 ;  /* 0x000000053f00728c */ /* 0x000fe4000bf05300 */
[----:B------:R-:W-:Y:S02]  /*00d0*/  ULDC.U8 UR8, c[0x0][0x312] ;  /* 0x0000c48000087ab9 */ /* 0x000fe40000000000 */
[----:B------:R-:W-:Y:S02]  /*00e0*/  ULDC.64 UR6, c[0x0][0x248] ;  /* 0x0000920000067ab9 */ /* 0x000fe40000000a00 */
[----:B-1----:R-:W-:Y:S01]  /*00f0*/  UIMAD.WIDE UR12, UR11, UR9, UR12 ;  /* 0x000000090b0c72a5 */ /* 0x002fe2000f8e020c */
[----:B------:R-:W-:Y:S01]  /*0100*/  PLOP3.LUT P0, PT, PT, PT, UP0, 0x80, 0x0 ;  /* 0x000000000000781c */ /* 0x000fe20003f0f008 */
[----:B------:R-:W-:-:S02]  /*0110*/  ULDC.64 UR4, c[0x0][0x250] ;  /* 0x0000940000047ab9 */ /* 0x000fc40000000a00 */
[----:B------:R-:W-:Y:S02]  /*0120*/  UISETP.NE.AND UP3, UPT, UR8, URZ, UPT ;  /* 0x0000003f0800728c */ /* 0x000fe4000bf65270 */
[----:B------:R-:W-:Y:S01]  /*0130*/  IMAD.U32 R2, RZ, RZ, UR12 ;  /* 0x0000000cff027e24 */ /* 0x000fe2000f8e00ff */
[----:B------:R-:W-:Y:S01]  /*0140*/  UISETP.EQ.U32.AND UP1, UPT, URZ, UR6, UPT ;  /* 0x000000063f00728c */ /* 0x000fe2000bf22070 */
[----:B------:R-:W-:Y:S01]  /*0150*/  IMAD.U32 R3, RZ, RZ, UR13 ;  /* 0x0000000dff037e24 */ /* 0x000fe2000f8e00ff */
[----:B------:R-:W-:Y:S02]  /*0160*/  @UP0 UIMAD.WIDE UR4, UR11, UR9, UR4 ;  /* 0x000000090b0402a5 */ /* 0x000fe4000f8e0204 */
[----:B------:R-:W-:Y:S02]  /*0170*/  UISETP.EQ.OR.EX UP1, UPT, URZ, UR7, !UP3, UP1 ;  /* 0x000000073f00728c */ /* 0x000fe4000df22710 */
[----:B------:R1:W2:Y:S01]  /*0180*/  @P2 LDG.E R7, [R2.64] ;  /* 0x0000001202072981 */ /* 0x0002a2000c1e1900 */
[----:B------:R-:W-:-:S03]  /*0190*/  ULDC.64 UR6, c[0x0][0x248] ;  /* 0x0000920000067ab9 */ /* 0x000fc60000000a00 */
[----:B------:R1:W3:Y:S01]  /*01a0*/  @P2 LDG.E R6, [R2.64+0x4] ;  /* 0x0000041202062981 */ /* 0x0002e2000c1e1900 */
[----:B------:R-:W-:Y:S02]  /*01b0*/  IMAD.U32 R4, RZ, RZ, UR4 ;  /* 0x00000004ff047e24 */ /* 0x000fe4000f8e00ff */
[----:B------:R-:W-:Y:S01]  /*01c0*/  IMAD.U32 R5, RZ, RZ, UR5 ;  /* 0x00000005ff057e24 */ /* 0x000fe2000f8e00ff */
[----:B------:R-:W-:-:S04]  /*01d0*/  PLOP3.LUT P1, PT, PT, PT, UP1, 0x80, 0x0 ;  /* 0x000000000000781c */ /* 0x000fc80003f2f018 */
[----:B------:R-:W4:Y:S01]  /*01e0*/  @P0 LDG.E R4, [R4.64] ;  /* 0x0000001204040981 */ /* 0x000f22000c1e1900 */
[----:B------:R-:W-:-:S06]  /*01f0*/  UIMAD.WIDE UR6, UR11, UR9, UR6 ;  /* 0x000000090b0672a5 */ /* 0x000fcc000f8e0206 */
[----:B-1----:R-:W-:Y:S02]  /*0200*/  IMAD.U32 R2, RZ, RZ, UR6 ;  /* 0x00000006ff027e24 */ /* 0x002fe4000f8e00ff */
[----:B------:R-:W-:-:S05]  /*0210*/  IMAD.U32 R3, RZ, RZ, UR7 ;  /* 0x00000007ff037e24 */ /* 0x000fca000f8e00ff */
[----:B------:R-:W5:Y:S01]  /*0220*/  @!P1 LDG.E R0, [R2.64] ;  /* 0x0000001202009981 */ /* 0x000f62000c1e1900 */
[----:B------:R-:W-:Y:S02]  /*0230*/  UMOV UR10, 0xffffffff ;  /* 0xffffffff000a7882 */ /* 0x000fe40000000000 */
[----:B------:R-:W-:Y:S01]  /*0240*/  UMOV UR15, URZ ;  /* 0x0000003f000f7c82 */ /* 0x000fe20008000000 */
[----:B------:R-:W1:Y:S01]  /*0250*/  S2R R219, SR_TID.X ;  /* 0x0000000000db7919 */ /* 0x000e620000002100 */
[----:B------:R-:W-:Y:S01]  /*0260*/  UMOV UR20, 0xffffffff ;  /* 0xffffffff00147882 */ /* 0x000fe20000000000 */
[----:B------:R-:W1:Y:S08]  /*0270*/  S2UR UR13, SR_CTAID.X ;  /* 0x00000000000d79c3 */ /* 0x000e700000002500 */
[----:B------:R-:W1:Y:S08]  /*0280*/  S2UR UR12, SR_CTAID.Z ;  /* 0x00000000000c79c3 */ /* 0x000e700000002700 */
[----:B--2---:R-:W2:Y:S08]  /*0290*/  @P2 R2UR UR10, R7 ;  /* 0x00000000070a23c2 */ /* 0x004eb000000e0000 */
[----:B---3--:R-:W2:Y:S08]  /*02a0*/  @P2 R2UR UR16, R6 ;  /* 0x00000000061023c2 */ /* 0x008eb000000e0000 */
[----:B----4-:R3:W4:Y:S01]  /*02b0*/  @P0 R2UR UR15, R4 ;  /* 0x00000000040f03c2 */ /* 0x01072200000e0000 */
[----:B------:R-:W-:-:S04]  /*02c0*/  ISETP.NE.U32.AND P0, PT, RZ, c[0x0][0x248], PT ;  /* 0x00009200ff007a0c */ /* 0x000fc80003f05070 */
[----:B------:R-:W-:Y:S01]  /*02d0*/  ISETP.NE.AND.EX P0, PT, RZ, c[0x0][0x24c], PT, P0 ;  /* 0x00009300ff007a0c */ /* 0x000fe20003f05300 */
[----:B--2---:R-:W-:Y:S02]  /*02e0*/  @UP2 UIADD3 UR16, UR16, -UR10, URZ ;  /* 0x8000000a10102290 */ /* 0x004fe4000fffe03f */
[----:B-----5:R3:W2:Y:S05]  /*02f0*/  @!P1 R2UR UR20, R0 ;  /* 0x00000000001493c2 */ /* 0x0206aa00000e0000 */
[----:B------:R-:W-:-:S05]  /*0300*/  @!UP2 ULDC UR16, c[0x0][0x214] ;  /* 0x000085000010aab9 */ /* 0x000fca0000000800 */
[----:B-1234-:R-:W-:Y:S05]  /*0310*/  @!P0 BRA `(.L_x_102) ;  /* 0x0000007000008947 */ /* 0x01efea0003800000 */
[----:B------:R-:W-:-:S13]  /*0320*/  PLOP3.LUT P0, PT, PT, PT, UP3, 0x80, 0x0 ;  /* 0x000000000000781c */ /* 0x000fda0003f0f038 */
[----:B------:R-:W2:Y:S04]  /*0330*/  @P0 LDG.E R0, [R2.64+0x4] ;  /* 0x0000041202000981 */ /* 0x000ea8000c1e1900 */
[----:B------:R-:W3:Y:S01]  /*0340*/  @!P0 LDG.E R2, [R2.64] ;  /* 0x0000001202028981 */ /* 0x000ee2000c1e1900 */
[----:B--2---:R-:W1:Y:S02]  /*0350*/  @P0 R2UR UR6, R0 ;  /* 0x00000000000603c2 */ /* 0x004e6400000e0000 */
[----:B-1----:R-:W-:-:S11]  /*0360*/  @UP3 UIADD3 UR6, UR6, -UR20, URZ ;  /* 0x8000001406063290 */ /* 0x002fd6000fffe03f */
[----:B---3--:R1:W2:Y:S02]  /*0370*/  @!P0 R2UR UR6, R2 ;  /* 0x00000000020683c2 */ /* 0x0082a400000e0000 */
[----:B-12---:R-:W-:Y:S05]  /*0380*/  BRA `(.L_x_103) ;  /* 0x0000001000007947 */ /* 0x006fea0003800000 */
.L_x_102:
[----:B------:R-:W-:Y:S02]  /*0390*/  ULDC UR6, c[0x0][0x218] ;  /* 0x0000860000067ab9 */ /* 0x000fe40000000800 */
.L_x_103:
[----:B------:R-:W-:Y:S02]  /*03a0*/  ULDC.64 UR4, c[0x0][0x258] ;  /* 0x0000960000047ab9 */ /* 0x000fe40000000a00 */
[----:B------:R-:W-:-:S04]  /*03b0*/  UISETP.NE.U32.AND UP2, UPT, URZ, UR4, UPT ;  /* 0x000000043f00728c */ /* 0x000fc8000bf45070 */
[----:B------:R-:W-:-:S03]  /*03c0*/  UISETP.NE.AND.EX UP2, UPT, URZ, UR5, UPT, UP2 ;  /* 0x000000053f00728c */ /* 0x000fc6000bf45320 */
[----:B------:R-:W-:-:S03]  /*03d0*/  ULDC.64 UR4, c[0x0][0x258] ;  /* 0x0000960000047ab9 */ /* 0x000fc60000000a00 */
[----:B------:R-:W-:-:S05]  /*03e0*/  PLOP3.LUT P0, PT, PT, PT, UP2, 0x80, 0x0 ;  /* 0x000000000000781c */ /* 0x000fca0003f0f028 */
[----:B------:R-:W-:-:S06]  /*03f0*/  @UP2 UIMAD.WIDE UR4, UR11, UR9, UR4 ;  /* 0x000000090b0422a5 */ /* 0x000fcc000f8e0204 */
[----:B------:R-:W-:Y:S02]  /*0400*/  IMAD.U32 R2, RZ, RZ, UR4 ;  /* 0x00000004ff027e24 */ /* 0x000fe4000f8e00ff */
[----:B------:R-:W-:Y:S01]  /*0410*/  IMAD.U32 R3, RZ, RZ, UR5 ;  /* 0x00000005ff037e24 */ /* 0x000fe2000f8e00ff */
[----:B------:R-:W-:Y:S02]  /*0420*/  USHF.L.U32 UR13, UR13, 0x7, URZ ;  /* 0x000000070d0d7899 */ /* 0x000fe4000800063f */
[----:B------:R-:W-:Y:S02]  /*0430*/  ULDC.64 UR4, c[0x0][0x268] ;  /* 0x00009a0000047ab9 */ /* 0x000fe40000000a00 */
[----:B------:R-:W2:Y:S01]  /*0440*/  @P0 LDG.E R0, [R2.64] ;  /* 0x0000001202000981 */ /* 0x000ea2000c1e1900 */
[----:B------:R-:W-:Y:S02]  /*0450*/  UISETP.GT.AND UP0, UPT, UR16, UR13, UPT ;  /* 0x0000000d1000728c */ /* 0x000fe4000bf04270 */
[----:B------:R-:W-:-:S03]  /*0460*/  @!UP2 UISETP.NE.U32.AND UP1, UPT, URZ, UR4, UPT ;  /* 0x000000043f00a28c */ /* 0x000fc6000bf25070 */
[----:B------:R-:W-:Y:S02]  /*0470*/  ULDC UR4, c[0x0][0x21c] ;  /* 0x0000870000047ab9 */ /* 0x000fe40000000800 */
[----:B------:R-:W-:-:S04]  /*0480*/  @!UP2 UISETP.NE.AND.EX UP1, UPT, URZ, UR5, UPT, UP1 ;  /* 0x000000053f00a28c */ /* 0x000fc8000bf25310 */
[----:B------:R-:W-:Y:S01]  /*0490*/  @!UP2 USEL UR4, URZ, UR4, !UP1 ;  /* 0x000000043f04a287 */ /* 0x000fe2000c800000 */
[----:B--2---:R-:W1:Y:S01]  /*04a0*/  @P0 R2UR UR14, R0 ;  /* 0x00000000000e03c2 */ /* 0x004e6200000e0000 */
[----:B------:R-:W-:Y:S01]  /*04b0*/  PLOP3.LUT P0, PT, PT, PT, UP0, 0x80, 0x0 ;  /* 0x000000000000781c */ /* 0x000fe20003f0f008 */
[----:B-1----:R-:W-:Y:S02]  /*04c0*/  @UP2 UIADD3 UR14, UR14, -UR15, URZ ;  /* 0x8000000f0e0e2290 */ /* 0x002fe4000fffe03f */
[----:B------:R-:W-:-:S10]  /*04d0*/  @!UP2 UIADD3 UR14, UR4, UR6, -UR15 ;  /* 0x00000006040ea290 */ /* 0x000fd4000fffe80f */
[----:B------:R-:W-:Y:S05]  /*04e0*/  @!P0 EXIT ;  /* 0x000000000000894d */ /* 0x000fea0003800000 */
[----:B------:R-:W-:Y:S02]  /*04f0*/  UISETP.GE.AND UP0, UPT, UR14, 0x1, UPT ;  /* 0x000000010e00788c */ /* 0x000fe4000bf06270 */
[----:B------:R-:W-:-:S04]  /*0500*/  UIADD3 UR4, UR14, 0x7f, URZ ;  /* 0x0000007f0e047890 */ /* 0x000fc8000fffe03f */
[----:B------:R-:W-:Y:S01]  /*0510*/  PLOP3.LUT P0, PT, PT, PT, UP0, 0x80, 0x0 ;  /* 0x000000000000781c */ /* 0x000fe20003f0f008 */
[----:B------:R-:W-:-:S04]  /*0520*/  USHF.R.S32.HI UR8, URZ, 0x1f, UR4 ;  /* 0x0000001f3f087899 */ /* 0x000fc80008011404 */
[----:B------:R-:W-:-:S08]  /*0530*/  ULEA.HI UR8, UR8, UR4, URZ, 0x7 ;  /* 0x0000000408087291 */ /* 0x000fd0000f8f383f */
[----:B------:R-:W-:Y:S05]  /*0540*/  @!P0 BRA `(.L_x_104) ;  /* 0x0000fd4000008947 */ /* 0x000fea0003800000 */
[----:B------:R-:W-:Y:S02]  /*0550*/  UISETP.NE.AND UP1, UPT, UR10, -0x1, UPT ;  /* 0xffffffff0a00788c */ /* 0x000fe4000bf25270 */
[----:B------:R-:W-:Y:S02]  /*0560*/  UISETP.NE.AND UP0, UPT, UR20, -0x1, UPT ;  /* 0xffffffff1400788c */ /* 0x000fe4000bf05270 */
[----:B------:R-:W-:Y:S02]  /*0570*/  ULDC.64 UR4, c[0x0][0x190] ;  /* 0x0000640000047ab9 */ /* 0x000fe40000000a00 */
[----:B------:R-:W-:Y:S02]  /*0580*/  ULDC.64 UR6, c[0x0][0x178] ;  /* 0x00005e0000067ab9 */ /* 0x000fe40000000a00 */
[----:B------:R-:W-:-:S03]  /*0590*/  PLOP3.LUT P0, PT, PT, PT, UP0, 0x80, 0x0 ;  /* 0x000000000000781c */ /* 0x000fc60003f0f008 */
[----:B------:R-:W-:Y:S02]  /*05a0*/  @UP1 UIMAD.WIDE.U32 UR26, UR10, UR4, URZ ;  /* 0x000000040a1a12a5 */ /* 0x000fe4000f8e003f */
[----:B------:R-:W-:Y:S02]  /*05b0*/  @!UP1 USHF.R.S32.HI UR21, URZ, 0x1f, UR11 ;  /* 0x0000001f3f159899 */ /* 0x000fe4000801140b */
[----:B------:R-:W-:Y:S02]  /*05c0*/  @UP0 UIADD3 UR24, UR15, UR20, URZ ;  /* 0x000000140f180290 */ /* 0x000fe4000fffe03f */
[----:B------:R-:W-:Y:S02]  /*05d0*/  @UP1 UIMAD UR17, UR10, UR5, UR27 ;  /* 0x000000050a1112a4 */ /* 0x000fe4000f8e021b */
[----:B------:R-:W-:Y:S02]  /*05e0*/  @!UP1 UIMAD.WIDE.U32 UR22, UR11, UR6, URZ ;  /* 0x000000060b1692a5 */ /* 0x000fe4000f8e003f */
[----:B------:R-:W-:-:S02]  /*05f0*/  ULDC.64 UR4, c[0x0][0x198] ;  /* 0x0000660000047ab9 */ /* 0x000fc40000000a00 */
[----:B------:R-:W-:Y:S02]  /*0600*/  @!UP1 UIMAD UR21, UR21, UR6, URZ ;  /* 0x00000006151592a4 */ /* 0x000fe4000f8e023f */
[----:B------:R-:W-:Y:S02]  /*0610*/  @UP0 UIMAD.WIDE.U32 UR28, UR24, UR4, URZ ;  /* 0x00000004181c02a5 */ /* 0x000fe4000f8e003f */
[----:B------:R-:W-:Y:S02]  /*0620*/  @!UP1 UIMAD UR21, UR11, UR7, UR21 ;  /* 0x000000070b1592a4 */ /* 0x000fe4000f8e0215 */
[----:B------:R-:W-:Y:S02]  /*0630*/  @UP1 UMOV UR6, UR26 ;  /* 0x0000001a00061c82 */ /* 0x000fe40008000000 */
[----:B------:R-:W-:Y:S02]  /*0640*/  @!UP1 UMOV UR6, UR22 ;  /* 0x0000001600069c82 */ /* 0x000fe40008000000 */
[----:B------:R-:W-:-:S02]  /*0650*/  @UP0 UIMAD UR7, UR24, UR5, UR29 ;  /* 0x00000005180702a4 */ /* 0x000fc4000f8e021d */
[----:B------:R-:W-:Y:S02]  /*0660*/  @!UP1 UIADD3 UR17, UR23, UR21, URZ ;  /* 0x0000001517119290 */ /* 0x000fe4000fffe03f */
[----:B------:R-:W-:Y:S01]  /*0670*/  @UP0 UMOV UR22, UR28 ;  /* 0x0000001c00160c82 */ /* 0x000fe20008000000 */
[----:B------:R-:W-:Y:S05]  /*0680*/  @P0 BRA `(.L_x_105) ;  /* 0x000000c000000947 */ /* 0x000fea0003800000 */
[----:B------:R-:W-:Y:S02]  /*0690*/  USHF.R.S32.HI UR21, URZ, 0x1f, UR15 ;  /* 0x0000001f3f157899 */ /* 0x000fe4000801140f */
[----:B------:R-:W-:Y:S02]  /*06a0*/  ULDC.64 UR4, c[0x0][0x198] ;  /* 0x0000660000047ab9 */ /* 0x000fe40000000a00 */
[----:B------:R-:W-:Y:S02]  /*06b0*/  UIMAD UR21, UR21, UR4, URZ ;  /* 0x00000004151572a4 */ /* 0x000fe4000f8e023f */
[----:B------:R-:W-:Y:S02]  /*06c0*/  UIMAD.WIDE.U32 UR22, UR15, UR4, URZ ;  /* 0x000000040f1672a5 */ /* 0x000fe4000f8e003f */
[----:B------:R-:W-:-:S02]  /*06d0*/  UIMAD UR21, UR15, UR5, UR21 ;  /* 0x000000050f1572a4 */ /* 0x000fc4000f8e0215 */
[----:B------:R-:W-:Y:S02]  /*06e0*/  USHF.R.S32.HI UR7, URZ, 0x1f, UR11 ;  /* 0x0000001f3f077899 */ /* 0x000fe4000801140b */
[----:B------:R-:W-:Y:S02]  /*06f0*/  ULDC.64 UR4, c[0x0][0x180] ;  /* 0x0000600000047ab9 */ /* 0x000fe40000000a00 */
[----:B------:R-:W-:Y:S02]  /*0700*/  UIADD3 UR23, UR23, UR21, URZ ;  /* 0x0000001517177290 */ /* 0x000fe4000fffe03f */
[----:B------:R-:W-:Y:S02]  /*0710*/  UIMAD UR7, UR7, UR4, URZ ;  /* 0x00000004070772a4 */ /* 0x000fe4000f8e023f */
[----:B------:R-:W-:Y:S02]  /*0720*/  UIMAD.WIDE.U32 UR22, UR11, UR4, UR22 ;  /* 0x000000040b1672a5 */ /* 0x000fe4000f8e0016 */
[----:B------:R-:W-:-:S04]  /*0730*/  UIMAD UR7, UR11, UR5, UR7 ;  /* 0x000000050b0772a4 */ /* 0x000fc8000f8e0207 */
[----:B------:R-:W-:Y:S02]  /*0740*/  UIADD3 UR7, UR23, UR7, URZ ;  /* 0x0000000717077290 */ /* 0x000fe4000fffe03f */
.L_x_105:
[----:B------:R-:W-:Y:S01]  /*0750*/  IABS R0, c[0x0][0x1c8] ;  /* 0x0000720000007a13 */ /* 0x000fe20000000000 */
[----:B------:R-:W1:Y:S01]  /*0760*/  S2R R5, SR_CTAID.Z ;  /* 0x0000000000057919 */ /* 0x000e620000002700 */
[----:B------:R-:W-:Y:S02]  /*0770*/  ULDC UR4, c[0x0][0x1c8] ;  /* 0x0000720000047ab9 */ /* 0x000fe40000000800 */
[----:B------:R-:W-:Y:S01]  /*0780*/  ULOP3.LUT UR4, UR12, UR4, URZ, 0x3c, !UPT ;  /* 0x000000040c047292 */ /* 0x000fe2000f8e3c3f */
[----:B------:R-:W-:Y:S01]  /*0790*/  IMAD.MOV.U32 R4, RZ, RZ, R0 ;  /* 0x000000ffff047224 */ /* 0x000fe200078e0000 */
[----:B------:R-:W-:-:S03]  /*07a0*/  @UP0 UIADD3 UR20, UR15, UR20, URZ ;  /* 0x000000140f140290 */ /* 0x000fc6000fffe03f */
[----:B------:R-:W2:Y:S01]  /*07b0*/  I2F.RP R2, R4 ;  /* 0x0000000400027306 */ /* 0x000ea20000209400 */
[----:B------:R-:W-:Y:S01]  /*07c0*/  ISETP.LE.AND P1, PT, RZ, UR4, PT ;  /* 0x00000004ff007c0c */ /* 0x000fe2000bf23270 */
[----:B------:R-:W-:Y:S02]  /*07d0*/  ULDC.64 UR4, c[0x0][0x1a0] ;  /* 0x0000680000047ab9 */ /* 0x000fe40000000a00 */
[----:B------:R-:W-:-:S04]  /*07e0*/  @UP0 UIMAD.WIDE.U32 UR24, UR20, UR4, URZ ;  /* 0x00000004141802a5 */ /* 0x000fc8000f8e003f */
[----:B------:R-:W-:Y:S02]  /*07f0*/  @UP0 UIMAD UR21, UR20, UR5, UR25 ;  /* 0x00000005141502a4 */ /* 0x000fe4000f8e0219 */
[----:B------:R-:W-:Y:S01]  /*0800*/  USHF.R.S32.HI UR20, URZ, 0x1f, UR12 ;  /* 0x0000001f3f147899 */ /* 0x000fe2000801140c */
[----:B--2---:R-:W2:Y:S01]  /*0810*/  MUFU.RCP R2, R2 ;  /* 0x0000000200027308 */ /* 0x004ea20000001000 */
[----:B-1----:R-:W-:Y:S02]  /*0820*/  IABS R5, R5 ;  /* 0x0000000500057213 */ /* 0x002fe40000000000 */
[----:B--2---:R-:W-:-:S05]  /*0830*/  IADD3 R2, R2, 0xffffffe, RZ ;  /* 0x0ffffffe02027810 */ /* 0x004fca0007ffe0ff */
[----:B------:R-:W1:Y:S02]  /*0840*/  F2I.FTZ.U32.TRUNC.NTZ R3, R2 ;  /* 0x0000000200037305 */ /* 0x000e64000021f000 */
[----:B-1----:R-:W-:Y:S02]  /*0850*/  IMAD.MOV R0, RZ, RZ, -R3 ;  /* 0x000000ffff007224 */ /* 0x002fe400078e0a03 */
[----:B------:R-:W-:Y:S02]  /*0860*/  IMAD.MOV.U32 R2, RZ, RZ, RZ ;  /* 0x000000ffff027224 */ /* 0x000fe400078e00ff */
[----:B------:R-:W-:-:S04]  /*0870*/  IMAD R0, R0, R4, RZ ;  /* 0x0000000400007224 */ /* 0x000fc800078e02ff */
[----:B------:R-:W-:-:S04]  /*0880*/  IMAD.HI.U32 R0, R3, R0, R2 ;  /* 0x0000000003007227 */ /* 0x000fc800078e0002 */
[----:B------:R-:W-:-:S04]  /*0890*/  IMAD.MOV.U32 R3, RZ, RZ, R5 ;  /* 0x000000ffff037224 */ /* 0x000fc800078e0005 */
[----:B------:R-:W-:-:S05]  /*08a0*/  IMAD.HI.U32 R0, R0, R3, RZ ;  /* 0x0000000300007227 */ /* 0x000fca00078e00ff */
[----:B------:R-:W-:-:S05]  /*08b0*/  IADD3 R2, -R0, RZ, RZ ;  /* 0x000000ff00027210 */ /* 0x000fca0007ffe1ff */
[----:B------:R-:W-:-:S05]  /*08c0*/  IMAD R2, R4, R2, R3 ;  /* 0x0000000204027224 */ /* 0x000fca00078e0203 */
[----:B------:R-:W-:-:S13]  /*08d0*/  ISETP.GT.U32.AND P2, PT, R4, R2, PT ;  /* 0x000000020400720c */ /* 0x000fda0003f44070 */
[----:B------:R-:W-:Y:S01]  /*08e0*/  @!P2 IMAD.IADD R2, R2, 0x1, -R4 ;  /* 0x000000010202a824 */ /* 0x000fe200078e0a04 */
[----:B------:R-:W-:Y:S02]  /*08f0*/  @!P2 IADD3 R0, R0, 0x1, RZ ;  /* 0x000000010000a810 */ /* 0x000fe40007ffe0ff */
[----:B------:R-:W-:Y:S02]  /*0900*/  ISETP.NE.AND P2, PT, RZ, c[0x0][0x1c8], PT ;  /* 0x00007200ff007a0c */ /* 0x000fe40003f45270 */
[----:B------:R-:W-:-:S13]  /*0910*/  ISETP.GE.U32.AND P3, PT, R2, R4, PT ;  /* 0x000000040200720c */ /* 0x000fda0003f66070 */
[----:B------:R-:W-:-:S05]  /*0920*/  @P3 IADD3 R0, R0, 0x1, RZ ;  /* 0x0000000100003810 */ /* 0x000fca0007ffe0ff */
[----:B------:R-:W-:-:S05]  /*0930*/  IMAD.MOV.U32 R10, RZ, RZ, R0 ;  /* 0x000000ffff0a7224 */ /* 0x000fca00078e0000 */
[----:B------:R-:W-:Y:S02]  /*0940*/  @!P1 IADD3 R10, -R10, RZ, RZ ;  /* 0x000000ff0a0a9210 */ /* 0x000fe40007ffe1ff */
[----:B------:R-:W-:Y:S01]  /*0950*/  @!P2 LOP3.LUT R10, RZ, c[0x0][0x1c8], RZ, 0x33, !PT ;  /* 0x00007200ff0aaa12 */ /* 0x000fe200078e33ff */
        /* <DEDUP_REMOVED lines=13> */
.L_x_106:
[----:B------:R-:W1:Y:S01]  /*0a30*/  S2R R5, SR_CTAID.X ;  /* 0x0000000000057919 */ /* 0x000e620000002500 */
[----:B------:R-:W-:Y:S01]  /*0a40*/  SHF.R.S32.HI R23, RZ, 0x1f, R219 ;  /* 0x0000001fff177819 */ /* 0x000fe200000114db */
[----:B------:R-:W-:Y:S01]  /*0a50*/  UIADD3 UR13, -UR13, UR16, URZ ;  /* 0x000000100d0d7290 */ /* 0x000fe2000fffe13f */
[----:B------:R-:W-:Y:S01]  /*0a60*/  BSSY B0, `(.L_x_107) ;  /* 0x000002e000007945 */ /* 0x000fe20003800000 */
[----:B------:R-:W2:Y:S01]  /*0a70*/  S2R R8, SR_CTAID.Z ;  /* 0x0000000000087919 */ /* 0x000ea20000002700 */
[CC--:B------:R-:W-:Y:S01]  /*0a80*/  LEA.HI R0, R23.reuse, R219.reuse, RZ, 0x3 ;  /* 0x000000db17007211 */ /* 0x0c0fe200078f18ff */
[----:B------:R-:W-:Y:S01]  /*0a90*/  ULDC.64 UR4, c[0x0][0x1a8] ;  /* 0x00006a0000047ab9 */ /* 0x000fe20000000a00 */
[-C--:B------:R-:W-:Y:S01]  /*0aa0*/  LEA.HI R4, R23, R219.reuse, RZ, 0x6 ;  /* 0x000000db17047211 */ /* 0x080fe200078f30ff */
[----:B------:R-:W-:Y:S01]  /*0ab0*/  UIMAD UR4, UR20, UR4, URZ ;  /* 0x00000004140472a4 */ /* 0x000fe2000f8e023f */
[----:B------:R-:W-:Y:S02]  /*0ac0*/  LOP3.LUT R2, R0, 0xfffffff8, RZ, 0xc0, !PT ;  /* 0xfffffff800027812 */ /* 0x000fe400078ec0ff */
[----:B------:R-:W-:Y:S01]  /*0ad0*/  SHF.R.S32.HI R14, RZ, 0x3, R0 ;  /* 0x00000003ff0e7819 */ /* 0x000fe20000011400 */
[----:B------:R-:W-:Y:S01]  /*0ae0*/  IMAD.SHL.U32 R4, R4, 0x8, RZ ;  /* 0x0000000804047824 */ /* 0x000fe200078e00ff */
[----:B------:R-:W-:Y:S01]  /*0af0*/  UIMAD UR4, UR12, UR5, UR4 ;  /* 0x000000050c0472a4 */ /* 0x000fe2000f8e0204 */
[----:B------:R-:W-:Y:S01]  /*0b00*/  IMAD.IADD R48, R219, 0x1, -R2 ;  /* 0x00000001db307824 */ /* 0x000fe200078e0a02 */
[----:B------:R-:W-:Y:S01]  /*0b10*/  SHF.R.S32.HI R15, RZ, 0x1f, R14 ;  /* 0x0000001fff0f7819 */ /* 0x000fe2000001140e */
[----:B------:R-:W-:Y:S01]  /*0b20*/  IMAD.SHL.U32 R0, R14, 0x40, RZ ;  /* 0x000000400e007824 */ /* 0x000fe200078e00ff */
[----:B------:R-:W-:Y:S01]  /*0b30*/  SHF.R.S32.HI R11, RZ, 0x1f, R10 ;  /* 0x0000001fff0b7819 */ /* 0x000fe2000001140a */
[----:B------:R-:W-:Y:S01]  /*0b40*/  IMAD.SHL.U32 R26, R48, 0x8, RZ ;  /* 0x00000008301a7824 */ /* 0x000fe200078e00ff */
[----:B------:R-:W-:-:S02]  /*0b50*/  LEA.HI R24, R23, R219, RZ, 0x5 ;  /* 0x000000db17187211 */ /* 0x000fc400078f28ff */
[----:B------:R-:W-:Y:S02]  /*0b60*/  LOP3.LUT R0, R0, 0x1c0, RZ, 0xc0, !PT ;  /* 0x000001c000007812 */ /* 0x000fe400078ec0ff */
[----:B------:R-:W-:Y:S01]  /*0b70*/  SHF.R.S32.HI R27, RZ, 0x1f, R26 ;  /* 0x0000001fff1b7819 */ /* 0x000fe2000001141a */
[----:B-1----:R-:W-:Y:S01]  /*0b80*/  IMAD.WIDE R12, R5, 0x80, R14 ;  /* 0x00000080050c7825 */ /* 0x002fe200078e020e */
[----:B------:R-:W-:Y:S02]  /*0b90*/  SHF.R.U32.HI R3, RZ, 0x3, R0 ;  /* 0x00000003ff037819 */ /* 0x000fe40000011600 */
[----:B------:R-:W-:Y:S01]  /*0ba0*/  LOP3.LUT R0, R0, 0x38, R26, 0xf8, !PT ;  /* 0x0000003800007812 */ /* 0x000fe200078ef81a */
[----:B------:R1:W-:Y:S01]  /*0bb0*/  STL.64 [R1+0x28], R26 ;  /* 0x0000281a01007387 */ /* 0x0003e20000100a00 */
[----:B------:R-:W-:Y:S02]  /*0bc0*/  IADD3 R2, P0, R26, UR6, RZ ;  /* 0x000000061a027c10 */ /* 0x000fe4000ff1e0ff */
[----:B------:R-:W-:Y:S01]  /*0bd0*/  LOP3.LUT R0, R0, R3, RZ, 0x3c, !PT ;  /* 0x0000000300007212 */ /* 0x000fe200078e3cff */
[----:B------:R1:W-:Y:S01]  /*0be0*/  STL.64 [R1+0x30], R12 ;  /* 0x0000300c01007387 */ /* 0x0003e20000100a00 */
[----:B------:R-:W-:-:S02]  /*0bf0*/  IADD3.X R3, R27, UR17, RZ, P0, !PT ;  /* 0x000000111b037c10 */ /* 0x000fc400087fe4ff */
[----:B------:R-:W-:Y:S02]  /*0c00*/  ISETP.GE.AND P0, PT, R14, UR13, PT ;  /* 0x0000000d0e007c0c */ /* 0x000fe4000bf06270 */
[----:B------:R-:W-:Y:S01]  /*0c10*/  LOP3.LUT R0, R0, 0xfffffe00, R4, 0xf8, !PT ;  /* 0xfffffe0000007812 */ /* 0x000fe200078ef804 */
[----:B--2---:R-:W-:-:S04]  /*0c20*/  IMAD.WIDE.U32 R8, R8, c[0x0][0x1a8], R2 ;  /* 0x00006a0008087a25 */ /* 0x004fc800078e0002 */
[----:B------:R-:W-:Y:S01]  /*0c30*/  IMAD.SHL.U32 R235, R0, 0x2, RZ ;  /* 0x0000000200eb7824 */ /* 0x000fe200078e00ff */
[----:B------:R-:W-:-:S05]  /*0c40*/  IADD3 R7, R9, UR4, RZ ;  /* 0x0000000409077c10 */ /* 0x000fca000fffe0ff */
[----:B------:R-:W-:Y:S05]  /*0c50*/  @P0 BRA `(.L_x_108) ;  /* 0x000000e000000947 */ /* 0x000fea0003800000 */
[----:B------:R-:W-:-:S13]  /*0c60*/  ISETP.GE.AND P0, PT, R26, c[0x0][0x220], PT ;  /* 0x000088001a007a0c */ /* 0x000fda0003f06270 */
[----:B------:R2:W-:Y:S01]  /*0c70*/  @P0 STS.128 [R235], RZ ;  /* 0x000000ffeb000388 */ /* 0x0005e20000000c00 */
        /* <DEDUP_REMOVED lines=8> */
[----:B------:R-:W-:Y:S01]  /*0d00*/  @!PT LDS RZ, [RZ] ;  /* 0x00000000fffff984 */ /* 0x000fe20000000800 */
[----:B------:R-:W-:Y:S01]  /*0d10*/  @!PT LDS RZ, [RZ] ;  /* 0x00000000fffff984 */ /* 0x000fe20000000800 */
[----:B------:R-:W-:Y:S01]  /*0d20*/  @!PT LDS RZ, [RZ] ;  /* 0x00000000fffff984 */ /* 0x000fe20000000800 */
[----:B------:R3:W-:Y:S02]  /*0d30*/  LDGSTS.E.BYPASS.LTC128B.128 [R235], [R4.64] ;  /* 0x0000000004eb7fae */ /* 0x0007e4000b901d52 */
.L_x_108:
[----:B------:R-:W-:Y:S05]  /*0d40*/  BSYNC B0 ;  /* 0x0000000000007941 */ /* 0x000fea0003800000 */
.L_x_107:
[----:B------:R-:W-:Y:S01]  /*0d50*/  IADD3 R22, R14, 0x10, RZ ;  /* 0x000000100e167810 */ /* 0x000fe20007ffe0ff */
[----:B------:R-:W-:Y:S03]  /*0d60*/  BSSY B0, `(.L_x_109) ;  /* 0x0000014000007945 */ /* 0x000fe60003800000 */
[----:B------:R-:W-:-:S13]  /*0d70*/  ISETP.GE.AND P0, PT, R22, UR13, PT ;  /* 0x0000000d16007c0c */ /* 0x000fda000bf06270 */
[----:B------:R-:W-:Y:S05]  /*0d80*/  @P0 BRA `(.L_x_110) ;  /* 0x0000011000000947 */ /* 0x000fea0003800000 */
[----:B------:R-:W-:-:S13]  /*0d90*/  ISETP.GE.AND P0, PT, R26, c[0x0][0x220], PT ;  /* 0x000088001a007a0c */ /* 0x000fda0003f06270 */
[----:B------:R4:W-:Y:S01]  /*0da0*/  @P0 STS.128 [R235+0x800], RZ ;  /* 0x000800ffeb000388 */ /* 0x0009e20000000c00 */
[----:B------:R-:W-:Y:S05]  /*0db0*/  @P0 BRA `(.L_x_110) ;  /* 0x000000e000000947 */ /* 0x000fea0003800000 */
[----:B---3--:R-:W-:Y:S01]  /*0dc0*/  IADD3 R4, P0, R12, 0x10, RZ ;  /* 0x000000100c047810 */ /* 0x008fe20007f1e0ff */
        /* <DEDUP_REMOVED lines=9> */
[----:B------:R-:W-:Y:S01]  /*0e60*/  @!PT LDS RZ, [RZ] ;  /* 0x00000000fffff984 */ /* 0x000fe20000000800 */
[----:B------:R-:W-:Y:S01]  /*0e70*/  @!PT LDS RZ, [RZ] ;  /* 0x00000000fffff984 */ /* 0x000fe20000000800 */
[----:B------:R-:W-:Y:S01]  /*0e80*/  @!PT LDS RZ, [RZ] ;  /* 0x00000000fffff984 */ /* 0x000fe20000000800 */
[----:B------:R3:W-:Y:S02]  /*0e90*/  LDGSTS.E.BYPASS.LTC128B.128 [R235+0x800], [R4.64] ;  /* 0x0080000004eb7fae */ /* 0x0007e4000b901d52 */
.L_x_110:
[----:B------:R-:W-:Y:S05]  /*0ea0*/  BSYNC B0 ;  /* 0x0000000000007941 */ /* 0x000fea0003800000 */
.L_x_109:
        /* <DEDUP_REMOVED lines=21> */
.L_x_112:
[----:B------:R-:W-:Y:S05]  /*1000*/  BSYNC B0 ;  /* 0x0000000000007941 */ /* 0x000fea0003800000 */
.L_x_111:
        /* <DEDUP_REMOVED lines=21> */
.L_x_114:
[----:B------:R-:W-:Y:S05]  /*1160*/  BSYNC B0 ;  /* 0x0000000000007941 */ /* 0x000fea0003800000 */
.L_x_113:
        /* <DEDUP_REMOVED lines=21> */
.L_x_116:
[----:B------:R-:W-:Y:S05]  /*12c0*/  BSYNC B0 ;  /* 0x0000000000007941 */ /* 0x000fea0003800000 */
.L_x_115:
        /* <DEDUP_REMOVED lines=21> */
.L_x_118:
[----:B------:R-:W-:Y:S05]  /*1420*/  BSYNC B0 ;  /* 0x0000000000007941 */ /* 0x000fea0003800000 */
.L_x_117:
        /* <DEDUP_REMOVED lines=21> */
.L_x_120:
[----:B------:R-:W-:Y:S05]  /*1580*/  BSYNC B0 ;  /* 0x0000000000007941 */ /* 0x000fea0003800000 */
.L_x_119:
[----:B------:R-:W-:Y:S01]  /*1590*/  IADD3 R16, R14, 0x70, RZ ;  /* 0x000000700e107810 */ /* 0x000fe20007ffe0ff */
[----:B------:R-:W-:Y:S01]  /*15a0*/  UMOV UR6, 0x7 ;  /* 0x0000000700067882 */ /* 0x000fe20000000000 */
[----:B------:R-:W-:Y:S01]  /*15b0*/  BSSY B0, `(.L_x_121) ;  /* 0x0000017000007945 */ /* 0x000fe20003800000 */
[----:B------:R-:W-:Y:S01]  /*15c0*/  ULDC.64 UR4, c[0x0][0x198] ;  /* 0x0000660000047ab9 */ /* 0x000fe20000000a00 */
[----:B------:R-:W-:Y:S01]  /*15d0*/  ISETP.GE.AND P0, PT, R16, UR13, PT ;  /* 0x0000000d10007c0c */ /* 0x000fe2000bf06270 */
[----:B------:R-:W-:Y:S02]  /*15e0*/  USHF.L.U64.HI UR5, UR4, UR6, UR5 ;  /* 0x0000000604057299 */ /* 0x000fe40008010205 */
[----:B------:R-:W-:-:S10]  /*15f0*/  USHF.L.U32 UR11, UR4, 0x7, URZ ;  /* 0x00000007040b7899 */ /* 0x000fd4000800063f */
[----:B------:R-:W-:Y:S05]  /*1600*/  @P0 BRA `(.L_x_122) ;  /* 0x0000011000000947 */ /* 0x000fea0003800000 */
[----:B------:R-:W-:-:S13]  /*1610*/  ISETP.GE.AND P0, PT, R26, c[0x0][0x220], PT ;  /* 0x000088001a007a0c */ /* 0x000fda0003f06270 */
[----:B------:R1:W-:Y:S01]  /*1620*/  @P0 STS.128 [R235+0x3800], RZ ;  /* 0x003800ffeb000388 */ /* 0x0003e20000000c00 */
[----:B------:R-:W-:Y:S05]  /*1630*/  @P0 BRA `(.L_x_122) ;  /* 0x000000e000000947 */ /* 0x000fea0003800000 */
[----:B------:R-:W-:Y:S01]  /*1640*/  IADD3 R6, P0, R12, 0x70, RZ ;  /* 0x000000700c067810 */ /* 0x000fe20007f1e0ff */
[----:B------:R-:W-:Y:S01]  /*1650*/  IMAD.MOV.U32 R2, RZ, RZ, R8 ;  /* 0x000000ffff027224 */ /* 0x000fe200078e0008 */
[----:B------:R-:W-:-:S03]  /*1660*/  MOV R3, R7 ;  /* 0x0000000700037202 */ /* 0x000fc60000000f00 */
[----:B------:R-:W-:Y:S02]  /*1670*/  IMAD.X R0, RZ, RZ, R13, P0 ;  /* 0x000000ffff007224 */ /* 0x000fe400000e060d */
[----:B---3--:R-:W-:-:S04]  /*1680*/  IMAD.WIDE.U32 R4, R6, c[0x0][0x190], R2 ;  /* 0x0000640006047a25 */ /* 0x008fc800078e0002 */
[----:B------:R-:W-:Y:S01]  /*1690*/  IMAD R0, R0, c[0x0][0x190], RZ ;  /* 0x0000640000007a24 */ /* 0x000fe200078e02ff */
[----:B------:R-:W-:-:S03]  /*16a0*/  LEA R2, P0, R4, c[0x0][0x160], 0x1 ;  /* 0x0000580004027a11 */ /* 0x000fc600078008ff */
[----:B------:R-:W-:-:S05]  /*16b0*/  IMAD R0, R6, c[0x0][0x194], R0 ;  /* 0x0000650006007a24 */ /* 0x000fca00078e0200 */
[----:B------:R-:W-:-:S04]  /*16c0*/  IADD3 R0, R5, R0, RZ ;  /* 0x0000000005007210 */ /* 0x000fc80007ffe0ff */
[----:B------:R-:W-:-:S05]  /*16d0*/  LEA.HI.X R3, R4, c[0x0][0x164], R0, 0x1, P0 ;  /* 0x0000590004037a11 */ /* 0x000fca00000f0c00 */
[----:B------:R-:W-:Y:S01]  /*16e0*/  @!PT LDS RZ, [RZ] ;  /* 0x00000000fffff984 */ /* 0x000fe20000000800 */
[----:B------:R-:W-:Y:S01]  /*16f0*/  @!PT LDS RZ, [RZ] ;  /* 0x00000000fffff984 */ /* 0x000fe20000000800 */
[----:B------:R-:W-:Y:S01]  /*1700*/  @!PT LDS RZ, [RZ] ;  /* 0x00000000fffff984 */ /* 0x000fe20000000800 */
[----:B------:R3:W-:Y:S02]  /*1710*/  LDGSTS.E.BYPASS.LTC128B.128 [R235+0x3800], [R2.64] ;  /* 0x0380000002eb7fae */ /* 0x0007e4000b901d52 */
.L_x_122:
[----:B------:R-:W-:Y:S05]  /*1720*/  BSYNC B0 ;  /* 0x0000000000007941 */ /* 0x000fea0003800000 */
.L_x_121:
[----:B------:R-:W-:Y:S01]  /*1730*/  IMAD R6, R15, c[0x0][0x198], RZ ;  /* 0x000066000f067a24 */ /* 0x000fe200078e02ff */
[----:B------:R-:W-:Y:S01]  /*1740*/  LEA.HI R23, R23, R219, RZ, 0x4 ;  /* 0x000000db17177211 */ /* 0x000fe200078f20ff */
[----:B------:R-:W-:Y:S01]  /*1750*/  IMAD R0, R15, c[0x0][0x1a0], RZ ;  /* 0x000068000f007a24 */ /* 0x000fe200078e02ff */
[----:B------:R-:W-:Y:S01]  /*1760*/  ULEA.HI.SX32 UR17, UR8, 0xffffffff, 0x19 ;  /* 0xffffffff08117891 */ /* 0x000fe2000f8fca3f */
[C-C-:B---3--:R-:W-:Y:S01]  /*1770*/  IMAD.WIDE.U32 R4, R14.reuse, c[0x0][0x198], R26.reuse ;  /* 0x000066000e047a25 */ /* 0x148fe200078e001a */
[----:B------:R-:W-:Y:S01]  /*1780*/  MOV R49, 0x20 ;  /* 0x0000002000317802 */ /* 0x000fe20000000f00 */
[----:B------:R-:W-:Y:S01]  /*1790*/  BSSY B0, `(.L_x_123) ;  /* 0x0000033000007945 */ /* 0x000fe20003800000 */
[----:B------:R-:W-:Y:S01]  /*17a0*/  UIMAD UR12, UR17, -0x80, UR14 ;  /* 0xffffff80110c78a4 */ /* 0x000fe2000f8e020e */
[----:B------:R-:W-:Y:S01]  /*17b0*/  IMAD.WIDE.U32 R2, R14, c[0x0][0x1a0], R26 ;  /* 0x000068000e027a25 */ /* 0x000fe200078e001a */
[----:B------:R-:W-:Y:S01]  /*17c0*/  IADD3 R4, P1, R4, UR22, RZ ;  /* 0x0000001604047c10 */ /* 0x000fe2000ff3e0ff */
[----:B------:R-:W-:-:S02]  /*17d0*/  USHF.R.S32.HI UR15, URZ, 0x1f, UR17 ;  /* 0x0000001f3f0f7899 */ /* 0x000fc40008011411 */
[C---:B------:R-:W-:Y:S01]  /*17e0*/  IMAD R7, R14.reuse, c[0x0][0x19c], R6 ;  /* 0x000067000e077a24 */ /* 0x040fe200078e0206 */
[----:B------:R-:W-:Y:S01]  /*17f0*/  LOP3.LUT R6, R23, 0xfffffff0, RZ, 0xc0, !PT ;  /* 0xfffffff017067812 */ /* 0x000fe200078ec0ff */
[----:B------:R-:W-:Y:S01]  /*1800*/  IMAD R0, R14, c[0x0][0x1a4], R0 ;  /* 0x000069000e007a24 */ /* 0x000fe200078e0200 */
[----:B------:R-:W-:Y:S01]  /*1810*/  IADD3 R2, P0, R2, UR24, RZ ;  /* 0x0000001802027c10 */ /* 0x000fe2000ff1e0ff */
[----:B------:R-:W-:Y:S01]  /*1820*/  UIMAD UR6, UR5, UR17, URZ ;  /* 0x00000011050672a4 */ /* 0x000fe2000f8e023f */
[----:B------:R-:W-:Y:S01]  /*1830*/  IADD3.X R5, R5, UR7, R7, P1, !PT ;  /* 0x0000000705057c10 */ /* 0x000fe20008ffe407 */
[----:B------:R-:W-:Y:S01]  /*1840*/  IMAD.IADD R6, R219, 0x1, -R6 ;  /* 0x00000001db067824 */ /* 0x000fe200078e0a06 */
[----:B------:R-:W-:Y:S01]  /*1850*/  IADD3.X R3, R3, UR21, R0, P0, !PT ;  /* 0x0000001503037c10 */ /* 0x000fe200087fe400 */
[C---:B------:R-:W-:Y:S01]  /*1860*/  IMAD R0, R11.reuse, c[0x0][0x1b0], RZ ;  /* 0x00006c000b007a24 */ /* 0x040fe200078e02ff */
[----:B------:R-:W-:Y:S01]  /*1870*/  ISETP.GE.AND P0, PT, R14, UR12, PT ;  /* 0x0000000c0e007c0c */ /* 0x000fe2000bf06270 */
[----:B------:R-:W-:Y:S01]  /*1880*/  IMAD R7, R11, c[0x0][0x1b8], RZ ;  /* 0x00006e000b077a24 */ /* 0x000fe200078e02ff */
[----:B------:R-:W-:Y:S01]  /*1890*/  SHF.R.S32.HI R9, RZ, 0x1f, R6 ;  /* 0x0000001fff097819 */ /* 0x000fe20000011406 */
[C---:B------:R-:W-:Y:S01]  /*18a0*/  IMAD R8, R10.reuse, c[0x0][0x1b4], R0 ;  /* 0x00006d000a087a24 */ /* 0x040fe200078e0200 */
[----:B------:R-:W-:Y:S01]  /*18b0*/  UIMAD UR6, UR15, UR11, UR6 ;  /* 0x0000000b0f0672a4 */ /* 0x000fe2000f8e0206 */
[----:B------:R-:W-:Y:S01]  /*18c0*/  IMAD.WIDE.U32 R30, R10, c[0x0][0x1b0], R4 ;  /* 0x00006c000a1e7a25 */ /* 0x000fe200078e0004 */
[----:B------:R-:W-:-:S03]  /*18d0*/  LEA.HI R0, R9, R6, RZ, 0x3 ;  /* 0x0000000609007211 */ /* 0x000fc600078f18ff */
[C---:B------:R-:W-:Y:S01]  /*18e0*/  IMAD R9, R10.reuse, c[0x0][0x1bc], R7 ;  /* 0x00006f000a097a24 */ /* 0x040fe200078e0207 */
[----:B-1----:R-:W-:Y:S01]  /*18f0*/  IADD3 R13, R31, R8, RZ ;  /* 0x000000081f0d7210 */ /* 0x002fe20007ffe0ff */
[----:B------:R-:W-:Y:S01]  /*1900*/  IMAD.WIDE.U32 R28, R10, c[0x0][0x1b8], R2 ;  /* 0x00006e000a1c7a25 */ /* 0x000fe200078e0002 */
[----:B------:R-:W-:Y:S01]  /*1910*/  MOV R12, R30 ;  /* 0x0000001e000c7202 */ /* 0x000fe20000000f00 */
[----:B------:R1:W-:Y:S01]  /*1920*/  STL.64 [R1+0x8], R30 ;  /* 0x0000081e01007387 */ /* 0x0003e20000100a00 */
[----:B------:R-:W-:Y:S01]  /*1930*/  LOP3.LUT R7, R0, 0xfffffff8, RZ, 0xc0, !PT ;  /* 0xfffffff800077812 */ /* 0x000fe200078ec0ff */
[----:B------:R-:W-:Y:S02]  /*1940*/  IMAD.IADD R25, R29, 0x1, R9 ;  /* 0x000000011d197824 */ /* 0x000fe400078e0209 */
[----:B------:R1:W-:Y:S01]  /*1950*/  STL.64 [R1+0x48], R28 ;  /* 0x0000481c01007387 */ /* 0x0003e20000100a00 */
[----:B------:R-:W-:Y:S01]  /*1960*/  IADD3 R5, R6, -R7, RZ ;  /* 0x8000000706057210 */ /* 0x000fe20007ffe0ff */
[----:B------:R-:W-:-:S02]  /*1970*/  IMAD.U32 R6, RZ, RZ, UR17 ;  /* 0x00000011ff067e24 */ /* 0x000fc4000f8e00ff */
[----:B------:R1:W-:Y:S01]  /*1980*/  STL.64 [R1], R12 ;  /* 0x0000000c01007387 */ /* 0x0003e20000100a00 */
[----:B------:R-:W-:Y:S01]  /*1990*/  IMAD.MOV.U32 R2, RZ, RZ, 0x10 ;  /* 0x00000010ff027424 */ /* 0x000fe200078e00ff */
[----:B------:R-:W-:Y:S01]  /*19a0*/  R2P PR, R5, 0x6 ;  /* 0x0000000605007804 */ /* 0x000fe20000000000 */
[----:B------:R-:W-:Y:S01]  /*19b0*/  IMAD.WIDE.U32 R6, R6, UR11, R12 ;  /* 0x0000000b06067c25 */ /* 0x000fe2000f8e000c */
[----:B------:R1:W-:Y:S03]  /*19c0*/  STL [R1+0x50], R25 ;  /* 0x0000501901007387 */ /* 0x0003e60000100800 */
[----:B------:R-:W-:Y:S01]  /*19d0*/  IMAD.SHL.U32 R0, R0, 0x40, RZ ;  /* 0x0000004000007824 */ /* 0x000fe200078e00ff */
[----:B------:R-:W-:Y:S02]  /*19e0*/  IADD3 R9, R7, UR6, RZ ;  /* 0x0000000607097c10 */ /* 0x000fe4000fffe0ff */
[----:B------:R-:W-:-:S02]  /*19f0*/  SEL R2, R2, 0xfffffff0, !P1 ;  /* 0xfffffff002027807 */ /* 0x000fc40004800000 */
[----:B------:R-:W-:Y:S02]  /*1a00*/  LOP3.LUT R218, R0, 0xfffffe00, RZ, 0xc0, !PT ;  /* 0xfffffe0000da7812 */ /* 0x000fe400078ec0ff */
[----:B------:R-:W-:Y:S01]  /*1a10*/  SEL R4, R49, 0xffffffe0, !P2 ;  /* 0xffffffe031047807 */ /* 0x000fe20005000000 */
[----:B------:R-:W-:Y:S05]  /*1a20*/  @P0 BRA `(.L_x_124) ;  /* 0x0000009000000947 */ /* 0x000fea0003800000 */
[----:B------:R-:W-:-:S13]  /*1a30*/  ISETP.GE.AND P0, PT, R26, c[0x0][0x220], PT ;  /* 0x000088001a007a0c */ /* 0x000fda0003f06270 */
[----:B------:R3:W-:Y:S01]  /*1a40*/  @P0 STS.128 [R235+0x4000], RZ ;  /* 0x004000ffeb000388 */ /* 0x0007e20000000c00 */
[----:B------:R-:W-:Y:S05]  /*1a50*/  @P0 BRA `(.L_x_124) ;  /* 0x0000006000000947 */ /* 0x000fea0003800000 */
[----:B------:R-:W-:-:S04]  /*1a60*/  LEA R10, P0, R6, c[0x0][0x168], 0x1 ;  /* 0x00005a00060a7a11 */ /* 0x000fc800078008ff */
[----:B------:R-:W-:-:S05]  /*1a70*/  LEA.HI.X R11, R6, c[0x0][0x16c], R9, 0x1, P0 ;  /* 0x00005b00060b7a11 */ /* 0x000fca00000f0c09 */
[----:B------:R-:W-:Y:S01]  /*1a80*/  @!PT LDS RZ, [RZ] ;  /* 0x00000000fffff984 */ /* 0x000fe20000000800 */
[----:B------:R-:W-:Y:S01]  /*1a90*/  @!PT LDS RZ, [RZ] ;  /* 0x00000000fffff984 */ /* 0x000fe20000000800 */
[----:B------:R-:W-:Y:S01]  /*1aa0*/  @!PT LDS RZ, [RZ] ;  /* 0x00000000fffff984 */ /* 0x000fe20000000800 */
[----:B------:R1:W-:Y:S04]  /*1ab0*/  LDGSTS.E.BYPASS.LTC128B.128 [R235+0x4000], [R10.64] ;  /* 0x040000000aeb7fae */ /* 0x0003e8000b901d52 */
.L_x_124:
[----:B------:R-:W-:Y:S05]  /*1ac0*/  BSYNC B0 ;  /* 0x0000000000007941 */ /* 0x000fea0003800000 */
.L_x_123:
[----:B------:R-:W-:Y:S01]  /*1ad0*/  ISETP.GE.AND P0, PT, R22, UR12, PT ;  /* 0x0000000c16007c0c */ /* 0x000fe2000bf06270 */
[----:B------:R-:W-:Y:S01]  /*1ae0*/  ULDC UR6, c[0x0][0x19c] ;  /* 0x0000670000067ab9 */ /* 0x000fe20000000800 */
[----:B------:R-:W-:Y:S01]  /*1af0*/  BSSY B0, `(.L_x_125) ;  /* 0x000000f000007945 */ /* 0x000fe20003800000 */
[----:B------:R-:W-:Y:S02]  /*1b00*/  USHF.L.U32 UR20, UR4, 0x4, URZ ;  /* 0x0000000404147899 */ /* 0x000fe4000800063f */
[----:B------:R-:W-:-:S08]  /*1b10*/  USHF.L.U64.HI UR9, UR4, UR9, UR6 ;  /* 0x0000000904097299 */ /* 0x000fd00008010206 */
[----:B------:R-:W-:Y:S05]  /*1b20*/  @P0 BRA `(.L_x_126) ;  /* 0x000000b000000947 */ /* 0x000fea0003800000 */
[----:B------:R-:W-:-:S13]  /*1b30*/  ISETP.GE.AND P0, PT, R26, c[0x0][0x220], PT ;  /* 0x000088001a007a0c */ /* 0x000fda0003f06270 */
[----:B------:R1:W-:Y:S01]  /*1b40*/  @P0 STS.128 [R235+0x4800], RZ ;  /* 0x004800ffeb000388 */ /* 0x0003e20000000c00 */
[----:B------:R-:W-:Y:S05]  /*1b50*/  @P0 BRA `(.L_x_126) ;  /* 0x0000008000000947 */ /* 0x000fea0003800000 */
[----:B------:R-:W-:-:S04]  /*1b60*/  IADD3 R0, P0, R6, UR20, RZ ;  /* 0x0000001406007c10 */ /* 0x000fc8000ff1e0ff */
[----:B------:R-:W-:Y:S02]  /*1b70*/  IADD3.X R3, R9, UR9, RZ, P0, !PT ;  /* 0x0000000909037c10 */ /* 0x000fe400087fe4ff */
[----:B-1----:R-:W-:-:S04]  /*1b80*/  LEA R10, P0, R0, c[0x0][0x168], 0x1 ;  /* 0x00005a00000a7a11 */ /* 0x002fc800078008ff */
[----:B------:R-:W-:-:S05]  /*1b90*/  LEA.HI.X R11, R0, c[0x0][0x16c], R3, 0x1, P0 ;  /* 0x00005b00000b7a11 */ /* 0x000fca00000f0c03 */
[----:B------:R-:W-:Y:S01]  /*1ba0*/  @!PT LDS RZ, [RZ] ;  /* 0x00000000fffff984 */ /* 0x000fe20000000800 */
[----:B------:R-:W-:Y:S01]  /*1bb0*/  @!PT LDS RZ, [RZ] ;  /* 0x00000000fffff984 */ /* 0x000fe20000000800 */
[----:B------:R-:W-:Y:S01]  /*1bc0*/  @!PT LDS RZ, [RZ] ;  /* 0x00000000fffff984 */ /* 0x000fe20000000800 */
[----:B------:R1:W-:Y:S04]  /*1bd0*/  LDGSTS.E.BYPASS.LTC128B.128 [R235+0x4800], [R10.64] ;  /* 0x048000000aeb7fae */ /* 0x0003e8000b901d52 */
.L_x_126:
[----:B------:R-:W-:Y:S05]  /*1be0*/  BSYNC B0 ;  /* 0x0000000000007941 */ /* 0x000fea0003800000 */
.L_x_125:
[----:B------:R-:W-:Y:S01]  /*1bf0*/  ISETP.GE.AND P0, PT, R21, UR12, PT ;  /* 0x0000000c15007c0c */ /* 0x000fe2000bf06270 */
[----:B------:R-:W-:-:S12]  /*1c00*/  BSSY B0, `(.L_x_127) ;  /* 0x0000010000007945 */ /* 0x000fd80003800000 */
[----:B------:R-:W-:Y:S05]  /*1c10*/  @P0 BRA `(.L_x_128) ;  /* 0x000000e000000947 */ /* 0x000fea0003800000 */
[----:B------:R-:W-:-:S13]  /*1c20*/  ISETP.GE.AND P0, PT, R26, c[0x0][0x220], PT ;  /* 0x000088001a007a0c */ /* 0x000fda0003f06270 */
[----:B------:R1:W-:Y:S01]  /*1c30*/  @P0 STS.128 [R235+0x5000], RZ ;  /* 0x005000ffeb000388 */ /* 0x0003e20000000c00 */
[----:B------:R-:W-:Y:S05]  /*1c40*/  @P0 BRA `(.L_x_128) ;  /* 0x000000b000000947 */ /* 0x000fea0003800000 */
[----:B------:R-:W-:Y:S02]  /*1c50*/  IMAD.U32 R0, RZ, RZ, UR4 ;  /* 0x00000004ff007e24 */ /* 0x000fe4000f8e00ff */
[----:B-1----:R-:W-:Y:S02]  /*1c60*/  IMAD.MOV.U32 R10, RZ, RZ, c[0x0][0x19c] ;  /* 0x00006700ff0a7624 */ /* 0x002fe400078e00ff */
[----:B------:R-:W-:Y:S01]  /*1c70*/  IMAD.U32 R3, RZ, RZ, UR4 ;  /* 0x00000004ff037e24 */ /* 0x000fe2000f8e00ff */
[----:B------:R-:W-:-:S04]  /*1c80*/  LEA R0, P0, R0, R6, 0x5 ;  /* 0x0000000600007211 */ /* 0x000fc800078028ff */
[----:B------:R-:W-:Y:S02]  /*1c90*/  LEA.HI.X R3, R3, R9, R10, 0x5, P0 ;  /* 0x0000000903037211 */ /* 0x000fe400000f2c0a */
[----:B------:R-:W-:-:S04]  /*1ca0*/  LEA R10, P0, R0, c[0x0][0x168], 0x1 ;  /* 0x00005a00000a7a11 */ /* 0x000fc800078008ff */
[----:B------:R-:W-:-:S05]  /*1cb0*/  LEA.HI.X R11, R0, c[0x0][0x16c], R3, 0x1, P0 ;  /* 0x00005b00000b7a11 */ /* 0x000fca00000f0c03 */
[----:B------:R-:W-:Y:S01]  /*1cc0*/  @!PT LDS RZ, [RZ] ;  /* 0x00000000fffff984 */ /* 0x000fe20000000800 */
[----:B------:R-:W-:Y:S01]  /*1cd0*/  @!PT LDS RZ, [RZ] ;  /* 0x00000000fffff984 */ /* 0x000fe20000000800 */
[----:B------:R-:W-:Y:S01]  /*1ce0*/  @!PT LDS RZ, [RZ] ;  /* 0x00000000fffff984 */ /* 0x000fe20000000800 */
[----:B------:R1:W-:Y:S04]  /*1cf0*/  LDGSTS.E.BYPASS.LTC128B.128 [R235+0x5000], [R10.64] ;  /* 0x050000000aeb7fae */ /* 0x0003e8000b901d52 */
.L_x_128:
[----:B------:R-:W-:Y:S05]  /*1d00*/  BSYNC B0 ;  /* 0x0000000000007941 */ /* 0x000fea0003800000 */
.L_x_127:
[----:B------:R-:W-:Y:S01]  /*1d10*/  ISETP.GE.AND P0, PT, R20, UR12, PT ;  /* 0x0000000c14007c0c */ /* 0x000fe2000bf06270 */
[----:B------:R-:W-:-:S12]  /*1d20*/  BSSY B0, `(.L_x_129) ;  /* 0x0000011000007945 */ /* 0x000fd80003800000 */
[----:B------:R-:W-:Y:S05]  /*1d30*/  @P0 BRA `(.L_x_130) ;  /* 0x000000f000000947 */ /* 0x000fea0003800000 */
[----:B------:R-:W-:-:S13]  /*1d40*/  ISETP.GE.AND P0, PT, R26, c[0x0][0x220], PT ;  /* 0x000088001a007a0c */ /* 0x000fda0003f06270 */
[----:B------:R1:W-:Y:S01]  /*1d50*/  @P0 STS.128 [R235+0x5800], RZ ;  /* 0x005800ffeb000388 */ /* 0x0003e20000000c00 */
[----:B------:R-:W-:Y:S05]  /*1d60*/  @P0 BRA `(.L_x_130) ;  /* 0x000000c000000947 */ /* 0x000fea0003800000 */
[----:B-1----:R-:W-:Y:S01]  /*1d70*/  IMAD.U32 R12, RZ, RZ, UR4 ;  /* 0x00000004ff0c7e24 */ /* 0x002fe2000f8e00ff */
[----:B------:R-:W-:Y:S01]  /*1d80*/  ULDC UR6, c[0x0][0x19c] ;  /* 0x0000670000067ab9 */ /* 0x000fe20000000800 */
[----:B------:R-:W-:Y:S01]  /*1d90*/  IMAD.MOV.U32 R8, RZ, RZ, R6 ;  /* 0x000000ffff087224 */ /* 0x000fe200078e0006 */
[----:B------:R-:W-:-:S03]  /*1da0*/  UIMAD UR6, UR6, 0x30, URZ ;  /* 0x00000030060678a4 */ /* 0x000fc6000f8e023f */
[----:B------:R-:W-:-:S05]  /*1db0*/  IMAD.WIDE.U32 R12, R12, 0x30, R8 ;  /* 0x000000300c0c7825 */ /* 0x000fca00078e0008 */
[----:B------:R-:W-:Y:S02]  /*1dc0*/  IADD3 R0, R13, UR6, RZ ;  /* 0x000000060d007c10 */ /* 0x000fe4000fffe0ff */
[----:B------:R-:W-:-:S04]  /*1dd0*/  LEA R10, P0, R12, c[0x0][0x168], 0x1 ;  /* 0x00005a000c0a7a11 */ /* 0x000fc800078008ff */
[----:B------:R-:W-:-:S05]  /*1de0*/  LEA.HI.X R11, R12, c[0x0][0x16c], R0, 0x1, P0 ;  /* 0x00005b000c0b7a11 */ /* 0x000fca00000f0c00 */
[----:B------:R-:W-:Y:S01]  /*1df0*/  @!PT LDS RZ, [RZ] ;  /* 0x00000000fffff984 */ /* 0x000fe20000000800 */
[----:B------:R-:W-:Y:S01]  /*1e00*/  @!PT LDS RZ, [RZ] ;  /* 0x00000000fffff984 */ /* 0x000fe20000000800 */
[----:B------:R-:W-:Y:S01]  /*1e10*/  @!PT LDS RZ, [RZ] ;  /* 0x00000000fffff984 */ /* 0x000fe20000000800 */
[----:B------:R1:W-:Y:S04]  /*1e20*/  LDGSTS.E.BYPASS.LTC128B.128 [R235+0x5800], [R10.64] ;  /* 0x058000000aeb7fae */ /* 0x0003e8000b901d52 */
.L_x_130:
[----:B------:R-:W-:Y:S05]  /*1e30*/  BSYNC B0 ;  /* 0x0000000000007941 */ /* 0x000fea0003800000 */
.L_x_129:
        /* <DEDUP_REMOVED lines=17> */
.L_x_132:
[----:B------:R-:W-:Y:S05]  /*1f50*/  BSYNC B0 ;  /* 0x0000000000007941 */ /* 0x000fea0003800000 */
.L_x_131:
[----:B------:R-:W-:Y:S01]  /*1f60*/  ISETP.GE.AND P0, PT, R18, UR12, PT ;  /* 0x0000000c12007c0c */ /* 0x000fe2000bf06270 */
[----:B------:R-:W-:-:S12]  /*1f70*/  BSSY B0, `(.L_x_133) ;  /* 0x0000012000007945 */ /* 0x000fd80003800000 */
[----:B------:R-:W-:Y:S05]  /*1f80*/  @P0 BRA `(.L_x_134) ;  /* 0x0000010000000947 */ /* 0x000fea0003800000 */
[----:B------:R-:W-:-:S13]  /*1f90*/  ISETP.GE.AND P0, PT, R26, c[0x0][0x220], PT ;  /* 0x000088001a007a0c */ /* 0x000fda0003f06270 */
[----:B------:R1:W-:Y:S01]  /*1fa0*/  @P0 STS.128 [R235+0x6800], RZ ;  /* 0x006800ffeb000388 */ /* 0x0003e20000000c00 */
[----:B------:R-:W-:Y:S05]  /*1fb0*/  @P0 BRA `(.L_x_134) ;  /* 0x000000d000000947 */ /* 0x000fea0003800000 */
[----:B-1----:R-:W-:Y:S01]  /*1fc0*/  MOV R10, R6 ;  /* 0x00000006000a7202 */ /* 0x002fe20000000f00 */
[----:B------:R-:W-:Y:S01]  /*1fd0*/  IMAD.U32 R0, RZ, RZ, UR4 ;  /* 0x00000004ff007e24 */ /* 0x000fe2000f8e00ff */
        /* <DEDUP_REMOVED lines=11> */
.L_x_134:
[----:B------:R-:W-:Y:S05]  /*2090*/  BSYNC B0 ;  /* 0x0000000000007941 */ /* 0x000fea0003800000 */
.L_x_133:
        /* <DEDUP_REMOVED lines=19> */
.L_x_136:
[----:B------:R-:W-:Y:S05]  /*21d0*/  BSYNC B0 ;  /* 0x0000000000007941 */ /* 0x000fea0003800000 */
.L_x_135:
[----:B------:R-:W-:Y:S01]  /*21e0*/  ISETP.GE.AND P0, PT, R16, UR12, PT ;  /* 0x0000000c10007c0c */ /* 0x000fe2000bf06270 */
[----:B------:R-:W-:-:S12]  /*21f0*/  BSSY B0, `(.L_x_137) ;  /* 0x0000011000007945 */ /* 0x000fd80003800000 */
[----:B------:R-:W-:Y:S05]  /*2200*/  @P0 BRA `(.L_x_138) ;  /* 0x000000f000000947 */ /* 0x000fea0003800000 */
[----:B------:R-:W-:-:S13]  /*2210*/  ISETP.GE.AND P0, PT, R26, c[0x0][0x220], PT ;  /* 0x000088001a007a0c */ /* 0x000fda0003f06270 */
[----:B------:R1:W-:Y:S01]  /*2220*/  @P0 STS.128 [R235+0x7800], RZ ;  /* 0x007800ffeb000388 */ /* 0x0003e20000000c00 */
[----:B------:R-:W-:Y:S05]  /*2230*/  @P0 BRA `(.L_x_138) ;  /* 0x000000c000000947 */ /* 0x000fea0003800000 */
        /* <DEDUP_REMOVED lines=12> */
.L_x_138:
[----:B------:R-:W-:Y:S05]  /*2300*/  BSYNC B0 ;  /* 0x0000000000007941 */ /* 0x000fea0003800000 */
.L_x_137:
[----:B------:R-:W0:Y:S01]  /*2310*/  LDGDEPBAR ;  /* 0x00000000000079af */ /* 0x000e220000000000 */
[----:B------:R-:W-:Y:S01]  /*2320*/  ISETP.GE.AND P1, PT, R14, UR12, PT ;  /* 0x0000000c0e007c0c */ /* 0x000fe2000bf26270 */
[----:B------:R-:W-:Y:S01]  /*2330*/  ULDC.64 UR6, c[0x0][0x1a0] ;  /* 0x0000680000067ab9 */ /* 0x000fe20000000a00 */
[----:B------:R-:W-:Y:S01]  /*2340*/  BSSY B0, `(.L_x_139) ;  /* 0x0000017000007945 */ /* 0x000fe20003800000 */
[----:B------:R-:W-:Y:S02]  /*2350*/  UIMAD.WIDE.U32 UR22, UR17, UR6, URZ ;  /* 0x00000006111672a5 */ /* 0x000fe4000f8e003f */
[----:B------:R-:W-:-:S04]  /*2360*/  UIMAD UR6, UR15, UR6, URZ ;  /* 0x000000060f0672a4 */ /* 0x000fc8000f8e023f */
[----:B------:R-:W-:Y:S01]  /*2370*/  UIMAD UR6, UR17, UR7, UR6 ;  /* 0x00000007110672a4 */ /* 0x000fe2000f8e0206 */
[----:B------:R-:W-:Y:S02]  /*2380*/  IMAD.U32 R8, RZ, RZ, UR22 ;  /* 0x00000016ff087e24 */ /* 0x000fe4000f8e00ff */
[----:B------:R-:W-:Y:S01]  /*2390*/  IMAD.U32 R9, RZ, RZ, UR23 ;  /* 0x00000017ff097e24 */ /* 0x000fe2000f8e00ff */
[----:B------:R-:W-:Y:S02]  /*23a0*/  UIADD3 UR6, UR23, UR6, URZ ;  /* 0x0000000617067290 */ /* 0x000fe4000fffe03f */
[----:B-1----:R-:W-:-:S04]  /*23b0*/  LEA R6, P0, R8, R28, 0x7 ;  /* 0x0000001c08067211 */ /* 0x002fc800078038ff */
[----:B------:R-:W-:Y:S01]  /*23c0*/  IMAD.U32 R0, RZ, RZ, UR6 ;  /* 0x00000006ff007e24 */ /* 0x000fe2000f8e00ff */
[----:B------:R-:W-:-:S04]  /*23d0*/  DEPBAR.LE SB0, 0x0 ;  /* 0x000080000000791a */ /* 0x000fc80000000000 */
[----:B------:R-:W-:Y:S01]  /*23e0*/  BAR.SYNC.DEFER_BLOCKING 0x0 ;  /* 0x0000000000007b1d */ /* 0x000fe20000010000 */
[----:B------:R-:W-:-:S05]  /*23f0*/  LEA.HI.X R7, R8, R25, R0, 0x7, P0 ;  /* 0x0000001908077211 */ /* 0x000fca00000f3c00 */
[----:B------:R1:W-:Y:S01]  /*2400*/  @P1 STS.128 [R235+0x8000], RZ ;  /* 0x008000ffeb001388 */ /* 0x0003e20000000c00 */
        /* <DEDUP_REMOVED lines=10> */
.L_x_140:
[----:B------:R-:W-:Y:S05]  /*24b0*/  BSYNC B0 ;  /* 0x0000000000007941 */ /* 0x000fea0003800000 */
.L_x_139:
[----:B------:R-:W-:Y:S01]  /*24c0*/  ISETP.GE.AND P0, PT, R22, UR12, PT ;  /* 0x0000000c16007c0c */ /* 0x000fe2000bf06270 */
[----:B------:R-:W-:-:S12]  /*24d0*/  BSSY B0, `(.L_x_141) ;  /* 0x0000010000007945 */ /* 0x000fd80003800000 */
[----:B------:R1:W-:Y:S01]  /*24e0*/  @P0 STS.128 [R235+0x8800], RZ ;  /* 0x008800ffeb000388 */ /* 0x0003e20000000c00 */
[----:B------:R-:W-:Y:S05]  /*24f0*/  @P0 BRA `(.L_x_142) ;  /* 0x000000d000000947 */ /* 0x000fea0003800000 */
[----:B------:R-:W-:-:S13]  /*2500*/  ISETP.GE.AND P0, PT, R26, c[0x0][0x220], PT ;  /* 0x000088001a007a0c */ /* 0x000fda0003f06270 */
[----:B------:R1:W-:Y:S01]  /*2510*/  @P0 STS.128 [R235+0x8800], RZ ;  /* 0x008800ffeb000388 */ /* 0x0003e20000000c00 */
[----:B------:R-:W-:Y:S05]  /*2520*/  @P0 BRA `(.L_x_142) ;  /* 0x000000a000000947 */ /* 0x000fea0003800000 */
[----:B------:R-:W-:Y:S02]  /*2530*/  IMAD.MOV.U32 R3, RZ, RZ, c[0x0][0x1a0] ;  /* 0x00006800ff037624 */ /* 0x000fe400078e00ff */
[----:B-1----:R-:W-:-:S03]  /*2540*/  IMAD.MOV.U32 R8, RZ, RZ, c[0x0][0x1a4] ;  /* 0x00006900ff087624 */ /* 0x002fc600078e00ff */
        /* <DEDUP_REMOVED lines=8> */
.L_x_142:
[----:B------:R-:W-:Y:S05]  /*25d0*/  BSYNC B0 ;  /* 0x0000000000007941 */ /* 0x000fea0003800000 */
.L_x_141:
        /* <DEDUP_REMOVED lines=17> */
.L_x_144:
[----:B------:R-:W-:Y:S05]  /*26f0*/  BSYNC B0 ;  /* 0x0000000000007941 */ /* 0x000fea0003800000 */
.L_x_143:
[----:B------:R-:W-:Y:S01]  /*2700*/  ISETP.GE.AND P0, PT, R20, UR12, PT ;  /* 0x0000000c14007c0c */ /* 0x000fe2000bf06270 */
[----:B------:R-:W-:-:S12]  /*2710*/  BSSY B0, `(.L_x_145) ;  /* 0x0000011000007945 */ /* 0x000fd80003800000 */
[----:B------:R1:W-:Y:S01]  /*2720*/  @P0 STS.128 [R235+0x9800], RZ ;  /* 0x009800ffeb000388 */ /* 0x0003e20000000c00 */
[----:B------:R-:W-:Y:S05]  /*2730*/  @P0 BRA `(.L_x_146) ;  /* 0x000000e000000947 */ /* 0x000fea0003800000 */
[----:B------:R-:W-:-:S13]  /*2740*/  ISETP.GE.AND P0, PT, R26, c[0x0][0x220], PT ;  /* 0x000088001a007a0c */ /* 0x000fda0003f06270 */
[----:B------:R1:W-:Y:S01]  /*2750*/  @P0 STS.128 [R235+0x9800], RZ ;  /* 0x009800ffeb000388 */ /* 0x0003e20000000c00 */
[----:B------:R-:W-:Y:S05]  /*2760*/  @P0 BRA `(.L_x_146) ;  /* 0x000000b000000947 */ /* 0x000fea0003800000 */
[----:B------:R-:W-:Y:S01]  /*2770*/  IMAD.MOV.U32 R10, RZ, RZ, c[0x0][0x1a0] ;  /* 0x00006800ff0a7624 */ /* 0x000fe200078e00ff */
[----:B------:R-:W-:Y:S02]  /*2780*/  ULDC UR6, c[0x0][0x1a4] ;  /* 0x0000690000067ab9 */ /* 0x000fe40000000800 */
[----:B------:R-:W-:Y:S01]  /*2790*/  UIMAD UR6, UR6, 0x30, URZ ;  /* 0x00000030060678a4 */ /* 0x000fe2000f8e023f */
[----:B------:R-:W-:-:S05]  /*27a0*/  IMAD.WIDE.U32 R10, R10, 0x30, R6 ;  /* 0x000000300a0a7825 */ /* 0x000fca00078e0006 */
[----:B------:R-:W-:Y:S02]  /*27b0*/  IADD3 R0, R11, UR6, RZ ;  /* 0x000000060b007c10 */ /* 0x000fe4000fffe0ff */
[----:B-1----:R-:W-:-:S04]  /*27c0*/  LEA R8, P0, R10, c[0x0][0x170], 0x1 ;  /* 0x00005c000a087a11 */ /* 0x002fc800078008ff */
[----:B------:R-:W-:-:S05]  /*27d0*/  LEA.HI.X R9, R10, c[0x0][0x174], R0, 0x1, P0 ;  /* 0x00005d000a097a11 */ /* 0x000fca00000f0c00 */
[----:B------:R-:W-:Y:S01]  /*27e0*/  @!PT LDS RZ, [RZ] ;  /* 0x00000000fffff984 */ /* 0x000fe20000000800 */
[----:B------:R-:W-:Y:S01]  /*27f0*/  @!PT LDS RZ, [RZ] ;  /* 0x00000000fffff984 */ /* 0x000fe20000000800 */
[----:B------:R-:W-:Y:S01]  /*2800*/  @!PT LDS RZ, [RZ] ;  /* 0x00000000fffff984 */ /* 0x000fe20000000800 */
[----:B------:R1:W-:Y:S04]  /*2810*/  LDGSTS.E.BYPASS.LTC128B.128 [R235+0x9800], [R8.64] ;  /* 0x0980000008eb7fae */ /* 0x0003e8000b901d52 */
.L_x_146:
[----:B------:R-:W-:Y:S05]  /*2820*/  BSYNC B0 ;  /* 0x0000000000007941 */ /* 0x000fea0003800000 */
.L_x_145:
        /* <DEDUP_REMOVED lines=17> */
.L_x_148:
[----:B------:R-:W-:Y:S05]  /*2940*/  BSYNC B0 ;  /* 0x0000000000007941 */ /* 0x000fea0003800000 */
.L_x_147:
[----:B------:R-:W-:Y:S01]  /*2950*/  ISETP.GE.AND P0, PT, R18, UR12, PT ;  /* 0x0000000c12007c0c */ /* 0x000fe2000bf06270 */
[----:B------:R-:W-:-:S12]  /*2960*/  BSSY B0, `(.L_x_149) ;  /* 0x0000013000007945 */ /* 0x000fd80003800000 */
[----:B------:R1:W-:Y:S01]  /*2970*/  @P0 STS.128 [R235+0xa800], RZ ;  /* 0x00a800ffeb000388 */ /* 0x0003e20000000c00 */
[----:B------:R-:W-:Y:S05]  /*2980*/  @P0 BRA `(.L_x_150) ;  /* 0x0000010000000947 */ /* 0x000fea0003800000 */
[----:B------:R-:W-:-:S13]  /*2990*/  ISETP.GE.AND P0, PT, R26, c[0x0][0x220], PT ;  /* 0x000088001a007a0c */ /* 0x000fda0003f06270 */
[----:B------:R1:W-:Y:S01]  /*29a0*/  @P0 STS.128 [R235+0xa800], RZ ;  /* 0x00a800ffeb000388 */ /* 0x0003e20000000c00 */
[----:B------:R-:W-:Y:S05]  /*29b0*/  @P0 BRA `(.L_x_150) ;  /* 0x000000d000000947 */ /* 0x000fea0003800000 */
[----:B-1----:R-:W-:Y:S01]  /*29c0*/  MOV R8, R6 ;  /* 0x0000000600087202 */ /* 0x002fe20000000f00 */
[----:B------:R-:W-:Y:S01]  /*29d0*/  IMAD.MOV.U32 R0, RZ, RZ, c[0x0][0x1a0] ;  /* 0x00006800ff007624 */ /* 0x000fe200078e00ff */
        /* <DEDUP_REMOVED lines=11> */
.L_x_150:
[----:B------:R-:W-:Y:S05]  /*2a90*/  BSYNC B0 ;  /* 0x0000000000007941 */ /* 0x000fea0003800000 */
.L_x_149:
        /* <DEDUP_REMOVED lines=20> */
.L_x_152:
[----:B------:R-:W-:Y:S05]  /*2be0*/  BSYNC B0 ;  /* 0x0000000000007941 */ /* 0x000fea0003800000 */
.L_x_151:
[----:B------:R-:W-:Y:S01]  /*2bf0*/  ISETP.GE.AND P0, PT, R16, UR12, PT ;  /* 0x0000000c10007c0c */ /* 0x000fe2000bf06270 */
[----:B------:R-:W-:Y:S01]  /*2c00*/  BSSY B0, `(.L_x_153) ;  /* 0x0000012000007945 */ /* 0x000fe20003800000 */
[----:B-1----:R-:W-:-:S11]  /*2c10*/  SHF.R.S32.HI R10, RZ, 0x5, R24 ;  /* 0x00000005ff0a7819 */ /* 0x002fd60000011418 */
        /* <DEDUP_REMOVED lines=16> */
.L_x_154:
[----:B------:R-:W-:Y:S05]  /*2d20*/  BSYNC B0 ;  /* 0x0000000000007941 */ /* 0x000fea0003800000 */
.L_x_153:
[----:B-1----:R-:W-:Y:S01]  /*2d30*/  SHF.R.S32.HI R7, RZ, 0x4, R23 ;  /* 0x00000004ff077819 */ /* 0x002fe20000011417 */
[C---:B------:R-:W-:Y:S01]  /*2d40*/  IMAD.SHL.U32 R6, R48.reuse, 0x40, RZ ;  /* 0x0000004030067824 */ /* 0x040fe200078e00ff */
[----:B------:R-:W-:Y:S01]  /*2d50*/  R2P PR, R48, 0x6 ;  /* 0x0000000630007804 */ /* 0x000fe20000000000 */
[----:B------:R-:W-:Y:S01]  /*2d60*/  IMAD.SHL.U32 R3, R5, 0x40, RZ ;  /* 0x0000004005037824 */ /* 0x000fe200078e00ff */
[----:B------:R-:W-:Y:S01]  /*2d70*/  LEA.HI R0, R23, R7, RZ, 0x1 ;  /* 0x0000000717007211 */ /* 0x000fe200078f08ff */
[----:B------:R-:W-:Y:S01]  /*2d80*/  IMAD.SHL.U32 R5, R14, 0x8, RZ ;  /* 0x000000080e057824 */ /* 0x000fe200078e00ff */
[----:B------:R-:W0:Y:S01]  /*2d90*/  LDGDEPBAR ;  /* 0x00000000000079af */ /* 0x000e220000000000 */
[----:B------:R-:W-:Y:S01]  /*2da0*/  UISETP.GE.AND UP0, UPT, UR14, 0x81, UPT ;  /* 0x000000810e00788c */ /* 0x000fe2000bf06270 */
[----:B------:R-:W-:Y:S02]  /*2db0*/  LOP3.LUT R0, R0, 0xfffffffe, RZ, 0xc0, !PT ;  /* 0xfffffffe00007812 */ /* 0x000fe400078ec0ff */
[----:B------:R-:W-:-:S03]  /*2dc0*/  LOP3.LUT R3, R3, 0x1c0, RZ, 0xc0, !PT ;  /* 0x000001c003037812 */ /* 0x000fc600078ec0ff */
[----:B------:R-:W-:Y:S01]  /*2dd0*/  IMAD.IADD R7, R7, 0x1, -R0 ;  /* 0x0000000107077824 */ /* 0x000fe200078e0a00 */
[----:B------:R-:W-:-:S03]  /*2de0*/  LOP3.LUT R0, R6, 0x1c0, RZ, 0xc0, !PT ;  /* 0x000001c006007812 */ /* 0x000fc600078ec0ff */
[----:B------:R-:W-:Y:S01]  /*2df0*/  IMAD.SHL.U32 R6, R7, 0x8, RZ ;  /* 0x0000000807067824 */ /* 0x000fe200078e00ff */
[----:B------:R-:W-:Y:S02]  /*2e00*/  LOP3.LUT R8, R0, 0x8, R5, 0xf8, !PT ;  /* 0x0000000800087812 */ /* 0x000fe400078ef805 */
[----:B------:R-:W-:Y:S02]  /*2e10*/  SHF.R.U32.HI R0, RZ, 0x3, R0 ;  /* 0x00000003ff007819 */ /* 0x000fe40000011600 */
[----:B------:R-:W-:Y:S02]  /*2e20*/  LOP3.LUT R6, R3, 0x8, R6, 0xf8, !PT ;  /* 0x0000000803067812 */ /* 0x000fe400078ef806 */
[----:B------:R-:W-:Y:S01]  /*2e30*/  SHF.R.U32.HI R5, RZ, 0x3, R3 ;  /* 0x00000003ff057819 */ /* 0x000fe20000011603 */
[----:B------:R-:W-:Y:S01]  /*2e40*/  IMAD R3, R10, 0x400, R218 ;  /* 0x000004000a037824 */ /* 0x000fe200078e02da */
[----:B------:R-:W-:Y:S02]  /*2e50*/  LOP3.LUT R0, R8, R0, RZ, 0x3c, !PT ;  /* 0x0000000008007212 */ /* 0x000fe400078e3cff */
[----:B------:R-:W-:-:S03]  /*2e60*/  LOP3.LUT R217, R6, R5, RZ, 0x3c, !PT ;  /* 0x0000000506d97212 */ /* 0x000fc600078e3cff */
[----:B------:R-:W-:Y:S02]  /*2e70*/  IMAD R0, R7, 0x200, R0 ;  /* 0x0000020007007824 */ /* 0x000fe400078e0200 */
[----:B------:R-:W-:Y:S02]  /*2e80*/  IMAD.IADD R3, R217, 0x1, R3 ;  /* 0x00000001d9037824 */ /* 0x000fe400078e0203 */
[----:B------:R-:W-:Y:S01]  /*2e90*/  IMAD.SHL.U32 R216, R0, 0x2, RZ ;  /* 0x0000000200d87824 */ /* 0x000fe200078e00ff */
[----:B------:R-:W-:Y:S01]  /*2ea0*/  SEL R0, R49, 0xffffffe0, !P1 ;  /* 0xffffffe031007807 */ /* 0x000fe20004800000 */
[----:B------:R-:W-:-:S03]  /*2eb0*/  IMAD.SHL.U32 R223, R3, 0x2, RZ ;  /* 0x0000000203df7824 */ /* 0x000fc600078e00ff */
[----:B------:R-:W-:Y:S01]  /*2ec0*/  LDSM.16.M88.4 R16, [R216+0x4000] ;  /* 0x00400000d810783b */ /* 0x000fe20000000200 */
[C---:B------:R-:W-:Y:S01]  /*2ed0*/  IMAD.IADD R222, R216.reuse, 0x1, R0 ;  /* 0x00000001d8de7824 */ /* 0x040fe200078e0200 */
[----:B------:R-:W-:Y:S01]  /*2ee0*/  IADD3 R3, R216, 0x4000, RZ ;  /* 0x00004000d8037810 */ /* 0x000fe20007ffe0ff */
[--C-:B------:R-:W-:Y:S01]  /*2ef0*/  IMAD R226, R2, 0x2, R223.reuse ;  /* 0x0000000202e27824 */ /* 0x100fe200078e02df */
[----:B------:R-:W1:Y:S01]  /*2f00*/  LDSM.16.M88.4 R12, [R223] ;  /* 0x00000000df0c783b */ /* 0x000e620000000200 */
[----:B------:R-:W-:Y:S01]  /*2f10*/  IADD3 R227, R216, 0x4040, RZ ;  /* 0x00004040d8e37810 */ /* 0x000fe20007ffe0ff */
[----:B------:R-:W-:Y:S01]  /*2f20*/  IMAD R224, R4, 0x2, R223 ;  /* 0x0000000204e07824 */ /* 0x000fe200078e02df */
[----:B------:R-:W-:Y:S01]  /*2f30*/  @P2 IADD3 R227, R3, -0x40, RZ ;  /* 0xffffffc003e32810 */ /* 0x000fe20007ffe0ff */
[----:B------:R-:W5:Y:S01]  /*2f40*/  LDSM.16.M88.4 R8, [R223+0x2000] ;  /* 0x00200000df08783b */ /* 0x000f620000000200 */
[----:B------:R-:W-:Y:S02]  /*2f50*/  IMAD.SHL.U32 R3, R219, 0x2, RZ ;  /* 0x00000002db037824 */ /* 0x000fe400078e00ff */
[----:B------:R-:W-:Y:S01]  /*2f60*/  IMAD R225, R2, 0x2, R224 ;  /* 0x0000000202e17824 */ /* 0x000fe200078e02e0 */
[----:B------:R-:W2:Y:S01]  /*2f70*/  LDSM.16.M88.4 R20, [R216+0x7800] ;  /* 0x00780000d814783b */ /* 0x000ea20000000200 */
[----:B------:R-:W-:Y:S01]  /*2f80*/  IMAD.IADD R221, R0, 0x1, R227 ;  /* 0x0000000100dd7824 */ /* 0x000fe200078e02e3 */
[----:B------:R-:W-:Y:S01]  /*2f90*/  LOP3.LUT R3, R3, 0x6, RZ, 0xc0, !PT ;  /* 0x0000000603037812 */ /* 0x000fe200078ec0ff */
[----:B------:R-:W-:Y:S01]  /*2fa0*/  IMAD.U32 R0, RZ, RZ, UR17 ;  /* 0x00000011ff007e24 */ /* 0x000fe2000f8e00ff */
[----:B------:R-:W3:Y:S01]  /*2fb0*/  LDSM.16.M88.4 R24, [R216+0x7000] ;  /* 0x00700000d818783b */ /* 0x000ee20000000200 */
[----:B------:R-:W-:-:S02]  /*2fc0*/  IADD3 R234, R227, 0x800, RZ ;  /* 0x00000800e3ea7810 */ /* 0x000fc40007ffe0ff */
[----:B------:R-:W-:Y:S01]  /*2fd0*/  IMAD R0, R0, 0x80, R3 ;  /* 0x0000008000007824 */ /* 0x000fe200078e0203 */
[----:B------:R-:W4:Y:S01]  /*2fe0*/  LDSM.16.M88.4 R44, [R216+0x4800] ;  /* 0x00480000d82c783b */ /* 0x000f220000000200 */
[C---:B------:R-:W-:Y:S02]  /*2ff0*/  IADD3 R233, R227.reuse, 0x1000, RZ ;  /* 0x00001000e3e97810 */ /* 0x040fe40007ffe0ff */
[----:B------:R-:W-:Y:S01]  /*3000*/  IADD3 R232, R227, 0x1800, RZ ;  /* 0x00001800e3e87810 */ /* 0x000fe20007ffe0ff */
[----:B------:R-:W2:Y:S01]  /*3010*/  LDSM.16.M88.4 R40, [R216+0x5000] ;  /* 0x00500000d828783b */ /* 0x000ea20000000200 */
[C---:B------:R-:W-:Y:S02]  /*3020*/  IADD3 R3, R0.reuse, 0x1, RZ ;  /* 0x0000000100037810 */ /* 0x040fe40007ffe0ff */
[----:B------:R-:W-:Y:S01]  /*3030*/  ISETP.GE.AND P3, PT, R0, UR14, PT ;  /* 0x0000000e00007c0c */ /* 0x000fe2000bf66270 */
[----:B------:R-:W2:Y:S01]  /*3040*/  LDSM.16.M88.4 R36, [R216+0x5800] ;  /* 0x00580000d824783b */ /* 0x000ea20000000200 */
[----:B------:R-:W-:-:S02]  /*3050*/  ISETP.GE.AND P2, PT, R3, UR14, PT ;  /* 0x0000000e03007c0c */ /* 0x000fc4000bf46270 */
[C---:B------:R-:W-:Y:S01]  /*3060*/  IADD3 R3, R0.reuse, 0x10, RZ ;  /* 0x0000001000037810 */ /* 0x040fe20007ffe0ff */
[----:B------:R-:W2:Y:S03]  /*3070*/  LDSM.16.M88.4 R32, [R216+0x6000] ;  /* 0x00600000d820783b */ /* 0x000ea60000000200 */
[----:B------:R-:W-:Y:S01]  /*3080*/  ISETP.GE.AND P6, PT, R3, UR14, PT ;  /* 0x0000000e03007c0c */ /* 0x000fe2000bfc6270 */
[----:B------:R-:W2:Y:S01]  /*3090*/  LDSM.16.M88.4 R28, [R216+0x6800] ;  /* 0x00680000d81c783b */ /* 0x000ea20000000200 */
[----:B------:R-:W-:-:S03]  /*30a0*/  IADD3 R3, R0, 0x18, RZ ;  /* 0x0000001800037810 */ /* 0x000fc60007ffe0ff */
[----:B------:R-:W-:Y:S01]  /*30b0*/  LDSM.16.M88.4 R84, [R222+0x7800] ;  /* 0x00780000de54783b */ /* 0x000fe20000000200 */
[----:B------:R-:W-:Y:S02]  /*30c0*/  ISETP.GE.AND P4, PT, R3, UR14, PT ;  /* 0x0000000e03007c0c */ /* 0x000fe4000bf86270 */
[----:B------:R-:W-:Y:S01]  /*30d0*/  IADD3 R3, R0, 0x19, RZ ;  /* 0x0000001900037810 */ /* 0x000fe20007ffe0ff */
[C---:B-1----:R-:W-:Y:S01]  /*30e0*/  HMMA.16816.F32 R52, R12.reuse, R18, RZ ;  /* 0x000000120c34723c */ /* 0x042fe200000018ff */
[----:B------:R-:W-:Y:S04]  /*30f0*/  LDSM.16.M88.4 R88, [R222+0x7000] ;  /* 0x00700000de58783b */ /* 0x000fe80000000200 */
[----:B------:R-:W-:Y:S03]  /*3100*/  LDSM.16.M88.4 R112, [R222+0x4800] ;  /* 0x00480000de70783b */ /* 0x000fe60000000200 */
[-C--:B------:R-:W-:Y:S01]  /*3110*/  HMMA.16816.F32 R180, R12, R16.reuse, RZ ;  /* 0x000000100cb4723c */ /* 0x080fe200000018ff */
[----:B------:R-:W-:Y:S04]  /*3120*/  LDSM.16.M88.4 R108, [R222+0x4000] ;  /* 0x00400000de6c783b */ /* 0x000fe80000000200 */
[----:B------:R-:W-:Y:S03]  /*3130*/  LDSM.16.M88.4 R104, [R222+0x5000] ;  /* 0x00500000de68783b */ /* 0x000fe60000000200 */
[C---:B-----5:R-:W-:Y:S01]  /*3140*/  HMMA.16816.F32 R76, R8.reuse, R16, RZ ;  /* 0x00000010084c723c */ /* 0x060fe200000018ff */
[----:B------:R-:W-:Y:S04]  /*3150*/  LDSM.16.M88.4 R100, [R222+0x5800] ;  /* 0x00580000de64783b */ /* 0x000fe80000000200 */
[----:B------:R-:W-:Y:S03]  /*3160*/  LDSM.16.M88.4 R96, [R222+0x6000] ;  /* 0x00600000de60783b */ /* 0x000fe60000000200 */
[----:B------:R-:W-:Y:S01]  /*3170*/  HMMA.16816.F32 R80, R8, R18, RZ ;  /* 0x000000120850723c */ /* 0x000fe200000018ff */
[----:B------:R-:W1:Y:S01]  /*3180*/  LDSM.16.M88.4 R16, [R226+0x2000] ;  /* 0x00200000e210783b */ /* 0x000e620000000200 */
[----:B------:R-:W-:-:S02]  /*3190*/  IMAD.MOV.U32 R220, RZ, RZ, R52 ;  /* 0x000000ffffdc7224 */ /* 0x000fc400078e0034 */
[----:B------:R-:W-:Y:S01]  /*31a0*/  IMAD.MOV.U32 R7, RZ, RZ, R53 ;  /* 0x000000ffff077224 */ /* 0x000fe200078e0035 */
[----:B------:R-:W5:Y:S01]  /*31b0*/  LDSM.16.M88.4 R92, [R222+0x6800] ;  /* 0x00680000de5c783b */ /* 0x000f620000000200 */
[----:B------:R-:W-:Y:S02]  /*31c0*/  IMAD.MOV.U32 R6, RZ, RZ, R54 ;  /* 0x000000ffff067224 */ /* 0x000fe400078e0036 */
[----:B------:R-:W-:Y:S01]  /*31d0*/  IMAD.MOV.U32 R5, RZ, RZ, R55 ;  /* 0x000000ffff057224 */ /* 0x000fe200078e0037 */
[C---:B--2---:R-:W-:Y:S08]  /*31e0*/  HMMA.16816.F32 R48, R8.reuse, R20, RZ ;  /* 0x000000140830723c */ /* 0x044ff000000018ff */
[C---:B---3--:R-:W-:Y:S08]  /*31f0*/  HMMA.16816.F32 R52, R8.reuse, R24, RZ ;  /* 0x000000180834723c */ /* 0x048ff000000018ff */
[C---:B----4-:R-:W-:Y:S08]  /*3200*/  HMMA.16816.F32 R72, R8.reuse, R44, RZ ;  /* 0x0000002c0848723c */ /* 0x050ff000000018ff */
        /* <DEDUP_REMOVED lines=10> */
[----:B------:R-:W-:Y:S01]  /*32b0*/  HMMA.16816.F32 R156, R8, R22, RZ ;  /* 0x00000016089c723c */ /* 0x000fe200000018ff */
[----:B------:R-:W2:Y:S07]  /*32c0*/  LDSM.16.M88.4 R8, [R226] ;  /* 0x00000000e208783b */ /* 0x000eae0000000200 */
[C---:B------:R-:W-:Y:S08]  /*32d0*/  HMMA.16816.F32 R164, R12.reuse, R32, RZ ;  /* 0x000000200ca4723c */ /* 0x040ff000000018ff */
[C---:B------:R-:W-:Y:S01]  /*32e0*/  HMMA.16816.F32 R236, R12.reuse, R34, RZ ;  /* 0x000000220cec723c */ /* 0x040fe200000018ff */
[----:B------:R-:W-:Y:S07]  /*32f0*/  LDSM.16.M88.4 R32, [R227+0x800] ;  /* 0x00080000e320783b */ /* 0x000fee0000000200 */
[C---:B------:R-:W-:Y:S08]  /*3300*/  HMMA.16816.F32 R136, R12.reuse, R20, RZ ;  /* 0x000000140c88723c */ /* 0x040ff000000018ff */
[----:B------:R-:W-:Y:S01]  /*3310*/  HMMA.16816.F32 R208, R12, R22, RZ ;  /* 0x000000160cd0723c */ /* 0x000fe200000018ff */
[----:B------:R-:W3:Y:S07]  /*3320*/  LDSM.16.M88.4 R20, [R224+0x2000] ;  /* 0x00200000e014783b */ /* 0x000eee0000000200 */
[C---:B-1----:R-:W-:Y:S01]  /*3330*/  HMMA.16816.F32 R120, R16.reuse, R84, R48 ;  /* 0x000000541078723c */ /* 0x042fe20000001830 */
[----:B------:R-:W1:Y:S07]  /*3340*/  LDSM.16.M88.4 R48, [R227+0x2800] ;  /* 0x00280000e330783b */ /* 0x000e6e0000000200 */
[----:B------:R-:W-:Y:S01]  /*3350*/  HMMA.16816.F32 R124, R16, R88, R52 ;  /* 0x00000058107c723c */ /* 0x000fe20000001834 */
[----:B------:R-:W4:Y:S07]  /*3360*/  LDSM.16.M88.4 R52, [R227+0x2000] ;  /* 0x00200000e334783b */ /* 0x000f2e0000000200 */
[C---:B------:R-:W-:Y:S08]  /*3370*/  HMMA.16816.F32 R148, R12.reuse, R28, RZ ;  /* 0x0000001c0c94723c */ /* 0x040ff000000018ff */
[C---:B------:R-:W-:Y:S08]  /*3380*/  HMMA.16816.F32 R176, R12.reuse, R44, RZ ;  /* 0x0000002c0cb0723c */ /* 0x040ff000000018ff */
[C---:B------:R-:W-:Y:S01]  /*3390*/  HMMA.16816.F32 R248, R12.reuse, R46, RZ ;  /* 0x0000002e0cf8723c */ /* 0x040fe200000018ff */
[----:B------:R-:W1:Y:S07]  /*33a0*/  LDSM.16.M88.4 R44, [R227+0x3000] ;  /* 0x00300000e32c783b */ /* 0x000e6e0000000200 */
[----:B------:R-:W-:Y:S08]  /*33b0*/  HMMA.16816.F32 R172, R12, R40, RZ ;  /* 0x000000280cac723c */ /* 0x000ff000000018ff */
[----:B------:R-:W-:Y:S08]  /*33c0*/  HMMA.16816.F32 R200, R16, R112, R72 ;  /* 0x0000007010c8723c */ /* 0x000ff00000001848 */
[C---:B------:R-:W-:Y:S01]  /*33d0*/  HMMA.16816.F32 R244, R12.reuse, R42, RZ ;  /* 0x0000002a0cf4723c */ /* 0x040fe200000018ff */
[----:B------:R-:W-:Y:S07]  /*33e0*/  LDSM.16.M88.4 R40, [R227+0x3800] ;  /* 0x00380000e328783b */ /* 0x000fee0000000200 */
[C---:B------:R-:W-:Y:S08]  /*33f0*/  HMMA.16816.F32 R168, R12.reuse, R36, RZ ;  /* 0x000000240ca8723c */ /* 0x040ff000000018ff */
[C---:B------:R-:W-:Y:S01]  /*3400*/  HMMA.16816.F32 R240, R12.reuse, R38, RZ ;  /* 0x000000260cf0723c */ /* 0x040fe200000018ff */
[----:B------:R-:W-:Y:S07]  /*3410*/  LDSM.16.M88.4 R36, [R227] ;  /* 0x00000000e324783b */ /* 0x000fee0000000200 */
[C---:B------:R-:W-:Y:S01]  /*3420*/  HMMA.16816.F32 R228, R12.reuse, R30, RZ ;  /* 0x0000001e0ce4723c */ /* 0x040fe200000018ff */
[----:B------:R-:W1:Y:S07]  /*3430*/  LDSM.16.M88.4 R28, [R227+0x1000] ;  /* 0x00100000e31c783b */ /* 0x000e6e0000000200 */
[C---:B------:R-:W-:Y:S08]  /*3440*/  HMMA.16816.F32 R140, R12.reuse, R24, RZ ;  /* 0x000000180c8c723c */ /* 0x040ff000000018ff */
[----:B------:R-:W-:Y:S08]  /*3450*/  HMMA.16816.F32 R212, R12, R26, RZ ;  /* 0x0000001a0cd4723c */ /* 0x000ff000000018ff */
[C---:B------:R-:W-:Y:S08]  /*3460*/  HMMA.16816.F32 R204, R16.reuse, R108, R76 ;  /* 0x0000006c10cc723c */ /* 0x040ff0000000184c */
[C---:B------:R-:W-:Y:S08]  /*3470*/  HMMA.16816.F32 R196, R16.reuse, R104, R68 ;  /* 0x0000006810c4723c */ /* 0x040ff00000001844 */
[C---:B------:R-:W-:Y:S08]  /*3480*/  HMMA.16816.F32 R192, R16.reuse, R100, R64 ;  /* 0x0000006410c0723c */ /* 0x040ff00000001840 */
[C---:B------:R-:W-:Y:S08]  /*3490*/  HMMA.16816.F32 R188, R16.reuse, R96, R60 ;  /* 0x0000006010bc723c */ /* 0x040ff0000000183c */
[C---:B-----5:R-:W-:Y:S01]  /*34a0*/  HMMA.16816.F32 R184, R16.reuse, R92, R56 ;  /* 0x0000005c10b8723c */ /* 0x060fe20000001838 */
[----:B------:R-:W-:Y:S07]  /*34b0*/  LDSM.16.M88.4 R56, [R227+0x1800] ;  /* 0x00180000e338783b */ /* 0x000fee0000000200 */
[C---:B------:R-:W-:Y:S08]  /*34c0*/  HMMA.16816.F32 R72, R16.reuse, R110, R80 ;  /* 0x0000006e1048723c */ /* 0x040ff00000001850 */
[C---:B------:R-:W-:Y:S08]  /*34d0*/  HMMA.16816.F32 R68, R16.reuse, R114, R116 ;  /* 0x000000721044723c */ /* 0x040ff00000001874 */
[C---:B------:R-:W-:Y:S07]  /*34e0*/  HMMA.16816.F32 R64, R16.reuse, R106, R128 ;  /* 0x0000006a1040723c */ /* 0x040fee0000001880 */
[----:B------:R-:W-:Y:S01]  /*34f0*/  IMAD.MOV.U32 R128, RZ, RZ, R220 ;  /* 0x000000ffff807224 */ /* 0x000fe200078e00dc */
[----:B------:R-:W-:Y:S01]  /*3500*/  HMMA.16816.F32 R60, R16, R102, R132 ;  /* 0x00000066103c723c */ /* 0x000fe20000001884 */
[----:B------:R-:W-:-:S02]  /*3510*/  IMAD.MOV.U32 R129, RZ, RZ, R7 ;  /* 0x000000ffff817224 */ /* 0x000fc400078e0007 */
[----:B------:R-:W-:Y:S01]  /*3520*/  IMAD.MOV.U32 R130, RZ, RZ, R6 ;  /* 0x000000ffff827224 */ /* 0x000fe200078e0006 */
[C---:B------:R-:W-:Y:S01]  /*3530*/  IADD3 R6, R0.reuse, 0x8, RZ ;  /* 0x0000000800067810 */ /* 0x040fe20007ffe0ff */
[----:B------:R-:W-:Y:S01]  /*3540*/  IMAD.MOV.U32 R131, RZ, RZ, R5 ;  /* 0x000000ffff837224 */ /* 0x000fe200078e0005 */
[----:B------:R-:W-:Y:S02]  /*3550*/  IADD3 R5, R0, 0x9, RZ ;  /* 0x0000000900057810 */ /* 0x000fe40007ffe0ff */
[----:B------:R-:W-:Y:S01]  /*3560*/  HMMA.16816.F32 R24, R16, R98, R144 ;  /* 0x000000621018723c */ /* 0x000fe20000001890 */
[----:B------:R-:W-:Y:S02]  /*3570*/  ISETP.GE.AND P1, PT, R6, UR14, PT ;  /* 0x0000000e06007c0c */ /* 0x000fe4000bf26270 */
[----:B------:R-:W-:Y:S02]  /*3580*/  ISETP.GE.AND P0, PT, R5, UR14, PT ;  /* 0x0000000e05007c0c */ /* 0x000fe4000bf06270 */
[----:B------:R-:W-:-:S03]  /*3590*/  IADD3 R6, R0, 0x11, RZ ;  /* 0x0000001100067810 */ /* 0x000fc60007ffe0ff */
[----:B------:R-:W-:Y:S01]  /*35a0*/  HMMA.16816.F32 R12, R16, R94, R152 ;  /* 0x0000005e100c723c */ /* 0x000fe20000001898 */
[----:B------:R-:W-:-:S07]  /*35b0*/  ISETP.GE.AND P5, PT, R6, UR14, PT ;  /* 0x0000000e06007c0c */ /* 0x000fce000bfa6270 */
[C---:B------:R-:W-:Y:S08]  /*35c0*/  HMMA.16816.F32 R76, R16.reuse, R90, R160 ;  /* 0x0000005a104c723c */ /* 0x040ff000000018a0 */
[----:B------:R-:W-:Y:S01]  /*35d0*/  HMMA.16816.F32 R80, R16, R86, R156 ;  /* 0x000000561050723c */ /* 0x000fe2000000189c */
[----:B------:R-:W5:Y:S07]  /*35e0*/  LDSM.16.M88.4 R16, [R224] ;  /* 0x00000000e010783b */ /* 0x000f6e0000000200 */
[C---:B--2---:R-:W-:Y:S08]  /*35f0*/  HMMA.16816.F32 R116, R8.reuse, R108, R180 ;  /* 0x0000006c0874723c */ /* 0x044ff000000018b4 */
[C---:B------:R-:W-:Y:S08]  /*3600*/  HMMA.16816.F32 R160, R8.reuse, R92, R148 ;  /* 0x0000005c08a0723c */ /* 0x040ff00000001894 */
[----:B------:R-:W-:Y:S08]  /*3610*/  HMMA.16816.F32 R152, R8, R104, R172 ;  /* 0x000000680898723c */ /* 0x000ff000000018ac */
[----:B---3--:R-:W-:Y:S08]  /*3620*/  HMMA.16816.F32 R148, R20, R32, R200 ;  /* 0x000000201494723c */ /* 0x008ff000000018c8 */
[C---:B------:R-:W-:Y:S08]  /*3630*/  HMMA.16816.F32 R144, R8.reuse, R112, R176 ;  /* 0x000000700890723c */ /* 0x040ff000000018b0 */
[C---:B------:R-:W-:Y:S08]  /*3640*/  HMMA.16816.F32 R168, R8.reuse, R100, R168 ;  /* 0x0000006408a8723c */ /* 0x040ff000000018a8 */
[C---:B------:R-:W-:Y:S08]  /*3650*/  HMMA.16816.F32 R172, R8.reuse, R88, R140 ;  /* 0x0000005808ac723c */ /* 0x040ff0000000188c */
[C---:B------:R-:W-:Y:S08]  /*3660*/  HMMA.16816.F32 R156, R8.reuse, R84, R136 ;  /* 0x00000054089c723c */ /* 0x040ff00000001888 */
[----:B------:R-:W-:Y:S08]  /*3670*/  HMMA.16816.F32 R108, R8, R110, R128 ;  /* 0x0000006e086c723c */ /* 0x000ff00000001880 */
[----:B-1----:R-:W-:Y:S08]  /*3680*/  HMMA.16816.F32 R200, R20, R48, R184 ;  /* 0x0000003014c8723c */ /* 0x002ff000000018b8 */
        /* <DEDUP_REMOVED lines=8> */
[----:B------:R-:W-:Y:S07]  /*3710*/  LDSM.16.M88.4 R8, [R225+0x2000] ;  /* 0x00200000e108783b */ /* 0x000fee0000000200 */
[C---:B----4-:R-:W-:Y:S01]  /*3720*/  HMMA.16816.F32 R180, R20.reuse, R54, R24 ;  /* 0x0000003614b4723c */ /* 0x050fe20000001818 */
[----:B------:R-:W1:Y:S07]  /*3730*/  LDSM.16.M88.4 R24, [R221] ;  /* 0x00000000dd18783b */ /* 0x000e6e0000000200 */
[C---:B------:R-:W-:Y:S01]  /*3740*/  HMMA.16816.F32 R184, R20.reuse, R50, R12 ;  /* 0x0000003214b8723c */ /* 0x040fe2000000180c */
[----:B------:R-:W2:Y:S07]  /*3750*/  LDSM.16.M88.4 R12, [R225] ;  /* 0x00000000e10c783b */ /* 0x000eae0000000200 */
[C---:B------:R-:W-:Y:S08]  /*3760*/  HMMA.16816.F32 R212, R20.reuse, R44, R124 ;  /* 0x0000002c14d4723c */ /* 0x040ff0000000187c */
[C---:B------:R-:W-:Y:S08]  /*3770*/  HMMA.16816.F32 R124, R20.reuse, R30, R64 ;  /* 0x0000001e147c723c */ /* 0x040ff00000001840 */
[-C--:B------:R-:W-:Y:S08]  /*3780*/  HMMA.16816.F32 R96, R20, R36.reuse, R204 ;  /* 0x000000241460723c */ /* 0x080ff000000018cc */
[----:B-----5:R-:W-:Y:S08]  /*3790*/  HMMA.16816.F32 R64, R16, R36, R116 ;  /* 0x000000241040723c */ /* 0x020ff00000001874 */
[C---:B------:R-:W-:Y:S01]  /*37a0*/  HMMA.16816.F32 R176, R20.reuse, R58, R60 ;  /* 0x0000003a14b0723c */ /* 0x040fe2000000183c */
[----:B------:R-:W3:Y:S07]  /*37b0*/  LDSM.16.M88.4 R60, [R221+0x800] ;  /* 0x00080000dd3c783b */ /* 0x000eee0000000200 */
        /* <DEDUP_REMOVED lines=11> */
[C---:B------:R-:W-:Y:S01]  /*3870*/  HMMA.16816.F32 R84, R16.reuse, R30, R104 ;  /* 0x0000001e1054723c */ /* 0x040fe20000001868 */
[----:B------:R-:W5:Y:S07]  /*3880*/  LDSM.16.M88.4 R28, [R221+0x1800] ;  /* 0x00180000dd1c783b */ /* 0x000f6e0000000200 */
        /* <DEDUP_REMOVED lines=13> */
[-C--:B-1----:R-:W-:Y:S08]  /*3960*/  HMMA.16816.F32 R36, R8, R24.reuse, R96 ;  /* 0x000000180824723c */ /* 0x082ff00000001860 */
[----:B--2---:R-:W-:Y:S08]  /*3970*/  HMMA.16816.F32 R32, R12, R24, R64 ;  /* 0x000000180c20723c */ /* 0x004ff00000001840 */
[-C--:B------:R-:W-:Y:S08]  /*3980*/  HMMA.16816.F32 R48, R8, R26.reuse, R92 ;  /* 0x0000001a0830723c */ /* 0x080ff0000000185c */
[----:B------:R-:W-:Y:S01]  /*3990*/  HMMA.16816.F32 R40, R12, R26, R68 ;  /* 0x0000001a0c28723c */ /* 0x000fe20000001844 */
[----:B------:R-:W-:-:S02]  /*39a0*/  FSEL R118, R38, -INF , !P3 ;  /* 0xff80000026767808 */ /* 0x000fc40005800000 */
[----:B------:R-:W-:Y:S02]  /*39b0*/  FSEL R114, R36, -INF , !P3 ;  /* 0xff80000024727808 */ /* 0x000fe40005800000 */
[----:B------:R-:W-:Y:S02]  /*39c0*/  FSEL R115, R39, -INF , !P2 ;  /* 0xff80000027737808 */ /* 0x000fe40005000000 */
[----:B------:R-:W-:Y:S01]  /*39d0*/  FSEL R113, R37, -INF , !P2 ;  /* 0xff80000025717808 */ /* 0x000fe20005000000 */
[----:B---3--:R-:W-:Y:S01]  /*39e0*/  HMMA.16816.F32 R44, R12, R60, R72 ;  /* 0x0000003c0c2c723c */ /* 0x008fe20000001848 */
[----:B------:R-:W-:-:S07]  /*39f0*/  FSEL R112, R32, -INF , !P3 ;  /* 0xff80000020707808 */ /* 0x000fce0005800000 */
[----:B------:R-:W-:Y:S01]  /*3a00*/  HMMA.16816.F32 R24, R8, R60, R148 ;  /* 0x0000003c0818723c */ /* 0x000fe20000001894 */
[----:B------:R-:W-:-:S07]  /*3a10*/  FSEL R119, R50, -INF , !P1 ;  /* 0xff80000032777808 */ /* 0x000fce0004800000 */
[----:B----4-:R-:W-:Y:S01]  /*3a20*/  HMMA.16816.F32 R96, R8, R22, R124 ;  /* 0x000000160860723c */ /* 0x010fe2000000187c */
[----:B------:R-:W-:Y:S02]  /*3a30*/  FSEL R148, R42, -INF , !P1 ;  /* 0xff8000002a947808 */ /* 0x000fe40004800000 */
[----:B------:R-:W-:-:S04]  /*3a40*/  FSEL R147, R43, -INF , !P0 ;  /* 0xff8000002b937808 */ /* 0x000fc80004000000 */
[----:B------:R-:W-:Y:S01]  /*3a50*/  FSEL R126, R34, -INF , !P3 ;  /* 0xff800000227e7808 */ /* 0x000fe20005800000 */
[----:B-----5:R-:W-:Y:S01]  /*3a60*/  HMMA.16816.F32 R72, R12, R30, R100 ;  /* 0x0000001e0c48723c */ /* 0x020fe20000001864 */
[----:B------:R-:W-:Y:S02]  /*3a70*/  ISETP.GE.AND P3, PT, R3, UR14, PT ;  /* 0x0000000e03007c0c */ /* 0x000fe4000bf66270 */
[----:B------:R-:W-:Y:S02]  /*3a80*/  IADD3 R3, R0, 0x20, RZ ;  /* 0x0000002000037810 */ /* 0x000fe40007ffe0ff */
[----:B------:R-:W-:Y:S02]  /*3a90*/  FSEL R125, R35, -INF , !P2 ;  /* 0xff800000237d7808 */ /* 0x000fe40005000000 */
[----:B------:R-:W-:Y:S01]  /*3aa0*/  FSEL R100, R33, -INF , !P2 ;  /* 0xff80000021647808 */ /* 0x000fe20005000000 */
[----:B------:R-:W-:Y:S01]  /*3ab0*/  HMMA.16816.F32 R52, R8, R62, R120 ;  /* 0x0000003e0834723c */ /* 0x000fe20000001878 */
[----:B------:R-:W-:-:S02]  /*3ac0*/  ISETP.GE.AND P2, PT, R3, UR14, PT ;  /* 0x0000000e03007c0c */ /* 0x000fc4000bf46270 */
[----:B------:R-:W-:Y:S02]  /*3ad0*/  IADD3 R3, R0, 0x21, RZ ;  /* 0x0000002100037810 */ /* 0x000fe40007ffe0ff */
[----:B------:R-:W-:Y:S02]  /*3ae0*/  FSEL R103, R40, -INF , !P1 ;  /* 0xff80000028677808 */ /* 0x000fe40004800000 */
[----:B------:R-:W-:Y:S01]  /*3af0*/  FSEL R120, R51, -INF , !P0 ;  /* 0xff80000033787808 */ /* 0x000fe20004000000 */
[----:B------:R-:W-:Y:S01]  /*3b00*/  HMMA.16816.F32 R60, R12, R62, R76 ;  /* 0x0000003e0c3c723c */ /* 0x000fe2000000184c */
[----:B------:R-:W-:Y:S02]  /*3b10*/  FSEL R146, R46, -INF , !P6 ;  /* 0xff8000002e927808 */ /* 0x000fe40007000000 */
[----:B------:R-:W-:Y:S02]  /*3b20*/  FSEL R121, R26, -INF , !P6 ;  /* 0xff8000001a797808 */ /* 0x000fe40007000000 */
[----:B------:R-:W-:-:S02]  /*3b30*/  FSEL R102, R44, -INF , !P6 ;  /* 0xff8000002c667808 */ /* 0x000fc40007000000 */
[----:B------:R-:W-:Y:S01]  /*3b40*/  FSEL R122, R27, -INF , !P5 ;  /* 0xff8000001b7a7808 */ /* 0x000fe20006800000 */
[----:B------:R-:W-:Y:S01]  /*3b50*/  HMMA.16816.F32 R92, R12, R20, R80 ;  /* 0x000000140c5c723c */ /* 0x000fe20000001850 */
[----:B------:R-:W-:Y:S02]  /*3b60*/  FSEL R117, R25, -INF , !P5 ;  /* 0xff80000019757808 */ /* 0x000fe40006800000 */
[----:B------:R-:W-:Y:S02]  /*3b70*/  FSEL R145, R47, -INF , !P5 ;  /* 0xff8000002f917808 */ /* 0x000fe40006800000 */
[----:B------:R-:W-:-:S03]  /*3b80*/  FSEL R101, R45, -INF , !P5 ;  /* 0xff8000002d657808 */ /* 0x000fc60006800000 */
[----:B------:R-:W-:Y:S01]  /*3b90*/  HMMA.16816.F32 R56, R8, R20, R196 ;  /* 0x000000140838723c */ /* 0x000fe200000018c4 */
[----:B------:R-:W-:Y:S02]  /*3ba0*/  FSEL R123, R54, -INF , !P4 ;  /* 0xff800000367b7808 */ /* 0x000fe40006000000 */
[----:B------:R-:W-:Y:S02]  /*3bb0*/  FSEL R116, R52, -INF , !P4 ;  /* 0xff80000034747808 */ /* 0x000fe40006000000 */
[----:B------:R-:W-:-:S03]  /*3bc0*/  FSEL R124, R55, -INF , !P3 ;  /* 0xff800000377c7808 */ /* 0x000fc60005800000 */
[C---:B------:R-:W-:Y:S01]  /*3bd0*/  HMMA.16816.F32 R68, R12.reuse, R22, R84 ;  /* 0x000000160c44723c */ /* 0x040fe20000001854 */
[----:B------:R-:W1:Y:S01]  /*3be0*/  LDSM.16.M88.4 R20, [R221+0x2800] ;  /* 0x00280000dd14783b */ /* 0x000e620000000200 */
[----:B------:R-:W-:Y:S02]  /*3bf0*/  FSEL R144, R62, -INF , !P4 ;  /* 0xff8000003e907808 */ /* 0x000fe40006000000 */
[----:B------:R-:W-:Y:S02]  /*3c00*/  FSEL R60, R60, -INF , !P4 ;  /* 0xff8000003c3c7808 */ /* 0x000fe40006000000 */
[----:B------:R-:W-:Y:S02]  /*3c10*/  FSEL R62, R53, -INF , !P3 ;  /* 0xff800000353e7808 */ /* 0x000fe40005800000 */
[----:B------:R-:W-:Y:S01]  /*3c20*/  HMMA.16816.F32 R80, R12, R16, R104 ;  /* 0x000000100c50723c */ /* 0x000fe20000001868 */
[----:B------:R-:W-:Y:S02]  /*3c30*/  FSEL R127, R63, -INF , !P3 ;  /* 0xff8000003f7f7808 */ /* 0x000fe40005800000 */
[----:B------:R-:W-:-:S02]  /*3c40*/  FSEL R61, R61, -INF , !P3 ;  /* 0xff8000003d3d7808 */ /* 0x000fc40005800000 */
[----:B------:R-:W-:Y:S02]  /*3c50*/  FSEL R152, R94, -INF , !P2 ;  /* 0xff8000005e987808 */ /* 0x000fe40005000000 */
[----:B------:R-:W-:Y:S01]  /*3c60*/  FSEL R107, R48, -INF , !P1 ;  /* 0xff800000306b7808 */ /* 0x000fe20004800000 */
[-C--:B------:R-:W-:Y:S01]  /*3c70*/  HMMA.16816.F32 R88, R12, R28.reuse, R88 ;  /* 0x0000001c0c58723c */ /* 0x080fe20000001858 */
        /* <DEDUP_REMOVED lines=8> */
[----:B------:R-:W-:Y:S01]  /*3d00*/  ISETP.GE.AND P6, PT, R3, UR14, PT ;  /* 0x0000000e03007c0c */ /* 0x000fe2000bfc6270 */
[----:B------:R-:W-:Y:S01]  /*3d10*/  HMMA.16816.F32 R24, R12, R18, R140 ;  /* 0x000000120c18723c */ /* 0x000fe2000000188c */
[----:B------:R-:W-:Y:S02]  /*3d20*/  IADD3 R3, R0, 0x30, RZ ;  /* 0x0000003000037810 */ /* 0x000fe40007ffe0ff */
[----:B------:R-:W-:Y:S02]  /*3d30*/  FSEL R160, R58, -INF , !P2 ;  /* 0xff8000003aa07808 */ /* 0x000fe40005000000 */
[----:B------:R-:W-:-:S02]  /*3d40*/  ISETP.GE.AND P5, PT, R3, UR14, PT ;  /* 0x0000000e03007c0c */ /* 0x000fc4000bfa6270 */
[----:B------:R-:W-:Y:S01]  /*3d50*/  IADD3 R3, R0, 0x31, RZ ;  /* 0x0000003100037810 */ /* 0x000fe20007ffe0ff */
[C---:B------:R-:W-:Y:S01]  /*3d60*/  HMMA.16816.F32 R84, R8.reuse, R30, R176 ;  /* 0x0000001e0854723c */ /* 0x040fe200000018b0 */
[----:B------:R-:W-:Y:S02]  /*3d70*/  FSEL R154, R56, -INF , !P2 ;  /* 0xff800000389a7808 */ /* 0x000fe40005000000 */
[----:B------:R-:W-:Y:S02]  /*3d80*/  ISETP.GE.AND P4, PT, R3, UR14, PT ;  /* 0x0000000e03007c0c */ /* 0x000fe4000bf86270 */
[----:B------:R-:W-:Y:S02]  /*3d90*/  IADD3 R3, R0, 0x38, RZ ;  /* 0x0000003800037810 */ /* 0x000fe40007ffe0ff */
[----:B------:R-:W-:Y:S01]  /*3da0*/  FSEL R143, R92, -INF , !P2 ;  /* 0xff8000005c8f7808 */ /* 0x000fe20005000000 */
[----:B------:R-:W-:Y:S01]  /*3db0*/  HMMA.16816.F32 R28, R8, R16, R188 ;  /* 0x00000010081c723c */ /* 0x000fe200000018bc */
[----:B------:R-:W-:-:S02]  /*3dc0*/  ISETP.GE.AND P3, PT, R3, UR14, PT ;  /* 0x0000000e03007c0c */ /* 0x000fc4000bf66270 */
[C---:B------:R-:W-:Y:S02]  /*3dd0*/  IADD3 R3, R0.reuse, 0x39, RZ ;  /* 0x0000003900037810 */ /* 0x040fe40007ffe0ff */
[----:B------:R-:W-:Y:S02]  /*3de0*/  FSEL R155, R59, -INF , !P1 ;  /* 0xff8000003b9b7808 */ /* 0x000fe40004800000 */
[----:B------:R-:W-:Y:S01]  /*3df0*/  ISETP.GE.AND P2, PT, R3, UR14, PT ;  /* 0x0000000e03007c0c */ /* 0x000fe2000bf46270 */
[----:B------:R-:W-:Y:S01]  /*3e00*/  HMMA.16816.F32 R64, R8, R18, R180 ;  /* 0x000000120840723c */ /* 0x000fe200000018b4 */
[----:B------:R-:W-:Y:S01]  /*3e10*/  IADD3 R3, R0, 0x40, RZ ;  /* 0x0000004000037810 */ /* 0x000fe20007ffe0ff */
[----:B------:R-:W2:Y:S01]  /*3e20*/  LDSM.16.M88.4 R16, [R221+0x3000] ;  /* 0x00300000dd10783b */ /* 0x000ea20000000200 */
[----:B------:R-:W-:Y:S02]  /*3e30*/  FSEL R151, R57, -INF , !P1 ;  /* 0xff80000039977808 */ /* 0x000fe40004800000 */
[----:B------:R-:W-:-:S02]  /*3e40*/  FSEL R149, R95, -INF , !P1 ;  /* 0xff8000005f957808 */ /* 0x000fc40004800000 */
[----:B------:R-:W-:Y:S01]  /*3e50*/  FSEL R140, R93, -INF , !P1 ;  /* 0xff8000005d8c7808 */ /* 0x000fe20004800000 */
[-C--:B-1----:R-:W-:Y:S01]  /*3e60*/  HMMA.16816.F32 R44, R12, R20.reuse, R108 ;  /* 0x000000140c2c723c */ /* 0x082fe2000000186c */
[----:B------:R-:W-:Y:S02]  /*3e70*/  ISETP.GE.AND P1, PT, R3, UR14, PT ;  /* 0x0000000e03007c0c */ /* 0x000fe4000bf26270 */
[----:B------:R-:W-:Y:S02]  /*3e80*/  IADD3 R3, R0, 0x41, RZ ;  /* 0x0000004100037810 */ /* 0x000fe40007ffe0ff */
[----:B------:R-:W-:Y:S02]  /*3e90*/  FSEL R153, R98, -INF , !P0 ;  /* 0xff80000062997808 */ /* 0x000fe40004000000 */
[----:B------:R-:W-:Y:S01]  /*3ea0*/  FSEL R142, R96, -INF , !P0 ;  /* 0xff800000608e7808 */ /* 0x000fe20004000000 */
[----:B------:R-:W-:Y:S01]  /*3eb0*/  HMMA.16816.F32 R32, R8, R20, R200 ;  /* 0x000000140820723c */ /* 0x000fe200000018c8 */
[----:B------:R-:W-:-:S02]  /*3ec0*/  FSEL R111, R70, -INF , !P0 ;  /* 0xff800000466f7808 */ /* 0x000fc40004000000 */
[----:B------:R-:W-:Y:S02]  /*3ed0*/  FSEL R109, R68, -INF , !P0 ;  /* 0xff800000446d7808 */ /* 0x000fe40004000000 */
[----:B------:R-:W-:Y:S02]  /*3ee0*/  ISETP.GE.AND P0, PT, R3, UR14, PT ;  /* 0x0000000e03007c0c */ /* 0x000fe4000bf06270 */
[----:B------:R-:W-:Y:S01]  /*3ef0*/  IADD3 R3, R0, 0x48, RZ ;  /* 0x0000004800037810 */ /* 0x000fe20007ffe0ff */
[----:B------:R-:W-:Y:S01]  /*3f00*/  HMMA.16816.F32 R48, R8, R22, R184 ;  /* 0x000000160830723c */ /* 0x000fe200000018b8 */
[----:B------:R-:W-:Y:S02]  /*3f10*/  FSEL R150, R99, -INF , !P6 ;  /* 0xff80000063967808 */ /* 0x000fe40007000000 */
[----:B------:R-:W-:Y:S02]  /*3f20*/  FSEL R141, R97, -INF , !P6 ;  /* 0xff800000618d7808 */ /* 0x000fe40007000000 */
[----:B------:R-:W-:-:S02]  /*3f30*/  FSEL R110, R71, -INF , !P6 ;  /* 0xff800000476e7808 */ /* 0x000fc40007000000 */
[----:B------:R-:W-:Y:S01]  /*3f40*/  FSEL R108, R69, -INF , !P6 ;  /* 0xff800000456c7808 */ /* 0x000fe20007000000 */
[----:B------:R-:W-:Y:S01]  /*3f50*/  HMMA.16816.F32 R36, R12, R22, R136 ;  /* 0x000000160c24723c */ /* 0x000fe20000001888 */
[----:B------:R-:W-:Y:S01]  /*3f60*/  ISETP.GE.AND P6, PT, R3, UR14, PT ;  /* 0x0000000e03007c0c */ /* 0x000fe2000bfc6270 */
[----:B------:R-:W1:Y:S01]  /*3f70*/  LDSM.16.M88.4 R20, [R221+0x3800] ;  /* 0x00380000dd14783b */ /* 0x000e620000000200 */
[----:B------:R-:W-:Y:S01]  /*3f80*/  IADD3 R3, R0, 0x49, RZ ;  /* 0x0000004900037810 */ /* 0x000fe20007ffe0ff */
[----:B------:R-:W-:-:S04]  /*3f90*/  DEPBAR.LE SB0, 0x0 ;  /* 0x000080000000791a */ /* 0x000fc80000000000 */
[----:B------:R-:W-:Y:S02]  /*3fa0*/  FSEL R171, R90, -INF , !P5 ;  /* 0xff8000005aab7808 */ /* 0x000fe40006800000 */
[----:B------:R-:W-:Y:S01]  /*3fb0*/  FSEL R178, R78, -INF , !P5 ;  /* 0xff8000004eb27808 */ /* 0x000fe20006800000 */
[-C--:B--2---:R-:W-:Y:S01]  /*3fc0*/  HMMA.16816.F32 R56, R12, R16.reuse, R172 ;  /* 0x000000100c38723c */ /* 0x084fe200000018ac */
[----:B------:R-:W-:Y:S02]  /*3fd0*/  FSEL R177, R76, -INF , !P5 ;  /* 0xff8000004cb17808 */ /* 0x000fe40006800000 */
[----:B------:R-:W-:Y:S02]  /*3fe0*/  FSEL R169, R88, -INF , !P5 ;  /* 0xff80000058a97808 */ /* 0x000fe40006800000 */
[----:B------:R-:W-:Y:S02]  /*3ff0*/  ISETP.GE.AND P5, PT, R3, UR14, PT ;  /* 0x0000000e03007c0c */ /* 0x000fe4000bfa6270 */
[----:B------:R-:W-:Y:S01]  /*4000*/  IADD3 R3, R0, 0x50, RZ ;  /* 0x0000005000037810 */ /* 0x000fe20007ffe0ff */
[----:B------:R-:W-:Y:S01]  /*4010*/  HMMA.16816.F32 R40, R8, R16, R212 ;  /* 0x000000100828723c */ /* 0x000fe200000018d4 */
[----:B------:R-:W-:-:S02]  /*4020*/  FSEL R176, R79, -INF , !P4 ;  /* 0xff8000004fb07808 */ /* 0x000fc40006000000 */
[----:B------:R-:W-:Y:S02]  /*4030*/  FSEL R168, R77, -INF , !P4 ;  /* 0xff8000004da87808 */ /* 0x000fe40006000000 */
[----:B------:R-:W-:Y:S02]  /*4040*/  FSEL R166, R91, -INF , !P4 ;  /* 0xff8000005ba67808 */ /* 0x000fe40006000000 */
[----:B------:R-:W-:Y:S01]  /*4050*/  FSEL R163, R89, -INF , !P4 ;  /* 0xff80000059a37808 */ /* 0x000fe20006000000 */
[----:B------:R-:W-:Y:S01]  /*4060*/  HMMA.16816.F32 R52, R8, R18, R204 ;  /* 0x000000120834723c */ /* 0x000fe200000018cc */
[----:B------:R-:W-:Y:S02]  /*4070*/  ISETP.GE.AND P4, PT, R3, UR14, PT ;  /* 0x0000000e03007c0c */ /* 0x000fe4000bf86270 */
[----:B------:R-:W-:Y:S02]  /*4080*/  IADD3 R3, R0, 0x51, RZ ;  /* 0x0000005100037810 */ /* 0x000fe40007ffe0ff */
[----:B------:R-:W-:-:S02]  /*4090*/  FSEL R170, R86, -INF , !P3 ;  /* 0xff80000056aa7808 */ /* 0x000fc40005800000 */
[----:B------:R-:W-:Y:S02]  /*40a0*/  FSEL R165, R84, -INF , !P3 ;  /* 0xff80000054a57808 */ /* 0x000fe40005800000 */
[----:B------:R-:W-:Y:S02]  /*40b0*/  FSEL R162, R74, -INF , !P3 ;  /* 0xff8000004aa27808 */ /* 0x000fe40005800000 */
[----:B------:R-:W-:Y:S02]  /*40c0*/  FSEL R139, R72, -INF , !P3 ;  /* 0xff800000488b7808 */ /* 0x000fe40005800000 */
        /* <DEDUP_REMOVED lines=16> */
[----:B------:R-:W-:Y:S01]  /*41d0*/  FSEL R182, R83, -INF , !P0 ;  /* 0xff80000053b67808 */ /* 0x000fe20004000000 */
[----:B------:R-:W-:Y:S01]  /*41e0*/  HMMA.16816.F32 R28, R12, R18, R132 ;  /* 0x000000120c1c723c */ /* 0x000fe20000001884 */
[----:B------:R-:W-:Y:S02]  /*41f0*/  FSEL R175, R81, -INF , !P0 ;  /* 0xff80000051af7808 */ /* 0x000fe40004000000 */
[----:B------:R-:W-:Y:S02]  /*4200*/  ISETP.GE.AND P0, PT, R3, UR14, PT ;  /* 0x0000000e03007c0c */ /* 0x000fe4000bf06270 */
[----:B------:R-:W-:Y:S02]  /*4210*/  IADD3 R3, R0, 0x61, RZ ;  /* 0x0000006100037810 */ /* 0x000fe40007ffe0ff */
[----:B------:R-:W-:Y:S01]  /*4220*/  FSEL R184, R66, -INF , !P6 ;  /* 0xff80000042b87808 */ /* 0x000fe20007000000 */
[----:B-1----:R-:W-:Y:S01]  /*4230*/  HMMA.16816.F32 R16, R8, R20, R228 ;  /* 0x000000140810723c */ /* 0x002fe200000018e4 */
[----:B------:R-:W-:-:S02]  /*4240*/  FSEL R180, R64, -INF , !P6 ;  /* 0xff80000040b47808 */ /* 0x000fc40007000000 */
[----:B------:R-:W-:Y:S02]  /*4250*/  FSEL R174, R26, -INF , !P6 ;  /* 0xff8000001aae7808 */ /* 0x000fe40007000000 */
[----:B------:R-:W-:Y:S02]  /*4260*/  FSEL R172, R24, -INF , !P6 ;  /* 0xff80000018ac7808 */ /* 0x000fe40007000000 */
[----:B------:R-:W-:Y:S01]  /*4270*/  ISETP.GE.AND P6, PT, R3, UR14, PT ;  /* 0x0000000e03007c0c */ /* 0x000fe2000bfc6270 */
[----:B------:R-:W-:Y:S01]  /*4280*/  HMMA.16816.F32 R8, R8, R22, R208 ;  /* 0x000000160808723c */ /* 0x000fe200000018d0 */
[----:B------:R-:W-:Y:S02]  /*4290*/  IADD3 R3, R0, 0x68, RZ ;  /* 0x0000006800037810 */ /* 0x000fe40007ffe0ff */
[----:B------:R-:W-:Y:S02]  /*42a0*/  FSEL R179, R67, -INF , !P5 ;  /* 0xff80000043b37808 */ /* 0x000fe40006800000 */
        /* <DEDUP_REMOVED lines=8> */
[----:B------:R-:W-:Y:S01]  /*4330*/  FSEL R194, R32, -INF , !P4 ;  /* 0xff80000020c27808 */ /* 0x000fe20006000000 */
[----:B------:R-:W-:Y:S01]  /*4340*/  HMMA.16816.F32 R12, R12, R22, R128 ;  /* 0x000000160c0c723c */ /* 0x000fe20000001880 */
[----:B------:R-:W-:Y:S02]  /*4350*/  FSEL R212, R44, -INF , !P4 ;  /* 0xff8000002cd47808 */ /* 0x000fe40006000000 */
[----:B------:R-:W-:Y:S02]  /*4360*/  ISETP.GE.AND P4, PT, R3, UR14, PT ;  /* 0x0000000e03007c0c */ /* 0x000fe4000bf86270 */
[----:B------:R-:W-:Y:S02]  /*4370*/  IADD3 R3, R0, 0x70, RZ ;  /* 0x0000007000037810 */ /* 0x000fe40007ffe0ff */
[----:B------:R-:W-:Y:S02]  /*4380*/  FSEL R195, R35, -INF , !P3 ;  /* 0xff80000023c37808 */ /* 0x000fe40005800000 */
[----:B------:R-:W-:-:S02]  /*4390*/  FSEL R193, R33, -INF , !P3 ;  /* 0xff80000021c17808 */ /* 0x000fc40005800000 */
[----:B------:R-:W-:Y:S02]  /*43a0*/  FSEL R247, R47, -INF , !P3 ;  /* 0xff8000002ff77808 */ /* 0x000fe40005800000 */
        /* <DEDUP_REMOVED lines=8> */
[C---:B------:R-:W-:Y:S02]  /*4430*/  IADD3 R3, R0.reuse, 0x78, RZ ;  /* 0x0000007800037810 */ /* 0x040fe40007ffe0ff */
[----:B------:R-:W-:Y:S02]  /*4440*/  IADD3 R0, R0, 0x79, RZ ;  /* 0x0000007900007810 */ /* 0x000fe40007ffe0ff */
[----:B------:R-:W-:-:S02]  /*4450*/  FSEL R242, R58, -INF , !P0 ;  /* 0xff8000003af27808 */ /* 0x000fc40004000000 */
[----:B------:R-:W-:Y:S02]  /*4460*/  FSEL R245, R42, -INF , !P0 ;  /* 0xff8000002af57808 */ /* 0x000fe40004000000 */
[----:B------:R-:W-:Y:S02]  /*4470*/  FSEL R243, R40, -INF , !P0 ;  /* 0xff80000028f37808 */ /* 0x000fe40004000000 */
[----:B------:R-:W-:Y:S02]  /*4480*/  FSEL R191, R56, -INF , !P0 ;  /* 0xff80000038bf7808 */ /* 0x000fe40004000000 */
[----:B------:R-:W-:Y:S01]  /*4490*/  ISETP.GE.AND P0, PT, R0, UR14, PT ;  /* 0x0000000e00007c0c */ /* 0x000fe2000bf06270 */
[----:B------:R-:W-:Y:S01]  /*44a0*/  IMAD.IADD R0, R218, 0x1, R217 ;  /* 0x00000001da007824 */ /* 0x000fe200078e02d9 */
[----:B------:R-:W-:Y:S02]  /*44b0*/  FSEL R190, R51, -INF , !P1 ;  /* 0xff80000033be7808 */ /* 0x000fe40004800000 */
[----:B------:R-:W-:-:S02]  /*44c0*/  FSEL R211, R11, -INF , !P0 ;  /* 0xff8000000bd37808 */ /* 0x000fc40004000000 */
[----:B------:R-:W-:Y:S02]  /*44d0*/  FSEL R203, R9, -INF , !P0 ;  /* 0xff80000009cb7808 */ /* 0x000fe40004000000 */
[----:B------:R-:W-:Y:S02]  /*44e0*/  FSEL R200, R15, -INF , !P0 ;  /* 0xff8000000fc87808 */ /* 0x000fe40004000000 */
[----:B------:R-:W-:Y:S02]  /*44f0*/  FSEL R128, R13, -INF , !P0 ;  /* 0xff8000000d807808 */ /* 0x000fe40004000000 */
[----:B------:R-:W-:Y:S02]  /*4500*/  PLOP3.LUT P0, PT, PT, PT, UP0, 0x80, 0x0 ;  /* 0x000000000000781c */ /* 0x000fe40003f0f008 */
[----:B------:R-:W-:Y:S02]  /*4510*/  FSEL R159, R49, -INF , !P1 ;  /* 0xff800000319f7808 */ /* 0x000fe40004800000 */
[----:B------:R-:W-:-:S02]  /*4520*/  FSEL R244, R39, -INF , !P1 ;  /* 0xff80000027f47808 */ /* 0x000fc40004800000 */
[----:B------:R-:W-:Y:S02]  /*4530*/  FSEL R196, R37, -INF , !P1 ;  /* 0xff80000025c47808 */ /* 0x000fe40004800000 */
[----:B------:R-:W-:Y:S02]  /*4540*/  ISETP.GE.AND P1, PT, R3, UR14, PT ;  /* 0x0000000e03007c0c */ /* 0x000fe4000bf26270 */
        /* <DEDUP_REMOVED lines=24> */
[C---:B------:R-:W-:Y:S02]  /*46d0*/  IADD3 R231, R227.reuse, 0x2000, RZ ;  /* 0x00002000e3e77810 */ /* 0x040fe40007ffe0ff */
[C---:B------:R-:W-:Y:S02]  /*46e0*/  IADD3 R230, R227.reuse, 0x2800, RZ ;  /* 0x00002800e3e67810 */ /* 0x040fe40007ffe0ff */
[C---:B------:R-:W-:Y:S02]  /*46f0*/  IADD3 R229, R227.reuse, 0x3000, RZ ;  /* 0x00003000e3e57810 */ /* 0x040fe40007ffe0ff */
[----:B------:R-:W-:Y:S01]  /*4700*/  IADD3 R228, R227, 0x3800, RZ ;  /* 0x00003800e3e47810 */ /* 0x000fe20007ffe0ff */
[----:B------:R-:W-:Y:S06]  /*4710*/  BAR.SYNC.DEFER_BLOCKING 0x0 ;  /* 0x0000000000007b1d */ /* 0x000fec0000010000 */
[----:B------:R-:W-:Y:S05]  /*4720*/  @!P0 BRA `(.L_x_155) ;  /* 0x000006b000008947 */ /* 0x000fea0003800000 */
[----:B------:R-:W2:Y:S04]  /*4730*/  LDL.64 R6, [R1+0x28] ;  /* 0x0000280001067983 */ /* 0x000ea80000100a00 */
[----:B------:R-:W3:Y:S01]  /*4740*/  LDL.64 R250, [R1] ;  /* 0x0000000001fa7983 */ /* 0x000ee20000100a00 */
[----:B------:R-:W-:Y:S01]  /*4750*/  ULEA.HI.SX32 UR7, UR8, 0xfffffffe, 0x19 ;  /* 0xfffffffe08077891 */ /* 0x000fe2000f8fca3f */
[----:B------:R-:W-:Y:S01]  /*4760*/  IMAD.U32 R5, RZ, RZ, UR4 ;  /* 0x00000004ff057e24 */ /* 0x000fe2000f8e00ff */
[----:B------:R-:W-:Y:S01]  /*4770*/  BSSY B0, `(.L_x_156) ;  /* 0x0000065000007945 */ /* 0x000fe20003800000 */
[----:B------:R-:W-:Y:S01]  /*4780*/  IMAD.U32 R13, RZ, RZ, UR4 ;  /* 0x00000004ff0d7e24 */ /* 0x000fe2000f8e00ff */
[----:B------:R-:W-:Y:S01]  /*4790*/  USHF.R.S32.HI UR6, URZ, 0x1f, UR7 ;  /* 0x0000001f3f067899 */ /* 0x000fe20008011407 */
[----:B------:R-:W-:Y:S01]  /*47a0*/  IMAD.U32 R14, RZ, RZ, UR4 ;  /* 0x00000004ff0e7e24 */ /* 0x000fe2000f8e00ff */
[----:B------:R-:W-:Y:S01]  /*47b0*/  UIMAD UR5, UR5, UR7, URZ ;  /* 0x00000007050572a4 */ /* 0x000fe2000f8e023f */
[----:B------:R-:W-:-:S02]  /*47c0*/  IMAD.U32 R8, RZ, RZ, UR7 ;  /* 0x00000007ff087e24 */ /* 0x000fc4000f8e00ff */
[----:B------:R-:W-:Y:S01]  /*47d0*/  IMAD.U32 R17, RZ, RZ, UR4 ;  /* 0x00000004ff117e24 */ /* 0x000fe2000f8e00ff */
[----:B------:R-:W-:Y:S01]  /*47e0*/  UIMAD UR5, UR6, UR11, UR5 ;  /* 0x0000000b060572a4 */ /* 0x000fe2000f8e0205 */
[----:B--2---:R-:W-:Y:S01]  /*47f0*/  ISETP.GE.AND P1, PT, R6, c[0x0][0x220], PT ;  /* 0x0000880006007a0c */ /* 0x004fe20003f26270 */
[----:B------:R-:W-:Y:S02]  /*4800*/  IMAD.U32 R6, RZ, RZ, UR4 ;  /* 0x00000004ff067e24 */ /* 0x000fe4000f8e00ff */
[----:B---3--:R-:W-:-:S05]  /*4810*/  IMAD.WIDE.U32 R8, R8, UR11, R250 ;  /* 0x0000000b08087c25 */ /* 0x008fca000f8e00fa */
[----:B------:R-:W-:-:S05]  /*4820*/  IADD3 R7, R9, UR5, RZ ;  /* 0x0000000509077c10 */ /* 0x000fca000fffe0ff */
[----:B------:R-:W-:Y:S01]  /*4830*/  @!P1 MOV R11, c[0x0][0x19c] ;  /* 0x00006700000b9a02 */ /* 0x000fe20000000f00 */
[----:B------:R-:W-:Y:S01]  /*4840*/  @!P1 IMAD.MOV.U32 R12, RZ, RZ, c[0x0][0x19c] ;  /* 0x00006700ff0c9624 */ /* 0x000fe200078e00ff */
[-C--:B------:R-:W-:Y:S01]  /*4850*/  @!P1 LEA R5, P3, R5, R8.reuse, 0x5 ;  /* 0x0000000805059211 */ /* 0x080fe200078628ff */
[----:B------:R-:W-:Y:S01]  /*4860*/  @!P1 IMAD.MOV.U32 R16, RZ, RZ, c[0x0][0x19c] ;  /* 0x00006700ff109624 */ /* 0x000fe200078e00ff */
[----:B------:R-:W-:Y:S01]  /*4870*/  @!P1 IADD3 R3, P4, R8, UR20, RZ ;  /* 0x0000001408039c10 */ /* 0x000fe2000ff9e0ff */
[----:B------:R1:W-:Y:S01]  /*4880*/  @P1 STS.128 [R235+0x4000], RZ ;  /* 0x004000ffeb001388 */ /* 0x0003e20000000c00 */
[----:B------:R-:W-:Y:S01]  /*4890*/  @!P1 LEA R6, P2, R6, R8, 0x6 ;  /* 0x0000000806069211 */ /* 0x000fe200078430ff */
[----:B------:R-:W-:Y:S01]  /*48a0*/  @!P1 IMAD R16, R16, 0x60, RZ ;  /* 0x0000006010109824 */ /* 0x000fe200078e02ff */
[----:B------:R-:W-:Y:S01]  /*48b0*/  @!P1 LEA.HI.X R11, R13, R7, R11, 0x5, P3 ;  /* 0x000000070d0b9211 */ /* 0x000fe200018f2c0b */
[----:B------:R-:W-:Y:S01]  /*48c0*/  @!P1 IMAD.MOV.U32 R13, RZ, RZ, R7 ;  /* 0x000000ffff0d9224 */ /* 0x000fe200078e0007 */
[----:B------:R-:W-:-:S02]  /*48d0*/  @!P1 IADD3.X R10, R7, UR9, RZ, P4, !PT ;  /* 0x00000009070a9c10 */ /* 0x000fc4000a7fe4ff */
[----:B------:R-:W-:Y:S02]  /*48e0*/  @!P1 LEA.HI.X R12, R14, R7, R12, 0x6, P2 ;  /* 0x000000070e0c9211 */ /* 0x000fe400010f340c */
[C---:B------:R-:W-:Y:S02]  /*48f0*/  @!P1 LEA R24, P3, R6.reuse, c[0x0][0x168], 0x1 ;  /* 0x00005a0006189a11 */ /* 0x040fe400078608ff */
[C---:B------:R-:W-:Y:S02]  /*4900*/  @!P1 LEA R28, P4, R3.reuse, c[0x0][0x168], 0x1 ;  /* 0x00005a00031c9a11 */ /* 0x040fe400078808ff */
[----:B------:R-:W-:Y:S01]  /*4910*/  @!P1 LEA.HI.X R25, R6, c[0x0][0x16c], R12, 0x1, P3 ;  /* 0x00005b0006199a11 */ /* 0x000fe200018f0c0c */
[----:B------:R-:W-:Y:S01]  /*4920*/  @!P1 IMAD.MOV.U32 R6, RZ, RZ, R8 ;  /* 0x000000ffff069224 */ /* 0x000fe200078e0008 */
[----:B------:R-:W-:Y:S01]  /*4930*/  @!P1 LEA.HI.X R29, R3, c[0x0][0x16c], R10, 0x1, P4 ;  /* 0x00005b00031d9a11 */ /* 0x000fe200020f0c0a */
[----:B------:R-:W-:Y:S01]  /*4940*/  IMAD.U32 R3, RZ, RZ, UR4 ;  /* 0x00000004ff037e24 */ /* 0x000fe2000f8e00ff */
[----:B------:R-:W-:Y:S01]  /*4950*/  @!P1 MOV R12, R8 ;  /* 0x00000008000c9202 */ /* 0x000fe20000000f00 */
[----:B------:R-:W-:Y:S01]  /*4960*/  @!P1 IMAD.WIDE.U32 R14, R14, 0x30, R6 ;  /* 0x000000300e0e9825 */ /* 0x000fe200078e0006 */
[----:B------:R-:W-:-:S03]  /*4970*/  @!P1 LEA R26, P2, R5, c[0x0][0x168], 0x1 ;  /* 0x00005a00051a9a11 */ /* 0x000fc600078408ff */
[----:B------:R-:W-:Y:S01]  /*4980*/  @!P1 IMAD.WIDE.U32 R12, R3, 0x50, R12 ;  /* 0x00000050030c9825 */ /* 0x000fe200078e000c */
[----:B------:R-:W-:Y:S02]  /*4990*/  @!P1 LEA.HI.X R27, R5, c[0x0][0x16c], R11, 0x1, P2 ;  /* 0x00005b00051b9a11 */ /* 0x000fe400010f0c0b */
[----:B------:R-:W-:Y:S01]  /*49a0*/  @!P1 MOV R5, c[0x0][0x19c] ;  /* 0x0000670000059a02 */ /* 0x000fe20000000f00 */
[----:B------:R-:W-:Y:S01]  /*49b0*/  @!P1 IMAD.MOV.U32 R3, RZ, RZ, c[0x0][0x19c] ;  /* 0x00006700ff039624 */ /* 0x000fe200078e00ff */
[----:B------:R-:W-:Y:S01]  /*49c0*/  @!P1 LEA R22, P2, R8, c[0x0][0x168], 0x1 ;  /* 0x00005a0008169a11 */ /* 0x000fe200078408ff */
[----:B------:R-:W-:Y:S01]  /*49d0*/  @!P1 IMAD.MOV.U32 R10, RZ, RZ, R8 ;  /* 0x000000ffff0a9224 */ /* 0x000fe200078e0008 */
[----:B------:R-:W-:Y:S01]  /*49e0*/  @!P1 LEA R20, P4, R14, c[0x0][0x168], 0x1 ;  /* 0x00005a000e149a11 */ /* 0x000fe200078808ff */
[----:B------:R-:W-:Y:S01]  /*49f0*/  @!P1 IMAD R3, R3, 0x30, RZ ;  /* 0x0000003003039824 */ /* 0x000fe200078e02ff */
[--C-:B------:R-:W-:Y:S01]  /*4a00*/  @!P1 LEA.HI.X R23, R8, c[0x0][0x16c], R7.reuse, 0x1, P2 ;  /* 0x00005b0008179a11 */ /* 0x100fe200010f0c07 */
[----:B------:R-:W-:Y:S01]  /*4a10*/  @!P1 IMAD.MOV.U32 R11, RZ, RZ, R7 ;  /* 0x000000ffff0b9224 */ /* 0x000fe200078e0007 */
[----:B------:R-:W-:Y:S01]  /*4a20*/  @!P1 LEA R18, P3, R12, c[0x0][0x168], 0x1 ;  /* 0x00005a000c129a11 */ /* 0x000fe200078608ff */
[----:B------:R-:W-:Y:S01]  /*4a30*/  @!P1 IMAD R5, R5, 0x50, RZ ;  /* 0x0000005005059824 */ /* 0x000fe200078e02ff */
[----:B------:R-:W-:Y:S01]  /*4a40*/  @!P1 IADD3 R3, R3, R15, RZ ;  /* 0x0000000f03039210 */ /* 0x000fe20007ffe0ff */
[----:B------:R-:W-:Y:S01]  /*4a50*/  @!P1 IMAD.WIDE.U32 R10, R17, 0x60, R10 ;  /* 0x00000060110a9825 */ /* 0x000fe200078e000a */
[----:B------:R-:W-:Y:S01]  /*4a60*/  @!PT LDS RZ, [RZ] ;  /* 0x00000000fffff984 */ /* 0x000fe20000000800 */
[----:B------:R-:W-:Y:S01]  /*4a70*/  @!PT LDS RZ, [RZ] ;  /* 0x00000000fffff984 */ /* 0x000fe20000000800 */
[----:B------:R-:W-:Y:S01]  /*4a80*/  @!PT LDS RZ, [RZ] ;  /* 0x00000000fffff984 */ /* 0x000fe20000000800 */
[----:B------:R1:W-:Y:S02]  /*4a90*/  @!P1 LDGSTS.E.BYPASS.LTC128B.128 [R235+0x4000], [R22.64] ;  /* 0x0400000016eb9fae */ /* 0x0003e4000b901d52 */
[----:B------:R-:W-:Y:S01]  /*4aa0*/  @!P1 LEA.HI.X R21, R14, c[0x0][0x16c], R3, 0x1, P4 ;  /* 0x00005b000e159a11 */ /* 0x000fe200020f0c03 */
[----:B------:R-:W-:Y:S01]  /*4ab0*/  @!P1 IMAD.IADD R5, R5, 0x1, R13 ;  /* 0x0000000105059824 */ /* 0x000fe200078e020d */
[----:B------:R1:W-:Y:S01]  /*4ac0*/  @P1 STS.128 [R235+0x4800], RZ ;  /* 0x004800ffeb001388 */ /* 0x0003e20000000c00 */
[----:B------:R-:W-:Y:S01]  /*4ad0*/  @!P1 IMAD.IADD R11, R16, 0x1, R11 ;  /* 0x00000001100b9824 */ /* 0x000fe200078e020b */
[----:B------:R-:W-:-:S02]  /*4ae0*/  @!P1 LEA R16, P2, R10, c[0x0][0x168], 0x1 ;  /* 0x00005a000a109a11 */ /* 0x000fc400078408ff */
[----:B------:R-:W-:Y:S01]  /*4af0*/  @!PT LDS RZ, [RZ] ;  /* 0x00000000fffff984 */ /* 0x000fe20000000800 */
[----:B------:R-:W-:Y:S01]  /*4b00*/  @!PT LDS RZ, [RZ] ;  /* 0x00000000fffff984 */ /* 0x000fe20000000800 */
[----:B------:R-:W-:Y:S01]  /*4b10*/  @!PT LDS RZ, [RZ] ;  /* 0x00000000fffff984 */ /* 0x000fe20000000800 */
[----:B------:R1:W-:Y:S01]  /*4b20*/  @!P1 LDGSTS.E.BYPASS.LTC128B.128 [R235+0x4800], [R28.64] ;  /* 0x048000001ceb9fae */ /* 0x0003e2000b901d52 */
[----:B------:R-:W-:Y:S02]  /*4b30*/  @!P1 LEA.HI.X R19, R12, c[0x0][0x16c], R5, 0x1, P3 ;  /* 0x00005b000c139a11 */ /* 0x000fe400018f0c05 */
[----:B------:R-:W-:Y:S01]  /*4b40*/  @!P1 LEA.HI.X R17, R10, c[0x0][0x16c], R11, 0x1, P2 ;  /* 0x00005b000a119a11 */ /* 0x000fe200010f0c0b */
[----:B------:R1:W-:Y:S04]  /*4b50*/  @P1 STS.128 [R235+0x5000], RZ ;  /* 0x005000ffeb001388 */ /* 0x0003e80000000c00 */
[----:B------:R-:W-:Y:S01]  /*4b60*/  @!PT LDS RZ, [RZ] ;  /* 0x00000000fffff984 */ /* 0x000fe20000000800 */
[----:B------:R-:W-:Y:S01]  /*4b70*/  @!PT LDS RZ, [RZ] ;  /* 0x00000000fffff984 */ /* 0x000fe20000000800 */
[----:B------:R-:W-:Y:S01]  /*4b80*/  @!PT LDS RZ, [RZ] ;  /* 0x00000000fffff984 */ /* 0x000fe20000000800 */
[----:B------:R1:W-:Y:S04]  /*4b90*/  @!P1 LDGSTS.E.BYPASS.LTC128B.128 [R235+0x5000], [R26.64] ;  /* 0x050000001aeb9fae */ /* 0x0003e8000b901d52 */
        /* <DEDUP_REMOVED lines=34> */
.L_x_157:
[----:B------:R-:W-:Y:S05]  /*4dc0*/  BSYNC B0 ;  /* 0x0000000000007941 */ /* 0x000fea0003800000 */
.L_x_156:
[----:B------:R-:W0:Y:S02]  /*4dd0*/  LDGDEPBAR ;  /* 0x00000000000079af */ /* 0x000e240000000000 */
.L_x_155:
[----:B------:R-:W-:Y:S01]  /*4de0*/  FMNMX.FTZ R3, R112, R100, !PT ;  /* 0x0000006470037209 */ /* 0x000fe20007810000 */
[----:B------:R-:W-:Y:S01]  /*4df0*/  STL [R1+0xc8], R235 ;  /* 0x0000c8eb01007387 */ /* 0x000fe20000100800 */
[----:B------:R-:W-:Y:S02]  /*4e00*/  SHF.L.U32 R217, R0, 0x1, RZ ;  /* 0x0000000100d97819 */ /* 0x000fe400000006ff */
[----:B------:R-:W-:Y:S01]  /*4e10*/  FMNMX.FTZ R3, R103, R3, !PT ;  /* 0x0000000367037209 */ /* 0x000fe20007810000 */
[----:B------:R-:W-:Y:S01]  /*4e20*/  STL [R1+0xc4], R234 ;  /* 0x0000c4ea01007387 */ /* 0x000fe20000100800 */
[----:B------:R-:W-:Y:S02]  /*4e30*/  LEA R218, R4, R217, 0x1 ;  /* 0x000000d904da7211 */ /* 0x000fe400078e08ff */
[----:B------:R-:W-:Y:S01]  /*4e40*/  FMNMX.FTZ R3, R104, R3, !PT ;  /* 0x0000000368037209 */ /* 0x000fe20007810000 */
[----:B------:R-:W-:Y:S01]  /*4e50*/  STL [R1+0xc0], R233 ;  /* 0x0000c0e901007387 */ /* 0x000fe20000100800 */
[----:B------:R-:W-:-:S02]  /*4e60*/  LEA R220, R2, R217, 0x1 ;  /* 0x000000d902dc7211 */ /* 0x000fc400078e08ff */
[----:B------:R-:W-:Y:S01]  /*4e70*/  FMNMX.FTZ R3, R102, R3, !PT ;  /* 0x0000000366037209 */ /* 0x000fe20007810000 */
[----:B------:R-:W-:Y:S01]  /*4e80*/  STL [R1+0xbc], R232 ;  /* 0x0000bce801007387 */ /* 0x000fe20000100800 */
[----:B------:R-:W-:Y:S02]  /*4e90*/  LEA R219, R2, R218, 0x1 ;  /* 0x000000da02db7211 */ /* 0x000fe400078e08ff */
        /* <DEDUP_REMOVED lines=40> */
[----:B-1----:R-:W-:Y:S01]  /*5120*/  LDSM.16.MT88.4 R24, [R220+0x8800] ;  /* 0x00880000dc18783b */ /* 0x002fe20000004200 */
        /* <DEDUP_REMOVED lines=63> */
[----:B-1----:R-:W-:Y:S01]  /*5520*/  FMNMX.FTZ R137, R137, R7, !PT ;  /* 0x0000000789897209 */ /* 0x002fe20007810000 */
[----:B--2---:R-:W1:Y:S01]  /*5530*/  SHFL.BFLY PT, R8, R136, 0x2, 0x1f ;  /* 0x0c401f0088087f89 */ /* 0x004e6200000e0000 */
[----:B------:R-:W-:-:S02]  /*5540*/  FMNMX.FTZ R5, R147, R6, !PT ;  /* 0x0000000693057209 */ /* 0x000fc40007810000 */
[----:B------:R-:W-:Y:S01]  /*5550*/  FMNMX.FTZ R3, R192, R3, !PT ;  /* 0x00000003c0037209 */ /* 0x000fe20007810000 */
[C---:B------:R-:W-:Y:S01]  /*5560*/  FMUL.FTZ R6, R137.reuse, c[0x0][0x23c] ;  /* 0x00008f0089067a20 */ /* 0x040fe20000410000 */
[----:B------:R-:W-:Y:S01]  /*5570*/  FMNMX.FTZ R5, R146, R5, !PT ;  /* 0x0000000592057209 */ /* 0x000fe20007810000 */
[----:B------:R-:W-:Y:S01]  /*5580*/  STL [R1+0xcc], R137 ;  /* 0x0000cc8901007387 */ /* 0x000fe20000100800 */
[----:B------:R-:W-:Y:S02]  /*5590*/  FSETP.NEU.FTZ.AND P1, PT, R137, -INF , PT ;  /* 0xff8000008900780b */ /* 0x000fe40003f3d000 */
[----:B------:R-:W-:Y:S02]  /*55a0*/  FMNMX.FTZ R3, R190, R3, !PT ;  /* 0x00000003be037209 */ /* 0x000fe40007810000 */
[----:B------:R-:W-:Y:S02]  /*55b0*/  FMNMX.FTZ R5, R145, R5, !PT ;  /* 0x0000000591057209 */ /* 0x000fe40007810000 */
[----:B------:R-:W-:-:S02]  /*55c0*/  FSEL R6, R6, RZ, P1 ;  /* 0x000000ff06067208 */ /* 0x000fc40000800000 */
[----:B------:R-:W-:Y:S02]  /*55d0*/  FMNMX.FTZ R3, R245, R3, !PT ;  /* 0x00000003f5037209 */ /* 0x000fe40007810000 */
[----:B------:R-:W-:Y:S01]  /*55e0*/  FMNMX.FTZ R5, R144, R5, !PT ;  /* 0x0000000590057209 */ /* 0x000fe20007810000 */
[----:B------:R-:W-:Y:S01]  /*55f0*/  FFMA.FTZ R7, R112, c[0x0][0x23c], -R6 ;  /* 0x00008f0070077a23 */ /* 0x000fe20000010806 */
[----:B------:R-:W-:Y:S02]  /*5600*/  FMNMX.FTZ R3, R241, R3, !PT ;  /* 0x00000003f1037209 */ /* 0x000fe40007810000 */
[----:B------:R-:W-:Y:S01]  /*5610*/  FMNMX.FTZ R5, R127, R5, !PT ;  /* 0x000000057f057209 */ /* 0x000fe20007810000 */
[----:B------:R2:W-:Y:S01]  /*5620*/  MUFU.EX2 R250, R7 ;  /* 0x0000000700fa7308 */ /* 0x0005e20000000800 */
[----:B------:R-:W-:Y:S02]  /*5630*/  FMNMX.FTZ R3, R240, R3, !PT ;  /* 0x00000003f0037209 */ /* 0x000fe40007810000 */
[----:B------:R-:W-:-:S02]  /*5640*/  FMNMX.FTZ R5, R152, R5, !PT ;  /* 0x0000000598057209 */ /* 0x000fc40007810000 */
[----:B------:R-:W-:Y:S02]  /*5650*/  FMNMX.FTZ R3, R239, R3, !PT ;  /* 0x00000003ef037209 */ /* 0x000fe40007810000 */
[----:B------:R-:W-:Y:S02]  /*5660*/  FMNMX.FTZ R5, R149, R5, !PT ;  /* 0x0000000595057209 */ /* 0x000fe40007810000 */
[----:B-1----:R-:W-:Y:S02]  /*5670*/  FMNMX.FTZ R136, R136, R8, !PT ;  /* 0x0000000888887209 */ /* 0x002fe40007810000 */
[----:B------:R-:W-:Y:S02]  /*5680*/  FMNMX.FTZ R3, R215, R3, !PT ;  /* 0x00000003d7037209 */ /* 0x000fe40007810000 */
[----:B------:R-:W-:Y:S02]  /*5690*/  FMNMX.FTZ R5, R111, R5, !PT ;  /* 0x000000056f057209 */ /* 0x000fe40007810000 */
[----:B------:R-:W-:Y:S01]  /*56a0*/  FMNMX.FTZ R3, R214, R3, !PT ;  /* 0x00000003d6037209 */ /* 0x000fe20007810000 */
[----:B--2---:R-:W-:Y:S01]  /*56b0*/  FFMA.FTZ R7, R100, c[0x0][0x23c], -R6 ;  /* 0x00008f0064077a23 */ /* 0x004fe20000010806 */
[----:B------:R-:W-:-:S02]  /*56c0*/  FMNMX.FTZ R5, R110, R5, !PT ;  /* 0x000000056e057209 */ /* 0x000fc40007810000 */
[----:B------:R-:W-:Y:S01]  /*56d0*/  FMNMX.FTZ R134, R213, R3, !PT ;  /* 0x00000003d5867209 */ /* 0x000fe20007810000 */
[----:B------:R1:W-:Y:S01]  /*56e0*/  MUFU.EX2 R249, R7 ;  /* 0x0000000700f97308 */ /* 0x0003e20000000800 */
[----:B------:R-:W-:Y:S01]  /*56f0*/  FFMA.FTZ R3, R104, c[0x0][0x23c], -R6 ;  /* 0x00008f0068037a23 */ /* 0x000fe20000010806 */
[----:B------:R-:W-:Y:S02]  /*5700*/  FMNMX.FTZ R5, R171, R5, !PT ;  /* 0x00000005ab057209 */ /* 0x000fe40007810000 */
[----:B------:R-:W-:-:S04]  /*5710*/  FMNMX.FTZ R134, R211, R134, !PT ;  /* 0x00000086d3867209 */ /* 0x000fc80007810000 */
[----:B------:R2:W3:Y:S01]  /*5720*/  MUFU.EX2 R85, R3 ;  /* 0x0000000300557308 */ /* 0x0004e20000000800 */
[----:B------:R-:W4:Y:S01]  /*5730*/  SHFL.BFLY PT, R8, R134, 0x2, 0x1f ;  /* 0x0c401f0086087f89 */ /* 0x000f2200000e0000 */
[----:B-1----:R-:W-:-:S06]  /*5740*/  FFMA.FTZ R7, R103, c[0x0][0x23c], -R6 ;  /* 0x00008f0067077a23 */ /* 0x002fcc0000010806 */
[----:B------:R1:W-:Y:S01]  /*5750*/  MUFU.EX2 R11, R7 ;  /* 0x00000007000b7308 */ /* 0x0003e20000000800 */
[----:B--2---:R-:W-:Y:S01]  /*5760*/  FMNMX.FTZ R3, R166, R5, !PT ;  /* 0x00000005a6037209 */ /* 0x004fe20007810000 */
[----:B------:R-:W-:Y:S01]  /*5770*/  FFMA.FTZ R5, R102, c[0x0][0x23c], -R6 ;  /* 0x00008f0066057a23 */ /* 0x000fe20000010806 */
[----:B---3--:R-:W-:Y:S02]  /*5780*/  STL [R1+0x70], R85 ;  /* 0x0000705501007387 */ /* 0x008fe40000100800 */
[----:B------:R-:W-:-:S03]  /*5790*/  FMNMX.FTZ R3, R162, R3, !PT ;  /* 0x00000003a2037209 */ /* 0x000fc60007810000 */
[----:B------:R2:W3:Y:S01]  /*57a0*/  MUFU.EX2 R235, R5 ;  /* 0x0000000500eb7308 */ /* 0x0004e20000000800 */
[----:B------:R-:W-:Y:S02]  /*57b0*/  FMNMX.FTZ R3, R161, R3, !PT ;  /* 0x00000003a1037209 */ /* 0x000fe40007810000 */
[----:B----4-:R-:W-:Y:S01]  /*57c0*/  FMNMX.FTZ R134, R134, R8, !PT ;  /* 0x0000000886867209 */ /* 0x010fe20007810000 */
[----:B-1----:R-:W1:Y:S01]  /*57d0*/  SHFL.BFLY PT, R7, R136, 0x1, 0x1f ;  /* 0x0c201f0088077f89 */ /* 0x002e6200000e0000 */
[----:B------:R-:W-:-:S03]  /*57e0*/  FMNMX.FTZ R3, R185, R3, !PT ;  /* 0x00000003b9037209 */ /* 0x000fc60007810000 */
[----:B------:R-:W4:Y:S01]  /*57f0*/  SHFL.BFLY PT, R8, R134, 0x1, 0x1f ;  /* 0x0c201f0086087f89 */ /* 0x000f2200000e0000 */
[----:B------:R-:W-:Y:S01]  /*5800*/  FMNMX.FTZ R3, R182, R3, !PT ;  /* 0x00000003b6037209 */ /* 0x000fe20007810000 */
[----:B--2---:R-:W-:-:S03]  /*5810*/  FFMA.FTZ R5, R101, c[0x0][0x23c], -R6 ;  /* 0x00008f0065057a23 */ /* 0x004fc60000010806 */
[----:B------:R-:W-:Y:S01]  /*5820*/  FMNMX.FTZ R3, R174, R3, !PT ;  /* 0x00000003ae037209 */ /* 0x000fe20007810000 */
[----:B---3--:R-:W-:Y:S01]  /*5830*/  STL [R1+0x6c], R235 ;  /* 0x00006ceb01007387 */ /* 0x008fe20000100800 */
[----:B------:R2:W3:Y:S02]  /*5840*/  MUFU.EX2 R234, R5 ;  /* 0x0000000500ea7308 */ /* 0x0004e40000000800 */
[----:B------:R-:W-:-:S04]  /*5850*/  FMNMX.FTZ R3, R133, R3, !PT ;  /* 0x0000000385037209 */ /* 0x000fc80007810000 */
[----:B------:R-:W-:Y:S02]  /*5860*/  FMNMX.FTZ R3, R248, R3, !PT ;  /* 0x00000003f8037209 */ /* 0x000fe40007810000 */
[----:B-1----:R-:W-:-:S04]  /*5870*/  FMNMX.FTZ R136, R136, R7, !PT ;  /* 0x0000000788887209 */ /* 0x002fc80007810000 */
[----:B------:R-:W-:Y:S01]  /*5880*/  FSETP.NEU.FTZ.AND P1, PT, R136, -INF , PT ;  /* 0xff8000008800780b */ /* 0x000fe20003f3d000 */
[----:B--2---:R-:W-:Y:S01]  /*5890*/  FFMA.FTZ R5, R60, c[0x0][0x23c], -R6 ;  /* 0x00008f003c057a23 */ /* 0x004fe20000010806 */
[----:B---3--:R-:W-:Y:S01]  /*58a0*/  STL [R1+0x7c], R234 ;  /* 0x00007cea01007387 */ /* 0x008fe20000100800 */
[----:B----4-:R-:W-:Y:S02]  /*58b0*/  FMNMX.FTZ R134, R134, R8, !PT ;  /* 0x0000000886867209 */ /* 0x010fe40007810000 */
[----:B------:R-:W1:Y:S02]  /*58c0*/  MUFU.EX2 R7, R5 ;  /* 0x0000000500077308 */ /* 0x000e640000000800 */
[----:B-1----:R1:W-:Y:S01]  /*58d0*/  STL [R1+0x78], R7 ;  /* 0x0000780701007387 */ /* 0x0023e20000100800 */
[----:B------:R-:W-:-:S03]  /*58e0*/  FMUL.FTZ R5, R136, c[0x0][0x23c] ;  /* 0x00008f0088057a20 */ /* 0x000fc60000410000 */
[----:B------:R-:W-:Y:S02]  /*58f0*/  STL [R1+0xd0], R136 ;  /* 0x0000d08801007387 */ /* 0x000fe40000100800 */
[----:B------:R-:W-:Y:S02]  /*5900*/  FSEL R5, R5, RZ, P1 ;  /* 0x000000ff05057208 */ /* 0x000fe40000800000 */
[----:B------:R-:W-:-:S03]  /*5910*/  FSETP.NEU.FTZ.AND P1, PT, R134, -INF , PT ;  /* 0xff8000008600780b */ /* 0x000fc60003f3d000 */
[----:B------:R-:W-:-:S04]  /*5920*/  FFMA.FTZ R8, R105, c[0x0][0x23c], -R5 ;  /* 0x00008f0069087a23 */ /* 0x000fc80000010805 */
[----:B------:R-:W-:Y:S01]  /*5930*/  MUFU.EX2 R56, R8 ;  /* 0x0000000800387308 */ /* 0x000fe20000000800 */
[----:B-1----:R-:W-:-:S07]  /*5940*/  FFMA.FTZ R7, R61, c[0x0][0x23c], -R6 ;  /* 0x00008f003d077a23 */ /* 0x002fce0000010806 */
[----:B------:R1:W2:Y:S02]  /*5950*/  MUFU.EX2 R9, R7 ;  /* 0x0000000700097308 */ /* 0x0002a40000000800 */
[----:B-1----:R-:W-:Y:S01]  /*5960*/  FMNMX.FTZ R7, R247, R3, !PT ;  /* 0x00000003f7077209 */ /* 0x002fe20007810000 */
[----:B------:R-:W-:Y:S01]  /*5970*/  FFMA.FTZ R3, R114, c[0x0][0x23c], -R5 ;  /* 0x00008f0072037a23 */ /* 0x000fe20000010805 */
[----:B--2---:R1:W-:Y:S02]  /*5980*/  STL [R1+0x88], R9 ;  /* 0x0000880901007387 */ /* 0x0043e40000100800 */
[----:B------:R-:W-:Y:S02]  /*5990*/  FMNMX.FTZ R7, R246, R7, !PT ;  /* 0x00000007f6077209 */ /* 0x000fe40007810000 */
[----:B------:R2:W-:Y:S02]  /*59a0*/  MUFU.EX2 R252, R3 ;  /* 0x0000000300fc7308 */ /* 0x0005e40000000800 */
[----:B------:R-:W-:-:S04]  /*59b0*/  FMNMX.FTZ R7, R244, R7, !PT ;  /* 0x00000007f4077209 */ /* 0x000fc80007810000 */
[----:B------:R-:W-:-:S04]  /*59c0*/  FMNMX.FTZ R7, R242, R7, !PT ;  /* 0x00000007f2077209 */ /* 0x000fc80007810000 */
[----:B------:R-:W-:-:S04]  /*59d0*/  FMNMX.FTZ R7, R210, R7, !PT ;  /* 0x00000007d2077209 */ /* 0x000fc80007810000 */
[----:B------:R-:W-:Y:S01]  /*59e0*/  FMNMX.FTZ R7, R208, R7, !PT ;  /* 0x00000007d0077209 */ /* 0x000fe20007810000 */
[----:B--2---:R-:W-:-:S03]  /*59f0*/  FFMA.FTZ R3, R113, c[0x0][0x23c], -R5 ;  /* 0x00008f0071037a23 */ /* 0x004fc60000010805 */
[----:B------:R-:W-:Y:S01]  /*5a00*/  FMNMX.FTZ R7, R206, R7, !PT ;  /* 0x00000007ce077209 */ /* 0x000fe20007810000 */
[----:B------:R2:W3:Y:S03]  /*5a10*/  MUFU.EX2 R251, R3 ;  /* 0x0000000300fb7308 */ /* 0x0004e60000000800 */
[----:B------:R-:W-:-:S04]  /*5a20*/  FMNMX.FTZ R7, R204, R7, !PT ;  /* 0x00000007cc077209 */ /* 0x000fc80007810000 */
[----:B------:R-:W-:-:S04]  /*5a30*/  FMNMX.FTZ R7, R202, R7, !PT ;  /* 0x00000007ca077209 */ /* 0x000fc80007810000 */
[----:B------:R-:W-:-:S04]  /*5a40*/  FMNMX.FTZ R7, R201, R7, !PT ;  /* 0x00000007c9077209 */ /* 0x000fc80007810000 */
[----:B------:R-:W-:Y:S01]  /*5a50*/  FMNMX.FTZ R0, R200, R7, !PT ;  /* 0x00000007c8007209 */ /* 0x000fe20007810000 */
[----:B--2---:R-:W-:Y:S01]  /*5a60*/  FFMA.FTZ R3, R107, c[0x0][0x23c], -R5 ;  /* 0x00008f006b037a23 */ /* 0x004fe20000010805 */
[----:B---3--:R-:W-:-:S03]  /*5a70*/  F2FP.PACK_AB R12, R251, R252 ;  /* 0x000000fcfb0c723e */ /* 0x008fc600000000ff */
[----:B------:R2:W3:Y:S02]  /*5a80*/  MUFU.EX2 R13, R3 ;  /* 0x00000003000d7308 */ /* 0x0004e40000000800 */
[----:B--2---:R-:W-:Y:S01]  /*5a90*/  FFMA.FTZ R3, R106, c[0x0][0x23c], -R5 ;  /* 0x00008f006a037a23 */ /* 0x004fe20000010805 */
[----:B---3--:R-:W-:Y:S05]  /*5aa0*/  STL [R1+0x58], R13 ;  /* 0x0000580d01007387 */ /* 0x008fea0000100800 */
[----:B------:R2:W3:Y:S01]  /*5ab0*/  MUFU.EX2 R14, R3 ;  /* 0x00000003000e7308 */ /* 0x0004e20000000800 */
[----:B------:R-:W-:Y:S01]  /*5ac0*/  STL [R1+0xd4], R134 ;  /* 0x0000d48601007387 */ /* 0x000fe20000100800 */
[----:B--2---:R-:W-:-:S03]  /*5ad0*/  FMUL.FTZ R3, R134, c[0x0][0x23c] ;  /* 0x00008f0086037a20 */ /* 0x004fc60000410000 */
[----:B---3--:R2:W-:Y:S02]  /*5ae0*/  STL [R1+0x54], R14 ;  /* 0x0000540e01007387 */ /* 0x0085e40000100800 */
[----:B------:R-:W-:Y:S02]  /*5af0*/  FSEL R3, R3, RZ, P1 ;  /* 0x000000ff03037208 */ /* 0x000fe40000800000 */
[----:B------:R-:W-:Y:S03]  /*5b00*/  STL [R1+0x68], R56 ;  /* 0x0000683801007387 */ /* 0x000fe60000100800 */
[--C-:B------:R-:W-:Y:S02]  /*5b10*/  FFMA.FTZ R8, R118, c[0x0][0x23c], -R3.reuse ;  /* 0x00008f0076087a23 */ /* 0x100fe40000010803 */
[--C-:B------:R-:W-:Y:S02]  /*5b20*/  FFMA.FTZ R7, R115, c[0x0][0x23c], -R3.reuse ;  /* 0x00008f0073077a23 */ /* 0x100fe40000010803 */
[----:B-1----:R1:W3:Y:S01]  /*5b30*/  MUFU.EX2 R9, R8 ;  /* 0x0000000800097308 */ /* 0x0022e20000000800 */
[----:B------:R-:W-:-:S02]  /*5b40*/  FFMA.FTZ R4, R119, c[0x0][0x23c], -R3 ;  /* 0x00008f0077047a23 */ /* 0x000fc40000010803 */
[----:B------:R-:W-:-:S05]  /*5b50*/  FFMA.FTZ R2, R120, c[0x0][0x23c], -R3 ;  /* 0x00008f0078027a23 */ /* 0x000fca0000010803 */
[----:B------:R-:W4:Y:S01]  /*5b60*/  MUFU.EX2 R10, R7 ;  /* 0x00000007000a7308 */ /* 0x000f220000000800 */
[----:B--2---:R-:W-:Y:S01]  /*5b70*/  F2FP.PACK_AB R14, R14, R13 ;  /* 0x0000000d0e0e723e */ /* 0x004fe200000000ff */
[----:B-1----:R-:W1:Y:S06]  /*5b80*/  SHFL.BFLY PT, R8, R0, 0x2, 0x1f ;  /* 0x0c401f0000087f89 */ /* 0x002e6c00000e0000 */
[----:B------:R-:W2:Y:S01]  /*5b90*/  MUFU.EX2 R7, R4 ;  /* 0x0000000400077308 */ /* 0x000ea20000000800 */
[----:B---3--:R-:W-:Y:S01]  /*5ba0*/  MOV R120, R9 ;  /* 0x0000000900787202 */ /* 0x008fe20000000f00 */
[----:B----4-:R-:W-:-:S06]  /*5bb0*/  IMAD.MOV.U32 R119, RZ, RZ, R10 ;  /* 0x000000ffff777224 */ /* 0x010fcc00078e000a */
[----:B------:R3:W4:Y:S01]  /*5bc0*/  MUFU.EX2 R9, R2 ;  /* 0x0000000200097308 */ /* 0x0007220000000800 */
[----:B------:R-:W-:Y:S01]  /*5bd0*/  F2FP.PACK_AB R13, R119, R120 ;  /* 0x00000078770d723e */ /* 0x000fe200000000ff */
[----:B--2---:R-:W-:Y:S01]  /*5be0*/  STL [R1+0x24], R7 ;  /* 0x0000240701007387 */ /* 0x004fe20000100800 */
[----:B-1----:R-:W-:Y:S01]  /*5bf0*/  FMNMX.FTZ R0, R0, R8, !PT ;  /* 0x0000000800007209 */ /* 0x002fe20007810000 */
[--C-:B---3--:R-:W-:Y:S02]  /*5c00*/  FFMA.FTZ R2, R117, c[0x0][0x23c], -R5.reuse ;  /* 0x00008f0075027a23 */ /* 0x108fe40000010805 */
[----:B----4-:R-:W-:Y:S01]  /*5c10*/  STL [R1+0x3c], R9 ;  /* 0x00003c0901007387 */ /* 0x010fe20000100800 */
[----:B------:R-:W-:Y:S01]  /*5c20*/  F2FP.PACK_AB R15, R9, R7 ;  /* 0x00000007090f723e */ /* 0x000fe200000000ff */
[----:B------:R1:W2:Y:S02]  /*5c30*/  MUFU.EX2 R57, R2 ;  /* 0x0000000200397308 */ /* 0x0002a40000000800 */
[----:B------:R-:W3:Y:S04]  /*5c40*/  SHFL.BFLY PT, R4, R0, 0x1, 0x1f ;  /* 0x0c201f0000047f89 */ /* 0x000ee800000e0000 */
[C---:B------:R-:W-:Y:S08]  /*5c50*/  HMMA.16816.F32 R68, R12.reuse, R40, RZ ;  /* 0x000000280c44723c */ /* 0x040ff000000018ff */
[C---:B------:R-:W-:Y:S01]  /*5c60*/  HMMA.16816.F32 R64, R12.reuse, R36, RZ ;  /* 0x000000240c40723c */ /* 0x040fe200000018ff */
[----:B-1----:R-:W-:Y:S01]  /*5c70*/  FFMA.FTZ R2, R116, c[0x0][0x23c], -R5 ;  /* 0x00008f0074027a23 */ /* 0x002fe20000010805 */
[----:B--2---:R-:W-:Y:S03]  /*5c80*/  STL [R1+0x64], R57 ;  /* 0x0000643901007387 */ /* 0x004fe60000100800 */
[----:B------:R1:W2:Y:S03]  /*5c90*/  MUFU.EX2 R10, R2 ;  /* 0x00000002000a7308 */ /* 0x0002a60000000800 */
[----:B------:R-:W-:Y:S01]  /*5ca0*/  HMMA.16816.F32 R52, R12, R44, RZ ;  /* 0x0000002c0c34723c */ /* 0x000fe200000018ff */
[----:B---3--:R-:W-:Y:S01]  /*5cb0*/  FMNMX.FTZ R135, R0, R4, !PT ;  /* 0x0000000400877209 */ /* 0x008fe20007810000 */
[----:B------:R-:W-:-:S03]  /*5cc0*/  FFMA.FTZ R0, R123, c[0x0][0x23c], -R3 ;  /* 0x00008f007b007a23 */ /* 0x000fc60000010803 */
[C---:B------:R-:W-:Y:S01]  /*5cd0*/  FSETP.NEU.FTZ.AND P1, PT, R135.reuse, -INF , PT ;  /* 0xff8000008700780b */ /* 0x040fe20003f3d000 */
[----:B------:R-:W-:Y:S01]  /*5ce0*/  MUFU.EX2 R7, R0 ;  /* 0x0000000000077308 */ /* 0x000fe20000000800 */
[----:B------:R-:W-:Y:S02]  /*5cf0*/  FMUL.FTZ R4, R135, c[0x0][0x23c] ;  /* 0x00008f0087047a20 */ /* 0x000fe40000410000 */
[----:B-1----:R-:W-:Y:S01]  /*5d00*/  FFMA.FTZ R2, R62, c[0x0][0x23c], -R5 ;  /* 0x00008f003e027a23 */ /* 0x002fe20000010805 */
[----:B--2---:R1:W-:Y:S01]  /*5d10*/  STL [R1+0x84], R10 ;  /* 0x0000840a01007387 */ /* 0x0043e20000100800 */
[----:B------:R-:W-:Y:S01]  /*5d20*/  F2FP.PACK_AB R8, R57, R56 ;  /* 0x000000383908723e */ /* 0x000fe200000000ff */
[----:B------:R-:W-:Y:S02]  /*5d30*/  HMMA.16816.F32 R60, R12, R32, RZ ;  /* 0x000000200c3c723c */ /* 0x000fe400000018ff */
[----:B------:R2:W-:Y:S02]  /*5d40*/  MUFU.EX2 R136, R2 ;  /* 0x0000000200887308 */ /* 0x0005e40000000800 */
[----:B--2---:R-:W-:-:S06]  /*5d50*/  FFMA.FTZ R2, R121, c[0x0][0x23c], -R3 ;  /* 0x00008f0079027a23 */ /* 0x004fcc0000010803 */
[----:B------:R2:W3:Y:S02]  /*5d60*/  MUFU.EX2 R9, R2 ;  /* 0x0000000200097308 */ /* 0x0004e40000000800 */
[--C-:B--2---:R-:W-:Y:S01]  /*5d70*/  FFMA.FTZ R2, R122, c[0x0][0x23c], -R3.reuse ;  /* 0x00008f007a027a23 */ /* 0x104fe20000010803 */
[----:B------:R-:W-:Y:S01]  /*5d80*/  MOV R122, R11 ;  /* 0x0000000b007a7202 */ /* 0x000fe20000000f00 */
[----:B---3--:R-:W-:Y:S04]  /*5d90*/  STL [R1+0x5c], R9 ;  /* 0x00005c0901007387 */ /* 0x008fe80000100800 */
[----:B------:R-:W2:Y:S01]  /*5da0*/  MUFU.EX2 R11, R2 ;  /* 0x00000002000b7308 */ /* 0x000ea20000000800 */
[----:B-1----:R-:W-:Y:S01]  /*5db0*/  F2FP.PACK_AB R10, R136, R10 ;  /* 0x0000000a880a723e */ /* 0x002fe200000000ff */
[----:B--2---:R-:W-:Y:S04]  /*5dc0*/  STL [R1+0x60], R11 ;  /* 0x0000600b01007387 */ /* 0x004fe80000100800 */
[----:B------:R1:W-:Y:S04]  /*5dd0*/  STL [R1+0xd8], R135 ;  /* 0x0000d88701007387 */ /* 0x0003e80000100800 */
[----:B-1----:R-:W2:Y:S01]  /*5de0*/  LDL.LU R135, [R1+0x88] ;  /* 0x0000880001877983 */ /* 0x002ea20000300800 */
[----:B------:R-:W-:Y:S01]  /*5df0*/  FFMA.FTZ R2, R124, c[0x0][0x23c], -R3 ;  /* 0x00008f007c027a23 */ /* 0x000fe20000010803 */
[----:B------:R-:W-:Y:S01]  /*5e00*/  FSEL R0, R4, RZ, P1 ;  /* 0x000000ff04007208 */ /* 0x000fe20000800000 */
[----:B------:R-:W-:Y:S01]  /*5e10*/  HMMA.16816.F32 R48, R12, R42, RZ ;  /* 0x0000002a0c30723c */ /* 0x000fe200000018ff */
[----:B------:R-:W-:Y:S01]  /*5e20*/  STL [R1+0x80], R7 ;  /* 0x0000800701007387 */ /* 0x000fe20000100800 */
[----:B------:R1:W3:Y:S01]  /*5e30*/  MUFU.EX2 R137, R2 ;  /* 0x0000000200897308 */ /* 0x0002e20000000800 */
[----:B------:R-:W-:-:S02]  /*5e40*/  F2FP.PACK_AB R9, R11, R9 ;  /* 0x000000090b09723e */ /* 0x000fc400000000ff */
[----:B------:R4:W-:Y:S03]  /*5e50*/  STL [R1+0xdc], R136 ;  /* 0x0000dc8801007387 */ /* 0x0009e60000100800 */
[C---:B------:R-:W-:Y:S08]  /*5e60*/  HMMA.16816.F32 R76, R12.reuse, R38, RZ ;  /* 0x000000260c4c723c */ /* 0x040ff000000018ff */
[----:B------:R-:W-:Y:S01]  /*5e70*/  HMMA.16816.F32 R72, R12, R34, RZ ;  /* 0x000000220c48723c */ /* 0x000fe200000018ff */
[----:B-1----:R-:W-:-:S04]  /*5e80*/  FFMA.FTZ R2, R126, c[0x0][0x23c], -R0 ;  /* 0x00008f007e027a23 */ /* 0x002fc80000010800 */
[----:B------:R1:W-:Y:S01]  /*5e90*/  MUFU.EX2 R117, R2 ;  /* 0x0000000200757308 */ /* 0x0003e20000000800 */
[----:B----4-:R-:W2:Y:S01]  /*5ea0*/  LDL.LU R136, [R1+0x78] ;  /* 0x0000780001887983 */ /* 0x010ea20000300800 */
[----:B-1----:R-:W-:-:S06]  /*5eb0*/  FFMA.FTZ R2, R125, c[0x0][0x23c], -R0 ;  /* 0x00008f007d027a23 */ /* 0x002fcc0000010800 */
[----:B------:R1:W-:Y:S01]  /*5ec0*/  MUFU.EX2 R121, R2 ;  /* 0x0000000200797308 */ /* 0x0003e20000000800 */
[----:B------:R-:W-:Y:S01]  /*5ed0*/  HMMA.16816.F32 R56, R12, R46, RZ ;  /* 0x0000002e0c38723c */ /* 0x000fe200000018ff */
[----:B---3--:R-:W-:Y:S01]  /*5ee0*/  F2FP.PACK_AB R11, R137, R7 ;  /* 0x00000007890b723e */ /* 0x008fe200000000ff */
[----:B-1----:R-:W-:-:S05]  /*5ef0*/  FFMA.FTZ R2, R148, c[0x0][0x23c], -R0 ;  /* 0x00008f0094027a23 */ /* 0x002fca0000010800 */
[----:B------:R1:W3:Y:S01]  /*5f00*/  MUFU.EX2 R15, R2 ;  /* 0x00000002000f7308 */ /* 0x0002e20000000800 */
[----:B------:R4:W-:Y:S01]  /*5f10*/  STL [R1+0xe0], R137 ;  /* 0x0000e08901007387 */ /* 0x0009e20000100800 */
[----:B-1----:R-:W-:-:S06]  /*5f20*/  FFMA.FTZ R2, R147, c[0x0][0x23c], -R0 ;  /* 0x00008f0093027a23 */ /* 0x002fcc0000010800 */
[----:B------:R1:W1:Y:S02]  /*5f30*/  MUFU.EX2 R84, R2 ;  /* 0x0000000200547308 */ /* 0x0002640000000800 */
[----:B-1----:R-:W-:-:S06]  /*5f40*/  FFMA.FTZ R2, R146, c[0x0][0x23c], -R0 ;  /* 0x00008f0092027a23 */ /* 0x002fcc0000010800 */
[----:B------:R1:W1:Y:S02]  /*5f50*/  MUFU.EX2 R7, R2 ;  /* 0x0000000200077308 */ /* 0x0002640000000800 */
[----:B-1----:R-:W-:-:S06]  /*5f60*/  FFMA.FTZ R2, R145, c[0x0][0x23c], -R0 ;  /* 0x00008f0091027a23 */ /* 0x002fcc0000010800 */
[----:B----4-:R1:W4:Y:S01]  /*5f70*/  MUFU.EX2 R137, R2 ;  /* 0x0000000200897308 */ /* 0x0103220000000800 */
[----:B---3--:R3:W-:Y:S01]  /*5f80*/  STL [R1+0x10], R15 ;  /* 0x0000100f01007387 */ /* 0x0087e20000100800 */
[----:B-1----:R-:W-:-:S06]  /*5f90*/  FFMA.FTZ R2, R144, c[0x0][0x23c], -R0 ;  /* 0x00008f0090027a23 */ /* 0x002fcc0000010800 */
[----:B------:R1:W1:Y:S01]  /*5fa0*/  MUFU.EX2 R4, R2 ;  /* 0x0000000200047308 */ /* 0x0002620000000800 */
[----:B------:R-:W-:Y:S01]  /*5fb0*/  HMMA.16816.F32 R96, R8, R24, R64 ;  /* 0x000000180860723c */ /* 0x000fe20000001840 */
[----:B------:R4:W-:Y:S01]  /*5fc0*/  STL [R1+0x14], R84 ;  /* 0x0000145401007387 */ /* 0x0009e20000100800 */
[----:B------:R-:W-:Y:S01]  /*5fd0*/  F2FP.PACK_AB R14, R85, R122 ;  /* 0x0000007a550e723e */ /* 0x000fe200000000ff */
[----:B-1----:R-:W-:-:S04]  /*5fe0*/  FFMA.FTZ R2, R127, c[0x0][0x23c], -R0 ;  /* 0x00008f007f027a23 */ /* 0x002fc80000010800 */
[----:B------:R1:W1:Y:S01]  /*5ff0*/  MUFU.EX2 R134, R2 ;  /* 0x0000000200867308 */ /* 0x0002620000000800 */
[----:B---3--:R-:W-:Y:S01]  /*6000*/  F2FP.PACK_AB R15, R84, R15 ;  /* 0x0000000f540f723e */ /* 0x008fe200000000ff */
[----:B------:R-:W-:Y:S01]  /*6010*/  HMMA.16816.F32 R80, R8, R28, R68 ;  /* 0x0000001c0850723c */ /* 0x000fe20000001844 */
[----:B------:R3:W-:Y:S01]  /*6020*/  STL [R1+0x18], R7 ;  /* 0x0000180701007387 */ /* 0x0007e20000100800 */
[----:B-1----:R-:W-:-:S06]  /*6030*/  FFMA.FTZ R2, R143, c[0x0][0x23c], -R6 ;  /* 0x00008f008f027a23 */ /* 0x002fcc0000010806 */
[C---:B------:R-:W-:Y:S01]  /*6040*/  HMMA.16816.F32 R92, R8.reuse, R20, R60 ;  /* 0x00000014085c723c */ /* 0x040fe2000000183c */
[----:B------:R1:W-:Y:S07]  /*6050*/  MUFU.EX2 R143, R2 ;  /* 0x00000002008f7308 */ /* 0x0003ee0000000800 */
[C---:B------:R-:W-:Y:S08]  /*6060*/  HMMA.16816.F32 R112, R8.reuse, R16, R52 ;  /* 0x000000100870723c */ /* 0x040ff00000001834 */
[----:B------:R-:W-:Y:S01]  /*6070*/  HMMA.16816.F32 R64, R8, R30, R48 ;  /* 0x0000001e0840723c */ /* 0x000fe20000001830 */
[----:B-1----:R-:W-:-:S07]  /*6080*/  FFMA.FTZ R2, R140, c[0x0][0x23c], -R6 ;  /* 0x00008f008c027a23 */ /* 0x002fce0000010806 */
[C---:B------:R-:W-:Y:S08]  /*6090*/  HMMA.16816.F32 R88, R8.reuse, R26, R76 ;  /* 0x0000001a0858723c */ /* 0x040ff0000000184c */
[C---:B------:R-:W-:Y:S08]  /*60a0*/  HMMA.16816.F32 R72, R8.reuse, R22, R72 ;  /* 0x000000160848723c */ /* 0x040ff00000001848 */
[----:B----4-:R-:W-:Y:S07]  /*60b0*/  HMMA.16816.F32 R84, R8, R18, R56 ;  /* 0x000000120854723c */ /* 0x010fee0000001838 */
[----:B------:R-:W-:-:S02]  /*60c0*/  F2FP.PACK_AB R9, R137, R7 ;  /* 0x000000078909723e */ /* 0x000fc400000000ff */
[----:B---3--:R1:W3:Y:S01]  /*60d0*/  MUFU.EX2 R7, R2 ;  /* 0x0000000200077308 */ /* 0x0082e20000000800 */
[----:B------:R4:W-:Y:S01]  /*60e0*/  STL [R1+0x74], R4 ;  /* 0x0000740401007387 */ /* 0x0009e20000100800 */
[----:B------:R-:W-:Y:S01]  /*60f0*/  F2FP.PACK_AB R11, R134, R4 ;  /* 0x00000004860b723e */ /* 0x000fe200000000ff */
[----:B-1----:R-:W-:-:S05]  /*6100*/  FFMA.FTZ R2, R109, c[0x0][0x23c], -R6 ;  /* 0x00008f006d027a23 */ /* 0x002fca0000010806 */
[----:B------:R1:W-:Y:S02]  /*6110*/  MUFU.EX2 R144, R2 ;  /* 0x0000000200907308 */ /* 0x0003e40000000800 */
[----:B-1----:R-:W-:-:S06]  /*6120*/  FFMA.FTZ R2, R108, c[0x0][0x23c], -R6 ;  /* 0x00008f006c027a23 */ /* 0x002fcc0000010806 */
[----:B------:R1:W-:Y:S02]  /*6130*/  MUFU.EX2 R233, R2 ;  /* 0x0000000200e97308 */ /* 0x0003e40000000800 */
[----:B-1----:R-:W-:-:S06]  /*6140*/  FFMA.FTZ R2, R152, c[0x0][0x23c], -R0 ;  /* 0x00008f0098027a23 */ /* 0x002fcc0000010800 */
[----:B----4-:R1:W4:Y:S02]  /*6150*/  MUFU.EX2 R4, R2 ;  /* 0x0000000200047308 */ /* 0x0103240000000800 */
[----:B-1----:R-:W-:-:S06]  /*6160*/  FFMA.FTZ R2, R149, c[0x0][0x23c], -R0 ;  /* 0x00008f0095027a23 */ /* 0x002fcc0000010800 */
[----:B------:R1:W-:Y:S02]  /*6170*/  MUFU.EX2 R152, R2 ;  /* 0x0000000200987308 */ /* 0x0003e40000000800 */
[----:B-1----:R-:W-:-:S06]  /*6180*/  FFMA.FTZ R2, R111, c[0x0][0x23c], -R0 ;  /* 0x00008f006f027a23 */ /* 0x002fcc0000010800 */
[----:B------:R1:W-:Y:S02]  /*6190*/  MUFU.EX2 R146, R2 ;  /* 0x0000000200927308 */ /* 0x0003e40000000800 */
[----:B-1----:R-:W-:-:S06]  /*61a0*/  FFMA.FTZ R2, R110, c[0x0][0x23c], -R0 ;  /* 0x00008f006e027a23 */ /* 0x002fcc0000010800 */
[----:B------:R1:W-:Y:S01]  /*61b0*/  MUFU.EX2 R232, R2 ;  /* 0x0000000200e87308 */ /* 0x0003e20000000800 */
[----:B------:R-:W-:Y:S01]  /*61c0*/  F2FP.PACK_AB R8, R234, R235 ;  /* 0x000000ebea08723e */ /* 0x000fe200000000ff */
[----:B-1----:R-:W-:Y:S02]  /*61d0*/  FFMA.FTZ R2, R154, c[0x0][0x23c], -R5 ;  /* 0x00008f009a027a23 */ /* 0x002fe40000010805 */
[----:B---3--:R-:W-:-:S04]  /*61e0*/  IMAD.MOV.U32 R154, RZ, RZ, R7 ;  /* 0x000000ffff9a7224 */ /* 0x008fc800078e0007 */
[----:B------:R1:W-:Y:S02]  /*61f0*/  MUFU.EX2 R7, R2 ;  /* 0x0000000200077308 */ /* 0x0003e40000000800 */
[----:B-1----:R-:W-:-:S06]  /*6200*/  FFMA.FTZ R2, R151, c[0x0][0x23c], -R5 ;  /* 0x00008f0097027a23 */ /* 0x002fcc0000010805 */
        /* <DEDUP_REMOVED lines=10> */
[----:B------:R1:W-:Y:S01]  /*62b0*/  MUFU.EX2 R234, R2 ;  /* 0x0000000200ea7308 */ /* 0x0003e20000000800 */
[----:B------:R-:W-:Y:S02]  /*62c0*/  F2FP.PACK_AB R12, R249, R250 ;  /* 0x000000faf90c723e */ /* 0x000fe400000000ff */
[----:B------:R-:W-:Y:S01]  /*62d0*/  F2FP.PACK_AB R13, R121, R117 ;  /* 0x00000075790d723e */ /* 0x000fe200000000ff */
[----:B-1----:R-:W-:-:S04]  /*62e0*/  FFMA.FTZ R2, R150, c[0x0][0x23c], -R3 ;  /* 0x00008f0096027a23 */ /* 0x002fc80000010803 */
[----:B------:R1:W-:Y:S02]  /*62f0*/  MUFU.EX2 R230, R2 ;  /* 0x0000000200e67308 */ /* 0x0003e40000000800 */
[----:B------:R-:W-:Y:S01]  /*6300*/  HMMA.16816.F32 R48, R12, R40, RZ ;  /* 0x000000280c30723c */ /* 0x000fe200000018ff */
[----:B-1----:R-:W-:-:S05]  /*6310*/  FFMA.FTZ R2, R169, c[0x0][0x23c], -R6 ;  /* 0x00008f00a9027a23 */ /* 0x002fca0000010806 */
[----:B------:R1:W-:Y:S01]  /*6320*/  MUFU.EX2 R229, R2 ;  /* 0x0000000200e57308 */ /* 0x0003e20000000800 */
[----:B----4-:R-:W-:Y:S01]  /*6330*/  MOV R150, R4 ;  /* 0x0000000400967202 */ /* 0x010fe20000000f00 */
[----:B-1----:R-:W-:-:S06]  /*6340*/  FFMA.FTZ R2, R163, c[0x0][0x23c], -R6 ;  /* 0x00008f00a3027a23 */ /* 0x002fcc0000010806 */
[----:B------:R1:W-:Y:S02]  /*6350*/  MUFU.EX2 R225, R2 ;  /* 0x0000000200e17308 */ /* 0x0003e40000000800 */
[----:B-1----:R-:W-:-:S06]  /*6360*/  FFMA.FTZ R2, R139, c[0x0][0x23c], -R6 ;  /* 0x00008f008b027a23 */ /* 0x002fcc0000010806 */
[----:B------:R1:W-:Y:S01]  /*6370*/  MUFU.EX2 R221, R2 ;  /* 0x0000000200dd7308 */ /* 0x0003e20000000800 */
[----:B--2---:R-:W-:Y:S01]  /*6380*/  F2FP.PACK_AB R10, R135, R136 ;  /* 0x00000088870a723e */ /* 0x004fe200000000ff */
[----:B-1----:R-:W-:-:S06]  /*6390*/  FFMA.FTZ R2, R138, c[0x0][0x23c], -R6 ;  /* 0x00008f008a027a23 */ /* 0x002fcc0000010806 */
[----:B------:R1:W2:Y:S02]  /*63a0*/  MUFU.EX2 R4, R2 ;  /* 0x0000000200047308 */ /* 0x0002a40000000800 */
[----:B-1----:R-:W-:-:S06]  /*63b0*/  FFMA.FTZ R2, R171, c[0x0][0x23c], -R0 ;  /* 0x00008f00ab027a23 */ /* 0x002fcc0000010800 */
[----:B------:R1:W-:Y:S01]  /*63c0*/  MUFU.EX2 R228, R2 ;  /* 0x0000000200e47308 */ /* 0x0003e20000000800 */
[----:B------:R-:W-:Y:S01]  /*63d0*/  HMMA.16816.F32 R60, R8, R28, R48 ;  /* 0x0000001c083c723c */ /* 0x000fe20000001830 */
[----:B-1----:R-:W-:-:S06]  /*63e0*/  FFMA.FTZ R2, R166, c[0x0][0x23c], -R0 ;  /* 0x00008f00a6027a23 */ /* 0x002fcc0000010800 */
[----:B------:R1:W-:Y:S01]  /*63f0*/  MUFU.EX2 R224, R2 ;  /* 0x0000000200e07308 */ /* 0x0003e20000000800 */
[----:B------:R-:W-:Y:S01]  /*6400*/  HMMA.16816.F32 R56, R12, R42, RZ ;  /* 0x0000002a0c38723c */ /* 0x000fe200000018ff */
[----:B-1----:R-:W-:-:S06]  /*6410*/  FFMA.FTZ R2, R162, c[0x0][0x23c], -R0 ;  /* 0x00008f00a2027a23 */ /* 0x002fcc0000010800 */
[----:B------:R1:W-:Y:S01]  /*6420*/  MUFU.EX2 R216, R2 ;  /* 0x0000000200d87308 */ /* 0x0003e20000000800 */
[C---:B------:R-:W-:Y:S08]  /*6430*/  HMMA.16816.F32 R52, R12.reuse, R36, RZ ;  /* 0x000000240c34723c */ /* 0x040ff000000018ff */
[----:B------:R-:W-:Y:S01]  /*6440*/  HMMA.16816.F32 R48, R12, R38, RZ ;  /* 0x000000260c30723c */ /* 0x000fe200000018ff */
[----:B-1----:R-:W-:-:S07]  /*6450*/  FFMA.FTZ R2, R161, c[0x0][0x23c], -R0 ;  /* 0x00008f00a1027a23 */ /* 0x002fce0000010800 */
[C---:B------:R-:W-:Y:S01]  /*6460*/  HMMA.16816.F32 R40, R12.reuse, R32, RZ ;  /* 0x000000200c28723c */ /* 0x040fe200000018ff */
[----:B------:R1:W-:Y:S07]  /*6470*/  MUFU.EX2 R153, R2 ;  /* 0x0000000200997308 */ /* 0x0003ee0000000800 */
[C---:B------:R-:W-:Y:S08]  /*6480*/  HMMA.16816.F32 R36, R12.reuse, R34, RZ ;  /* 0x000000220c24723c */ /* 0x040ff000000018ff */
[----:B------:R-:W-:Y:S01]  /*6490*/  HMMA.16816.F32 R32, R12, R44, RZ ;  /* 0x0000002c0c20723c */ /* 0x000fe200000018ff */
[----:B-1----:R-:W-:-:S07]  /*64a0*/  FFMA.FTZ R2, R177, c[0x0][0x23c], -R5 ;  /* 0x00008f00b1027a23 */ /* 0x002fce0000010805 */
[----:B------:R-:W-:Y:S01]  /*64b0*/  HMMA.16816.F32 R12, R12, R46, RZ ;  /* 0x0000002e0c0c723c */ /* 0x000fe200000018ff */
[----:B------:R1:W-:Y:S01]  /*64c0*/  MUFU.EX2 R227, R2 ;  /* 0x0000000200e37308 */ /* 0x0003e20000000800 */
[----:B--2---:R-:W-:Y:S01]  /*64d0*/  MOV R177, R4 ;  /* 0x0000000400b17202 */ /* 0x004fe20000000f00 */
[----:B-1----:R-:W-:-:S06]  /*64e0*/  FFMA.FTZ R2, R168, c[0x0][0x23c], -R5 ;  /* 0x00008f00a8027a23 */ /* 0x002fcc0000010805 */
[----:B------:R1:W-:Y:S01]  /*64f0*/  MUFU.EX2 R223, R2 ;  /* 0x0000000200df7308 */ /* 0x0003e20000000800 */
[----:B------:R-:W-:Y:S01]  /*6500*/  HMMA.16816.F32 R56, R8, R30, R56 ;  /* 0x0000001e0838723c */ /* 0x000fe20000001838 */
[----:B------:R-:W2:Y:S01]  /*6510*/  LDSM.16.MT88.4 R28, [R217+0x9000] ;  /* 0x00900000d91c783b */ /* 0x000ea20000004200 */
[----:B-1----:R-:W-:-:S05]  /*6520*/  FFMA.FTZ R2, R165, c[0x0][0x23c], -R5 ;  /* 0x00008f00a5027a23 */ /* 0x002fca0000010805 */
[----:B------:R1:W3:Y:S01]  /*6530*/  MUFU.EX2 R4, R2 ;  /* 0x0000000200047308 */ /* 0x0002e20000000800 */
[C---:B------:R-:W-:Y:S08]  /*6540*/  HMMA.16816.F32 R52, R8.reuse, R24, R52 ;  /* 0x000000180834723c */ /* 0x040ff00000001834 */
[----:B------:R-:W-:Y:S01]  /*6550*/  HMMA.16816.F32 R48, R8, R26, R48 ;  /* 0x0000001a0830723c */ /* 0x000fe20000001830 */
[----:B------:R-:W4:Y:S01]  /*6560*/  LDSM.16.MT88.4 R24, [R220+0x9000] ;  /* 0x00900000dc18783b */ /* 0x000f220000004200 */
[----:B-1----:R-:W-:-:S04]  /*6570*/  FFMA.FTZ R2, R164, c[0x0][0x23c], -R5 ;  /* 0x00008f00a4027a23 */ /* 0x002fc80000010805 */
[----:B------:R1:W-:Y:S02]  /*6580*/  MUFU.EX2 R155, R2 ;  /* 0x00000002009b7308 */ /* 0x0003e40000000800 */
[C---:B------:R-:W-:Y:S08]  /*6590*/  HMMA.16816.F32 R44, R8.reuse, R20, R40 ;  /* 0x00000014082c723c */ /* 0x040ff00000001828 */
[----:B------:R-:W-:Y:S01]  /*65a0*/  HMMA.16816.F32 R36, R8, R22, R36 ;  /* 0x000000160824723c */ /* 0x000fe20000001824 */
[----:B------:R-:W2:Y:S01]  /*65b0*/  LDSM.16.MT88.4 R20, [R218+0x9000] ;  /* 0x00900000da14783b */ /* 0x000ea20000004200 */
[----:B-1----:R-:W-:-:S06]  /*65c0*/  FFMA.FTZ R2, R178, c[0x0][0x23c], -R3 ;  /* 0x00008f00b2027a23 */ /* 0x002fcc0000010803 */
[C---:B------:R-:W-:Y:S01]  /*65d0*/  HMMA.16816.F32 R68, R8.reuse, R16, R32 ;  /* 0x000000100844723c */ /* 0x040fe20000001820 */
[----:B------:R1:W-:Y:S07]  /*65e0*/  MUFU.EX2 R226, R2 ;  /* 0x0000000200e27308 */ /* 0x0003ee0000000800 */
[----:B------:R-:W-:Y:S01]  /*65f0*/  HMMA.16816.F32 R32, R8, R18, R12 ;  /* 0x000000120820723c */ /* 0x000fe2000000180c */
[----:B------:R-:W2:Y:S01]  /*6600*/  LDSM.16.MT88.4 R16, [R219+0x9000] ;  /* 0x00900000db10783b */ /* 0x000ea20000004200 */
[----:B-1----:R-:W-:-:S04]  /*6610*/  FFMA.FTZ R2, R176, c[0x0][0x23c], -R3 ;  /* 0x00008f00b0027a23 */ /* 0x002fc80000010803 */
[----:B------:R1:W-:Y:S01]  /*6620*/  MUFU.EX2 R222, R2 ;  /* 0x0000000200de7308 */ /* 0x0003e20000000800 */
[----:B------:R-:W-:Y:S01]  /*6630*/  MOV R160, R7 ;  /* 0x0000000700a07202 */ /* 0x000fe20000000f00 */
[----:B-1----:R-:W-:-:S06]  /*6640*/  FFMA.FTZ R2, R170, c[0x0][0x23c], -R3 ;  /* 0x00008f00aa027a23 */ /* 0x002fcc0000010803 */
[----:B------:R1:W-:Y:S01]  /*6650*/  MUFU.EX2 R178, R2 ;  /* 0x0000000200b27308 */ /* 0x0003e20000000800 */
[----:B---3--:R-:W-:Y:S02]  /*6660*/  IMAD.MOV.U32 R176, RZ, RZ, R4 ;  /* 0x000000ffffb07224 */ /* 0x008fe400078e0004 */
[----:B-1----:R-:W-:-:S05]  /*6670*/  FFMA.FTZ R2, R167, c[0x0][0x23c], -R3 ;  /* 0x00008f00a7027a23 */ /* 0x002fca0000010803 */
[----:B------:R1:W-:Y:S01]  /*6680*/  MUFU.EX2 R142, R2 ;  /* 0x00000002008e7308 */ /* 0x0003e20000000800 */
[----:B------:R-:W-:Y:S01]  /*6690*/  F2FP.PACK_AB R8, R140, R160 ;  /* 0x000000a08c08723e */ /* 0x000fe200000000ff */
[----:B-1----:R-:W-:-:S06]  /*66a0*/  FFMA.FTZ R2, R181, c[0x0][0x23c], -R6 ;  /* 0x00008f00b5027a23 */ /* 0x002fcc0000010806 */
[----:B------:R1:W3:Y:S01]  /*66b0*/  MUFU.EX2 R7, R2 ;  /* 0x0000000200077308 */ /* 0x0002e20000000800 */
[----:B------:R-:W-:Y:S02]  /*66c0*/  F2FP.PACK_AB R9, R151, R141 ;  /* 0x0000008d9709723e */ /* 0x000fe400000000ff */
[----:B------:R-:W-:Y:S02]  /*66d0*/  F2FP.PACK_AB R10, R231, R235 ;  /* 0x000000ebe70a723e */ /* 0x000fe400000000ff */
[----:B------:R-:W-:Y:S01]  /*66e0*/  F2FP.PACK_AB R11, R230, R234 ;  /* 0x000000eae60b723e */ /* 0x000fe200000000ff */
[----:B-1----:R-:W-:-:S04]  /*66f0*/  FFMA.FTZ R2, R175, c[0x0][0x23c], -R6 ;  /* 0x00008f00af027a23 */ /* 0x002fc80000010806 */
[----:B------:R1:W1:Y:S01]  /*6700*/  MUFU.EX2 R4, R2 ;  /* 0x0000000200047308 */ /* 0x0002620000000800 */
[----:B------:R-:W-:Y:S02]  /*6710*/  F2FP.PACK_AB R12, R154, R143 ;  /* 0x0000008f9a0c723e */ /* 0x000fe400000000ff */
[----:B------:R-:W-:Y:S02]  /*6720*/  F2FP.PACK_AB R13, R152, R150 ;  /* 0x00000096980d723e */ /* 0x000fe400000000ff */
[----:B------:R-:W-:Y:S02]  /*6730*/  F2FP.PACK_AB R14, R233, R144 ;  /* 0x00000090e90e723e */ /* 0x000fe400000000ff */
[----:B------:R-:W-:Y:S01]  /*6740*/  F2FP.PACK_AB R15, R232, R146 ;  /* 0x00000092e80f723e */ /* 0x000fe200000000ff */
[----:B-1----:R-:W-:-:S04]  /*6750*/  FFMA.FTZ R2, R172, c[0x0][0x23c], -R6 ;  /* 0x00008f00ac027a23 */ /* 0x002fc80000010806 */
[----:B------:R1:W-:Y:S01]  /*6760*/  MUFU.EX2 R145, R2 ;  /* 0x0000000200917308 */ /* 0x0003e20000000800 */
[----:B--2---:R-:W-:Y:S01]  /*6770*/  HMMA.16816.F32 R76, R8, R30, R64 ;  /* 0x0000001e084c723c */ /* 0x004fe20000001840 */
[----:B-1----:R-:W-:-:S06]  /*6780*/  FFMA.FTZ R2, R132, c[0x0][0x23c], -R6 ;  /* 0x00008f0084027a23 */ /* 0x002fcc0000010806 */
[----:B------:R1:W-:Y:S01]  /*6790*/  MUFU.EX2 R138, R2 ;  /* 0x00000002008a7308 */ /* 0x0003e20000000800 */
[C---:B----4-:R-:W-:Y:S08]  /*67a0*/  HMMA.16816.F32 R64, R12.reuse, R24, R52 ;  /* 0x000000180c40723c */ /* 0x050ff00000001834 */
[----:B------:R-:W-:Y:S01]  /*67b0*/  HMMA.16816.F32 R52, R12, R20, R44 ;  /* 0x000000140c34723c */ /* 0x000fe2000000182c */
[----:B-1----:R-:W-:-:S07]  /*67c0*/  FFMA.FTZ R2, R185, c[0x0][0x23c], -R0 ;  /* 0x00008f00b9027a23 */ /* 0x002fce0000010800 */
[----:B------:R-:W-:Y:S01]  /*67d0*/  HMMA.16816.F32 R40, R12, R28, R60 ;  /* 0x0000001c0c28723c */ /* 0x000fe2000000183c */
[----:B------:R1:W-:Y:S07]  /*67e0*/  MUFU.EX2 R168, R2 ;  /* 0x0000000200a87308 */ /* 0x0003ee0000000800 */
[-C--:B------:R-:W-:Y:S08]  /*67f0*/  HMMA.16816.F32 R108, R8, R22.reuse, R72 ;  /* 0x00000016086c723c */ /* 0x080ff00000001848 */
[----:B------:R-:W-:Y:S01]  /*6800*/  HMMA.16816.F32 R44, R12, R22, R36 ;  /* 0x000000160c2c723c */ /* 0x000fe20000001824 */
[----:B-1----:R-:W-:Y:S01]  /*6810*/  FFMA.FTZ R2, R182, c[0x0][0x23c], -R0 ;  /* 0x00008f00b6027a23 */ /* 0x002fe20000010800 */
[----:B---3--:R-:W-:-:S06]  /*6820*/  MOV R182, R7 ;  /* 0x0000000700b67202 */ /* 0x008fcc0000000f00 */
[C---:B------:R-:W-:Y:S01]  /*6830*/  HMMA.16816.F32 R60, R8.reuse, R28, R80 ;  /* 0x0000001c083c723c */ /* 0x040fe20000001850 */
[----:B------:R1:W-:Y:S07]  /*6840*/  MUFU.EX2 R7, R2 ;  /* 0x0000000200077308 */ /* 0x0003ee0000000800 */
[C---:B------:R-:W-:Y:S08]  /*6850*/  HMMA.16816.F32 R112, R8.reuse, R16, R112 ;  /* 0x000000100870723c */ /* 0x040ff00000001870 */
[----:B------:R-:W-:Y:S01]  /*6860*/  HMMA.16816.F32 R84, R8, R18, R84 ;  /* 0x000000120854723c */ /* 0x000fe20000001854 */
[----:B-1----:R-:W-:-:S07]  /*6870*/  FFMA.FTZ R2, R174, c[0x0][0x23c], -R0 ;  /* 0x00008f00ae027a23 */ /* 0x002fce0000010800 */
[C---:B------:R-:W-:Y:S01]  /*6880*/  HMMA.16816.F32 R72, R12.reuse, R30, R56 ;  /* 0x0000001e0c48723c */ /* 0x040fe20000001838 */
[----:B------:R-:W1:Y:S07]  /*6890*/  LDSM.16.MT88.4 R28, [R217+0x9800] ;  /* 0x00980000d91c783b */ /* 0x000e6e0000004200 */
[C---:B------:R-:W-:Y:S08]  /*68a0*/  HMMA.16816.F32 R36, R12.reuse, R16, R68 ;  /* 0x000000100c24723c */ /* 0x040ff00000001844 */
[----:B------:R-:W-:Y:S01]  /*68b0*/  HMMA.16816.F32 R32, R12, R18, R32 ;  /* 0x000000120c20723c */ /* 0x000fe20000001820 */
[----:B------:R-:W2:Y:S07]  /*68c0*/  LDSM.16.MT88.4 R16, [R219+0x9800] ;  /* 0x00980000db10783b */ /* 0x000eae0000004200 */
[C---:B------:R-:W-:Y:S01]  /*68d0*/  HMMA.16816.F32 R80, R8.reuse, R24, R96 ;  /* 0x000000180850723c */ /* 0x040fe20000001860 */
[----:B------:R3:W-:Y:S07]  /*68e0*/  MUFU.EX2 R139, R2 ;  /* 0x00000002008b7308 */ /* 0x0007ee0000000800 */
[-C--:B------:R-:W-:Y:S08]  /*68f0*/  HMMA.16816.F32 R88, R8, R26.reuse, R88 ;  /* 0x0000001a0858723c */ /* 0x080ff00000001858 */
[----:B------:R-:W-:Y:S01]  /*6900*/  HMMA.16816.F32 R56, R12, R26, R48 ;  /* 0x0000001a0c38723c */ /* 0x000fe20000001830 */
[----:B------:R-:W4:Y:S07]  /*6910*/  LDSM.16.MT88.4 R24, [R220+0x9800] ;  /* 0x00980000dc18783b */ /* 0x000f2e0000004200 */
[----:B------:R-:W-:Y:S01]  /*6920*/  HMMA.16816.F32 R92, R8, R20, R92 ;  /* 0x00000014085c723c */ /* 0x000fe2000000185c */
[----:B------:R-:W1:Y:S01]  /*6930*/  LDSM.16.MT88.4 R20, [R218+0x9800] ;  /* 0x00980000da14783b */ /* 0x000e620000004200 */
[----:B---3--:R-:W-:Y:S01]  /*6940*/  FFMA.FTZ R2, R133, c[0x0][0x23c], -R0 ;  /* 0x00008f0085027a23 */ /* 0x008fe20000010800 */
[----:B------:R-:W-:-:S03]  /*6950*/  MOV R174, R4 ;  /* 0x0000000400ae7202 */ /* 0x000fc60000000f00 */
[----:B------:R3:W1:Y:S01]  /*6960*/  MUFU.EX2 R4, R2 ;  /* 0x0000000200047308 */ /* 0x0006620000000800 */
[----:B------:R-:W-:Y:S02]  /*6970*/  F2FP.PACK_AB R8, R223, R227 ;  /* 0x000000e3df08723e */ /* 0x000fe400000000ff */
[----:B------:R-:W-:Y:S01]  /*6980*/  F2FP.PACK_AB R9, R222, R226 ;  /* 0x000000e2de09723e */ /* 0x000fe200000000ff */
[----:B---3--:R-:W-:-:S04]  /*6990*/  FFMA.FTZ R2, R186, c[0x0][0x23c], -R5 ;  /* 0x00008f00ba027a23 */ /* 0x008fc80000010805 */
[----:B------:R3:W-:Y:S01]  /*69a0*/  MUFU.EX2 R171, R2 ;  /* 0x0000000200ab7308 */ /* 0x0007e20000000800 */
[----:B------:R-:W-:Y:S02]  /*69b0*/  F2FP.PACK_AB R10, R155, R176 ;  /* 0x000000b09b0a723e */ /* 0x000fe400000000ff */
[----:B------:R-:W-:Y:S02]  /*69c0*/  F2FP.PACK_AB R11, R142, R178 ;  /* 0x000000b28e0b723e */ /* 0x000fe400000000ff */
[----:B------:R-:W-:Y:S02]  /*69d0*/  F2FP.PACK_AB R12, R225, R229 ;  /* 0x000000e5e10c723e */ /* 0x000fe400000000ff */
[----:B------:R-:W-:Y:S01]  /*69e0*/  F2FP.PACK_AB R13, R224, R228 ;  /* 0x000000e4e00d723e */ /* 0x000fe200000000ff */
[----:B---3--:R-:W-:Y:S01]  /*69f0*/  FFMA.FTZ R2, R183, c[0x0][0x23c], -R5 ;  /* 0x00008f00b7027a23 */ /* 0x008fe20000010805 */
[----:B-1----:R-:W-:-:S03]  /*6a00*/  MOV R183, R4 ;  /* 0x0000000400b77202 */ /* 0x002fc60000000f00 */
[----:B------:R1:W3:Y:S01]  /*6a10*/  MUFU.EX2 R4, R2 ;  /* 0x0000000200047308 */ /* 0x0002e20000000800 */
[----:B------:R-:W-:Y:S02]  /*6a20*/  F2FP.PACK_AB R14, R177, R221 ;  /* 0x000000ddb10e723e */ /* 0x000fe400000000ff */
[----:B------:R-:W-:Y:S01]  /*6a30*/  F2FP.PACK_AB R15, R153, R216 ;  /* 0x000000d8990f723e */ /* 0x000fe200000000ff */
[----:B------:R-:W-:Y:S01]  /*6a40*/  HMMA.16816.F32 R48, R8, R28, R60 ;  /* 0x0000001c0830723c */ /* 0x000fe2000000183c */
[----:B-1----:R-:W-:-:S04]  /*6a50*/  FFMA.FTZ R2, R180, c[0x0][0x23c], -R5 ;  /* 0x00008f00b4027a23 */ /* 0x002fc80000010805 */
[----:B------:R1:W-:Y:S03]  /*6a60*/  MUFU.EX2 R123, R2 ;  /* 0x00000002007b7308 */ /* 0x0003e60000000800 */
[----:B--2---:R-:W-:Y:S08]  /*6a70*/  HMMA.16816.F32 R104, R8, R18, R84 ;  /* 0x000000120868723c */ /* 0x004ff00000001854 */
[----:B------:R-:W-:Y:S01]  /*6a80*/  HMMA.16816.F32 R40, R12, R28, R40 ;  /* 0x0000001c0c28723c */ /* 0x000fe20000001828 */
[----:B-1----:R-:W-:-:S07]  /*6a90*/  FFMA.FTZ R2, R173, c[0x0][0x23c], -R5 ;  /* 0x00008f00ad027a23 */ /* 0x002fce0000010805 */
[C---:B------:R-:W-:Y:S01]  /*6aa0*/  HMMA.16816.F32 R60, R8.reuse, R30, R76 ;  /* 0x0000001e083c723c */ /* 0x040fe2000000184c */
[----:B------:R1:W-:Y:S07]  /*6ab0*/  MUFU.EX2 R162, R2 ;  /* 0x0000000200a27308 */ /* 0x0003ee0000000800 */
[C---:B----4-:R-:W-:Y:S08]  /*6ac0*/  HMMA.16816.F32 R80, R8.reuse, R24, R80 ;  /* 0x000000180850723c */ /* 0x050ff00000001850 */
[----:B------:R-:W-:Y:S01]  /*6ad0*/  HMMA.16816.F32 R88, R8, R26, R88 ;  /* 0x0000001a0858723c */ /* 0x000fe20000001858 */
[----:B-1----:R-:W-:-:S07]  /*6ae0*/  FFMA.FTZ R2, R188, c[0x0][0x23c], -R3 ;  /* 0x00008f00bc027a23 */ /* 0x002fce0000010803 */
[C---:B------:R-:W-:Y:S01]  /*6af0*/  HMMA.16816.F32 R100, R12.reuse, R30, R72 ;  /* 0x0000001e0c64723c */ /* 0x040fe20000001848 */
[----:B------:R-:W1:Y:S01]  /*6b00*/  LDSM.16.MT88.4 R28, [R217+0xa000] ;  /* 0x00a00000d91c783b */ /* 0x000e620000004200 */
[----:B------:R2:W-:Y:S06]  /*6b10*/  MUFU.EX2 R169, R2 ;  /* 0x0000000200a97308 */ /* 0x0005ec0000000800 */
[----:B------:R-:W-:Y:S01]  /*6b20*/  HMMA.16816.F32 R96, R12, R24, R64 ;  /* 0x000000180c60723c */ /* 0x000fe20000001840 */
[----:B---3--:R-:W-:-:S07]  /*6b30*/  MOV R188, R4 ;  /* 0x0000000400bc7202 */ /* 0x008fce0000000f00 */
[----:B------:R-:W-:Y:S01]  /*6b40*/  HMMA.16816.F32 R84, R12, R26, R56 ;  /* 0x0000001a0c54723c */ /* 0x000fe20000001838 */
[----:B------:R-:W3:Y:S01]  /*6b50*/  LDSM.16.MT88.4 R24, [R220+0xa000] ;  /* 0x00a00000dc18783b */ /* 0x000ee20000004200 */
[----:B--2---:R-:W-:-:S06]  /*6b60*/  FFMA.FTZ R2, R187, c[0x0][0x23c], -R3 ;  /* 0x00008f00bb027a23 */ /* 0x004fcc0000010803 */
[C---:B------:R-:W-:Y:S01]  /*6b70*/  HMMA.16816.F32 R92, R8.reuse, R20, R92 ;  /* 0x00000014085c723c */ /* 0x040fe2000000185c */
[----:B------:R2:W4:Y:S07]  /*6b80*/  MUFU.EX2 R4, R2 ;  /* 0x0000000200047308 */ /* 0x00052e0000000800 */
[----:B------:R-:W-:Y:S08]  /*6b90*/  HMMA.16816.F32 R108, R8, R22, R108 ;  /* 0x00000016086c723c */ /* 0x000ff0000000186c */
[C---:B------:R-:W-:Y:S08]  /*6ba0*/  HMMA.16816.F32 R76, R12.reuse, R20, R52 ;  /* 0x000000140c4c723c */ /* 0x040ff00000001834 */
[----:B------:R-:W-:Y:S01]  /*6bb0*/  HMMA.16816.F32 R72, R12, R22, R44 ;  /* 0x000000160c48723c */ /* 0x000fe2000000182c */
[----:B------:R-:W1:Y:S07]  /*6bc0*/  LDSM.16.MT88.4 R20, [R218+0xa000] ;  /* 0x00a00000da14783b */ /* 0x000e6e0000004200 */
[----:B------:R-:W-:Y:S01]  /*6bd0*/  HMMA.16816.F32 R112, R8, R16, R112 ;  /* 0x000000100870723c */ /* 0x000fe20000001870 */
[----:B--2---:R-:W-:-:S07]  /*6be0*/  FFMA.FTZ R2, R184, c[0x0][0x23c], -R3 ;  /* 0x00008f00b8027a23 */ /* 0x004fce0000010803 */
[C---:B------:R-:W-:Y:S08]  /*6bf0*/  HMMA.16816.F32 R68, R12.reuse, R16, R36 ;  /* 0x000000100c44723c */ /* 0x040ff00000001824 */
[----:B------:R-:W-:Y:S01]  /*6c00*/  HMMA.16816.F32 R32, R12, R18, R32 ;  /* 0x000000120c20723c */ /* 0x000fe20000001820 */
[----:B------:R-:W2:Y:S01]  /*6c10*/  LDSM.16.MT88.4 R16, [R219+0xa000] ;  /* 0x00a00000db10783b */ /* 0x000ea20000004200 */
[----:B------:R1:W-:Y:S02]  /*6c20*/  MUFU.EX2 R132, R2 ;  /* 0x0000000200847308 */ /* 0x0003e40000000800 */
[----:B-1----:R-:W-:-:S06]  /*6c30*/  FFMA.FTZ R2, R179, c[0x0][0x23c], -R3 ;  /* 0x00008f00b3027a23 */ /* 0x002fcc0000010803 */
[----:B------:R1:W1:Y:S01]  /*6c40*/  MUFU.EX2 R161, R2 ;  /* 0x0000000200a17308 */ /* 0x0002620000000800 */
[----:B------:R-:W-:Y:S01]  /*6c50*/  IMAD.MOV.U32 R173, RZ, RZ, R7 ;  /* 0x000000ffffad7224 */ /* 0x000fe200078e0007 */
[----:B----4-:R-:W-:Y:S02]  /*6c60*/  MOV R179, R4 ;  /* 0x0000000400b37202 */ /* 0x010fe40000000f00 */
[----:B------:R-:W-:Y:S02]  /*6c70*/  F2FP.PACK_AB R8, R188, R171 ;  /* 0x000000abbc08723e */ /* 0x000fe400000000ff */
[----:B------:R-:W-:Y:S02]  /*6c80*/  F2FP.PACK_AB R9, R179, R169 ;  /* 0x000000a9b309723e */ /* 0x000fe400000000ff */
[----:B------:R-:W-:Y:S01]  /*6c90*/  F2FP.PACK_AB R10, R162, R123 ;  /* 0x0000007ba20a723e */ /* 0x000fe200000000ff */
[----:B-1----:R-:W-:-:S04]  /*6ca0*/  FFMA.FTZ R2, R194, c[0x0][0x23c], -R5 ;  /* 0x00008f00c2027a23 */ /* 0x002fc80000010805 */
[----:B------:R1:W-:Y:S01]  /*6cb0*/  MUFU.EX2 R172, R2 ;  /* 0x0000000200ac7308 */ /* 0x0003e20000000800 */
[----:B------:R-:W-:Y:S02]  /*6cc0*/  F2FP.PACK_AB R11, R161, R132 ;  /* 0x00000084a10b723e */ /* 0x000fe400000000ff */
[----:B------:R-:W-:Y:S02]  /*6cd0*/  F2FP.PACK_AB R12, R174, R182 ;  /* 0x000000b6ae0c723e */ /* 0x000fe400000000ff */
[----:B------:R-:W-:Y:S02]  /*6ce0*/  F2FP.PACK_AB R13, R173, R168 ;  /* 0x000000a8ad0d723e */ /* 0x000fe400000000ff */
[----:B------:R-:W-:Y:S02]  /*6cf0*/  F2FP.PACK_AB R14, R138, R145 ;  /* 0x000000918a0e723e */ /* 0x000fe400000000ff */
[----:B------:R-:W-:Y:S01]  /*6d00*/  F2FP.PACK_AB R15, R183, R139 ;  /* 0x0000008bb70f723e */ /* 0x000fe200000000ff */
[----:B-1----:R-:W-:-:S04]  /*6d10*/  FFMA.FTZ R2, R193, c[0x0][0x23c], -R5 ;  /* 0x00008f00c1027a23 */ /* 0x002fc80000010805 */
[----:B------:R1:W4:Y:S01]  /*6d20*/  MUFU.EX2 R4, R2 ;  /* 0x0000000200047308 */ /* 0x0003220000000800 */
[C---:B------:R-:W-:Y:S08]  /*6d30*/  HMMA.16816.F32 R64, R8.reuse, R28, R48 ;  /* 0x0000001c0840723c */ /* 0x040ff00000001830 */
[----:B---3--:R-:W-:Y:S01]  /*6d40*/  HMMA.16816.F32 R56, R8, R24, R80 ;  /* 0x000000180838723c */ /* 0x008fe20000001850 */
[----:B-1----:R-:W-:-:S07]  /*6d50*/  FFMA.FTZ R2, R189, c[0x0][0x23c], -R5 ;  /* 0x00008f00bd027a23 */ /* 0x002fce0000010805 */
[----:B------:R-:W-:Y:S01]  /*6d60*/  HMMA.16816.F32 R48, R8, R20, R92 ;  /* 0x000000140830723c */ /* 0x000fe2000000185c */
[----:B------:R1:W-:Y:S07]  /*6d70*/  MUFU.EX2 R194, R2 ;  /* 0x0000000200c27308 */ /* 0x0003ee0000000800 */
[-C--:B------:R-:W-:Y:S08]  /*6d80*/  HMMA.16816.F32 R80, R12, R22.reuse, R72 ;  /* 0x000000160c50723c */ /* 0x080ff00000001848 */
[----:B------:R-:W-:Y:S01]  /*6d90*/  HMMA.16816.F32 R44, R8, R22, R108 ;  /* 0x00000016082c723c */ /* 0x000fe2000000186c */
[----:B-1----:R-:W-:-:S07]  /*6da0*/  FFMA.FTZ R2, R159, c[0x0][0x23c], -R5 ;  /* 0x00008f009f027a23 */ /* 0x002fce0000010805 */
[C---:B------:R-:W-:Y:S01]  /*6db0*/  HMMA.16816.F32 R92, R12.reuse, R26, R84 ;  /* 0x0000001a0c5c723c */ /* 0x040fe20000001854 */
[----:B------:R1:W-:Y:S07]  /*6dc0*/  MUFU.EX2 R181, R2 ;  /* 0x0000000200b57308 */ /* 0x0003ee0000000800 */
[C---:B--2---:R-:W-:Y:S08]  /*6dd0*/  HMMA.16816.F32 R72, R12.reuse, R16, R68 ;  /* 0x000000100c48723c */ /* 0x044ff00000001844 */
[----:B------:R-:W-:Y:S01]  /*6de0*/  HMMA.16816.F32 R124, R12, R28, R40 ;  /* 0x0000001c0c7c723c */ /* 0x000fe20000001828 */
[----:B-1----:R-:W-:-:S07]  /*6df0*/  FFMA.FTZ R2, R197, c[0x0][0x23c], -R3 ;  /* 0x00008f00c5027a23 */ /* 0x002fce0000010803 */
[C---:B------:R-:W-:Y:S01]  /*6e00*/  HMMA.16816.F32 R108, R12.reuse, R30, R100 ;  /* 0x0000001e0c6c723c */ /* 0x040fe20000001864 */
[----:B------:R1:W2:Y:S07]  /*6e10*/  MUFU.EX2 R133, R2 ;  /* 0x0000000200857308 */ /* 0x0002ae0000000800 */
[C---:B------:R-:W-:Y:S08]  /*6e20*/  HMMA.16816.F32 R96, R12.reuse, R24, R96 ;  /* 0x000000180c60723c */ /* 0x040ff00000001860 */
[C---:B------:R-:W-:Y:S01]  /*6e30*/  HMMA.16816.F32 R84, R12.reuse, R20, R76 ;  /* 0x000000140c54723c */ /* 0x040fe2000000184c */
[--C-:B-1----:R-:W-:Y:S01]  /*6e40*/  FFMA.FTZ R2, R195, c[0x0][0x23c], -R3.reuse ;  /* 0x00008f00c3027a23 */ /* 0x102fe20000010803 */
[----:B------:R-:W-:Y:S06]  /*6e50*/  LDSM.16.MT88.4 R20, [R217+0xa800] ;  /* 0x00a80000d914783b */ /* 0x000fec0000004200 */
[----:B------:R-:W-:Y:S01]  /*6e60*/  HMMA.16816.F32 R68, R12, R18, R32 ;  /* 0x000000120c44723c */ /* 0x000fe20000001820 */
[----:B------:R-:W1:Y:S01]  /*6e70*/  LDSM.16.MT88.4 R12, [R218+0xa800] ;  /* 0x00a80000da0c783b */ /* 0x000e620000004200 */
[----:B------:R3:W1:Y:S02]  /*6e80*/  MUFU.EX2 R195, R2 ;  /* 0x0000000200c37308 */ /* 0x0006640000000800 */
[--C-:B---3--:R-:W-:Y:S01]  /*6e90*/  FFMA.FTZ R2, R192, c[0x0][0x23c], -R3.reuse ;  /* 0x00008f00c0027a23 */ /* 0x108fe20000010803 */
[----:B----4-:R-:W-:Y:S01]  /*6ea0*/  MOV R192, R4 ;  /* 0x0000000400c07202 */ /* 0x010fe20000000f00 */
[----:B------:R-:W-:-:S04]  /*6eb0*/  FFMA.FTZ R4, R190, c[0x0][0x23c], -R3 ;  /* 0x00008f00be047a23 */ /* 0x000fc80000010803 */
[----:B------:R3:W-:Y:S08]  /*6ec0*/  MUFU.EX2 R180, R2 ;  /* 0x0000000200b47308 */ /* 0x0007f00000000800 */
[----:B------:R4:W1:Y:S01]  /*6ed0*/  MUFU.EX2 R170, R4 ;  /* 0x0000000400aa7308 */ /* 0x0008620000000800 */
[--C-:B------:R-:W-:Y:S02]  /*6ee0*/  FFMA.FTZ R118, R156, c[0x0][0x23c], -R6.reuse ;  /* 0x00008f009c767a23 */ /* 0x100fe40000010806 */
[----:B--2---:R-:W-:Y:S01]  /*6ef0*/  IMAD.MOV.U32 R156, RZ, RZ, R133 ;  /* 0x000000ffff9c7224 */ /* 0x004fe200078e0085 */
[----:B------:R-:W-:Y:S01]  /*6f00*/  HMMA.16816.F32 R60, R8, R30, R60 ;  /* 0x0000001e083c723c */ /* 0x000fe2000000183c */
[----:B---3--:R-:W-:-:S07]  /*6f10*/  FFMA.FTZ R2, R196, c[0x0][0x23c], -R6 ;  /* 0x00008f00c4027a23 */ /* 0x008fce0000010806 */
[C---:B------:R-:W-:Y:S08]  /*6f20*/  HMMA.16816.F32 R52, R8.reuse, R26, R88 ;  /* 0x0000001a0834723c */ /* 0x040ff00000001858 */
[----:B------:R-:W-:Y:S01]  /*6f30*/  HMMA.16816.F32 R40, R8, R16, R112 ;  /* 0x000000100828723c */ /* 0x000fe20000001870 */
[----:B----4-:R-:W-:-:S07]  /*6f40*/  FFMA.FTZ R4, R198, c[0x0][0x23c], -R6 ;  /* 0x00008f00c6047a23 */ /* 0x010fce0000010806 */
[----:B------:R-:W-:Y:S01]  /*6f50*/  HMMA.16816.F32 R36, R8, R18, R104 ;  /* 0x000000120824723c */ /* 0x000fe20000001868 */
[--C-:B------:R-:W-:Y:S01]  /*6f60*/  FFMA.FTZ R28, R212, c[0x0][0x23c], -R6.reuse ;  /* 0x00008f00d41c7a23 */ /* 0x100fe20000010806 */
[----:B------:R-:W-:Y:S01]  /*6f70*/  MOV R34, R139 ;  /* 0x0000008b00227202 */ /* 0x000fe20000000f00 */
[--C-:B------:R-:W-:Y:S01]  /*6f80*/  FFMA.FTZ R7, R199, c[0x0][0x23c], -R6.reuse ;  /* 0x00008f00c7077a23 */ /* 0x100fe20000010806 */
[----:B------:R-:W-:Y:S01]  /*6f90*/  MOV R33, R138 ;  /* 0x0000008a00217202 */ /* 0x000fe20000000f00 */
[--C-:B------:R-:W-:Y:S01]  /*6fa0*/  FFMA.FTZ R116, R157, c[0x0][0x23c], -R6.reuse ;  /* 0x00008f009d747a23 */ /* 0x100fe20000010806 */
[----:B------:R-:W4:Y:S01]  /*6fb0*/  LDSM.16.MT88.4 R16, [R220+0xa800] ;  /* 0x00a80000dc10783b */ /* 0x000f220000004200 */
[----:B------:R-:W-:Y:S02]  /*6fc0*/  F2FP.PACK_AB R8, R192, R172 ;  /* 0x000000acc008723e */ /* 0x000fe400000000ff */
[----:B-1----:R-:W-:Y:S01]  /*6fd0*/  F2FP.PACK_AB R9, R195, R156 ;  /* 0x0000009cc309723e */ /* 0x002fe200000000ff */
[--C-:B------:R-:W-:Y:S01]  /*6fe0*/  FFMA.FTZ R148, R129, c[0x0][0x23c], -R6.reuse ;  /* 0x00008f0081947a23 */ /* 0x100fe20000010806 */
[----:B------:R-:W-:Y:S01]  /*6ff0*/  F2FP.PACK_AB R10, R181, R194 ;  /* 0x000000c2b50a723e */ /* 0x000fe200000000ff */
[--C-:B------:R-:W-:Y:S01]  /*7000*/  FFMA.FTZ R149, R128, c[0x0][0x23c], -R6.reuse ;  /* 0x00008f0080957a23 */ /* 0x100fe20000010806 */
[----:B------:R-:W-:Y:S01]  /*7010*/  F2FP.PACK_AB R11, R170, R180 ;  /* 0x000000b4aa0b723e */ /* 0x000fe200000000ff */
[--C-:B------:R-:W-:Y:S01]  /*7020*/  FFMA.FTZ R104, R191, c[0x0][0x23c], -R6.reuse ;  /* 0x00008f00bf687a23 */ /* 0x100fe20000010806 */
[----:B------:R-:W-:Y:S01]  /*7030*/  MOV R191, R252 ;  /* 0x000000fc00bf7202 */ /* 0x000fe20000000f00 */
[----:B------:R-:W1:Y:S01]  /*7040*/  LDSM.16.MT88.4 R24, [R219+0xa800] ;  /* 0x00a80000db18783b */ /* 0x000e620000004200 */
[----:B------:R3:W-:Y:S01]  /*7050*/  MUFU.EX2 R252, R2 ;  /* 0x0000000200fc7308 */ /* 0x0007e20000000800 */
[----:B------:R-:W-:-:S02]  /*7060*/  FFMA.FTZ R106, R158, c[0x0][0x23c], -R6 ;  /* 0x00008f009e6a7a23 */ /* 0x000fc40000010806 */
[----:B------:R-:W-:Y:S01]  /*7070*/  HMMA.16816.F32 R76, R8, R14, R44 ;  /* 0x0000000e084c723c */ /* 0x000fe2000000182c */
[----:B------:R-:W-:Y:S02]  /*7080*/  IMAD.MOV.U32 R158, RZ, RZ, R251 ;  /* 0x000000ffff9e7224 */ /* 0x000fe400078e00fb */
[----:B------:R-:W-:Y:S02]  /*7090*/  FFMA.FTZ R138, R131, c[0x0][0x23c], -R6 ;  /* 0x00008f00838a7a23 */ /* 0x000fe40000010806 */
[----:B------:R4:W1:Y:S02]  /*70a0*/  MUFU.EX2 R251, R4 ;  /* 0x0000000400fb7308 */ /* 0x0008640000000800 */
[--C-:B------:R-:W-:Y:S02]  /*70b0*/  FFMA.FTZ R45, R210, c[0x0][0x23c], -R0.reuse ;  /* 0x00008f00d22d7a23 */ /* 0x100fe40000010800 */
[--C-:B------:R-:W-:Y:S01]  /*70c0*/  FFMA.FTZ R46, R242, c[0x0][0x23c], -R0.reuse ;  /* 0x00008f00f22e7a23 */ /* 0x100fe20000010800 */
[----:B------:R-:W2:Y:S01]  /*70d0*/  LDL.LU R210, [R1+0x10] ;  /* 0x0000100001d27983 */ /* 0x000ea20000300800 */
[----:B---3--:R-:W-:-:S03]  /*70e0*/  FFMA.FTZ R2, R248, c[0x0][0x23c], -R0 ;  /* 0x00008f00f8027a23 */ /* 0x008fc60000010800 */
[----:B------:R-:W3:Y:S01]  /*70f0*/  LDL.LU R242, [R1+0x58] ;  /* 0x0000580001f27983 */ /* 0x000ee20000300800 */
[----:B------:R-:W-:Y:S01]  /*7100*/  FFMA.FTZ R139, R130, c[0x0][0x23c], -R6 ;  /* 0x00008f00828b7a23 */ /* 0x000fe20000010806 */
[----:B------:R1:W-:Y:S01]  /*7110*/  MUFU.EX2 R212, R2 ;  /* 0x0000000200d47308 */ /* 0x0003e20000000800 */
[--C-:B------:R-:W-:Y:S02]  /*7120*/  FFMA.FTZ R6, R247, c[0x0][0x23c], -R0.reuse ;  /* 0x00008f00f7067a23 */ /* 0x100fe40000010800 */
[--C-:B----4-:R-:W-:Y:S02]  /*7130*/  FFMA.FTZ R4, R246, c[0x0][0x23c], -R0.reuse ;  /* 0x00008f00f6047a23 */ /* 0x110fe40000010800 */
[--C-:B-1----:R-:W-:Y:S02]  /*7140*/  FFMA.FTZ R2, R244, c[0x0][0x23c], -R0.reuse ;  /* 0x00008f00f4027a23 */ /* 0x102fe40000010800 */
[----:B------:R-:W3:Y:S04]  /*7150*/  LDL.LU R244, [R1+0x24] ;  /* 0x0000240001f47983 */ /* 0x000ee80000300800 */
[----:B------:R-:W3:Y:S04]  /*7160*/  LDL.LU R246, [R1+0x70] ;  /* 0x0000700001f67983 */ /* 0x000ee80000300800 */
[----:B------:R-:W3:Y:S04]  /*7170*/  LDL.LU R247, [R1+0x14] ;  /* 0x0000140001f77983 */ /* 0x000ee80000300800 */
[----:B------:R-:W3:Y:S01]  /*7180*/  LDL.LU R248, [R1+0x54] ;  /* 0x0000540001f87983 */ /* 0x000ee20000300800 */
[----:B------:R-:W-:Y:S01]  /*7190*/  MOV R129, R250 ;  /* 0x000000fa00817202 */ /* 0x000fe20000000f00 */
[--C-:B------:R-:W-:Y:S01]  /*71a0*/  FFMA.FTZ R44, R208, c[0x0][0x23c], -R0.reuse ;  /* 0x00008f00d02c7a23 */ /* 0x100fe20000010800 */
[----:B------:R-:W-:Y:S01]  /*71b0*/  MOV R128, R249 ;  /* 0x000000f900807202 */ /* 0x000fe20000000f00 */
[--C-:B------:R-:W-:Y:S01]  /*71c0*/  FFMA.FTZ R31, R206, c[0x0][0x23c], -R0.reuse ;  /* 0x00008f00ce1f7a23 */ /* 0x100fe20000010800 */
[----:B------:R1:W-:Y:S01]  /*71d0*/  MUFU.EX2 R249, R28 ;  /* 0x0000001c00f97308 */ /* 0x0003e20000000800 */
[----:B------:R-:W-:-:S07]  /*71e0*/  FFMA.FTZ R130, R204, c[0x0][0x23c], -R0 ;  /* 0x00008f00cc827a23 */ /* 0x000fce0000010800 */
[----:B------:R-:W1:Y:S08]  /*71f0*/  MUFU.EX2 R250, R7 ;  /* 0x0000000700fa7308 */ /* 0x000e700000000800 */
[----:B------:R1:W-:Y:S08]  /*7200*/  MUFU.EX2 R208, R6 ;  /* 0x0000000600d07308 */ /* 0x0003f00000000800 */
[----:B------:R1:W-:Y:S08]  /*7210*/  MUFU.EX2 R206, R4 ;  /* 0x0000000400ce7308 */ /* 0x0003f00000000800 */
[----:B------:R-:W1:Y:S01]  /*7220*/  MUFU.EX2 R204, R2 ;  /* 0x0000000200cc7308 */ /* 0x000e620000000800 */
[----:B------:R-:W-:Y:S01]  /*7230*/  MOV R175, R146 ;  /* 0x0000009200af7202 */ /* 0x000fe20000000f00 */
[----:B------:R-:W-:Y:S01]  /*7240*/  IMAD.MOV.U32 R163, RZ, RZ, R144 ;  /* 0x000000ffffa37224 */ /* 0x000fe200078e0090 */
[----:B------:R-:W-:Y:S01]  /*7250*/  MOV R35, R145 ;  /* 0x0000009100237202 */ /* 0x000fe20000000f00 */
[----:B------:R-:W-:Y:S01]  /*7260*/  HMMA.16816.F32 R196, R8, R20, R64 ;  /* 0x0000001408c4723c */ /* 0x000fe20000001840 */
[----:B------:R-:W-:Y:S01]  /*7270*/  MOV R157, R117 ;  /* 0x00000075009d7202 */ /* 0x000fe20000000f00 */
[--C-:B-1----:R-:W-:Y:S01]  /*7280*/  FFMA.FTZ R28, R243, c[0x0][0x23c], -R5.reuse ;  /* 0x00008f00f31c7a23 */ /* 0x102fe20000010805 */
[----:B------:R-:W-:Y:S01]  /*7290*/  F2FP.PACK_AB R6, R252, R251 ;  /* 0x000000fbfc06723e */ /* 0x000fe200000000ff */
[--C-:B------:R-:W-:Y:S01]  /*72a0*/  FFMA.FTZ R30, R209, c[0x0][0x23c], -R5.reuse ;  /* 0x00008f00d11e7a23 */ /* 0x100fe20000010805 */
[----:B------:R-:W-:Y:S01]  /*72b0*/  F2FP.PACK_AB R4, R250, R249 ;  /* 0x000000f9fa04723e */ /* 0x000fe200000000ff */
[----:B------:R-:W-:-:S02]  /*72c0*/  FFMA.FTZ R105, R207, c[0x0][0x23c], -R5 ;  /* 0x00008f00cf697a23 */ /* 0x000fc40000010805 */
[----:B------:R-:W-:Y:S01]  /*72d0*/  HMMA.16816.F32 R184, R8, R22, R60 ;  /* 0x0000001608b8723c */ /* 0x000fe2000000183c */
[--C-:B------:R-:W-:Y:S02]  /*72e0*/  FFMA.FTZ R107, R205, c[0x0][0x23c], -R5.reuse ;  /* 0x00008f00cd6b7a23 */ /* 0x100fe40000010805 */
[----:B------:R-:W-:Y:S01]  /*72f0*/  FFMA.FTZ R117, R203, c[0x0][0x23c], -R5 ;  /* 0x00008f00cb757a23 */ /* 0x000fe20000010805 */
[----:B------:R-:W-:-:S04]  /*7300*/  F2FP.PACK_AB R7, R204, R206 ;  /* 0x000000cecc07723e */ /* 0x000fc800000000ff */
[----:B------:R-:W-:Y:S01]  /*7310*/  HMMA.16816.F32 R164, R8, R16, R56 ;  /* 0x0000001008a4723c */ /* 0x000fe20000001838 */
[----:B------:R-:W-:Y:S01]  /*7320*/  MOV R32, R132 ;  /* 0x0000008400207202 */ /* 0x000fe20000000f00 */
[----:B------:R-:W-:Y:S01]  /*7330*/  IMAD.MOV.U32 R189, RZ, RZ, R122 ;  /* 0x000000ffffbd7224 */ /* 0x000fe200078e007a */
[----:B------:R-:W-:Y:S01]  /*7340*/  MOV R193, R123 ;  /* 0x0000007b00c17202 */ /* 0x000fe20000000f00 */
[----:B------:R-:W-:-:S04]  /*7350*/  FFMA.FTZ R131, R202, c[0x0][0x23c], -R0 ;  /* 0x00008f00ca837a23 */ /* 0x000fc80000010800 */
[----:B------:R-:W-:Y:S01]  /*7360*/  HMMA.16816.F32 R100, R8, R18, R52 ;  /* 0x000000120864723c */ /* 0x000fe20000001834 */
[----:B------:R-:W-:Y:S01]  /*7370*/  MOV R159, R120 ;  /* 0x00000078009f7202 */ /* 0x000fe20000000f00 */
[--C-:B------:R-:W-:Y:S01]  /*7380*/  FFMA.FTZ R132, R201, c[0x0][0x23c], -R0.reuse ;  /* 0x00008f00c9847a23 */ /* 0x100fe20000010800 */
[----:B------:R-:W-:Y:S01]  /*7390*/  MOV R190, R119 ;  /* 0x0000007700be7202 */ /* 0x000fe20000000f00 */
[----:B------:R-:W-:-:S04]  /*73a0*/  FFMA.FTZ R133, R200, c[0x0][0x23c], -R0 ;  /* 0x00008f00c8857a23 */ /* 0x000fc80000010800 */
[----:B------:R-:W-:Y:S01]  /*73b0*/  HMMA.16816.F32 R88, R8, R12, R48 ;  /* 0x0000000c0858723c */ /* 0x000fe20000001830 */
[--C-:B------:R-:W-:Y:S02]  /*73c0*/  FFMA.FTZ R0, R241, c[0x0][0x23c], -R3.reuse ;  /* 0x00008f00f1007a23 */ /* 0x100fe40000010803 */
[----:B------:R-:W-:-:S05]  /*73d0*/  FFMA.FTZ R2, R240, c[0x0][0x23c], -R3 ;  /* 0x00008f00f0027a23 */ /* 0x000fca0000010803 */
[----:B------:R-:W-:Y:S01]  /*73e0*/  HMMA.16816.F32 R144, R8, R24, R40 ;  /* 0x000000180890723c */ /* 0x000fe20000001828 */
[--C-:B------:R-:W-:Y:S02]  /*73f0*/  FFMA.FTZ R29, R239, c[0x0][0x23c], -R3.reuse ;  /* 0x00008f00ef1d7a23 */ /* 0x100fe40000010803 */
[----:B------:R-:W-:-:S05]  /*7400*/  FFMA.FTZ R119, R215, c[0x0][0x23c], -R3 ;  /* 0x00008f00d7777a23 */ /* 0x000fca0000010803 */
[----:B------:R-:W-:Y:S01]  /*7410*/  HMMA.16816.F32 R112, R8, R26, R36 ;  /* 0x0000001a0870723c */ /* 0x000fe20000001824 */
[--C-:B------:R-:W-:Y:S02]  /*7420*/  FFMA.FTZ R120, R214, c[0x0][0x23c], -R3.reuse ;  /* 0x00008f00d6787a23 */ /* 0x100fe40000010803 */
[----:B------:R-:W-:-:S04]  /*7430*/  FFMA.FTZ R122, R213, c[0x0][0x23c], -R3 ;  /* 0x00008f00d57a7a23 */ /* 0x000fc80000010803 */
[--C-:B------:R-:W-:Y:S02]  /*7440*/  FFMA.FTZ R11, R238, c[0x0][0x23c], -R5.reuse ;  /* 0x00008f00ee0b7a23 */ /* 0x100fe40000010805 */
[--C-:B------:R-:W-:Y:S02]  /*7450*/  FFMA.FTZ R10, R237, c[0x0][0x23c], -R5.reuse ;  /* 0x00008f00ed0a7a23 */ /* 0x100fe40000010805 */
[----:B------:R-:W-:Y:S01]  /*7460*/  FFMA.FTZ R9, R236, c[0x0][0x23c], -R5 ;  /* 0x00008f00ec097a23 */ /* 0x000fe20000010805 */
[----:B------:R-:W-:Y:S01]  /*7470*/  F2FP.PACK_AB R5, R208, R212 ;  /* 0x000000d4d005723e */ /* 0x000fe200000000ff */
[--C-:B------:R-:W-:Y:S02]  /*7480*/  FFMA.FTZ R8, R245, c[0x0][0x23c], -R3.reuse ;  /* 0x00008f00f5087a23 */ /* 0x100fe40000010803 */
[----:B------:R-:W-:Y:S02]  /*7490*/  FFMA.FTZ R123, R211, c[0x0][0x23c], -R3 ;  /* 0x00008f00d37b7a23 */ /* 0x000fe40000010803 */
[----:B------:R-:W-:-:S02]  /*74a0*/  FADD.FTZ R3, R129, R128 ;  /* 0x0000008081037221 */ /* 0x000fc40000010000 */
[----:B------:R-:W-:Y:S01]  /*74b0*/  FADD.FTZ R121, R157, R121 ;  /* 0x000000799d797221 */ /* 0x000fe20000010000 */
[C---:B------:R-:W-:Y:S01]  /*74c0*/  HMMA.16816.F32 R56, R4.reuse, R26, R68 ;  /* 0x0000001a0438723c */ /* 0x040fe20000001844 */
[----:B------:R-:W-:Y:S01]  /*74d0*/  FADD.FTZ R128, R191, R158 ;  /* 0x0000009ebf807221 */ /* 0x000fe20000010000 */
[----:B------:R2:W-:Y:S01]  /*74e0*/  MUFU.EX2 R69, R2 ;  /* 0x0000000200457308 */ /* 0x0005e20000000800 */
[----:B------:R-:W-:Y:S01]  /*74f0*/  FADD.FTZ R129, R159, R190 ;  /* 0x000000be9f817221 */ /* 0x000fe20000010000 */
[----:B------:R-:W-:Y:S01]  /*7500*/  MOV R159, R32 ;  /* 0x00000020009f7202 */ /* 0x000fe20000000f00 */
[----:B------:R-:W-:Y:S01]  /*7510*/  FADD.FTZ R47, R189, R3 ;  /* 0x00000003bd2f7221 */ /* 0x000fe20000010000 */
[----:B------:R-:W-:Y:S01]  /*7520*/  MOV R190, R34 ;  /* 0x0000002200be7202 */ /* 0x000fe20000000f00 */
[----:B------:R-:W-:Y:S01]  /*7530*/  IMAD.MOV.U32 R191, RZ, RZ, R193 ;  /* 0x000000ffffbf7224 */ /* 0x000fe200078e00c1 */
[----:B------:R-:W-:Y:S01]  /*7540*/  MOV R193, R33 ;  /* 0x0000002100c17202 */ /* 0x000fe20000000f00 */
[----:B------:R-:W-:Y:S01]  /*7550*/  IMAD.MOV.U32 R189, RZ, RZ, R35 ;  /* 0x000000ffffbd7224 */ /* 0x000fe200078e0023 */
[----:B------:R-:W4:Y:S01]  /*7560*/  LDL.LU R157, [R1+0x3c] ;  /* 0x00003c00019d7983 */ /* 0x000f220000300800 */
[C---:B------:R-:W-:Y:S03]  /*7570*/  HMMA.16816.F32 R64, R4.reuse, R20, R124 ;  /* 0x000000140440723c */ /* 0x040fe6000000187c */
[----:B------:R-:W4:Y:S05]  /*7580*/  LDL.LU R158, [R1+0x6c] ;  /* 0x00006c00019e7983 */ /* 0x000f2a0000300800 */
[C---:B------:R-:W-:Y:S01]  /*7590*/  HMMA.16816.F32 R52, R4.reuse, R22, R108 ;  /* 0x000000160434723c */ /* 0x040fe2000000186c */
[----:B------:R-:W1:Y:S07]  /*75a0*/  LDSM.16.MT88.4 R20, [R217+0xb000] ;  /* 0x00b00000d914783b */ /* 0x000e6e0000004200 */
[C---:B------:R-:W-:Y:S08]  /*75b0*/  HMMA.16816.F32 R40, R4.reuse, R16, R96 ;  /* 0x000000100428723c */ /* 0x040ff00000001860 */
[C---:B------:R-:W-:Y:S08]  /*75c0*/  HMMA.16816.F32 R36, R4.reuse, R18, R92 ;  /* 0x000000120424723c */ /* 0x040ff0000000185c */
[C---:B------:R-:W-:Y:S08]  /*75d0*/  HMMA.16816.F32 R32, R4.reuse, R12, R84 ;  /* 0x0000000c0420723c */ /* 0x040ff00000001854 */
[C---:B------:R-:W-:Y:S08]  /*75e0*/  HMMA.16816.F32 R48, R4.reuse, R14, R80 ;  /* 0x0000000e0430723c */ /* 0x040ff00000001850 */
[----:B------:R-:W-:Y:S01]  /*75f0*/  HMMA.16816.F32 R60, R4, R24, R72 ;  /* 0x00000018043c723c */ /* 0x000fe20000001848 */
[----:B------:R1:W-:Y:S01]  /*7600*/  MUFU.EX2 R72, R0 ;  /* 0x0000000000487308 */ /* 0x0003e20000000800 */
[----:B------:R-:W1:Y:S04]  /*7610*/  LDSM.16.MT88.4 R16, [R220+0xb000] ;  /* 0x00b00000dc10783b */ /* 0x000e680000004200 */
[----:B------:R-:W1:Y:S01]  /*7620*/  LDSM.16.MT88.4 R12, [R218+0xb000] ;  /* 0x00b00000da0c783b */ /* 0x000e620000004200 */
[----:B--2---:R-:W-:-:S02]  /*7630*/  FADD.FTZ R2, R210, R121 ;  /* 0x00000079d2027221 */ /* 0x004fc40000010000 */
[----:B---3--:R-:W-:Y:S02]  /*7640*/  FADD.FTZ R3, R242, R128 ;  /* 0x00000080f2037221 */ /* 0x008fe40000010000 */
[----:B------:R-:W-:Y:S02]  /*7650*/  FADD.FTZ R4, R244, R129 ;  /* 0x00000081f4047221 */ /* 0x000fe40000010000 */
[----:B------:R-:W2:Y:S01]  /*7660*/  LDL.LU R244, [R1+0x18] ;  /* 0x0000180001f47983 */ /* 0x000ea20000300800 */
[----:B-1----:R-:W-:-:S03]  /*7670*/  FADD.FTZ R0, R246, R47 ;  /* 0x0000002ff6007221 */ /* 0x002fc60000010000 */
[----:B------:R-:W3:Y:S01]  /*7680*/  LDL.LU R246, [R1+0x68] ;  /* 0x0000680001f67983 */ /* 0x000ee20000300800 */
[----:B------:R-:W-:-:S03]  /*7690*/  FADD.FTZ R2, R247, R2 ;  /* 0x00000002f7027221 */ /* 0x000fc60000010000 */
[----:B------:R-:W3:Y:S01]  /*76a0*/  LDL.LU R247, [R1+0x5c] ;  /* 0x00005c0001f77983 */ /* 0x000ee20000300800 */
[----:B------:R-:W-:-:S03]  /*76b0*/  FADD.FTZ R3, R248, R3 ;  /* 0x00000003f8037221 */ /* 0x000fc60000010000 */
[----:B------:R-:W3:Y:S01]  /*76c0*/  LDL.LU R248, [R1+0x7c] ;  /* 0x00007c0001f87983 */ /* 0x000ee20000300800 */
[----:B----4-:R-:W-:Y:S02]  /*76d0*/  FADD.FTZ R0, R158, R0 ;  /* 0x000000009e007221 */ /* 0x010fe40000010000 */
[----:B------:R-:W-:Y:S02]  /*76e0*/  FADD.FTZ R25, R157, R4 ;  /* 0x000000049d197221 */ /* 0x000fe40000010000 */
[----:B------:R-:W4:Y:S04]  /*76f0*/  LDL.LU R157, [R1+0x64] ;  /* 0x00006400019d7983 */ /* 0x000f280000300800 */
[----:B------:R-:W4:Y:S01]  /*7700*/  LDL.LU R158, [R1+0x60] ;  /* 0x00006000019e7983 */ /* 0x000f220000300800 */
[----:B--2---:R-:W-:-:S04]  /*7710*/  FADD.FTZ R24, R244, R2 ;  /* 0x00000002f4187221 */ /* 0x004fc80000010000 */
[----:B------:R-:W-:Y:S02]  /*7720*/  FADD.FTZ R26, R137, R24 ;  /* 0x00000018891a7221 */ /* 0x000fe40000010000 */
[----:B------:R-:W2:Y:S01]  /*7730*/  LDL.LU R137, [R1+0xe0] ;  /* 0x0000e00001897983 */ /* 0x000ea20000300800 */
[----:B---3--:R-:W-:-:S04]  /*7740*/  FADD.FTZ R0, R248, R0 ;  /* 0x00000000f8007221 */ /* 0x008fc80000010000 */
[----:B------:R-:W-:Y:S02]  /*7750*/  FADD.FTZ R27, R136, R0 ;  /* 0x00000000881b7221 */ /* 0x000fe40000010000 */
[----:B------:R-:W3:Y:S04]  /*7760*/  LDL.LU R136, [R1+0xdc] ;  /* 0x0000dc0001887983 */ /* 0x000ee80000300800 */
[----:B------:R-:W2:Y:S04]  /*7770*/  LDL.LU R236, [R1+0x74] ;  /* 0x0000740001ec7983 */ /* 0x000ea80000300800 */
[----:B------:R-:W3:Y:S04]  /*7780*/  LDL.LU R237, [R1+0x84] ;  /* 0x0000840001ed7983 */ /* 0x000ee80000300800 */
[----:B------:R-:W3:Y:S01]  /*7790*/  LDL.LU R238, [R1+0x80] ;  /* 0x0000800001ee7983 */ /* 0x000ee20000300800 */
[----:B------:R-:W-:Y:S08]  /*77a0*/  MUFU.EX2 R93, R11 ;  /* 0x0000000b005d7308 */ /* 0x000ff00000000800 */
[----:B------:R-:W-:Y:S08]  /*77b0*/  MUFU.EX2 R94, R10 ;  /* 0x0000000a005e7308 */ /* 0x000ff00000000800 */
[----:B------:R-:W-:Y:S08]  /*77c0*/  MUFU.EX2 R84, R9 ;  /* 0x0000000900547308 */ /* 0x000ff00000000800 */
[----:B------:R1:W-:Y:S02]  /*77d0*/  MUFU.EX2 R80, R8 ;  /* 0x0000000800507308 */ /* 0x0003e40000000800 */
[----:B-1----:R-:W1:Y:S06]  /*77e0*/  LDSM.16.MT88.4 R8, [R219+0xb000] ;  /* 0x00b00000db08783b */ /* 0x002e6c0000004200 */
[----:B------:R-:W1:Y:S08]  /*77f0*/  MUFU.EX2 R92, R28 ;  /* 0x0000001c005c7308 */ /* 0x000e700000000800 */
[----:B------:R-:W1:Y:S08]  /*7800*/  MUFU.EX2 R70, R29 ;  /* 0x0000001d00467308 */ /* 0x000e700000000800 */
[----:B------:R-:W-:Y:S08]  /*7810*/  MUFU.EX2 R68, R46 ;  /* 0x0000002e00447308 */ /* 0x000ff00000000800 */
[----:B------:R-:W-:Y:S08]  /*7820*/  MUFU.EX2 R47, R45 ;  /* 0x0000002d002f7308 */ /* 0x000ff00000000800 */
[----:B------:R-:W-:Y:S08]  /*7830*/  MUFU.EX2 R104, R104 ;  /* 0x0000006800687308 */ /* 0x000ff00000000800 */
[----:B------:R-:W1:Y:S08]  /*7840*/  MUFU.EX2 R106, R106 ;  /* 0x0000006a006a7308 */ /* 0x000e700000000800 */
[----:B------:R-:W-:Y:S08]  /*7850*/  MUFU.EX2 R116, R116 ;  /* 0x0000007400747308 */ /* 0x000ff00000000800 */
[----:B------:R-:W1:Y:S08]  /*7860*/  MUFU.EX2 R118, R118 ;  /* 0x0000007600767308 */ /* 0x000e700000000800 */
[----:B------:R-:W-:Y:S08]  /*7870*/  MUFU.EX2 R46, R44 ;  /* 0x0000002c002e7308 */ /* 0x000ff00000000800 */
[----:B------:R-:W4:Y:S01]  /*7880*/  MUFU.EX2 R45, R31 ;  /* 0x0000001f002d7308 */ /* 0x000f220000000800 */
[----:B-1----:R-:W-:-:S02]  /*7890*/  F2FP.PACK_AB R4, R93, R92 ;  /* 0x0000005c5d04723e */ /* 0x002fc400000000ff */
[----:B------:R-:W-:Y:S02]  /*78a0*/  F2FP.PACK_AB R5, R72, R80 ;  /* 0x000000504805723e */ /* 0x000fe400000000ff */
[----:B------:R-:W-:Y:S02]  /*78b0*/  F2FP.PACK_AB R6, R84, R94 ;  /* 0x0000005e5406723e */ /* 0x000fe400000000ff */
[----:B------:R-:W-:Y:S01]  /*78c0*/  F2FP.PACK_AB R7, R70, R69 ;  /* 0x000000454607723e */ /* 0x000fe200000000ff */
[----:B------:R-:W-:Y:S01]  /*78d0*/  FADD.FTZ R3, R246, R3 ;  /* 0x00000003f6037221 */ /* 0x000fe20000010000 */
[----:B------:R1:W-:Y:S01]  /*78e0*/  MUFU.EX2 R44, R30 ;  /* 0x0000001e002c7308 */ /* 0x0003e20000000800 */
[----:B------:R-:W-:Y:S02]  /*78f0*/  FADD.FTZ R2, R247, R25 ;  /* 0x00000019f7027221 */ /* 0x000fe40000010000 */
[----:B----4-:R-:W-:Y:S02]  /*7900*/  FADD.FTZ R25, R157, R3 ;  /* 0x000000039d197221 */ /* 0x010fe40000010000 */
[----:B------:R-:W-:Y:S01]  /*7910*/  HMMA.16816.F32 R196, R4, R20, R196 ;  /* 0x0000001404c4723c */ /* 0x000fe200000018c4 */
[----:B------:R-:W-:-:S07]  /*7920*/  FADD.FTZ R24, R158, R2 ;  /* 0x000000029e187221 */ /* 0x000fce0000010000 */
[C---:B------:R-:W-:Y:S08]  /*7930*/  HMMA.16816.F32 R184, R4.reuse, R22, R184 ;  /* 0x0000001604b8723c */ /* 0x040ff000000018b8 */
[C---:B------:R-:W-:Y:S08]  /*7940*/  HMMA.16816.F32 R164, R4.reuse, R16, R164 ;  /* 0x0000001004a4723c */ /* 0x040ff000000018a4 */
[C---:B------:R-:W-:Y:S08]  /*7950*/  HMMA.16816.F32 R100, R4.reuse, R18, R100 ;  /* 0x000000120464723c */ /* 0x040ff00000001864 */
[C---:B------:R-:W-:Y:S08]  /*7960*/  HMMA.16816.F32 R88, R4.reuse, R12, R88 ;  /* 0x0000000c0458723c */ /* 0x040ff00000001858 */
[C---:B------:R-:W-:Y:S08]  /*7970*/  HMMA.16816.F32 R76, R4.reuse, R14, R76 ;  /* 0x0000000e044c723c */ /* 0x040ff0000000184c */
[C---:B------:R-:W-:Y:S08]  /*7980*/  HMMA.16816.F32 R144, R4.reuse, R8, R144 ;  /* 0x000000080490723c */ /* 0x040ff00000001890 */
[----:B-1----:R-:W-:Y:S07]  /*7990*/  HMMA.16816.F32 R28, R4, R10, R112 ;  /* 0x0000000a041c723c */ /* 0x002fee0000001870 */
[----:B------:R-:W-:-:S02]  /*79a0*/  F2FP.PACK_AB R4, R106, R104 ;  /* 0x000000686a04723e */ /* 0x000fc400000000ff */
[----:B------:R-:W-:Y:S02]  /*79b0*/  F2FP.PACK_AB R5, R47, R68 ;  /* 0x000000442f05723e */ /* 0x000fe400000000ff */
[----:B------:R-:W-:Y:S02]  /*79c0*/  F2FP.PACK_AB R6, R118, R116 ;  /* 0x000000747606723e */ /* 0x000fe400000000ff */
[----:B------:R-:W-:Y:S02]  /*79d0*/  F2FP.PACK_AB R7, R45, R46 ;  /* 0x0000002e2d07723e */ /* 0x000fe400000000ff */
[----:B------:R-:W-:Y:S02]  /*79e0*/  MOV R214, R150 ;  /* 0x0000009600d67202 */ /* 0x000fe40000000f00 */
[----:B------:R-:W-:-:S03]  /*79f0*/  MOV R215, R160 ;  /* 0x000000a000d77202 */ /* 0x000fc60000000f00 */
[----:B------:R-:W-:Y:S01]  /*7a00*/  HMMA.16816.F32 R60, R4, R8, R60 ;  /* 0x00000008043c723c */ /* 0x000fe2000000183c */
[----:B------:R-:W-:Y:S01]  /*7a10*/  MOV R239, R141 ;  /* 0x0000008d00ef7202 */ /* 0x000fe20000000f00 */
[----:B------:R-:W-:Y:S01]  /*7a20*/  IMAD.MOV.U32 R246, RZ, RZ, R175 ;  /* 0x000000fffff67224 */ /* 0x000fe200078e00af */
[----:B------:R-:W-:-:S04]  /*7a30*/  MOV R241, R152 ;  /* 0x0000009800f17202 */ /* 0x000fc80000000f00 */
[----:B------:R-:W-:Y:S01]  /*7a40*/  FADD.FTZ R8, R135, R27 ;  /* 0x0000001b87087221 */ /* 0x000fe20000010000 */
[C---:B------:R-:W-:Y:S01]  /*7a50*/  HMMA.16816.F32 R64, R4.reuse, R20, R64 ;  /* 0x000000140440723c */ /* 0x040fe20000001840 */
[----:B------:R-:W-:Y:S01]  /*7a60*/  IMAD.MOV.U32 R240, RZ, RZ, R154 ;  /* 0x000000fffff07224 */ /* 0x000fe200078e009a */
[----:B------:R-:W-:Y:S02]  /*7a70*/  MOV R245, R140 ;  /* 0x0000008c00f57202 */ /* 0x000fe40000000f00 */
[----:B------:R-:W-:Y:S02]  /*7a80*/  MOV R203, R151 ;  /* 0x0000009700cb7202 */ /* 0x000fe40000000f00 */
[----:B------:R-:W-:Y:S01]  /*7a90*/  MOV R205, R163 ;  /* 0x000000a300cd7202 */ /* 0x000fe20000000f00 */
[----:B------:R-:W-:Y:S01]  /*7aa0*/  IMAD.MOV.U32 R158, RZ, RZ, R177 ;  /* 0x000000ffff9e7224 */ /* 0x000fe200078e00b1 */
[----:B------:R-:W-:Y:S01]  /*7ab0*/  HMMA.16816.F32 R52, R4, R22, R52 ;  /* 0x000000160434723c */ /* 0x000fe20000001834 */
[----:B------:R-:W-:-:S02]  /*7ac0*/  MOV R98, R246 ;  /* 0x000000f600627202 */ /* 0x000fc40000000f00 */
[----:B------:R-:W-:Y:S01]  /*7ad0*/  MOV R209, R183 ;  /* 0x000000b700d17202 */ /* 0x000fe20000000f00 */
[----:B------:R-:W-:-:S04]  /*7ae0*/  IMAD.MOV.U32 R202, RZ, RZ, R179 ;  /* 0x000000ffffca7224 */ /* 0x000fc800078e00b3 */
[C---:B------:R-:W-:Y:S08]  /*7af0*/  HMMA.16816.F32 R40, R4.reuse, R16, R40 ;  /* 0x000000100428723c */ /* 0x040ff00000001828 */
[C---:B------:R-:W-:Y:S08]  /*7b00*/  HMMA.16816.F32 R36, R4.reuse, R18, R36 ;  /* 0x000000120424723c */ /* 0x040ff00000001824 */
[C---:B------:R-:W-:Y:S08]  /*7b10*/  HMMA.16816.F32 R32, R4.reuse, R12, R32 ;  /* 0x0000000c0420723c */ /* 0x040ff00000001820 */
[C---:B------:R-:W-:Y:S08]  /*7b20*/  HMMA.16816.F32 R48, R4.reuse, R14, R48 ;  /* 0x0000000e0430723c */ /* 0x040ff00000001830 */
[----:B------:R-:W-:Y:S01]  /*7b30*/  HMMA.16816.F32 R56, R4, R10, R56 ;  /* 0x0000000a0438723c */ /* 0x000fe20000001838 */
[----:B------:R-:W-:Y:S01]  /*7b40*/  MOV R157, R178 ;  /* 0x000000b2009d7202 */ /* 0x000fe20000000f00 */
[----:B------:R-:W1:Y:S01]  /*7b50*/  MUFU.EX2 R138, R138 ;  /* 0x0000008a008a7308 */ /* 0x000e620000000800 */
[----:B------:R-:W-:Y:S01]  /*7b60*/  MOV R247, R176 ;  /* 0x000000b000f77202 */ /* 0x000fe20000000f00 */
[----:B------:R-:W-:Y:S01]  /*7b70*/  LDSM.16.MT88.4 R12, [R219+0xb800] ;  /* 0x00b80000db0c783b */ /* 0x000fe20000004200 */
[----:B--2---:R-:W-:-:S02]  /*7b80*/  FADD.FTZ R3, R236, R26 ;  /* 0x0000001aec037221 */ /* 0x004fc40000010000 */
[----:B---3--:R-:W-:Y:S02]  /*7b90*/  FADD.FTZ R2, R237, R25 ;  /* 0x00000019ed027221 */ /* 0x008fe40000010000 */
        /* <DEDUP_REMOVED lines=37> */
[----:B------:R-:W2:Y:S01]  /*7df0*/  MUFU.EX2 R130, R130 ;  /* 0x0000008200827308 */ /* 0x000ea20000000800 */
[----:B------:R-:W-:Y:S01]  /*7e00*/  FADD.FTZ R0, R230, R3 ;  /* 0x00000003e6007221 */ /* 0x000fe20000010000 */
[----:B------:R-:W-:Y:S01]  /*7e10*/  LDSM.16.MT88.4 R176, [R220+0xb800] ;  /* 0x00b80000dcb0783b */ /* 0x000fe20000004200 */
[----:B------:R-:W-:-:S02]  /*7e20*/  FADD.FTZ R5, R229, R5 ;  /* 0x00000005e5057221 */ /* 0x000fc40000010000 */
[----:B------:R-:W-:Y:S01]  /*7e30*/  FADD.FTZ R3, R228, R4 ;  /* 0x00000004e4037221 */ /* 0x000fe20000010000 */
[----:B------:R3:W5:Y:S01]  /*7e40*/  LDL.LU R135, [R1+0xd8] ;  /* 0x0000d80001877983 */ /* 0x0007620000300800 */
[----:B------:R-:W-:Y:S02]  /*7e50*/  FADD.FTZ R0, R226, R0 ;  /* 0x00000000e2007221 */ /* 0x000fe40000010000 */
[----:B------:R-:W-:Y:S02]  /*7e60*/  FADD.FTZ R2, R227, R2 ;  /* 0x00000002e3027221 */ /* 0x000fe40000010000 */
        /* <DEDUP_REMOVED lines=8> */
[----:B------:R-:W-:Y:S01]  /*7ef0*/  MOV R239, R202 ;  /* 0x000000ca00ef7202 */ /* 0x000fe20000000f00 */
[----:B------:R-:W-:-:S02]  /*7f00*/  FADD.FTZ R2, R223, R2 ;  /* 0x00000002df027221 */ /* 0x000fc40000010000 */
        /* <DEDUP_REMOVED lines=10> */
[----:B------:R-:W-:-:S02]  /*7fb0*/  FADD.FTZ R2, R99, R2 ;  /* 0x0000000263027221 */ /* 0x000fc40000010000 */
[----:B------:R-:W-:Y:S01]  /*7fc0*/  IMAD.MOV.U32 R236, RZ, RZ, R162 ;  /* 0x000000ffffec7224 */ /* 0x000fe200078e00a2 */
[----:B------:R-:W4:Y:S01]  /*7fd0*/  MUFU.EX2 R119, R119 ;  /* 0x0000007700777308 */ /* 0x000f220000000800 */
[----:B------:R-:W-:Y:S01]  /*7fe0*/  FADD.FTZ R4, R109, R4 ;  /* 0x000000046d047221 */ /* 0x000fe20000010000 */
[----:B------:R-:W1:Y:S01]  /*7ff0*/  LDSM.16.MT88.4 R188, [R217+0xb800] ;  /* 0x00b80000d9bc783b */ /* 0x000e620000004200 */
[----:B------:R-:W-:Y:S02]  /*8000*/  FADD.FTZ R3, R110, R3 ;  /* 0x000000036e037221 */ /* 0x000fe40000010000 */
[----:B------:R-:W-:Y:S01]  /*8010*/  FADD.FTZ R0, R124, R0 ;  /* 0x000000007c007221 */ /* 0x000fe20000010000 */
[----:B------:R-:W1:Y:S01]  /*8020*/  LDSM.16.MT88.4 R172, [R218+0xb800] ;  /* 0x00b80000daac783b */ /* 0x000e620000004200 */
[----:B------:R-:W-:Y:S02]  /*8030*/  FADD.FTZ R2, R111, R2 ;  /* 0x000000026f027221 */ /* 0x000fe40000010000 */
[----:B------:R-:W-:Y:S01]  /*8040*/  FADD.FTZ R4, R125, R4 ;  /* 0x000000047d047221 */ /* 0x000fe20000010000 */
[----:B------:R-:W1:Y:S01]  /*8050*/  MUFU.EX2 R139, R139 ;  /* 0x0000008b008b7308 */ /* 0x000e620000000800 */
[----:B------:R-:W-:Y:S01]  /*8060*/  FADD.FTZ R3, R126, R3 ;  /* 0x000000037e037221 */ /* 0x000fe20000010000 */
[----:B------:R3:W5:Y:S01]  /*8070*/  LDL.LU R134, [R1+0xd4] ;  /* 0x0000d40001867983 */ /* 0x0007620000300800 */
[----:B------:R-:W-:-:S02]  /*8080*/  FADD.FTZ R0, R211, R0 ;  /* 0x00000000d3007221 */ /* 0x000fc40000010000 */
[----:B------:R-:W-:Y:S02]  /*8090*/  FADD.FTZ R2, R127, R2 ;  /* 0x000000027f027221 */ /* 0x000fe40000010000 */
        /* <DEDUP_REMOVED lines=16> */
[----:B------:R-:W-:Y:S01]  /*81a0*/  MOV R248, R170 ;  /* 0x000000aa00f87202 */ /* 0x000fe20000000f00 */
        /* <DEDUP_REMOVED lines=24> */
[----:B------:R-:W-:Y:S01]  /*8330*/  IMAD.MOV.U32 R247, RZ, RZ, R181 ;  /* 0x000000fffff77224 */ /* 0x000fe200078e00b5 */
        /* <DEDUP_REMOVED lines=24> */
[----:B------:R-:W2:Y:S01]  /*84c0*/  MUFU.EX2 R7, R149 ;  /* 0x0000009500077308 */ /* 0x000ea20000000800 */
[----:B------:R-:W-:Y:S01]  /*84d0*/  FADD.FTZ R0, R69, R0 ;  /* 0x0000000045007221 */ /* 0x000fe20000010000 */
[----:B------:R3:W5:Y:S01]  /*84e0*/  LDL.LU R224, [R1+0x9c] ;  /* 0x00009c0001e07983 */ /* 0x0007620000300800 */
[----:B------:R-:W-:Y:S02]  /*84f0*/  FADD.FTZ R2, R94, R2 ;  /* 0x000000025e027221 */ /* 0x000fe40000010000 */
[----:B------:R-:W-:Y:S01]  /*8500*/  FADD.FTZ R4, R118, R4 ;  /* 0x0000000476047221 */ /* 0x000fe20000010000 */
[----:B------:R3:W5:Y:S01]  /*8510*/  LDL.LU R223, [R1+0x98] ;  /* 0x0000980001df7983 */ /* 0x0007620000300800 */
[----:B------:R-:W-:Y:S01]  /*8520*/  FADD.FTZ R3, R45, R3 ;  /* 0x000000032d037221 */ /* 0x000fe20000010000 */
[----:B------:R-:W3:Y:S01]  /*8530*/  MUFU.EX2 R133, R133 ;  /* 0x0000008500857308 */ /* 0x000ee20000000800 */
[----:B------:R-:W-:Y:S01]  /*8540*/  FADD.FTZ R0, R70, R0 ;  /* 0x0000000046007221 */ /* 0x000fe20000010000 */
[----:B------:R3:W5:Y:S01]  /*8550*/  LDL.LU R222, [R1+0x94] ;  /* 0x0000940001de7983 */ /* 0x0007620000300800 */
[----:B------:R-:W-:-:S02]  /*8560*/  FADD.FTZ R2, R84, R2 ;  /* 0x0000000254027221 */ /* 0x000fc40000010000 */
[----:B-1----:R-:W-:Y:S01]  /*8570*/  FADD.FTZ R4, R138, R4 ;  /* 0x000000048a047221 */ /* 0x002fe20000010000 */
[----:B------:R1:W5:Y:S02]  /*8580*/  LDL.LU R221, [R1+0x90] ;  /* 0x0000900001dd7983 */ /* 0x0003640000300800 */
[----:B------:R-:W1:Y:S01]  /*8590*/  MUFU.EX2 R123, R123 ;  /* 0x0000007b007b7308 */ /* 0x000e620000000800 */
[----:B--2---:R-:W-:Y:S01]  /*85a0*/  FADD.FTZ R3, R130, R3 ;  /* 0x0000000382037221 */ /* 0x004fe20000010000 */
[----:B------:R2:W5:Y:S01]  /*85b0*/  LDL.LU R216, [R1+0x8c] ;  /* 0x00008c0001d87983 */ /* 0x0005620000300800 */
[----:B----4-:R-:W-:-:S05]  /*85c0*/  FADD.FTZ R0, R119, R0 ;  /* 0x0000000077007221 */ /* 0x010fca0000010000 */
[----:B------:R-:W4:Y:S01]  /*85d0*/  MUFU.EX2 R117, R117 ;  /* 0x0000007500757308 */ /* 0x000f220000000800 */
        /* <DEDUP_REMOVED lines=10> */
[----:B---3--:R-:W-:Y:S02]  /*8680*/  FADD.FTZ R3, R133, R3 ;  /* 0x0000000385037221 */ /* 0x008fe40000010000 */
[----:B-1----:R-:W-:-:S02]  /*8690*/  FADD.FTZ R0, R123, R0 ;  /* 0x000000007b007221 */ /* 0x002fc40000010000 */
[----:B----4-:R-:W-:Y:S01]  /*86a0*/  FADD.FTZ R2, R117, R2 ;  /* 0x0000000275027221 */ /* 0x010fe20000010000 */
        /* <DEDUP_REMOVED lines=29> */
[----:B--2---:R-:W2:Y:S01]  /*8880*/  LDL.64 R246, [R1+0x28] ;  /* 0x0000280001f67983 */ /* 0x004ea20000100a00 */
[----:B------:R-:W-:Y:S01]  /*8890*/  MOV R0, c[0x0][0x1a4] ;  /* 0x0000690000007a02 */ /* 0x000fe20000000f00 */
[----:B------:R-:W-:Y:S01]  /*88a0*/  IMAD.MOV.U32 R2, RZ, RZ, c[0x0][0x1a4] ;  /* 0x00006900ff027624 */ /* 0x000fe200078e00ff */
[----:B------:R-:W-:Y:S01]  /*88b0*/  MOV R4, c[0x0][0x1a4] ;  /* 0x0000690000047a02 */ /* 0x000fe20000000f00 */
[----:B------:R-:W-:Y:S01]  /*88c0*/  ULDC.64 UR4, c[0x0][0x1a0] ;  /* 0x0000680000047ab9 */ /* 0x000fe20000000a00 */
[----:B------:R-:W-:Y:S01]  /*88d0*/  MOV R3, c[0x0][0x1a4] ;  /* 0x0000690000037a02 */ /* 0x000fe20000000f00 */
[----:B-----5:R-:W-:Y:S01]  /*88e0*/  IMAD.MOV.U32 R133, RZ, RZ, R136 ;  /* 0x000000ffff857224 */ /* 0x020fe200078e0088 */
[----:B------:R-:W-:Y:S01]  /*88f0*/  MOV R139, R135 ;  /* 0x00000087008b7202 */ /* 0x000fe20000000f00 */
[----:B------:R-:W-:Y:S01]  /*8900*/  USHF.L.U64.HI UR6, UR4, 0x4, UR5 ;  /* 0x0000000404067899 */ /* 0x000fe20008010205 */
[----:B------:R-:W-:Y:S01]  /*8910*/  MOV R132, R137 ;  /* 0x0000008900847202 */ /* 0x000fe20000000f00 */
[----:B------:R-:W-:Y:S01]  /*8920*/  USHF.L.U32 UR11, UR4, 0x4, URZ ;  /* 0x00000004040b7899 */ /* 0x000fe2000800063f */
[----:B------:R-:W-:Y:S01]  /*8930*/  MOV R138, R134 ;  /* 0x00000086008a7202 */ /* 0x000fe20000000f00 */
[----:B------:R-:W-:-:S02]  /*8940*/  ULEA.HI.SX32 UR8, UR8, 0xfffffffe, 0x19 ;  /* 0xfffffffe08087891 */ /* 0x000fc4000f8fca3f */
[----:B------:R-:W-:Y:S01]  /*8950*/  ULDC.64 UR4, c[0x0][0x1a0] ;  /* 0x0000680000047ab9 */ /* 0x000fe20000000a00 */
[----:B--2---:R-:W-:-:S13]  /*8960*/  ISETP.GE.AND P0, PT, R246, c[0x0][0x220], PT ;  /* 0x00008800f6007a0c */ /* 0x004fda0003f06270 */
[----:B------:R-:W-:Y:S02]  /*8970*/  @!P0 IMAD R0, R0, 0x30, RZ ;  /* 0x0000003000008824 */ /* 0x000fe400078e02ff */
[----:B------:R-:W-:-:S03]  /*8980*/  @!P0 IMAD R5, R2, 0x50, RZ ;  /* 0x0000005002058824 */ /* 0x000fc600078e02ff */
[----:B------:R1:W-:Y:S01]  /*8990*/  @!P0 STL [R1+0x44], R0 ;  /* 0x0000440001008387 */ /* 0x0003e20000100800 */
[----:B------:R-:W-:-:S03]  /*89a0*/  @!P0 IMAD R2, R3, 0x60, RZ ;  /* 0x0000006003028824 */ /* 0x000fc600078e02ff */
[----:B------:R2:W-:Y:S01]  /*89b0*/  @!P0 STL [R1+0x40], R5 ;  /* 0x0000400501008387 */ /* 0x0005e20000100800 */
[----:B-1----:R-:W-:-:S05]  /*89c0*/  @!P0 IMAD R0, R4, 0x70, RZ ;  /* 0x0000007004008824 */ /* 0x002fca00078e02ff */
[----:B------:R2:W-:Y:S04]  /*89d0*/  @!P0 STL [R1+0x38], R0 ;  /* 0x0000380001008387 */ /* 0x0005e80000100800 */
[----:B------:R2:W-:Y:S01]  /*89e0*/  @!P0 STL [R1+0x3c], R2 ;  /* 0x00003c0201008387 */ /* 0x0005e20000100800 */
[----:B------:R-:W-:Y:S05]  /*89f0*/  BRA `(.L_x_159) ;  /* 0x00000a2000007947 */ /* 0x000fea0003800000 */
.L_x_161:
[----:B------:R-:W-:Y:S01]  /*8a00*/  IMAD.U32 R0, RZ, RZ, UR8 ;  /* 0x00000008ff007e24 */ /* 0x000fe2000f8e00ff */
[----:B------:R-:W2:Y:S01]  /*8a10*/  LDL.64 R238, [R1+0x8] ;  /* 0x0000080001ee7983 */ /* 0x000ea20000100a00 */
[----:B------:R-:W-:Y:S03]  /*8a20*/  IMAD.U32 R2, RZ, RZ, UR8 ;  /* 0x00000008ff027e24 */ /* 0x000fe6000f8e00ff */
[----:B------:R-:W-:Y:S01]  /*8a30*/  @!P0 IADD3 R0, R0, -0x1, RZ ;  /* 0xffffffff00008810 */ /* 0x000fe20007ffe0ff */
[----:B------:R-:W3:Y:S01]  /*8a40*/  LDL.64 R236, [R1] ;  /* 0x0000000001ec7983 */ /* 0x000ee20000100a00 */
[----:B------:R-:W-:Y:S02]  /*8a50*/  @!P0 IADD3 R2, R2, -0x1, RZ ;  /* 0xffffffff02028810 */ /* 0x000fe40007ffe0ff */
[----:B------:R-:W-:Y:S01]  /*8a60*/  @!P0 SHF.R.S32.HI R3, RZ, 0x1f, R0 ;  /* 0x0000001fff038819 */ /* 0x000fe20000011400 */
[C---:B------:R-:W-:Y:S01]  /*8a70*/  @!P0 IMAD.WIDE.U32 R134, R0.reuse, c[0x0][0x198], RZ ;  /* 0x0000660000868a25 */ /* 0x040fe200078e00ff */
[----:B------:R1:W-:Y:S03]  /*8a80*/  @P0 STS.128 [R235+0x4000], RZ ;  /* 0x004000ffeb000388 */ /* 0x0003e60000000c00 */
[----:B------:R-:W-:Y:S01]  /*8a90*/  @!P0 IMAD R136, R3, c[0x0][0x198], RZ ;  /* 0x0000660003888a24 */ /* 0x000fe200078e02ff */
[----:B------:R-:W-:Y:S03]  /*8aa0*/  @!P0 SHF.R.S32.HI R3, RZ, 0x1f, R2 ;  /* 0x0000001fff038819 */ /* 0x000fe60000011402 */
[----:B------:R-:W-:Y:S02]  /*8ab0*/  @!P0 IMAD R136, R0, c[0x0][0x19c], R136 ;  /* 0x0000670000888a24 */ /* 0x000fe400078e0288 */
[----:B------:R-:W-:Y:S02]  /*8ac0*/  @!P0 IMAD R3, R3, c[0x0][0x198], RZ ;  /* 0x0000660003038a24 */ /* 0x000fe400078e02ff */
[----:B------:R-:W-:Y:S02]  /*8ad0*/  @!P0 IMAD.IADD R136, R135, 0x1, R136 ;  /* 0x0000000187888824 */ /* 0x000fe400078e0288 */
[C---:B------:R-:W-:Y:S02]  /*8ae0*/  @!P0 IMAD R135, R2.reuse, c[0x0][0x19c], R3 ;  /* 0x0000670002878a24 */ /* 0x040fe400078e0203 */
[----:B------:R-:W-:Y:S04]  /*8af0*/  @!P0 IMAD.WIDE.U32 R2, R2, c[0x0][0x198], RZ ;  /* 0x0000660002028a25 */ /* 0x000fe800078e00ff */
[----:B------:R-:W-:Y:S01]  /*8b00*/  @!P0 IMAD.IADD R135, R3, 0x1, R135 ;  /* 0x0000000103878824 */ /* 0x000fe200078e0287 */
[CC--:B--2---:R-:W-:Y:S04]  /*8b10*/  @!P0 LEA R0, P2, R134.reuse, R238.reuse, 0x7 ;  /* 0x000000ee86008211 */ /* 0x0c4fe800078438ff */
[-C--:B---3--:R-:W-:Y:S01]  /*8b20*/  @!P0 LEA.HI.X R136, R134, R237.reuse, R136, 0x7, P2 ;  /* 0x000000ed86888211 */ /* 0x088fe200010f3c88 */
[----:B------:R-:W-:Y:S01]  /*8b30*/  IMAD.U32 R134, RZ, RZ, UR8 ;  /* 0x00000008ff867e24 */ /* 0x000fe2000f8e00ff */
[----:B------:R-:W-:Y:S04]  /*8b40*/  @!P0 LEA R137, P2, R2, R238, 0x7 ;  /* 0x000000ee02898211 */ /* 0x000fe800078438ff */
[----:B------:R-:W-:Y:S02]  /*8b50*/  @!P0 IADD3 R3, R134, -0x1, RZ ;  /* 0xffffffff86038810 */ /* 0x000fe40007ffe0ff */
[-C--:B------:R-:W-:Y:S02]  /*8b60*/  @!P0 LEA.HI.X R204, R2, R237.reuse, R135, 0x7, P2 ;  /* 0x000000ed02cc8211 */ /* 0x080fe400010f3c87 */
[C---:B------:R-:W-:Y:S02]  /*8b70*/  @!P0 LEA R134, P2, R0.reuse, c[0x0][0x168], 0x1 ;  /* 0x00005a0000868a11 */ /* 0x040fe400078408ff */
[----:B------:R-:W-:Y:S02]  /*8b80*/  @!P0 SHF.R.S32.HI R2, RZ, 0x1f, R3 ;  /* 0x0000001fff028819 */ /* 0x000fe40000011403 */
[----:B------:R-:W-:Y:S03]  /*8b90*/  @!P0 LEA.HI.X R135, R0, c[0x0][0x16c], R136, 0x1, P2 ;  /* 0x00005b0000878a11 */ /* 0x000fe600010f0c88 */
[----:B------:R-:W-:Y:S02]  /*8ba0*/  @!P0 IMAD R2, R2, c[0x0][0x198], RZ ;  /* 0x0000660002028a24 */ /* 0x000fe400078e02ff */
[----:B------:R-:W-:Y:S01]  /*8bb0*/  @!PT LDS RZ, [RZ] ;  /* 0x00000000fffff984 */ /* 0x000fe20000000800 */
[----:B------:R-:W-:Y:S01]  /*8bc0*/  @!PT LDS RZ, [RZ] ;  /* 0x00000000fffff984 */ /* 0x000fe20000000800 */
[----:B------:R-:W-:Y:S01]  /*8bd0*/  @!PT LDS RZ, [RZ] ;  /* 0x00000000fffff984 */ /* 0x000fe20000000800 */
[----:B------:R2:W-:Y:S02]  /*8be0*/  @!P0 LDGSTS.E.BYPASS.LTC128B.128 [R235+0x4000], [R134.64] ;  /* 0x0400000086eb8fae */ /* 0x0005e4000b901d52 */
[C---:B------:R-:W-:Y:S02]  /*8bf0*/  @!P0 IMAD R0, R3.reuse, c[0x0][0x19c], R2 ;  /* 0x0000670003008a24 */ /* 0x040fe400078e0202 */
[----:B------:R-:W-:Y:S01]  /*8c00*/  @!P0 IMAD.WIDE.U32 R2, R3, c[0x0][0x198], RZ ;  /* 0x0000660003028a25 */ /* 0x000fe200078e00ff */
[----:B------:R1:W-:Y:S04]  /*8c10*/  @P0 STS.128 [R235+0x4800], RZ ;  /* 0x004800ffeb000388 */ /* 0x0003e80000000c00 */
[----:B------:R-:W-:Y:S02]  /*8c20*/  @!P0 IADD3 R0, R3, R0, RZ ;  /* 0x0000000003008210 */ /* 0x000fe40007ffe0ff */
[CC--:B--2---:R-:W-:Y:S04]  /*8c30*/  @!P0 LEA R134, P2, R2.reuse, R238.reuse, 0x7 ;  /* 0x000000ee02868211 */ /* 0x0c4fe800078438ff */
[-C--:B------:R-:W-:Y:S01]  /*8c40*/  @!P0 LEA.HI.X R135, R2, R237.reuse, R0, 0x7, P2 ;  /* 0x000000ed02878211 */ /* 0x080fe200010f3c00 */
[----:B------:R-:W-:Y:S02]  /*8c50*/  @!P0 IMAD.MOV.U32 R2, RZ, RZ, c[0x0][0x198] ;  /* 0x00006600ff028624 */ /* 0x000fe400078e00ff */
[----:B------:R-:W-:Y:S02]  /*8c60*/  @!P0 IMAD.MOV.U32 R0, RZ, RZ, c[0x0][0x19c] ;  /* 0x00006700ff008624 */ /* 0x000fe400078e00ff */
[----:B------:R-:W-:Y:S04]  /*8c70*/  @!P0 IMAD.WIDE.U32 R2, R2, 0x30, R134 ;  /* 0x0000003002028825 */ /* 0x000fe800078e0086 */
[----:B------:R-:W-:Y:S01]  /*8c80*/  @!P0 IMAD R0, R0, 0x30, RZ ;  /* 0x0000003000008824 */ /* 0x000fe200078e02ff */
[----:B------:R-:W-:Y:S01]  /*8c90*/  @!P0 LEA R136, P2, R2, c[0x0][0x168], 0x1 ;  /* 0x00005a0002888a11 */ /* 0x000fe200078408ff */
[----:B------:R-:W-:Y:S02]  /*8ca0*/  IMAD.U32 R134, RZ, RZ, UR8 ;  /* 0x00000008ff867e24 */ /* 0x000fe4000f8e00ff */
[----:B------:R-:W-:Y:S01]  /*8cb0*/  @!P0 IMAD.IADD R135, R0, 0x1, R3 ;  /* 0x0000000100878824 */ /* 0x000fe200078e0203 */
[----:B------:R-:W-:Y:S02]  /*8cc0*/  @!P0 IADD3 R0, P3, R137, UR20, RZ ;  /* 0x0000001489008c10 */ /* 0x000fe4000ff7e0ff */
[----:B------:R-:W-:Y:S02]  /*8cd0*/  @!P0 IADD3 R3, R134, -0x1, RZ ;  /* 0xffffffff86038810 */ /* 0x000fe40007ffe0ff */
[----:B------:R-:W-:Y:S02]  /*8ce0*/  @!P0 LEA.HI.X R137, R2, c[0x0][0x16c], R135, 0x1, P2 ;  /* 0x00005b0002898a11 */ /* 0x000fe400010f0c87 */
[----:B------:R-:W-:Y:S02]  /*8cf0*/  @!P0 LEA R134, P2, R0, c[0x0][0x168], 0x1 ;  /* 0x00005a0000868a11 */ /* 0x000fe400078408ff */
[----:B------:R-:W-:Y:S02]  /*8d00*/  @!P0 IADD3.X R135, R204, UR9, RZ, P3, !PT ;  /* 0x00000009cc878c10 */ /* 0x000fe40009ffe4ff */
        /* <DEDUP_REMOVED lines=10> */
[C---:B------:R-:W-:Y:S02]  /*8db0*/  @!P0 LEA R204, P2, R2.reuse, R238, 0x7 ;  /* 0x000000ee02cc8211 */ /* 0x040fe400078438ff */
[----:B------:R-:W-:Y:S01]  /*8dc0*/  @!P0 IADD3 R0, R3, R0, RZ ;  /* 0x0000000003008210 */ /* 0x000fe20007ffe0ff */
[----:B--2---:R-:W-:Y:S03]  /*8dd0*/  @!P0 IMAD.MOV.U32 R134, RZ, RZ, c[0x0][0x19c] ;  /* 0x00006700ff868624 */ /* 0x004fe600078e00ff */
[----:B------:R-:W-:Y:S01]  /*8de0*/  @!P0 LEA.HI.X R135, R2, R237, R0, 0x7, P2 ;  /* 0x000000ed02878211 */ /* 0x000fe200010f3c00 */
[----:B------:R-:W-:Y:S02]  /*8df0*/  @!P0 IMAD.MOV.U32 R0, RZ, RZ, c[0x0][0x198] ;  /* 0x00006600ff008624 */ /* 0x000fe400078e00ff */
[----:B------:R-:W-:Y:S03]  /*8e00*/  IMAD.U32 R2, RZ, RZ, UR8 ;  /* 0x00000008ff027e24 */ /* 0x000fe6000f8e00ff */
[----:B------:R-:W-:Y:S02]  /*8e10*/  @!P0 LEA R3, P2, R0, R204, 0x5 ;  /* 0x000000cc00038211 */ /* 0x000fe400078428ff */
[----:B------:R-:W-:Y:S02]  /*8e20*/  @!P0 IADD3 R2, R2, -0x1, RZ ;  /* 0xffffffff02028810 */ /* 0x000fe40007ffe0ff */
[----:B------:R-:W-:Y:S02]  /*8e30*/  @!P0 LEA.HI.X R135, R0, R135, R134, 0x5, P2 ;  /* 0x0000008700878211 */ /* 0x000fe400010f2c86 */
        /* <DEDUP_REMOVED lines=10> */
[----:B------:R1:W-:Y:S03]  /*8ee0*/  @P0 STS.128 [R235+0x5800], RZ ;  /* 0x005800ffeb000388 */ /* 0x0003e60000000c00 */
[----:B------:R-:W-:Y:S02]  /*8ef0*/  @!P0 IMAD.IADD R0, R3, 0x1, R0 ;  /* 0x0000000103008824 */ /* 0x000fe400078e0200 */
[----:B------:R-:W-:Y:S01]  /*8f00*/  @!PT LDS RZ, [RZ] ;  /* 0x00000000fffff984 */ /* 0x000fe20000000800 */
[----:B------:R-:W-:Y:S01]  /*8f10*/  @!PT LDS RZ, [RZ] ;  /* 0x00000000fffff984 */ /* 0x000fe20000000800 */
[----:B------:R-:W-:Y:S01]  /*8f20*/  @!PT LDS RZ, [RZ] ;  /* 0x00000000fffff984 */ /* 0x000fe20000000800 */
[----:B------:R3:W-:Y:S05]  /*8f30*/  @!P0 LDGSTS.E.BYPASS.LTC128B.128 [R235+0x5800], [R136.64] ;  /* 0x0580000088eb8fae */ /* 0x0007ea000b901d52 */
[----:B------:R1:W-:Y:S01]  /*8f40*/  @P0 STS.128 [R235+0x6000], RZ ;  /* 0x006000ffeb000388 */ /* 0x0003e20000000c00 */
[CC--:B--2---:R-:W-:Y:S04]  /*8f50*/  @!P0 LEA R134, P2, R2.reuse, R238.reuse, 0x7 ;  /* 0x000000ee02868211 */ /* 0x0c4fe800078438ff */
[-C--:B------:R-:W-:Y:S01]  /*8f60*/  @!P0 LEA.HI.X R135, R2, R237.reuse, R0, 0x7, P2 ;  /* 0x000000ed02878211 */ /* 0x080fe200010f3c00 */
[----:B------:R-:W-:Y:S01]  /*8f70*/  @!P0 IMAD.MOV.U32 R0, RZ, RZ, c[0x0][0x19c] ;  /* 0x00006700ff008624 */ /* 0x000fe200078e00ff */
[----:B------:R-:W-:Y:S03]  /*8f80*/  @!P0 MOV R2, c[0x0][0x198] ;  /* 0x0000660000028a02 */ /* 0x000fe60000000f00 */
[----:B------:R-:W-:Y:S02]  /*8f90*/  @!P0 IMAD R0, R0, 0x50, RZ ;  /* 0x0000005000008824 */ /* 0x000fe400078e02ff */
[----:B------:R-:W-:Y:S04]  /*8fa0*/  @!P0 IMAD.WIDE.U32 R2, R2, 0x50, R134 ;  /* 0x0000005002028825 */ /* 0x000fe800078e0086 */
[----:B------:R-:W-:Y:S01]  /*8fb0*/  IMAD.U32 R134, RZ, RZ, UR8 ;  /* 0x00000008ff867e24 */ /* 0x000fe2000f8e00ff */
[----:B------:R-:W-:Y:S01]  /*8fc0*/  @!P0 LEA R204, P2, R2, c[0x0][0x168], 0x1 ;  /* 0x00005a0002cc8a11 */ /* 0x000fe200078408ff */
[----:B------:R-:W-:Y:S03]  /*8fd0*/  @!P0 IMAD.IADD R0, R0, 0x1, R3 ;  /* 0x0000000100008824 */ /* 0x000fe600078e0203 */
[----:B------:R-:W-:Y:S02]  /*8fe0*/  @!P0 IADD3 R3, R134, -0x1, RZ ;  /* 0xffffffff86038810 */ /* 0x000fe40007ffe0ff */
[----:B------:R-:W-:Y:S02]  /*8ff0*/  @!P0 LEA.HI.X R205, R2, c[0x0][0x16c], R0, 0x1, P2 ;  /* 0x00005b0002cd8a11 */ /* 0x000fe400010f0c00 */
[----:B------:R-:W-:Y:S05]  /*9000*/  @!P0 SHF.R.S32.HI R0, RZ, 0x1f, R3 ;  /* 0x0000001fff008819 */ /* 0x000fea0000011403 */
[----:B------:R-:W-:Y:S04]  /*9010*/  @!P0 IMAD R0, R0, c[0x0][0x198], RZ ;  /* 0x0000660000008a24 */ /* 0x000fe800078e02ff */
[C---:B------:R-:W-:Y:S02]  /*9020*/  @!P0 IMAD R0, R3.reuse, c[0x0][0x19c], R0 ;  /* 0x0000670003008a24 */ /* 0x040fe400078e0200 */
[----:B------:R-:W-:Y:S04]  /*9030*/  @!P0 IMAD.WIDE.U32 R2, R3, c[0x0][0x198], RZ ;  /* 0x0000660003028a25 */ /* 0x000fe800078e00ff */
[----:B------:R-:W-:Y:S01]  /*9040*/  @!P0 IMAD.IADD R0, R3, 0x1, R0 ;  /* 0x0000000103008824 */ /* 0x000fe200078e0200 */
[CC--:B------:R-:W-:Y:S04]  /*9050*/  @!P0 LEA R134, P2, R2.reuse, R238.reuse, 0x7 ;  /* 0x000000ee02868211 */ /* 0x0c0fe800078438ff */
[-C--:B------:R-:W-:Y:S01]  /*9060*/  @!P0 LEA.HI.X R135, R2, R237.reuse, R0, 0x7, P2 ;  /* 0x000000ed02878211 */ /* 0x080fe200010f3c00 */
[----:B------:R-:W-:Y:S01]  /*9070*/  @!P0 IMAD.MOV.U32 R0, RZ, RZ, c[0x0][0x19c] ;  /* 0x00006700ff008624 */ /* 0x000fe200078e00ff */
[----:B------:R-:W-:Y:S03]  /*9080*/  @!P0 MOV R2, c[0x0][0x198] ;  /* 0x0000660000028a02 */ /* 0x000fe60000000f00 */
[----:B------:R-:W-:Y:S02]  /*9090*/  @!P0 IMAD R0, R0, 0x60, RZ ;  /* 0x0000006000008824 */ /* 0x000fe400078e02ff */
[----:B------:R-:W-:Y:S04]  /*90a0*/  @!P0 IMAD.WIDE.U32 R2, R2, 0x60, R134 ;  /* 0x0000006002028825 */ /* 0x000fe800078e0086 */
[----:B------:R-:W-:Y:S01]  /*90b0*/  IMAD.U32 R134, RZ, RZ, UR8 ;  /* 0x00000008ff867e24 */ /* 0x000fe2000f8e00ff */
[----:B---3--:R-:W-:Y:S01]  /*90c0*/  @!P0 LEA R136, P2, R2, c[0x0][0x168], 0x1 ;  /* 0x00005a0002888a11 */ /* 0x008fe200078408ff */
        /* <DEDUP_REMOVED lines=8> */
[C---:B------:R-:W-:Y:S01]  /*9150*/  @!P0 LEA R135, P2, R2.reuse, R238, 0x7 ;  /* 0x000000ee02878211 */ /* 0x040fe200078438ff */
[----:B------:R-:W-:Y:S03]  /*9160*/  @!P0 IMAD.MOV.U32 R3, RZ, RZ, c[0x0][0x19c] ;  /* 0x00006700ff038624 */ /* 0x000fe600078e00ff */
[----:B------:R-:W-:Y:S02]  /*9170*/  @!P0 LEA.HI.X R134, R2, R237, R0, 0x7, P2 ;  /* 0x000000ed02868211 */ /* 0x000fe400010f3c00 */
[----:B------:R-:W-:Y:S04]  /*9180*/  @!P0 MOV R0, c[0x0][0x198] ;  /* 0x0000660000008a02 */ /* 0x000fe80000000f00 */
[C---:B------:R-:W-:Y:S04]  /*9190*/  @!P0 LEA R2, P2, R0.reuse, R135, 0x6 ;  /* 0x0000008700028211 */ /* 0x040fe800078430ff */
[----:B------:R-:W-:Y:S02]  /*91a0*/  @!P0 LEA.HI.X R3, R0, R134, R3, 0x6, P2 ;  /* 0x0000008600038211 */ /* 0x000fe400010f3403 */
[C---:B------:R-:W-:Y:S04]  /*91b0*/  @!P0 LEA R134, P2, R2.reuse, c[0x0][0x168], 0x1 ;  /* 0x00005a0002868a11 */ /* 0x040fe800078408ff */
[----:B------:R-:W-:Y:S01]  /*91c0*/  @!P0 LEA.HI.X R135, R2, c[0x0][0x16c], R3, 0x1, P2 ;  /* 0x00005b0002878a11 */ /* 0x000fe200010f0c03 */
[----:B------:R-:W-:Y:S04]  /*91d0*/  IMAD.U32 R2, RZ, RZ, UR8 ;  /* 0x00000008ff027e24 */ /* 0x000fe8000f8e00ff */
[----:B------:R-:W-:Y:S01]  /*91e0*/  @!PT LDS RZ, [RZ] ;  /* 0x00000000fffff984 */ /* 0x000fe20000000800 */
[----:B------:R-:W-:Y:S01]  /*91f0*/  @!PT LDS RZ, [RZ] ;  /* 0x00000000fffff984 */ /* 0x000fe20000000800 */
[----:B------:R-:W-:Y:S01]  /*9200*/  @!PT LDS RZ, [RZ] ;  /* 0x00000000fffff984 */ /* 0x000fe20000000800 */
[----:B------:R2:W-:Y:S01]  /*9210*/  @!P0 LDGSTS.E.BYPASS.LTC128B.128 [R235+0x6000], [R134.64] ;  /* 0x0600000086eb8fae */ /* 0x0005e2000b901d52 */
[----:B------:R-:W-:Y:S04]  /*9220*/  @!P0 IADD3 R2, R2, -0x1, RZ ;  /* 0xffffffff02028810 */ /* 0x000fe80007ffe0ff */
[----:B------:R1:W-:Y:S01]  /*9230*/  @P0 STS.128 [R235+0x6800], RZ ;  /* 0x006800ffeb000388 */ /* 0x0003e20000000c00 */
[----:B------:R-:W-:Y:S04]  /*9240*/  @!P0 SHF.R.S32.HI R0, RZ, 0x1f, R2 ;  /* 0x0000001fff008819 */ /* 0x000fe80000011402 */
[----:B------:R-:W-:Y:S01]  /*9250*/  @!PT LDS RZ, [RZ] ;  /* 0x00000000fffff984 */ /* 0x000fe20000000800 */
[----:B------:R-:W-:Y:S01]  /*9260*/  @!PT LDS RZ, [RZ] ;  /* 0x00000000fffff984 */ /* 0x000fe20000000800 */
[----:B------:R-:W-:Y:S01]  /*9270*/  @!PT LDS RZ, [RZ] ;  /* 0x00000000fffff984 */ /* 0x000fe20000000800 */
[----:B------:R1:W-:Y:S01]  /*9280*/  @!P0 LDGSTS.E.BYPASS.LTC128B.128 [R235+0x6800], [R204.64] ;  /* 0x06800000cceb8fae */ /* 0x0003e2000b901d52 */
[----:B------:R-:W-:Y:S04]  /*9290*/  @!P0 IMAD R0, R0, c[0x0][0x198], RZ ;  /* 0x0000660000008a24 */ /* 0x000fe800078e02ff */
[----:B------:R1:W-:Y:S01]  /*92a0*/  @P0 STS.128 [R235+0x7000], RZ ;  /* 0x007000ffeb000388 */ /* 0x0003e20000000c00 */
[C---:B------:R-:W-:Y:S02]  /*92b0*/  @!P0 IMAD R0, R2.reuse, c[0x0][0x19c], R0 ;  /* 0x0000670002008a24 */ /* 0x040fe400078e0200 */
[----:B------:R-:W-:Y:S02]  /*92c0*/  @!P0 IMAD.WIDE.U32 R2, R2, c[0x0][0x198], RZ ;  /* 0x0000660002028a25 */ /* 0x000fe400078e00ff */
[----:B------:R-:W-:Y:S01]  /*92d0*/  @!PT LDS RZ, [RZ] ;  /* 0x00000000fffff984 */ /* 0x000fe20000000800 */
[----:B------:R-:W-:Y:S01]  /*92e0*/  @!PT LDS RZ, [RZ] ;  /* 0x00000000fffff984 */ /* 0x000fe20000000800 */
[----:B------:R-:W-:Y:S01]  /*92f0*/  @!PT LDS RZ, [RZ] ;  /* 0x00000000fffff984 */ /* 0x000fe20000000800 */
[----:B------:R1:W-:Y:S02]  /*9300*/  @!P0 LDGSTS.E.BYPASS.LTC128B.128 [R235+0x7000], [R136.64] ;  /* 0x0700000088eb8fae */ /* 0x0003e4000b901d52 */
[----:B------:R-:W-:Y:S03]  /*9310*/  @!P0 IMAD.IADD R0, R3, 0x1, R0 ;  /* 0x0000000103008824 */ /* 0x000fe600078e0200 */
[----:B------:R1:W-:Y:S01]  /*9320*/  @P0 STS.128 [R235+0x7800], RZ ;  /* 0x007800ffeb000388 */ /* 0x0003e20000000c00 */
[C---:B--2---:R-:W-:Y:S04]  /*9330*/  @!P0 LEA R134, P2, R2.reuse, R238, 0x7 ;  /* 0x000000ee02868211 */ /* 0x044fe800078438ff */
[----:B------:R-:W-:Y:S01]  /*9340*/  @!P0 LEA.HI.X R135, R2, R237, R0, 0x7, P2 ;  /* 0x000000ed02878211 */ /* 0x000fe200010f3c00 */
[----:B------:R-:W-:Y:S01]  /*9350*/  @!P0 IMAD.MOV.U32 R0, RZ, RZ, c[0x0][0x19c] ;  /* 0x00006700ff008624 */ /* 0x000fe200078e00ff */
[----:B------:R-:W-:Y:S03]  /*9360*/  @!P0 MOV R2, c[0x0][0x198] ;  /* 0x0000660000028a02 */ /* 0x000fe60000000f00 */
[----:B------:R-:W-:Y:S02]  /*9370*/  @!P0 IMAD R0, R0, 0x70, RZ ;  /* 0x0000007000008824 */ /* 0x000fe400078e02ff */
[----:B------:R-:W-:Y:S04]  /*9380*/  @!P0 IMAD.WIDE.U32 R2, R2, 0x70, R134 ;  /* 0x0000007002028825 */ /* 0x000fe800078e0086 */
[----:B------:R-:W-:Y:S01]  /*9390*/  @!P0 IMAD.IADD R0, R0, 0x1, R3 ;  /* 0x0000000100008824 */ /* 0x000fe200078e0203 */
[C---:B------:R-:W-:Y:S04]  /*93a0*/  @!P0 LEA R134, P2, R2.reuse, c[0x0][0x168], 0x1 ;  /* 0x00005a0002868a11 */ /* 0x040fe800078408ff */
[----:B------:R-:W-:Y:S05]  /*93b0*/  @!P0 LEA.HI.X R135, R2, c[0x0][0x16c], R0, 0x1, P2 ;  /* 0x00005b0002878a11 */ /* 0x000fea00010f0c00 */
[----:B------:R-:W-:Y:S01]  /*93c0*/  @!PT LDS RZ, [RZ] ;  /* 0x00000000fffff984 */ /* 0x000fe20000000800 */
[----:B------:R-:W-:Y:S01]  /*93d0*/  @!PT LDS RZ, [RZ] ;  /* 0x00000000fffff984 */ /* 0x000fe20000000800 */
[----:B------:R-:W-:Y:S01]  /*93e0*/  @!PT LDS RZ, [RZ] ;  /* 0x00000000fffff984 */ /* 0x000fe20000000800 */
[----:B------:R1:W-:Y:S05]  /*93f0*/  @!P0 LDGSTS.E.BYPASS.LTC128B.128 [R235+0x7800], [R134.64] ;  /* 0x0780000086eb8fae */ /* 0x0003ea000b901d52 */
[----:B------:R-:W0:Y:S01]  /*9400*/  LDGDEPBAR ;  /* 0x00000000000079af */ /* 0x000e220000000000 */
[----:B------:R-:W-:-:S05]  /*9410*/  BRA `(.L_x_160) ;  /* 0x0000110000007947 */ /* 0x000fca0003800000 */
.L_x_159:
[----:B--2---:R-:W2:Y:S01]  /*9420*/  LDL.64 R2, [R1+0x48] ;  /* 0x0000480001027983 */ /* 0x004ea20000100a00 */
[----:B------:R-:W-:Y:S01]  /*9430*/  USHF.R.S32.HI UR7, URZ, 0x1f, UR8 ;  /* 0x0000001f3f077899 */ /* 0x000fe20008011408 */
[----:B------:R-:W-:Y:S04]  /*9440*/  DEPBAR.LE SB0, 0x0 ;  /* 0x000080000000791a */ /* 0x000fe80000000000 */
[----:B------:R-:W3:Y:S01]  /*9450*/  LDL R7, [R1+0x50] ;  /* 0x0000500001077983 */ /* 0x000ee20000100800 */
[----:B------:R-:W-:Y:S01]  /*9460*/  UIMAD UR7, UR7, UR4, URZ ;  /* 0x00000004070772a4 */ /* 0x000fe2000f8e023f */
[----:B------:R-:W-:Y:S01]  /*9470*/  IMAD.MOV.U32 R8, RZ, RZ, c[0x0][0x1a0] ;  /* 0x00006800ff087624 */ /* 0x000fe200078e00ff */
[----:B------:R-:W-:Y:S01]  /*9480*/  UIMAD.WIDE.U32 UR14, UR8, UR4, URZ ;  /* 0x00000004080e72a5 */ /* 0x000fe2000f8e003f */
[----:B------:R-:W-:Y:S01]  /*9490*/  IMAD.MOV.U32 R9, RZ, RZ, c[0x0][0x1a0] ;  /* 0x00006800ff097624 */ /* 0x000fe200078e00ff */
[----:B------:R-:W-:Y:S01]  /*94a0*/  UIMAD UR7, UR8, UR5, UR7 ;  /* 0x00000005080772a4 */ /* 0x000fe2000f8e0207 */
[----:B------:R-:W4:Y:S01]  /*94b0*/  LDL R14, [R1+0x44] ;  /* 0x00004400010e7983 */ /* 0x000f220000100800 */
[----:B------:R-:W-:Y:S02]  /*94c0*/  IMAD.MOV.U32 R13, RZ, RZ, c[0x0][0x1a4] ;  /* 0x00006900ff0d7624 */ /* 0x000fe400078e00ff */
[----:B------:R-:W-:Y:S01]  /*94d0*/  UIADD3 UR7, UR15, UR7, URZ ;  /* 0x000000070f077290 */ /* 0x000fe2000fffe03f */
[----:B------:R-:W-:Y:S02]  /*94e0*/  IMAD.U32 R4, RZ, RZ, UR14 ;  /* 0x0000000eff047e24 */ /* 0x000fe4000f8e00ff */
[----:B------:R-:W5:Y:S01]  /*94f0*/  LDL R11, [R1+0x40] ;  /* 0x00004000010b7983 */ /* 0x000f620000100800 */
[----:B------:R-:W-:Y:S02]  /*9500*/  IMAD.U32 R5, RZ, RZ, UR15 ;  /* 0x0000000fff057e24 */ /* 0x000fe4000f8e00ff */
[----:B------:R-:W-:Y:S02]  /*9510*/  IMAD.MOV.U32 R12, RZ, RZ, c[0x0][0x1a4] ;  /* 0x00006900ff0c7624 */ /* 0x000fe400078e00ff */
[----:B------:R-:W-:Y:S01]  /*9520*/  IMAD.MOV.U32 R15, RZ, RZ, c[0x0][0x1a0] ;  /* 0x00006800ff0f7624 */ /* 0x000fe200078e00ff */
[----:B------:R-:W4:Y:S01]  /*9530*/  LDL R10, [R1+0x3c] ;  /* 0x00003c00010a7983 */ /* 0x000f220000100800 */
[----:B------:R-:W-:Y:S02]  /*9540*/  IMAD.MOV.U32 R16, RZ, RZ, c[0x0][0x1a0] ;  /* 0x00006800ff107624 */ /* 0x000fe400078e00ff */
[----:B------:R-:W-:Y:S03]  /*9550*/  IMAD.MOV.U32 R17, RZ, RZ, c[0x0][0x1a0] ;  /* 0x00006800ff117624 */ /* 0x000fe600078e00ff */
[----:B------:R-:W4:Y:S06]  /*9560*/  LDL R24, [R1+0x38] ;  /* 0x0000380001187983 */ /* 0x000f2c0000100800 */
[----:B------:R-:W-:Y:S06]  /*9570*/  BAR.SYNC.DEFER_BLOCKING 0x0 ;  /* 0x0000000000007b1d */ /* 0x000fec0000010000 */
[----:B------:R-:W-:Y:S01]  /*9580*/  @P0 STS.128 [R235+0x8000], RZ ;  /* 0x008000ffeb000388 */ /* 0x000fe20000000c00 */
[----:B--2---:R-:W-:Y:S01]  /*9590*/  IMAD.U32 R3, RZ, RZ, UR7 ;  /* 0x00000007ff037e24 */ /* 0x004fe2000f8e00ff */
[----:B------:R-:W-:Y:S04]  /*95a0*/  LEA R2, P1, R4, R2, 0x7 ;  /* 0x0000000204027211 */ /* 0x000fe800078238ff */
[-C--:B------:R-:W-:Y:S02]  /*95b0*/  @!P0 LEA R5, P4, R8, R2.reuse, 0x5 ;  /* 0x0000000208058211 */ /* 0x080fe400078828ff */
[----:B------:R-:W-:Y:S02]  /*95c0*/  @!P0 LEA R6, P2, R9, R2, 0x6 ;  /* 0x0000000209068211 */ /* 0x000fe400078430ff */
[----:B---3--:R-:W-:Y:S02]  /*95d0*/  LEA.HI.X R3, R4, R7, R3, 0x7, P1 ;  /* 0x0000000704037211 */ /* 0x008fe400008f3c03 */
[----:B------:R-:W-:Y:S02]  /*95e0*/  @!P0 LEA R20, P3, R5, c[0x0][0x170], 0x1 ;  /* 0x00005c0005148a11 */ /* 0x000fe400078608ff */
[-C--:B------:R-:W-:Y:S01]  /*95f0*/  @!P0 LEA.HI.X R8, R8, R3.reuse, R13, 0x5, P4 ;  /* 0x0000000308088211 */ /* 0x080fe200020f2c0d */
[----:B------:R-:W-:Y:S01]  /*9600*/  @!P0 IMAD.MOV.U32 R13, RZ, RZ, R3 ;  /* 0x000000ffff0d8224 */ /* 0x000fe200078e0003 */
[----:B------:R-:W-:Y:S01]  /*9610*/  @!P0 LEA.HI.X R9, R9, R3, R12, 0x6, P2 ;  /* 0x0000000309098211 */ /* 0x000fe200010f340c */
[----:B------:R-:W-:Y:S01]  /*9620*/  @!P0 IMAD.MOV.U32 R12, RZ, RZ, R2 ;  /* 0x000000ffff0c8224 */ /* 0x000fe200078e0002 */
[----:B------:R-:W-:Y:S02]  /*9630*/  @!P0 LEA R4, P2, R2, c[0x0][0x170], 0x1 ;  /* 0x00005c0002048a11 */ /* 0x000fe400078408ff */
[----:B------:R-:W-:Y:S01]  /*9640*/  @!P0 LEA.HI.X R21, R5, c[0x0][0x174], R8, 0x1, P3 ;  /* 0x00005d0005158a11 */ /* 0x000fe200018f0c08 */
[----:B------:R-:W-:Y:S01]  /*9650*/  @!P0 IMAD.WIDE.U32 R12, R16, 0x60, R12 ;  /* 0x00000060100c8825 */ /* 0x000fe200078e000c */
[C---:B------:R-:W-:Y:S02]  /*9660*/  @!P0 LEA.HI.X R5, R2.reuse, c[0x0][0x174], R3, 0x1, P2 ;  /* 0x00005d0002058a11 */ /* 0x040fe400010f0c03 */
[----:B------:R-:W-:Y:S01]  /*9670*/  @!P0 IADD3 R0, P6, R2, UR11, RZ ;  /* 0x0000000b02008c10 */ /* 0x000fe2000ffde0ff */
[----:B------:R-:W-:Y:S01]  /*9680*/  @!P0 IMAD.MOV.U32 R8, RZ, RZ, R2 ;  /* 0x000000ffff088224 */ /* 0x000fe200078e0002 */
[----:B------:R-:W-:Y:S01]  /*9690*/  @!P0 LEA R18, P1, R6, c[0x0][0x170], 0x1 ;  /* 0x00005c0006128a11 */ /* 0x000fe200078208ff */
[----:B------:R-:W-:Y:S01]  /*96a0*/  @!PT LDS RZ, [RZ] ;  /* 0x00000000fffff984 */ /* 0x000fe20000000800 */
[----:B------:R-:W-:Y:S01]  /*96b0*/  @!PT LDS RZ, [RZ] ;  /* 0x00000000fffff984 */ /* 0x000fe20000000800 */
[----:B------:R-:W-:Y:S01]  /*96c0*/  @!PT LDS RZ, [RZ] ;  /* 0x00000000fffff984 */ /* 0x000fe20000000800 */
[----:B------:R1:W-:Y:S01]  /*96d0*/  @!P0 LDGSTS.E.BYPASS.LTC128B.128 [R235+0x8000], [R4.64] ;  /* 0x0800000004eb8fae */ /* 0x0003e2000b901d52 */
[----:B------:R-:W-:Y:S02]  /*96e0*/  @!P0 LEA R22, P5, R0, c[0x0][0x170], 0x1 ;  /* 0x00005c0000168a11 */ /* 0x000fe400078a08ff */
[----:B------:R-:W-:Y:S02]  /*96f0*/  @!P0 IADD3.X R7, R3, UR6, RZ, P6, !PT ;  /* 0x0000000603078c10 */ /* 0x000fe4000b7fe4ff */
[----:B------:R-:W-:Y:S01]  /*9700*/  @!P0 LEA.HI.X R19, R6, c[0x0][0x174], R9, 0x1, P1 ;  /* 0x00005d0006138a11 */ /* 0x000fe200008f0c09 */
[----:B------:R-:W-:Y:S01]  /*9710*/  @P0 STS.128 [R235+0x8800], RZ ;  /* 0x008800ffeb000388 */ /* 0x000fe20000000c00 */
[----:B------:R-:W-:Y:S01]  /*9720*/  @!P0 LEA.HI.X R23, R0, c[0x0][0x174], R7, 0x1, P5 ;  /* 0x00005d0000178a11 */ /* 0x000fe200028f0c07 */
[----:B------:R-:W-:Y:S04]  /*9730*/  @!P0 IMAD.MOV.U32 R9, RZ, RZ, R3 ;  /* 0x000000ffff098224 */ /* 0x000fe800078e0003 */
[----:B------:R-:W-:Y:S01]  /*9740*/  @!PT LDS RZ, [RZ] ;  /* 0x00000000fffff984 */ /* 0x000fe20000000800 */
[----:B------:R-:W-:Y:S01]  /*9750*/  @!PT LDS RZ, [RZ] ;  /* 0x00000000fffff984 */ /* 0x000fe20000000800 */
[----:B------:R-:W-:Y:S01]  /*9760*/  @!PT LDS RZ, [RZ] ;  /* 0x00000000fffff984 */ /* 0x000fe20000000800 */
[----:B------:R2:W-:Y:S01]  /*9770*/  @!P0 LDGSTS.E.BYPASS.LTC128B.128 [R235+0x8800], [R22.64] ;  /* 0x0880000016eb8fae */ /* 0x0005e2000b901d52 */
[C---:B------:R-:W-:Y:S04]  /*9780*/  @!P0 IMAD.WIDE.U32 R8, R15.reuse, 0x70, R8 ;  /* 0x000000700f088825 */ /* 0x040fe800078e0008 */
[----:B----4-:R-:W-:Y:S01]  /*9790*/  @!P0 IMAD.IADD R7, R24, 0x1, R9 ;  /* 0x0000000118078824 */ /* 0x010fe200078e0209 */
[----:B------:R-:W-:Y:S01]  /*97a0*/  @P0 STS.128 [R235+0x9000], RZ ;  /* 0x009000ffeb000388 */ /* 0x000fe20000000c00 */
[C---:B------:R-:W-:Y:S04]  /*97b0*/  @!P0 LEA R6, P1, R8.reuse, c[0x0][0x170], 0x1 ;  /* 0x00005c0008068a11 */ /* 0x040fe800078208ff */
[----:B------:R-:W-:Y:S01]  /*97c0*/  @!P0 LEA.HI.X R7, R8, c[0x0][0x174], R7, 0x1, P1 ;  /* 0x00005d0008078a11 */ /* 0x000fe200008f0c07 */
[----:B------:R-:W-:Y:S01]  /*97d0*/  @!PT LDS RZ, [RZ] ;  /* 0x00000000fffff984 */ /* 0x000fe20000000800 */
[----:B------:R-:W-:Y:S01]  /*97e0*/  @!PT LDS RZ, [RZ] ;  /* 0x00000000fffff984 */ /* 0x000fe20000000800 */
[----:B------:R-:W-:Y:S01]  /*97f0*/  @!PT LDS RZ, [RZ] ;  /* 0x00000000fffff984 */ /* 0x000fe20000000800 */
[----:B------:R2:W-:Y:S01]  /*9800*/  @!P0 LDGSTS.E.BYPASS.LTC128B.128 [R235+0x9000], [R20.64] ;  /* 0x0900000014eb8fae */ /* 0x0005e2000b901d52 */
[----:B------:R-:W-:Y:S01]  /*9810*/  ISETP.LT.AND P1, PT, RZ, UR8, PT ;  /* 0x00000008ff007c0c */ /* 0x000fe2000bf21270 */
[----:B-1----:R-:W-:Y:S04]  /*9820*/  @!P0 IMAD.WIDE.U32 R4, R15, 0x30, R2 ;  /* 0x000000300f048825 */ /* 0x002fe800078e0002 */
[----:B------:R-:W-:Y:S01]  /*9830*/  @P0 STS.128 [R235+0x9800], RZ ;  /* 0x009800ffeb000388 */ /* 0x000fe20000000c00 */
[----:B------:R-:W-:Y:S01]  /*9840*/  @!P0 IMAD.IADD R0, R14, 0x1, R5 ;  /* 0x000000010e008824 */ /* 0x000fe200078e0205 */
[C---:B------:R-:W-:Y:S01]  /*9850*/  @!P0 LEA R16, P4, R4.reuse, c[0x0][0x170], 0x1 ;  /* 0x00005c0004108a11 */ /* 0x040fe200078808ff */
[----:B------:R-:W-:Y:S03]  /*9860*/  @!P0 IMAD.WIDE.U32 R2, R17, 0x50, R2 ;  /* 0x0000005011028825 */ /* 0x000fe600078e0002 */
[----:B------:R-:W-:Y:S01]  /*9870*/  @!P0 LEA.HI.X R17, R4, c[0x0][0x174], R0, 0x1, P4 ;  /* 0x00005d0004118a11 */ /* 0x000fe200020f0c00 */
[----:B-----5:R-:W-:Y:S01]  /*9880*/  @!P0 IMAD.IADD R3, R11, 0x1, R3 ;  /* 0x000000010b038824 */ /* 0x020fe200078e0203 */
[----:B------:R-:W-:Y:S01]  /*9890*/  @!P0 LEA R14, P3, R2, c[0x0][0x170], 0x1 ;  /* 0x00005c00020e8a11 */ /* 0x000fe200078608ff */
[----:B------:R-:W-:Y:S01]  /*98a0*/  @!P0 IMAD.IADD R5, R10, 0x1, R13 ;  /* 0x000000010a058824 */ /* 0x000fe200078e020d */
[----:B------:R-:W-:Y:S01]  /*98b0*/  @!P0 LEA R10, P2, R12, c[0x0][0x170], 0x1 ;  /* 0x00005c000c0a8a11 */ /* 0x000fe200078408ff */
[----:B------:R-:W-:Y:S01]  /*98c0*/  @!PT LDS RZ, [RZ] ;  /* 0x00000000fffff984 */ /* 0x000fe20000000800 */
[----:B------:R-:W-:Y:S01]  /*98d0*/  @!PT LDS RZ, [RZ] ;  /* 0x00000000fffff984 */ /* 0x000fe20000000800 */
[----:B------:R-:W-:Y:S01]  /*98e0*/  @!PT LDS RZ, [RZ] ;  /* 0x00000000fffff984 */ /* 0x000fe20000000800 */
[----:B------:R1:W-:Y:S01]  /*98f0*/  @!P0 LDGSTS.E.BYPASS.LTC128B.128 [R235+0x9800], [R16.64] ;  /* 0x0980000010eb8fae */ /* 0x0003e2000b901d52 */
[----:B------:R-:W-:Y:S02]  /*9900*/  @!P0 LEA.HI.X R15, R2, c[0x0][0x174], R3, 0x1, P3 ;  /* 0x00005d00020f8a11 */ /* 0x000fe400018f0c03 */
[----:B------:R-:W-:Y:S03]  /*9910*/  @!P0 LEA.HI.X R11, R12, c[0x0][0x174], R5, 0x1, P2 ;  /* 0x00005d000c0b8a11 */ /* 0x000fe600010f0c05 */
[----:B------:R-:W-:Y:S06]  /*9920*/  @P0 STS.128 [R235+0xa000], RZ ;  /* 0x00a000ffeb000388 */ /* 0x000fec0000000c00 */
[----:B------:R-:W-:Y:S01]  /*9930*/  @!PT LDS RZ, [RZ] ;  /* 0x00000000fffff984 */ /* 0x000fe20000000800 */
[----:B------:R-:W-:Y:S01]  /*9940*/  @!PT LDS RZ, [RZ] ;  /* 0x00000000fffff984 */ /* 0x000fe20000000800 */
[----:B------:R-:W-:Y:S01]  /*9950*/  @!PT LDS RZ, [RZ] ;  /* 0x00000000fffff984 */ /* 0x000fe20000000800 */
[----:B------:R1:W-:Y:S06]  /*9960*/  @!P0 LDGSTS.E.BYPASS.LTC128B.128 [R235+0xa000], [R18.64] ;  /* 0x0a00000012eb8fae */ /* 0x0003ec000b901d52 */
        /* <DEDUP_REMOVED lines=15> */
[----:B------:R-:W-:Y:S06]  /*9a60*/  LDSM.16.M88.4 R128, [R223] ;  /* 0x00000000df80783b */ /* 0x000fec0000000200 */
[----:B-1----:R-:W5:Y:S06]  /*9a70*/  LDSM.16.M88.4 R16, [R216+0x4000] ;  /* 0x00400000d810783b */ /* 0x002f6c0000000200 */
[----:B------:R-:W4:Y:S06]  /*9a80*/  LDSM.16.M88.4 R124, [R223+0x2000] ;  /* 0x00200000df7c783b */ /* 0x000f2c0000000200 */
[----:B------:R-:W2:Y:S06]  /*9a90*/  LDSM.16.M88.4 R32, [R216+0x4800] ;  /* 0x00480000d820783b */ /* 0x000eac0000000200 */
[----:B------:R-:W0:Y:S06]  /*9aa0*/  LDGDEPBAR ;  /* 0x00000000000079af */ /* 0x000e2c0000000000 */
[----:B------:R-:W1:Y:S06]  /*9ab0*/  LDSM.16.M88.4 R48, [R216+0x5000] ;  /* 0x00500000d830783b */ /* 0x000e6c0000000200 */
[----:B------:R-:W1:Y:S06]  /*9ac0*/  LDSM.16.M88.4 R64, [R216+0x5800] ;  /* 0x00580000d840783b */ /* 0x000e6c0000000200 */
[----:B------:R-:W1:Y:S01]  /*9ad0*/  LDSM.16.M88.4 R80, [R216+0x6000] ;  /* 0x00600000d850783b */ /* 0x000e620000000200 */
[-C--:B-----5:R-:W-:Y:S05]  /*9ae0*/  HMMA.16816.F32 R4, R128, R16.reuse, RZ ;  /* 0x000000108004723c */ /* 0x0a0fea00000018ff */
[----:B------:R-:W5:Y:S03]  /*9af0*/  LDSM.16.M88.4 R96, [R216+0x6800] ;  /* 0x00680000d860783b */ /* 0x000f660000000200 */
[C---:B----4-:R-:W-:Y:S03]  /*9b00*/  HMMA.16816.F32 R8, R124.reuse, R16, RZ ;  /* 0x000000107c08723c */ /* 0x050fe600000018ff */
[----:B------:R-:W4:Y:S06]  /*9b10*/  LDSM.16.M88.4 R112, [R216+0x7000] ;  /* 0x00700000d870783b */ /* 0x000f2c0000000200 */
[----:B------:R-:W1:Y:S01]  /*9b20*/  LDSM.16.M88.4 R204, [R216+0x7800] ;  /* 0x00780000d8cc783b */ /* 0x000e620000000200 */
[-C--:B---3--:R-:W-:Y:S05]  /*9b30*/  HMMA.16816.F32 R12, R124, R18.reuse, RZ ;  /* 0x000000127c0c723c */ /* 0x088fea00000018ff */
[----:B------:R-:W-:Y:S03]  /*9b40*/  LDSM.16.M88.4 R208, [R226] ;  /* 0x00000000e2d0783b */ /* 0x000fe60000000200 */
[C---:B------:R-:W-:Y:S03]  /*9b50*/  HMMA.16816.F32 R16, R128.reuse, R18, RZ ;  /* 0x000000128010723c */ /* 0x040fe600000018ff */
[----:B------:R-:W-:Y:S05]  /*9b60*/  LDSM.16.M88.4 R212, [R226+0x2000] ;  /* 0x00200000e2d4783b */ /* 0x000fea0000000200 */
        /* <DEDUP_REMOVED lines=19> */
[C---:B------:R-:W-:Y:S08]  /*9ca0*/  HMMA.16816.F32 R96, R128.reuse, R98, RZ ;  /* 0x000000628060723c */ /* 0x040ff000000018ff */
[-C--:B----4-:R-:W-:Y:S08]  /*9cb0*/  HMMA.16816.F32 R100, R128, R112.reuse, RZ ;  /* 0x000000708064723c */ /* 0x090ff000000018ff */
[C---:B------:R-:W-:Y:S08]  /*9cc0*/  HMMA.16816.F32 R104, R124.reuse, R112, RZ ;  /* 0x000000707c68723c */ /* 0x040ff000000018ff */
[-C--:B------:R-:W-:Y:S08]  /*9cd0*/  HMMA.16816.F32 R108, R124, R114.reuse, RZ ;  /* 0x000000727c6c723c */ /* 0x080ff000000018ff */
[C---:B------:R-:W-:Y:S08]  /*9ce0*/  HMMA.16816.F32 R112, R128.reuse, R114, RZ ;  /* 0x000000728070723c */ /* 0x040ff000000018ff */
[-C--:B------:R-:W-:Y:S08]  /*9cf0*/  HMMA.16816.F32 R116, R128, R204.reuse, RZ ;  /* 0x000000cc8074723c */ /* 0x080ff000000018ff */
        /* <DEDUP_REMOVED lines=44> */
[----:B------:R-:W-:Y:S06]  /*9fc0*/  LDSM.16.M88.4 R204, [R224] ;  /* 0x00000000e0cc783b */ /* 0x000fec0000000200 */
        /* <DEDUP_REMOVED lines=78> */
[----:B------:R-:W-:Y:S05]  /*a4b0*/  DEPBAR.LE SB0, 0x0 ;  /* 0x000080000000791a */ /* 0x000fea0000000000 */
[----:B------:R-:W-:Y:S01]  /*a4c0*/  BAR.SYNC.DEFER_BLOCKING 0x0 ;  /* 0x0000000000007b1d */ /* 0x000fe20000010000 */
[-C--:B-1----:R-:W-:Y:S08]  /*a4d0*/  HMMA.16816.F32 R116, R204, R208.reuse, R116 ;  /* 0x000000d0cc74723c */ /* 0x082ff00000001874 */
[C---:B------:R-:W-:Y:S08]  /*a4e0*/  HMMA.16816.F32 R120, R212.reuse, R208, R120 ;  /* 0x000000d0d478723c */ /* 0x040ff00000001878 */
[-C--:B------:R-:W-:Y:S08]  /*a4f0*/  HMMA.16816.F32 R124, R212, R210.reuse, R124 ;  /* 0x000000d2d47c723c */ /* 0x080ff0000000187c */
[----:B------:R-:W-:Y:S01]  /*a500*/  HMMA.16816.F32 R128, R204, R210, R128 ;  /* 0x000000d2cc80723c */ /* 0x000fe20000001880 */
[----:B------:R-:W-:-:S07]  /*a510*/  @P1 BRA `(.L_x_161) ;  /* 0xffffe4e000001947 */ /* 0x000fce000383ffff */
.L_x_160:
[----:B------:R-:W-:Y:S01]  /*a520*/  FMNMX.FTZ R2, R4, R132, !PT ;  /* 0x0000008404027209 */ /* 0x000fe20007810000 */
[----:B------:R-:W-:Y:S01]  /*a530*/  STL [R1+0xb4], R230 ;  /* 0x0000b4e601007387 */ /* 0x000fe20000100800 */
[----:B------:R-:W-:Y:S01]  /*a540*/  FMNMX.FTZ R0, R8, R133, !PT ;  /* 0x0000008508007209 */ /* 0x000fe20007810000 */
[----:B------:R-:W-:Y:S01]  /*a550*/  UIADD3 UR8, UR8, -0x1, URZ ;  /* 0xffffffff08087890 */ /* 0x000fe2000fffe03f */
        /* <DEDUP_REMOVED lines=12> */
[----:B-1----:R-:W-:Y:S01]  /*a620*/  FMNMX.FTZ R134, R21, R3, !PT ;  /* 0x0000000315867209 */ /* 0x002fe20007810000 */
        /* <DEDUP_REMOVED lines=124> */
[----:B--2---:R-:W-:Y:S01]  /*adf0*/  FMNMX.FTZ R134, R134, R136, !PT ;  /* 0x0000008886867209 */ /* 0x004fe20007810000 */
[----:B------:R-:W1:Y:S01]  /*ae00*/  SHFL.BFLY PT, R2, R0, 0x2, 0x1f ;  /* 0x0c401f0000027f89 */ /* 0x000e6200000e0000 */
[----:B------:R-:W-:Y:S04]  /*ae10*/  FMNMX.FTZ R3, R130, R3, !PT ;  /* 0x0000000382037209 */ /* 0x000fe80007810000 */
[----:B------:R-:W-:Y:S03]  /*ae20*/  FMNMX.FTZ R3, R131, R3, !PT ;  /* 0x0000000383037209 */ /* 0x000fe60007810000 */
[----:B------:R-:W2:Y:S08]  /*ae30*/  SHFL.BFLY PT, R136, R137, 0x1, 0x1f ;  /* 0x0c201f0089887f89 */ /* 0x000eb000000e0000 */
[----:B------:R-:W3:Y:S01]  /*ae40*/  SHFL.BFLY PT, R135, R3, 0x2, 0x1f ;  /* 0x0c401f0003877f89 */ /* 0x000ee200000e0000 */
[----:B-1----:R-:W-:Y:S07]  /*ae50*/  FMNMX.FTZ R2, R0, R2, !PT ;  /* 0x0000000200027209 */ /* 0x002fee0007810000 */
[----:B------:R-:W1:Y:S01]  /*ae60*/  SHFL.BFLY PT, R204, R134, 0x1, 0x1f ;  /* 0x0c201f0086cc7f89 */ /* 0x000e6200000e0000 */
[----:B--2---:R-:W-:Y:S04]  /*ae70*/  FMNMX.FTZ R137, R137, R136, !PT ;  /* 0x0000008889897209 */ /* 0x004fe80007810000 */
[C---:B------:R-:W-:Y:S01]  /*ae80*/  FSETP.NEU.FTZ.AND P4, PT, R137.reuse, -INF , PT ;  /* 0xff8000008900780b */ /* 0x040fe20003f9d000 */
[----:B------:R-:W-:Y:S01]  /*ae90*/  FADD.FTZ R0, -R137, R132 ;  /* 0x0000008489007221 */ /* 0x000fe20000010100 */
[----:B---3--:R-:W-:Y:S03]  /*aea0*/  FMNMX.FTZ R135, R3, R135, !PT ;  /* 0x0000008703877209 */ /* 0x008fe60007810000 */
[----:B------:R-:W-:Y:S01]  /*aeb0*/  FMUL.FTZ R0, R0, c[0x0][0x23c] ;  /* 0x00008f0000007a20 */ /* 0x000fe20000410000 */
[----:B------:R-:W2:Y:S03]  /*aec0*/  SHFL.BFLY PT, R3, R2, 0x1, 0x1f ;  /* 0x0c201f0002037f89 */ /* 0x000ea600000e0000 */
[----:B------:R3:W4:Y:S01]  /*aed0*/  MUFU.EX2 R132, R0 ;  /* 0x0000000000847308 */ /* 0x0007220000000800 */
[----:B-1----:R-:W-:Y:S04]  /*aee0*/  FMNMX.FTZ R136, R134, R204, !PT ;  /* 0x000000cc86887209 */ /* 0x002fe80007810000 */
[----:B------:R-:W1:Y:S01]  /*aef0*/  SHFL.BFLY PT, R205, R135, 0x1, 0x1f ;  /* 0x0c201f0087cd7f89 */ /* 0x000e6200000e0000 */
[----:B------:R-:W-:Y:S01]  /*af00*/  FMUL.FTZ R204, R137, c[0x0][0x23c] ;  /* 0x00008f0089cc7a20 */ /* 0x000fe20000410000 */
[----:B------:R-:W-:Y:S04]  /*af10*/  FSETP.NEU.FTZ.AND P3, PT, R136, -INF , PT ;  /* 0xff8000008800780b */ /* 0x000fe80003f7d000 */
[----:B------:R-:W-:Y:S05]  /*af20*/  FSEL R204, R204, RZ, P4 ;  /* 0x000000ffcccc7208 */ /* 0x000fea0002000000 */
[--C-:B------:R-:W-:Y:S02]  /*af30*/  FFMA.FTZ R229, R69, c[0x0][0x23c], -R204.reuse ;  /* 0x00008f0045e57a23 */ /* 0x100fe400000108cc */
[--C-:B------:R-:W-:Y:S02]  /*af40*/  FFMA.FTZ R5, R5, c[0x0][0x23c], -R204.reuse ;  /* 0x00008f0005057a23 */ /* 0x100fe400000108cc */
[--C-:B------:R-:W-:Y:S01]  /*af50*/  FFMA.FTZ R216, R101, c[0x0][0x23c], -R204.reuse ;  /* 0x00008f0065d87a23 */ /* 0x100fe200000108cc */
[----:B--2---:R-:W-:Y:S01]  /*af60*/  FMNMX.FTZ R134, R2, R3, !PT ;  /* 0x0000000302867209 */ /* 0x004fe20007810000 */
[----:B------:R4:W2:Y:S01]  /*af70*/  MUFU.EX2 R227, R5 ;  /* 0x0000000500e37308 */ /* 0x0008a20000000800 */
[--C-:B------:R-:W-:Y:S02]  /*af80*/  FFMA.FTZ R17, R17, c[0x0][0x23c], -R204.reuse ;  /* 0x00008f0011117a23 */ /* 0x100fe400000108cc */
[----:B---3--:R-:W-:Y:S01]  /*af90*/  FADD.FTZ R0, -R136, R133 ;  /* 0x0000008588007221 */ /* 0x008fe20000010100 */
[----:B------:R-:W-:Y:S01]  /*afa0*/  FSETP.NEU.FTZ.AND P2, PT, R134, -INF , PT ;  /* 0xff8000008600780b */ /* 0x000fe20003f5d000 */
[----:B------:R-:W-:Y:S02]  /*afb0*/  FFMA.FTZ R243, R65, c[0x0][0x23c], -R204 ;  /* 0x00008f0041f37a23 */ /* 0x000fe400000108cc */
[----:B------:R-:W-:Y:S01]  /*afc0*/  FMUL.FTZ R2, R0, c[0x0][0x23c] ;  /* 0x00008f0000027a20 */ /* 0x000fe20000410000 */
[----:B-1----:R-:W-:Y:S01]  /*afd0*/  FMNMX.FTZ R135, R135, R205, !PT ;  /* 0x000000cd87877209 */ /* 0x002fe20007810000 */
[C---:B------:R-:W-:Y:S02]  /*afe0*/  FADD.FTZ R0, -R134.reuse, R138 ;  /* 0x0000008a86007221 */ /* 0x040fe40000010100 */
[----:B------:R1:W-:Y:S01]  /*aff0*/  MUFU.EX2 R133, R2 ;  /* 0x0000000200857308 */ /* 0x0003e20000000800 */
[----:B------:R-:W-:Y:S02]  /*b000*/  FMUL.FTZ R138, R134, c[0x0][0x23c] ;  /* 0x00008f00868a7a20 */ /* 0x000fe40000410000 */
[----:B------:R-:W-:Y:S02]  /*b010*/  FMUL.FTZ R0, R0, c[0x0][0x23c] ;  /* 0x00008f0000007a20 */ /* 0x000fe40000410000 */
[--C-:B------:R-:W-:Y:S01]  /*b020*/  FFMA.FTZ R224, R80, c[0x0][0x23c], -R204.reuse ;  /* 0x00008f0050e07a23 */ /* 0x100fe200000108cc */
[----:B------:R-:W-:Y:S01]  /*b030*/  FSEL R138, R138, RZ, P2 ;  /* 0x000000ff8a8a7208 */ /* 0x000fe20001000000 */
[--C-:B------:R-:W-:Y:S01]  /*b040*/  FFMA.FTZ R252, R81, c[0x0][0x23c], -R204.reuse ;  /* 0x00008f0051fc7a23 */ /* 0x100fe200000108cc */
[----:B------:R-:W-:Y:S01]  /*b050*/  FSETP.NEU.FTZ.AND P2, PT, R135, -INF , PT ;  /* 0xff8000008700780b */ /* 0x000fe20003f5d000 */
[----:B------:R-:W-:Y:S01]  /*b060*/  FFMA.FTZ R221, R85, c[0x0][0x23c], -R204 ;  /* 0x00008f0055dd7a23 */ /* 0x000fe200000108cc */
[----:B------:R3:W-:Y:S01]  /*b070*/  MUFU.EX2 R3, R0 ;  /* 0x0000000000037308 */ /* 0x0007e20000000800 */
[--C-:B------:R-:W-:Y:S02]  /*b080*/  FFMA.FTZ R11, R11, c[0x0][0x23c], -R138.reuse ;  /* 0x00008f000b0b7a23 */ /* 0x100fe4000001088a */
[----:B----4-:R-:W-:Y:S02]  /*b090*/  FMUL.FTZ R5, R132, R201 ;  /* 0x000000c984057220 */ /* 0x010fe40000410000 */
[--C-:B------:R-:W-:Y:S02]  /*b0a0*/  FFMA.FTZ R10, R10, c[0x0][0x23c], -R138.reuse ;  /* 0x00008f000a0a7a23 */ /* 0x100fe4000001088a */
[--C-:B------:R-:W-:Y:S02]  /*b0b0*/  FFMA.FTZ R81, R42, c[0x0][0x23c], -R138.reuse ;  /* 0x00008f002a517a23 */ /* 0x100fe4000001088a */
[----:B------:R-:W-:Y:S01]  /*b0c0*/  FFMA.FTZ R80, R43, c[0x0][0x23c], -R138 ;  /* 0x00008f002b507a23 */ /* 0x000fe2000001088a */
[----:B------:R-:W4:Y:S01]  /*b0d0*/  MUFU.EX2 R228, R10 ;  /* 0x0000000a00e47308 */ /* 0x000f220000000800 */
        /* <DEDUP_REMOVED lines=8> */
[----:B------:R-:W-:Y:S02]  /*b160*/  FFMA.FTZ R53, R68, c[0x0][0x23c], -R204 ;  /* 0x00008f0044357a23 */ /* 0x000fe400000108cc */
[----:B---3--:R-:W-:Y:S02]  /*b170*/  FMUL.FTZ R0, R2, c[0x0][0x23c] ;  /* 0x00008f0002007a20 */ /* 0x008fe40000410000 */
[----:B------:R-:W-:Y:S02]  /*b180*/  FMUL.FTZ R2, R135, c[0x0][0x23c] ;  /* 0x00008f0087027a20 */ /* 0x000fe40000410000 */
[--C-:B------:R-:W-:Y:S01]  /*b190*/  FFMA.FTZ R8, R8, c[0x0][0x23c], -R139.reuse ;  /* 0x00008f0008087a23 */ /* 0x100fe2000001088b */
[----:B------:R-:W-:Y:S01]  /*b1a0*/  MUFU.EX2 R68, R4 ;  /* 0x0000000400447308 */ /* 0x000fe20000000800 */
[--C-:B------:R-:W-:Y:S01]  /*b1b0*/  FFMA.FTZ R214, R72, c[0x0][0x23c], -R139.reuse ;  /* 0x00008f0048d67a23 */ /* 0x100fe2000001088b */
[----:B------:R-:W-:Y:S01]  /*b1c0*/  FSEL R2, R2, RZ, P2 ;  /* 0x000000ff02027208 */ /* 0x000fe20001000000 */
[--C-:B------:R-:W-:Y:S01]  /*b1d0*/  FFMA.FTZ R213, R73, c[0x0][0x23c], -R139.reuse ;  /* 0x00008f0049d57a23 */ /* 0x100fe2000001088b */
[----:B--2---:R-:W-:Y:S01]  /*b1e0*/  MOV R72, R227 ;  /* 0x000000e300487202 */ /* 0x004fe20000000f00 */
[--C-:B------:R-:W-:Y:S01]  /*b1f0*/  FFMA.FTZ R227, R105, c[0x0][0x23c], -R139.reuse ;  /* 0x00008f0069e37a23 */ /* 0x100fe2000001088b */
[----:B----4-:R-:W-:Y:S01]  /*b200*/  MOV R73, R228 ;  /* 0x000000e400497202 */ /* 0x010fe20000000f00 */
[--C-:B------:R-:W-:Y:S02]  /*b210*/  FFMA.FTZ R6, R6, c[0x0][0x23c], -R2.reuse ;  /* 0x00008f0006067a23 */ /* 0x100fe40000010802 */
[--C-:B------:R-:W-:Y:S01]  /*b220*/  FFMA.FTZ R18, R18, c[0x0][0x23c], -R2.reuse ;  /* 0x00008f0012127a23 */ /* 0x100fe20000010802 */
[----:B------:R-:W-:Y:S01]  /*b230*/  MUFU.EX2 R8, R8 ;  /* 0x0000000800087308 */ /* 0x000fe20000000800 */
[----:B------:R-:W-:Y:S02]  /*b240*/  FFMA.FTZ R251, R86, c[0x0][0x23c], -R2 ;  /* 0x00008f0056fb7a23 */ /* 0x000fe40000010802 */
[----:B------:R-:W-:Y:S02]  /*b250*/  FFMA.FTZ R86, R26, c[0x0][0x23c], -R138 ;  /* 0x00008f001a567a23 */ /* 0x000fe4000001088a */
[----:B------:R-:W2:Y:S01]  /*b260*/  LDL.LU R26, [R1+0x18] ;  /* 0x00001800011a7983 */ /* 0x000ea20000300800 */
[--C-:B------:R-:W-:Y:S02]  /*b270*/  FFMA.FTZ R225, R87, c[0x0][0x23c], -R2.reuse ;  /* 0x00008f0057e17a23 */ /* 0x100fe40000010802 */
[--C-:B------:R-:W-:Y:S02]  /*b280*/  FFMA.FTZ R223, R102, c[0x0][0x23c], -R2.reuse ;  /* 0x00008f0066df7a23 */ /* 0x100fe40000010802 */
[----:B------:R1:W-:Y:S01]  /*b290*/  MUFU.EX2 R69, R6 ;  /* 0x0000000600457308 */ /* 0x0003e20000000800 */
[--C-:B------:R-:W-:Y:S02]  /*b2a0*/  FFMA.FTZ R211, R55, c[0x0][0x23c], -R2.reuse ;  /* 0x00008f0037d37a23 */ /* 0x100fe40000010802 */
[--C-:B------:R-:W-:Y:S02]  /*b2b0*/  FFMA.FTZ R226, R114, c[0x0][0x23c], -R2.reuse ;  /* 0x00008f0072e27a23 */ /* 0x100fe40000010802 */
[--C-:B------:R-:W-:Y:S02]  /*b2c0*/  FFMA.FTZ R222, R115, c[0x0][0x23c], -R2.reuse ;  /* 0x00008f0073de7a23 */ /* 0x100fe40000010802 */
[----:B------:R-:W-:Y:S02]  /*b2d0*/  FFMA.FTZ R230, R130, c[0x0][0x23c], -R2 ;  /* 0x00008f0082e67a23 */ /* 0x000fe40000010802 */
        /* <DEDUP_REMOVED lines=8> */
[--C-:B------:R-:W-:Y:S02]  /*b360*/  FFMA.FTZ R210, R66, c[0x0][0x23c], -R2.reuse ;  /* 0x00008f0042d27a23 */ /* 0x100fe40000010802 */
[----:B------:R-:W-:Y:S02]  /*b370*/  FFMA.FTZ R66, R99, c[0x0][0x23c], -R2 ;  /* 0x00008f0063427a23 */ /* 0x000fe40000010802 */
[--C-:B------:R-:W-:Y:S02]  /*b380*/  FFMA.FTZ R99, R29, c[0x0][0x23c], -R139.reuse ;  /* 0x00008f001d637a23 */ /* 0x100fe4000001088b */
[--C-:B-1----:R-:W-:Y:S02]  /*b390*/  FFMA.FTZ R6, R123, c[0x0][0x23c], -R138.reuse ;  /* 0x00008f007b067a23 */ /* 0x102fe4000001088a */
[----:B------:R-:W-:Y:S01]  /*b3a0*/  FFMA.FTZ R82, R31, c[0x0][0x23c], -R138 ;  /* 0x00008f001f527a23 */ /* 0x000fe2000001088a */
[----:B------:R1:W-:Y:S01]  /*b3b0*/  MUFU.EX2 R29, R17 ;  /* 0x00000011001d7308 */ /* 0x0003e20000000800 */
[--C-:B------:R-:W-:Y:S01]  /*b3c0*/  FFMA.FTZ R19, R19, c[0x0][0x23c], -R2.reuse ;  /* 0x00008f0013137a23 */ /* 0x100fe20000010802 */
[----:B------:R-:W-:Y:S01]  /*b3d0*/  MOV R201, R6 ;  /* 0x0000000600c97202 */ /* 0x000fe20000000f00 */
[--C-:B------:R-:W-:Y:S02]  /*b3e0*/  FFMA.FTZ R7, R7, c[0x0][0x23c], -R2.reuse ;  /* 0x00008f0007077a23 */ /* 0x100fe40000010802 */
[--C-:B------:R-:W-:Y:S02]  /*b3f0*/  FFMA.FTZ R10, R119, c[0x0][0x23c], -R2.reuse ;  /* 0x00008f00770a7a23 */ /* 0x100fe40000010802 */
[--C-:B------:R-:W-:Y:S02]  /*b400*/  FFMA.FTZ R119, R77, c[0x0][0x23c], -R139.reuse ;  /* 0x00008f004d777a23 */ /* 0x100fe4000001088b */
[----:B------:R-:W-:Y:S01]  /*b410*/  FFMA.FTZ R247, R83, c[0x0][0x23c], -R2 ;  /* 0x00008f0053f77a23 */ /* 0x000fe20000010802 */
[----:B------:R-:W4:Y:S01]  /*b420*/  MUFU.EX2 R64, R7 ;  /* 0x0000000700407308 */ /* 0x000f220000000800 */
[--C-:B------:R-:W-:Y:S02]  /*b430*/  FFMA.FTZ R83, R30, c[0x0][0x23c], -R138.reuse ;  /* 0x00008f001e537a23 */ /* 0x100fe4000001088a */
[--C-:B------:R-:W-:Y:S01]  /*b440*/  FFMA.FTZ R12, R12, c[0x0][0x23c], -R139.reuse ;  /* 0x00008f000c0c7a23 */ /* 0x100fe2000001088b */
[----:B---3--:R-:W3:Y:S01]  /*b450*/  LDL.LU R11, [R1+0x1c] ;  /* 0x00001c00010b7983 */ /* 0x008ee20000300800 */
[--C-:B------:R-:W-:Y:S02]  /*b460*/  FFMA.FTZ R101, R25, c[0x0][0x23c], -R139.reuse ;  /* 0x00008f0019657a23 */ /* 0x100fe4000001088b */
[----:B------:R-:W-:Y:S01]  /*b470*/  FMUL.FTZ R4, R132, R200 ;  /* 0x000000c884047220 */ /* 0x000fe20000410000 */
[----:B------:R-:W3:Y:S01]  /*b480*/  LDL.LU R6, [R1+0x20] ;  /* 0x0000200001067983 */ /* 0x000ee20000300800 */
[----:B------:R-:W-:Y:S01]  /*b490*/  FFMA.FTZ R120, R90, c[0x0][0x23c], -R138 ;  /* 0x00008f005a787a23 */ /* 0x000fe2000001088a */
[----:B------:R-:W4:Y:S01]  /*b4a0*/  MUFU.EX2 R77, R19 ;  /* 0x00000013004d7308 */ /* 0x000f220000000800 */
[--C-:B------:R-:W-:Y:S02]  /*b4b0*/  FFMA.FTZ R65, R97, c[0x0][0x23c], -R204.reuse ;  /* 0x00008f0061417a23 */ /* 0x100fe400000108cc */
[----:B------:R-:W-:Y:S02]  /*b4c0*/  FFMA.FTZ R241, R21, c[0x0][0x23c], -R204 ;  /* 0x00008f0015f17a23 */ /* 0x000fe400000108cc */
[----:B-1----:R-:W-:Y:S01]  /*b4d0*/  FMUL.FTZ R17, R132, R189 ;  /* 0x000000bd84117220 */ /* 0x002fe20000410000 */
[----:B------:R-:W-:Y:S01]  /*b4e0*/  MOV R189, R70 ;  /* 0x0000004600bd7202 */ /* 0x000fe20000000f00 */
[----:B------:R-:W-:Y:S01]  /*b4f0*/  FFMA.FTZ R21, R98, c[0x0][0x23c], -R2 ;  /* 0x00008f0062157a23 */ /* 0x000fe20000010802 */
[----:B------:R-:W3:Y:S01]  /*b500*/  LDL.LU R70, [R1+0x24] ;  /* 0x0000240001467983 */ /* 0x000ee20000300800 */
[--C-:B------:R-:W-:Y:S01]  /*b510*/  FFMA.FTZ R240, R32, c[0x0][0x23c], -R204.reuse ;  /* 0x00008f0020f07a23 */ /* 0x100fe200000108cc */
[----:B------:R-:W-:Y:S01]  /*b520*/  MUFU.EX2 R0, R0 ;  /* 0x0000000000007308 */ /* 0x000fe20000000800 */
[--C-:B------:R-:W-:Y:S02]  /*b530*/  FFMA.FTZ R32, R117, c[0x0][0x23c], -R204.reuse ;  /* 0x00008f0075207a23 */ /* 0x100fe400000108cc */
[--C-:B------:R-:W-:Y:S01]  /*b540*/  FFMA.FTZ R239, R33, c[0x0][0x23c], -R204.reuse ;  /* 0x00008f0021ef7a23 */ /* 0x100fe200000108cc */
[----:B----4-:R-:W-:Y:S01]  /*b550*/  MOV R25, R64 ;  /* 0x0000004000197202 */ /* 0x010fe20000000f00 */
[--C-:B------:R-:W-:Y:S02]  /*b560*/  FFMA.FTZ R33, R113, c[0x0][0x23c], -R204.reuse ;  /* 0x00008f0071217a23 */ /* 0x100fe400000108cc */
[----:B------:R-:W-:Y:S01]  /*b570*/  FFMA.FTZ R238, R36, c[0x0][0x23c], -R204 ;  /* 0x00008f0024ee7a23 */ /* 0x000fe200000108cc */
[----:B------:R-:W-:Y:S01]  /*b580*/  MOV R47, R25 ;  /* 0x00000019002f7202 */ /* 0x000fe20000000f00 */
[----:B------:R-:W-:Y:S01]  /*b590*/  FFMA.FTZ R36, R118, c[0x0][0x23c], -R2 ;  /* 0x00008f0076247a23 */ /* 0x000fe20000010802 */
        /* <DEDUP_REMOVED lines=16> */
[--C-:B------:R-:W-:Y:S02]  /*b6a0*/  FFMA.FTZ R96, R44, c[0x0][0x23c], -R139.reuse ;  /* 0x00008f002c607a23 */ /* 0x100fe4000001088b */
[----:B------:R-:W-:Y:S02]  /*b6b0*/  FMUL.FTZ R36, R132, R180 ;  /* 0x000000b484247220 */ /* 0x000fe40000410000 */
[----:B------:R-:W-:Y:S01]  /*b6c0*/  FFMA.FTZ R204, R129, c[0x0][0x23c], -R204 ;  /* 0x00008f0081cc7a23 */ /* 0x000fe200000108cc */
[----:B------:R-:W-:Y:S01]  /*b6d0*/  MUFU.EX2 R240, R240 ;  /* 0x000000f000f07308 */ /* 0x000fe20000000800 */
[--C-:B------:R-:W-:Y:S01]  /*b6e0*/  FFMA.FTZ R208, R22, c[0x0][0x23c], -R2.reuse ;  /* 0x00008f0016d07a23 */ /* 0x100fe20000010802 */
[----:B------:R-:W-:Y:S01]  /*b6f0*/  MOV R22, R49 ;  /* 0x0000003100167202 */ /* 0x000fe20000000f00 */
[----:B------:R-:W-:Y:S02]  /*b700*/  FMUL.FTZ R49, R132, R173 ;  /* 0x000000ad84317220 */ /* 0x000fe40000410000 */
[--C-:B------:R-:W-:Y:S01]  /*b710*/  FFMA.FTZ R207, R23, c[0x0][0x23c], -R2.reuse ;  /* 0x00008f0017cf7a23 */ /* 0x100fe20000010802 */
[----:B------:R-:W-:Y:S01]  /*b720*/  MOV R23, R52 ;  /* 0x0000003400177202 */ /* 0x000fe20000000f00 */
[--C-:B------:R-:W-:Y:S02]  /*b730*/  FFMA.FTZ R206, R34, c[0x0][0x23c], -R2.reuse ;  /* 0x00008f0022ce7a23 */ /* 0x100fe40000010802 */
[--C-:B------:R-:W-:Y:S01]  /*b740*/  FFMA.FTZ R34, R89, c[0x0][0x23c], -R139.reuse ;  /* 0x00008f0059227a23 */ /* 0x100fe2000001088b */
[----:B------:R-:W-:Y:S01]  /*b750*/  MUFU.EX2 R208, R208 ;  /* 0x000000d000d07308 */ /* 0x000fe20000000800 */
[--C-:B------:R-:W-:Y:S01]  /*b760*/  FFMA.FTZ R205, R35, c[0x0][0x23c], -R2.reuse ;  /* 0x00008f0023cd7a23 */ /* 0x100fe20000010802 */
[----:B------:R-:W-:Y:S01]  /*b770*/  MOV R35, R221 ;  /* 0x000000dd00237202 */ /* 0x000fe20000000f00 */
[--C-:B------:R-:W-:Y:S02]  /*b780*/  FFMA.FTZ R129, R38, c[0x0][0x23c], -R2.reuse ;  /* 0x00008f0026817a23 */ /* 0x100fe40000010802 */
[--C-:B------:R-:W-:Y:S02]  /*b790*/  FFMA.FTZ R38, R88, c[0x0][0x23c], -R139.reuse ;  /* 0x00008f0058267a23 */ /* 0x100fe4000001088b */
[--C-:B------:R-:W-:Y:S01]  /*b7a0*/  FFMA.FTZ R117, R50, c[0x0][0x23c], -R2.reuse ;  /* 0x00008f0032757a23 */ /* 0x100fe20000010802 */
[----:B------:R-:W-:Y:S01]  /*b7b0*/  MOV R50, R32 ;  /* 0x0000002000327202 */ /* 0x000fe20000000f00 */
[----:B------:R-:W-:Y:S01]  /*b7c0*/  FMUL.FTZ R32, R132, R176 ;  /* 0x000000b084207220 */ /* 0x000fe20000410000 */
[----:B------:R-:W-:Y:S01]  /*b7d0*/  MUFU.EX2 R207, R207 ;  /* 0x000000cf00cf7308 */ /* 0x000fe20000000800 */
[----:B------:R-:W-:Y:S02]  /*b7e0*/  FFMA.FTZ R116, R51, c[0x0][0x23c], -R2 ;  /* 0x00008f0033747a23 */ /* 0x000fe40000010802 */
[--C-:B------:R-:W-:Y:S02]  /*b7f0*/  FFMA.FTZ R51, R104, c[0x0][0x23c], -R139.reuse ;  /* 0x00008f0068337a23 */ /* 0x100fe4000001088b */
        /* <DEDUP_REMOVED lines=9> */
[----:B------:R-:W-:Y:S02]  /*b890*/  FFMA.FTZ R108, R74, c[0x0][0x23c], -R138 ;  /* 0x00008f004a6c7a23 */ /* 0x000fe4000001088a */
[----:B------:R-:W-:Y:S01]  /*b8a0*/  FMUL.FTZ R37, R132, R181 ;  /* 0x000000b584257220 */ /* 0x000fe20000410000 */
[----:B------:R-:W-:Y:S01]  /*b8b0*/  MUFU.EX2 R206, R206 ;  /* 0x000000ce00ce7308 */ /* 0x000fe20000000800 */
[--C-:B------:R-:W-:Y:S01]  /*b8c0*/  FFMA.FTZ R118, R60, c[0x0][0x23c], -R139.reuse ;  /* 0x00008f003c767a23 */ /* 0x100fe2000001088b */
[----:B------:R-:W-:Y:S01]  /*b8d0*/  MOV R60, R21 ;  /* 0x00000015003c7202 */ /* 0x000fe20000000f00 */
[----:B------:R-:W-:Y:S02]  /*b8e0*/  FMUL.FTZ R21, R132, R193 ;  /* 0x000000c184157220 */ /* 0x000fe40000410000 */
[--C-:B------:R-:W-:Y:S01]  /*b8f0*/  FFMA.FTZ R130, R76, c[0x0][0x23c], -R139.reuse ;  /* 0x00008f004c827a23 */ /* 0x100fe2000001088b */
[----:B------:R-:W-:Y:S01]  /*b900*/  MOV R76, R8 ;  /* 0x00000008004c7202 */ /* 0x000fe20000000f00 */
[--C-:B------:R-:W-:Y:S01]  /*b910*/  FFMA.FTZ R8, R92, c[0x0][0x23c], -R139.reuse ;  /* 0x00008f005c087a23 */ /* 0x100fe2000001088b */
[----:B------:R-:W-:Y:S01]  /*b920*/  MOV R30, R60 ;  /* 0x0000003c001e7202 */ /* 0x000fe20000000f00 */
[--C-:B------:R-:W-:Y:S01]  /*b930*/  FFMA.FTZ R7, R121, c[0x0][0x23c], -R139.reuse ;  /* 0x00008f0079077a23 */ /* 0x100fe2000001088b */
[----:B------:R-:W-:Y:S01]  /*b940*/  MUFU.EX2 R92, R9 ;  /* 0x00000009005c7308 */ /* 0x000fe20000000800 */
[C---:B------:R-:W-:Y:S01]  /*b950*/  FMUL.FTZ R52, R132.reuse, R168 ;  /* 0x000000a884347220 */ /* 0x040fe20000410000 */
[----:B------:R-:W-:Y:S01]  /*b960*/  MOV R60, R29 ;  /* 0x0000001d003c7202 */ /* 0x000fe20000000f00 */
[C---:B------:R-:W-:Y:S01]  /*b970*/  FMUL.FTZ R53, R132.reuse, R169 ;  /* 0x000000a984357220 */ /* 0x040fe20000410000 */
[----:B------:R-:W-:Y:S01]  /*b980*/  MOV R42, R8 ;  /* 0x00000008002a7202 */ /* 0x000fe20000000f00 */
[----:B------:R-:W-:Y:S01]  /*b990*/  FMUL.FTZ R64, R132, R156 ;  /* 0x0000009c84407220 */ /* 0x000fe20000410000 */
[----:B------:R-:W-:Y:S01]  /*b9a0*/  MOV R169, R34 ;  /* 0x0000002200a97202 */ /* 0x000fe20000000f00 */
[--C-:B------:R-:W-:Y:S02]  /*b9b0*/  FFMA.FTZ R128, R39, c[0x0][0x23c], -R2.reuse ;  /* 0x00008f0027807a23 */ /* 0x100fe40000010802 */
[--C-:B------:R-:W-:Y:S01]  /*b9c0*/  FFMA.FTZ R39, R109, c[0x0][0x23c], -R139.reuse ;  /* 0x00008f006d277a23 */ /* 0x100fe2000001088b */
[----:B------:R-:W-:Y:S01]  /*b9d0*/  MUFU.EX2 R205, R205 ;  /* 0x000000cd00cd7308 */ /* 0x000fe20000000800 */
[----:B------:R-:W-:Y:S02]  /*b9e0*/  FFMA.FTZ R212, R54, c[0x0][0x23c], -R2 ;  /* 0x00008f0036d47a23 */ /* 0x000fe40000010802 */
[----:B------:R-:W-:Y:S02]  /*b9f0*/  IMAD.MOV.U32 R54, RZ, RZ, R20 ;  /* 0x000000ffff367224 */ /* 0x000fe400078e0014 */
[C---:B------:R-:W-:Y:S02]  /*ba00*/  FMUL.FTZ R20, R132.reuse, R192 ;  /* 0x000000c084147220 */ /* 0x040fe40000410000 */
[----:B------:R-:W-:Y:S02]  /*ba10*/  FFMA.FTZ R209, R67, c[0x0][0x23c], -R2 ;  /* 0x00008f0043d17a23 */ /* 0x000fe40000010802 */
[----:B------:R-:W-:Y:S01]  /*ba20*/  IMAD.MOV.U32 R67, RZ, RZ, R48 ;  /* 0x000000ffff437224 */ /* 0x000fe200078e0030 */
[----:B------:R-:W-:Y:S01]  /*ba30*/  MUFU.EX2 R100, R100 ;  /* 0x0000006400647308 */ /* 0x000fe20000000800 */
[C---:B------:R-:W-:Y:S02]  /*ba40*/  FMUL.FTZ R48, R132.reuse, R172 ;  /* 0x000000ac84307220 */ /* 0x040fe40000410000 */
[--C-:B------:R-:W-:Y:S01]  /*ba50*/  FFMA.FTZ R249, R71, c[0x0][0x23c], -R2.reuse ;  /* 0x00008f0047f97a23 */ /* 0x100fe20000010802 */
[----:B------:R-:W-:Y:S01]  /*ba60*/  MOV R71, R33 ;  /* 0x0000002100477202 */ /* 0x000fe20000000f00 */
[----:B------:R-:W-:Y:S02]  /*ba70*/  FMUL.FTZ R33, R132, R177 ;  /* 0x000000b184217220 */ /* 0x000fe40000410000 */
[----:B------:R-:W-:Y:S02]  /*ba80*/  FFMA.FTZ R2, R131, c[0x0][0x23c], -R2 ;  /* 0x00008f0083027a23 */ /* 0x000fe40000010802 */
[--C-:B------:R-:W-:Y:S01]  /*ba90*/  FFMA.FTZ R131, R61, c[0x0][0x23c], -R139.reuse ;  /* 0x00008f003d837a23 */ /* 0x100fe2000001088b */
[----:B------:R-:W-:Y:S01]  /*baa0*/  MUFU.EX2 R238, R238 ;  /* 0x000000ee00ee7308 */ /* 0x000fe20000000800 */
[--C-:B------:R-:W-:Y:S01]  /*bab0*/  FFMA.FTZ R102, R24, c[0x0][0x23c], -R139.reuse ;  /* 0x00008f0018667a23 */ /* 0x100fe2000001088b */
[----:B------:R-:W-:Y:S01]  /*bac0*/  MOV R24, R65 ;  /* 0x0000004100187202 */ /* 0x000fe20000000f00 */
[C---:B------:R-:W-:Y:S01]  /*bad0*/  FMUL.FTZ R65, R132.reuse, R157 ;  /* 0x0000009d84417220 */ /* 0x040fe20000410000 */
[----:B------:R-:W-:Y:S01]  /*bae0*/  MOV R61, R224 ;  /* 0x000000e0003d7202 */ /* 0x000fe20000000f00 */
[--C-:B------:R-:W-:Y:S01]  /*baf0*/  FFMA.FTZ R103, R45, c[0x0][0x23c], -R139.reuse ;  /* 0x00008f002d677a23 */ /* 0x100fe2000001088b */
[----:B------:R-:W-:Y:S01]  /*bb00*/  MOV R45, R16 ;  /* 0x00000010002d7202 */ /* 0x000fe20000000f00 */
[----:B------:R-:W-:Y:S01]  /*bb10*/  FMUL.FTZ R16, R132, R188 ;  /* 0x000000bc84107220 */ /* 0x000fe20000410000 */
[----:B------:R-:W-:Y:S01]  /*bb20*/  MOV R157, R38 ;  /* 0x00000026009d7202 */ /* 0x000fe20000000f00 */
[--C-:B------:R-:W-:Y:S01]  /*bb30*/  FFMA.FTZ R113, R57, c[0x0][0x23c], -R139.reuse ;  /* 0x00008f0039717a23 */ /* 0x100fe2000001088b */
[----:B------:R-:W-:Y:S01]  /*bb40*/  MUFU.EX2 R102, R102 ;  /* 0x0000006600667308 */ /* 0x000fe20000000800 */
[--C-:B------:R-:W-:Y:S02]  /*bb50*/  FFMA.FTZ R57, R124, c[0x0][0x23c], -R139.reuse ;  /* 0x00008f007c397a23 */ /* 0x100fe4000001088b */
[--C-:B------:R-:W-:Y:S02]  /*bb60*/  FFMA.FTZ R44, R93, c[0x0][0x23c], -R139.reuse ;  /* 0x00008f005d2c7a23 */ /* 0x100fe4000001088b */
[----:B------:R-:W-:Y:S02]  /*bb70*/  FFMA.FTZ R139, R125, c[0x0][0x23c], -R139 ;  /* 0x00008f007d8b7a23 */ /* 0x000fe4000001088b */
        /* <DEDUP_REMOVED lines=13> */
[----:B------:R1:W-:Y:S01]  /*bc50*/  MUFU.EX2 R110, R15 ;  /* 0x0000000f006e7308 */ /* 0x0003e20000000800 */
[--C-:B------:R-:W-:Y:S02]  /*bc60*/  FFMA.FTZ R14, R14, c[0x0][0x23c], -R138.reuse ;  /* 0x00008f000e0e7a23 */ /* 0x100fe4000001088a */
[--C-:B------:R-:W-:Y:S02]  /*bc70*/  FFMA.FTZ R124, R94, c[0x0][0x23c], -R138.reuse ;  /* 0x00008f005e7c7a23 */ /* 0x100fe4000001088a */
[--C-:B------:R-:W-:Y:S02]  /*bc80*/  FFMA.FTZ R114, R62, c[0x0][0x23c], -R138.reuse ;  /* 0x00008f003e727a23 */ /* 0x100fe4000001088a */
[--C-:B------:R-:W-:Y:S02]  /*bc90*/  FFMA.FTZ R62, R111, c[0x0][0x23c], -R138.reuse ;  /* 0x00008f006f3e7a23 */ /* 0x100fe4000001088a */
[----:B------:R-:W-:Y:S01]  /*bca0*/  FFMA.FTZ R85, R27, c[0x0][0x23c], -R138 ;  /* 0x00008f001b557a23 */ /* 0x000fe2000001088a */
[----:B------:R4:W-:Y:S01]  /*bcb0*/  MUFU.EX2 R111, R13 ;  /* 0x0000000d006f7308 */ /* 0x0009e20000000800 */
[----:B------:R-:W-:Y:S01]  /*bcc0*/  IMAD.MOV.U32 R58, RZ, RZ, R60 ;  /* 0x000000ffff3a7224 */ /* 0x000fe200078e003c */
[----:B------:R-:W-:Y:S01]  /*bcd0*/  MOV R27, R61 ;  /* 0x0000003d001b7202 */ /* 0x000fe20000000f00 */
[----:B------:R-:W-:Y:S01]  /*bce0*/  IMAD.MOV.U32 R61, RZ, RZ, R28 ;  /* 0x000000ffff3d7224 */ /* 0x000fe200078e001c */
[----:B------:R-:W-:Y:S01]  /*bcf0*/  MOV R200, R62 ;  /* 0x0000003e00c87202 */ /* 0x000fe20000000f00 */
[----:B------:R-:W-:Y:S01]  /*bd00*/  FMUL.FTZ R40, R133, R152 ;  /* 0x0000009885287220 */ /* 0x000fe20000410000 */
[----:B------:R-:W-:Y:S01]  /*bd10*/  MOV R176, R58 ;  /* 0x0000003a00b07202 */ /* 0x000fe20000000f00 */
[--C-:B------:R-:W-:Y:S01]  /*bd20*/  FFMA.FTZ R109, R63, c[0x0][0x23c], -R138.reuse ;  /* 0x00008f003f6d7a23 */ /* 0x100fe2000001088a */
[----:B------:R-:W-:Y:S01]  /*bd30*/  MOV R63, R57 ;  /* 0x00000039003f7202 */ /* 0x000fe20000000f00 */
[--C-:B------:R-:W-:Y:S01]  /*bd40*/  FFMA.FTZ R121, R91, c[0x0][0x23c], -R138.reuse ;  /* 0x00008f005b797a23 */ /* 0x100fe2000001088a */
[----:B------:R4:W4:Y:S01]  /*bd50*/  MUFU.EX2 R94, R14 ;  /* 0x0000000e005e7308 */ /* 0x0009220000000800 */
[----:B------:R-:W-:Y:S01]  /*bd60*/  MOV R91, R18 ;  /* 0x00000012005b7202 */ /* 0x000fe20000000f00 */
[----:B------:R-:W-:Y:S01]  /*bd70*/  FMUL.FTZ R57, R133, R145 ;  /* 0x0000009185397220 */ /* 0x000fe20000410000 */
[----:B------:R-:W-:Y:S01]  /*bd80*/  MOV R145, R47 ;  /* 0x0000002f00917202 */ /* 0x000fe20000000f00 */
[--C-:B------:R-:W-:Y:S01]  /*bd90*/  FFMA.FTZ R93, R59, c[0x0][0x23c], -R138.reuse ;  /* 0x00008f003b5d7a23 */ /* 0x100fe2000001088a */
[----:B------:R-:W-:Y:S01]  /*bda0*/  MOV R47, R42 ;  /* 0x0000002a002f7202 */ /* 0x000fe20000000f00 */
[----:B-1----:R-:W-:Y:S01]  /*bdb0*/  FMUL.FTZ R15, R3, R187 ;  /* 0x000000bb030f7220 */ /* 0x002fe20000410000 */
[----:B------:R-:W-:Y:S01]  /*bdc0*/  MOV R59, R61 ;  /* 0x0000003d003b7202 */ /* 0x000fe20000000f00 */
[--C-:B------:R-:W-:Y:S01]  /*bdd0*/  FFMA.FTZ R43, R107, c[0x0][0x23c], -R138.reuse ;  /* 0x00008f006b2b7a23 */ /* 0x100fe2000001088a */
[----:B------:R-:W-:Y:S01]  /*bde0*/  MOV R42, R31 ;  /* 0x0000001f002a7202 */ /* 0x000fe20000000f00 */
[--C-:B------:R-:W-:Y:S01]  /*bdf0*/  FFMA.FTZ R104, R78, c[0x0][0x23c], -R138.reuse ;  /* 0x00008f004e687a23 */ /* 0x100fe2000001088a */
[----:B------:R-:W-:Y:S01]  /*be00*/  MOV R31, R30 ;  /* 0x0000001e001f7202 */ /* 0x000fe20000000f00 */
[--C-:B------:R-:W-:Y:S01]  /*be10*/  FFMA.FTZ R115, R79, c[0x0][0x23c], -R138.reuse ;  /* 0x00008f004f737a23 */ /* 0x100fe2000001088a */
[----:B------:R-:W-:Y:S01]  /*be20*/  MOV R30, R27 ;  /* 0x0000001b001e7202 */ /* 0x000fe20000000f00 */
[----:B------:R-:W-:Y:S01]  /*be30*/  FFMA.FTZ R19, R122, c[0x0][0x23c], -R138 ;  /* 0x00008f007a137a23 */ /* 0x000fe2000001088a */
[----:B------:R-:W-:Y:S01]  /*be40*/  MOV R27, R10 ;  /* 0x0000000a001b7202 */ /* 0x000fe20000000f00 */
[C---:B------:R-:W-:Y:S01]  /*be50*/  FMUL.FTZ R8, R133.reuse, R196 ;  /* 0x000000c485087220 */ /* 0x040fe20000410000 */
[----:B------:R-:W-:Y:S01]  /*be60*/  MOV R79, R56 ;  /* 0x00000038004f7202 */ /* 0x000fe20000000f00 */
[C---:B------:R-:W-:Y:S01]  /*be70*/  FMUL.FTZ R9, R133.reuse, R197 ;  /* 0x000000c585097220 */ /* 0x040fe20000410000 */
[----:B------:R-:W-:Y:S01]  /*be80*/  MOV R192, R27 ;  /* 0x0000001b00c07202 */ /* 0x000fe20000000f00 */
[C---:B------:R-:W-:Y:S01]  /*be90*/  FMUL.FTZ R12, R133.reuse, R184 ;  /* 0x000000b8850c7220 */ /* 0x040fe20000410000 */
[----:B------:R-:W-:Y:S01]  /*bea0*/  MOV R18, R44 ;  /* 0x0000002c00127202 */ /* 0x000fe20000000f00 */
[C---:B----4-:R-:W-:Y:S01]  /*beb0*/  FMUL.FTZ R13, R133.reuse, R185 ;  /* 0x000000b9850d7220 */ /* 0x050fe20000410000 */
[----:B------:R-:W-:Y:S01]  /*bec0*/  MOV R78, R41 ;  /* 0x00000029004e7202 */ /* 0x000fe20000000f00 */
[----:B------:R-:W-:Y:S01]  /*bed0*/  FMUL.FTZ R24, R133, R164 ;  /* 0x000000a485187220 */ /* 0x000fe20000410000 */
[----:B------:R-:W-:Y:S01]  /*bee0*/  MOV R188, R59 ;  /* 0x0000003b00bc7202 */ /* 0x000fe20000000f00 */
[----:B------:R-:W-:Y:S01]  /*bef0*/  FMUL.FTZ R59, R3, R147 ;  /* 0x00000093033b7220 */ /* 0x000fe20000410000 */
        /* <DEDUP_REMOVED lines=39> */
[----:B--2---:R-:W-:Y:S01]  /*c170*/  FFMA.FTZ R132, R132, R26, R68 ;  /* 0x0000001a84847223 */ /* 0x004fe20000010044 */
[----:B------:R-:W-:Y:S01]  /*c180*/  MOV R192, R51 ;  /* 0x0000003300c07202 */ /* 0x000fe20000000f00 */
[----:B------:R-:W-:Y:S01]  /*c190*/  IMAD.MOV.U32 R26, RZ, RZ, R72 ;  /* 0x000000ffff1a7224 */ /* 0x000fe200078e0048 */
[----:B------:R-:W-:Y:S01]  /*c1a0*/  MOV R161, R67 ;  /* 0x0000004300a17202 */ /* 0x000fe20000000f00 */
[----:B------:R-:W1:Y:S01]  /*c1b0*/  LDSM.16.MT88.4 R72, [R217+0x8000] ;  /* 0x00800000d948783b */ /* 0x000e620000004200 */
[----:B------:R-:W-:Y:S01]  /*c1c0*/  FMUL.FTZ R43, R3, R155 ;  /* 0x0000009b032b7220 */ /* 0x000fe20000410000 */
[----:B------:R-:W-:Y:S01]  /*c1d0*/  MOV R196, R66 ;  /* 0x0000004200c47202 */ /* 0x000fe20000000f00 */
[--C-:B------:R-:W-:Y:S01]  /*c1e0*/  FFMA.FTZ R126, R126, c[0x0][0x23c], -R138.reuse ;  /* 0x00008f007e7e7a23 */ /* 0x100fe2000001088a */
[----:B------:R-:W-:Y:S01]  /*c1f0*/  MOV R152, R26 ;  /* 0x0000001a00987202 */ /* 0x000fe20000000f00 */
[----:B------:R-:W-:Y:S01]  /*c200*/  IMAD.MOV.U32 R26, RZ, RZ, R45 ;  /* 0x000000ffff1a7224 */ /* 0x000fe200078e002d */
[----:B------:R-:W-:Y:S01]  /*c210*/  MOV R160, R55 ;  /* 0x0000003700a07202 */ /* 0x000fe20000000f00 */
[----:B------:R-:W-:Y:S01]  /*c220*/  FMUL.FTZ R45, R133, R149 ;  /* 0x00000095852d7220 */ /* 0x000fe20000410000 */
[----:B------:R-:W-:Y:S01]  /*c230*/  F2FP.PACK_AB R68, R152, R68 ;  /* 0x000000449844723e */ /* 0x000fe200000000ff */
[----:B------:R-:W-:Y:S01]  /*c240*/  FFMA.FTZ R138, R127, c[0x0][0x23c], -R138 ;  /* 0x00008f007f8a7a23 */ /* 0x000fe2000001088a */
[----:B------:R-:W-:Y:S01]  /*c250*/  MOV R187, R26 ;  /* 0x0000001a00bb7202 */ /* 0x000fe20000000f00 */
[C---:B------:R-:W-:Y:S01]  /*c260*/  FMUL.FTZ R26, R3.reuse, R166 ;  /* 0x000000a6031a7220 */ /* 0x040fe20000410000 */
[----:B------:R-:W-:Y:S01]  /*c270*/  MOV R166, R91 ;  /* 0x0000005b00a67202 */ /* 0x000fe20000000f00 */
[----:B------:R-:W-:Y:S01]  /*c280*/  IMAD.MOV.U32 R91, RZ, RZ, R63 ;  /* 0x000000ffff5b7224 */ /* 0x000fe200078e003f */
[----:B------:R-:W-:Y:S01]  /*c290*/  MOV R127, R31 ;  /* 0x0000001f007f7202 */ /* 0x000fe20000000f00 */
[C---:B------:R-:W-:Y:S01]  /*c2a0*/  FMUL.FTZ R31, R3.reuse, R163 ;  /* 0x000000a3031f7220 */ /* 0x040fe20000410000 */
[----:B------:R-:W-:Y:S01]  /*c2b0*/  MOV R185, R54 ;  /* 0x0000003600b97202 */ /* 0x000fe20000000f00 */
[----:B------:R-:W-:Y:S01]  /*c2c0*/  FMUL.FTZ R63, R3, R143 ;  /* 0x0000008f033f7220 */ /* 0x000fe20000410000 */
[----:B------:R-:W-:Y:S01]  /*c2d0*/  MOV R144, R165 ;  /* 0x000000a500907202 */ /* 0x000fe20000000f00 */
[----:B------:R-:W-:Y:S01]  /*c2e0*/  IMAD.MOV.U32 R188, RZ, RZ, R19 ;  /* 0x000000ffffbc7224 */ /* 0x000fe200078e0013 */
        /* <DEDUP_REMOVED lines=12> */
[----:B------:R-:W-:Y:S01]  /*c3b0*/  MUFU.EX2 R99, R83 ;  /* 0x0000005300637308 */ /* 0x000fe20000000800 */
[----:B------:R-:W-:Y:S01]  /*c3c0*/  IMAD.MOV.U32 R173, RZ, RZ, R50 ;  /* 0x000000ffffad7224 */ /* 0x000fe200078e0032 */
[----:B------:R-:W-:Y:S01]  /*c3d0*/  MOV R167, R186 ;  /* 0x000000ba00a77202 */ /* 0x000fe20000000f00 */
[C---:B------:R-:W-:Y:S01]  /*c3e0*/  FMUL.FTZ R50, R0.reuse, R174 ;  /* 0x000000ae00327220 */ /* 0x040fe20000410000 */
[----:B------:R-:W-:Y:S01]  /*c3f0*/  MOV R186, R193 ;  /* 0x000000c100ba7202 */ /* 0x000fe20000000f00 */
[C---:B------:R-:W-:Y:S01]  /*c400*/  FMUL.FTZ R51, R0.reuse, R175 ;  /* 0x000000af00337220 */ /* 0x040fe20000410000 */
[----:B------:R-:W-:Y:S01]  /*c410*/  MOV R193, R230 ;  /* 0x000000e600c17202 */ /* 0x000fe20000000f00 */
[C---:B------:R-:W-:Y:S01]  /*c420*/  FMUL.FTZ R54, R0.reuse, R170 ;  /* 0x000000aa00367220 */ /* 0x040fe20000410000 */
[----:B------:R2:W5:Y:S01]  /*c430*/  LDL.LU R230, [R1+0xb4] ;  /* 0x0000b40001e67983 */ /* 0x0005620000300800 */
[C---:B------:R-:W-:Y:S01]  /*c440*/  FMUL.FTZ R55, R0.reuse, R171 ;  /* 0x000000ab00377220 */ /* 0x040fe20000410000 */
[----:B------:R-:W-:Y:S01]  /*c450*/  MUFU.EX2 R142, R87 ;  /* 0x00000057008e7308 */ /* 0x000fe20000000800 */
[----:B------:R-:W-:Y:S01]  /*c460*/  FMUL.FTZ R66, R0, R158 ;  /* 0x0000009e00427220 */ /* 0x000fe20000410000 */
[----:B------:R-:W-:Y:S01]  /*c470*/  MOV R154, R163 ;  /* 0x000000a3009a7202 */ /* 0x000fe20000000f00 */
[----:B---3--:R-:W-:Y:S01]  /*c480*/  FFMA.FTZ R133, R133, R11, R76 ;  /* 0x0000000b85857223 */ /* 0x008fe2000001004c */
[----:B------:R-:W-:Y:S01]  /*c490*/  F2FP.PACK_AB R76, R92, R76 ;  /* 0x0000004c5c4c723e */ /* 0x000fe200000000ff */
[C---:B------:R-:W-:Y:S01]  /*c4a0*/  FMUL.FTZ R11, R3.reuse, R199 ;  /* 0x000000c7030b7220 */ /* 0x040fe20000410000 */
[----:B------:R-:W-:Y:S01]  /*c4b0*/  MOV R185, R184 ;  /* 0x000000b800b97202 */ /* 0x000fe20000000f00 */
[----:B------:R-:W-:Y:S01]  /*c4c0*/  FFMA.FTZ R84, R3, R6, R77 ;  /* 0x0000000603547223 */ /* 0x000fe2000001004d */
[----:B------:R-:W-:Y:S01]  /*c4d0*/  F2FP.PACK_AB R77, R166, R77 ;  /* 0x0000004da64d723e */ /* 0x000fe200000000ff */
        /* <DEDUP_REMOVED lines=8> */
[C---:B------:R-:W-:Y:S01]  /*c560*/  FFMA.FTZ R3, R0.reuse, R70, R69 ;  /* 0x0000004600037223 */ /* 0x040fe20000010045 */
[----:B------:R-:W-:Y:S01]  /*c570*/  MOV R78, R7 ;  /* 0x00000007004e7202 */ /* 0x000fe20000000f00 */
[----:B------:R-:W-:Y:S01]  /*c580*/  FMUL.FTZ R7, R0, R203 ;  /* 0x000000cb00077220 */ /* 0x000fe20000410000 */
[----:B------:R-:W-:Y:S01]  /*c590*/  F2FP.PACK_AB R69, R145, R69 ;  /* 0x000000459145723e */ /* 0x000fe200000000ff */
[----:B------:R-:W-:Y:S01]  /*c5a0*/  IMAD.MOV.U32 R180, RZ, RZ, R176 ;  /* 0x000000ffffb47224 */ /* 0x000fe200078e00b0 */
[----:B------:R-:W-:Y:S01]  /*c5b0*/  F2FP.PACK_AB R70, R202, R187 ;  /* 0x000000bbca46723e */ /* 0x000fe200000000ff */
[----:B------:R-:W3:Y:S01]  /*c5c0*/  MUFU.EX2 R106, R101 ;  /* 0x00000065006a7308 */ /* 0x000ee20000000800 */
[----:B------:R-:W-:Y:S01]  /*c5d0*/  MOV R176, R23 ;  /* 0x0000001700b07202 */ /* 0x000fe20000000f00 */
[----:B------:R-:W-:Y:S01]  /*c5e0*/  FMUL.FTZ R23, R0, R195 ;  /* 0x000000c300177220 */ /* 0x000fe20000410000 */
[----:B------:R-:W-:Y:S01]  /*c5f0*/  MOV R197, R189 ;  /* 0x000000bd00c57202 */ /* 0x000fe20000000f00 */
[----:B------:R-:W-:Y:S01]  /*c600*/  FADD.FTZ R133, R92, R133 ;  /* 0x000000855c857221 */ /* 0x000fe20000010000 */
[----:B------:R-:W-:Y:S01]  /*c610*/  MOV R189, R78 ;  /* 0x0000004e00bd7202 */ /* 0x000fe20000000f00 */
[-C--:B-1----:R-:W-:Y:S04]  /*c620*/  HMMA.16816.F32 R4, R68, R72.reuse, R4 ;  /* 0x000000484404723c */ /* 0x082fe80000001804 */
[----:B------:R-:W-:Y:S01]  /*c630*/  MUFU.EX2 R101, R86 ;  /* 0x0000005600657308 */ /* 0x000fe20000000800 */
[----:B------:R-:W-:Y:S01]  /*c640*/  F2FP.PACK_AB R78, R111, R90 ;  /* 0x0000005a6f4e723e */ /* 0x000fe200000000ff */
[----:B------:R-:W-:Y:S01]  /*c650*/  IMAD.MOV.U32 R199, RZ, RZ, R157 ;  /* 0x000000ffffc77224 */ /* 0x000fe200078e009d */
[----:B------:R-:W-:Y:S02]  /*c660*/  MOV R168, R91 ;  /* 0x0000005b00a87202 */ /* 0x000fe40000000f00 */
[----:B------:R-:W-:Y:S03]  /*c670*/  MOV R91, R22 ;  /* 0x00000016005b7202 */ /* 0x000fe60000000f00 */
[C---:B------:R-:W-:Y:S02]  /*c680*/  HMMA.16816.F32 R8, R76.reuse, R72, R8 ;  /* 0x000000484c08723c */ /* 0x040fe40000001808 */
[----:B------:R-:W-:Y:S02]  /*c690*/  MUFU.EX2 R98, R98 ;  /* 0x0000006200627308 */ /* 0x000fe40000000800 */
[----:B------:R-:W-:Y:S01]  /*c6a0*/  FMUL.FTZ R22, R0, R194 ;  /* 0x000000c200167220 */ /* 0x000fe20000410000 */
[----:B------:R-:W-:Y:S01]  /*c6b0*/  MOV R161, R123 ;  /* 0x0000007b00a17202 */ /* 0x000fe20000000f00 */
[----:B------:R-:W-:Y:S01]  /*c6c0*/  FADD.FTZ R0, R152, R132 ;  /* 0x0000008498007221 */ /* 0x000fe20000010000 */
[----:B------:R-:W-:Y:S01]  /*c6d0*/  MOV R149, R180 ;  /* 0x000000b400957202 */ /* 0x000fe20000000f00 */
[-C--:B------:R-:W-:Y:S04]  /*c6e0*/  HMMA.16816.F32 R12, R76, R74.reuse, R12 ;  /* 0x0000004a4c0c723c */ /* 0x080fe8000000180c */
[----:B------:R-:W-:Y:S01]  /*c6f0*/  MUFU.EX2 R123, R82 ;  /* 0x00000052007b7308 */ /* 0x000fe20000000800 */
[----:B------:R-:W-:Y:S01]  /*c700*/  MOV R152, R127 ;  /* 0x0000007f00987202 */ /* 0x000fe20000000f00 */
[----:B------:R-:W-:Y:S01]  /*c710*/  IMAD.MOV.U32 R180, RZ, RZ, R107 ;  /* 0x000000ffffb47224 */ /* 0x000fe200078e006b */
[----:B------:R-:W-:Y:S01]  /*c720*/  MOV R198, R153 ;  /* 0x0000009900c67202 */ /* 0x000fe20000000f00 */
[C---:B------:R-:W-:Y:S01]  /*c730*/  HMMA.16816.F32 R16, R68.reuse, R74, R16 ;  /* 0x0000004a4410723c */ /* 0x040fe20000001810 */
[----:B------:R-:W1:Y:S03]  /*c740*/  LDSM.16.MT88.4 R72, [R220+0x8000] ;  /* 0x00800000dc48783b */ /* 0x000e660000004200 */
[----:B------:R-:W-:Y:S01]  /*c750*/  MOV R162, R198 ;  /* 0x000000c600a27202 */ /* 0x000fe20000000f00 */
[----:B------:R-:W-:Y:S01]  /*c760*/  FADD.FTZ R92, R187, R0 ;  /* 0x00000000bb5c7221 */ /* 0x000fe20000010000 */
[----:B------:R-:W-:Y:S01]  /*c770*/  MUFU.EX2 R132, R80 ;  /* 0x0000005000847308 */ /* 0x000fe20000000800 */
[----:B------:R-:W-:Y:S02]  /*c780*/  MOV R198, R149 ;  /* 0x0000009500c67202 */ /* 0x000fe40000000f00 */
[----:B------:R-:W-:Y:S03]  /*c790*/  MOV R187, R180 ;  /* 0x000000b400bb7202 */ /* 0x000fe60000000f00 */
[----:B------:R-:W-:Y:S02]  /*c7a0*/  MOV R184, R156 ;  /* 0x0000009c00b87202 */ /* 0x000fe40000000f00 */
[----:B------:R-:W-:Y:S02]  /*c7b0*/  MOV R163, R162 ;  /* 0x000000a200a37202 */ /* 0x000fe40000000f00 */
[----:B------:R-:W-:Y:S01]  /*c7c0*/  MUFU.EX2 R149, R89 ;  /* 0x0000005900957308 */ /* 0x000fe20000000800 */
[----:B------:R-:W-:Y:S01]  /*c7d0*/  MOV R162, R167 ;  /* 0x000000a700a27202 */ /* 0x000fe20000000f00 */
[----:B------:R-:W-:Y:S01]  /*c7e0*/  IMAD.MOV.U32 R167, RZ, RZ, R199 ;  /* 0x000000ffffa77224 */ /* 0x000fe200078e00c7 */
[----:B------:R-:W-:Y:S02]  /*c7f0*/  MOV R199, R192 ;  /* 0x000000c000c77202 */ /* 0x000fe40000000f00 */
[----:B------:R-:W-:Y:S02]  /*c800*/  MOV R192, R228 ;  /* 0x000000e400c07202 */ /* 0x000fe40000000f00 */
[----:B------:R-:W-:Y:S02]  /*c810*/  MOV R203, R163 ;  /* 0x000000a300cb7202 */ /* 0x000fe40000000f00 */
[----:B------:R-:W-:Y:S01]  /*c820*/  MOV R163, R162 ;  /* 0x000000a200a37202 */ /* 0x000fe20000000f00 */
[----:B------:R-:W-:Y:S01]  /*c830*/  MUFU.EX2 R127, R97 ;  /* 0x00000061007f7308 */ /* 0x000fe20000000800 */
[----:B------:R-:W-:Y:S02]  /*c840*/  MOV R162, R167 ;  /* 0x000000a700a27202 */ /* 0x000fe40000000f00 */
[----:B------:R-:W-:Y:S01]  /*c850*/  MOV R167, R198 ;  /* 0x000000c600a77202 */ /* 0x000fe20000000f00 */
[----:B------:R-:W-:Y:S06]  /*c860*/  IMAD.MOV.U32 R198, RZ, RZ, R227 ;  /* 0x000000ffffc67224 */ /* 0x000fec00078e00e3 */
[----:B------:R4:W-:Y:S01]  /*c870*/  MUFU.EX2 R97, R81 ;  /* 0x0000005100617308 */ /* 0x0009e20000000800 */
[-C--:B-1----:R-:W-:Y:S09]  /*c880*/  HMMA.16816.F32 R20, R68, R72.reuse, R20 ;  /* 0x000000484414723c */ /* 0x082ff20000001814 */
[----:B------:R1:W1:Y:S01]  /*c890*/  MUFU.EX2 R107, R85 ;  /* 0x00000055006b7308 */ /* 0x0002620000000800 */
[C---:B------:R-:W-:Y:S09]  /*c8a0*/  HMMA.16816.F32 R24, R76.reuse, R72, R24 ;  /* 0x000000484c18723c */ /* 0x040ff20000001818 */
[----:B------:R-:W-:Y:S01]  /*c8b0*/  MUFU.EX2 R141, R96 ;  /* 0x00000060008d7308 */ /* 0x000fe20000000800 */
[-C--:B------:R-:W-:Y:S01]  /*c8c0*/  HMMA.16816.F32 R28, R76, R74.reuse, R28 ;  /* 0x0000004a4c1c723c */ /* 0x080fe2000000181c */
[----:B----4-:R-:W-:Y:S07]  /*c8d0*/  LDSM.16.MT88.4 R80, [R217+0x8800] ;  /* 0x00880000d950783b */ /* 0x010fee0000004200 */
[C---:B------:R-:W-:Y:S01]  /*c8e0*/  HMMA.16816.F32 R32, R68.reuse, R74, R32 ;  /* 0x0000004a4420723c */ /* 0x040fe20000001820 */
[----:B------:R-:W-:Y:S01]  /*c8f0*/  MUFU.EX2 R96, R88 ;  /* 0x0000005800607308 */ /* 0x000fe20000000800 */
[----:B------:R-:W4:Y:S02]  /*c900*/  LDSM.16.MT88.4 R72, [R218+0x8000] ;  /* 0x00800000da48783b */ /* 0x000f240000004200 */
[----:B-1----:R-:W-:Y:S01]  /*c910*/  FADD.FTZ R85, R145, R3 ;  /* 0x0000000391557221 */ /* 0x002fe20000010000 */
[----:B------:R-:W-:Y:S01]  /*c920*/  MOV R145, R144 ;  /* 0x0000009000917202 */ /* 0x000fe20000000f00 */
[----:B------:R-:W-:Y:S01]  /*c930*/  FADD.FTZ R3, R166, R84 ;  /* 0x00000054a6037221 */ /* 0x000fe20000010000 */
[----:B------:R-:W-:Y:S04]  /*c940*/  MOV R144, R160 ;  /* 0x000000a000907202 */ /* 0x000fe80000000f00 */
[----:B------:R-:W-:Y:S01]  /*c950*/  MUFU.EX2 R160, R243 ;  /* 0x000000f300a07308 */ /* 0x000fe20000000800 */
[----:B------:R-:W-:Y:S01]  /*c960*/  FADD.FTZ R0, R94, R3 ;  /* 0x000000035e007221 */ /* 0x000fe20000010000 */
[----:B------:R-:W-:Y:S01]  /*c970*/  MOV R166, R145 ;  /* 0x0000009100a67202 */ /* 0x000fe20000000f00 */
[----:B------:R-:W-:Y:S02]  /*c980*/  IMAD.MOV.U32 R145, RZ, RZ, R152 ;  /* 0x000000ffff917224 */ /* 0x000fe400078e0098 */
[----:B------:R-:W-:Y:S02]  /*c990*/  FADD.FTZ R3, R202, R92 ;  /* 0x0000005cca037221 */ /* 0x000fe40000010000 */
[----:B------:R-:W-:Y:S03]  /*c9a0*/  FADD.FTZ R92, R110, R0 ;  /* 0x000000006e5c7221 */ /* 0x000fe60000010000 */
[----:B------:R1:W-:Y:S10]  /*c9b0*/  MUFU.EX2 R243, R229 ;  /* 0x000000e500f37308 */ /* 0x0003f40000000800 */
[----:B------:R-:W-:Y:S10]  /*c9c0*/  MUFU.EX2 R204, R204 ;  /* 0x000000cc00cc7308 */ /* 0x000ff40000000800 */
[----:B------:R-:W-:Y:S01]  /*c9d0*/  MUFU.EX2 R139, R139 ;  /* 0x0000008b008b7308 */ /* 0x000fe20000000800 */
[-C--:B----4-:R-:W-:Y:S01]  /*c9e0*/  HMMA.16816.F32 R36, R68, R72.reuse, R36 ;  /* 0x000000484424723c */ /* 0x090fe20000001824 */
[----:B-1----:R2:W5:Y:S04]  /*c9f0*/  LDL.LU R229, [R1+0xb0] ;  /* 0x0000b00001e57983 */ /* 0x0025680000300800 */
[----:B------:R2:W5:Y:S03]  /*ca00*/  LDL.LU R228, [R1+0xac] ;  /* 0x0000ac0001e47983 */ /* 0x0005660000300800 */
[C---:B------:R-:W-:Y:S01]  /*ca10*/  HMMA.16816.F32 R40, R76.reuse, R72, R40 ;  /* 0x000000484c28723c */ /* 0x040fe20000001828 */
[----:B------:R-:W-:Y:S01]  /*ca20*/  MUFU.EX2 R138, R138 ;  /* 0x0000008a008a7308 */ /* 0x000fe20000000800 */
[----:B------:R2:W5:Y:S06]  /*ca30*/  LDL.LU R227, [R1+0xa8] ;  /* 0x0000a80001e37983 */ /* 0x00056c0000300800 */
[-C--:B------:R-:W-:Y:S03]  /*ca40*/  HMMA.16816.F32 R44, R76, R74.reuse, R44 ;  /* 0x0000004a4c2c723c */ /* 0x080fe6000000182c */
[----:B------:R-:W-:Y:S05]  /*ca50*/  MUFU.EX2 R129, R129 ;  /* 0x0000008100817308 */ /* 0x000fea0000000800 */
[C---:B------:R-:W-:Y:S01]  /*ca60*/  HMMA.16816.F32 R48, R68.reuse, R74, R48 ;  /* 0x0000004a4430723c */ /* 0x040fe20000001830 */
[----:B------:R-:W1:Y:S04]  /*ca70*/  LDSM.16.MT88.4 R72, [R219+0x8000] ;  /* 0x00800000db48783b */ /* 0x000e680000004200 */
[----:B------:R-:W-:Y:S10]  /*ca80*/  MUFU.EX2 R128, R128 ;  /* 0x0000008000807308 */ /* 0x000ff40000000800 */
[----:B------:R-:W-:Y:S10]  /*ca90*/  MUFU.EX2 R236, R236 ;  /* 0x000000ec00ec7308 */ /* 0x000ff40000000800 */
[----:B------:R-:W-:Y:S10]  /*caa0*/  MUFU.EX2 R215, R215 ;  /* 0x000000d700d77308 */ /* 0x000ff40000000800 */
[----:B------:R-:W-:Y:S01]  /*cab0*/  MUFU.EX2 R143, R117 ;  /* 0x00000075008f7308 */ /* 0x000fe20000000800 */
[-C--:B-1----:R-:W-:Y:S09]  /*cac0*/  HMMA.16816.F32 R52, R68, R72.reuse, R52 ;  /* 0x000000484434723c */ /* 0x082ff20000001834 */
[----:B------:R-:W-:Y:S01]  /*cad0*/  MUFU.EX2 R146, R116 ;  /* 0x0000007400927308 */ /* 0x000fe20000000800 */
[C---:B------:R-:W-:Y:S09]  /*cae0*/  HMMA.16816.F32 R56, R76.reuse, R72, R56 ;  /* 0x000000484c38723c */ /* 0x040ff20000001838 */
[----:B------:R-:W1:Y:S03]  /*caf0*/  MUFU.EX2 R140, R103 ;  /* 0x00000067008c7308 */ /* 0x000e660000000800 */
[----:B---3--:R-:W-:Y:S01]  /*cb00*/  F2FP.PACK_AB R72, R106, R102 ;  /* 0x000000666a48723e */ /* 0x008fe200000000ff */
[-C--:B------:R-:W-:Y:S01]  /*cb10*/  HMMA.16816.F32 R60, R76, R74.reuse, R60 ;  /* 0x0000004a4c3c723c */ /* 0x080fe2000000183c */
[----:B------:R-:W3:Y:S02]  /*cb20*/  LDSM.16.MT88.4 R76, [R220+0x8800] ;  /* 0x00880000dc4c783b */ /* 0x000ee40000004200 */
[----:B------:R-:W-:Y:S05]  /*cb30*/  F2FP.PACK_AB R73, R107, R101 ;  /* 0x000000656b49723e */ /* 0x000fea00000000ff */
[----:B------:R-:W-:Y:S01]  /*cb40*/  HMMA.16816.F32 R64, R68, R74, R64 ;  /* 0x0000004a4440723c */ /* 0x000fe20000001840 */
[----:B------:R4:W-:Y:S06]  /*cb50*/  MUFU.EX2 R170, R203 ;  /* 0x000000cb00aa7308 */ /* 0x0009ec0000000800 */
[----:B------:R-:W-:Y:S02]  /*cb60*/  F2FP.PACK_AB R68, R241, R242 ;  /* 0x000000f2f144723e */ /* 0x000fe400000000ff */
[----:B------:R-:W-:Y:S02]  /*cb70*/  F2FP.PACK_AB R69, R207, R208 ;  /* 0x000000d0cf45723e */ /* 0x000fe400000000ff */
[----:B------:R-:W-:Y:S01]  /*cb80*/  MUFU.EX2 R246, R246 ;  /* 0x000000f600f67308 */ /* 0x000fe20000000800 */
[----:B------:R-:W-:Y:S02]  /*cb90*/  F2FP.PACK_AB R70, R239, R240 ;  /* 0x000000f0ef46723e */ /* 0x000fe400000000ff */
[----:B------:R-:W-:Y:S02]  /*cba0*/  F2FP.PACK_AB R71, R205, R206 ;  /* 0x000000cecd47723e */ /* 0x000fe400000000ff */
[----:B------:R-:W-:Y:S02]  /*cbb0*/  F2FP.PACK_AB R74, R122, R100 ;  /* 0x000000647a4a723e */ /* 0x000fe400000000ff */
[----:B------:R-:W-:Y:S03]  /*cbc0*/  F2FP.PACK_AB R75, R123, R99 ;  /* 0x000000637b4b723e */ /* 0x000fe600000000ff */
[-C--:B------:R-:W-:Y:S01]  /*cbd0*/  HMMA.16816.F32 R4, R68, R80.reuse, R4 ;  /* 0x000000504404723c */ /* 0x080fe20000001804 */
[----:B------:R-:W-:Y:S02]  /*cbe0*/  MUFU.EX2 R156, R245 ;  /* 0x000000f5009c7308 */ /* 0x000fe40000000800 */
[----:B----4-:R-:W-:Y:S02]  /*cbf0*/  MOV R203, R163 ;  /* 0x000000a300cb7202 */ /* 0x010fe40000000f00 */
[----:B------:R-:W-:Y:S03]  /*cc00*/  MOV R163, R162 ;  /* 0x000000a200a37202 */ /* 0x000fe60000000f00 */
[C---:B------:R-:W-:Y:S03]  /*cc10*/  HMMA.16816.F32 R8, R72.reuse, R80, R8 ;  /* 0x000000504808723c */ /* 0x040fe60000001808 */
[----:B------:R-:W-:Y:S01]  /*cc20*/  MUFU.EX2 R245, R119 ;  /* 0x0000007700f57308 */ /* 0x000fe20000000800 */
[----:B------:R-:W-:Y:S02]  /*cc30*/  MOV R162, R167 ;  /* 0x000000a700a27202 */ /* 0x000fe40000000f00 */
[----:B------:R-:W-:Y:S02]  /*cc40*/  MOV R167, R187 ;  /* 0x000000bb00a77202 */ /* 0x000fe40000000f00 */
[-C--:B------:R-:W-:Y:S04]  /*cc50*/  HMMA.16816.F32 R12, R72, R82.reuse, R12 ;  /* 0x00000052480c723c */ /* 0x080fe8000000180c */
[----:B------:R-:W-:Y:S01]  /*cc60*/  MOV R187, R226 ;  /* 0x000000e200bb7202 */ /* 0x000fe20000000f00 */
[----:B------:R-:W-:Y:S01]  /*cc70*/  MUFU.EX2 R212, R212 ;  /* 0x000000d400d47308 */ /* 0x000fe20000000800 */
[----:B------:R2:W5:Y:S01]  /*cc80*/  LDL.LU R226, [R1+0xa4] ;  /* 0x0000a40001e27983 */ /* 0x0005620000300800 */
[----:B------:R-:W-:Y:S01]  /*cc90*/  MOV R202, R163 ;  /* 0x000000a300ca7202 */ /* 0x000fe20000000f00 */
[C---:B------:R-:W-:Y:S02]  /*cca0*/  HMMA.16816.F32 R16, R68.reuse, R82, R16 ;  /* 0x000000524410723c */ /* 0x040fe40000001810 */
[----:B------:R-:W4:Y:S02]  /*ccb0*/  LDSM.16.MT88.4 R80, [R218+0x8800] ;  /* 0x00880000da50783b */ /* 0x000f240000004200 */
[----:B------:R-:W-:Y:S02]  /*ccc0*/  MOV R163, R184 ;  /* 0x000000b800a37202 */ /* 0x000fe40000000f00 */
[----:B------:R-:W-:Y:S01]  /*ccd0*/  MOV R184, R169 ;  /* 0x000000a900b87202 */ /* 0x000fe20000000f00 */
[----:B------:R-:W-:Y:S01]  /*cce0*/  MUFU.EX2 R157, R211 ;  /* 0x000000d3009d7308 */ /* 0x000fe20000000800 */
[-C--:B---3--:R-:W-:Y:S08]  /*ccf0*/  HMMA.16816.F32 R20, R68, R76.reuse, R20 ;  /* 0x0000004c4414723c */ /* 0x088ff00000001814 */
[C---:B------:R-:W-:Y:S01]  /*cd00*/  HMMA.16816.F32 R24, R72.reuse, R76, R24 ;  /* 0x0000004c4818723c */ /* 0x040fe20000001818 */
[----:B------:R3:W-:Y:S07]  /*cd10*/  MUFU.EX2 R169, R225 ;  /* 0x000000e100a97308 */ /* 0x0007ee0000000800 */
[-C--:B------:R-:W-:Y:S03]  /*cd20*/  HMMA.16816.F32 R28, R72, R78.reuse, R28 ;  /* 0x0000004e481c723c */ /* 0x080fe6000000181c */
[----:B------:R-:W-:Y:S05]  /*cd30*/  MUFU.EX2 R159, R244 ;  /* 0x000000f4009f7308 */ /* 0x000fea0000000800 */
[C---:B------:R-:W-:Y:S01]  /*cd40*/  HMMA.16816.F32 R32, R68.reuse, R78, R32 ;  /* 0x0000004e4420723c */ /* 0x040fe20000001820 */
[----:B------:R-:W1:Y:S04]  /*cd50*/  LDSM.16.MT88.4 R76, [R219+0x8800] ;  /* 0x00880000db4c783b */ /* 0x000e680000004200 */
[----:B------:R-:W-:Y:S04]  /*cd60*/  MUFU.EX2 R158, R210 ;  /* 0x000000d2009e7308 */ /* 0x000fe80000000800 */
[----:B---3--:R2:W5:Y:S01]  /*cd70*/  LDL.LU R225, [R1+0xa0] ;  /* 0x0000a00001e17983 */ /* 0x0085620000300800 */
[-C--:B----4-:R-:W-:Y:S05]  /*cd80*/  HMMA.16816.F32 R36, R68, R80.reuse, R36 ;  /* 0x000000504424723c */ /* 0x090fea0000001824 */
[----:B------:R-:W-:Y:S03]  /*cd90*/  MUFU.EX2 R183, R209 ;  /* 0x000000d100b77308 */ /* 0x000fe60000000800 */
[C---:B------:R-:W-:Y:S07]  /*cda0*/  HMMA.16816.F32 R40, R72.reuse, R80, R40 ;  /* 0x000000504828723c */ /* 0x040fee0000001828 */
[----:B------:R3:W-:Y:S01]  /*cdb0*/  MUFU.EX2 R150, R93 ;  /* 0x0000005d00967308 */ /* 0x0007e20000000800 */
[-C--:B------:R-:W-:Y:S08]  /*cdc0*/  HMMA.16816.F32 R44, R72, R82.reuse, R44 ;  /* 0x00000052482c723c */ /* 0x080ff0000000182c */
[C---:B------:R-:W-:Y:S01]  /*cdd0*/  HMMA.16816.F32 R48, R68.reuse, R82, R48 ;  /* 0x000000524430723c */ /* 0x040fe20000001830 */
[----:B------:R-:W4:Y:S01]  /*cde0*/  LDSM.16.MT88.4 R80, [R217+0x9000] ;  /* 0x00900000d950783b */ /* 0x000f220000004200 */
[----:B------:R-:W-:Y:S06]  /*cdf0*/  MUFU.EX2 R153, R112 ;  /* 0x0000007000997308 */ /* 0x000fec0000000800 */
[-C--:B-1----:R-:W-:Y:S04]  /*ce00*/  HMMA.16816.F32 R52, R68, R76.reuse, R52 ;  /* 0x0000004c4434723c */ /* 0x082fe80000001834 */
[----:B------:R-:W-:Y:S01]  /*ce10*/  MUFU.EX2 R152, R113 ;  /* 0x0000007100987308 */ /* 0x000fe20000000800 */
[----:B---3--:R-:W-:Y:S03]  /*ce20*/  FADD.FTZ R93, R242, R3 ;  /* 0x00000003f25d7221 */ /* 0x008fe60000010000 */
[C---:B------:R-:W-:Y:S06]  /*ce30*/  HMMA.16816.F32 R56, R72.reuse, R76, R56 ;  /* 0x0000004c4838723c */ /* 0x040fec0000001838 */
[----:B------:R-:W-:Y:S01]  /*ce40*/  MUFU.EX2 R151, R118 ;  /* 0x0000007600977308 */ /* 0x000fe20000000800 */
[----:B------:R-:W-:Y:S01]  /*ce50*/  FADD.FTZ R77, R147, R85 ;  /* 0x00000055934d7221 */ /* 0x000fe20000010000 */
[-C--:B------:R-:W-:Y:S01]  /*ce60*/  HMMA.16816.F32 R60, R72, R78.reuse, R60 ;  /* 0x0000004e483c723c */ /* 0x080fe2000000183c */
[----:B------:R-:W1:Y:S03]  /*ce70*/  LDSM.16.MT88.4 R84, [R220+0x9000] ;  /* 0x00900000dc54783b */ /* 0x000e660000004200 */
[----:B------:R-:W-:Y:S01]  /*ce80*/  FADD.FTZ R76, R90, R133 ;  /* 0x000000855a4c7221 */ /* 0x000fe20000010000 */
[----:B------:R-:W-:Y:S01]  /*ce90*/  MOV R147, R167 ;  /* 0x000000a700937202 */ /* 0x000fe20000000f00 */
[----:B------:R-:W-:Y:S01]  /*cea0*/  FADD.FTZ R95, R95, R77 ;  /* 0x0000004d5f5f7221 */ /* 0x000fe20000010000 */
[----:B------:R-:W-:Y:S01]  /*ceb0*/  F2FP.PACK_AB R72, R127, R98 ;  /* 0x000000627f48723e */ /* 0x000fe200000000ff */
[----:B------:R-:W-:Y:S01]  /*cec0*/  HMMA.16816.F32 R64, R68, R78, R64 ;  /* 0x0000004e4440723c */ /* 0x000fe20000001840 */
[----:B------:R-:W3:Y:S03]  /*ced0*/  MUFU.EX2 R182, R131 ;  /* 0x0000008300b67308 */ /* 0x000ee60000000800 */
[----:B------:R-:W-:Y:S01]  /*cee0*/  F2FP.PACK_AB R73, R132, R97 ;  /* 0x000000618449723e */ /* 0x000fe200000000ff */
[----:B------:R-:W-:Y:S01]  /*cef0*/  IMAD.MOV.U32 R167, RZ, RZ, R144 ;  /* 0x000000ffffa77224 */ /* 0x000fe200078e0090 */
[----:B------:R-:W-:Y:S01]  /*cf00*/  F2FP.PACK_AB R74, R140, R141 ;  /* 0x0000008d8c4a723e */ /* 0x000fe200000000ff */
[----:B------:R-:W-:Y:S01]  /*cf10*/  FADD.FTZ R94, R111, R76 ;  /* 0x0000004c6f5e7221 */ /* 0x000fe20000010000 */
[----:B------:R-:W-:Y:S01]  /*cf20*/  F2FP.PACK_AB R68, R237, R238 ;  /* 0x000000eeed44723e */ /* 0x000fe200000000ff */
[----:B------:R-:W-:Y:S02]  /*cf30*/  LDSM.16.MT88.4 R76, [R219+0x9000] ;  /* 0x00900000db4c783b */ /* 0x000fe40000004200 */
[----:B------:R-:W-:Y:S01]  /*cf40*/  MUFU.EX2 R148, R114 ;  /* 0x0000007200947308 */ /* 0x000fe20000000800 */
[----:B------:R-:W-:Y:S01]  /*cf50*/  F2FP.PACK_AB R69, R128, R129 ;  /* 0x000000818045723e */ /* 0x000fe200000000ff */
[----:B------:R-:W-:Y:S01]  /*cf60*/  FADD.FTZ R0, R102, R94 ;  /* 0x0000005e66007221 */ /* 0x000fe20000010000 */
[----:B------:R-:W-:Y:S01]  /*cf70*/  F2FP.PACK_AB R70, R215, R236 ;  /* 0x000000ecd746723e */ /* 0x000fe200000000ff */
[----:B------:R-:W-:Y:S01]  /*cf80*/  FADD.FTZ R3, R208, R95 ;  /* 0x0000005fd0037221 */ /* 0x000fe20000010000 */
[----:B------:R-:W-:Y:S01]  /*cf90*/  F2FP.PACK_AB R71, R146, R143 ;  /* 0x0000008f9247723e */ /* 0x000fe200000000ff */
[----:B------:R-:W-:Y:S01]  /*cfa0*/  FADD.FTZ R0, R106, R0 ;  /* 0x000000006a007221 */ /* 0x000fe20000010000 */
[----:B------:R-:W-:Y:S01]  /*cfb0*/  F2FP.PACK_AB R75, R142, R96 ;  /* 0x000000608e4b723e */ /* 0x000fe200000000ff */
[----:B------:R-:W-:Y:S01]  /*cfc0*/  FADD.FTZ R3, R207, R3 ;  /* 0x00000003cf037221 */ /* 0x000fe20000010000 */
[----:B------:R-:W-:Y:S01]  /*cfd0*/  MOV R144, R196 ;  /* 0x000000c400907202 */ /* 0x000fe20000000f00 */
[----:B------:R-:W-:Y:S01]  /*cfe0*/  MUFU.EX2 R94, R189 ;  /* 0x000000bd005e7308 */ /* 0x000fe20000000800 */
[----:B------:R-:W-:Y:S01]  /*cff0*/  MOV R196, R91 ;  /* 0x0000005b00c47202 */ /* 0x000fe20000000f00 */
[-C--:B----4-:R-:W-:Y:S01]  /*d000*/  HMMA.16816.F32 R4, R68, R80.reuse, R4 ;  /* 0x000000504404723c */ /* 0x090fe20000001804 */
[----:B------:R-:W4:Y:S02]  /*d010*/  LDSM.16.MT88.4 R88, [R218+0x9000] ;  /* 0x00900000da58783b */ /* 0x000f240000004200 */
[----:B------:R-:W-:Y:S02]  /*d020*/  FADD.FTZ R0, R100, R0 ;  /* 0x0000000064007221 */ /* 0x000fe40000010000 */
[----:B------:R-:W-:Y:S02]  /*d030*/  FADD.FTZ R3, R206, R3 ;  /* 0x00000003ce037221 */ /* 0x000fe40000010000 */
[----:B------:R-:W-:Y:S01]  /*d040*/  FADD.FTZ R0, R122, R0 ;  /* 0x000000007a007221 */ /* 0x000fe20000010000 */
[C---:B------:R-:W-:Y:S01]  /*d050*/  HMMA.16816.F32 R8, R72.reuse, R80, R8 ;  /* 0x000000504808723c */ /* 0x040fe20000001808 */
[----:B------:R-:W-:Y:S03]  /*d060*/  MUFU.EX2 R100, R172 ;  /* 0x000000ac00647308 */ /* 0x000fe60000000800 */
[----:B------:R-:W-:Y:S02]  /*d070*/  FADD.FTZ R0, R98, R0 ;  /* 0x0000000062007221 */ /* 0x000fe40000010000 */
[----:B------:R-:W-:Y:S02]  /*d080*/  FADD.FTZ R3, R205, R3 ;  /* 0x00000003cd037221 */ /* 0x000fe40000010000 */
[-C--:B------:R-:W-:Y:S03]  /*d090*/  HMMA.16816.F32 R12, R72, R82.reuse, R12 ;  /* 0x00000052480c723c */ /* 0x080fe6000000180c */
[----:B------:R-:W-:Y:S01]  /*d0a0*/  MUFU.EX2 R98, R176 ;  /* 0x000000b000627308 */ /* 0x000fe20000000800 */
[----:B------:R-:W-:Y:S02]  /*d0b0*/  FADD.FTZ R0, R127, R0 ;  /* 0x000000007f007221 */ /* 0x000fe40000010000 */
[----:B------:R-:W-:Y:S02]  /*d0c0*/  FADD.FTZ R3, R129, R3 ;  /* 0x0000000381037221 */ /* 0x000fe40000010000 */
[C---:B------:R-:W-:Y:S01]  /*d0d0*/  HMMA.16816.F32 R16, R68.reuse, R82, R16 ;  /* 0x000000524410723c */ /* 0x040fe20000001810 */
[----:B------:R-:W2:Y:S03]  /*d0e0*/  LDSM.16.MT88.4 R80, [R217+0x9800] ;  /* 0x00980000d950783b */ /* 0x000ea60000004200 */
[----:B------:R-:W-:Y:S01]  /*d0f0*/  FADD.FTZ R0, R141, R0 ;  /* 0x000000008d007221 */ /* 0x000fe20000010000 */
[----:B------:R-:W2:Y:S01]  /*d100*/  MUFU.EX2 R180, R109 ;  /* 0x0000006d00b47308 */ /* 0x000ea20000000800 */
[----:B------:R-:W-:Y:S02]  /*d110*/  FADD.FTZ R3, R128, R3 ;  /* 0x0000000380037221 */ /* 0x000fe40000010000 */
[-C--:B-1----:R-:W-:Y:S04]  /*d120*/  HMMA.16816.F32 R20, R68, R84.reuse, R20 ;  /* 0x000000544414723c */ /* 0x082fe80000001814 */
[----:B------:R-:W-:Y:S03]  /*d130*/  FADD.FTZ R3, R143, R3 ;  /* 0x000000038f037221 */ /* 0x000fe60000010000 */
[----:B------:R-:W-:Y:S01]  /*d140*/  MUFU.EX2 R181, R181 ;  /* 0x000000b500b57308 */ /* 0x000fe20000000800 */
[C---:B------:R-:W-:Y:S08]  /*d150*/  HMMA.16816.F32 R24, R72.reuse, R84, R24 ;  /* 0x000000544818723c */ /* 0x040ff00000001818 */
[-C--:B------:R-:W-:Y:S01]  /*d160*/  HMMA.16816.F32 R28, R72, R86.reuse, R28 ;  /* 0x00000056481c723c */ /* 0x080fe2000000181c */
[----:B------:R-:W-:Y:S07]  /*d170*/  MUFU.EX2 R250, R250 ;  /* 0x000000fa00fa7308 */ /* 0x000fee0000000800 */
[C---:B------:R-:W-:Y:S01]  /*d180*/  HMMA.16816.F32 R32, R68.reuse, R86, R32 ;  /* 0x000000564420723c */ /* 0x040fe20000001820 */
[----:B------:R-:W1:Y:S02]  /*d190*/  LDSM.16.MT88.4 R84, [R220+0x9800] ;  /* 0x00980000dc54783b */ /* 0x000e640000004200 */
[----:B------:R-:W-:Y:S05]  /*d1a0*/  MUFU.EX2 R249, R249 ;  /* 0x000000f900f97308 */ /* 0x000fea0000000800 */
[-C--:B----4-:R-:W-:Y:S05]  /*d1b0*/  HMMA.16816.F32 R36, R68, R88.reuse, R36 ;  /* 0x000000584424723c */ /* 0x090fea0000001824 */
[----:B------:R-:W-:Y:S03]  /*d1c0*/  MUFU.EX2 R244, R154 ;  /* 0x0000009a00f47308 */ /* 0x000fe60000000800 */
[C---:B------:R-:W-:Y:S07]  /*d1d0*/  HMMA.16816.F32 R40, R72.reuse, R88, R40 ;  /* 0x000000584828723c */ /* 0x040fee0000001828 */
[----:B------:R-:W-:Y:S01]  /*d1e0*/  MUFU.EX2 R252, R252 ;  /* 0x000000fc00fc7308 */ /* 0x000fe20000000800 */
[-C--:B------:R-:W-:Y:S08]  /*d1f0*/  HMMA.16816.F32 R44, R72, R90.reuse, R44 ;  /* 0x0000005a482c723c */ /* 0x080ff0000000182c */
[C---:B------:R-:W-:Y:S01]  /*d200*/  HMMA.16816.F32 R48, R68.reuse, R90, R48 ;  /* 0x0000005a4430723c */ /* 0x040fe20000001830 */
[----:B------:R-:W4:Y:S01]  /*d210*/  LDSM.16.MT88.4 R88, [R218+0x9800] ;  /* 0x00980000da58783b */ /* 0x000f220000004200 */
[----:B------:R-:W-:Y:S06]  /*d220*/  MUFU.EX2 R248, R248 ;  /* 0x000000f800f87308 */ /* 0x000fec0000000800 */
[-C--:B------:R-:W-:Y:S04]  /*d230*/  HMMA.16816.F32 R52, R68, R76.reuse, R52 ;  /* 0x0000004c4434723c */ /* 0x080fe80000001834 */
[----:B------:R-:W-:Y:S04]  /*d240*/  MUFU.EX2 R247, R247 ;  /* 0x000000f700f77308 */ /* 0x000fe80000000800 */
[C---:B------:R-:W-:Y:S06]  /*d250*/  HMMA.16816.F32 R56, R72.reuse, R76, R56 ;  /* 0x0000004c4838723c */ /* 0x040fec0000001838 */
[----:B------:R-:W-:Y:S02]  /*d260*/  MUFU.EX2 R214, R214 ;  /* 0x000000d600d67308 */ /* 0x000fe40000000800 */
[-C--:B------:R-:W-:Y:S07]  /*d270*/  HMMA.16816.F32 R60, R72, R78.reuse, R60 ;  /* 0x0000004e483c723c */ /* 0x080fee000000183c */
[----:B------:R-:W-:Y:S01]  /*d280*/  FADD.FTZ R72, R101, R92 ;  /* 0x0000005c65487221 */ /* 0x000fe20000010000 */
[----:B------:R-:W-:Y:S01]  /*d290*/  HMMA.16816.F32 R64, R68, R78, R64 ;  /* 0x0000004e4440723c */ /* 0x000fe20000001840 */
[----:B------:R-:W1:Y:S01]  /*d2a0*/  LDSM.16.MT88.4 R76, [R219+0x9800] ;  /* 0x00980000db4c783b */ /* 0x000e620000004200 */
[----:B------:R4:W-:Y:S02]  /*d2b0*/  MUFU.EX2 R101, R173 ;  /* 0x000000ad00657308 */ /* 0x0009e40000000800 */
[----:B------:R-:W-:Y:S01]  /*d2c0*/  FADD.FTZ R73, R241, R93 ;  /* 0x0000005df1497221 */ /* 0x000fe20000010000 */
[----:B---3--:R-:W-:Y:S01]  /*d2d0*/  F2FP.PACK_AB R74, R182, R151 ;  /* 0x00000097b64a723e */ /* 0x008fe200000000ff */
[----:B------:R-:W-:Y:S01]  /*d2e0*/  FADD.FTZ R92, R107, R72 ;  /* 0x000000486b5c7221 */ /* 0x000fe20000010000 */
[----:B------:R-:W-:Y:S01]  /*d2f0*/  F2FP.PACK_AB R68, R156, R246 ;  /* 0x000000f69c44723e */ /* 0x000fe200000000ff */
[----:B------:R-:W-:Y:S01]  /*d300*/  FADD.FTZ R93, R240, R73 ;  /* 0x00000049f05d7221 */ /* 0x000fe20000010000 */
[----:B------:R-:W-:Y:S03]  /*d310*/  F2FP.PACK_AB R69, R157, R212 ;  /* 0x000000d49d45723e */ /* 0x000fe600000000ff */
[----:B------:R-:W-:Y:S01]  /*d320*/  F2FP.PACK_AB R70, R160, R159 ;  /* 0x0000009fa046723e */ /* 0x000fe200000000ff */
[----:B------:R-:W-:Y:S01]  /*d330*/  MUFU.EX2 R213, R213 ;  /* 0x000000d500d57308 */ /* 0x000fe20000000800 */
[----:B------:R-:W-:Y:S02]  /*d340*/  F2FP.PACK_AB R71, R183, R158 ;  /* 0x0000009eb747723e */ /* 0x000fe400000000ff */
[----:B------:R-:W-:Y:S02]  /*d350*/  F2FP.PACK_AB R72, R152, R153 ;  /* 0x000000999848723e */ /* 0x000fe400000000ff */
[----:B------:R-:W-:Y:S02]  /*d360*/  F2FP.PACK_AB R73, R150, R149 ;  /* 0x000000959649723e */ /* 0x000fe400000000ff */
[----:B--2---:R-:W-:Y:S01]  /*d370*/  F2FP.PACK_AB R75, R180, R148 ;  /* 0x00000094b44b723e */ /* 0x004fe200000000ff */
[-C--:B------:R-:W-:Y:S02]  /*d380*/  HMMA.16816.F32 R4, R68, R80.reuse, R4 ;  /* 0x000000504404723c */ /* 0x080fe40000001804 */
[----:B------:R-:W-:Y:S01]  /*d390*/  MUFU.EX2 R154, R108 ;  /* 0x0000006c009a7308 */ /* 0x000fe20000000800 */
[----:B----4-:R-:W-:Y:S05]  /*d3a0*/  LDSM.16.MT88.4 R172, [R218+0xb800] ;  /* 0x00b80000daac783b */ /* 0x010fea0000004200 */
[C---:B------:R-:W-:Y:S04]  /*d3b0*/  HMMA.16816.F32 R8, R72.reuse, R80, R8 ;  /* 0x000000504808723c */ /* 0x040fe80000001808 */
[----:B------:R-:W-:Y:S04]  /*d3c0*/  MUFU.EX2 R155, R105 ;  /* 0x00000069009b7308 */ /* 0x000fe80000000800 */
[-C--:B------:R-:W-:Y:S06]  /*d3d0*/  HMMA.16816.F32 R12, R72, R82.reuse, R12 ;  /* 0x00000052480c723c */ /* 0x080fec000000180c */
[----:B------:R-:W2:Y:S02]  /*d3e0*/  MUFU.EX2 R210, R130 ;  /* 0x0000008200d27308 */ /* 0x000ea40000000800 */
[C---:B------:R-:W-:Y:S01]  /*d3f0*/  HMMA.16816.F32 R16, R68.reuse, R82, R16 ;  /* 0x000000524410723c */ /* 0x040fe20000001810 */
[----:B------:R-:W3:Y:S07]  /*d400*/  LDSM.16.MT88.4 R80, [R217+0xa000] ;  /* 0x00a00000d950783b */ /* 0x000eee0000004200 */
[-C--:B-1----:R-:W-:Y:S01]  /*d410*/  HMMA.16816.F32 R20, R68, R84.reuse, R20 ;  /* 0x000000544414723c */ /* 0x082fe20000001814 */
[----:B------:R-:W-:Y:S07]  /*d420*/  MUFU.EX2 R130, R120 ;  /* 0x0000007800827308 */ /* 0x000fee0000000800 */
[C---:B------:R-:W-:Y:S03]  /*d430*/  HMMA.16816.F32 R24, R72.reuse, R84, R24 ;  /* 0x000000544818723c */ /* 0x040fe60000001818 */
[----:B------:R-:W-:Y:S05]  /*d440*/  MUFU.EX2 R211, R104 ;  /* 0x0000006800d37308 */ /* 0x000fea0000000800 */
[-C--:B------:R-:W-:Y:S05]  /*d450*/  HMMA.16816.F32 R28, R72, R86.reuse, R28 ;  /* 0x00000056481c723c */ /* 0x080fea000000181c */
[----:B------:R-:W1:Y:S03]  /*d460*/  MUFU.EX2 R209, R115 ;  /* 0x0000007300d17308 */ /* 0x000e660000000800 */
[C---:B------:R-:W-:Y:S01]  /*d470*/  HMMA.16816.F32 R32, R68.reuse, R86, R32 ;  /* 0x000000564420723c */ /* 0x040fe20000001820 */
[----:B------:R-:W4:Y:S06]  /*d480*/  LDSM.16.MT88.4 R84, [R220+0xa000] ;  /* 0x00a00000dc54783b */ /* 0x000f2c0000004200 */
[----:B------:R1:W-:Y:S01]  /*d490*/  MUFU.EX2 R171, R203 ;  /* 0x000000cb00ab7308 */ /* 0x0003e20000000800 */
[-C--:B------:R-:W-:Y:S08]  /*d4a0*/  HMMA.16816.F32 R36, R68, R88.reuse, R36 ;  /* 0x000000584424723c */ /* 0x080ff00000001824 */
[C---:B------:R-:W-:Y:S01]  /*d4b0*/  HMMA.16816.F32 R40, R72.reuse, R88, R40 ;  /* 0x000000584828723c */ /* 0x040fe20000001828 */
[----:B------:R-:W-:Y:S07]  /*d4c0*/  MUFU.EX2 R251, R251 ;  /* 0x000000fb00fb7308 */ /* 0x000fee0000000800 */
[-C--:B------:R-:W-:Y:S03]  /*d4d0*/  HMMA.16816.F32 R44, R72, R90.reuse, R44 ;  /* 0x0000005a482c723c */ /* 0x080fe6000000182c */
[----:B------:R-:W-:Y:S01]  /*d4e0*/  MUFU.EX2 R168, R168 ;  /* 0x000000a800a87308 */ /* 0x000fe20000000800 */
[----:B-1----:R-:W-:Y:S04]  /*d4f0*/  MOV R203, R202 ;  /* 0x000000ca00cb7202 */ /* 0x002fe80000000f00 */
[C---:B------:R-:W-:Y:S01]  /*d500*/  HMMA.16816.F32 R48, R68.reuse, R90, R48 ;  /* 0x0000005a4430723c */ /* 0x040fe20000001830 */
[----:B------:R-:W1:Y:S03]  /*d510*/  LDSM.16.MT88.4 R88, [R218+0xa000] ;  /* 0x00a00000da58783b */ /* 0x000e660000004200 */
[----:B------:R-:W-:Y:S01]  /*d520*/  MOV R202, R163 ;  /* 0x000000a300ca7202 */ /* 0x000fe20000000f00 */
[----:B------:R-:W-:Y:S01]  /*d530*/  IMAD.MOV.U32 R163, RZ, RZ, R184 ;  /* 0x000000ffffa37224 */ /* 0x000fe200078e00b8 */
[----:B------:R-:W-:Y:S01]  /*d540*/  MOV R184, R224 ;  /* 0x000000e000b87202 */ /* 0x000fe20000000f00 */
[----:B------:R-:W-:Y:S01]  /*d550*/  MUFU.EX2 R147, R147 ;  /* 0x0000009300937308 */ /* 0x000fe20000000800 */
[-C--:B------:R-:W-:Y:S01]  /*d560*/  HMMA.16816.F32 R52, R68, R76.reuse, R52 ;  /* 0x0000004c4434723c */ /* 0x080fe20000001834 */
[----:B------:R1:W5:Y:S03]  /*d570*/  LDL.LU R224, [R1+0x9c] ;  /* 0x00009c0001e07983 */ /* 0x0003660000300800 */
[----:B------:R-:W-:Y:S02]  /*d580*/  MOV R190, R203 ;  /* 0x000000cb00be7202 */ /* 0x000fe40000000f00 */
[----:B------:R-:W-:Y:S02]  /*d590*/  MOV R203, R202 ;  /* 0x000000ca00cb7202 */ /* 0x000fe40000000f00 */
[C---:B------:R-:W-:Y:S01]  /*d5a0*/  HMMA.16816.F32 R56, R72.reuse, R76, R56 ;  /* 0x0000004c4838723c */ /* 0x040fe20000001838 */
[----:B------:R-:W-:Y:S03]  /*d5b0*/  MUFU.EX2 R145, R145 ;  /* 0x0000009100917308 */ /* 0x000fe60000000800 */
[----:B------:R-:W-:Y:S02]  /*d5c0*/  MOV R202, R163 ;  /* 0x000000a300ca7202 */ /* 0x000fe40000000f00 */
[----:B------:R-:W-:Y:S02]  /*d5d0*/  MOV R163, R223 ;  /* 0x000000df00a37202 */ /* 0x000fe40000000f00 */
[-C--:B------:R-:W-:Y:S01]  /*d5e0*/  HMMA.16816.F32 R60, R72, R78.reuse, R60 ;  /* 0x0000004e483c723c */ /* 0x080fe2000000183c */
[----:B------:R1:W5:Y:S02]  /*d5f0*/  LDL.LU R223, [R1+0x98] ;  /* 0x0000980001df7983 */ /* 0x0003640000300800 */
[----:B------:R-:W-:Y:S01]  /*d600*/  MUFU.EX2 R118, R203 ;  /* 0x000000cb00767308 */ /* 0x000fe20000000800 */
[----:B------:R-:W-:Y:S02]  /*d610*/  MOV R191, R190 ;  /* 0x000000be00bf7202 */ /* 0x000fe40000000f00 */
[----:B------:R-:W-:Y:S01]  /*d620*/  MOV R190, R202 ;  /* 0x000000ca00be7202 */ /* 0x000fe20000000f00 */
[----:B------:R-:W-:Y:S01]  /*d630*/  FADD.FTZ R72, R99, R92 ;  /* 0x0000005c63487221 */ /* 0x000fe20000010000 */
[----:B------:R-:W-:Y:S01]  /*d640*/  HMMA.16816.F32 R64, R68, R78, R64 ;  /* 0x0000004e4440723c */ /* 0x000fe20000001840 */
[----:B------:R-:W1:Y:S03]  /*d650*/  LDSM.16.MT88.4 R76, [R219+0xa000] ;  /* 0x00a00000db4c783b */ /* 0x000e660000004200 */
[----:B------:R-:W-:Y:S01]  /*d660*/  FADD.FTZ R73, R239, R93 ;  /* 0x0000005def497221 */ /* 0x000fe20000010000 */
[----:B--2---:R-:W-:Y:S01]  /*d670*/  F2FP.PACK_AB R74, R245, R210 ;  /* 0x000000d2f54a723e */ /* 0x004fe200000000ff */
[----:B------:R-:W-:Y:S01]  /*d680*/  FADD.FTZ R92, R123, R72 ;  /* 0x000000487b5c7221 */ /* 0x000fe20000010000 */
[----:B------:R-:W-:Y:S01]  /*d690*/  F2FP.PACK_AB R68, R243, R181 ;  /* 0x000000b5f344723e */ /* 0x000fe200000000ff */
[----:B------:R-:W-:Y:S01]  /*d6a0*/  FADD.FTZ R93, R238, R73 ;  /* 0x00000049ee5d7221 */ /* 0x000fe20000010000 */
[----:B------:R-:W-:Y:S01]  /*d6b0*/  F2FP.PACK_AB R69, R249, R250 ;  /* 0x000000faf945723e */ /* 0x000fe200000000ff */
[----:B------:R2:W-:Y:S02]  /*d6c0*/  MUFU.EX2 R99, R177 ;  /* 0x000000b100637308 */ /* 0x0005e40000000800 */
[----:B------:R-:W-:Y:S01]  /*d6d0*/  F2FP.PACK_AB R70, R252, R244 ;  /* 0x000000f4fc46723e */ /* 0x000fe200000000ff */
[----:B------:R-:W-:Y:S01]  /*d6e0*/  IMAD.MOV.U32 R202, RZ, RZ, R186 ;  /* 0x000000ffffca7224 */ /* 0x000fe200078e00ba */
[----:B------:R-:W-:Y:S02]  /*d6f0*/  F2FP.PACK_AB R71, R247, R248 ;  /* 0x000000f8f747723e */ /* 0x000fe400000000ff */
[----:B------:R-:W-:Y:S02]  /*d700*/  MOV R186, R222 ;  /* 0x000000de00ba7202 */ /* 0x000fe40000000f00 */
[----:B------:R1:W5:Y:S01]  /*d710*/  LDL.LU R222, [R1+0x94] ;  /* 0x0000940001de7983 */ /* 0x0003620000300800 */
[----:B------:R-:W-:Y:S01]  /*d720*/  F2FP.PACK_AB R72, R213, R214 ;  /* 0x000000d6d548723e */ /* 0x000fe200000000ff */
[----:B------:R-:W-:Y:S01]  /*d730*/  MUFU.EX2 R144, R144 ;  /* 0x0000009000907308 */ /* 0x000fe20000000800 */
[-C--:B---3--:R-:W-:Y:S03]  /*d740*/  HMMA.16816.F32 R4, R68, R80.reuse, R4 ;  /* 0x000000504404723c */ /* 0x088fe60000001804 */
[----:B------:R-:W-:Y:S02]  /*d750*/  F2FP.PACK_AB R73, R155, R154 ;  /* 0x0000009a9b49723e */ /* 0x000fe400000000ff */
[----:B------:R-:W-:Y:S02]  /*d760*/  F2FP.PACK_AB R75, R209, R211 ;  /* 0x000000d3d14b723e */ /* 0x000fe400000000ff */
[----:B------:R-:W-:Y:S02]  /*d770*/  MOV R194, R191 ;  /* 0x000000bf00c27202 */ /* 0x000fe40000000f00 */
[----:B------:R-:W-:Y:S01]  /*d780*/  MOV R191, R190 ;  /* 0x000000be00bf7202 */ /* 0x000fe20000000f00 */
[----:B------:R-:W-:Y:S02]  /*d790*/  MUFU.EX2 R121, R121 ;  /* 0x0000007900797308 */ /* 0x000fe40000000800 */
[C---:B------:R-:W-:Y:S01]  /*d7a0*/  HMMA.16816.F32 R8, R72.reuse, R80, R8 ;  /* 0x000000504808723c */ /* 0x040fe20000001808 */
[----:B--2---:R-:W-:Y:S03]  /*d7b0*/  LDSM.16.MT88.4 R176, [R220+0xb800] ;  /* 0x00b80000dcb0783b */ /* 0x004fe60000004200 */
[----:B------:R-:W-:Y:S02]  /*d7c0*/  MOV R190, R202 ;  /* 0x000000ca00be7202 */ /* 0x000fe40000000f00 */
[----:B------:R-:W-:Y:S02]  /*d7d0*/  MOV R202, R161 ;  /* 0x000000a100ca7202 */ /* 0x000fe40000000f00 */
[-C--:B------:R-:W-:Y:S01]  /*d7e0*/  HMMA.16816.F32 R12, R72, R82.reuse, R12 ;  /* 0x00000052480c723c */ /* 0x080fe2000000180c */
[----:B------:R-:W-:Y:S03]  /*d7f0*/  MUFU.EX2 R124, R124 ;  /* 0x0000007c007c7308 */ /* 0x000fe60000000800 */
[----:B------:R-:W-:Y:S02]  /*d800*/  MOV R161, R221 ;  /* 0x000000dd00a17202 */ /* 0x000fe40000000f00 */
[----:B------:R2:W5:Y:S01]  /*d810*/  LDL.LU R221, [R1+0x90] ;  /* 0x0000900001dd7983 */ /* 0x0005620000300800 */
[----:B------:R-:W-:Y:S01]  /*d820*/  MOV R195, R194 ;  /* 0x000000c200c37202 */ /* 0x000fe20000000f00 */
[C---:B------:R-:W-:Y:S02]  /*d830*/  HMMA.16816.F32 R16, R68.reuse, R82, R16 ;  /* 0x000000524410723c */ /* 0x040fe40000001810 */
[----:B------:R-:W3:Y:S01]  /*d840*/  LDSM.16.MT88.4 R80, [R217+0xa800] ;  /* 0x00a80000d950783b */ /* 0x000ee20000004200 */
[----:B------:R-:W-:Y:S01]  /*d850*/  MUFU.EX2 R133, R195 ;  /* 0x000000c300857308 */ /* 0x000fe20000000800 */
[----:B------:R-:W-:Y:S01]  /*d860*/  IMAD.MOV.U32 R194, RZ, RZ, R191 ;  /* 0x000000ffffc27224 */ /* 0x000fe200078e00bf */
[----:B------:R-:W-:Y:S02]  /*d870*/  MOV R191, R190 ;  /* 0x000000be00bf7202 */ /* 0x000fe40000000f00 */
[----:B------:R-:W-:Y:S01]  /*d880*/  MOV R190, R202 ;  /* 0x000000ca00be7202 */ /* 0x000fe20000000f00 */
[-C--:B----4-:R-:W-:Y:S04]  /*d890*/  HMMA.16816.F32 R20, R68, R84.reuse, R20 ;  /* 0x000000544414723c */ /* 0x090fe80000001814 */
[----:B------:R-:W-:Y:S01]  /*d8a0*/  MOV R202, R216 ;  /* 0x000000d800ca7202 */ /* 0x000fe20000000f00 */
[----:B------:R-:W-:Y:S01]  /*d8b0*/  MUFU.EX2 R120, R191 ;  /* 0x000000bf00787308 */ /* 0x000fe20000000800 */
[----:B------:R2:W5:Y:S02]  /*d8c0*/  LDL.LU R216, [R1+0x8c] ;  /* 0x00008c0001d87983 */ /* 0x0005640000300800 */
[C---:B------:R-:W-:Y:S07]  /*d8d0*/  HMMA.16816.F32 R24, R72.reuse, R84, R24 ;  /* 0x000000544818723c */ /* 0x040fee0000001818 */
[----:B------:R-:W4:Y:S01]  /*d8e0*/  MUFU.EX2 R119, R190 ;  /* 0x000000be00777308 */ /* 0x000f220000000800 */
[-C--:B------:R-:W-:Y:S08]  /*d8f0*/  HMMA.16816.F32 R28, R72, R86.reuse, R28 ;  /* 0x00000056481c723c */ /* 0x080ff0000000181c */
[C---:B------:R-:W-:Y:S01]  /*d900*/  HMMA.16816.F32 R32, R68.reuse, R86, R32 ;  /* 0x000000564420723c */ /* 0x040fe20000001820 */
[----:B------:R-:W2:Y:S01]  /*d910*/  LDSM.16.MT88.4 R84, [R220+0xa800] ;  /* 0x00a80000dc54783b */ /* 0x000ea20000004200 */
[----:B------:R-:W-:Y:S06]  /*d920*/  MUFU.EX2 R117, R202 ;  /* 0x000000ca00757308 */ /* 0x000fec0000000800 */
[-C--:B-1----:R-:W-:Y:S04]  /*d930*/  HMMA.16816.F32 R36, R68, R88.reuse, R36 ;  /* 0x000000584424723c */ /* 0x082fe80000001824 */
[----:B------:R-:W-:Y:S04]  /*d940*/  MUFU.EX2 R131, R194 ;  /* 0x000000c200837308 */ /* 0x000fe80000000800 */
[C---:B------:R-:W-:Y:S06]  /*d950*/  HMMA.16816.F32 R40, R72.reuse, R88, R40 ;  /* 0x000000584828723c */ /* 0x040fec0000001828 */
[----:B------:R-:W1:Y:S02]  /*d960*/  MUFU.EX2 R125, R125 ;  /* 0x0000007d007d7308 */ /* 0x000e640000000800 */
[-C--:B------:R-:W-:Y:S08]  /*d970*/  HMMA.16816.F32 R44, R72, R90.reuse, R44 ;  /* 0x0000005a482c723c */ /* 0x080ff0000000182c */
[C---:B------:R-:W-:Y:S01]  /*d980*/  HMMA.16816.F32 R48, R68.reuse, R90, R48 ;  /* 0x0000005a4430723c */ /* 0x040fe20000001830 */
[----:B------:R-:W2:Y:S01]  /*d990*/  LDSM.16.MT88.4 R88, [R218+0xa800] ;  /* 0x00a80000da58783b */ /* 0x000ea20000004200 */
[----:B------:R-:W-:Y:S06]  /*d9a0*/  MUFU.EX2 R116, R163 ;  /* 0x000000a300747308 */ /* 0x000fec0000000800 */
[-C--:B------:R-:W-:Y:S04]  /*d9b0*/  HMMA.16816.F32 R52, R68, R76.reuse, R52 ;  /* 0x0000004c4434723c */ /* 0x080fe80000001834 */
[----:B------:R-:W-:Y:S04]  /*d9c0*/  MUFU.EX2 R114, R162 ;  /* 0x000000a200727308 */ /* 0x000fe80000000800 */
[C---:B------:R-:W-:Y:S06]  /*d9d0*/  HMMA.16816.F32 R56, R72.reuse, R76, R56 ;  /* 0x0000004c4838723c */ /* 0x040fec0000001838 */
[----:B------:R-:W-:Y:S02]  /*d9e0*/  MUFU.EX2 R115, R167 ;  /* 0x000000a700737308 */ /* 0x000fe40000000800 */
[-C--:B------:R-:W-:Y:S07]  /*d9f0*/  HMMA.16816.F32 R60, R72, R78.reuse, R60 ;  /* 0x0000004e483c723c */ /* 0x080fee000000183c */
[----:B----4-:R-:W-:Y:S01]  /*da00*/  F2FP.PACK_AB R74, R119, R120 ;  /* 0x00000078774a723e */ /* 0x010fe200000000ff */
[----:B------:R-:W-:Y:S01]  /*da10*/  HMMA.16816.F32 R64, R68, R78, R64 ;  /* 0x0000004e4440723c */ /* 0x000fe20000001840 */
[----:B------:R-:W4:Y:S01]  /*da20*/  LDSM.16.MT88.4 R76, [R219+0xa800] ;  /* 0x00a80000db4c783b */ /* 0x000f220000004200 */
[----:B------:R-:W-:Y:S02]  /*da30*/  MUFU.EX2 R113, R166 ;  /* 0x000000a600717308 */ /* 0x000fe40000000800 */
[----:B------:R-:W-:Y:S01]  /*da40*/  FADD.FTZ R72, R97, R92 ;  /* 0x0000005c61487221 */ /* 0x000fe20000010000 */
[----:B-1----:R-:W-:Y:S01]  /*da50*/  F2FP.PACK_AB R75, R125, R124 ;  /* 0x0000007c7d4b723e */ /* 0x002fe200000000ff */
[----:B------:R-:W-:Y:S01]  /*da60*/  FADD.FTZ R73, R237, R93 ;  /* 0x0000005ded497221 */ /* 0x000fe20000010000 */
[----:B------:R-:W-:Y:S01]  /*da70*/  F2FP.PACK_AB R68, R171, R170 ;  /* 0x000000aaab44723e */ /* 0x000fe200000000ff */
[----:B------:R-:W-:Y:S01]  /*da80*/  FADD.FTZ R92, R132, R72 ;  /* 0x00000048845c7221 */ /* 0x000fe20000010000 */
[----:B------:R-:W-:Y:S03]  /*da90*/  F2FP.PACK_AB R69, R169, R251 ;  /* 0x000000fba945723e */ /* 0x000fe600000000ff */
[----:B------:R-:W-:Y:S01]  /*daa0*/  F2FP.PACK_AB R70, R147, R168 ;  /* 0x000000a89346723e */ /* 0x000fe200000000ff */
[----:B------:R-:W-:Y:S01]  /*dab0*/  FADD.FTZ R93, R236, R73 ;  /* 0x00000049ec5d7221 */ /* 0x000fe20000010000 */
[----:B------:R-:W-:Y:S01]  /*dac0*/  F2FP.PACK_AB R71, R144, R145 ;  /* 0x000000919047723e */ /* 0x000fe200000000ff */
[----:B------:R-:W-:Y:S01]  /*dad0*/  MUFU.EX2 R112, R187 ;  /* 0x000000bb00707308 */ /* 0x000fe20000000800 */
[----:B------:R-:W-:Y:S02]  /*dae0*/  F2FP.PACK_AB R72, R131, R133 ;  /* 0x000000858348723e */ /* 0x000fe400000000ff */
[----:B------:R-:W-:Y:S02]  /*daf0*/  F2FP.PACK_AB R73, R121, R130 ;  /* 0x000000827949723e */ /* 0x000fe400000000ff */
[----:B------:R-:W-:Y:S01]  /*db00*/  MOV R132, R137 ;  /* 0x0000008900847202 */ /* 0x000fe20000000f00 */
[-C--:B---3--:R-:W-:Y:S04]  /*db10*/  HMMA.16816.F32 R4, R68, R80.reuse, R4 ;  /* 0x000000504404723c */ /* 0x088fe80000001804 */
[----:B------:R-:W-:Y:S04]  /*db20*/  MUFU.EX2 R111, R186 ;  /* 0x000000ba006f7308 */ /* 0x000fe80000000800 */
[C---:B------:R-:W-:Y:S06]  /*db30*/  HMMA.16816.F32 R8, R72.reuse, R80, R8 ;  /* 0x000000504808723c */ /* 0x040fec0000001808 */
[----:B------:R-:W-:Y:S02]  /*db40*/  MUFU.EX2 R102, R196 ;  /* 0x000000c400667308 */ /* 0x000fe40000000800 */
[-C--:B------:R-:W-:Y:S08]  /*db50*/  HMMA.16816.F32 R12, R72, R82.reuse, R12 ;  /* 0x00000052480c723c */ /* 0x080ff0000000180c */
[C---:B------:R-:W-:Y:S01]  /*db60*/  HMMA.16816.F32 R16, R68.reuse, R82, R16 ;  /* 0x000000524410723c */ /* 0x040fe20000001810 */
[----:B------:R-:W1:Y:S01]  /*db70*/  LDSM.16.MT88.4 R80, [R217+0xb000] ;  /* 0x00b00000d950783b */ /* 0x000e620000004200 */
[----:B------:R-:W-:Y:S06]  /*db80*/  MUFU.EX2 R97, R193 ;  /* 0x000000c100617308 */ /* 0x000fec0000000800 */
[-C--:B--2---:R-:W-:Y:S04]  /*db90*/  HMMA.16816.F32 R20, R68, R84.reuse, R20 ;  /* 0x000000544414723c */ /* 0x084fe80000001814 */
[----:B------:R-:W-:Y:S04]  /*dba0*/  MUFU.EX2 R110, R199 ;  /* 0x000000c7006e7308 */ /* 0x000fe80000000800 */
[C---:B------:R-:W-:Y:S06]  /*dbb0*/  HMMA.16816.F32 R24, R72.reuse, R84, R24 ;  /* 0x000000544818723c */ /* 0x040fec0000001818 */
[----:B------:R-:W-:Y:S02]  /*dbc0*/  MUFU.EX2 R109, R198 ;  /* 0x000000c6006d7308 */ /* 0x000fe40000000800 */
        /* <DEDUP_REMOVED lines=8> */
[-C--:B------:R-:W-:Y:S08]  /*dc50*/  HMMA.16816.F32 R44, R72, R90.reuse, R44 ;  /* 0x0000005a482c723c */ /* 0x080ff0000000182c */
[C---:B------:R-:W-:Y:S01]  /*dc60*/  HMMA.16816.F32 R48, R68.reuse, R90, R48 ;  /* 0x0000005a4430723c */ /* 0x040fe20000001830 */
[----:B------:R-:W3:Y:S01]  /*dc70*/  LDSM.16.MT88.4 R88, [R218+0xb000] ;  /* 0x00b00000da58783b */ /* 0x000ee20000004200 */
[----:B------:R-:W1:Y:S06]  /*dc80*/  MUFU.EX2 R106, R185 ;  /* 0x000000b9006a7308 */ /* 0x000e6c0000000800 */
[-C--:B----4-:R-:W-:Y:S04]  /*dc90*/  HMMA.16816.F32 R52, R68, R76.reuse, R52 ;  /* 0x0000004c4434723c */ /* 0x090fe80000001834 */
[----:B------:R-:W-:Y:S04]  /*dca0*/  MUFU.EX2 R104, R184 ;  /* 0x000000b800687308 */ /* 0x000fe80000000800 */
[C---:B------:R-:W-:Y:S06]  /*dcb0*/  HMMA.16816.F32 R56, R72.reuse, R76, R56 ;  /* 0x0000004c4838723c */ /* 0x040fec0000001838 */
[----:B------:R-:W4:Y:S02]  /*dcc0*/  MUFU.EX2 R103, R197 ;  /* 0x000000c500677308 */ /* 0x000f240000000800 */
[-C--:B------:R-:W-:Y:S07]  /*dcd0*/  HMMA.16816.F32 R60, R72, R78.reuse, R60 ;  /* 0x0000004e483c723c */ /* 0x080fee000000183c */
[----:B------:R-:W-:Y:S01]  /*dce0*/  FADD.FTZ R72, R96, R92 ;  /* 0x0000005c60487221 */ /* 0x000fe20000010000 */
[----:B------:R-:W-:Y:S01]  /*dcf0*/  HMMA.16816.F32 R64, R68, R78, R64 ;  /* 0x0000004e4440723c */ /* 0x000fe20000001840 */
[----:B------:R2:W2:Y:S01]  /*dd00*/  MUFU.EX2 R96, R2 ;  /* 0x0000000200607308 */ /* 0x0004a20000000800 */
[----:B------:R-:W3:Y:S02]  /*dd10*/  LDSM.16.MT88.4 R76, [R219+0xb000] ;  /* 0x00b00000db4c783b */ /* 0x000ee40000004200 */
[----:B------:R-:W-:Y:S01]  /*dd20*/  FADD.FTZ R73, R215, R93 ;  /* 0x0000005dd7497221 */ /* 0x000fe20000010000 */
[----:B-1----:R-:W-:Y:S01]  /*dd30*/  F2FP.PACK_AB R74, R106, R105 ;  /* 0x000000696a4a723e */ /* 0x002fe200000000ff */
[----:B------:R-:W-:Y:S01]  /*dd40*/  FADD.FTZ R93, R146, R3 ;  /* 0x00000003925d7221 */ /* 0x000fe20000010000 */
[----:B------:R-:W-:Y:S01]  /*dd50*/  F2FP.PACK_AB R68, R117, R118 ;  /* 0x000000767544723e */ /* 0x000fe200000000ff */
[----:B------:R-:W-:Y:S01]  /*dd60*/  FADD.FTZ R3, R142, R72 ;  /* 0x000000488e037221 */ /* 0x000fe20000010000 */
[----:B------:R-:W-:Y:S02]  /*dd70*/  F2FP.PACK_AB R69, R114, R116 ;  /* 0x000000747245723e */ /* 0x000fe400000000ff */
[----:B------:R-:W1:Y:S01]  /*dd80*/  MUFU.EX2 R95, R192 ;  /* 0x000000c0005f7308 */ /* 0x000e620000000800 */
[----:B------:R-:W-:Y:S01]  /*dd90*/  F2FP.PACK_AB R70, R113, R115 ;  /* 0x000000737146723e */ /* 0x000fe200000000ff */
[----:B------:R-:W-:Y:S01]  /*dda0*/  FADD.FTZ R92, R140, R0 ;  /* 0x000000008c5c7221 */ /* 0x000fe20000010000 */
[----:B------:R-:W-:Y:S01]  /*ddb0*/  F2FP.PACK_AB R71, R111, R112 ;  /* 0x000000706f47723e */ /* 0x000fe200000000ff */
[----:B------:R-:W-:Y:S01]  /*ddc0*/  FADD.FTZ R0, R212, R93 ;  /* 0x0000005dd4007221 */ /* 0x000fe20000010000 */
[----:B------:R-:W-:Y:S01]  /*ddd0*/  F2FP.PACK_AB R72, R109, R110 ;  /* 0x0000006e6d48723e */ /* 0x000fe200000000ff */
[----:B------:R-:W-:Y:S01]  /*dde0*/  FADD.FTZ R3, R149, R3 ;  /* 0x0000000395037221 */ /* 0x000fe20000010000 */
[----:B----4-:R-:W-:Y:S01]  /*ddf0*/  F2FP.PACK_AB R75, R103, R104 ;  /* 0x00000068674b723e */ /* 0x010fe200000000ff */
[----:B------:R-:W-:Y:S01]  /*de00*/  FADD.FTZ R0, R157, R0 ;  /* 0x000000009d007221 */ /* 0x000fe20000010000 */
[----:B------:R-:W-:Y:S01]  /*de10*/  F2FP.PACK_AB R157, R99, R100 ;  /* 0x00000064639d723e */ /* 0x000fe200000000ff */
[-C--:B------:R-:W-:Y:S03]  /*de20*/  HMMA.16816.F32 R4, R68, R80.reuse, R4 ;  /* 0x000000504404723c */ /* 0x080fe60000001804 */
[----:B------:R-:W-:Y:S02]  /*de30*/  FADD.FTZ R3, R150, R3 ;  /* 0x0000000396037221 */ /* 0x000fe40000010000 */
[----:B--2---:R-:W-:Y:S01]  /*de40*/  FADD.FTZ R2, R246, R73 ;  /* 0x00000049f6027221 */ /* 0x004fe20000010000 */
[----:B------:R-:W-:Y:S03]  /*de50*/  F2FP.PACK_AB R73, R108, R107 ;  /* 0x0000006b6c49723e */ /* 0x000fe600000000ff */
[----:B------:R-:W-:Y:S03]  /*de60*/  FADD.FTZ R2, R156, R2 ;  /* 0x000000029c027221 */ /* 0x000fe60000010000 */
[----:B------:R-:W-:Y:S01]  /*de70*/  F2FP.PACK_AB R156, R101, R102 ;  /* 0x00000066659c723e */ /* 0x000fe200000000ff */
[C---:B------:R-:W-:Y:S01]  /*de80*/  HMMA.16816.F32 R8, R72.reuse, R80, R8 ;  /* 0x000000504808723c */ /* 0x040fe20000001808 */
[----:B------:R-:W2:Y:S03]  /*de90*/  MUFU.EX2 R81, R200 ;  /* 0x000000c800517308 */ /* 0x000ea60000000800 */
[----:B------:R-:W-:Y:S01]  /*dea0*/  FADD.FTZ R2, R159, R2 ;  /* 0x000000029f027221 */ /* 0x000fe20000010000 */
[----:B------:R-:W-:Y:S02]  /*deb0*/  F2FP.PACK_AB R159, R96, R97 ;  /* 0x00000061609f723e */ /* 0x000fe400000000ff */
[----:B-1----:R-:W-:Y:S01]  /*dec0*/  F2FP.PACK_AB R140, R94, R95 ;  /* 0x0000005f5e8c723e */ /* 0x002fe200000000ff */
[-C--:B------:R-:W-:Y:S03]  /*ded0*/  HMMA.16816.F32 R12, R72, R82.reuse, R12 ;  /* 0x00000052480c723c */ /* 0x080fe6000000180c */
[----:B------:R-:W1:Y:S05]  /*dee0*/  MUFU.EX2 R80, R126 ;  /* 0x0000007e00507308 */ /* 0x000e6a0000000800 */
[C---:B------:R-:W-:Y:S05]  /*def0*/  HMMA.16816.F32 R16, R68.reuse, R82, R16 ;  /* 0x000000524410723c */ /* 0x040fea0000001810 */
[----:B------:R4:W-:Y:S03]  /*df00*/  MUFU.EX2 R83, R188 ;  /* 0x000000bc00537308 */ /* 0x0009e60000000800 */
[-C--:B------:R-:W-:Y:S04]  /*df10*/  HMMA.16816.F32 R20, R68, R84.reuse, R20 ;  /* 0x000000544414723c */ /* 0x080fe80000001814 */
[----:B--2---:R-:W-:Y:S03]  /*df20*/  F2FP.PACK_AB R142, R139, R81 ;  /* 0x000000518b8e723e */ /* 0x004fe600000000ff */
[----:B------:R-:W2:Y:S01]  /*df30*/  MUFU.EX2 R82, R201 ;  /* 0x000000c900527308 */ /* 0x000ea20000000800 */
[C---:B------:R-:W-:Y:S04]  /*df40*/  HMMA.16816.F32 R24, R72.reuse, R84, R24 ;  /* 0x000000544818723c */ /* 0x040fe80000001818 */
[----:B-1----:R-:W-:Y:S04]  /*df50*/  F2FP.PACK_AB R143, R138, R80 ;  /* 0x000000508a8f723e */ /* 0x002fe800000000ff */
[-C--:B------:R-:W-:Y:S01]  /*df60*/  HMMA.16816.F32 R28, R72, R86.reuse, R28 ;  /* 0x00000056481c723c */ /* 0x080fe2000000181c */
[----:B----4-:R-:W1:Y:S07]  /*df70*/  LDSM.16.MT88.4 R188, [R217+0xb800] ;  /* 0x00b80000d9bc783b */ /* 0x010e6e0000004200 */
[C---:B------:R-:W-:Y:S04]  /*df80*/  HMMA.16816.F32 R32, R68.reuse, R86, R32 ;  /* 0x000000564420723c */ /* 0x040fe80000001820 */
[----:B--2---:R-:W-:Y:S04]  /*df90*/  F2FP.PACK_AB R141, R82, R83 ;  /* 0x00000053528d723e */ /* 0x004fe800000000ff */
[-C--:B---3--:R-:W-:Y:S08]  /*dfa0*/  HMMA.16816.F32 R36, R68, R88.reuse, R36 ;  /* 0x000000584424723c */ /* 0x088ff00000001824 */
[C---:B------:R-:W-:Y:S08]  /*dfb0*/  HMMA.16816.F32 R40, R72.reuse, R88, R40 ;  /* 0x000000584828723c */ /* 0x040ff00000001828 */
[-C--:B------:R-:W-:Y:S08]  /*dfc0*/  HMMA.16816.F32 R44, R72, R90.reuse, R44 ;  /* 0x0000005a482c723c */ /* 0x080ff0000000182c */
[C---:B------:R-:W-:Y:S08]  /*dfd0*/  HMMA.16816.F32 R48, R68.reuse, R90, R48 ;  /* 0x0000005a4430723c */ /* 0x040ff00000001830 */
[-C--:B------:R-:W-:Y:S08]  /*dfe0*/  HMMA.16816.F32 R52, R68, R76.reuse, R52 ;  /* 0x0000004c4434723c */ /* 0x080ff00000001834 */
[C---:B------:R-:W-:Y:S07]  /*dff0*/  HMMA.16816.F32 R56, R72.reuse, R76, R56 ;  /* 0x0000004c4838723c */ /* 0x040fee0000001838 */
[----:B------:R-:W-:Y:S01]  /*e000*/  FADD.FTZ R76, R153, R92 ;  /* 0x0000005c994c7221 */ /* 0x000fe20000010000 */
[-C--:B------:R-:W-:Y:S04]  /*e010*/  HMMA.16816.F32 R60, R72, R78.reuse, R60 ;  /* 0x0000004e483c723c */ /* 0x080fe8000000183c */
[----:B------:R-:W-:Y:S03]  /*e020*/  FADD.FTZ R76, R152, R76 ;  /* 0x0000004c984c7221 */ /* 0x000fe60000010000 */
[----:B------:R-:W-:Y:S01]  /*e030*/  FADD.FTZ R72, R158, R0 ;  /* 0x000000009e487221 */ /* 0x000fe20000010000 */
[----:B------:R-:W-:Y:S04]  /*e040*/  HMMA.16816.F32 R64, R68, R78, R64 ;  /* 0x0000004e4440723c */ /* 0x000fe80000001840 */
[----:B------:R-:W-:Y:S01]  /*e050*/  FADD.FTZ R76, R151, R76 ;  /* 0x0000004c974c7221 */ /* 0x000fe20000010000 */
[----:B------:R-:W-:Y:S01]  /*e060*/  F2FP.PACK_AB R158, R204, R98 ;  /* 0x00000062cc9e723e */ /* 0x000fe200000000ff */
[----:B------:R-:W-:Y:S02]  /*e070*/  FADD.FTZ R0, R148, R3 ;  /* 0x0000000394007221 */ /* 0x000fe40000010000 */
[----:B------:R-:W-:Y:S04]  /*e080*/  FADD.FTZ R68, R160, R2 ;  /* 0x00000002a0447221 */ /* 0x000fe80000010000 */
[----:B------:R-:W-:Y:S01]  /*e090*/  FADD.FTZ R3, R183, R72 ;  /* 0x00000048b7037221 */ /* 0x000fe20000010000 */
[-C--:B-1----:R-:W-:Y:S01]  /*e0a0*/  HMMA.16816.F32 R200, R156, R188.reuse, R4 ;  /* 0x000000bc9cc8723c */ /* 0x082fe20000001804 */
[----:B------:R-:W1:Y:S04]  /*e0b0*/  LDSM.16.MT88.4 R4, [R219+0xb800] ;  /* 0x00b80000db04783b */ /* 0x000e680000004200 */
[----:B------:R-:W-:Y:S02]  /*e0c0*/  FADD.FTZ R2, R182, R76 ;  /* 0x0000004cb6027221 */ /* 0x000fe40000010000 */
[----:B------:R-:W-:Y:S01]  /*e0d0*/  FADD.FTZ R0, R180, R0 ;  /* 0x00000000b4007221 */ /* 0x000fe20000010000 */
[C---:B------:R-:W-:Y:S07]  /*e0e0*/  HMMA.16816.F32 R196, R140.reuse, R188, R8 ;  /* 0x000000bc8cc4723c */ /* 0x040fee0000001808 */
[----:B------:R-:W-:Y:S01]  /*e0f0*/  FADD.FTZ R11, R181, R68 ;  /* 0x00000044b50b7221 */ /* 0x000fe20000010000 */
        /* <DEDUP_REMOVED lines=74> */
[----:B------:R1:W-:Y:S01]  /*e5a0*/  STL [R1+0x18], R5 ;  /* 0x0000180501007387 */ /* 0x0003e20000100800 */
[----:B------:R-:W-:Y:S02]  /*e5b0*/  FADD.FTZ R0, R80, R3 ;  /* 0x0000000350007221 */ /* 0x000fe40000010000 */
[----:B------:R-:W-:Y:S02]  /*e5c0*/  FADD.FTZ R3, R96, R4 ;  /* 0x0000000460037221 */ /* 0x000fe40000010000 */
[----:B------:R-:W-:Y:S01]  /*e5d0*/  FADD.FTZ R2, R139, R2 ;  /* 0x000000028b027221 */ /* 0x000fe20000010000 */
[----:B------:R-:W-:Y:S01]  /*e5e0*/  MOV R139, R135 ;  /* 0x00000087008b7202 */ /* 0x000fe20000000f00 */
[----:B------:R-:W-:Y:S01]  /*e5f0*/  FADD.FTZ R0, R138, R0 ;  /* 0x000000008a007221 */ /* 0x000fe20000010000 */
[----:B------:R1:W-:Y:S01]  /*e600*/  STL [R1+0x24], R3 ;  /* 0x0000240301007387 */ /* 0x0003e20000100800 */
[----:B------:R-:W-:Y:S03]  /*e610*/  MOV R138, R134 ;  /* 0x00000086008a7202 */ /* 0x000fe60000000f00 */
[----:B------:R1:W-:Y:S04]  /*e620*/  STL [R1+0x1c], R2 ;  /* 0x00001c0201007387 */ /* 0x0003e80000100800 */
[----:B------:R1:W-:Y:S02]  /*e630*/  STL [R1+0x20], R0 ;  /* 0x0000200001007387 */ /* 0x0003e40000100800 */
[----:B-1---5:R-:W-:-:S05]  /*e640*/  @P1 BRA `(.L_x_159) ;  /* 0xffffadd000001947 */ /* 0x022fca000383ffff */
.L_x_158:
[----:B--2---:R-:W2:Y:S04]  /*e650*/  LDL.LU R2, [R1+0x18] ;  /* 0x0000180001027983 */ /* 0x004ea80000300800 */
[----:B------:R-:W1:Y:S01]  /*e660*/  S2R R42, SR_TID.X ;  /* 0x00000000002a7919 */ /* 0x000e620000002100 */
[----:B------:R-:W3:Y:S01]  /*e670*/  S2UR UR6, SR_CTAID.Y ;  /* 0x00000000000679c3 */ /* 0x000ee20000002600 */
[----:B------:R-:W-:-:S02]  /*e680*/  UISETP.NE.AND UP0, UPT, UR10, -0x1, UPT ;  /* 0xffffffff0a00788c */ /* 0x000fc4000bf05270 */
[----:B------:R-:W4:Y:S01]  /*e690*/  LDL.LU R7, [R1+0x24] ;  /* 0x0000240001077983 */ /* 0x000f220000300800 */
[----:B------:R-:W-:-:S03]  /*e6a0*/  ULDC.64 UR4, c[0x0][0x1e8] ;  /* 0x00007a0000047ab9 */ /* 0x000fc60000000a00 */
[----:B------:R-:W4:Y:S04]  /*e6b0*/  LDL.LU R8, [R1+0x1c] ;  /* 0x00001c0001087983 */ /* 0x000f280000300800 */
[----:B------:R-:W4:Y:S01]  /*e6c0*/  LDL.LU R6, [R1+0x20] ;  /* 0x0000200001067983 */ /* 0x000f220000300800 */
[----:B------:R-:W-:Y:S01]  /*e6d0*/  @UP0 UIMAD.WIDE.U32 UR14, UR10, UR4, URZ ;  /* 0x000000040a0e02a5 */ /* 0x000fe2000f8e003f */
[----:B------:R-:W3:Y:S01]  /*e6e0*/  S2UR UR9, SR_CTAID.X ;  /* 0x00000000000979c3 */ /* 0x000ee20000002500 */
[----:B------:R-:W-:Y:S01]  /*e6f0*/  ULDC UR8, c[0x0][0x214] ;  /* 0x0000850000087ab9 */ /* 0x000fe20000000800 */
[----:B------:R-:W-:Y:S01]  /*e700*/  BSSY B0, `(.L_x_162) ;  /* 0x000012c000007945 */ /* 0x000fe20003800000 */
[----:B------:R-:W-:Y:S02]  /*e710*/  @UP0 UIMAD UR7, UR10, UR5, UR15 ;  /* 0x000000050a0702a4 */ /* 0x000fe4000f8e020f */
[----:B------:R-:W-:-:S02]  /*e720*/  UMOV UR24, URZ ;  /* 0x0000003f00187c82 */ /* 0x000fc40008000000 */
[----:B------:R-:W-:Y:S01]  /*e730*/  ULDC.64 UR4, c[0x0][0x1e0] ;  /* 0x0000780000047ab9 */ /* 0x000fe20000000a00 */
[----:B------:R-:W3:Y:S01]  /*e740*/  S2UR UR11, SR_CTAID.Z ;  /* 0x00000000000b79c3 */ /* 0x000ee20000002700 */
[----:B------:R-:W-:Y:S01]  /*e750*/  UMOV UR25, URZ ;  /* 0x0000003f00197c82 */ /* 0x000fe20008000000 */
[----:B-1----:R-:W-:Y:S01]  /*e760*/  SHF.R.S32.HI R43, RZ, 0x1f, R42 ;  /* 0x0000001fff2b7819 */ /* 0x002fe2000001142a */
[----:B---3--:R-:W-:Y:S02]  /*e770*/  @!UP0 USHF.R.S32.HI UR12, URZ, 0x1f, UR6 ;  /* 0x0000001f3f0c8899 */ /* 0x008fe40008011406 */
[----:B------:R-:W-:Y:S01]  /*e780*/  @!UP0 UIMAD.WIDE.U32 UR22, UR6, UR4, URZ ;  /* 0x00000004061682a5 */ /* 0x000fe2000f8e003f */
[----:B------:R-:W-:Y:S01]  /*e790*/  LEA.HI R17, R43, R42, RZ, 0x5 ;  /* 0x0000002a2b117211 */ /* 0x000fe200078f28ff */
[----:B------:R-:W-:-:S03]  /*e7a0*/  @!UP0 UIMAD UR12, UR12, UR4, URZ ;  /* 0x000000040c0c82a4 */ /* 0x000fc6000f8e023f */
[----:B------:R-:W-:Y:S01]  /*e7b0*/  SHF.R.S32.HI R17, RZ, 0x5, R17 ;  /* 0x00000005ff117819 */ /* 0x000fe20000011411 */
[----:B------:R-:W-:Y:S02]  /*e7c0*/  ULDC.U8 UR4, c[0x0][0x329] ;  /* 0x0000ca4000047ab9 */ /* 0x000fe40000000000 */
[----:B------:R-:W-:Y:S02]  /*e7d0*/  UISETP.NE.AND UP1, UPT, UR4, URZ, UPT ;  /* 0x0000003f0400728c */ /* 0x000fe4000bf25270 */
[----:B------:R-:W-:Y:S02]  /*e7e0*/  @!UP0 UIMAD UR12, UR6, UR5, UR12 ;  /* 0x00000005060c82a4 */ /* 0x000fe4000f8e020c */
[----:B------:R-:W-:Y:S02]  /*e7f0*/  @!UP0 UMOV UR14, UR22 ;  /* 0x00000016000e8c82 */ /* 0x000fe40008000000 */
[----:B------:R-:W-:Y:S02]  /*e800*/  ULDC.U8 UR5, c[0x0][0x328] ;  /* 0x0000ca0000057ab9 */ /* 0x000fe40000000000 */
[----:B------:R-:W-:-:S02]  /*e810*/  UISETP.NE.AND UP2, UPT, UR5, URZ, UPT ;  /* 0x0000003f0500728c */ /* 0x000fc4000bf45270 */
[----:B------:R-:W-:Y:S02]  /*e820*/  @!UP0 UIADD3 UR7, UR23, UR12, URZ ;  /* 0x0000000c17078290 */ /* 0x000fe4000fffe03f */
[----:B------:R-:W-:Y:S02]  /*e830*/  UISETP.NE.OR UP3, UPT, UR4, URZ, !UP2 ;  /* 0x0000003f0400728c */ /* 0x000fe4000d765670 */
[----:B------:R-:W-:Y:S02]  /*e840*/  @UP1 ULDC UR15, c[0x0][0x210] ;  /* 0x00008400000f1ab9 */ /* 0x000fe40000000800 */
[----:B------:R-:W-:Y:S02]  /*e850*/  ULDC UR5, c[0x0][0x234] ;  /* 0x00008d0000057ab9 */ /* 0x000fe40000000800 */
[----:B------:R-:W-:Y:S02]  /*e860*/  @UP1 UIMAD UR15, UR15, UR8, URZ ;  /* 0x000000080f0f12a4 */ /* 0x000fe4000f8e023f */
[----:B------:R-:W-:-:S02]  /*e870*/  @!UP1 USEL UR15, UR8, UR5, !UP2 ;  /* 0x00000005080f9287 */ /* 0x000fc4000d000000 */
[----:B------:R-:W-:Y:S02]  /*e880*/  ULDC UR4, c[0x0][0x1c0] ;  /* 0x0000700000047ab9 */ /* 0x000fe40000000800 */
[----:B------:R-:W-:Y:S02]  /*e890*/  @UP1 UMOV UR17, 0x1 ;  /* 0x0000000100111882 */ /* 0x000fe40000000000 */
[----:B------:R-:W-:Y:S02]  /*e8a0*/  @!UP1 UIMAD UR17, UR15, UR4, URZ ;  /* 0x000000040f1192a4 */ /* 0x000fe4000f8e023f */
[----:B------:R-:W-:Y:S02]  /*e8b0*/  @!UP3 UIMAD UR21, UR6, UR8, URZ ;  /* 0x000000080615b2a4 */ /* 0x000fe4000f8e023f */
[----:B------:R-:W-:Y:S02]  /*e8c0*/  @UP1 ULDC UR20, c[0x0][0x210] ;  /* 0x0000840000141ab9 */ /* 0x000fe40000000800 */
[----:B------:R-:W-:-:S02]  /*e8d0*/  UIMAD UR5, UR6, UR17, URZ ;  /* 0x00000011060572a4 */ /* 0x000fc4000f8e023f */
[----:B------:R-:W-:Y:S02]  /*e8e0*/  @!UP1 UMOV UR20, 0x1 ;  /* 0x0000000100149882 */ /* 0x000fe40000000000 */
[----:B------:R-:W-:Y:S02]  /*e8f0*/  @!UP3 USEL UR21, UR21, UR10, !UP0 ;  /* 0x0000000a1515b287 */ /* 0x000fe4000c000000 */
[----:B------:R-:W-:Y:S02]  /*e900*/  UIMAD UR4, UR9, UR20, URZ ;  /* 0x00000014090472a4 */ /* 0x000fe4000f8e023f */
[----:B------:R-:W-:Y:S02]  /*e910*/  USEL UR5, UR5, URZ, UP3 ;  /* 0x0000003f05057287 */ /* 0x000fe40009800000 */
[----:B------:R-:W-:Y:S02]  /*e920*/  USHF.L.U32 UR4, UR4, 0x7, URZ ;  /* 0x0000000704047899 */ /* 0x000fe4000800063f */
[----:B------:R-:W-:-:S02]  /*e930*/  UIMAD UR15, UR11, UR15, UR5 ;  /* 0x0000000f0b0f72a4 */ /* 0x000fc4000f8e0205 */
[----:B------:R-:W-:Y:S02]  /*e940*/  @!UP3 UMOV UR24, UR21 ;  /* 0x000000150018bc82 */ /* 0x000fe40008000000 */
[----:B------:R-:W-:Y:S02]  /*e950*/  USHF.R.S32.HI UR5, URZ, 0x1f, UR4 ;  /* 0x0000001f3f057899 */ /* 0x000fe40008011404 */
[----:B------:R-:W-:Y:S02]  /*e960*/  @!UP3 USHF.R.S32.HI UR25, URZ, 0x1f, UR21 ;  /* 0x0000001f3f19b899 */ /* 0x000fe40008011415 */
[----:B------:R-:W-:Y:S02]  /*e970*/  USHF.R.S32.HI UR6, URZ, 0x1f, UR15 ;  /* 0x0000001f3f067899 */ /* 0x000fe4000801140f */
[----:B------:R-:W-:-:S04]  /*e980*/  UIADD3 UR4, UP2, UP1, UR4, UR24, UR15 ;  /* 0x0000001804047290 */ /* 0x000fc8000f95e00f */
[----:B------:R-:W-:Y:S01]  /*e990*/  UIADD3.X UR5, UR5, UR25, UR6, UP2, UP1 ;  /* 0x0000001905057290 */ /* 0x000fe200097e2406 */
[----:B--2---:R-:W1:Y:S04]  /*e9a0*/  SHFL.BFLY PT, R0, R2, 0x2, 0x1f ;  /* 0x0c401f0002007f89 */ /* 0x004e6800000e0000 */
[----:B----4-:R-:W2:Y:S04]  /*e9b0*/  SHFL.BFLY PT, R4, R7, 0x2, 0x1f ;  /* 0x0c401f0007047f89 */ /* 0x010ea800000e0000 */
[----:B------:R-:W3:Y:S01]  /*e9c0*/  SHFL.BFLY PT, R3, R8, 0x2, 0x1f ;  /* 0x0c401f0008037f89 */ /* 0x000ee200000e0000 */
[----:B-1----:R-:W-:-:S03]  /*e9d0*/  FADD.FTZ R0, R0, R2 ;  /* 0x0000000200007221 */ /* 0x002fc60000010000 */
[----:B------:R-:W1:Y:S04]  /*e9e0*/  SHFL.BFLY PT, R2, R6, 0x2, 0x1f ;  /* 0x0c401f0006027f89 */ /* 0x000e6800000e0000 */
[----:B------:R-:W4:Y:S01]  /*e9f0*/  SHFL.BFLY PT, R5, R0, 0x1, 0x1f ;  /* 0x0c201f0000057f89 */ /* 0x000f2200000e0000 */
[----:B--2---:R-:W-:Y:S02]  /*ea00*/  FADD.FTZ R4, R4, R7 ;  /* 0x0000000704047221 */ /* 0x004fe40000010000 */
[----:B---3--:R-:W-:-:S03]  /*ea10*/  FADD.FTZ R3, R3, R8 ;  /* 0x0000000803037221 */ /* 0x008fc60000010000 */
[----:B------:R-:W2:Y:S01]  /*ea20*/  SHFL.BFLY PT, R7, R4, 0x1, 0x1f ;  /* 0x0c201f0004077f89 */ /* 0x000ea200000e0000 */
[----:B-1----:R-:W-:Y:S02]  /*ea30*/  FADD.FTZ R2, R2, R6 ;  /* 0x0000000602027221 */ /* 0x002fe40000010000 */
[----:B----4-:R-:W-:-:S03]  /*ea40*/  FADD.FTZ R39, R0, R5 ;  /* 0x0000000500277221 */ /* 0x010fc60000010000 */
[----:B------:R-:W1:Y:S01]  /*ea50*/  SHFL.BFLY PT, R6, R2, 0x1, 0x1f ;  /* 0x0c201f0002067f89 */ /* 0x000e6200000e0000 */
[----:B------:R-:W-:-:S03]  /*ea60*/  MOV R0, 0x3f800000 ;  /* 0x3f80000000007802 */ /* 0x000fc60000000f00 */
[----:B------:R-:W3:Y:S01]  /*ea70*/  SHFL.BFLY PT, R5, R3, 0x1, 0x1f ;  /* 0x0c201f0003057f89 */ /* 0x000ee200000e0000 */
[----:B------:R-:W-:Y:S01]  /*ea80*/  FSETP.NE.FTZ.AND P5, PT, R39, RZ, PT ;  /* 0x000000ff2700720b */ /* 0x000fe20003fb5000 */
[----:B--2---:R-:W-:-:S05]  /*ea90*/  FADD.FTZ R38, R4, R7 ;  /* 0x0000000704267221 */ /* 0x004fca0000010000 */
[----:B------:R-:W-:-:S07]  /*eaa0*/  FSETP.NE.FTZ.AND P4, PT, R38, RZ, PT ;  /* 0x000000ff2600720b */ /* 0x000fce0003f95000 */
[----:B------:R-:W2:Y:S01]  /*eab0*/  @P5 MUFU.RCP R0, R39 ;  /* 0x0000002700005308 */ /* 0x000ea20000001000 */
[----:B-1----:R-:W-:Y:S01]  /*eac0*/  FADD.FTZ R41, R2, R6 ;  /* 0x0000000602297221 */ /* 0x002fe20000010000 */
[----:B------:R-:W-:Y:S01]  /*ead0*/  MOV R2, 0x3f800000 ;  /* 0x3f80000000027802 */ /* 0x000fe20000000f00 */
[----:B---3--:R-:W-:Y:S01]  /*eae0*/  FADD.FTZ R40, R3, R5 ;  /* 0x0000000503287221 */ /* 0x008fe20000010000 */
[----:B------:R-:W-:Y:S02]  /*eaf0*/  MOV R3, 0x3f800000 ;  /* 0x3f80000000037802 */ /* 0x000fe40000000f00 */
[----:B------:R-:W-:Y:S02]  /*eb00*/  FSETP.NE.FTZ.AND P0, PT, R41, RZ, PT ;  /* 0x000000ff2900720b */ /* 0x000fe40003f15000 */
[----:B------:R-:W-:Y:S01]  /*eb10*/  FSETP.NE.FTZ.AND P3, PT, R40, RZ, PT ;  /* 0x000000ff2800720b */ /* 0x000fe20003f75000 */
[C---:B--2---:R-:W-:Y:S01]  /*eb20*/  FMUL.FTZ R200, R0.reuse, R200 ;  /* 0x000000c800c87220 */ /* 0x044fe20000410000 */
[----:B------:R-:W1:Y:S01]  /*eb30*/  @P4 MUFU.RCP R3, R38 ;  /* 0x0000002600034308 */ /* 0x000e620000001000 */
[----:B------:R-:W-:-:S02]  /*eb40*/  FMUL.FTZ R9, R0, R201 ;  /* 0x000000c900097220 */ /* 0x000fc40000410000 */
[C---:B------:R-:W-:Y:S02]  /*eb50*/  FMUL.FTZ R188, R0.reuse, R188 ;  /* 0x000000bc00bc7220 */ /* 0x040fe40000410000 */
[C---:B------:R-:W-:Y:S01]  /*eb60*/  FMUL.FTZ R6, R0.reuse, R189 ;  /* 0x000000bd00067220 */ /* 0x040fe20000410000 */
[----:B------:R-:W-:Y:S01]  /*eb70*/  F2FP.PACK_AB R9, R9, R200 ;  /* 0x000000c80909723e */ /* 0x000fe200000000ff */
[C---:B------:R-:W-:Y:S02]  /*eb80*/  FMUL.FTZ R192, R0.reuse, R192 ;  /* 0x000000c000c07220 */ /* 0x040fe40000410000 */
[----:B------:R-:W-:Y:S01]  /*eb90*/  FMUL.FTZ R24, R0, R193 ;  /* 0x000000c100187220 */ /* 0x000fe20000410000 */
[----:B------:R-:W-:Y:S01]  /*eba0*/  F2FP.PACK_AB R6, R6, R188 ;  /* 0x000000bc0606723e */ /* 0x000fe200000000ff */
[----:B------:R-:W2:Y:S01]  /*ebb0*/  @P3 MUFU.RCP R2, R40 ;  /* 0x0000002800023308 */ /* 0x000ea20000001000 */
[C---:B------:R-:W-:Y:S02]  /*ebc0*/  FMUL.FTZ R176, R0.reuse, R176 ;  /* 0x000000b000b07220 */ /* 0x040fe40000410000 */
[----:B------:R-:W-:Y:S01]  /*ebd0*/  FMUL.FTZ R20, R0, R177 ;  /* 0x000000b100147220 */ /* 0x000fe20000410000 */
[----:B------:R-:W-:Y:S01]  /*ebe0*/  F2FP.PACK_AB R24, R24, R192 ;  /* 0x000000c01818723e */ /* 0x000fe200000000ff */
[----:B------:R-:W-:-:S02]  /*ebf0*/  FMUL.FTZ R180, R0, R180 ;  /* 0x000000b400b47220 */ /* 0x000fc40000410000 */
[----:B------:R-:W-:Y:S01]  /*ec00*/  FMUL.FTZ R35, R0, R181 ;  /* 0x000000b500237220 */ /* 0x000fe20000410000 */
        /* <DEDUP_REMOVED lines=9> */
[----:B------:R-:W-:Y:S01]  /*eca0*/  MOV R0, 0x3f800000 ;  /* 0x3f80000000007802 */ /* 0x000fe20000000f00 */
[C---:B-1----:R-:W-:Y:S01]  /*ecb0*/  FMUL.FTZ R202, R3.reuse, R202 ;  /* 0x000000ca03ca7220 */ /* 0x042fe20000410000 */
[----:B------:R-:W-:Y:S01]  /*ecc0*/  F2FP.PACK_AB R28, R28, R168 ;  /* 0x000000a81c1c723e */ /* 0x000fe200000000ff */
[----:B------:R-:W-:Y:S01]  /*ecd0*/  FMUL.FTZ R8, R3, R203 ;  /* 0x000000cb03087220 */ /* 0x000fe20000410000 */
[----:B------:R-:W-:Y:S01]  /*ece0*/  F2FP.PACK_AB R13, R13, R156 ;  /* 0x0000009c0d0d723e */ /* 0x000fe200000000ff */
[C---:B------:R-:W-:Y:S01]  /*ecf0*/  FMUL.FTZ R190, R3.reuse, R190 ;  /* 0x000000be03be7220 */ /* 0x040fe20000410000 */
[----:B------:R-:W1:Y:S01]  /*ed00*/  @P0 MUFU.RCP R0, R41 ;  /* 0x0000002900000308 */ /* 0x000e620000001000 */
        /* <DEDUP_REMOVED lines=19> */
[----:B------:R-:W-:Y:S01]  /*ee40*/  LEA.HI R3, R43, R42, RZ, 0x2 ;  /* 0x0000002a2b037211 */ /* 0x000fe200078f10ff */
[----:B--2---:R-:W-:Y:S01]  /*ee50*/  FMUL.FTZ R196, R2, R196 ;  /* 0x000000c402c47220 */ /* 0x004fe20000410000 */
[----:B------:R-:W-:Y:S01]  /*ee60*/  F2FP.PACK_AB R26, R26, R170 ;  /* 0x000000aa1a1a723e */ /* 0x000fe200000000ff */
[C---:B------:R-:W-:Y:S01]  /*ee70*/  FMUL.FTZ R7, R2.reuse, R197 ;  /* 0x000000c502077220 */ /* 0x040fe20000410000 */
[----:B------:R-:W-:Y:S01]  /*ee80*/  SHF.R.S32.HI R5, RZ, 0x2, R3 ;  /* 0x00000002ff057819 */ /* 0x000fe20000011403 */
[----:B------:R-:W-:Y:S01]  /*ee90*/  FMUL.FTZ R184, R2, R184 ;  /* 0x000000b802b87220 */ /* 0x000fe20000410000 */
        /* <DEDUP_REMOVED lines=21> */
[C---:B-1----:R-:W-:Y:S01]  /*eff0*/  FMUL.FTZ R199, R0.reuse, R199 ;  /* 0x000000c700c77220 */ /* 0x042fe20000410000 */
[----:B------:R-:W-:Y:S01]  /*f000*/  F2FP.PACK_AB R15, R15, R144 ;  /* 0x000000900f0f723e */ /* 0x000fe200000000ff */
[----:B------:R-:W-:Y:S01]  /*f010*/  FMUL.FTZ R16, R0, R198 ;  /* 0x000000c600107220 */ /* 0x000fe20000410000 */
[----:B------:R-:W-:Y:S01]  /*f020*/  LEA.HI R2, R2, R5, RZ, 0x3 ;  /* 0x0000000502027211 */ /* 0x000fe200078f18ff */
[----:B------:R-:W-:Y:S01]  /*f030*/  FMUL.FTZ R187, R0, R187 ;  /* 0x000000bb00bb7220 */ /* 0x000fe20000410000 */
[----:B------:R-:W-:Y:S01]  /*f040*/  F2FP.PACK_AB R10, R10, R140 ;  /* 0x0000008c0a0a723e */ /* 0x000fe200000000ff */
[----:B------:R-:W-:Y:S01]  /*f050*/  FMUL.FTZ R25, R0, R186 ;  /* 0x000000ba00197220 */ /* 0x000fe20000410000 */
[----:B------:R-:W-:Y:S01]  /*f060*/  LOP3.LUT R2, R2, 0xfffffff8, RZ, 0xc0, !PT ;  /* 0xfffffff802027812 */ /* 0x000fe200078ec0ff */
        /* <DEDUP_REMOVED lines=18> */
[----:B------:R-:W-:Y:S02]  /*f190*/  IADD3 R0, R5, -R2, RZ ;  /* 0x8000000205007210 */ /* 0x000fe40007ffe0ff */
[----:B------:R-:W-:Y:S02]  /*f1a0*/  LOP3.LUT R2, R3, 0x3ffffffc, RZ, 0xc0, !PT ;  /* 0x3ffffffc03027812 */ /* 0x000fe400078ec0ff */
[----:B------:R-:W-:Y:S02]  /*f1b0*/  SHF.L.U32 R3, R0, 0x6, RZ ;  /* 0x0000000600037819 */ /* 0x000fe400000006ff */
[----:B------:R-:W-:-:S02]  /*f1c0*/  IADD3 R2, -R2, R42, RZ ;  /* 0x0000002a02027210 */ /* 0x000fc40007ffe1ff */
[----:B------:R-:W-:Y:S02]  /*f1d0*/  LOP3.LUT R3, R3, 0x1c0, RZ, 0xc0, !PT ;  /* 0x000001c003037812 */ /* 0x000fe400078ec0ff */
[----:B------:R-:W-:Y:S02]  /*f1e0*/  LOP3.LUT R5, R0, 0x1, RZ, 0xc0, !PT ;  /* 0x0000000100057812 */ /* 0x000fe400078ec0ff */
[----:B------:R-:W-:Y:S02]  /*f1f0*/  LEA R2, R17, R2, 0x9 ;  /* 0x0000000211027211 */ /* 0x000fe400078e48ff */
[----:B------:R-:W-:Y:S02]  /*f200*/  LEA.HI R3, R3, R3, RZ, 0x1d ;  /* 0x0000000303037211 */ /* 0x000fe400078fe8ff */
[----:B------:R-:W-:Y:S02]  /*f210*/  ISETP.NE.U32.AND P1, PT, R5, 0x1, PT ;  /* 0x000000010500780c */ /* 0x000fe40003f25070 */
[----:B------:R-:W-:-:S02]  /*f220*/  MOV R5, 0xfffffff0 ;  /* 0xfffffff000057802 */ /* 0x000fc40000000f00 */
        /* <DEDUP_REMOVED lines=8> */
[----:B------:R-:W-:Y:S01]  /*f2b0*/  STS [R2+0x400], R8 ;  /* 0x0004000802007388 */ /* 0x000fe20000000800 */
[----:B------:R-:W-:-:S03]  /*f2c0*/  F2FP.PACK_AB R11, R143, R11 ;  /* 0x0000000b8f0b723e */ /* 0x000fc600000000ff */
[----:B------:R2:W-:Y:S02]  /*f2d0*/  STS [R3], R6 ;  /* 0x0000000603007388 */ /* 0x0005e40000000800 */
[----:B------:R-:W-:Y:S02]  /*f2e0*/  @P2 IADD3 R0, R2, -0x40, RZ ;  /* 0xffffffc002002810 */ /* 0x000fe40007ffe0ff */
[----:B------:R3:W-:Y:S04]  /*f2f0*/  STS [R3+0x400], R4 ;  /* 0x0004000403007388 */ /* 0x0007e80000000800 */
[----:B------:R-:W-:Y:S04]  /*f300*/  STS [R2+0x2000], R7 ;  /* 0x0020000702007388 */ /* 0x000fe80000000800 */
[----:B------:R4:W-:Y:S04]  /*f310*/  STS [R2+0x2400], R16 ;  /* 0x0024001002007388 */ /* 0x0009e80000000800 */
[----:B------:R-:W-:Y:S01]  /*f320*/  STS [R3+0x2000], R36 ;  /* 0x0020002403007388 */ /* 0x000fe20000000800 */
[----:B-1----:R-:W-:-:S03]  /*f330*/  MOV R9, 0x7f800000 ;  /* 0x7f80000000097802 */ /* 0x002fc60000000f00 */
[----:B------:R-:W-:Y:S01]  /*f340*/  STS [R3+0x2400], R25 ;  /* 0x0024001903007388 */ /* 0x000fe20000000800 */
[----:B--2---:R-:W-:-:S04]  /*f350*/  MOV R6, 0x20 ;  /* 0x0000002000067802 */ /* 0x004fc80000000f00 */
[----:B------:R-:W-:-:S04]  /*f360*/  SEL R6, R6, 0xffffffe0, !P1 ;  /* 0xffffffe006067807 */ /* 0x000fc80004800000 */
[-C--:B---3--:R-:W-:Y:S02]  /*f370*/  IADD3 R4, R2, R6.reuse, RZ ;  /* 0x0000000602047210 */ /* 0x088fe40007ffe0ff */
[----:B----4-:R-:W-:-:S03]  /*f380*/  IADD3 R2, R3, R6, RZ ;  /* 0x0000000603027210 */ /* 0x010fc60007ffe0ff */
[----:B------:R-:W-:Y:S04]  /*f390*/  STS [R4], R24 ;  /* 0x0000001804007388 */ /* 0x000fe80000000800 */
[----:B------:R-:W-:Y:S04]  /*f3a0*/  STS [R4+0x400], R23 ;  /* 0x0004001704007388 */ /* 0x000fe80000000800 */
[----:B------:R-:W-:Y:S04]  /*f3b0*/  STS [R2], R20 ;  /* 0x0000001402007388 */ /* 0x000fe80000000800 */
[----:B------:R-:W-:Y:S04]  /*f3c0*/  STS [R2+0x400], R19 ;  /* 0x0004001302007388 */ /* 0x000fe80000000800 */
[----:B------:R-:W-:Y:S04]  /*f3d0*/  STS [R4+0x2000], R22 ;  /* 0x0020001604007388 */ /* 0x000fe80000000800 */
[----:B------:R1:W-:Y:S04]  /*f3e0*/  STS [R4+0x2400], R21 ;  /* 0x0024001504007388 */ /* 0x0003e80000000800 */
[----:B------:R-:W-:Y:S04]  /*f3f0*/  STS [R2+0x2000], R18 ;  /* 0x0020001202007388 */ /* 0x000fe80000000800 */
[----:B------:R2:W-:Y:S04]  /*f400*/  STS [R2+0x2400], R27 ;  /* 0x0024001b02007388 */ /* 0x0005e80000000800 */
[----:B------:R-:W-:Y:S04]  /*f410*/  STS [R0], R35 ;  /* 0x0000002300007388 */ /* 0x000fe80000000800 */
[----:B------:R-:W-:Y:S01]  /*f420*/  STS [R0+0x400], R34 ;  /* 0x0004002200007388 */ /* 0x000fe20000000800 */
[----:B-1----:R-:W-:-:S04]  /*f430*/  IADD3 R4, R6, 0x400, R0 ;  /* 0x0000040006047810 */ /* 0x002fc80007ffe000 */
[C---:B------:R-:W-:Y:S02]  /*f440*/  IADD3 R4, R5.reuse, R4, RZ ;  /* 0x0000000405047210 */ /* 0x040fe40007ffe0ff */
[----:B--2---:R-:W-:Y:S02]  /*f450*/  IADD3 R2, R5, R0, RZ ;  /* 0x0000000005027210 */ /* 0x004fe40007ffe0ff */
[----:B------:R-:W1:Y:S02]  /*f460*/  @P5 MUFU.LG2 R5, R39 ;  /* 0x0000002700055308 */ /* 0x000e640000000c00 */
[----:B------:R-:W-:Y:S01]  /*f470*/  IADD3 R3, R6, R2, RZ ;  /* 0x0000000206037210 */ /* 0x000fe20007ffe0ff */
[----:B------:R-:W-:Y:S04]  /*f480*/  STS [R2], R31 ;  /* 0x0000001f02007388 */ /* 0x000fe80000000800 */
[----:B------:R-:W-:Y:S04]  /*f490*/  STS [R2+0x400], R30 ;  /* 0x0004001e02007388 */ /* 0x000fe80000000800 */
[----:B------:R-:W-:Y:S04]  /*f4a0*/  STS [R0+0x2000], R33 ;  /* 0x0020002100007388 */ /* 0x000fe80000000800 */
[----:B------:R2:W-:Y:S01]  /*f4b0*/  STS [R0+0x2400], R32 ;  /* 0x0024002000007388 */ /* 0x0005e20000000800 */
[----:B-1----:R-:W-:-:S03]  /*f4c0*/  @P5 FMUL.FTZ R5, R5, 0.69314718246459960938 ;  /* 0x3f31721805055820 */ /* 0x002fc60000410000 */
[----:B------:R-:W-:Y:S04]  /*f4d0*/  STS [R2+0x2000], R29 ;  /* 0x0020001d02007388 */ /* 0x000fe80000000800 */
[----:B------:R1:W-:Y:S01]  /*f4e0*/  STS [R2+0x2400], R37 ;  /* 0x0024002502007388 */ /* 0x0003e20000000800 */
[----:B--2---:R-:W-:Y:S02]  /*f4f0*/  IADD3 R0, R6, R0, RZ ;  /* 0x0000000006007210 */ /* 0x004fe40007ffe0ff */
[----:B------:R-:W-:Y:S03]  /*f500*/  @P0 MUFU.LG2 R6, R41 ;  /* 0x0000002900060308 */ /* 0x000fe60000000c00 */
[----:B------:R-:W-:Y:S04]  /*f510*/  STS [R0], R28 ;  /* 0x0000001c00007388 */ /* 0x000fe80000000800 */
[----:B------:R-:W-:Y:S01]  /*f520*/  STS [R0+0x400], R26 ;  /* 0x0004001a00007388 */ /* 0x000fe20000000800 */
[----:B-1----:R-:W1:Y:S03]  /*f530*/  @P4 MUFU.LG2 R2, R38 ;  /* 0x0000002600024308 */ /* 0x002e660000000c00 */
[----:B------:R2:W-:Y:S04]  /*f540*/  STS [R3], R13 ;  /* 0x0000000d03007388 */ /* 0x0005e80000000800 */
[----:B------:R3:W-:Y:S04]  /*f550*/  STS [R4], R12 ;  /* 0x0000000c04007388 */ /* 0x0007e80000000800 */
[----:B------:R4:W-:Y:S04]  /*f560*/  STS [R0+0x2000], R15 ;  /* 0x0020000f00007388 */ /* 0x0009e80000000800 */
[----:B------:R1:W-:Y:S04]  /*f570*/  STS [R0+0x2400], R14 ;  /* 0x0024000e00007388 */ /* 0x0003e80000000800 */
[----:B------:R1:W-:Y:S04]  /*f580*/  STS [R3+0x2000], R10 ;  /* 0x0020000a03007388 */ /* 0x0003e80000000800 */
[----:B------:R1:W-:Y:S04]  /*f590*/  STS [R4+0x2000], R11 ;  /* 0x0020000b04007388 */ /* 0x0003e80000000800 */
[----:B------:R-:W-:Y:S01]  /*f5a0*/  BAR.SYNC.DEFER_BLOCKING 0x0 ;  /* 0x0000000000007b1d */ /* 0x000fe20000010000 */
[----:B--2---:R-:W-:-:S02]  /*f5b0*/  MOV R13, 0x7f800000 ;  /* 0x7f800000000d7802 */ /* 0x004fc40000000f00 */
[----:B---3--:R-:W-:-:S03]  /*f5c0*/  MOV R12, 0x7f800000 ;  /* 0x7f800000000c7802 */ /* 0x008fc60000000f00 */
[----:B----4-:R-:W2:Y:S01]  /*f5d0*/  S2R R15, SR_TID.X ;  /* 0x00000000000f7919 */ /* 0x010ea20000002100 */
[----:B-1----:R-:W-:Y:S01]  /*f5e0*/  MOV R14, 0x7f800000 ;  /* 0x7f800000000e7802 */ /* 0x002fe20000000f00 */
[----:B-----5:R-:W-:Y:S01]  /*f5f0*/  @P5 FFMA.FTZ R14, R137, c[0x0][0x238], R5 ;  /* 0x00008e00890e5a23 */ /* 0x020fe20000010005 */
[----:B------:R-:W1:Y:S01]  /*f600*/  @P3 MUFU.LG2 R3, R40 ;  /* 0x0000002800033308 */ /* 0x000e620000000c00 */
[----:B------:R-:W-:Y:S02]  /*f610*/  @P4 FMUL.FTZ R4, R2, 0.69314718246459960938 ;  /* 0x3f31721802044820 */ /* 0x000fe40000410000 */
[----:B------:R-:W-:Y:S01]  /*f620*/  @P0 FMUL.FTZ R2, R6, 0.69314718246459960938 ;  /* 0x3f31721806020820 */ /* 0x000fe20000410000 */
[----:B------:R3:W4:Y:S01]  /*f630*/  LDS.128 R20, [R235] ;  /* 0x00000000eb147984 */ /* 0x0007220000000c00 */
[----:B------:R-:W-:Y:S02]  /*f640*/  @P4 FFMA.FTZ R13, R135, c[0x0][0x238], R4 ;  /* 0x00008e00870d4a23 */ /* 0x000fe40000010004 */
[----:B------:R-:W-:Y:S01]  /*f650*/  @P0 FFMA.FTZ R9, R134, c[0x0][0x238], R2 ;  /* 0x00008e0086090a23 */ /* 0x000fe20000010002 */
[----:B------:R3:W3:Y:S04]  /*f660*/  LDS.128 R24, [R235+0x800] ;  /* 0x00080000eb187984 */ /* 0x0006e80000000c00 */
[----:B------:R3:W3:Y:S01]  /*f670*/  LDS.128 R28, [R235+0x1000] ;  /* 0x00100000eb1c7984 */ /* 0x0006e20000000c00 */
[----:B--2---:R-:W-:Y:S01]  /*f680*/  SHF.R.S32.HI R16, RZ, 0x1f, R15 ;  /* 0x0000001fff107819 */ /* 0x004fe2000001140f */
[----:B-1----:R-:W-:-:S02]  /*f690*/  @P3 FMUL.FTZ R3, R3, 0.69314718246459960938 ;  /* 0x3f31721803033820 */ /* 0x002fc40000410000 */
[----:B------:R1:W2:Y:S01]  /*f6a0*/  LDS.128 R32, [R235+0x1800] ;  /* 0x00180000eb207984 */ /* 0x0002a20000000c00 */
[----:B------:R-:W-:Y:S01]  /*f6b0*/  LEA.HI R0, R16, R15, RZ, 0x5 ;  /* 0x0000000f10007211 */ /* 0x000fe200078f28ff */
[----:B------:R-:W-:Y:S02]  /*f6c0*/  @P3 FFMA.FTZ R12, R136, c[0x0][0x238], R3 ;  /* 0x00008e00880c3a23 */ /* 0x000fe40000010003 */
[----:B------:R1:W1:Y:S01]  /*f6d0*/  LDS.128 R36, [R235+0x2000] ;  /* 0x00200000eb247984 */ /* 0x0002620000000c00 */
[----:B------:R-:W-:-:S03]  /*f6e0*/  LOP3.LUT R0, R0, 0xffffffe0, RZ, 0xc0, !PT ;  /* 0xffffffe000007812 */ /* 0x000fc600078ec0ff */
[----:B------:R1:W1:Y:S01]  /*f6f0*/  LDS.128 R44, [R235+0x2800] ;  /* 0x00280000eb2c7984 */ /* 0x0002620000000c00 */
[----:B------:R-:W-:-:S03]  /*f700*/  IADD3 R0, -R0, R15, RZ ;  /* 0x0000000f00007210 */ /* 0x000fc60007ffe1ff */
[----:B------:R1:W1:Y:S01]  /*f710*/  LDS.128 R48, [R235+0x3000] ;  /* 0x00300000eb307984 */ /* 0x0002620000000c00 */
[----:B------:R-:W-:-:S03]  /*f720*/  LOP3.LUT P1, RZ, R0, 0x3, RZ, 0xc0, !PT ;  /* 0x0000000300ff7812 */ /* 0x000fc6000782c0ff */
[----:B------:R1:W1:Y:S10]  /*f730*/  LDS.128 R52, [R235+0x3800] ;  /* 0x00380000eb347984 */ /* 0x0002740000000c00 */
        /* <DEDUP_REMOVED lines=9> */
[C---:B------:R-:W-:Y:S02]  /*f7d0*/  ISETP.GE.AND P6, PT, R0.reuse, UR13, PT ;  /* 0x0000000d00007c0c */ /* 0x040fe4000bfc6270 */
[C---:B------:R-:W-:Y:S02]  /*f7e0*/  IADD3 R2, R0.reuse, 0x8, RZ ;  /* 0x0000000800027810 */ /* 0x040fe40007ffe0ff */
[----:B------:R-:W-:Y:S02]  /*f7f0*/  IADD3 R5, R0, 0x40, RZ ;  /* 0x0000004000057810 */ /* 0x000fe40007ffe0ff */
[----:B------:R-:W-:Y:S02]  /*f800*/  ISETP.GE.AND P5, PT, R2, UR13, PT ;  /* 0x0000000d02007c0c */ /* 0x000fe4000bfa6270 */
[----:B------:R-:W-:Y:S02]  /*f810*/  IADD3 R4, R0, 0x48, RZ ;  /* 0x0000004800047810 */ /* 0x000fe40007ffe0ff */
[----:B------:R-:W-:-:S02]  /*f820*/  ISETP.GE.AND P4, PT, R5, UR13, PT ;  /* 0x0000000d05007c0c */ /* 0x000fc4000bf86270 */
[----:B------:R-:W-:Y:S01]  /*f830*/  ISETP.GE.AND P3, PT, R4, UR13, PT ;  /* 0x0000000d04007c0c */ /* 0x000fe2000bf66270 */
[----:B------:R-:W-:-:S05]  /*f840*/  @!P6 IMAD R3, R0, UR20, RZ ;  /* 0x000000140003ec24 */ /* 0x000fca000f8e02ff */
[----:B------:R-:W-:Y:S01]  /*f850*/  @!P6 IADD3 R0, P0, R3, UR4, RZ ;  /* 0x000000040300ec10 */ /* 0x000fe2000ff1e0ff */
[----:B------:R-:W-:-:S03]  /*f860*/  @!P5 IMAD R2, R2, UR20, RZ ;  /* 0x000000140202dc24 */ /* 0x000fc6000f8e02ff */
[----:B------:R-:W-:Y:S01]  /*f870*/  @!P6 LEA.HI.X.SX32 R6, R3, UR5, 0x1, P0 ;  /* 0x000000050306ec11 */ /* 0x000fe200080f0eff */
[----:B------:R-:W-:Y:S01]  /*f880*/  @!P4 IMAD R5, R5, UR20, RZ ;  /* 0x000000140505cc24 */ /* 0x000fe2000f8e02ff */
[----:B------:R-:W-:Y:S01]  /*f890*/  @!P6 LEA R10, P1, R0, c[0x0][0x200], 0x2 ;  /* 0x00008000000aea11 */ /* 0x000fe200078210ff */
[----:B------:R-:W-:Y:S01]  /*f8a0*/  @!P3 IMAD R3, R4, UR20, RZ ;  /* 0x000000140403bc24 */ /* 0x000fe2000f8e02ff */
[----:B------:R-:W-:Y:S02]  /*f8b0*/  @!P5 IADD3 R7, P0, R2, UR4, RZ ;  /* 0x000000040207dc10 */ /* 0x000fe4000ff1e0ff */
[----:B------:R-:W-:Y:S02]  /*f8c0*/  @!P6 LEA.HI.X R11, R0, c[0x0][0x204], R6, 0x2, P1 ;  /* 0x00008100000bea11 */ /* 0x000fe400008f1406 */
[----:B------:R-:W-:Y:S02]  /*f8d0*/  @!P5 LEA.HI.X.SX32 R2, R2, UR5, 0x1, P0 ;  /* 0x000000050202dc11 */ /* 0x000fe400080f0eff */
[----:B------:R-:W-:Y:S01]  /*f8e0*/  @!P4 IADD3 R0, P1, R5, UR4, RZ ;  /* 0x000000040500cc10 */ /* 0x000fe2000ff3e0ff */
[----:B------:R4:W-:Y:S01]  /*f8f0*/  @!P6 STG.E [R10.64], R14 ;  /* 0x0000000e0a00e986 */ /* 0x0009e2000c101912 */
[----:B------:R-:W-:-:S02]  /*f900*/  @!P5 LEA R6, P2, R7, c[0x0][0x200], 0x2 ;  /* 0x000080000706da11 */ /* 0x000fc400078410ff */
[----:B------:R-:W-:Y:S02]  /*f910*/  @!P3 IADD3 R8, P0, R3, UR4, RZ ;  /* 0x000000040308bc10 */ /* 0x000fe4000ff1e0ff */
[----:B------:R-:W-:Y:S02]  /*f920*/  @!P4 LEA.HI.X.SX32 R5, R5, UR5, 0x1, P1 ;  /* 0x000000050505cc11 */ /* 0x000fe400088f0eff */
[----:B------:R-:W-:Y:S02]  /*f930*/  @!P5 LEA.HI.X R7, R7, c[0x0][0x204], R2, 0x2, P2 ;  /* 0x000081000707da11 */ /* 0x000fe400010f1402 */
[----:B------:R-:W-:Y:S02]  /*f940*/  @!P3 LEA.HI.X.SX32 R3, R3, UR5, 0x1, P0 ;  /* 0x000000050303bc11 */ /* 0x000fe400080f0eff */
[----:B------:R-:W-:Y:S01]  /*f950*/  @!P4 LEA R4, P1, R0, c[0x0][0x200], 0x2 ;  /* 0x000080000004ca11 */ /* 0x000fe200078210ff */
[----:B------:R4:W-:Y:S01]  /*f960*/  @!P5 STG.E [R6.64], R13 ;  /* 0x0000000d0600d986 */ /* 0x0009e2000c101912 */
[----:B------:R-:W-:-:S02]  /*f970*/  @!P3 LEA R2, P0, R8, c[0x0][0x200], 0x2 ;  /* 0x000080000802ba11 */ /* 0x000fc400078010ff */
[----:B------:R-:W-:Y:S02]  /*f980*/  @!P4 LEA.HI.X R5, R0, c[0x0][0x204], R5, 0x2, P1 ;  /* 0x000081000005ca11 */ /* 0x000fe400008f1405 */
[----:B------:R-:W-:-:S03]  /*f990*/  @!P3 LEA.HI.X R3, R8, c[0x0][0x204], R3, 0x2, P0 ;  /* 0x000081000803ba11 */ /* 0x000fc600000f1403 */
[----:B------:R4:W-:Y:S04]  /*f9a0*/  @!P4 STG.E [R4.64], R12 ;  /* 0x0000000c0400c986 */ /* 0x0009e8000c101912 */
[----:B------:R4:W-:Y:S02]  /*f9b0*/  @!P3 STG.E [R2.64], R9 ;  /* 0x000000090200b986 */ /* 0x0009e4000c101912 */
.L_x_163:
[----:B------:R-:W-:Y:S05]  /*f9c0*/  BSYNC B0 ;  /* 0x0000000000007941 */ /* 0x000fea0003800000 */
.L_x_162:
[----:B----4-:R-:W4:Y:S04]  /*f9d0*/  LDL.LU.64 R4, [R1+0x28] ;  /* 0x0000280001047983 */ /* 0x010f280000300a00 */
[----:B------:R-:W3:Y:S01]  /*f9e0*/  S2R R8, SR_CTAID.Z ;  /* 0x0000000000087919 */ /* 0x000ee20000002700 */
[----:B------:R-:W-:Y:S01]  /*f9f0*/  LEA.HI R10, R43, R42, RZ, 0x3 ;  /* 0x0000002a2b0a7211 */ /* 0x000fe200078f18ff */
[----:B------:R-:W-:-:S02]  /*fa00*/  UIMAD UR9, UR9, -0x80, UR16 ;  /* 0xffffff80090978a4 */ /* 0x000fc4000f8e0210 */
[----:B------:R2:W5:Y:S01]  /*fa10*/  LDL.64 R12, [R1+0x30] ;  /* 0x00003000010c7983 */ /* 0x0005620000100a00 */
[----:B------:R-:W-:Y:S01]  /*fa20*/  SHF.R.S32.HI R0, RZ, 0x3, R10 ;  /* 0x00000003ff007819 */ /* 0x000fe2000001140a */
[----:B------:R-:W-:Y:S01]  /*fa30*/  USHF.R.S32.HI UR6, URZ, 0x1f, UR11 ;  /* 0x0000001f3f067899 */ /* 0x000fe2000801140b */
[----:B------:R-:W-:Y:S01]  /*fa40*/  BSSY B0, `(.L_x_164) ;  /* 0x0000013000007945 */ /* 0x000fe20003800000 */
[----:B------:R-:W-:Y:S02]  /*fa50*/  ULDC.64 UR4, c[0x0][0x1f0] ;  /* 0x00007c0000047ab9 */ /* 0x000fe40000000a00 */
[----:B------:R-:W-:-:S04]  /*fa60*/  UIMAD UR4, UR6, UR4, URZ ;  /* 0x00000004060472a4 */ /* 0x000fc8000f8e023f */
[----:B------:R-:W-:Y:S01]  /*fa70*/  UIMAD UR4, UR11, UR5, UR4 ;  /* 0x000000050b0472a4 */ /* 0x000fe2000f8e0204 */
[C---:B----4-:R-:W-:Y:S02]  /*fa80*/  IADD3 R2, P0, R4.reuse, UR14, RZ ;  /* 0x0000000e04027c10 */ /* 0x050fe4000ff1e0ff */
[----:B------:R-:W-:Y:S02]  /*fa90*/  ISETP.GE.AND P1, PT, R4, c[0x0][0x220], PT ;  /* 0x0000880004007a0c */ /* 0x000fe40003f26270 */
[----:B------:R-:W-:Y:S02]  /*faa0*/  IADD3.X R3, R5, UR7, RZ, P0, !PT ;  /* 0x0000000705037c10 */ /* 0x000fe400087fe4ff */
[----:B------:R-:W-:-:S03]  /*fab0*/  ISETP.GE.OR P0, PT, R0, UR9, P1 ;  /* 0x0000000900007c0c */ /* 0x000fc60008f06670 */
[----:B---3--:R-:W-:-:S05]  /*fac0*/  IMAD.WIDE.U32 R8, R8, c[0x0][0x1f0], R2 ;  /* 0x00007c0008087a25 */ /* 0x008fca00078e0002 */
[----:B------:R-:W-:-:S05]  /*fad0*/  IADD3 R7, R9, UR4, RZ ;  /* 0x0000000409077c10 */ /* 0x000fca000fffe0ff */
[----:B------:R-:W-:Y:S05]  /*fae0*/  @P0 BRA `(.L_x_165) ;  /* 0x0000008000000947 */ /* 0x000fea0003800000 */
[----:B--2---:R-:W-:Y:S01]  /*faf0*/  MOV R6, R8 ;  /* 0x0000000800067202 */ /* 0x004fe20000000f00 */
[----:B-----5:R-:W-:-:S04]  /*fb00*/  IMAD R0, R13, c[0x0][0x1e8], RZ ;  /* 0x00007a000d007a24 */ /* 0x020fc800078e02ff */
[----:B------:R-:W-:-:S04]  /*fb10*/  IMAD.WIDE.U32 R2, R12, c[0x0][0x1e8], R6 ;  /* 0x00007a000c027a25 */ /* 0x000fc800078e0006 */
[----:B------:R-:W-:Y:S01]  /*fb20*/  IMAD R0, R12, c[0x0][0x1ec], R0 ;  /* 0x00007b000c007a24 */ /* 0x000fe200078e0200 */
[----:B------:R-:W-:-:S04]  /*fb30*/  LEA R4, P0, R2, c[0x0][0x1d0], 0x1 ;  /* 0x0000740002047a11 */ /* 0x000fc800078008ff */
[----:B------:R-:W-:-:S04]  /*fb40*/  IADD3 R0, R3, R0, RZ ;  /* 0x0000000003007210 */ /* 0x000fc80007ffe0ff */
[----:B------:R-:W-:-:S05]  /*fb50*/  LEA.HI.X R5, R2, c[0x0][0x1d4], R0, 0x1, P0 ;  /* 0x0000750002057a11 */ /* 0x000fca00000f0c00 */
[----:B------:R2:W-:Y:S02]  /*fb60*/  STG.E.128 [R4.64], R20 ;  /* 0x0000001404007986 */ /* 0x0005e4000c101d12 */
.L_x_165:
[----:B--2---:R-:W-:Y:S05]  /*fb70*/  BSYNC B0 ;  /* 0x0000000000007941 */ /* 0x004fea0003800000 */
.L_x_164:
[----:B------:R-:W-:Y:S01]  /*fb80*/  LEA.HI.SX32 R0, R10, 0x10, 0x1d ;  /* 0x000000100a007811 */ /* 0x000fe200078feaff */
[----:B------:R-:W-:Y:S03]  /*fb90*/  BSSY B0, `(.L_x_166) ;  /* 0x000000e000007945 */ /* 0x000fe60003800000 */
[----:B------:R-:W-:-:S13]  /*fba0*/  ISETP.GE.OR P0, PT, R0, UR9, P1 ;  /* 0x0000000900007c0c */ /* 0x000fda0008f06670 */
        /* <DEDUP_REMOVED lines=12> */
.L_x_167:
[----:B------:R-:W-:Y:S05]  /*fc70*/  BSYNC B0 ;  /* 0x0000000000007941 */ /* 0x000fea0003800000 */
.L_x_166:
[----:B------:R-:W-:Y:S01]  /*fc80*/  LEA.HI R0, R16, R15, RZ, 0x3 ;  /* 0x0000000f10007211 */ /* 0x000fe200078f18ff */
[----:B------:R-:W-:Y:S03]  /*fc90*/  BSSY B0, `(.L_x_168) ;  /* 0x0000010000007945 */ /* 0x000fe60003800000 */
[----:B------:R-:W-:-:S04]  /*fca0*/  SHF.R.S32.HI R10, RZ, 0x3, R0 ;  /* 0x00000003ff0a7819 */ /* 0x000fc80000011400 */
[----:B------:R-:W-:-:S04]  /*fcb0*/  IADD3 R0, R10, 0x20, RZ ;  /* 0x000000200a007810 */ /* 0x000fc80007ffe0ff */
[----:B------:R-:W-:-:S13]  /*fcc0*/  ISETP.GE.OR P0, PT, R0, UR13, P1 ;  /* 0x0000000d00007c0c */ /* 0x000fda0008f06670 */
[----:B------:R-:W-:Y:S05]  /*fcd0*/  @P0 BRA `(.L_x_169) ;  /* 0x000000b000000947 */ /* 0x000fea0003800000 */
[----:B--2--5:R-:W-:Y:S01]  /*fce0*/  IADD3 R4, P0, R12, 0x20, RZ ;  /* 0x000000200c047810 */ /* 0x024fe20007f1e0ff */
        /* <DEDUP_REMOVED lines=10> */
.L_x_169:
[----:B------:R-:W-:Y:S05]  /*fd90*/  BSYNC B0 ;  /* 0x0000000000007941 */ /* 0x000fea0003800000 */
.L_x_168:
[----:B------:R-:W-:Y:S01]  /*fda0*/  IADD3 R0, R10, 0x30, RZ ;  /* 0x000000300a007810 */ /* 0x000fe20007ffe0ff */
[----:B------:R-:W-:Y:S03]  /*fdb0*/  BSSY B0, `(.L_x_170) ;  /* 0x000000e000007945 */ /* 0x000fe60003800000 */
        /* <DEDUP_REMOVED lines=13> */
.L_x_171:
[----:B------:R-:W-:Y:S05]  /*fe90*/  BSYNC B0 ;  /* 0x0000000000007941 */ /* 0x000fea0003800000 */
.L_x_170:
        /* <DEDUP_REMOVED lines=14> */
[----:B-1----:R1:W-:Y:S02]  /*ff80*/  STG.E.128 [R4.64], R36 ;  /* 0x0000002404007986 */ /* 0x0023e4000c101d12 */
.L_x_173:
[----:B------:R-:W-:Y:S05]  /*ff90*/  BSYNC B0 ;  /* 0x0000000000007941 */ /* 0x000fea0003800000 */
.L_x_172:
[----:B------:R-:W-:Y:S01]  /*ffa0*/  IADD3 R0, R10, 0x50, RZ ;  /* 0x000000500a007810 */ /* 0x000fe20007ffe0ff */
[----:B------:R-:W-:Y:S03]  /*ffb0*/  BSSY B0, `(.L_x_174) ;  /* 0x000000e000007945 */ /* 0x000fe60003800000 */
[----:B------:R-:W-:-:S13]  /*ffc0*/  ISETP.GE.OR P0, PT, R0, UR13, P1 ;  /* 0x0000000d00007c0c */ /* 0x000fda0008f06670 */
[----:B------:R-:W-:Y:S05]  /*ffd0*/  @P0 BRA `(.L_x_175) ;  /* 0x000000b000000947 */ /* 0x000fea0003800000 */
[----:B-12--5:R-:W-:Y:S01]  /*ffe0*/  IADD3 R4, P0, R12, 0x50, RZ ;  /* 0x000000500c047810 */ /* 0x026fe20007f1e0ff */
        /* <DEDUP_REMOVED lines=10> */
.L_x_175:
[----:B------:R-:W-:Y:S05]  /*10090*/  BSYNC B0 ;  /* 0x0000000000007941 */ /* 0x000fea0003800000 */
.L_x_174:
        /* <DEDUP_REMOVED lines=15> */
.L_x_177:
[----:B------:R-:W-:Y:S05]  /*10190*/  BSYNC B0 ;  /* 0x0000000000007941 */ /* 0x000fea0003800000 */
.L_x_176:
[----:B------:R-:W-:-:S04]  /*101a0*/  IADD3 R0, R10, 0x70, RZ ;  /* 0x000000700a007810 */ /* 0x000fc80007ffe0ff */
[----:B------:R-:W-:-:S13]  /*101b0*/  ISETP.GE.OR P1, PT, R0, UR13, P1 ;  /* 0x0000000d00007c0c */ /* 0x000fda0008f26670 */
[----:B------:R-:W-:Y:S05]  /*101c0*/  @P1 EXIT ;  /* 0x000000000000194d */ /* 0x000fea0003800000 */
[----:B-----5:R-:W-:Y:S01]  /*101d0*/  IADD3 R6, P0, R12, 0x70, RZ ;  /* 0x000000700c067810 */ /* 0x020fe20007f1e0ff */
[----:B------:R-:W-:Y:S01]  /*101e0*/  IMAD.MOV.U32 R2, RZ, RZ, R8 ;  /* 0x000000ffff027224 */ /* 0x000fe200078e0008 */
[----:B------:R-:W-:-:S03]  /*101f0*/  MOV R3, R7 ;  /* 0x0000000700037202 */ /* 0x000fc60000000f00 */
[----:B------:R-:W-:Y:S02]  /*10200*/  IMAD.X R0, RZ, RZ, R13, P0 ;  /* 0x000000ffff007224 */ /* 0x000fe400000e060d */
[----:B-12---:R-:W-:-:S04]  /*10210*/  IMAD.WIDE.U32 R4, R6, c[0x0][0x1e8], R2 ;  /* 0x00007a0006047a25 */ /* 0x006fc800078e0002 */
[----:B------:R-:W-:Y:S01]  /*10220*/  IMAD R0, R0, c[0x0][0x1e8], RZ ;  /* 0x00007a0000007a24 */ /* 0x000fe200078e02ff */
[----:B------:R-:W-:-:S03]  /*10230*/  LEA R2, P0, R4, c[0x0][0x1d0], 0x1 ;  /* 0x0000740004027a11 */ /* 0x000fc600078008ff */
[----:B------:R-:W-:-:S05]  /*10240*/  IMAD R0, R6, c[0x0][0x1ec], R0 ;  /* 0x00007b0006007a24 */ /* 0x000fca00078e0200 */
[----:B------:R-:W-:-:S04]  /*10250*/  IADD3 R0, R5, R0, RZ ;  /* 0x0000000005007210 */ /* 0x000fc80007ffe0ff */
[----:B------:R-:W-:-:S05]  /*10260*/  LEA.HI.X R3, R4, c[0x0][0x1d4], R0, 0x1, P0 ;  /* 0x0000750004037a11 */ /* 0x000fca00000f0c00 */
[----:B------:R-:W-:Y:S01]  /*10270*/  STG.E.128 [R2.64], R52 ;  /* 0x0000003402007986 */ /* 0x000fe2000c101d12 */
[----:B------:R-:W-:Y:S05]  /*10280*/  EXIT ;  /* 0x000000000000794d */ /* 0x000fea0003800000 */
.L_x_104:
[----:B------:R-:W-:Y:S01]  /*10290*/  UISETP.NE.AND UP4, UPT, UR10, -0x1, UPT ;  /* 0xffffffff0a00788c */ /* 0x000fe2000bf85270 */
[----:B------:R-:W-:Y:S01]  /*102a0*/  SHF.R.S32.HI R4, RZ, 0x1f, R219 ;  /* 0x0000001fff047819 */ /* 0x000fe200000114db */
[----:B------:R-:W-:Y:S01]  /*102b0*/  ULDC.64 UR4, c[0x0][0x1e8] ;  /* 0x00007a0000047ab9 */ /* 0x000fe20000000a00 */
[----:B------:R-:W1:Y:S01]  /*102c0*/  S2R R8, SR_CTAID.Z ;  /* 0x0000000000087919 */ /* 0x000e620000002700 */
[----:B------:R-:W-:Y:S01]  /*102d0*/  USHF.R.S32.HI UR9, URZ, 0x1f, UR12 ;  /* 0x0000001f3f097899 */ /* 0x000fe2000801140c */
[----:B------:R-:W-:Y:S01]  /*102e0*/  LEA.HI R4, R4, R219, RZ, 0x3 ;  /* 0x000000db04047211 */ /* 0x000fe200078f18ff */
[----:B------:R-:W-:Y:S01]  /*102f0*/  ULDC.64 UR6, c[0x0][0x1e0] ;  /* 0x0000780000067ab9 */ /* 0x000fe20000000a00 */
[----:B------:R-:W2:Y:S01]  /*10300*/  S2R R6, SR_CTAID.X ;  /* 0x0000000000067919 */ /* 0x000ea20000002500 */
[----:B------:R-:W-:Y:S01]  /*10310*/  UIADD3 UR16, -UR13, UR16, URZ ;  /* 0x000000100d107290 */ /* 0x000fe2000fffe13f */
[----:B------:R-:W-:Y:S01]  /*10320*/  LOP3.LUT R0, R4, 0xfffffff8, RZ, 0xc0, !PT ;  /* 0xfffffff804007812 */ /* 0x000fe200078ec0ff */
[----:B------:R-:W-:Y:S01]  /*10330*/  UMOV UR22, URZ ;  /* 0x0000003f00167c82 */ /* 0x000fe20008000000 */
[----:B------:R-:W-:Y:S01]  /*10340*/  SHF.R.S32.HI R4, RZ, 0x3, R4 ;  /* 0x00000003ff047819 */ /* 0x000fe20000011404 */
[----:B------:R-:W-:Y:S01]  /*10350*/  @UP4 UIMAD.WIDE.U32 UR14, UR10, UR4, URZ ;  /* 0x000000040a0e42a5 */ /* 0x000fe2000f8e003f */
[----:B------:R-:W-:Y:S01]  /*10360*/  BSSY B0, `(.L_x_178) ;  /* 0x000003c000007945 */ /* 0x000fe20003800000 */
[----:B------:R-:W-:Y:S01]  /*10370*/  @!UP4 USHF.R.S32.HI UR17, URZ, 0x1f, UR11 ;  /* 0x0000001f3f11c899 */ /* 0x000fe2000801140b */
[----:B------:R-:W-:Y:S01]  /*10380*/  IMAD.IADD R14, R219, 0x1, -R0 ;  /* 0x00000001db0e7824 */ /* 0x000fe200078e0a00 */
[----:B------:R-:W-:Y:S01]  /*10390*/  @UP4 UIMAD UR8, UR10, UR5, UR15 ;  /* 0x000000050a0842a4 */ /* 0x000fe2000f8e020f */
[----:B------:R-:W-:Y:S01]  /*103a0*/  SHF.R.S32.HI R5, RZ, 0x1f, R4 ;  /* 0x0000001fff057819 */ /* 0x000fe20000011404 */
[----:B------:R-:W-:Y:S01]  /*103b0*/  @!UP4 UIMAD UR17, UR17, UR6, URZ ;  /* 0x000000061111c2a4 */ /* 0x000fe2000f8e023f */
[----:B------:R-:W-:Y:S01]  /*103c0*/  IMAD.SHL.U32 R0, R14, 0x8, RZ ;  /* 0x000000080e007824 */ /* 0x000fe200078e00ff */
[----:B------:R-:W-:Y:S01]  /*103d0*/  ULDC.64 UR4, c[0x0][0x1f0] ;  /* 0x00007c0000047ab9 */ /* 0x000fe20000000a00 */
[----:B------:R-:W-:Y:S01]  /*103e0*/  ISETP.GE.AND P2, PT, R4, UR16, PT ;  /* 0x0000001004007c0c */ /* 0x000fe2000bf46270 */
[----:B------:R-:W-:-:S02]  /*103f0*/  UIMAD UR4, UR9, UR4, URZ ;  /* 0x00000004090472a4 */ /* 0x000fc4000f8e023f */
[----:B------:R-:W-:Y:S01]  /*10400*/  ULDC.U8 UR15, c[0x0][0x328] ;  /* 0x0000ca00000f7ab9 */ /* 0x000fe20000000000 */
[----:B------:R-:W-:Y:S01]  /*10410*/  ISETP.GE.AND P1, PT, R0, c[0x0][0x220], PT ;  /* 0x0000880000007a0c */ /* 0x000fe20003f26270 */
[----:B------:R-:W-:Y:S01]  /*10420*/  ULDC.U8 UR9, c[0x0][0x329] ;  /* 0x0000ca4000097ab9 */ /* 0x000fe20000000000 */
[----:B------:R-:W-:Y:S01]  /*10430*/  P2R R22, PR, RZ, 0x4 ;  /* 0x00000004ff167803 */ /* 0x000fe20000000000 */
[----:B------:R-:W-:Y:S02]  /*10440*/  UISETP.NE.AND UP1, UPT, UR9, URZ, UPT ;  /* 0x0000003f0900728c */ /* 0x000fe4000bf25270 */
[----:B------:R-:W-:Y:S02]  /*10450*/  UISETP.NE.AND UP3, UPT, UR15, URZ, UPT ;  /* 0x0000003f0f00728c */ /* 0x000fe4000bf65270 */
[----:B------:R-:W-:Y:S02]  /*10460*/  @!UP4 UIMAD UR17, UR11, UR7, UR17 ;  /* 0x000000070b11c2a4 */ /* 0x000fe4000f8e0211 */
[----:B------:R-:W-:-:S02]  /*10470*/  UISETP.NE.OR UP2, UPT, UR9, URZ, !UP3 ;  /* 0x0000003f0900728c */ /* 0x000fc4000df45670 */
[----:B------:R-:W-:Y:S02]  /*10480*/  @!UP4 UIMAD.WIDE.U32 UR20, UR11, UR6, URZ ;  /* 0x000000060b14c2a5 */ /* 0x000fe4000f8e003f */
[----:B------:R-:W-:Y:S02]  /*10490*/  ULDC UR7, c[0x0][0x214] ;  /* 0x0000850000077ab9 */ /* 0x000fe40000000800 */
[----:B------:R-:W-:Y:S02]  /*104a0*/  @UP1 ULDC UR9, c[0x0][0x210] ;  /* 0x0000840000091ab9 */ /* 0x000fe40000000800 */
[----:B------:R-:W-:Y:S02]  /*104b0*/  ULDC UR6, c[0x0][0x234] ;  /* 0x00008d0000067ab9 */ /* 0x000fe40000000800 */
[----:B------:R-:W-:Y:S02]  /*104c0*/  @UP1 UIMAD UR9, UR9, UR7, URZ ;  /* 0x00000007090912a4 */ /* 0x000fe4000f8e023f */
[----:B------:R-:W-:-:S02]  /*104d0*/  @!UP1 USEL UR9, UR7, UR6, !UP3 ;  /* 0x0000000607099287 */ /* 0x000fc4000d800000 */
[----:B------:R-:W-:Y:S02]  /*104e0*/  UIMAD UR5, UR12, UR5, UR4 ;  /* 0x000000050c0572a4 */ /* 0x000fe4000f8e0204 */
[----:B------:R-:W-:Y:S02]  /*104f0*/  UISETP.NE.OR UP0, UPT, UR10, -0x1, UP2 ;  /* 0xffffffff0a00788c */ /* 0x000fe40009705670 */
[----:B------:R-:W-:Y:S02]  /*10500*/  ULDC UR4, c[0x0][0x1c0] ;  /* 0x0000700000047ab9 */ /* 0x000fe40000000800 */
[----:B------:R-:W-:Y:S02]  /*10510*/  @UP1 UMOV UR15, 0x1 ;  /* 0x00000001000f1882 */ /* 0x000fe40000000000 */
[----:B------:R-:W-:Y:S02]  /*10520*/  @!UP1 UIMAD UR15, UR9, UR4, URZ ;  /* 0x00000004090f92a4 */ /* 0x000fe4000f8e023f */
[----:B------:R-:W-:-:S02]  /*10530*/  @!UP4 UMOV UR14, UR20 ;  /* 0x00000014000ecc82 */ /* 0x000fc40008000000 */
[----:B------:R-:W-:Y:S01]  /*10540*/  @!UP4 UIADD3 UR8, UR21, UR17, URZ ;  /* 0x000000111508c290 */ /* 0x000fe2000fffe03f */
[C---:B------:R-:W-:Y:S01]  /*10550*/  IADD3 R2, P0, R0.reuse, UR14, RZ ;  /* 0x0000000e00027c10 */ /* 0x040fe2000ff1e0ff */
[----:B------:R-:W-:Y:S02]  /*10560*/  UIMAD UR15, UR11, UR15, URZ ;  /* 0x0000000f0b0f72a4 */ /* 0x000fe4000f8e023f */
[----:B------:R-:W-:Y:S02]  /*10570*/  @!UP0 UIMAD UR10, UR11, UR7, URZ ;  /* 0x000000070b0a82a4 */ /* 0x000fe4000f8e023f */
[----:B------:R-:W-:Y:S01]  /*10580*/  LEA.HI.X.SX32 R3, R0, UR8, 0x1, P0 ;  /* 0x0000000800037c11 */ /* 0x000fe200080f0eff */
[----:B------:R-:W-:Y:S01]  /*10590*/  USEL UR15, UR15, URZ, UP2 ;  /* 0x0000003f0f0f7287 */ /* 0x000fe20009000000 */
[----:B------:R-:W-:Y:S01]  /*105a0*/  ISETP.GE.OR P0, PT, R4, UR16, P1 ;  /* 0x0000001004007c0c */ /* 0x000fe20008f06670 */
[----:B------:R-:W-:Y:S02]  /*105b0*/  @UP1 ULDC UR24, c[0x0][0x210] ;  /* 0x0000840000181ab9 */ /* 0x000fe40000000800 */
[----:B------:R-:W-:Y:S01]  /*105c0*/  @!UP1 UMOV UR24, 0x1 ;  /* 0x0000000100189882 */ /* 0x000fe20000000000 */
[----:B-1----:R-:W-:Y:S01]  /*105d0*/  IMAD.WIDE.U32 R8, R8, c[0x0][0x1f0], R2 ;  /* 0x00007c0008087a25 */ /* 0x002fe200078e0002 */
[----:B------:R-:W-:-:S02]  /*105e0*/  UIMAD UR9, UR12, UR9, UR15 ;  /* 0x000000090c0972a4 */ /* 0x000fc4000f8e020f */
[----:B------:R-:W-:Y:S01]  /*105f0*/  UIMAD UR13, UR13, UR24, URZ ;  /* 0x000000180d0d72a4 */ /* 0x000fe2000f8e023f */
[----:B--2---:R-:W-:Y:S01]  /*10600*/  IMAD.WIDE R2, R6, 0x80, R4 ;  /* 0x0000008006027825 */ /* 0x004fe200078e0204 */
[----:B------:R-:W-:Y:S01]  /*10610*/  @!UP2 UMOV UR22, UR10 ;  /* 0x0000000a0016ac82 */ /* 0x000fe20008000000 */
[----:B------:R-:W-:Y:S01]  /*10620*/  IADD3 R7, R9, UR5, RZ ;  /* 0x0000000509077c10 */ /* 0x000fe2000fffe0ff */
[----:B------:R-:W-:Y:S02]  /*10630*/  UMOV UR23, URZ ;  /* 0x0000003f00177c82 */ /* 0x000fe40008000000 */
[----:B------:R-:W-:Y:S02]  /*10640*/  USHF.R.S32.HI UR6, URZ, 0x1f, UR9 ;  /* 0x0000001f3f067899 */ /* 0x000fe40008011409 */
[----:B------:R-:W-:Y:S02]  /*10650*/  @!UP2 USHF.R.S32.HI UR23, URZ, 0x1f, UR10 ;  /* 0x0000001f3f17a899 */ /* 0x000fe4000801140a */
[----:B------:R-:W-:-:S02]  /*10660*/  USHF.R.S32.HI UR4, URZ, 0x1f, UR13 ;  /* 0x0000001f3f047899 */ /* 0x000fc4000801140d */
[----:B------:R-:W-:-:S04]  /*10670*/  UIADD3 UR9, UP1, UP0, UR13, UR22, UR9 ;  /* 0x000000160d097290 */ /* 0x000fc8000f83e009 */
[----:B------:R-:W-:Y:S01]  /*10680*/  UIADD3.X UR4, UR4, UR23, UR6, UP1, UP0 ;  /* 0x0000001704047290 */ /* 0x000fe20008fe0406 */
[----:B------:R-:W-:Y:S06]  /*10690*/  @P0 BRA `(.L_x_179) ;  /* 0x0000008000000947 */ /* 0x000fec0003800000 */
        /* <DEDUP_REMOVED lines=8> */
.L_x_179:
[----:B------:R-:W-:Y:S05]  /*10720*/  BSYNC B0 ;  /* 0x0000000000007941 */ /* 0x000fea0003800000 */
.L_x_178:
[----:B------:R-:W-:Y:S01]  /*10730*/  IADD3 R20, R4, 0x10, RZ ;  /* 0x0000001004147810 */ /* 0x000fe20007ffe0ff */
[----:B------:R-:W-:Y:S03]  /*10740*/  BSSY B0, `(.L_x_180) ;  /* 0x0000010000007945 */ /* 0x000fe60003800000 */
[C---:B------:R-:W-:Y:S02]  /*10750*/  ISETP.GE.OR P0, PT, R20.reuse, UR16, P1 ;  /* 0x0000001014007c0c */ /* 0x040fe40008f06670 */
[----:B------:R-:W-:-:S04]  /*10760*/  ISETP.GE.AND P2, PT, R20, UR16, PT ;  /* 0x0000001014007c0c */ /* 0x000fc8000bf46270 */
[----:B------:R-:W-:-:S07]  /*10770*/  P2R R21, PR, RZ, 0x4 ;  /* 0x00000004ff157803 */ /* 0x000fce0000000000 */
        /* <DEDUP_REMOVED lines=12> */
.L_x_181:
[----:B------:R-:W-:Y:S05]  /*10840*/  BSYNC B0 ;  /* 0x0000000000007941 */ /* 0x000fea0003800000 */
.L_x_180:
[----:B------:R-:W-:Y:S01]  /*10850*/  IADD3 R19, R4, 0x20, RZ ;  /* 0x0000002004137810 */ /* 0x000fe20007ffe0ff */
[----:B------:R-:W-:Y:S03]  /*10860*/  BSSY B0, `(.L_x_182) ;  /* 0x000000f000007945 */ /* 0x000fe60003800000 */
[C---:B------:R-:W-:Y:S02]  /*10870*/  ISETP.GE.OR P0, PT, R19.reuse, UR16, P1 ;  /* 0x0000001013007c0c */ /* 0x040fe40008f06670 */
[----:B------:R-:W-:-:S11]  /*10880*/  ISETP.GE.AND P6, PT, R19, UR16, PT ;  /* 0x0000001013007c0c */ /* 0x000fd6000bfc6270 */
        /* <DEDUP_REMOVED lines=12> */
.L_x_183:
[----:B------:R-:W-:Y:S05]  /*10950*/  BSYNC B0 ;  /* 0x0000000000007941 */ /* 0x000fea0003800000 */
.L_x_182:
        /* <DEDUP_REMOVED lines=16> */
.L_x_185:
[----:B------:R-:W-:Y:S05]  /*10a60*/  BSYNC B0 ;  /* 0x0000000000007941 */ /* 0x000fea0003800000 */
.L_x_184:
        /* <DEDUP_REMOVED lines=16> */
.L_x_187:
[----:B------:R-:W-:Y:S05]  /*10b70*/  BSYNC B0 ;  /* 0x0000000000007941 */ /* 0x000fea0003800000 */
.L_x_186:
        /* <DEDUP_REMOVED lines=16> */
.L_x_189:
[----:B------:R-:W-:Y:S05]  /*10c80*/  BSYNC B0 ;  /* 0x0000000000007941 */ /* 0x000fea0003800000 */
.L_x_188:
        /* <DEDUP_REMOVED lines=16> */
.L_x_191:
[----:B------:R-:W-:Y:S05]  /*10d90*/  BSYNC B0 ;  /* 0x0000000000007941 */ /* 0x000fea0003800000 */
.L_x_190:
[----:B-1----:R-:W-:Y:S01]  /*10da0*/  IADD3 R13, R4, 0x70, RZ ;  /* 0x00000070040d7810 */ /* 0x002fe20007ffe0ff */
[----:B------:R-:W-:Y:S03]  /*10db0*/  BSSY B0, `(.L_x_192) ;  /* 0x000000e000007945 */ /* 0x000fe60003800000 */
[C---:B------:R-:W-:Y:S02]  /*10dc0*/  ISETP.GE.OR P0, PT, R13.reuse, UR16, P1 ;  /* 0x000000100d007c0c */ /* 0x040fe40008f06670 */
[----:B------:R-:W-:-:S11]  /*10dd0*/  ISETP.GE.AND P1, PT, R13, UR16, PT ;  /* 0x000000100d007c0c */ /* 0x000fd6000bf26270 */
[----:B------:R-:W-:Y:S05]  /*10de0*/  @P0 BRA `(.L_x_193) ;  /* 0x000000a000000947 */ /* 0x000fea0003800000 */
[----:B------:R-:W-:Y:S02]  /*10df0*/  IADD3 R0, P0, R2, 0x70, RZ ;  /* 0x0000007002007810 */ /* 0x000fe40007f1e0ff */
[----:B------:R-:W-:Y:S02]  /*10e00*/  MOV R6, R8 ;  /* 0x0000000800067202 */ /* 0x000fe40000000f00 */
[----:B------:R-:W-:-:S03]  /*10e10*/  IADD3.X R2, RZ, R3, RZ, P0, !PT ;  /* 0x00000003ff027210 */ /* 0x000fc600007fe4ff */
[----:B------:R-:W-:-:S04]  /*10e20*/  IMAD.WIDE.U32 R6, R0, c[0x0][0x1e8], R6 ;  /* 0x00007a0000067a25 */ /* 0x000fc800078e0006 */
[----:B------:R-:W-:-:S04]  /*10e30*/  IMAD R2, R2, c[0x0][0x1e8], RZ ;  /* 0x00007a0002027a24 */ /* 0x000fc800078e02ff */
[----:B------:R-:W-:Y:S01]  /*10e40*/  IMAD R0, R0, c[0x0][0x1ec], R2 ;  /* 0x00007b0000007a24 */ /* 0x000fe200078e0202 */
[----:B------:R-:W-:-:S04]  /*10e50*/  LEA R2, P0, R6, c[0x0][0x1d0], 0x1 ;  /* 0x0000740006027a11 */ /* 0x000fc800078008ff */
[----:B------:R-:W-:-:S04]  /*10e60*/  IADD3 R0, R0, R7, RZ ;  /* 0x0000000700007210 */ /* 0x000fc80007ffe0ff */
[----:B------:R-:W-:-:S05]  /*10e70*/  LEA.HI.X R3, R6, c[0x0][0x1d4], R0, 0x1, P0 ;  /* 0x0000750006037a11 */ /* 0x000fca00000f0c00 */
[----:B------:R1:W-:Y:S02]  /*10e80*/  STG.E.128 [R2.64], RZ ;  /* 0x000000ff02007986 */ /* 0x0003e4000c101d12 */
.L_x_193:
[----:B------:R-:W-:Y:S05]  /*10e90*/  BSYNC B0 ;  /* 0x0000000000007941 */ /* 0x000fea0003800000 */
.L_x_192:
[----:B------:R-:W-:Y:S02]  /*10ea0*/  ISETP.NE.AND P0, PT, R22, RZ, PT ;  /* 0x000000ff1600720c */ /* 0x000fe40003f05270 */
[----:B------:R-:W-:Y:S02]  /*10eb0*/  P2R R7, PR, RZ, 0x2 ;  /* 0x00000002ff077803 */ /* 0x000fe40000000000 */
[C---:B------:R-:W-:Y:S02]  /*10ec0*/  ISETP.NE.OR P0, PT, R14.reuse, RZ, P0 ;  /* 0x000000ff0e00720c */ /* 0x040fe40000705670 */
[----:B------:R-:W-:Y:S02]  /*10ed0*/  P2R R6, PR, RZ, 0x4 ;  /* 0x00000004ff067803 */ /* 0x000fe40000000000 */
[----:B------:R-:W-:Y:S02]  /*10ee0*/  ISETP.NE.AND P2, PT, R21, RZ, PT ;  /* 0x000000ff1500720c */ /* 0x000fe40003f45270 */
[----:B------:R-:W-:-:S02]  /*10ef0*/  ISETP.NE.OR P6, PT, R14, RZ, P6 ;  /* 0x000000ff0e00720c */ /* 0x000fc400037c5670 */
[C---:B------:R-:W-:Y:S02]  /*10f00*/  ISETP.NE.OR P5, PT, R14.reuse, RZ, P5 ;  /* 0x000000ff0e00720c */ /* 0x040fe40002fa5670 */
[C---:B------:R-:W-:Y:S02]  /*10f10*/  ISETP.NE.OR P4, PT, R14.reuse, RZ, P4 ;  /* 0x000000ff0e00720c */ /* 0x040fe40002785670 */
[----:B------:R-:W-:Y:S01]  /*10f20*/  ISETP.NE.OR P3, PT, R14, RZ, P3 ;  /* 0x000000ff0e00720c */ /* 0x000fe20001f65670 */
[----:B------:R-:W-:-:S05]  /*10f30*/  @!P0 IMAD R4, R4, UR24, RZ ;  /* 0x0000001804048c24 */ /* 0x000fca000f8e02ff */
[----:B-1----:R-:W-:Y:S01]  /*10f40*/  @!P0 IADD3 R2, P1, R4, UR9, RZ ;  /* 0x0000000904028c10 */ /* 0x002fe2000ff3e0ff */
[----:B------:R-:W-:-:S03]  /*10f50*/  @!P6 IMAD.MOV.U32 R12, RZ, RZ, 0x7f800000 ;  /* 0x7f800000ff0ce424 */ /* 0x000fc600078e00ff */
[----:B------:R-:W-:Y:S02]  /*10f60*/  @!P0 LEA.HI.X.SX32 R5, R4, UR4, 0x1, P1 ;  /* 0x0000000404058c11 */ /* 0x000fe400088f0eff */
[----:B------:R-:W-:-:S13]  /*10f70*/  ISETP.NE.OR P1, PT, R14, RZ, P2 ;  /* 0x000000ff0e00720c */ /* 0x000fda0001725670 */
[----:B------:R-:W-:-:S05]  /*10f80*/  @!P1 IMAD R0, R20, UR24, RZ ;  /* 0x0000001814009c24 */ /* 0x000fca000f8e02ff */
[----:B------:R-:W-:-:S04]  /*10f90*/  @!P1 IADD3 R3, P2, R0, UR9, RZ ;  /* 0x0000000900039c10 */ /* 0x000fc8000ff5e0ff */
[----:B------:R-:W-:Y:S02]  /*10fa0*/  @!P1 LEA.HI.X.SX32 R0, R0, UR4, 0x1, P2 ;  /* 0x0000000400009c11 */ /* 0x000fe400090f0eff */
[----:B------:R-:W-:-:S04]  /*10fb0*/  @!P0 LEA R4, P2, R2, c[0x0][0x200], 0x2 ;  /* 0x0000800002048a11 */ /* 0x000fc800078410ff */
[----:B------:R-:W-:Y:S02]  /*10fc0*/  @!P0 LEA.HI.X R5, R2, c[0x0][0x204], R5, 0x2, P2 ;  /* 0x0000810002058a11 */ /* 0x000fe400010f1405 */
[----:B------:R-:W-:-:S04]  /*10fd0*/  @!P1 LEA R2, P2, R3, c[0x0][0x200], 0x2 ;  /* 0x0000800003029a11 */ /* 0x000fc800078410ff */
[----:B------:R-:W-:Y:S01]  /*10fe0*/  @!P1 LEA.HI.X R3, R3, c[0x0][0x204], R0, 0x2, P2 ;  /* 0x0000810003039a11 */ /* 0x000fe200010f1400 */
[----:B------:R-:W-:Y:S01]  /*10ff0*/  @!P0 IMAD.MOV.U32 R0, RZ, RZ, 0x7f800000 ;  /* 0x7f800000ff008424 */ /* 0x000fe200078e00ff */
[----:B------:R-:W-:-:S04]  /*11000*/  ISETP.NE.AND P2, PT, R6, RZ, PT ;  /* 0x000000ff0600720c */ /* 0x000fc80003f45270 */
[----:B------:R1:W-:Y:S01]  /*11010*/  @!P0 STG.E [R4.64], R0 ;  /* 0x0000000004008986 */ /* 0x0003e2000c101912 */
[----:B------:R-:W-:Y:S01]  /*11020*/  ISETP.NE.OR P2, PT, R14, RZ, P2 ;  /* 0x000000ff0e00720c */ /* 0x000fe20001745670 */
[----:B-1----:R-:W-:Y:S02]  /*11030*/  @!P1 IMAD.MOV.U32 R0, RZ, RZ, 0x7f800000 ;  /* 0x7f800000ff009424 */ /* 0x002fe400078e00ff */
[----:B------:R-:W-:-:S03]  /*11040*/  @!P6 IMAD R4, R19, UR24, RZ ;  /* 0x000000181304ec24 */ /* 0x000fc6000f8e02ff */
[----:B------:R1:W-:Y:S01]  /*11050*/  @!P1 STG.E [R2.64], R0 ;  /* 0x0000000002009986 */ /* 0x0003e2000c101912 */
[----:B------:R-:W-:-:S04]  /*11060*/  ISETP.NE.AND P1, PT, R7, RZ, PT ;  /* 0x000000ff0700720c */ /* 0x000fc80003f25270 */
[----:B------:R-:W-:Y:S02]  /*11070*/  ISETP.NE.OR P1, PT, R14, RZ, P1 ;  /* 0x000000ff0e00720c */ /* 0x000fe40000f25670 */
[----:B-1----:R-:W-:Y:S01]  /*11080*/  @!P6 IADD3 R0, P0, R4, UR9, RZ ;  /* 0x000000090400ec10 */ /* 0x002fe2000ff1e0ff */
[----:B------:R-:W-:-:S03]  /*11090*/  @!P5 IMAD R2, R18, UR24, RZ ;  /* 0x000000181202dc24 */ /* 0x000fc6000f8e02ff */
[----:B------:R-:W-:Y:S02]  /*110a0*/  @!P6 LEA.HI.X.SX32 R3, R4, UR4, 0x1, P0 ;  /* 0x000000040403ec11 */ /* 0x000fe400080f0eff */
[----:B------:R-:W-:-:S04]  /*110b0*/  @!P6 LEA R10, P0, R0, c[0x0][0x200], 0x2 ;  /* 0x00008000000aea11 */ /* 0x000fc800078010ff */
[----:B------:R-:W-:Y:S02]  /*110c0*/  @!P6 LEA.HI.X R11, R0, c[0x0][0x204], R3, 0x2, P0 ;  /* 0x00008100000bea11 */ /* 0x000fe400000f1403 */
[----:B------:R-:W-:-:S03]  /*110d0*/  @!P5 IADD3 R0, P0, R2, UR9, RZ ;  /* 0x000000090200dc10 */ /* 0x000fc6000ff1e0ff */
[----:B------:R1:W-:Y:S01]  /*110e0*/  @!P6 STG.E [R10.64], R12 ;  /* 0x0000000c0a00e986 */ /* 0x0003e2000c101912 */
[----:B------:R-:W-:Y:S01]  /*110f0*/  @!P5 LEA.HI.X.SX32 R3, R2, UR4, 0x1, P0 ;  /* 0x000000040203dc11 */ /* 0x000fe200080f0eff */
[----:B------:R-:W-:Y:S01]  /*11100*/  @!P4 IMAD R2, R17, UR24, RZ ;  /* 0x000000181102cc24 */ /* 0x000fe2000f8e02ff */
[----:B------:R-:W-:-:S04]  /*11110*/  @!P5 LEA R8, P0, R0, c[0x0][0x200], 0x2 ;  /* 0x000080000008da11 */ /* 0x000fc800078010ff */
[----:B------:R-:W-:Y:S01]  /*11120*/  @!P5 LEA.HI.X R9, R0, c[0x0][0x204], R3, 0x2, P0 ;  /* 0x000081000009da11 */ /* 0x000fe200000f1403 */
[----:B------:R-:W-:Y:S01]  /*11130*/  @!P3 IMAD R3, R16, UR24, RZ ;  /* 0x000000181003bc24 */ /* 0x000fe2000f8e02ff */
[----:B------:R-:W-:-:S04]  /*11140*/  @!P4 IADD3 R0, P0, R2, UR9, RZ ;  /* 0x000000090200cc10 */ /* 0x000fc8000ff1e0ff */
[----:B------:R-:W-:Y:S02]  /*11150*/  @!P4 LEA.HI.X.SX32 R2, R2, UR4, 0x1, P0 ;  /* 0x000000040202cc11 */ /* 0x000fe400080f0eff */
[----:B------:R-:W-:-:S04]  /*11160*/  @!P4 LEA R6, P0, R0, c[0x0][0x200], 0x2 ;  /* 0x000080000006ca11 */ /* 0x000fc800078010ff */
[----:B------:R-:W-:Y:S01]  /*11170*/  @!P4 LEA.HI.X R7, R0, c[0x0][0x204], R2, 0x2, P0 ;  /* 0x000081000007ca11 */ /* 0x000fe200000f1402 */
[----:B------:R-:W-:Y:S01]  /*11180*/  @!P2 IMAD R2, R15, UR24, RZ ;  /* 0x000000180f02ac24 */ /* 0x000fe2000f8e02ff */
[----:B------:R-:W-:-:S04]  /*11190*/  @!P3 IADD3 R0, P0, R3, UR9, RZ ;  /* 0x000000090300bc10 */ /* 0x000fc8000ff1e0ff */
[----:B------:R-:W-:Y:S02]  /*111a0*/  @!P3 LEA.HI.X.SX32 R3, R3, UR4, 0x1, P0 ;  /* 0x000000040303bc11 */ /* 0x000fe400080f0eff */
[----:B------:R-:W-:Y:S01]  /*111b0*/  @!P3 LEA R4, P0, R0, c[0x0][0x200], 0x2 ;  /* 0x000080000004ba11 */ /* 0x000fe200078010ff */
[----:B-1----:R-:W-:-:S03]  /*111c0*/  @!P4 IMAD.MOV.U32 R10, RZ, RZ, 0x7f800000 ;  /* 0x7f800000ff0ac424 */ /* 0x002fc600078e00ff */
[----:B------:R-:W-:Y:S02]  /*111d0*/  @!P3 LEA.HI.X R5, R0, c[0x0][0x204], R3, 0x2, P0 ;  /* 0x000081000005ba11 */ /* 0x000fe400000f1403 */
[----:B------:R-:W-:-:S04]  /*111e0*/  @!P2 IADD3 R0, P0, R2, UR9, RZ ;  /* 0x000000090200ac10 */ /* 0x000fc8000ff1e0ff */
[----:B------:R-:W-:Y:S02]  /*111f0*/  @!P2 LEA.HI.X.SX32 R3, R2, UR4, 0x1, P0 ;  /* 0x000000040203ac11 */ /* 0x000fe400080f0eff */
        /* <DEDUP_REMOVED lines=10> */
[----:B--2---:R-:W-:-:S05]  /*112a0*/  IMAD R0, R13, UR24, RZ ;  /* 0x000000180d007c24 */ /* 0x004fca000f8e02ff */
[----:B------:R-:W-:-:S04]  /*112b0*/  IADD3 R3, P0, R0, UR9, RZ ;  /* 0x0000000900037c10 */ /* 0x000fc8000ff1e0ff */
[----:B------:R-:W-:Y:S02]  /*112c0*/  LEA.HI.X.SX32 R0, R0, UR4, 0x1, P0 ;  /* 0x0000000400007c11 */ /* 0x000fe400080f0eff */
[----:B------:R-:W-:-:S04]  /*112d0*/  LEA R2, P0, R3, c[0x0][0x200], 0x2 ;  /* 0x0000800003027a11 */ /* 0x000fc800078010ff */
[----:B------:R-:W-:Y:S01]  /*112e0*/  LEA.HI.X R3, R3, c[0x0][0x204], R0, 0x2, P0 ;  /* 0x0000810003037a11 */ /* 0x000fe200000f1400 */
[----:B------:R-:W-:-:S05]  /*112f0*/  IMAD.MOV.U32 R0, RZ, RZ, 0x7f800000 ;  /* 0x7f800000ff007424 */ /* 0x000fca00078e00ff */
[----:B------:R-:W-:Y:S01]  /*11300*/  STG.E [R2.64], R0 ;  /* 0x0000000002007986 */ /* 0x000fe2000c101912 */
[----:B------:R-:W-:Y:S05]  /*11310*/  EXIT ;  /* 0x000000000000794d */ /* 0x000fea0003800000 */
.L_x_194:
        /* <DEDUP_REMOVED lines=14> */
.L_x_2116:


//--------------------- .text._ZN5flash16flash_fwd_kernelI23Flash_fwd_kernel_traitsILi64ELi128ELi128ELi4ELb0ELb0EN7cutlass6half_tE19Flash_kernel_traitsILi64ELi128ELi128ELi4ES3_EELb0ELb0ELb0ELb0ELb0ELb0ELb1ELb0EEEvNS_16Flash_fwd_paramsE --------------------------
	.section	.text._ZN5flash16flash_fwd_kernelI23Flash_fwd_kernel_traitsILi64ELi128ELi128ELi4ELb0ELb0EN7cutlass6half_tE19Flash_kernel_traitsILi64ELi128ELi128ELi4ES3_EELb0ELb0ELb0ELb0ELb0ELb0ELb1ELb0EEEvNS_16Flash_fwd_paramsE,"ax",@progbits
	.sectioninfo	@"SHI_REGISTERS=255"
	.align	128
        .global         _ZN5flash16flash_fwd_kernelI23Flash_fwd_kernel_traitsILi64ELi128ELi128ELi4ELb0ELb0EN7cutlass6half_tE19Flash_kernel_traitsILi64ELi128ELi128ELi4ES3_EELb0ELb0ELb0ELb0ELb0ELb0ELb1ELb0EEEvNS_16Flash_fwd_paramsE
        .type           _ZN5flash16flash_fwd_kernelI23Flash_fwd_kernel_traitsILi64ELi128ELi128ELi4ELb0ELb0EN7cutlass6half_tE19Flash_kernel_traitsILi64ELi128ELi128ELi4ES3_EELb0ELb0ELb0ELb0ELb0ELb0ELb1ELb0EEEvNS_16Flash_fwd_paramsE,@function
        .size           _ZN5flash16flash_fwd_kernelI23Flash_fwd_kernel_traitsILi64ELi128ELi128ELi4ELb0ELb0EN7cutlass6half_tE19Flash_kernel_traitsILi64ELi128ELi128ELi4ES3_EELb0ELb0ELb0ELb0ELb0ELb0ELb1ELb0EEEvNS_16Flash_fwd_paramsE,(.L_x_2117 - _ZN5flash16flash_fwd_kernelI23Flash_fwd_kernel_traitsILi64ELi128ELi128ELi4ELb0ELb0EN7cutlass6half_tE19Flash_kernel_traitsILi64ELi128ELi128ELi4ES3_EELb0ELb0ELb0ELb0ELb0ELb0ELb1ELb0EEEvNS_16Flash_fwd_paramsE)
        .other          _ZN5flash16flash_fwd_kernelI23Flash_fwd_kernel_traitsILi64ELi128ELi128ELi4ELb0ELb0EN7cutlass6half_tE19Flash_kernel_traitsILi64ELi128ELi128ELi4ES3_EELb0ELb0ELb0ELb0ELb0ELb0ELb1ELb0EEEvNS_16Flash_fwd_paramsE,@"STO_CUDA_ENTRY STV_DEFAULT"
_ZN5flash16flash_fwd_kernelI23Flash_fwd_kernel_traitsILi64ELi128ELi128ELi4ELb0ELb0EN7cutlass6half_tE19Flash_kernel_traitsILi64ELi128ELi128ELi4ES3_EELb0ELb0ELb0ELb0ELb0ELb0ELb1ELb0EEEvNS_16Flash_fwd_paramsE:
.text._ZN5flash16flash_fwd_kernelI23Flash_fwd_kernel_traitsILi64ELi128ELi128ELi4ELb0ELb0EN7cutlass6half_tE19Flash_kernel_traitsILi64ELi128ELi128ELi4ES3_EELb0ELb0ELb0ELb0ELb0ELb0ELb1ELb0EEEvNS_16Flash_fwd_paramsE:
        /* <DEDUP_REMOVED lines=24> */
[----:B------:R-:W2:Y:S01]  /*0180*/  @P2 LDG.E R7, [R10.64] ;  /* 0x000000120a072981 */ /* 0x000ea2000c1e1900 */
[----:B------:R-:W-:-:S03]  /*0190*/  ULDC.64 UR6, c[0x0][0x248] ;  /* 0x0000920000067ab9 */ /* 0x000fc60000000a00 */
[----:B------:R-:W3:Y:S01]  /*01a0*/  @P2 LDG.E R0, [R10.64+0x4] ;  /* 0x000004120a002981 */ /* 0x000ee2000c1e1900 */
[----:B------:R-:W-:Y:S02]  /*01b0*/  IMAD.U32 R8, RZ, RZ, UR4 ;  /* 0x00000004ff087e24 */ /* 0x000fe4000f8e00ff */
[----:B------:R-:W-:Y:S01]  /*01c0*/  IMAD.U32 R9, RZ, RZ, UR5 ;  /* 0x00000005ff097e24 */ /* 0x000fe2000f8e00ff */
[----:B------:R-:W-:-:S04]  /*01d0*/  PLOP3.LUT P1, PT, PT, PT, UP1, 0x80, 0x0 ;  /* 0x000000000000781c */ /* 0x000fc80003f2f018 */
[----:B------:R-:W4:Y:S01]  /*01e0*/  @P0 LDG.E R4, [R8.64] ;  /* 0x0000001208040981 */ /* 0x000f22000c1e1900 */
[----:B------:R-:W-:-:S06]  /*01f0*/  UIMAD.WIDE UR6, UR11, UR9, UR6 ;  /* 0x000000090b0672a5 */ /* 0x000fcc000f8e0206 */
[----:B------:R-:W-:Y:S02]  /*0200*/  IMAD.U32 R2, RZ, RZ, UR6 ;  /* 0x00000006ff027e24 */ /* 0x000fe4000f8e00ff */
        /* <DEDUP_REMOVED lines=24> */
.L_x_195:
[----:B------:R-:W-:Y:S02]  /*0390*/  ULDC UR6, c[0x0][0x218] ;  /* 0x0000860000067ab9 */ /* 0x000fe40000000800 */
.L_x_196:
        /* <DEDUP_REMOVED lines=59> */
.L_x_198:
[----:B------:R-:W-:Y:S01]  /*0750*/  IABS R3, c[0x0][0x1c8] ;  /* 0x0000720000037a13 */ /* 0x000fe20000000000 */
[----:B------:R-:W1:Y:S01]  /*0760*/  S2R R0, SR_CTAID.Z ;  /* 0x0000000000007919 */ /* 0x000e620000002700 */
[----:B------:R-:W-:Y:S02]  /*0770*/  ULDC UR4, c[0x0][0x1c8] ;  /* 0x0000720000047ab9 */ /* 0x000fe40000000800 */
[----:B------:R-:W2:Y:S01]  /*0780*/  I2F.RP R7, R3 ;  /* 0x0000000300077306 */ /* 0x000ea20000209400 */
[----:B------:R-:W-:Y:S02]  /*0790*/  ULOP3.LUT UR4, UR12, UR4, URZ, 0x3c, !UPT ;  /* 0x000000040c047292 */ /* 0x000fe4000f8e3c3f */
[----:B------:R-:W-:-:S04]  /*07a0*/  @UP0 UIADD3 UR20, UR15, UR20, URZ ;  /* 0x000000140f140290 */ /* 0x000fc8000fffe03f */
[----:B------:R-:W-:Y:S01]  /*07b0*/  ISETP.LE.AND P1, PT, RZ, UR4, PT ;  /* 0x00000004ff007c0c */ /* 0x000fe2000bf23270 */
[----:B------:R-:W-:Y:S02]  /*07c0*/  ULDC.64 UR4, c[0x0][0x1a0] ;  /* 0x0000680000047ab9 */ /* 0x000fe40000000a00 */
[----:B------:R-:W-:-:S04]  /*07d0*/  @UP0 UIMAD.WIDE.U32 UR24, UR20, UR4, URZ ;  /* 0x00000004141802a5 */ /* 0x000fc8000f8e003f */
[----:B------:R-:W-:Y:S01]  /*07e0*/  @UP0 UIMAD UR21, UR20, UR5, UR25 ;  /* 0x00000005141502a4 */ /* 0x000fe2000f8e0219 */
[----:B--2---:R-:W2:Y:S01]  /*07f0*/  MUFU.RCP R4, R7 ;  /* 0x0000000700047308 */ /* 0x004ea20000001000 */
[----:B------:R-:W-:Y:S01]  /*0800*/  USHF.R.S32.HI UR20, URZ, 0x1f, UR12 ;  /* 0x0000001f3f147899 */ /* 0x000fe2000801140c */
[----:B-1----:R-:W-:Y:S02]  /*0810*/  IABS R0, R0 ;  /* 0x0000000000007213 */ /* 0x002fe40000000000 */
[----:B--2---:R-:W-:-:S04]  /*0820*/  IADD3 R4, R4, 0xffffffe, RZ ;  /* 0x0ffffffe04047810 */ /* 0x004fc80007ffe0ff */
[----:B------:R-:W1:Y:S02]  /*0830*/  F2I.FTZ.U32.TRUNC.NTZ R5, R4 ;  /* 0x0000000400057305 */ /* 0x000e64000021f000 */
[----:B-1----:R-:W-:Y:S02]  /*0840*/  IMAD.MOV R2, RZ, RZ, -R5 ;  /* 0x000000ffff027224 */ /* 0x002fe400078e0a05 */
[----:B------:R-:W-:Y:S02]  /*0850*/  IMAD.MOV.U32 R4, RZ, RZ, RZ ;  /* 0x000000ffff047224 */ /* 0x000fe400078e00ff */
[----:B------:R-:W-:-:S04]  /*0860*/  IMAD R2, R2, R3, RZ ;  /* 0x0000000302027224 */ /* 0x000fc800078e02ff */
[----:B------:R-:W-:-:S04]  /*0870*/  IMAD.HI.U32 R5, R5, R2, R4 ;  /* 0x0000000205057227 */ /* 0x000fc800078e0004 */
[----:B------:R-:W-:-:S04]  /*0880*/  IMAD.MOV.U32 R2, RZ, RZ, R0 ;  /* 0x000000ffff027224 */ /* 0x000fc800078e0000 */
[----:B------:R-:W-:-:S04]  /*0890*/  IMAD.HI.U32 R5, R5, R2, RZ ;  /* 0x0000000205057227 */ /* 0x000fc800078e00ff */
[----:B------:R-:W-:-:S04]  /*08a0*/  IMAD.MOV R0, RZ, RZ, -R5 ;  /* 0x000000ffff007224 */ /* 0x000fc800078e0a05 */
[----:B------:R-:W-:-:S05]  /*08b0*/  IMAD R0, R3, R0, R2 ;  /* 0x0000000003007224 */ /* 0x000fca00078e0202 */
[----:B------:R-:W-:-:S13]  /*08c0*/  ISETP.GT.U32.AND P2, PT, R3, R0, PT ;  /* 0x000000000300720c */ /* 0x000fda0003f44070 */
[----:B------:R-:W-:Y:S01]  /*08d0*/  @!P2 IMAD.IADD R0, R0, 0x1, -R3 ;  /* 0x000000010000a824 */ /* 0x000fe200078e0a03 */
[----:B------:R-:W-:Y:S02]  /*08e0*/  @!P2 IADD3 R5, R5, 0x1, RZ ;  /* 0x000000010505a810 */ /* 0x000fe40007ffe0ff */
[----:B------:R-:W-:Y:S02]  /*08f0*/  ISETP.NE.AND P2, PT, RZ, c[0x0][0x1c8], PT ;  /* 0x00007200ff007a0c */ /* 0x000fe40003f45270 */
[----:B------:R-:W-:-:S13]  /*0900*/  ISETP.GE.U32.AND P3, PT, R0, R3, PT ;  /* 0x000000030000720c */ /* 0x000fda0003f66070 */
[----:B------:R-:W-:-:S05]  /*0910*/  @P3 IADD3 R5, R5, 0x1, RZ ;  /* 0x0000000105053810 */ /* 0x000fca0007ffe0ff */
[----:B------:R-:W-:Y:S01]  /*0920*/  @!P1 IMAD.MOV R5, RZ, RZ, -R5 ;  /* 0x000000ffff059224 */ /* 0x000fe200078e0a05 */
        /* <DEDUP_REMOVED lines=14> */
.L_x_199:
[----:B------:R-:W-:Y:S01]  /*0a10*/  SHF.R.S32.HI R7, RZ, 0x1f, R6 ;  /* 0x0000001fff077819 */ /* 0x000fe20000011406 */
[----:B------:R-:W1:Y:S01]  /*0a20*/  S2R R3, SR_CTAID.X ;  /* 0x0000000000037919 */ /* 0x000e620000002500 */
[----:B------:R-:W-:Y:S01]  /*0a30*/  UIADD3 UR13, -UR13, UR16, URZ ;  /* 0x000000100d0d7290 */ /* 0x000fe2000fffe13f */
[----:B------:R-:W-:Y:S01]  /*0a40*/  BSSY B0, `(.L_x_200) ;  /* 0x000002f000007945 */ /* 0x000fe20003800000 */
[CC--:B------:R-:W-:Y:S01]  /*0a50*/  LEA.HI R9, R7.reuse, R6.reuse, RZ, 0x3 ;  /* 0x0000000607097211 */ /* 0x0c0fe200078f18ff */
[----:B------:R-:W2:Y:S01]  /*0a60*/  S2R R10, SR_CTAID.Z ;  /* 0x00000000000a7919 */ /* 0x000ea20000002700 */
[----:B------:R-:W-:Y:S01]  /*0a70*/  LEA.HI R2, R7, R6, RZ, 0x6 ;  /* 0x0000000607027211 */ /* 0x000fe200078f30ff */
[----:B------:R-:W-:Y:S01]  /*0a80*/  ULDC.64 UR4, c[0x0][0x1a8] ;  /* 0x00006a0000047ab9 */ /* 0x000fe20000000a00 */
[----:B------:R-:W-:Y:S01]  /*0a90*/  SHF.R.S32.HI R24, RZ, 0x3, R9 ;  /* 0x00000003ff187819 */ /* 0x000fe20000011409 */
[----:B------:R-:W-:Y:S01]  /*0aa0*/  UIMAD UR4, UR20, UR4, URZ ;  /* 0x00000004140472a4 */ /* 0x000fe2000f8e023f */
[----:B------:R-:W-:-:S02]  /*0ab0*/  LOP3.LUT R9, R9, 0xfffffff8, RZ, 0xc0, !PT ;  /* 0xfffffff809097812 */ /* 0x000fc400078ec0ff */
[----:B------:R-:W-:Y:S01]  /*0ac0*/  SHF.R.S32.HI R25, RZ, 0x1f, R24 ;  /* 0x0000001fff197819 */ /* 0x000fe20000011418 */
[----:B------:R-:W-:Y:S01]  /*0ad0*/  IMAD.SHL.U32 R11, R24, 0x40, RZ ;  /* 0x00000040180b7824 */ /* 0x000fe200078e00ff */
[----:B------:R-:W-:Y:S01]  /*0ae0*/  UIMAD UR4, UR12, UR5, UR4 ;  /* 0x000000050c0472a4 */ /* 0x000fe2000f8e0204 */
[----:B------:R-:W-:Y:S01]  /*0af0*/  IMAD.IADD R9, R6, 0x1, -R9 ;  /* 0x0000000106097824 */ /* 0x000fe200078e0a09 */
[----:B------:R-:W-:Y:S02]  /*0b00*/  LEA.HI R19, R7, R6, RZ, 0x5 ;  /* 0x0000000607137211 */ /* 0x000fe400078f28ff */
[----:B------:R-:W-:Y:S01]  /*0b10*/  LOP3.LUT R11, R11, 0x1c0, RZ, 0xc0, !PT ;  /* 0x000001c00b0b7812 */ /* 0x000fe200078ec0ff */
[----:B------:R-:W-:-:S03]  /*0b20*/  IMAD.SHL.U32 R242, R9, 0x8, RZ ;  /* 0x0000000809f27824 */ /* 0x000fc600078e00ff */
[----:B------:R-:W-:Y:S02]  /*0b30*/  SHF.R.U32.HI R0, RZ, 0x3, R11 ;  /* 0x00000003ff007819 */ /* 0x000fe4000001160b */
[----:B------:R-:W-:Y:S01]  /*0b40*/  LOP3.LUT R11, R11, 0x38, R242, 0xf8, !PT ;  /* 0x000000380b0b7812 */ /* 0x000fe200078ef8f2 */
[----:B-1----:R-:W-:Y:S01]  /*0b50*/  IMAD.WIDE R28, R3, 0x80, R24 ;  /* 0x00000080031c7825 */ /* 0x002fe200078e0218 */
[----:B------:R-:W-:Y:S02]  /*0b60*/  SHF.R.S32.HI R243, RZ, 0x1f, R242 ;  /* 0x0000001ffff37819 */ /* 0x000fe400000114f2 */
[----:B------:R-:W-:Y:S01]  /*0b70*/  LOP3.LUT R0, R11, R0, RZ, 0x3c, !PT ;  /* 0x000000000b007212 */ /* 0x000fe200078e3cff */
[----:B------:R-:W-:Y:S01]  /*0b80*/  IMAD.SHL.U32 R11, R2, 0x8, RZ ;  /* 0x00000008020b7824 */ /* 0x000fe200078e00ff */
[----:B------:R-:W-:Y:S01]  /*0b90*/  IADD3 R12, P0, R242, UR6, RZ ;  /* 0x00000006f20c7c10 */ /* 0x000fe2000ff1e0ff */
[----:B------:R1:W-:Y:S03]  /*0ba0*/  STL.64 [R1+0x38], R242 ;  /* 0x000038f201007387 */ /* 0x0003e60000100a00 */
[----:B------:R-:W-:Y:S01]  /*0bb0*/  LOP3.LUT R2, R0, 0xfffffe00, R11, 0xf8, !PT ;  /* 0xfffffe0000027812 */ /* 0x000fe200078ef80b */
[----:B------:R1:W-:Y:S01]  /*0bc0*/  STL.64 [R1+0x40], R28 ;  /* 0x0000401c01007387 */ /* 0x0003e20000100a00 */
[----:B------:R-:W-:-:S02]  /*0bd0*/  IADD3.X R13, R243, UR17, RZ, P0, !PT ;  /* 0x00000011f30d7c10 */ /* 0x000fc400087fe4ff */
[----:B------:R-:W-:Y:S01]  /*0be0*/  ISETP.GE.AND P0, PT, R24, UR13, PT ;  /* 0x0000000d18007c0c */ /* 0x000fe2000bf06270 */
[----:B------:R-:W-:Y:S01]  /*0bf0*/  IMAD.SHL.U32 R182, R2, 0x2, RZ ;  /* 0x0000000202b67824 */ /* 0x000fe200078e00ff */
[----:B------:R-:W-:Y:S01]  /*0c00*/  SHF.R.S32.HI R0, RZ, 0x1f, R5 ;  /* 0x0000001fff007819 */ /* 0x000fe20000011405 */
[----:B--2---:R-:W-:-:S03]  /*0c10*/  IMAD.WIDE.U32 R10, R10, c[0x0][0x1a8], R12 ;  /* 0x00006a000a0a7a25 */ /* 0x004fc600078e000c */
[----:B------:R1:W-:Y:S02]  /*0c20*/  STL [R1+0x1c], R182 ;  /* 0x00001cb601007387 */ /* 0x0003e40000100800 */
        /* <DEDUP_REMOVED lines=16> */
.L_x_201:
[----:B------:R-:W-:Y:S05]  /*0d30*/  BSYNC B0 ;  /* 0x0000000000007941 */ /* 0x000fea0003800000 */
.L_x_200:
[----:B------:R-:W-:Y:S01]  /*0d40*/  IADD3 R18, R24, 0x10, RZ ;  /* 0x0000001018127810 */ /* 0x000fe20007ffe0ff */
[----:B------:R-:W-:Y:S03]  /*0d50*/  BSSY B0, `(.L_x_202) ;  /* 0x0000014000007945 */ /* 0x000fe60003800000 */
[----:B------:R-:W-:-:S13]  /*0d60*/  ISETP.GE.AND P0, PT, R18, UR13, PT ;  /* 0x0000000d12007c0c */ /* 0x000fda000bf06270 */
        /* <DEDUP_REMOVED lines=8> */
[----:B------:R-:W-:-:S04]  /*0df0*/  IMAD.WIDE.U32 R12, R3, c[0x0][0x190], R12 ;  /* 0x00006400030c7a25 */ /* 0x000fc800078e000c */
[----:B------:R-:W-:Y:S01]  /*0e00*/  IMAD R2, R2, c[0x0][0x190], RZ ;  /* 0x0000640002027a24 */ /* 0x000fe200078e02ff */
[----:B---3--:R-:W-:-:S03]  /*0e10*/  LEA R14, P0, R12, c[0x0][0x160], 0x1 ;  /* 0x000058000c0e7a11 */ /* 0x008fc600078008ff */
[----:B------:R-:W-:-:S05]  /*0e20*/  IMAD R2, R3, c[0x0][0x194], R2 ;  /* 0x0000650003027a24 */ /* 0x000fca00078e0202 */
[----:B------:R-:W-:-:S04]  /*0e30*/  IADD3 R2, R13, R2, RZ ;  /* 0x000000020d027210 */ /* 0x000fc80007ffe0ff */
[----:B------:R-:W-:-:S05]  /*0e40*/  LEA.HI.X R15, R12, c[0x0][0x164], R2, 0x1, P0 ;  /* 0x000059000c0f7a11 */ /* 0x000fca00000f0c02 */
[----:B------:R-:W-:Y:S01]  /*0e50*/  @!PT LDS RZ, [RZ] ;  /* 0x00000000fffff984 */ /* 0x000fe20000000800 */
[----:B------:R-:W-:Y:S01]  /*0e60*/  @!PT LDS RZ, [RZ] ;  /* 0x00000000fffff984 */ /* 0x000fe20000000800 */
[----:B------:R-:W-:Y:S01]  /*0e70*/  @!PT LDS RZ, [RZ] ;  /* 0x00000000fffff984 */ /* 0x000fe20000000800 */
[----:B------:R3:W-:Y:S02]  /*0e80*/  LDGSTS.E.BYPASS.LTC128B.128 [R182+0x800], [R14.64] ;  /* 0x008000000eb67fae */ /* 0x0007e4000b901d52 */
.L_x_203:
[----:B------:R-:W-:Y:S05]  /*0e90*/  BSYNC B0 ;  /* 0x0000000000007941 */ /* 0x000fea0003800000 */
.L_x_202:
        /* <DEDUP_REMOVED lines=21> */
.L_x_205:
[----:B------:R-:W-:Y:S05]  /*0ff0*/  BSYNC B0 ;  /* 0x0000000000007941 */ /* 0x000fea0003800000 */
.L_x_204:
        /* <DEDUP_REMOVED lines=21> */
.L_x_207:
[----:B------:R-:W-:Y:S05]  /*1150*/  BSYNC B0 ;  /* 0x0000000000007941 */ /* 0x000fea0003800000 */
.L_x_206:
[----:B---3--:R-:W-:Y:S01]  /*1160*/  IADD3 R15, R24, 0x40, RZ ;  /* 0x00000040180f7810 */ /* 0x008fe20007ffe0ff */
        /* <DEDUP_REMOVED lines=20> */
.L_x_209:
[----:B------:R-:W-:Y:S05]  /*12b0*/  BSYNC B0 ;  /* 0x0000000000007941 */ /* 0x000fea0003800000 */
.L_x_208:
        /* <DEDUP_REMOVED lines=17> */
[----:B------:R-:W-:Y:S01]  /*13d0*/  @!PT LDS RZ, [RZ] ;  /* 0x00000000fffff984 */ /* 0x000fe20000000800 */
[----:B------:R-:W-:Y:S01]  /*13e0*/  @!PT LDS RZ, [RZ] ;  /* 0x00000000fffff984 */ /* 0x000fe20000000800 */
[----:B------:R-:W-:Y:S01]  /*13f0*/  @!PT LDS RZ, [RZ] ;  /* 0x00000000fffff984 */ /* 0x000fe20000000800 */
[----:B------:R1:W-:Y:S02]  /*1400*/  LDGSTS.E.BYPASS.LTC128B.128 [R182+0x2800], [R22.64] ;  /* 0x0280000016b67fae */ /* 0x0003e4000b901d52 */
.L_x_211:
[----:B------:R-:W-:Y:S05]  /*1410*/  BSYNC B0 ;  /* 0x0000000000007941 */ /* 0x000fea0003800000 */
.L_x_210:
        /* <DEDUP_REMOVED lines=21> */
.L_x_213:
[----:B------:R-:W-:Y:S05]  /*1570*/  BSYNC B0 ;  /* 0x0000000000007941 */ /* 0x000fea0003800000 */
.L_x_212:
        /* <DEDUP_REMOVED lines=24> */
.L_x_215:
[----:B------:R-:W-:Y:S05]  /*1700*/  BSYNC B0 ;  /* 0x0000000000007941 */ /* 0x000fea0003800000 */
.L_x_214:
[----:B------:R-:W-:Y:S01]  /*1710*/  LEA.HI R10, R7, R6, RZ, 0x4 ;  /* 0x00000006070a7211 */ /* 0x000fe200078f20ff */
[C---:B------:R-:W-:Y:S01]  /*1720*/  IMAD R7, R25.reuse, c[0x0][0x198], RZ ;  /* 0x0000660019077a24 */ /* 0x040fe200078e02ff */
[----:B------:R-:W-:Y:S01]  /*1730*/  ULEA.HI.SX32 UR17, UR8, 0xffffffff, 0x19 ;  /* 0xffffffff08117891 */ /* 0x000fe2000f8fca3f */
[----:B------:R-:W-:Y:S01]  /*1740*/  IMAD R3, R25, c[0x0][0x1a0], RZ ;  /* 0x0000680019037a24 */ /* 0x000fe200078e02ff */
[----:B------:R-:W-:Y:S01]  /*1750*/  MOV R8, 0x20 ;  /* 0x0000002000087802 */ /* 0x000fe20000000f00 */
[C-C-:B-1----:R-:W-:Y:S01]  /*1760*/  IMAD.WIDE.U32 R22, R24.reuse, c[0x0][0x198], R242.reuse ;  /* 0x0000660018167a25 */ /* 0x142fe200078e00f2 */
[----:B------:R-:W-:Y:S01]  /*1770*/  UIMAD UR12, UR17, -0x80, UR14 ;  /* 0xffffff80110c78a4 */ /* 0x000fe2000f8e020e */
[----:B------:R-:W-:Y:S01]  /*1780*/  BSSY B0, `(.L_x_216) ;  /* 0x0000032000007945 */ /* 0x000fe20003800000 */
[----:B------:R-:W-:Y:S01]  /*1790*/  USHF.R.S32.HI UR15, URZ, 0x1f, UR17 ;  /* 0x0000001f3f0f7899 */ /* 0x000fe20008011411 */
[----:B------:R-:W-:Y:S01]  /*17a0*/  IMAD.WIDE.U32 R20, R24, c[0x0][0x1a0], R242 ;  /* 0x0000680018147a25 */ /* 0x000fe200078e00f2 */
[----:B------:R-:W-:Y:S01]  /*17b0*/  IADD3 R22, P1, R22, UR22, RZ ;  /* 0x0000001616167c10 */ /* 0x000fe2000ff3e0ff */
[----:B------:R-:W-:-:S02]  /*17c0*/  UIMAD UR6, UR5, UR17, URZ ;  /* 0x00000011050672a4 */ /* 0x000fc4000f8e023f */
[----:B------:R-:W-:Y:S01]  /*17d0*/  IMAD R4, R24, c[0x0][0x19c], R7 ;  /* 0x0000670018047a24 */ /* 0x000fe200078e0207 */
[----:B------:R-:W-:Y:S01]  /*17e0*/  IADD3 R20, P0, R20, UR24, RZ ;  /* 0x0000001814147c10 */ /* 0x000fe2000ff1e0ff */
[----:B------:R-:W-:Y:S01]  /*17f0*/  IMAD R2, R24, c[0x0][0x1a4], R3 ;  /* 0x0000690018027a24 */ /* 0x000fe200078e0203 */
[----:B------:R-:W-:Y:S01]  /*1800*/  LOP3.LUT R3, R10, 0xfffffff0, RZ, 0xc0, !PT ;  /* 0xfffffff00a037812 */ /* 0x000fe200078ec0ff */
[----:B------:R-:W-:Y:S01]  /*1810*/  UIMAD UR6, UR15, UR11, UR6 ;  /* 0x0000000b0f0672a4 */ /* 0x000fe2000f8e0206 */
[----:B------:R-:W-:Y:S02]  /*1820*/  IADD3.X R23, R23, UR7, R4, P1, !PT ;  /* 0x0000000717177c10 */ /* 0x000fe40008ffe404 */
[----:B------:R-:W-:Y:S01]  /*1830*/  IADD3.X R21, R21, UR21, R2, P0, !PT ;  /* 0x0000001515157c10 */ /* 0x000fe200087fe402 */
[----:B------:R-:W-:Y:S01]  /*1840*/  IMAD R2, R0, c[0x0][0x1b0], RZ ;  /* 0x00006c0000027a24 */ /* 0x000fe200078e02ff */
[----:B------:R-:W-:Y:S01]  /*1850*/  ISETP.GE.AND P0, PT, R24, UR12, PT ;  /* 0x0000000c18007c0c */ /* 0x000fe2000bf06270 */
[----:B------:R-:W-:-:S02]  /*1860*/  IMAD R0, R0, c[0x0][0x1b8], RZ ;  /* 0x00006e0000007a24 */ /* 0x000fc400078e02ff */
[C---:B------:R-:W-:Y:S02]  /*1870*/  IMAD R2, R5.reuse, c[0x0][0x1b4], R2 ;  /* 0x00006d0005027a24 */ /* 0x040fe400078e0202 */
[----:B------:R-:W-:-:S04]  /*1880*/  IMAD.WIDE.U32 R26, R5, c[0x0][0x1b0], R22 ;  /* 0x00006c00051a7a25 */ /* 0x000fc800078e0016 */
[----:B------:R-:W-:Y:S01]  /*1890*/  IMAD R0, R5, c[0x0][0x1bc], R0 ;  /* 0x00006f0005007a24 */ /* 0x000fe200078e0200 */
[----:B------:R-:W-:Y:S01]  /*18a0*/  IADD3 R187, R27, R2, RZ ;  /* 0x000000021bbb7210 */ /* 0x000fe20007ffe0ff */
[----:B------:R-:W-:Y:S01]  /*18b0*/  IMAD.WIDE.U32 R32, R5, c[0x0][0x1b8], R20 ;  /* 0x00006e0005207a25 */ /* 0x000fe200078e0014 */
[----:B------:R-:W-:Y:S01]  /*18c0*/  MOV R186, R26 ;  /* 0x0000001a00ba7202 */ /* 0x000fe20000000f00 */
[----:B------:R1:W-:Y:S02]  /*18d0*/  STL.64 [R1+0x28], R26 ;  /* 0x0000281a01007387 */ /* 0x0003e40000100a00 */
[----:B------:R-:W-:Y:S02]  /*18e0*/  IMAD.IADD R3, R6, 0x1, -R3 ;  /* 0x0000000106037824 */ /* 0x000fe400078e0a03 */
[----:B------:R-:W-:Y:S01]  /*18f0*/  IMAD.IADD R30, R33, 0x1, R0 ;  /* 0x00000001211e7824 */ /* 0x000fe200078e0200 */
[----:B------:R1:W-:Y:S01]  /*1900*/  STL.64 [R1+0x20], R32 ;  /* 0x0000202001007387 */ /* 0x0003e20000100a00 */
[----:B------:R-:W-:Y:S01]  /*1910*/  IMAD.U32 R20, RZ, RZ, UR17 ;  /* 0x00000011ff147e24 */ /* 0x000fe2000f8e00ff */
[----:B------:R-:W-:-:S02]  /*1920*/  SHF.R.S32.HI R4, RZ, 0x1f, R3 ;  /* 0x0000001fff047819 */ /* 0x000fc40000011403 */
[----:B------:R1:W-:Y:S01]  /*1930*/  STL.64 [R1+0x30], R186 ;  /* 0x000030ba01007387 */ /* 0x0003e20000100a00 */
[----:B------:R-:W-:Y:S01]  /*1940*/  IMAD.WIDE.U32 R20, R20, UR11, R186 ;  /* 0x0000000b14147c25 */ /* 0x000fe2000f8e00ba */
[----:B------:R-:W-:Y:S02]  /*1950*/  LEA.HI R7, R4, R3, RZ, 0x3 ;  /* 0x0000000304077211 */ /* 0x000fe400078f18ff */
[----:B------:R1:W-:Y:S02]  /*1960*/  STL [R1+0x18], R30 ;  /* 0x0000181e01007387 */ /* 0x0003e40000100800 */
[C---:B------:R-:W-:Y:S01]  /*1970*/  LOP3.LUT R4, R7.reuse, 0xfffffff8, RZ, 0xc0, !PT ;  /* 0xfffffff807047812 */ /* 0x040fe200078ec0ff */
[----:B------:R-:W-:Y:S01]  /*1980*/  IMAD.SHL.U32 R7, R7, 0x40, RZ ;  /* 0x0000004007077824 */ /* 0x000fe200078e00ff */
[----:B------:R-:W-:Y:S02]  /*1990*/  IADD3 R23, R21, UR6, RZ ;  /* 0x0000000615177c10 */ /* 0x000fe4000fffe0ff */
[----:B------:R-:W-:Y:S01]  /*19a0*/  IADD3 R4, R3, -R4, RZ ;  /* 0x8000000403047210 */ /* 0x000fe20007ffe0ff */
[----:B------:R-:W-:Y:S01]  /*19b0*/  IMAD.MOV.U32 R3, RZ, RZ, 0x10 ;  /* 0x00000010ff037424 */ /* 0x000fe200078e00ff */
[----:B------:R-:W-:-:S02]  /*19c0*/  LOP3.LUT R7, R7, 0xfffffe00, RZ, 0xc0, !PT ;  /* 0xfffffe0007077812 */ /* 0x000fc400078ec0ff */
[----:B------:R-:W-:-:S05]  /*19d0*/  R2P PR, R4, 0x6 ;  /* 0x0000000604007804 */ /* 0x000fca0000000000 */
[----:B------:R-:W-:Y:S02]  /*19e0*/  SEL R3, R3, 0xfffffff0, !P1 ;  /* 0xfffffff003037807 */ /* 0x000fe40004800000 */
[----:B------:R-:W-:Y:S01]  /*19f0*/  SEL R5, R8, 0xffffffe0, !P2 ;  /* 0xffffffe008057807 */ /* 0x000fe20005000000 */
[----:B------:R-:W-:Y:S05]  /*1a00*/  @P0 BRA `(.L_x_217) ;  /* 0x0000009000000947 */ /* 0x000fea0003800000 */
[----:B------:R-:W-:-:S13]  /*1a10*/  ISETP.GE.AND P0, PT, R242, c[0x0][0x220], PT ;  /* 0x00008800f2007a0c */ /* 0x000fda0003f06270 */
[----:B------:R1:W-:Y:S01]  /*1a20*/  @P0 STS.128 [R182+0x4000], RZ ;  /* 0x004000ffb6000388 */ /* 0x0003e20000000c00 */
[----:B------:R-:W-:Y:S05]  /*1a30*/  @P0 BRA `(.L_x_217) ;  /* 0x0000006000000947 */ /* 0x000fea0003800000 */
[----:B-1----:R-:W-:-:S04]  /*1a40*/  LEA R26, P0, R20, c[0x0][0x168], 0x1 ;  /* 0x00005a00141a7a11 */ /* 0x002fc800078008ff */
[----:B------:R-:W-:-:S05]  /*1a50*/  LEA.HI.X R27, R20, c[0x0][0x16c], R23, 0x1, P0 ;  /* 0x00005b00141b7a11 */ /* 0x000fca00000f0c17 */
[----:B------:R-:W-:Y:S01]  /*1a60*/  @!PT LDS RZ, [RZ] ;  /* 0x00000000fffff984 */ /* 0x000fe20000000800 */
[----:B------:R-:W-:Y:S01]  /*1a70*/  @!PT LDS RZ, [RZ] ;  /* 0x00000000fffff984 */ /* 0x000fe20000000800 */
[----:B------:R-:W-:Y:S01]  /*1a80*/  @!PT LDS RZ, [RZ] ;  /* 0x00000000fffff984 */ /* 0x000fe20000000800 */
[----:B------:R1:W-:Y:S04]  /*1a90*/  LDGSTS.E.BYPASS.LTC128B.128 [R182+0x4000], [R26.64] ;  /* 0x040000001ab67fae */ /* 0x0003e8000b901d52 */
.L_x_217:
[----:B------:R-:W-:Y:S05]  /*1aa0*/  BSYNC B0 ;  /* 0x0000000000007941 */ /* 0x000fea0003800000 */
.L_x_216:
        /* <DEDUP_REMOVED lines=17> */
.L_x_219:
[----:B------:R-:W-:Y:S05]  /*1bc0*/  BSYNC B0 ;  /* 0x0000000000007941 */ /* 0x000fea0003800000 */
.L_x_218:
[----:B------:R-:W-:Y:S01]  /*1bd0*/  ISETP.GE.AND P0, PT, R17, UR12, PT ;  /* 0x0000000c11007c0c */ /* 0x000fe2000bf06270 */
[----:B------:R-:W-:-:S12]  /*1be0*/  BSSY B0, `(.L_x_220) ;  /* 0x0000010000007945 */ /* 0x000fd80003800000 */
[----:B------:R-:W-:Y:S05]  /*1bf0*/  @P0 BRA `(.L_x_221) ;  /* 0x000000e000000947 */ /* 0x000fea0003800000 */
[----:B------:R-:W-:-:S13]  /*1c00*/  ISETP.GE.AND P0, PT, R242, c[0x0][0x220], PT ;  /* 0x00008800f2007a0c */ /* 0x000fda0003f06270 */
[----:B------:R1:W-:Y:S01]  /*1c10*/  @P0 STS.128 [R182+0x5000], RZ ;  /* 0x005000ffb6000388 */ /* 0x0003e20000000c00 */
[----:B------:R-:W-:Y:S05]  /*1c20*/  @P0 BRA `(.L_x_221) ;  /* 0x000000b000000947 */ /* 0x000fea0003800000 */
[----:B------:R-:W-:Y:S02]  /*1c30*/  IMAD.U32 R2, RZ, RZ, UR4 ;  /* 0x00000004ff027e24 */ /* 0x000fe4000f8e00ff */
[----:B------:R-:W-:Y:S02]  /*1c40*/  IMAD.MOV.U32 R11, RZ, RZ, c[0x0][0x19c] ;  /* 0x00006700ff0b7624 */ /* 0x000fe400078e00ff */
[----:B------:R-:W-:Y:S01]  /*1c50*/  IMAD.U32 R0, RZ, RZ, UR4 ;  /* 0x00000004ff007e24 */ /* 0x000fe2000f8e00ff */
[----:B------:R-:W-:-:S04]  /*1c60*/  LEA R2, P0, R2, R20, 0x5 ;  /* 0x0000001402027211 */ /* 0x000fc800078028ff */
[----:B------:R-:W-:Y:S02]  /*1c70*/  LEA.HI.X R11, R0, R23, R11, 0x5, P0 ;  /* 0x00000017000b7211 */ /* 0x000fe400000f2c0b */
[----:B-1----:R-:W-:-:S04]  /*1c80*/  LEA R26, P0, R2, c[0x0][0x168], 0x1 ;  /* 0x00005a00021a7a11 */ /* 0x002fc800078008ff */
[----:B------:R-:W-:-:S05]  /*1c90*/  LEA.HI.X R27, R2, c[0x0][0x16c], R11, 0x1, P0 ;  /* 0x00005b00021b7a11 */ /* 0x000fca00000f0c0b */
[----:B------:R-:W-:Y:S01]  /*1ca0*/  @!PT LDS RZ, [RZ] ;  /* 0x00000000fffff984 */ /* 0x000fe20000000800 */
[----:B------:R-:W-:Y:S01]  /*1cb0*/  @!PT LDS RZ, [RZ] ;  /* 0x00000000fffff984 */ /* 0x000fe20000000800 */
[----:B------:R-:W-:Y:S01]  /*1cc0*/  @!PT LDS RZ, [RZ] ;  /* 0x00000000fffff984 */ /* 0x000fe20000000800 */
[----:B------:R1:W-:Y:S04]  /*1cd0*/  LDGSTS.E.BYPASS.LTC128B.128 [R182+0x5000], [R26.64] ;  /* 0x050000001ab67fae */ /* 0x0003e8000b901d52 */
.L_x_221:
[----:B------:R-:W-:Y:S05]  /*1ce0*/  BSYNC B0 ;  /* 0x0000000000007941 */ /* 0x000fea0003800000 */
.L_x_220:
        /* <DEDUP_REMOVED lines=18> */
.L_x_223:
[----:B------:R-:W-:Y:S05]  /*1e10*/  BSYNC B0 ;  /* 0x0000000000007941 */ /* 0x000fea0003800000 */
.L_x_222:
        /* <DEDUP_REMOVED lines=17> */
.L_x_225:
[----:B------:R-:W-:Y:S05]  /*1f30*/  BSYNC B0 ;  /* 0x0000000000007941 */ /* 0x000fea0003800000 */
.L_x_224:
[----:B------:R-:W-:Y:S01]  /*1f40*/  ISETP.GE.AND P0, PT, R14, UR12, PT ;  /* 0x0000000c0e007c0c */ /* 0x000fe2000bf06270 */
[----:B------:R-:W-:-:S12]  /*1f50*/  BSSY B0, `(.L_x_226) ;  /* 0x0000012000007945 */ /* 0x000fd80003800000 */
[----:B------:R-:W-:Y:S05]  /*1f60*/  @P0 BRA `(.L_x_227) ;  /* 0x0000010000000947 */ /* 0x000fea0003800000 */
[----:B------:R-:W-:-:S13]  /*1f70*/  ISETP.GE.AND P0, PT, R242, c[0x0][0x220], PT ;  /* 0x00008800f2007a0c */ /* 0x000fda0003f06270 */
[----:B------:R1:W-:Y:S01]  /*1f80*/  @P0 STS.128 [R182+0x6800], RZ ;  /* 0x006800ffb6000388 */ /* 0x0003e20000000c00 */
[----:B------:R-:W-:Y:S05]  /*1f90*/  @P0 BRA `(.L_x_227) ;  /* 0x000000d000000947 */ /* 0x000fea0003800000 */
[----:B------:R-:W-:Y:S01]  /*1fa0*/  MOV R28, R20 ;  /* 0x00000014001c7202 */ /* 0x000fe20000000f00 */
        /* <DEDUP_REMOVED lines=12> */
.L_x_227:
[----:B------:R-:W-:Y:S05]  /*2070*/  BSYNC B0 ;  /* 0x0000000000007941 */ /* 0x000fea0003800000 */
.L_x_226:
        /* <DEDUP_REMOVED lines=19> */
.L_x_229:
[----:B------:R-:W-:Y:S05]  /*21b0*/  BSYNC B0 ;  /* 0x0000000000007941 */ /* 0x000fea0003800000 */
.L_x_228:
        /* <DEDUP_REMOVED lines=18> */
.L_x_231:
[----:B------:R-:W-:Y:S05]  /*22e0*/  BSYNC B0 ;  /* 0x0000000000007941 */ /* 0x000fea0003800000 */
.L_x_230:
        /* <DEDUP_REMOVED lines=26> */
.L_x_233:
[----:B------:R-:W-:Y:S05]  /*2490*/  BSYNC B0 ;  /* 0x0000000000007941 */ /* 0x000fea0003800000 */
.L_x_232:
        /* <DEDUP_REMOVED lines=8> */
[----:B------:R-:W-:-:S03]  /*2520*/  IMAD.MOV.U32 R0, RZ, RZ, c[0x0][0x1a4] ;  /* 0x00006900ff007624 */ /* 0x000fc600078e00ff */
        /* <DEDUP_REMOVED lines=8> */
.L_x_235:
[----:B------:R-:W-:Y:S05]  /*25b0*/  BSYNC B0 ;  /* 0x0000000000007941 */ /* 0x000fea0003800000 */
.L_x_234:
        /* <DEDUP_REMOVED lines=17> */
.L_x_237:
[----:B------:R-:W-:Y:S05]  /*26d0*/  BSYNC B0 ;  /* 0x0000000000007941 */ /* 0x000fea0003800000 */
.L_x_236:
        /* <DEDUP_REMOVED lines=10> */
[----:B-1----:R-:W-:-:S05]  /*2780*/  IMAD.WIDE.U32 R22, R11, 0x30, R20 ;  /* 0x000000300b167825 */ /* 0x002fca00078e0014 */
[----:B------:R-:W-:Y:S02]  /*2790*/  IADD3 R0, R23, UR6, RZ ;  /* 0x0000000617007c10 */ /* 0x000fe4000fffe0ff */
[----:B------:R-:W-:-:S04]  /*27a0*/  LEA R16, P0, R22, c[0x0][0x170], 0x1 ;  /* 0x00005c0016107a11 */ /* 0x000fc800078008ff */
[----:B------:R-:W-:-:S05]  /*27b0*/  LEA.HI.X R17, R22, c[0x0][0x174], R0, 0x1, P0 ;  /* 0x00005d0016117a11 */ /* 0x000fca00000f0c00 */
[----:B------:R-:W-:Y:S01]  /*27c0*/  @!PT LDS RZ, [RZ] ;  /* 0x00000000fffff984 */ /* 0x000fe20000000800 */
[----:B------:R-:W-:Y:S01]  /*27d0*/  @!PT LDS RZ, [RZ] ;  /* 0x00000000fffff984 */ /* 0x000fe20000000800 */
[----:B------:R-:W-:Y:S01]  /*27e0*/  @!PT LDS RZ, [RZ] ;  /* 0x00000000fffff984 */ /* 0x000fe20000000800 */
[----:B------:R1:W-:Y:S04]  /*27f0*/  LDGSTS.E.BYPASS.LTC128B.128 [R182+0x9800], [R16.64] ;  /* 0x0980000010b67fae */ /* 0x0003e8000b901d52 */
.L_x_239:
[----:B------:R-:W-:Y:S05]  /*2800*/  BSYNC B0 ;  /* 0x0000000000007941 */ /* 0x000fea0003800000 */
.L_x_238:
        /* <DEDUP_REMOVED lines=17> */
.L_x_241:
[----:B------:R-:W-:Y:S05]  /*2920*/  BSYNC B0 ;  /* 0x0000000000007941 */ /* 0x000fea0003800000 */
.L_x_240:
        /* <DEDUP_REMOVED lines=20> */
.L_x_243:
[----:B------:R-:W-:Y:S05]  /*2a70*/  BSYNC B0 ;  /* 0x0000000000007941 */ /* 0x000fea0003800000 */
.L_x_242:
        /* <DEDUP_REMOVED lines=20> */
.L_x_245:
[----:B------:R-:W-:Y:S05]  /*2bc0*/  BSYNC B0 ;  /* 0x0000000000007941 */ /* 0x000fea0003800000 */
.L_x_244:
[----:B------:R-:W-:Y:S01]  /*2bd0*/  ISETP.GE.AND P0, PT, R12, UR12, PT ;  /* 0x0000000c0c007c0c */ /* 0x000fe2000bf06270 */
[----:B------:R-:W-:Y:S01]  /*2be0*/  BSSY B0, `(.L_x_246) ;  /* 0x0000014000007945 */ /* 0x000fe20003800000 */
[----:B------:R-:W-:-:S11]  /*2bf0*/  SHF.R.S32.HI R2, RZ, 0x5, R19 ;  /* 0x00000005ff027819 */ /* 0x000fd60000011413 */
        /* <DEDUP_REMOVED lines=18> */
.L_x_247:
[----:B------:R-:W-:Y:S05]  /*2d20*/  BSYNC B0 ;  /* 0x0000000000007941 */ /* 0x000fea0003800000 */
.L_x_246:
[----:B------:R-:W-:Y:S01]  /*2d30*/  SHF.R.S32.HI R11, RZ, 0x4, R10 ;  /* 0x00000004ff0b7819 */ /* 0x000fe2000001140a */
[C---:B------:R-:W-:Y:S01]  /*2d40*/  IMAD.SHL.U32 R0, R9.reuse, 0x40, RZ ;  /* 0x0000004009007824 */ /* 0x040fe200078e00ff */
[----:B------:R-:W-:Y:S01]  /*2d50*/  R2P PR, R9, 0x6 ;  /* 0x0000000609007804 */ /* 0x000fe20000000000 */
[----:B------:R-:W-:Y:S01]  /*2d60*/  IMAD.SHL.U32 R4, R4, 0x40, RZ ;  /* 0x0000004004047824 */ /* 0x000fe200078e00ff */
[----:B------:R-:W-:Y:S01]  /*2d70*/  LEA.HI R10, R10, R11, RZ, 0x1 ;  /* 0x0000000b0a0a7211 */ /* 0x000fe200078f08ff */
[----:B------:R-:W-:Y:S01]  /*2d80*/  IMAD.SHL.U32 R24, R24, 0x8, RZ ;  /* 0x0000000818187824 */ /* 0x000fe200078e00ff */
[----:B------:R-:W0:Y:S01]  /*2d90*/  LDGDEPBAR ;  /* 0x00000000000079af */ /* 0x000e220000000000 */
[----:B-1----:R-:W-:Y:S01]  /*2da0*/  IMAD R15, R2, 0x400, R7 ;  /* 0x00000400020f7824 */ /* 0x002fe200078e0207 */
[----:B------:R-:W-:Y:S01]  /*2db0*/  LOP3.LUT R10, R10, 0xfffffffe, RZ, 0xc0, !PT ;  /* 0xfffffffe0a0a7812 */ /* 0x000fe200078ec0ff */
[----:B------:R-:W-:Y:S01]  /*2dc0*/  IMAD.SHL.U32 R6, R6, 0x2, RZ ;  /* 0x0000000206067824 */ /* 0x000fe200078e00ff */
[----:B------:R-:W-:Y:S01]  /*2dd0*/  LOP3.LUT R13, R4, 0x1c0, RZ, 0xc0, !PT ;  /* 0x000001c0040d7812 */ /* 0x000fe200078ec0ff */
[----:B------:R-:W-:Y:S01]  /*2de0*/  IMAD.U32 R173, RZ, RZ, UR17 ;  /* 0x00000011ffad7e24 */ /* 0x000fe2000f8e00ff */
[----:B------:R-:W-:Y:S01]  /*2df0*/  UISETP.GE.AND UP0, UPT, UR14, 0x81, UPT ;  /* 0x000000810e00788c */ /* 0x000fe2000bf06270 */
[----:B------:R-:W-:Y:S01]  /*2e00*/  IMAD.IADD R10, R11, 0x1, -R10 ;  /* 0x000000010b0a7824 */ /* 0x000fe200078e0a0a */
[----:B------:R-:W-:-:S02]  /*2e10*/  LOP3.LUT R11, R0, 0x1c0, RZ, 0xc0, !PT ;  /* 0x000001c0000b7812 */ /* 0x000fc400078ec0ff */
[----:B------:R-:W-:Y:S01]  /*2e20*/  LOP3.LUT R6, R6, 0x6, RZ, 0xc0, !PT ;  /* 0x0000000606067812 */ /* 0x000fe200078ec0ff */
[----:B------:R-:W-:Y:S01]  /*2e30*/  IMAD.SHL.U32 R0, R10, 0x8, RZ ;  /* 0x000000080a007824 */ /* 0x000fe200078e00ff */
[----:B------:R-:W-:Y:S02]  /*2e40*/  LOP3.LUT R24, R11, 0x8, R24, 0xf8, !PT ;  /* 0x000000080b187812 */ /* 0x000fe400078ef818 */
[----:B------:R-:W-:Y:S01]  /*2e50*/  SHF.R.U32.HI R11, RZ, 0x3, R11 ;  /* 0x00000003ff0b7819 */ /* 0x000fe2000001160b */
[----:B------:R-:W-:Y:S01]  /*2e60*/  IMAD R173, R173, 0x80, R6 ;  /* 0x00000080adad7824 */ /* 0x000fe200078e0206 */
[----:B------:R-:W-:Y:S02]  /*2e70*/  LOP3.LUT R0, R13, 0x8, R0, 0xf8, !PT ;  /* 0x000000080d007812 */ /* 0x000fe400078ef800 */
[----:B------:R-:W-:Y:S02]  /*2e80*/  SHF.R.U32.HI R13, RZ, 0x3, R13 ;  /* 0x00000003ff0d7819 */ /* 0x000fe4000001160d */
[----:B------:R-:W-:-:S02]  /*2e90*/  LOP3.LUT R11, R24, R11, RZ, 0x3c, !PT ;  /* 0x0000000b180b7212 */ /* 0x000fc400078e3cff */
[----:B------:R-:W-:Y:S02]  /*2ea0*/  LOP3.LUT R4, R0, R13, RZ, 0x3c, !PT ;  /* 0x0000000d00047212 */ /* 0x000fe400078e3cff */
[C---:B------:R-:W-:Y:S01]  /*2eb0*/  IADD3 R6, R173.reuse, 0x1, RZ ;  /* 0x00000001ad067810 */ /* 0x040fe20007ffe0ff */
[----:B------:R-:W-:Y:S01]  /*2ec0*/  IMAD R2, R10, 0x200, R11 ;  /* 0x000002000a027824 */ /* 0x000fe200078e020b */
[C---:B------:R-:W-:Y:S01]  /*2ed0*/  ISETP.GE.AND P4, PT, R173.reuse, UR14, PT ;  /* 0x0000000ead007c0c */ /* 0x040fe2000bf86270 */
[----:B------:R-:W-:Y:S01]  /*2ee0*/  IMAD.IADD R0, R4, 0x1, R15 ;  /* 0x0000000104007824 */ /* 0x000fe200078e020f */
[----:B------:R-:W-:Y:S01]  /*2ef0*/  ISETP.GE.AND P3, PT, R6, UR14, PT ;  /* 0x0000000e06007c0c */ /* 0x000fe2000bf66270 */
[----:B------:R-:W-:Y:S01]  /*2f00*/  IMAD.SHL.U32 R152, R2, 0x2, RZ ;  /* 0x0000000202987824 */ /* 0x000fe200078e00ff */
[----:B------:R-:W-:Y:S01]  /*2f10*/  IADD3 R6, R173, 0x9, RZ ;  /* 0x00000009ad067810 */ /* 0x000fe20007ffe0ff */
[----:B------:R-:W-:Y:S01]  /*2f20*/  IMAD.SHL.U32 R12, R0, 0x2, RZ ;  /* 0x00000002000c7824 */ /* 0x000fe200078e00ff */
[----:B------:R-:W-:Y:S01]  /*2f30*/  SEL R0, R8, 0xffffffe0, !P1 ;  /* 0xffffffe008007807 */ /* 0x000fe20004800000 */
[----:B------:R-:W-:Y:S01]  /*2f40*/  IMAD.IADD R252, R7, 0x1, R4 ;  /* 0x0000000107fc7824 */ /* 0x000fe200078e0204 */
[----:B------:R-:W-:Y:S01]  /*2f50*/  LDSM.16.M88.4 R52, [R152+0x4000] ;  /* 0x004000009834783b */ /* 0x000fe20000000200 */
[----:B------:R-:W-:Y:S01]  /*2f60*/  IMAD R14, R3, 0x2, R12 ;  /* 0x00000002030e7824 */ /* 0x000fe200078e020c */
[C---:B------:R-:W-:Y:S01]  /*2f70*/  IADD3 R2, R152.reuse, 0x4000, RZ ;  /* 0x0000400098027810 */ /* 0x040fe20007ffe0ff */
[C---:B------:R-:W-:Y:S01]  /*2f80*/  IMAD.IADD R251, R152.reuse, 0x1, R0 ;  /* 0x0000000198fb7824 */ /* 0x040fe200078e0200 */
[----:B------:R-:W1:Y:S01]  /*2f90*/  LDSM.16.M88.4 R32, [R12] ;  /* 0x000000000c20783b */ /* 0x000e620000000200 */
[----:B------:R-:W-:Y:S01]  /*2fa0*/  IADD3 R184, R152, 0x4040, RZ ;  /* 0x0000404098b87810 */ /* 0x000fe20007ffe0ff */
[----:B------:R-:W-:Y:S01]  /*2fb0*/  IMAD R8, R5, 0x2, R12 ;  /* 0x0000000205087824 */ /* 0x000fe200078e020c */
[----:B------:R-:W-:Y:S01]  /*2fc0*/  @P2 IADD3 R184, R2, -0x40, RZ ;  /* 0xffffffc002b82810 */ /* 0x000fe20007ffe0ff */
[----:B------:R-:W5:Y:S01]  /*2fd0*/  LDSM.16.M88.4 R28, [R12+0x2000] ;  /* 0x002000000c1c783b */ /* 0x000f620000000200 */
[----:B------:R-:W-:Y:S01]  /*2fe0*/  ISETP.GE.AND P1, PT, R6, UR14, PT ;  /* 0x0000000e06007c0c */ /* 0x000fe2000bf26270 */
[----:B------:R-:W-:Y:S01]  /*2ff0*/  IMAD R2, R3, 0x2, R8 ;  /* 0x0000000203027824 */ /* 0x000fe200078e0208 */
[----:B------:R-:W-:Y:S01]  /*3000*/  IADD3 R6, R173, 0x18, RZ ;  /* 0x00000018ad067810 */ /* 0x000fe20007ffe0ff */
[----:B------:R-:W-:Y:S01]  /*3010*/  LDSM.16.M88.4 R36, [R251+0x4000] ;  /* 0x00400000fb24783b */ /* 0x000fe20000000200 */
[----:B------:R-:W-:Y:S01]  /*3020*/  IMAD.IADD R198, R0, 0x1, R184 ;  /* 0x0000000100c67824 */ /* 0x000fe200078e02b8 */
[----:B------:R-:W-:-:S02]  /*3030*/  IADD3 R247, R184, 0x800, RZ ;  /* 0x00000800b8f77810 */ /* 0x000fc40007ffe0ff */
[----:B------:R-:W2:Y:S01]  /*3040*/  LDSM.16.M88.4 R24, [R14] ;  /* 0x000000000e18783b */ /* 0x000ea20000000200 */
[----:B------:R-:W-:Y:S02]  /*3050*/  ISETP.GE.AND P5, PT, R6, UR14, PT ;  /* 0x0000000e06007c0c */ /* 0x000fe4000bfa6270 */
[C---:B------:R-:W-:Y:S01]  /*3060*/  IADD3 R246, R184.reuse, 0x1000, RZ ;  /* 0x00001000b8f67810 */ /* 0x040fe20007ffe0ff */
[----:B------:R-:W3:Y:S01]  /*3070*/  LDSM.16.M88.4 R20, [R14+0x2000] ;  /* 0x002000000e14783b */ /* 0x000ee20000000200 */
[C---:B------:R-:W-:Y:S02]  /*3080*/  IADD3 R245, R184.reuse, 0x1800, RZ ;  /* 0x00001800b8f57810 */ /* 0x040fe40007ffe0ff */
[C---:B------:R-:W-:Y:S01]  /*3090*/  IADD3 R244, R184.reuse, 0x2000, RZ ;  /* 0x00002000b8f47810 */ /* 0x040fe20007ffe0ff */
[----:B------:R-:W-:Y:S01]  /*30a0*/  LDSM.16.M88.4 R76, [R184] ;  /* 0x00000000b84c783b */ /* 0x000fe20000000200 */
[C---:B------:R-:W-:Y:S02]  /*30b0*/  IADD3 R203, R184.reuse, 0x2800, RZ ;  /* 0x00002800b8cb7810 */ /* 0x040fe40007ffe0ff */
[C---:B------:R-:W-:Y:S01]  /*30c0*/  IADD3 R202, R184.reuse, 0x3000, RZ ;  /* 0x00003000b8ca7810 */ /* 0x040fe20007ffe0ff */
[----:B------:R-:W4:Y:S01]  /*30d0*/  LDSM.16.M88.4 R16, [R8] ;  /* 0x000000000810783b */ /* 0x000f220000000200 */
[----:B------:R-:W-:-:S03]  /*30e0*/  IADD3 R200, R184, 0x3800, RZ ;  /* 0x00003800b8c87810 */ /* 0x000fc60007ffe0ff */
[----:B------:R-:W-:Y:S04]  /*30f0*/  STL [R1+0x10], R152 ;  /* 0x0000109801007387 */ /* 0x000fe80000100800 */
[----:B------:R-:W-:Y:S04]  /*3100*/  STL [R1+0x14], R12 ;  /* 0x0000140c01007387 */ /* 0x000fe80000100800 */
[----:B------:R-:W-:Y:S01]  /*3110*/  STL [R1+0xc], R14 ;  /* 0x00000c0e01007387 */ /* 0x000fe20000100800 */
[-C--:B-1----:R-:W-:Y:S03]  /*3120*/  HMMA.16816.F32 R72, R32, R52.reuse, RZ ;  /* 0x000000342048723c */ /* 0x082fe600000018ff */
[----:B------:R-:W1:Y:S04]  /*3130*/  LDSM.16.M88.4 R12, [R8+0x2000] ;  /* 0x00200000080c783b */ /* 0x000e680000000200 */
[----:B------:R-:W-:Y:S01]  /*3140*/  LDSM.16.M88.4 R40, [R198] ;  /* 0x00000000c628783b */ /* 0x000fe20000000200 */
[----:B-----5:R-:W-:Y:S03]  /*3150*/  HMMA.16816.F32 R48, R28, R52, RZ ;  /* 0x000000341c30723c */ /* 0x020fe600000018ff */
[----:B------:R-:W5:Y:S04]  /*3160*/  LDSM.16.M88.4 R44, [R2] ;  /* 0x00000000022c783b */ /* 0x000f680000000200 */
[----:B------:R-:W1:Y:S01]  /*3170*/  LDSM.16.M88.4 R64, [R152+0x4800] ;  /* 0x004800009840783b */ /* 0x000e620000000200 */
[----:B------:R-:W-:Y:S03]  /*3180*/  HMMA.16816.F32 R56, R32, R54, RZ ;  /* 0x000000362038723c */ /* 0x000fe600000018ff */
[----:B------:R-:W-:Y:S04]  /*3190*/  STL [R1+0x4], R184 ;  /* 0x000004b801007387 */ /* 0x000fe80000100800 */
[----:B------:R-:W-:Y:S01]  /*31a0*/  STL [R1+0x8], R8 ;  /* 0x0000080801007387 */ /* 0x000fe20000100800 */
[----:B--2---:R-:W-:Y:S03]  /*31b0*/  HMMA.16816.F32 R72, R24, R36, R72 ;  /* 0x000000241848723c */ /* 0x004fe60000001848 */
[----:B------:R-:W2:Y:S04]  /*31c0*/  LDSM.16.M88.4 R8, [R2+0x2000] ;  /* 0x002000000208783b */ /* 0x000ea80000000200 */
[----:B------:R-:W1:Y:S01]  /*31d0*/  LDSM.16.M88.4 R60, [R251+0x4800] ;  /* 0x00480000fb3c783b */ /* 0x000e620000000200 */
[----:B------:R-:W-:Y:S03]  /*31e0*/  HMMA.16816.F32 R52, R28, R54, RZ ;  /* 0x000000361c34723c */ /* 0x000fe600000018ff */
[----:B------:R-:W2:Y:S04]  /*31f0*/  LDSM.16.M88.4 R80, [R184+0x800] ;  /* 0x00080000b850783b */ /* 0x000ea80000000200 */
[----:B------:R1:W-:Y:S01]  /*3200*/  STL [R1], R2 ;  /* 0x0000000201007387 */ /* 0x0003e20000100800 */
[----:B---3--:R-:W-:Y:S08]  /*3210*/  HMMA.16816.F32 R48, R20, R36, R48 ;  /* 0x000000241430723c */ /* 0x008ff00000001830 */
[----:B----4-:R-:W-:Y:S08]  /*3220*/  HMMA.16816.F32 R72, R16, R76, R72 ;  /* 0x0000004c1048723c */ /* 0x010ff00000001848 */
[-C--:B------:R-:W-:Y:S08]  /*3230*/  HMMA.16816.F32 R56, R24, R38.reuse, R56 ;  /* 0x000000261838723c */ /* 0x080ff00000001838 */
[----:B------:R-:W-:Y:S08]  /*3240*/  HMMA.16816.F32 R52, R20, R38, R52 ;  /* 0x000000261434723c */ /* 0x000ff00000001834 */
[----:B-1----:R-:W-:Y:S08]  /*3250*/  HMMA.16816.F32 R48, R12, R76, R48 ;  /* 0x0000004c0c30723c */ /* 0x002ff00000001830 */
        /* <DEDUP_REMOVED lines=8> */
[----:B------:R-:W1:Y:S01]  /*32e0*/  MUFU.TANH R95, R72 ;  /* 0x00000048005f7308 */ /* 0x000e620000002400 */
[----:B------:R-:W-:Y:S01]  /*32f0*/  FMUL.FTZ R75, R75, c[0x0][0x2ec] ;  /* 0x0000bb004b4b7a20 */ /* 0x000fe20000410000 */
[----:B------:R-:W-:Y:S06]  /*3300*/  HMMA.16816.F32 R36, R28, R64, RZ ;  /* 0x000000401c24723c */ /* 0x000fec00000018ff */
[----:B------:R-:W3:Y:S02]  /*3310*/  MUFU.TANH R94, R73 ;  /* 0x00000049005e7308 */ /* 0x000ee40000002400 */
[----:B--2---:R-:W-:Y:S06]  /*3320*/  HMMA.16816.F32 R48, R8, R40, R48 ;  /* 0x000000280830723c */ /* 0x004fec0000001830 */
[----:B------:R-:W2:Y:S01]  /*3330*/  MUFU.TANH R93, R74 ;  /* 0x0000004a005d7308 */ /* 0x000ea20000002400 */
[----:B-1----:R-:W-:Y:S01]  /*3340*/  FSEL R163, R95, -INF , !P4 ;  /* 0xff8000005fa37808 */ /* 0x002fe20006000000 */
[----:B------:R-:W-:Y:S06]  /*3350*/  HMMA.16816.F32 R68, R24, R60, R68 ;  /* 0x0000003c1844723c */ /* 0x000fec0000001844 */
[----:B------:R1:W-:Y:S01]  /*3360*/  MUFU.TANH R92, R75 ;  /* 0x0000004b005c7308 */ /* 0x0003e20000002400 */
[----:B---3--:R-:W-:Y:S01]  /*3370*/  FSEL R160, R94, -INF , !P3 ;  /* 0xff8000005ea07808 */ /* 0x008fe20005800000 */
[----:B------:R-:W-:Y:S01]  /*3380*/  HMMA.16816.F32 R56, R44, R42, R56 ;  /* 0x0000002a2c38723c */ /* 0x000fe20000001838 */
[----:B--2---:R-:W-:-:S07]  /*3390*/  FSEL R6, R93, -INF , !P4 ;  /* 0xff8000005d067808 */ /* 0x004fce0006000000 */
[----:B------:R-:W-:Y:S01]  /*33a0*/  HMMA.16816.F32 R52, R8, R42, R52 ;  /* 0x0000002a0834723c */ /* 0x000fe20000001834 */
[----:B------:R-:W-:Y:S02]  /*33b0*/  FMUL.FTZ R48, R48, c[0x0][0x2ec] ;  /* 0x0000bb0030307a20 */ /* 0x000fe40000410000 */
[----:B------:R-:W-:Y:S02]  /*33c0*/  FMUL.FTZ R49, R49, c[0x0][0x2ec] ;  /* 0x0000bb0031317a20 */ /* 0x000fe40000410000 */
[----:B------:R-:W2:Y:S01]  /*33d0*/  MUFU.TANH R91, R48 ;  /* 0x00000030005b7308 */ /* 0x000ea20000002400 */
[----:B-1----:R-:W1:Y:S01]  /*33e0*/  LDSM.16.M88.4 R72, [R152+0x5000] ;  /* 0x005000009848783b */ /* 0x002e620000000200 */
[----:B------:R-:W-:Y:S01]  /*33f0*/  FMUL.FTZ R89, R50, c[0x0][0x2ec] ;  /* 0x0000bb0032597a20 */ /* 0x000fe20000410000 */
[----:B------:R-:W-:Y:S01]  /*3400*/  HMMA.16816.F32 R36, R20, R60, R36 ;  /* 0x0000003c1424723c */ /* 0x000fe20000001824 */
[----:B------:R-:W-:-:S04]  /*3410*/  FMUL.FTZ R88, R51, c[0x0][0x2ec] ;  /* 0x0000bb0033587a20 */ /* 0x000fc80000410000 */
[----:B------:R3:W4:Y:S03]  /*3420*/  MUFU.TANH R90, R49 ;  /* 0x00000031005a7308 */ /* 0x0007260000002400 */
[----:B------:R-:W-:Y:S01]  /*3430*/  HMMA.16816.F32 R40, R32, R66, RZ ;  /* 0x000000422028723c */ /* 0x000fe200000018ff */
[----:B------:R-:W-:Y:S02]  /*3440*/  FMUL.FTZ R56, R56, c[0x0][0x2ec] ;  /* 0x0000bb0038387a20 */ /* 0x000fe40000410000 */
[----:B------:R-:W-:Y:S02]  /*3450*/  FMUL.FTZ R57, R57, c[0x0][0x2ec] ;  /* 0x0000bb0039397a20 */ /* 0x000fe40000410000 */
[----:B------:R-:W-:Y:S01]  /*3460*/  FMUL.FTZ R58, R58, c[0x0][0x2ec] ;  /* 0x0000bb003a3a7a20 */ /* 0x000fe20000410000 */
[----:B------:R-:W-:Y:S01]  /*3470*/  MUFU.TANH R87, R56 ;  /* 0x0000003800577308 */ /* 0x000fe20000002400 */
[----:B------:R-:W-:Y:S01]  /*3480*/  FMUL.FTZ R59, R59, c[0x0][0x2ec] ;  /* 0x0000bb003b3b7a20 */ /* 0x000fe20000410000 */
[----:B------:R-:W-:Y:S01]  /*3490*/  HMMA.16816.F32 R68, R16, R80, R68 ;  /* 0x000000501044723c */ /* 0x000fe20000001844 */
[----:B------:R-:W-:Y:S01]  /*34a0*/  FMUL.FTZ R2, R52, c[0x0][0x2ec] ;  /* 0x0000bb0034027a20 */ /* 0x000fe20000410000 */
[----:B--2---:R-:W-:Y:S01]  /*34b0*/  FSEL R158, R91, -INF , !P4 ;  /* 0xff8000005b9e7808 */ /* 0x004fe20006000000 */
[----:B------:R-:W-:-:S02]  /*34c0*/  FMUL.FTZ R0, R53, c[0x0][0x2ec] ;  /* 0x0000bb0035007a20 */ /* 0x000fc40000410000 */
[----:B------:R-:W-:Y:S01]  /*34d0*/  FMUL.FTZ R97, R54, c[0x0][0x2ec] ;  /* 0x0000bb0036617a20 */ /* 0x000fe20000410000 */
[----:B------:R-:W2:Y:S01]  /*34e0*/  MUFU.TANH R86, R57 ;  /* 0x0000003900567308 */ /* 0x000ea20000002400 */
[----:B------:R-:W-:Y:S01]  /*34f0*/  FMUL.FTZ R96, R55, c[0x0][0x2ec] ;  /* 0x0000bb0037607a20 */ /* 0x000fe20000410000 */
[----:B---3--:R-:W-:Y:S01]  /*3500*/  HMMA.16816.F32 R48, R28, R66, RZ ;  /* 0x000000421c30723c */ /* 0x008fe200000018ff */
[----:B------:R-:W3:Y:S01]  /*3510*/  LDSM.16.M88.4 R64, [R251+0x5000] ;  /* 0x00500000fb40783b */ /* 0x000ee20000000200 */
[----:B----4-:R-:W-:-:S03]  /*3520*/  FSEL R159, R90, -INF , !P3 ;  /* 0xff8000005a9f7808 */ /* 0x010fc60005800000 */
[----:B------:R-:W4:Y:S01]  /*3530*/  LDSM.16.M88.4 R52, [R184+0x1000] ;  /* 0x00100000b834783b */ /* 0x000f220000000200 */
[----:B------:R-:W-:Y:S02]  /*3540*/  MUFU.TANH R85, R58 ;  /* 0x0000003a00557308 */ /* 0x000fe40000002400 */
[----:B------:R-:W-:Y:S06]  /*3550*/  HMMA.16816.F32 R36, R12, R80, R36 ;  /* 0x000000500c24723c */ /* 0x000fec0000001824 */
[----:B------:R-:W-:Y:S01]  /*3560*/  MUFU.TANH R84, R59 ;  /* 0x0000003b00547308 */ /* 0x000fe20000002400 */
[----:B--2---:R-:W-:Y:S01]  /*3570*/  FSEL R179, R86, -INF , !P1 ;  /* 0xff80000056b37808 */ /* 0x004fe20004800000 */
[-C--:B------:R-:W-:Y:S06]  /*3580*/  HMMA.16816.F32 R40, R24, R62.reuse, R40 ;  /* 0x0000003e1828723c */ /* 0x080fec0000001828 */
[----:B------:R-:W2:Y:S02]  /*3590*/  MUFU.TANH R0, R0 ;  /* 0x0000000000007308 */ /* 0x000ea40000002400 */
[----:B------:R-:W-:Y:S06]  /*35a0*/  HMMA.16816.F32 R48, R20, R62, R48 ;  /* 0x0000003e1430723c */ /* 0x000fec0000001830 */
[----:B------:R-:W5:Y:S02]  /*35b0*/  MUFU.TANH R96, R96 ;  /* 0x0000006000607308 */ /* 0x000f640000002400 */
[----:B-1----:R-:W-:Y:S06]  /*35c0*/  HMMA.16816.F32 R60, R32, R72, RZ ;  /* 0x00000048203c723c */ /* 0x002fec00000018ff */
[----:B------:R-:W1:Y:S01]  /*35d0*/  MUFU.TANH R89, R89 ;  /* 0x0000005900597308 */ /* 0x000e620000002400 */
[----:B--2---:R-:W-:Y:S01]  /*35e0*/  FSEL R162, R0, -INF , !P1 ;  /* 0xff80000000a27808 */ /* 0x004fe20004800000 */
[----:B------:R-:W-:Y:S06]  /*35f0*/  HMMA.16816.F32 R68, R44, R76, R68 ;  /* 0x0000004c2c44723c */ /* 0x000fec0000001844 */
[----:B------:R-:W2:Y:S01]  /*3600*/  MUFU.TANH R88, R88 ;  /* 0x0000005800587308 */ /* 0x000ea20000002400 */
[----:B-----5:R-:W-:Y:S01]  /*3610*/  FSEL R169, R96, -INF , !P1 ;  /* 0xff80000060a97808 */ /* 0x020fe20004800000 */
[----:B------:R-:W-:Y:S06]  /*3620*/  HMMA.16816.F32 R56, R28, R72, RZ ;  /* 0x000000481c38723c */ /* 0x000fec00000018ff */
[----:B------:R-:W-:Y:S01]  /*3630*/  MUFU.TANH R2, R2 ;  /* 0x0000000200027308 */ /* 0x000fe20000002400 */
[----:B-1----:R-:W-:Y:S01]  /*3640*/  FSEL R155, R89, -INF , !P4 ;  /* 0xff800000599b7808 */ /* 0x002fe20006000000 */
[----:B------:R-:W-:Y:S06]  /*3650*/  HMMA.16816.F32 R36, R8, R76, R36 ;  /* 0x0000004c0824723c */ /* 0x000fec0000001824 */
[----:B------:R-:W-:Y:S01]  /*3660*/  MUFU.TANH R97, R97 ;  /* 0x0000006100617308 */ /* 0x000fe20000002400 */
[----:B--2---:R-:W-:Y:S01]  /*3670*/  FSEL R156, R88, -INF , !P3 ;  /* 0xff800000589c7808 */ /* 0x004fe20005800000 */
        /* <DEDUP_REMOVED lines=9> */
[----:B---3--:R-:W-:Y:S01]  /*3710*/  HMMA.16816.F32 R60, R24, R64, R60 ;  /* 0x00000040183c723c */ /* 0x008fe2000000183c */
[----:B------:R-:W-:-:S02]  /*3720*/  FMUL.FTZ R36, R36, c[0x0][0x2ec] ;  /* 0x0000bb0024247a20 */ /* 0x000fc40000410000 */
[----:B------:R-:W-:Y:S02]  /*3730*/  FMUL.FTZ R103, R37, c[0x0][0x2ec] ;  /* 0x0000bb0025677a20 */ /* 0x000fe40000410000 */
[----:B------:R-:W-:Y:S01]  /*3740*/  FMUL.FTZ R104, R38, c[0x0][0x2ec] ;  /* 0x0000bb0026687a20 */ /* 0x000fe20000410000 */
[----:B------:R2:W-:Y:S01]  /*3750*/  MUFU.TANH R102, R36 ;  /* 0x0000002400667308 */ /* 0x0005e20000002400 */
[----:B------:R-:W-:Y:S01]  /*3760*/  FMUL.FTZ R105, R39, c[0x0][0x2ec] ;  /* 0x0000bb0027697a20 */ /* 0x000fe20000410000 */
[----:B------:R-:W-:Y:S01]  /*3770*/  HMMA.16816.F32 R56, R20, R64, R56 ;  /* 0x000000401438723c */ /* 0x000fe20000001838 */
[----:B-1----:R-:W1:Y:S05]  /*3780*/  LDSM.16.M88.4 R68, [R198+0x1000] ;  /* 0x00100000c644783b */ /* 0x002e6a0000000200 */
[----:B------:R-:W-:Y:S02]  /*3790*/  MUFU.TANH R100, R100 ;  /* 0x0000006400647308 */ /* 0x000fe40000002400 */
[-C--:B------:R-:W-:Y:S01]  /*37a0*/  HMMA.16816.F32 R40, R44, R78.reuse, R40 ;  /* 0x0000004e2c28723c */ /* 0x080fe20000001828 */
[----:B--2---:R-:W2:Y:S05]  /*37b0*/  LDSM.16.M88.4 R36, [R152+0x5800] ;  /* 0x005800009824783b */ /* 0x004eaa0000000200 */
[----:B------:R-:W-:Y:S02]  /*37c0*/  MUFU.TANH R104, R104 ;  /* 0x0000006800687308 */ /* 0x000fe40000002400 */
[----:B------:R-:W-:Y:S06]  /*37d0*/  HMMA.16816.F32 R48, R8, R78, R48 ;  /* 0x0000004e0830723c */ /* 0x000fec0000001830 */
[----:B------:R-:W-:Y:S02]  /*37e0*/  MUFU.TANH R101, R101 ;  /* 0x0000006500657308 */ /* 0x000fe40000002400 */
[----:B----4-:R-:W-:Y:S06]  /*37f0*/  HMMA.16816.F32 R60, R16, R52, R60 ;  /* 0x00000034103c723c */ /* 0x010fec000000183c */
[----:B------:R-:W-:Y:S02]  /*3800*/  MUFU.TANH R103, R103 ;  /* 0x0000006700677308 */ /* 0x000fe40000002400 */
[----:B------:R-:W-:Y:S01]  /*3810*/  HMMA.16816.F32 R76, R32, R74, RZ ;  /* 0x0000004a204c723c */ /* 0x000fe200000018ff */
[----:B------:R-:W-:-:S02]  /*3820*/  FMUL.FTZ R40, R40, c[0x0][0x2ec] ;  /* 0x0000bb0028287a20 */ /* 0x000fc40000410000 */
[----:B------:R-:W-:Y:S02]  /*3830*/  FMUL.FTZ R107, R41, c[0x0][0x2ec] ;  /* 0x0000bb00296b7a20 */ /* 0x000fe40000410000 */
[----:B------:R-:W-:Y:S01]  /*3840*/  FMUL.FTZ R108, R42, c[0x0][0x2ec] ;  /* 0x0000bb002a6c7a20 */ /* 0x000fe20000410000 */
[----:B------:R3:W4:Y:S02]  /*3850*/  MUFU.TANH R106, R40 ;  /* 0x00000028006a7308 */ /* 0x0007240000002400 */
[----:B------:R-:W-:Y:S01]  /*3860*/  HMMA.16816.F32 R72, R28, R74, RZ ;  /* 0x0000004a1c48723c */ /* 0x000fe200000018ff */
[----:B------:R-:W-:Y:S02]  /*3870*/  FMUL.FTZ R109, R43, c[0x0][0x2ec] ;  /* 0x0000bb002b6d7a20 */ /* 0x000fe40000410000 */
[----:B------:R-:W-:Y:S02]  /*3880*/  FMUL.FTZ R48, R48, c[0x0][0x2ec] ;  /* 0x0000bb0030307a20 */ /* 0x000fe40000410000 */
[----:B------:R-:W-:-:S02]  /*3890*/  FMUL.FTZ R111, R49, c[0x0][0x2ec] ;  /* 0x0000bb00316f7a20 */ /* 0x000fc40000410000 */
[----:B------:R-:W5:Y:S01]  /*38a0*/  MUFU.TANH R110, R48 ;  /* 0x00000030006e7308 */ /* 0x000f620000002400 */
[----:B------:R-:W-:Y:S01]  /*38b0*/  HMMA.16816.F32 R56, R12, R52, R56 ;  /* 0x000000340c38723c */ /* 0x000fe20000001838 */
[----:B------:R-:W-:Y:S02]  /*38c0*/  FMUL.FTZ R112, R50, c[0x0][0x2ec] ;  /* 0x0000bb0032707a20 */ /* 0x000fe40000410000 */
[----:B------:R-:W-:Y:S01]  /*38d0*/  FMUL.FTZ R113, R51, c[0x0][0x2ec] ;  /* 0x0000bb0033717a20 */ /* 0x000fe20000410000 */
[----:B---3--:R-:W3:Y:S04]  /*38e0*/  LDSM.16.M88.4 R40, [R251+0x5800] ;  /* 0x00580000fb28783b */ /* 0x008ee80000000200 */
[----:B-1----:R-:W-:Y:S01]  /*38f0*/  HMMA.16816.F32 R60, R44, R68, R60 ;  /* 0x000000442c3c723c */ /* 0x002fe2000000183c */
[----:B------:R-:W-:Y:S01]  /*3900*/  MUFU.TANH R105, R105 ;  /* 0x0000006900697308 */ /* 0x000fe20000002400 */
[----:B----4-:R-:W-:-:S02]  /*3910*/  FSEL R185, R106, -INF , !P5 ;  /* 0xff8000006ab97808 */ /* 0x010fc40006800000 */
[----:B-----5:R-:W-:-:S04]  /*3920*/  FSEL R172, R110, -INF , !P5 ;  /* 0xff8000006eac7808 */ /* 0x020fc80006800000 */
[-C--:B------:R-:W-:Y:S01]  /*3930*/  HMMA.16816.F32 R72, R20, R66.reuse, R72 ;  /* 0x000000421448723c */ /* 0x080fe20000001848 */
[----:B------:R-:W1:Y:S07]  /*3940*/  MUFU.TANH R108, R108 ;  /* 0x0000006c006c7308 */ /* 0x000e6e0000002400 */
[----:B------:R-:W-:Y:S01]  /*3950*/  HMMA.16816.F32 R76, R24, R66, R76 ;  /* 0x00000042184c723c */ /* 0x000fe2000000184c */
[----:B------:R-:W4:Y:S07]  /*3960*/  MUFU.TANH R112, R112 ;  /* 0x0000007000707308 */ /* 0x000f2e0000002400 */
[----:B------:R-:W-:Y:S01]  /*3970*/  HMMA.16816.F32 R56, R8, R68, R56 ;  /* 0x000000440838723c */ /* 0x000fe20000001838 */
[----:B------:R-:W-:Y:S01]  /*3980*/  FMUL.FTZ R60, R60, c[0x0][0x2ec] ;  /* 0x0000bb003c3c7a20 */ /* 0x000fe20000410000 */
[----:B------:R-:W5:Y:S01]  /*3990*/  MUFU.TANH R113, R113 ;  /* 0x0000007100717308 */ /* 0x000f620000002400 */
[----:B------:R-:W-:Y:S01]  /*39a0*/  FMUL.FTZ R61, R61, c[0x0][0x2ec] ;  /* 0x0000bb003d3d7a20 */ /* 0x000fe20000410000 */
[----:B-1----:R-:W-:Y:S01]  /*39b0*/  FSEL R164, R108, -INF , !P5 ;  /* 0xff8000006ca47808 */ /* 0x002fe20006800000 */
[----:B------:R-:W-:-:S02]  /*39c0*/  FMUL.FTZ R62, R62, c[0x0][0x2ec] ;  /* 0x0000bb003e3e7a20 */ /* 0x000fc40000410000 */
[----:B------:R-:W-:Y:S01]  /*39d0*/  FMUL.FTZ R63, R63, c[0x0][0x2ec] ;  /* 0x0000bb003f3f7a20 */ /* 0x000fe20000410000 */
[-C--:B--2---:R-:W-:Y:S01]  /*39e0*/  HMMA.16816.F32 R64, R32, R36.reuse, RZ ;  /* 0x000000242040723c */ /* 0x084fe200000018ff */
[----:B----4-:R-:W-:Y:S01]  /*39f0*/  FSEL R165, R112, -INF , !P5 ;  /* 0xff80000070a57808 */ /* 0x010fe20006800000 */
[----:B------:R-:W-:Y:S06]  /*3a00*/  MUFU.TANH R114, R60 ;  /* 0x0000003c00727308 */ /* 0x000fec0000002400 */
[----:B------:R-:W-:Y:S02]  /*3a10*/  HMMA.16816.F32 R48, R28, R36, RZ ;  /* 0x000000241c30723c */ /* 0x000fe400000018ff */
        /* <DEDUP_REMOVED lines=16> */
[----:B------:R-:W-:Y:S06]  /*3b20*/  MUFU.TANH R109, R109 ;  /* 0x0000006d006d7308 */ /* 0x000fec0000002400 */
[----:B------:R-:W-:Y:S02]  /*3b30*/  HMMA.16816.F32 R36, R28, R38, RZ ;  /* 0x000000261c24723c */ /* 0x000fe400000018ff */
[----:B------:R-:W2:Y:S06]  /*3b40*/  MUFU.TANH R111, R111 ;  /* 0x0000006f006f7308 */ /* 0x000eac0000002400 */
[----:B------:R-:W-:Y:S02]  /*3b50*/  HMMA.16816.F32 R72, R8, R70, R72 ;  /* 0x000000460848723c */ /* 0x000fe40000001848 */
[----:B------:R-:W3:Y:S06]  /*3b60*/  MUFU.TANH R120, R120 ;  /* 0x0000007800787308 */ /* 0x000eec0000002400 */
[-C--:B------:R-:W-:Y:S02]  /*3b70*/  HMMA.16816.F32 R60, R24, R42.reuse, R60 ;  /* 0x0000002a183c723c */ /* 0x080fe4000000183c */
[----:B------:R-:W-:Y:S06]  /*3b80*/  MUFU.TANH R119, R119 ;  /* 0x0000007700777308 */ /* 0x000fec0000002400 */
[----:B------:R-:W-:Y:S02]  /*3b90*/  HMMA.16816.F32 R36, R20, R42, R36 ;  /* 0x0000002a1424723c */ /* 0x000fe40000001824 */
[----:B------:R-:W4:Y:S06]  /*3ba0*/  MUFU.TANH R121, R121 ;  /* 0x0000007900797308 */ /* 0x000f2c0000002400 */
        /* <DEDUP_REMOVED lines=21> */
[----:B------:R-:W-:Y:S02]  /*3d00*/  MUFU.TANH R124, R78 ;  /* 0x0000004e007c7308 */ /* 0x000fe40000002400 */
[-C--:B------:R-:W-:Y:S06]  /*3d10*/  HMMA.16816.F32 R64, R44, R52.reuse, R64 ;  /* 0x000000342c40723c */ /* 0x080fec0000001840 */
[----:B------:R1:W-:Y:S02]  /*3d20*/  MUFU.TANH R125, R79 ;  /* 0x0000004f007d7308 */ /* 0x0003e40000002400 */
[----:B------:R-:W-:Y:S06]  /*3d30*/  HMMA.16816.F32 R48, R8, R52, R48 ;  /* 0x000000340830723c */ /* 0x000fec0000001830 */
[----:B------:R-:W2:Y:S02]  /*3d40*/  MUFU.TANH R129, R129 ;  /* 0x0000008100817308 */ /* 0x000ea40000002400 */
        /* <DEDUP_REMOVED lines=34> */
[----:B------:R-:W1:Y:S01]  /*3f70*/  MUFU.TANH R139, R139 ;  /* 0x0000008b008b7308 */ /* 0x000e620000002400 */
[----:B------:R-:W-:Y:S07]  /*3f80*/  HMMA.16816.F32 R52, R24, R70, R52 ;  /* 0x000000461834723c */ /* 0x000fee0000001834 */
[----:B------:R-:W-:Y:S01]  /*3f90*/  MUFU.TANH R133, R133 ;  /* 0x0000008500857308 */ /* 0x000fe20000002400 */
[----:B------:R-:W-:Y:S07]  /*3fa0*/  HMMA.16816.F32 R40, R16, R76, R40 ;  /* 0x0000004c1028723c */ /* 0x000fee0000001828 */
[----:B------:R-:W1:Y:S01]  /*3fb0*/  MUFU.TANH R135, R135 ;  /* 0x0000008700877308 */ /* 0x000e620000002400 */
        /* <DEDUP_REMOVED lines=15> */
[----:B------:R-:W-:Y:S01]  /*40b0*/  MUFU.TANH R143, R143 ;  /* 0x0000008f008f7308 */ /* 0x000fe20000002400 */
[----:B------:R-:W-:Y:S01]  /*40c0*/  HMMA.16816.F32 R56, R12, R78, R56 ;  /* 0x0000004e0c38723c */ /* 0x000fe20000001838 */
[----:B--2---:R-:W2:Y:S07]  /*40d0*/  LDSM.16.M88.4 R72, [R152+0x7000] ;  /* 0x007000009848783b */ /* 0x004eae0000000200 */
[----:B-1----:R-:W-:Y:S01]  /*40e0*/  HMMA.16816.F32 R68, R24, R60, R68 ;  /* 0x0000003c1844723c */ /* 0x002fe20000001844 */
[----:B------:R-:W-:Y:S01]  /*40f0*/  FMUL.FTZ R40, R40, c[0x0][0x2ec] ;  /* 0x0000bb0028287a20 */ /* 0x000fe20000410000 */
[----:B------:R-:W1:Y:S01]  /*4100*/  MUFU.TANH R147, R147 ;  /* 0x0000009300937308 */ /* 0x000e620000002400 */
        /* <DEDUP_REMOVED lines=8> */
[----:B------:R-:W-:Y:S06]  /*4190*/  MUFU.TANH R146, R146 ;  /* 0x0000009200927308 */ /* 0x000fec0000002400 */
[----:B------:R-:W-:Y:S01]  /*41a0*/  HMMA.16816.F32 R64, R32, R50, RZ ;  /* 0x000000322040723c */ /* 0x000fe200000018ff */
[----:B------:R-:W-:Y:S01]  /*41b0*/  FMUL.FTZ R52, R52, c[0x0][0x2ec] ;  /* 0x0000bb0034347a20 */ /* 0x000fe20000410000 */
[----:B---3--:R-:W3:Y:S01]  /*41c0*/  LDSM.16.M88.4 R40, [R198+0x2800] ;  /* 0x00280000c628783b */ /* 0x008ee20000000200 */
[----:B------:R-:W-:Y:S01]  /*41d0*/  FMUL.FTZ R151, R53, c[0x0][0x2ec] ;  /* 0x0000bb0035977a20 */ /* 0x000fe20000410000 */
[----:B------:R-:W-:Y:S01]  /*41e0*/  MUFU.TANH R148, R148 ;  /* 0x0000009400947308 */ /* 0x000fe20000002400 */
[----:B------:R-:W-:-:S02]  /*41f0*/  FMUL.FTZ R222, R54, c[0x0][0x2ec] ;  /* 0x0000bb0036de7a20 */ /* 0x000fc40000410000 */
[----:B------:R-:W-:Y:S01]  /*4200*/  FMUL.FTZ R230, R55, c[0x0][0x2ec] ;  /* 0x0000bb0037e67a20 */ /* 0x000fe20000410000 */
[----:B------:R-:W-:Y:S04]  /*4210*/  HMMA.16816.F32 R48, R28, R50, RZ ;  /* 0x000000321c30723c */ /* 0x000fe800000018ff */
[----:B------:R1:W-:Y:S04]  /*4220*/  MUFU.TANH R153, R52 ;  /* 0x0000003400997308 */ /* 0x0003e80000002400 */
[----:B------:R-:W-:Y:S01]  /*4230*/  HMMA.16816.F32 R68, R16, R80, R68 ;  /* 0x000000501044723c */ /* 0x000fe20000001844 */
[----:B------:R-:W-:-:S02]  /*4240*/  FMUL.FTZ R56, R56, c[0x0][0x2ec] ;  /* 0x0000bb0038387a20 */ /* 0x000fc40000410000 */
[----:B------:R-:W-:Y:S01]  /*4250*/  FMUL.FTZ R57, R57, c[0x0][0x2ec] ;  /* 0x0000bb0039397a20 */ /* 0x000fe20000410000 */
[----:B------:R-:W-:Y:S01]  /*4260*/  MUFU.TANH R222, R222 ;  /* 0x000000de00de7308 */ /* 0x000fe20000002400 */
[----:B------:R-:W-:Y:S02]  /*4270*/  FMUL.FTZ R229, R58, c[0x0][0x2ec] ;  /* 0x0000bb003ae57a20 */ /* 0x000fe40000410000 */
[----:B------:R-:W-:Y:S01]  /*4280*/  FMUL.FTZ R213, R59, c[0x0][0x2ec] ;  /* 0x0000bb003bd57a20 */ /* 0x000fe20000410000 */
[----:B------:R-:W-:Y:S01]  /*4290*/  HMMA.16816.F32 R36, R12, R80, R36 ;  /* 0x000000500c24723c */ /* 0x000fe20000001824 */
[----:B-1----:R-:W1:Y:S03]  /*42a0*/  LDSM.16.M88.4 R52, [R251+0x7000] ;  /* 0x00700000fb34783b */ /* 0x002e660000000200 */
[----:B------:R-:W-:Y:S04]  /*42b0*/  MUFU.TANH R216, R56 ;  /* 0x0000003800d87308 */ /* 0x000fe80000002400 */
[-C--:B------:R-:W-:Y:S04]  /*42c0*/  HMMA.16816.F32 R64, R24, R62.reuse, R64 ;  /* 0x0000003e1840723c */ /* 0x080fe80000001840 */
[----:B------:R3:W-:Y:S04]  /*42d0*/  MUFU.TANH R214, R57 ;  /* 0x0000003900d67308 */ /* 0x0007e80000002400 */
[----:B------:R-:W-:Y:S04]  /*42e0*/  HMMA.16816.F32 R48, R20, R62, R48 ;  /* 0x0000003e1430723c */ /* 0x000fe80000001830 */
[----:B------:R-:W1:Y:S04]  /*42f0*/  MUFU.TANH R229, R229 ;  /* 0x000000e500e57308 */ /* 0x000e680000002400 */
[----:B--2---:R-:W-:Y:S01]  /*4300*/  HMMA.16816.F32 R60, R32, R72, RZ ;  /* 0x00000048203c723c */ /* 0x004fe200000018ff */
[----:B---3--:R-:W2:Y:S03]  /*4310*/  LDSM.16.M88.4 R56, [R184+0x3000] ;  /* 0x00300000b838783b */ /* 0x008ea60000000200 */
[----:B------:R-:W-:Y:S04]  /*4320*/  MUFU.TANH R151, R151 ;  /* 0x0000009700977308 */ /* 0x000fe80000002400 */
[-C--:B------:R-:W-:Y:S04]  /*4330*/  HMMA.16816.F32 R68, R44, R40.reuse, R68 ;  /* 0x000000282c44723c */ /* 0x080fe80000001844 */
[----:B------:R-:W-:Y:S04]  /*4340*/  MUFU.TANH R230, R230 ;  /* 0x000000e600e67308 */ /* 0x000fe80000002400 */
[----:B------:R-:W-:Y:S04]  /*4350*/  HMMA.16816.F32 R36, R8, R40, R36 ;  /* 0x000000280824723c */ /* 0x000fe80000001824 */
[----:B------:R-:W3:Y:S04]  /*4360*/  MUFU.TANH R213, R213 ;  /* 0x000000d500d57308 */ /* 0x000ee80000002400 */
[----:B-1----:R-:W-:Y:S04]  /*4370*/  HMMA.16816.F32 R60, R24, R52, R60 ;  /* 0x00000034183c723c */ /* 0x002fe8000000183c */
[----:B------:R-:W-:Y:S04]  /*4380*/  MUFU.TANH R231, R231 ;  /* 0x000000e700e77308 */ /* 0x000fe80000002400 */
[----:B------:R-:W-:Y:S01]  /*4390*/  FMUL.FTZ R68, R68, c[0x0][0x2ec] ;  /* 0x0000bb0044447a20 */ /* 0x000fe20000410000 */
[----:B------:R-:W-:Y:S01]  /*43a0*/  HMMA.16816.F32 R64, R16, R82, R64 ;  /* 0x000000521040723c */ /* 0x000fe20000001840 */
[----:B------:R-:W-:-:S02]  /*43b0*/  FMUL.FTZ R69, R69, c[0x0][0x2ec] ;  /* 0x0000bb0045457a20 */ /* 0x000fc40000410000 */
[----:B------:R-:W-:Y:S01]  /*43c0*/  FMUL.FTZ R80, R70, c[0x0][0x2ec] ;  /* 0x0000bb0046507a20 */ /* 0x000fe20000410000 */
[----:B------:R-:W-:Y:S01]  /*43d0*/  MUFU.TANH R201, R68 ;  /* 0x0000004400c97308 */ /* 0x000fe20000002400 */
[----:B------:R-:W-:-:S03]  /*43e0*/  FMUL.FTZ R81, R71, c[0x0][0x2ec] ;  /* 0x0000bb0047517a20 */ /* 0x000fc60000410000 */
[----:B------:R-:W-:Y:S01]  /*43f0*/  HMMA.16816.F32 R48, R12, R82, R48 ;  /* 0x000000520c30723c */ /* 0x000fe20000001830 */
[----:B------:R-:W-:Y:S02]  /*4400*/  FMUL.FTZ R36, R36, c[0x0][0x2ec] ;  /* 0x0000bb0024247a20 */ /* 0x000fe40000410000 */
[----:B------:R-:W-:Y:S01]  /*4410*/  FMUL.FTZ R210, R37, c[0x0][0x2ec] ;  /* 0x0000bb0025d27a20 */ /* 0x000fe20000410000 */
[----:B------:R1:W-:Y:S01]  /*4420*/  MUFU.TANH R199, R69 ;  /* 0x0000004500c77308 */ /* 0x0003e20000002400 */
[----:B------:R-:W-:Y:S02]  /*4430*/  FMUL.FTZ R211, R38, c[0x0][0x2ec] ;  /* 0x0000bb0026d37a20 */ /* 0x000fe40000410000 */
[----:B------:R-:W-:Y:S01]  /*4440*/  FSEL R83, R92, -INF , !P3 ;  /* 0xff8000005c537808 */ /* 0x000fe20005800000 */
[----:B------:R-:W-:Y:S01]  /*4450*/  HMMA.16816.F32 R76, R28, R72, RZ ;  /* 0x000000481c4c723c */ /* 0x000fe200000018ff */
[----:B------:R-:W-:-:S03]  /*4460*/  FMUL.FTZ R209, R39, c[0x0][0x2ec] ;  /* 0x0000bb0027d17a20 */ /* 0x000fc60000410000 */
[----:B------:R3:W-:Y:S04]  /*4470*/  MUFU.TANH R212, R36 ;  /* 0x0000002400d47308 */ /* 0x0007e80000002400 */
[----:B--2---:R-:W-:Y:S01]  /*4480*/  HMMA.16816.F32 R60, R16, R56, R60 ;  /* 0x00000038103c723c */ /* 0x004fe2000000183c */
[----:B-1----:R-:W1:Y:S03]  /*4490*/  LDSM.16.M88.4 R68, [R198+0x3000] ;  /* 0x00300000c644783b */ /* 0x002e660000000200 */
[----:B------:R-:W-:Y:S04]  /*44a0*/  MUFU.TANH R80, R80 ;  /* 0x0000005000507308 */ /* 0x000fe80000002400 */
[----:B------:R-:W-:Y:S04]  /*44b0*/  HMMA.16816.F32 R64, R44, R42, R64 ;  /* 0x0000002a2c40723c */ /* 0x000fe80000001840 */
[----:B------:R-:W2:Y:S04]  /*44c0*/  MUFU.TANH R211, R211 ;  /* 0x000000d300d37308 */ /* 0x000ea80000002400 */
[-C--:B---3--:R-:W-:Y:S04]  /*44d0*/  HMMA.16816.F32 R36, R28, R74.reuse, RZ ;  /* 0x0000004a1c24723c */ /* 0x088fe800000018ff */
[----:B------:R-:W-:Y:S04]  /*44e0*/  MUFU.TANH R81, R81 ;  /* 0x0000005100517308 */ /* 0x000fe80000002400 */
[----:B------:R-:W-:Y:S04]  /*44f0*/  HMMA.16816.F32 R72, R32, R74, RZ ;  /* 0x0000004a2048723c */ /* 0x000fe800000018ff */
[----:B------:R-:W-:Y:S04]  /*4500*/  MUFU.TANH R210, R210 ;  /* 0x000000d200d27308 */ /* 0x000fe80000002400 */
[----:B------:R-:W-:Y:S01]  /*4510*/  HMMA.16816.F32 R48, R8, R42, R48 ;  /* 0x0000002a0830723c */ /* 0x000fe20000001830 */
[----:B------:R3:W2:Y:S01]  /*4520*/  LDSM.16.M88.4 R40, [R152+0x7800] ;  /* 0x007800009828783b */ /* 0x0006a20000000200 */
[----:B------:R-:W-:-:S02]  /*4530*/  FMUL.FTZ R64, R64, c[0x0][0x2ec] ;  /* 0x0000bb0040407a20 */ /* 0x000fc40000410000 */
[----:B------:R-:W-:Y:S02]  /*4540*/  FMUL.FTZ R65, R65, c[0x0][0x2ec] ;  /* 0x0000bb0041417a20 */ /* 0x000fe40000410000 */
[----:B------:R-:W-:Y:S01]  /*4550*/  FMUL.FTZ R66, R66, c[0x0][0x2ec] ;  /* 0x0000bb0042427a20 */ /* 0x000fe20000410000 */
[----:B------:R-:W-:Y:S01]  /*4560*/  MUFU.TANH R197, R64 ;  /* 0x0000004000c57308 */ /* 0x000fe20000002400 */
[----:B------:R-:W-:Y:S01]  /*4570*/  HMMA.16816.F32 R76, R20, R52, R76 ;  /* 0x00000034144c723c */ /* 0x000fe2000000184c */
[----:B------:R-:W-:-:S06]  /*4580*/  FMUL.FTZ R67, R67, c[0x0][0x2ec] ;  /* 0x0000bb0043437a20 */ /* 0x000fcc0000410000 */
[----:B------:R-:W-:Y:S01]  /*4590*/  MUFU.TANH R196, R65 ;  /* 0x0000004100c47308 */ /* 0x000fe20000002400 */
[----:B-1----:R-:W-:Y:S07]  /*45a0*/  HMMA.16816.F32 R60, R44, R68, R60 ;  /* 0x000000442c3c723c */ /* 0x002fee000000183c */
[----:B------:R-:W-:Y:S01]  /*45b0*/  MUFU.TANH R157, R66 ;  /* 0x00000042009d7308 */ /* 0x000fe20000002400 */
[----:B------:R-:W-:Y:S01]  /*45c0*/  HMMA.16816.F32 R36, R20, R54, R36 ;  /* 0x000000361424723c */ /* 0x000fe20000001824 */
[----:B------:R-:W-:Y:S01]  /*45d0*/  FMUL.FTZ R208, R48, c[0x0][0x2ec] ;  /* 0x0000bb0030d07a20 */ /* 0x000fe20000410000 */
[----:B---3--:R-:W-:Y:S01]  /*45e0*/  FSEL R152, R84, -INF , !P1 ;  /* 0xff80000054987808 */ /* 0x008fe20004800000 */
[----:B------:R-:W-:-:S02]  /*45f0*/  FMUL.FTZ R206, R49, c[0x0][0x2ec] ;  /* 0x0000bb0031ce7a20 */ /* 0x000fc40000410000 */
[----:B------:R-:W-:Y:S02]  /*4600*/  FMUL.FTZ R207, R50, c[0x0][0x2ec] ;  /* 0x0000bb0032cf7a20 */ /* 0x000fe40000410000 */
[----:B------:R-:W-:Y:S01]  /*4610*/  FMUL.FTZ R205, R51, c[0x0][0x2ec] ;  /* 0x0000bb0033cd7a20 */ /* 0x000fe20000410000 */
[----:B------:R-:W-:Y:S01]  /*4620*/  HMMA.16816.F32 R72, R24, R54, R72 ;  /* 0x000000361848723c */ /* 0x000fe20000001848 */
[----:B------:R-:W1:Y:S01]  /*4630*/  LDSM.16.M88.4 R48, [R251+0x7800] ;  /* 0x00780000fb30783b */ /* 0x000e620000000200 */
[----:B------:R-:W3:Y:S06]  /*4640*/  MUFU.TANH R209, R209 ;  /* 0x000000d100d17308 */ /* 0x000eec0000002400 */
[----:B------:R-:W-:Y:S01]  /*4650*/  HMMA.16816.F32 R76, R12, R56, R76 ;  /* 0x000000380c4c723c */ /* 0x000fe2000000184c */
[----:B------:R-:W-:Y:S01]  /*4660*/  FMUL.FTZ R60, R60, c[0x0][0x2ec] ;  /* 0x0000bb003c3c7a20 */ /* 0x000fe20000410000 */
[----:B------:R-:W-:Y:S01]  /*4670*/  MUFU.TANH R208, R208 ;  /* 0x000000d000d07308 */ /* 0x000fe20000002400 */
[----:B------:R-:W-:Y:S01]  /*4680*/  FMUL.FTZ R170, R61, c[0x0][0x2ec] ;  /* 0x0000bb003daa7a20 */ /* 0x000fe20000410000 */
[----:B------:R-:W-:Y:S01]  /*4690*/  IADD3 R61, R173, 0x10, RZ ;  /* 0x00000010ad3d7810 */ /* 0x000fe20007ffe0ff */
[----:B------:R-:W-:-:S02]  /*46a0*/  FMUL.FTZ R62, R62, c[0x0][0x2ec] ;  /* 0x0000bb003e3e7a20 */ /* 0x000fc40000410000 */
[----:B------:R-:W-:Y:S01]  /*46b0*/  IADD3 R56, R173, 0x8, RZ ;  /* 0x00000008ad387810 */ /* 0x000fe20007ffe0ff */
[----:B--2---:R-:W-:Y:S01]  /*46c0*/  HMMA.16816.F32 R52, R32, R40, RZ ;  /* 0x000000282034723c */ /* 0x004fe200000018ff */
[----:B------:R-:W-:Y:S01]  /*46d0*/  FMUL.FTZ R63, R63, c[0x0][0x2ec] ;  /* 0x0000bb003f3f7a20 */ /* 0x000fe20000410000 */
[----:B------:R2:W-:Y:S01]  /*46e0*/  MUFU.TANH R171, R60 ;  /* 0x0000003c00ab7308 */ /* 0x0005e20000002400 */
[----:B------:R-:W-:Y:S02]  /*46f0*/  ISETP.GE.AND P2, PT, R56, UR14, PT ;  /* 0x0000000e38007c0c */ /* 0x000fe4000bf46270 */
[----:B------:R-:W-:Y:S02]  /*4700*/  ISETP.GE.AND P0, PT, R61, UR14, PT ;  /* 0x0000000e3d007c0c */ /* 0x000fe4000bf06270 */
[----:B------:R-:W-:Y:S01]  /*4710*/  FSEL R161, R97, -INF , !P2 ;  /* 0xff80000061a17808 */ /* 0x000fe20005000000 */
[----:B------:R-:W-:Y:S01]  /*4720*/  HMMA.16816.F32 R36, R12, R58, R36 ;  /* 0x0000003a0c24723c */ /* 0x000fe20000001824 */
[----:B------:R-:W-:Y:S01]  /*4730*/  FSEL R82, R85, -INF , !P2 ;  /* 0xff80000055527808 */ /* 0x000fe20005000000 */
[----:B------:R-:W-:Y:S01]  /*4740*/  MUFU.TANH R178, R62 ;  /* 0x0000003e00b27308 */ /* 0x000fe20000002400 */
[----:B------:R-:W-:-:S02]  /*4750*/  FSEL R175, R87, -INF , !P2 ;  /* 0xff80000057af7808 */ /* 0x000fc40005000000 */
[----:B------:R-:W-:Y:S02]  /*4760*/  FSEL R176, R102, -INF , !P0 ;  /* 0xff80000066b07808 */ /* 0x000fe40004000000 */
[----:B------:R-:W-:Y:S01]  /*4770*/  FSEL R154, R100, -INF , !P0 ;  /* 0xff800000649a7808 */ /* 0x000fe20004000000 */
[----:B------:R-:W-:Y:S01]  /*4780*/  HMMA.16816.F32 R72, R16, R58, R72 ;  /* 0x0000003a1048723c */ /* 0x000fe20000001848 */
[----:B------:R-:W-:Y:S01]  /*4790*/  FSEL R181, R98, -INF , !P0 ;  /* 0xff80000062b57808 */ /* 0x000fe20004000000 */
[----:B------:R1:W-:Y:S01]  /*47a0*/  MUFU.TANH R177, R63 ;  /* 0x0000003f00b17308 */ /* 0x0003e20000002400 */
[----:B--2---:R-:W-:-:S04]  /*47b0*/  IADD3 R60, R173, 0x11, RZ ;  /* 0x00000011ad3c7810 */ /* 0x004fc80007ffe0ff */
[----:B------:R-:W-:Y:S01]  /*47c0*/  ISETP.GE.AND P6, PT, R60, UR14, PT ;  /* 0x0000000e3c007c0c */ /* 0x000fe2000bfc6270 */
[----:B------:R-:W-:Y:S02]  /*47d0*/  HMMA.16816.F32 R32, R32, R42, RZ ;  /* 0x0000002a2020723c */ /* 0x000fe400000018ff */
[----:B------:R-:W2:Y:S01]  /*47e0*/  MUFU.TANH R207, R207 ;  /* 0x000000cf00cf7308 */ /* 0x000ea20000002400 */
[----:B------:R-:W-:Y:S02]  /*47f0*/  FSEL R167, R105, -INF , !P6 ;  /* 0xff80000069a77808 */ /* 0x000fe40007000000 */
[----:B------:R-:W-:Y:S02]  /*4800*/  FSEL R168, R103, -INF , !P6 ;  /* 0xff80000067a87808 */ /* 0x000fe40007000000 */
[----:B------:R-:W-:Y:S01]  /*4810*/  FSEL R183, R99, -INF , !P6 ;  /* 0xff80000063b77808 */ /* 0x000fe20007000000 */
[C---:B------:R-:W-:Y:S01]  /*4820*/  HMMA.16816.F32 R56, R28.reuse, R40, RZ ;  /* 0x000000281c38723c */ /* 0x040fe200000018ff */
[----:B-1----:R-:W1:Y:S01]  /*4830*/  LDSM.16.M88.4 R60, [R184+0x3800] ;  /* 0x00380000b83c783b */ /* 0x002e620000000200 */
[----:B------:R-:W-:Y:S05]  /*4840*/  MUFU.TANH R170, R170 ;  /* 0x000000aa00aa7308 */ /* 0x000fea0000002400 */
[C---:B------:R-:W-:Y:S01]  /*4850*/  IADD3 R40, R173.reuse, 0x19, RZ ;  /* 0x00000019ad287810 */ /* 0x040fe20007ffe0ff */
[----:B------:R-:W-:Y:S03]  /*4860*/  HMMA.16816.F32 R28, R28, R42, RZ ;  /* 0x0000002a1c1c723c */ /* 0x000fe600000018ff */
[----:B------:R-:W-:Y:S01]  /*4870*/  ISETP.GE.AND P4, PT, R40, UR14, PT ;  /* 0x0000000e28007c0c */ /* 0x000fe2000bf86270 */
[----:B------:R-:W-:Y:S01]  /*4880*/  MUFU.TANH R149, R149 ;  /* 0x0000009500957308 */ /* 0x000fe20000002400 */
[----:B------:R-:W-:-:S02]  /*4890*/  IADD3 R40, R173, 0x20, RZ ;  /* 0x00000020ad287810 */ /* 0x000fc40007ffe0ff */
[----:B------:R-:W-:Y:S01]  /*48a0*/  FSEL R42, R101, -INF , !P6 ;  /* 0xff800000652a7808 */ /* 0x000fe20007000000 */
[----:B------:R-:W-:Y:S01]  /*48b0*/  HMMA.16816.F32 R52, R24, R48, R52 ;  /* 0x000000301834723c */ /* 0x000fe20000001834 */
[----:B------:R-:W-:Y:S02]  /*48c0*/  ISETP.GE.AND P3, PT, R40, UR14, PT ;  /* 0x0000000e28007c0c */ /* 0x000fe4000bf66270 */
[----:B------:R-:W-:Y:S01]  /*48d0*/  IADD3 R40, R173, 0x21, RZ ;  /* 0x00000021ad287810 */ /* 0x000fe20007ffe0ff */
[----:B------:R-:W-:Y:S01]  /*48e0*/  MUFU.TANH R218, R218 ;  /* 0x000000da00da7308 */ /* 0x000fe20000002400 */
[----:B-----5:R-:W-:Y:S02]  /*48f0*/  FSEL R43, R113, -INF , !P4 ;  /* 0xff800000712b7808 */ /* 0x020fe40006000000 */
[----:B------:R-:W-:Y:S01]  /*4900*/  FSEL R174, R111, -INF , !P4 ;  /* 0xff8000006fae7808 */ /* 0x000fe20006000000 */
[----:B------:R-:W-:Y:S01]  /*4910*/  HMMA.16816.F32 R76, R8, R68, R76 ;  /* 0x00000044084c723c */ /* 0x000fe2000000184c */
[----:B------:R-:W-:-:S02]  /*4920*/  FSEL R166, R109, -INF , !P4 ;  /* 0xff8000006da67808 */ /* 0x000fc40006000000 */
[----:B------:R-:W-:Y:S01]  /*4930*/  FSEL R113, R107, -INF , !P4 ;  /* 0xff8000006b717808 */ /* 0x000fe20006000000 */
[----:B------:R-:W-:Y:S04]  /*4940*/  MUFU.TANH R215, R215 ;  /* 0x000000d700d77308 */ /* 0x000fe80000002400 */
[----:B------:R-:W-:Y:S04]  /*4950*/  HMMA.16816.F32 R72, R44, R70, R72 ;  /* 0x000000462c48723c */ /* 0x000fe80000001848 */
[----:B------:R-:W-:Y:S04]  /*4960*/  MUFU.TANH R67, R67 ;  /* 0x0000004300437308 */ /* 0x000fe80000002400 */
[----:B------:R-:W-:Y:S04]  /*4970*/  HMMA.16816.F32 R24, R24, R50, R32 ;  /* 0x000000321818723c */ /* 0x000fe80000001820 */
[----:B------:R-:W-:Y:S03]  /*4980*/  MUFU.TANH R206, R206 ;  /* 0x000000ce00ce7308 */ /* 0x000fe60000002400 */
[----:B------:R-:W-:Y:S01]  /*4990*/  IADD3 R34, R173, 0x39, RZ ;  /* 0x00000039ad227810 */ /* 0x000fe20007ffe0ff */
[----:B------:R-:W-:Y:S01]  /*49a0*/  HMMA.16816.F32 R56, R20, R48, R56 ;  /* 0x000000301438723c */ /* 0x000fe20000001838 */
[----:B------:R-:W-:Y:S01]  /*49b0*/  FSEL R35, R120, -INF , !P3 ;  /* 0xff80000078237808 */ /* 0x000fe20005800000 */
[----:B------:R-:W-:Y:S01]  /*49c0*/  FMUL.FTZ R76, R76, c[0x0][0x2ec] ;  /* 0x0000bb004c4c7a20 */ /* 0x000fe20000410000 */
[----:B------:R-:W-:Y:S01]  /*49d0*/  FSEL R32, R116, -INF , !P3 ;  /* 0xff80000074207808 */ /* 0x000fe20005800000 */
[----:B------:R-:W-:Y:S01]  /*49e0*/  FMUL.FTZ R77, R77, c[0x0][0x2ec] ;  /* 0x0000bb004d4d7a20 */ /* 0x000fe20000410000 */
[----:B------:R-:W-:Y:S01]  /*49f0*/  FSEL R33, R114, -INF , !P3 ;  /* 0xff80000072217808 */ /* 0x000fe20005800000 */
[----:B------:R-:W-:Y:S01]  /*4a00*/  FMUL.FTZ R78, R78, c[0x0][0x2ec] ;  /* 0x0000bb004e4e7a20 */ /* 0x000fe20000410000 */
[----:B------:R-:W-:Y:S01]  /*4a10*/  FSEL R48, R2, -INF , !P2 ;  /* 0xff80000002307808 */ /* 0x000fe20005000000 */
[----:B------:R-:W-:Y:S01]  /*4a20*/  HMMA.16816.F32 R68, R8, R70, R36 ;  /* 0x000000460844723c */ /* 0x000fe20000001824 */
[----:B------:R-:W-:Y:S01]  /*4a30*/  ISETP.GE.AND P2, PT, R40, UR14, PT ;  /* 0x0000000e28007c0c */ /* 0x000fe2000bf46270 */
[----:B------:R-:W-:Y:S01]  /*4a40*/  FMUL.FTZ R79, R79, c[0x0][0x2ec] ;  /* 0x0000bb004f4f7a20 */ /* 0x000fe20000410000 */
[----:B------:R-:W-:Y:S01]  /*4a50*/  IADD3 R40, R173, 0x29, RZ ;  /* 0x00000029ad287810 */ /* 0x000fe20007ffe0ff */
[----:B------:R-:W-:Y:S01]  /*4a60*/  FMUL.FTZ R73, R73, c[0x0][0x2ec] ;  /* 0x0000bb0049497a20 */ /* 0x000fe20000410000 */
[----:B------:R-:W-:Y:S01]  /*4a70*/  FSEL R49, R104, -INF , !P0 ;  /* 0xff80000068317808 */ /* 0x000fe20004000000 */
[----:B------:R-:W-:Y:S01]  /*4a80*/  FMUL.FTZ R74, R74, c[0x0][0x2ec] ;  /* 0x0000bb004a4a7a20 */ /* 0x000fe20000410000 */
[----:B------:R-:W-:Y:S01]  /*4a90*/  IADD3 R36, R173, 0x28, RZ ;  /* 0x00000028ad247810 */ /* 0x000fe20007ffe0ff */
[----:B------:R-:W-:Y:S01]  /*4aa0*/  HMMA.16816.F32 R28, R20, R50, R28 ;  /* 0x00000032141c723c */ /* 0x000fe2000000181c */
[----:B------:R-:W-:Y:S01]  /*4ab0*/  ISETP.GE.AND P0, PT, R40, UR14, PT ;  /* 0x0000000e28007c0c */ /* 0x000fe2000bf06270 */
[----:B------:R-:W-:Y:S01]  /*4ac0*/  FMUL.FTZ R75, R75, c[0x0][0x2ec] ;  /* 0x0000bb004b4b7a20 */ /* 0x000fe20000410000 */
[----:B------:R-:W-:Y:S01]  /*4ad0*/  ISETP.GE.AND P1, PT, R36, UR14, PT ;  /* 0x0000000e24007c0c */ /* 0x000fe2000bf26270 */
[----:B------:R-:W-:Y:S01]  /*4ae0*/  MUFU.TANH R180, R76 ;  /* 0x0000004c00b47308 */ /* 0x000fe20000002400 */
[----:B------:R-:W5:Y:S01]  /*4af0*/  LDSM.16.M88.4 R36, [R198+0x3800] ;  /* 0x00380000c624783b */ /* 0x000f620000000200 */
[----:B------:R-:W-:Y:S01]  /*4b00*/  IADD3 R40, R173, 0x30, RZ ;  /* 0x00000030ad287810 */ /* 0x000fe20007ffe0ff */
[----:B------:R-:W-:Y:S01]  /*4b10*/  FMUL.FTZ R0, R72, c[0x0][0x2ec] ;  /* 0x0000bb0048007a20 */ /* 0x000fe20000410000 */
[----:B-1----:R-:W-:Y:S01]  /*4b20*/  HMMA.16816.F32 R24, R16, R62, R24 ;  /* 0x0000003e1018723c */ /* 0x002fe20000001818 */
[----:B----4-:R-:W-:Y:S01]  /*4b30*/  FSEL R65, R121, -INF , !P2 ;  /* 0xff80000079417808 */ /* 0x010fe20005000000 */
[----:B------:R-:W-:-:S04]  /*4b40*/  DEPBAR.LE SB0, 0x0 ;  /* 0x000080000000791a */ /* 0x000fc80000000000 */
[----:B------:R-:W-:Y:S01]  /*4b50*/  ISETP.GE.AND P6, PT, R40, UR14, PT ;  /* 0x0000000e28007c0c */ /* 0x000fe2000bfc6270 */
[----:B------:R-:W-:Y:S01]  /*4b60*/  MUFU.TANH R89, R77 ;  /* 0x0000004d00597308 */ /* 0x000fe20000002400 */
[-C--:B------:R-:W-:Y:S01]  /*4b70*/  HMMA.16816.F32 R52, R16, R60.reuse, R52 ;  /* 0x0000003c1034723c */ /* 0x080fe20000001834 */
[----:B------:R-:W-:Y:S01]  /*4b80*/  IADD3 R40, R173, 0x31, RZ ;  /* 0x00000031ad287810 */ /* 0x000fe20007ffe0ff */
[----:B------:R-:W-:Y:S01]  /*4b90*/  FMUL.FTZ R68, R68, c[0x0][0x2ec] ;  /* 0x0000bb0044447a20 */ /* 0x000fe20000410000 */
[----:B------:R-:W-:Y:S01]  /*4ba0*/  FSEL R64, R119, -INF , !P2 ;  /* 0xff80000077407808 */ /* 0x000fe20005000000 */
[----:B------:R-:W-:Y:S01]  /*4bb0*/  FMUL.FTZ R69, R69, c[0x0][0x2ec] ;  /* 0x0000bb0045457a20 */ /* 0x000fe20000410000 */
[----:B------:R-:W-:Y:S01]  /*4bc0*/  ISETP.GE.AND P5, PT, R40, UR14, PT ;  /* 0x0000000e28007c0c */ /* 0x000fe2000bfa6270 */
[----:B------:R-:W-:Y:S01]  /*4bd0*/  FMUL.FTZ R70, R70, c[0x0][0x2ec] ;  /* 0x0000bb0046467a20 */ /* 0x000fe20000410000 */
[----:B------:R-:W-:Y:S01]  /*4be0*/  IADD3 R40, R173, 0x38, RZ ;  /* 0x00000038ad287810 */ /* 0x000fe20007ffe0ff */
[----:B------:R-:W-:Y:S01]  /*4bf0*/  HMMA.16816.F32 R56, R12, R60, R56 ;  /* 0x0000003c0c38723c */ /* 0x000fe20000001838 */
[----:B------:R-:W-:Y:S01]  /*4c00*/  FSEL R66, R117, -INF , !P2 ;  /* 0xff80000075427808 */ /* 0x000fe20005000000 */
[----:B------:R-:W-:Y:S01]  /*4c10*/  MUFU.TANH R88, R78 ;  /* 0x0000004e00587308 */ /* 0x000fe20000002400 */
[----:B------:R-:W-:Y:S01]  /*4c20*/  ISETP.GE.AND P4, PT, R40, UR14, PT ;  /* 0x0000000e28007c0c */ /* 0x000fe2000bf86270 */
[----:B------:R-:W-:Y:S01]  /*4c30*/  FMUL.FTZ R71, R71, c[0x0][0x2ec] ;  /* 0x0000bb0047477a20 */ /* 0x000fe20000410000 */
[----:B------:R-:W-:-:S02]  /*4c40*/  FSEL R40, R118, -INF , !P3 ;  /* 0xff80000076287808 */ /* 0x000fc40005800000 */
[----:B------:R-:W-:Y:S01]  /*4c50*/  ISETP.GE.AND P3, PT, R34, UR14, PT ;  /* 0x0000000e22007c0c */ /* 0x000fe2000bf66270 */
[----:B------:R-:W-:Y:S01]  /*4c60*/  HMMA.16816.F32 R28, R12, R62, R28 ;  /* 0x0000003e0c1c723c */ /* 0x000fe2000000181c */
[----:B------:R-:W-:Y:S01]  /*4c70*/  IADD3 R34, R173, 0x40, RZ ;  /* 0x00000040ad227810 */ /* 0x000fe20007ffe0ff */
[----:B------:R1:W4:Y:S01]  /*4c80*/  MUFU.TANH R2, R79 ;  /* 0x0000004f00027308 */ /* 0x0003220000002400 */
[----:B------:R-:W-:Y:S02]  /*4c90*/  FSEL R41, R115, -INF , !P2 ;  /* 0xff80000073297808 */ /* 0x000fe40005000000 */
[----:B------:R-:W-:Y:S02]  /*4ca0*/  ISETP.GE.AND P2, PT, R34, UR14, PT ;  /* 0x0000000e22007c0c */ /* 0x000fe4000bf46270 */
[----:B------:R-:W-:Y:S02]  /*4cb0*/  IADD3 R34, R173, 0x41, RZ ;  /* 0x00000041ad227810 */ /* 0x000fe40007ffe0ff */
[----:B------:R-:W-:Y:S01]  /*4cc0*/  FSEL R233, R128, -INF , !P1 ;  /* 0xff80000080e97808 */ /* 0x000fe20004800000 */
[----:B------:R-:W-:Y:S01]  /*4cd0*/  MUFU.TANH R84, R73 ;  /* 0x0000004900547308 */ /* 0x000fe20000002400 */
[----:B------:R-:W-:Y:S01]  /*4ce0*/  FSEL R238, R126, -INF , !P1 ;  /* 0xff8000007eee7808 */ /* 0x000fe20004800000 */
[----:B-----5:R-:W-:Y:S01]  /*4cf0*/  HMMA.16816.F32 R24, R44, R38, R24 ;  /* 0x000000262c18723c */ /* 0x020fe20000001818 */
[----:B------:R-:W-:-:S02]  /*4d00*/  FSEL R235, R129, -INF , !P0 ;  /* 0xff80000081eb7808 */ /* 0x000fc40004000000 */
[----:B------:R-:W-:-:S03]  /*4d10*/  FSEL R236, R127, -INF , !P0 ;  /* 0xff8000007fec7808 */ /* 0x000fc60004000000 */
[----:B------:R-:W-:Y:S01]  /*4d20*/  MUFU.TANH R99, R74 ;  /* 0x0000004a00637308 */ /* 0x000fe20000002400 */
[----:B------:R-:W-:Y:S01]  /*4d30*/  FSEL R240, R125, -INF , !P0 ;  /* 0xff8000007df07808 */ /* 0x000fe20004000000 */
[----:B-1----:R-:W-:Y:S01]  /*4d40*/  HMMA.16816.F32 R76, R8, R36, R56 ;  /* 0x00000024084c723c */ /* 0x002fe20000001838 */
[----:B------:R-:W-:Y:S02]  /*4d50*/  FSEL R237, R123, -INF , !P0 ;  /* 0xff8000007bed7808 */ /* 0x000fe40004000000 */
[----:B------:R-:W-:-:S03]  /*4d60*/  IADD3 R20, R173, 0x49, RZ ;  /* 0x00000049ad147810 */ /* 0x000fc60007ffe0ff */
[----:B------:R1:W-:Y:S01]  /*4d70*/  MUFU.TANH R96, R75 ;  /* 0x0000004b00607308 */ /* 0x0003e20000002400 */
[----:B------:R-:W-:Y:S01]  /*4d80*/  FSEL R51, R139, -INF , !P6 ;  /* 0xff8000008b337808 */ /* 0x000fe20007000000 */
[----:B------:R-:W-:Y:S01]  /*4d90*/  HMMA.16816.F32 R28, R8, R38, R28 ;  /* 0x00000026081c723c */ /* 0x000fe2000000181c */
[----:B------:R-:W-:Y:S02]  /*4da0*/  FSEL R58, R132, -INF , !P6 ;  /* 0xff800000843a7808 */ /* 0x000fe40007000000 */
[----:B------:R-:W-:Y:S02]  /*4db0*/  IADD3 R16, R173, 0x50, RZ ;  /* 0x00000050ad107810 */ /* 0x000fe40007ffe0ff */
[----:B------:R-:W-:Y:S01]  /*4dc0*/  FSEL R56, R135, -INF , !P5 ;  /* 0xff80000087387808 */ /* 0x000fe20006800000 */
[----:B------:R-:W5:Y:S01]  /*4dd0*/  MUFU.TANH R205, R205 ;  /* 0x000000cd00cd7308 */ /* 0x000f620000002400 */
[----:B------:R-:W-:Y:S01]  /*4de0*/  IADD3 R8, R173, 0x61, RZ ;  /* 0x00000061ad087810 */ /* 0x000fe20007ffe0ff */
[----:B------:R-:W-:Y:S01]  /*4df0*/  FMUL.FTZ R4, R27, c[0x0][0x2ec] ;  /* 0x0000bb001b047a20 */ /* 0x000fe20000410000 */
[----:B------:R-:W-:Y:S01]  /*4e00*/  FSEL R228, R133, -INF , !P5 ;  /* 0xff80000085e47808 */ /* 0x000fe20006800000 */
[----:B------:R-:W-:Y:S01]  /*4e10*/  FMUL.FTZ R24, R24, c[0x0][0x2ec] ;  /* 0x0000bb0018187a20 */ /* 0x000fe20000410000 */
[----:B------:R-:W-:Y:S01]  /*4e20*/  FSEL R59, R130, -INF , !P5 ;  /* 0xff800000823b7808 */ /* 0x000fe20006800000 */
[----:B------:R-:W-:Y:S01]  /*4e30*/  FMUL.FTZ R26, R26, c[0x0][0x2ec] ;  /* 0x0000bb001a1a7a20 */ /* 0x000fe20000410000 */
[----:B-1----:R-:W-:Y:S01]  /*4e40*/  HMMA.16816.F32 R72, R44, R36, R52 ;  /* 0x000000242c48723c */ /* 0x002fe20000001834 */
        /* <DEDUP_REMOVED lines=10> */
[----:B------:R-:W-:Y:S01]  /*4ef0*/  ISETP.GE.AND P1, PT, R34, UR14, PT ;  /* 0x0000000e22007c0c */ /* 0x000fe2000bf26270 */
[----:B------:R-:W-:Y:S01]  /*4f00*/  FMUL.FTZ R28, R28, c[0x0][0x2ec] ;  /* 0x0000bb001c1c7a20 */ /* 0x000fe20000410000 */
[----:B------:R-:W-:Y:S01]  /*4f10*/  IADD3 R34, R173, 0x48, RZ ;  /* 0x00000048ad227810 */ /* 0x000fe20007ffe0ff */
[----:B------:R-:W-:Y:S01]  /*4f20*/  FMUL.FTZ R30, R30, c[0x0][0x2ec] ;  /* 0x0000bb001e1e7a20 */ /* 0x000fe20000410000 */
[----:B------:R-:W-:Y:S01]  /*4f30*/  FSEL R52, R134, -INF , !P6 ;  /* 0xff80000086347808 */ /* 0x000fe20007000000 */
[----:B------:R-:W-:Y:S01]  /*4f40*/  FMUL.FTZ R29, R29, c[0x0][0x2ec] ;  /* 0x0000bb001d1d7a20 */ /* 0x000fe20000410000 */
[----:B------:R-:W-:Y:S01]  /*4f50*/  ISETP.GE.AND P0, PT, R34, UR14, PT ;  /* 0x0000000e22007c0c */ /* 0x000fe2000bf06270 */
[----:B------:R-:W-:Y:S01]  /*4f60*/  FMUL.FTZ R31, R31, c[0x0][0x2ec] ;  /* 0x0000bb001f1f7a20 */ /* 0x000fe20000410000 */
[----:B------:R-:W-:Y:S01]  /*4f70*/  FSEL R55, R131, -INF , !P6 ;  /* 0xff80000083377808 */ /* 0x000fe20007000000 */
[----:B------:R-:W-:Y:S01]  /*4f80*/  MUFU.TANH R0, R0 ;  /* 0x0000000000007308 */ /* 0x000fe20000002400 */
[----:B------:R-:W-:-:S02]  /*4f90*/  FSEL R229, R229, -INF , !P0 ;  /* 0xff800000e5e57808 */ /* 0x000fc40004000000 */
        /* <DEDUP_REMOVED lines=8> */
[----:B------:R-:W-:Y:S01]  /*5020*/  ISETP.GE.AND P0, PT, R8, UR14, PT ;  /* 0x0000000e08007c0c */ /* 0x000fe2000bf06270 */
        /* <DEDUP_REMOVED lines=8> */
[----:B------:R-:W-:-:S02]  /*50b0*/  ISETP.GE.AND P5, PT, R16, UR14, PT ;  /* 0x0000000e10007c0c */ /* 0x000fc4000bfa6270 */
[----:B------:R-:W-:Y:S01]  /*50c0*/  ISETP.GE.AND P6, PT, R8, UR14, PT ;  /* 0x0000000e08007c0c */ /* 0x000fe2000bfc6270 */
[----:B------:R-:W1:Y:S01]  /*50d0*/  MUFU.TANH R101, R70 ;  /* 0x0000004600657308 */ /* 0x000e620000002400 */
[C---:B------:R-:W-:Y:S02]  /*50e0*/  IADD3 R8, R173.reuse, 0x69, RZ ;  /* 0x00000069ad087810 */ /* 0x040fe40007ffe0ff */
[----:B------:R-:W-:Y:S02]  /*50f0*/  IADD3 R16, R173, 0x51, RZ ;  /* 0x00000051ad107810 */ /* 0x000fe40007ffe0ff */
[----:B------:R-:W-:Y:S02]  /*5100*/  FSEL R211, R211, -INF , !P5 ;  /* 0xff800000d3d37808 */ /* 0x000fe40006800000 */
[----:B------:R-:W-:Y:S01]  /*5110*/  FSEL R212, R212, -INF , !P5 ;  /* 0xff800000d4d47808 */ /* 0x000fe20006800000 */
[----:B------:R-:W1:Y:S01]  /*5120*/  MUFU.TANH R98, R71 ;  /* 0x0000004700627308 */ /* 0x000e620000002400 */
[----:B------:R-:W-:-:S02]  /*5130*/  FSEL R111, R80, -INF , !P5 ;  /* 0xff800000506f7808 */ /* 0x000fc40006800000 */
        /* <DEDUP_REMOVED lines=9> */
[----:B------:R-:W-:Y:S02]  /*51d0*/  ISETP.GE.AND P5, PT, R8, UR14, PT ;  /* 0x0000000e08007c0c */ /* 0x000fe4000bfa6270 */
[----:B------:R-:W-:Y:S02]  /*51e0*/  ISETP.GE.AND P4, PT, R16, UR14, PT ;  /* 0x0000000e10007c0c */ /* 0x000fe4000bf86270 */
[----:B------:R-:W-:Y:S02]  /*51f0*/  ISETP.GE.AND P3, PT, R12, UR14, PT ;  /* 0x0000000e0c007c0c */ /* 0x000fe4000bf66270 */
[C---:B------:R-:W-:Y:S01]  /*5200*/  IADD3 R8, R173.reuse, 0x70, RZ ;  /* 0x00000070ad087810 */ /* 0x040fe20007ffe0ff */
[----:B------:R-:W-:Y:S01]  /*5210*/  MUFU.TANH R94, R76 ;  /* 0x0000004c005e7308 */ /* 0x000fe20000002400 */
[----:B------:R-:W-:-:S02]  /*5220*/  IADD3 R9, R173, 0x71, RZ ;  /* 0x00000071ad097810 */ /* 0x000fc40007ffe0ff */
[----:B------:R-:W-:Y:S02]  /*5230*/  IADD3 R12, R173, 0x59, RZ ;  /* 0x00000059ad0c7810 */ /* 0x000fe40007ffe0ff */
[----:B---3--:R-:W-:Y:S02]  /*5240*/  FSEL R209, R209, -INF , !P4 ;  /* 0xff800000d1d17808 */ /* 0x008fe40006000000 */
[----:B------:R-:W-:Y:S01]  /*5250*/  FSEL R210, R210, -INF , !P4 ;  /* 0xff800000d2d27808 */ /* 0x000fe20006000000 */
[----:B------:R-:W3:Y:S01]  /*5260*/  MUFU.TANH R95, R78 ;  /* 0x0000004e005f7308 */ /* 0x000ee20000002400 */
[----:B------:R-:W-:Y:S02]  /*5270*/  FSEL R110, R81, -INF , !P4 ;  /* 0xff800000516e7808 */ /* 0x000fe40006000000 */
[----:B------:R-:W-:Y:S02]  /*5280*/  FSEL R199, R199, -INF , !P4 ;  /* 0xff800000c7c77808 */ /* 0x000fe40006000000 */
[----:B--2---:R-:W-:-:S02]  /*5290*/  FSEL R207, R207, -INF , !P3 ;  /* 0xff800000cfcf7808 */ /* 0x004fc40005800000 */
[----:B------:R-:W-:Y:S01]  /*52a0*/  FSEL R208, R208, -INF , !P3 ;  /* 0xff800000d0d07808 */ /* 0x000fe20005800000 */
[----:B------:R-:W-:Y:S01]  /*52b0*/  MUFU.TANH R126, R73 ;  /* 0x00000049007e7308 */ /* 0x000fe20000002400 */
[----:B------:R-:W-:Y:S02]  /*52c0*/  FSEL R109, R157, -INF , !P3 ;  /* 0xff8000009d6d7808 */ /* 0x000fe40005800000 */
[----:B------:R-:W-:Y:S02]  /*52d0*/  FSEL R197, R197, -INF , !P3 ;  /* 0xff800000c5c57808 */ /* 0x000fe40005800000 */
[----:B------:R-:W-:Y:S02]  /*52e0*/  ISETP.GE.AND P4, PT, R8, UR14, PT ;  /* 0x0000000e08007c0c */ /* 0x000fe4000bf86270 */
[----:B------:R-:W-:Y:S01]  /*52f0*/  ISETP.GE.AND P3, PT, R9, UR14, PT ;  /* 0x0000000e09007c0c */ /* 0x000fe2000bf66270 */
[----:B------:R-:W-:Y:S01]  /*5300*/  MUFU.TANH R90, R75 ;  /* 0x0000004b005a7308 */ /* 0x000fe20000002400 */
[----:B----4-:R-:W-:-:S02]  /*5310*/  FSEL R104, R2, -INF , !P0 ;  /* 0xff80000002687808 */ /* 0x010fc40004000000 */
        /* <DEDUP_REMOVED lines=8> */
[----:B------:R-:W2:Y:S01]  /*53a0*/  MUFU.TANH R92, R79 ;  /* 0x0000004f005c7308 */ /* 0x000ea20000002400 */
[----:B------:R-:W-:Y:S02]  /*53b0*/  PLOP3.LUT P0, PT, PT, PT, UP0, 0x80, 0x0 ;  /* 0x000000000000781c */ /* 0x000fe40003f0f008 */
[----:B------:R-:W-:Y:S02]  /*53c0*/  ISETP.GE.AND P2, PT, R12, UR14, PT ;  /* 0x0000000e0c007c0c */ /* 0x000fe4000bf46270 */
[----:B------:R-:W-:Y:S02]  /*53d0*/  IADD3 R12, R173, 0x60, RZ ;  /* 0x00000060ad0c7810 */ /* 0x000fe40007ffe0ff */
[----:B------:R-:W-:Y:S01]  /*53e0*/  FSEL R215, R215, -INF , !P1 ;  /* 0xff800000d7d77808 */ /* 0x000fe20004800000 */
[----:B------:R-:W-:Y:S01]  /*53f0*/  MUFU.TANH R125, R24 ;  /* 0x00000018007d7308 */ /* 0x000fe20000002400 */
[----:B------:R-:W-:-:S02]  /*5400*/  FSEL R218, R218, -INF , !P1 ;  /* 0xff800000dada7808 */ /* 0x000fc40004800000 */
[----:B------:R-:W-:Y:S02]  /*5410*/  FSEL R232, R149, -INF , !P1 ;  /* 0xff80000095e87808 */ /* 0x000fe40004800000 */
[----:B------:R-:W-:Y:S02]  /*5420*/  FSEL R221, R144, -INF , !P1 ;  /* 0xff80000090dd7808 */ /* 0x000fe40004800000 */
[----:B------:R-:W-:Y:S01]  /*5430*/  ISETP.GE.AND P1, PT, R12, UR14, PT ;  /* 0x0000000e0c007c0c */ /* 0x000fe2000bf26270 */
[----:B------:R-:W-:Y:S01]  /*5440*/  MUFU.TANH R87, R26 ;  /* 0x0000001a00577308 */ /* 0x000fe20000002400 */
[C---:B------:R-:W-:Y:S02]  /*5450*/  IADD3 R10, R173.reuse, 0x78, RZ ;  /* 0x00000078ad0a7810 */ /* 0x040fe40007ffe0ff */
[----:B------:R-:W-:Y:S02]  /*5460*/  IADD3 R173, R173, 0x79, RZ ;  /* 0x00000079adad7810 */ /* 0x000fe40007ffe0ff */
[----:B-----5:R-:W-:-:S02]  /*5470*/  FSEL R205, R205, -INF , !P2 ;  /* 0xff800000cdcd7808 */ /* 0x020fc40005000000 */
[----:B------:R-:W-:Y:S01]  /*5480*/  FSEL R206, R206, -INF , !P2 ;  /* 0xff800000cece7808 */ /* 0x000fe20005000000 */
[----:B------:R-:W-:Y:S01]  /*5490*/  MUFU.TANH R8, R28 ;  /* 0x0000001c00087308 */ /* 0x000fe20000002400 */
[----:B------:R-:W-:Y:S02]  /*54a0*/  FSEL R108, R67, -INF , !P2 ;  /* 0xff800000436c7808 */ /* 0x000fe40005000000 */
[----:B------:R-:W-:Y:S02]  /*54b0*/  FSEL R196, R196, -INF , !P2 ;  /* 0xff800000c4c47808 */ /* 0x000fe40005000000 */
[----:B------:R-:W-:Y:S02]  /*54c0*/  FSEL R107, R88, -INF , !P1 ;  /* 0xff800000586b7808 */ /* 0x000fe40004800000 */
[----:B------:R-:W-:Y:S01]  /*54d0*/  FSEL R106, R180, -INF , !P1 ;  /* 0xff800000b46a7808 */ /* 0x000fe20004800000 */
[----:B------:R-:W4:Y:S01]  /*54e0*/  MUFU.TANH R9, R30 ;  /* 0x0000001e00097308 */ /* 0x000f220000002400 */
[----:B------:R-:W-:-:S02]  /*54f0*/  FSEL R105, R178, -INF , !P1 ;  /* 0xff800000b2697808 */ /* 0x000fc40004800000 */
[----:B------:R-:W-:Y:S02]  /*5500*/  FSEL R131, R171, -INF , !P1 ;  /* 0xff800000ab837808 */ /* 0x000fe40004800000 */
[----:B------:R-:W-:Y:S02]  /*5510*/  ISETP.GE.AND P2, PT, R10, UR14, PT ;  /* 0x0000000e0a007c0c */ /* 0x000fe4000bf46270 */
[----:B------:R-:W-:Y:S01]  /*5520*/  ISETP.GE.AND P1, PT, R173, UR14, PT ;  /* 0x0000000ead007c0c */ /* 0x000fe2000bf26270 */
[----:B------:R-:W-:Y:S01]  /*5530*/  MUFU.TANH R124, R25 ;  /* 0x00000019007c7308 */ /* 0x000fe20000002400 */
[----:B------:R-:W-:Y:S02]  /*5540*/  FSEL R128, R84, -INF , !P5 ;  /* 0xff80000054807808 */ /* 0x000fe40006800000 */
[----:B-1----:R-:W-:Y:S02]  /*5550*/  FSEL R101, R101, -INF , !P6 ;  /* 0xff80000065657808 */ /* 0x002fe40007000000 */
[----:B------:R-:W-:-:S02]  /*5560*/  FSEL R100, R100, -INF , !P6 ;  /* 0xff80000064647808 */ /* 0x000fc40007000000 */
[----:B------:R-:W-:Y:S01]  /*5570*/  FSEL R99, R99, -INF , !P6 ;  /* 0xff80000063637808 */ /* 0x000fe20007000000 */
[----:B------:R-:W-:Y:S01]  /*5580*/  MUFU.TANH R4, R4 ;  /* 0x0000000400047308 */ /* 0x000fe20000002400 */
[----:B------:R-:W-:Y:S02]  /*5590*/  FSEL R129, R0, -INF , !P6 ;  /* 0xff80000000817808 */ /* 0x000fe40007000000 */
[----:B------:R-:W-:Y:S02]  /*55a0*/  FSEL R98, R98, -INF , !P5 ;  /* 0xff80000062627808 */ /* 0x000fe40006800000 */
[----:B------:R-:W-:Y:S02]  /*55b0*/  FSEL R97, R97, -INF , !P5 ;  /* 0xff80000061617808 */ /* 0x000fe40006800000 */
[----:B------:R-:W-:Y:S01]  /*55c0*/  FSEL R96, R96, -INF , !P5 ;  /* 0xff80000060607808 */ /* 0x000fe20006800000 */
[----:B------:R-:W-:Y:S01]  /*55d0*/  MUFU.TANH R85, R29 ;  /* 0x0000001d00557308 */ /* 0x000fe20000002400 */
[----:B---3--:R-:W-:-:S02]  /*55e0*/  FSEL R95, R95, -INF , !P4 ;  /* 0xff8000005f5f7808 */ /* 0x008fc40006000000 */
[----:B------:R-:W-:Y:S02]  /*55f0*/  FSEL R94, R94, -INF , !P4 ;  /* 0xff8000005e5e7808 */ /* 0x000fe40006000000 */
[----:B------:R-:W-:Y:S02]  /*5600*/  FSEL R93, R93, -INF , !P4 ;  /* 0xff8000005d5d7808 */ /* 0x000fe40006000000 */
[----:B------:R-:W-:Y:S01]  /*5610*/  FSEL R127, R127, -INF , !P4 ;  /* 0xff8000007f7f7808 */ /* 0x000fe20006000000 */
[----:B------:R-:W1:Y:S01]  /*5620*/  MUFU.TANH R86, R31 ;  /* 0x0000001f00567308 */ /* 0x000e620000002400 */
[----:B--2---:R-:W-:Y:S02]  /*5630*/  FSEL R92, R92, -INF , !P3 ;  /* 0xff8000005c5c7808 */ /* 0x004fe40005800000 */
[----:B------:R-:W-:Y:S02]  /*5640*/  FSEL R91, R91, -INF , !P3 ;  /* 0xff8000005b5b7808 */ /* 0x000fe40005800000 */
[----:B------:R-:W-:-:S02]  /*5650*/  FSEL R90, R90, -INF , !P3 ;  /* 0xff8000005a5a7808 */ /* 0x000fc40005800000 */
[----:B------:R-:W-:Y:S02]  /*5660*/  FSEL R126, R126, -INF , !P3 ;  /* 0xff8000007e7e7808 */ /* 0x000fe40005800000 */
[----:B----4-:R-:W-:Y:S02]  /*5670*/  FSEL R89, R9, -INF , !P2 ;  /* 0xff80000009597808 */ /* 0x010fe40005000000 */
[----:B------:R-:W-:Y:S02]  /*5680*/  FSEL R88, R8, -INF , !P2 ;  /* 0xff80000008587808 */ /* 0x000fe40005000000 */
[----:B------:R-:W-:Y:S02]  /*5690*/  FSEL R87, R87, -INF , !P2 ;  /* 0xff80000057577808 */ /* 0x000fe40005000000 */
[----:B------:R-:W-:Y:S02]  /*56a0*/  FSEL R125, R125, -INF , !P2 ;  /* 0xff8000007d7d7808 */ /* 0x000fe40005000000 */
[----:B-1----:R-:W-:-:S02]  /*56b0*/  FSEL R86, R86, -INF , !P1 ;  /* 0xff80000056567808 */ /* 0x002fc40004800000 */
[----:B------:R-:W-:Y:S02]  /*56c0*/  FSEL R85, R85, -INF , !P1 ;  /* 0xff80000055557808 */ /* 0x000fe40004800000 */
[----:B------:R-:W-:Y:S02]  /*56d0*/  FSEL R84, R4, -INF , !P1 ;  /* 0xff80000004547808 */ /* 0x000fe40004800000 */
[----:B------:R-:W-:Y:S01]  /*56e0*/  FSEL R124, R124, -INF , !P1 ;  /* 0xff8000007c7c7808 */ /* 0x000fe20004800000 */
[----:B------:R-:W-:Y:S06]  /*56f0*/  BAR.SYNC.DEFER_BLOCKING 0x0 ;  /* 0x0000000000007b1d */ /* 0x000fec0000010000 */
[----:B------:R-:W-:Y:S05]  /*5700*/  @!P0 BRA `(.L_x_248) ;  /* 0x0000068000008947 */ /* 0x000fea0003800000 */
[----:B------:R-:W-:Y:S01]  /*5710*/  ULEA.HI.SX32 UR7, UR8, 0xfffffffe, 0x19 ;  /* 0xfffffffe08077891 */ /* 0x000fe2000f8fca3f */
[----:B------:R-:W-:Y:S01]  /*5720*/  ISETP.GE.AND P1, PT, R242, c[0x0][0x220], PT ;  /* 0x00008800f2007a0c */ /* 0x000fe20003f26270 */
[----:B------:R-:W-:Y:S01]  /*5730*/  IMAD.U32 R19, RZ, RZ, UR4 ;  /* 0x00000004ff137e24 */ /* 0x000fe2000f8e00ff */
[----:B------:R-:W-:Y:S01]  /*5740*/  BSSY B0, `(.L_x_249) ;  /* 0x0000063000007945 */ /* 0x000fe20003800000 */
[----:B------:R-:W-:Y:S01]  /*5750*/  USHF.R.S32.HI UR6, URZ, 0x1f, UR7 ;  /* 0x0000001f3f067899 */ /* 0x000fe20008011407 */
[----:B------:R-:W-:Y:S01]  /*5760*/  IMAD.U32 R17, RZ, RZ, UR4 ;  /* 0x00000004ff117e24 */ /* 0x000fe2000f8e00ff */
[----:B------:R-:W-:Y:S01]  /*5770*/  UIMAD UR5, UR5, UR7, URZ ;  /* 0x00000007050572a4 */ /* 0x000fe2000f8e023f */
[----:B------:R-:W-:-:S02]  /*5780*/  IMAD.U32 R12, RZ, RZ, UR7 ;  /* 0x00000007ff0c7e24 */ /* 0x000fc4000f8e00ff */
[----:B------:R-:W-:Y:S01]  /*5790*/  IMAD.U32 R2, RZ, RZ, UR4 ;  /* 0x00000004ff027e24 */ /* 0x000fe2000f8e00ff */
[----:B------:R-:W-:Y:S01]  /*57a0*/  UIMAD UR5, UR6, UR11, UR5 ;  /* 0x0000000b060572a4 */ /* 0x000fe2000f8e0205 */
[----:B------:R-:W-:-:S03]  /*57b0*/  IMAD.WIDE.U32 R12, R12, UR11, R186 ;  /* 0x0000000b0c0c7c25 */ /* 0x000fc6000f8e00ba */
[----:B------:R-:W-:Y:S01]  /*57c0*/  @!P1 MOV R7, c[0x0][0x19c] ;  /* 0x0000670000079a02 */ /* 0x000fe20000000f00 */
[----:B------:R-:W-:Y:S01]  /*57d0*/  @!P1 IMAD.MOV.U32 R9, RZ, RZ, c[0x0][0x19c] ;  /* 0x00006700ff099624 */ /* 0x000fe200078e00ff */
[----:B------:R-:W-:Y:S01]  /*57e0*/  IADD3 R15, R13, UR5, RZ ;  /* 0x000000050d0f7c10 */ /* 0x000fe2000fffe0ff */
[----:B------:R-:W-:Y:S01]  /*57f0*/  IMAD.U32 R0, RZ, RZ, UR4 ;  /* 0x00000004ff007e24 */ /* 0x000fe2000f8e00ff */
[-C--:B------:R-:W-:Y:S01]  /*5800*/  @!P1 LEA R8, P3, R19, R12.reuse, 0x5 ;  /* 0x0000000c13089211 */ /* 0x080fe200078628ff */
[--C-:B------:R-:W-:Y:S01]  /*5810*/  @!P1 IMAD.MOV.U32 R14, RZ, RZ, R12.reuse ;  /* 0x000000ffff0e9224 */ /* 0x100fe200078e000c */
[----:B------:R-:W-:Y:S01]  /*5820*/  @!P1 IADD3 R11, P4, R12, UR20, RZ ;  /* 0x000000140c0b9c10 */ /* 0x000fe2000ff9e0ff */
[----:B------:R-:W-:Y:S01]  /*5830*/  @!P1 IMAD.MOV.U32 R24, RZ, RZ, R12 ;  /* 0x000000ffff189224 */ /* 0x000fe200078e000c */
[----:B------:R-:W-:Y:S01]  /*5840*/  @!P1 LEA R10, P2, R17, R12, 0x6 ;  /* 0x0000000c110a9211 */ /* 0x000fe200078430ff */
[----:B------:R-:W-:Y:S01]  /*5850*/  @!P1 IMAD.MOV.U32 R25, RZ, RZ, R15 ;  /* 0x000000ffff199224 */ /* 0x000fe200078e000f */
[-C--:B------:R-:W-:Y:S01]  /*5860*/  @!P1 LEA.HI.X R9, R2, R15.reuse, R9, 0x5, P3 ;  /* 0x0000000f02099211 */ /* 0x080fe200018f2c09 */
[----:B------:R1:W-:Y:S01]  /*5870*/  @P1 STS.128 [R182+0x4000], RZ ;  /* 0x004000ffb6001388 */ /* 0x0003e20000000c00 */
[----:B------:R-:W-:Y:S01]  /*5880*/  @!P1 IADD3.X R4, R15, UR9, RZ, P4, !PT ;  /* 0x000000090f049c10 */ /* 0x000fe2000a7fe4ff */
[C---:B------:R-:W-:Y:S01]  /*5890*/  @!P1 IMAD.WIDE.U32 R24, R0.reuse, 0x60, R24 ;  /* 0x0000006000189825 */ /* 0x040fe200078e0018 */
[----:B------:R-:W-:-:S02]  /*58a0*/  @!P1 LEA.HI.X R7, R0, R15, R7, 0x6, P2 ;  /* 0x0000000f00079211 */ /* 0x000fc400010f3407 */
[----:B------:R-:W-:Y:S02]  /*58b0*/  @!P1 LEA R20, P3, R10, c[0x0][0x168], 0x1 ;  /* 0x00005a000a149a11 */ /* 0x000fe400078608ff */
[C---:B------:R-:W-:Y:S02]  /*58c0*/  @!P1 LEA R16, P4, R11.reuse, c[0x0][0x168], 0x1 ;  /* 0x00005a000b109a11 */ /* 0x040fe400078808ff */
[----:B------:R-:W-:Y:S02]  /*58d0*/  @!P1 LEA R18, P2, R8, c[0x0][0x168], 0x1 ;  /* 0x00005a0008129a11 */ /* 0x000fe400078408ff */
[----:B------:R-:W-:Y:S01]  /*58e0*/  @!P1 LEA.HI.X R21, R10, c[0x0][0x16c], R7, 0x1, P3 ;  /* 0x00005b000a159a11 */ /* 0x000fe200018f0c07 */
[----:B------:R-:W-:Y:S01]  /*58f0*/  @!P1 IMAD.MOV.U32 R7, RZ, RZ, c[0x0][0x19c] ;  /* 0x00006700ff079624 */ /* 0x000fe200078e00ff */
[----:B------:R-:W-:Y:S01]  /*5900*/  @!P1 LEA.HI.X R17, R11, c[0x0][0x16c], R4, 0x1, P4 ;  /* 0x00005b000b119a11 */ /* 0x000fe200020f0c04 */
[----:B------:R-:W-:Y:S01]  /*5910*/  @!P1 IMAD.MOV.U32 R10, RZ, RZ, R12 ;  /* 0x000000ffff0a9224 */ /* 0x000fe200078e000c */
[----:B------:R-:W-:Y:S01]  /*5920*/  @!P1 LEA.HI.X R19, R8, c[0x0][0x16c], R9, 0x1, P2 ;  /* 0x00005b0008139a11 */ /* 0x000fe200010f0c09 */
[--C-:B------:R-:W-:Y:S01]  /*5930*/  @!P1 IMAD.MOV.U32 R11, RZ, RZ, R15.reuse ;  /* 0x000000ffff0b9224 */ /* 0x100fe200078e000f */
[----:B------:R-:W-:Y:S01]  /*5940*/  @!P1 MOV R4, c[0x0][0x19c] ;  /* 0x0000670000049a02 */ /* 0x000fe20000000f00 */
[----:B------:R-:W-:Y:S01]  /*5950*/  @!P1 IMAD.WIDE.U32 R8, R0, 0x30, R14 ;  /* 0x0000003000089825 */ /* 0x000fe200078e000e */
[----:B------:R-:W-:-:S03]  /*5960*/  @!P1 LEA R22, P2, R12, c[0x0][0x168], 0x1 ;  /* 0x00005a000c169a11 */ /* 0x000fc600078408ff */
[----:B------:R-:W-:Y:S01]  /*5970*/  @!P1 IMAD R7, R7, 0x30, RZ ;  /* 0x0000003007079824 */ /* 0x000fe200078e02ff */
[----:B------:R-:W-:Y:S01]  /*5980*/  @!P1 LEA.HI.X R23, R12, c[0x0][0x16c], R15, 0x1, P2 ;  /* 0x00005b000c179a11 */ /* 0x000fe200010f0c0f */
[----:B------:R-:W-:Y:S01]  /*5990*/  @!P1 IMAD.WIDE.U32 R10, R2, 0x50, R10 ;  /* 0x00000050020a9825 */ /* 0x000fe200078e000a */
[----:B------:R-:W-:Y:S02]  /*59a0*/  @!P1 LEA R30, P4, R8, c[0x0][0x168], 0x1 ;  /* 0x00005a00081e9a11 */ /* 0x000fe400078808ff */
[----:B------:R-:W-:Y:S01]  /*59b0*/  @!P1 IADD3 R7, R7, R9, RZ ;  /* 0x0000000907079210 */ /* 0x000fe20007ffe0ff */
[----:B------:R-:W-:Y:S01]  /*59c0*/  @!P1 IMAD.MOV.U32 R2, RZ, RZ, c[0x0][0x19c] ;  /* 0x00006700ff029624 */ /* 0x000fe200078e00ff */
[----:B------:R-:W-:Y:S01]  /*59d0*/  @!PT LDS RZ, [RZ] ;  /* 0x00000000fffff984 */ /* 0x000fe20000000800 */
[----:B------:R-:W-:Y:S01]  /*59e0*/  @!PT LDS RZ, [RZ] ;  /* 0x00000000fffff984 */ /* 0x000fe20000000800 */
[----:B------:R-:W-:Y:S01]  /*59f0*/  @!PT LDS RZ, [RZ] ;  /* 0x00000000fffff984 */ /* 0x000fe20000000800 */
[----:B------:R1:W-:Y:S01]  /*5a00*/  @!P1 LDGSTS.E.BYPASS.LTC128B.128 [R182+0x4000], [R22.64] ;  /* 0x0400000016b69fae */ /* 0x0003e2000b901d52 */
[----:B------:R-:W-:Y:S01]  /*5a10*/  @!P1 IMAD R4, R4, 0x50, RZ ;  /* 0x0000005004049824 */ /* 0x000fe200078e02ff */
[----:B------:R-:W-:Y:S01]  /*5a20*/  @!P1 LEA R28, P3, R10, c[0x0][0x168], 0x1 ;  /* 0x00005a000a1c9a11 */ /* 0x000fe200078608ff */
[----:B------:R-:W-:Y:S01]  /*5a30*/  @!P1 IMAD R2, R2, 0x60, RZ ;  /* 0x0000006002029824 */ /* 0x000fe200078e02ff */
        /* <DEDUP_REMOVED lines=51> */
.L_x_250:
[----:B------:R-:W-:Y:S05]  /*5d70*/  BSYNC B0 ;  /* 0x0000000000007941 */ /* 0x000fea0003800000 */
.L_x_249:
[----:B------:R-:W0:Y:S02]  /*5d80*/  LDGDEPBAR ;  /* 0x00000000000079af */ /* 0x000e240000000000 */
.L_x_248:
        /* <DEDUP_REMOVED lines=42> */
[----:B--2---:R-:W-:Y:S02]  /*6030*/  FMNMX.FTZ R9, R197, R0, !PT ;  /* 0x00000000c5097209 */ /* 0x004fe40007810000 */
        /* <DEDUP_REMOVED lines=19> */
[----:B------:R-:W-:Y:S01]  /*6170*/  FMNMX.FTZ R7, R208, R7, !PT ;  /* 0x00000007d0077209 */ /* 0x000fe20007810000 */
[----:B------:R-:W2:Y:S01]  /*6180*/  SHFL.BFLY PT, R11, R4, 0x2, 0x1f ;  /* 0x0c401f00040b7f89 */ /* 0x000ea200000e0000 */
        /* <DEDUP_REMOVED lines=12> */
[----:B--2---:R-:W-:Y:S02]  /*6250*/  FMNMX.FTZ R11, R4, R11, !PT ;  /* 0x0000000b040b7209 */ /* 0x004fe40007810000 */
        /* <DEDUP_REMOVED lines=16> */
[----:B------:R-:W3:Y:S01]  /*6360*/  SHFL.BFLY PT, R2, R7, 0x2, 0x1f ;  /* 0x0c401f0007027f89 */ /* 0x000ee200000e0000 */
[----:B--2---:R-:W-:-:S02]  /*6370*/  FMNMX.FTZ R68, R11, R68, !PT ;  /* 0x000000440b447209 */ /* 0x004fc40007810000 */
[----:B------:R-:W-:Y:S02]  /*6380*/  FMNMX.FTZ R11, R107, R0, !PT ;  /* 0x000000006b0b7209 */ /* 0x000fe40007810000 */
[----:B------:R-:W-:Y:S01]  /*6390*/  FMNMX.FTZ R9, R164, R9, !PT ;  /* 0x00000009a4097209 */ /* 0x000fe20007810000 */
[----:B------:R-:W-:Y:S01]  /*63a0*/  FMUL.FTZ R204, R68, c[0x0][0x23c] ;  /* 0x00008f0044cc7a20 */ /* 0x000fe20000410000 */
        /* <DEDUP_REMOVED lines=10> */
[----:B---3--:R-:W-:Y:S02]  /*6450*/  FMNMX.FTZ R2, R7, R2, !PT ;  /* 0x0000000207027209 */ /* 0x008fe40007810000 */
[----:B------:R-:W-:Y:S02]  /*6460*/  FMNMX.FTZ R11, R58, R11, !PT ;  /* 0x0000000b3a0b7209 */ /* 0x000fe40007810000 */
[----:B------:R-:W-:Y:S01]  /*6470*/  FMNMX.FTZ R7, R89, R0, !PT ;  /* 0x0000000059077209 */ /* 0x000fe20007810000 */
[----:B------:R-:W2:Y:S01]  /*6480*/  SHFL.BFLY PT, R9, R2, 0x1, 0x1f ;  /* 0x0c201f0002097f89 */ /* 0x000ea200000e0000 */
[----:B------:R-:W-:Y:S02]  /*6490*/  FMNMX.FTZ R11, R228, R11, !PT ;  /* 0x0000000be40b7209 */ /* 0x000fe40007810000 */
[----:B------:R-:W-:Y:S02]  /*64a0*/  FMNMX.FTZ R0, R86, R7, !PT ;  /* 0x0000000756007209 */ /* 0x000fe40007810000 */
[----:B------:R-:W-:-:S02]  /*64b0*/  FMNMX.FTZ R11, R60, R11, !PT ;  /* 0x0000000b3c0b7209 */ /* 0x000fc40007810000 */
[----:B------:R-:W-:Y:S01]  /*64c0*/  SHF.L.U32 R252, R252, 0x1, RZ ;  /* 0x00000001fcfc7819 */ /* 0x000fe200000006ff */
[----:B------:R-:W3:Y:S01]  /*64d0*/  SHFL.BFLY PT, R7, R0, 0x2, 0x1f ;  /* 0x0c401f0000077f89 */ /* 0x000ee200000e0000 */
[----:B------:R-:W-:Y:S02]  /*64e0*/  FMNMX.FTZ R11, R234, R11, !PT ;  /* 0x0000000bea0b7209 */ /* 0x000fe40007810000 */
[-C--:B------:R-:W-:Y:S01]  /*64f0*/  LEA R249, R5, R252.reuse, 0x1 ;  /* 0x000000fc05f97211 */ /* 0x080fe200078e08ff */
[----:B------:R-:W-:Y:S01]  /*6500*/  LDSM.16.MT88.4 R144, [R252+0x8000] ;  /* 0x00800000fc90783b */ /* 0x000fe20000004200 */
[----:B------:R-:W-:Y:S02]  /*6510*/  FMNMX.FTZ R11, R224, R11, !PT ;  /* 0x0000000be00b7209 */ /* 0x000fe40007810000 */
[----:B------:R-:W-:Y:S01]  /*6520*/  LEA R250, R3, R252, 0x1 ;  /* 0x000000fc03fa7211 */ /* 0x000fe200078e08ff */
[----:B-1----:R-:W-:Y:S01]  /*6530*/  LDSM.16.MT88.4 R24, [R252+0x8800] ;  /* 0x00880000fc18783b */ /* 0x002fe20000004200 */
[----:B------:R-:W-:-:S02]  /*6540*/  FMNMX.FTZ R11, R232, R11, !PT ;  /* 0x0000000be80b7209 */ /* 0x000fc40007810000 */
[----:B------:R-:W-:Y:S01]  /*6550*/  LEA R248, R3, R249, 0x1 ;  /* 0x000000f903f87211 */ /* 0x000fe200078e08ff */
[----:B------:R-:W-:Y:S01]  /*6560*/  LDSM.16.MT88.4 R16, [R250+0x8800] ;  /* 0x00880000fa10783b */ /* 0x000fe20000004200 */
[----:B------:R-:W-:Y:S02]  /*6570*/  FMNMX.FTZ R11, R222, R11, !PT ;  /* 0x0000000bde0b7209 */ /* 0x000fe40007810000 */
[----:B------:R-:W-:Y:S01]  /*6580*/  FSETP.NEU.FTZ.AND P1, PT, R68, -INF , PT ;  /* 0xff8000004400780b */ /* 0x000fe20003f3d000 */
[----:B------:R-:W-:Y:S01]  /*6590*/  LDSM.16.MT88.4 R20, [R248+0x8000] ;  /* 0x00800000f814783b */ /* 0x000fe20000004200 */
[----:B------:R-:W-:Y:S02]  /*65a0*/  FMNMX.FTZ R4, R230, R11, !PT ;  /* 0x0000000be6047209 */ /* 0x000fe40007810000 */
[----:B--2---:R-:W-:Y:S01]  /*65b0*/  FMNMX.FTZ R2, R2, R9, !PT ;  /* 0x0000000902027209 */ /* 0x004fe20007810000 */
[----:B------:R-:W-:Y:S01]  /*65c0*/  LDSM.16.MT88.4 R12, [R249+0x8800] ;  /* 0x00880000f90c783b */ /* 0x000fe20000004200 */
[----:B------:R-:W-:-:S02]  /*65d0*/  FMNMX.FTZ R9, R111, R4, !PT ;  /* 0x000000046f097209 */ /* 0x000fc40007810000 */
[----:B------:R-:W-:Y:S01]  /*65e0*/  FSEL R204, R204, RZ, P1 ;  /* 0x000000ffcccc7208 */ /* 0x000fe20000800000 */
[----:B------:R-:W-:Y:S01]  /*65f0*/  FMUL.FTZ R115, R2, c[0x0][0x23c] ;  /* 0x00008f0002737a20 */ /* 0x000fe20000410000 */
[----:B---3--:R-:W-:Y:S02]  /*6600*/  FMNMX.FTZ R0, R0, R7, !PT ;  /* 0x0000000700007209 */ /* 0x008fe40007810000 */
[----:B------:R-:W-:Y:S01]  /*6610*/  FMNMX.FTZ R4, R110, R9, !PT ;  /* 0x000000096e047209 */ /* 0x000fe20007810000 */
[--C-:B------:R-:W-:Y:S01]  /*6620*/  FFMA.FTZ R44, R113, c[0x0][0x23c], -R204.reuse ;  /* 0x00008f00712c7a23 */ /* 0x100fe200000108cc */
[----:B------:R-:W-:Y:S01]  /*6630*/  FSETP.NEU.FTZ.AND P1, PT, R2, -INF , PT ;  /* 0xff8000000200780b */ /* 0x000fe20003f3d000 */
[----:B------:R-:W1:Y:S01]  /*6640*/  SHFL.BFLY PT, R7, R0, 0x1, 0x1f ;  /* 0x0c201f0000077f89 */ /* 0x000e6200000e0000 */
[----:B------:R-:W-:Y:S01]  /*6650*/  FMNMX.FTZ R9, R109, R4, !PT ;  /* 0x000000046d097209 */ /* 0x000fe20007810000 */
[--C-:B------:R-:W-:Y:S01]  /*6660*/  FFMA.FTZ R118, R163, c[0x0][0x23c], -R204.reuse ;  /* 0x00008f00a3767a23 */ /* 0x100fe200000108cc */
[----:B------:R-:W-:Y:S01]  /*6670*/  FSEL R115, R115, RZ, P1 ;  /* 0x000000ff73737208 */ /* 0x000fe20000800000 */
[--C-:B------:R-:W-:Y:S01]  /*6680*/  FFMA.FTZ R117, R160, c[0x0][0x23c], -R204.reuse ;  /* 0x00008f00a0757a23 */ /* 0x100fe200000108cc */
[----:B------:R-:W-:Y:S01]  /*6690*/  FMNMX.FTZ R4, R108, R9, !PT ;  /* 0x000000096c047209 */ /* 0x000fe20007810000 */
[----:B------:R-:W-:Y:S01]  /*66a0*/  FFMA.FTZ R116, R175, c[0x0][0x23c], -R204 ;  /* 0x00008f00af747a23 */ /* 0x000fe200000108cc */
[----:B------:R-:W-:Y:S01]  /*66b0*/  MUFU.EX2 R44, R44 ;  /* 0x0000002c002c7308 */ /* 0x000fe20000000800 */
[--C-:B------:R-:W-:Y:S01]  /*66c0*/  FFMA.FTZ R114, R158, c[0x0][0x23c], -R115.reuse ;  /* 0x00008f009e727a23 */ /* 0x100fe20000010873 */
[----:B------:R-:W-:Y:S01]  /*66d0*/  FMNMX.FTZ R9, R105, R4, !PT ;  /* 0x0000000469097209 */ /* 0x000fe20007810000 */
[----:B------:R-:W-:-:S02]  /*66e0*/  FFMA.FTZ R113, R159, c[0x0][0x23c], -R115 ;  /* 0x00008f009f717a23 */ /* 0x000fc40000010873 */
[--C-:B------:R-:W-:Y:S01]  /*66f0*/  FFMA.FTZ R76, R162, c[0x0][0x23c], -R115.reuse ;  /* 0x00008f00a24c7a23 */ /* 0x100fe20000010873 */
[----:B------:R-:W-:Y:S01]  /*6700*/  FMNMX.FTZ R4, R102, R9, !PT ;  /* 0x0000000966047209 */ /* 0x000fe20007810000 */
[--C-:B------:R-:W-:Y:S01]  /*6710*/  FFMA.FTZ R77, R48, c[0x0][0x23c], -R115.reuse ;  /* 0x00008f00304d7a23 */ /* 0x100fe20000010873 */
[----:B------:R-:W-:Y:S01]  /*6720*/  MUFU.EX2 R114, R114 ;  /* 0x0000007200727308 */ /* 0x000fe20000000800 */
[--C-:B------:R-:W-:Y:S01]  /*6730*/  FFMA.FTZ R79, R179, c[0x0][0x23c], -R204.reuse ;  /* 0x00008f00b34f7a23 */ /* 0x100fe200000108cc */
[----:B------:R-:W-:Y:S01]  /*6740*/  FMNMX.FTZ R9, R99, R4, !PT ;  /* 0x0000000463097209 */ /* 0x000fe20007810000 */
[--C-:B------:R-:W-:Y:S02]  /*6750*/  FFMA.FTZ R75, R176, c[0x0][0x23c], -R115.reuse ;  /* 0x00008f00b04b7a23 */ /* 0x100fe40000010873 */
[--C-:B------:R-:W-:Y:S01]  /*6760*/  FFMA.FTZ R72, R168, c[0x0][0x23c], -R115.reuse ;  /* 0x00008f00a8487a23 */ /* 0x100fe20000010873 */
[----:B------:R-:W-:Y:S01]  /*6770*/  FMNMX.FTZ R4, R96, R9, !PT ;  /* 0x0000000960047209 */ /* 0x000fe20007810000 */
[--C-:B------:R-:W-:Y:S01]  /*6780*/  FFMA.FTZ R48, R172, c[0x0][0x23c], -R115.reuse ;  /* 0x00008f00ac307a23 */ /* 0x100fe20000010873 */
[----:B------:R-:W2:Y:S01]  /*6790*/  MUFU.EX2 R113, R113 ;  /* 0x0000007100717308 */ /* 0x000ea20000000800 */
[----:B-1----:R-:W-:Y:S01]  /*67a0*/  FMNMX.FTZ R0, R0, R7, !PT ;  /* 0x0000000700007209 */ /* 0x002fe20007810000 */
[----:B------:R-:W-:Y:S01]  /*67b0*/  LDSM.16.MT88.4 R8, [R248+0x8800] ;  /* 0x00880000f808783b */ /* 0x000fe20000004200 */
[----:B------:R-:W-:Y:S01]  /*67c0*/  FMNMX.FTZ R7, R93, R4, !PT ;  /* 0x000000045d077209 */ /* 0x000fe20007810000 */
[----:B------:R-:W-:Y:S01]  /*67d0*/  FFMA.FTZ R47, R174, c[0x0][0x23c], -R115 ;  /* 0x00008f00ae2f7a23 */ /* 0x000fe20000010873 */
[C---:B------:R-:W-:Y:S01]  /*67e0*/  FSETP.NEU.FTZ.AND P1, PT, R0.reuse, -INF , PT ;  /* 0xff8000000000780b */ /* 0x040fe20003f3d000 */
[----:B------:R-:W-:Y:S01]  /*67f0*/  FMUL.FTZ R112, R0, c[0x0][0x23c] ;  /* 0x00008f0000707a20 */ /* 0x000fe20000410000 */
[----:B------:R-:W-:Y:S01]  /*6800*/  FMNMX.FTZ R4, R90, R7, !PT ;  /* 0x000000075a047209 */ /* 0x000fe20007810000 */
[----:B------:R-:W-:Y:S01]  /*6810*/  MUFU.EX2 R77, R77 ;  /* 0x0000004d004d7308 */ /* 0x000fe20000000800 */
[----:B------:R-:W-:-:S02]  /*6820*/  FFMA.FTZ R78, R181, c[0x0][0x23c], -R204 ;  /* 0x00008f00b54e7a23 */ /* 0x000fc400000108cc */
[----:B------:R-:W-:Y:S01]  /*6830*/  FMNMX.FTZ R7, R87, R4, !PT ;  /* 0x0000000457077209 */ /* 0x000fe20007810000 */
[--C-:B------:R-:W-:Y:S01]  /*6840*/  FFMA.FTZ R69, R183, c[0x0][0x23c], -R204.reuse ;  /* 0x00008f00b7457a23 */ /* 0x100fe200000108cc */
[----:B------:R-:W-:Y:S01]  /*6850*/  FSEL R112, R112, RZ, P1 ;  /* 0x000000ff70707208 */ /* 0x000fe20000800000 */
[----:B------:R-:W-:Y:S01]  /*6860*/  FFMA.FTZ R67, R185, c[0x0][0x23c], -R204 ;  /* 0x00008f00b9437a23 */ /* 0x000fe200000108cc */
[----:B------:R-:W-:Y:S01]  /*6870*/  FMNMX.FTZ R4, R84, R7, !PT ;  /* 0x0000000754047209 */ /* 0x000fe20007810000 */
[----:B------:R-:W1:Y:S01]  /*6880*/  MUFU.EX2 R76, R76 ;  /* 0x0000004c004c7308 */ /* 0x000e620000000800 */
[----:B--2---:R-:W-:Y:S01]  /*6890*/  F2FP.PACK_AB R192, R113, R114 ;  /* 0x0000007271c0723e */ /* 0x004fe200000000ff */
[--C-:B------:R-:W-:Y:S02]  /*68a0*/  FFMA.FTZ R119, R156, c[0x0][0x23c], -R112.reuse ;  /* 0x00008f009c777a23 */ /* 0x100fe40000010870 */
[----:B------:R-:W2:Y:S01]  /*68b0*/  SHFL.BFLY PT, R7, R4, 0x2, 0x1f ;  /* 0x0c401f0004077f89 */ /* 0x000ea200000e0000 */
[----:B------:R-:W-:-:S02]  /*68c0*/  FFMA.FTZ R80, R161, c[0x0][0x23c], -R112 ;  /* 0x00008f00a1507a23 */ /* 0x000fc40000010870 */
[--C-:B------:R-:W-:Y:S01]  /*68d0*/  FFMA.FTZ R120, R155, c[0x0][0x23c], -R112.reuse ;  /* 0x00008f009b787a23 */ /* 0x100fe20000010870 */
[----:B------:R-:W-:Y:S01]  /*68e0*/  LDSM.16.MT88.4 R156, [R250+0x8000] ;  /* 0x00800000fa9c783b */ /* 0x000fe20000004200 */
[--C-:B------:R-:W-:Y:S01]  /*68f0*/  FFMA.FTZ R81, R169, c[0x0][0x23c], -R112.reuse ;  /* 0x00008f00a9517a23 */ /* 0x100fe20000010870 */
[----:B------:R-:W-:Y:S01]  /*6900*/  MUFU.EX2 R119, R119 ;  /* 0x0000007700777308 */ /* 0x000fe20000000800 */
[--C-:B------:R-:W-:Y:S01]  /*6910*/  FFMA.FTZ R71, R49, c[0x0][0x23c], -R112.reuse ;  /* 0x00008f0031477a23 */ /* 0x100fe20000010870 */
[----:B------:R-:W-:Y:S01]  /*6920*/  LDSM.16.MT88.4 R160, [R249+0x8000] ;  /* 0x00800000f9a0783b */ /* 0x000fe20000004200 */
[--C-:B------:R-:W-:Y:S02]  /*6930*/  FFMA.FTZ R70, R167, c[0x0][0x23c], -R112.reuse ;  /* 0x00008f00a7467a23 */ /* 0x100fe40000010870 */
[--C-:B------:R-:W-:Y:S01]  /*6940*/  FFMA.FTZ R46, R165, c[0x0][0x23c], -R112.reuse ;  /* 0x00008f00a52e7a23 */ /* 0x100fe20000010870 */
[----:B-1----:R-:W-:Y:S01]  /*6950*/  F2FP.PACK_AB R194, R76, R77 ;  /* 0x0000004d4cc2723e */ /* 0x002fe200000000ff */
[----:B------:R-:W-:Y:S01]  /*6960*/  FFMA.FTZ R45, R43, c[0x0][0x23c], -R112 ;  /* 0x00008f002b2d7a23 */ /* 0x000fe20000010870 */
[----:B------:R-:W1:Y:S01]  /*6970*/  MUFU.EX2 R120, R120 ;  /* 0x0000007800787308 */ /* 0x000e620000000800 */
[----:B------:R-:W-:-:S02]  /*6980*/  FFMA.FTZ R38, R41, c[0x0][0x23c], -R204 ;  /* 0x00008f0029267a23 */ /* 0x000fc400000108cc */
[--C-:B------:R-:W-:Y:S02]  /*6990*/  FFMA.FTZ R43, R33, c[0x0][0x23c], -R204.reuse ;  /* 0x00008f00212b7a23 */ /* 0x100fe400000108cc */
[--C-:B------:R-:W-:Y:S02]  /*69a0*/  FFMA.FTZ R41, R40, c[0x0][0x23c], -R115.reuse ;  /* 0x00008f0028297a23 */ /* 0x100fe40000010873 */
[----:B------:R-:W-:Y:S01]  /*69b0*/  FFMA.FTZ R39, R37, c[0x0][0x23c], -R204 ;  /* 0x00008f0025277a23 */ /* 0x000fe200000108cc */
[----:B------:R-:W-:Y:S01]  /*69c0*/  MUFU.EX2 R80, R80 ;  /* 0x0000005000507308 */ /* 0x000fe20000000800 */
[----:B------:R-:W-:Y:S01]  /*69d0*/  FFMA.FTZ R40, R35, c[0x0][0x23c], -R112 ;  /* 0x00008f0023287a23 */ /* 0x000fe20000010870 */
[----:B--2---:R-:W-:Y:S01]  /*69e0*/  FMNMX.FTZ R3, R4, R7, !PT ;  /* 0x0000000704037209 */ /* 0x004fe20007810000 */
[----:B------:R-:W-:Y:S02]  /*69f0*/  FFMA.FTZ R34, R237, c[0x0][0x23c], -R204 ;  /* 0x00008f00ed227a23 */ /* 0x000fe400000108cc */
[----:B------:R-:W-:-:S02]  /*6a00*/  FFMA.FTZ R31, R238, c[0x0][0x23c], -R115 ;  /* 0x00008f00ee1f7a23 */ /* 0x000fc40000010873 */
[----:B------:R-:W2:Y:S01]  /*6a10*/  SHFL.BFLY PT, R4, R3, 0x1, 0x1f ;  /* 0x0c201f0003047f89 */ /* 0x000ea200000e0000 */
[----:B------:R-:W3:Y:S01]  /*6a20*/  MUFU.EX2 R81, R81 ;  /* 0x0000005100517308 */ /* 0x000ee20000000800 */
[----:B-1----:R-:W-:Y:S01]  /*6a30*/  F2FP.PACK_AB R193, R119, R120 ;  /* 0x0000007877c1723e */ /* 0x002fe200000000ff */
[----:B------:R-:W-:Y:S02]  /*6a40*/  FFMA.FTZ R30, R236, c[0x0][0x23c], -R115 ;  /* 0x00008f00ec1e7a23 */ /* 0x000fe40000010873 */
[--C-:B------:R-:W-:Y:S02]  /*6a50*/  FFMA.FTZ R35, R65, c[0x0][0x23c], -R112.reuse ;  /* 0x00008f0041237a23 */ /* 0x100fe40000010870 */
[--C-:B------:R-:W-:Y:S02]  /*6a60*/  FFMA.FTZ R29, R233, c[0x0][0x23c], -R112.reuse ;  /* 0x00008f00e91d7a23 */ /* 0x100fe40000010870 */
[----:B------:R-:W-:Y:S01]  /*6a70*/  MUFU.EX2 R118, R118 ;  /* 0x0000007600767308 */ /* 0x000fe20000000800 */
[----:B------:R-:W-:-:S02]  /*6a80*/  FFMA.FTZ R28, R235, c[0x0][0x23c], -R112 ;  /* 0x00008f00eb1c7a23 */ /* 0x000fc40000010870 */
[--C-:B------:R-:W-:Y:S02]  /*6a90*/  FFMA.FTZ R65, R59, c[0x0][0x23c], -R204.reuse ;  /* 0x00008f003b417a23 */ /* 0x100fe400000108cc */
[----:B------:R-:W-:Y:S02]  /*6aa0*/  FFMA.FTZ R63, R61, c[0x0][0x23c], -R204 ;  /* 0x00008f003d3f7a23 */ /* 0x000fe400000108cc */
[--C-:B------:R-:W-:Y:S01]  /*6ab0*/  FFMA.FTZ R53, R53, c[0x0][0x23c], -R112.reuse ;  /* 0x00008f0035357a23 */ /* 0x100fe20000010870 */
[----:B------:R-:W1:Y:S01]  /*6ac0*/  MUFU.EX2 R117, R117 ;  /* 0x0000007500757308 */ /* 0x000e620000000800 */
[----:B---3--:R-:W-:Y:S01]  /*6ad0*/  F2FP.PACK_AB R195, R81, R80 ;  /* 0x0000005051c3723e */ /* 0x008fe200000000ff */
[--C-:B------:R-:W-:Y:S02]  /*6ae0*/  FFMA.FTZ R220, R220, c[0x0][0x23c], -R115.reuse ;  /* 0x00008f00dcdc7a23 */ /* 0x100fe40000010873 */
[--C-:B------:R-:W-:Y:S02]  /*6af0*/  FFMA.FTZ R215, R215, c[0x0][0x23c], -R112.reuse ;  /* 0x00008f00d7d77a23 */ /* 0x100fe40000010870 */
[----:B------:R-:W-:Y:S01]  /*6b00*/  FFMA.FTZ R213, R213, c[0x0][0x23c], -R112 ;  /* 0x00008f00d5d57a23 */ /* 0x000fe20000010870 */
[----:B--2---:R-:W-:Y:S01]  /*6b10*/  FMNMX.FTZ R3, R3, R4, !PT ;  /* 0x0000000403037209 */ /* 0x004fe20007810000 */
[----:B------:R-:W-:Y:S01]  /*6b20*/  MUFU.EX2 R116, R116 ;  /* 0x0000007400747308 */ /* 0x000fe20000000800 */
[----:B------:R-:W-:Y:S01]  /*6b30*/  HMMA.16816.F32 R140, R192, R144, RZ ;  /* 0x00000090c08c723c */ /* 0x000fe200000018ff */
[----:B------:R-:W-:Y:S01]  /*6b40*/  FFMA.FTZ R212, R212, c[0x0][0x23c], -R115 ;  /* 0x00008f00d4d47a23 */ /* 0x000fe20000010873 */
[C---:B------:R-:W-:Y:S01]  /*6b50*/  FSETP.NEU.FTZ.AND P1, PT, R3.reuse, -INF , PT ;  /* 0xff8000000300780b */ /* 0x040fe20003f3d000 */
[----:B------:R-:W-:-:S02]  /*6b60*/  FMUL.FTZ R123, R3, c[0x0][0x23c] ;  /* 0x00008f00037b7a20 */ /* 0x000fc40000410000 */
[----:B------:R-:W-:Y:S02]  /*6b70*/  FFMA.FTZ R208, R208, c[0x0][0x23c], -R115 ;  /* 0x00008f00d0d07a23 */ /* 0x000fe40000010873 */
[----:B------:R-:W2:Y:S01]  /*6b80*/  MUFU.EX2 R79, R79 ;  /* 0x0000004f004f7308 */ /* 0x000ea20000000800 */
[----:B------:R-:W-:Y:S01]  /*6b90*/  FSEL R123, R123, RZ, P1 ;  /* 0x000000ff7b7b7208 */ /* 0x000fe20000800000 */
[C---:B------:R-:W-:Y:S01]  /*6ba0*/  HMMA.16816.F32 R168, R192.reuse, R156, RZ ;  /* 0x0000009cc0a8723c */ /* 0x040fe200000018ff */
[----:B-1----:R-:W-:Y:S01]  /*6bb0*/  F2FP.PACK_AB R176, R117, R118 ;  /* 0x0000007675b0723e */ /* 0x002fe200000000ff */
[----:B------:R-:W-:Y:S02]  /*6bc0*/  FFMA.FTZ R209, R209, c[0x0][0x23c], -R112 ;  /* 0x00008f00d1d17a23 */ /* 0x000fe40000010870 */
[--C-:B------:R-:W-:Y:S02]  /*6bd0*/  FFMA.FTZ R121, R83, c[0x0][0x23c], -R123.reuse ;  /* 0x00008f0053797a23 */ /* 0x100fe4000001087b */
[--C-:B------:R-:W-:Y:S01]  /*6be0*/  FFMA.FTZ R83, R82, c[0x0][0x23c], -R123.reuse ;  /* 0x00008f0052537a23 */ /* 0x100fe2000001087b */
[----:B------:R-:W-:Y:S01]  /*6bf0*/  MUFU.EX2 R75, R75 ;  /* 0x0000004b004b7308 */ /* 0x000fe20000000800 */
[--C-:B------:R-:W-:Y:S01]  /*6c00*/  FFMA.FTZ R122, R6, c[0x0][0x23c], -R123.reuse ;  /* 0x00008f00067a7a23 */ /* 0x100fe2000001087b */
[----:B------:R-:W-:Y:S01]  /*6c10*/  HMMA.16816.F32 R180, R192, R160, RZ ;  /* 0x000000a0c0b4723c */ /* 0x000fe200000018ff */
[----:B------:R-:W-:-:S02]  /*6c20*/  FFMA.FTZ R82, R152, c[0x0][0x23c], -R123 ;  /* 0x00008f0098527a23 */ /* 0x000fc4000001087b */
[--C-:B------:R-:W-:Y:S01]  /*6c30*/  FFMA.FTZ R74, R154, c[0x0][0x23c], -R123.reuse ;  /* 0x00008f009a4a7a23 */ /* 0x100fe2000001087b */
[----:B--2---:R-:W-:Y:S02]  /*6c40*/  F2FP.PACK_AB R178, R79, R116 ;  /* 0x000000744fb2723e */ /* 0x004fe400000000ff */
[----:B------:R-:W-:Y:S01]  /*6c50*/  MUFU.EX2 R122, R122 ;  /* 0x0000007a007a7308 */ /* 0x000fe20000000800 */
[--C-:B------:R-:W-:Y:S01]  /*6c60*/  FFMA.FTZ R73, R42, c[0x0][0x23c], -R123.reuse ;  /* 0x00008f002a497a23 */ /* 0x100fe2000001087b */
[C---:B------:R-:W-:Y:S01]  /*6c70*/  HMMA.16816.F32 R188, R192.reuse, R20, RZ ;  /* 0x00000014c0bc723c */ /* 0x040fe200000018ff */
[--C-:B------:R-:W-:Y:S02]  /*6c80*/  FFMA.FTZ R50, R164, c[0x0][0x23c], -R123.reuse ;  /* 0x00008f00a4327a23 */ /* 0x100fe4000001087b */
[--C-:B------:R-:W-:Y:S02]  /*6c90*/  FFMA.FTZ R49, R166, c[0x0][0x23c], -R123.reuse ;  /* 0x00008f00a6317a23 */ /* 0x100fe4000001087b */
[--C-:B------:R-:W-:Y:S01]  /*6ca0*/  FFMA.FTZ R42, R32, c[0x0][0x23c], -R123.reuse ;  /* 0x00008f00202a7a23 */ /* 0x100fe2000001087b */
[----:B------:R-:W1:Y:S01]  /*6cb0*/  MUFU.EX2 R121, R121 ;  /* 0x0000007900797308 */ /* 0x000e620000000800 */
[--C-:B------:R-:W-:Y:S01]  /*6cc0*/  FFMA.FTZ R33, R36, c[0x0][0x23c], -R123.reuse ;  /* 0x00008f0024217a23 */ /* 0x100fe2000001087b */
[----:B------:R-:W-:Y:S01]  /*6cd0*/  HMMA.16816.F32 R148, R192, R146, RZ ;  /* 0x00000092c094723c */ /* 0x000fe200000018ff */
[----:B------:R-:W-:-:S02]  /*6ce0*/  FFMA.FTZ R37, R66, c[0x0][0x23c], -R123 ;  /* 0x00008f0042257a23 */ /* 0x000fc4000001087b */
[----:B------:R-:W-:Y:S02]  /*6cf0*/  FFMA.FTZ R32, R240, c[0x0][0x23c], -R123 ;  /* 0x00008f00f0207a23 */ /* 0x000fe4000001087b */
[--C-:B------:R-:W-:Y:S01]  /*6d00*/  FFMA.FTZ R36, R64, c[0x0][0x23c], -R115.reuse ;  /* 0x00008f0040247a23 */ /* 0x100fe20000010873 */
[----:B------:R-:W-:Y:S01]  /*6d10*/  MUFU.EX2 R83, R83 ;  /* 0x0000005300537308 */ /* 0x000fe20000000800 */
[--C-:B------:R-:W-:Y:S01]  /*6d20*/  FFMA.FTZ R64, R57, c[0x0][0x23c], -R204.reuse ;  /* 0x00008f0039407a23 */ /* 0x100fe200000108cc */
[C---:B------:R-:W-:Y:S01]  /*6d30*/  HMMA.16816.F32 R172, R192.reuse, R158, RZ ;  /* 0x0000009ec0ac723c */ /* 0x040fe200000018ff */
[----:B------:R-:W-:Y:S02]  /*6d40*/  FFMA.FTZ R57, R56, c[0x0][0x23c], -R115 ;  /* 0x00008f0038397a23 */ /* 0x000fe40000010873 */
[----:B------:R-:W-:Y:S02]  /*6d50*/  FFMA.FTZ R62, R58, c[0x0][0x23c], -R123 ;  /* 0x00008f003a3e7a23 */ /* 0x000fe4000001087b */
[----:B------:R-:W-:Y:S01]  /*6d60*/  FFMA.FTZ R56, R54, c[0x0][0x23c], -R115 ;  /* 0x00008f0036387a23 */ /* 0x000fe20000010873 */
[----:B------:R-:W2:Y:S01]  /*6d70*/  MUFU.EX2 R82, R82 ;  /* 0x0000005200527308 */ /* 0x000ea20000000800 */
[----:B-1----:R-:W-:Y:S01]  /*6d80*/  F2FP.PACK_AB R177, R121, R122 ;  /* 0x0000007a79b1723e */ /* 0x002fe200000000ff */
[----:B------:R-:W-:Y:S01]  /*6d90*/  HMMA.16816.F32 R184, R192, R162, RZ ;  /* 0x000000a2c0b8723c */ /* 0x000fe200000018ff */
[----:B------:R-:W-:-:S02]  /*6da0*/  FFMA.FTZ R66, R55, c[0x0][0x23c], -R204 ;  /* 0x00008f0037427a23 */ /* 0x000fc400000108cc */
[----:B------:R-:W-:Y:S02]  /*6db0*/  FFMA.FTZ R58, R52, c[0x0][0x23c], -R115 ;  /* 0x00008f00343a7a23 */ /* 0x000fe40000010873 */
[--C-:B------:R-:W-:Y:S01]  /*6dc0*/  FFMA.FTZ R54, R51, c[0x0][0x23c], -R112.reuse ;  /* 0x00008f0033367a23 */ /* 0x100fe20000010870 */
[----:B------:R-:W1:Y:S01]  /*6dd0*/  MUFU.EX2 R72, R72 ;  /* 0x0000004800487308 */ /* 0x000e620000000800 */
[--C-:B------:R-:W-:Y:S01]  /*6de0*/  FFMA.FTZ R61, R228, c[0x0][0x23c], -R123.reuse ;  /* 0x00008f00e43d7a23 */ /* 0x100fe2000001087b */
[----:B------:R-:W-:Y:S01]  /*6df0*/  HMMA.16816.F32 R192, R192, R22, RZ ;  /* 0x00000016c0c0723c */ /* 0x000fe200000018ff */
[--C-:B------:R-:W-:Y:S02]  /*6e00*/  FFMA.FTZ R60, R60, c[0x0][0x23c], -R123.reuse ;  /* 0x00008f003c3c7a23 */ /* 0x100fe4000001087b */
[----:B------:R-:W-:Y:S02]  /*6e10*/  FFMA.FTZ R59, R234, c[0x0][0x23c], -R123 ;  /* 0x00008f00ea3b7a23 */ /* 0x000fe4000001087b */
[----:B------:R-:W-:Y:S01]  /*6e20*/  FFMA.FTZ R55, R226, c[0x0][0x23c], -R115 ;  /* 0x00008f00e2377a23 */ /* 0x000fe20000010873 */
[----:B--2---:R-:W-:Y:S01]  /*6e30*/  F2FP.PACK_AB R179, R82, R83 ;  /* 0x0000005352b3723e */ /* 0x004fe200000000ff */
[----:B------:R-:W-:Y:S01]  /*6e40*/  MUFU.EX2 R48, R48 ;  /* 0x0000003000307308 */ /* 0x000fe20000000800 */
[----:B------:R-:W-:-:S02]  /*6e50*/  FFMA.FTZ R52, R225, c[0x0][0x23c], -R112 ;  /* 0x00008f00e1347a23 */ /* 0x000fc40000010870 */
[----:B------:R-:W-:Y:S02]  /*6e60*/  FFMA.FTZ R51, R227, c[0x0][0x23c], -R112 ;  /* 0x00008f00e3337a23 */ /* 0x000fe40000010870 */
[--C-:B------:R-:W-:Y:S01]  /*6e70*/  FFMA.FTZ R226, R219, c[0x0][0x23c], -R204.reuse ;  /* 0x00008f00dbe27a23 */ /* 0x100fe200000108cc */
[C---:B------:R-:W-:Y:S01]  /*6e80*/  HMMA.16816.F32 R132, R176.reuse, R144, RZ ;  /* 0x00000090b084723c */ /* 0x040fe200000018ff */
[----:B-1----:R-:W-:Y:S01]  /*6e90*/  F2FP.PACK_AB R4, R72, R75 ;  /* 0x0000004b4804723e */ /* 0x002fe200000000ff */
[----:B------:R-:W1:Y:S01]  /*6ea0*/  MUFU.EX2 R47, R47 ;  /* 0x0000002f002f7308 */ /* 0x000e620000000800 */
[--C-:B------:R-:W-:Y:S02]  /*6eb0*/  FFMA.FTZ R225, R217, c[0x0][0x23c], -R204.reuse ;  /* 0x00008f00d9e17a23 */ /* 0x100fe400000108cc */
[--C-:B------:R-:W-:Y:S02]  /*6ec0*/  FFMA.FTZ R219, R218, c[0x0][0x23c], -R115.reuse ;  /* 0x00008f00dadb7a23 */ /* 0x100fe40000010873 */
[--C-:B------:R-:W-:Y:S01]  /*6ed0*/  FFMA.FTZ R228, R223, c[0x0][0x23c], -R204.reuse ;  /* 0x00008f00dfe47a23 */ /* 0x100fe200000108cc */
[----:B------:R-:W-:Y:S01]  /*6ee0*/  HMMA.16816.F32 R136, R176, R156, RZ ;  /* 0x0000009cb088723c */ /* 0x000fe200000018ff */
[----:B------:R-:W-:Y:S01]  /*6ef0*/  FFMA.FTZ R227, R221, c[0x0][0x23c], -R204 ;  /* 0x00008f00dde37a23 */ /* 0x000fe200000108cc */
[----:B------:R-:W-:Y:S01]  /*6f00*/  MUFU.EX2 R71, R71 ;  /* 0x0000004700477308 */ /* 0x000fe20000000800 */
[----:B------:R-:W-:-:S02]  /*6f10*/  FFMA.FTZ R218, R216, c[0x0][0x23c], -R115 ;  /* 0x00008f00d8da7a23 */ /* 0x000fc40000010873 */
[----:B------:R-:W-:Y:S02]  /*6f20*/  FFMA.FTZ R217, R214, c[0x0][0x23c], -R115 ;  /* 0x00008f00d6d97a23 */ /* 0x000fe40000010873 */
[--C-:B------:R-:W-:Y:S01]  /*6f30*/  FFMA.FTZ R224, R224, c[0x0][0x23c], -R123.reuse ;  /* 0x00008f00e0e07a23 */ /* 0x100fe2000001087b */
[C---:B------:R-:W-:Y:S01]  /*6f40*/  HMMA.16816.F32 R152, R176.reuse, R160, RZ ;  /* 0x000000a0b098723c */ /* 0x040fe200000018ff */
[--C-:B------:R-:W-:Y:S01]  /*6f50*/  FFMA.FTZ R223, R232, c[0x0][0x23c], -R123.reuse ;  /* 0x00008f00e8df7a23 */ /* 0x100fe2000001087b */
[----:B------:R-:W2:Y:S01]  /*6f60*/  MUFU.EX2 R70, R70 ;  /* 0x0000004600467308 */ /* 0x000ea20000000800 */
[----:B-1----:R-:W-:Y:S01]  /*6f70*/  F2FP.PACK_AB R6, R47, R48 ;  /* 0x000000302f06723e */ /* 0x002fe200000000ff */
[--C-:B------:R-:W-:Y:S02]  /*6f80*/  FFMA.FTZ R222, R222, c[0x0][0x23c], -R123.reuse ;  /* 0x00008f00dede7a23 */ /* 0x100fe4000001087b */
[----:B------:R-:W-:Y:S02]  /*6f90*/  FFMA.FTZ R221, R230, c[0x0][0x23c], -R123 ;  /* 0x00008f00e6dd7a23 */ /* 0x000fe4000001087b */
[----:B------:R-:W-:Y:S01]  /*6fa0*/  HMMA.16816.F32 R144, R176, R146, RZ ;  /* 0x00000092b090723c */ /* 0x000fe200000018ff */
[--C-:B------:R-:W-:Y:S01]  /*6fb0*/  FFMA.FTZ R216, R231, c[0x0][0x23c], -R112.reuse ;  /* 0x00008f00e7d87a23 */ /* 0x100fe20000010870 */
[----:B------:R-:W-:Y:S01]  /*6fc0*/  MUFU.EX2 R46, R46 ;  /* 0x0000002e002e7308 */ /* 0x000fe20000000800 */
[----:B------:R-:W-:-:S02]  /*6fd0*/  FFMA.FTZ R214, R229, c[0x0][0x23c], -R112 ;  /* 0x00008f00e5d67a23 */ /* 0x000fc40000010870 */
[--C-:B------:R-:W-:Y:S02]  /*6fe0*/  FFMA.FTZ R229, R210, c[0x0][0x23c], -R115.reuse ;  /* 0x00008f00d2e57a23 */ /* 0x100fe40000010873 */
[----:B------:R-:W-:Y:S01]  /*6ff0*/  FFMA.FTZ R231, R206, c[0x0][0x23c], -R115 ;  /* 0x00008f00cee77a23 */ /* 0x000fe20000010873 */
[C---:B------:R-:W-:Y:S01]  /*7000*/  HMMA.16816.F32 R156, R176.reuse, R158, RZ ;  /* 0x0000009eb09c723c */ /* 0x040fe200000018ff */
[--C-:B------:R-:W-:Y:S01]  /*7010*/  FFMA.FTZ R206, R211, c[0x0][0x23c], -R112.reuse ;  /* 0x00008f00d3ce7a23 */ /* 0x100fe20000010870 */
[----:B------:R-:W1:Y:S01]  /*7020*/  MUFU.EX2 R45, R45 ;  /* 0x0000002d002d7308 */ /* 0x000e620000000800 */
[----:B--2---:R-:W-:Y:S01]  /*7030*/  F2FP.PACK_AB R5, R70, R71 ;  /* 0x000000474605723e */ /* 0x004fe200000000ff */
[--C-:B------:R-:W-:Y:S02]  /*7040*/  FFMA.FTZ R210, R207, c[0x0][0x23c], -R112.reuse ;  /* 0x00008f00cfd27a23 */ /* 0x100fe40000010870 */
[----:B------:R-:W-:Y:S02]  /*7050*/  FFMA.FTZ R205, R205, c[0x0][0x23c], -R112 ;  /* 0x00008f00cdcd7a23 */ /* 0x000fe40000010870 */
[----:B------:R-:W-:Y:S01]  /*7060*/  HMMA.16816.F32 R160, R176, R162, RZ ;  /* 0x000000a2b0a0723c */ /* 0x000fe200000018ff */
[----:B------:R-:W-:Y:S01]  /*7070*/  FFMA.FTZ R111, R111, c[0x0][0x23c], -R123 ;  /* 0x00008f006f6f7a23 */ /* 0x000fe2000001087b */
[----:B------:R-:W-:Y:S01]  /*7080*/  MUFU.EX2 R78, R78 ;  /* 0x0000004e004e7308 */ /* 0x000fe20000000800 */
[----:B------:R-:W-:-:S02]  /*7090*/  FFMA.FTZ R201, R201, c[0x0][0x23c], -R204 ;  /* 0x00008f00c9c97a23 */ /* 0x000fc400000108cc */
[--C-:B------:R-:W-:Y:S02]  /*70a0*/  FFMA.FTZ R93, R93, c[0x0][0x23c], -R123.reuse ;  /* 0x00008f005d5d7a23 */ /* 0x100fe4000001087b */
[--C-:B------:R-:W-:Y:S01]  /*70b0*/  FFMA.FTZ R90, R90, c[0x0][0x23c], -R123.reuse ;  /* 0x00008f005a5a7a23 */ /* 0x100fe2000001087b */
[C---:B------:R-:W-:Y:S01]  /*70c0*/  HMMA.16816.F32 R164, R176.reuse, R20, RZ ;  /* 0x00000014b0a4723c */ /* 0x040fe200000018ff */
[----:B------:R-:W-:Y:S01]  /*70d0*/  FFMA.FTZ R87, R87, c[0x0][0x23c], -R123 ;  /* 0x00008f0057577a23 */ /* 0x000fe2000001087b */
[----:B------:R-:W2:Y:S01]  /*70e0*/  MUFU.EX2 R69, R69 ;  /* 0x0000004500457308 */ /* 0x000ea20000000800 */
[----:B-1----:R-:W-:Y:S01]  /*70f0*/  F2FP.PACK_AB R7, R45, R46 ;  /* 0x0000002e2d07723e */ /* 0x002fe200000000ff */
[----:B------:R-:W-:Y:S02]  /*7100*/  FFMA.FTZ R106, R106, c[0x0][0x23c], -R115 ;  /* 0x00008f006a6a7a23 */ /* 0x000fe40000010873 */
[--C-:B------:R-:W-:Y:S02]  /*7110*/  FFMA.FTZ R107, R107, c[0x0][0x23c], -R112.reuse ;  /* 0x00008f006b6b7a23 */ /* 0x100fe40000010870 */
[----:B------:R-:W-:Y:S01]  /*7120*/  HMMA.16816.F32 R176, R176, R22, RZ ;  /* 0x00000016b0b0723c */ /* 0x000fe200000018ff */
[----:B------:R-:W-:Y:S01]  /*7130*/  FFMA.FTZ R104, R104, c[0x0][0x23c], -R112 ;  /* 0x00008f0068687a23 */ /* 0x000fe20000010870 */
[----:B------:R-:W-:Y:S01]  /*7140*/  MUFU.EX2 R67, R67 ;  /* 0x0000004300437308 */ /* 0x000fe20000000800 */
[----:B------:R-:W-:-:S02]  /*7150*/  FADD.FTZ R117, R118, R117 ;  /* 0x0000007576757221 */ /* 0x000fc40000010000 */
[----:B------:R-:W-:Y:S02]  /*7160*/  FADD.FTZ R122, R122, R121 ;  /* 0x000000797a7a7221 */ /* 0x000fe40000010000 */
[----:B------:R-:W-:Y:S01]  /*7170*/  FADD.FTZ R116, R116, R117 ;  /* 0x0000007574747221 */ /* 0x000fe20000010000 */
[----:B------:R-:W-:Y:S01]  /*7180*/  HMMA.16816.F32 R140, R4, R24, R140 ;  /* 0x00000018048c723c */ /* 0x000fe2000000188c */
[----:B------:R-:W-:Y:S01]  /*7190*/  FADD.FTZ R114, R114, R113 ;  /* 0x0000007172727221 */ /* 0x000fe20000010000 */
[----:B------:R-:W-:Y:S01]  /*71a0*/  MUFU.EX2 R74, R74 ;  /* 0x0000004a004a7308 */ /* 0x000fe20000000800 */
[----:B------:R-:W-:Y:S02]  /*71b0*/  FADD.FTZ R119, R120, R119 ;  /* 0x0000007778777221 */ /* 0x000fe40000010000 */
[----:B------:R-:W-:-:S03]  /*71c0*/  FADD.FTZ R79, R79, R116 ;  /* 0x000000744f4f7221 */ /* 0x000fc60000010000 */
[C---:B------:R-:W-:Y:S02]  /*71d0*/  HMMA.16816.F32 R168, R4.reuse, R16, R168 ;  /* 0x0000001004a8723c */ /* 0x040fe400000018a8 */
[----:B------:R-:W1:Y:S06]  /*71e0*/  MUFU.EX2 R73, R73 ;  /* 0x0000004900497308 */ /* 0x000e6c0000000800 */
[C---:B------:R-:W-:Y:S02]  /*71f0*/  HMMA.16816.F32 R180, R4.reuse, R12, R180 ;  /* 0x0000000c04b4723c */ /* 0x040fe400000018b4 */
[----:B------:R-:W-:Y:S06]  /*7200*/  MUFU.EX2 R50, R50 ;  /* 0x0000003200327308 */ /* 0x000fec0000000800 */
[C---:B------:R-:W-:Y:S02]  /*7210*/  HMMA.16816.F32 R188, R4.reuse, R8, R188 ;  /* 0x0000000804bc723c */ /* 0x040fe400000018bc */
[----:B------:R-:W3:Y:S06]  /*7220*/  MUFU.EX2 R49, R49 ;  /* 0x0000003100317308 */ /* 0x000eec0000000800 */
[C---:B------:R-:W-:Y:S02]  /*7230*/  HMMA.16816.F32 R148, R4.reuse, R26, R148 ;  /* 0x0000001a0494723c */ /* 0x040fe40000001894 */
[----:B------:R-:W-:Y:S06]  /*7240*/  MUFU.EX2 R43, R43 ;  /* 0x0000002b002b7308 */ /* 0x000fec0000000800 */
[C---:B------:R-:W-:Y:S02]  /*7250*/  HMMA.16816.F32 R172, R4.reuse, R18, R172 ;  /* 0x0000001204ac723c */ /* 0x040fe400000018ac */
[----:B------:R-:W-:Y:S06]  /*7260*/  MUFU.EX2 R38, R38 ;  /* 0x0000002600267308 */ /* 0x000fec0000000800 */
[C---:B------:R-:W-:Y:S02]  /*7270*/  HMMA.16816.F32 R184, R4.reuse, R14, R184 ;  /* 0x0000000e04b8723c */ /* 0x040fe400000018b8 */
[----:B------:R-:W-:Y:S06]  /*7280*/  MUFU.EX2 R39, R39 ;  /* 0x0000002700277308 */ /* 0x000fec0000000800 */
[----:B------:R-:W-:Y:S02]  /*7290*/  HMMA.16816.F32 R192, R4, R10, R192 ;  /* 0x0000000a04c0723c */ /* 0x000fe400000018c0 */
[----:B------:R-:W-:Y:S05]  /*72a0*/  MUFU.EX2 R34, R34 ;  /* 0x0000002200227308 */ /* 0x000fea0000000800 */
[----:B--2---:R-:W-:-:S02]  /*72b0*/  F2FP.PACK_AB R4, R69, R78 ;  /* 0x0000004e4504723e */ /* 0x004fc400000000ff */
[----:B-1----:R-:W-:Y:S01]  /*72c0*/  F2FP.PACK_AB R5, R73, R74 ;  /* 0x0000004a4905723e */ /* 0x002fe200000000ff */
[----:B------:R-:W-:Y:S01]  /*72d0*/  MUFU.EX2 R42, R42 ;  /* 0x0000002a002a7308 */ /* 0x000fe20000000800 */
[----:B------:R-:W-:Y:S02]  /*72e0*/  F2FP.PACK_AB R6, R44, R67 ;  /* 0x000000432c06723e */ /* 0x000fe400000000ff */
[----:B---3--:R-:W-:-:S05]  /*72f0*/  F2FP.PACK_AB R7, R49, R50 ;  /* 0x000000323107723e */ /* 0x008fca00000000ff */
[----:B------:R-:W-:Y:S02]  /*7300*/  MUFU.EX2 R37, R37 ;  /* 0x0000002500257308 */ /* 0x000fe40000000800 */
[C---:B------:R-:W-:Y:S06]  /*7310*/  HMMA.16816.F32 R132, R4.reuse, R24, R132 ;  /* 0x000000180484723c */ /* 0x040fec0000001884 */
[----:B------:R-:W-:Y:S02]  /*7320*/  MUFU.EX2 R33, R33 ;  /* 0x0000002100217308 */ /* 0x000fe40000000800 */
[C---:B------:R-:W-:Y:S06]  /*7330*/  HMMA.16816.F32 R136, R4.reuse, R16, R136 ;  /* 0x000000100488723c */ /* 0x040fec0000001888 */
[----:B------:R-:W-:Y:S02]  /*7340*/  MUFU.EX2 R32, R32 ;  /* 0x0000002000207308 */ /* 0x000fe40000000800 */
[C---:B------:R-:W-:Y:S06]  /*7350*/  HMMA.16816.F32 R152, R4.reuse, R12, R152 ;  /* 0x0000000c0498723c */ /* 0x040fec0000001898 */
[----:B------:R-:W-:Y:S02]  /*7360*/  MUFU.EX2 R41, R41 ;  /* 0x0000002900297308 */ /* 0x000fe40000000800 */
[C---:B------:R-:W-:Y:S06]  /*7370*/  HMMA.16816.F32 R164, R4.reuse, R8, R164 ;  /* 0x0000000804a4723c */ /* 0x040fec00000018a4 */
[----:B------:R-:W1:Y:S02]  /*7380*/  MUFU.EX2 R36, R36 ;  /* 0x0000002400247308 */ /* 0x000e640000000800 */
[C---:B------:R-:W-:Y:S01]  /*7390*/  HMMA.16816.F32 R144, R4.reuse, R26, R144 ;  /* 0x0000001a0490723c */ /* 0x040fe20000001890 */
[----:B------:R-:W2:Y:S05]  /*73a0*/  LDSM.16.MT88.4 R24, [R252+0x9000] ;  /* 0x00900000fc18783b */ /* 0x000eaa0000004200 */
[----:B------:R-:W-:Y:S02]  /*73b0*/  MUFU.EX2 R31, R31 ;  /* 0x0000001f001f7308 */ /* 0x000fe40000000800 */
[C---:B------:R-:W-:Y:S01]  /*73c0*/  HMMA.16816.F32 R156, R4.reuse, R18, R156 ;  /* 0x00000012049c723c */ /* 0x040fe2000000189c */
[----:B------:R-:W3:Y:S05]  /*73d0*/  LDSM.16.MT88.4 R16, [R250+0x9000] ;  /* 0x00900000fa10783b */ /* 0x000eea0000004200 */
[----:B------:R-:W4:Y:S01]  /*73e0*/  MUFU.EX2 R30, R30 ;  /* 0x0000001e001e7308 */ /* 0x000f220000000800 */
[----:B-1----:R-:W-:Y:S01]  /*73f0*/  F2FP.PACK_AB R20, R36, R41 ;  /* 0x000000292414723e */ /* 0x002fe200000000ff */
[C---:B------:R-:W-:Y:S01]  /*7400*/  HMMA.16816.F32 R160, R4.reuse, R14, R160 ;  /* 0x0000000e04a0723c */ /* 0x040fe200000018a0 */
[----:B------:R-:W1:Y:S05]  /*7410*/  LDSM.16.MT88.4 R12, [R249+0x9000] ;  /* 0x00900000f90c783b */ /* 0x000e6a0000004200 */
[----:B------:R-:W-:Y:S02]  /*7420*/  MUFU.EX2 R40, R40 ;  /* 0x0000002800287308 */ /* 0x000fe40000000800 */
[----:B------:R-:W-:Y:S01]  /*7430*/  HMMA.16816.F32 R176, R4, R10, R176 ;  /* 0x0000000a04b0723c */ /* 0x000fe200000018b0 */
[----:B------:R-:W5:Y:S05]  /*7440*/  LDSM.16.MT88.4 R8, [R248+0x9000] ;  /* 0x00900000f808783b */ /* 0x000f6a0000004200 */
[----:B------:R-:W2:Y:S01]  /*7450*/  MUFU.EX2 R35, R35 ;  /* 0x0000002300237308 */ /* 0x000ea20000000800 */
[----:B------:R-:W-:-:S02]  /*7460*/  F2FP.PACK_AB R4, R38, R43 ;  /* 0x0000002b2604723e */ /* 0x000fc400000000ff */
[----:B------:R-:W-:Y:S02]  /*7470*/  F2FP.PACK_AB R5, R37, R42 ;  /* 0x0000002a2505723e */ /* 0x000fe400000000ff */
[----:B------:R-:W-:Y:S02]  /*7480*/  F2FP.PACK_AB R6, R34, R39 ;  /* 0x000000272206723e */ /* 0x000fe400000000ff */
[----:B------:R-:W-:Y:S01]  /*7490*/  F2FP.PACK_AB R7, R32, R33 ;  /* 0x000000212007723e */ /* 0x000fe200000000ff */
[----:B------:R-:W-:Y:S01]  /*74a0*/  MUFU.EX2 R29, R29 ;  /* 0x0000001d001d7308 */ /* 0x000fe20000000800 */
[----:B----4-:R-:W-:-:S05]  /*74b0*/  F2FP.PACK_AB R22, R30, R31 ;  /* 0x0000001f1e16723e */ /* 0x010fca00000000ff */
[----:B--2---:R-:W-:Y:S02]  /*74c0*/  HMMA.16816.F32 R132, R4, R24, R132 ;  /* 0x000000180484723c */ /* 0x004fe40000001884 */
[----:B------:R-:W2:Y:S01]  /*74d0*/  MUFU.EX2 R28, R28 ;  /* 0x0000001c001c7308 */ /* 0x000ea20000000800 */
[----:B------:R-:W-:-:S05]  /*74e0*/  F2FP.PACK_AB R21, R35, R40 ;  /* 0x000000282315723e */ /* 0x000fca00000000ff */
[C---:B------:R-:W-:Y:S02]  /*74f0*/  HMMA.16816.F32 R144, R4.reuse, R26, R144 ;  /* 0x0000001a0490723c */ /* 0x040fe40000001890 */
[----:B------:R-:W-:Y:S06]  /*7500*/  MUFU.EX2 R66, R66 ;  /* 0x0000004200427308 */ /* 0x000fec0000000800 */
[C---:B---3--:R-:W-:Y:S01]  /*7510*/  HMMA.16816.F32 R136, R4.reuse, R16, R136 ;  /* 0x000000100488723c */ /* 0x048fe20000001888 */
[----:B--2---:R-:W-:Y:S01]  /*7520*/  F2FP.PACK_AB R23, R28, R29 ;  /* 0x0000001d1c17723e */ /* 0x004fe200000000ff */
[----:B------:R-:W-:Y:S06]  /*7530*/  MUFU.EX2 R65, R65 ;  /* 0x0000004100417308 */ /* 0x000fec0000000800 */
[----:B------:R-:W-:Y:S02]  /*7540*/  HMMA.16816.F32 R156, R4, R18, R156 ;  /* 0x00000012049c723c */ /* 0x000fe4000000189c */
[----:B------:R-:W-:Y:S06]  /*7550*/  MUFU.EX2 R64, R64 ;  /* 0x0000004000407308 */ /* 0x000fec0000000800 */
[C---:B------:R-:W-:Y:S02]  /*7560*/  HMMA.16816.F32 R140, R20.reuse, R24, R140 ;  /* 0x00000018148c723c */ /* 0x040fe4000000188c */
[----:B------:R-:W-:Y:S06]  /*7570*/  MUFU.EX2 R63, R63 ;  /* 0x0000003f003f7308 */ /* 0x000fec0000000800 */
[C---:B------:R-:W-:Y:S02]  /*7580*/  HMMA.16816.F32 R168, R20.reuse, R16, R168 ;  /* 0x0000001014a8723c */ /* 0x040fe400000018a8 */
[----:B------:R-:W-:Y:S06]  /*7590*/  MUFU.EX2 R62, R62 ;  /* 0x0000003e003e7308 */ /* 0x000fec0000000800 */
[C---:B-1----:R-:W-:Y:S02]  /*75a0*/  HMMA.16816.F32 R180, R20.reuse, R12, R180 ;  /* 0x0000000c14b4723c */ /* 0x042fe400000018b4 */
[----:B------:R-:W-:Y:S06]  /*75b0*/  MUFU.EX2 R61, R61 ;  /* 0x0000003d003d7308 */ /* 0x000fec0000000800 */
[C---:B-----5:R-:W-:Y:S02]  /*75c0*/  HMMA.16816.F32 R188, R20.reuse, R8, R188 ;  /* 0x0000000814bc723c */ /* 0x060fe400000018bc */
[----:B------:R-:W-:Y:S06]  /*75d0*/  MUFU.EX2 R60, R60 ;  /* 0x0000003c003c7308 */ /* 0x000fec0000000800 */
[C---:B------:R-:W-:Y:S01]  /*75e0*/  HMMA.16816.F32 R148, R20.reuse, R26, R148 ;  /* 0x0000001a1494723c */ /* 0x040fe20000001894 */
[----:B------:R-:W1:Y:S01]  /*75f0*/  LDSM.16.MT88.4 R24, [R252+0x9800] ;  /* 0x00980000fc18783b */ /* 0x000e620000004200 */
[----:B------:R-:W-:Y:S06]  /*7600*/  MUFU.EX2 R59, R59 ;  /* 0x0000003b003b7308 */ /* 0x000fec0000000800 */
[C---:B------:R-:W-:Y:S01]  /*7610*/  HMMA.16816.F32 R172, R20.reuse, R18, R172 ;  /* 0x0000001214ac723c */ /* 0x040fe200000018ac */
[----:B------:R-:W2:Y:S01]  /*7620*/  LDSM.16.MT88.4 R16, [R250+0x9800] ;  /* 0x00980000fa10783b */ /* 0x000ea20000004200 */
[----:B------:R-:W-:Y:S06]  /*7630*/  MUFU.EX2 R58, R58 ;  /* 0x0000003a003a7308 */ /* 0x000fec0000000800 */
[C---:B------:R-:W-:Y:S02]  /*7640*/  HMMA.16816.F32 R184, R20.reuse, R14, R184 ;  /* 0x0000000e14b8723c */ /* 0x040fe400000018b8 */
[----:B------:R-:W3:Y:S06]  /*7650*/  MUFU.EX2 R57, R57 ;  /* 0x0000003900397308 */ /* 0x000eec0000000800 */
[----:B------:R-:W-:Y:S02]  /*7660*/  HMMA.16816.F32 R192, R20, R10, R192 ;  /* 0x0000000a14c0723c */ /* 0x000fe400000018c0 */
[----:B------:R-:W-:Y:S06]  /*7670*/  MUFU.EX2 R56, R56 ;  /* 0x0000003800387308 */ /* 0x000fec0000000800 */
[----:B------:R-:W-:Y:S02]  /*7680*/  HMMA.16816.F32 R152, R4, R12, R152 ;  /* 0x0000000c0498723c */ /* 0x000fe40000001898 */
[----:B------:R-:W4:Y:S01]  /*7690*/  MUFU.EX2 R55, R55 ;  /* 0x0000003700377308 */ /* 0x000f220000000800 */
[----:B---3--:R-:W-:-:S05]  /*76a0*/  F2FP.PACK_AB R20, R57, R58 ;  /* 0x0000003a3914723e */ /* 0x008fca00000000ff */
[C---:B------:R-:W-:Y:S01]  /*76b0*/  HMMA.16816.F32 R160, R4.reuse, R14, R160 ;  /* 0x0000000e04a0723c */ /* 0x040fe200000018a0 */
[----:B------:R-:W3:Y:S01]  /*76c0*/  LDSM.16.MT88.4 R12, [R249+0x9800] ;  /* 0x00980000f90c783b */ /* 0x000ee20000004200 */
[----:B------:R-:W-:Y:S06]  /*76d0*/  MUFU.EX2 R54, R54 ;  /* 0x0000003600367308 */ /* 0x000fec0000000800 */
[----:B------:R-:W-:Y:S02]  /*76e0*/  HMMA.16816.F32 R164, R4, R8, R164 ;  /* 0x0000000804a4723c */ /* 0x000fe400000018a4 */
[----:B------:R-:W5:Y:S01]  /*76f0*/  MUFU.EX2 R53, R53 ;  /* 0x0000003500357308 */ /* 0x000f620000000800 */
[----:B----4-:R-:W-:-:S05]  /*7700*/  F2FP.PACK_AB R22, R55, R56 ;  /* 0x000000383716723e */ /* 0x010fca00000000ff */
[----:B------:R-:W-:Y:S01]  /*7710*/  HMMA.16816.F32 R176, R4, R10, R176 ;  /* 0x0000000a04b0723c */ /* 0x000fe200000018b0 */
[----:B------:R-:W4:Y:S01]  /*7720*/  LDSM.16.MT88.4 R8, [R248+0x9800] ;  /* 0x00980000f808783b */ /* 0x000f220000004200 */
[----:B------:R-:W-:Y:S05]  /*7730*/  MUFU.EX2 R52, R52 ;  /* 0x0000003400347308 */ /* 0x000fea0000000800 */
[----:B------:R-:W-:Y:S02]  /*7740*/  F2FP.PACK_AB R4, R65, R66 ;  /* 0x000000424104723e */ /* 0x000fe400000000ff */
[----:B------:R-:W-:Y:S01]  /*7750*/  F2FP.PACK_AB R5, R61, R62 ;  /* 0x0000003e3d05723e */ /* 0x000fe200000000ff */
[----:B------:R-:W2:Y:S01]  /*7760*/  MUFU.EX2 R51, R51 ;  /* 0x0000003300337308 */ /* 0x000ea20000000800 */
[----:B------:R-:W-:-:S02]  /*7770*/  F2FP.PACK_AB R6, R63, R64 ;  /* 0x000000403f06723e */ /* 0x000fc400000000ff */
[----:B------:R-:W-:Y:S02]  /*7780*/  F2FP.PACK_AB R7, R59, R60 ;  /* 0x0000003c3b07723e */ /* 0x000fe400000000ff */
[----:B-----5:R-:W-:-:S03]  /*7790*/  F2FP.PACK_AB R21, R53, R54 ;  /* 0x000000363515723e */ /* 0x020fc600000000ff */
[----:B------:R-:W-:Y:S02]  /*77a0*/  MUFU.EX2 R228, R228 ;  /* 0x000000e400e47308 */ /* 0x000fe40000000800 */
[----:B-1----:R-:W-:Y:S01]  /*77b0*/  HMMA.16816.F32 R132, R4, R24, R132 ;  /* 0x000000180484723c */ /* 0x002fe20000001884 */
[----:B--2---:R-:W-:-:S05]  /*77c0*/  F2FP.PACK_AB R23, R51, R52 ;  /* 0x000000343317723e */ /* 0x004fca00000000ff */
[----:B------:R-:W-:Y:S02]  /*77d0*/  MUFU.EX2 R227, R227 ;  /* 0x000000e300e37308 */ /* 0x000fe40000000800 */
[----:B------:R-:W-:Y:S06]  /*77e0*/  HMMA.16816.F32 R144, R4, R26, R144 ;  /* 0x0000001a0490723c */ /* 0x000fec0000001890 */
[----:B------:R-:W-:Y:S02]  /*77f0*/  MUFU.EX2 R226, R226 ;  /* 0x000000e200e27308 */ /* 0x000fe40000000800 */
[C---:B------:R-:W-:Y:S06]  /*7800*/  HMMA.16816.F32 R140, R20.reuse, R24, R140 ;  /* 0x00000018148c723c */ /* 0x040fec000000188c */
[----:B------:R-:W-:Y:S02]  /*7810*/  MUFU.EX2 R225, R225 ;  /* 0x000000e100e17308 */ /* 0x000fe40000000800 */
[C---:B------:R-:W-:Y:S01]  /*7820*/  HMMA.16816.F32 R148, R20.reuse, R26, R148 ;  /* 0x0000001a1494723c */ /* 0x040fe20000001894 */
[----:B------:R-:W-:Y:S05]  /*7830*/  LDSM.16.MT88.4 R24, [R252+0xa000] ;  /* 0x00a00000fc18783b */ /* 0x000fea0000004200 */
[----:B------:R-:W-:Y:S02]  /*7840*/  MUFU.EX2 R224, R224 ;  /* 0x000000e000e07308 */ /* 0x000fe40000000800 */
[C---:B------:R-:W-:Y:S06]  /*7850*/  HMMA.16816.F32 R168, R20.reuse, R16, R168 ;  /* 0x0000001014a8723c */ /* 0x040fec00000018a8 */
[----:B------:R-:W-:Y:S02]  /*7860*/  MUFU.EX2 R223, R223 ;  /* 0x000000df00df7308 */ /* 0x000fe40000000800 */
[C---:B------:R-:W-:Y:S06]  /*7870*/  HMMA.16816.F32 R172, R20.reuse, R18, R172 ;  /* 0x0000001214ac723c */ /* 0x040fec00000018ac */
[----:B------:R-:W-:Y:S02]  /*7880*/  MUFU.EX2 R222, R222 ;  /* 0x000000de00de7308 */ /* 0x000fe40000000800 */
[C---:B---3--:R-:W-:Y:S06]  /*7890*/  HMMA.16816.F32 R180, R20.reuse, R12, R180 ;  /* 0x0000000c14b4723c */ /* 0x048fec00000018b4 */
[----:B------:R-:W-:Y:S02]  /*78a0*/  MUFU.EX2 R221, R221 ;  /* 0x000000dd00dd7308 */ /* 0x000fe40000000800 */
[C---:B------:R-:W-:Y:S06]  /*78b0*/  HMMA.16816.F32 R184, R20.reuse, R14, R184 ;  /* 0x0000000e14b8723c */ /* 0x040fec00000018b8 */
[----:B------:R-:W-:Y:S02]  /*78c0*/  MUFU.EX2 R220, R220 ;  /* 0x000000dc00dc7308 */ /* 0x000fe40000000800 */
[C---:B----4-:R-:W-:Y:S06]  /*78d0*/  HMMA.16816.F32 R188, R20.reuse, R8, R188 ;  /* 0x0000000814bc723c */ /* 0x050fec00000018bc */
[----:B------:R-:W1:Y:S02]  /*78e0*/  MUFU.EX2 R219, R219 ;  /* 0x000000db00db7308 */ /* 0x000e640000000800 */
[----:B------:R-:W-:Y:S06]  /*78f0*/  HMMA.16816.F32 R192, R20, R10, R192 ;  /* 0x0000000a14c0723c */ /* 0x000fec00000018c0 */
[----:B------:R-:W-:Y:S02]  /*7900*/  MUFU.EX2 R218, R218 ;  /* 0x000000da00da7308 */ /* 0x000fe40000000800 */
[C---:B------:R-:W-:Y:S06]  /*7910*/  HMMA.16816.F32 R136, R4.reuse, R16, R136 ;  /* 0x000000100488723c */ /* 0x040fec0000001888 */
[----:B------:R-:W2:Y:S02]  /*7920*/  MUFU.EX2 R217, R217 ;  /* 0x000000d900d97308 */ /* 0x000ea40000000800 */
[----:B------:R-:W-:Y:S01]  /*7930*/  HMMA.16816.F32 R156, R4, R18, R156 ;  /* 0x00000012049c723c */ /* 0x000fe2000000189c */
[----:B------:R-:W3:Y:S01]  /*7940*/  LDSM.16.MT88.4 R16, [R250+0xa000] ;  /* 0x00a00000fa10783b */ /* 0x000ee20000004200 */
[----:B-1----:R-:W-:-:S04]  /*7950*/  F2FP.PACK_AB R20, R219, R220 ;  /* 0x000000dcdb14723e */ /* 0x002fc800000000ff */
[----:B------:R-:W-:Y:S02]  /*7960*/  MUFU.EX2 R216, R216 ;  /* 0x000000d800d87308 */ /* 0x000fe40000000800 */
[C---:B------:R-:W-:Y:S06]  /*7970*/  HMMA.16816.F32 R152, R4.reuse, R12, R152 ;  /* 0x0000000c0498723c */ /* 0x040fec0000001898 */
[----:B------:R-:W1:Y:S02]  /*7980*/  MUFU.EX2 R215, R215 ;  /* 0x000000d700d77308 */ /* 0x000e640000000800 */
[----:B------:R-:W-:Y:S01]  /*7990*/  HMMA.16816.F32 R160, R4, R14, R160 ;  /* 0x0000000e04a0723c */ /* 0x000fe200000018a0 */
[----:B------:R-:W4:Y:S01]  /*79a0*/  LDSM.16.MT88.4 R12, [R249+0xa000] ;  /* 0x00a00000f90c783b */ /* 0x000f220000004200 */
[----:B--2---:R-:W-:-:S04]  /*79b0*/  F2FP.PACK_AB R22, R217, R218 ;  /* 0x000000dad916723e */ /* 0x004fc800000000ff */
[----:B------:R-:W-:Y:S02]  /*79c0*/  MUFU.EX2 R214, R214 ;  /* 0x000000d600d67308 */ /* 0x000fe40000000800 */
[C---:B------:R-:W-:Y:S06]  /*79d0*/  HMMA.16816.F32 R164, R4.reuse, R8, R164 ;  /* 0x0000000804a4723c */ /* 0x040fec00000018a4 */
[----:B------:R-:W2:Y:S02]  /*79e0*/  MUFU.EX2 R213, R213 ;  /* 0x000000d500d57308 */ /* 0x000ea40000000800 */
[----:B------:R-:W-:Y:S01]  /*79f0*/  HMMA.16816.F32 R176, R4, R10, R176 ;  /* 0x0000000a04b0723c */ /* 0x000fe200000018b0 */
[----:B------:R-:W5:Y:S01]  /*7a00*/  LDSM.16.MT88.4 R8, [R248+0xa000] ;  /* 0x00a00000f808783b */ /* 0x000f620000004200 */
[----:B-1----:R-:W-:-:S05]  /*7a10*/  F2FP.PACK_AB R21, R215, R216 ;  /* 0x000000d8d715723e */ /* 0x002fca00000000ff */
[----:B------:R-:W-:Y:S01]  /*7a20*/  F2FP.PACK_AB R4, R227, R228 ;  /* 0x000000e4e304723e */ /* 0x000fe200000000ff */
[----:B------:R-:W-:Y:S01]  /*7a30*/  MUFU.EX2 R212, R212 ;  /* 0x000000d400d47308 */ /* 0x000fe20000000800 */
[----:B------:R-:W-:Y:S02]  /*7a40*/  F2FP.PACK_AB R5, R223, R224 ;  /* 0x000000e0df05723e */ /* 0x000fe400000000ff */
[----:B------:R-:W-:Y:S02]  /*7a50*/  F2FP.PACK_AB R6, R225, R226 ;  /* 0x000000e2e106723e */ /* 0x000fe400000000ff */
[----:B------:R-:W-:Y:S02]  /*7a60*/  F2FP.PACK_AB R7, R221, R222 ;  /* 0x000000dedd07723e */ /* 0x000fe400000000ff */
[----:B--2---:R-:W-:Y:S01]  /*7a70*/  F2FP.PACK_AB R23, R213, R214 ;  /* 0x000000d6d517723e */ /* 0x004fe200000000ff */
[----:B------:R-:W1:Y:S04]  /*7a80*/  MUFU.EX2 R229, R229 ;  /* 0x000000e500e57308 */ /* 0x000e680000000800 */
[----:B---3--:R-:W-:Y:S04]  /*7a90*/  HMMA.16816.F32 R136, R4, R16, R136 ;  /* 0x000000100488723c */ /* 0x008fe80000001888 */
[----:B------:R-:W-:Y:S04]  /*7aa0*/  MUFU.EX2 R208, R208 ;  /* 0x000000d000d07308 */ /* 0x000fe80000000800 */
[C---:B------:R-:W-:Y:S04]  /*7ab0*/  HMMA.16816.F32 R140, R20.reuse, R24, R140 ;  /* 0x00000018148c723c */ /* 0x040fe8000000188c */
[----:B------:R-:W-:Y:S04]  /*7ac0*/  MUFU.EX2 R231, R231 ;  /* 0x000000e700e77308 */ /* 0x000fe80000000800 */
[C---:B------:R-:W-:Y:S04]  /*7ad0*/  HMMA.16816.F32 R148, R20.reuse, R26, R148 ;  /* 0x0000001a1494723c */ /* 0x040fe80000001894 */
[----:B------:R-:W-:Y:S04]  /*7ae0*/  MUFU.EX2 R206, R206 ;  /* 0x000000ce00ce7308 */ /* 0x000fe80000000800 */
[C---:B------:R-:W-:Y:S04]  /*7af0*/  HMMA.16816.F32 R168, R20.reuse, R16, R168 ;  /* 0x0000001014a8723c */ /* 0x040fe800000018a8 */
[----:B------:R-:W2:Y:S04]  /*7b00*/  MUFU.EX2 R209, R209 ;  /* 0x000000d100d17308 */ /* 0x000ea80000000800 */
[C---:B------:R-:W-:Y:S04]  /*7b10*/  HMMA.16816.F32 R172, R20.reuse, R18, R172 ;  /* 0x0000001214ac723c */ /* 0x040fe800000018ac */
[----:B------:R-:W-:Y:S04]  /*7b20*/  MUFU.EX2 R210, R210 ;  /* 0x000000d200d27308 */ /* 0x000fe80000000800 */
[C---:B----4-:R-:W-:Y:S04]  /*7b30*/  HMMA.16816.F32 R180, R20.reuse, R12, R180 ;  /* 0x0000000c14b4723c */ /* 0x050fe800000018b4 */
[----:B------:R-:W3:Y:S04]  /*7b40*/  MUFU.EX2 R205, R205 ;  /* 0x000000cd00cd7308 */ /* 0x000ee80000000800 */
[C---:B------:R-:W-:Y:S04]  /*7b50*/  HMMA.16816.F32 R184, R20.reuse, R14, R184 ;  /* 0x0000000e14b8723c */ /* 0x040fe800000018b8 */
[----:B------:R-:W-:Y:S04]  /*7b60*/  MUFU.EX2 R111, R111 ;  /* 0x0000006f006f7308 */ /* 0x000fe80000000800 */
[C---:B-----5:R-:W-:Y:S04]  /*7b70*/  HMMA.16816.F32 R188, R20.reuse, R8, R188 ;  /* 0x0000000814bc723c */ /* 0x060fe800000018bc */
[----:B------:R-:W-:Y:S04]  /*7b80*/  MUFU.EX2 R93, R93 ;  /* 0x0000005d005d7308 */ /* 0x000fe80000000800 */
[----:B------:R-:W-:Y:S01]  /*7b90*/  HMMA.16816.F32 R192, R20, R10, R192 ;  /* 0x0000000a14c0723c */ /* 0x000fe200000018c0 */
[----:B------:R-:W4:Y:S03]  /*7ba0*/  LDSM.16.MT88.4 R20, [R252+0xa800] ;  /* 0x00a80000fc14783b */ /* 0x000f260000004200 */
[----:B------:R-:W-:Y:S04]  /*7bb0*/  MUFU.EX2 R90, R90 ;  /* 0x0000005a005a7308 */ /* 0x000fe80000000800 */
[C---:B------:R-:W-:Y:S01]  /*7bc0*/  HMMA.16816.F32 R156, R4.reuse, R18, R156 ;  /* 0x00000012049c723c */ /* 0x040fe2000000189c */
[----:B------:R-:W5:Y:S03]  /*7bd0*/  LDSM.16.MT88.4 R16, [R250+0xa800] ;  /* 0x00a80000fa10783b */ /* 0x000f660000004200 */
[----:B------:R-:W-:Y:S04]  /*7be0*/  MUFU.EX2 R87, R87 ;  /* 0x0000005700577308 */ /* 0x000fe80000000800 */
[C---:B------:R-:W-:Y:S08]  /*7bf0*/  HMMA.16816.F32 R152, R4.reuse, R12, R152 ;  /* 0x0000000c0498723c */ /* 0x040ff00000001898 */
[C---:B------:R-:W-:Y:S01]  /*7c00*/  HMMA.16816.F32 R160, R4.reuse, R14, R160 ;  /* 0x0000000e04a0723c */ /* 0x040fe200000018a0 */
[----:B------:R-:W2:Y:S07]  /*7c10*/  LDSM.16.MT88.4 R12, [R249+0xa800] ;  /* 0x00a80000f90c783b */ /* 0x000eae0000004200 */
[C---:B------:R-:W-:Y:S08]  /*7c20*/  HMMA.16816.F32 R164, R4.reuse, R8, R164 ;  /* 0x0000000804a4723c */ /* 0x040ff000000018a4 */
[C---:B------:R-:W-:Y:S01]  /*7c30*/  HMMA.16816.F32 R176, R4.reuse, R10, R176 ;  /* 0x0000000a04b0723c */ /* 0x040fe200000018b0 */
[----:B------:R-:W5:Y:S07]  /*7c40*/  LDSM.16.MT88.4 R8, [R248+0xa800] ;  /* 0x00a80000f808783b */ /* 0x000f6e0000004200 */
[C---:B------:R-:W-:Y:S07]  /*7c50*/  HMMA.16816.F32 R132, R4.reuse, R24, R132 ;  /* 0x000000180484723c */ /* 0x040fee0000001884 */
[--C-:B------:R-:W-:Y:S01]  /*7c60*/  FFMA.FTZ R25, R197, c[0x0][0x23c], -R204.reuse ;  /* 0x00008f00c5197a23 */ /* 0x100fe200000108cc */
[----:B------:R-:W-:Y:S01]  /*7c70*/  HMMA.16816.F32 R144, R4, R26, R144 ;  /* 0x0000001a0490723c */ /* 0x000fe20000001890 */
[----:B------:R-:W-:-:S02]  /*7c80*/  FFMA.FTZ R24, R196, c[0x0][0x23c], -R204 ;  /* 0x00008f00c4187a23 */ /* 0x000fc400000108cc */
[--C-:B------:R-:W-:Y:S02]  /*7c90*/  FFMA.FTZ R197, R130, c[0x0][0x23c], -R204.reuse ;  /* 0x00008f0082c57a23 */ /* 0x100fe400000108cc */
[--C-:B------:R-:W-:Y:S02]  /*7ca0*/  FFMA.FTZ R196, R129, c[0x0][0x23c], -R204.reuse ;  /* 0x00008f0081c47a23 */ /* 0x100fe400000108cc */
[----:B-1----:R-:W-:Y:S01]  /*7cb0*/  F2FP.PACK_AB R4, R229, R212 ;  /* 0x000000d4e504723e */ /* 0x002fe200000000ff */
[--C-:B------:R-:W-:Y:S01]  /*7cc0*/  FFMA.FTZ R26, R199, c[0x0][0x23c], -R204.reuse ;  /* 0x00008f00c71a7a23 */ /* 0x100fe200000108cc */
[----:B--2---:R-:W-:Y:S01]  /*7cd0*/  F2FP.PACK_AB R5, R209, R206 ;  /* 0x000000ced105723e */ /* 0x004fe200000000ff */
[--C-:B------:R-:W-:Y:S01]  /*7ce0*/  FFMA.FTZ R199, R131, c[0x0][0x23c], -R204.reuse ;  /* 0x00008f0083c77a23 */ /* 0x100fe200000108cc */
[----:B------:R-:W-:Y:S01]  /*7cf0*/  F2FP.PACK_AB R6, R231, R208 ;  /* 0x000000d0e706723e */ /* 0x000fe200000000ff */
[--C-:B------:R-:W-:Y:S01]  /*7d00*/  FFMA.FTZ R131, R128, c[0x0][0x23c], -R204.reuse ;  /* 0x00008f0080837a23 */ /* 0x100fe200000108cc */
[----:B---3--:R-:W-:Y:S01]  /*7d10*/  F2FP.PACK_AB R7, R205, R210 ;  /* 0x000000d2cd07723e */ /* 0x008fe200000000ff */
[----:B------:R-:W-:-:S02]  /*7d20*/  FFMA.FTZ R130, R127, c[0x0][0x23c], -R204 ;  /* 0x00008f007f827a23 */ /* 0x000fc400000108cc */
[--C-:B------:R-:W-:Y:S01]  /*7d30*/  FFMA.FTZ R129, R126, c[0x0][0x23c], -R204.reuse ;  /* 0x00008f007e817a23 */ /* 0x100fe200000108cc */
[----:B------:R-:W-:Y:S01]  /*7d40*/  MUFU.EX2 R127, R201 ;  /* 0x000000c9007f7308 */ /* 0x000fe20000000800 */
[--C-:B------:R-:W-:Y:S02]  /*7d50*/  FFMA.FTZ R128, R125, c[0x0][0x23c], -R204.reuse ;  /* 0x00008f007d807a23 */ /* 0x100fe400000108cc */
[----:B----4-:R-:W-:Y:S01]  /*7d60*/  HMMA.16816.F32 R140, R4, R20, R140 ;  /* 0x00000014048c723c */ /* 0x010fe2000000188c */
[----:B------:R-:W-:-:S04]  /*7d70*/  FFMA.FTZ R204, R124, c[0x0][0x23c], -R204 ;  /* 0x00008f007ccc7a23 */ /* 0x000fc800000108cc */
[----:B------:R1:W-:Y:S03]  /*7d80*/  MUFU.EX2 R126, R26 ;  /* 0x0000001a007e7308 */ /* 0x0003e60000000800 */
[C---:B------:R-:W-:Y:S05]  /*7d90*/  HMMA.16816.F32 R148, R4.reuse, R22, R148 ;  /* 0x000000160494723c */ /* 0x040fea0000001894 */
[----:B------:R2:W-:Y:S03]  /*7da0*/  MUFU.EX2 R125, R25 ;  /* 0x00000019007d7308 */ /* 0x0005e60000000800 */
[----:B-----5:R-:W-:Y:S05]  /*7db0*/  HMMA.16816.F32 R168, R4, R16, R168 ;  /* 0x0000001004a8723c */ /* 0x020fea00000018a8 */
[----:B------:R3:W4:Y:S01]  /*7dc0*/  MUFU.EX2 R124, R24 ;  /* 0x00000018007c7308 */ /* 0x0007220000000800 */
[----:B-1----:R-:W-:-:S02]  /*7dd0*/  FFMA.FTZ R26, R103, c[0x0][0x23c], -R115 ;  /* 0x00008f00671a7a23 */ /* 0x002fc40000010873 */
[C---:B------:R-:W-:Y:S01]  /*7de0*/  HMMA.16816.F32 R172, R4.reuse, R18, R172 ;  /* 0x0000001204ac723c */ /* 0x040fe200000018ac */
[--C-:B------:R-:W-:Y:S02]  /*7df0*/  FFMA.FTZ R103, R94, c[0x0][0x23c], -R115.reuse ;  /* 0x00008f005e677a23 */ /* 0x100fe40000010873 */
[--C-:B------:R-:W-:Y:S02]  /*7e00*/  FFMA.FTZ R94, R101, c[0x0][0x23c], -R112.reuse ;  /* 0x00008f00655e7a23 */ /* 0x100fe40000010870 */
[--C-:B--2---:R-:W-:Y:S01]  /*7e10*/  FFMA.FTZ R25, R100, c[0x0][0x23c], -R115.reuse ;  /* 0x00008f0064197a23 */ /* 0x104fe20000010873 */
[----:B------:R-:W-:Y:S01]  /*7e20*/  MUFU.EX2 R131, R131 ;  /* 0x0000008300837308 */ /* 0x000fe20000000800 */
[----:B------:R-:W-:Y:S01]  /*7e30*/  FFMA.FTZ R100, R91, c[0x0][0x23c], -R115 ;  /* 0x00008f005b647a23 */ /* 0x000fe20000010873 */
[----:B------:R-:W-:Y:S01]  /*7e40*/  HMMA.16816.F32 R180, R4, R12, R180 ;  /* 0x0000000c04b4723c */ /* 0x000fe200000018b4 */
[--C-:B------:R-:W-:Y:S02]  /*7e50*/  FFMA.FTZ R101, R98, c[0x0][0x23c], -R112.reuse ;  /* 0x00008f0062657a23 */ /* 0x100fe40000010870 */
[----:B------:R-:W-:-:S02]  /*7e60*/  FFMA.FTZ R98, R95, c[0x0][0x23c], -R112 ;  /* 0x00008f005f627a23 */ /* 0x000fc40000010870 */
[----:B---3--:R-:W-:Y:S01]  /*7e70*/  FFMA.FTZ R24, R97, c[0x0][0x23c], -R115 ;  /* 0x00008f0061187a23 */ /* 0x008fe20000010873 */
[----:B------:R-:W-:Y:S01]  /*7e80*/  MUFU.EX2 R95, R104 ;  /* 0x00000068005f7308 */ /* 0x000fe20000000800 */
[----:B------:R-:W-:Y:S01]  /*7e90*/  FFMA.FTZ R97, R92, c[0x0][0x23c], -R112 ;  /* 0x00008f005c617a23 */ /* 0x000fe20000010870 */
[C---:B------:R-:W-:Y:S06]  /*7ea0*/  HMMA.16816.F32 R184, R4.reuse, R14, R184 ;  /* 0x0000000e04b8723c */ /* 0x040fec00000018b8 */
[----:B------:R-:W-:Y:S02]  /*7eb0*/  MUFU.EX2 R91, R24 ;  /* 0x00000018005b7308 */ /* 0x000fe40000000800 */
[C---:B------:R-:W-:Y:S06]  /*7ec0*/  HMMA.16816.F32 R188, R4.reuse, R8, R188 ;  /* 0x0000000804bc723c */ /* 0x040fec00000018bc */
[----:B------:R-:W-:Y:S02]  /*7ed0*/  MUFU.EX2 R92, R107 ;  /* 0x0000006b005c7308 */ /* 0x000fe40000000800 */
[----:B------:R-:W-:Y:S06]  /*7ee0*/  HMMA.16816.F32 R192, R4, R10, R192 ;  /* 0x0000000a04c0723c */ /* 0x000fec00000018c0 */
[----:B------:R-:W-:Y:S01]  /*7ef0*/  MUFU.EX2 R94, R94 ;  /* 0x0000005e005e7308 */ /* 0x000fe20000000800 */
[----:B------:R-:W-:-:S02]  /*7f00*/  FFMA.FTZ R6, R110, c[0x0][0x23c], -R123 ;  /* 0x00008f006e067a23 */ /* 0x000fc4000001087b */
[--C-:B------:R-:W-:Y:S02]  /*7f10*/  FFMA.FTZ R5, R109, c[0x0][0x23c], -R123.reuse ;  /* 0x00008f006d057a23 */ /* 0x100fe4000001087b */
[--C-:B------:R-:W-:Y:S02]  /*7f20*/  FFMA.FTZ R4, R108, c[0x0][0x23c], -R123.reuse ;  /* 0x00008f006c047a23 */ /* 0x100fe4000001087b */
[--C-:B------:R-:W-:Y:S01]  /*7f30*/  FFMA.FTZ R110, R105, c[0x0][0x23c], -R123.reuse ;  /* 0x00008f00696e7a23 */ /* 0x100fe2000001087b */
[----:B------:R-:W-:Y:S01]  /*7f40*/  MUFU.EX2 R98, R98 ;  /* 0x0000006200627308 */ /* 0x000fe20000000800 */
[--C-:B------:R-:W-:Y:S02]  /*7f50*/  FFMA.FTZ R108, R99, c[0x0][0x23c], -R123.reuse ;  /* 0x00008f00636c7a23 */ /* 0x100fe4000001087b */
[--C-:B------:R-:W-:Y:S02]  /*7f60*/  FFMA.FTZ R109, R102, c[0x0][0x23c], -R123.reuse ;  /* 0x00008f00666d7a23 */ /* 0x100fe4000001087b */
[----:B------:R-:W-:-:S02]  /*7f70*/  FFMA.FTZ R105, R96, c[0x0][0x23c], -R123 ;  /* 0x00008f0060697a23 */ /* 0x000fc4000001087b */
[----:B------:R-:W-:Y:S01]  /*7f80*/  FFMA.FTZ R99, R88, c[0x0][0x23c], -R115 ;  /* 0x00008f0058637a23 */ /* 0x000fe20000010873 */
[----:B------:R4:W1:Y:S01]  /*7f90*/  MUFU.EX2 R102, R6 ;  /* 0x0000000600667308 */ /* 0x0008620000000800 */
[----:B------:R-:W-:Y:S02]  /*7fa0*/  FFMA.FTZ R123, R84, c[0x0][0x23c], -R123 ;  /* 0x00008f00547b7a23 */ /* 0x000fe4000001087b */
[----:B------:R-:W-:Y:S02]  /*7fb0*/  FFMA.FTZ R115, R85, c[0x0][0x23c], -R115 ;  /* 0x00008f0055737a23 */ /* 0x000fe40000010873 */
[--C-:B------:R-:W-:Y:S02]  /*7fc0*/  FFMA.FTZ R96, R89, c[0x0][0x23c], -R112.reuse ;  /* 0x00008f0059607a23 */ /* 0x100fe40000010870 */
[----:B------:R-:W-:Y:S01]  /*7fd0*/  FFMA.FTZ R112, R86, c[0x0][0x23c], -R112 ;  /* 0x00008f0056707a23 */ /* 0x000fe20000010870 */
[----:B------:R1:W-:Y:S08]  /*7fe0*/  MUFU.EX2 R84, R5 ;  /* 0x0000000500547308 */ /* 0x0003f00000000800 */
[----:B------:R2:W3:Y:S01]  /*7ff0*/  MUFU.EX2 R85, R4 ;  /* 0x0000000400557308 */ /* 0x0004e20000000800 */
[----:B----4-:R-:W-:-:S02]  /*8000*/  F2FP.PACK_AB R6, R124, R125 ;  /* 0x0000007d7c06723e */ /* 0x010fc400000000ff */
[----:B-1----:R-:W-:-:S05]  /*8010*/  F2FP.PACK_AB R5, R102, R111 ;  /* 0x0000006f6605723e */ /* 0x002fca00000000ff */
[----:B------:R-:W-:Y:S01]  /*8020*/  MUFU.EX2 R88, R26 ;  /* 0x0000001a00587308 */ /* 0x000fe20000000800 */
[----:B--2---:R-:W-:-:S07]  /*8030*/  F2FP.PACK_AB R4, R126, R127 ;  /* 0x0000007f7e04723e */ /* 0x004fce00000000ff */
[----:B------:R1:W-:Y:S01]  /*8040*/  MUFU.EX2 R86, R25 ;  /* 0x0000001900567308 */ /* 0x0003e20000000800 */
[----:B---3--:R-:W-:-:S07]  /*8050*/  F2FP.PACK_AB R7, R85, R84 ;  /* 0x000000545507723e */ /* 0x008fce00000000ff */
[C---:B------:R-:W-:Y:S01]  /*8060*/  HMMA.16816.F32 R136, R4.reuse, R16, R136 ;  /* 0x000000100488723c */ /* 0x040fe20000001888 */
[----:B------:R-:W2:Y:S07]  /*8070*/  MUFU.EX2 R89, R106 ;  /* 0x0000006a00597308 */ /* 0x000eae0000000800 */
[C---:B------:R-:W-:Y:S01]  /*8080*/  HMMA.16816.F32 R156, R4.reuse, R18, R156 ;  /* 0x00000012049c723c */ /* 0x040fe2000000189c */
[----:B------:R-:W3:Y:S01]  /*8090*/  LDSM.16.MT88.4 R16, [R252+0xb000] ;  /* 0x00b00000fc10783b */ /* 0x000ee20000004200 */
[----:B------:R-:W-:Y:S03]  /*80a0*/  MUFU.EX2 R99, R99 ;  /* 0x0000006300637308 */ /* 0x000fe60000000800 */
[----:B-1----:R-:W-:Y:S03]  /*80b0*/  LDSM.16.MT88.4 R24, [R248+0xb000] ;  /* 0x00b00000f818783b */ /* 0x002fe60000004200 */
[C---:B------:R-:W-:Y:S02]  /*80c0*/  HMMA.16816.F32 R152, R4.reuse, R12, R152 ;  /* 0x0000000c0498723c */ /* 0x040fe40000001898 */
[----:B------:R-:W-:Y:S06]  /*80d0*/  MUFU.EX2 R97, R97 ;  /* 0x0000006100617308 */ /* 0x000fec0000000800 */
[C---:B------:R-:W-:Y:S01]  /*80e0*/  HMMA.16816.F32 R160, R4.reuse, R14, R160 ;  /* 0x0000000e04a0723c */ /* 0x040fe200000018a0 */
[----:B------:R-:W1:Y:S01]  /*80f0*/  LDSM.16.MT88.4 R12, [R250+0xb000] ;  /* 0x00b00000fa0c783b */ /* 0x000e620000004200 */
[----:B------:R-:W-:Y:S06]  /*8100*/  MUFU.EX2 R96, R96 ;  /* 0x0000006000607308 */ /* 0x000fec0000000800 */
[C---:B------:R-:W-:Y:S02]  /*8110*/  HMMA.16816.F32 R164, R4.reuse, R8, R164 ;  /* 0x0000000804a4723c */ /* 0x040fe400000018a4 */
[----:B------:R-:W-:Y:S06]  /*8120*/  MUFU.EX2 R130, R130 ;  /* 0x0000008200827308 */ /* 0x000fec0000000800 */
[C---:B------:R-:W-:Y:S01]  /*8130*/  HMMA.16816.F32 R176, R4.reuse, R10, R176 ;  /* 0x0000000a04b0723c */ /* 0x040fe200000018b0 */
[----:B------:R-:W4:Y:S01]  /*8140*/  LDSM.16.MT88.4 R8, [R249+0xb000] ;  /* 0x00b00000f908783b */ /* 0x000f220000004200 */
[----:B------:R-:W-:Y:S06]  /*8150*/  MUFU.EX2 R129, R129 ;  /* 0x0000008100817308 */ /* 0x000fec0000000800 */
[C---:B------:R-:W-:Y:S02]  /*8160*/  HMMA.16816.F32 R132, R4.reuse, R20, R132 ;  /* 0x000000140484723c */ /* 0x040fe40000001884 */
[----:B------:R-:W-:Y:S05]  /*8170*/  MUFU.EX2 R128, R128 ;  /* 0x0000008000807308 */ /* 0x000fea0000000800 */
[----:B------:R-:W-:Y:S01]  /*8180*/  FADD.FTZ R21, R83, R122 ;  /* 0x0000007a53157221 */ /* 0x000fe20000010000 */
[----:B------:R-:W-:Y:S01]  /*8190*/  HMMA.16816.F32 R144, R4, R22, R144 ;  /* 0x000000160490723c */ /* 0x000fe20000001890 */
[----:B------:R-:W-:Y:S01]  /*81a0*/  FADD.FTZ R20, R80, R119 ;  /* 0x0000007750147221 */ /* 0x000fe20000010000 */
[----:B------:R-:W5:Y:S01]  /*81b0*/  MUFU.EX2 R83, R101 ;  /* 0x0000006500537308 */ /* 0x000f620000000800 */
[----:B------:R-:W-:-:S02]  /*81c0*/  FADD.FTZ R21, R82, R21 ;  /* 0x0000001552157221 */ /* 0x000fc40000010000 */
[----:B------:R-:W-:Y:S02]  /*81d0*/  FADD.FTZ R20, R81, R20 ;  /* 0x0000001451147221 */ /* 0x000fe40000010000 */
[----:B------:R-:W-:Y:S01]  /*81e0*/  FADD.FTZ R5, R77, R114 ;  /* 0x000000724d057221 */ /* 0x000fe20000010000 */
[----:B--2---:R-:W-:Y:S01]  /*81f0*/  F2FP.PACK_AB R4, R88, R89 ;  /* 0x000000595804723e */ /* 0x004fe200000000ff */
[----:B------:R-:W-:Y:S01]  /*8200*/  FADD.FTZ R22, R78, R79 ;  /* 0x0000004f4e167221 */ /* 0x000fe20000010000 */
[----:B------:R-:W-:Y:S01]  /*8210*/  MUFU.EX2 R77, R199 ;  /* 0x000000c7004d7308 */ /* 0x000fe20000000800 */
[----:B------:R-:W-:Y:S01]  /*8220*/  FADD.FTZ R104, R76, R5 ;  /* 0x000000054c687221 */ /* 0x000fe20000010000 */
[----:B------:R-:W-:Y:S01]  /*8230*/  F2FP.PACK_AB R5, R95, R92 ;  /* 0x0000005c5f05723e */ /* 0x000fe200000000ff */
[----:B------:R-:W-:Y:S01]  /*8240*/  FADD.FTZ R106, R74, R21 ;  /* 0x000000154a6a7221 */ /* 0x000fe20000010000 */
[----:B------:R-:W-:Y:S01]  /*8250*/  F2FP.PACK_AB R6, R91, R86 ;  /* 0x000000565b06723e */ /* 0x000fe200000000ff */
[----:B------:R-:W-:-:S02]  /*8260*/  FADD.FTZ R75, R75, R104 ;  /* 0x000000684b4b7221 */ /* 0x000fc40000010000 */
[----:B------:R-:W-:Y:S01]  /*8270*/  FADD.FTZ R21, R71, R20 ;  /* 0x0000001447157221 */ /* 0x000fe20000010000 */
[----:B------:R-:W2:Y:S01]  /*8280*/  MUFU.EX2 R76, R197 ;  /* 0x000000c5004c7308 */ /* 0x000ea20000000800 */
[----:B-----5:R-:W-:Y:S01]  /*8290*/  F2FP.PACK_AB R7, R83, R94 ;  /* 0x0000005e5307723e */ /* 0x020fe200000000ff */
[----:B------:R-:W-:Y:S02]  /*82a0*/  FADD.FTZ R22, R69, R22 ;  /* 0x0000001645167221 */ /* 0x000fe40000010000 */
[----:B------:R-:W-:Y:S02]  /*82b0*/  FADD.FTZ R71, R72, R75 ;  /* 0x0000004b48477221 */ /* 0x000fe40000010000 */
[----:B------:R-:W-:Y:S02]  /*82c0*/  FADD.FTZ R75, R70, R21 ;  /* 0x00000015464b7221 */ /* 0x000fe40000010000 */
[----:B------:R-:W-:Y:S01]  /*82d0*/  MUFU.EX2 R78, R196 ;  /* 0x000000c4004e7308 */ /* 0x000fe20000000800 */
[----:B---3--:R-:W-:Y:S01]  /*82e0*/  HMMA.16816.F32 R140, R4, R16, R140 ;  /* 0x00000010048c723c */ /* 0x008fe2000000188c */
[----:B------:R-:W-:-:S02]  /*82f0*/  FADD.FTZ R101, R67, R22 ;  /* 0x0000001643657221 */ /* 0x000fc40000010000 */
[----:B------:R-:W3:Y:S01]  /*8300*/  LDSM.16.MT88.4 R20, [R252+0xb800] ;  /* 0x00b80000fc14783b */ /* 0x000ee20000004200 */
[----:B------:R-:W-:Y:S02]  /*8310*/  FADD.FTZ R73, R73, R106 ;  /* 0x0000006a49497221 */ /* 0x000fe40000010000 */
[----:B------:R-:W-:Y:S01]  /*8320*/  FADD.FTZ R44, R44, R101 ;  /* 0x000000652c2c7221 */ /* 0x000fe20000010000 */
[----:B------:R-:W-:Y:S01]  /*8330*/  MUFU.EX2 R79, R110 ;  /* 0x0000006e004f7308 */ /* 0x000fe20000000800 */
[----:B------:R-:W-:Y:S01]  /*8340*/  HMMA.16816.F32 R148, R4, R18, R148 ;  /* 0x000000120494723c */ /* 0x000fe20000001894 */
[----:B------:R-:W-:Y:S02]  /*8350*/  FADD.FTZ R50, R50, R73 ;  /* 0x0000004932327221 */ /* 0x000fe40000010000 */
[----:B------:R-:W-:Y:S02]  /*8360*/  FADD.FTZ R46, R46, R75 ;  /* 0x0000004b2e2e7221 */ /* 0x000fe40000010000 */
[----:B------:R-:W-:-:S02]  /*8370*/  FADD.FTZ R43, R43, R44 ;  /* 0x0000002c2b2b7221 */ /* 0x000fc40000010000 */
[----:B------:R-:W5:Y:S01]  /*8380*/  MUFU.EX2 R80, R109 ;  /* 0x0000006d00507308 */ /* 0x000f620000000800 */
[C---:B-1----:R-:W-:Y:S01]  /*8390*/  HMMA.16816.F32 R168, R4.reuse, R12, R168 ;  /* 0x0000000c04a8723c */ /* 0x042fe200000018a8 */
[----:B------:R-:W-:Y:S02]  /*83a0*/  FADD.FTZ R49, R49, R50 ;  /* 0x0000003231317221 */ /* 0x000fe40000010000 */
[----:B------:R-:W-:Y:S02]  /*83b0*/  FADD.FTZ R45, R45, R46 ;  /* 0x0000002e2d2d7221 */ /* 0x000fe40000010000 */
[----:B------:R-:W-:Y:S02]  /*83c0*/  FADD.FTZ R42, R42, R49 ;  /* 0x000000312a2a7221 */ /* 0x000fe40000010000 */
[----:B------:R-:W-:Y:S01]  /*83d0*/  MUFU.EX2 R81, R108 ;  /* 0x0000006c00517308 */ /* 0x000fe20000000800 */
[----:B------:R-:W-:Y:S01]  /*83e0*/  HMMA.16816.F32 R172, R4, R14, R172 ;  /* 0x0000000e04ac723c */ /* 0x000fe200000018ac */
[----:B------:R-:W-:-:S06]  /*83f0*/  FADD.FTZ R40, R40, R45 ;  /* 0x0000002d28287221 */ /* 0x000fcc0000010000 */
[----:B------:R-:W1:Y:S01]  /*8400*/  MUFU.EX2 R82, R105 ;  /* 0x0000006900527308 */ /* 0x000e620000000800 */
[C---:B----4-:R-:W-:Y:S07]  /*8410*/  HMMA.16816.F32 R180, R4.reuse, R8, R180 ;  /* 0x0000000804b4723c */ /* 0x050fee00000018b4 */
[----:B------:R-:W-:Y:S01]  /*8420*/  MUFU.EX2 R74, R103 ;  /* 0x00000067004a7308 */ /* 0x000fe20000000800 */
[C---:B------:R-:W-:Y:S07]  /*8430*/  HMMA.16816.F32 R184, R4.reuse, R10, R184 ;  /* 0x0000000a04b8723c */ /* 0x040fee00000018b8 */
[----:B------:R-:W4:Y:S01]  /*8440*/  MUFU.EX2 R67, R100 ;  /* 0x0000006400437308 */ /* 0x000f220000000800 */
[C---:B------:R-:W-:Y:S07]  /*8450*/  HMMA.16816.F32 R188, R4.reuse, R24, R188 ;  /* 0x0000001804bc723c */ /* 0x040fee00000018bc */
[----:B------:R-:W3:Y:S01]  /*8460*/  MUFU.EX2 R70, R115 ;  /* 0x0000007300467308 */ /* 0x000ee20000000800 */
[----:B------:R-:W-:Y:S07]  /*8470*/  HMMA.16816.F32 R192, R4, R26, R192 ;  /* 0x0000001a04c0723c */ /* 0x000fee00000018c0 */
[----:B--2---:R-:W-:Y:S01]  /*8480*/  F2FP.PACK_AB R4, R76, R77 ;  /* 0x0000004d4c04723e */ /* 0x004fe200000000ff */
[----:B------:R-:W2:Y:S01]  /*8490*/  MUFU.EX2 R69, R112 ;  /* 0x0000007000457308 */ /* 0x000ea20000000800 */
[----:B-----5:R-:W-:-:S02]  /*84a0*/  F2FP.PACK_AB R5, R80, R79 ;  /* 0x0000004f5005723e */ /* 0x020fc400000000ff */
[----:B------:R-:W-:Y:S02]  /*84b0*/  F2FP.PACK_AB R6, R131, R78 ;  /* 0x0000004e8306723e */ /* 0x000fe400000000ff */
[----:B-1----:R-:W-:-:S07]  /*84c0*/  F2FP.PACK_AB R7, R82, R81 ;  /* 0x000000515207723e */ /* 0x002fce00000000ff */
[C---:B------:R-:W-:Y:S08]  /*84d0*/  HMMA.16816.F32 R132, R4.reuse, R16, R132 ;  /* 0x000000100484723c */ /* 0x040ff00000001884 */
[C---:B------:R-:W-:Y:S01]  /*84e0*/  HMMA.16816.F32 R144, R4.reuse, R18, R144 ;  /* 0x000000120490723c */ /* 0x040fe20000001890 */
[----:B------:R-:W1:Y:S07]  /*84f0*/  LDSM.16.MT88.4 R16, [R250+0xb800] ;  /* 0x00b80000fa10783b */ /* 0x000e6e0000004200 */
[C---:B------:R-:W-:Y:S08]  /*8500*/  HMMA.16816.F32 R136, R4.reuse, R12, R136 ;  /* 0x0000000c0488723c */ /* 0x040ff00000001888 */
[C---:B------:R-:W-:Y:S01]  /*8510*/  HMMA.16816.F32 R156, R4.reuse, R14, R156 ;  /* 0x0000000e049c723c */ /* 0x040fe2000000189c */
[----:B------:R-:W5:Y:S07]  /*8520*/  LDSM.16.MT88.4 R12, [R249+0xb800] ;  /* 0x00b80000f90c783b */ /* 0x000f6e0000004200 */
[C---:B------:R-:W-:Y:S08]  /*8530*/  HMMA.16816.F32 R152, R4.reuse, R8, R152 ;  /* 0x000000080498723c */ /* 0x040ff00000001898 */
[C---:B------:R-:W-:Y:S01]  /*8540*/  HMMA.16816.F32 R160, R4.reuse, R10, R160 ;  /* 0x0000000a04a0723c */ /* 0x040fe200000018a0 */
[----:B------:R-:W1:Y:S07]  /*8550*/  LDSM.16.MT88.4 R8, [R248+0xb800] ;  /* 0x00b80000f808783b */ /* 0x000e6e0000004200 */
[C---:B------:R-:W-:Y:S01]  /*8560*/  HMMA.16816.F32 R164, R4.reuse, R24, R164 ;  /* 0x0000001804a4723c */ /* 0x040fe200000018a4 */
[----:B------:R-:W1:Y:S06]  /*8570*/  MUFU.EX2 R25, R204 ;  /* 0x000000cc00197308 */ /* 0x000e6c0000000800 */
[----:B------:R-:W-:Y:S01]  /*8580*/  FADD.FTZ R24, R48, R71 ;  /* 0x0000004730187221 */ /* 0x000fe20000010000 */
[----:B------:R-:W-:Y:S01]  /*8590*/  HMMA.16816.F32 R176, R4, R26, R176 ;  /* 0x0000001a04b0723c */ /* 0x000fe200000018b0 */
[----:B------:R-:W1:Y:S02]  /*85a0*/  MUFU.EX2 R26, R123 ;  /* 0x0000007b001a7308 */ /* 0x000e640000000800 */
[----:B------:R-:W-:-:S04]  /*85b0*/  FADD.FTZ R24, R47, R24 ;  /* 0x000000182f187221 */ /* 0x000fc80000010000 */
[----:B----4-:R-:W-:Y:S01]  /*85c0*/  F2FP.PACK_AB R4, R67, R74 ;  /* 0x0000004a4304723e */ /* 0x010fe200000000ff */
[----:B------:R-:W-:Y:S01]  /*85d0*/  FADD.FTZ R41, R41, R24 ;  /* 0x0000001829297221 */ /* 0x000fe20000010000 */
[----:B------:R-:W-:Y:S01]  /*85e0*/  F2FP.PACK_AB R5, R97, R98 ;  /* 0x000000626105723e */ /* 0x000fe200000000ff */
[----:B------:R-:W-:Y:S01]  /*85f0*/  FADD.FTZ R24, R37, R42 ;  /* 0x0000002a25187221 */ /* 0x000fe20000010000 */
[----:B---3--:R-:W-:Y:S01]  /*8600*/  F2FP.PACK_AB R6, R70, R99 ;  /* 0x000000634606723e */ /* 0x008fe200000000ff */
        /* <DEDUP_REMOVED lines=11> */
[----:B------:R-:W-:Y:S02]  /*86c0*/  FADD.FTZ R57, R57, R58 ;  /* 0x0000003a39397221 */ /* 0x000fe40000010000 */
[----:B------:R-:W-:-:S02]  /*86d0*/  FADD.FTZ R60, R60, R61 ;  /* 0x0000003d3c3c7221 */ /* 0x000fc40000010000 */
[----:B------:R-:W-:Y:S02]  /*86e0*/  FADD.FTZ R56, R56, R57 ;  /* 0x0000003938387221 */ /* 0x000fe40000010000 */
[----:B------:R-:W-:Y:S01]  /*86f0*/  FADD.FTZ R59, R59, R60 ;  /* 0x0000003c3b3b7221 */ /* 0x000fe20000010000 */
[C---:B-1----:R-:W-:Y:S01]  /*8700*/  HMMA.16816.F32 R168, R4.reuse, R16, R168 ;  /* 0x0000001004a8723c */ /* 0x042fe200000018a8 */
        /* <DEDUP_REMOVED lines=9> */
[----:B-----5:R-:W-:Y:S01]  /*87a0*/  HMMA.16816.F32 R180, R4, R12, R180 ;  /* 0x0000000c04b4723c */ /* 0x020fe200000018b4 */
        /* <DEDUP_REMOVED lines=18> */
[----:B------:R-:W-:Y:S01]  /*88d0*/  FADD.FTZ R4, R38, R43 ;  /* 0x0000002b26047221 */ /* 0x000fe20000010000 */
[----:B------:R-:W-:Y:S01]  /*88e0*/  F2FP.PACK_AB R5, R90, R93 ;  /* 0x0000005d5a05723e */ /* 0x000fe200000000ff */
[----:B------:R-:W-:Y:S01]  /*88f0*/  FADD.FTZ R38, R35, R40 ;  /* 0x0000002823267221 */ /* 0x000fe20000010000 */
[----:B------:R-:W-:Y:S01]  /*8900*/  F2FP.PACK_AB R6, R25, R128 ;  /* 0x000000801906723e */ /* 0x000fe200000000ff */
[----:B------:R-:W-:Y:S01]  /*8910*/  FADD.FTZ R39, R39, R4 ;  /* 0x0000000427277221 */ /* 0x000fe20000010000 */
[----:B------:R-:W-:Y:S01]  /*8920*/  F2FP.PACK_AB R4, R129, R130 ;  /* 0x000000828104723e */ /* 0x000fe200000000ff */
[----:B------:R-:W-:Y:S01]  /*8930*/  FADD.FTZ R29, R29, R38 ;  /* 0x000000261d1d7221 */ /* 0x000fe20000010000 */
[----:B------:R-:W-:Y:S01]  /*8940*/  F2FP.PACK_AB R7, R26, R87 ;  /* 0x000000571a07723e */ /* 0x000fe200000000ff */
[----:B------:R-:W-:Y:S02]  /*8950*/  FADD.FTZ R39, R34, R39 ;  /* 0x0000002722277221 */ /* 0x000fe40000010000 */
[----:B------:R-:W-:-:S02]  /*8960*/  FADD.FTZ R29, R28, R29 ;  /* 0x0000001d1c1d7221 */ /* 0x000fc40000010000 */
[----:B------:R-:W-:Y:S02]  /*8970*/  FADD.FTZ R66, R66, R39 ;  /* 0x0000002742427221 */ /* 0x000fe40000010000 */
        /* <DEDUP_REMOVED lines=52> */
[----:B------:R-:W-:Y:S01]  /*8cc0*/  FADD.FTZ R96, R96, R97 ;  /* 0x0000006160607221 */ /* 0x000fe20000010000 */
[----:B------:R1:W-:Y:S01]  /*8cd0*/  STL [R1+0x64], R4 ;  /* 0x0000640401007387 */ /* 0x0003e20000100800 */
[----:B------:R-:W-:Y:S02]  /*8ce0*/  FADD.FTZ R99, R99, R74 ;  /* 0x0000004a63637221 */ /* 0x000fe40000010000 */
[----:B------:R-:W-:Y:S02]  /*8cf0*/  FADD.FTZ R6, R26, R87 ;  /* 0x000000571a067221 */ /* 0x000fe40000010000 */
[----:B------:R-:W-:-:S03]  /*8d00*/  FADD.FTZ R5, R70, R99 ;  /* 0x0000006346057221 */ /* 0x000fc60000010000 */
[----:B------:R2:W-:Y:S01]  /*8d10*/  STL [R1+0x58], R6 ;  /* 0x0000580601007387 */ /* 0x0005e20000100800 */
[----:B-1----:R-:W-:-:S05]  /*8d20*/  FADD.FTZ R4, R69, R96 ;  /* 0x0000006045047221 */ /* 0x002fca0000010000 */
[----:B------:R2:W-:Y:S04]  /*8d30*/  STL [R1+0x5c], R4 ;  /* 0x00005c0401007387 */ /* 0x0005e80000100800 */
[----:B------:R2:W-:Y:S01]  /*8d40*/  STL [R1+0x60], R5 ;  /* 0x0000600501007387 */ /* 0x0005e20000100800 */
[----:B------:R-:W-:Y:S05]  /*8d50*/  @!P0 BRA `(.L_x_251) ;  /* 0x0000660000008947 */ /* 0x000fea0003800000 */
[----:B------:R-:W-:Y:S01]  /*8d60*/  ISETP.GE.AND P0, PT, R242, c[0x0][0x220], PT ;  /* 0x00008800f2007a0c */ /* 0x000fe20003f06270 */
[----:B------:R-:W-:Y:S01]  /*8d70*/  IMAD.MOV.U32 R199, RZ, RZ, R2 ;  /* 0x000000ffffc77224 */ /* 0x000fe200078e0002 */
[----:B--2---:R-:W-:Y:S01]  /*8d80*/  MOV R4, c[0x0][0x1a4] ;  /* 0x0000690000047a02 */ /* 0x004fe20000000f00 */
[----:B------:R-:W-:Y:S01]  /*8d90*/  ULDC.64 UR4, c[0x0][0x1a0] ;  /* 0x0000680000047ab9 */ /* 0x000fe20000000a00 */
[----:B------:R-:W-:Y:S01]  /*8da0*/  MOV R196, R3 ;  /* 0x0000000300c47202 */ /* 0x000fe20000000f00 */
[----:B------:R-:W-:Y:S01]  /*8db0*/  IMAD.MOV.U32 R3, RZ, RZ, c[0x0][0x1a4] ;  /* 0x00006900ff037624 */ /* 0x000fe200078e00ff */
[----:B------:R-:W-:Y:S01]  /*8dc0*/  MOV R197, R0 ;  /* 0x0000000000c57202 */ /* 0x000fe20000000f00 */
[----:B------:R-:W-:Y:S01]  /*8dd0*/  USHF.L.U64.HI UR6, UR4, 0x4, UR5 ;  /* 0x0000000404067899 */ /* 0x000fe20008010205 */
[----:B------:R-:W-:Y:S01]  /*8de0*/  MOV R0, c[0x0][0x1a4] ;  /* 0x0000690000007a02 */ /* 0x000fe20000000f00 */
[----:B------:R-:W-:Y:S01]  /*8df0*/  USHF.L.U32 UR11, UR4, 0x4, URZ ;  /* 0x00000004040b7899 */ /* 0x000fe2000800063f */
[----:B------:R-:W-:Y:S01]  /*8e00*/  MOV R2, c[0x0][0x1a4] ;  /* 0x0000690000027a02 */ /* 0x000fe20000000f00 */
[----:B------:R-:W-:Y:S01]  /*8e10*/  ULEA.HI.SX32 UR8, UR8, 0xfffffffe, 0x19 ;  /* 0xfffffffe08087891 */ /* 0x000fe2000f8fca3f */
[----:B------:R-:W-:Y:S01]  /*8e20*/  MOV R201, R68 ;  /* 0x0000004400c97202 */ /* 0x000fe20000000f00 */
[----:B------:R-:W-:Y:S01]  /*8e30*/  @!P0 IMAD R4, R4, 0x30, RZ ;  /* 0x0000003004048824 */ /* 0x000fe200078e02ff */
[----:B------:R-:W-:Y:S01]  /*8e40*/  ULDC.64 UR4, c[0x0][0x1a0] ;  /* 0x0000680000047ab9 */ /* 0x000fe20000000a00 */
[----:B------:R-:W-:-:S02]  /*8e50*/  @!P0 IMAD R3, R3, 0x50, RZ ;  /* 0x0000005003038824 */ /* 0x000fc400078e02ff */
[----:B------:R-:W-:Y:S01]  /*8e60*/  @!P0 IMAD R0, R0, 0x70, RZ ;  /* 0x0000007000008824 */ /* 0x000fe200078e02ff */
[----:B------:R1:W-:Y:S01]  /*8e70*/  @!P0 STL [R1+0x54], R4 ;  /* 0x0000540401008387 */ /* 0x0003e20000100800 */
[----:B------:R-:W-:-:S03]  /*8e80*/  @!P0 IMAD R2, R2, 0x60, RZ ;  /* 0x0000006002028824 */ /* 0x000fc600078e02ff */
[----:B------:R1:W-:Y:S04]  /*8e90*/  @!P0 STL [R1+0x50], R3 ;  /* 0x0000500301008387 */ /* 0x0003e80000100800 */
[----:B------:R1:W-:Y:S04]  /*8ea0*/  @!P0 STL [R1+0x48], R0 ;  /* 0x0000480001008387 */ /* 0x0003e80000100800 */
[----:B------:R1:W-:Y:S01]  /*8eb0*/  @!P0 STL [R1+0x4c], R2 ;  /* 0x00004c0201008387 */ /* 0x0003e20000100800 */
[----:B------:R-:W-:Y:S05]  /*8ec0*/  BRA `(.L_x_252) ;  /* 0x00000a3000007947 */ /* 0x000fea0003800000 */
.L_x_254:
[----:B------:R-:W-:Y:S01]  /*8ed0*/  IMAD.U32 R2, RZ, RZ, UR8 ;  /* 0x00000008ff027e24 */ /* 0x000fe2000f8e00ff */
[----:B------:R-:W2:Y:S01]  /*8ee0*/  LDL.64 R212, [R1+0x28] ;  /* 0x0000280001d47983 */ /* 0x000ea20000100a00 */
[----:B------:R-:W-:Y:S02]  /*8ef0*/  IMAD.U32 R3, RZ, RZ, UR8 ;  /* 0x00000008ff037e24 */ /* 0x000fe4000f8e00ff */
[----:B------:R-:W-:Y:S01]  /*8f00*/  IMAD.U32 R6, RZ, RZ, UR8 ;  /* 0x00000008ff067e24 */ /* 0x000fe2000f8e00ff */
[----:B------:R-:W-:Y:S01]  /*8f10*/  @!P0 IADD3 R2, R2, -0x1, RZ ;  /* 0xffffffff02028810 */ /* 0x000fe20007ffe0ff */
[----:B------:R-:W3:Y:S01]  /*8f20*/  LDL.64 R214, [R1+0x30] ;  /* 0x0000300001d67983 */ /* 0x000ee20000100a00 */
[----:B------:R-:W-:Y:S02]  /*8f30*/  @!P0 IADD3 R3, R3, -0x1, RZ ;  /* 0xffffffff03038810 */ /* 0x000fe40007ffe0ff */
[----:B------:R-:W-:Y:S01]  /*8f40*/  @!P0 SHF.R.S32.HI R7, RZ, 0x1f, R2 ;  /* 0x0000001fff078819 */ /* 0x000fe20000011402 */
[----:B------:R-:W-:Y:S01]  /*8f50*/  @!P0 IMAD.WIDE.U32 R68, R2, c[0x0][0x198], RZ ;  /* 0x0000660002448a25 */ /* 0x000fe200078e00ff */
[----:B------:R-:W4:Y:S01]  /*8f60*/  LDL R216, [R1+0x1c] ;  /* 0x00001c0001d87983 */ /* 0x000f220000100800 */
[----:B------:R-:W-:Y:S02]  /*8f70*/  @!P0 SHF.R.S32.HI R0, RZ, 0x1f, R3 ;  /* 0x0000001fff008819 */ /* 0x000fe40000011403 */
[----:B------:R-:W-:Y:S01]  /*8f80*/  @!P0 IMAD R7, R7, c[0x0][0x198], RZ ;  /* 0x0000660007078a24 */ /* 0x000fe200078e02ff */
[----:B------:R-:W-:Y:S01]  /*8f90*/  @!P0 IADD3 R6, R6, -0x1, RZ ;  /* 0xffffffff06068810 */ /* 0x000fe20007ffe0ff */
[----:B------:R-:W-:Y:S04]  /*8fa0*/  @!P0 IMAD.WIDE.U32 R86, R3, c[0x0][0x198], RZ ;  /* 0x0000660003568a25 */ /* 0x000fe800078e00ff */
[----:B------:R-:W-:Y:S02]  /*8fb0*/  @!P0 IMAD R7, R2, c[0x0][0x19c], R7 ;  /* 0x0000670002078a24 */ /* 0x000fe400078e0207 */
[----:B------:R-:W-:Y:S02]  /*8fc0*/  @!P0 IMAD R0, R0, c[0x0][0x198], RZ ;  /* 0x0000660000008a24 */ /* 0x000fe400078e02ff */
[----:B------:R-:W-:Y:S02]  /*8fd0*/  @!P0 IMAD.IADD R7, R69, 0x1, R7 ;  /* 0x0000000145078824 */ /* 0x000fe400078e0207 */
[----:B------:R-:W-:Y:S01]  /*8fe0*/  @!P0 IMAD R0, R3, c[0x0][0x19c], R0 ;  /* 0x0000670003008a24 */ /* 0x000fe200078e0200 */
[----:B------:R-:W-:Y:S03]  /*8ff0*/  @!P0 SHF.R.S32.HI R3, RZ, 0x1f, R6 ;  /* 0x0000001fff038819 */ /* 0x000fe60000011406 */
[----:B------:R-:W-:Y:S02]  /*9000*/  @!P0 IMAD.IADD R0, R87, 0x1, R0 ;  /* 0x0000000157008824 */ /* 0x000fe400078e0200 */
[----:B------:R-:W-:Y:S04]  /*9010*/  @!P0 IMAD R3, R3, c[0x0][0x198], RZ ;  /* 0x0000660003038a24 */ /* 0x000fe800078e02ff */
[----:B------:R-:W-:Y:S01]  /*9020*/  @!P0 IMAD R3, R6, c[0x0][0x19c], R3 ;  /* 0x0000670006038a24 */ /* 0x000fe200078e0203 */
[----:B----4-:R1:W-:Y:S01]  /*9030*/  @P0 STS.128 [R216+0x4000], RZ ;  /* 0x004000ffd8000388 */ /* 0x0103e20000000c00 */
[CC--:B--2---:R-:W-:Y:S04]  /*9040*/  @!P0 LEA R8, P2, R68.reuse, R212.reuse, 0x7 ;  /* 0x000000d444088211 */ /* 0x0c4fe800078438ff */
[-C--:B---3--:R-:W-:Y:S02]  /*9050*/  @!P0 LEA.HI.X R7, R68, R215.reuse, R7, 0x7, P2 ;  /* 0x000000d744078211 */ /* 0x088fe400010f3c07 */
[CC--:B------:R-:W-:Y:S04]  /*9060*/  @!P0 LEA R2, P2, R86.reuse, R212.reuse, 0x7 ;  /* 0x000000d456028211 */ /* 0x0c0fe800078438ff */
[----:B------:R-:W-:Y:S02]  /*9070*/  @!P0 LEA.HI.X R0, R86, R215, R0, 0x7, P2 ;  /* 0x000000d756008211 */ /* 0x000fe400010f3c00 */
[----:B------:R-:W-:Y:S02]  /*9080*/  @!P0 LEA R68, P2, R8, c[0x0][0x168], 0x1 ;  /* 0x00005a0008448a11 */ /* 0x000fe400078408ff */
[----:B------:R-:W-:Y:S02]  /*9090*/  @!P0 IADD3 R2, P3, R2, UR20, RZ ;  /* 0x0000001402028c10 */ /* 0x000fe4000ff7e0ff */
[----:B------:R-:W-:Y:S01]  /*90a0*/  @!P0 LEA.HI.X R69, R8, c[0x0][0x16c], R7, 0x1, P2 ;  /* 0x00005b0008458a11 */ /* 0x000fe200010f0c07 */
[----:B------:R-:W-:Y:S04]  /*90b0*/  @!P0 IMAD.WIDE.U32 R6, R6, c[0x0][0x198], RZ ;  /* 0x0000660006068a25 */ /* 0x000fe800078e00ff */
[----:B------:R-:W-:Y:S01]  /*90c0*/  @!PT LDS RZ, [RZ] ;  /* 0x00000000fffff984 */ /* 0x000fe20000000800 */
[----:B------:R-:W-:Y:S01]  /*90d0*/  @!PT LDS RZ, [RZ] ;  /* 0x00000000fffff984 */ /* 0x000fe20000000800 */
[----:B------:R-:W-:Y:S01]  /*90e0*/  @!PT LDS RZ, [RZ] ;  /* 0x00000000fffff984 */ /* 0x000fe20000000800 */
[----:B------:R2:W-:Y:S01]  /*90f0*/  @!P0 LDGSTS.E.BYPASS.LTC128B.128 [R216+0x4000], [R68.64] ;  /* 0x0400000044d88fae */ /* 0x0005e2000b901d52 */
[-C--:B------:R-:W-:Y:S02]  /*9100*/  @!P0 LEA R8, P2, R6, R212.reuse, 0x7 ;  /* 0x000000d406088211 */ /* 0x080fe400078438ff */
[----:B------:R-:W-:Y:S02]  /*9110*/  @!P0 IADD3 R3, R7, R3, RZ ;  /* 0x0000000307038210 */ /* 0x000fe40007ffe0ff */
[----:B------:R-:W-:Y:S01]  /*9120*/  @!P0 IADD3.X R7, R0, UR9, RZ, P3, !PT ;  /* 0x0000000900078c10 */ /* 0x000fe20009ffe4ff */
[----:B------:R-:W-:Y:S01]  /*9130*/  IMAD.U32 R0, RZ, RZ, UR8 ;  /* 0x00000008ff007e24 */ /* 0x000fe2000f8e00ff */
[-C--:B------:R-:W-:Y:S01]  /*9140*/  @!P0 LEA.HI.X R9, R6, R215.reuse, R3, 0x7, P2 ;  /* 0x000000d706098211 */ /* 0x080fe200010f3c03 */
[----:B------:R-:W-:Y:S01]  /*9150*/  @!P0 IMAD.MOV.U32 R3, RZ, RZ, c[0x0][0x198] ;  /* 0x00006600ff038624 */ /* 0x000fe200078e00ff */
[----:B------:R1:W-:Y:S01]  /*9160*/  @P0 STS.128 [R216+0x4800], RZ ;  /* 0x004800ffd8000388 */ /* 0x0003e20000000c00 */
[----:B------:R-:W-:Y:S01]  /*9170*/  @!P0 IMAD.MOV.U32 R6, RZ, RZ, c[0x0][0x19c] ;  /* 0x00006700ff068624 */ /* 0x000fe200078e00ff */
[----:B------:R-:W-:Y:S01]  /*9180*/  @!P0 IADD3 R0, R0, -0x1, RZ ;  /* 0xffffffff00008810 */ /* 0x000fe20007ffe0ff */
[----:B------:R-:W-:Y:S04]  /*9190*/  @!P0 IMAD.WIDE.U32 R8, R3, 0x30, R8 ;  /* 0x0000003003088825 */ /* 0x000fe800078e0008 */
[----:B------:R-:W-:Y:S01]  /*91a0*/  @!P0 IMAD R6, R6, 0x30, RZ ;  /* 0x0000003006068824 */ /* 0x000fe200078e02ff */
[----:B------:R-:W-:Y:S01]  /*91b0*/  @!P0 LEA R86, P2, R8, c[0x0][0x168], 0x1 ;  /* 0x00005a0008568a11 */ /* 0x000fe200078408ff */
[----:B------:R-:W-:Y:S02]  /*91c0*/  IMAD.U32 R3, RZ, RZ, UR8 ;  /* 0x00000008ff037e24 */ /* 0x000fe4000f8e00ff */
[----:B------:R-:W-:Y:S03]  /*91d0*/  @!P0 IMAD.IADD R6, R6, 0x1, R9 ;  /* 0x0000000106068824 */ /* 0x000fe600078e0209 */
[----:B------:R-:W-:Y:S02]  /*91e0*/  @!P0 IADD3 R3, R3, -0x1, RZ ;  /* 0xffffffff03038810 */ /* 0x000fe40007ffe0ff */
[----:B------:R-:W-:Y:S02]  /*91f0*/  @!P0 LEA.HI.X R87, R8, c[0x0][0x16c], R6, 0x1, P2 ;  /* 0x00005b0008578a11 */ /* 0x000fe400010f0c06 */
[C---:B--2---:R-:W-:Y:S02]  /*9200*/  @!P0 LEA R68, P2, R2.reuse, c[0x0][0x168], 0x1 ;  /* 0x00005a0002448a11 */ /* 0x044fe400078408ff */
        /* <DEDUP_REMOVED lines=12> */
[----:B------:R-:W-:Y:S03]  /*92d0*/  @!P0 IMAD.MOV.U32 R3, RZ, RZ, c[0x0][0x198] ;  /* 0x00006600ff038624 */ /* 0x000fe600078e00ff */
[-C--:B------:R-:W-:Y:S01]  /*92e0*/  @!P0 LEA.HI.X R6, R2, R215.reuse, R6, 0x7, P2 ;  /* 0x000000d702068211 */ /* 0x080fe200010f3c06 */
[----:B------:R-:W-:Y:S01]  /*92f0*/  @!P0 IMAD.MOV.U32 R2, RZ, RZ, c[0x0][0x19c] ;  /* 0x00006700ff028624 */ /* 0x000fe200078e00ff */
[C---:B------:R-:W-:Y:S04]  /*9300*/  @!P0 LEA R7, P2, R3.reuse, R8, 0x5 ;  /* 0x0000000803078211 */ /* 0x040fe800078428ff */
[----:B------:R-:W-:Y:S02]  /*9310*/  @!P0 LEA.HI.X R2, R3, R6, R2, 0x5, P2 ;  /* 0x0000000603028211 */ /* 0x000fe400010f2c02 */
[----:B------:R-:W-:Y:S02]  /*9320*/  @!P0 SHF.R.S32.HI R3, RZ, 0x1f, R0 ;  /* 0x0000001fff038819 */ /* 0x000fe40000011400 */
[C---:B------:R-:W-:Y:S01]  /*9330*/  @!P0 LEA R8, P2, R7.reuse, c[0x0][0x168], 0x1 ;  /* 0x00005a0007088a11 */ /* 0x040fe200078408ff */
[----:B--2---:R-:W-:Y:S03]  /*9340*/  @!P0 IMAD.WIDE.U32 R68, R0, c[0x0][0x198], RZ ;  /* 0x0000660000448a25 */ /* 0x004fe600078e00ff */
[----:B------:R-:W-:Y:S01]  /*9350*/  @!P0 LEA.HI.X R9, R7, c[0x0][0x16c], R2, 0x1, P2 ;  /* 0x00005b0007098a11 */ /* 0x000fe200010f0c02 */
[----:B------:R-:W-:Y:S01]  /*9360*/  @!P0 IMAD R3, R3, c[0x0][0x198], RZ ;  /* 0x0000660003038a24 */ /* 0x000fe200078e02ff */
[-C--:B------:R-:W-:Y:S01]  /*9370*/  @!P0 LEA R6, P2, R68, R212.reuse, 0x7 ;  /* 0x000000d444068211 */ /* 0x080fe200078438ff */
[----:B------:R-:W-:Y:S02]  /*9380*/  @!P0 IMAD.MOV.U32 R2, RZ, RZ, c[0x0][0x19c] ;  /* 0x00006700ff028624 */ /* 0x000fe400078e00ff */
[----:B------:R-:W-:Y:S01]  /*9390*/  @!PT LDS RZ, [RZ] ;  /* 0x00000000fffff984 */ /* 0x000fe20000000800 */
[----:B------:R-:W-:Y:S01]  /*93a0*/  @!PT LDS RZ, [RZ] ;  /* 0x00000000fffff984 */ /* 0x000fe20000000800 */
[----:B------:R-:W-:Y:S01]  /*93b0*/  @!PT LDS RZ, [RZ] ;  /* 0x00000000fffff984 */ /* 0x000fe20000000800 */
[----:B------:R2:W-:Y:S01]  /*93c0*/  @!P0 LDGSTS.E.BYPASS.LTC128B.128 [R216+0x5000], [R8.64] ;  /* 0x0500000008d88fae */ /* 0x0005e2000b901d52 */
[----:B------:R-:W-:Y:S01]  /*93d0*/  @!P0 IMAD R3, R0, c[0x0][0x19c], R3 ;  /* 0x0000670000038a24 */ /* 0x000fe200078e0203 */
[----:B------:R-:W-:Y:S01]  /*93e0*/  @!P0 MOV R0, c[0x0][0x198] ;  /* 0x0000660000008a02 */ /* 0x000fe20000000f00 */
[----:B------:R-:W-:Y:S02]  /*93f0*/  @!P0 IMAD R2, R2, 0x50, RZ ;  /* 0x0000005002028824 */ /* 0x000fe400078e02ff */
[----:B------:R-:W-:Y:S01]  /*9400*/  @!P0 IMAD.IADD R3, R69, 0x1, R3 ;  /* 0x0000000145038824 */ /* 0x000fe200078e0203 */
[----:B------:R1:W-:Y:S04]  /*9410*/  @P0 STS.128 [R216+0x5800], RZ ;  /* 0x005800ffd8000388 */ /* 0x0003e80000000c00 */
[-C--:B------:R-:W-:Y:S01]  /*9420*/  @!P0 LEA.HI.X R7, R68, R215.reuse, R3, 0x7, P2 ;  /* 0x000000d744078211 */ /* 0x080fe200010f3c03 */
[----:B------:R-:W-:Y:S01]  /*9430*/  IMAD.U32 R3, RZ, RZ, UR8 ;  /* 0x00000008ff037e24 */ /* 0x000fe2000f8e00ff */
[----:B------:R-:W-:Y:S01]  /*9440*/  @!PT LDS RZ, [RZ] ;  /* 0x00000000fffff984 */ /* 0x000fe20000000800 */
[----:B------:R-:W-:Y:S01]  /*9450*/  @!PT LDS RZ, [RZ] ;  /* 0x00000000fffff984 */ /* 0x000fe20000000800 */
[----:B------:R-:W-:Y:S01]  /*9460*/  @!PT LDS RZ, [RZ] ;  /* 0x00000000fffff984 */ /* 0x000fe20000000800 */
[----:B------:R3:W-:Y:S03]  /*9470*/  @!P0 LDGSTS.E.BYPASS.LTC128B.128 [R216+0x5800], [R86.64] ;  /* 0x0580000056d88fae */ /* 0x0007e6000b901d52 */
[----:B------:R-:W-:Y:S01]  /*9480*/  @!P0 IMAD.WIDE.U32 R6, R0, 0x50, R6 ;  /* 0x0000005000068825 */ /* 0x000fe200078e0006 */
[----:B------:R-:W-:Y:S01]  /*9490*/  @!P0 IADD3 R3, R3, -0x1, RZ ;  /* 0xffffffff03038810 */ /* 0x000fe20007ffe0ff */
[----:B------:R1:W-:Y:S02]  /*94a0*/  @P0 STS.128 [R216+0x6000], RZ ;  /* 0x006000ffd8000388 */ /* 0x0003e40000000c00 */
[----:B------:R-:W-:Y:S01]  /*94b0*/  IMAD.U32 R0, RZ, RZ, UR8 ;  /* 0x00000008ff007e24 */ /* 0x000fe2000f8e00ff */
[----:B------:R-:W-:Y:S01]  /*94c0*/  @!P0 LEA R68, P2, R6, c[0x0][0x168], 0x1 ;  /* 0x00005a0006448a11 */ /* 0x000fe200078408ff */
[----:B------:R-:W-:Y:S03]  /*94d0*/  @!P0 IMAD.IADD R2, R2, 0x1, R7 ;  /* 0x0000000102028824 */ /* 0x000fe600078e0207 */
[----:B------:R-:W-:Y:S02]  /*94e0*/  @!P0 IADD3 R0, R0, -0x1, RZ ;  /* 0xffffffff00008810 */ /* 0x000fe40007ffe0ff */
[----:B------:R-:W-:Y:S02]  /*94f0*/  @!P0 LEA.HI.X R69, R6, c[0x0][0x16c], R2, 0x1, P2 ;  /* 0x00005b0006458a11 */ /* 0x000fe400010f0c02 */
[----:B------:R-:W-:Y:S01]  /*9500*/  @!P0 SHF.R.S32.HI R2, RZ, 0x1f, R0 ;  /* 0x0000001fff028819 */ /* 0x000fe20000011400 */
[----:B--2---:R-:W-:Y:S04]  /*9510*/  @!P0 IMAD.WIDE.U32 R8, R0, c[0x0][0x198], RZ ;  /* 0x0000660000088a25 */ /* 0x004fe800078e00ff */
[----:B------:R-:W-:Y:S01]  /*9520*/  @!P0 IMAD R2, R2, c[0x0][0x198], RZ ;  /* 0x0000660002028a24 */ /* 0x000fe200078e02ff */
[-C--:B------:R-:W-:Y:S03]  /*9530*/  @!P0 LEA R6, P2, R8, R212.reuse, 0x7 ;  /* 0x000000d408068211 */ /* 0x080fe600078438ff */
[----:B------:R-:W-:Y:S02]  /*9540*/  @!P0 IMAD R2, R0, c[0x0][0x19c], R2 ;  /* 0x0000670000028a24 */ /* 0x000fe400078e0202 */
[----:B------:R-:W-:Y:S02]  /*9550*/  @!P0 IMAD.MOV.U32 R0, RZ, RZ, c[0x0][0x19c] ;  /* 0x00006700ff008624 */ /* 0x000fe400078e00ff */
[----:B------:R-:W-:Y:S02]  /*9560*/  @!P0 IMAD.IADD R2, R9, 0x1, R2 ;  /* 0x0000000109028824 */ /* 0x000fe400078e0202 */
[----:B------:R-:W-:Y:S03]  /*9570*/  @!P0 IMAD R0, R0, 0x60, RZ ;  /* 0x0000006000008824 */ /* 0x000fe600078e02ff */
[-C--:B------:R-:W-:Y:S02]  /*9580*/  @!P0 LEA.HI.X R7, R8, R215.reuse, R2, 0x7, P2 ;  /* 0x000000d708078211 */ /* 0x080fe400010f3c02 */
[----:B------:R-:W-:Y:S05]  /*9590*/  @!P0 MOV R2, c[0x0][0x198] ;  /* 0x0000660000028a02 */ /* 0x000fea0000000f00 */
[----:B------:R-:W-:Y:S04]  /*95a0*/  @!P0 IMAD.WIDE.U32 R6, R2, 0x60, R6 ;  /* 0x0000006002068825 */ /* 0x000fe800078e0006 */
[----:B------:R-:W-:Y:S01]  /*95b0*/  @!P0 IMAD.IADD R0, R0, 0x1, R7 ;  /* 0x0000000100008824 */ /* 0x000fe200078e0207 */
[C---:B------:R-:W-:Y:S04]  /*95c0*/  @!P0 LEA R8, P2, R6.reuse, c[0x0][0x168], 0x1 ;  /* 0x00005a0006088a11 */ /* 0x040fe800078408ff */
[----:B------:R-:W-:Y:S02]  /*95d0*/  @!P0 LEA.HI.X R9, R6, c[0x0][0x16c], R0, 0x1, P2 ;  /* 0x00005b0006098a11 */ /* 0x000fe400010f0c00 */
[----:B------:R-:W-:Y:S05]  /*95e0*/  @!P0 SHF.R.S32.HI R0, RZ, 0x1f, R3 ;  /* 0x0000001fff008819 */ /* 0x000fea0000011403 */
[----:B------:R-:W-:Y:S04]  /*95f0*/  @!P0 IMAD R0, R0, c[0x0][0x198], RZ ;  /* 0x0000660000008a24 */ /* 0x000fe800078e02ff */
[C---:B------:R-:W-:Y:S02]  /*9600*/  @!P0 IMAD R0, R3.reuse, c[0x0][0x19c], R0 ;  /* 0x0000670003008a24 */ /* 0x040fe400078e0200 */
[----:B------:R-:W-:Y:S04]  /*9610*/  @!P0 IMAD.WIDE.U32 R2, R3, c[0x0][0x198], RZ ;  /* 0x0000660003028a25 */ /* 0x000fe800078e00ff */
[----:B------:R-:W-:Y:S01]  /*9620*/  @!P0 IMAD.IADD R0, R3, 0x1, R0 ;  /* 0x0000000103008824 */ /* 0x000fe200078e0200 */
[C---:B------:R-:W-:Y:S02]  /*9630*/  @!P0 LEA R6, P2, R2.reuse, R212, 0x7 ;  /* 0x000000d402068211 */ /* 0x040fe400078438ff */
[----:B------:R-:W-:Y:S02]  /*9640*/  @!P0 MOV R3, c[0x0][0x198] ;  /* 0x0000660000038a02 */ /* 0x000fe40000000f00 */
[-C--:B------:R-:W-:Y:S01]  /*9650*/  @!P0 LEA.HI.X R2, R2, R215.reuse, R0, 0x7, P2 ;  /* 0x000000d702028211 */ /* 0x080fe200010f3c00 */
[----:B------:R-:W-:Y:S01]  /*9660*/  @!P0 IMAD.MOV.U32 R0, RZ, RZ, c[0x0][0x19c] ;  /* 0x00006700ff008624 */ /* 0x000fe200078e00ff */
[C---:B------:R-:W-:Y:S04]  /*9670*/  @!P0 LEA R6, P2, R3.reuse, R6, 0x6 ;  /* 0x0000000603068211 */ /* 0x040fe800078430ff */
[----:B------:R-:W-:Y:S02]  /*9680*/  @!P0 LEA.HI.X R3, R3, R2, R0, 0x6, P2 ;  /* 0x0000000203038211 */ /* 0x000fe400010f3400 */
[C---:B---3--:R-:W-:Y:S04]  /*9690*/  @!P0 LEA R86, P2, R6.reuse, c[0x0][0x168], 0x1 ;  /* 0x00005a0006568a11 */ /* 0x048fe800078408ff */
        /* <DEDUP_REMOVED lines=21> */
[----:B------:R-:W-:Y:S01]  /*97f0*/  @!P0 IMAD.IADD R0, R3, 0x1, R0 ;  /* 0x0000000103008824 */ /* 0x000fe200078e0200 */
[C---:B------:R-:W-:Y:S02]  /*9800*/  @!P0 LEA R6, P2, R2.reuse, R212, 0x7 ;  /* 0x000000d402068211 */ /* 0x040fe400078438ff */
[----:B------:R1:W-:Y:S02]  /*9810*/  @P0 STS.128 [R216+0x7800], RZ ;  /* 0x007800ffd8000388 */ /* 0x0003e40000000c00 */
[----:B------:R-:W-:Y:S01]  /*9820*/  @!P0 LEA.HI.X R7, R2, R215, R0, 0x7, P2 ;  /* 0x000000d702078211 */ /* 0x000fe200010f3c00 */
[----:B------:R-:W-:Y:S01]  /*9830*/  @!P0 IMAD.MOV.U32 R0, RZ, RZ, c[0x0][0x19c] ;  /* 0x00006700ff008624 */ /* 0x000fe200078e00ff */
[----:B------:R-:W-:Y:S03]  /*9840*/  @!P0 MOV R2, c[0x0][0x198] ;  /* 0x0000660000028a02 */ /* 0x000fe60000000f00 */
[----:B------:R-:W-:Y:S02]  /*9850*/  @!P0 IMAD R0, R0, 0x70, RZ ;  /* 0x0000007000008824 */ /* 0x000fe400078e02ff */
[----:B------:R-:W-:Y:S04]  /*9860*/  @!P0 IMAD.WIDE.U32 R6, R2, 0x70, R6 ;  /* 0x0000007002068825 */ /* 0x000fe800078e0006 */
[----:B------:R-:W-:Y:S01]  /*9870*/  @!P0 IMAD.IADD R0, R0, 0x1, R7 ;  /* 0x0000000100008824 */ /* 0x000fe200078e0207 */
[C---:B--2---:R-:W-:Y:S04]  /*9880*/  @!P0 LEA R86, P2, R6.reuse, c[0x0][0x168], 0x1 ;  /* 0x00005a0006568a11 */ /* 0x044fe800078408ff */
[----:B------:R-:W-:Y:S05]  /*9890*/  @!P0 LEA.HI.X R87, R6, c[0x0][0x16c], R0, 0x1, P2 ;  /* 0x00005b0006578a11 */ /* 0x000fea00010f0c00 */
[----:B------:R-:W-:Y:S01]  /*98a0*/  @!PT LDS RZ, [RZ] ;  /* 0x00000000fffff984 */ /* 0x000fe20000000800 */
[----:B------:R-:W-:Y:S01]  /*98b0*/  @!PT LDS RZ, [RZ] ;  /* 0x00000000fffff984 */ /* 0x000fe20000000800 */
[----:B------:R-:W-:Y:S01]  /*98c0*/  @!PT LDS RZ, [RZ] ;  /* 0x00000000fffff984 */ /* 0x000fe20000000800 */
[----:B------:R1:W-:Y:S05]  /*98d0*/  @!P0 LDGSTS.E.BYPASS.LTC128B.128 [R216+0x7800], [R86.64] ;  /* 0x0780000056d88fae */ /* 0x0003ea000b901d52 */
[----:B------:R-:W0:Y:S01]  /*98e0*/  LDGDEPBAR ;  /* 0x00000000000079af */ /* 0x000e220000000000 */
[----:B------:R-:W-:-:S05]  /*98f0*/  BRA `(.L_x_253) ;  /* 0x0000216000007947 */ /* 0x000fca0003800000 */
.L_x_252:
[----:B------:R-:W2:Y:S01]  /*9900*/  LDL.64 R8, [R1+0x20] ;  /* 0x0000200001087983 */ /* 0x000ea20000100a00 */
[----:B------:R-:W-:Y:S01]  /*9910*/  UIMAD.WIDE.U32 UR14, UR8, UR4, URZ ;  /* 0x00000004080e72a5 */ /* 0x000fe2000f8e003f */
[----:B-1----:R-:W-:Y:S01]  /*9920*/  MOV R4, c[0x0][0x1a0] ;  /* 0x0000680000047a02 */ /* 0x002fe20000000f00 */
[----:B------:R-:W-:Y:S01]  /*9930*/  USHF.R.S32.HI UR7, URZ, 0x1f, UR8 ;  /* 0x0000001f3f077899 */ /* 0x000fe20008011408 */
[----:B------:R-:W-:Y:S04]  /*9940*/  DEPBAR.LE SB0, 0x0 ;  /* 0x000080000000791a */ /* 0x000fe80000000000 */
[----:B------:R-:W3:Y:S01]  /*9950*/  LDL R5, [R1+0x18] ;  /* 0x0000180001057983 */ /* 0x000ee20000100800 */
[----:B------:R-:W-:Y:S01]  /*9960*/  MOV R2, UR14 ;  /* 0x0000000e00027c02 */ /* 0x000fe20008000f00 */
[----:B------:R-:W-:Y:S01]  /*9970*/  UIMAD UR7, UR7, UR4, URZ ;  /* 0x00000004070772a4 */ /* 0x000fe2000f8e023f */
[----:B------:R-:W-:Y:S01]  /*9980*/  MOV R3, UR15 ;  /* 0x0000000f00037c02 */ /* 0x000fe20008000f00 */
[----:B------:R-:W4:Y:S01]  /*9990*/  LDL R6, [R1+0x1c] ;  /* 0x00001c0001067983 */ /* 0x000f220000100800 */
[----:B------:R-:W-:Y:S01]  /*99a0*/  MOV R11, c[0x0][0x1a0] ;  /* 0x00006800000b7a02 */ /* 0x000fe20000000f00 */
[----:B------:R-:W-:Y:S01]  /*99b0*/  UIMAD UR7, UR8, UR5, UR7 ;  /* 0x00000005080772a4 */ /* 0x000fe2000f8e0207 */
[----:B------:R-:W-:Y:S01]  /*99c0*/  MOV R12, c[0x0][0x1a4] ;  /* 0x00006900000c7a02 */ /* 0x000fe20000000f00 */
[----:B------:R-:W5:Y:S02]  /*99d0*/  LDL R10, [R1+0x54] ;  /* 0x00005400010a7983 */ /* 0x000f640000100800 */
[----:B------:R-:W-:Y:S02]  /*99e0*/  UIADD3 UR7, UR15, UR7, URZ ;  /* 0x000000070f077290 */ /* 0x000fe4000fffe03f */
[----:B------:R-:W5:Y:S04]  /*99f0*/  LDL R7, [R1+0x48] ;  /* 0x0000480001077983 */ /* 0x000f680000100800 */
[----:B------:R-:W-:Y:S01]  /*9a00*/  MOV R0, UR7 ;  /* 0x0000000700007c02 */ /* 0x000fe20008000f00 */
[----:B------:R-:W-:Y:S08]  /*9a10*/  BAR.SYNC.DEFER_BLOCKING 0x0 ;  /* 0x0000000000007b1d */ /* 0x000ff00000010000 */
[----:B--2---:R-:W2:Y:S01]  /*9a20*/  LDL R9, [R1+0x50] ;  /* 0x0000500001097983 */ /* 0x004ea20000100800 */
[----:B------:R-:W-:Y:S03]  /*9a30*/  LEA R46, P1, R2, R8, 0x7 ;  /* 0x00000008022e7211 */ /* 0x000fe600078238ff */
[----:B------:R-:W2:Y:S01]  /*9a40*/  LDL R8, [R1+0x4c] ;  /* 0x00004c0001087983 */ /* 0x000ea20000100800 */
[-C--:B------:R-:W-:Y:S02]  /*9a50*/  @!P0 LEA R39, P2, R4, R46.reuse, 0x6 ;  /* 0x0000002e04278211 */ /* 0x080fe400078430ff */
[-C--:B------:R-:W-:Y:S02]  /*9a60*/  @!P0 MOV R54, R46.reuse ;  /* 0x0000002e00368202 */ /* 0x080fe40000000f00 */
[----:B---3--:R-:W-:Y:S02]  /*9a70*/  LEA.HI.X R47, R2, R5, R0, 0x7, P1 ;  /* 0x00000005022f7211 */ /* 0x008fe400008f3c00 */
[----:B------:R-:W-:Y:S01]  /*9a80*/  MOV R5, c[0x0][0x1a4] ;  /* 0x0000690000057a02 */ /* 0x000fe20000000f00 */
[----:B----4-:R-:W-:Y:S01]  /*9a90*/  @P0 STS.128 [R6+0x8000], RZ ;  /* 0x008000ff06000388 */ /* 0x010fe20000000c00 */
[-C--:B------:R-:W-:Y:S02]  /*9aa0*/  @!P0 MOV R55, R47.reuse ;  /* 0x0000002f00378202 */ /* 0x080fe40000000f00 */
[CC--:B------:R-:W-:Y:S02]  /*9ab0*/  @!P0 LEA.HI.X R36, R4.reuse, R47.reuse, R5, 0x6, P2 ;  /* 0x0000002f04248211 */ /* 0x0c0fe400010f3405 */
[----:B------:R-:W-:Y:S01]  /*9ac0*/  MOV R5, c[0x0][0x1a0] ;  /* 0x0000680000057a02 */ /* 0x000fe20000000f00 */
[----:B------:R-:W-:Y:S01]  /*9ad0*/  @!P0 IMAD.WIDE.U32 R54, R4, 0x50, R54 ;  /* 0x0000005004368825 */ /* 0x000fe200078e0036 */
[C---:B------:R-:W-:Y:S01]  /*9ae0*/  @!P0 LEA R44, P2, R46.reuse, c[0x0][0x170], 0x1 ;  /* 0x00005c002e2c8a11 */ /* 0x040fe200078408ff */
[----:B------:R-:W3:Y:S01]  /*9af0*/  LDL R4, [R1+0x10] ;  /* 0x0000100001047983 */ /* 0x000ee20000100800 */
[C---:B------:R-:W-:Y:S01]  /*9b00*/  @!P0 IADD3 R3, P6, R46.reuse, UR11, RZ ;  /* 0x0000000b2e038c10 */ /* 0x040fe2000ffde0ff */
[----:B------:R-:W-:Y:S01]  /*9b10*/  @!P0 IMAD.WIDE.U32 R58, R5, 0x30, R46 ;  /* 0x00000030053a8825 */ /* 0x000fe200078e002e */
[--C-:B------:R-:W-:Y:S01]  /*9b20*/  @!P0 LEA.HI.X R45, R46, c[0x0][0x174], R47.reuse, 0x1, P2 ;  /* 0x00005d002e2d8a11 */ /* 0x100fe200010f0c2f */
[----:B------:R-:W4:Y:S01]  /*9b30*/  LDL R5, [R1+0x14] ;  /* 0x0000140001057983 */ /* 0x000f220000100800 */
[----:B------:R-:W-:Y:S02]  /*9b40*/  @!P0 LEA R42, P5, R3, c[0x0][0x170], 0x1 ;  /* 0x00005c00032a8a11 */ /* 0x000fe400078a08ff */
[----:B------:R-:W-:Y:S01]  /*9b50*/  @!P0 IADD3.X R0, R47, UR6, RZ, P6, !PT ;  /* 0x000000062f008c10 */ /* 0x000fe2000b7fe4ff */
[----:B------:R-:W-:Y:S01]  /*9b60*/  @!PT LDS RZ, [RZ] ;  /* 0x00000000fffff984 */ /* 0x000fe20000000800 */
[----:B------:R-:W-:Y:S01]  /*9b70*/  @!PT LDS RZ, [RZ] ;  /* 0x00000000fffff984 */ /* 0x000fe20000000800 */
[----:B------:R-:W-:Y:S01]  /*9b80*/  @!PT LDS RZ, [RZ] ;  /* 0x00000000fffff984 */ /* 0x000fe20000000800 */
[----:B------:R1:W-:Y:S01]  /*9b90*/  @!P0 LDGSTS.E.BYPASS.LTC128B.128 [R6+0x8000], [R44.64] ;  /* 0x080000002c068fae */ /* 0x0003e2000b901d52 */
[-C--:B------:R-:W-:Y:S02]  /*9ba0*/  @!P0 LEA R37, P4, R11, R46.reuse, 0x5 ;  /* 0x0000002e0b258211 */ /* 0x080fe400078828ff */
[----:B------:R-:W-:Y:S02]  /*9bb0*/  @!P0 LEA.HI.X R43, R3, c[0x0][0x174], R0, 0x1, P5 ;  /* 0x00005d00032b8a11 */ /* 0x000fe400028f0c00 */
[----:B------:R-:W-:Y:S02]  /*9bc0*/  @!P0 LEA R40, P3, R37, c[0x0][0x170], 0x1 ;  /* 0x00005c0025288a11 */ /* 0x000fe400078608ff */
[----:B------:R-:W-:Y:S01]  /*9bd0*/  @!P0 LEA.HI.X R2, R11, R47, R12, 0x5, P4 ;  /* 0x0000002f0b028211 */ /* 0x000fe200020f2c0c */
[----:B------:R-:W-:Y:S01]  /*9be0*/  @P0 STS.128 [R6+0x8800], RZ ;  /* 0x008800ff06000388 */ /* 0x000fe20000000c00 */
[----:B-----5:R-:W-:Y:S02]  /*9bf0*/  @!P0 IADD3 R0, R10, R59, RZ ;  /* 0x0000003b0a008210 */ /* 0x020fe40007ffe0ff */
[----:B------:R-:W-:Y:S02]  /*9c00*/  @!P0 LEA.HI.X R41, R37, c[0x0][0x174], R2, 0x1, P3 ;  /* 0x00005d0025298a11 */ /* 0x000fe400018f0c02 */
[C---:B------:R-:W-:Y:S02]  /*9c10*/  @!P0 LEA R56, P4, R58.reuse, c[0x0][0x170], 0x1 ;  /* 0x00005c003a388a11 */ /* 0x040fe400078808ff */
[C---:B------:R-:W-:Y:S01]  /*9c20*/  @!P0 LEA R38, P1, R39.reuse, c[0x0][0x170], 0x1 ;  /* 0x00005c0027268a11 */ /* 0x040fe200078208ff */
[----:B------:R-:W-:Y:S01]  /*9c30*/  @!PT LDS RZ, [RZ] ;  /* 0x00000000fffff984 */ /* 0x000fe20000000800 */
[----:B------:R-:W-:Y:S01]  /*9c40*/  @!PT LDS RZ, [RZ] ;  /* 0x00000000fffff984 */ /* 0x000fe20000000800 */
[----:B------:R-:W-:Y:S01]  /*9c50*/  @!PT LDS RZ, [RZ] ;  /* 0x00000000fffff984 */ /* 0x000fe20000000800 */
[----:B------:R5:W-:Y:S01]  /*9c60*/  @!P0 LDGSTS.E.BYPASS.LTC128B.128 [R6+0x8800], [R42.64] ;  /* 0x088000002a068fae */ /* 0x000be2000b901d52 */
[----:B------:R-:W-:Y:S02]  /*9c70*/  @!P0 LEA.HI.X R57, R58, c[0x0][0x174], R0, 0x1, P4 ;  /* 0x00005d003a398a11 */ /* 0x000fe400020f0c00 */
[----:B------:R-:W-:Y:S02]  /*9c80*/  @!P0 LEA.HI.X R39, R39, c[0x0][0x174], R36, 0x1, P1 ;  /* 0x00005d0027278a11 */ /* 0x000fe400008f0c24 */
[----:B------:R-:W-:Y:S02]  /*9c90*/  @!P0 LEA R52, P3, R54, c[0x0][0x170], 0x1 ;  /* 0x00005c0036348a11 */ /* 0x000fe400078608ff */
[----:B------:R-:W-:Y:S01]  /*9ca0*/  MOV R12, c[0x0][0x1a0] ;  /* 0x00006800000c7a02 */ /* 0x000fe20000000f00 */
[----:B------:R-:W-:Y:S01]  /*9cb0*/  @P0 STS.128 [R6+0x9000], RZ ;  /* 0x009000ff06000388 */ /* 0x000fe20000000c00 */
[----:B------:R-:W-:Y:S02]  /*9cc0*/  @!P0 MOV R50, R46 ;  /* 0x0000002e00328202 */ /* 0x000fe40000000f00 */
[----:B------:R-:W-:Y:S01]  /*9cd0*/  @!P0 MOV R51, R47 ;  /* 0x0000002f00338202 */ /* 0x000fe20000000f00 */
[----:B------:R-:W-:Y:S04]  /*9ce0*/  @!P0 IMAD.WIDE.U32 R46, R11, 0x70, R46 ;  /* 0x000000700b2e8825 */ /* 0x000fe800078e002e */
[----:B------:R-:W-:Y:S01]  /*9cf0*/  @!PT LDS RZ, [RZ] ;  /* 0x00000000fffff984 */ /* 0x000fe20000000800 */
[----:B------:R-:W-:Y:S01]  /*9d00*/  @!PT LDS RZ, [RZ] ;  /* 0x00000000fffff984 */ /* 0x000fe20000000800 */
[----:B------:R-:W-:Y:S01]  /*9d10*/  @!PT LDS RZ, [RZ] ;  /* 0x00000000fffff984 */ /* 0x000fe20000000800 */
[----:B------:R5:W-:Y:S01]  /*9d20*/  @!P0 LDGSTS.E.BYPASS.LTC128B.128 [R6+0x9000], [R40.64] ;  /* 0x0900000028068fae */ /* 0x000be2000b901d52 */
[----:B------:R-:W-:Y:S01]  /*9d30*/  @!P0 IMAD.WIDE.U32 R50, R12, 0x60, R50 ;  /* 0x000000600c328825 */ /* 0x000fe200078e0032 */
[----:B-1----:R-:W-:Y:S02]  /*9d40*/  @!P0 LEA R44, P1, R46, c[0x0][0x170], 0x1 ;  /* 0x00005c002e2c8a11 */ /* 0x002fe400078208ff */
[----:B------:R-:W-:Y:S02]  /*9d50*/  @!P0 IADD3 R36, R7, R47, RZ ;  /* 0x0000002f07248210 */ /* 0x000fe40007ffe0ff */
[----:B------:R-:W-:Y:S02]  /*9d60*/  @!P0 LEA R48, P2, R50, c[0x0][0x170], 0x1 ;  /* 0x00005c0032308a11 */ /* 0x000fe400078408ff */
[----:B------:R-:W-:Y:S01]  /*9d70*/  @P0 STS.128 [R6+0x9800], RZ ;  /* 0x009800ff06000388 */ /* 0x000fe20000000c00 */
[----:B------:R-:W-:Y:S02]  /*9d80*/  @!P0 LEA.HI.X R45, R46, c[0x0][0x174], R36, 0x1, P1 ;  /* 0x00005d002e2d8a11 */ /* 0x000fe400008f0c24 */
[----:B------:R-:W-:Y:S05]  /*9d90*/  ISETP.LT.AND P1, PT, RZ, UR8, PT ;  /* 0x00000008ff007c0c */ /* 0x000fea000bf21270 */
[----:B------:R-:W-:Y:S01]  /*9da0*/  @!PT LDS RZ, [RZ] ;  /* 0x00000000fffff984 */ /* 0x000fe20000000800 */
[----:B------:R-:W-:Y:S01]  /*9db0*/  @!PT LDS RZ, [RZ] ;  /* 0x00000000fffff984 */ /* 0x000fe20000000800 */
[----:B------:R-:W-:Y:S01]  /*9dc0*/  @!PT LDS RZ, [RZ] ;  /* 0x00000000fffff984 */ /* 0x000fe20000000800 */
[----:B------:R5:W-:Y:S08]  /*9dd0*/  @!P0 LDGSTS.E.BYPASS.LTC128B.128 [R6+0x9800], [R56.64] ;  /* 0x0980000038068fae */ /* 0x000bf0000b901d52 */
[----:B------:R-:W-:Y:S08]  /*9de0*/  @P0 STS.128 [R6+0xa000], RZ ;  /* 0x00a000ff06000388 */ /* 0x000ff00000000c00 */
[----:B------:R-:W-:Y:S01]  /*9df0*/  @!PT LDS RZ, [RZ] ;  /* 0x00000000fffff984 */ /* 0x000fe20000000800 */
[----:B------:R-:W-:Y:S01]  /*9e00*/  @!PT LDS RZ, [RZ] ;  /* 0x00000000fffff984 */ /* 0x000fe20000000800 */
[----:B------:R-:W-:Y:S01]  /*9e10*/  @!PT LDS RZ, [RZ] ;  /* 0x00000000fffff984 */ /* 0x000fe20000000800 */
[----:B------:R5:W-:Y:S08]  /*9e20*/  @!P0 LDGSTS.E.BYPASS.LTC128B.128 [R6+0xa000], [R38.64] ;  /* 0x0a00000026068fae */ /* 0x000bf0000b901d52 */
[----:B------:R-:W-:Y:S08]  /*9e30*/  @P0 STS.128 [R6+0xa800], RZ ;  /* 0x00a800ff06000388 */ /* 0x000ff00000000c00 */
[----:B------:R-:W5:Y:S01]  /*9e40*/  LDL R0, [R1+0xc] ;  /* 0x00000c0001007983 */ /* 0x000f620000100800 */
[----:B--2---:R-:W-:Y:S04]  /*9e50*/  @!P0 IADD3 R2, R9, R55, RZ ;  /* 0x0000003709028210 */ /* 0x004fe80007ffe0ff */
[----:B------:R-:W-:Y:S02]  /*9e60*/  @!P0 LEA.HI.X R53, R54, c[0x0][0x174], R2, 0x1, P3 ;  /* 0x00005d0036358a11 */ /* 0x000fe400018f0c02 */
[----:B------:R-:W-:Y:S01]  /*9e70*/  @!P0 IADD3 R3, R8, R51, RZ ;  /* 0x0000003308038210 */ /* 0x000fe20007ffe0ff */
[----:B------:R-:W2:Y:S03]  /*9e80*/  LDL R2, [R1+0x4] ;  /* 0x0000040001027983 */ /* 0x000ea60000100800 */
[----:B------:R-:W-:Y:S01]  /*9e90*/  @!P0 LEA.HI.X R49, R50, c[0x0][0x174], R3, 0x1, P2 ;  /* 0x00005d0032318a11 */ /* 0x000fe200010f0c03 */
        /* <DEDUP_REMOVED lines=14> */
[----:B----4-:R-:W-:Y:S08]  /*9f80*/  LDSM.16.M88.4 R204, [R5] ;  /* 0x0000000005cc783b */ /* 0x010ff00000000200 */
[----:B---3--:R-:W5:Y:S08]  /*9f90*/  LDSM.16.M88.4 R208, [R4+0x4000] ;  /* 0x0040000004d0783b */ /* 0x008f700000000200 */
[----:B------:R-:W1:Y:S08]  /*9fa0*/  LDSM.16.M88.4 R212, [R5+0x2000] ;  /* 0x0020000005d4783b */ /* 0x000e700000000200 */
[----:B------:R-:W3:Y:S08]  /*9fb0*/  LDSM.16.M88.4 R216, [R4+0x4800] ;  /* 0x0048000004d8783b */ /* 0x000ef00000000200 */
[----:B------:R-:W4:Y:S08]  /*9fc0*/  LDSM.16.M88.4 R220, [R4+0x5000] ;  /* 0x0050000004dc783b */ /* 0x000f300000000200 */
[----:B------:R-:W1:Y:S08]  /*9fd0*/  LDSM.16.M88.4 R224, [R4+0x5800] ;  /* 0x0058000004e0783b */ /* 0x000e700000000200 */
[----:B------:R-:W1:Y:S08]  /*9fe0*/  LDSM.16.M88.4 R228, [R4+0x6000] ;  /* 0x0060000004e4783b */ /* 0x000e700000000200 */
[----:B------:R-:W1:Y:S08]  /*9ff0*/  LDSM.16.M88.4 R232, [R4+0x6800] ;  /* 0x0068000004e8783b */ /* 0x000e700000000200 */
[----:B------:R-:W2:Y:S08]  /*a000*/  LDSM.16.M88.4 R236, [R4+0x7000] ;  /* 0x0070000004ec783b */ /* 0x000eb00000000200 */
[----:B------:R5:W2:Y:S08]  /*a010*/  LDSM.16.M88.4 R240, [R4+0x7800] ;  /* 0x0078000004f0783b */ /* 0x000ab00000000200 */
[----:B------:R-:W0:Y:S01]  /*a020*/  LDGDEPBAR ;  /* 0x00000000000079af */ /* 0x000e220000000000 */
[-C--:B-----5:R-:W-:Y:S08]  /*a030*/  HMMA.16816.F32 R4, R204, R208.reuse, RZ ;  /* 0x000000d0cc04723c */ /* 0x0a0ff000000018ff */
[C---:B-1----:R-:W-:Y:S08]  /*a040*/  HMMA.16816.F32 R8, R212.reuse, R208, RZ ;  /* 0x000000d0d408723c */ /* 0x042ff000000018ff */
[-C--:B------:R-:W-:Y:S08]  /*a050*/  HMMA.16816.F32 R12, R212, R210.reuse, RZ ;  /* 0x000000d2d40c723c */ /* 0x080ff000000018ff */
[C---:B------:R-:W-:Y:S01]  /*a060*/  HMMA.16816.F32 R16, R204.reuse, R210, RZ ;  /* 0x000000d2cc10723c */ /* 0x040fe200000018ff */
[----:B------:R-:W-:Y:S07]  /*a070*/  LDSM.16.M88.4 R208, [R0] ;  /* 0x0000000000d0783b */ /* 0x000fee0000000200 */
[-C--:B---3--:R-:W-:Y:S08]  /*a080*/  HMMA.16816.F32 R20, R204, R216.reuse, RZ ;  /* 0x000000d8cc14723c */ /* 0x088ff000000018ff */
        /* <DEDUP_REMOVED lines=19> */
[-C--:B--2---:R-:W-:Y:S08]  /*a1c0*/  HMMA.16816.F32 R100, R204, R236.reuse, RZ ;  /* 0x000000eccc64723c */ /* 0x084ff000000018ff */
[C---:B------:R-:W-:Y:S08]  /*a1d0*/  HMMA.16816.F32 R104, R212.reuse, R236, RZ ;  /* 0x000000ecd468723c */ /* 0x040ff000000018ff */
        /* <DEDUP_REMOVED lines=121> */
[----:B------:R-:W3:Y:S03]  /*a970*/  MUFU.TANH R231, R17 ;  /* 0x0000001100e77308 */ /* 0x000ee60000002400 */
        /* <DEDUP_REMOVED lines=8> */
[----:B------:R-:W1:Y:S01]  /*aa00*/  MUFU.TANH R237, R21 ;  /* 0x0000001500ed7308 */ /* 0x000e620000002400 */
[----:B------:R-:W-:Y:S02]  /*aa10*/  FMUL.FTZ R22, R27, c[0x0][0x2ec] ;  /* 0x0000bb001b167a20 */ /* 0x000fe40000410000 */
[----:B------:R-:W-:Y:S02]  /*aa20*/  FMUL.FTZ R235, R20, c[0x0][0x2ec] ;  /* 0x0000bb0014eb7a20 */ /* 0x000fe40000410000 */
[----:B------:R-:W-:Y:S05]  /*aa30*/  FMUL.FTZ R13, R24, c[0x0][0x2ec] ;  /* 0x0000bb00180d7a20 */ /* 0x000fea0000410000 */
[----:B------:R1:W1:Y:S01]  /*aa40*/  MUFU.TANH R17, R0 ;  /* 0x0000000000117308 */ /* 0x0002620000002400 */
[----:B-----5:R-:W-:Y:S09]  /*aa50*/  FMUL.FTZ R3, R23, c[0x0][0x2ec] ;  /* 0x0000bb0017037a20 */ /* 0x020ff20000410000 */
[----:B------:R5:W3:Y:S01]  /*aa60*/  MUFU.TANH R23, R3 ;  /* 0x0000000300177308 */ /* 0x000ae20000002400 */
[-C--:B--2---:R-:W-:Y:S09]  /*aa70*/  HMMA.16816.F32 R36, R204, R208.reuse, R36 ;  /* 0x000000d0cc24723c */ /* 0x084ff20000001824 */
[----:B------:R2:W2:Y:S03]  /*aa80*/  MUFU.TANH R14, R2 ;  /* 0x00000002000e7308 */ /* 0x0004a60000002400 */
[----:B-1----:R-:W-:Y:S02]  /*aa90*/  FMUL.FTZ R0, R31, c[0x0][0x2ec] ;  /* 0x0000bb001f007a20 */ /* 0x002fe40000410000 */
[----:B------:R-:W-:Y:S01]  /*aaa0*/  FMUL.FTZ R31, R33, c[0x0][0x2ec] ;  /* 0x0000bb00211f7a20 */ /* 0x000fe20000410000 */
[C---:B------:R-:W-:Y:S04]  /*aab0*/  HMMA.16816.F32 R40, R212.reuse, R208, R40 ;  /* 0x000000d0d428723c */ /* 0x040fe80000001828 */
[----:B------:R-:W1:Y:S01]  /*aac0*/  MUFU.TANH R223, R223 ;  /* 0x000000df00df7308 */ /* 0x000e620000002400 */
[----:B-----5:R-:W-:Y:S03]  /*aad0*/  FMUL.FTZ R3, R29, c[0x0][0x2ec] ;  /* 0x0000bb001d037a20 */ /* 0x020fe60000410000 */
[-C--:B------:R-:W-:Y:S04]  /*aae0*/  HMMA.16816.F32 R44, R212, R210.reuse, R44 ;  /* 0x000000d2d42c723c */ /* 0x080fe8000000182c */
[----:B------:R-:W-:Y:S02]  /*aaf0*/  FMUL.FTZ R29, R32, c[0x0][0x2ec] ;  /* 0x0000bb00201d7a20 */ /* 0x000fe40000410000 */
[----:B------:R5:W1:Y:S01]  /*ab00*/  MUFU.TANH R21, R3 ;  /* 0x0000000300157308 */ /* 0x000a620000002400 */
[----:B------:R-:W-:Y:S01]  /*ab10*/  FMUL.FTZ R241, R36, c[0x0][0x2ec] ;  /* 0x0000bb0024f17a20 */ /* 0x000fe20000410000 */
[C---:B------:R-:W-:Y:S04]  /*ab20*/  HMMA.16816.F32 R48, R204.reuse, R210, R48 ;  /* 0x000000d2cc30723c */ /* 0x040fe80000001830 */
[----:B------:R-:W-:Y:S02]  /*ab30*/  FMUL.FTZ R239, R37, c[0x0][0x2ec] ;  /* 0x0000bb0025ef7a20 */ /* 0x000fe40000410000 */
[----:B------:R-:W-:Y:S02]  /*ab40*/  FMUL.FTZ R33, R38, c[0x0][0x2ec] ;  /* 0x0000bb0026217a20 */ /* 0x000fe40000410000 */
[----:B------:R-:W1:Y:S01]  /*ab50*/  MUFU.TANH R225, R225 ;  /* 0x000000e100e17308 */ /* 0x000e620000002400 */
[----:B--2---:R-:W-:Y:S03]  /*ab60*/  FMUL.FTZ R2, R19, c[0x0][0x2ec] ;  /* 0x0000bb0013027a20 */ /* 0x004fe60000410000 */
[----:B------:R-:W-:Y:S02]  /*ab70*/  FMUL.FTZ R19, R28, c[0x0][0x2ec] ;  /* 0x0000bb001c137a20 */ /* 0x000fe40000410000 */
[----:B------:R-:W-:Y:S02]  /*ab80*/  FMUL.FTZ R41, R41, c[0x0][0x2ec] ;  /* 0x0000bb0029297a20 */ /* 0x000fe40000410000 */
[----:B------:R-:W-:Y:S02]  /*ab90*/  FMUL.FTZ R45, R45, c[0x0][0x2ec] ;  /* 0x0000bb002d2d7a20 */ /* 0x000fe40000410000 */
[----:B------:R2:W1:Y:S01]  /*aba0*/  MUFU.TANH R229, R2 ;  /* 0x0000000200e57308 */ /* 0x0004620000002400 */
[----:B-----5:R-:W-:Y:S05]  /*abb0*/  FMUL.FTZ R3, R34, c[0x0][0x2ec] ;  /* 0x0000bb0022037a20 */ /* 0x020fea0000410000 */
[----:B------:R-:W-:Y:S02]  /*abc0*/  FMUL.FTZ R48, R48, c[0x0][0x2ec] ;  /* 0x0000bb0030307a20 */ /* 0x000fe40000410000 */
[----:B------:R-:W-:Y:S02]  /*abd0*/  FMUL.FTZ R51, R51, c[0x0][0x2ec] ;  /* 0x0000bb0033337a20 */ /* 0x000fe40000410000 */
[----:B------:R5:W1:Y:S10]  /*abe0*/  MUFU.TANH R25, R3 ;  /* 0x0000000300197308 */ /* 0x000a740000002400 */
[----:B------:R-:W1:Y:S01]  /*abf0*/  MUFU.TANH R209, R48 ;  /* 0x0000003000d17308 */ /* 0x000e620000002400 */
[----:B--2---:R-:W-:Y:S09]  /*ac00*/  FMUL.FTZ R2, R30, c[0x0][0x2ec] ;  /* 0x0000bb001e027a20 */ /* 0x004ff20000410000 */
[----:B------:R2:W1:Y:S01]  /*ac10*/  MUFU.TANH R30, R0 ;  /* 0x00000000001e7308 */ /* 0x0004620000002400 */
[----:B-----5:R-:W-:Y:S02]  /*ac20*/  FMUL.FTZ R3, R39, c[0x0][0x2ec] ;  /* 0x0000bb0027037a20 */ /* 0x020fe40000410000 */
[----:B------:R-:W5:Y:S07]  /*ac30*/  LDSM.16.M88.4 R36, [R198+0x1800] ;  /* 0x00180000c624783b */ /* 0x000f6e0000000200 */
[----:B------:R1:W1:Y:S10]  /*ac40*/  MUFU.TANH R26, R2 ;  /* 0x00000002001a7308 */ /* 0x0002740000002400 */
[----:B------:R-:W3:Y:S01]  /*ac50*/  MUFU.TANH R221, R221 ;  /* 0x000000dd00dd7308 */ /* 0x000ee20000002400 */
[----:B--2---:R-:W-:Y:S02]  /*ac60*/  FMUL.FTZ R0, R40, c[0x0][0x2ec] ;  /* 0x0000bb0028007a20 */ /* 0x004fe40000410000 */
[----:B------:R-:W-:Y:S02]  /*ac70*/  FMUL.FTZ R40, R42, c[0x0][0x2ec] ;  /* 0x0000bb002a287a20 */ /* 0x000fe40000410000 */
[----:B------:R-:W-:Y:S05]  /*ac80*/  FMUL.FTZ R42, R43, c[0x0][0x2ec] ;  /* 0x0000bb002b2a7a20 */ /* 0x000fea0000410000 */
[----:B------:R2:W2:Y:S01]  /*ac90*/  MUFU.TANH R34, R0 ;  /* 0x0000000000227308 */ /* 0x0004a20000002400 */
[----:B------:R-:W-:Y:S02]  /*aca0*/  FMUL.FTZ R43, R44, c[0x0][0x2ec] ;  /* 0x0000bb002c2b7a20 */ /* 0x000fe40000410000 */
[----:B------:R-:W-:Y:S02]  /*acb0*/  FMUL.FTZ R44, R46, c[0x0][0x2ec] ;  /* 0x0000bb002e2c7a20 */ /* 0x000fe40000410000 */
[----:B-1----:R-:W-:Y:S02]  /*acc0*/  FMUL.FTZ R2, R35, c[0x0][0x2ec] ;  /* 0x0000bb0023027a20 */ /* 0x002fe40000410000 */
[----:B------:R-:W-:Y:S03]  /*acd0*/  FMUL.FTZ R46, R47, c[0x0][0x2ec] ;  /* 0x0000bb002f2e7a20 */ /* 0x000fe60000410000 */
[----:B------:R1:W1:Y:S01]  /*ace0*/  MUFU.TANH R27, R2 ;  /* 0x00000002001b7308 */ /* 0x0002620000002400 */
[-C--:B-----5:R-:W-:Y:S09]  /*acf0*/  HMMA.16816.F32 R52, R204, R36.reuse, R52 ;  /* 0x00000024cc34723c */ /* 0x0a0ff20000001834 */
[----:B------:R-:W1:Y:S01]  /*ad00*/  MUFU.TANH R226, R226 ;  /* 0x000000e200e27308 */ /* 0x000e620000002400 */
[C---:B------:R-:W-:Y:S04]  /*ad10*/  HMMA.16816.F32 R56, R212.reuse, R36, R56 ;  /* 0x00000024d438723c */ /* 0x040fe80000001838 */
[----:B--2---:R-:W-:Y:S05]  /*ad20*/  FMUL.FTZ R0, R49, c[0x0][0x2ec] ;  /* 0x0000bb0031007a20 */ /* 0x004fea0000410000 */
[----:B------:R-:W2:Y:S03]  /*ad30*/  MUFU.TANH R10, R10 ;  /* 0x0000000a000a7308 */ /* 0x000ea60000002400 */
[----:B------:R-:W-:Y:S01]  /*ad40*/  FMUL.FTZ R49, R50, c[0x0][0x2ec] ;  /* 0x0000bb0032317a20 */ /* 0x000fe20000410000 */
[-C--:B------:R-:W-:Y:S06]  /*ad50*/  HMMA.16816.F32 R60, R212, R38.reuse, R60 ;  /* 0x00000026d43c723c */ /* 0x080fec000000183c */
[----:B------:R-:W2:Y:S02]  /*ad60*/  MUFU.TANH R243, R0 ;  /* 0x0000000000f37308 */ /* 0x000ea40000002400 */
[C---:B------:R-:W-:Y:S01]  /*ad70*/  HMMA.16816.F32 R64, R204.reuse, R38, R64 ;  /* 0x00000026cc40723c */ /* 0x040fe20000001840 */
[----:B------:R-:W5:Y:S03]  /*ad80*/  LDSM.16.M88.4 R36, [R198+0x2000] ;  /* 0x00200000c624783b */ /* 0x000f660000000200 */
[----:B------:R-:W-:Y:S02]  /*ad90*/  FMUL.FTZ R52, R52, c[0x0][0x2ec] ;  /* 0x0000bb0034347a20 */ /* 0x000fe40000410000 */
[----:B------:R-:W-:Y:S02]  /*ada0*/  FMUL.FTZ R54, R54, c[0x0][0x2ec] ;  /* 0x0000bb0036367a20 */ /* 0x000fe40000410000 */
[----:B-1----:R-:W-:Y:S01]  /*adb0*/  FMUL.FTZ R2, R53, c[0x0][0x2ec] ;  /* 0x0000bb0035027a20 */ /* 0x002fe20000410000 */
[----:B------:R1:W1:Y:S03]  /*adc0*/  MUFU.TANH R217, R52 ;  /* 0x0000003400d97308 */ /* 0x0002660000002400 */
[----:B------:R-:W-:Y:S02]  /*add0*/  FMUL.FTZ R53, R55, c[0x0][0x2ec] ;  /* 0x0000bb0037357a20 */ /* 0x000fe40000410000 */
[----:B------:R-:W-:Y:S02]  /*ade0*/  FMUL.FTZ R47, R56, c[0x0][0x2ec] ;  /* 0x0000bb00382f7a20 */ /* 0x000fe40000410000 */
[----:B------:R-:W-:Y:S02]  /*adf0*/  FMUL.FTZ R56, R57, c[0x0][0x2ec] ;  /* 0x0000bb0039387a20 */ /* 0x000fe40000410000 */
[----:B------:R-:W-:Y:S01]  /*ae00*/  FMUL.FTZ R50, R58, c[0x0][0x2ec] ;  /* 0x0000bb003a327a20 */ /* 0x000fe20000410000 */
[----:B------:R2:W2:Y:S01]  /*ae10*/  MUFU.TANH R210, R54 ;  /* 0x0000003600d27308 */ /* 0x0004a20000002400 */
[----:B------:R-:W-:Y:S02]  /*ae20*/  FMUL.FTZ R48, R59, c[0x0][0x2ec] ;  /* 0x0000bb003b307a20 */ /* 0x000fe40000410000 */
[----:B------:R-:W-:Y:S02]  /*ae30*/  FMUL.FTZ R60, R60, c[0x0][0x2ec] ;  /* 0x0000bb003c3c7a20 */ /* 0x000fe40000410000 */
[----:B------:R-:W-:Y:S02]  /*ae40*/  FMUL.FTZ R64, R64, c[0x0][0x2ec] ;  /* 0x0000bb0040407a20 */ /* 0x000fe40000410000 */
[----:B------:R-:W-:Y:S02]  /*ae50*/  FMUL.FTZ R65, R65, c[0x0][0x2ec] ;  /* 0x0000bb0041417a20 */ /* 0x000fe40000410000 */
[----:B------:R-:W-:Y:S01]  /*ae60*/  FMUL.FTZ R58, R61, c[0x0][0x2ec] ;  /* 0x0000bb003d3a7a20 */ /* 0x000fe20000410000 */
[----:B------:R-:W3:Y:S01]  /*ae70*/  MUFU.TANH R218, R64 ;  /* 0x0000004000da7308 */ /* 0x000ee20000002400 */
[----:B------:R-:W-:Y:S02]  /*ae80*/  FMUL.FTZ R59, R66, c[0x0][0x2ec] ;  /* 0x0000bb00423b7a20 */ /* 0x000fe40000410000 */
[----:B------:R-:W-:Y:S02]  /*ae90*/  FMUL.FTZ R61, R67, c[0x0][0x2ec] ;  /* 0x0000bb00433d7a20 */ /* 0x000fe40000410000 */
[----:B-1----:R-:W-:Y:S05]  /*aea0*/  FMUL.FTZ R52, R63, c[0x0][0x2ec] ;  /* 0x0000bb003f347a20 */ /* 0x002fea0000410000 */
[----:B------:R1:W1:Y:S01]  /*aeb0*/  MUFU.TANH R219, R65 ;  /* 0x0000004100db7308 */ /* 0x0002620000002400 */
[-C--:B-----5:R-:W-:Y:S03]  /*aec0*/  HMMA.16816.F32 R68, R204, R36.reuse, R68 ;  /* 0x00000024cc44723c */ /* 0x0a0fe60000001844 */
[----:B--2---:R-:W-:Y:S06]  /*aed0*/  FMUL.FTZ R54, R62, c[0x0][0x2ec] ;  /* 0x0000bb003e367a20 */ /* 0x004fec0000410000 */
[----:B------:R-:W2:Y:S01]  /*aee0*/  MUFU.TANH R242, R242 ;  /* 0x000000f200f27308 */ /* 0x000ea20000002400 */
[C---:B------:R-:W-:Y:S08]  /*aef0*/  HMMA.16816.F32 R72, R212.reuse, R36, R72 ;  /* 0x00000024d448723c */ /* 0x040ff00000001848 */
[-C--:B------:R-:W-:Y:S01]  /*af00*/  HMMA.16816.F32 R76, R212, R38.reuse, R76 ;  /* 0x00000026d44c723c */ /* 0x080fe2000000184c */
[----:B------:R-:W2:Y:S05]  /*af10*/  MUFU.TANH R227, R227 ;  /* 0x000000e300e37308 */ /* 0x000eaa0000002400 */
[----:B-1----:R-:W-:Y:S02]  /*af20*/  FMUL.FTZ R65, R70, c[0x0][0x2ec] ;  /* 0x0000bb0046417a20 */ /* 0x002fe40000410000 */
[C---:B------:R-:W-:Y:S01]  /*af30*/  HMMA.16816.F32 R80, R204.reuse, R38, R80 ;  /* 0x00000026cc50723c */ /* 0x040fe20000001850 */
[----:B------:R-:W1:Y:S02]  /*af40*/  LDSM.16.M88.4 R36, [R198+0x2800] ;  /* 0x00280000c624783b */ /* 0x000e640000000200 */
        /* <DEDUP_REMOVED lines=11> */
[----:B------:R-:W2:Y:S01]  /*b000*/  MUFU.TANH R13, R13 ;  /* 0x0000000d000d7308 */ /* 0x000ea20000002400 */
[----:B------:R-:W-:Y:S02]  /*b010*/  FMUL.FTZ R80, R80, c[0x0][0x2ec] ;  /* 0x0000bb0050507a20 */ /* 0x000fe40000410000 */
[----:B------:R-:W-:Y:S02]  /*b020*/  FMUL.FTZ R81, R81, c[0x0][0x2ec] ;  /* 0x0000bb0051517a20 */ /* 0x000fe40000410000 */
[----:B------:R-:W-:Y:S02]  /*b030*/  FMUL.FTZ R82, R82, c[0x0][0x2ec] ;  /* 0x0000bb0052527a20 */ /* 0x000fe40000410000 */
[----:B------:R-:W-:Y:S02]  /*b040*/  FMUL.FTZ R66, R79, c[0x0][0x2ec] ;  /* 0x0000bb004f427a20 */ /* 0x000fe40000410000 */
[----:B------:R-:W-:Y:S01]  /*b050*/  FMUL.FTZ R83, R83, c[0x0][0x2ec] ;  /* 0x0000bb0053537a20 */ /* 0x000fe20000410000 */
[----:B------:R5:W2:Y:S01]  /*b060*/  MUFU.TANH R32, R80 ;  /* 0x0000005000207308 */ /* 0x000aa20000002400 */
[----:B------:R-:W-:Y:S01]  /*b070*/  FMUL.FTZ R69, R69, c[0x0][0x2ec] ;  /* 0x0000bb0045457a20 */ /* 0x000fe20000410000 */
[-C--:B-1----:R-:W-:Y:S08]  /*b080*/  HMMA.16816.F32 R84, R204, R36.reuse, R84 ;  /* 0x00000024cc54723c */ /* 0x082ff00000001854 */
[----:B------:R-:W1:Y:S01]  /*b090*/  MUFU.TANH R28, R81 ;  /* 0x00000051001c7308 */ /* 0x000e620000002400 */
[C---:B------:R-:W-:Y:S09]  /*b0a0*/  HMMA.16816.F32 R88, R212.reuse, R36, R88 ;  /* 0x00000024d458723c */ /* 0x040ff20000001858 */
[----:B------:R1:W1:Y:S01]  /*b0b0*/  MUFU.TANH R12, R82 ;  /* 0x00000052000c7308 */ /* 0x0002620000002400 */
[-C--:B------:R-:W-:Y:S09]  /*b0c0*/  HMMA.16816.F32 R92, R212, R38.reuse, R92 ;  /* 0x00000026d45c723c */ /* 0x080ff2000000185c */
[----:B------:R-:W1:Y:S01]  /*b0d0*/  MUFU.TANH R18, R18 ;  /* 0x0000001200127308 */ /* 0x000e620000002400 */
[C---:B------:R-:W-:Y:S01]  /*b0e0*/  HMMA.16816.F32 R96, R204.reuse, R38, R96 ;  /* 0x00000026cc60723c */ /* 0x040fe20000001860 */
[----:B------:R-:W2:Y:S03]  /*b0f0*/  LDSM.16.M88.4 R36, [R198+0x3000] ;  /* 0x00300000c624783b */ /* 0x000ea60000000200 */
[----:B------:R-:W-:Y:S02]  /*b100*/  FMUL.FTZ R0, R84, c[0x0][0x2ec] ;  /* 0x0000bb0054007a20 */ /* 0x000fe40000410000 */
[----:B------:R-:W-:Y:S03]  /*b110*/  FMUL.FTZ R84, R87, c[0x0][0x2ec] ;  /* 0x0000bb0057547a20 */ /* 0x000fe60000410000 */
[----:B------:R-:W2:Y:S03]  /*b120*/  MUFU.TANH R22, R22 ;  /* 0x0000001600167308 */ /* 0x000ea60000002400 */
[----:B------:R-:W-:Y:S02]  /*b130*/  FMUL.FTZ R75, R88, c[0x0][0x2ec] ;  /* 0x0000bb00584b7a20 */ /* 0x000fe40000410000 */
[----:B------:R-:W-:Y:S02]  /*b140*/  FMUL.FTZ R73, R89, c[0x0][0x2ec] ;  /* 0x0000bb0059497a20 */ /* 0x000fe40000410000 */
[----:B-----5:R-:W-:Y:S02]  /*b150*/  FMUL.FTZ R80, R90, c[0x0][0x2ec] ;  /* 0x0000bb005a507a20 */ /* 0x020fe40000410000 */
[----:B------:R-:W-:Y:S01]  /*b160*/  FMUL.FTZ R78, R91, c[0x0][0x2ec] ;  /* 0x0000bb005b4e7a20 */ /* 0x000fe20000410000 */
[----:B------:R-:W3:Y:S01]  /*b170*/  MUFU.TANH R19, R19 ;  /* 0x0000001300137308 */ /* 0x000ee20000002400 */
[----:B------:R-:W-:Y:S02]  /*b180*/  FMUL.FTZ R92, R92, c[0x0][0x2ec] ;  /* 0x0000bb005c5c7a20 */ /* 0x000fe40000410000 */
[----:B------:R-:W-:Y:S02]  /*b190*/  FMUL.FTZ R90, R93, c[0x0][0x2ec] ;  /* 0x0000bb005d5a7a20 */ /* 0x000fe40000410000 */
[----:B------:R-:W-:Y:S02]  /*b1a0*/  FMUL.FTZ R57, R94, c[0x0][0x2ec] ;  /* 0x0000bb005e397a20 */ /* 0x000fe40000410000 */
[----:B------:R-:W-:Y:S02]  /*b1b0*/  FMUL.FTZ R96, R96, c[0x0][0x2ec] ;  /* 0x0000bb0060607a20 */ /* 0x000fe40000410000 */
[----:B-1----:R-:W-:Y:S01]  /*b1c0*/  FMUL.FTZ R82, R95, c[0x0][0x2ec] ;  /* 0x0000bb005f527a20 */ /* 0x002fe20000410000 */
[----:B------:R-:W1:Y:S01]  /*b1d0*/  MUFU.TANH R29, R29 ;  /* 0x0000001d001d7308 */ /* 0x000e620000002400 */
[----:B------:R-:W-:Y:S02]  /*b1e0*/  FMUL.FTZ R88, R97, c[0x0][0x2ec] ;  /* 0x0000bb0061587a20 */ /* 0x000fe40000410000 */
[----:B------:R-:W-:Y:S02]  /*b1f0*/  FMUL.FTZ R91, R98, c[0x0][0x2ec] ;  /* 0x0000bb00625b7a20 */ /* 0x000fe40000410000 */
[----:B------:R-:W-:Y:S02]  /*b200*/  FMUL.FTZ R93, R99, c[0x0][0x2ec] ;  /* 0x0000bb00635d7a20 */ /* 0x000fe40000410000 */
[----:B------:R-:W-:Y:S02]  /*b210*/  FMUL.FTZ R85, R85, c[0x0][0x2ec] ;  /* 0x0000bb0055557a20 */ /* 0x000fe40000410000 */
[----:B------:R-:W-:Y:S01]  /*b220*/  FMUL.FTZ R86, R86, c[0x0][0x2ec] ;  /* 0x0000bb0056567a20 */ /* 0x000fe20000410000 */
[----:B------:R5:W1:Y:S01]  /*b230*/  MUFU.TANH R228, R96 ;  /* 0x0000006000e47308 */ /* 0x000a620000002400 */
[-C--:B--2---:R-:W-:Y:S09]  /*b240*/  HMMA.16816.F32 R100, R204, R36.reuse, R100 ;  /* 0x00000024cc64723c */ /* 0x084ff20000001864 */
[----:B------:R-:W2:Y:S01]  /*b250*/  MUFU.TANH R31, R31 ;  /* 0x0000001f001f7308 */ /* 0x000ea20000002400 */
[C---:B------:R-:W-:Y:S08]  /*b260*/  HMMA.16816.F32 R104, R212.reuse, R36, R104 ;  /* 0x00000024d468723c */ /* 0x040ff00000001868 */
[-C--:B------:R-:W-:Y:S01]  /*b270*/  HMMA.16816.F32 R108, R212, R38.reuse, R108 ;  /* 0x00000026d46c723c */ /* 0x080fe2000000186c */
[----:B------:R-:W1:Y:S07]  /*b280*/  MUFU.TANH R241, R241 ;  /* 0x000000f100f17308 */ /* 0x000e6e0000002400 */
[C---:B------:R-:W-:Y:S01]  /*b290*/  HMMA.16816.F32 R112, R204.reuse, R38, R112 ;  /* 0x00000026cc70723c */ /* 0x040fe20000001870 */
[----:B------:R-:W1:Y:S01]  /*b2a0*/  LDSM.16.M88.4 R36, [R198+0x3800] ;  /* 0x00380000c624783b */ /* 0x000e620000000200 */
        /* <DEDUP_REMOVED lines=8> */
[----:B-----5:R-:W-:Y:S02]  /*b330*/  FMUL.FTZ R96, R104, c[0x0][0x2ec] ;  /* 0x0000bb0068607a20 */ /* 0x020fe40000410000 */
        /* <DEDUP_REMOVED lines=10> */
[----:B------:R-:W-:Y:S02]  /*b3e0*/  FMUL.FTZ R106, R114, c[0x0][0x2ec] ;  /* 0x0000bb00726a7a20 */ /* 0x000fe40000410000 */
[----:B------:R-:W-:Y:S01]  /*b3f0*/  FMUL.FTZ R114, R115, c[0x0][0x2ec] ;  /* 0x0000bb0073727a20 */ /* 0x000fe20000410000 */
[-C--:B-1----:R-:W-:Y:S06]  /*b400*/  HMMA.16816.F32 R116, R204, R36.reuse, R116 ;  /* 0x00000024cc74723c */ /* 0x082fec0000001874 */
        /* <DEDUP_REMOVED lines=99> */
[----:B------:R-:W1:Y:S02]  /*ba40*/  MUFU.TANH R120, R120 ;  /* 0x0000007800787308 */ /* 0x000e640000002400 */
[----:B-1234-:R-:W-:-:S05]  /*ba50*/  @P1 BRA `(.L_x_254) ;  /* 0xffffd47000001947 */ /* 0x01efca000383ffff */
.L_x_253:
[----:B------:R-:W-:Y:S01]  /*ba60*/  FMNMX.FTZ R0, R223, R201, !PT ;  /* 0x000000c9df007209 */ /* 0x000fe20007810000 */
[----:B------:R-:W-:Y:S01]  /*ba70*/  UIADD3 UR8, UR8, -0x1, URZ ;  /* 0xffffffff08087890 */ /* 0x000fe2000fffe03f */
        /* <DEDUP_REMOVED lines=127> */
[----:B------:R-:W-:Y:S04]  /*c270*/  FMNMX.FTZ R7, R5, R0, !PT ;  /* 0x0000000005077209 */ /* 0x000fe80007810000 */
[----:B------:R-:W-:Y:S05]  /*c280*/  FMNMX.FTZ R3, R4, R7, !PT ;  /* 0x0000000704037209 */ /* 0x000fea0007810000 */
[----:B------:R-:W1:Y:S02]  /*c290*/  SHFL.BFLY PT, R0, R3, 0x2, 0x1f ;  /* 0x0c401f0003007f89 */ /* 0x000e6400000e0000 */
[----:B-1----:R-:W-:Y:S02]  /*c2a0*/  FMNMX.FTZ R9, R3, R0, !PT ;  /* 0x0000000003097209 */ /* 0x002fe40007810000 */
[----:B------:R-:W-:Y:S04]  /*c2b0*/  FMNMX.FTZ R71, R6, R71, !PT ;  /* 0x0000004706477209 */ /* 0x000fe80007810000 */
[----:B------:R-:W1:Y:S01]  /*c2c0*/  SHFL.BFLY PT, R6, R85, 0x2, 0x1f ;  /* 0x0c401f0055067f89 */ /* 0x000e6200000e0000 */
[----:B------:R-:W-:Y:S07]  /*c2d0*/  FMNMX.FTZ R69, R2, R69, !PT ;  /* 0x0000004502457209 */ /* 0x000fee0007810000 */
[----:B------:R-:W2:Y:S08]  /*c2e0*/  SHFL.BFLY PT, R68, R71, 0x1, 0x1f ;  /* 0x0c201f0047447f89 */ /* 0x000eb000000e0000 */
[----:B------:R-:W3:Y:S01]  /*c2f0*/  SHFL.BFLY PT, R2, R69, 0x1, 0x1f ;  /* 0x0c201f0045027f89 */ /* 0x000ee200000e0000 */
[----:B-1----:R-:W-:Y:S07]  /*c300*/  FMNMX.FTZ R67, R85, R6, !PT ;  /* 0x0000000655437209 */ /* 0x002fee0007810000 */
[----:B------:R-:W1:Y:S01]  /*c310*/  SHFL.BFLY PT, R0, R9, 0x1, 0x1f ;  /* 0x0c201f0009007f89 */ /* 0x000e6200000e0000 */
[----:B--2---:R-:W-:Y:S07]  /*c320*/  FMNMX.FTZ R68, R71, R68, !PT ;  /* 0x0000004447447209 */ /* 0x004fee0007810000 */
[----:B------:R-:W2:Y:S01]  /*c330*/  SHFL.BFLY PT, R6, R67, 0x1, 0x1f ;  /* 0x0c201f0043067f89 */ /* 0x000ea200000e0000 */
[C---:B------:R-:W-:Y:S01]  /*c340*/  FSETP.NEU.FTZ.AND P4, PT, R68.reuse, -INF , PT ;  /* 0xff8000004400780b */ /* 0x040fe20003f9d000 */
[C---:B------:R-:W-:Y:S02]  /*c350*/  FADD.FTZ R3, -R68.reuse, R201 ;  /* 0x000000c944037221 */ /* 0x040fe40000010100 */
[----:B------:R-:W-:Y:S01]  /*c360*/  FMUL.FTZ R104, R68, c[0x0][0x23c] ;  /* 0x00008f0044687a20 */ /* 0x000fe20000410000 */
[----:B---3--:R-:W-:Y:S01]  /*c370*/  FMNMX.FTZ R2, R69, R2, !PT ;  /* 0x0000000245027209 */ /* 0x008fe20007810000 */
[----:B------:R-:W-:Y:S03]  /*c380*/  FMUL.FTZ R8, R3, c[0x0][0x23c] ;  /* 0x00008f0003087a20 */ /* 0x000fe60000410000 */
[----:B------:R-:W-:Y:S01]  /*c390*/  FSEL R104, R104, RZ, P4 ;  /* 0x000000ff68687208 */ /* 0x000fe20002000000 */
[C---:B------:R-:W-:Y:S01]  /*c3a0*/  FADD.FTZ R3, -R2.reuse, R199 ;  /* 0x000000c702037221 */ /* 0x040fe20000010100 */
[C---:B------:R-:W-:Y:S01]  /*c3b0*/  FSETP.NEU.FTZ.AND P3, PT, R2.reuse, -INF , PT ;  /* 0xff8000000200780b */ /* 0x040fe20003f7d000 */
[----:B------:R-:W-:Y:S01]  /*c3c0*/  MUFU.EX2 R8, R8 ;  /* 0x0000000800087308 */ /* 0x000fe20000000800 */
[----:B------:R-:W-:Y:S01]  /*c3d0*/  FMUL.FTZ R71, R2, c[0x0][0x23c] ;  /* 0x00008f0002477a20 */ /* 0x000fe20000410000 */
[----:B-1----:R-:W-:Y:S01]  /*c3e0*/  FMNMX.FTZ R0, R9, R0, !PT ;  /* 0x0000000009007209 */ /* 0x002fe20007810000 */
[----:B------:R-:W-:Y:S02]  /*c3f0*/  FMUL.FTZ R7, R3, c[0x0][0x23c] ;  /* 0x00008f0003077a20 */ /* 0x000fe40000410000 */
[--C-:B------:R-:W-:Y:S01]  /*c400*/  FFMA.FTZ R121, R223, c[0x0][0x23c], -R104.reuse ;  /* 0x00008f00df797a23 */ /* 0x100fe20000010868 */
[C---:B------:R-:W-:Y:S01]  /*c410*/  FSETP.NEU.FTZ.AND P2, PT, R0.reuse, -INF , PT ;  /* 0xff8000000000780b */ /* 0x040fe20003f5d000 */
[----:B------:R-:W-:Y:S01]  /*c420*/  FMUL.FTZ R69, R0, c[0x0][0x23c] ;  /* 0x00008f0000457a20 */ /* 0x000fe20000410000 */
[----:B------:R-:W-:Y:S01]  /*c430*/  FSEL R71, R71, RZ, P3 ;  /* 0x000000ff47477208 */ /* 0x000fe20001800000 */
[--C-:B------:R-:W-:Y:S01]  /*c440*/  FFMA.FTZ R223, R101, c[0x0][0x23c], -R104.reuse ;  /* 0x00008f0065df7a23 */ /* 0x100fe20000010868 */
[----:B------:R-:W-:Y:S01]  /*c450*/  MUFU.EX2 R199, R121 ;  /* 0x0000007900c77308 */ /* 0x000fe20000000800 */
[----:B--2---:R-:W-:Y:S01]  /*c460*/  FMNMX.FTZ R3, R67, R6, !PT ;  /* 0x0000000643037209 */ /* 0x004fe20007810000 */
[--C-:B------:R-:W-:Y:S01]  /*c470*/  FFMA.FTZ R110, R225, c[0x0][0x23c], -R104.reuse ;  /* 0x00008f00e16e7a23 */ /* 0x100fe20000010868 */
[----:B------:R-:W-:Y:S01]  /*c480*/  FSEL R69, R69, RZ, P2 ;  /* 0x000000ff45457208 */ /* 0x000fe20001000000 */
[----:B------:R-:W-:Y:S01]  /*c490*/  FFMA.FTZ R119, R227, c[0x0][0x23c], -R104 ;  /* 0x00008f00e3777a23 */ /* 0x000fe20000010868 */
[C---:B------:R-:W-:Y:S01]  /*c4a0*/  FSETP.NEU.FTZ.AND P2, PT, R3.reuse, -INF , PT ;  /* 0xff8000000300780b */ /* 0x040fe20003f5d000 */
[C---:B------:R-:W-:Y:S02]  /*c4b0*/  FADD.FTZ R9, -R3.reuse, R196 ;  /* 0x000000c403097221 */ /* 0x040fe40000010100 */
[----:B------:R-:W-:Y:S02]  /*c4c0*/  FMUL.FTZ R101, R3, c[0x0][0x23c] ;  /* 0x00008f0003657a20 */ /* 0x000fe40000410000 */
[----:B------:R-:W1:Y:S01]  /*c4d0*/  MUFU.EX2 R127, R110 ;  /* 0x0000006e007f7308 */ /* 0x000e620000000800 */
[----:B------:R-:W-:Y:S02]  /*c4e0*/  FMUL.FTZ R9, R9, c[0x0][0x23c] ;  /* 0x00008f0009097a20 */ /* 0x000fe40000410000 */
[----:B------:R-:W-:Y:S01]  /*c4f0*/  FFMA.FTZ R11, R11, c[0x0][0x23c], -R71 ;  /* 0x00008f000b0b7a23 */ /* 0x000fe20000010847 */
[----:B------:R-:W-:Y:S01]  /*c500*/  FSEL R101, R101, RZ, P2 ;  /* 0x000000ff65657208 */ /* 0x000fe20001000000 */
[--C-:B------:R-:W-:Y:S02]  /*c510*/  FFMA.FTZ R87, R239, c[0x0][0x23c], -R104.reuse ;  /* 0x00008f00ef577a23 */ /* 0x100fe40000010868 */
[--C-:B------:R-:W-:Y:S02]  /*c520*/  FFMA.FTZ R86, R209, c[0x0][0x23c], -R104.reuse ;  /* 0x00008f00d1567a23 */ /* 0x100fe40000010868 */
[--C-:B------:R-:W-:Y:S01]  /*c530*/  FFMA.FTZ R85, R243, c[0x0][0x23c], -R104.reuse ;  /* 0x00008f00f3557a23 */ /* 0x100fe20000010868 */
[----:B------:R2:W-:Y:S01]  /*c540*/  MUFU.EX2 R67, R9 ;  /* 0x0000000900437308 */ /* 0x0005e20000000800 */
[--C-:B------:R-:W-:Y:S02]  /*c550*/  FFMA.FTZ R124, R16, c[0x0][0x23c], -R104.reuse ;  /* 0x00008f00107c7a23 */ /* 0x100fe40000010868 */
[----:B------:R-:W-:Y:S02]  /*c560*/  FFMA.FTZ R16, R222, c[0x0][0x23c], -R101 ;  /* 0x00008f00de107a23 */ /* 0x000fe40000010865 */
[--C-:B------:R-:W-:Y:S02]  /*c570*/  FFMA.FTZ R225, R236, c[0x0][0x23c], -R104.reuse ;  /* 0x00008f00ece17a23 */ /* 0x100fe40000010868 */
[----:B------:R-:W-:Y:S02]  /*c580*/  FFMA.FTZ R196, R79, c[0x0][0x23c], -R69 ;  /* 0x00008f004fc47a23 */ /* 0x000fe40000010845 */
        /* <DEDUP_REMOVED lines=9> */
[--C-:B------:R-:W-:Y:S02]  /*c620*/  FFMA.FTZ R111, R111, c[0x0][0x23c], -R104.reuse ;  /* 0x00008f006f6f7a23 */ /* 0x100fe40000010868 */
[--C-:B--2---:R-:W-:Y:S02]  /*c630*/  FFMA.FTZ R9, R229, c[0x0][0x23c], -R101.reuse ;  /* 0x00008f00e5097a23 */ /* 0x104fe40000010865 */
[--C-:B------:R-:W-:Y:S02]  /*c640*/  FFMA.FTZ R229, R84, c[0x0][0x23c], -R101.reuse ;  /* 0x00008f0054e57a23 */ /* 0x100fe40000010865 */
[--C-:B------:R-:W-:Y:S01]  /*c650*/  FFMA.FTZ R15, R15, c[0x0][0x23c], -R101.reuse ;  /* 0x00008f000f0f7a23 */ /* 0x100fe20000010865 */
[----:B------:R2:W-:Y:S01]  /*c660*/  MUFU.EX2 R84, R16 ;  /* 0x0000001000547308 */ /* 0x0005e20000000800 */
[--C-:B------:R-:W-:Y:S02]  /*c670*/  FFMA.FTZ R25, R25, c[0x0][0x23c], -R101.reuse ;  /* 0x00008f0019197a23 */ /* 0x100fe40000010865 */
[--C-:B------:R-:W-:Y:S02]  /*c680*/  FFMA.FTZ R29, R27, c[0x0][0x23c], -R101.reuse ;  /* 0x00008f001b1d7a23 */ /* 0x100fe40000010865 */
[----:B------:R-:W-:Y:S02]  /*c690*/  FFMA.FTZ R126, R210, c[0x0][0x23c], -R101 ;  /* 0x00008f00d27e7a23 */ /* 0x000fe40000010865 */
[----:B------:R-:W-:Y:S02]  /*c6a0*/  FFMA.FTZ R210, R75, c[0x0][0x23c], -R71 ;  /* 0x00008f004bd27a23 */ /* 0x000fe40000010847 */
[----:B------:R-:W-:Y:S01]  /*c6b0*/  FFMA.FTZ R207, R93, c[0x0][0x23c], -R101 ;  /* 0x00008f005dcf7a23 */ /* 0x000fe20000010865 */
[----:B------:R-:W-:Y:S01]  /*c6c0*/  MUFU.EX2 R124, R124 ;  /* 0x0000007c007c7308 */ /* 0x000fe20000000800 */
[----:B------:R-:W-:Y:S01]  /*c6d0*/  FFMA.FTZ R93, R60, c[0x0][0x23c], -R71 ;  /* 0x00008f003c5d7a23 */ /* 0x000fe20000010847 */
[----:B------:R-:W-:Y:S01]  /*c6e0*/  MOV R60, R208 ;  /* 0x000000d0003c7202 */ /* 0x000fe20000000f00 */
[----:B------:R-:W-:Y:S01]  /*c6f0*/  FFMA.FTZ R222, R95, c[0x0][0x23c], -R101 ;  /* 0x00008f005fde7a23 */ /* 0x000fe20000010865 */
[----:B------:R-:W5:Y:S01]  /*c700*/  LDL.LU R75, [R1+0x64] ;  /* 0x00006400014b7983 */ /* 0x000f620000300800 */
[--C-:B------:R-:W-:Y:S02]  /*c710*/  FFMA.FTZ R13, R13, c[0x0][0x23c], -R71.reuse ;  /* 0x00008f000d0d7a23 */ /* 0x100fe40000010847 */
[--C-:B---3--:R-:W-:Y:S01]  /*c720*/  FFMA.FTZ R119, R76, c[0x0][0x23c], -R71.reuse ;  /* 0x00008f004c777a23 */ /* 0x108fe20000010847 */
[----:B-1----:R-:W-:Y:S01]  /*c730*/  MOV R76, R127 ;  /* 0x0000007f004c7202 */ /* 0x002fe20000000f00 */
[--C-:B------:R-:W-:Y:S01]  /*c740*/  FFMA.FTZ R208, R94, c[0x0][0x23c], -R71.reuse ;  /* 0x00008f005ed07a23 */ /* 0x100fe20000010847 */
[----:B------:R-:W-:Y:S01]  /*c750*/  MUFU.EX2 R126, R126 ;  /* 0x0000007e007e7308 */ /* 0x000fe20000000800 */
[--C-:B------:R-:W-:Y:S02]  /*c760*/  FFMA.FTZ R38, R234, c[0x0][0x23c], -R71.reuse ;  /* 0x00008f00ea267a23 */ /* 0x100fe40000010847 */
[--C-:B------:R-:W-:Y:S02]  /*c770*/  FFMA.FTZ R241, R241, c[0x0][0x23c], -R104.reuse ;  /* 0x00008f00f1f17a23 */ /* 0x100fe40000010868 */
[--C-:B------:R-:W-:Y:S02]  /*c780*/  FFMA.FTZ R108, R219, c[0x0][0x23c], -R104.reuse ;  /* 0x00008f00db6c7a23 */ /* 0x100fe40000010868 */
[----:B------:R-:W-:Y:S02]  /*c790*/  FFMA.FTZ R219, R90, c[0x0][0x23c], -R71 ;  /* 0x00008f005adb7a23 */ /* 0x000fe40000010847 */
        /* <DEDUP_REMOVED lines=11> */
[----:B------:R-:W-:Y:S01]  /*c850*/  FFMA.FTZ R242, R45, c[0x0][0x23c], -R71 ;  /* 0x00008f002df27a23 */ /* 0x000fe20000010847 */
[----:B------:R-:W-:Y:S01]  /*c860*/  MOV R45, R215 ;  /* 0x000000d7002d7202 */ /* 0x000fe20000000f00 */
[----:B------:R-:W-:Y:S01]  /*c870*/  FFMA.FTZ R233, R24, c[0x0][0x23c], -R101 ;  /* 0x00008f0018e97a23 */ /* 0x000fe20000010865 */
[----:B------:R-:W1:Y:S01]  /*c880*/  MUFU.EX2 R23, R221 ;  /* 0x000000dd00177308 */ /* 0x000e620000000800 */
[--C-:B--2---:R-:W-:Y:S02]  /*c890*/  FFMA.FTZ R16, R230, c[0x0][0x23c], -R71.reuse ;  /* 0x00008f00e6107a23 */ /* 0x104fe40000010847 */
        /* <DEDUP_REMOVED lines=20> */
[----:B------:R-:W-:Y:S01]  /*c9e0*/  FFMA.FTZ R211, R73, c[0x0][0x23c], -R71 ;  /* 0x00008f0049d37a23 */ /* 0x000fe20000010847 */
[----:B------:R-:W-:Y:S01]  /*c9f0*/  MOV R73, R60 ;  /* 0x0000003c00497202 */ /* 0x000fe20000000f00 */
        /* <DEDUP_REMOVED lines=8> */
[----:B------:R-:W-:Y:S01]  /*ca80*/  FFMA.FTZ R103, R61, c[0x0][0x23c], -R101 ;  /* 0x00008f003d677a23 */ /* 0x000fe20000010865 */
[----:B------:R-:W-:Y:S01]  /*ca90*/  MOV R61, R216 ;  /* 0x000000d8003d7202 */ /* 0x000fe20000000f00 */
[----:B------:R-:W-:Y:S01]  /*caa0*/  FFMA.FTZ R216, R92, c[0x0][0x23c], -R71 ;  /* 0x00008f005cd87a23 */ /* 0x000fe20000010847 */
[----:B------:R-:W-:Y:S01]  /*cab0*/  MUFU.EX2 R113, R113 ;  /* 0x0000007100717308 */ /* 0x000fe20000000800 */
[--C-:B------:R-:W-:Y:S02]  /*cac0*/  FFMA.FTZ R125, R109, c[0x0][0x23c], -R104.reuse ;  /* 0x00008f006d7d7a23 */ /* 0x100fe40000010868 */
[----:B------:R-:W-:Y:S02]  /*cad0*/  FFMA.FTZ R109, R53, c[0x0][0x23c], -R101 ;  /* 0x00008f00356d7a23 */ /* 0x000fe40000010865 */
[--C-:B------:R-:W-:Y:S02]  /*cae0*/  FFMA.FTZ R105, R115, c[0x0][0x23c], -R104.reuse ;  /* 0x00008f0073697a23 */ /* 0x100fe40000010868 */
[----:B------:R-:W-:Y:S02]  /*caf0*/  FFMA.FTZ R104, R39, c[0x0][0x23c], -R104 ;  /* 0x00008f0027687a23 */ /* 0x000fe40000010868 */
[----:B------:R-:W-:Y:S01]  /*cb00*/  FFMA.FTZ R39, R226, c[0x0][0x23c], -R69 ;  /* 0x00008f00e2277a23 */ /* 0x000fe20000010845 */
[----:B------:R-:W-:Y:S01]  /*cb10*/  MUFU.EX2 R109, R109 ;  /* 0x0000006d006d7308 */ /* 0x000fe20000000800 */
[--C-:B------:R-:W-:Y:S02]  /*cb20*/  FFMA.FTZ R226, R91, c[0x0][0x23c], -R101.reuse ;  /* 0x00008f005be27a23 */ /* 0x100fe40000010865 */
[----:B------:R-:W-:Y:S02]  /*cb30*/  FFMA.FTZ R115, R83, c[0x0][0x23c], -R101 ;  /* 0x00008f0053737a23 */ /* 0x000fe40000010865 */
[----:B------:R-:W-:Y:S02]  /*cb40*/  FFMA.FTZ R83, R41, c[0x0][0x23c], -R71 ;  /* 0x00008f0029537a23 */ /* 0x000fe40000010847 */
[--C-:B------:R-:W-:Y:S02]  /*cb50*/  FFMA.FTZ R243, R51, c[0x0][0x23c], -R101.reuse ;  /* 0x00008f0033f37a23 */ /* 0x100fe40000010865 */
[----:B------:R-:W-:Y:S01]  /*cb60*/  FFMA.FTZ R110, R59, c[0x0][0x23c], -R101 ;  /* 0x00008f003b6e7a23 */ /* 0x000fe20000010865 */
[----:B------:R2:W-:Y:S01]  /*cb70*/  MUFU.EX2 R91, R15 ;  /* 0x0000000f005b7308 */ /* 0x0005e20000000800 */
[----:B------:R-:W-:Y:S02]  /*cb80*/  FFMA.FTZ R59, R19, c[0x0][0x23c], -R71 ;  /* 0x00008f00133b7a23 */ /* 0x000fe40000010847 */
[----:B------:R-:W-:Y:S02]  /*cb90*/  FFMA.FTZ R121, R63, c[0x0][0x23c], -R101 ;  /* 0x00008f003f797a23 */ /* 0x000fe40000010865 */
[----:B------:R-:W-:Y:S02]  /*cba0*/  FFMA.FTZ R63, R21, c[0x0][0x23c], -R71 ;  /* 0x00008f00153f7a23 */ /* 0x000fe40000010847 */
[--C-:B------:R-:W-:Y:S02]  /*cbb0*/  FFMA.FTZ R213, R106, c[0x0][0x23c], -R101.reuse ;  /* 0x00008f006ad57a23 */ /* 0x100fe40000010865 */
[----:B------:R-:W-:Y:S01]  /*cbc0*/  FFMA.FTZ R212, R114, c[0x0][0x23c], -R101 ;  /* 0x00008f0072d47a23 */ /* 0x000fe20000010865 */
[----:B------:R-:W-:Y:S01]  /*cbd0*/  MUFU.EX2 R39, R39 ;  /* 0x0000002700277308 */ /* 0x000fe20000000800 */
[----:B------:R-:W-:Y:S02]  /*cbe0*/  FFMA.FTZ R114, R74, c[0x0][0x23c], -R71 ;  /* 0x00008f004a727a23 */ /* 0x000fe40000010847 */
[--C-:B------:R-:W-:Y:S02]  /*cbf0*/  FFMA.FTZ R107, R107, c[0x0][0x23c], -R101.reuse ;  /* 0x00008f006b6b7a23 */ /* 0x100fe40000010865 */
[----:B------:R-:W-:Y:S02]  /*cc00*/  FFMA.FTZ R106, R99, c[0x0][0x23c], -R101 ;  /* 0x00008f00636a7a23 */ /* 0x000fe40000010865 */
[----:B------:R-:W-:Y:S02]  /*cc10*/  FFMA.FTZ R99, R112, c[0x0][0x23c], -R71 ;  /* 0x00008f0070637a23 */ /* 0x000fe40000010847 */
[--C-:B------:R-:W-:Y:S01]  /*cc20*/  FFMA.FTZ R102, R128, c[0x0][0x23c], -R101.reuse ;  /* 0x00008f0080667a23 */ /* 0x100fe20000010865 */
[----:B------:R-:W3:Y:S01]  /*cc30*/  MUFU.EX2 R74, R16 ;  /* 0x00000010004a7308 */ /* 0x000ee20000000800 */
[----:B------:R-:W-:Y:S02]  /*cc40*/  FFMA.FTZ R101, R120, c[0x0][0x23c], -R101 ;  /* 0x00008f0078657a23 */ /* 0x000fe40000010865 */
[--C-:B------:R-:W-:Y:S01]  /*cc50*/  FFMA.FTZ R120, R72, c[0x0][0x23c], -R71.reuse ;  /* 0x00008f0048787a23 */ /* 0x100fe20000010847 */
[----:B------:R-:W-:Y:S01]  /*cc60*/  MOV R72, R199 ;  /* 0x000000c700487202 */ /* 0x000fe20000000f00 */
[--C-:B------:R-:W-:Y:S01]  /*cc70*/  FFMA.FTZ R199, R100, c[0x0][0x23c], -R71.reuse ;  /* 0x00008f0064c77a23 */ /* 0x100fe20000010847 */
[----:B--2---:R-:W-:Y:S01]  /*cc80*/  MOV R15, R205 ;  /* 0x000000cd000f7202 */ /* 0x004fe20000000f00 */
[--C-:B------:R-:W-:Y:S02]  /*cc90*/  FFMA.FTZ R100, R118, c[0x0][0x23c], -R71.reuse ;  /* 0x00008f0076647a23 */ /* 0x100fe40000010847 */
[----:B------:R-:W-:Y:S01]  /*cca0*/  FFMA.FTZ R71, R232, c[0x0][0x23c], -R71 ;  /* 0x00008f00e8477a23 */ /* 0x000fe20000010847 */
[----:B------:R-:W-:Y:S01]  /*ccb0*/  MUFU.EX2 R110, R110 ;  /* 0x0000006e006e7308 */ /* 0x000fe20000000800 */
[--C-:B------:R-:W-:Y:S01]  /*ccc0*/  FFMA.FTZ R95, R50, c[0x0][0x23c], -R69.reuse ;  /* 0x00008f00325f7a23 */ /* 0x100fe20000010845 */
[----:B------:R-:W-:Y:S01]  /*ccd0*/  MOV R50, R61 ;  /* 0x0000003d00327202 */ /* 0x000fe20000000f00 */
[--C-:B------:R-:W-:Y:S02]  /*cce0*/  FFMA.FTZ R94, R48, c[0x0][0x23c], -R69.reuse ;  /* 0x00008f00305e7a23 */ /* 0x100fe40000010845 */
[--C-:B------:R-:W-:Y:S02]  /*ccf0*/  FFMA.FTZ R90, R54, c[0x0][0x23c], -R69.reuse ;  /* 0x00008f00365a7a23 */ /* 0x100fe40000010845 */
[--C-:B------:R-:W-:Y:S02]  /*cd00*/  FFMA.FTZ R92, R66, c[0x0][0x23c], -R69.reuse ;  /* 0x00008f00425c7a23 */ /* 0x100fe40000010845 */
[--C-:B------:R-:W-:Y:S01]  /*cd10*/  FFMA.FTZ R215, R78, c[0x0][0x23c], -R69.reuse ;  /* 0x00008f004ed77a23 */ /* 0x100fe20000010845 */
[----:B------:R2:W1:Y:S01]  /*cd20*/  MUFU.EX2 R232, R11 ;  /* 0x0000000b00e87308 */ /* 0x0004620000000800 */
[--C-:B------:R-:W-:Y:S02]  /*cd30*/  FFMA.FTZ R10, R10, c[0x0][0x23c], -R69.reuse ;  /* 0x00008f000a0a7a23 */ /* 0x100fe40000010845 */
[--C-:B------:R-:W-:Y:S02]  /*cd40*/  FFMA.FTZ R19, R238, c[0x0][0x23c], -R69.reuse ;  /* 0x00008f00ee137a23 */ /* 0x100fe40000010845 */
[--C-:B------:R-:W-:Y:S02]  /*cd50*/  FFMA.FTZ R206, R77, c[0x0][0x23c], -R69.reuse ;  /* 0x00008f004dce7a23 */ /* 0x100fe40000010845 */
[C---:B----4-:R-:W-:Y:S02]  /*cd60*/  FMUL.FTZ R9, R7.reuse, R141 ;  /* 0x0000008d07097220 */ /* 0x050fe40000410000 */
[C---:B------:R-:W-:Y:S01]  /*cd70*/  FMUL.FTZ R12, R7.reuse, R148 ;  /* 0x00000094070c7220 */ /* 0x040fe20000410000 */
[----:B------:R4:W3:Y:S01]  /*cd80*/  MUFU.EX2 R238, R10 ;  /* 0x0000000a00ee7308 */ /* 0x0008e20000000800 */
[--C-:B------:R-:W-:Y:S01]  /*cd90*/  FFMA.FTZ R41, R44, c[0x0][0x23c], -R69.reuse ;  /* 0x00008f002c297a23 */ /* 0x100fe20000010845 */
[----:B------:R-:W-:Y:S01]  /*cda0*/  MOV R148, R83 ;  /* 0x0000005300947202 */ /* 0x000fe20000000f00 */
[--C-:B------:R-:W-:Y:S01]  /*cdb0*/  FFMA.FTZ R24, R46, c[0x0][0x23c], -R69.reuse ;  /* 0x00008f002e187a23 */ /* 0x100fe20000010845 */
[----:B------:R-:W-:Y:S01]  /*cdc0*/  MOV R46, R25 ;  /* 0x00000019002e7202 */ /* 0x000fe20000000f00 */
[C---:B------:R-:W-:Y:S01]  /*cdd0*/  FMUL.FTZ R25, R7.reuse, R169 ;  /* 0x000000a907197220 */ /* 0x040fe20000410000 */
[----:B------:R-:W-:Y:S01]  /*cde0*/  MOV R54, R41 ;  /* 0x0000002900367202 */ /* 0x000fe20000000f00 */
[C---:B------:R-:W-:Y:S02]  /*cdf0*/  FMUL.FTZ R41, R7.reuse, R181 ;  /* 0x000000b507297220 */ /* 0x040fe40000410000 */
[C---:B------:R-:W-:Y:S01]  /*ce00*/  FMUL.FTZ R44, R7.reuse, R184 ;  /* 0x000000b8072c7220 */ /* 0x040fe20000410000 */
[----:B------:R-:W-:Y:S01]  /*ce10*/  MUFU.EX2 R148, R148 ;  /* 0x0000009400947308 */ /* 0x000fe20000000800 */
[C---:B------:R-:W-:Y:S01]  /*ce20*/  FMUL.FTZ R60, R7.reuse, R192 ;  /* 0x000000c0073c7220 */ /* 0x040fe20000410000 */
[----:B------:R-:W-:Y:S01]  /*ce30*/  MOV R192, R73 ;  /* 0x0000004900c07202 */ /* 0x000fe20000000f00 */
[C---:B------:R-:W-:Y:S01]  /*ce40*/  FMUL.FTZ R61, R7.reuse, R193 ;  /* 0x000000c1073d7220 */ /* 0x040fe20000410000 */
[----:B--2---:R-:W2:Y:S01]  /*ce50*/  LDL.LU R11, [R1+0x60] ;  /* 0x00006000010b7983 */ /* 0x004ea20000300800 */
[--C-:B------:R-:W-:Y:S01]  /*ce60*/  FFMA.FTZ R55, R40, c[0x0][0x23c], -R69.reuse ;  /* 0x00008f0028377a23 */ /* 0x100fe20000010845 */
[----:B-1----:R-:W-:Y:S01]  /*ce70*/  F2FP.PACK_AB R73, R84, R23 ;  /* 0x000000175449723e */ /* 0x002fe200000000ff */
[----:B------:R-:W-:Y:S02]  /*ce80*/  FMUL.FTZ R40, R7, R180 ;  /* 0x000000b407287220 */ /* 0x000fe40000410000 */
[--C-:B------:R-:W-:Y:S01]  /*ce90*/  FFMA.FTZ R221, R57, c[0x0][0x23c], -R69.reuse ;  /* 0x00008f0039dd7a23 */ /* 0x100fe20000010845 */
[----:B------:R-:W-:Y:S01]  /*cea0*/  MUFU.EX2 R103, R103 ;  /* 0x0000006700677308 */ /* 0x000fe20000000800 */
[C---:B------:R-:W-:Y:S01]  /*ceb0*/  FMUL.FTZ R57, R7.reuse, R189 ;  /* 0x000000bd07397220 */ /* 0x040fe20000410000 */
[----:B------:R-:W-:Y:S01]  /*cec0*/  MOV R189, R50 ;  /* 0x0000003200bd7202 */ /* 0x000fe20000000f00 */
[C---:B------:R-:W-:Y:S01]  /*ced0*/  FMUL.FTZ R16, R8.reuse, R144 ;  /* 0x0000009008107220 */ /* 0x040fe20000410000 */
[----:B----4-:R-:W-:Y:S01]  /*cee0*/  MOV R10, R24 ;  /* 0x00000018000a7202 */ /* 0x010fe20000000f00 */
[C---:B------:R-:W-:Y:S01]  /*cef0*/  FMUL.FTZ R24, R7.reuse, R168 ;  /* 0x000000a807187220 */ /* 0x040fe20000410000 */
[----:B------:R-:W-:Y:S01]  /*cf00*/  MOV R144, R31 ;  /* 0x0000001f00907202 */ /* 0x000fe20000000f00 */
[C---:B------:R-:W-:Y:S01]  /*cf10*/  FMUL.FTZ R17, R8.reuse, R145 ;  /* 0x0000009108117220 */ /* 0x040fe20000410000 */
[----:B------:R-:W-:Y:S01]  /*cf20*/  MOV R66, R10 ;  /* 0x0000000a00427202 */ /* 0x000fe20000000f00 */
[C---:B------:R-:W-:Y:S01]  /*cf30*/  FMUL.FTZ R20, R8.reuse, R136 ;  /* 0x0000008808147220 */ /* 0x040fe20000410000 */
[----:B------:R-:W-:Y:S01]  /*cf40*/  MUFU.EX2 R130, R130 ;  /* 0x0000008200827308 */ /* 0x000fe20000000800 */
[C---:B------:R-:W-:Y:S01]  /*cf50*/  FMUL.FTZ R21, R8.reuse, R137 ;  /* 0x0000008908157220 */ /* 0x040fe20000410000 */
[----:B------:R-:W-:Y:S01]  /*cf60*/  MOV R137, R76 ;  /* 0x0000004c00897202 */ /* 0x000fe20000000f00 */
[C---:B------:R-:W-:Y:S01]  /*cf70*/  FMUL.FTZ R32, R8.reuse, R156 ;  /* 0x0000009c08207220 */ /* 0x040fe20000410000 */
[----:B------:R-:W1:Y:S01]  /*cf80*/  LDSM.16.MT88.4 R76, [R252+0x8000] ;  /* 0x00800000fc4c783b */ /* 0x000e620000004200 */
        /* <DEDUP_REMOVED lines=8> */
[----:B------:R-:W-:Y:S01]  /*d010*/  FMUL.FTZ R65, R8, R177 ;  /* 0x000000b108417220 */ /* 0x000fe20000410000 */
[----:B------:R-:W-:Y:S01]  /*d020*/  MOV R168, R144 ;  /* 0x0000009000a87202 */ /* 0x000fe20000000f00 */
[--C-:B------:R-:W-:Y:S02]  /*d030*/  FFMA.FTZ R14, R14, c[0x0][0x23c], -R69.reuse ;  /* 0x00008f000e0e7a23 */ /* 0x100fe40000010845 */
[--C-:B------:R-:W-:Y:S01]  /*d040*/  FFMA.FTZ R27, R18, c[0x0][0x23c], -R69.reuse ;  /* 0x00008f00121b7a23 */ /* 0x100fe20000010845 */
[----:B------:R-:W-:Y:S01]  /*d050*/  MOV R18, R56 ;  /* 0x0000003800127202 */ /* 0x000fe20000000f00 */
[C---:B------:R-:W-:Y:S01]  /*d060*/  FMUL.FTZ R56, R7.reuse, R188 ;  /* 0x000000bc07387220 */ /* 0x040fe20000410000 */
[----:B------:R-:W-:Y:S01]  /*d070*/  MUFU.EX2 R168, R168 ;  /* 0x000000a800a87308 */ /* 0x000fe20000000800 */
[--C-:B------:R-:W-:Y:S01]  /*d080*/  FFMA.FTZ R43, R22, c[0x0][0x23c], -R69.reuse ;  /* 0x00008f00162b7a23 */ /* 0x100fe20000010845 */
[----:B------:R-:W-:Y:S01]  /*d090*/  MOV R22, R45 ;  /* 0x0000002d00167202 */ /* 0x000fe20000000f00 */
[C---:B------:R-:W-:Y:S01]  /*d0a0*/  FMUL.FTZ R45, R7.reuse, R185 ;  /* 0x000000b9072d7220 */ /* 0x040fe20000410000 */
        /* <DEDUP_REMOVED lines=8> */
[C---:B------:R-:W-:Y:S01]  /*d130*/  FMUL.FTZ R29, R7.reuse, R173 ;  /* 0x000000ad071d7220 */ /* 0x040fe20000410000 */
[----:B------:R-:W-:Y:S01]  /*d140*/  MOV R157, R30 ;  /* 0x0000001e009d7202 */ /* 0x000fe20000000f00 */
[--C-:B------:R-:W-:Y:S01]  /*d150*/  FFMA.FTZ R128, R52, c[0x0][0x23c], -R69.reuse ;  /* 0x00008f0034807a23 */ /* 0x100fe20000010845 */
[----:B------:R-:W-:Y:S01]  /*d160*/  MOV R161, R26 ;  /* 0x0000001a00a17202 */ /* 0x000fe20000000f00 */
[----:B------:R-:W-:Y:S01]  /*d170*/  FMUL.FTZ R52, R8, R164 ;  /* 0x000000a408347220 */ /* 0x000fe20000410000 */
[----:B---3--:R-:W-:Y:S01]  /*d180*/  MOV R164, R74 ;  /* 0x0000004a00a47202 */ /* 0x008fe20000000f00 */
[--C-:B------:R-:W-:Y:S01]  /*d190*/  FFMA.FTZ R127, R64, c[0x0][0x23c], -R69.reuse ;  /* 0x00008f00407f7a23 */ /* 0x100fe20000010845 */
[----:B------:R-:W-:Y:S01]  /*d1a0*/  MOV R74, R15 ;  /* 0x0000000f004a7202 */ /* 0x000fe20000000f00 */
[----:B------:R-:W-:Y:S01]  /*d1b0*/  FMUL.FTZ R64, R8, R176 ;  /* 0x000000b008407220 */ /* 0x000fe20000410000 */
[----:B------:R-:W-:Y:S01]  /*d1c0*/  MOV R15, R13 ;  /* 0x0000000d000f7202 */ /* 0x000fe20000000f00 */
[----:B------:R-:W-:Y:S01]  /*d1d0*/  FMUL.FTZ R13, R7, R149 ;  /* 0x00000095070d7220 */ /* 0x000fe20000410000 */
[----:B------:R-:W-:Y:S01]  /*d1e0*/  MUFU.EX2 R176, R14 ;  /* 0x0000000e00b07308 */ /* 0x000fe20000000800 */
[--C-:B------:R-:W-:Y:S01]  /*d1f0*/  FFMA.FTZ R118, R62, c[0x0][0x23c], -R69.reuse ;  /* 0x00008f003e767a23 */ /* 0x100fe20000010845 */
[----:B------:R-:W-:Y:S01]  /*d200*/  MOV R177, R74 ;  /* 0x0000004a00b17202 */ /* 0x000fe20000000f00 */
[--C-:B------:R-:W-:Y:S01]  /*d210*/  FFMA.FTZ R214, R80, c[0x0][0x23c], -R69.reuse ;  /* 0x00008f0050d67a23 */ /* 0x100fe20000010845 */
[----:B------:R-:W-:Y:S01]  /*d220*/  MOV R80, R46 ;  /* 0x0000002e00507202 */ /* 0x000fe20000000f00 */
[--C-:B------:R-:W-:Y:S01]  /*d230*/  FFMA.FTZ R224, R82, c[0x0][0x23c], -R69.reuse ;  /* 0x00008f0052e07a23 */ /* 0x100fe20000010845 */
[----:B------:R-:W-:Y:S01]  /*d240*/  MOV R82, R42 ;  /* 0x0000002a00527202 */ /* 0x000fe20000000f00 */
[----:B------:R-:W-:Y:S01]  /*d250*/  FFMA.FTZ R97, R36, c[0x0][0x23c], -R69 ;  /* 0x00008f0024617a23 */ /* 0x000fe20000010845 */
[----:B------:R-:W-:Y:S01]  /*d260*/  F2FP.PACK_AB R74, R231, R236 ;  /* 0x000000ece74a723e */ /* 0x000fe200000000ff */
[----:B------:R-:W-:Y:S01]  /*d270*/  FMUL.FTZ R36, R8, R152 ;  /* 0x0000009808247220 */ /* 0x000fe20000410000 */
[----:B------:R-:W3:Y:S01]  /*d280*/  MUFU.EX2 R173, R19 ;  /* 0x0000001300ad7308 */ /* 0x000ee20000000800 */
[----:B------:R-:W-:Y:S01]  /*d290*/  FADD.FTZ R6, -R0, R197 ;  /* 0x000000c500067221 */ /* 0x000fe20000010100 */
[----:B------:R-:W-:Y:S01]  /*d2a0*/  MOV R152, R43 ;  /* 0x0000002b00987202 */ /* 0x000fe20000000f00 */
[--C-:B------:R-:W-:Y:S01]  /*d2b0*/  FFMA.FTZ R197, R81, c[0x0][0x23c], -R69.reuse ;  /* 0x00008f0051c57a23 */ /* 0x100fe20000010845 */
[----:B------:R-:W-:Y:S01]  /*d2c0*/  MOV R81, R15 ;  /* 0x0000000f00517202 */ /* 0x000fe20000000f00 */
[--C-:B------:R-:W-:Y:S01]  /*d2d0*/  FFMA.FTZ R112, R70, c[0x0][0x23c], -R69.reuse ;  /* 0x00008f0046707a23 */ /* 0x100fe20000010845 */
[----:B------:R-:W-:Y:S01]  /*d2e0*/  MOV R160, R82 ;  /* 0x0000005200a07202 */ /* 0x000fe20000000f00 */
[--C-:B------:R-:W-:Y:S01]  /*d2f0*/  FFMA.FTZ R70, R5, c[0x0][0x23c], -R69.reuse ;  /* 0x00008f0005467a23 */ /* 0x100fe20000010845 */
[----:B------:R-:W-:Y:S01]  /*d300*/  F2FP.PACK_AB R82, R232, R89 ;  /* 0x00000059e852723e */ /* 0x000fe200000000ff */
[----:B------:R-:W-:Y:S01]  /*d310*/  FMUL.FTZ R5, R8, R133 ;  /* 0x0000008508057220 */ /* 0x000fe20000410000 */
[----:B------:R-:W-:Y:S01]  /*d320*/  MOV R188, R81 ;  /* 0x0000005100bc7202 */ /* 0x000fe20000000f00 */
[--C-:B------:R-:W-:Y:S01]  /*d330*/  FFMA.FTZ R205, R98, c[0x0][0x23c], -R69.reuse ;  /* 0x00008f0062cd7a23 */ /* 0x100fe20000010845 */
[----:B------:R-:W-:Y:S01]  /*d340*/  F2FP.PACK_AB R81, R238, R39 ;  /* 0x00000027ee51723e */ /* 0x000fe200000000ff */
[--C-:B------:R-:W-:Y:S01]  /*d350*/  FFMA.FTZ R98, R37, c[0x0][0x23c], -R69.reuse ;  /* 0x00008f0025627a23 */ /* 0x100fe20000010845 */
[----:B------:R-:W-:Y:S01]  /*d360*/  MOV R180, R161 ;  /* 0x000000a100b47202 */ /* 0x000fe20000000f00 */
[----:B------:R-:W-:Y:S01]  /*d370*/  FMUL.FTZ R37, R8, R153 ;  /* 0x0000009908257220 */ /* 0x000fe20000410000 */
[----:B------:R-:W-:Y:S01]  /*d380*/  MOV R153, R47 ;  /* 0x0000002f00997202 */ /* 0x000fe20000000f00 */
[----:B------:R-:W-:Y:S01]  /*d390*/  FFMA.FTZ R69, R4, c[0x0][0x23c], -R69 ;  /* 0x00008f0004457a23 */ /* 0x000fe20000010845 */
[----:B------:R-:W-:Y:S01]  /*d3a0*/  MOV R161, R80 ;  /* 0x0000005000a17202 */ /* 0x000fe20000000f00 */
[----:B------:R-:W-:Y:S01]  /*d3b0*/  FMUL.FTZ R4, R8, R132 ;  /* 0x0000008408047220 */ /* 0x000fe20000410000 */
[----:B------:R-:W-:Y:S01]  /*d3c0*/  F2FP.PACK_AB R80, R164, R38 ;  /* 0x00000026a450723e */ /* 0x000fe200000000ff */
[----:B------:R-:W-:Y:S01]  /*d3d0*/  FMUL.FTZ R6, R6, c[0x0][0x23c] ;  /* 0x00008f0006067a20 */ /* 0x000fe20000410000 */
[----:B------:R-:W-:Y:S01]  /*d3e0*/  MOV R149, R34 ;  /* 0x0000002200957202 */ /* 0x000fe20000000f00 */
[----:B------:R-:W-:Y:S01]  /*d3f0*/  FMUL.FTZ R22, R67, R138 ;  /* 0x0000008a43167220 */ /* 0x000fe20000410000 */
[----:B---3--:R-:W-:Y:S01]  /*d400*/  F2FP.PACK_AB R83, R173, R176 ;  /* 0x000000b0ad53723e */ /* 0x008fe200000000ff */
[C---:B------:R-:W-:Y:S01]  /*d410*/  FMUL.FTZ R19, R67.reuse, R147 ;  /* 0x0000009343137220 */ /* 0x040fe20000410000 */
[----:B------:R-:W-:Y:S01]  /*d420*/  MOV R144, R51 ;  /* 0x0000003300907202 */ /* 0x000fe20000000f00 */
[----:B------:R-:W3:Y:S01]  /*d430*/  MUFU.EX2 R6, R6 ;  /* 0x0000000600067308 */ /* 0x000ee20000000800 */
        /* <DEDUP_REMOVED lines=8> */
[----:B------:R-:W-:Y:S10]  /*d4c0*/  MUFU.EX2 R147, R242 ;  /* 0x000000f200937308 */ /* 0x000ff40000000800 */
[----:B------:R-:W-:Y:S01]  /*d4d0*/  MUFU.EX2 R162, R189 ;  /* 0x000000bd00a27308 */ /* 0x000fe20000000800 */
[C---:B---3--:R-:W-:Y:S02]  /*d4e0*/  FMUL.FTZ R10, R6.reuse, R142 ;  /* 0x0000008e060a7220 */ /* 0x048fe40000410000 */
[C---:B------:R-:W-:Y:S02]  /*d4f0*/  FMUL.FTZ R14, R6.reuse, R150 ;  /* 0x00000096060e7220 */ /* 0x040fe40000410000 */
[C---:B------:R-:W-:Y:S02]  /*d500*/  FMUL.FTZ R15, R6.reuse, R151 ;  /* 0x00000097060f7220 */ /* 0x040fe40000410000 */
[C---:B------:R-:W-:Y:S03]  /*d510*/  FMUL.FTZ R26, R6.reuse, R170 ;  /* 0x000000aa061a7220 */ /* 0x040fe60000410000 */
[----:B------:R-:W-:Y:S01]  /*d520*/  MUFU.EX2 R161, R161 ;  /* 0x000000a100a17308 */ /* 0x000fe20000000800 */
[----:B------:R-:W-:Y:S02]  /*d530*/  FMUL.FTZ R27, R6, R171 ;  /* 0x000000ab061b7220 */ /* 0x000fe40000410000 */
[----:B-----5:R-:W-:Y:S01]  /*d540*/  FFMA.FTZ R136, R8, R75, R72 ;  /* 0x0000004b08887223 */ /* 0x020fe20000010048 */
        /* <DEDUP_REMOVED lines=19> */
[C---:B------:R-:W-:Y:S02]  /*d680*/  FMUL.FTZ R59, R6.reuse, R191 ;  /* 0x000000bf063b7220 */ /* 0x040fe40000410000 */
[C---:B------:R-:W-:Y:S02]  /*d690*/  FMUL.FTZ R62, R6.reuse, R194 ;  /* 0x000000c2063e7220 */ /* 0x040fe40000410000 */
[----:B------:R-:W-:Y:S02]  /*d6a0*/  FMUL.FTZ R63, R6, R195 ;  /* 0x000000c3063f7220 */ /* 0x000fe40000410000 */
[C---:B------:R-:W-:Y:S02]  /*d6b0*/  FMUL.FTZ R18, R67.reuse, R146 ;  /* 0x0000009243127220 */ /* 0x040fe40000410000 */
[----:B------:R-:W-:Y:S01]  /*d6c0*/  FMUL.FTZ R35, R67, R159 ;  /* 0x0000009f43237220 */ /* 0x000fe20000410000 */
[----:B------:R-:W-:Y:S01]  /*d6d0*/  MUFU.EX2 R146, R86 ;  /* 0x0000005600927308 */ /* 0x000fe20000000800 */
[----:B------:R-:W-:Y:S04]  /*d6e0*/  FADD.FTZ R137, R137, R136 ;  /* 0x0000008889897221 */ /* 0x000fe80000010000 */
[----:B------:R-:W-:Y:S04]  /*d6f0*/  FADD.FTZ R236, R236, R137 ;  /* 0x00000089ecec7221 */ /* 0x000fe80000010000 */
[----:B------:R-:W-:Y:S01]  /*d700*/  FADD.FTZ R236, R231, R236 ;  /* 0x000000ece7ec7221 */ /* 0x000fe20000010000 */
        /* <DEDUP_REMOVED lines=14> */
[----:B--2---:R-:W-:Y:S02]  /*d7f0*/  FFMA.FTZ R132, R7, R11, R38 ;  /* 0x0000000b07847223 */ /* 0x004fe40000010026 */
[----:B------:R-:W2:Y:S01]  /*d800*/  LDL.LU R7, [R1+0x5c] ;  /* 0x00005c0001077983 */ /* 0x000ea20000300800 */
[----:B------:R-:W-:Y:S02]  /*d810*/  FMUL.FTZ R11, R6, R143 ;  /* 0x0000008f060b7220 */ /* 0x000fe40000410000 */
[C---:B------:R-:W-:Y:S01]  /*d820*/  FMUL.FTZ R38, R67.reuse, R154 ;  /* 0x0000009a43267220 */ /* 0x040fe20000410000 */
[----:B------:R-:W3:Y:S01]  /*d830*/  LDL.LU R140, [R1+0x58] ;  /* 0x00005800018c7983 */ /* 0x000ee20000300800 */
[----:B------:R-:W-:Y:S02]  /*d840*/  FADD.FTZ R178, R164, R132 ;  /* 0x00000084a4b27221 */ /* 0x000fe40000010000 */
[----:B------:R-:W-:Y:S10]  /*d850*/  MUFU.EX2 R154, R87 ;  /* 0x00000057009a7308 */ /* 0x000ff40000000800 */
[----:B------:R-:W-:Y:S10]  /*d860*/  MUFU.EX2 R143, R85 ;  /* 0x00000055008f7308 */ /* 0x000ff40000000800 */
[----:B------:R-:W-:Y:S10]  /*d870*/  MUFU.EX2 R177, R177 ;  /* 0x000000b100b17308 */ /* 0x000ff40000000800 */
[----:B------:R-:W-:Y:S10]  /*d880*/  MUFU.EX2 R174, R193 ;  /* 0x000000c100ae7308 */ /* 0x000ff40000000800 */
[----:B------:R-:W-:Y:S10]  /*d890*/  MUFU.EX2 R175, R192 ;  /* 0x000000c000af7308 */ /* 0x000ff40000000800 */
[----:B------:R-:W-:Y:S10]  /*d8a0*/  MUFU.EX2 R172, R172 ;  /* 0x000000ac00ac7308 */ /* 0x000ff40000000800 */
[----:B------:R-:W-:Y:S10]  /*d8b0*/  MUFU.EX2 R169, R169 ;  /* 0x000000a900a97308 */ /* 0x000ff40000000800 */
[----:B------:R-:W4:Y:S10]  /*d8c0*/  MUFU.EX2 R171, R188 ;  /* 0x000000bc00ab7308 */ /* 0x000f340000000800 */
[----:B------:R-:W5:Y:S10]  /*d8d0*/  MUFU.EX2 R170, R185 ;  /* 0x000000b900aa7308 */ /* 0x000f740000000800 */
[----:B------:R-:W-:Y:S10]  /*d8e0*/  MUFU.EX2 R150, R141 ;  /* 0x0000008d00967308 */ /* 0x000ff40000000800 */
[----:B------:R1:W-:Y:S10]  /*d8f0*/  MUFU.EX2 R142, R201 ;  /* 0x000000c9008e7308 */ /* 0x0003f40000000800 */
[----:B------:R-:W-:Y:S10]  /*d900*/  MUFU.EX2 R141, R243 ;  /* 0x000000f3008d7308 */ /* 0x000ff40000000800 */
[----:B------:R-:W-:Y:S01]  /*d910*/  MUFU.EX2 R138, R240 ;  /* 0x000000f0008a7308 */ /* 0x000fe20000000800 */
[----:B-1----:R-:W-:Y:S09]  /*d920*/  MOV R201, R68 ;  /* 0x0000004400c97202 */ /* 0x002ff20000000f00 */
        /* <DEDUP_REMOVED lines=18> */
[C---:B------:R-:W-:Y:S02]  /*da50*/  FMUL.FTZ R6, R67.reuse, R134 ;  /* 0x0000008643067220 */ /* 0x040fe40000410000 */
[C---:B------:R-:W-:Y:S02]  /*da60*/  FMUL.FTZ R7, R67.reuse, R135 ;  /* 0x0000008743077220 */ /* 0x040fe40000410000 */
[C---:B---3--:R-:W-:Y:S03]  /*da70*/  FFMA.FTZ R135, R67.reuse, R140, R23 ;  /* 0x0000008c43877223 */ /* 0x048fe60000010017 */
[----:B------:R-:W-:Y:S01]  /*da80*/  MUFU.EX2 R134, R94 ;  /* 0x0000005e00867308 */ /* 0x000fe20000000800 */
[----:B------:R-:W-:Y:S01]  /*da90*/  FMUL.FTZ R23, R67, R139 ;  /* 0x0000008b43177220 */ /* 0x000fe20000410000 */
[----:B------:R-:W-:Y:S01]  /*daa0*/  MOV R140, R55 ;  /* 0x00000037008c7202 */ /* 0x000fe20000000f00 */
[----:B------:R-:W-:Y:S01]  /*dab0*/  FADD.FTZ R166, R84, R135 ;  /* 0x0000008754a67221 */ /* 0x000fe20000010000 */
[-C--:B------:R-:W-:Y:S01]  /*dac0*/  HMMA.16816.F32 R4, R72, R76.reuse, R4 ;  /* 0x0000004c4804723c */ /* 0x080fe20000001804 */
[----:B------:R-:W-:Y:S04]  /*dad0*/  LDSM.16.MT88.4 R84, [R252+0x8800] ;  /* 0x00880000fc54783b */ /* 0x000fe80000004200 */
[----:B------:R-:W-:Y:S01]  /*dae0*/  FADD.FTZ R181, R91, R166 ;  /* 0x000000a65bb57221 */ /* 0x000fe20000010000 */
[----:B------:R-:W-:Y:S01]  /*daf0*/  MUFU.EX2 R139, R90 ;  /* 0x0000005a008b7308 */ /* 0x000fe20000000800 */
[C---:B------:R-:W-:Y:S01]  /*db00*/  FMUL.FTZ R39, R67.reuse, R155 ;  /* 0x0000009b43277220 */ /* 0x040fe20000410000 */
[C---:B------:R-:W-:Y:S04]  /*db10*/  HMMA.16816.F32 R8, R80.reuse, R76, R8 ;  /* 0x0000004c5008723c */ /* 0x040fe80000001808 */
[C---:B------:R-:W-:Y:S02]  /*db20*/  FMUL.FTZ R55, R67.reuse, R167 ;  /* 0x000000a743377220 */ /* 0x040fe40000410000 */
[----:B------:R-:W-:Y:S02]  /*db30*/  FMUL.FTZ R67, R67, R179 ;  /* 0x000000b343437220 */ /* 0x000fe40000410000 */
[-C--:B------:R-:W-:Y:S01]  /*db40*/  HMMA.16816.F32 R12, R80, R78.reuse, R12 ;  /* 0x0000004e500c723c */ /* 0x080fe2000000180c */
[----:B------:R-:W-:Y:S03]  /*db50*/  MUFU.EX2 R135, R95 ;  /* 0x0000005f00877308 */ /* 0x000fe60000000800 */
[----:B------:R-:W-:Y:S02]  /*db60*/  FADD.FTZ R179, R238, R133 ;  /* 0x00000085eeb37221 */ /* 0x000fe40000010000 */
[----:B------:R-:W-:Y:S02]  /*db70*/  FADD.FTZ R230, R230, R181 ;  /* 0x000000b5e6e67221 */ /* 0x000fe40000010000 */
[C---:B------:R-:W-:Y:S01]  /*db80*/  HMMA.16816.F32 R16, R72.reuse, R78, R16 ;  /* 0x0000004e4810723c */ /* 0x040fe20000001810 */
[----:B------:R-:W1:Y:S02]  /*db90*/  LDSM.16.MT88.4 R76, [R250+0x8000] ;  /* 0x00800000fa4c783b */ /* 0x000e640000004200 */
[----:B------:R-:W2:Y:S01]  /*dba0*/  MUFU.EX2 R155, R157 ;  /* 0x0000009d009b7308 */ /* 0x000ea20000000800 */
[----:B------:R-:W-:Y:S04]  /*dbb0*/  FADD.FTZ R176, R176, R179 ;  /* 0x000000b3b0b07221 */ /* 0x000fe80000010000 */
[----:B------:R-:W-:Y:S05]  /*dbc0*/  FADD.FTZ R173, R173, R176 ;  /* 0x000000b0adad7221 */ /* 0x000fea0000010000 */
[----:B------:R-:W-:Y:S10]  /*dbd0*/  MUFU.EX2 R157, R241 ;  /* 0x000000f1009d7308 */ /* 0x000ff40000000800 */
[----:B------:R-:W-:Y:S10]  /*dbe0*/  MUFU.EX2 R149, R140 ;  /* 0x0000008c00957308 */ /* 0x000ff40000000800 */
[----:B------:R-:W-:Y:S01]  /*dbf0*/  MUFU.EX2 R140, R165 ;  /* 0x000000a5008c7308 */ /* 0x000fe20000000800 */
[-C--:B-1----:R-:W-:Y:S09]  /*dc00*/  HMMA.16816.F32 R20, R72, R76.reuse, R20 ;  /* 0x0000004c4814723c */ /* 0x082ff20000001814 */
[----:B------:R1:W-:Y:S01]  /*dc10*/  MUFU.EX2 R165, R92 ;  /* 0x0000005c00a57308 */ /* 0x0003e20000000800 */
[C---:B------:R-:W-:Y:S09]  /*dc20*/  HMMA.16816.F32 R24, R80.reuse, R76, R24 ;  /* 0x0000004c5018723c */ /* 0x040ff20000001818 */
[----:B------:R-:W-:Y:S01]  /*dc30*/  MUFU.EX2 R133, R237 ;  /* 0x000000ed00857308 */ /* 0x000fe20000000800 */
[-C--:B------:R-:W-:Y:S09]  /*dc40*/  HMMA.16816.F32 R28, R80, R78.reuse, R28 ;  /* 0x0000004e501c723c */ /* 0x080ff2000000181c */
[----:B------:R-:W-:Y:S01]  /*dc50*/  MUFU.EX2 R167, R235 ;  /* 0x000000eb00a77308 */ /* 0x000fe20000000800 */
[C---:B------:R-:W-:Y:S01]  /*dc60*/  HMMA.16816.F32 R32, R72.reuse, R78, R32 ;  /* 0x0000004e4820723c */ /* 0x040fe20000001820 */
[----:B------:R-:W3:Y:S08]  /*dc70*/  LDSM.16.MT88.4 R76, [R249+0x8000] ;  /* 0x00800000f94c783b */ /* 0x000ef00000004200 */
[----:B------:R-:W-:Y:S01]  /*dc80*/  MUFU.EX2 R166, R233 ;  /* 0x000000e900a67308 */ /* 0x000fe20000000800 */
[----:B-1----:R-:W-:Y:S09]  /*dc90*/  LDSM.16.MT88.4 R92, [R249+0x9000] ;  /* 0x00900000f95c783b */ /* 0x002ff20000004200 */
[----:B------:R-:W-:Y:S10]  /*dca0*/  MUFU.EX2 R191, R227 ;  /* 0x000000e300bf7308 */ /* 0x000ff40000000800 */
[----:B------:R-:W-:Y:S10]  /*dcb0*/  MUFU.EX2 R190, R226 ;  /* 0x000000e200be7308 */ /* 0x000ff40000000800 */
[----:B------:R-:W-:Y:S01]  /*dcc0*/  MUFU.EX2 R207, R207 ;  /* 0x000000cf00cf7308 */ /* 0x000fe20000000800 */
[-C--:B---3--:R-:W-:Y:S09]  /*dcd0*/  HMMA.16816.F32 R36, R72, R76.reuse, R36 ;  /* 0x0000004c4824723c */ /* 0x088ff20000001824 */
[----:B------:R-:W-:Y:S01]  /*dce0*/  MUFU.EX2 R210, R210 ;  /* 0x000000d200d27308 */ /* 0x000fe20000000800 */
[C---:B------:R-:W-:Y:S08]  /*dcf0*/  HMMA.16816.F32 R40, R80.reuse, R76, R40 ;  /* 0x0000004c5028723c */ /* 0x040ff00000001828 */
[-C--:B------:R-:W-:Y:S01]  /*dd00*/  HMMA.16816.F32 R44, R80, R78.reuse, R44 ;  /* 0x0000004e502c723c */ /* 0x080fe2000000182c */
[----:B------:R-:W-:Y:S07]  /*dd10*/  MUFU.EX2 R211, R211 ;  /* 0x000000d300d37308 */ /* 0x000fee0000000800 */
[C---:B------:R-:W-:Y:S01]  /*dd20*/  HMMA.16816.F32 R48, R72.reuse, R78, R48 ;  /* 0x0000004e4830723c */ /* 0x040fe20000001830 */
[----:B------:R-:W1:Y:S02]  /*dd30*/  LDSM.16.MT88.4 R76, [R248+0x8000] ;  /* 0x00800000f84c783b */ /* 0x000e640000004200 */
[----:B------:R-:W-:Y:S10]  /*dd40*/  MUFU.EX2 R214, R214 ;  /* 0x000000d600d67308 */ /* 0x000ff40000000800 */
[----:B------:R-:W-:Y:S10]  /*dd50*/  MUFU.EX2 R215, R215 ;  /* 0x000000d700d77308 */ /* 0x000ff40000000800 */
[----:B------:R-:W-:Y:S10]  /*dd60*/  MUFU.EX2 R216, R216 ;  /* 0x000000d800d87308 */ /* 0x000ff40000000800 */
[----:B------:R-:W-:Y:S01]  /*dd70*/  MUFU.EX2 R219, R219 ;  /* 0x000000db00db7308 */ /* 0x000fe20000000800 */
[-C--:B-1----:R-:W-:Y:S09]  /*dd80*/  HMMA.16816.F32 R52, R72, R76.reuse, R52 ;  /* 0x0000004c4834723c */ /* 0x082ff20000001834 */
[----:B------:R-:W-:Y:S01]  /*dd90*/  MUFU.EX2 R221, R221 ;  /* 0x000000dd00dd7308 */ /* 0x000fe20000000800 */
[C---:B------:R-:W-:Y:S09]  /*dda0*/  HMMA.16816.F32 R56, R80.reuse, R76, R56 ;  /* 0x0000004c5038723c */ /* 0x040ff20000001838 */
[----:B------:R-:W-:Y:S03]  /*ddb0*/  MUFU.EX2 R224, R224 ;  /* 0x000000e000e07308 */ /* 0x000fe60000000800 */
[----:B----4-:R-:W-:Y:S01]  /*ddc0*/  F2FP.PACK_AB R76, R168, R171 ;  /* 0x000000aba84c723e */ /* 0x010fe200000000ff */
[-C--:B------:R-:W-:Y:S01]  /*ddd0*/  HMMA.16816.F32 R60, R80, R78.reuse, R60 ;  /* 0x0000004e503c723c */ /* 0x080fe2000000183c */
[----:B------:R-:W1:Y:S02]  /*dde0*/  LDSM.16.MT88.4 R80, [R250+0x8800] ;  /* 0x00880000fa50783b */ /* 0x000e640000004200 */
[C---:B-----5:R-:W-:Y:S01]  /*ddf0*/  F2FP.PACK_AB R77, R163.reuse, R170 ;  /* 0x000000aaa34d723e */ /* 0x060fe200000000ff */
[----:B------:R-:W-:Y:S02]  /*de00*/  FADD.FTZ R170, R170, R173 ;  /* 0x000000adaaaa7221 */ /* 0x000fe40000010000 */
[----:B------:R-:W-:Y:S02]  /*de10*/  MUFU.EX2 R225, R225 ;  /* 0x000000e100e17308 */ /* 0x000fe40000000800 */
[----:B------:R-:W-:Y:S04]  /*de20*/  HMMA.16816.F32 R64, R72, R78, R64 ;  /* 0x0000004e4840723c */ /* 0x000fe80000001840 */
[----:B------:R-:W-:Y:S03]  /*de30*/  FADD.FTZ R163, R163, R170 ;  /* 0x000000aaa3a37221 */ /* 0x000fe60000010000 */
[----:B------:R-:W-:Y:S01]  /*de40*/  F2FP.PACK_AB R72, R174, R177 ;  /* 0x000000b1ae48723e */ /* 0x000fe200000000ff */
[----:B------:R-:W-:Y:S01]  /*de50*/  MUFU.EX2 R226, R223 ;  /* 0x000000df00e27308 */ /* 0x000fe20000000800 */
[----:B------:R-:W-:Y:S03]  /*de60*/  F2FP.PACK_AB R73, R172, R175 ;  /* 0x000000afac49723e */ /* 0x000fe600000000ff */
[----:B------:R-:W-:Y:S01]  /*de70*/  F2FP.PACK_AB R74, R162, R169 ;  /* 0x000000a9a24a723e */ /* 0x000fe200000000ff */
[----:B------:R-:W-:Y:S01]  /*de80*/  FADD.FTZ R177, R177, R236 ;  /* 0x000000ecb1b17221 */ /* 0x000fe20000010000 */
[----:B------:R-:W-:Y:S01]  /*de90*/  F2FP.PACK_AB R75, R160, R161 ;  /* 0x000000a1a04b723e */ /* 0x000fe200000000ff */
[----:B------:R-:W-:Y:S01]  /*dea0*/  FADD.FTZ R175, R175, R230 ;  /* 0x000000e6afaf7221 */ /* 0x000fe20000010000 */
[----:B------:R-:W-:Y:S01]  /*deb0*/  F2FP.PACK_AB R78, R156, R159 ;  /* 0x0000009f9c4e723e */ /* 0x000fe200000000ff */
[----:B------:R-:W-:Y:S01]  /*dec0*/  FADD.FTZ R174, R174, R177 ;  /* 0x000000b1aeae7221 */ /* 0x000fe20000010000 */
[C---:B--2---:R-:W-:Y:S01]  /*ded0*/  F2FP.PACK_AB R79, R155.reuse, R158 ;  /* 0x0000009e9b4f723e */ /* 0x044fe200000000ff */
[----:B------:R-:W-:Y:S01]  /*dee0*/  FADD.FTZ R158, R158, R163 ;  /* 0x000000a39e9e7221 */ /* 0x000fe20000010000 */
[----:B------:R-:W-:Y:S01]  /*def0*/  MUFU.EX2 R222, R222 ;  /* 0x000000de00de7308 */ /* 0x000fe20000000800 */
[-C--:B------:R-:W-:Y:S03]  /*df00*/  HMMA.16816.F32 R4, R72, R84.reuse, R4 ;  /* 0x000000544804723c */ /* 0x080fe60000001804 */
        /* <DEDUP_REMOVED lines=9> */
[----:B------:R-:W-:Y:S04]  /*dfa0*/  FADD.FTZ R160, R160, R161 ;  /* 0x000000a1a0a07221 */ /* 0x000fe80000010000 */
[C---:B------:R-:W-:Y:S01]  /*dfb0*/  HMMA.16816.F32 R16, R72.reuse, R86, R16 ;  /* 0x000000564810723c */ /* 0x040fe20000001810 */
[----:B------:R-:W2:Y:S04]  /*dfc0*/  LDSM.16.MT88.4 R84, [R249+0x8800] ;  /* 0x00880000f954783b */ /* 0x000ea80000004200 */
[----:B------:R-:W-:Y:S03]  /*dfd0*/  MUFU.EX2 R218, R218 ;  /* 0x000000da00da7308 */ /* 0x000fe60000000800 */
[-C--:B-1----:R-:W-:Y:S07]  /*dfe0*/  HMMA.16816.F32 R20, R72, R80.reuse, R20 ;  /* 0x000000504814723c */ /* 0x082fee0000001814 */
[----:B------:R-:W-:Y:S01]  /*dff0*/  MUFU.EX2 R217, R217 ;  /* 0x000000d900d97308 */ /* 0x000fe20000000800 */
[C---:B------:R-:W-:Y:S08]  /*e000*/  HMMA.16816.F32 R24, R76.reuse, R80, R24 ;  /* 0x000000504c18723c */ /* 0x040ff00000001818 */
[-C--:B------:R-:W-:Y:S01]  /*e010*/  HMMA.16816.F32 R28, R76, R82.reuse, R28 ;  /* 0x000000524c1c723c */ /* 0x080fe2000000181c */
[----:B------:R-:W-:Y:S07]  /*e020*/  MUFU.EX2 R213, R213 ;  /* 0x000000d500d57308 */ /* 0x000fee0000000800 */
[C---:B------:R-:W-:Y:S01]  /*e030*/  HMMA.16816.F32 R32, R72.reuse, R82, R32 ;  /* 0x000000524820723c */ /* 0x040fe20000001820 */
[----:B------:R-:W1:Y:S02]  /*e040*/  LDSM.16.MT88.4 R80, [R248+0x8800] ;  /* 0x00880000f850783b */ /* 0x000e640000004200 */
[----:B------:R-:W-:Y:S05]  /*e050*/  MUFU.EX2 R212, R212 ;  /* 0x000000d400d47308 */ /* 0x000fea0000000800 */
[-C--:B--2---:R-:W-:Y:S05]  /*e060*/  HMMA.16816.F32 R36, R72, R84.reuse, R36 ;  /* 0x000000544824723c */ /* 0x084fea0000001824 */
[----:B------:R-:W2:Y:S03]  /*e070*/  MUFU.EX2 R125, R125 ;  /* 0x0000007d007d7308 */ /* 0x000ea60000000800 */
[C---:B------:R-:W-:Y:S07]  /*e080*/  HMMA.16816.F32 R40, R76.reuse, R84, R40 ;  /* 0x000000544c28723c */ /* 0x040fee0000001828 */
[----:B------:R-:W-:Y:S01]  /*e090*/  MUFU.EX2 R107, R107 ;  /* 0x0000006b006b7308 */ /* 0x000fe20000000800 */
[-C--:B------:R-:W-:Y:S08]  /*e0a0*/  HMMA.16816.F32 R44, R76, R86.reuse, R44 ;  /* 0x000000564c2c723c */ /* 0x080ff0000000182c */
[C---:B------:R-:W-:Y:S01]  /*e0b0*/  HMMA.16816.F32 R48, R72.reuse, R86, R48 ;  /* 0x000000564830723c */ /* 0x040fe20000001830 */
[----:B------:R-:W3:Y:S01]  /*e0c0*/  LDSM.16.MT88.4 R84, [R252+0x9000] ;  /* 0x00900000fc54783b */ /* 0x000ee20000004200 */
[----:B------:R-:W4:Y:S02]  /*e0d0*/  MUFU.EX2 R106, R106 ;  /* 0x0000006a006a7308 */ /* 0x000f240000000800 */
[----:B--2---:R-:W-:Y:S04]  /*e0e0*/  F2FP.PACK_AB R176, R220, R125 ;  /* 0x0000007ddcb0723e */ /* 0x004fe800000000ff */
[-C--:B-1----:R-:W-:Y:S04]  /*e0f0*/  HMMA.16816.F32 R52, R72, R80.reuse, R52 ;  /* 0x000000504834723c */ /* 0x082fe80000001834 */
[----:B------:R-:W1:Y:S04]  /*e100*/  MUFU.EX2 R105, R105 ;  /* 0x0000006900697308 */ /* 0x000e680000000800 */
[C---:B------:R-:W-:Y:S06]  /*e110*/  HMMA.16816.F32 R56, R76.reuse, R80, R56 ;  /* 0x000000504c38723c */ /* 0x040fec0000001838 */
[----:B------:R-:W2:Y:S01]  /*e120*/  MUFU.EX2 R102, R102 ;  /* 0x0000006600667308 */ /* 0x000ea20000000800 */
[----:B------:R-:W-:Y:S01]  /*e130*/  FADD.FTZ R81, R89, R178 ;  /* 0x000000b259517221 */ /* 0x000fe20000010000 */
[-C--:B------:R-:W-:Y:S01]  /*e140*/  HMMA.16816.F32 R60, R76, R82.reuse, R60 ;  /* 0x000000524c3c723c */ /* 0x080fe2000000183c */
[----:B------:R-:W5:Y:S03]  /*e150*/  LDSM.16.MT88.4 R88, [R250+0x9000] ;  /* 0x00900000fa58783b */ /* 0x000f660000004200 */
[----:B------:R-:W-:Y:S01]  /*e160*/  FADD.FTZ R232, R232, R81 ;  /* 0x00000051e8e87221 */ /* 0x000fe20000010000 */
[----:B----4-:R-:W-:Y:S02]  /*e170*/  F2FP.PACK_AB R177, R106, R107 ;  /* 0x0000006b6ab1723e */ /* 0x010fe400000000ff */
[----:B------:R-:W-:Y:S01]  /*e180*/  F2FP.PACK_AB R78, R147, R140 ;  /* 0x0000008c934e723e */ /* 0x000fe200000000ff */
[----:B------:R-:W-:Y:S01]  /*e190*/  HMMA.16816.F32 R64, R72, R82, R64 ;  /* 0x000000524840723c */ /* 0x000fe20000001840 */
[----:B------:R-:W4:Y:S01]  /*e1a0*/  LDSM.16.MT88.4 R80, [R248+0x9000] ;  /* 0x00900000f850783b */ /* 0x000f220000004200 */
[----:B------:R-:W2:Y:S02]  /*e1b0*/  MUFU.EX2 R96, R96 ;  /* 0x0000006000607308 */ /* 0x000ea40000000800 */
[----:B------:R-:W-:Y:S01]  /*e1c0*/  F2FP.PACK_AB R76, R148, R151 ;  /* 0x00000097944c723e */ /* 0x000fe200000000ff */
[----:B------:R-:W-:Y:S01]  /*e1d0*/  FADD.FTZ R171, R171, R232 ;  /* 0x000000e8abab7221 */ /* 0x000fe20000010000 */
[----:B------:R-:W-:Y:S02]  /*e1e0*/  F2FP.PACK_AB R77, R144, R149 ;  /* 0x00000095904d723e */ /* 0x000fe400000000ff */
[----:B------:R-:W-:Y:S01]  /*e1f0*/  F2FP.PACK_AB R72, R154, R157 ;  /* 0x0000009d9a48723e */ /* 0x000fe200000000ff */
[----:B------:R-:W-:Y:S03]  /*e200*/  FADD.FTZ R157, R157, R162 ;  /* 0x000000a29d9d7221 */ /* 0x000fe60000010000 */
[----:B------:R-:W-:Y:S01]  /*e210*/  F2FP.PACK_AB R73, R150, R153 ;  /* 0x000000999649723e */ /* 0x000fe200000000ff */
[----:B------:R-:W-:Y:S01]  /*e220*/  FADD.FTZ R157, R154, R157 ;  /* 0x0000009d9a9d7221 */ /* 0x000fe20000010000 */
[----:B------:R-:W-:Y:S01]  /*e230*/  F2FP.PACK_AB R74, R143, R146 ;  /* 0x000000928f4a723e */ /* 0x000fe200000000ff */
[----:B------:R-:W-:Y:S01]  /*e240*/  FADD.FTZ R153, R153, R160 ;  /* 0x000000a099997221 */ /* 0x000fe20000010000 */
[----:B------:R-:W-:Y:S01]  /*e250*/  F2FP.PACK_AB R75, R141, R142 ;  /* 0x0000008e8d4b723e */ /* 0x000fe200000000ff */
[----:B------:R-:W-:Y:S01]  /*e260*/  LDSM.16.MT88.4 R160, [R249+0xb800] ;  /* 0x00b80000f9a0783b */ /* 0x000fe20000004200 */
[----:B------:R-:W-:Y:S01]  /*e270*/  FADD.FTZ R146, R146, R157 ;  /* 0x0000009d92927221 */ /* 0x000fe20000010000 */
[----:B------:R-:W-:Y:S01]  /*e280*/  F2FP.PACK_AB R79, R136, R145 ;  /* 0x00000091884f723e */ /* 0x000fe200000000ff */
[----:B------:R-:W-:Y:S01]  /*e290*/  FADD.FTZ R168, R168, R171 ;  /* 0x000000aba8a87221 */ /* 0x000fe20000010000 */
[----:B-1----:R-:W-:Y:S01]  /*e2a0*/  F2FP.PACK_AB R178, R104, R105 ;  /* 0x0000006968b2723e */ /* 0x002fe200000000ff */
[----:B------:R-:W-:Y:S01]  /*e2b0*/  FADD.FTZ R143, R143, R146 ;  /* 0x000000928f8f7221 */ /* 0x000fe20000010000 */
[-C--:B---3--:R-:W-:Y:S01]  /*e2c0*/  HMMA.16816.F32 R4, R72, R84.reuse, R4 ;  /* 0x000000544804723c */ /* 0x088fe20000001804 */
[----:B------:R-:W1:Y:S02]  /*e2d0*/  MUFU.EX2 R70, R70 ;  /* 0x0000004600467308 */ /* 0x000e640000000800 */
[----:B------:R-:W-:Y:S01]  /*e2e0*/  FADD.FTZ R159, R159, R168 ;  /* 0x000000a89f9f7221 */ /* 0x000fe20000010000 */
[----:B--2---:R-:W-:Y:S02]  /*e2f0*/  F2FP.PACK_AB R179, R101, R102 ;  /* 0x0000006665b3723e */ /* 0x004fe400000000ff */
[----:B------:R-:W-:Y:S01]  /*e300*/  F2FP.PACK_AB R194, R71, R96 ;  /* 0x0000006047c2723e */ /* 0x000fe200000000ff */
[----:B------:R-:W-:Y:S01]  /*e310*/  FADD.FTZ R156, R156, R159 ;  /* 0x0000009f9c9c7221 */ /* 0x000fe20000010000 */
[C---:B------:R-:W-:Y:S03]  /*e320*/  HMMA.16816.F32 R8, R76.reuse, R84, R8 ;  /* 0x000000544c08723c */ /* 0x040fe60000001808 */
[----:B------:R-:W-:Y:S01]  /*e330*/  MUFU.EX2 R100, R100 ;  /* 0x0000006400647308 */ /* 0x000fe20000000800 */
[----:B------:R-:W-:Y:S04]  /*e340*/  FADD.FTZ R151, R151, R156 ;  /* 0x0000009c97977221 */ /* 0x000fe80000010000 */
[-C--:B------:R-:W-:Y:S04]  /*e350*/  HMMA.16816.F32 R12, R76, R86.reuse, R12 ;  /* 0x000000564c0c723c */ /* 0x080fe8000000180c */
[----:B------:R-:W-:Y:S01]  /*e360*/  FADD.FTZ R151, R148, R151 ;  /* 0x0000009794977221 */ /* 0x000fe20000010000 */
[----:B------:R-:W2:Y:S03]  /*e370*/  MUFU.EX2 R99, R99 ;  /* 0x0000006300637308 */ /* 0x000ea60000000800 */
[C---:B------:R-:W-:Y:S01]  /*e380*/  HMMA.16816.F32 R16, R72.reuse, R86, R16 ;  /* 0x000000564810723c */ /* 0x040fe20000001810 */
[----:B------:R-:W3:Y:S03]  /*e390*/  LDSM.16.MT88.4 R84, [R252+0x9800] ;  /* 0x00980000fc54783b */ /* 0x000ee60000004200 */
[----:B------:R-:W-:Y:S01]  /*e3a0*/  FADD.FTZ R140, R140, R151 ;  /* 0x000000978c8c7221 */ /* 0x000fe20000010000 */
[----:B-1----:R-:W-:Y:S02]  /*e3b0*/  F2FP.PACK_AB R195, R69, R70 ;  /* 0x0000004645c3723e */ /* 0x002fe400000000ff */
[----:B------:R-:W-:Y:S01]  /*e3c0*/  MUFU.EX2 R98, R98 ;  /* 0x0000006200627308 */ /* 0x000fe20000000800 */
[-C--:B-----5:R-:W-:Y:S04]  /*e3d0*/  HMMA.16816.F32 R20, R72, R88.reuse, R20 ;  /* 0x000000584814723c */ /* 0x0a0fe80000001814 */
        /* <DEDUP_REMOVED lines=8> */
[----:B------:R-:W5:Y:S03]  /*e460*/  MUFU.EX2 R208, R208 ;  /* 0x000000d000d07308 */ /* 0x000f660000000800 */
[-C--:B------:R-:W-:Y:S04]  /*e470*/  HMMA.16816.F32 R36, R72, R92.reuse, R36 ;  /* 0x0000005c4824723c */ /* 0x080fe80000001824 */
[----:B-1----:R-:W-:Y:S03]  /*e480*/  F2FP.PACK_AB R193, R97, R98 ;  /* 0x0000006261c1723e */ /* 0x002fe600000000ff */
[----:B------:R-:W-:Y:S01]  /*e490*/  MUFU.EX2 R206, R206 ;  /* 0x000000ce00ce7308 */ /* 0x000fe20000000800 */
[C---:B------:R-:W-:Y:S08]  /*e4a0*/  HMMA.16816.F32 R40, R76.reuse, R92, R40 ;  /* 0x0000005c4c28723c */ /* 0x040ff00000001828 */
[-C--:B------:R-:W-:Y:S01]  /*e4b0*/  HMMA.16816.F32 R44, R76, R94.reuse, R44 ;  /* 0x0000005e4c2c723c */ /* 0x080fe2000000182c */
[----:B------:R-:W1:Y:S07]  /*e4c0*/  MUFU.EX2 R205, R205 ;  /* 0x000000cd00cd7308 */ /* 0x000e6e0000000800 */
[C---:B------:R-:W-:Y:S01]  /*e4d0*/  HMMA.16816.F32 R48, R72.reuse, R94, R48 ;  /* 0x0000005e4830723c */ /* 0x040fe20000001830 */
[----:B------:R-:W1:Y:S02]  /*e4e0*/  LDSM.16.MT88.4 R92, [R249+0x9800] ;  /* 0x00980000f95c783b */ /* 0x000e640000004200 */
[----:B------:R-:W-:Y:S05]  /*e4f0*/  MUFU.EX2 R204, R204 ;  /* 0x000000cc00cc7308 */ /* 0x000fea0000000800 */
[-C--:B----4-:R-:W-:Y:S05]  /*e500*/  HMMA.16816.F32 R52, R72, R80.reuse, R52 ;  /* 0x000000504834723c */ /* 0x090fea0000001834 */
[----:B------:R-:W4:Y:S03]  /*e510*/  MUFU.EX2 R199, R199 ;  /* 0x000000c700c77308 */ /* 0x000f260000000800 */
[C---:B------:R-:W-:Y:S07]  /*e520*/  HMMA.16816.F32 R56, R76.reuse, R80, R56 ;  /* 0x000000504c38723c */ /* 0x040fee0000001838 */
[----:B------:R-:W-:Y:S01]  /*e530*/  MUFU.EX2 R197, R197 ;  /* 0x000000c500c57308 */ /* 0x000fe20000000800 */
[-C--:B------:R-:W-:Y:S07]  /*e540*/  HMMA.16816.F32 R60, R76, R82.reuse, R60 ;  /* 0x000000524c3c723c */ /* 0x080fee000000183c */
[----:B------:R-:W-:Y:S01]  /*e550*/  F2FP.PACK_AB R76, R133, R132 ;  /* 0x00000084854c723e */ /* 0x000fe200000000ff */
[----:B------:R-:W-:Y:S01]  /*e560*/  HMMA.16816.F32 R64, R72, R82, R64 ;  /* 0x000000524840723c */ /* 0x000fe20000001840 */
[----:B------:R-:W1:Y:S01]  /*e570*/  LDSM.16.MT88.4 R80, [R248+0x9800] ;  /* 0x00980000f850783b */ /* 0x000e620000004200 */
[----:B------:R-:W1:Y:S02]  /*e580*/  MUFU.EX2 R196, R196 ;  /* 0x000000c400c47308 */ /* 0x000e640000000800 */
[----:B------:R-:W-:Y:S01]  /*e590*/  F2FP.PACK_AB R77, R134, R135 ;  /* 0x00000087864d723e */ /* 0x000fe200000000ff */
[----:B------:R-:W-:Y:S01]  /*e5a0*/  FADD.FTZ R132, R132, R111 ;  /* 0x0000006f84847221 */ /* 0x000fe20000010000 */
[----:B------:R-:W-:Y:S02]  /*e5b0*/  F2FP.PACK_AB R78, R130, R137 ;  /* 0x00000089824e723e */ /* 0x000fe400000000ff */
[----:B------:R-:W-:Y:S01]  /*e5c0*/  F2FP.PACK_AB R72, R117, R138 ;  /* 0x0000008a7548723e */ /* 0x000fe200000000ff */
[----:B------:R-:W-:Y:S03]  /*e5d0*/  FADD.FTZ R132, R133, R132 ;  /* 0x0000008485847221 */ /* 0x000fe60000010000 */
[----:B------:R-:W-:Y:S01]  /*e5e0*/  F2FP.PACK_AB R73, R109, R126 ;  /* 0x0000007e6d49723e */ /* 0x000fe200000000ff */
[----:B------:R-:W-:Y:S01]  /*e5f0*/  FADD.FTZ R138, R138, R143 ;  /* 0x0000008f8a8a7221 */ /* 0x000fe20000010000 */
[----:B------:R-:W-:Y:S02]  /*e600*/  F2FP.PACK_AB R74, R108, R113 ;  /* 0x000000716c4a723e */ /* 0x000fe400000000ff */
[----:B------:R-:W-:Y:S01]  /*e610*/  F2FP.PACK_AB R75, R103, R110 ;  /* 0x0000006e674b723e */ /* 0x000fe200000000ff */
[----:B------:R-:W-:Y:S01]  /*e620*/  FADD.FTZ R138, R117, R138 ;  /* 0x0000008a758a7221 */ /* 0x000fe20000010000 */
[----:B------:R-:W-:Y:S03]  /*e630*/  F2FP.PACK_AB R79, R128, R139 ;  /* 0x0000008b804f723e */ /* 0x000fe600000000ff */
[----:B------:R-:W-:Y:S02]  /*e640*/  FADD.FTZ R113, R113, R138 ;  /* 0x0000008a71717221 */ /* 0x000fe40000010000 */
[-C--:B---3--:R-:W-:Y:S03]  /*e650*/  HMMA.16816.F32 R4, R72, R84.reuse, R4 ;  /* 0x000000544804723c */ /* 0x088fe60000001804 */
[----:B------:R-:W-:Y:S05]  /*e660*/  FADD.FTZ R108, R108, R113 ;  /* 0x000000716c6c7221 */ /* 0x000fea0000010000 */
        /* <DEDUP_REMOVED lines=14> */
[-C--:B------:R-:W-:Y:S08]  /*e750*/  HMMA.16816.F32 R52, R72, R80.reuse, R52 ;  /* 0x000000504834723c */ /* 0x080ff00000001834 */
[C---:B------:R-:W-:Y:S08]  /*e760*/  HMMA.16816.F32 R56, R76.reuse, R80, R56 ;  /* 0x000000504c38723c */ /* 0x040ff00000001838 */
[-C--:B------:R-:W-:Y:S07]  /*e770*/  HMMA.16816.F32 R60, R76, R82.reuse, R60 ;  /* 0x000000524c3c723c */ /* 0x080fee000000183c */
[----:B------:R-:W-:Y:S01]  /*e780*/  F2FP.PACK_AB R76, R120, R129 ;  /* 0x00000081784c723e */ /* 0x000fe200000000ff */
[----:B------:R-:W-:Y:S01]  /*e790*/  HMMA.16816.F32 R64, R72, R82, R64 ;  /* 0x000000524840723c */ /* 0x000fe20000001840 */
[----:B------:R-:W1:Y:S03]  /*e7a0*/  LDSM.16.MT88.4 R80, [R248+0xa000] ;  /* 0x00a00000f850783b */ /* 0x000e660000004200 */
[----:B------:R-:W-:Y:S02]  /*e7b0*/  F2FP.PACK_AB R77, R118, R127 ;  /* 0x0000007f764d723e */ /* 0x000fe400000000ff */
[----:B------:R-:W-:Y:S02]  /*e7c0*/  F2FP.PACK_AB R78, R114, R119 ;  /* 0x00000077724e723e */ /* 0x000fe400000000ff */
[C---:B------:R-:W-:Y:S01]  /*e7d0*/  F2FP.PACK_AB R72, R124.reuse, R131 ;  /* 0x000000837c48723e */ /* 0x040fe200000000ff */
[----:B------:R-:W-:Y:S03]  /*e7e0*/  FADD.FTZ R131, R131, R108 ;  /* 0x0000006c83837221 */ /* 0x000fe60000010000 */
[----:B------:R-:W-:Y:S01]  /*e7f0*/  F2FP.PACK_AB R73, R121, R152 ;  /* 0x000000987949723e */ /* 0x000fe200000000ff */
[----:B------:R-:W-:Y:S01]  /*e800*/  FADD.FTZ R124, R124, R131 ;  /* 0x000000837c7c7221 */ /* 0x000fe20000010000 */
[C---:B------:R-:W-:Y:S02]  /*e810*/  F2FP.PACK_AB R74, R116.reuse, R123 ;  /* 0x0000007b744a723e */ /* 0x040fe400000000ff */
[----:B------:R-:W-:Y:S01]  /*e820*/  F2FP.PACK_AB R75, R115, R122 ;  /* 0x0000007a734b723e */ /* 0x000fe200000000ff */
[----:B------:R-:W-:Y:S01]  /*e830*/  FADD.FTZ R123, R123, R124 ;  /* 0x0000007c7b7b7221 */ /* 0x000fe20000010000 */
[----:B------:R-:W-:Y:S03]  /*e840*/  F2FP.PACK_AB R79, R165, R112 ;  /* 0x00000070a54f723e */ /* 0x000fe600000000ff */
[----:B------:R-:W-:Y:S02]  /*e850*/  FADD.FTZ R116, R116, R123 ;  /* 0x0000007b74747221 */ /* 0x000fe40000010000 */
        /* <DEDUP_REMOVED lines=27> */
[----:B------:R-:W-:Y:S02]  /*ea10*/  LDSM.16.MT88.4 R156, [R250+0xb800] ;  /* 0x00b80000fa9c783b */ /* 0x000fe40000004200 */
[----:B------:R-:W-:Y:S01]  /*ea20*/  F2FP.PACK_AB R74, R191, R188 ;  /* 0x000000bcbf4a723e */ /* 0x000fe200000000ff */
[----:B------:R-:W-:Y:S01]  /*ea30*/  FADD.FTZ R136, R136, R145 ;  /* 0x0000009188887221 */ /* 0x000fe20000010000 */
[----:B------:R-:W-:Y:S01]  /*ea40*/  F2FP.PACK_AB R75, R207, R190 ;  /* 0x000000becf4b723e */ /* 0x000fe200000000ff */
[----:B------:R-:W-:Y:S01]  /*ea50*/  FADD.FTZ R142, R142, R149 ;  /* 0x000000958e8e7221 */ /* 0x000fe20000010000 */
[----:B------:R-:W-:Y:S01]  /*ea60*/  F2FP.PACK_AB R77, R215, R214 ;  /* 0x000000d6d74d723e */ /* 0x000fe200000000ff */
[----:B------:R-:W-:Y:S01]  /*ea70*/  FADD.FTZ R135, R135, R136 ;  /* 0x0000008887877221 */ /* 0x000fe20000010000 */
[----:B------:R-:W-:Y:S01]  /*ea80*/  LDSM.16.MT88.4 R144, [R252+0xb800] ;  /* 0x00b80000fc90783b */ /* 0x000fe20000004200 */
[----:B------:R-:W-:Y:S01]  /*ea90*/  F2FP.PACK_AB R78, R219, R216 ;  /* 0x000000d8db4e723e */ /* 0x000fe200000000ff */
[----:B------:R-:W-:Y:S01]  /*eaa0*/  FADD.FTZ R141, R141, R142 ;  /* 0x0000008e8d8d7221 */ /* 0x000fe20000010000 */
[-C--:B---3--:R-:W-:Y:S03]  /*eab0*/  HMMA.16816.F32 R4, R72, R84.reuse, R4 ;  /* 0x000000544804723c */ /* 0x088fe60000001804 */
[----:B------:R-:W-:Y:S01]  /*eac0*/  F2FP.PACK_AB R79, R224, R221 ;  /* 0x000000dde04f723e */ /* 0x000fe200000000ff */
[----:B------:R-:W-:Y:S02]  /*ead0*/  FADD.FTZ R134, R134, R135 ;  /* 0x0000008786867221 */ /* 0x000fe40000010000 */
        /* <DEDUP_REMOVED lines=10> */
[----:B------:R-:W-:Y:S02]  /*eb80*/  FADD.FTZ R188, R191, R188 ;  /* 0x000000bcbfbc7221 */ /* 0x000fe40000010000 */
[----:B------:R-:W-:Y:S02]  /*eb90*/  FADD.FTZ R103, R103, R110 ;  /* 0x0000006e67677221 */ /* 0x000fe40000010000 */
        /* <DEDUP_REMOVED lines=13> */
[----:B-----5:R-:W-:Y:S01]  /*ec70*/  F2FP.PACK_AB R76, R208, R209 ;  /* 0x000000d1d04c723e */ /* 0x020fe200000000ff */
[----:B------:R-:W-:Y:S01]  /*ec80*/  HMMA.16816.F32 R64, R72, R82, R64 ;  /* 0x000000524840723c */ /* 0x000fe20000001840 */
[----:B------:R-:W5:Y:S03]  /*ec90*/  LDSM.16.MT88.4 R80, [R248+0xb000] ;  /* 0x00b00000f850783b */ /* 0x000f660000004200 */
[----:B------:R-:W-:Y:S02]  /*eca0*/  F2FP.PACK_AB R77, R205, R206 ;  /* 0x000000cecd4d723e */ /* 0x000fe400000000ff */
[----:B----4-:R-:W-:Y:S02]  /*ecb0*/  F2FP.PACK_AB R78, R199, R204 ;  /* 0x000000ccc74e723e */ /* 0x010fe400000000ff */
        /* <DEDUP_REMOVED lines=9> */
[-C--:B---3--:R-:W-:Y:S03]  /*ed50*/  HMMA.16816.F32 R4, R72, R84.reuse, R4 ;  /* 0x000000544804723c */ /* 0x088fe60000001804 */
[----:B------:R-:W-:Y:S04]  /*ed60*/  FADD.FTZ R125, R125, R218 ;  /* 0x000000da7d7d7221 */ /* 0x000fe80000010000 */
[----:B------:R-:W-:Y:S01]  /*ed70*/  FADD.FTZ R220, R220, R125 ;  /* 0x0000007ddcdc7221 */ /* 0x000fe20000010000 */
[C---:B------:R-:W-:Y:S04]  /*ed80*/  HMMA.16816.F32 R8, R76.reuse, R84, R8 ;  /* 0x000000544c08723c */ /* 0x040fe80000001808 */
[----:B------:R-:W-:Y:S04]  /*ed90*/  FADD.FTZ R105, R105, R220 ;  /* 0x000000dc69697221 */ /* 0x000fe80000010000 */
        /* <DEDUP_REMOVED lines=10> */
[-C--:B-----5:R-:W-:Y:S08]  /*ee40*/  HMMA.16816.F32 R52, R72, R80.reuse, R52 ;  /* 0x000000504834723c */ /* 0x0a0ff00000001834 */
[C---:B------:R-:W-:Y:S08]  /*ee50*/  HMMA.16816.F32 R56, R76.reuse, R80, R56 ;  /* 0x000000504c38723c */ /* 0x040ff00000001838 */
[-C--:B------:R-:W-:Y:S08]  /*ee60*/  HMMA.16816.F32 R60, R76, R82.reuse, R60 ;  /* 0x000000524c3c723c */ /* 0x080ff0000000183c */
[----:B------:R-:W-:Y:S07]  /*ee70*/  HMMA.16816.F32 R64, R72, R82, R64 ;  /* 0x000000524840723c */ /* 0x000fee0000001840 */
[----:B------:R-:W-:Y:S02]  /*ee80*/  FADD.FTZ R73, R137, R132 ;  /* 0x0000008489497221 */ /* 0x000fe40000010000 */
[----:B------:R-:W-:Y:S02]  /*ee90*/  FADD.FTZ R75, R139, R134 ;  /* 0x000000868b4b7221 */ /* 0x000fe40000010000 */
        /* <DEDUP_REMOVED lines=57> */
[----:B------:R-:W-:Y:S01]  /*f230*/  FADD.FTZ R197, R196, R197 ;  /* 0x000000c5c4c57221 */ /* 0x000fe20000010000 */
[----:B------:R-:W-:Y:S01]  /*f240*/  MOV R196, R3 ;  /* 0x0000000300c47202 */ /* 0x000fe20000000f00 */
[----:B------:R-:W-:Y:S01]  /*f250*/  FADD.FTZ R100, R100, R199 ;  /* 0x000000c764647221 */ /* 0x000fe20000010000 */
[----:B------:R-:W-:Y:S01]  /*f260*/  MOV R199, R2 ;  /* 0x0000000200c77202 */ /* 0x000fe20000000f00 */
[----:B------:R-:W-:Y:S04]  /*f270*/  FADD.FTZ R107, R106, R107 ;  /* 0x0000006b6a6b7221 */ /* 0x000fe80000010000 */
[----:B------:R-:W-:Y:S01]  /*f280*/  FADD.FTZ R98, R98, R197 ;  /* 0x000000c562627221 */ /* 0x000fe20000010000 */
[----:B------:R-:W-:Y:S01]  /*f290*/  MOV R197, R0 ;  /* 0x0000000000c57202 */ /* 0x000fe20000000f00 */
[----:B------:R-:W-:Y:S02]  /*f2a0*/  FADD.FTZ R99, R99, R100 ;  /* 0x0000006463637221 */ /* 0x000fe40000010000 */
[----:B------:R-:W-:Y:S02]  /*f2b0*/  FADD.FTZ R102, R102, R107 ;  /* 0x0000006b66667221 */ /* 0x000fe40000010000 */
[----:B------:R-:W-:Y:S02]  /*f2c0*/  FADD.FTZ R96, R96, R99 ;  /* 0x0000006360607221 */ /* 0x000fe40000010000 */
[----:B------:R-:W-:Y:S02]  /*f2d0*/  FADD.FTZ R6, R101, R102 ;  /* 0x0000006665067221 */ /* 0x000fe40000010000 */
[----:B------:R-:W-:Y:S02]  /*f2e0*/  FADD.FTZ R97, R97, R98 ;  /* 0x0000006261617221 */ /* 0x000fe40000010000 */
[----:B------:R-:W-:Y:S01]  /*f2f0*/  FADD.FTZ R5, R71, R96 ;  /* 0x0000006047057221 */ /* 0x000fe20000010000 */
[----:B------:R2:W-:Y:S01]  /*f300*/  STL [R1+0x58], R6 ;  /* 0x0000580601007387 */ /* 0x0005e20000100800 */
[----:B------:R-:W-:Y:S03]  /*f310*/  FADD.FTZ R70, R70, R97 ;  /* 0x0000006146467221 */ /* 0x000fe60000010000 */
[----:B------:R2:W-:Y:S01]  /*f320*/  STL [R1+0x60], R5 ;  /* 0x0000600501007387 */ /* 0x0005e20000100800 */
[----:B-1----:R-:W-:Y:S05]  /*f330*/  FADD.FTZ R4, R69, R70 ;  /* 0x0000004645047221 */ /* 0x002fea0000010000 */
[----:B------:R2:W-:Y:S02]  /*f340*/  STL [R1+0x5c], R4 ;  /* 0x00005c0401007387 */ /* 0x0005e40000100800 */
[----:B--2---:R-:W-:-:S05]  /*f350*/  @P1 BRA `(.L_x_252) ;  /* 0xffffa5a000001947 */ /* 0x004fca000383ffff */
.L_x_251:
[----:B--2---:R-:W2:Y:S01]  /*f360*/  LDL.LU R4, [R1+0x64] ;  /* 0x0000640001047983 */ /* 0x004ea20000300800 */
[----:B------:R-:W-:Y:S01]  /*f370*/  MOV R10, 0x3f800000 ;  /* 0x3f800000000a7802 */ /* 0x000fe20000000f00 */
[----:B------:R-:W1:Y:S01]  /*f380*/  S2UR UR6, SR_CTAID.Y ;  /* 0x00000000000679c3 */ /* 0x000e620000002600 */
[----:B------:R-:W-:Y:S01]  /*f390*/  UISETP.NE.AND UP0, UPT, UR10, -0x1, UPT ;  /* 0xffffffff0a00788c */ /* 0x000fe2000bf05270 */
[----:B------:R-:W3:Y:S01]  /*f3a0*/  LDL.LU R8, [R1+0x58] ;  /* 0x0000580001087983 */ /* 0x000ee20000300800 */
[----:B------:R-:W-:-:S03]  /*f3b0*/  ULDC.64 UR4, c[0x0][0x1e8] ;  /* 0x00007a0000047ab9 */ /* 0x000fc60000000a00 */
[----:B------:R-:W4:Y:S04]  /*f3c0*/  LDL.LU R9, [R1+0x60] ;  /* 0x0000600001097983 */ /* 0x000f280000300800 */
[----:B------:R-:W5:Y:S04]  /*f3d0*/  LDL.LU R7, [R1+0x5c] ;  /* 0x00005c0001077983 */ /* 0x000f680000300800 */
[----:B------:R-:W5:Y:S01]  /*f3e0*/  LDL.LU R6, [R1+0x1c] ;  /* 0x00001c0001067983 */ /* 0x000f620000300800 */
[----:B------:R-:W-:Y:S01]  /*f3f0*/  @UP0 UIMAD.WIDE.U32 UR14, UR10, UR4, URZ ;  /* 0x000000040a0e02a5 */ /* 0x000fe2000f8e003f */
[----:B------:R-:W1:Y:S01]  /*f400*/  S2UR UR9, SR_CTAID.X ;  /* 0x00000000000979c3 */ /* 0x000e620000002500 */
[----:B------:R-:W-:Y:S01]  /*f410*/  ULDC UR8, c[0x0][0x214] ;  /* 0x0000850000087ab9 */ /* 0x000fe20000000800 */
[----:B------:R-:W-:Y:S01]  /*f420*/  BSSY B0, `(.L_x_255) ;  /* 0x000012d000007945 */ /* 0x000fe20003800000 */
[----:B------:R-:W-:Y:S01]  /*f430*/  @UP0 UIMAD UR7, UR10, UR5, UR15 ;  /* 0x000000050a0702a4 */ /* 0x000fe2000f8e020f */
[----:B------:R-:W-:Y:S01]  /*f440*/  MOV R48, 0x7f800000 ;  /* 0x7f80000000307802 */ /* 0x000fe20000000f00 */
[----:B------:R-:W-:Y:S01]  /*f450*/  UMOV UR24, URZ ;  /* 0x0000003f00187c82 */ /* 0x000fe20008000000 */
[----:B------:R-:W-:Y:S01]  /*f460*/  MOV R49, 0x7f800000 ;  /* 0x7f80000000317802 */ /* 0x000fe20000000f00 */
[----:B------:R-:W-:Y:S01]  /*f470*/  ULDC.64 UR4, c[0x0][0x1e0] ;  /* 0x0000780000047ab9 */ /* 0x000fe20000000a00 */
[----:B------:R-:W1:Y:S02]  /*f480*/  S2UR UR11, SR_CTAID.Z ;  /* 0x00000000000b79c3 */ /* 0x000e640000002700 */
[----:B-1----:R-:W-:-:S02]  /*f490*/  @!UP0 USHF.R.S32.HI UR12, URZ, 0x1f, UR6 ;  /* 0x0000001f3f0c8899 */ /* 0x002fc40008011406 */
[----:B------:R-:W-:Y:S02]  /*f4a0*/  @!UP0 UIMAD.WIDE.U32 UR22, UR6, UR4, URZ ;  /* 0x00000004061682a5 */ /* 0x000fe4000f8e003f */
[----:B------:R-:W-:Y:S02]  /*f4b0*/  @!UP0 UIMAD UR12, UR12, UR4, URZ ;  /* 0x000000040c0c82a4 */ /* 0x000fe4000f8e023f */
[----:B------:R-:W-:Y:S02]  /*f4c0*/  UMOV UR25, URZ ;  /* 0x0000003f00197c82 */ /* 0x000fe40008000000 */
[----:B------:R-:W-:Y:S02]  /*f4d0*/  ULDC.U8 UR4, c[0x0][0x329] ;  /* 0x0000ca4000047ab9 */ /* 0x000fe40000000000 */
[----:B------:R-:W-:Y:S02]  /*f4e0*/  UISETP.NE.AND UP1, UPT, UR4, URZ, UPT ;  /* 0x0000003f0400728c */ /* 0x000fe4000bf25270 */
[----:B------:R-:W-:-:S02]  /*f4f0*/  @!UP0 UIMAD UR12, UR6, UR5, UR12 ;  /* 0x00000005060c82a4 */ /* 0x000fc4000f8e020c */
[----:B------:R-:W-:Y:S02]  /*f500*/  @!UP0 UMOV UR14, UR22 ;  /* 0x00000016000e8c82 */ /* 0x000fe40008000000 */
[----:B------:R-:W-:Y:S02]  /*f510*/  ULDC.U8 UR5, c[0x0][0x328] ;  /* 0x0000ca0000057ab9 */ /* 0x000fe40000000000 */
[----:B------:R-:W-:Y:S02]  /*f520*/  UISETP.NE.AND UP2, UPT, UR5, URZ, UPT ;  /* 0x0000003f0500728c */ /* 0x000fe4000bf45270 */
[----:B------:R-:W-:Y:S02]  /*f530*/  @!UP0 UIADD3 UR7, UR23, UR12, URZ ;  /* 0x0000000c17078290 */ /* 0x000fe4000fffe03f */
[----:B------:R-:W-:Y:S02]  /*f540*/  UISETP.NE.OR UP3, UPT, UR4, URZ, !UP2 ;  /* 0x0000003f0400728c */ /* 0x000fe4000d765670 */
[----:B------:R-:W-:-:S02]  /*f550*/  @UP1 ULDC UR15, c[0x0][0x210] ;  /* 0x00008400000f1ab9 */ /* 0x000fc40000000800 */
[----:B------:R-:W-:Y:S02]  /*f560*/  ULDC UR5, c[0x0][0x234] ;  /* 0x00008d0000057ab9 */ /* 0x000fe40000000800 */
[----:B------:R-:W-:Y:S02]  /*f570*/  @UP1 UIMAD UR15, UR15, UR8, URZ ;  /* 0x000000080f0f12a4 */ /* 0x000fe4000f8e023f */
[----:B------:R-:W-:Y:S02]  /*f580*/  @!UP1 USEL UR15, UR8, UR5, !UP2 ;  /* 0x00000005080f9287 */ /* 0x000fe4000d000000 */
[----:B------:R-:W-:Y:S02]  /*f590*/  ULDC UR4, c[0x0][0x1c0] ;  /* 0x0000700000047ab9 */ /* 0x000fe40000000800 */
[----:B------:R-:W-:Y:S02]  /*f5a0*/  @UP1 UMOV UR17, 0x1 ;  /* 0x0000000100111882 */ /* 0x000fe40000000000 */
[----:B------:R-:W-:-:S02]  /*f5b0*/  @!UP1 UIMAD UR17, UR15, UR4, URZ ;  /* 0x000000040f1192a4 */ /* 0x000fc4000f8e023f */
[----:B------:R-:W-:Y:S02]  /*f5c0*/  @!UP3 UIMAD UR21, UR6, UR8, URZ ;  /* 0x000000080615b2a4 */ /* 0x000fe4000f8e023f */
[----:B------:R-:W-:Y:S02]  /*f5d0*/  @UP1 ULDC UR20, c[0x0][0x210] ;  /* 0x0000840000141ab9 */ /* 0x000fe40000000800 */
[----:B------:R-:W-:Y:S02]  /*f5e0*/  UIMAD UR5, UR6, UR17, URZ ;  /* 0x00000011060572a4 */ /* 0x000fe4000f8e023f */
[----:B------:R-:W-:Y:S02]  /*f5f0*/  @!UP1 UMOV UR20, 0x1 ;  /* 0x0000000100149882 */ /* 0x000fe40000000000 */
[----:B------:R-:W-:Y:S02]  /*f600*/  @!UP3 USEL UR21, UR21, UR10, !UP0 ;  /* 0x0000000a1515b287 */ /* 0x000fe4000c000000 */
[----:B------:R-:W-:-:S02]  /*f610*/  UIMAD UR4, UR9, UR20, URZ ;  /* 0x00000014090472a4 */ /* 0x000fc4000f8e023f */
[----:B------:R-:W-:Y:S02]  /*f620*/  USEL UR5, UR5, URZ, UP3 ;  /* 0x0000003f05057287 */ /* 0x000fe40009800000 */
[----:B------:R-:W-:Y:S02]  /*f630*/  USHF.L.U32 UR4, UR4, 0x7, URZ ;  /* 0x0000000704047899 */ /* 0x000fe4000800063f */
[----:B------:R-:W-:Y:S02]  /*f640*/  UIMAD UR15, UR11, UR15, UR5 ;  /* 0x0000000f0b0f72a4 */ /* 0x000fe4000f8e0205 */
[----:B------:R-:W-:Y:S02]  /*f650*/  @!UP3 UMOV UR24, UR21 ;  /* 0x000000150018bc82 */ /* 0x000fe40008000000 */
[----:B------:R-:W-:Y:S02]  /*f660*/  USHF.R.S32.HI UR5, URZ, 0x1f, UR4 ;  /* 0x0000001f3f057899 */ /* 0x000fe40008011404 */
[----:B------:R-:W-:-:S02]  /*f670*/  @!UP3 USHF.R.S32.HI UR25, URZ, 0x1f, UR21 ;  /* 0x0000001f3f19b899 */ /* 0x000fc40008011415 */
[----:B------:R-:W-:Y:S02]  /*f680*/  USHF.R.S32.HI UR6, URZ, 0x1f, UR15 ;  /* 0x0000001f3f067899 */ /* 0x000fe4000801140f */
[----:B------:R-:W-:-:S04]  /*f690*/  UIADD3 UR4, UP2, UP1, UR4, UR24, UR15 ;  /* 0x0000001804047290 */ /* 0x000fc8000f95e00f */
[----:B------:R-:W-:Y:S01]  /*f6a0*/  UIADD3.X UR5, UR5, UR25, UR6, UP2, UP1 ;  /* 0x0000001905057290 */ /* 0x000fe200097e2406 */
[----:B--2---:R-:W1:Y:S04]  /*f6b0*/  SHFL.BFLY PT, R13, R4, 0x2, 0x1f ;  /* 0x0c401f00040d7f89 */ /* 0x004e6800000e0000 */
[----:B---3--:R-:W2:Y:S04]  /*f6c0*/  SHFL.BFLY PT, R5, R8, 0x2, 0x1f ;  /* 0x0c401f0008057f89 */ /* 0x008ea800000e0000 */
[----:B----4-:R-:W3:Y:S04]  /*f6d0*/  SHFL.BFLY PT, R12, R9, 0x2, 0x1f ;  /* 0x0c401f00090c7f89 */ /* 0x010ee800000e0000 */
[----:B-----5:R-:W4:Y:S01]  /*f6e0*/  SHFL.BFLY PT, R11, R7, 0x2, 0x1f ;  /* 0x0c401f00070b7f89 */ /* 0x020f2200000e0000 */
[----:B------:R-:W-:Y:S01]  /*f6f0*/  MOV R44, R6 ;  /* 0x00000006002c7202 */ /* 0x000fe20000000f00 */
[----:B-1----:R-:W-:-:S02]  /*f700*/  FADD.FTZ R13, R13, R4 ;  /* 0x000000040d0d7221 */ /* 0x002fc40000010000 */
[----:B--2---:R-:W-:-:S03]  /*f710*/  FADD.FTZ R5, R5, R8 ;  /* 0x0000000805057221 */ /* 0x004fc60000010000 */
[----:B------:R-:W1:Y:S01]  /*f720*/  SHFL.BFLY PT, R4, R13, 0x1, 0x1f ;  /* 0x0c201f000d047f89 */ /* 0x000e6200000e0000 */
[----:B---3--:R-:W-:-:S03]  /*f730*/  FADD.FTZ R12, R12, R9 ;  /* 0x000000090c0c7221 */ /* 0x008fc60000010000 */
[----:B------:R-:W2:Y:S01]  /*f740*/  SHFL.BFLY PT, R8, R5, 0x1, 0x1f ;  /* 0x0c201f0005087f89 */ /* 0x000ea200000e0000 */
[----:B------:R-:W-:Y:S01]  /*f750*/  MOV R9, 0x3f800000 ;  /* 0x3f80000000097802 */ /* 0x000fe20000000f00 */
[----:B----4-:R-:W-:Y:S02]  /*f760*/  FADD.FTZ R11, R11, R7 ;  /* 0x000000070b0b7221 */ /* 0x010fe40000010000 */
[----:B------:R-:W3:Y:S04]  /*f770*/  SHFL.BFLY PT, R7, R12, 0x1, 0x1f ;  /* 0x0c201f000c077f89 */ /* 0x000ee800000e0000 */
[----:B------:R-:W4:Y:S01]  /*f780*/  SHFL.BFLY PT, R6, R11, 0x1, 0x1f ;  /* 0x0c201f000b067f89 */ /* 0x000f2200000e0000 */
[----:B-1----:R-:W-:Y:S02]  /*f790*/  FADD.FTZ R4, R13, R4 ;  /* 0x000000040d047221 */ /* 0x002fe40000010000 */
[----:B--2---:R-:W-:-:S03]  /*f7a0*/  FADD.FTZ R8, R5, R8 ;  /* 0x0000000805087221 */ /* 0x004fc60000010000 */
[----:B------:R-:W-:Y:S01]  /*f7b0*/  FSETP.NE.FTZ.AND P5, PT, R4, RZ, PT ;  /* 0x000000ff0400720b */ /* 0x000fe20003fb5000 */
[----:B------:R-:W1:Y:S01]  /*f7c0*/  S2R R5, SR_TID.X ;  /* 0x0000000000057919 */ /* 0x000e620000002100 */
[----:B------:R-:W-:Y:S01]  /*f7d0*/  FSETP.NE.FTZ.AND P4, PT, R8, RZ, PT ;  /* 0x000000ff0800720b */ /* 0x000fe20003f95000 */
[----:B---3--:R-:W-:Y:S01]  /*f7e0*/  FADD.FTZ R7, R12, R7 ;  /* 0x000000070c077221 */ /* 0x008fe20000010000 */
[----:B------:R-:W-:Y:S01]  /*f7f0*/  MOV R12, 0x3f800000 ;  /* 0x3f800000000c7802 */ /* 0x000fe20000000f00 */
[----:B----4-:R-:W-:Y:S01]  /*f800*/  FADD.FTZ R6, R11, R6 ;  /* 0x000000060b067221 */ /* 0x010fe20000010000 */
[----:B------:R-:W-:Y:S02]  /*f810*/  MOV R11, 0x3f800000 ;  /* 0x3f800000000b7802 */ /* 0x000fe40000000f00 */
[----:B------:R-:W-:Y:S02]  /*f820*/  FSETP.NE.FTZ.AND P3, PT, R7, RZ, PT ;  /* 0x000000ff0700720b */ /* 0x000fe40003f75000 */
[----:B------:R-:W-:-:S03]  /*f830*/  FSETP.NE.FTZ.AND P0, PT, R6, RZ, PT ;  /* 0x000000ff0600720b */ /* 0x000fc60003f15000 */
[----:B------:R-:W2:Y:S08]  /*f840*/  @P5 MUFU.RCP R9, R4 ;  /* 0x0000000400095308 */ /* 0x000eb00000001000 */
[----:B------:R-:W3:Y:S08]  /*f850*/  @P4 MUFU.RCP R10, R8 ;  /* 0x00000008000a4308 */ /* 0x000ef00000001000 */
[----:B------:R-:W4:Y:S01]  /*f860*/  @P3 MUFU.RCP R11, R7 ;  /* 0x00000007000b3308 */ /* 0x000f220000001000 */
[----:B--2---:R-:W-:-:S02]  /*f870*/  FMUL.FTZ R132, R9, R132 ;  /* 0x0000008409847220 */ /* 0x004fc40000410000 */
[C---:B------:R-:W-:Y:S02]  /*f880*/  FMUL.FTZ R133, R9.reuse, R133 ;  /* 0x0000008509857220 */ /* 0x040fe40000410000 */
[C---:B------:R-:W-:Y:S02]  /*f890*/  FMUL.FTZ R144, R9.reuse, R144 ;  /* 0x0000009009907220 */ /* 0x040fe40000410000 */
[----:B------:R-:W-:Y:S01]  /*f8a0*/  FMUL.FTZ R145, R9, R145 ;  /* 0x0000009109917220 */ /* 0x000fe20000410000 */
[----:B------:R-:W2:Y:S01]  /*f8b0*/  @P0 MUFU.RCP R12, R6 ;  /* 0x00000006000c0308 */ /* 0x000ea20000001000 */
[C---:B---3--:R-:W-:Y:S01]  /*f8c0*/  FMUL.FTZ R134, R10.reuse, R134 ;  /* 0x000000860a867220 */ /* 0x048fe20000410000 */
[----:B------:R-:W-:Y:S01]  /*f8d0*/  F2FP.PACK_AB R132, R133, R132 ;  /* 0x000000848584723e */ /* 0x000fe200000000ff */
[C---:B------:R-:W-:Y:S01]  /*f8e0*/  FMUL.FTZ R135, R10.reuse, R135 ;  /* 0x000000870a877220 */ /* 0x040fe20000410000 */
[----:B------:R-:W-:Y:S01]  /*f8f0*/  F2FP.PACK_AB R144, R145, R144 ;  /* 0x000000909190723e */ /* 0x000fe200000000ff */
[----:B------:R-:W-:-:S02]  /*f900*/  FMUL.FTZ R146, R10, R146 ;  /* 0x000000920a927220 */ /* 0x000fc40000410000 */
[C---:B------:R-:W-:Y:S01]  /*f910*/  FMUL.FTZ R147, R10.reuse, R147 ;  /* 0x000000930a937220 */ /* 0x040fe20000410000 */
[----:B------:R-:W-:Y:S01]  /*f920*/  F2FP.PACK_AB R134, R135, R134 ;  /* 0x000000868786723e */ /* 0x000fe200000000ff */
[C---:B------:R-:W-:Y:S01]  /*f930*/  FMUL.FTZ R138, R10.reuse, R138 ;  /* 0x0000008a0a8a7220 */ /* 0x040fe20000410000 */
[----:B------:R-:W3:Y:S01]  /*f940*/  @P5 MUFU.LG2 R4, R4 ;  /* 0x0000000400045308 */ /* 0x000ee20000000c00 */
[C---:B------:R-:W-:Y:S01]  /*f950*/  FMUL.FTZ R139, R10.reuse, R139 ;  /* 0x0000008b0a8b7220 */ /* 0x040fe20000410000 */
[----:B------:R-:W-:Y:S01]  /*f960*/  F2FP.PACK_AB R146, R147, R146 ;  /* 0x000000929392723e */ /* 0x000fe200000000ff */
[C---:B------:R-:W-:Y:S02]  /*f970*/  FMUL.FTZ R158, R10.reuse, R158 ;  /* 0x0000009e0a9e7220 */ /* 0x040fe40000410000 */
[C---:B------:R-:W-:Y:S01]  /*f980*/  FMUL.FTZ R159, R10.reuse, R159 ;  /* 0x0000009f0a9f7220 */ /* 0x040fe20000410000 */
[----:B------:R-:W-:Y:S01]  /*f990*/  F2FP.PACK_AB R138, R139, R138 ;  /* 0x0000008a8b8a723e */ /* 0x000fe200000000ff */
[C---:B------:R-:W-:Y:S01]  /*f9a0*/  FMUL.FTZ R154, R10.reuse, R154 ;  /* 0x0000009a0a9a7220 */ /* 0x040fe20000410000 */
[----:B------:R-:W5:Y:S01]  /*f9b0*/  @P4 MUFU.LG2 R8, R8 ;  /* 0x0000000800084308 */ /* 0x000f620000000c00 */
[C---:B------:R-:W-:Y:S01]  /*f9c0*/  FMUL.FTZ R155, R10.reuse, R155 ;  /* 0x0000009b0a9b7220 */ /* 0x040fe20000410000 */
[----:B------:R-:W-:Y:S01]  /*f9d0*/  F2FP.PACK_AB R158, R159, R158 ;  /* 0x0000009e9f9e723e */ /* 0x000fe200000000ff */
[----:B------:R-:W-:-:S02]  /*f9e0*/  FMUL.FTZ R162, R10, R162 ;  /* 0x000000a20aa27220 */ /* 0x000fc40000410000 */
[C---:B------:R-:W-:Y:S01]  /*f9f0*/  FMUL.FTZ R163, R10.reuse, R163 ;  /* 0x000000a30aa37220 */ /* 0x040fe20000410000 */
[----:B------:R-:W-:Y:S01]  /*fa00*/  F2FP.PACK_AB R154, R155, R154 ;  /* 0x0000009a9b9a723e */ /* 0x000fe200000000ff */
[C---:B------:R-:W-:Y:S01]  /*fa10*/  FMUL.FTZ R166, R10.reuse, R166 ;  /* 0x000000a60aa67220 */ /* 0x040fe20000410000 */
[----:B------:R-:W2:Y:S01]  /*fa20*/  @P3 MUFU.LG2 R7, R7 ;  /* 0x0000000700073308 */ /* 0x000ea20000000c00 */
[C---:B------:R-:W-:Y:S01]  /*fa30*/  FMUL.FTZ R167, R10.reuse, R167 ;  /* 0x000000a70aa77220 */ /* 0x040fe20000410000 */
[----:B------:R-:W-:Y:S01]  /*fa40*/  F2FP.PACK_AB R162, R163, R162 ;  /* 0x000000a2a3a2723e */ /* 0x000fe200000000ff */
[C---:B------:R-:W-:Y:S02]  /*fa50*/  FMUL.FTZ R178, R10.reuse, R178 ;  /* 0x000000b20ab27220 */ /* 0x040fe40000410000 */
[----:B------:R-:W-:Y:S01]  /*fa60*/  FMUL.FTZ R179, R10, R179 ;  /* 0x000000b30ab37220 */ /* 0x000fe20000410000 */
[----:B-1----:R-:W-:Y:S01]  /*fa70*/  SHF.R.S32.HI R10, RZ, 0x1f, R5 ;  /* 0x0000001fff0a7819 */ /* 0x002fe20000011405 */
[----:B----4-:R-:W-:Y:S01]  /*fa80*/  FMUL.FTZ R140, R11, R140 ;  /* 0x0000008c0b8c7220 */ /* 0x010fe20000410000 */
[----:B------:R-:W-:Y:S01]  /*fa90*/  F2FP.PACK_AB R166, R167, R166 ;  /* 0x000000a6a7a6723e */ /* 0x000fe200000000ff */
[C---:B------:R-:W-:Y:S01]  /*faa0*/  FMUL.FTZ R141, R11.reuse, R141 ;  /* 0x0000008d0b8d7220 */ /* 0x040fe20000410000 */
[----:B------:R-:W-:Y:S01]  /*fab0*/  LEA.HI R13, R10, R5, RZ, 0x2 ;  /* 0x000000050a0d7211 */ /* 0x000fe200078f10ff */
[----:B------:R-:W-:Y:S01]  /*fac0*/  FMUL.FTZ R148, R11, R148 ;  /* 0x000000940b947220 */ /* 0x000fe20000410000 */
[----:B------:R-:W-:Y:S01]  /*fad0*/  F2FP.PACK_AB R178, R179, R178 ;  /* 0x000000b2b3b2723e */ /* 0x000fe200000000ff */
[C---:B------:R-:W-:Y:S01]  /*fae0*/  FMUL.FTZ R149, R11.reuse, R149 ;  /* 0x000000950b957220 */ /* 0x040fe20000410000 */
[--C-:B------:R-:W-:Y:S01]  /*faf0*/  SHF.R.S32.HI R15, RZ, 0x2, R13.reuse ;  /* 0x00000002ff0f7819 */ /* 0x100fe2000001140d */
[C---:B------:R-:W-:Y:S01]  /*fb00*/  FMUL.FTZ R168, R11.reuse, R168 ;  /* 0x000000a80ba87220 */ /* 0x040fe20000410000 */
[----:B------:R-:W-:Y:S01]  /*fb10*/  SHF.R.S32.HI R14, RZ, 0x1f, R13 ;  /* 0x0000001fff0e7819 */ /* 0x000fe2000001140d */
[----:B------:R-:W-:Y:S01]  /*fb20*/  FMUL.FTZ R169, R11, R169 ;  /* 0x000000a90ba97220 */ /* 0x000fe20000410000 */
[----:B------:R-:W-:Y:S01]  /*fb30*/  LOP3.LUT R16, R13, 0x3ffffffc, RZ, 0xc0, !PT ;  /* 0x3ffffffc0d107812 */ /* 0x000fe200078ec0ff */
[C---:B------:R-:W-:Y:S01]  /*fb40*/  FMUL.FTZ R172, R11.reuse, R172 ;  /* 0x000000ac0bac7220 */ /* 0x040fe20000410000 */
[----:B------:R-:W-:Y:S01]  /*fb50*/  LEA.HI R14, R14, R15, RZ, 0x3 ;  /* 0x0000000f0e0e7211 */ /* 0x000fe200078f18ff */
[C---:B------:R-:W-:Y:S01]  /*fb60*/  FMUL.FTZ R173, R11.reuse, R173 ;  /* 0x000000ad0bad7220 */ /* 0x040fe20000410000 */
[----:B------:R-:W-:Y:S01]  /*fb70*/  IADD3 R16, -R16, R5, RZ ;  /* 0x0000000510107210 */ /* 0x000fe20007ffe1ff */
[C---:B------:R-:W-:Y:S01]  /*fb80*/  FMUL.FTZ R180, R11.reuse, R180 ;  /* 0x000000b40bb47220 */ /* 0x040fe20000410000 */
[----:B------:R-:W-:Y:S01]  /*fb90*/  LOP3.LUT R14, R14, 0xfffffff8, RZ, 0xc0, !PT ;  /* 0xfffffff80e0e7812 */ /* 0x000fe200078ec0ff */
[----:B------:R-:W-:Y:S01]  /*fba0*/  FMUL.FTZ R181, R11, R181 ;  /* 0x000000b50bb57220 */ /* 0x000fe20000410000 */
[----:B------:R-:W-:Y:S01]  /*fbb0*/  F2FP.PACK_AB R140, R141, R140 ;  /* 0x0000008c8d8c723e */ /* 0x000fe200000000ff */
[----:B------:R-:W-:Y:S01]  /*fbc0*/  FMUL.FTZ R184, R11, R184 ;  /* 0x000000b80bb87220 */ /* 0x000fe20000410000 */
[----:B------:R-:W-:Y:S01]  /*fbd0*/  IADD3 R14, R15, -R14, RZ ;  /* 0x8000000e0f0e7210 */ /* 0x000fe20007ffe0ff */
[C---:B------:R-:W-:Y:S01]  /*fbe0*/  FMUL.FTZ R185, R11.reuse, R185 ;  /* 0x000000b90bb97220 */ /* 0x040fe20000410000 */
[----:B------:R-:W-:Y:S01]  /*fbf0*/  LEA.HI R15, R10, R5, RZ, 0x5 ;  /* 0x000000050a0f7211 */ /* 0x000fe200078f28ff */
[C---:B------:R-:W-:Y:S01]  /*fc00*/  FMUL.FTZ R188, R11.reuse, R188 ;  /* 0x000000bc0bbc7220 */ /* 0x040fe20000410000 */
[C---:B------:R-:W-:Y:S01]  /*fc10*/  SHF.L.U32 R13, R14.reuse, 0x6, RZ ;  /* 0x000000060e0d7819 */ /* 0x040fe200000006ff */
[C---:B------:R-:W-:Y:S01]  /*fc20*/  FMUL.FTZ R189, R11.reuse, R189 ;  /* 0x000000bd0bbd7220 */ /* 0x040fe20000410000 */
[----:B------:R-:W-:Y:S01]  /*fc30*/  LOP3.LUT R17, R14, 0x1, RZ, 0xc0, !PT ;  /* 0x000000010e117812 */ /* 0x000fe200078ec0ff */
[C---:B------:R-:W-:Y:S01]  /*fc40*/  FMUL.FTZ R192, R11.reuse, R192 ;  /* 0x000000c00bc07220 */ /* 0x040fe20000410000 */
[----:B------:R-:W-:Y:S01]  /*fc50*/  SHF.R.S32.HI R15, RZ, 0x5, R15 ;  /* 0x00000005ff0f7819 */ /* 0x000fe2000001140f */
[----:B------:R-:W-:Y:S01]  /*fc60*/  FMUL.FTZ R11, R11, R193 ;  /* 0x000000c10b0b7220 */ /* 0x000fe20000410000 */
[----:B------:R-:W-:Y:S01]  /*fc70*/  LOP3.LUT R13, R13, 0x1c0, RZ, 0xc0, !PT ;  /* 0x000001c00d0d7812 */ /* 0x000fe200078ec0ff */
[C---:B--2---:R-:W-:Y:S01]  /*fc80*/  FMUL.FTZ R143, R12.reuse, R143 ;  /* 0x0000008f0c8f7220 */ /* 0x044fe20000410000 */
[----:B------:R-:W-:Y:S01]  /*fc90*/  ISETP.NE.U32.AND P1, PT, R17, 0x1, PT ;  /* 0x000000011100780c */ /* 0x000fe20003f25070 */
[C---:B------:R-:W-:Y:S01]  /*fca0*/  FMUL.FTZ R142, R12.reuse, R142 ;  /* 0x0000008e0c8e7220 */ /* 0x040fe20000410000 */
[----:B------:R-:W-:Y:S01]  /*fcb0*/  MOV R17, 0xfffffff0 ;  /* 0xfffffff000117802 */ /* 0x000fe20000000f00 */
[C---:B------:R-:W-:Y:S01]  /*fcc0*/  FMUL.FTZ R151, R12.reuse, R151 ;  /* 0x000000970c977220 */ /* 0x040fe20000410000 */
[----:B------:R-:W-:Y:S01]  /*fcd0*/  LEA R16, R15, R16, 0x9 ;  /* 0x000000100f107211 */ /* 0x000fe200078e48ff */
[----:B------:R-:W-:Y:S01]  /*fce0*/  FMUL.FTZ R150, R12, R150 ;  /* 0x000000960c967220 */ /* 0x000fe20000410000 */
[----:B------:R-:W-:Y:S01]  /*fcf0*/  LEA.HI R13, R13, R13, RZ, 0x1d ;  /* 0x0000000d0d0d7211 */ /* 0x000fe200078fe8ff */
[----:B------:R-:W-:Y:S01]  /*fd00*/  FMUL.FTZ R136, R9, R136 ;  /* 0x0000008809887220 */ /* 0x000fe20000410000 */
[----:B------:R-:W-:Y:S01]  /*fd10*/  SEL R17, R17, 0x10, !P1 ;  /* 0x0000001011117807 */ /* 0x000fe20004800000 */
[C---:B------:R-:W-:Y:S01]  /*fd20*/  FMUL.FTZ R137, R9.reuse, R137 ;  /* 0x0000008909897220 */ /* 0x040fe20000410000 */
[----:B------:R-:W-:Y:S01]  /*fd30*/  R2P PR, R14, 0x6 ;  /* 0x000000060e007804 */ /* 0x000fe20000000000 */
[C---:B------:R-:W-:Y:S01]  /*fd40*/  FMUL.FTZ R156, R9.reuse, R156 ;  /* 0x0000009c099c7220 */ /* 0x040fe20000410000 */
[----:B------:R-:W-:Y:S01]  /*fd50*/  LEA R13, R16, R13, 0x1 ;  /* 0x0000000d100d7211 */ /* 0x000fe200078e08ff */
[----:B------:R-:W-:Y:S01]  /*fd60*/  FMUL.FTZ R157, R9, R157 ;  /* 0x0000009d099d7220 */ /* 0x000fe20000410000 */
[----:B------:R-:W-:Y:S01]  /*fd70*/  F2FP.PACK_AB R192, R11, R192 ;  /* 0x000000c00bc0723e */ /* 0x000fe200000000ff */
[C---:B------:R-:W-:Y:S01]  /*fd80*/  FMUL.FTZ R171, R12.reuse, R171 ;  /* 0x000000ab0cab7220 */ /* 0x040fe20000410000 */
[----:B------:R-:W-:Y:S01]  /*fd90*/  MOV R11, 0x20 ;  /* 0x00000020000b7802 */ /* 0x000fe20000000f00 */
[----:B------:R-:W-:Y:S01]  /*fda0*/  IMAD.SHL.U32 R13, R13, 0x2, RZ ;  /* 0x000000020d0d7824 */ /* 0x000fe200078e00ff */
[----:B------:R-:W-:Y:S01]  /*fdb0*/  F2FP.PACK_AB R142, R143, R142 ;  /* 0x0000008e8f8e723e */ /* 0x000fe200000000ff */
[C---:B------:R-:W-:Y:S01]  /*fdc0*/  FMUL.FTZ R170, R12.reuse, R170 ;  /* 0x000000aa0caa7220 */ /* 0x040fe20000410000 */
[----:B------:R-:W-:Y:S01]  /*fdd0*/  SEL R14, R11, 0xffffffe0, !P1 ;  /* 0xffffffe00b0e7807 */ /* 0x000fe20004800000 */
[C---:B------:R-:W-:Y:S01]  /*fde0*/  FMUL.FTZ R175, R12.reuse, R175 ;  /* 0x000000af0caf7220 */ /* 0x040fe20000410000 */
[C---:B------:R-:W-:Y:S01]  /*fdf0*/  IADD3 R21, R13.reuse, 0x40, RZ ;  /* 0x000000400d157810 */ /* 0x040fe20007ffe0ff */
[C---:B------:R-:W-:Y:S01]  /*fe00*/  FMUL.FTZ R174, R12.reuse, R174 ;  /* 0x000000ae0cae7220 */ /* 0x040fe20000410000 */
[----:B------:R-:W-:Y:S01]  /*fe10*/  @P2 IADD3 R21, R13, -0x40, RZ ;  /* 0xffffffc00d152810 */ /* 0x000fe20007ffe0ff */
[----:B------:R-:W-:Y:S01]  /*fe20*/  FMUL.FTZ R152, R9, R152 ;  /* 0x0000009809987220 */ /* 0x000fe20000410000 */
[----:B------:R-:W-:Y:S01]  /*fe30*/  IADD3 R19, R13, R17, RZ ;  /* 0x000000110d137210 */ /* 0x000fe20007ffe0ff */
[----:B------:R-:W-:Y:S01]  /*fe40*/  FMUL.FTZ R153, R9, R153 ;  /* 0x0000009909997220 */ /* 0x000fe20000410000 */
[----:B------:R-:W-:Y:S01]  /*fe50*/  F2FP.PACK_AB R148, R149, R148 ;  /* 0x000000949594723e */ /* 0x000fe200000000ff */
[----:B------:R-:W-:Y:S01]  /*fe60*/  FMUL.FTZ R160, R9, R160 ;  /* 0x000000a009a07220 */ /* 0x000fe20000410000 */
[----:B------:R-:W-:Y:S01]  /*fe70*/  F2FP.PACK_AB R150, R151, R150 ;  /* 0x000000969796723e */ /* 0x000fe200000000ff */
[----:B------:R-:W-:Y:S01]  /*fe80*/  FMUL.FTZ R161, R9, R161 ;  /* 0x000000a109a17220 */ /* 0x000fe20000410000 */
[----:B------:R-:W-:Y:S01]  /*fe90*/  F2FP.PACK_AB R136, R137, R136 ;  /* 0x000000888988723e */ /* 0x000fe200000000ff */
[C---:B------:R-:W-:Y:S01]  /*fea0*/  FMUL.FTZ R183, R12.reuse, R183 ;  /* 0x000000b70cb77220 */ /* 0x040fe20000410000 */
[----:B------:R-:W-:Y:S01]  /*feb0*/  IADD3 R11, R13, R14, RZ ;  /* 0x0000000e0d0b7210 */ /* 0x000fe20007ffe0ff */
[----:B------:R-:W-:Y:S01]  /*fec0*/  FMUL.FTZ R182, R12, R182 ;  /* 0x000000b60cb67220 */ /* 0x000fe20000410000 */
[----:B------:R-:W-:Y:S01]  /*fed0*/  IADD3 R16, R14, 0x400, R21 ;  /* 0x000004000e107810 */ /* 0x000fe20007ffe015 */
[----:B------:R-:W-:Y:S01]  /*fee0*/  STS [R13], R132 ;  /* 0x000000840d007388 */ /* 0x000fe20000000800 */
[----:B------:R-:W-:Y:S01]  /*fef0*/  F2FP.PACK_AB R156, R157, R156 ;  /* 0x0000009c9d9c723e */ /* 0x000fe200000000ff */
[C---:B------:R-:W-:Y:S01]  /*ff00*/  FMUL.FTZ R187, R12.reuse, R187 ;  /* 0x000000bb0cbb7220 */ /* 0x040fe20000410000 */
[----:B------:R-:W-:Y:S01]  /*ff10*/  IADD3 R23, R19, R14, RZ ;  /* 0x0000000e13177210 */ /* 0x000fe20007ffe0ff */
[----:B------:R-:W-:Y:S01]  /*ff20*/  STS [R13+0x400], R134 ;  /* 0x000400860d007388 */ /* 0x000fe20000000800 */
[C---:B------:R-:W-:Y:S01]  /*ff30*/  FMUL.FTZ R186, R12.reuse, R186 ;  /* 0x000000ba0cba7220 */ /* 0x040fe20000410000 */
[----:B------:R-:W-:Y:S01]  /*ff40*/  F2FP.PACK_AB R168, R169, R168 ;  /* 0x000000a8a9a8723e */ /* 0x000fe200000000ff */
[----:B------:R-:W-:Y:S01]  /*ff50*/  FMUL.FTZ R164, R9, R164 ;  /* 0x000000a409a47220 */ /* 0x000fe20000410000 */
[----:B------:R-:W-:Y:S01]  /*ff60*/  F2FP.PACK_AB R170, R171, R170 ;  /* 0x000000aaabaa723e */ /* 0x000fe200000000ff */
[----:B------:R-:W-:Y:S01]  /*ff70*/  STS [R19], R144 ;  /* 0x0000009013007388 */ /* 0x000fe20000000800 */
[----:B------:R-:W-:Y:S01]  /*ff80*/  FMUL.FTZ R165, R9, R165 ;  /* 0x000000a509a57220 */ /* 0x000fe20000410000 */
[----:B------:R-:W-:Y:S01]  /*ff90*/  F2FP.PACK_AB R172, R173, R172 ;  /* 0x000000acadac723e */ /* 0x000fe200000000ff */
[----:B------:R-:W-:Y:S01]  /*ffa0*/  FMUL.FTZ R176, R9, R176 ;  /* 0x000000b009b07220 */ /* 0x000fe20000410000 */
[----:B------:R-:W-:Y:S01]  /*ffb0*/  STS [R19+0x400], R146 ;  /* 0x0004009213007388 */ /* 0x000fe20000000800 */
[----:B------:R-:W-:Y:S01]  /*ffc0*/  F2FP.PACK_AB R174, R175, R174 ;  /* 0x000000aeafae723e */ /* 0x000fe200000000ff */
[----:B------:R-:W-:Y:S01]  /*ffd0*/  FMUL.FTZ R9, R9, R177 ;  /* 0x000000b109097220 */ /* 0x000fe20000410000 */
[----:B------:R-:W-:Y:S01]  /*ffe0*/  F2FP.PACK_AB R152, R153, R152 ;  /* 0x000000989998723e */ /* 0x000fe200000000ff */
[----:B------:R-:W-:Y:S01]  /*fff0*/  STS [R13+0x2000], R140 ;  /* 0x0020008c0d007388 */ /* 0x000fe20000000800 */
[----:B------:R-:W-:Y:S01]  /*10000*/  F2FP.PACK_AB R160, R161, R160 ;  /* 0x000000a0a1a0723e */ /* 0x000fe200000000ff */
[C---:B------:R-:W-:Y:S01]  /*10010*/  FMUL.FTZ R191, R12.reuse, R191 ;  /* 0x000000bf0cbf7220 */ /* 0x040fe20000410000 */
[----:B------:R-:W-:Y:S01]  /*10020*/  F2FP.PACK_AB R180, R181, R180 ;  /* 0x000000b4b5b4723e */ /* 0x000fe200000000ff */
[----:B------:R1:W-:Y:S01]  /*10030*/  STS [R13+0x2400], R142 ;  /* 0x0024008e0d007388 */ /* 0x0003e20000000800 */
[C---:B------:R-:W-:Y:S01]  /*10040*/  FMUL.FTZ R190, R12.reuse, R190 ;  /* 0x000000be0cbe7220 */ /* 0x040fe20000410000 */
[----:B------:R-:W-:Y:S01]  /*10050*/  F2FP.PACK_AB R182, R183, R182 ;  /* 0x000000b6b7b6723e */ /* 0x000fe200000000ff */
[C---:B------:R-:W-:Y:S01]  /*10060*/  FMUL.FTZ R195, R12.reuse, R195 ;  /* 0x000000c30cc37220 */ /* 0x040fe20000410000 */
[----:B------:R-:W-:Y:S01]  /*10070*/  STS [R19+0x2000], R148 ;  /* 0x0020009413007388 */ /* 0x000fe20000000800 */
[----:B------:R-:W-:Y:S01]  /*10080*/  F2FP.PACK_AB R184, R185, R184 ;  /* 0x000000b8b9b8723e */ /* 0x000fe200000000ff */
[----:B------:R-:W-:Y:S01]  /*10090*/  FMUL.FTZ R12, R12, R194 ;  /* 0x000000c20c0c7220 */ /* 0x000fe20000410000 */
[----:B------:R-:W-:Y:S01]  /*100a0*/  F2FP.PACK_AB R186, R187, R186 ;  /* 0x000000babbba723e */ /* 0x000fe200000000ff */
[----:B------:R2:W-:Y:S01]  /*100b0*/  STS [R19+0x2400], R150 ;  /* 0x0024009613007388 */ /* 0x0005e20000000800 */
[----:B------:R-:W-:Y:S01]  /*100c0*/  F2FP.PACK_AB R164, R165, R164 ;  /* 0x000000a4a5a4723e */ /* 0x000fe200000000ff */
[----:B------:R-:W4:Y:S01]  /*100d0*/  @P0 MUFU.LG2 R6, R6 ;  /* 0x0000000600060308 */ /* 0x000f220000000c00 */
[----:B------:R-:W-:Y:S01]  /*100e0*/  F2FP.PACK_AB R9, R9, R176 ;  /* 0x000000b00909723e */ /* 0x000fe200000000ff */
[----:B------:R-:W-:Y:S01]  /*100f0*/  STS [R11], R136 ;  /* 0x000000880b007388 */ /* 0x000fe20000000800 */
[----:B------:R-:W-:Y:S01]  /*10100*/  F2FP.PACK_AB R188, R189, R188 ;  /* 0x000000bcbdbc723e */ /* 0x000fe200000000ff */
[----:B---3--:R-:W-:Y:S01]  /*10110*/  @P5 FMUL.FTZ R51, R4, 0.69314718246459960938 ;  /* 0x3f31721804335820 */ /* 0x008fe20000410000 */
[----:B------:R-:W-:Y:S01]  /*10120*/  F2FP.PACK_AB R190, R191, R190 ;  /* 0x000000bebfbe723e */ /* 0x000fe200000000ff */
[----:B------:R-:W-:Y:S01]  /*10130*/  STS [R11+0x400], R138 ;  /* 0x0004008a0b007388 */ /* 0x000fe20000000800 */
[----:B------:R-:W-:Y:S01]  /*10140*/  F2FP.PACK_AB R12, R195, R12 ;  /* 0x0000000cc30c723e */ /* 0x000fe200000000ff */
[----:B-----5:R-:W-:-:S02]  /*10150*/  @P4 FMUL.FTZ R8, R8, 0.69314718246459960938 ;  /* 0x3f31721808084820 */ /* 0x020fc40000410000 */
[----:B------:R-:W-:Y:S01]  /*10160*/  STS [R23], R156 ;  /* 0x0000009c17007388 */ /* 0x000fe20000000800 */
[----:B------:R-:W-:-:S03]  /*10170*/  @P3 FMUL.FTZ R7, R7, 0.69314718246459960938 ;  /* 0x3f31721807073820 */ /* 0x000fc60000410000 */
[----:B------:R-:W-:Y:S01]  /*10180*/  STS [R23+0x400], R158 ;  /* 0x0004009e17007388 */ /* 0x000fe20000000800 */
[C---:B-1----:R-:W-:Y:S01]  /*10190*/  IADD3 R13, R17.reuse, R16, RZ ;  /* 0x00000010110d7210 */ /* 0x042fe20007ffe0ff */
[----:B----4-:R-:W-:Y:S01]  /*101a0*/  @P0 FMUL.FTZ R53, R6, 0.69314718246459960938 ;  /* 0x3f31721806350820 */ /* 0x010fe20000410000 */
[----:B------:R-:W-:Y:S01]  /*101b0*/  IADD3 R17, R17, R21, RZ ;  /* 0x0000001511117210 */ /* 0x000fe20007ffe0ff */
[----:B------:R-:W-:Y:S01]  /*101c0*/  STS [R11+0x2000], R168 ;  /* 0x002000a80b007388 */ /* 0x000fe20000000800 */
[----:B------:R-:W-:Y:S02]  /*101d0*/  @P3 FFMA.FTZ R48, R2, c[0x0][0x238], R7 ;  /* 0x00008e0002303a23 */ /* 0x000fe40000010007 */
[----:B------:R-:W-:Y:S01]  /*101e0*/  @P0 FFMA.FTZ R49, R0, c[0x0][0x238], R53 ;  /* 0x00008e0000310a23 */ /* 0x000fe20000010035 */
[----:B------:R-:W-:Y:S01]  /*101f0*/  STS [R11+0x2400], R170 ;  /* 0x002400aa0b007388 */ /* 0x000fe20000000800 */
[C---:B--2---:R-:W-:Y:S01]  /*10200*/  IMAD.IADD R19, R14.reuse, 0x1, R21 ;  /* 0x000000010e137824 */ /* 0x044fe200078e0215 */
[----:B------:R-:W-:-:S02]  /*10210*/  IADD3 R14, R14, R17, RZ ;  /* 0x000000110e0e7210 */ /* 0x000fc40007ffe0ff */
[----:B------:R-:W-:Y:S04]  /*10220*/  STS [R23+0x2000], R172 ;  /* 0x002000ac17007388 */ /* 0x000fe80000000800 */
[----:B------:R-:W-:Y:S04]  /*10230*/  STS [R23+0x2400], R174 ;  /* 0x002400ae17007388 */ /* 0x000fe80000000800 */
[----:B------:R-:W-:Y:S04]  /*10240*/  STS [R21], R152 ;  /* 0x0000009815007388 */ /* 0x000fe80000000800 */
[----:B------:R-:W-:Y:S04]  /*10250*/  STS [R21+0x400], R154 ;  /* 0x0004009a15007388 */ /* 0x000fe80000000800 */
[----:B------:R-:W-:Y:S04]  /*10260*/  STS [R17], R160 ;  /* 0x000000a011007388 */ /* 0x000fe80000000800 */
[----:B------:R-:W-:Y:S04]  /*10270*/  STS [R17+0x400], R162 ;  /* 0x000400a211007388 */ /* 0x000fe80000000800 */
[----:B------:R-:W-:Y:S04]  /*10280*/  STS [R21+0x2000], R180 ;  /* 0x002000b415007388 */ /* 0x000fe80000000800 */
[----:B------:R-:W-:Y:S04]  /*10290*/  STS [R21+0x2400], R182 ;  /* 0x002400b615007388 */ /* 0x000fe80000000800 */
[----:B------:R-:W-:Y:S04]  /*102a0*/  STS [R17+0x2000], R184 ;  /* 0x002000b811007388 */ /* 0x000fe80000000800 */
[----:B------:R-:W-:Y:S04]  /*102b0*/  STS [R17+0x2400], R186 ;  /* 0x002400ba11007388 */ /* 0x000fe80000000800 */
[----:B------:R-:W-:Y:S04]  /*102c0*/  STS [R19], R164 ;  /* 0x000000a413007388 */ /* 0x000fe80000000800 */
[----:B------:R-:W-:Y:S04]  /*102d0*/  STS [R19+0x400], R166 ;  /* 0x000400a613007388 */ /* 0x000fe80000000800 */
[----:B------:R1:W-:Y:S04]  /*102e0*/  STS [R14], R9 ;  /* 0x000000090e007388 */ /* 0x0003e80000000800 */
[----:B------:R-:W-:Y:S04]  /*102f0*/  STS [R13], R178 ;  /* 0x000000b20d007388 */ /* 0x000fe80000000800 */
[----:B------:R-:W-:Y:S04]  /*10300*/  STS [R19+0x2000], R188 ;  /* 0x002000bc13007388 */ /* 0x000fe80000000800 */
[----:B------:R-:W-:Y:S04]  /*10310*/  STS [R19+0x2400], R190 ;  /* 0x002400be13007388 */ /* 0x000fe80000000800 */
[----:B------:R-:W-:Y:S04]  /*10320*/  STS [R14+0x2000], R192 ;  /* 0x002000c00e007388 */ /* 0x000fe80000000800 */
[----:B------:R2:W-:Y:S04]  /*10330*/  STS [R13+0x2000], R12 ;  /* 0x0020000c0d007388 */ /* 0x0005e80000000800 */
[----:B------:R-:W-:Y:S01]  /*10340*/  BAR.SYNC.DEFER_BLOCKING 0x0 ;  /* 0x0000000000007b1d */ /* 0x000fe20000010000 */
[----:B-1----:R-:W-:Y:S01]  /*10350*/  MOV R9, 0x7f800000 ;  /* 0x7f80000000097802 */ /* 0x002fe20000000f00 */
[----:B------:R-:W-:-:S04]  /*10360*/  @P5 FFMA.FTZ R9, R68, c[0x0][0x238], R51 ;  /* 0x00008e0044095a23 */ /* 0x000fc80000010033 */
[----:B------:R-:W1:Y:S01]  /*10370*/  S2R R11, SR_TID.X ;  /* 0x00000000000b7919 */ /* 0x000e620000002100 */
[----:B--2---:R-:W-:Y:S01]  /*10380*/  MOV R13, 0x7f800000 ;  /* 0x7f800000000d7802 */ /* 0x004fe20000000f00 */
[----:B------:R-:W-:Y:S02]  /*10390*/  @P4 FFMA.FTZ R13, R3, c[0x0][0x238], R8 ;  /* 0x00008e00030d4a23 */ /* 0x000fe40000010008 */
[----:B------:R2:W3:Y:S04]  /*103a0*/  LDS.128 R40, [R44] ;  /* 0x000000002c287984 */ /* 0x0004e80000000c00 */
[----:B------:R2:W4:Y:S01]  /*103b0*/  LDS.128 R36, [R44+0x800] ;  /* 0x000800002c247984 */ /* 0x0005220000000c00 */
[----:B-1----:R-:W-:-:S03]  /*103c0*/  SHF.R.S32.HI R12, RZ, 0x1f, R11 ;  /* 0x0000001fff0c7819 */ /* 0x002fc6000001140b */
[----:B------:R2:W1:Y:S01]  /*103d0*/  LDS.128 R32, [R44+0x1000] ;  /* 0x001000002c207984 */ /* 0x0004620000000c00 */
[----:B------:R-:W-:-:S03]  /*103e0*/  LEA.HI R14, R12, R11, RZ, 0x5 ;  /* 0x0000000b0c0e7211 */ /* 0x000fc600078f28ff */
[----:B------:R2:W1:Y:S01]  /*103f0*/  LDS.128 R28, [R44+0x1800] ;  /* 0x001800002c1c7984 */ /* 0x0004620000000c00 */
[----:B------:R-:W-:-:S03]  /*10400*/  LOP3.LUT R14, R14, 0xffffffe0, RZ, 0xc0, !PT ;  /* 0xffffffe00e0e7812 */ /* 0x000fc600078ec0ff */
[----:B------:R2:W1:Y:S01]  /*10410*/  LDS.128 R24, [R44+0x2000] ;  /* 0x002000002c187984 */ /* 0x0004620000000c00 */
[----:B------:R-:W-:-:S03]  /*10420*/  IADD3 R14, -R14, R11, RZ ;  /* 0x0000000b0e0e7210 */ /* 0x000fc60007ffe1ff */
[----:B------:R2:W1:Y:S01]  /*10430*/  LDS.128 R20, [R44+0x2800] ;  /* 0x002800002c147984 */ /* 0x0004620000000c00 */
[----:B------:R-:W-:-:S03]  /*10440*/  LOP3.LUT P1, RZ, R14, 0x3, RZ, 0xc0, !PT ;  /* 0x000000030eff7812 */ /* 0x000fc6000782c0ff */
[----:B------:R2:W1:Y:S04]  /*10450*/  LDS.128 R16, [R44+0x3000] ;  /* 0x003000002c107984 */ /* 0x0004680000000c00 */
[----:B------:R-:W1:Y:S06]  /*10460*/  LDS.128 R44, [R44+0x3800] ;  /* 0x003800002c2c7984 */ /* 0x000e6c0000000c00 */
        /* <DEDUP_REMOVED lines=21> */
[C---:B------:R-:W-:Y:S01]  /*105c0*/  @!P6 LEA R14, P1, R15.reuse, c[0x0][0x200], 0x2 ;  /* 0x000080000f0eea11 */ /* 0x040fe200078210ff */
[----:B------:R-:W-:Y:S01]  /*105d0*/  @!P3 IMAD R6, R6, UR20, RZ ;  /* 0x000000140606bc24 */ /* 0x000fe2000f8e02ff */
[C---:B------:R-:W-:Y:S02]  /*105e0*/  @!P5 IADD3 R3, P0, R2.reuse, UR4, RZ ;  /* 0x000000040203dc10 */ /* 0x040fe4000ff1e0ff */
[----:B------:R-:W-:Y:S02]  /*105f0*/  @!P6 LEA.HI.X R15, R15, c[0x0][0x204], R0, 0x2, P1 ;  /* 0x000081000f0fea11 */ /* 0x000fe400008f1400 */
[----:B------:R-:W-:Y:S02]  /*10600*/  @!P5 LEA.HI.X.SX32 R0, R2, UR5, 0x1, P0 ;  /* 0x000000050200dc11 */ /* 0x000fe400080f0eff */
[----:B------:R-:W-:Y:S01]  /*10610*/  @!P5 LEA R50, P2, R3, c[0x0][0x200], 0x2 ;  /* 0x000080000332da11 */ /* 0x000fe200078410ff */
[----:B------:R2:W-:Y:S01]  /*10620*/  @!P6 STG.E [R14.64], R9 ;  /* 0x000000090e00e986 */ /* 0x0005e2000c101912 */
[----:B------:R-:W-:-:S02]  /*10630*/  @!P4 IADD3 R2, P1, R7, UR4, RZ ;  /* 0x000000040702cc10 */ /* 0x000fc4000ff3e0ff */
[C---:B------:R-:W-:Y:S02]  /*10640*/  @!P3 IADD3 R4, P0, R6.reuse, UR4, RZ ;  /* 0x000000040604bc10 */ /* 0x040fe4000ff1e0ff */
[----:B------:R-:W-:Y:S02]  /*10650*/  @!P5 LEA.HI.X R51, R3, c[0x0][0x204], R0, 0x2, P2 ;  /* 0x000081000333da11 */ /* 0x000fe400010f1400 */
[----:B------:R-:W-:Y:S02]  /*10660*/  @!P4 LEA.HI.X.SX32 R7, R7, UR5, 0x1, P1 ;  /* 0x000000050707cc11 */ /* 0x000fe400088f0eff */
[----:B------:R-:W-:Y:S01]  /*10670*/  @!P3 LEA.HI.X.SX32 R3, R6, UR5, 0x1, P0 ;  /* 0x000000050603bc11 */ /* 0x000fe200080f0eff */
[----:B------:R2:W-:Y:S01]  /*10680*/  @!P5 STG.E [R50.64], R13 ;  /* 0x0000000d3200d986 */ /* 0x0005e2000c101912 */
[----:B------:R-:W-:Y:S02]  /*10690*/  @!P4 LEA R52, P1, R2, c[0x0][0x200], 0x2 ;  /* 0x000080000234ca11 */ /* 0x000fe400078210ff */
[----:B------:R-:W-:-:S02]  /*106a0*/  @!P3 LEA R6, P0, R4, c[0x0][0x200], 0x2 ;  /* 0x000080000406ba11 */ /* 0x000fc400078010ff */
[----:B------:R-:W-:Y:S02]  /*106b0*/  @!P4 LEA.HI.X R53, R2, c[0x0][0x204], R7, 0x2, P1 ;  /* 0x000081000235ca11 */ /* 0x000fe400008f1407 */
[----:B------:R-:W-:-:S03]  /*106c0*/  @!P3 LEA.HI.X R7, R4, c[0x0][0x204], R3, 0x2, P0 ;  /* 0x000081000407ba11 */ /* 0x000fc600000f1403 */
[----:B------:R2:W-:Y:S04]  /*106d0*/  @!P4 STG.E [R52.64], R48 ;  /* 0x000000303400c986 */ /* 0x0005e8000c101912 */
[----:B------:R2:W-:Y:S02]  /*106e0*/  @!P3 STG.E [R6.64], R49 ;  /* 0x000000310600b986 */ /* 0x0005e4000c101912 */
.L_x_256:
[----:B------:R-:W-:Y:S05]  /*106f0*/  BSYNC B0 ;  /* 0x0000000000007941 */ /* 0x000fea0003800000 */
.L_x_255:
[----:B--2---:R-:W2:Y:S04]  /*10700*/  LDL.LU.64 R2, [R1+0x38] ;  /* 0x0000380001027983 */ /* 0x004ea80000300a00 */
[----:B------:R-:W4:Y:S01]  /*10710*/  S2R R0, SR_CTAID.Z ;  /* 0x0000000000007919 */ /* 0x000f220000002700 */
[----:B------:R-:W-:Y:S01]  /*10720*/  LEA.HI R5, R10, R5, RZ, 0x3 ;  /* 0x000000050a057211 */ /* 0x000fe200078f18ff */
[----:B------:R-:W-:-:S02]  /*10730*/  UIMAD UR9, UR9, -0x80, UR16 ;  /* 0xffffff80090978a4 */ /* 0x000fc4000f8e0210 */
[----:B------:R3:W5:Y:S01]  /*10740*/  LDL.64 R48, [R1+0x40] ;  /* 0x0000400001307983 */ /* 0x0007620000100a00 */
[----:B------:R-:W-:Y:S01]  /*10750*/  USHF.R.S32.HI UR6, URZ, 0x1f, UR11 ;  /* 0x0000001f3f067899 */ /* 0x000fe2000801140b */
[----:B------:R-:W-:Y:S01]  /*10760*/  BSSY B0, `(.L_x_257) ;  /* 0x0000014000007945 */ /* 0x000fe20003800000 */
[----:B------:R-:W-:Y:S02]  /*10770*/  ULDC.64 UR4, c[0x0][0x1f0] ;  /* 0x00007c0000047ab9 */ /* 0x000fe40000000a00 */
[----:B------:R-:W-:-:S04]  /*10780*/  UIMAD UR4, UR6, UR4, URZ ;  /* 0x00000004060472a4 */ /* 0x000fc8000f8e023f */
[----:B------:R-:W-:Y:S01]  /*10790*/  UIMAD UR4, UR11, UR5, UR4 ;  /* 0x000000050b0472a4 */ /* 0x000fe2000f8e0204 */
[C---:B--2---:R-:W-:Y:S02]  /*107a0*/  IADD3 R6, P0, R2.reuse, UR14, RZ ;  /* 0x0000000e02067c10 */ /* 0x044fe4000ff1e0ff */
[----:B------:R-:W-:Y:S02]  /*107b0*/  ISETP.GE.AND P1, PT, R2, c[0x0][0x220], PT ;  /* 0x0000880002007a0c */ /* 0x000fe40003f26270 */
[----:B------:R-:W-:Y:S02]  /*107c0*/  SHF.R.S32.HI R2, RZ, 0x3, R5 ;  /* 0x00000003ff027819 */ /* 0x000fe40000011405 */
[----:B------:R-:W-:Y:S02]  /*107d0*/  IADD3.X R7, R3, UR7, RZ, P0, !PT ;  /* 0x0000000703077c10 */ /* 0x000fe400087fe4ff */
[----:B------:R-:W-:-:S03]  /*107e0*/  ISETP.GE.OR P0, PT, R2, UR9, P1 ;  /* 0x0000000902007c0c */ /* 0x000fc60008f06670 */
[----:B----4-:R-:W-:-:S05]  /*107f0*/  IMAD.WIDE.U32 R6, R0, c[0x0][0x1f0], R6 ;  /* 0x00007c0000067a25 */ /* 0x010fca00078e0006 */
[----:B------:R-:W-:-:S05]  /*10800*/  IADD3 R9, R7, UR4, RZ ;  /* 0x0000000407097c10 */ /* 0x000fca000fffe0ff */
[----:B------:R-:W-:Y:S05]  /*10810*/  @P0 BRA `(.L_x_258) ;  /* 0x0000008000000947 */ /* 0x000fea0003800000 */
[----:B---3--:R-:W-:Y:S01]  /*10820*/  MOV R8, R6 ;  /* 0x0000000600087202 */ /* 0x008fe20000000f00 */
[----:B-----5:R-:W-:-:S04]  /*10830*/  IMAD R0, R49, c[0x0][0x1e8], RZ ;  /* 0x00007a0031007a24 */ /* 0x020fc800078e02ff */
[----:B------:R-:W-:-:S04]  /*10840*/  IMAD.WIDE.U32 R2, R48, c[0x0][0x1e8], R8 ;  /* 0x00007a0030027a25 */ /* 0x000fc800078e0008 */
[----:B------:R-:W-:Y:S01]  /*10850*/  IMAD R0, R48, c[0x0][0x1ec], R0 ;  /* 0x00007b0030007a24 */ /* 0x000fe200078e0200 */
[----:B------:R-:W-:-:S04]  /*10860*/  LEA R14, P0, R2, c[0x0][0x1d0], 0x1 ;  /* 0x00007400020e7a11 */ /* 0x000fc800078008ff */
[----:B------:R-:W-:-:S04]  /*10870*/  IADD3 R0, R3, R0, RZ ;  /* 0x0000000003007210 */ /* 0x000fc80007ffe0ff */
[----:B------:R-:W-:-:S05]  /*10880*/  LEA.HI.X R15, R2, c[0x0][0x1d4], R0, 0x1, P0 ;  /* 0x00007500020f7a11 */ /* 0x000fca00000f0c00 */
[----:B------:R2:W-:Y:S02]  /*10890*/  STG.E.128 [R14.64], R40 ;  /* 0x000000280e007986 */ /* 0x0005e4000c101d12 */
.L_x_258:
[----:B---3--:R-:W-:Y:S05]  /*108a0*/  BSYNC B0 ;  /* 0x0000000000007941 */ /* 0x008fea0003800000 */
.L_x_257:
        /* <DEDUP_REMOVED lines=15> */
.L_x_260:
[----:B------:R-:W-:Y:S05]  /*109a0*/  BSYNC B0 ;  /* 0x0000000000007941 */ /* 0x000fea0003800000 */
.L_x_259:
[----:B------:R-:W-:Y:S01]  /*109b0*/  LEA.HI R0, R12, R11, RZ, 0x3 ;  /* 0x0000000b0c007211 */ /* 0x000fe200078f18ff */
[----:B------:R-:W-:Y:S03]  /*109c0*/  BSSY B0, `(.L_x_261) ;  /* 0x0000010000007945 */ /* 0x000fe60003800000 */
[----:B------:R-:W-:-:S04]  /*109d0*/  SHF.R.S32.HI R0, RZ, 0x3, R0 ;  /* 0x00000003ff007819 */ /* 0x000fc80000011400 */
[----:B---3--:R-:W-:-:S04]  /*109e0*/  IADD3 R2, R0, 0x20, RZ ;  /* 0x0000002000027810 */ /* 0x008fc80007ffe0ff */
[----:B------:R-:W-:-:S13]  /*109f0*/  ISETP.GE.OR P0, PT, R2, UR13, P1 ;  /* 0x0000000d02007c0c */ /* 0x000fda0008f06670 */
[----:B------:R-:W-:Y:S05]  /*10a00*/  @P0 BRA `(.L_x_262) ;  /* 0x000000b000000947 */ /* 0x000fea0003800000 */
[----:B-----5:R-:W-:Y:S01]  /*10a10*/  IADD3 R3, P0, R48, 0x20, RZ ;  /* 0x0000002030037810 */ /* 0x020fe20007f1e0ff */
        /* <DEDUP_REMOVED lines=9> */
[----:B-1----:R1:W-:Y:S02]  /*10ab0*/  STG.E.128 [R10.64], R32 ;  /* 0x000000200a007986 */ /* 0x0023e4000c101d12 */
.L_x_262:
[----:B------:R-:W-:Y:S05]  /*10ac0*/  BSYNC B0 ;  /* 0x0000000000007941 */ /* 0x000fea0003800000 */
.L_x_261:
[----:B------:R-:W-:Y:S01]  /*10ad0*/  IADD3 R2, R0, 0x30, RZ ;  /* 0x0000003000027810 */ /* 0x000fe20007ffe0ff */
        /* <DEDUP_REMOVED lines=13> */
[----:B------:R1:W-:Y:S02]  /*10bb0*/  STG.E.128 [R10.64], R28 ;  /* 0x0000001c0a007986 */ /* 0x0003e4000c101d12 */
.L_x_264:
[----:B------:R-:W-:Y:S05]  /*10bc0*/  BSYNC B0 ;  /* 0x0000000000007941 */ /* 0x000fea0003800000 */
.L_x_263:
        /* <DEDUP_REMOVED lines=15> */
.L_x_266:
[----:B------:R-:W-:Y:S05]  /*10cc0*/  BSYNC B0 ;  /* 0x0000000000007941 */ /* 0x000fea0003800000 */
.L_x_265:
        /* <DEDUP_REMOVED lines=15> */
.L_x_268:
[----:B------:R-:W-:Y:S05]  /*10dc0*/  BSYNC B0 ;  /* 0x0000000000007941 */ /* 0x000fea0003800000 */
.L_x_267:
        /* <DEDUP_REMOVED lines=15> */
.L_x_270:
[----:B------:R-:W-:Y:S05]  /*10ec0*/  BSYNC B0 ;  /* 0x0000000000007941 */ /* 0x000fea0003800000 */
.L_x_269:
[----:B------:R-:W-:-:S04]  /*10ed0*/  IADD3 R0, R0, 0x70, RZ ;  /* 0x0000007000007810 */ /* 0x000fc80007ffe0ff */
[----:B------:R-:W-:-:S13]  /*10ee0*/  ISETP.GE.OR P1, PT, R0, UR13, P1 ;  /* 0x0000000d00007c0c */ /* 0x000fda0008f26670 */
[----:B------:R-:W-:Y:S05]  /*10ef0*/  @P1 EXIT ;  /* 0x000000000000194d */ /* 0x000fea0003800000 */
        /* <DEDUP_REMOVED lines=10> */
[----:B-1----:R-:W-:Y:S01]  /*10fa0*/  STG.E.128 [R2.64], R44 ;  /* 0x0000002c02007986 */ /* 0x002fe2000c101d12 */
[----:B------:R-:W-:Y:S05]  /*10fb0*/  EXIT ;  /* 0x000000000000794d */ /* 0x000fea0003800000 */
.L_x_197:
        /* <DEDUP_REMOVED lines=28> */
[----:B------:R-:W-:Y:S01]  /*11180*/  UISETP.NE.AND UP3, UPT, UR15, URZ, UPT ;  /* 0x0000003f0f00728c */ /* 0x000fe2000bf65270 */
[----:B--2---:R-:W-:Y:S01]  /*11190*/  IMAD.WIDE R20, R21, 0x80, R14 ;  /* 0x0000008015147825 */ /* 0x004fe200078e020e */
        /* <DEDUP_REMOVED lines=25> */
[----:B------:R-:W-:Y:S02]  /*11330*/  UIMAD UR13, UR13, UR24, URZ ;  /* 0x000000180d0d72a4 */ /* 0x000fe4000f8e023f */
        /* <DEDUP_REMOVED lines=17> */
.L_x_272:
[----:B------:R-:W-:Y:S05]  /*11450*/  BSYNC B0 ;  /* 0x0000000000007941 */ /* 0x000fea0003800000 */
.L_x_271:
[----:B------:R-:W-:Y:S01]  /*11460*/  IADD3 R9, R14, 0x10, RZ ;  /* 0x000000100e097810 */ /* 0x000fe20007ffe0ff */
[----:B------:R-:W-:Y:S03]  /*11470*/  BSSY B0, `(.L_x_273) ;  /* 0x0000010000007945 */ /* 0x000fe60003800000 */
[C---:B------:R-:W-:Y:S02]  /*11480*/  ISETP.GE.OR P0, PT, R9.reuse, UR16, P1 ;  /* 0x0000001009007c0c */ /* 0x040fe40008f06670 */
[----:B------:R-:W-:-:S04]  /*11490*/  ISETP.GE.AND P2, PT, R9, UR16, PT ;  /* 0x0000001009007c0c */ /* 0x000fc8000bf46270 */
[----:B------:R-:W-:-:S07]  /*114a0*/  P2R R11, PR, RZ, 0x4 ;  /* 0x00000004ff0b7803 */ /* 0x000fce0000000000 */
[----:B------:R-:W-:Y:S05]  /*114b0*/  @P0 BRA `(.L_x_274) ;  /* 0x000000b000000947 */ /* 0x000fea0003800000 */
[----:B-1----:R-:W-:Y:S01]  /*114c0*/  IADD3 R3, P0, R20, 0x10, RZ ;  /* 0x0000001014037810 */ /* 0x002fe20007f1e0ff */
        /* <DEDUP_REMOVED lines=10> */
.L_x_274:
[----:B------:R-:W-:Y:S05]  /*11570*/  BSYNC B0 ;  /* 0x0000000000007941 */ /* 0x000fea0003800000 */
.L_x_273:
[----:B------:R-:W-:Y:S01]  /*11580*/  IADD3 R8, R14, 0x20, RZ ;  /* 0x000000200e087810 */ /* 0x000fe20007ffe0ff */
[----:B------:R-:W-:Y:S03]  /*11590*/  BSSY B0, `(.L_x_275) ;  /* 0x000000f000007945 */ /* 0x000fe60003800000 */
[C---:B------:R-:W-:Y:S02]  /*115a0*/  ISETP.GE.OR P0, PT, R8.reuse, UR16, P1 ;  /* 0x0000001008007c0c */ /* 0x040fe40008f06670 */
[----:B------:R-:W-:-:S11]  /*115b0*/  ISETP.GE.AND P6, PT, R8, UR16, PT ;  /* 0x0000001008007c0c */ /* 0x000fd6000bfc6270 */
        /* <DEDUP_REMOVED lines=12> */
.L_x_276:
[----:B------:R-:W-:Y:S05]  /*11680*/  BSYNC B0 ;  /* 0x0000000000007941 */ /* 0x000fea0003800000 */
.L_x_275:
        /* <DEDUP_REMOVED lines=16> */
.L_x_278:
[----:B------:R-:W-:Y:S05]  /*11790*/  BSYNC B0 ;  /* 0x0000000000007941 */ /* 0x000fea0003800000 */
.L_x_277:
        /* <DEDUP_REMOVED lines=16> */
.L_x_280:
[----:B------:R-:W-:Y:S05]  /*118a0*/  BSYNC B0 ;  /* 0x0000000000007941 */ /* 0x000fea0003800000 */
.L_x_279:
        /* <DEDUP_REMOVED lines=16> */
.L_x_282:
[----:B------:R-:W-:Y:S05]  /*119b0*/  BSYNC B0 ;  /* 0x0000000000007941 */ /* 0x000fea0003800000 */
.L_x_281:
        /* <DEDUP_REMOVED lines=16> */
.L_x_284:
[----:B------:R-:W-:Y:S05]  /*11ac0*/  BSYNC B0 ;  /* 0x0000000000007941 */ /* 0x000fea0003800000 */
.L_x_283:
        /* <DEDUP_REMOVED lines=15> */
.L_x_286:
[----:B------:R-:W-:Y:S05]  /*11bc0*/  BSYNC B0 ;  /* 0x0000000000007941 */ /* 0x000fea0003800000 */
.L_x_285:
[----:B------:R-:W-:Y:S02]  /*11bd0*/  ISETP.NE.AND P0, PT, R12, RZ, PT ;  /* 0x000000ff0c00720c */ /* 0x000fe40003f05270 */
[----:B------:R-:W-:Y:S02]  /*11be0*/  P2R R0, PR, RZ, 0x4 ;  /* 0x00000004ff007803 */ /* 0x000fe40000000000 */
[C---:B------:R-:W-:Y:S02]  /*11bf0*/  ISETP.NE.OR P0, PT, R10.reuse, RZ, P0 ;  /* 0x000000ff0a00720c */ /* 0x040fe40000705670 */
[----:B------:R-:W-:Y:S02]  /*11c00*/  ISETP.NE.AND P2, PT, R11, RZ, PT ;  /* 0x000000ff0b00720c */ /* 0x000fe40003f45270 */
[----:B------:R-:W-:Y:S02]  /*11c10*/  P2R R3, PR, RZ, 0x2 ;  /* 0x00000002ff037803 */ /* 0x000fe40000000000 */
[----:B------:R-:W-:-:S02]  /*11c20*/  ISETP.NE.OR P6, PT, R10, RZ, P6 ;  /* 0x000000ff0a00720c */ /* 0x000fc400037c5670 */
[C---:B------:R-:W-:Y:S02]  /*11c30*/  ISETP.NE.OR P5, PT, R10.reuse, RZ, P5 ;  /* 0x000000ff0a00720c */ /* 0x040fe40002fa5670 */
[C---:B------:R-:W-:Y:S02]  /*11c40*/  ISETP.NE.OR P4, PT, R10.reuse, RZ, P4 ;  /* 0x000000ff0a00720c */ /* 0x040fe40002785670 */
[----:B------:R-:W-:Y:S01]  /*11c50*/  ISETP.NE.OR P3, PT, R10, RZ, P3 ;  /* 0x000000ff0a00720c */ /* 0x000fe20001f65670 */
[----:B------:R-:W-:-:S05]  /*11c60*/  @!P0 IMAD R11, R14, UR24, RZ ;  /* 0x000000180e0b8c24 */ /* 0x000fca000f8e02ff */
[----:B------:R-:W-:Y:S01]  /*11c70*/  @!P0 IADD3 R12, P1, R11, UR9, RZ ;  /* 0x000000090b0c8c10 */ /* 0x000fe2000ff3e0ff */
[----:B------:R-:W-:Y:S02]  /*11c80*/  @!P6 IMAD R8, R8, UR24, RZ ;  /* 0x000000180808ec24 */ /* 0x000fe4000f8e02ff */
[----:B------:R-:W-:Y:S01]  /*11c90*/  @!P5 IMAD R7, R7, UR24, RZ ;  /* 0x000000180707dc24 */ /* 0x000fe2000f8e02ff */
[----:B------:R-:W-:Y:S01]  /*11ca0*/  @!P0 LEA.HI.X.SX32 R11, R11, UR4, 0x1, P1 ;  /* 0x000000040b0b8c11 */ /* 0x000fe200088f0eff */
[----:B------:R-:W-:Y:S01]  /*11cb0*/  @!P4 IMAD R6, R6, UR24, RZ ;  /* 0x000000180606cc24 */ /* 0x000fe2000f8e02ff */
[----:B------:R-:W-:Y:S01]  /*11cc0*/  ISETP.NE.OR P1, PT, R10, RZ, P2 ;  /* 0x000000ff0a00720c */ /* 0x000fe20001725670 */
[----:B------:R-:W-:-:S12]  /*11cd0*/  @!P3 IMAD.MOV.U32 R21, RZ, RZ, 0x7f800000 ;  /* 0x7f800000ff15b424 */ /* 0x000fd800078e00ff */
[----:B------:R-:W-:-:S05]  /*11ce0*/  @!P1 IMAD R9, R9, UR24, RZ ;  /* 0x0000001809099c24 */ /* 0x000fca000f8e02ff */
[----:B------:R-:W-:-:S04]  /*11cf0*/  @!P1 IADD3 R14, P2, R9, UR9, RZ ;  /* 0x00000009090e9c10 */ /* 0x000fc8000ff5e0ff */
[----:B------:R-:W-:Y:S02]  /*11d00*/  @!P1 LEA.HI.X.SX32 R9, R9, UR4, 0x1, P2 ;  /* 0x0000000409099c11 */ /* 0x000fe400090f0eff */
[----:B------:R-:W-:-:S04]  /*11d10*/  @!P0 LEA R16, P2, R12, c[0x0][0x200], 0x2 ;  /* 0x000080000c108a11 */ /* 0x000fc800078410ff */
[----:B------:R-:W-:Y:S01]  /*11d20*/  @!P0 LEA.HI.X R17, R12, c[0x0][0x204], R11, 0x2, P2 ;  /* 0x000081000c118a11 */ /* 0x000fe200010f140b */
[----:B------:R-:W-:Y:S01]  /*11d30*/  @!P1 IMAD.MOV.U32 R11, RZ, RZ, 0x7f800000 ;  /* 0x7f800000ff0b9424 */ /* 0x000fe200078e00ff */
[----:B------:R-:W-:-:S04]  /*11d40*/  @!P1 LEA R12, P2, R14, c[0x0][0x200], 0x2 ;  /* 0x000080000e0c9a11 */ /* 0x000fc800078410ff */
[----:B------:R-:W-:Y:S01]  /*11d50*/  @!P1 LEA.HI.X R13, R14, c[0x0][0x204], R9, 0x2, P2 ;  /* 0x000081000e0d9a11 */ /* 0x000fe200010f1409 */
[----:B------:R-:W-:Y:S01]  /*11d60*/  @!P0 IMAD.MOV.U32 R9, RZ, RZ, 0x7f800000 ;  /* 0x7f800000ff098424 */ /* 0x000fe200078e00ff */
[----:B------:R-:W-:-:S04]  /*11d70*/  ISETP.NE.AND P2, PT, R0, RZ, PT ;  /* 0x000000ff0000720c */ /* 0x000fc80003f45270 */
[----:B------:R2:W-:Y:S01]  /*11d80*/  @!P0 STG.E [R16.64], R9 ;  /* 0x0000000910008986 */ /* 0x0005e2000c101912 */
[----:B------:R-:W-:Y:S02]  /*11d90*/  @!P6 IADD3 R0, P0, R8, UR9, RZ ;  /* 0x000000090800ec10 */ /* 0x000fe4000ff1e0ff */
[----:B------:R-:W-:Y:S01]  /*11da0*/  ISETP.NE.OR P2, PT, R10, RZ, P2 ;  /* 0x000000ff0a00720c */ /* 0x000fe20001745670 */
[----:B------:R3:W-:Y:S01]  /*11db0*/  @!P1 STG.E [R12.64], R11 ;  /* 0x0000000b0c009986 */ /* 0x0007e2000c101912 */
[----:B------:R-:W-:Y:S02]  /*11dc0*/  ISETP.NE.AND P1, PT, R3, RZ, PT ;  /* 0x000000ff0300720c */ /* 0x000fe40003f25270 */
[----:B------:R-:W-:Y:S02]  /*11dd0*/  @!P6 LEA.HI.X.SX32 R3, R8, UR4, 0x1, P0 ;  /* 0x000000040803ec11 */ /* 0x000fe400080f0eff */
[----:B------:R-:W-:Y:S02]  /*11de0*/  @!P6 LEA R14, P0, R0, c[0x0][0x200], 0x2 ;  /* 0x00008000000eea11 */ /* 0x000fe400078010ff */
[----:B------:R-:W-:-:S02]  /*11df0*/  ISETP.NE.OR P1, PT, R10, RZ, P1 ;  /* 0x000000ff0a00720c */ /* 0x000fc40000f25670 */
[----:B------:R-:W-:Y:S02]  /*11e00*/  @!P6 LEA.HI.X R15, R0, c[0x0][0x204], R3, 0x2, P0 ;  /* 0x00008100000fea11 */ /* 0x000fe400000f1403 */
[C---:B------:R-:W-:Y:S01]  /*11e10*/  @!P5 IADD3 R3, P0, R7.reuse, UR9, RZ ;  /* 0x000000090703dc10 */ /* 0x040fe2000ff1e0ff */
[----:B------:R-:W-:Y:S02]  /*11e20*/  @!P2 IMAD R4, R4, UR24, RZ ;  /* 0x000000180404ac24 */ /* 0x000fe4000f8e02ff */
[----:B-1----:R-:W-:Y:S01]  /*11e30*/  @!P2 IMAD.MOV.U32 R19, RZ, RZ, 0x7f800000 ;  /* 0x7f800000ff13a424 */ /* 0x002fe200078e00ff */
[----:B------:R-:W-:Y:S02]  /*11e40*/  @!P5 LEA.HI.X.SX32 R0, R7, UR4, 0x1, P0 ;  /* 0x000000040700dc11 */ /* 0x000fe400080f0eff */
[----:B------:R-:W-:-:S04]  /*11e50*/  @!P5 LEA R8, P0, R3, c[0x0][0x200], 0x2 ;  /* 0x000080000308da11 */ /* 0x000fc800078010ff */
[----:B--2---:R-:W-:Y:S01]  /*11e60*/  @!P5 LEA.HI.X R9, R3, c[0x0][0x204], R0, 0x2, P0 ;  /* 0x000081000309da11 */ /* 0x004fe200000f1400 */
[----:B------:R-:W-:Y:S01]  /*11e70*/  @!P3 IMAD R3, R5, UR24, RZ ;  /* 0x000000180503bc24 */ /* 0x000fe2000f8e02ff */
[----:B------:R-:W-:Y:S01]  /*11e80*/  @!P4 IADD3 R0, P0, R6, UR9, RZ ;  /* 0x000000090600cc10 */ /* 0x000fe2000ff1e0ff */
[----:B---3--:R-:W-:-:S03]  /*11e90*/  @!P4 IMAD.MOV.U32 R11, RZ, RZ, 0x7f800000 ;  /* 0x7f800000ff0bc424 */ /* 0x008fc600078e00ff */
[----:B------:R-:W-:Y:S02]  /*11ea0*/  @!P4 LEA.HI.X.SX32 R5, R6, UR4, 0x1, P0 ;  /* 0x000000040605cc11 */ /* 0x000fe400080f0eff */
[----:B------:R-:W-:-:S04]  /*11eb0*/  @!P4 LEA R6, P0, R0, c[0x0][0x200], 0x2 ;  /* 0x000080000006ca11 */ /* 0x000fc800078010ff */
[----:B------:R-:W-:Y:S02]  /*11ec0*/  @!P4 LEA.HI.X R7, R0, c[0x0][0x204], R5, 0x2, P0 ;  /* 0x000081000007ca11 */ /* 0x000fe400000f1405 */
[----:B------:R-:W-:-:S04]  /*11ed0*/  @!P3 IADD3 R0, P0, R3, UR9, RZ ;  /* 0x000000090300bc10 */ /* 0x000fc8000ff1e0ff */
[----:B------:R-:W-:Y:S02]  /*11ee0*/  @!P3 LEA.HI.X.SX32 R3, R3, UR4, 0x1, P0 ;  /* 0x000000040303bc11 */ /* 0x000fe400080f0eff */
[----:B------:R-:W-:-:S04]  /*11ef0*/  @!P3 LEA R12, P0, R0, c[0x0][0x200], 0x2 ;  /* 0x00008000000cba11 */ /* 0x000fc800078010ff */
[----:B------:R-:W-:Y:S01]  /*11f00*/  @!P3 LEA.HI.X R13, R0, c[0x0][0x204], R3, 0x2, P0 ;  /* 0x00008100000dba11 */ /* 0x000fe200000f1403 */
[----:B------:R-:W-:Y:S01]  /*11f10*/  @!P6 IMAD.MOV.U32 R3, RZ, RZ, 0x7f800000 ;  /* 0x7f800000ff03e424 */ /* 0x000fe200078e00ff */
[----:B------:R-:W-:-:S04]  /*11f20*/  @!P2 IADD3 R0, P0, R4, UR9, RZ ;  /* 0x000000090400ac10 */ /* 0x000fc8000ff1e0ff */
[----:B------:R-:W-:Y:S01]  /*11f30*/  @!P2 LEA.HI.X.SX32 R5, R4, UR4, 0x1, P0 ;  /* 0x000000040405ac11 */ /* 0x000fe200080f0eff */
[----:B------:R1:W-:Y:S01]  /*11f40*/  @!P6 STG.E [R14.64], R3 ;  /* 0x000000030e00e986 */ /* 0x0003e2000c101912 */
[----:B------:R-:W-:-:S04]  /*11f50*/  @!P2 LEA R16, P0, R0, c[0x0][0x200], 0x2 ;  /* 0x000080000010aa11 */ /* 0x000fc800078010ff */
[----:B------:R-:W-:Y:S01]  /*11f60*/  @!P2 LEA.HI.X R17, R0, c[0x0][0x204], R5, 0x2, P0 ;  /* 0x000081000011aa11 */ /* 0x000fe200000f1405 */
[----:B------:R-:W-:-:S05]  /*11f70*/  @!P5 IMAD.MOV.U32 R5, RZ, RZ, 0x7f800000 ;  /* 0x7f800000ff05d424 */ /* 0x000fca00078e00ff */
[----:B------:R1:W-:Y:S04]  /*11f80*/  @!P5 STG.E [R8.64], R5 ;  /* 0x000000050800d986 */ /* 0x0003e8000c101912 */
[----:B------:R1:W-:Y:S04]  /*11f90*/  @!P4 STG.E [R6.64], R11 ;  /* 0x0000000b0600c986 */ /* 0x0003e8000c101912 */
[----:B------:R1:W-:Y:S04]  /*11fa0*/  @!P3 STG.E [R12.64], R21 ;  /* 0x000000150c00b986 */ /* 0x0003e8000c101912 */
[----:B------:R1:W-:Y:S01]  /*11fb0*/  @!P2 STG.E [R16.64], R19 ;  /* 0x000000131000a986 */ /* 0x0003e2000c101912 */
[----:B------:R-:W-:Y:S05]  /*11fc0*/  @P1 EXIT ;  /* 0x000000000000194d */ /* 0x000fea0003800000 */
[----:B------:R-:W-:Y:S02]  /*11fd0*/  IMAD R0, R2, UR24, RZ ;  /* 0x0000001802007c24 */ /* 0x000fe4000f8e02ff */
[----:B-1----:R-:W-:-:S03]  /*11fe0*/  IMAD.MOV.U32 R5, RZ, RZ, 0x7f800000 ;  /* 0x7f800000ff057424 */ /* 0x002fc600078e00ff */
[----:B------:R-:W-:-:S04]  /*11ff0*/  IADD3 R3, P0, R0, UR9, RZ ;  /* 0x0000000900037c10 */ /* 0x000fc8000ff1e0ff */
[----:B------:R-:W-:Y:S02]  /*12000*/  LEA.HI.X.SX32 R0, R0, UR4, 0x1, P0 ;  /* 0x0000000400007c11 */ /* 0x000fe400080f0eff */
[----:B------:R-:W-:-:S04]  /*12010*/  LEA R2, P0, R3, c[0x0][0x200], 0x2 ;  /* 0x0000800003027a11 */ /* 0x000fc800078010ff */
[----:B------:R-:W-:-:S05]  /*12020*/  LEA.HI.X R3, R3, c[0x0][0x204], R0, 0x2, P0 ;  /* 0x0000810003037a11 */ /* 0x000fca00000f1400 */
[----:B------:R-:W-:Y:S01]  /*12030*/  STG.E [R2.64], R5 ;  /* 0x0000000502007986 */ /* 0x000fe2000c101912 */
[----:B------:R-:W-:Y:S05]  /*12040*/  EXIT ;  /* 0x000000000000794d */ /* 0x000fea0003800000 */
.L_x_287:
        /* <DEDUP_REMOVED lines=11> */
.L_x_2117:


//--------------------- .text._ZN5flash16flash_fwd_kernelI23Flash_fwd_kernel_traitsILi64ELi128ELi128ELi4ELb0ELb0EN7cutlass6half_tE19Flash_kernel_traitsILi64ELi128ELi128ELi4ES3_EELb0ELb0ELb0ELb1ELb0ELb0ELb0ELb0EEEvNS_16Flash_fwd_paramsE --------------------------
	.section	.text._ZN5flash16flash_fwd_kernelI23Flash_fwd_kernel_traitsILi64ELi128ELi128ELi4ELb0ELb0EN7cutlass6half_tE19Flash_kernel_traitsILi64ELi128ELi128ELi4ES3_EELb0ELb0ELb0ELb1ELb0ELb0ELb0ELb0EEEvNS_16Flash_fwd_paramsE,"ax",@progbits
	.sectioninfo	@"SHI_REGISTERS=255"
	.align	128
        .global         _ZN5flash16flash_fwd_kernelI23Flash_fwd_kernel_traitsILi64ELi128ELi128ELi4ELb0ELb0EN7cutlass6half_tE19Flash_kernel_traitsILi64ELi128ELi128ELi4ES3_EELb0ELb0ELb0ELb1ELb0ELb0ELb0ELb0EEEvNS_16Flash_fwd_paramsE
        .type           _ZN5flash16flash_fwd_kernelI23Flash_fwd_kernel_traitsILi64ELi128ELi128ELi4ELb0ELb0EN7cutlass6half_tE19Flash_kernel_traitsILi64ELi128ELi128ELi4ES3_EELb0ELb0ELb0ELb1ELb0ELb0ELb0ELb0EEEvNS_16Flash_fwd_paramsE,@function
        .size           _ZN5flash16flash_fwd_kernelI23Flash_fwd_kernel_traitsILi64ELi128ELi128ELi4ELb0ELb0EN7cutlass6half_tE19Flash_kernel_traitsILi64ELi128ELi128ELi4ES3_EELb0ELb0ELb0ELb1ELb0ELb0ELb0ELb0EEEvNS_16Flash_fwd_paramsE,(.L_x_2118 - _ZN5flash16flash_fwd_kernelI23Flash_fwd_kernel_traitsILi64ELi128ELi128ELi4ELb0ELb0EN7cutlass6half_tE19Flash_kernel_traitsILi64ELi128ELi128ELi4ES3_EELb0ELb0ELb0ELb1ELb0ELb0ELb0ELb0EEEvNS_16Flash_fwd_paramsE)
        .other          _ZN5flash16flash_fwd_kernelI23Flash_fwd_kernel_traitsILi64ELi128ELi128ELi4ELb0ELb0EN7cutlass6half_tE19Flash_kernel_traitsILi64ELi128ELi128ELi4ES3_EELb0ELb0ELb0ELb1ELb0ELb0ELb0ELb0EEEvNS_16Flash_fwd_paramsE,@"STO_CUDA_ENTRY STV_DEFAULT"
_ZN5flash16flash_fwd_kernelI23Flash_fwd_kernel_traitsILi64ELi128ELi128ELi4ELb0ELb0EN7cutlass6half_tE19Flash_kernel_traitsILi64ELi128ELi128ELi4ES3_EELb0ELb0ELb0ELb1ELb0ELb0ELb0ELb0EEEvNS_16Flash_fwd_paramsE:
.text._ZN5flash16flash_fwd_kernelI23Flash_fwd_kernel_traitsILi64ELi128ELi128ELi4ELb0ELb0EN7cutlass6half_tE19Flash_kernel_traitsILi64ELi128ELi128ELi4ES3_EELb0ELb0ELb0ELb1ELb0ELb0ELb0ELb0EEEvNS_16Flash_fwd_paramsE:
        /* <DEDUP_REMOVED lines=57> */
.L_x_288:
[----:B------:R-:W-:Y:S02]  /*0390*/  ULDC UR7, c[0x0][0x218] ;  /* 0x0000860000077ab9 */ /* 0x000fe40000000800 */
.L_x_289:
        /* <DEDUP_REMOVED lines=21> */
[----:B------:R-:W-:-:S06]  /*04f0*/  UISETP.GE.AND UP0, UPT, UR12, 0x1, UPT ;  /* 0x000000010c00788c */ /* 0x000fcc000bf06270 */
[----:B------:R-:W-:-:S13]  /*0500*/  PLOP3.LUT P0, PT, PT, PT, UP0, 0x80, 0x0 ;  /* 0x000000000000781c */ /* 0x000fda0003f0f008 */
[----:B------:R-:W-:Y:S05]  /*0510*/  @!P0 BRA `(.L_x_290) ;  /* 0x0001474000008947 */ /* 0x000fea0003800000 */
[----:B------:R-:W-:Y:S02]  /*0520*/  UISETP.NE.AND UP1, UPT, UR10, -0x1, UPT ;  /* 0xffffffff0a00788c */ /* 0x000fe4000bf25270 */
[----:B------:R-:W-:Y:S02]  /*0530*/  UISETP.NE.AND UP0, UPT, UR22, -0x1, UPT ;  /* 0xffffffff1600788c */ /* 0x000fe4000bf05270 */
[----:B------:R-:W-:Y:S02]  /*0540*/  ULDC.64 UR20, c[0x0][0x190] ;  /* 0x0000640000147ab9 */ /* 0x000fe40000000a00 */
[----:B------:R-:W-:Y:S02]  /*0550*/  ULDC.64 UR8, c[0x0][0x178] ;  /* 0x00005e0000087ab9 */ /* 0x000fe40000000a00 */
[----:B------:R-:W-:Y:S01]  /*0560*/  PLOP3.LUT P0, PT, PT, PT, UP0, 0x80, 0x0 ;  /* 0x000000000000781c */ /* 0x000fe20003f0f008 */
[----:B------:R-:W-:Y:S02]  /*0570*/  ULDC.64 UR4, c[0x0][0x198] ;  /* 0x0000660000047ab9 */ /* 0x000fe40000000a00 */
[----:B------:R-:W-:-:S02]  /*0580*/  @!UP1 USHF.R.S32.HI UR7, URZ, 0x1f, UR14 ;  /* 0x0000001f3f079899 */ /* 0x000fc4000801140e */
[----:B------:R-:W-:Y:S02]  /*0590*/  @UP0 UIADD3 UR15, UR17, UR22, URZ ;  /* 0x00000016110f0290 */ /* 0x000fe4000fffe03f */
[----:B------:R-:W-:Y:S02]  /*05a0*/  @UP1 UIMAD.WIDE.U32 UR24, UR10, UR20, URZ ;  /* 0x000000140a1812a5 */ /* 0x000fe4000f8e003f */
[----:B------:R-:W-:Y:S02]  /*05b0*/  @!UP1 UIMAD UR7, UR7, UR8, URZ ;  /* 0x00000008070792a4 */ /* 0x000fe4000f8e023f */
[----:B------:R-:W-:Y:S02]  /*05c0*/  @UP0 UIMAD.WIDE.U32 UR26, UR15, UR4, URZ ;  /* 0x000000040f1a02a5 */ /* 0x000fe4000f8e003f */
[----:B------:R-:W-:Y:S02]  /*05d0*/  @!UP1 UIMAD.WIDE.U32 UR28, UR14, UR8, URZ ;  /* 0x000000080e1c92a5 */ /* 0x000fe4000f8e003f */
[----:B------:R-:W-:-:S02]  /*05e0*/  @!UP1 UIMAD UR9, UR14, UR9, UR7 ;  /* 0x000000090e0992a4 */ /* 0x000fc4000f8e0207 */
[----:B------:R-:W-:Y:S02]  /*05f0*/  @UP1 UIMAD UR21, UR10, UR21, UR25 ;  /* 0x000000150a1512a4 */ /* 0x000fe4000f8e0219 */
[----:B------:R-:W-:Y:S02]  /*0600*/  @UP0 UIMAD UR7, UR15, UR5, UR27 ;  /* 0x000000050f0702a4 */ /* 0x000fe4000f8e021b */
[----:B------:R-:W-:Y:S02]  /*0610*/  @UP1 UMOV UR8, UR24 ;  /* 0x0000001800081c82 */ /* 0x000fe40008000000 */
[----:B------:R-:W-:Y:S02]  /*0620*/  USHF.R.S32.HI UR15, URZ, 0x1f, UR16 ;  /* 0x0000001f3f0f7899 */ /* 0x000fe40008011410 */
[----:B------:R-:W-:Y:S02]  /*0630*/  @!UP1 UIADD3 UR21, UR29, UR9, URZ ;  /* 0x000000091d159290 */ /* 0x000fe4000fffe03f */
[----:B------:R-:W-:-:S02]  /*0640*/  @!UP1 UMOV UR8, UR28 ;  /* 0x0000001c00089c82 */ /* 0x000fc40008000000 */
[----:B------:R-:W-:Y:S01]  /*0650*/  @UP0 UMOV UR20, UR26 ;  /* 0x0000001a00140c82 */ /* 0x000fe20008000000 */
[----:B------:R-:W-:Y:S05]  /*0660*/  @P0 BRA `(.L_x_291) ;  /* 0x000000d000000947 */ /* 0x000fea0003800000 */
[----:B------:R-:W-:Y:S02]  /*0670*/  USHF.R.S32.HI UR9, URZ, 0x1f, UR17 ;  /* 0x0000001f3f097899 */ /* 0x000fe40008011411 */
[----:B------:R-:W-:Y:S02]  /*0680*/  ULDC.64 UR4, c[0x0][0x198] ;  /* 0x0000660000047ab9 */ /* 0x000fe40000000a00 */
[----:B------:R-:W-:Y:S02]  /*0690*/  UIMAD UR9, UR9, UR4, URZ ;  /* 0x00000004090972a4 */ /* 0x000fe4000f8e023f */
[----:B------:R-:W-:Y:S02]  /*06a0*/  USHF.R.S32.HI UR7, URZ, 0x1f, UR14 ;  /* 0x0000001f3f077899 */ /* 0x000fe4000801140e */
[----:B------:R-:W-:Y:S02]  /*06b0*/  UIMAD.WIDE.U32 UR24, UR17, UR4, URZ ;  /* 0x00000004111872a5 */ /* 0x000fe4000f8e003f */
[----:B------:R-:W-:-:S03]  /*06c0*/  UIMAD UR9, UR17, UR5, UR9 ;  /* 0x00000005110972a4 */ /* 0x000fc6000f8e0209 */
[----:B------:R-:W-:Y:S02]  /*06d0*/  ULDC.64 UR4, c[0x0][0x180] ;  /* 0x0000600000047ab9 */ /* 0x000fe40000000a00 */
[----:B------:R-:W-:Y:S02]  /*06e0*/  UIMAD UR7, UR7, UR4, URZ ;  /* 0x00000004070772a4 */ /* 0x000fe4000f8e023f */
[----:B------:R-:W-:Y:S02]  /*06f0*/  UIADD3 UR25, UR25, UR9, URZ ;  /* 0x0000000919197290 */ /* 0x000fe4000fffe03f */
[----:B------:R-:W-:Y:S02]  /*0700*/  UIMAD UR7, UR14, UR5, UR7 ;  /* 0x000000050e0772a4 */ /* 0x000fe4000f8e0207 */
[----:B------:R-:W-:-:S04]  /*0710*/  UIMAD.WIDE.U32 UR4, UR14, UR4, UR24 ;  /* 0x000000040e0472a5 */ /* 0x000fc8000f8e0018 */
[----:B------:R-:W-:-:S03]  /*0720*/  UIADD3 UR7, UR5, UR7, URZ ;  /* 0x0000000705077290 */ /* 0x000fc6000fffe03f */
[----:B------:R-:W-:Y:S02]  /*0730*/  UMOV UR20, UR4 ;  /* 0x0000000400147c82 */ /* 0x000fe40008000000 */
.L_x_291:
        /* <DEDUP_REMOVED lines=10> */
[----:B------:R-:W-:Y:S01]  /*07e0*/  @UP0 UIMAD UR23, UR22, UR5, UR25 ;  /* 0x00000005161702a4 */ /* 0x000fe2000f8e0219 */
        /* <DEDUP_REMOVED lines=34> */
.L_x_292:
        /* <DEDUP_REMOVED lines=9> */
[----:B------:R-:W-:Y:S02]  /*0aa0*/  SHF.R.S32.HI R12, RZ, 0x3, R0 ;  /* 0x00000003ff0c7819 */ /* 0x000fe40000011400 */
[----:B------:R-:W-:Y:S01]  /*0ab0*/  LOP3.LUT R2, R0, 0xfffffff8, RZ, 0xc0, !PT ;  /* 0xfffffff800027812 */ /* 0x000fe200078ec0ff */
[----:B------:R-:W-:Y:S01]  /*0ac0*/  IMAD.SHL.U32 R4, R4, 0x8, RZ ;  /* 0x0000000804047824 */ /* 0x000fe200078e00ff */
[----:B------:R-:W-:Y:S01]  /*0ad0*/  SHF.R.S32.HI R13, RZ, 0x1f, R12 ;  /* 0x0000001fff0d7819 */ /* 0x000fe2000001140c */
[----:B------:R-:W-:Y:S01]  /*0ae0*/  IMAD.SHL.U32 R0, R12, 0x40, RZ ;  /* 0x000000400c007824 */ /* 0x000fe200078e00ff */
[----:B------:R-:W-:Y:S01]  /*0af0*/  UIMAD UR4, UR16, UR5, UR4 ;  /* 0x00000005100472a4 */ /* 0x000fe2000f8e0204 */
[----:B------:R-:W-:Y:S01]  /*0b00*/  IMAD.IADD R23, R166, 0x1, -R2 ;  /* 0x00000001a6177824 */ /* 0x000fe200078e0a02 */
[----:B------:R-:W-:-:S02]  /*0b10*/  LEA.HI R24, R22, R166, RZ, 0x5 ;  /* 0x000000a616187211 */ /* 0x000fc400078f28ff */
[----:B------:R-:W-:Y:S01]  /*0b20*/  LOP3.LUT R0, R0, 0x1c0, RZ, 0xc0, !PT ;  /* 0x000001c000007812 */ /* 0x000fe200078ec0ff */
[----:B------:R-:W-:Y:S01]  /*0b30*/  IMAD.SHL.U32 R250, R23, 0x8, RZ ;  /* 0x0000000817fa7824 */ /* 0x000fe200078e00ff */
[----:B------:R-:W-:Y:S02]  /*0b40*/  SHF.R.S32.HI R11, RZ, 0x1f, R10 ;  /* 0x0000001fff0b7819 */ /* 0x000fe4000001140a */
[----:B------:R-:W-:Y:S01]  /*0b50*/  SHF.R.U32.HI R3, RZ, 0x3, R0 ;  /* 0x00000003ff037819 */ /* 0x000fe20000011600 */
[----:B-1----:R-:W-:Y:S01]  /*0b60*/  IMAD.WIDE R26, R5, 0x80, R12 ;  /* 0x00000080051a7825 */ /* 0x002fe200078e020c */
[--C-:B------:R-:W-:Y:S02]  /*0b70*/  LOP3.LUT R0, R0, 0x38, R250.reuse, 0xf8, !PT ;  /* 0x0000003800007812 */ /* 0x100fe400078ef8fa */
[----:B------:R-:W-:Y:S02]  /*0b80*/  SHF.R.S32.HI R251, RZ, 0x1f, R250 ;  /* 0x0000001ffffb7819 */ /* 0x000fe400000114fa */
[----:B------:R-:W-:Y:S01]  /*0b90*/  IADD3 R2, P0, R250, UR8, RZ ;  /* 0x00000008fa027c10 */ /* 0x000fe2000ff1e0ff */
[----:B------:R1:W-:Y:S01]  /*0ba0*/  STL.64 [R1], R26 ;  /* 0x0000001a01007387 */ /* 0x0003e20000100a00 */
[----:B------:R-:W-:-:S02]  /*0bb0*/  LOP3.LUT R0, R0, R3, RZ, 0x3c, !PT ;  /* 0x0000000300007212 */ /* 0x000fc400078e3cff */
[----:B------:R-:W-:Y:S02]  /*0bc0*/  IADD3.X R3, R251, UR21, RZ, P0, !PT ;  /* 0x00000015fb037c10 */ /* 0x000fe400087fe4ff */
[----:B------:R-:W-:Y:S02]  /*0bd0*/  ISETP.GE.AND P0, PT, R12, UR17, PT ;  /* 0x000000110c007c0c */ /* 0x000fe4000bf06270 */
[----:B------:R-:W-:Y:S01]  /*0be0*/  LOP3.LUT R0, R0, 0xfffffe00, R4, 0xf8, !PT ;  /* 0xfffffe0000007812 */ /* 0x000fe200078ef804 */
[----:B--2---:R-:W-:Y:S01]  /*0bf0*/  IMAD.WIDE.U32 R8, R8, c[0x0][0x1a8], R2 ;  /* 0x00006a0008087a25 */ /* 0x004fe200078e0002 */
[----:B------:R-:W-:-:S03]  /*0c00*/  SHF.R.S32.HI R164, RZ, 0x5, R24 ;  /* 0x00000005ffa47819 */ /* 0x000fc60000011418 */
        /* <DEDUP_REMOVED lines=17> */
.L_x_294:
[----:B------:R-:W-:Y:S05]  /*0d20*/  BSYNC B0 ;  /* 0x0000000000007941 */ /* 0x000fea0003800000 */
.L_x_293:
        /* <DEDUP_REMOVED lines=21> */
.L_x_296:
[----:B------:R-:W-:Y:S05]  /*0e80*/  BSYNC B0 ;  /* 0x0000000000007941 */ /* 0x000fea0003800000 */
.L_x_295:
        /* <DEDUP_REMOVED lines=21> */
.L_x_298:
[----:B------:R-:W-:Y:S05]  /*0fe0*/  BSYNC B0 ;  /* 0x0000000000007941 */ /* 0x000fea0003800000 */
.L_x_297:
        /* <DEDUP_REMOVED lines=21> */
.L_x_300:
[----:B------:R-:W-:Y:S05]  /*1140*/  BSYNC B0 ;  /* 0x0000000000007941 */ /* 0x000fea0003800000 */
.L_x_299:
        /* <DEDUP_REMOVED lines=21> */
.L_x_302:
[----:B------:R-:W-:Y:S05]  /*12a0*/  BSYNC B0 ;  /* 0x0000000000007941 */ /* 0x000fea0003800000 */
.L_x_301:
        /* <DEDUP_REMOVED lines=21> */
.L_x_304:
[----:B------:R-:W-:Y:S05]  /*1400*/  BSYNC B0 ;  /* 0x0000000000007941 */ /* 0x000fea0003800000 */
.L_x_303:
        /* <DEDUP_REMOVED lines=21> */
.L_x_306:
[----:B------:R-:W-:Y:S05]  /*1560*/  BSYNC B0 ;  /* 0x0000000000007941 */ /* 0x000fea0003800000 */
.L_x_305:
[----:B------:R-:W-:Y:S01]  /*1570*/  IADD3 R14, R12, 0x70, RZ ;  /* 0x000000700c0e7810 */ /* 0x000fe20007ffe0ff */
[----:B------:R-:W-:Y:S01]  /*1580*/  UIADD3 UR5, UR12, 0x7f, URZ ;  /* 0x0000007f0c057890 */ /* 0x000fe2000fffe03f */
[----:B------:R-:W-:Y:S01]  /*1590*/  BSSY B0, `(.L_x_307) ;  /* 0x000001a000007945 */ /* 0x000fe20003800000 */
[----:B------:R-:W-:Y:S01]  /*15a0*/  UMOV UR21, 0x7 ;  /* 0x0000000700157882 */ /* 0x000fe20000000000 */
[----:B------:R-:W-:Y:S01]  /*15b0*/  ISETP.GE.AND P0, PT, R14, UR17, PT ;  /* 0x000000110e007c0c */ /* 0x000fe2000bf06270 */
[----:B------:R-:W-:Y:S02]  /*15c0*/  USHF.R.S32.HI UR4, URZ, 0x1f, UR5 ;  /* 0x0000001f3f047899 */ /* 0x000fe40008011405 */
[----:B------:R-:W-:Y:S02]  /*15d0*/  ULDC.64 UR8, c[0x0][0x198] ;  /* 0x0000660000087ab9 */ /* 0x000fe40000000a00 */
[----:B------:R-:W-:Y:S02]  /*15e0*/  USHF.L.U64.HI UR21, UR8, UR21, UR9 ;  /* 0x0000001508157299 */ /* 0x000fe40008010209 */
[----:B------:R-:W-:-:S02]  /*15f0*/  USHF.L.U32 UR22, UR8, 0x7, URZ ;  /* 0x0000000708167899 */ /* 0x000fc4000800063f */
[----:B------:R-:W-:-:S04]  /*1600*/  ULEA.HI UR9, UR4, UR5, URZ, 0x7 ;  /* 0x0000000504097291 */ /* 0x000fc8000f8f383f */
        /* <DEDUP_REMOVED lines=18> */
.L_x_308:
[----:B------:R-:W-:Y:S05]  /*1730*/  BSYNC B0 ;  /* 0x0000000000007941 */ /* 0x000fea0003800000 */
.L_x_307:
[C---:B------:R-:W-:Y:S01]  /*1740*/  IMAD R6, R13.reuse, c[0x0][0x198], RZ ;  /* 0x000066000d067a24 */ /* 0x040fe200078e02ff */
[----:B------:R-:W-:Y:S01]  /*1750*/  LEA.HI R22, R22, R166, RZ, 0x4 ;  /* 0x000000a616167211 */ /* 0x000fe200078f20ff */
[----:B------:R-:W-:Y:S01]  /*1760*/  IMAD R0, R13, c[0x0][0x1a0], RZ ;  /* 0x000068000d007a24 */ /* 0x000fe200078e02ff */
[----:B------:R-:W-:Y:S01]  /*1770*/  BSSY B0, `(.L_x_309) ;  /* 0x0000036000007945 */ /* 0x000fe20003800000 */
[----:B---3--:R-:W-:Y:S01]  /*1780*/  IMAD.WIDE.U32 R2, R12, c[0x0][0x1a0], R250 ;  /* 0x000068000c027a25 */ /* 0x008fe200078e00fa */
[----:B------:R-:W-:-:S03]  /*1790*/  LOP3.LUT R7, R22, 0xfffffff0, RZ, 0xc0, !PT ;  /* 0xfffffff016077812 */ /* 0x000fc600078ec0ff */
[----:B------:R-:W-:Y:S01]  /*17a0*/  IMAD R8, R12, c[0x0][0x19c], R6 ;  /* 0x000067000c087a24 */ /* 0x000fe200078e0206 */
[----:B------:R-:W-:Y:S01]  /*17b0*/  IADD3 R2, P0, R2, UR24, RZ ;  /* 0x0000001802027c10 */ /* 0x000fe2000ff1e0ff */
[----:B------:R-:W-:Y:S02]  /*17c0*/  IMAD R6, R12, c[0x0][0x1a4], R0 ;  /* 0x000069000c067a24 */ /* 0x000fe400078e0200 */
[----:B------:R-:W-:Y:S02]  /*17d0*/  IMAD.IADD R0, R166, 0x1, -R7 ;  /* 0x00000001a6007824 */ /* 0x000fe400078e0a07 */
[----:B------:R-:W-:Y:S01]  /*17e0*/  IMAD R7, R11, c[0x0][0x1b8], RZ ;  /* 0x00006e000b077a24 */ /* 0x000fe200078e02ff */
[----:B------:R-:W-:Y:S01]  /*17f0*/  IADD3.X R3, R3, UR23, R6, P0, !PT ;  /* 0x0000001703037c10 */ /* 0x000fe200087fe406 */
[----:B------:R-:W-:Y:S01]  /*1800*/  IMAD.WIDE.U32 R4, R12, c[0x0][0x198], R250 ;  /* 0x000066000c047a25 */ /* 0x000fe200078e00fa */
[----:B------:R-:W-:Y:S01]  /*1810*/  SHF.R.S32.HI R6, RZ, 0x1f, R0 ;  /* 0x0000001fff067819 */ /* 0x000fe20000011400 */
[----:B------:R-:W-:-:S02]  /*1820*/  ULEA.HI.SX32 UR23, UR9, 0xffffffff, 0x19 ;  /* 0xffffffff09177891 */ /* 0x000fc4000f8fca3f */
[----:B------:R-:W-:Y:S01]  /*1830*/  IMAD R9, R10, c[0x0][0x1bc], R7 ;  /* 0x00006f000a097a24 */ /* 0x000fe200078e0207 */
[----:B------:R-:W-:Y:S01]  /*1840*/  IADD3 R4, P1, R4, UR20, RZ ;  /* 0x0000001404047c10 */ /* 0x000fe2000ff3e0ff */
[----:B-1----:R-:W-:Y:S01]  /*1850*/  IMAD.WIDE.U32 R26, R10, c[0x0][0x1b8], R2 ;  /* 0x00006e000a1a7a25 */ /* 0x002fe200078e0002 */
[----:B------:R-:W-:Y:S01]  /*1860*/  LEA.HI R6, R6, R0, RZ, 0x3 ;  /* 0x0000000006067211 */ /* 0x000fe200078f18ff */
[----:B------:R-:W-:Y:S01]  /*1870*/  UIMAD UR20, UR23, -0x80, UR12 ;  /* 0xffffff80171478a4 */ /* 0x000fe2000f8e020c */
[----:B------:R-:W-:Y:S01]  /*1880*/  IADD3.X R5, R5, UR7, R8, P1, !PT ;  /* 0x0000000705057c10 */ /* 0x000fe20008ffe408 */
[----:B------:R-:W-:Y:S01]  /*1890*/  IMAD.IADD R25, R27, 0x1, R9 ;  /* 0x000000011b197824 */ /* 0x000fe200078e0209 */
[----:B------:R1:W-:Y:S01]  /*18a0*/  STL.64 [R1+0x18], R26 ;  /* 0x0000181a01007387 */ /* 0x0003e20000100a00 */
[----:B------:R-:W-:Y:S01]  /*18b0*/  IMAD R8, R11, c[0x0][0x1b0], RZ ;  /* 0x00006c000b087a24 */ /* 0x000fe200078e02ff */
[----:B------:R-:W-:Y:S01]  /*18c0*/  LOP3.LUT R7, R6, 0xfffffff8, RZ, 0xc0, !PT ;  /* 0xfffffff806077812 */ /* 0x000fe200078ec0ff */
[----:B------:R-:W-:Y:S01]  /*18d0*/  IMAD.WIDE.U32 R246, R10, c[0x0][0x1b0], R4 ;  /* 0x00006c000af67a25 */ /* 0x000fe200078e0004 */
[----:B------:R1:W-:Y:S01]  /*18e0*/  STL [R1+0x20], R25 ;  /* 0x0000201901007387 */ /* 0x0003e20000100800 */
[----:B------:R-:W-:Y:S01]  /*18f0*/  ISETP.GE.AND P0, PT, R12, UR20, PT ;  /* 0x000000140c007c0c */ /* 0x000fe2000bf06270 */
[----:B------:R-:W-:Y:S01]  /*1900*/  USHF.R.S32.HI UR25, URZ, 0x1f, UR23 ;  /* 0x0000001f3f197899 */ /* 0x000fe20008011417 */
[----:B------:R-:W-:Y:S01]  /*1910*/  IMAD R8, R10, c[0x0][0x1b4], R8 ;  /* 0x00006d000a087a24 */ /* 0x000fe200078e0208 */
[----:B------:R-:W-:Y:S01]  /*1920*/  UIMAD UR4, UR21, UR23, URZ ;  /* 0x00000017150472a4 */ /* 0x000fe2000f8e023f */
[----:B------:R-:W-:Y:S01]  /*1930*/  IMAD.IADD R19, R0, 0x1, -R7 ;  /* 0x0000000100137824 */ /* 0x000fe200078e0a07 */
[----:B------:R-:W-:Y:S01]  /*1940*/  MOV R244, R246 ;  /* 0x000000f600f47202 */ /* 0x000fe20000000f00 */
[----:B------:R-:W-:Y:S01]  /*1950*/  IMAD.U32 R2, RZ, RZ, UR23 ;  /* 0x00000017ff027e24 */ /* 0x000fe2000f8e00ff */
[----:B------:R-:W-:Y:S01]  /*1960*/  IADD3 R245, R247, R8, RZ ;  /* 0x00000008f7f57210 */ /* 0x000fe20007ffe0ff */
[----:B------:R-:W-:Y:S01]  /*1970*/  UIMAD UR4, UR25, UR22, UR4 ;  /* 0x00000016190472a4 */ /* 0x000fe2000f8e0204 */
[----:B------:R-:W-:Y:S01]  /*1980*/  LOP3.LUT R0, R24, 0xffffffe0, RZ, 0xc0, !PT ;  /* 0xffffffe018007812 */ /* 0x000fe200078ec0ff */
[----:B------:R-:W-:Y:S01]  /*1990*/  IMAD.MOV.U32 R24, RZ, RZ, 0x20 ;  /* 0x00000020ff187424 */ /* 0x000fe200078e00ff */
[----:B------:R-:W-:Y:S01]  /*19a0*/  R2P PR, R19, 0x6 ;  /* 0x0000000613007804 */ /* 0x000fe20000000000 */
[----:B------:R-:W-:Y:S01]  /*19b0*/  IMAD.WIDE.U32 R2, R2, UR22, R244 ;  /* 0x0000001602027c25 */ /* 0x000fe2000f8e00f4 */
[----:B------:R-:W-:-:S02]  /*19c0*/  IADD3 R165, -R0, R166, RZ ;  /* 0x000000a600a57210 */ /* 0x000fc40007ffe1ff */
[----:B------:R-:W-:Y:S01]  /*19d0*/  MOV R4, 0x10 ;  /* 0x0000001000047802 */ /* 0x000fe20000000f00 */
[----:B------:R-:W-:Y:S01]  /*19e0*/  IMAD.SHL.U32 R0, R6, 0x40, RZ ;  /* 0x0000004006007824 */ /* 0x000fe200078e00ff */
[----:B------:R-:W-:-:S04]  /*19f0*/  IADD3 R7, R3, UR4, RZ ;  /* 0x0000000403077c10 */ /* 0x000fc8000fffe0ff */
[----:B------:R-:W-:Y:S02]  /*1a00*/  LOP3.LUT R248, R0, 0xfffffe00, RZ, 0xc0, !PT ;  /* 0xfffffe0000f87812 */ /* 0x000fe400078ec0ff */
[----:B------:R-:W-:Y:S02]  /*1a10*/  SEL R0, R4, 0xfffffff0, !P1 ;  /* 0xfffffff004007807 */ /* 0x000fe40004800000 */
[----:B------:R-:W-:Y:S01]  /*1a20*/  SEL R4, R24, 0xffffffe0, !P2 ;  /* 0xffffffe018047807 */ /* 0x000fe20005000000 */
[----:B------:R-:W-:Y:S05]  /*1a30*/  @P0 BRA `(.L_x_310) ;  /* 0x0000009000000947 */ /* 0x000fea0003800000 */
[----:B-1----:R-:W-:-:S13]  /*1a40*/  ISETP.GE.AND P0, PT, R250, c[0x0][0x220], PT ;  /* 0x00008800fa007a0c */ /* 0x002fda0003f06270 */
        /* <DEDUP_REMOVED lines=8> */
.L_x_310:
[----:B-1----:R-:W-:Y:S05]  /*1ad0*/  BSYNC B0 ;  /* 0x0000000000007941 */ /* 0x002fea0003800000 */
.L_x_309:
        /* <DEDUP_REMOVED lines=10> */
[----:B---3--:R-:W-:Y:S02]  /*1b80*/  IADD3.X R9, R7, UR26, RZ, P0, !PT ;  /* 0x0000001a07097c10 */ /* 0x008fe400087fe4ff */
[----:B------:R-:W-:-:S04]  /*1b90*/  LEA R8, P0, R5, c[0x0][0x168], 0x1 ;  /* 0x00005a0005087a11 */ /* 0x000fc800078008ff */
[----:B------:R-:W-:-:S05]  /*1ba0*/  LEA.HI.X R9, R5, c[0x0][0x16c], R9, 0x1, P0 ;  /* 0x00005b0005097a11 */ /* 0x000fca00000f0c09 */
[----:B------:R-:W-:Y:S01]  /*1bb0*/  @!PT LDS RZ, [RZ] ;  /* 0x00000000fffff984 */ /* 0x000fe20000000800 */
[----:B------:R-:W-:Y:S01]  /*1bc0*/  @!PT LDS RZ, [RZ] ;  /* 0x00000000fffff984 */ /* 0x000fe20000000800 */
[----:B------:R-:W-:Y:S01]  /*1bd0*/  @!PT LDS RZ, [RZ] ;  /* 0x00000000fffff984 */ /* 0x000fe20000000800 */
[----:B------:R3:W-:Y:S04]  /*1be0*/  LDGSTS.E.BYPASS.LTC128B.128 [R234+0x4800], [R8.64] ;  /* 0x0480000008ea7fae */ /* 0x0007e8000b901d52 */
.L_x_312:
[----:B------:R-:W-:Y:S05]  /*1bf0*/  BSYNC B0 ;  /* 0x0000000000007941 */ /* 0x000fea0003800000 */
.L_x_311:
[----:B------:R-:W-:Y:S01]  /*1c00*/  ISETP.GE.AND P0, PT, R20, UR20, PT ;  /* 0x0000001414007c0c */ /* 0x000fe2000bf06270 */
[----:B------:R-:W-:-:S12]  /*1c10*/  BSSY B0, `(.L_x_313) ;  /* 0x0000010000007945 */ /* 0x000fd80003800000 */
[----:B------:R-:W-:Y:S05]  /*1c20*/  @P0 BRA `(.L_x_314) ;  /* 0x000000e000000947 */ /* 0x000fea0003800000 */
[----:B------:R-:W-:-:S13]  /*1c30*/  ISETP.GE.AND P0, PT, R250, c[0x0][0x220], PT ;  /* 0x00008800fa007a0c */ /* 0x000fda0003f06270 */
[----:B------:R1:W-:Y:S01]  /*1c40*/  @P0 STS.128 [R234+0x5000], RZ ;  /* 0x005000ffea000388 */ /* 0x0003e20000000c00 */
[----:B------:R-:W-:Y:S05]  /*1c50*/  @P0 BRA `(.L_x_314) ;  /* 0x000000b000000947 */ /* 0x000fea0003800000 */
[----:B------:R-:W-:Y:S02]  /*1c60*/  IMAD.U32 R5, RZ, RZ, UR8 ;  /* 0x00000008ff057e24 */ /* 0x000fe4000f8e00ff */
[----:B---3--:R-:W-:Y:S02]  /*1c70*/  IMAD.MOV.U32 R8, RZ, RZ, c[0x0][0x19c] ;  /* 0x00006700ff087624 */ /* 0x008fe400078e00ff */
        /* <DEDUP_REMOVED lines=9> */
.L_x_314:
[----:B------:R-:W-:Y:S05]  /*1d10*/  BSYNC B0 ;  /* 0x0000000000007941 */ /* 0x000fea0003800000 */
.L_x_313:
        /* <DEDUP_REMOVED lines=12> */
[----:B---3--:R-:W-:-:S04]  /*1de0*/  LEA R8, P0, R10, c[0x0][0x168], 0x1 ;  /* 0x00005a000a087a11 */ /* 0x008fc800078008ff */
[----:B------:R-:W-:-:S05]  /*1df0*/  LEA.HI.X R9, R10, c[0x0][0x16c], R5, 0x1, P0 ;  /* 0x00005b000a097a11 */ /* 0x000fca00000f0c05 */
[----:B------:R-:W-:Y:S01]  /*1e00*/  @!PT LDS RZ, [RZ] ;  /* 0x00000000fffff984 */ /* 0x000fe20000000800 */
[----:B------:R-:W-:Y:S01]  /*1e10*/  @!PT LDS RZ, [RZ] ;  /* 0x00000000fffff984 */ /* 0x000fe20000000800 */
[----:B------:R-:W-:Y:S01]  /*1e20*/  @!PT LDS RZ, [RZ] ;  /* 0x00000000fffff984 */ /* 0x000fe20000000800 */
[----:B------:R3:W-:Y:S04]  /*1e30*/  LDGSTS.E.BYPASS.LTC128B.128 [R234+0x5800], [R8.64] ;  /* 0x0580000008ea7fae */ /* 0x0007e8000b901d52 */
.L_x_316:
[----:B------:R-:W-:Y:S05]  /*1e40*/  BSYNC B0 ;  /* 0x0000000000007941 */ /* 0x000fea0003800000 */
.L_x_315:
        /* <DEDUP_REMOVED lines=17> */
.L_x_318:
[----:B------:R-:W-:Y:S05]  /*1f60*/  BSYNC B0 ;  /* 0x0000000000007941 */ /* 0x000fea0003800000 */
.L_x_317:
[----:B------:R-:W-:Y:S01]  /*1f70*/  ISETP.GE.AND P0, PT, R16, UR20, PT ;  /* 0x0000001410007c0c */ /* 0x000fe2000bf06270 */
[----:B------:R-:W-:-:S12]  /*1f80*/  BSSY B0, `(.L_x_319) ;  /* 0x0000012000007945 */ /* 0x000fd80003800000 */
[----:B------:R-:W-:Y:S05]  /*1f90*/  @P0 BRA `(.L_x_320) ;  /* 0x0000010000000947 */ /* 0x000fea0003800000 */
[----:B------:R-:W-:-:S13]  /*1fa0*/  ISETP.GE.AND P0, PT, R250, c[0x0][0x220], PT ;  /* 0x00008800fa007a0c */ /* 0x000fda0003f06270 */
[----:B------:R1:W-:Y:S01]  /*1fb0*/  @P0 STS.128 [R234+0x6800], RZ ;  /* 0x006800ffea000388 */ /* 0x0003e20000000c00 */
[----:B------:R-:W-:Y:S05]  /*1fc0*/  @P0 BRA `(.L_x_320) ;  /* 0x000000d000000947 */ /* 0x000fea0003800000 */
[----:B---3--:R-:W-:Y:S01]  /*1fd0*/  MOV R8, R2 ;  /* 0x0000000200087202 */ /* 0x008fe20000000f00 */
        /* <DEDUP_REMOVED lines=12> */
.L_x_320:
[----:B------:R-:W-:Y:S05]  /*20a0*/  BSYNC B0 ;  /* 0x0000000000007941 */ /* 0x000fea0003800000 */
.L_x_319:
        /* <DEDUP_REMOVED lines=19> */
.L_x_322:
[----:B------:R-:W-:Y:S05]  /*21e0*/  BSYNC B0 ;  /* 0x0000000000007941 */ /* 0x000fea0003800000 */
.L_x_321:
        /* <DEDUP_REMOVED lines=18> */
.L_x_324:
[----:B------:R-:W-:Y:S05]  /*2310*/  BSYNC B0 ;  /* 0x0000000000007941 */ /* 0x000fea0003800000 */
.L_x_323:
[----:B------:R-:W-:Y:S01]  /*2320*/  ULDC.64 UR6, c[0x0][0x318] ;  /* 0x0000c60000067ab9 */ /* 0x000fe20000000a00 */
[----:B------:R-:W0:Y:S01]  /*2330*/  LDGDEPBAR ;  /* 0x00000000000079af */ /* 0x000e220000000000 */
[----:B------:R-:W-:Y:S02]  /*2340*/  UISETP.NE.U32.AND UP1, UPT, URZ, UR6, UPT ;  /* 0x000000063f00728c */ /* 0x000fe4000bf25070 */
[----:B------:R-:W-:Y:S02]  /*2350*/  ULDC.64 UR4, c[0x0][0x320] ;  /* 0x0000c80000047ab9 */ /* 0x000fe40000000a00 */
[----:B------:R-:W-:-:S06]  /*2360*/  UISETP.NE.AND.EX UP1, UPT, URZ, UR7, UPT, UP1 ;  /* 0x000000073f00728c */ /* 0x000fcc000bf25310 */
[----:B------:R-:W-:-:S05]  /*2370*/  PLOP3.LUT P0, PT, PT, PT, UP1, 0x80, 0x0 ;  /* 0x000000000000781c */ /* 0x000fca0003f0f018 */
[----:B------:R-:W-:Y:S02]  /*2380*/  @UP1 USHF.R.S32.HI UR27, URZ, 0x1f, UR14 ;  /* 0x0000001f3f1b1899 */ /* 0x000fe4000801140e */
[----:B------:R-:W-:Y:S02]  /*2390*/  @UP1 UMOV UR28, UR16 ;  /* 0x00000010001c1c82 */ /* 0x000fe40008000000 */
[----:B------:R-:W-:Y:S02]  /*23a0*/  @UP1 UIMAD UR27, UR27, UR4, URZ ;  /* 0x000000041b1b12a4 */ /* 0x000fe4000f8e023f */
[----:B------:R-:W-:Y:S02]  /*23b0*/  @UP1 UMOV UR29, UR15 ;  /* 0x0000000f001d1c82 */ /* 0x000fe40008000000 */
[----:B------:R-:W-:Y:S01]  /*23c0*/  @UP1 UIMAD.WIDE.U32 UR28, UR14, UR4, UR28 ;  /* 0x000000040e1c12a5 */ /* 0x000fe2000f8e001c */
[----:B------:R-:W-:-:S04]  /*23d0*/  DEPBAR.LE SB0, 0x0 ;  /* 0x000080000000791a */ /* 0x000fc80000000000 */
[----:B------:R-:W-:Y:S02]  /*23e0*/  @UP1 UIMAD UR5, UR14, UR5, UR27 ;  /* 0x000000050e0512a4 */ /* 0x000fe4000f8e021b */
[----:B------:R-:W-:Y:S02]  /*23f0*/  @UP1 ULEA UR6, UP0, UR28, UR6, 0x2 ;  /* 0x000000061c061291 */ /* 0x000fe4000f80103f */
[----:B------:R-:W-:-:S04]  /*2400*/  @UP1 UIADD3 UR5, UR29, UR5, URZ ;  /* 0x000000051d051290 */ /* 0x000fc8000fffe03f */
[----:B------:R-:W-:Y:S01]  /*2410*/  @UP1 ULEA.HI.X UR7, UR28, UR7, UR5, 0x2, UP0 ;  /* 0x000000071c071291 */ /* 0x000fe200080f1405 */
[----:B-1----:R-:W-:Y:S01]  /*2420*/  IMAD.U32 R2, RZ, RZ, UR6 ;  /* 0x00000006ff027e24 */ /* 0x002fe2000f8e00ff */
[----:B------:R-:W-:Y:S01]  /*2430*/  ISETP.GE.AND P1, PT, R12, UR20, PT ;  /* 0x000000140c007c0c */ /* 0x000fe2000bf26270 */
[----:B------:R-:W-:-:S03]  /*2440*/  ULDC.64 UR4, c[0x0][0x1a0] ;  /* 0x0000680000047ab9 */ /* 0x000fc60000000a00 */
[----:B------:R-:W-:-:S05]  /*2450*/  IMAD.U32 R3, RZ, RZ, UR7 ;  /* 0x00000007ff037e24 */ /* 0x000fca000f8e00ff */
[----:B------:R1:W5:Y:S01]  /*2460*/  @P0 LDG.E R2, [R2.64] ;  /* 0x0000001202020981 */ /* 0x000362000c1e1900 */
[----:B------:R-:W-:Y:S01]  /*2470*/  UIMAD.WIDE.U32 UR14, UR23, UR4, URZ ;  /* 0x00000004170e72a5 */ /* 0x000fe2000f8e003f */
[----:B------:R-:W-:Y:S01]  /*2480*/  BSSY B0, `(.L_x_325) ;  /* 0x000001a000007945 */ /* 0x000fe20003800000 */
[----:B------:R-:W-:Y:S01]  /*2490*/  UIMAD UR4, UR25, UR4, URZ ;  /* 0x00000004190472a4 */ /* 0x000fe2000f8e023f */
[----:B------:R-:W-:Y:S03]  /*24a0*/  BAR.SYNC.DEFER_BLOCKING 0x0 ;  /* 0x0000000000007b1d */ /* 0x000fe60000010000 */
[----:B------:R-:W-:Y:S01]  /*24b0*/  UIMAD UR4, UR23, UR5, UR4 ;  /* 0x00000005170472a4 */ /* 0x000fe2000f8e0204 */
[----:B------:R-:W-:Y:S01]  /*24c0*/  MOV R6, UR14 ;  /* 0x0000000e00067c02 */ /* 0x000fe20008000f00 */
[----:B------:R-:W-:Y:S02]  /*24d0*/  IMAD.U32 R7, RZ, RZ, UR15 ;  /* 0x0000000fff077e24 */ /* 0x000fe4000f8e00ff */
[----:B------:R-:W-:Y:S01]  /*24e0*/  UIADD3 UR4, UR15, UR4, URZ ;  /* 0x000000040f047290 */ /* 0x000fe2000fffe03f */
[----:B-1----:R-:W5:Y:S01]  /*24f0*/  @P0 MUFU.RCP R3, c[0x0][0x238] ;  /* 0x00008e0000030b08 */ /* 0x002f620000001000 */
[----:B------:R1:W-:Y:S01]  /*2500*/  @P1 STS.128 [R234+0x8000], RZ ;  /* 0x008000ffea001388 */ /* 0x0003e20000000c00 */
[----:B-----5:R-:W-:-:S03]  /*2510*/  @P0 FMUL.FTZ R2, R2, R3 ;  /* 0x0000000302020220 */ /* 0x020fc60000410000 */
[----:B------:R-:W-:Y:S01]  /*2520*/  MOV R3, UR4 ;  /* 0x0000000400037c02 */ /* 0x000fe20008000f00 */
[----:B------:R-:W-:Y:S01]  /*2530*/  UMOV UR4, URZ ;  /* 0x0000003f00047c82 */ /* 0x000fe20008000000 */
[----:B------:R5:W2:Y:S02]  /*2540*/  @P0 R2UR UR6, R2 ;  /* 0x00000000020603c2 */ /* 0x000aa400000e0000 */
[----:B-----5:R-:W-:Y:S01]  /*2550*/  LEA R2, P0, R6, R26, 0x7 ;  /* 0x0000001a06027211 */ /* 0x020fe200078038ff */
[----:B--2---:R-:W-:-:S03]  /*2560*/  @UP1 UMOV UR4, UR6 ;  /* 0x0000000600041c82 */ /* 0x004fc60008000000 */
[----:B------:R-:W-:Y:S01]  /*2570*/  LEA.HI.X R3, R6, R25, R3, 0x7, P0 ;  /* 0x0000001906037211 */ /* 0x000fe200000f3c03 */
        /* <DEDUP_REMOVED lines=10> */
.L_x_326:
[----:B-1----:R-:W-:Y:S05]  /*2620*/  BSYNC B0 ;  /* 0x0000000000007941 */ /* 0x002fea0003800000 */
.L_x_325:
[----:B------:R-:W-:Y:S01]  /*2630*/  ISETP.GE.AND P0, PT, R21, UR20, PT ;  /* 0x0000001415007c0c */ /* 0x000fe2000bf06270 */
[----:B------:R-:W-:-:S12]  /*2640*/  BSSY B0, `(.L_x_327) ;  /* 0x0000010000007945 */ /* 0x000fd80003800000 */
[----:B------:R1:W-:Y:S01]  /*2650*/  @P0 STS.128 [R234+0x8800], RZ ;  /* 0x008800ffea000388 */ /* 0x0003e20000000c00 */
[----:B------:R-:W-:Y:S05]  /*2660*/  @P0 BRA `(.L_x_328) ;  /* 0x000000d000000947 */ /* 0x000fea0003800000 */
[----:B------:R-:W-:-:S13]  /*2670*/  ISETP.GE.AND P0, PT, R250, c[0x0][0x220], PT ;  /* 0x00008800fa007a0c */ /* 0x000fda0003f06270 */
[----:B------:R1:W-:Y:S01]  /*2680*/  @P0 STS.128 [R234+0x8800], RZ ;  /* 0x008800ffea000388 */ /* 0x0003e20000000c00 */
[----:B------:R-:W-:Y:S05]  /*2690*/  @P0 BRA `(.L_x_328) ;  /* 0x000000a000000947 */ /* 0x000fea0003800000 */
[----:B--2---:R-:W-:Y:S02]  /*26a0*/  IMAD.MOV.U32 R7, RZ, RZ, c[0x0][0x1a0] ;  /* 0x00006800ff077624 */ /* 0x004fe400078e00ff */
[----:B------:R-:W-:-:S03]  /*26b0*/  IMAD.MOV.U32 R6, RZ, RZ, c[0x0][0x1a4] ;  /* 0x00006900ff067624 */ /* 0x000fc600078e00ff */
        /* <DEDUP_REMOVED lines=8> */
.L_x_328:
[----:B------:R-:W-:Y:S05]  /*2740*/  BSYNC B0 ;  /* 0x0000000000007941 */ /* 0x000fea0003800000 */
.L_x_327:
        /* <DEDUP_REMOVED lines=17> */
.L_x_330:
[----:B------:R-:W-:Y:S05]  /*2860*/  BSYNC B0 ;  /* 0x0000000000007941 */ /* 0x000fea0003800000 */
.L_x_329:
[----:B------:R-:W-:Y:S01]  /*2870*/  ISETP.GE.AND P0, PT, R18, UR20, PT ;  /* 0x0000001412007c0c */ /* 0x000fe2000bf06270 */
[----:B------:R-:W-:-:S12]  /*2880*/  BSSY B0, `(.L_x_331) ;  /* 0x0000011000007945 */ /* 0x000fd80003800000 */
[----:B------:R1:W-:Y:S01]  /*2890*/  @P0 STS.128 [R234+0x9800], RZ ;  /* 0x009800ffea000388 */ /* 0x0003e20000000c00 */
[----:B------:R-:W-:Y:S05]  /*28a0*/  @P0 BRA `(.L_x_332) ;  /* 0x000000e000000947 */ /* 0x000fea0003800000 */
[----:B------:R-:W-:-:S13]  /*28b0*/  ISETP.GE.AND P0, PT, R250, c[0x0][0x220], PT ;  /* 0x00008800fa007a0c */ /* 0x000fda0003f06270 */
[----:B------:R1:W-:Y:S01]  /*28c0*/  @P0 STS.128 [R234+0x9800], RZ ;  /* 0x009800ffea000388 */ /* 0x0003e20000000c00 */
[----:B------:R-:W-:Y:S05]  /*28d0*/  @P0 BRA `(.L_x_332) ;  /* 0x000000b000000947 */ /* 0x000fea0003800000 */
[----:B---3--:R-:W-:Y:S01]  /*28e0*/  IMAD.MOV.U32 R8, RZ, RZ, c[0x0][0x1a0] ;  /* 0x00006800ff087624 */ /* 0x008fe200078e00ff */
[----:B------:R-:W-:Y:S02]  /*28f0*/  ULDC UR5, c[0x0][0x1a4] ;  /* 0x0000690000057ab9 */ /* 0x000fe40000000800 */
[----:B------:R-:W-:Y:S01]  /*2900*/  UIMAD UR5, UR5, 0x30, URZ ;  /* 0x00000030050578a4 */ /* 0x000fe2000f8e023f */
[----:B------:R-:W-:-:S05]  /*2910*/  IMAD.WIDE.U32 R8, R8, 0x30, R2 ;  /* 0x0000003008087825 */ /* 0x000fca00078e0002 */
[----:B------:R-:W-:Y:S02]  /*2920*/  IADD3 R5, R9, UR5, RZ ;  /* 0x0000000509057c10 */ /* 0x000fe4000fffe0ff */
[----:B--2---:R-:W-:-:S04]  /*2930*/  LEA R6, P0, R8, c[0x0][0x170], 0x1 ;  /* 0x00005c0008067a11 */ /* 0x004fc800078008ff */
[----:B------:R-:W-:-:S05]  /*2940*/  LEA.HI.X R7, R8, c[0x0][0x174], R5, 0x1, P0 ;  /* 0x00005d0008077a11 */ /* 0x000fca00000f0c05 */
[----:B------:R-:W-:Y:S01]  /*2950*/  @!PT LDS RZ, [RZ] ;  /* 0x00000000fffff984 */ /* 0x000fe20000000800 */
[----:B------:R-:W-:Y:S01]  /*2960*/  @!PT LDS RZ, [RZ] ;  /* 0x00000000fffff984 */ /* 0x000fe20000000800 */
[----:B------:R-:W-:Y:S01]  /*2970*/  @!PT LDS RZ, [RZ] ;  /* 0x00000000fffff984 */ /* 0x000fe20000000800 */
[----:B------:R2:W-:Y:S04]  /*2980*/  LDGSTS.E.BYPASS.LTC128B.128 [R234+0x9800], [R6.64] ;  /* 0x0980000006ea7fae */ /* 0x0005e8000b901d52 */
.L_x_332:
[----:B------:R-:W-:Y:S05]  /*2990*/  BSYNC B0 ;  /* 0x0000000000007941 */ /* 0x000fea0003800000 */
.L_x_331:
        /* <DEDUP_REMOVED lines=17> */
.L_x_334:
[----:B------:R-:W-:Y:S05]  /*2ab0*/  BSYNC B0 ;  /* 0x0000000000007941 */ /* 0x000fea0003800000 */
.L_x_333:
[----:B------:R-:W-:Y:S01]  /*2ac0*/  ISETP.GE.AND P0, PT, R16, UR20, PT ;  /* 0x0000001410007c0c */ /* 0x000fe2000bf06270 */
[----:B------:R-:W-:-:S12]  /*2ad0*/  BSSY B0, `(.L_x_335) ;  /* 0x0000013000007945 */ /* 0x000fd80003800000 */
[----:B------:R1:W-:Y:S01]  /*2ae0*/  @P0 STS.128 [R234+0xa800], RZ ;  /* 0x00a800ffea000388 */ /* 0x0003e20000000c00 */
[----:B------:R-:W-:Y:S05]  /*2af0*/  @P0 BRA `(.L_x_336) ;  /* 0x0000010000000947 */ /* 0x000fea0003800000 */
[----:B------:R-:W-:-:S13]  /*2b00*/  ISETP.GE.AND P0, PT, R250, c[0x0][0x220], PT ;  /* 0x00008800fa007a0c */ /* 0x000fda0003f06270 */
[----:B------:R1:W-:Y:S01]  /*2b10*/  @P0 STS.128 [R234+0xa800], RZ ;  /* 0x00a800ffea000388 */ /* 0x0003e20000000c00 */
[----:B------:R-:W-:Y:S05]  /*2b20*/  @P0 BRA `(.L_x_336) ;  /* 0x000000d000000947 */ /* 0x000fea0003800000 */
[----:B--2---:R-:W-:Y:S01]  /*2b30*/  MOV R6, R2 ;  /* 0x0000000200067202 */ /* 0x004fe20000000f00 */
[----:B------:R-:W-:Y:S01]  /*2b40*/  IMAD.MOV.U32 R5, RZ, RZ, c[0x0][0x1a0] ;  /* 0x00006800ff057624 */ /* 0x000fe200078e00ff */
        /* <DEDUP_REMOVED lines=11> */
.L_x_336:
[----:B------:R-:W-:Y:S05]  /*2c00*/  BSYNC B0 ;  /* 0x0000000000007941 */ /* 0x000fea0003800000 */
.L_x_335:
        /* <DEDUP_REMOVED lines=20> */
.L_x_338:
[----:B------:R-:W-:Y:S05]  /*2d50*/  BSYNC B0 ;  /* 0x0000000000007941 */ /* 0x000fea0003800000 */
.L_x_337:
[----:B------:R-:W-:Y:S01]  /*2d60*/  ISETP.GE.AND P0, PT, R14, UR20, PT ;  /* 0x000000140e007c0c */ /* 0x000fe2000bf06270 */
[----:B------:R-:W-:-:S12]  /*2d70*/  BSSY B0, `(.L_x_339) ;  /* 0x0000011000007945 */ /* 0x000fd80003800000 */
[----:B------:R1:W-:Y:S01]  /*2d80*/  @P0 STS.128 [R234+0xb800], RZ ;  /* 0x00b800ffea000388 */ /* 0x0003e20000000c00 */
[----:B------:R-:W-:Y:S05]  /*2d90*/  @P0 BRA `(.L_x_340) ;  /* 0x000000e000000947 */ /* 0x000fea0003800000 */
[----:B------:R-:W-:-:S13]  /*2da0*/  ISETP.GE.AND P0, PT, R250, c[0x0][0x220], PT ;  /* 0x00008800fa007a0c */ /* 0x000fda0003f06270 */
[----:B------:R1:W-:Y:S01]  /*2db0*/  @P0 STS.128 [R234+0xb800], RZ ;  /* 0x00b800ffea000388 */ /* 0x0003e20000000c00 */
[----:B------:R-:W-:Y:S05]  /*2dc0*/  @P0 BRA `(.L_x_340) ;  /* 0x000000b000000947 */ /* 0x000fea0003800000 */
[----:B--2---:R-:W-:Y:S01]  /*2dd0*/  IMAD.MOV.U32 R6, RZ, RZ, c[0x0][0x1a0] ;  /* 0x00006800ff067624 */ /* 0x004fe200078e00ff */
        /* <DEDUP_REMOVED lines=10> */
.L_x_340:
[----:B------:R-:W-:Y:S05]  /*2e80*/  BSYNC B0 ;  /* 0x0000000000007941 */ /* 0x000fea0003800000 */
.L_x_339:
[----:B--2---:R-:W-:Y:S01]  /*2e90*/  SHF.R.S32.HI R7, RZ, 0x4, R22 ;  /* 0x00000004ff077819 */ /* 0x004fe20000011416 */
[----:B------:R-:W-:Y:S01]  /*2ea0*/  IMAD.SHL.U32 R6, R23, 0x40, RZ ;  /* 0x0000004017067824 */ /* 0x000fe200078e00ff */
[----:B------:R-:W-:Y:S01]  /*2eb0*/  SHF.L.U32 R5, R12, 0x3, RZ ;  /* 0x000000030c057819 */ /* 0x000fe200000006ff */
[----:B------:R-:W-:Y:S01]  /*2ec0*/  IMAD.SHL.U32 R3, R19, 0x40, RZ ;  /* 0x0000004013037824 */ /* 0x000fe200078e00ff */
[----:B------:R-:W-:Y:S01]  /*2ed0*/  LEA.HI R2, R22, R7, RZ, 0x1 ;  /* 0x0000000716027211 */ /* 0x000fe200078f08ff */
[----:B------:R-:W-:Y:S01]  /*2ee0*/  STL [R1+0x8c], R251 ;  /* 0x00008cfb01007387 */ /* 0x000fe20000100800 */
[----:B------:R-:W-:Y:S02]  /*2ef0*/  R2P PR, R23, 0x6 ;  /* 0x0000000617007804 */ /* 0x000fe40000000000 */
[----:B------:R-:W-:Y:S01]  /*2f00*/  LOP3.LUT R2, R2, 0xfffffffe, RZ, 0xc0, !PT ;  /* 0xfffffffe02027812 */ /* 0x000fe200078ec0ff */
[----:B------:R-:W-:Y:S01]  /*2f10*/  STL [R1+0x88], R250 ;  /* 0x000088fa01007387 */ /* 0x000fe20000100800 */
[----:B------:R-:W-:-:S03]  /*2f20*/  LOP3.LUT R3, R3, 0x1c0, RZ, 0xc0, !PT ;  /* 0x000001c003037812 */ /* 0x000fc600078ec0ff */
[----:B------:R-:W-:Y:S01]  /*2f30*/  IMAD.IADD R7, R7, 0x1, -R2 ;  /* 0x0000000107077824 */ /* 0x000fe200078e0a02 */
[----:B------:R-:W-:Y:S01]  /*2f40*/  LOP3.LUT R2, R6, 0x1c0, RZ, 0xc0, !PT ;  /* 0x000001c006027812 */ /* 0x000fe200078ec0ff */
[----:B------:R-:W-:Y:S02]  /*2f50*/  STL [R1+0x84], R247 ;  /* 0x000084f701007387 */ /* 0x000fe40000100800 */
[----:B------:R-:W-:Y:S01]  /*2f60*/  IMAD.SHL.U32 R6, R7, 0x8, RZ ;  /* 0x0000000807067824 */ /* 0x000fe200078e00ff */
[----:B---3--:R-:W-:Y:S01]  /*2f70*/  LOP3.LUT R8, R2, 0x8, R5, 0xf8, !PT ;  /* 0x0000000802087812 */ /* 0x008fe200078ef805 */
[----:B------:R-:W-:Y:S01]  /*2f80*/  STL [R1+0x80], R246 ;  /* 0x000080f601007387 */ /* 0x000fe20000100800 */
[----:B------:R-:W-:Y:S02]  /*2f90*/  SHF.R.U32.HI R2, RZ, 0x3, R2 ;  /* 0x00000003ff027819 */ /* 0x000fe40000011602 */
[----:B------:R-:W-:Y:S01]  /*2fa0*/  LOP3.LUT R6, R3, 0x8, R6, 0xf8, !PT ;  /* 0x0000000803067812 */ /* 0x000fe200078ef806 */
[----:B------:R-:W-:Y:S01]  /*2fb0*/  STL [R1+0x7c], R245 ;  /* 0x00007cf501007387 */ /* 0x000fe20000100800 */
[----:B------:R-:W-:Y:S01]  /*2fc0*/  SHF.R.U32.HI R5, RZ, 0x3, R3 ;  /* 0x00000003ff057819 */ /* 0x000fe20000011603 */
[----:B------:R-:W-:Y:S01]  /*2fd0*/  IMAD R3, R164, 0x400, R248 ;  /* 0x00000400a4037824 */ /* 0x000fe200078e02f8 */
[----:B------:R-:W-:Y:S01]  /*2fe0*/  LOP3.LUT R2, R8, R2, RZ, 0x3c, !PT ;  /* 0x0000000208027212 */ /* 0x000fe200078e3cff */
[----:B------:R-:W-:Y:S01]  /*2ff0*/  STL [R1+0x78], R244 ;  /* 0x000078f401007387 */ /* 0x000fe20000100800 */
[----:B------:R-:W-:-:S03]  /*3000*/  LOP3.LUT R200, R6, R5, RZ, 0x3c, !PT ;  /* 0x0000000506c87212 */ /* 0x000fc600078e3cff */
[----:B------:R-:W-:Y:S01]  /*3010*/  IMAD R2, R7, 0x200, R2 ;  /* 0x0000020007027824 */ /* 0x000fe200078e0202 */
[----:B------:R-:W-:Y:S01]  /*3020*/  IADD3 R3, R200, R3, RZ ;  /* 0x00000003c8037210 */ /* 0x000fe20007ffe0ff */
[----:B------:R-:W-:Y:S02]  /*3030*/  STL [R1+0x74], R234 ;  /* 0x000074ea01007387 */ /* 0x000fe40000100800 */
[----:B------:R-:W-:Y:S01]  /*3040*/  IMAD.SHL.U32 R203, R2, 0x2, RZ ;  /* 0x0000000202cb7824 */ /* 0x000fe200078e00ff */
[----:B------:R-:W-:Y:S01]  /*3050*/  SEL R2, R24, 0xffffffe0, !P1 ;  /* 0xffffffe018027807 */ /* 0x000fe20004800000 */
[----:B------:R-:W-:Y:S01]  /*3060*/  IMAD.SHL.U32 R222, R3, 0x2, RZ ;  /* 0x0000000203de7824 */ /* 0x000fe200078e00ff */
[----:B------:R-:W0:Y:S02]  /*3070*/  LDGDEPBAR ;  /* 0x00000000000079af */ /* 0x000e240000000000 */
[C---:B------:R-:W-:Y:S01]  /*3080*/  IADD3 R3, R203.reuse, 0x4000, RZ ;  /* 0x00004000cb037810 */ /* 0x040fe20007ffe0ff */
[C---:B------:R-:W-:Y:S01]  /*3090*/  IMAD.IADD R221, R203.reuse, 0x1, R2 ;  /* 0x00000001cbdd7824 */ /* 0x040fe200078e0202 */
[----:B------:R-:W-:Y:S01]  /*30a0*/  LDSM.16.M88.4 R8, [R203+0x4000] ;  /* 0x00400000cb08783b */ /* 0x000fe20000000200 */
[----:B------:R-:W-:Y:S01]  /*30b0*/  LEA R225, R0, R222, 0x1 ;  /* 0x000000de00e17211 */ /* 0x000fe200078e08ff */
[----:B------:R-:W-:Y:S01]  /*30c0*/  IMAD R223, R4, 0x2, R222 ;  /* 0x0000000204df7824 */ /* 0x000fe200078e02de */
[----:B------:R-:W-:Y:S01]  /*30d0*/  IADD3 R226, R203, 0x4040, RZ ;  /* 0x00004040cbe27810 */ /* 0x000fe20007ffe0ff */
[----:B------:R-:W2:Y:S01]  /*30e0*/  LDSM.16.M88.4 R16, [R222] ;  /* 0x00000000de10783b */ /* 0x000ea20000000200 */
[----:B------:R-:W-:Y:S01]  /*30f0*/  @P2 IADD3 R226, R3, -0x40, RZ ;  /* 0xffffffc003e22810 */ /* 0x000fe20007ffe0ff */
[----:B------:R-:W-:Y:S01]  /*3100*/  IMAD R224, R0, 0x2, R223 ;  /* 0x0000000200e07824 */ /* 0x000fe200078e02df */
[----:B------:R-:W-:Y:S01]  /*3110*/  SHF.R.S32.HI R3, RZ, 0x1f, R165 ;  /* 0x0000001fff037819 */ /* 0x000fe200000114a5 */
[----:B------:R-:W3:Y:S02]  /*3120*/  LDSM.16.M88.4 R12, [R222+0x2000] ;  /* 0x00200000de0c783b */ /* 0x000ee40000000200 */
[----:B------:R-:W-:Y:S01]  /*3130*/  IMAD.IADD R220, R2, 0x1, R226 ;  /* 0x0000000102dc7824 */ /* 0x000fe200078e02e2 */
[----:B------:R-:W-:Y:S01]  /*3140*/  LEA.HI R3, R3, R165, RZ, 0x2 ;  /* 0x000000a503037211 */ /* 0x000fe200078f10ff */
[----:B------:R-:W1:Y:S04]  /*3150*/  LDSM.16.M88.4 R56, [R203+0x4800] ;  /* 0x00480000cb38783b */ /* 0x000e680000000200 */
[----:B------:R-:W4:Y:S04]  /*3160*/  LDSM.16.M88.4 R52, [R203+0x5000] ;  /* 0x00500000cb34783b */ /* 0x000f280000000200 */
[----:B------:R-:W1:Y:S04]  /*3170*/  LDSM.16.M88.4 R48, [R203+0x5800] ;  /* 0x00580000cb30783b */ /* 0x000e680000000200 */
[----:B------:R-:W1:Y:S04]  /*3180*/  LDSM.16.M88.4 R44, [R203+0x6000] ;  /* 0x00600000cb2c783b */ /* 0x000e680000000200 */
[----:B------:R-:W1:Y:S04]  /*3190*/  LDSM.16.M88.4 R40, [R203+0x6800] ;  /* 0x00680000cb28783b */ /* 0x000e680000000200 */
[----:B------:R-:W1:Y:S04]  /*31a0*/  LDSM.16.M88.4 R32, [R203+0x7000] ;  /* 0x00700000cb20783b */ /* 0x000e680000000200 */
[----:B------:R-:W1:Y:S04]  /*31b0*/  LDSM.16.M88.4 R28, [R203+0x7800] ;  /* 0x00780000cb1c783b */ /* 0x000e680000000200 */
[----:B------:R-:W-:Y:S01]  /*31c0*/  LDSM.16.M88.4 R24, [R221+0x4000] ;  /* 0x00400000dd18783b */ /* 0x000fe20000000200 */
[-C--:B--2---:R-:W-:Y:S03]  /*31d0*/  HMMA.16816.F32 R156, R16, R8.reuse, RZ ;  /* 0x00000008109c723c */ /* 0x084fe600000018ff */
[----:B------:R-:W-:Y:S04]  /*31e0*/  LDSM.16.M88.4 R36, [R221+0x4800] ;  /* 0x00480000dd24783b */ /* 0x000fe80000000200 */
[----:B------:R-:W-:Y:S01]  /*31f0*/  LDSM.16.M88.4 R60, [R221+0x5000] ;  /* 0x00500000dd3c783b */ /* 0x000fe20000000200 */
[C---:B---3--:R-:W-:Y:S03]  /*3200*/  HMMA.16816.F32 R100, R12.reuse, R8, RZ ;  /* 0x000000080c64723c */ /* 0x048fe600000018ff */
[----:B------:R-:W-:Y:S04]  /*3210*/  LDSM.16.M88.4 R64, [R221+0x5800] ;  /* 0x00580000dd40783b */ /* 0x000fe80000000200 */
[----:B------:R-:W-:Y:S01]  /*3220*/  LDSM.16.M88.4 R80, [R221+0x6000] ;  /* 0x00600000dd50783b */ /* 0x000fe20000000200 */
[-C--:B------:R-:W-:Y:S03]  /*3230*/  HMMA.16816.F32 R96, R12, R10.reuse, RZ ;  /* 0x0000000a0c60723c */ /* 0x080fe600000018ff */
[----:B------:R-:W-:Y:S04]  /*3240*/  LDSM.16.M88.4 R76, [R221+0x6800] ;  /* 0x00680000dd4c783b */ /* 0x000fe80000000200 */
[----:B------:R-:W-:Y:S01]  /*3250*/  LDSM.16.M88.4 R72, [R221+0x7000] ;  /* 0x00700000dd48783b */ /* 0x000fe20000000200 */
[----:B------:R-:W-:Y:S03]  /*3260*/  HMMA.16816.F32 R152, R16, R10, RZ ;  /* 0x0000000a1098723c */ /* 0x000fe600000018ff */
[----:B------:R-:W2:Y:S04]  /*3270*/  LDSM.16.M88.4 R8, [R225+0x2000] ;  /* 0x00200000e108783b */ /* 0x000ea80000000200 */
[----:B------:R-:W3:Y:S01]  /*3280*/  LDSM.16.M88.4 R68, [R221+0x7800] ;  /* 0x00780000dd44783b */ /* 0x000ee20000000200 */
[C---:B-1----:R-:W-:Y:S03]  /*3290*/  HMMA.16816.F32 R92, R12.reuse, R56, RZ ;  /* 0x000000380c5c723c */ /* 0x042fe600000018ff */
[----:B------:R-:W1:Y:S04]  /*32a0*/  LDSM.16.M88.4 R20, [R225] ;  /* 0x00000000e114783b */ /* 0x000e680000000200 */
[----:B------:R-:W-:Y:S01]  /*32b0*/  STL [R1+0x90], R221 ;  /* 0x000090dd01007387 */ /* 0x000fe20000100800 */
[C---:B------:R-:W-:Y:S03]  /*32c0*/  HMMA.16816.F32 R88, R12.reuse, R58, RZ ;  /* 0x0000003a0c58723c */ /* 0x040fe600000018ff */
[----:B------:R-:W-:Y:S04]  /*32d0*/  STL [R1+0x94], R225 ;  /* 0x000094e101007387 */ /* 0x000fe80000100800 */
[----:B------:R-:W-:Y:S01]  /*32e0*/  STL [R1+0x98], R203 ;  /* 0x000098cb01007387 */ /* 0x000fe20000100800 */
[C---:B----4-:R-:W-:Y:S03]  /*32f0*/  HMMA.16816.F32 R104, R12.reuse, R54, RZ ;  /* 0x000000360c68723c */ /* 0x050fe600000018ff */
[----:B------:R-:W-:Y:S04]  /*3300*/  STL [R1+0xa0], R4 ;  /* 0x0000a00401007387 */ /* 0x000fe80000100800 */
[----:B------:R-:W-:Y:S01]  /*3310*/  STL [R1+0x9c], R222 ;  /* 0x00009cde01007387 */ /* 0x000fe20000100800 */
        /* <DEDUP_REMOVED lines=10> */
[----:B------:R-:W-:Y:S08]  /*33c0*/  HMMA.16816.F32 R140, R12, R30, RZ ;  /* 0x0000001e0c8c723c */ /* 0x000ff000000018ff */
        /* <DEDUP_REMOVED lines=12> */
[C---:B------:R-:W-:Y:S01]  /*3490*/  HMMA.16816.F32 R240, R16.reuse, R34, RZ ;  /* 0x0000002210f0723c */ /* 0x040fe200000018ff */
[----:B------:R-:W-:Y:S07]  /*34a0*/  LDSM.16.M88.4 R32, [R226+0x1000] ;  /* 0x00100000e220783b */ /* 0x000fee0000000200 */
[C---:B------:R-:W-:Y:S08]  /*34b0*/  HMMA.16816.F32 R204, R16.reuse, R28, RZ ;  /* 0x0000001c10cc723c */ /* 0x040ff000000018ff */
[----:B------:R-:W-:Y:S01]  /*34c0*/  HMMA.16816.F32 R212, R16, R30, RZ ;  /* 0x0000001e10d4723c */ /* 0x000fe200000018ff */
[----:B------:R-:W-:Y:S07]  /*34d0*/  LDSM.16.M88.4 R28, [R226+0x800] ;  /* 0x00080000e21c783b */ /* 0x000fee0000000200 */
[C---:B--2---:R-:W-:Y:S08]  /*34e0*/  HMMA.16816.F32 R236, R8.reuse, R24, R100 ;  /* 0x0000001808ec723c */ /* 0x044ff00000001864 */
        /* <DEDUP_REMOVED lines=12> */
[C---:B---3--:R-:W-:Y:S08]  /*35b0*/  HMMA.16816.F32 R100, R8.reuse, R68, R136 ;  /* 0x000000440864723c */ /* 0x048ff00000001888 */
[C---:B------:R-:W-:Y:S08]  /*35c0*/  HMMA.16816.F32 R108, R8.reuse, R74, R144 ;  /* 0x0000004a086c723c */ /* 0x040ff00000001890 */
[----:B------:R-:W-:Y:S01]  /*35d0*/  HMMA.16816.F32 R104, R8, R70, R140 ;  /* 0x000000460868723c */ /* 0x000fe2000000188c */
[----:B------:R-:W2:Y:S07]  /*35e0*/  LDSM.16.M88.4 R8, [R223+0x2000] ;  /* 0x00200000df08783b */ /* 0x000eae0000000200 */
[C---:B-1----:R-:W-:Y:S08]  /*35f0*/  HMMA.16816.F32 R120, R20.reuse, R36, R148 ;  /* 0x000000241478723c */ /* 0x042ff00000001894 */
[C---:B------:R-:W-:Y:S01]  /*3600*/  HMMA.16816.F32 R124, R20.reuse, R38, R160 ;  /* 0x00000026147c723c */ /* 0x040fe200000018a0 */
[----:B------:R-:W1:Y:S07]  /*3610*/  LDSM.16.M88.4 R36, [R226+0x1800] ;  /* 0x00180000e224783b */ /* 0x000e6e0000000200 */
[C---:B------:R-:W-:Y:S08]  /*3620*/  HMMA.16816.F32 R140, R20.reuse, R66, R180 ;  /* 0x00000042148c723c */ /* 0x040ff000000018b4 */
[C---:B------:R-:W-:Y:S08]  /*3630*/  HMMA.16816.F32 R112, R20.reuse, R24, R156 ;  /* 0x000000181470723c */ /* 0x040ff0000000189c */
[----:B------:R-:W-:Y:S01]  /*3640*/  HMMA.16816.F32 R116, R20, R26, R152 ;  /* 0x0000001a1474723c */ /* 0x000fe20000001898 */
[----:B------:R-:W-:Y:S07]  /*3650*/  LDSM.16.M88.4 R24, [R226] ;  /* 0x00000000e218783b */ /* 0x000fee0000000200 */
[----:B--2---:R-:W-:Y:S01]  /*3660*/  HMMA.16816.F32 R180, R8, R30, R44 ;  /* 0x0000001e08b4723c */ /* 0x004fe2000000182c */
[----:B------:R-:W2:Y:S07]  /*3670*/  LDSM.16.M88.4 R44, [R226+0x3000] ;  /* 0x00300000e22c783b */ /* 0x000eae0000000200 */
[----:B------:R-:W-:Y:S08]  /*3680*/  HMMA.16816.F32 R128, R20, R60, R168 ;  /* 0x0000003c1480723c */ /* 0x000ff000000018a8 */
[C---:B-1----:R-:W-:Y:S08]  /*3690*/  HMMA.16816.F32 R244, R8.reuse, R36, R12 ;  /* 0x0000002408f4723c */ /* 0x042ff0000000180c */
[----:B------:R-:W-:Y:S01]  /*36a0*/  HMMA.16816.F32 R4, R8, R38, R48 ;  /* 0x000000260804723c */ /* 0x000fe20000001830 */
[----:B------:R-:W-:Y:S07]  /*36b0*/  LDSM.16.M88.4 R48, [R226+0x3800] ;  /* 0x00380000e230783b */ /* 0x000fee0000000200 */
[C---:B------:R-:W-:Y:S07]  /*36c0*/  HMMA.16816.F32 R144, R20.reuse, R80, R184 ;  /* 0x000000501490723c */ /* 0x040fee00000018b8 */
[----:B------:R-:W-:Y:S01]  /*36d0*/  STL.64 [R1+0x48], R244 ;  /* 0x000048f401007387 */ /* 0x000fe20000100a00 */
[----:B------:R-:W-:Y:S01]  /*36e0*/  HMMA.16816.F32 R156, R20, R72, R208 ;  /* 0x00000048149c723c */ /* 0x000fe200000018d0 */
[----:B------:R-:W-:-:S02]  /*36f0*/  IMAD.MOV.U32 R202, RZ, RZ, R247 ;  /* 0x000000ffffca7224 */ /* 0x000fc400078e00f7 */
[----:B------:R-:W-:Y:S04]  /*3700*/  STL [R1+0x50], R246 ;  /* 0x000050f601007387 */ /* 0x000fe80000100800 */
[----:B------:R-:W-:Y:S01]  /*3710*/  STL.64 [R1+0x58], R4 ;  /* 0x0000580401007387 */ /* 0x000fe20000100a00 */
[C---:B------:R-:W-:Y:S03]  /*3720*/  HMMA.16816.F32 R132, R20.reuse, R62, R172 ;  /* 0x0000003e1484723c */ /* 0x040fe600000018ac */
[----:B------:R1:W-:Y:S05]  /*3730*/  STL.64 [R1+0x60], R6 ;  /* 0x0000600601007387 */ /* 0x0003ea0000100a00 */
[C---:B------:R-:W-:Y:S08]  /*3740*/  HMMA.16816.F32 R136, R20.reuse, R64, R176 ;  /* 0x000000401488723c */ /* 0x040ff000000018b0 */
[C---:B------:R-:W-:Y:S08]  /*3750*/  HMMA.16816.F32 R80, R20.reuse, R82, R188 ;  /* 0x000000521450723c */ /* 0x040ff000000018bc */
[C---:B------:R-:W-:Y:S08]  /*3760*/  HMMA.16816.F32 R148, R20.reuse, R76, R192 ;  /* 0x0000004c1494723c */ /* 0x040ff000000018c0 */
[C---:B------:R-:W-:Y:S08]  /*3770*/  HMMA.16816.F32 R152, R20.reuse, R78, R196 ;  /* 0x0000004e1498723c */ /* 0x040ff000000018c4 */
[C---:B------:R-:W-:Y:S08]  /*3780*/  HMMA.16816.F32 R160, R20.reuse, R68, R204 ;  /* 0x0000004414a0723c */ /* 0x040ff000000018cc */
[C---:B------:R-:W-:Y:S07]  /*3790*/  HMMA.16816.F32 R72, R20.reuse, R74, R240 ;  /* 0x0000004a1448723c */ /* 0x040fee00000018f0 */
[----:B------:R-:W-:Y:S01]  /*37a0*/  MOV R242, R200 ;  /* 0x000000c800f27202 */ /* 0x000fe20000000f00 */
[----:B------:R-:W-:Y:S01]  /*37b0*/  HMMA.16816.F32 R168, R20, R70, R212 ;  /* 0x0000004614a8723c */ /* 0x000fe200000018d4 */
[----:B------:R-:W3:Y:S01]  /*37c0*/  LDSM.16.M88.4 R20, [R226+0x2800] ;  /* 0x00280000e214783b */ /* 0x000ee20000000200 */
[----:B------:R-:W-:-:S06]  /*37d0*/  MOV R240, R248 ;  /* 0x000000f800f07202 */ /* 0x000fcc0000000f00 */
[C---:B-1----:R-:W-:Y:S08]  /*37e0*/  HMMA.16816.F32 R4, R8.reuse, R40, R52 ;  /* 0x000000280804723c */ /* 0x042ff00000001834 */
[C---:B--2---:R-:W-:Y:S08]  /*37f0*/  HMMA.16816.F32 R52, R8.reuse, R44, R96 ;  /* 0x0000002c0834723c */ /* 0x044ff00000001860 */
[C---:B------:R-:W-:Y:S08]  /*3800*/  HMMA.16816.F32 R176, R8.reuse, R26, R228 ;  /* 0x0000001a08b0723c */ /* 0x040ff000000018e4 */
[----:B------:R-:W-:Y:S01]  /*3810*/  HMMA.16816.F32 R228, R8, R34, R16 ;  /* 0x0000002208e4723c */ /* 0x000fe20000001810 */
[----:B------:R-:W-:Y:S01]  /*3820*/  IMAD.MOV.U32 R214, RZ, RZ, R7 ;  /* 0x000000ffffd67224 */ /* 0x000fe200078e0007 */
[----:B------:R-:W-:Y:S01]  /*3830*/  MOV R252, R5 ;  /* 0x0000000500fc7202 */ /* 0x000fe20000000f00 */
[----:B------:R-:W-:-:S02]  /*3840*/  IMAD.SHL.U32 R7, R166, 0x2, RZ ;  /* 0x00000002a6077824 */ /* 0x000fc400078e00ff */
[----:B------:R-:W-:Y:S02]  /*3850*/  IMAD.MOV.U32 R241, RZ, RZ, R6 ;  /* 0x000000fffff17224 */ /* 0x000fe400078e0006 */
[----:B------:R-:W-:Y:S01]  /*3860*/  IMAD.U32 R6, RZ, RZ, UR12 ;  /* 0x0000000cff067e24 */ /* 0x000fe2000f8e00ff */
[C---:B------:R-:W-:Y:S01]  /*3870*/  HMMA.16816.F32 R172, R8.reuse, R24, R236 ;  /* 0x0000001808ac723c */ /* 0x040fe200000018ec */
[----:B------:R-:W-:Y:S01]  /*3880*/  IMAD.MOV.U32 R246, RZ, RZ, R54 ;  /* 0x000000fffff67224 */ /* 0x000fe200078e0036 */
[----:B------:R-:W-:Y:S01]  /*3890*/  MOV R245, R55 ;  /* 0x0000003700f57202 */ /* 0x000fe20000000f00 */
[----:B------:R-:W-:Y:S01]  /*38a0*/  IMAD.MOV.U32 R244, RZ, RZ, R52 ;  /* 0x000000fffff47224 */ /* 0x000fe200078e0034 */
[----:B------:R-:W-:Y:S01]  /*38b0*/  LOP3.LUT R7, R7, 0x6, RZ, 0xc0, !PT ;  /* 0x0000000607077812 */ /* 0x000fe200078ec0ff */
[----:B------:R-:W-:Y:S02]  /*38c0*/  IMAD.MOV.U32 R234, RZ, RZ, R53 ;  /* 0x000000ffffea7224 */ /* 0x000fe400078e0035 */
[----:B------:R-:W-:Y:S01]  /*38d0*/  IMAD.MOV.U32 R239, RZ, RZ, R4 ;  /* 0x000000ffffef7224 */ /* 0x000fe200078e0004 */
[----:B---3--:R-:W-:Y:S01]  /*38e0*/  HMMA.16816.F32 R16, R8, R22, R92 ;  /* 0x000000160810723c */ /* 0x008fe2000000185c */
[----:B------:R-:W-:-:S02]  /*38f0*/  SHF.R.S32.HI R4, RZ, 0x2, R3 ;  /* 0x00000002ff047819 */ /* 0x000fc40000011403 */
[----:B------:R-:W-:-:S03]  /*3900*/  MOV R3, UR23 ;  /* 0x0000001700037c02 */ /* 0x000fc60008000f00 */
[----:B------:R-:W-:Y:S01]  /*3910*/  IMAD R5, R164, 0x10, R4 ;  /* 0x00000010a4057824 */ /* 0x000fe200078e0204 */
[----:B------:R1:W-:Y:S01]  /*3920*/  STL [R1+0x6c], R4 ;  /* 0x00006c0401007387 */ /* 0x0003e20000100800 */
[----:B------:R-:W-:Y:S01]  /*3930*/  HMMA.16816.F32 R12, R8, R42, R56 ;  /* 0x0000002a080c723c */ /* 0x000fe20000001838 */
[----:B------:R-:W-:-:S05]  /*3940*/  IMAD R7, R3, 0x80, R7 ;  /* 0x0000008003077824 */ /* 0x000fca00078e0207 */
[C---:B------:R-:W-:Y:S02]  /*3950*/  IADD3 R68, R7.reuse, 0x1, RZ ;  /* 0x0000000107447810 */ /* 0x040fe40007ffe0ff */
[C---:B------:R-:W-:Y:S01]  /*3960*/  HMMA.16816.F32 R52, R8.reuse, R48, R100 ;  /* 0x000000300834723c */ /* 0x040fe20000001864 */
[C---:B------:R-:W-:Y:S02]  /*3970*/  IADD3 R69, R7.reuse, 0x8, RZ ;  /* 0x0000000807457810 */ /* 0x040fe40007ffe0ff */
[C---:B------:R-:W-:Y:S02]  /*3980*/  IADD3 R70, R7.reuse, 0x9, RZ ;  /* 0x0000000907467810 */ /* 0x040fe40007ffe0ff */
[C---:B------:R-:W-:Y:S02]  /*3990*/  IADD3 R71, R7.reuse, 0x10, RZ ;  /* 0x0000001007477810 */ /* 0x040fe40007ffe0ff */
[C---:B------:R-:W-:Y:S01]  /*39a0*/  IADD3 R76, R7.reuse, 0x11, RZ ;  /* 0x00000011074c7810 */ /* 0x040fe20007ffe0ff */
[----:B------:R-:W-:Y:S01]  /*39b0*/  IMAD.MOV.U32 R233, RZ, RZ, R16 ;  /* 0x000000ffffe97224 */ /* 0x000fe200078e0010 */
[----:B------:R-:W-:Y:S01]  /*39c0*/  HMMA.16816.F32 R216, R8, R28, R216 ;  /* 0x0000001c08d8723c */ /* 0x000fe200000018d8 */
[C---:B------:R-:W-:Y:S01]  /*39d0*/  IADD3 R77, R7.reuse, 0x18, RZ ;  /* 0x00000018074d7810 */ /* 0x040fe20007ffe0ff */
[----:B------:R-:W-:Y:S01]  /*39e0*/  IMAD.MOV.U32 R232, RZ, RZ, R17 ;  /* 0x000000ffffe87224 */ /* 0x000fe200078e0011 */
[C---:B------:R-:W-:Y:S01]  /*39f0*/  IADD3 R78, R7.reuse, 0x19, RZ ;  /* 0x00000019074e7810 */ /* 0x040fe20007ffe0ff */
[----:B------:R-:W-:Y:S01]  /*3a00*/  IMAD.MOV.U32 R237, RZ, RZ, R18 ;  /* 0x000000ffffed7224 */ /* 0x000fe200078e0012 */
[----:B------:R-:W-:-:S02]  /*3a10*/  IADD3 R79, R7, 0x20, RZ ;  /* 0x00000020074f7810 */ /* 0x000fc40007ffe0ff */
[----:B-1----:R-:W-:Y:S01]  /*3a20*/  IADD3 R4, R5, UR11, RZ ;  /* 0x0000000b05047c10 */ /* 0x002fe2000fffe0ff */
[----:B------:R-:W-:Y:S01]  /*3a30*/  IMAD.MOV.U32 R227, RZ, RZ, R13 ;  /* 0x000000ffffe37224 */ /* 0x000fe200078e000d */
[----:B------:R-:W-:Y:S01]  /*3a40*/  MOV R212, R12 ;  /* 0x0000000c00d47202 */ /* 0x000fe20000000f00 */
[----:B------:R-:W-:Y:S01]  /*3a50*/  IMAD.MOV.U32 R249, RZ, RZ, R14 ;  /* 0x000000fffff97224 */ /* 0x000fe200078e000e */
[----:B------:R-:W-:Y:S01]  /*3a60*/  IADD3 R3, R6, -UR13, R4 ;  /* 0x8000000d06037c10 */ /* 0x000fe2000fffe004 */
[----:B------:R-:W-:Y:S01]  /*3a70*/  IMAD.MOV.U32 R243, RZ, RZ, R15 ;  /* 0x000000fffff37224 */ /* 0x000fe200078e000f */
[C---:B------:R-:W-:Y:S01]  /*3a80*/  HMMA.16816.F32 R184, R8.reuse, R32, R84 ;  /* 0x0000002008b8723c */ /* 0x040fe20000001854 */
[C---:B------:R-:W-:Y:S01]  /*3a90*/  IADD3 R92, R7.reuse, 0x31, RZ ;  /* 0x00000031075c7810 */ /* 0x040fe20007ffe0ff */
[----:B------:R-:W-:Y:S01]  /*3aa0*/  IMAD.MOV.U32 R98, RZ, RZ, R54 ;  /* 0x000000ffff627224 */ /* 0x000fe200078e0036 */
[----:B------:R-:W-:Y:S01]  /*3ab0*/  IADD3 R5, -R7, R3, RZ ;  /* 0x0000000307057210 */ /* 0x000fe20007ffe1ff */
[----:B------:R-:W-:Y:S01]  /*3ac0*/  IMAD.IADD R16, R3, 0x1, -R68 ;  /* 0x0000000103107824 */ /* 0x000fe200078e0a44 */
[----:B------:R-:W-:Y:S01]  /*3ad0*/  MOV R238, R52 ;  /* 0x0000003400ee7202 */ /* 0x000fe20000000f00 */
[----:B------:R-:W-:Y:S01]  /*3ae0*/  IMAD.MOV.U32 R97, RZ, RZ, R55 ;  /* 0x000000ffff617224 */ /* 0x000fe200078e0037 */
[----:B------:R-:W-:Y:S01]  /*3af0*/  IABS R5, R5 ;  /* 0x0000000500057213 */ /* 0x000fe20000000000 */
[----:B------:R-:W-:Y:S01]  /*3b00*/  IMAD.MOV.U32 R96, RZ, RZ, R53 ;  /* 0x000000ffff607224 */ /* 0x000fe200078e0035 */
[C---:B------:R-:W-:Y:S01]  /*3b10*/  HMMA.16816.F32 R12, R8.reuse, R20, R88 ;  /* 0x00000014080c723c */ /* 0x040fe20000001858 */
[----:B------:R-:W-:Y:S01]  /*3b20*/  IADD3 R84, R7, 0x21, RZ ;  /* 0x0000002107547810 */ /* 0x000fe20007ffe0ff */
[----:B------:R-:W-:Y:S01]  /*3b30*/  STL [R1+0x68], R4 ;  /* 0x0000680401007387 */ /* 0x000fe20000100800 */
[----:B------:R-:W-:Y:S01]  /*3b40*/  IMAD.MOV.U32 R6, RZ, RZ, R5 ;  /* 0x000000ffff067224 */ /* 0x000fe200078e0005 */
[----:B------:R-:W-:Y:S01]  /*3b50*/  IABS R5, R16 ;  /* 0x0000001000057213 */ /* 0x000fe20000000000 */
[----:B------:R-:W-:Y:S01]  /*3b60*/  IMAD.IADD R16, R3, 0x1, -R69 ;  /* 0x0000000103107824 */ /* 0x000fe200078e0a45 */
[C---:B------:R-:W-:Y:S01]  /*3b70*/  IADD3 R85, R7.reuse, 0x28, RZ ;  /* 0x0000002807557810 */ /* 0x040fe20007ffe0ff */
[----:B------:R1:W-:Y:S01]  /*3b80*/  I2F R165, R6 ;  /* 0x0000000600a57306 */ /* 0x0003e20000201400 */
[----:B------:R-:W-:Y:S01]  /*3b90*/  HMMA.16816.F32 R52, R8, R46, R108 ;  /* 0x0000002e0834723c */ /* 0x000fe2000000186c */
[----:B------:R-:W-:-:S02]  /*3ba0*/  IADD3 R86, R7, 0x29, RZ ;  /* 0x0000002907567810 */ /* 0x000fc40007ffe0ff */
[C---:B------:R-:W-:Y:S02]  /*3bb0*/  IADD3 R87, R7.reuse, 0x30, RZ ;  /* 0x0000003007577810 */ /* 0x040fe40007ffe0ff */
[C---:B------:R-:W-:Y:S02]  /*3bc0*/  IADD3 R93, R7.reuse, 0x38, RZ ;  /* 0x00000038075d7810 */ /* 0x040fe40007ffe0ff */
[C---:B------:R-:W-:Y:S01]  /*3bd0*/  IADD3 R94, R7.reuse, 0x39, RZ ;  /* 0x00000039075e7810 */ /* 0x040fe20007ffe0ff */
[----:B------:R-:W-:Y:S01]  /*3be0*/  HMMA.16816.F32 R8, R8, R50, R104 ;  /* 0x000000320808723c */ /* 0x000fe20000001868 */
[----:B------:R-:W-:Y:S02]  /*3bf0*/  MOV R215, R19 ;  /* 0x0000001300d77202 */ /* 0x000fe40000000f00 */
[C---:B------:R-:W-:Y:S02]  /*3c00*/  IADD3 R95, R7.reuse, 0x40, RZ ;  /* 0x00000040075f7810 */ /* 0x040fe40007ffe0ff */
[----:B------:R-:W-:-:S02]  /*3c10*/  IADD3 R100, R7, 0x41, RZ ;  /* 0x0000004107647810 */ /* 0x000fc40007ffe0ff */
[----:B-1----:R-:W-:Y:S01]  /*3c20*/  MOV R6, R5 ;  /* 0x0000000500067202 */ /* 0x002fe20000000f00 */
[----:B------:R-:W-:Y:S01]  /*3c30*/  IMAD.MOV.U32 R251, RZ, RZ, R14 ;  /* 0x000000fffffb7224 */ /* 0x000fe200078e000e */
[----:B------:R-:W-:Y:S01]  /*3c40*/  IABS R5, R16 ;  /* 0x0000001000057213 */ /* 0x000fe20000000000 */
[----:B------:R-:W-:Y:S01]  /*3c50*/  IMAD.IADD R16, R3, 0x1, -R70 ;  /* 0x0000000103107824 */ /* 0x000fe200078e0a46 */
[----:B------:R1:W-:Y:S01]  /*3c60*/  I2F R167, R6 ;  /* 0x0000000600a77306 */ /* 0x0003e20000201400 */
[----:B------:R-:W-:Y:S01]  /*3c70*/  MOV R221, R13 ;  /* 0x0000000d00dd7202 */ /* 0x000fe20000000f00 */
[----:B------:R-:W-:Y:S01]  /*3c80*/  IMAD.MOV.U32 R250, RZ, RZ, R15 ;  /* 0x000000fffffa7224 */ /* 0x000fe200078e000f */
[C---:B------:R-:W-:Y:S01]  /*3c90*/  IADD3 R108, R7.reuse, 0x48, RZ ;  /* 0x00000048076c7810 */ /* 0x040fe20007ffe0ff */
[----:B------:R-:W-:Y:S01]  /*3ca0*/  IMAD.MOV.U32 R247, RZ, RZ, R12 ;  /* 0x000000fffff77224 */ /* 0x000fe200078e000c */
[----:B------:R-:W-:Y:S01]  /*3cb0*/  IADD3 R109, R7, 0x49, RZ ;  /* 0x00000049076d7810 */ /* 0x000fe20007ffe0ff */
[----:B------:R-:W2:Y:S01]  /*3cc0*/  LDSM.16.M88.4 R12, [R223] ;  /* 0x00000000df0c783b */ /* 0x000ea20000000200 */
[----:B------:R-:W-:Y:S01]  /*3cd0*/  IMAD.IADD R2, R3, 0x1, -R95 ;  /* 0x0000000103027824 */ /* 0x000fe200078e0a5f */
[----:B------:R-:W-:Y:S01]  /*3ce0*/  IADD3 R111, R7, 0x50, RZ ;  /* 0x00000050076f7810 */ /* 0x000fe20007ffe0ff */
[----:B------:R-:W-:Y:S01]  /*3cf0*/  IMAD.MOV.U32 R91, RZ, RZ, R52 ;  /* 0x000000ffff5b7224 */ /* 0x000fe200078e0034 */
[----:B------:R-:W-:Y:S01]  /*3d00*/  MOV R90, R53 ;  /* 0x00000035005a7202 */ /* 0x000fe20000000f00 */
[----:B------:R-:W-:Y:S01]  /*3d10*/  IMAD.MOV.U32 R89, RZ, RZ, R54 ;  /* 0x000000ffff597224 */ /* 0x000fe200078e0036 */
[----:B------:R-:W-:Y:S01]  /*3d20*/  IABS R2, R2 ;  /* 0x0000000200027213 */ /* 0x000fe20000000000 */
[----:B------:R-:W-:Y:S01]  /*3d30*/  IMAD.MOV.U32 R201, RZ, RZ, R8 ;  /* 0x000000ffffc97224 */ /* 0x000fe200078e0008 */
[----:B------:R-:W-:Y:S01]  /*3d40*/  MOV R236, R9 ;  /* 0x0000000900ec7202 */ /* 0x000fe20000000f00 */
[----:B------:R-:W-:Y:S01]  /*3d50*/  IMAD.IADD R8, R3, 0x1, -R77 ;  /* 0x0000000103087824 */ /* 0x000fe200078e0a4d */
[----:B------:R-:W-:Y:S01]  /*3d60*/  ISETP.GE.AND P4, PT, R7, UR12, PT ;  /* 0x0000000c07007c0c */ /* 0x000fe2000bf86270 */
[----:B-1----:R-:W-:Y:S01]  /*3d70*/  IMAD.MOV.U32 R6, RZ, RZ, R5 ;  /* 0x000000ffff067224 */ /* 0x002fe200078e0005 */
[----:B------:R-:W-:Y:S01]  /*3d80*/  IABS R5, R16 ;  /* 0x0000001000057213 */ /* 0x000fe20000000000 */
[----:B------:R-:W-:Y:S01]  /*3d90*/  IMAD.MOV.U32 R235, RZ, RZ, R10 ;  /* 0x000000ffffeb7224 */ /* 0x000fe200078e000a */
[----:B------:R-:W-:Y:S01]  /*3da0*/  ISETP.GE.AND P3, PT, R68, UR12, PT ;  /* 0x0000000c44007c0c */ /* 0x000fe2000bf66270 */
[----:B------:R1:W3:Y:S01]  /*3db0*/  I2F R166, R6 ;  /* 0x0000000600a67306 */ /* 0x0002e20000201400 */
[----:B------:R-:W-:Y:S01]  /*3dc0*/  IMAD.MOV.U32 R213, RZ, RZ, R11 ;  /* 0x000000ffffd57224 */ /* 0x000fe200078e000b */
[----:B------:R-:W-:Y:S01]  /*3dd0*/  ISETP.GE.AND P2, PT, R69, UR12, PT ;  /* 0x0000000c45007c0c */ /* 0x000fe2000bf46270 */
[----:B------:R-:W-:Y:S01]  /*3de0*/  IMAD.MOV.U32 R88, RZ, RZ, R55 ;  /* 0x000000ffff587224 */ /* 0x000fe200078e0037 */
[----:B------:R-:W-:-:S02]  /*3df0*/  ISETP.GE.AND P1, PT, R70, UR12, PT ;  /* 0x0000000c46007c0c */ /* 0x000fc4000bf26270 */
[----:B------:R-:W-:Y:S02]  /*3e00*/  ISETP.GE.AND P0, PT, R71, UR12, PT ;  /* 0x0000000c47007c0c */ /* 0x000fe4000bf06270 */
[----:B------:R4:W2:Y:S01]  /*3e10*/  I2F R110, R5 ;  /* 0x00000005006e7306 */ /* 0x0008a20000201400 */
[----:B------:R-:W-:Y:S02]  /*3e20*/  ISETP.GE.AND P6, PT, R76, UR12, PT ;  /* 0x0000000c4c007c0c */ /* 0x000fe4000bfc6270 */
[----:B------:R-:W-:Y:S01]  /*3e30*/  ISETP.GE.AND P5, PT, R77, UR12, PT ;  /* 0x0000000c4d007c0c */ /* 0x000fe2000bfa6270 */
[----:B-1----:R-:W-:-:S05]  /*3e40*/  IMAD.IADD R6, R3, 0x1, -R71 ;  /* 0x0000000103067824 */ /* 0x002fca00078e0a47 */
[----:B------:R-:W-:Y:S01]  /*3e50*/  IABS R6, R6 ;  /* 0x0000000600067213 */ /* 0x000fe20000000000 */
[----:B----4-:R-:W-:-:S03]  /*3e60*/  IMAD.IADD R5, R3, 0x1, -R76 ;  /* 0x0000000103057824 */ /* 0x010fc600078e0a4c */
[----:B------:R1:W4:Y:S01]  /*3e70*/  I2F R103, R6 ;  /* 0x0000000600677306 */ /* 0x0003220000201400 */
[----:B--2---:R-:W-:Y:S01]  /*3e80*/  HMMA.16816.F32 R204, R12, R38, R140 ;  /* 0x000000260ccc723c */ /* 0x004fe2000000188c */
[----:B------:R-:W-:-:S06]  /*3e90*/  IABS R5, R5 ;  /* 0x0000000500057213 */ /* 0x000fcc0000000000 */
[----:B------:R-:W-:Y:S01]  /*3ea0*/  IMAD.MOV.U32 R141, RZ, RZ, R212 ;  /* 0x000000ffff8d7224 */ /* 0x000fe200078e00d4 */
[----:B------:R-:W-:Y:S01]  /*3eb0*/  HMMA.16816.F32 R208, R12, R40, R144 ;  /* 0x000000280cd0723c */ /* 0x000fe20000001890 */
[----:B------:R-:W-:Y:S01]  /*3ec0*/  MOV R142, R97 ;  /* 0x00000061008e7202 */ /* 0x000fe20000000f00 */
[----:B-1----:R-:W-:Y:S01]  /*3ed0*/  IMAD.MOV.U32 R6, RZ, RZ, R5 ;  /* 0x000000ffff067224 */ /* 0x002fe200078e0005 */
[----:B------:R-:W-:-:S05]  /*3ee0*/  IABS R5, R8 ;  /* 0x0000000800057213 */ /* 0x000fca0000000000 */
[C---:B------:R-:W-:Y:S01]  /*3ef0*/  HMMA.16816.F32 R16, R12.reuse, R42, R80 ;  /* 0x0000002a0c10723c */ /* 0x040fe20000001850 */
[----:B------:R-:W-:Y:S01]  /*3f00*/  IADD3 R8, R3, -R78, RZ ;  /* 0x8000004e03087210 */ /* 0x000fe20007ffe0ff */
[----:B------:R1:W2:Y:S06]  /*3f10*/  I2F R102, R6 ;  /* 0x0000000600667306 */ /* 0x0002ac0000201400 */
[C---:B------:R-:W-:Y:S07]  /*3f20*/  HMMA.16816.F32 R60, R12.reuse, R28, R120 ;  /* 0x0000001c0c3c723c */ /* 0x040fee0000001878 */
[C---:B------:R-:W-:Y:S01]  /*3f30*/  IADD3 R120, R7.reuse, 0x61, RZ ;  /* 0x0000006107787810 */ /* 0x040fe20007ffe0ff */
[C---:B------:R-:W-:Y:S01]  /*3f40*/  HMMA.16816.F32 R64, R12.reuse, R30, R124 ;  /* 0x0000001e0c40723c */ /* 0x040fe2000000187c */
[----:B------:R-:W-:Y:S01]  /*3f50*/  IADD3 R121, R7, 0x68, RZ ;  /* 0x0000006807797810 */ /* 0x000fe20007ffe0ff */
[----:B-1----:R-:W-:Y:S01]  /*3f60*/  IMAD.MOV.U32 R6, RZ, RZ, R5 ;  /* 0x000000ffff067224 */ /* 0x002fe200078e0005 */
[----:B------:R-:W-:Y:S01]  /*3f70*/  IABS R5, R8 ;  /* 0x0000000800057213 */ /* 0x000fe20000000000 */
[----:B------:R-:W-:Y:S01]  /*3f80*/  IMAD.IADD R8, R3, 0x1, -R79 ;  /* 0x0000000103087824 */ /* 0x000fe200078e0a4f */
[C---:B------:R-:W-:Y:S01]  /*3f90*/  IADD3 R122, R7.reuse, 0x69, RZ ;  /* 0x00000069077a7810 */ /* 0x040fe20007ffe0ff */
[----:B------:R1:W1:Y:S01]  /*3fa0*/  I2F R101, R6 ;  /* 0x0000000600657306 */ /* 0x0002620000201400 */
[C---:B------:R-:W-:Y:S01]  /*3fb0*/  IADD3 R123, R7.reuse, 0x70, RZ ;  /* 0x00000070077b7810 */ /* 0x040fe20007ffe0ff */
[----:B------:R-:W-:Y:S01]  /*3fc0*/  HMMA.16816.F32 R28, R12, R32, R128 ;  /* 0x000000200c1c723c */ /* 0x000fe20000001880 */
[----:B------:R-:W-:-:S02]  /*3fd0*/  IADD3 R127, R7, 0x71, RZ ;  /* 0x00000071077f7810 */ /* 0x000fc40007ffe0ff */
[C---:B------:R-:W-:Y:S02]  /*3fe0*/  IADD3 R126, R7.reuse, 0x78, RZ ;  /* 0x00000078077e7810 */ /* 0x040fe40007ffe0ff */
[----:B------:R-:W-:Y:S02]  /*3ff0*/  IADD3 R125, R7, 0x79, RZ ;  /* 0x00000079077d7810 */ /* 0x000fe40007ffe0ff */
[----:B------:R-:W-:Y:S01]  /*4000*/  IMAD.MOV.U32 R131, RZ, RZ, R18 ;  /* 0x000000ffff837224 */ /* 0x000fe200078e0012 */
[----:B------:R-:W-:Y:S01]  /*4010*/  HMMA.16816.F32 R192, R12, R34, R132 ;  /* 0x000000220cc0723c */ /* 0x000fe20000001884 */
[----:B------:R-:W-:Y:S02]  /*4020*/  IMAD.MOV.U32 R128, RZ, RZ, R19 ;  /* 0x000000ffff807224 */ /* 0x000fe400078e0013 */
[----:B------:R-:W-:Y:S02]  /*4030*/  IMAD.MOV.U32 R130, RZ, RZ, R91 ;  /* 0x000000ffff827224 */ /* 0x000fe400078e005b */
[----:B-1----:R-:W-:Y:S01]  /*4040*/  IMAD.MOV.U32 R6, RZ, RZ, R5 ;  /* 0x000000ffff067224 */ /* 0x002fe200078e0005 */
[----:B------:R-:W-:-:S02]  /*4050*/  IABS R5, R8 ;  /* 0x0000000800057213 */ /* 0x000fc40000000000 */
[C---:B------:R-:W-:Y:S01]  /*4060*/  HMMA.16816.F32 R196, R12.reuse, R36, R136 ;  /* 0x000000240cc4723c */ /* 0x040fe20000001888 */
[----:B------:R-:W-:Y:S01]  /*4070*/  IADD3 R8, R3, -R84, RZ ;  /* 0x8000005403087210 */ /* 0x000fe20007ffe0ff */
[----:B------:R1:W-:Y:S01]  /*4080*/  I2F R188, R6 ;  /* 0x0000000600bc7306 */ /* 0x0003e20000201400 */
[----:B------:R-:W-:Y:S01]  /*4090*/  MOV R134, R16 ;  /* 0x0000001000867202 */ /* 0x000fe20000000f00 */
[----:B------:R-:W-:Y:S01]  /*40a0*/  IMAD.MOV.U32 R133, RZ, RZ, R17 ;  /* 0x000000ffff857224 */ /* 0x000fe200078e0011 */
[----:B------:R-:W-:Y:S01]  /*40b0*/  LDSM.16.M88.4 R36, [R220+0x1000] ;  /* 0x00100000dc24783b */ /* 0x000fe20000000200 */
[----:B------:R-:W-:Y:S01]  /*40c0*/  IMAD.MOV.U32 R135, RZ, RZ, R90 ;  /* 0x000000ffff877224 */ /* 0x000fe200078e005a */
[----:B------:R-:W-:Y:S01]  /*40d0*/  MOV R139, R89 ;  /* 0x00000059008b7202 */ /* 0x000fe20000000f00 */
[----:B------:R-:W-:Y:S01]  /*40e0*/  HMMA.16816.F32 R56, R12, R26, R116 ;  /* 0x0000001a0c38723c */ /* 0x000fe20000001874 */
[----:B------:R-:W-:Y:S01]  /*40f0*/  LDSM.16.M88.4 R16, [R220] ;  /* 0x00000000dc10783b */ /* 0x000fe20000000200 */
[----:B------:R-:W-:-:S02]  /*4100*/  IMAD.MOV.U32 R132, RZ, RZ, R88 ;  /* 0x000000ffff847224 */ /* 0x000fc400078e0058 */
[----:B------:R-:W-:Y:S02]  /*4110*/  IMAD.MOV.U32 R138, RZ, RZ, R98 ;  /* 0x000000ffff8a7224 */ /* 0x000fe400078e0062 */
[----:B------:R-:W-:Y:S01]  /*4120*/  IMAD.MOV.U32 R136, RZ, RZ, R96 ;  /* 0x000000ffff887224 */ /* 0x000fe200078e0060 */
[C---:B------:R-:W-:Y:S01]  /*4130*/  IADD3 R116, R7.reuse, 0x51, RZ ;  /* 0x0000005107747810 */ /* 0x040fe20007ffe0ff */
[C---:B------:R-:W-:Y:S01]  /*4140*/  HMMA.16816.F32 R156, R12.reuse, R44, R156 ;  /* 0x0000002c0c9c723c */ /* 0x040fe2000000189c */
[----:B------:R-:W-:Y:S01]  /*4150*/  IADD3 R117, R7, 0x58, RZ ;  /* 0x0000005807757810 */ /* 0x000fe20007ffe0ff */
[----:B-1----:R-:W-:Y:S01]  /*4160*/  IMAD.MOV.U32 R6, RZ, RZ, R5 ;  /* 0x000000ffff067224 */ /* 0x002fe200078e0005 */
[----:B------:R-:W-:Y:S01]  /*4170*/  IABS R5, R8 ;  /* 0x0000000800057213 */ /* 0x000fe20000000000 */
[----:B------:R-:W-:Y:S01]  /*4180*/  IMAD.IADD R8, R3, 0x1, -R85 ;  /* 0x0000000103087824 */ /* 0x000fe200078e0a55 */
[C---:B------:R-:W-:Y:S01]  /*4190*/  IADD3 R118, R7.reuse, 0x59, RZ ;  /* 0x0000005907767810 */ /* 0x040fe20007ffe0ff */
[----:B------:R1:W-:Y:S01]  /*41a0*/  I2F R189, R6 ;  /* 0x0000000600bd7306 */ /* 0x0003e20000201400 */
[----:B------:R-:W-:Y:S01]  /*41b0*/  IMAD.MOV.U32 R44, RZ, RZ, R239 ;  /* 0x000000ffff2c7224 */ /* 0x000fe200078e00ef */
[----:B------:R-:W-:Y:S01]  /*41c0*/  HMMA.16816.F32 R52, R12, R24, R112 ;  /* 0x000000180c34723c */ /* 0x000fe20000001870 */
[----:B------:R-:W2:Y:S01]  /*41d0*/  LDSM.16.M88.4 R24, [R224+0x2000] ;  /* 0x00200000e018783b */ /* 0x000ea20000000200 */
[----:B------:R-:W-:-:S06]  /*41e0*/  IADD3 R119, R7, 0x60, RZ ;  /* 0x0000006007777810 */ /* 0x000fcc0007ffe0ff */
[----:B------:R-:W-:Y:S01]  /*41f0*/  HMMA.16816.F32 R168, R12, R50, R168 ;  /* 0x000000320ca8723c */ /* 0x000fe200000018a8 */
[----:B-1----:R-:W-:Y:S01]  /*4200*/  IMAD.MOV.U32 R6, RZ, RZ, R5 ;  /* 0x000000ffff067224 */ /* 0x002fe200078e0005 */
[----:B------:R-:W-:-:S06]  /*4210*/  IABS R5, R8 ;  /* 0x0000000800057213 */ /* 0x000fcc0000000000 */
[----:B------:R-:W-:Y:S01]  /*4220*/  HMMA.16816.F32 R160, R12, R48, R160 ;  /* 0x000000300ca0723c */ /* 0x000fe200000018a0 */
[C---:B------:R-:W-:Y:S01]  /*4230*/  IADD3 R8, R3.reuse, -R86, RZ ;  /* 0x8000005603087210 */ /* 0x040fe20007ffe0ff */
[----:B------:R1:W-:Y:S01]  /*4240*/  I2F R190, R6 ;  /* 0x0000000600be7306 */ /* 0x0003e20000201400 */
[----:B------:R-:W-:Y:S01]  /*4250*/  MOV R50, R44 ;  /* 0x0000002c00327202 */ /* 0x000fe20000000f00 */
[----:B-1----:R-:W-:Y:S01]  /*4260*/  IMAD.MOV.U32 R6, RZ, RZ, R5 ;  /* 0x000000ffff067224 */ /* 0x002fe200078e0005 */
[----:B------:R-:W-:Y:S01]  /*4270*/  IABS R5, R8 ;  /* 0x0000000800057213 */ /* 0x000fe20000000000 */
[----:B------:R-:W-:-:S04]  /*4280*/  IMAD.IADD R8, R3, 0x1, -R87 ;  /* 0x0000000103087824 */ /* 0x000fc800078e0a57 */
[----:B------:R1:W-:Y:S01]  /*4290*/  I2F R191, R6 ;  /* 0x0000000600bf7306 */ /* 0x0003e20000201400 */
[C---:B--2---:R-:W-:Y:S08]  /*42a0*/  HMMA.16816.F32 R80, R24.reuse, R18, R176 ;  /* 0x000000121850723c */ /* 0x044ff000000018b0 */
[----:B------:R-:W-:Y:S01]  /*42b0*/  HMMA.16816.F32 R112, R24, R36, R184 ;  /* 0x000000241870723c */ /* 0x000fe200000018b8 */
[----:B-1----:R-:W-:Y:S01]  /*42c0*/  IMAD.MOV.U32 R6, RZ, RZ, R5 ;  /* 0x000000ffff067224 */ /* 0x002fe200078e0005 */
[----:B------:R-:W-:-:S05]  /*42d0*/  IABS R5, R8 ;  /* 0x0000000800057213 */ /* 0x000fca0000000000 */
[----:B------:R-:W-:Y:S01]  /*42e0*/  IMAD.MOV.U32 R187, RZ, RZ, R213 ;  /* 0x000000ffffbb7224 */ /* 0x000fe200078e00d5 */
[C---:B------:R-:W-:Y:S01]  /*42f0*/  IADD3 R8, R3.reuse, -R92, RZ ;  /* 0x8000005c03087210 */ /* 0x040fe20007ffe0ff */
[----:B------:R1:W-:Y:S01]  /*4300*/  I2F R200, R6 ;  /* 0x0000000600c87306 */ /* 0x0003e20000201400 */
[----:B------:R-:W-:Y:S02]  /*4310*/  IMAD.MOV.U32 R184, RZ, RZ, R235 ;  /* 0x000000ffffb87224 */ /* 0x000fe400078e00eb */
[----:B-1----:R-:W-:Y:S01]  /*4320*/  IMAD.MOV.U32 R6, RZ, RZ, R5 ;  /* 0x000000ffff067224 */ /* 0x002fe200078e0005 */
[----:B------:R-:W-:Y:S01]  /*4330*/  IABS R5, R8 ;  /* 0x0000000800057213 */ /* 0x000fe20000000000 */
[----:B------:R-:W-:-:S03]  /*4340*/  IMAD.IADD R8, R3, 0x1, -R93 ;  /* 0x0000000103087824 */ /* 0x000fc600078e0a5d */
[----:B------:R1:W-:Y:S02]  /*4350*/  I2F R143, R6 ;  /* 0x00000006008f7306 */ /* 0x0003e40000201400 */
[----:B-1----:R-:W-:Y:S01]  /*4360*/  IMAD.MOV.U32 R6, RZ, RZ, R5 ;  /* 0x000000ffff067224 */ /* 0x002fe200078e0005 */
[----:B------:R-:W-:Y:S02]  /*4370*/  IABS R5, R8 ;  /* 0x0000000800057213 */ /* 0x000fe40000000000 */
[C---:B------:R-:W-:Y:S03]  /*4380*/  HMMA.16816.F32 R8, R12.reuse, R20, R148 ;  /* 0x000000140c08723c */ /* 0x040fe60000001894 */
[----:B------:R1:W-:Y:S04]  /*4390*/  I2F R144, R6 ;  /* 0x0000000600907306 */ /* 0x0003e80000201400 */
[----:B------:R-:W-:Y:S01]  /*43a0*/  IMAD.MOV.U32 R148, RZ, RZ, R242 ;  /* 0x000000ffff947224 */ /* 0x000fe200078e00f2 */
[----:B------:R-:W-:Y:S03]  /*43b0*/  HMMA.16816.F32 R20, R12, R22, R152 ;  /* 0x000000160c14723c */ /* 0x000fe60000001898 */
[----:B------:R2:W-:Y:S01]  /*43c0*/  I2F R145, R5 ;  /* 0x0000000500917306 */ /* 0x0005e20000201400 */
[----:B------:R-:W-:Y:S01]  /*43d0*/  MOV R150, R232 ;  /* 0x000000e800967202 */ /* 0x000fe20000000f00 */
[----:B------:R-:W-:-:S02]  /*43e0*/  IMAD.MOV.U32 R151, RZ, RZ, R227 ;  /* 0x000000ffff977224 */ /* 0x000fc400078e00e3 */
[----:B------:R-:W-:Y:S01]  /*43f0*/  IMAD.MOV.U32 R149, RZ, RZ, R233 ;  /* 0x000000ffff957224 */ /* 0x000fe200078e00e9 */
[----:B------:R-:W-:Y:S01]  /*4400*/  HMMA.16816.F32 R152, R12, R46, R72 ;  /* 0x0000002e0c98723c */ /* 0x000fe20000001848 */
[----:B-1----:R-:W-:-:S04]  /*4410*/  IADD3 R6, R3, -R94, RZ ;  /* 0x8000005e03067210 */ /* 0x002fc80007ffe0ff */
[----:B------:R-:W-:-:S03]  /*4420*/  IABS R6, R6 ;  /* 0x0000000600067213 */ /* 0x000fc60000000000 */
[----:B------:R-:W-:Y:S01]  /*4430*/  IMAD.MOV.U32 R4, RZ, RZ, R8 ;  /* 0x000000ffff047224 */ /* 0x000fe200078e0008 */
[----:B------:R-:W-:Y:S01]  /*4440*/  MOV R222, R9 ;  /* 0x0000000900de7202 */ /* 0x000fe20000000f00 */
[----:B--2---:R-:W-:Y:S01]  /*4450*/  IMAD.MOV.U32 R5, RZ, RZ, R6 ;  /* 0x000000ffff057224 */ /* 0x004fe200078e0006 */
[----:B------:R-:W-:Y:S01]  /*4460*/  HMMA.16816.F32 R72, R24, R16, R172 ;  /* 0x000000101848723c */ /* 0x000fe200000018ac */
[----:B------:R-:W-:Y:S02]  /*4470*/  IMAD.IADD R6, R3, 0x1, -R100 ;  /* 0x0000000103067824 */ /* 0x000fe400078e0a64 */
[----:B------:R1:W-:Y:S01]  /*4480*/  I2F R146, R5 ;  /* 0x0000000500927306 */ /* 0x0003e20000201400 */
[----:B------:R-:W-:Y:S01]  /*4490*/  IMAD.MOV.U32 R203, RZ, RZ, R10 ;  /* 0x000000ffffcb7224 */ /* 0x000fe200078e000a */
[----:B------:R-:W-:Y:S01]  /*44a0*/  MOV R242, R22 ;  /* 0x0000001600f27202 */ /* 0x000fe20000000f00 */
[----:B------:R-:W-:Y:S02]  /*44b0*/  IMAD.MOV.U32 R8, RZ, RZ, R21 ;  /* 0x000000ffff087224 */ /* 0x000fe400078e0015 */
[----:B------:R-:W-:-:S02]  /*44c0*/  IMAD.MOV.U32 R137, RZ, RZ, R23 ;  /* 0x000000ffff897224 */ /* 0x000fc400078e0017 */
[----:B------:R-:W-:Y:S02]  /*44d0*/  IMAD.MOV.U32 R129, RZ, RZ, R20 ;  /* 0x000000ffff817224 */ /* 0x000fe400078e0014 */
[----:B------:R-:W2:Y:S01]  /*44e0*/  LDSM.16.M88.4 R20, [R224] ;  /* 0x00000000e014783b */ /* 0x000ea20000000200 */
[----:B------:R-:W-:Y:S02]  /*44f0*/  IMAD.MOV.U32 R225, RZ, RZ, R11 ;  /* 0x000000ffffe17224 */ /* 0x000fe400078e000b */
[----:B------:R-:W-:Y:S02]  /*4500*/  IMAD.MOV.U32 R45, RZ, RZ, R8 ;  /* 0x000000ffff2d7224 */ /* 0x000fe400078e0008 */
[----:B------:R-:W3:Y:S01]  /*4510*/  LDSM.16.M88.4 R8, [R220+0x800] ;  /* 0x00080000dc08783b */ /* 0x000ee20000000200 */
[----:B------:R-:W-:Y:S01]  /*4520*/  IMAD.MOV.U32 R175, RZ, RZ, R50 ;  /* 0x000000ffffaf7224 */ /* 0x000fe200078e0032 */
[----:B-1----:R-:W-:Y:S01]  /*4530*/  MOV R5, R2 ;  /* 0x0000000200057202 */ /* 0x002fe20000000f00 */
[----:B------:R-:W-:Y:S01]  /*4540*/  IMAD.MOV.U32 R49, RZ, RZ, R45 ;  /* 0x000000ffff317224 */ /* 0x000fe200078e002d */
[----:B------:R-:W-:Y:S01]  /*4550*/  IABS R2, R6 ;  /* 0x0000000600027213 */ /* 0x000fe20000000000 */
[----:B------:R-:W-:Y:S01]  /*4560*/  IMAD.IADD R6, R3, 0x1, -R108 ;  /* 0x0000000103067824 */ /* 0x000fe200078e0a6c */
[----:B------:R1:W-:Y:S01]  /*4570*/  I2F R147, R5 ;  /* 0x0000000500937306 */ /* 0x0003e20000201400 */
[----:B------:R-:W-:Y:S01]  /*4580*/  MOV R50, R150 ;  /* 0x0000009600327202 */ /* 0x000fe20000000f00 */
[----:B------:R-:W-:-:S02]  /*4590*/  IMAD.MOV.U32 R150, RZ, RZ, R136 ;  /* 0x000000ffff967224 */ /* 0x000fc400078e0088 */
[----:B------:R-:W-:Y:S02]  /*45a0*/  IMAD.MOV.U32 R136, RZ, RZ, R135 ;  /* 0x000000ffff887224 */ /* 0x000fe400078e0087 */
[----:B------:R-:W-:Y:S02]  /*45b0*/  IMAD.MOV.U32 R174, RZ, RZ, R149 ;  /* 0x000000ffffae7224 */ /* 0x000fe400078e0095 */
[----:B------:R-:W-:Y:S02]  /*45c0*/  IMAD.MOV.U32 R149, RZ, RZ, R141 ;  /* 0x000000ffff957224 */ /* 0x000fe400078e008d */
[----:B------:R-:W-:Y:S01]  /*45d0*/  IMAD.MOV.U32 R141, RZ, RZ, R138 ;  /* 0x000000ffff8d7224 */ /* 0x000fe200078e008a */
[----:B------:R-:W-:Y:S01]  /*45e0*/  MOV R138, R139 ;  /* 0x0000008b008a7202 */ /* 0x000fe20000000f00 */
[----:B------:R-:W-:Y:S01]  /*45f0*/  IMAD.MOV.U32 R172, RZ, RZ, R50 ;  /* 0x000000ffffac7224 */ /* 0x000fe200078e0032 */
[----:B------:R-:W-:Y:S01]  /*4600*/  MOV R173, R174 ;  /* 0x000000ae00ad7202 */ /* 0x000fe20000000f00 */
[----:B------:R-:W-:-:S02]  /*4610*/  IMAD.MOV.U32 R50, RZ, RZ, R136 ;  /* 0x000000ffff327224 */ /* 0x000fc400078e0088 */
[----:B-1----:R-:W-:Y:S01]  /*4620*/  IMAD.MOV.U32 R5, RZ, RZ, R2 ;  /* 0x000000ffff057224 */ /* 0x002fe200078e0002 */
[----:B------:R-:W-:Y:S01]  /*4630*/  IABS R2, R6 ;  /* 0x0000000600027213 */ /* 0x000fe20000000000 */
[----:B------:R-:W-:Y:S01]  /*4640*/  IMAD.MOV.U32 R174, RZ, RZ, R130 ;  /* 0x000000ffffae7224 */ /* 0x000fe200078e0082 */
[----:B------:R-:W-:Y:S01]  /*4650*/  IADD3 R6, R3, -R109, RZ ;  /* 0x8000006d03067210 */ /* 0x000fe20007ffe0ff */
[----:B------:R1:W-:Y:S01]  /*4660*/  I2F R212, R5 ;  /* 0x0000000500d47306 */ /* 0x0003e20000201400 */
[----:B--2---:R-:W-:Y:S01]  /*4670*/  HMMA.16816.F32 R40, R20, R18, R56 ;  /* 0x000000121428723c */ /* 0x004fe20000001838 */
[----:B-1----:R-:W-:Y:S01]  /*4680*/  IMAD.MOV.U32 R5, RZ, RZ, R2 ;  /* 0x000000ffff057224 */ /* 0x002fe200078e0002 */
[----:B------:R-:W-:-:S06]  /*4690*/  IABS R2, R6 ;  /* 0x0000000600027213 */ /* 0x000fcc0000000000 */
[----:B---3--:R-:W-:Y:S01]  /*46a0*/  HMMA.16816.F32 R88, R24, R8, R216 ;  /* 0x000000081858723c */ /* 0x008fe200000018d8 */
[----:B------:R-:W-:Y:S01]  /*46b0*/  IADD3 R6, R3, -R117, RZ ;  /* 0x8000007503067210 */ /* 0x000fe20007ffe0ff */
[----:B------:R1:W-:Y:S01]  /*46c0*/  I2F R227, R5 ;  /* 0x0000000500e37306 */ /* 0x0003e20000201400 */
[----:B------:R-:W-:-:S05]  /*46d0*/  MOV R58, R201 ;  /* 0x000000c9003a7202 */ /* 0x000fca0000000f00 */
[----:B------:R-:W-:Y:S02]  /*46e0*/  HMMA.16816.F32 R60, R20, R8, R60 ;  /* 0x00000008143c723c */ /* 0x000fe4000000183c */
[----:B------:R2:W-:Y:S05]  /*46f0*/  I2F R232, R2 ;  /* 0x0000000200e87306 */ /* 0x0005ea0000201400 */
[C---:B------:R-:W-:Y:S01]  /*4700*/  IMAD.IADD R9, R3.reuse, 0x1, -R125 ;  /* 0x0000000103097824 */ /* 0x040fe200078e0a7d */
[----:B------:R-:W-:Y:S01]  /*4710*/  HMMA.16816.F32 R96, R24, R10, R180 ;  /* 0x0000000a1860723c */ /* 0x000fe200000018b4 */
[----:B------:R-:W-:Y:S02]  /*4720*/  FFMA.FTZ R46, R166, -UR4, R40 ;  /* 0x80000004a62e7c23 */ /* 0x000fe40008010028 */
[----:B-1----:R-:W-:-:S02]  /*4730*/  IMAD.IADD R5, R3, 0x1, -R111 ;  /* 0x0000000103057824 */ /* 0x002fc400078e0a6f */
[----:B------:R-:W-:Y:S02]  /*4740*/  FFMA.FTZ R47, R110, -UR4, R41 ;  /* 0x800000046e2f7c23 */ /* 0x000fe40008010029 */
[----:B------:R-:W-:Y:S01]  /*4750*/  IMAD.MOV.U32 R183, RZ, RZ, R148 ;  /* 0x000000ffffb77224 */ /* 0x000fe200078e0094 */
[----:B------:R-:W-:Y:S01]  /*4760*/  IABS R5, R5 ;  /* 0x0000000500057213 */ /* 0x000fe20000000000 */
[C---:B------:R-:W-:Y:S01]  /*4770*/  HMMA.16816.F32 R64, R20.reuse, R10, R64 ;  /* 0x0000000a1440723c */ /* 0x040fe20000001840 */
[----:B--2---:R-:W-:Y:S02]  /*4780*/  IMAD.IADD R2, R3, 0x1, -R116 ;  /* 0x0000000103027824 */ /* 0x004fe400078e0a74 */
[----:B------:R1:W-:Y:S01]  /*4790*/  I2F R233, R5 ;  /* 0x0000000500e97306 */ /* 0x0003e20000201400 */
[----:B------:R-:W-:Y:S02]  /*47a0*/  IMAD.MOV.U32 R148, RZ, RZ, R141 ;  /* 0x000000ffff947224 */ /* 0x000fe400078e008d */
[----:B------:R-:W-:Y:S01]  /*47b0*/  IABS R2, R2 ;  /* 0x0000000200027213 */ /* 0x000fe20000000000 */
[----:B----4-:R-:W-:Y:S01]  /*47c0*/  FFMA.FTZ R48, R103, -UR4, R60 ;  /* 0x8000000467307c23 */ /* 0x010fe2000801003c */
[----:B------:R-:W-:Y:S01]  /*47d0*/  HMMA.16816.F32 R32, R20, R16, R52 ;  /* 0x000000101420723c */ /* 0x000fe20000001834 */
[----:B------:R-:W-:Y:S01]  /*47e0*/  MOV R103, R142 ;  /* 0x0000008e00677202 */ /* 0x000fe20000000f00 */
[----:B------:R-:W-:-:S02]  /*47f0*/  IMAD.MOV.U32 R110, RZ, RZ, R238 ;  /* 0x000000ffff6e7224 */ /* 0x000fc400078e00ee */
[----:B------:R-:W-:-:S03]  /*4800*/  IMAD.MOV.U32 R180, RZ, RZ, R240 ;  /* 0x000000ffffb47224 */ /* 0x000fc600078e00f0 */
[----:B------:R-:W-:Y:S01]  /*4810*/  MOV R55, R50 ;  /* 0x0000003200377202 */ /* 0x000fe20000000f00 */
[----:B------:R-:W-:Y:S01]  /*4820*/  HMMA.16816.F32 R104, R20, R36, R28 ;  /* 0x000000241468723c */ /* 0x000fe2000000181c */
[----:B------:R-:W-:Y:S02]  /*4830*/  IMAD.MOV.U32 R54, RZ, RZ, R172 ;  /* 0x000000ffff367224 */ /* 0x000fe400078e00ac */
[----:B-1----:R-:W-:Y:S01]  /*4840*/  IMAD.MOV.U32 R5, RZ, RZ, R2 ;  /* 0x000000ffff057224 */ /* 0x002fe200078e0002 */
[----:B------:R-:W-:Y:S01]  /*4850*/  IABS R2, R6 ;  /* 0x0000000600027213 */ /* 0x000fe20000000000 */
[----:B------:R-:W-:Y:S01]  /*4860*/  IMAD.IADD R6, R3, 0x1, -R118 ;  /* 0x0000000103067824 */ /* 0x000fe200078e0a76 */
[----:B------:R-:W-:Y:S01]  /*4870*/  MOV R181, R54 ;  /* 0x0000003600b57202 */ /* 0x000fe20000000f00 */
[----:B------:R1:W-:Y:S01]  /*4880*/  I2F R239, R5 ;  /* 0x0000000500ef7306 */ /* 0x0003e20000201400 */
[----:B------:R-:W-:Y:S02]  /*4890*/  IMAD.MOV.U32 R172, RZ, RZ, R138 ;  /* 0x000000ffffac7224 */ /* 0x000fe400078e008a */
[----:B------:R-:W-:-:S02]  /*48a0*/  IMAD.MOV.U32 R53, RZ, RZ, R173 ;  /* 0x000000ffff357224 */ /* 0x000fc400078e00ad */
[----:B------:R-:W-:Y:S02]  /*48b0*/  IMAD.MOV.U32 R173, RZ, RZ, R132 ;  /* 0x000000ffffad7224 */ /* 0x000fe400078e0084 */
[----:B------:R-:W-:Y:S02]  /*48c0*/  IMAD.MOV.U32 R177, RZ, RZ, R55 ;  /* 0x000000ffffb17224 */ /* 0x000fe400078e0037 */
[----:B------:R-:W-:Y:S02]  /*48d0*/  FFMA.FTZ R44, R165, -UR4, R32 ;  /* 0x80000004a52c7c23 */ /* 0x000fe40008010020 */
[----:B------:R-:W-:Y:S02]  /*48e0*/  FFMA.FTZ R45, R167, -UR4, R33 ;  /* 0x80000004a72d7c23 */ /* 0x000fe40008010021 */
[----:B------:R-:W-:Y:S01]  /*48f0*/  IMAD.MOV.U32 R55, RZ, RZ, R49 ;  /* 0x000000ffff377224 */ /* 0x000fe200078e0031 */
[----:B------:R-:W-:Y:S01]  /*4900*/  MOV R49, R129 ;  /* 0x0000008100317202 */ /* 0x000fe20000000f00 */
[----:B------:R-:W-:-:S02]  /*4910*/  IMAD.MOV.U32 R182, RZ, RZ, R53 ;  /* 0x000000ffffb67224 */ /* 0x000fc400078e0035 */
[----:B-1----:R-:W-:Y:S01]  /*4920*/  IMAD.MOV.U32 R5, RZ, RZ, R2 ;  /* 0x000000ffff057224 */ /* 0x002fe200078e0002 */
[----:B------:R-:W-:Y:S01]  /*4930*/  IABS R2, R6 ;  /* 0x0000000600027213 */ /* 0x000fe20000000000 */
[----:B------:R-:W-:Y:S01]  /*4940*/  IMAD.MOV.U32 R179, RZ, RZ, R172 ;  /* 0x000000ffffb37224 */ /* 0x000fe200078e00ac */
[----:B------:R-:W-:Y:S01]  /*4950*/  IADD3 R6, R3, -R119, RZ ;  /* 0x8000007703067210 */ /* 0x000fe20007ffe0ff */
[----:B------:R-:W1:Y:S01]  /*4960*/  I2F R51, R5 ;  /* 0x0000000500337306 */ /* 0x000e620000201400 */
[----:B------:R-:W-:Y:S01]  /*4970*/  IMAD.MOV.U32 R172, RZ, RZ, R242 ;  /* 0x000000ffffac7224 */ /* 0x000fe200078e00f2 */
[----:B------:R-:W-:Y:S01]  /*4980*/  FSEL R242, R48, -INF , !P0 ;  /* 0xff80000030f27808 */ /* 0x000fe20004000000 */
[----:B------:R-:W-:Y:S02]  /*4990*/  FFMA.FTZ R52, R102, -UR4, R61 ;  /* 0x8000000466347c23 */ /* 0x000fe4000801003d */
[----:B------:R-:W-:Y:S01]  /*49a0*/  FFMA.FTZ R56, R101, -UR4, R64 ;  /* 0x8000000465387c23 */ /* 0x000fe20008010040 */
[----:B------:R-:W-:Y:S01]  /*49b0*/  MOV R101, R133 ;  /* 0x0000008500657202 */ /* 0x000fe20000000f00 */
[----:B------:R-:W-:Y:S01]  /*49c0*/  IMAD.MOV.U32 R178, RZ, RZ, R173 ;  /* 0x000000ffffb27224 */ /* 0x000fe200078e00ad */
[----:B------:R-:W-:Y:S01]  /*49d0*/  FSEL R213, R52, -INF , !P6 ;  /* 0xff80000034d57808 */ /* 0x000fe20007000000 */
[----:B------:R-:W-:Y:S01]  /*49e0*/  IMAD.MOV.U32 R173, RZ, RZ, R137 ;  /* 0x000000ffffad7224 */ /* 0x000fe200078e0089 */
[----:B------:R-:W-:Y:S01]  /*49f0*/  FSEL R186, R56, -INF , !P5 ;  /* 0xff80000038ba7808 */ /* 0x000fe20006800000 */
[----:B------:R-:W-:-:S02]  /*4a00*/  IMAD.MOV.U32 R165, RZ, RZ, R236 ;  /* 0x000000ffffa57224 */ /* 0x000fc400078e00ec */
[----:B------:R-:W-:Y:S02]  /*4a10*/  IMAD.MOV.U32 R64, RZ, RZ, R131 ;  /* 0x000000ffff407224 */ /* 0x000fe400078e0083 */
[----:B------:R-:W-:Y:S01]  /*4a20*/  IMAD.MOV.U32 R61, RZ, RZ, R172 ;  /* 0x000000ffff3d7224 */ /* 0x000fe200078e00ac */
[----:B-1----:R-:W-:Y:S01]  /*4a30*/  MOV R176, R51 ;  /* 0x0000003300b07202 */ /* 0x002fe20000000f00 */
[----:B------:R-:W-:Y:S01]  /*4a40*/  IMAD.MOV.U32 R5, RZ, RZ, R2 ;  /* 0x000000ffff057224 */ /* 0x000fe200078e0002 */
[----:B------:R-:W-:Y:S01]  /*4a50*/  IABS R2, R6 ;  /* 0x0000000600027213 */ /* 0x000fe20000000000 */
[----:B------:R-:W-:Y:S02]  /*4a60*/  IMAD.IADD R6, R3, 0x1, -R120 ;  /* 0x0000000103067824 */ /* 0x000fe400078e0a78 */
[----:B------:R1:W2:Y:S01]  /*4a70*/  I2F R124, R5 ;  /* 0x00000005007c7306 */ /* 0x0002a20000201400 */
[----:B------:R-:W-:Y:S02]  /*4a80*/  IMAD.MOV.U32 R172, RZ, RZ, R150 ;  /* 0x000000ffffac7224 */ /* 0x000fe400078e0096 */
[----:B------:R-:W-:-:S02]  /*4a90*/  IMAD.MOV.U32 R102, RZ, RZ, R128 ;  /* 0x000000ffff667224 */ /* 0x000fc400078e0080 */
[----:B------:R-:W-:Y:S02]  /*4aa0*/  IMAD.MOV.U32 R185, RZ, RZ, R173 ;  /* 0x000000ffffb97224 */ /* 0x000fe400078e00ad */
[----:B-1----:R-:W-:Y:S01]  /*4ab0*/  IMAD.MOV.U32 R5, RZ, RZ, R2 ;  /* 0x000000ffff057224 */ /* 0x002fe200078e0002 */
[----:B------:R-:W-:Y:S02]  /*4ac0*/  IABS R2, R6 ;  /* 0x0000000600027213 */ /* 0x000fe40000000000 */
[C---:B------:R-:W-:Y:S01]  /*4ad0*/  IADD3 R6, R3.reuse, -R121, RZ ;  /* 0x8000007903067210 */ /* 0x040fe20007ffe0ff */
[----:B------:R1:W-:Y:S01]  /*4ae0*/  I2F R59, R5 ;  /* 0x00000005003b7306 */ /* 0x0003e20000201400 */
[----:B--2---:R-:W-:Y:S01]  /*4af0*/  MOV R166, R124 ;  /* 0x0000007c00a67202 */ /* 0x004fe20000000f00 */
[----:B-1----:R-:W-:Y:S01]  /*4b00*/  IMAD.MOV.U32 R5, RZ, RZ, R2 ;  /* 0x000000ffff057224 */ /* 0x002fe200078e0002 */
[----:B------:R-:W-:Y:S01]  /*4b10*/  IABS R2, R6 ;  /* 0x0000000600027213 */ /* 0x000fe20000000000 */
[----:B------:R-:W-:-:S04]  /*4b20*/  IMAD.IADD R6, R3, 0x1, -R122 ;  /* 0x0000000103067824 */ /* 0x000fc800078e0a7a */
[----:B------:R1:W2:Y:S02]  /*4b30*/  I2F R140, R5 ;  /* 0x00000005008c7306 */ /* 0x0002a40000201400 */
[----:B-1----:R-:W-:Y:S01]  /*4b40*/  IMAD.MOV.U32 R5, RZ, RZ, R2 ;  /* 0x000000ffff057224 */ /* 0x002fe200078e0002 */
[----:B------:R-:W-:Y:S01]  /*4b50*/  IABS R2, R6 ;  /* 0x0000000600027213 */ /* 0x000fe20000000000 */
[----:B--2---:R-:W-:Y:S01]  /*4b60*/  IMAD.MOV.U32 R167, RZ, RZ, R140 ;  /* 0x000000ffffa77224 */ /* 0x004fe200078e008c */
[----:B------:R-:W-:-:S03]  /*4b70*/  IADD3 R6, R3, -R123, RZ ;  /* 0x8000007b03067210 */ /* 0x000fc60007ffe0ff */
[----:B------:R1:W-:Y:S02]  /*4b80*/  I2F R248, R5 ;  /* 0x0000000500f87306 */ /* 0x0003e40000201400 */
[----:B-1----:R-:W-:Y:S01]  /*4b90*/  IMAD.MOV.U32 R5, RZ, RZ, R2 ;  /* 0x000000ffff057224 */ /* 0x002fe200078e0002 */
[----:B------:R-:W-:Y:S01]  /*4ba0*/  IABS R2, R6 ;  /* 0x0000000600027213 */ /* 0x000fe20000000000 */
[----:B------:R-:W-:-:S04]  /*4bb0*/  IMAD.IADD R6, R3, 0x1, -R127 ;  /* 0x0000000103067824 */ /* 0x000fc800078e0a7f */
[----:B------:R1:W-:Y:S02]  /*4bc0*/  I2F R219, R5 ;  /* 0x0000000500db7306 */ /* 0x0003e40000201400 */
[----:B-1----:R-:W-:Y:S01]  /*4bd0*/  IMAD.MOV.U32 R5, RZ, RZ, R2 ;  /* 0x000000ffff057224 */ /* 0x002fe200078e0002 */
[----:B------:R-:W-:Y:S02]  /*4be0*/  IABS R2, R6 ;  /* 0x0000000600027213 */ /* 0x000fe40000000000 */
[----:B------:R-:W-:-:S03]  /*4bf0*/  SHF.R.S32.HI R6, RZ, 0x1f, R164 ;  /* 0x0000001fff067819 */ /* 0x000fc600000114a4 */
[----:B------:R1:W-:Y:S08]  /*4c00*/  I2F R218, R5 ;  /* 0x0000000500da7306 */ /* 0x0003f00000201400 */
[----:B------:R2:W-:Y:S01]  /*4c10*/  I2F R217, R2 ;  /* 0x0000000200d97306 */ /* 0x0005e20000201400 */
[----:B-1----:R-:W-:-:S04]  /*4c20*/  IADD3 R5, R3, -R126, RZ ;  /* 0x8000007e03057210 */ /* 0x002fc80007ffe0ff */
[----:B------:R-:W-:Y:S02]  /*4c30*/  IABS R5, R5 ;  /* 0x0000000500057213 */ /* 0x000fe40000000000 */
[----:B--2---:R-:W-:-:S03]  /*4c40*/  LEA.HI R2, R6, R164, RZ, 0x2 ;  /* 0x000000a406027211 */ /* 0x004fc600078f10ff */
[----:B------:R-:W-:Y:S01]  /*4c50*/  IMAD.MOV.U32 R8, RZ, RZ, R5 ;  /* 0x000000ffff087224 */ /* 0x000fe200078e0005 */
[----:B------:R-:W-:Y:S02]  /*4c60*/  IADD3 R6, R3, 0x8, RZ ;  /* 0x0000000803067810 */ /* 0x000fe40007ffe0ff */
[----:B------:R-:W-:Y:S01]  /*4c70*/  LOP3.LUT R5, R2, 0xfffffffc, RZ, 0xc0, !PT ;  /* 0xfffffffc02057812 */ /* 0x000fe200078ec0ff */
[----:B------:R1:W-:Y:S01]  /*4c80*/  I2F R216, R8 ;  /* 0x0000000800d87306 */ /* 0x0003e20000201400 */
[----:B------:R-:W-:-:S03]  /*4c90*/  IABS R2, R9 ;  /* 0x0000000900027213 */ /* 0x000fc60000000000 */
[----:B------:R-:W-:-:S04]  /*4ca0*/  IMAD.IADD R5, R164, 0x1, -R5 ;  /* 0x00000001a4057824 */ /* 0x000fc800078e0a05 */
[----:B------:R2:W-:Y:S01]  /*4cb0*/  I2F R164, R2 ;  /* 0x0000000200a47306 */ /* 0x0005e20000201400 */
[----:B------:R3:W-:Y:S01]  /*4cc0*/  STL [R1+0x70], R5 ;  /* 0x0000700501007387 */ /* 0x0007e20000100800 */
[----:B-1----:R-:W-:-:S05]  /*4cd0*/  IMAD.IADD R8, R6, 0x1, -R7 ;  /* 0x0000000106087824 */ /* 0x002fca00078e0a07 */
[----:B------:R-:W-:-:S04]  /*4ce0*/  IABS R8, R8 ;  /* 0x0000000800087213 */ /* 0x000fc80000000000 */
[----:B------:R-:W-:-:S04]  /*4cf0*/  MOV R9, R8 ;  /* 0x0000000800097202 */ /* 0x000fc80000000f00 */
[----:B------:R-:W1:Y:S01]  /*4d00*/  I2F R10, R9 ;  /* 0x00000009000a7306 */ /* 0x000e620000201400 */
[----:B---3--:R-:W-:-:S05]  /*4d10*/  IADD3 R5, R3, 0x40, RZ ;  /* 0x0000004003057810 */ /* 0x008fca0007ffe0ff */
[----:B--2---:R-:W-:-:S05]  /*4d20*/  IMAD.IADD R2, R5, 0x1, -R7 ;  /* 0x0000000105027824 */ /* 0x004fca00078e0a07 */
[----:B------:R-:W-:Y:S01]  /*4d30*/  IABS R8, R2 ;  /* 0x0000000200087213 */ /* 0x000fe20000000000 */
[----:B-1----:R-:W-:Y:S01]  /*4d40*/  FFMA.FTZ R16, R10, -UR4, R34 ;  /* 0x800000040a107c23 */ /* 0x002fe20008010022 */
[----:B------:R-:W-:Y:S02]  /*4d50*/  IADD3 R2, R3, 0x48, RZ ;  /* 0x0000004803027810 */ /* 0x000fe40007ffe0ff */
[----:B------:R1:W2:Y:S03]  /*4d60*/  I2F R9, R8 ;  /* 0x0000000800097306 */ /* 0x0002a60000201400 */
[----:B------:R-:W-:-:S05]  /*4d70*/  IMAD.IADD R3, R2, 0x1, -R7 ;  /* 0x0000000102037824 */ /* 0x000fca00078e0a07 */
[----:B------:R-:W-:-:S05]  /*4d80*/  IABS R3, R3 ;  /* 0x0000000300037213 */ /* 0x000fca0000000000 */
[----:B------:R-:W-:Y:S02]  /*4d90*/  IMAD.MOV.U32 R7, RZ, RZ, R3 ;  /* 0x000000ffff077224 */ /* 0x000fe400078e0003 */
[----:B-1----:R-:W-:Y:S02]  /*4da0*/  IMAD.IADD R8, R6, 0x1, -R68 ;  /* 0x0000000106087824 */ /* 0x002fe400078e0a44 */
[----:B------:R1:W3:Y:S01]  /*4db0*/  I2F R11, R7 ;  /* 0x00000007000b7306 */ /* 0x0002e20000201400 */
[----:B--2---:R-:W-:Y:S02]  /*4dc0*/  FFMA.FTZ R13, R9, -UR4, R72 ;  /* 0x80000004090d7c23 */ /* 0x004fe40008010048 */
[----:B------:R-:W-:Y:S01]  /*4dd0*/  IMAD.MOV.U32 R72, RZ, RZ, R101 ;  /* 0x000000ffff487224 */ /* 0x000fe200078e0065 */
[----:B------:R-:W-:Y:S02]  /*4de0*/  IABS R3, R8 ;  /* 0x0000000800037213 */ /* 0x000fe40000000000 */
[----:B------:R-:W-:-:S02]  /*4df0*/  IADD3 R8, -R68, R5, RZ ;  /* 0x0000000544087210 */ /* 0x000fc40007ffe1ff */
[----:B------:R-:W-:Y:S02]  /*4e00*/  FSEL R135, R13, -INF , !P4 ;  /* 0xff8000000d877808 */ /* 0x000fe40006000000 */
[----:B------:R-:W-:Y:S01]  /*4e10*/  MOV R101, R64 ;  /* 0x0000004000657202 */ /* 0x000fe20000000f00 */
[----:B-1----:R-:W-:Y:S01]  /*4e20*/  IMAD.MOV.U32 R7, RZ, RZ, R3 ;  /* 0x000000ffff077224 */ /* 0x002fe200078e0003 */
[----:B------:R-:W-:Y:S01]  /*4e30*/  IABS R3, R8 ;  /* 0x0000000800037213 */ /* 0x000fe20000000000 */
[----:B------:R-:W-:Y:S01]  /*4e40*/  IMAD.IADD R8, R2, 0x1, -R68 ;  /* 0x0000000102087824 */ /* 0x000fe200078e0a44 */
[----:B------:R-:W-:Y:S01]  /*4e50*/  MOV R68, R49 ;  /* 0x0000003100447202 */ /* 0x000fe20000000f00 */
[----:B------:R1:W2:Y:S01]  /*4e60*/  I2F R15, R7 ;  /* 0x00000007000f7306 */ /* 0x0002a20000201400 */
[----:B---3--:R-:W-:Y:S02]  /*4e70*/  FFMA.FTZ R10, R11, -UR4, R74 ;  /* 0x800000040b0a7c23 */ /* 0x008fe4000801004a */
[----:B------:R-:W-:-:S03]  /*4e80*/  IMAD.MOV.U32 R74, RZ, RZ, R175 ;  /* 0x000000ffff4a7224 */ /* 0x000fc600078e00af */
[----:B------:R-:W-:Y:S01]  /*4e90*/  FSEL R139, R10, -INF , !P4 ;  /* 0xff8000000a8b7808 */ /* 0x000fe20006000000 */
[----:B-1----:R-:W-:Y:S01]  /*4ea0*/  IMAD.MOV.U32 R7, RZ, RZ, R3 ;  /* 0x000000ffff077224 */ /* 0x002fe200078e0003 */
[----:B------:R-:W-:Y:S01]  /*4eb0*/  IABS R3, R8 ;  /* 0x0000000800037213 */ /* 0x000fe20000000000 */
[----:B--2---:R-:W-:Y:S01]  /*4ec0*/  FFMA.FTZ R15, R15, -UR4, R35 ;  /* 0x800000040f0f7c23 */ /* 0x004fe20008010023 */
[----:B------:R-:W-:Y:S01]  /*4ed0*/  IADD3 R8, -R69, R6, RZ ;  /* 0x0000000645087210 */ /* 0x000fe20007ffe1ff */
[----:B------:R1:W2:Y:S02]  /*4ee0*/  I2F R12, R7 ;  /* 0x00000007000c7306 */ /* 0x0002a40000201400 */
[----:B-1----:R-:W-:Y:S01]  /*4ef0*/  IMAD.MOV.U32 R7, RZ, RZ, R3 ;  /* 0x000000ffff077224 */ /* 0x002fe200078e0003 */
[----:B------:R-:W-:Y:S01]  /*4f00*/  IABS R3, R8 ;  /* 0x0000000800037213 */ /* 0x000fe20000000000 */
[----:B------:R-:W-:-:S04]  /*4f10*/  IMAD.IADD R8, R5, 0x1, -R69 ;  /* 0x0000000105087824 */ /* 0x000fc800078e0a45 */
[----:B------:R1:W3:Y:S01]  /*4f20*/  I2F R14, R7 ;  /* 0x00000007000e7306 */ /* 0x0002e20000201400 */
[----:B--2---:R-:W-:-:S05]  /*4f30*/  FFMA.FTZ R11, R12, -UR4, R73 ;  /* 0x800000040c0b7c23 */ /* 0x004fca0008010049 */
[----:B------:R-:W-:Y:S01]  /*4f40*/  FSEL R130, R11, -INF , !P3 ;  /* 0xff8000000b827808 */ /* 0x000fe20005800000 */
[----:B-1----:R-:W-:Y:S01]  /*4f50*/  IMAD.MOV.U32 R7, RZ, RZ, R3 ;  /* 0x000000ffff077224 */ /* 0x002fe200078e0003 */
[----:B------:R-:W-:Y:S01]  /*4f60*/  IABS R3, R8 ;  /* 0x0000000800037213 */ /* 0x000fe20000000000 */
[----:B---3--:R-:W-:Y:S01]  /*4f70*/  FFMA.FTZ R9, R14, -UR4, R75 ;  /* 0x800000040e097c23 */ /* 0x008fe2000801004b */
[----:B------:R-:W-:Y:S01]  /*4f80*/  IADD3 R8, -R69, R2, RZ ;  /* 0x0000000245087210 */ /* 0x000fe20007ffe1ff */
[----:B------:R1:W2:Y:S01]  /*4f90*/  I2F R17, R7 ;  /* 0x0000000700117306 */ /* 0x0002a20000201400 */
[----:B------:R-:W-:Y:S02]  /*4fa0*/  IMAD.MOV.U32 R69, RZ, RZ, R55 ;  /* 0x000000ffff457224 */ /* 0x000fe400078e0037 */
[----:B------:R-:W-:Y:S01]  /*4fb0*/  FSEL R136, R9, -INF , !P3 ;  /* 0xff80000009887808 */ /* 0x000fe20005800000 */
[----:B-1----:R-:W-:Y:S01]  /*4fc0*/  IMAD.MOV.U32 R7, RZ, RZ, R3 ;  /* 0x000000ffff077224 */ /* 0x002fe200078e0003 */
[----:B------:R-:W-:Y:S01]  /*4fd0*/  IABS R3, R8 ;  /* 0x0000000800037213 */ /* 0x000fe20000000000 */
[----:B------:R-:W-:-:S02]  /*4fe0*/  IMAD.IADD R8, R6, 0x1, -R70 ;  /* 0x0000000106087824 */ /* 0x000fc400078e0a46 */
[----:B------:R1:W3:Y:S01]  /*4ff0*/  I2F R18, R7 ;  /* 0x0000000700127306 */ /* 0x0002e20000201400 */
[----:B--2---:R-:W-:Y:S02]  /*5000*/  FFMA.FTZ R14, R17, -UR4, R42 ;  /* 0x80000004110e7c23 */ /* 0x004fe4000801002a */
[----:B-1----:R-:W-:Y:S01]  /*5010*/  IMAD.MOV.U32 R7, RZ, RZ, R3 ;  /* 0x000000ffff077224 */ /* 0x002fe200078e0003 */
[----:B------:R-:W-:Y:S01]  /*5020*/  IABS R3, R8 ;  /* 0x0000000800037213 */ /* 0x000fe20000000000 */
[----:B---3--:R-:W-:Y:S01]  /*5030*/  FFMA.FTZ R12, R18, -UR4, R80 ;  /* 0x80000004120c7c23 */ /* 0x008fe20008010050 */
[----:B------:R-:W-:Y:S02]  /*5040*/  IADD3 R8, -R70, R5, RZ ;  /* 0x0000000546087210 */ /* 0x000fe40007ffe1ff */
[----:B------:R1:W2:Y:S02]  /*5050*/  I2F R19, R7 ;  /* 0x0000000700137306 */ /* 0x0002a40000201400 */
[----:B------:R-:W-:Y:S01]  /*5060*/  FSEL R132, R12, -INF , !P2 ;  /* 0xff8000000c847808 */ /* 0x000fe20005000000 */
[----:B-1----:R-:W-:Y:S01]  /*5070*/  IMAD.MOV.U32 R7, RZ, RZ, R3 ;  /* 0x000000ffff077224 */ /* 0x002fe200078e0003 */
[----:B------:R-:W-:Y:S01]  /*5080*/  IABS R3, R8 ;  /* 0x0000000800037213 */ /* 0x000fe20000000000 */
[----:B------:R-:W-:-:S03]  /*5090*/  IMAD.IADD R8, R2, 0x1, -R70 ;  /* 0x0000000102087824 */ /* 0x000fc600078e0a46 */
[----:B------:R1:W3:Y:S01]  /*50a0*/  I2F R28, R7 ;  /* 0x00000007001c7306 */ /* 0x0002e20000201400 */
[----:B--2---:R-:W-:Y:S02]  /*50b0*/  FFMA.FTZ R10, R19, -UR4, R82 ;  /* 0x80000004130a7c23 */ /* 0x004fe40008010052 */
[----:B------:R-:W-:-:S03]  /*50c0*/  IMAD.MOV.U32 R70, RZ, RZ, R134 ;  /* 0x000000ffff467224 */ /* 0x000fc600078e0086 */
[----:B------:R-:W-:Y:S01]  /*50d0*/  FSEL R138, R10, -INF , !P2 ;  /* 0xff8000000a8a7808 */ /* 0x000fe20005000000 */
[----:B-1----:R-:W-:Y:S01]  /*50e0*/  IMAD.MOV.U32 R7, RZ, RZ, R3 ;  /* 0x000000ffff077224 */ /* 0x002fe200078e0003 */
[----:B------:R-:W-:Y:S01]  /*50f0*/  IABS R3, R8 ;  /* 0x0000000800037213 */ /* 0x000fe20000000000 */
[----:B---3--:R-:W-:Y:S01]  /*5100*/  FFMA.FTZ R13, R28, -UR4, R43 ;  /* 0x800000041c0d7c23 */ /* 0x008fe2000801002b */
        /* <DEDUP_REMOVED lines=15> */
[----:B------:R-:W-:Y:S02]  /*5200*/  IMAD.MOV.U32 R70, RZ, RZ, R61 ;  /* 0x000000ffff467224 */ /* 0x000fe400078e003d */
[----:B------:R-:W-:-:S02]  /*5210*/  IMAD.MOV.U32 R61, RZ, RZ, R185 ;  /* 0x000000ffff3d7224 */ /* 0x000fc400078e00b9 */
[----:B-1----:R-:W-:Y:S01]  /*5220*/  IMAD.MOV.U32 R7, RZ, RZ, R3 ;  /* 0x000000ffff077224 */ /* 0x002fe200078e0003 */
[----:B------:R-:W-:Y:S01]  /*5230*/  IABS R3, R8 ;  /* 0x0000000800037213 */ /* 0x000fe20000000000 */
[----:B------:R-:W-:Y:S02]  /*5240*/  IMAD.IADD R8, R6, 0x1, -R76 ;  /* 0x0000000106087824 */ /* 0x000fe400078e0a4c */
[----:B------:R1:W3:Y:S01]  /*5250*/  I2F R32, R7 ;  /* 0x0000000700207306 */ /* 0x0002e20000201400 */
[----:B--2---:R-:W-:Y:S02]  /*5260*/  FFMA.FTZ R12, R31, -UR4, R62 ;  /* 0x800000041f0c7c23 */ /* 0x004fe4000801003e */
[----:B-1----:R-:W-:Y:S01]  /*5270*/  IMAD.MOV.U32 R7, RZ, RZ, R3 ;  /* 0x000000ffff077224 */ /* 0x002fe200078e0003 */
[----:B------:R-:W-:Y:S01]  /*5280*/  IABS R3, R8 ;  /* 0x0000000800037213 */ /* 0x000fe20000000000 */
[----:B---3--:R-:W-:Y:S01]  /*5290*/  FFMA.FTZ R10, R32, -UR4, R88 ;  /* 0x80000004200a7c23 */ /* 0x008fe20008010058 */
[----:B------:R-:W-:-:S02]  /*52a0*/  IADD3 R8, -R76, R5, RZ ;  /* 0x000000054c087210 */ /* 0x000fc40007ffe1ff */
[----:B------:R1:W2:Y:S02]  /*52b0*/  I2F R34, R7 ;  /* 0x0000000700227306 */ /* 0x0002a40000201400 */
[----:B------:R-:W-:Y:S01]  /*52c0*/  FSEL R134, R10, -INF , !P0 ;  /* 0xff8000000a867808 */ /* 0x000fe20004000000 */
[----:B-1----:R-:W-:Y:S01]  /*52d0*/  IMAD.MOV.U32 R7, RZ, RZ, R3 ;  /* 0x000000ffff077224 */ /* 0x002fe200078e0003 */
[----:B------:R-:W-:Y:S01]  /*52e0*/  IABS R3, R8 ;  /* 0x0000000800037213 */ /* 0x000fe20000000000 */
[----:B------:R-:W-:-:S03]  /*52f0*/  IMAD.IADD R8, R2, 0x1, -R76 ;  /* 0x0000000102087824 */ /* 0x000fc600078e0a4c */
[----:B------:R1:W3:Y:S01]  /*5300*/  I2F R33, R7 ;  /* 0x0000000700217306 */ /* 0x0002e20000201400 */
[----:B--2---:R-:W-:-:S05]  /*5310*/  FFMA.FTZ R9, R34, -UR4, R90 ;  /* 0x8000000422097c23 */ /* 0x004fca000801005a */
[----:B------:R-:W-:Y:S01]  /*5320*/  FSEL R142, R9, -INF , !P0 ;  /* 0xff800000098e7808 */ /* 0x000fe20004000000 */
[----:B-1----:R-:W-:Y:S01]  /*5330*/  IMAD.MOV.U32 R7, RZ, RZ, R3 ;  /* 0x000000ffff077224 */ /* 0x002fe200078e0003 */
[----:B------:R-:W-:Y:S01]  /*5340*/  IABS R3, R8 ;  /* 0x0000000800037213 */ /* 0x000fe20000000000 */
[----:B---3--:R-:W-:Y:S01]  /*5350*/  FFMA.FTZ R11, R33, -UR4, R63 ;  /* 0x80000004210b7c23 */ /* 0x008fe2000801003f */
[----:B------:R-:W-:Y:S01]  /*5360*/  IADD3 R8, -R77, R6, RZ ;  /* 0x000000064d087210 */ /* 0x000fe20007ffe1ff */
[----:B------:R1:W2:Y:S03]  /*5370*/  I2F R36, R7 ;  /* 0x0000000700247306 */ /* 0x0002a60000201400 */
[----:B------:R-:W-:Y:S01]  /*5380*/  FSEL R236, R11, -INF , !P6 ;  /* 0xff8000000bec7808 */ /* 0x000fe20007000000 */
[----:B-1----:R-:W-:Y:S01]  /*5390*/  IMAD.MOV.U32 R7, RZ, RZ, R3 ;  /* 0x000000ffff077224 */ /* 0x002fe200078e0003 */
[----:B------:R-:W-:Y:S01]  /*53a0*/  IABS R3, R8 ;  /* 0x0000000800037213 */ /* 0x000fe20000000000 */
[----:B------:R-:W-:-:S02]  /*53b0*/  IMAD.IADD R8, R5, 0x1, -R77 ;  /* 0x0000000105087824 */ /* 0x000fc400078e0a4d */
        /* <DEDUP_REMOVED lines=8> */
[----:B------:R-:W-:Y:S02]  /*5440*/  FSEL R141, R9, -INF , !P6 ;  /* 0xff800000098d7808 */ /* 0x000fe40007000000 */
[----:B------:R-:W-:-:S02]  /*5450*/  MOV R83, R202 ;  /* 0x000000ca00537202 */ /* 0x000fc40000000f00 */
[----:B------:R-:W-:Y:S01]  /*5460*/  ISETP.GE.AND P6, PT, R87, UR12, PT ;  /* 0x0000000c57007c0c */ /* 0x000fe2000bfc6270 */
[----:B-1----:R-:W-:Y:S01]  /*5470*/  IMAD.MOV.U32 R7, RZ, RZ, R3 ;  /* 0x000000ffff077224 */ /* 0x002fe200078e0003 */
[----:B------:R-:W-:Y:S01]  /*5480*/  IABS R3, R8 ;  /* 0x0000000800037213 */ /* 0x000fe20000000000 */
[----:B------:R-:W-:Y:S02]  /*5490*/  IMAD.IADD R8, R6, 0x1, -R78 ;  /* 0x0000000106087824 */ /* 0x000fe400078e0a4e */
        /* <DEDUP_REMOVED lines=11> */
[----:B--2---:R-:W-:Y:S01]  /*5550*/  FFMA.FTZ R9, R17, -UR4, R98 ;  /* 0x8000000411097c23 */ /* 0x004fe20008010062 */
[----:B------:R-:W-:Y:S01]  /*5560*/  FSEL R8, R44, -INF , !P4 ;  /* 0xff8000002c087808 */ /* 0x000fe20006000000 */
[----:B------:R1:W2:Y:S03]  /*5570*/  I2F R41, R7 ;  /* 0x0000000700297306 */ /* 0x0002a60000201400 */
[----:B------:R-:W-:Y:S01]  /*5580*/  FSEL R140, R9, -INF , !P5 ;  /* 0xff800000098c7808 */ /* 0x000fe20006800000 */
[----:B------:R3:W-:Y:S01]  /*5590*/  STL [R1+0x3c], R8 ;  /* 0x00003c0801007387 */ /* 0x0007e20000100800 */
[----:B------:R-:W-:-:S02]  /*55a0*/  ISETP.GE.AND P5, PT, R92, UR12, PT ;  /* 0x0000000c5c007c0c */ /* 0x000fc4000bfa6270 */
[----:B-1----:R-:W-:Y:S01]  /*55b0*/  FSEL R7, R16, -INF , !P4 ;  /* 0xff80000010077808 */ /* 0x002fe20006000000 */
[----:B--2---:R-:W-:Y:S01]  /*55c0*/  FFMA.FTZ R11, R41, -UR4, R67 ;  /* 0x80000004290b7c23 */ /* 0x004fe20008010043 */
[----:B------:R-:W-:Y:S01]  /*55d0*/  ISETP.GE.AND P4, PT, R78, UR12, PT ;  /* 0x0000000c4e007c0c */ /* 0x000fe2000bf86270 */
[----:B------:R-:W-:Y:S02]  /*55e0*/  HMMA.16816.F32 R40, R24, R38, R228 ;  /* 0x000000261828723c */ /* 0x000fe400000018e4 */
[----:B------:R1:W-:Y:S01]  /*55f0*/  STL [R1+0x44], R7 ;  /* 0x0000440701007387 */ /* 0x0003e20000100800 */
[----:B------:R-:W-:Y:S01]  /*5600*/  FSEL R173, R11, -INF , !P4 ;  /* 0xff8000000bad7808 */ /* 0x000fe20006000000 */
[----:B---3--:R-:W-:Y:S02]  /*5610*/  IMAD.IADD R8, R2, 0x1, -R78 ;  /* 0x0000000102087824 */ /* 0x008fe400078e0a4e */
[----:B-1----:R-:W-:-:S03]  /*5620*/  IMAD.MOV.U32 R7, RZ, RZ, R3 ;  /* 0x000000ffff077224 */ /* 0x002fc600078e0003 */
[----:B------:R-:W-:Y:S02]  /*5630*/  IABS R3, R8 ;  /* 0x0000000800037213 */ /* 0x000fe40000000000 */
        /* <DEDUP_REMOVED lines=11> */
[----:B------:R-:W-:Y:S01]  /*56f0*/  FSEL R8, R45, -INF , !P3 ;  /* 0xff8000002d087808 */ /* 0x000fe20005800000 */
[----:B------:R1:W2:Y:S03]  /*5700*/  I2F R28, R7 ;  /* 0x00000007001c7306 */ /* 0x0002a60000201400 */
[----:B------:R-:W-:Y:S01]  /*5710*/  FSEL R133, R9, -INF , !P4 ;  /* 0xff80000009857808 */ /* 0x000fe20006000000 */
[----:B------:R3:W-:Y:S01]  /*5720*/  STL [R1+0x30], R8 ;  /* 0x0000300801007387 */ /* 0x0007e20000100800 */
[----:B-1----:R-:W-:Y:S01]  /*5730*/  FSEL R7, R15, -INF , !P3 ;  /* 0xff8000000f077808 */ /* 0x002fe20005800000 */
[----:B--2---:R-:W-:Y:S01]  /*5740*/  FFMA.FTZ R11, R28, -UR4, R106 ;  /* 0x800000041c0b7c23 */ /* 0x004fe2000801006a */
[----:B------:R-:W-:-:S03]  /*5750*/  ISETP.GE.AND P3, PT, R79, UR12, PT ;  /* 0x0000000c4f007c0c */ /* 0x000fc6000bf66270 */
[----:B------:R1:W-:Y:S01]  /*5760*/  STL [R1+0x38], R7 ;  /* 0x0000380701007387 */ /* 0x0003e20000100800 */
[----:B---3--:R-:W-:Y:S01]  /*5770*/  IADD3 R8, -R79, R2, RZ ;  /* 0x000000024f087210 */ /* 0x008fe20007ffe1ff */
[----:B------:R-:W-:Y:S01]  /*5780*/  HMMA.16816.F32 R28, R20, R38, R192 ;  /* 0x00000026141c723c */ /* 0x000fe200000018c0 */
[----:B------:R-:W-:Y:S01]  /*5790*/  FSEL R238, R11, -INF , !P3 ;  /* 0xff8000000bee7808 */ /* 0x000fe20005800000 */
[----:B-1----:R-:W-:Y:S01]  /*57a0*/  IMAD.MOV.U32 R7, RZ, RZ, R3 ;  /* 0x000000ffff077224 */ /* 0x002fe200078e0003 */
[----:B------:R-:W-:Y:S01]  /*57b0*/  IABS R3, R8 ;  /* 0x0000000800037213 */ /* 0x000fe20000000000 */
[----:B------:R-:W-:Y:S02]  /*57c0*/  IMAD.IADD R8, R6, 0x1, -R84 ;  /* 0x0000000106087824 */ /* 0x000fe400078e0a54 */
[----:B------:R1:W2:Y:S02]  /*57d0*/  I2F R15, R7 ;  /* 0x00000007000f7306 */ /* 0x0002a40000201400 */
[----:B-1----:R-:W-:Y:S01]  /*57e0*/  IMAD.MOV.U32 R7, RZ, RZ, R3 ;  /* 0x000000ffff077224 */ /* 0x002fe200078e0003 */
[----:B------:R-:W-:Y:S01]  /*57f0*/  IABS R3, R8 ;  /* 0x0000000800037213 */ /* 0x000fe20000000000 */
[----:B--2---:R-:W-:Y:S01]  /*5800*/  FFMA.FTZ R10, R15, -UR4, R112 ;  /* 0x800000040f0a7c23 */ /* 0x004fe20008010070 */
[----:B------:R-:W-:-:S03]  /*5810*/  IADD3 R8, -R84, R5, RZ ;  /* 0x0000000554087210 */ /* 0x000fc60007ffe1ff */
[----:B------:R1:W2:Y:S01]  /*5820*/  I2F R19, R7 ;  /* 0x0000000700137306 */ /* 0x0002a20000201400 */
[----:B------:R-:W-:Y:S01]  /*5830*/  FSEL R240, R10, -INF , !P3 ;  /* 0xff8000000af07808 */ /* 0x000fe20005800000 */
[----:B-1----:R-:W-:Y:S01]  /*5840*/  IMAD.MOV.U32 R7, RZ, RZ, R3 ;  /* 0x000000ffff077224 */ /* 0x002fe200078e0003 */
[----:B------:R-:W-:Y:S01]  /*5850*/  IABS R3, R8 ;  /* 0x0000000800037213 */ /* 0x000fe20000000000 */
[----:B--2---:R-:W-:Y:S01]  /*5860*/  FFMA.FTZ R9, R19, -UR4, R114 ;  /* 0x8000000413097c23 */ /* 0x004fe20008010072 */
[----:B------:R-:W-:-:S03]  /*5870*/  FSEL R8, R46, -INF , !P2 ;  /* 0xff8000002e087808 */ /* 0x000fc60005000000 */
[----:B------:R1:W2:Y:S01]  /*5880*/  I2F R45, R7 ;  /* 0x00000007002d7306 */ /* 0x0002a20000201400 */
[----:B------:R-:W3:Y:S04]  /*5890*/  LDSM.16.M88.4 R16, [R220+0x1800] ;  /* 0x00180000dc10783b */ /* 0x000ee80000000200 */
[----:B------:R4:W-:Y:S01]  /*58a0*/  STL [R1+0x34], R8 ;  /* 0x0000340801007387 */ /* 0x0009e20000100800 */
[----:B-1----:R-:W-:Y:S01]  /*58b0*/  FSEL R7, R14, -INF , !P2 ;  /* 0xff8000000e077808 */ /* 0x002fe20005000000 */
[----:B--2---:R-:W-:Y:S01]  /*58c0*/  FFMA.FTZ R11, R45, -UR4, R107 ;  /* 0x800000042d0b7c23 */ /* 0x004fe2000801006b */
[----:B------:R-:W-:-:S03]  /*58d0*/  ISETP.GE.AND P2, PT, R84, UR12, PT ;  /* 0x0000000c54007c0c */ /* 0x000fc6000bf46270 */
[----:B------:R1:W-:Y:S01]  /*58e0*/  STL [R1+0x40], R7 ;  /* 0x0000400701007387 */ /* 0x0003e20000100800 */
[----:B----4-:R-:W-:Y:S01]  /*58f0*/  IMAD.IADD R8, R2, 0x1, -R84 ;  /* 0x0000000102087824 */ /* 0x010fe200078e0a54 */
[----:B-1----:R-:W-:-:S04]  /*5900*/  MOV R7, R3 ;  /* 0x0000000300077202 */ /* 0x002fc80000000f00 */
[----:B------:R-:W-:Y:S01]  /*5910*/  IABS R3, R8 ;  /* 0x0000000800037213 */ /* 0x000fe20000000000 */
[----:B------:R-:W-:Y:S01]  /*5920*/  IMAD.IADD R8, R6, 0x1, -R85 ;  /* 0x0000000106087824 */ /* 0x000fe200078e0a55 */
[----:B------:R1:W2:Y:S03]  /*5930*/  I2F R14, R7 ;  /* 0x00000007000e7306 */ /* 0x0002a60000201400 */
[----:B-1----:R-:W-:Y:S01]  /*5940*/  IMAD.MOV.U32 R7, RZ, RZ, R3 ;  /* 0x000000ffff077224 */ /* 0x002fe200078e0003 */
[----:B------:R-:W-:Y:S01]  /*5950*/  IABS R3, R8 ;  /* 0x0000000800037213 */ /* 0x000fe20000000000 */
[----:B------:R-:W-:-:S03]  /*5960*/  IMAD.IADD R8, R5, 0x1, -R85 ;  /* 0x0000000105087824 */ /* 0x000fc600078e0a55 */
[----:B------:R1:W-:Y:S02]  /*5970*/  I2F R44, R7 ;  /* 0x00000007002c7306 */ /* 0x0003e40000201400 */
[----:B-1----:R-:W-:Y:S02]  /*5980*/  MOV R7, R3 ;  /* 0x0000000300077202 */ /* 0x002fe40000000f00 */
[----:B------:R-:W-:Y:S02]  /*5990*/  IABS R3, R8 ;  /* 0x0000000800037213 */ /* 0x000fe40000000000 */
[----:B------:R-:W-:Y:S02]  /*59a0*/  FSEL R8, R47, -INF , !P1 ;  /* 0xff8000002f087808 */ /* 0x000fe40004800000 */
[----:B------:R1:W4:Y:S03]  /*59b0*/  I2F R50, R7 ;  /* 0x0000000700327306 */ /* 0x0003260000201400 */
[----:B------:R3:W-:Y:S01]  /*59c0*/  STL [R1+0x28], R8 ;  /* 0x0000280801007387 */ /* 0x0007e20000100800 */
[----:B-1----:R-:W-:Y:S01]  /*59d0*/  FSEL R7, R13, -INF , !P1 ;  /* 0xff8000000d077808 */ /* 0x002fe20004800000 */
[----:B--2---:R-:W-:Y:S01]  /*59e0*/  FFMA.FTZ R10, R14, -UR4, R113 ;  /* 0x800000040e0a7c23 */ /* 0x004fe20008010071 */
[----:B------:R-:W-:-:S03]  /*59f0*/  ISETP.GE.AND P1, PT, R85, UR12, PT ;  /* 0x0000000c55007c0c */ /* 0x000fc6000bf26270 */
[----:B------:R1:W-:Y:S01]  /*5a00*/  STL [R1+0x2c], R7 ;  /* 0x00002c0701007387 */ /* 0x0003e20000100800 */
[----:B---3--:R-:W-:Y:S02]  /*5a10*/  IMAD.IADD R8, R2, 0x1, -R85 ;  /* 0x0000000102087824 */ /* 0x008fe400078e0a55 */
[----:B-1----:R-:W-:-:S03]  /*5a20*/  IMAD.MOV.U32 R7, RZ, RZ, R3 ;  /* 0x000000ffff077224 */ /* 0x002fc600078e0003 */
[----:B------:R-:W-:Y:S01]  /*5a30*/  IABS R3, R8 ;  /* 0x0000000800037213 */ /* 0x000fe20000000000 */
[--C-:B------:R-:W-:Y:S01]  /*5a40*/  IMAD.IADD R8, R6, 0x1, -R86.reuse ;  /* 0x0000000106087824 */ /* 0x100fe200078e0a56 */
[----:B------:R1:W-:Y:S02]  /*5a50*/  I2F R32, R7 ;  /* 0x0000000700207306 */ /* 0x0003e40000201400 */
[----:B-1----:R-:W-:Y:S02]  /*5a60*/  MOV R7, R3 ;  /* 0x0000000300077202 */ /* 0x002fe40000000f00 */
[----:B------:R-:W-:Y:S01]  /*5a70*/  IABS R3, R8 ;  /* 0x0000000800037213 */ /* 0x000fe20000000000 */
[----:B------:R-:W-:-:S03]  /*5a80*/  IMAD.IADD R8, R5, 0x1, -R86 ;  /* 0x0000000105087824 */ /* 0x000fc600078e0a56 */
[----:B------:R1:W-:Y:S02]  /*5a90*/  I2F R13, R7 ;  /* 0x00000007000d7306 */ /* 0x0003e40000201400 */
[----:B-1----:R-:W-:Y:S01]  /*5aa0*/  IMAD.MOV.U32 R7, RZ, RZ, R3 ;  /* 0x000000ffff077224 */ /* 0x002fe200078e0003 */
[----:B------:R-:W-:Y:S01]  /*5ab0*/  IABS R3, R8 ;  /* 0x0000000800037213 */ /* 0x000fe20000000000 */
[----:B------:R-:W-:-:S04]  /*5ac0*/  IMAD.IADD R8, R2, 0x1, -R86 ;  /* 0x0000000102087824 */ /* 0x000fc800078e0a56 */
[----:B------:R1:W2:Y:S02]  /*5ad0*/  I2F R51, R7 ;  /* 0x0000000700337306 */ /* 0x0002a40000201400 */
[----:B-1----:R-:W-:Y:S01]  /*5ae0*/  FSEL R7, R12, -INF , !P0 ;  /* 0xff8000000c077808 */ /* 0x002fe20004000000 */
[----:B------:R-:W-:Y:S01]  /*5af0*/  FFMA.FTZ R12, R188, -UR4, R65 ;  /* 0x80000004bc0c7c23 */ /* 0x000fe20008010041 */
[----:B------:R-:W-:Y:S01]  /*5b00*/  FSEL R192, R10, -INF , !P2 ;  /* 0xff8000000ac07808 */ /* 0x000fe20005000000 */
[----:B------:R-:W-:Y:S01]  /*5b10*/  HMMA.16816.F32 R36, R20, R16, R196 ;  /* 0x000000101424723c */ /* 0x000fe200000018c4 */
[----:B------:R-:W-:Y:S01]  /*5b20*/  ISETP.GE.AND P0, PT, R86, UR12, PT ;  /* 0x0000000c56007c0c */ /* 0x000fe2000bf06270 */
[----:B------:R1:W-:Y:S01]  /*5b30*/  STL [R1+0x24], R7 ;  /* 0x0000240701007387 */ /* 0x0003e20000100800 */
[----:B------:R-:W-:Y:S01]  /*5b40*/  FSEL R150, R12, -INF , !P4 ;  /* 0xff8000000c967808 */ /* 0x000fe20006000000 */
[----:B------:R-:W-:Y:S01]  /*5b50*/  FFMA.FTZ R12, R189, -UR4, R104 ;  /* 0x80000004bd0c7c23 */ /* 0x000fe20008010068 */
[----:B------:R-:W-:Y:S01]  /*5b60*/  ISETP.GE.AND P4, PT, R93, UR12, PT ;  /* 0x0000000c5d007c0c */ /* 0x000fe2000bf86270 */
[----:B-1----:R-:W-:Y:S01]  /*5b70*/  IMAD.MOV.U32 R7, RZ, RZ, R3 ;  /* 0x000000ffff077224 */ /* 0x002fe200078e0003 */
[----:B------:R-:W-:Y:S01]  /*5b80*/  IABS R3, R8 ;  /* 0x0000000800037213 */ /* 0x000fe20000000000 */
[----:B------:R-:W-:Y:S01]  /*5b90*/  IMAD.IADD R8, R6, 0x1, -R87 ;  /* 0x0000000106087824 */ /* 0x000fe200078e0a57 */
[----:B------:R-:W-:Y:S01]  /*5ba0*/  FSEL R235, R12, -INF , !P3 ;  /* 0xff8000000ceb7808 */ /* 0x000fe20005800000 */
[----:B------:R1:W3:Y:S02]  /*5bb0*/  I2F R49, R7 ;  /* 0x0000000700317306 */ /* 0x0002e40000201400 */
[----:B-1----:R-:W-:-:S02]  /*5bc0*/  MOV R7, R3 ;  /* 0x0000000300077202 */ /* 0x002fc40000000f00 */
[----:B------:R-:W-:Y:S01]  /*5bd0*/  IABS R3, R8 ;  /* 0x0000000800037213 */ /* 0x000fe20000000000 */
[----:B------:R-:W-:-:S03]  /*5be0*/  IMAD.IADD R8, R5, 0x1, -R87 ;  /* 0x0000000105087824 */ /* 0x000fc600078e0a57 */
[----:B------:R1:W1:Y:S02]  /*5bf0*/  I2F R46, R7 ;  /* 0x00000007002e7306 */ /* 0x0002640000201400 */
[----:B-1----:R-:W-:Y:S01]  /*5c00*/  IMAD.MOV.U32 R7, RZ, RZ, R3 ;  /* 0x000000ffff077224 */ /* 0x002fe200078e0003 */
[----:B------:R-:W-:Y:S01]  /*5c10*/  IABS R3, R8 ;  /* 0x0000000800037213 */ /* 0x000fe20000000000 */
[----:B------:R-:W-:-:S04]  /*5c20*/  IMAD.IADD R8, R2, 0x1, -R87 ;  /* 0x0000000102087824 */ /* 0x000fc800078e0a57 */
[----:B------:R1:W1:Y:S02]  /*5c30*/  I2F R53, R7 ;  /* 0x0000000700357306 */ /* 0x0002640000201400 */
[----:B-1----:R-:W-:Y:S02]  /*5c40*/  MOV R7, R3 ;  /* 0x0000000300077202 */ /* 0x002fe40000000f00 */
[----:B------:R-:W-:Y:S01]  /*5c50*/  IABS R3, R8 ;  /* 0x0000000800037213 */ /* 0x000fe20000000000 */
[----:B------:R-:W-:-:S03]  /*5c60*/  IMAD.IADD R8, R6, 0x1, -R92 ;  /* 0x0000000106087824 */ /* 0x000fc600078e0a5c */
[----:B------:R1:W-:Y:S02]  /*5c70*/  I2F R48, R7 ;  /* 0x0000000700307306 */ /* 0x0003e40000201400 */
[----:B-1----:R-:W-:Y:S01]  /*5c80*/  IMAD.MOV.U32 R7, RZ, RZ, R3 ;  /* 0x000000ffff077224 */ /* 0x002fe200078e0003 */
[----:B------:R-:W-:Y:S01]  /*5c90*/  IABS R3, R8 ;  /* 0x0000000800037213 */ /* 0x000fe20000000000 */
[----:B------:R-:W-:-:S04]  /*5ca0*/  IMAD.IADD R8, R5, 0x1, -R92 ;  /* 0x0000000105087824 */ /* 0x000fc800078e0a5c */
[----:B------:R1:W1:Y:S02]  /*5cb0*/  I2F R47, R7 ;  /* 0x00000007002f7306 */ /* 0x0002640000201400 */
[----:B-1----:R-:W-:Y:S02]  /*5cc0*/  MOV R7, R3 ;  /* 0x0000000300077202 */ /* 0x002fe40000000f00 */
        /* <DEDUP_REMOVED lines=35> */
[----:B------:R-:W-:-:S06]  /*5f00*/  IABS R8, R8 ;  /* 0x0000000800087213 */ /* 0x000fcc0000000000 */
[----:B------:R2:W-:Y:S01]  /*5f10*/  I2F R104, R3 ;  /* 0x0000000300687306 */ /* 0x0005e20000201400 */
[----:B-1----:R-:W-:-:S05]  /*5f20*/  IMAD.IADD R7, R2, 0x1, -R95 ;  /* 0x0000000102077824 */ /* 0x002fca00078e0a5f */
[----:B--2---:R-:W-:Y:S01]  /*5f30*/  IABS R3, R7 ;  /* 0x0000000700037213 */ /* 0x004fe20000000000 */
[----:B------:R-:W-:Y:S01]  /*5f40*/  IMAD.MOV.U32 R7, RZ, RZ, R8 ;  /* 0x000000ffff077224 */ /* 0x000fe200078e0008 */
[----:B------:R-:W-:Y:S02]  /*5f50*/  FSEL R189, R11, -INF , !P2 ;  /* 0xff8000000bbd7808 */ /* 0x000fe40005000000 */
[----:B------:R-:W-:Y:S01]  /*5f60*/  MOV R8, R3 ;  /* 0x0000000300087202 */ /* 0x000fe20000000f00 */
[----:B------:R1:W2:Y:S01]  /*5f70*/  I2F R93, R7 ;  /* 0x00000007005d7306 */ /* 0x0002a20000201400 */
[----:B------:R-:W-:Y:S01]  /*5f80*/  IMAD.IADD R3, R6, 0x1, -R100 ;  /* 0x0000000106037824 */ /* 0x000fe200078e0a64 */
[----:B-1----:R-:W-:-:S05]  /*5f90*/  FSEL R7, R9, -INF , !P3 ;  /* 0xff80000009077808 */ /* 0x002fca0005800000 */
[----:B------:R1:W-:Y:S04]  /*5fa0*/  STL [R1+0x10], R7 ;  /* 0x0000100701007387 */ /* 0x0003e80000100800 */
[----:B------:R-:W2:Y:S04]  /*5fb0*/  LDL.LU R80, [R1+0x48] ;  /* 0x0000480001507983 */ /* 0x000ea80000300800 */
[----:B------:R-:W2:Y:S04]  /*5fc0*/  LDL.LU R81, [R1+0x4c] ;  /* 0x00004c0001517983 */ /* 0x000ea80000300800 */
[----:B------:R-:W2:Y:S01]  /*5fd0*/  LDL.LU R82, [R1+0x50] ;  /* 0x0000500001527983 */ /* 0x000ea20000300800 */
[----:B------:R-:W-:Y:S01]  /*5fe0*/  FFMA.FTZ R12, R190, -UR4, R105 ;  /* 0x80000004be0c7c23 */ /* 0x000fe20008010069 */
[----:B------:R-:W-:Y:S01]  /*5ff0*/  IABS R3, R3 ;  /* 0x0000000300037213 */ /* 0x000fe20000000000 */
[----:B------:R-:W-:Y:S01]  /*6000*/  FFMA.FTZ R11, R191, -UR4, R28 ;  /* 0x80000004bf0b7c23 */ /* 0x000fe2000801001c */
[----:B------:R-:W2:Y:S01]  /*6010*/  LDL.LU R88, [R1+0x58] ;  /* 0x0000580001587983 */ /* 0x000ea20000300800 */
[----:B------:R3:W2:Y:S01]  /*6020*/  I2F R65, R8 ;  /* 0x0000000800417306 */ /* 0x0006a20000201400 */
[----:B------:R-:W-:Y:S01]  /*6030*/  FSEL R185, R12, -INF , !P2 ;  /* 0xff8000000cb97808 */ /* 0x000fe20005000000 */
[----:B----4-:R-:W-:Y:S01]  /*6040*/  FFMA.FTZ R10, R50, -UR4, R30 ;  /* 0x80000004320a7c23 */ /* 0x010fe2000801001e */
[----:B------:R-:W4:Y:S01]  /*6050*/  LDL.LU R89, [R1+0x5c] ;  /* 0x00005c0001597983 */ /* 0x000f220000300800 */
[----:B------:R-:W-:Y:S01]  /*6060*/  FSEL R113, R11, -INF , !P1 ;  /* 0xff8000000b717808 */ /* 0x000fe20004800000 */
[----:B------:R-:W-:Y:S01]  /*6070*/  FFMA.FTZ R9, R44, -UR4, R115 ;  /* 0x800000042c097c23 */ /* 0x000fe20008010073 */
[----:B------:R-:W-:Y:S01]  /*6080*/  ISETP.GE.AND P3, PT, R94, UR12, PT ;  /* 0x0000000c5e007c0c */ /* 0x000fe2000bf66270 */
[----:B------:R-:W4:Y:S01]  /*6090*/  LDL.LU R90, [R1+0x60] ;  /* 0x00006000015a7983 */ /* 0x000f220000300800 */
[----:B------:R-:W-:Y:S01]  /*60a0*/  FFMA.FTZ R12, R200, -UR4, R29 ;  /* 0x80000004c80c7c23 */ /* 0x000fe2000801001d */
[----:B------:R-:W-:Y:S01]  /*60b0*/  FSEL R114, R10, -INF , !P1 ;  /* 0xff8000000a727808 */ /* 0x000fe20004800000 */
[----:B-1----:R-:W-:Y:S01]  /*60c0*/  IMAD.MOV.U32 R7, RZ, RZ, R3 ;  /* 0x000000ffff077224 */ /* 0x002fe200078e0003 */
[----:B------:R-:W4:Y:S01]  /*60d0*/  LDL.LU R91, [R1+0x64] ;  /* 0x00006400015b7983 */ /* 0x000f220000300800 */
[----:B------:R-:W-:Y:S01]  /*60e0*/  FFMA.FTZ R11, R51, -UR4, R31 ;  /* 0x80000004330b7c23 */ /* 0x000fe2000801001f */
[----:B------:R-:W-:Y:S01]  /*60f0*/  FSEL R202, R9, -INF , !P2 ;  /* 0xff80000009ca7808 */ /* 0x000fe20005000000 */
[----:B------:R1:W-:Y:S01]  /*6100*/  I2F R94, R7 ;  /* 0x00000007005e7306 */ /* 0x0003e20000201400 */
[----:B------:R-:W2:Y:S01]  /*6110*/  LDSM.16.M88.4 R28, [R220+0x2000] ;  /* 0x00200000dc1c783b */ /* 0x000ea20000000200 */
[----:B---3--:R-:W-:Y:S01]  /*6120*/  IMAD.IADD R8, R5, 0x1, -R100 ;  /* 0x0000000105087824 */ /* 0x008fe200078e0a64 */
[----:B------:R-:W-:Y:S01]  /*6130*/  ISETP.GE.AND P2, PT, R95, UR12, PT ;  /* 0x0000000c5f007c0c */ /* 0x000fe2000bf46270 */
[----:B------:R-:W-:-:S03]  /*6140*/  FFMA.FTZ R9, R32, -UR4, R40 ;  /* 0x8000000420097c23 */ /* 0x000fc60008010028 */
[----:B------:R-:W-:Y:S01]  /*6150*/  IABS R3, R8 ;  /* 0x0000000800037213 */ /* 0x000fe20000000000 */
[----:B------:R-:W-:Y:S01]  /*6160*/  IMAD.IADD R8, R2, 0x1, -R100 ;  /* 0x0000000102087824 */ /* 0x000fe200078e0a64 */
[----:B------:R-:W-:Y:S02]  /*6170*/  FSEL R115, R9, -INF , !P1 ;  /* 0xff80000009737808 */ /* 0x000fe40004800000 */
[----:B-1----:R-:W-:Y:S02]  /*6180*/  MOV R7, R3 ;  /* 0x0000000300077202 */ /* 0x002fe40000000f00 */
[----:B------:R-:W-:Y:S01]  /*6190*/  IABS R3, R8 ;  /* 0x0000000800037213 */ /* 0x000fe20000000000 */
[--C-:B------:R-:W-:Y:S01]  /*61a0*/  IMAD.IADD R8, R6, 0x1, -R108.reuse ;  /* 0x0000000106087824 */ /* 0x100fe200078e0a6c */
[----:B------:R1:W-:Y:S03]  /*61b0*/  I2F R92, R7 ;  /* 0x00000007005c7306 */ /* 0x0003e60000201400 */
[----:B-1----:R-:W-:Y:S01]  /*61c0*/  IMAD.MOV.U32 R7, RZ, RZ, R3 ;  /* 0x000000ffff077224 */ /* 0x002fe200078e0003 */
[----:B------:R-:W-:Y:S01]  /*61d0*/  IABS R3, R8 ;  /* 0x0000000800037213 */ /* 0x000fe20000000000 */
[----:B------:R-:W-:-:S03]  /*61e0*/  IMAD.IADD R8, R5, 0x1, -R108 ;  /* 0x0000000105087824 */ /* 0x000fc600078e0a6c */
[----:B------:R1:W3:Y:S01]  /*61f0*/  I2F R75, R7 ;  /* 0x00000007004b7306 */ /* 0x0002e20000201400 */
[----:B------:R-:W-:Y:S02]  /*6200*/  FFMA.FTZ R10, R49, -UR4, R41 ;  /* 0x80000004310a7c23 */ /* 0x000fe40008010029 */
[----:B------:R-:W-:Y:S01]  /*6210*/  FFMA.FTZ R9, R46, -UR4, R43 ;  /* 0x800000042e097c23 */ /* 0x000fe2000801002b */
[----:B-1----:R-:W-:Y:S02]  /*6220*/  MOV R7, R3 ;  /* 0x0000000300077202 */ /* 0x002fe40000000f00 */
[----:B------:R-:W-:Y:S01]  /*6230*/  IABS R3, R8 ;  /* 0x0000000800037213 */ /* 0x000fe20000000000 */
[----:B------:R-:W-:Y:S01]  /*6240*/  IMAD.IADD R8, R2, 0x1, -R108 ;  /* 0x0000000102087824 */ /* 0x000fe200078e0a6c */
[----:B------:R1:W-:Y:S01]  /*6250*/  I2F R95, R7 ;  /* 0x00000007005f7306 */ /* 0x0003e20000201400 */
[----:B------:R-:W-:Y:S02]  /*6260*/  FSEL R107, R10, -INF , !P0 ;  /* 0xff8000000a6b7808 */ /* 0x000fe40004000000 */
[----:B-1----:R-:W-:Y:S01]  /*6270*/  IMAD.MOV.U32 R7, RZ, RZ, R3 ;  /* 0x000000ffff077224 */ /* 0x002fe200078e0003 */
[----:B------:R-:W-:-:S02]  /*6280*/  FSEL R105, R12, -INF , !P0 ;  /* 0xff8000000c697808 */ /* 0x000fc40004000000 */
[----:B------:R-:W-:Y:S02]  /*6290*/  FSEL R106, R11, -INF , !P0 ;  /* 0xff8000000b6a7808 */ /* 0x000fe40004000000 */
[----:B------:R1:W1:Y:S01]  /*62a0*/  I2F R87, R7 ;  /* 0x0000000700577306 */ /* 0x0002620000201400 */
[----:B------:R-:W-:Y:S01]  /*62b0*/  FFMA.FTZ R12, R53, -UR4, R38 ;  /* 0x80000004350c7c23 */ /* 0x000fe20008010026 */
[----:B------:R-:W-:Y:S02]  /*62c0*/  MOV R73, R4 ;  /* 0x0000000400497202 */ /* 0x000fe40000000f00 */
[----:B------:R2:W5:Y:S01]  /*62d0*/  LDL.LU R4, [R1+0xa0] ;  /* 0x0000a00001047983 */ /* 0x0005620000300800 */
[----:B------:R-:W-:Y:S01]  /*62e0*/  IABS R3, R8 ;  /* 0x0000000800037213 */ /* 0x000fe20000000000 */
[----:B------:R-:W-:Y:S02]  /*62f0*/  IMAD.IADD R8, R6, 0x1, -R109 ;  /* 0x0000000106087824 */ /* 0x000fe400078e0a6d */
[----:B-1----:R-:W-:-:S03]  /*6300*/  FFMA.FTZ R7, R13, -UR4, R42 ;  /* 0x800000040d077c23 */ /* 0x002fc6000801002a */
[----:B------:R-:W-:Y:S01]  /*6310*/  IABS R8, R8 ;  /* 0x0000000800087213 */ /* 0x000fe20000000000 */
[----:B------:R-:W-:Y:S01]  /*6320*/  IMAD.MOV.U32 R228, RZ, RZ, R73 ;  /* 0x000000ffffe47224 */ /* 0x000fe200078e0049 */
[----:B------:R1:W1:Y:S01]  /*6330*/  I2F R64, R3 ;  /* 0x0000000300407306 */ /* 0x0002620000201400 */
[----:B------:R-:W-:Y:S01]  /*6340*/  IMAD.MOV.U32 R73, RZ, RZ, R250 ;  /* 0x000000ffff497224 */ /* 0x000fe200078e00fa */
[----:B------:R-:W-:Y:S01]  /*6350*/  FSEL R175, R7, -INF , !P1 ;  /* 0xff80000007af7808 */ /* 0x000fe20004800000 */
[----:B------:R-:W-:Y:S01]  /*6360*/  IMAD.MOV.U32 R7, RZ, RZ, R8 ;  /* 0x000000ffff077224 */ /* 0x000fe200078e0008 */
[----:B------:R-:W-:Y:S01]  /*6370*/  FSEL R112, R9, -INF , !P0 ;  /* 0xff80000009707808 */ /* 0x000fe20004000000 */
[----:B------:R-:W-:Y:S01]  /*6380*/  IMAD.IADD R8, R2, 0x1, -R109 ;  /* 0x0000000102087824 */ /* 0x000fe200078e0a6d */
[----:B------:R-:W-:Y:S02]  /*6390*/  ISETP.GE.AND P1, PT, R100, UR12, PT ;  /* 0x0000000c64007c0c */ /* 0x000fe4000bf26270 */
[----:B------:R3:W-:Y:S01]  /*63a0*/  I2F R86, R7 ;  /* 0x0000000700567306 */ /* 0x0007e20000201400 */
[----:B-1----:R-:W-:-:S04]  /*63b0*/  IADD3 R3, -R109, R5, RZ ;  /* 0x000000056d037210 */ /* 0x002fc80007ffe1ff */
[----:B------:R-:W-:-:S05]  /*63c0*/  IABS R3, R3 ;  /* 0x0000000300037213 */ /* 0x000fca0000000000 */
[----:B---3--:R-:W-:Y:S01]  /*63d0*/  IMAD.MOV.U32 R7, RZ, RZ, R3 ;  /* 0x000000ffff077224 */ /* 0x008fe200078e0003 */
[----:B------:R-:W-:-:S03]  /*63e0*/  IABS R3, R8 ;  /* 0x0000000800037213 */ /* 0x000fc60000000000 */
[----:B------:R1:W-:Y:S01]  /*63f0*/  I2F R85, R7 ;  /* 0x0000000700557306 */ /* 0x0003e20000201400 */
[C---:B--2---:R-:W-:Y:S08]  /*6400*/  HMMA.16816.F32 R32, R24.reuse, R16, R80 ;  /* 0x000000101820723c */ /* 0x044ff00000001850 */
[----:B----4-:R-:W-:Y:S07]  /*6410*/  HMMA.16816.F32 R40, R24, R18, R88 ;  /* 0x000000121828723c */ /* 0x010fee0000001858 */
[----:B------:R-:W-:Y:S01]  /*6420*/  MOV R88, R74 ;  /* 0x0000004a00587202 */ /* 0x000fe20000000f00 */
[----:B------:R-:W-:-:S02]  /*6430*/  IMAD.MOV.U32 R89, RZ, RZ, R252 ;  /* 0x000000ffff597224 */ /* 0x000fc400078e00fc */
[----:B------:R-:W-:Y:S02]  /*6440*/  IMAD.MOV.U32 R90, RZ, RZ, R241 ;  /* 0x000000ffff5a7224 */ /* 0x000fe400078e00f1 */
[----:B------:R-:W-:-:S04]  /*6450*/  IMAD.MOV.U32 R91, RZ, RZ, R214 ;  /* 0x000000ffff5b7224 */ /* 0x000fc800078e00d6 */
[----:B------:R-:W-:Y:S02]  /*6460*/  FFMA.FTZ R10, R47, -UR4, R34 ;  /* 0x800000042f0a7c23 */ /* 0x000fe40008010022 */
[----:B------:R-:W-:Y:S01]  /*6470*/  FFMA.FTZ R11, R48, -UR4, R32 ;  /* 0x80000004300b7c23 */ /* 0x000fe20008010020 */
[----:B------:R-:W-:Y:S01]  /*6480*/  HMMA.16816.F32 R44, R24, R28, R88 ;  /* 0x0000001c182c723c */ /* 0x000fe20000001858 */
[----:B------:R-:W-:-:S06]  /*6490*/  FSEL R252, R12, -INF , !P6 ;  /* 0xff8000000cfc7808 */ /* 0x000fcc0007000000 */
[----:B------:R-:W-:Y:S01]  /*64a0*/  MOV R88, R71 ;  /* 0x0000004700587202 */ /* 0x000fe20000000f00 */
[----:B------:R-:W-:Y:S02]  /*64b0*/  IMAD.MOV.U32 R89, RZ, RZ, R72 ;  /* 0x000000ffff597224 */ /* 0x000fe400078e0048 */
[----:B------:R-:W-:Y:S02]  /*64c0*/  IMAD.MOV.U32 R90, RZ, RZ, R101 ;  /* 0x000000ffff5a7224 */ /* 0x000fe400078e0065 */
[----:B------:R-:W-:Y:S02]  /*64d0*/  IMAD.MOV.U32 R91, RZ, RZ, R102 ;  /* 0x000000ffff5b7224 */ /* 0x000fe400078e0066 */
[----:B------:R-:W-:Y:S01]  /*64e0*/  IMAD.MOV.U32 R72, RZ, RZ, R225 ;  /* 0x000000ffff487224 */ /* 0x000fe200078e00e1 */
[----:B------:R-:W-:Y:S01]  /*64f0*/  FSEL R198, R11, -INF , !P6 ;  /* 0xff8000000bc67808 */ /* 0x000fe20007000000 */
[----:B------:R-:W-:Y:S01]  /*6500*/  FFMA.FTZ R12, R55, -UR4, R39 ;  /* 0x80000004370c7c23 */ /* 0x000fe20008010027 */
[----:B------:R-:W-:Y:S01]  /*6510*/  FSEL R196, R10, -INF , !P6 ;  /* 0xff8000000ac47808 */ /* 0x000fe20007000000 */
[----:B------:R-:W-:-:S02]  /*6520*/  FFMA.FTZ R11, R54, -UR4, R33 ;  /* 0x80000004360b7c23 */ /* 0x000fc40008010021 */
[----:B------:R-:W-:Y:S02]  /*6530*/  FFMA.FTZ R10, R52, -UR4, R35 ;  /* 0x80000004340a7c23 */ /* 0x000fe40008010023 */
[----:B------:R-:W-:Y:S01]  /*6540*/  IMAD.MOV.U32 R74, RZ, RZ, R222 ;  /* 0x000000ffff4a7224 */ /* 0x000fe200078e00de */
[----:B------:R-:W-:Y:S01]  /*6550*/  HMMA.16816.F32 R52, R20, R30, R88 ;  /* 0x0000001e1434723c */ /* 0x000fe20000001858 */
[----:B------:R2:W5:Y:S01]  /*6560*/  LDL.LU R222, [R1+0x9c] ;  /* 0x00009c0001de7983 */ /* 0x0005620000300800 */
[----:B------:R-:W-:Y:S01]  /*6570*/  IMAD.MOV.U32 R71, RZ, RZ, R203 ;  /* 0x000000ffff477224 */ /* 0x000fe200078e00cb */
[----:B------:R-:W-:Y:S01]  /*6580*/  MOV R231, R72 ;  /* 0x0000004800e77202 */ /* 0x000fe20000000f00 */
[----:B------:R-:W-:Y:S01]  /*6590*/  IMAD.MOV.U32 R72, RZ, RZ, R247 ;  /* 0x000000ffff487224 */ /* 0x000fe200078e00f7 */
[----:B------:R2:W5:Y:S02]  /*65a0*/  LDL.LU R203, [R1+0x98] ;  /* 0x0000980001cb7983 */ /* 0x0005640000300800 */
[----:B------:R-:W-:Y:S01]  /*65b0*/  IMAD.MOV.U32 R91, RZ, RZ, R182 ;  /* 0x000000ffff5b7224 */ /* 0x000fe200078e00b6 */
[----:B------:R-:W-:Y:S01]  /*65c0*/  MOV R89, R176 ;  /* 0x000000b000597202 */ /* 0x000fe20000000f00 */
[----:B------:R2:W5:Y:S01]  /*65d0*/  LDL.LU R225, [R1+0x94] ;  /* 0x0000940001e17983 */ /* 0x0005620000300800 */
[----:B------:R-:W-:Y:S01]  /*65e0*/  MOV R88, R251 ;  /* 0x000000fb00587202 */ /* 0x000fe20000000f00 */
[----:B------:R-:W-:Y:S01]  /*65f0*/  IMAD.MOV.U32 R90, RZ, RZ, R221 ;  /* 0x000000ffff5a7224 */ /* 0x000fe200078e00dd */
[----:B------:R-:W-:Y:S01]  /*6600*/  MOV R102, R166 ;  /* 0x000000a600667202 */ /* 0x000fe20000000f00 */
[----:B------:R-:W-:Y:S01]  /*6610*/  IMAD.MOV.U32 R101, RZ, RZ, R58 ;  /* 0x000000ffff657224 */ /* 0x000fe200078e003a */
[----:B------:R2:W5:Y:S01]  /*6620*/  LDL.LU R221, [R1+0x90] ;  /* 0x0000900001dd7983 */ /* 0x0005620000300800 */
[----:B------:R-:W-:Y:S01]  /*6630*/  IMAD.MOV.U32 R15, RZ, RZ, R91 ;  /* 0x000000ffff0f7224 */ /* 0x000fe200078e005b */
[----:B------:R-:W-:-:S02]  /*6640*/  MOV R98, R88 ;  /* 0x0000005800627202 */ /* 0x000fc40000000f00 */
[----:B------:R2:W5:Y:S01]  /*6650*/  LDL.LU R251, [R1+0x8c] ;  /* 0x00008c0001fb7983 */ /* 0x0005620000300800 */
[----:B------:R-:W-:Y:S02]  /*6660*/  IMAD.MOV.U32 R99, RZ, RZ, R89 ;  /* 0x000000ffff637224 */ /* 0x000fe400078e0059 */
[----:B------:R-:W-:Y:S01]  /*6670*/  IMAD.MOV.U32 R91, RZ, RZ, R72 ;  /* 0x000000ffff5b7224 */ /* 0x000fe200078e0048 */
[----:B------:R2:W5:Y:S01]  /*6680*/  LDL.LU R250, [R1+0x88] ;  /* 0x0000880001fa7983 */ /* 0x0005620000300800 */
[----:B------:R-:W-:Y:S02]  /*6690*/  IMAD.MOV.U32 R88, RZ, RZ, R246 ;  /* 0x000000ffff587224 */ /* 0x000fe400078e00f6 */
[----:B------:R-:W-:Y:S01]  /*66a0*/  IMAD.MOV.U32 R97, RZ, RZ, R90 ;  /* 0x000000ffff617224 */ /* 0x000fe200078e005a */
[----:B------:R2:W5:Y:S01]  /*66b0*/  LDL.LU R247, [R1+0x84] ;  /* 0x0000840001f77983 */ /* 0x0005620000300800 */
[----:B------:R-:W-:Y:S01]  /*66c0*/  IMAD.MOV.U32 R89, RZ, RZ, R101 ;  /* 0x000000ffff597224 */ /* 0x000fe200078e0065 */
[----:B------:R-:W-:Y:S01]  /*66d0*/  MOV R90, R102 ;  /* 0x00000066005a7202 */ /* 0x000fe20000000f00 */
[----:B------:R-:W-:Y:S01]  /*66e0*/  IMAD.MOV.U32 R72, RZ, RZ, R245 ;  /* 0x000000ffff487224 */ /* 0x000fe200078e00f5 */
[----:B------:R2:W5:Y:S01]  /*66f0*/  LDL.LU R246, [R1+0x80] ;  /* 0x0000800001f67983 */ /* 0x0005620000300800 */
[----:B------:R-:W-:Y:S01]  /*6700*/  IMAD.MOV.U32 R101, RZ, RZ, R244 ;  /* 0x000000ffff657224 */ /* 0x000fe200078e00f4 */
[----:B------:R-:W-:-:S02]  /*6710*/  MOV R102, R234 ;  /* 0x000000ea00667202 */ /* 0x000fc40000000f00 */
[----:B------:R2:W5:Y:S04]  /*6720*/  LDL.LU R245, [R1+0x7c] ;  /* 0x00007c0001f57983 */ /* 0x0005680000300800 */
[----:B------:R2:W5:Y:S04]  /*6730*/  LDL.LU R244, [R1+0x78] ;  /* 0x0000780001f47983 */ /* 0x0005680000300800 */
[----:B------:R2:W5:Y:S01]  /*6740*/  LDL.LU R234, [R1+0x74] ;  /* 0x0000740001ea7983 */ /* 0x0005620000300800 */
[--C-:B-1----:R-:W-:Y:S01]  /*6750*/  IMAD.IADD R7, R5, 0x1, -R111.reuse ;  /* 0x0000000105077824 */ /* 0x102fe200078e0a6f */
[----:B------:R1:W3:Y:S01]  /*6760*/  I2F R83, R3 ;  /* 0x0000000300537306 */ /* 0x0002e20000201400 */
[----:B------:R-:W-:Y:S01]  /*6770*/  IADD3 R8, -R111, R6, RZ ;  /* 0x000000066f087210 */ /* 0x000fe20007ffe1ff */
[----:B------:R-:W-:Y:S01]  /*6780*/  IMAD.IADD R9, R2, 0x1, -R111 ;  /* 0x0000000102097824 */ /* 0x000fe200078e0a6f */
[----:B------:R-:W4:Y:S02]  /*6790*/  LDSM.16.M88.4 R32, [R220+0x2800] ;  /* 0x00280000dc20783b */ /* 0x000f240000000200 */
[----:B------:R-:W-:-:S02]  /*67a0*/  IABS R8, R8 ;  /* 0x0000000800087213 */ /* 0x000fc40000000000 */
[----:B-1----:R-:W-:-:S05]  /*67b0*/  IABS R3, R7 ;  /* 0x0000000700037213 */ /* 0x002fca0000000000 */
[----:B------:R-:W-:Y:S01]  /*67c0*/  IMAD.MOV.U32 R7, RZ, RZ, R3 ;  /* 0x000000ffff077224 */ /* 0x000fe200078e0003 */
[----:B------:R-:W-:-:S03]  /*67d0*/  IABS R3, R9 ;  /* 0x0000000900037213 */ /* 0x000fc60000000000 */
[----:B------:R1:W-:Y:S01]  /*67e0*/  I2F R82, R7 ;  /* 0x0000000700527306 */ /* 0x0003e20000201400 */
[----:B------:R-:W-:-:S07]  /*67f0*/  IMAD.IADD R9, R2, 0x1, -R116 ;  /* 0x0000000102097824 */ /* 0x000fce00078e0a74 */
[----:B------:R2:W-:Y:S01]  /*6800*/  I2F R84, R8 ;  /* 0x0000000800547306 */ /* 0x0005e20000201400 */
[----:B-1----:R-:W-:-:S07]  /*6810*/  IMAD.IADD R7, R5, 0x1, -R116 ;  /* 0x0000000105077824 */ /* 0x002fce00078e0a74 */
[----:B------:R1:W1:Y:S01]  /*6820*/  I2F R76, R3 ;  /* 0x00000003004c7306 */ /* 0x0002620000201400 */
[----:B--2---:R-:W-:-:S04]  /*6830*/  IADD3 R8, -R116, R6, RZ ;  /* 0x0000000674087210 */ /* 0x004fc80007ffe1ff */
[----:B------:R-:W-:Y:S02]  /*6840*/  IABS R8, R8 ;  /* 0x0000000800087213 */ /* 0x000fe40000000000 */
[----:B-1----:R-:W-:Y:S02]  /*6850*/  IABS R3, R7 ;  /* 0x0000000700037213 */ /* 0x002fe40000000000 */
[----:B------:R1:W-:Y:S03]  /*6860*/  I2F R81, R8 ;  /* 0x0000000800517306 */ /* 0x0003e60000201400 */
[----:B------:R-:W-:Y:S01]  /*6870*/  IMAD.MOV.U32 R7, RZ, RZ, R3 ;  /* 0x000000ffff077224 */ /* 0x000fe200078e0003 */
[----:B------:R-:W-:Y:S01]  /*6880*/  IABS R3, R9 ;  /* 0x0000000900037213 */ /* 0x000fe20000000000 */
[----:B------:R-:W-:Y:S03]  /*6890*/  HMMA.16816.F32 R16, R20, R18, R204 ;  /* 0x000000121410723c */ /* 0x000fe600000018cc */
[----:B------:R2:W-:Y:S01]  /*68a0*/  I2F R77, R7 ;  /* 0x00000007004d7306 */ /* 0x0005e20000201400 */
[----:B-1----:R-:W-:Y:S01]  /*68b0*/  IADD3 R8, -R117, R6, RZ ;  /* 0x0000000675087210 */ /* 0x002fe20007ffe1ff */
[----:B--2---:R-:W-:-:S03]  /*68c0*/  IMAD.MOV.U32 R7, RZ, RZ, R3 ;  /* 0x000000ffff077224 */ /* 0x004fc600078e0003 */
[----:B------:R-:W-:Y:S01]  /*68d0*/  IABS R3, R8 ;  /* 0x0000000800037213 */ /* 0x000fe20000000000 */
[----:B------:R-:W-:-:S03]  /*68e0*/  IMAD.IADD R8, R2, 0x1, -R117 ;  /* 0x0000000102087824 */ /* 0x000fc600078e0a75 */
[----:B------:R1:W-:Y:S01]  /*68f0*/  I2F R80, R3 ;  /* 0x0000000300507306 */ /* 0x0003e20000201400 */
[----:B------:R-:W-:Y:S02]  /*6900*/  FFMA.FTZ R13, R143, -UR4, R36 ;  /* 0x800000048f0d7c23 */ /* 0x000fe40008010024 */
[----:B------:R-:W-:-:S05]  /*6910*/  IMAD.MOV.U32 R229, RZ, RZ, R74 ;  /* 0x000000ffffe57224 */ /* 0x000fca00078e004a */
[----:B------:R2:W2:Y:S01]  /*6920*/  I2F R14, R7 ;  /* 0x00000007000e7306 */ /* 0x0004a20000201400 */
[----:B-1----:R-:W-:-:S04]  /*6930*/  IABS R3, R8 ;  /* 0x0000000800037213 */ /* 0x002fc80000000000 */
[----:B------:R-:W-:Y:S01]  /*6940*/  MOV R8, R3 ;  /* 0x0000000300087202 */ /* 0x000fe20000000f00 */
[----:B------:R-:W-:Y:S02]  /*6950*/  IMAD.IADD R3, R6, 0x1, -R118 ;  /* 0x0000000106037824 */ /* 0x000fe400078e0a76 */
[----:B--2---:R-:W-:Y:S01]  /*6960*/  IMAD.IADD R7, R5, 0x1, -R117 ;  /* 0x0000000105077824 */ /* 0x004fe200078e0a75 */
[----:B------:R-:W-:Y:S01]  /*6970*/  FSEL R241, R13, -INF , !P6 ;  /* 0xff8000000df17808 */ /* 0x000fe20007000000 */
[----:B------:R-:W-:Y:S01]  /*6980*/  FFMA.FTZ R13, R144, -UR4, R37 ;  /* 0x80000004900d7c23 */ /* 0x000fe20008010025 */
[----:B------:R-:W-:Y:S01]  /*6990*/  IABS R3, R3 ;  /* 0x0000000300037213 */ /* 0x000fe20000000000 */
[----:B------:R-:W-:Y:S01]  /*69a0*/  IMAD.MOV.U32 R230, RZ, RZ, R71 ;  /* 0x000000ffffe67224 */ /* 0x000fe200078e0047 */
[----:B------:R-:W-:Y:S01]  /*69b0*/  IABS R7, R7 ;  /* 0x0000000700077213 */ /* 0x000fe20000000000 */
[----:B------:R1:W-:Y:S01]  /*69c0*/  I2F R74, R8 ;  /* 0x00000008004a7306 */ /* 0x0003e20000201400 */
[----:B------:R-:W2:Y:S01]  /*69d0*/  LDSM.16.M88.4 R36, [R220+0x3000] ;  /* 0x00300000dc24783b */ /* 0x000ea20000000200 */
[----:B------:R-:W-:Y:S01]  /*69e0*/  IMAD.MOV.U32 R96, RZ, RZ, R181 ;  /* 0x000000ffff607224 */ /* 0x000fe200078e00b5 */
[----:B------:R-:W-:Y:S01]  /*69f0*/  HMMA.16816.F32 R48, R20, R28, R208 ;  /* 0x0000001c1430723c */ /* 0x000fe200000018d0 */
[----:B------:R-:W-:Y:S01]  /*6a00*/  FSEL R214, R10, -INF , !P5 ;  /* 0xff8000000ad67808 */ /* 0x000fe20006800000 */
[----:B------:R-:W-:-:S03]  /*6a10*/  IMAD.MOV.U32 R166, RZ, RZ, R165 ;  /* 0x000000ffffa67224 */ /* 0x000fc600078e00a5 */
[----:B------:R3:W-:Y:S01]  /*6a20*/  I2F R78, R7 ;  /* 0x00000007004e7306 */ /* 0x0007e20000201400 */
[----:B------:R-:W-:Y:S01]  /*6a30*/  FFMA.FTZ R9, R60, -UR4, R42 ;  /* 0x800000043c097c23 */ /* 0x000fe2000801002a */
[----:B------:R-:W-:Y:S01]  /*6a40*/  FSEL R208, R11, -INF , !P5 ;  /* 0xff8000000bd07808 */ /* 0x000fe20006800000 */
[----:B------:R-:W-:Y:S02]  /*6a50*/  IMAD.MOV.U32 R71, RZ, RZ, R61 ;  /* 0x000000ffff477224 */ /* 0x000fe400078e003d */
[----:B-1----:R-:W-:Y:S01]  /*6a60*/  IMAD.IADD R8, R5, 0x1, -R118 ;  /* 0x0000000105087824 */ /* 0x002fe200078e0a76 */
[----:B----4-:R-:W-:Y:S01]  /*6a70*/  HMMA.16816.F32 R60, R20, R32, R228 ;  /* 0x00000020143c723c */ /* 0x010fe200000018e4 */
[----:B------:R-:W-:Y:S02]  /*6a80*/  IMAD.MOV.U32 R165, RZ, RZ, R59 ;  /* 0x000000ffffa57224 */ /* 0x000fe400078e003b */
[----:B------:R-:W-:Y:S02]  /*6a90*/  FFMA.FTZ R11, R56, -UR4, R18 ;  /* 0x80000004380b7c23 */ /* 0x000fe40008010012 */
[----:B------:R-:W-:-:S02]  /*6aa0*/  FFMA.FTZ R10, R57, -UR4, R40 ;  /* 0x80000004390a7c23 */ /* 0x000fc40008010028 */
[----:B---3--:R-:W-:Y:S01]  /*6ab0*/  IMAD.MOV.U32 R7, RZ, RZ, R3 ;  /* 0x000000ffff077224 */ /* 0x008fe200078e0003 */
[----:B------:R-:W-:Y:S01]  /*6ac0*/  IABS R3, R8 ;  /* 0x0000000800037213 */ /* 0x000fe20000000000 */
[----:B------:R-:W1:Y:S01]  /*6ad0*/  LDSM.16.M88.4 R56, [R220+0x3800] ;  /* 0x00380000dc38783b */ /* 0x000e620000000200 */
[----:B------:R-:W-:Y:S01]  /*6ae0*/  MOV R231, R96 ;  /* 0x0000006000e77202 */ /* 0x000fe20000000f00 */
[----:B------:R-:W-:Y:S01]  /*6af0*/  IMAD.MOV.U32 R96, RZ, RZ, R73 ;  /* 0x000000ffff607224 */ /* 0x000fe200078e0049 */
[----:B------:R-:W-:Y:S01]  /*6b00*/  IADD3 R8, -R118, R2, RZ ;  /* 0x0000000276087210 */ /* 0x000fe20007ffe1ff */
[----:B------:R3:W-:Y:S01]  /*6b10*/  I2F R73, R7 ;  /* 0x0000000700497306 */ /* 0x0007e20000201400 */
[----:B------:R-:W-:Y:S01]  /*6b20*/  IMAD.MOV.U32 R190, RZ, RZ, R72 ;  /* 0x000000ffffbe7224 */ /* 0x000fe200078e0048 */
[----:B------:R-:W-:Y:S01]  /*6b30*/  FSEL R205, R12, -INF , !P5 ;  /* 0xff8000000ccd7808 */ /* 0x000fe20006800000 */
[----:B------:R-:W-:Y:S01]  /*6b40*/  IMAD.MOV.U32 R176, RZ, RZ, R179 ;  /* 0x000000ffffb07224 */ /* 0x000fe200078e00b3 */
[----:B------:R-:W-:Y:S01]  /*6b50*/  FSEL R179, R11, -INF , !P4 ;  /* 0xff8000000bb37808 */ /* 0x000fe20006000000 */
[----:B------:R-:W-:Y:S01]  /*6b60*/  FFMA.FTZ R12, R145, -UR4, R16 ;  /* 0x80000004910c7c23 */ /* 0x000fe20008010010 */
[----:B------:R-:W-:Y:S01]  /*6b70*/  FSEL R181, R10, -INF , !P4 ;  /* 0xff8000000ab57808 */ /* 0x000fe20006000000 */
[----:B------:R-:W-:Y:S01]  /*6b80*/  FFMA.FTZ R11, R146, -UR4, R17 ;  /* 0x80000004920b7c23 */ /* 0x000fe20008010011 */
[----:B------:R-:W-:-:S02]  /*6b90*/  FSEL R188, R9, -INF , !P4 ;  /* 0xff80000009bc7808 */ /* 0x000fc40006000000 */
[----:B------:R-:W-:Y:S01]  /*6ba0*/  MOV R206, R15 ;  /* 0x0000000f00ce7202 */ /* 0x000fe20000000f00 */
[----:B------:R-:W-:Y:S01]  /*6bb0*/  IMAD.MOV.U32 R193, RZ, RZ, R172 ;  /* 0x000000ffffc17224 */ /* 0x000fe200078e00ac */
[----:B------:R-:W-:Y:S01]  /*6bc0*/  MOV R18, R249 ;  /* 0x000000f900127202 */ /* 0x000fe20000000f00 */
[----:B------:R-:W-:Y:S02]  /*6bd0*/  IMAD.MOV.U32 R182, RZ, RZ, R177 ;  /* 0x000000ffffb67224 */ /* 0x000fe400078e00b1 */
[----:B------:R-:W-:Y:S02]  /*6be0*/  IMAD.MOV.U32 R211, RZ, RZ, R97 ;  /* 0x000000ffffd37224 */ /* 0x000fe400078e0061 */
[----:B------:R-:W-:Y:S02]  /*6bf0*/  IMAD.MOV.U32 R144, RZ, RZ, R98 ;  /* 0x000000ffff907224 */ /* 0x000fe400078e0062 */
[----:B------:R-:W-:Y:S01]  /*6c00*/  IMAD.MOV.U32 R210, RZ, RZ, R91 ;  /* 0x000000ffffd27224 */ /* 0x000fe200078e005b */
[----:B------:R-:W-:Y:S01]  /*6c10*/  MOV R191, R88 ;  /* 0x0000005800bf7202 */ /* 0x000fe20000000f00 */
[----:B---3--:R-:W-:Y:S01]  /*6c20*/  IMAD.MOV.U32 R7, RZ, RZ, R3 ;  /* 0x000000ffff077224 */ /* 0x008fe200078e0003 */
[----:B------:R-:W-:Y:S01]  /*6c30*/  IABS R3, R8 ;  /* 0x0000000800037213 */ /* 0x000fe20000000000 */
[----:B------:R-:W-:Y:S01]  /*6c40*/  IMAD.IADD R8, R6, 0x1, -R119 ;  /* 0x0000000106087824 */ /* 0x000fe200078e0a77 */
[----:B------:R-:W-:Y:S01]  /*6c50*/  FSEL R200, R13, -INF , !P5 ;  /* 0xff8000000dc87808 */ /* 0x000fe20006800000 */
[----:B------:R3:W-:Y:S01]  /*6c60*/  I2F R72, R7 ;  /* 0x0000000700487306 */ /* 0x0007e20000201400 */
[----:B------:R-:W-:Y:S01]  /*6c70*/  FFMA.FTZ R10, R66, -UR4, R19 ;  /* 0x80000004420a7c23 */ /* 0x000fe20008010013 */
[----:B------:R-:W-:Y:S01]  /*6c80*/  ISETP.GE.AND P0, PT, R108, UR12, PT ;  /* 0x0000000c6c007c0c */ /* 0x000fe2000bf06270 */
[----:B------:R-:W-:Y:S01]  /*6c90*/  FFMA.FTZ R9, R67, -UR4, R41 ;  /* 0x8000000443097c23 */ /* 0x000fe20008010029 */
[----:B------:R-:W-:Y:S01]  /*6ca0*/  ISETP.GE.AND P6, PT, R109, UR12, PT ;  /* 0x0000000c6d007c0c */ /* 0x000fe2000bfc6270 */
[----:B------:R-:W-:Y:S01]  /*6cb0*/  IMAD.MOV.U32 R16, RZ, RZ, R149 ;  /* 0x000000ffff107224 */ /* 0x000fe200078e0095 */
[----:B------:R-:W-:Y:S01]  /*6cc0*/  MOV R228, R103 ;  /* 0x0000006700e47202 */ /* 0x000fe20000000f00 */
[----:B------:R-:W-:Y:S01]  /*6cd0*/  IMAD.MOV.U32 R17, RZ, RZ, R151 ;  /* 0x000000ffff117224 */ /* 0x000fe200078e0097 */
[----:B------:R-:W-:Y:S01]  /*6ce0*/  HMMA.16816.F32 R68, R20, R34, R68 ;  /* 0x000000221444723c */ /* 0x000fe20000001844 */
[----:B------:R-:W-:Y:S01]  /*6cf0*/  IMAD.MOV.U32 R19, RZ, RZ, R243 ;  /* 0x000000ffff137224 */ /* 0x000fe200078e00f3 */
[----:B------:R-:W-:Y:S01]  /*6d00*/  UISETP.GE.AND UP0, UPT, UR12, 0x81, UPT ;  /* 0x000000810c00788c */ /* 0x000fe2000bf06270 */
[----:B------:R-:W-:Y:S01]  /*6d10*/  IMAD.MOV.U32 R229, RZ, RZ, R90 ;  /* 0x000000ffffe57224 */ /* 0x000fe200078e005a */
[----:B------:R-:W-:-:S04]  /*6d20*/  DEPBAR.LE SB0, 0x0 ;  /* 0x000080000000791a */ /* 0x000fc80000000000 */
[----:B---3--:R-:W-:Y:S02]  /*6d30*/  MOV R7, R3 ;  /* 0x0000000300077202 */ /* 0x008fe40000000f00 */
[----:B------:R-:W-:Y:S01]  /*6d40*/  IABS R3, R8 ;  /* 0x0000000800037213 */ /* 0x000fe20000000000 */
[----:B------:R-:W-:Y:S01]  /*6d50*/  IMAD.IADD R8, R5, 0x1, -R119 ;  /* 0x0000000105087824 */ /* 0x000fe200078e0a77 */
[----:B------:R3:W4:Y:S01]  /*6d60*/  I2F R67, R7 ;  /* 0x0000000700437306 */ /* 0x0007220000201400 */
[----:B------:R-:W-:-:S03]  /*6d70*/  FSEL R151, R9, -INF , !P3 ;  /* 0xff80000009977808 */ /* 0x000fc60005800000 */
[----:B------:R-:W-:-:S04]  /*6d80*/  IABS R8, R8 ;  /* 0x0000000800087213 */ /* 0x000fc80000000000 */
[----:B------:R1:W1:Y:S01]  /*6d90*/  I2F R15, R3 ;  /* 0x00000003000f7306 */ /* 0x0002620000201400 */
[----:B------:R-:W-:Y:S01]  /*6da0*/  IMAD.IADD R9, R6, 0x1, -R120 ;  /* 0x0000000106097824 */ /* 0x000fe200078e0a78 */
[----:B------:R-:W-:Y:S01]  /*6db0*/  HMMA.16816.F32 R16, R24, R30, R16 ;  /* 0x0000001e1810723c */ /* 0x000fe20000001810 */
[----:B---3--:R-:W-:-:S05]  /*6dc0*/  FFMA.FTZ R7, R79, -UR4, R43 ;  /* 0x800000044f077c23 */ /* 0x008fca000801002b */
[----:B------:R-:W-:Y:S01]  /*6dd0*/  FSEL R172, R7, -INF , !P3 ;  /* 0xff80000007ac7808 */ /* 0x000fe20005800000 */
[----:B-1----:R-:W-:Y:S01]  /*6de0*/  IMAD.IADD R3, R2, 0x1, -R119 ;  /* 0x0000000102037824 */ /* 0x002fe200078e0a77 */
[----:B------:R-:W-:Y:S01]  /*6df0*/  MOV R7, R8 ;  /* 0x0000000800077202 */ /* 0x000fe20000000f00 */
[----:B------:R-:W-:-:S03]  /*6e00*/  FFMA.FTZ R8, R93, -UR4, R44 ;  /* 0x800000045d087c23 */ /* 0x000fc6000801002c */
[----:B------:R-:W-:Y:S01]  /*6e10*/  IABS R3, R3 ;  /* 0x0000000300037213 */ /* 0x000fe20000000000 */
[----:B------:R1:W-:Y:S01]  /*6e20*/  I2F R29, R7 ;  /* 0x00000007001d7306 */ /* 0x0003e20000201400 */
[----:B------:R-:W-:Y:S02]  /*6e30*/  IABS R9, R9 ;  /* 0x0000000900097213 */ /* 0x000fe40000000000 */
[----:B------:R-:W-:-:S05]  /*6e40*/  FSEL R177, R12, -INF , !P4 ;  /* 0xff8000000cb17808 */ /* 0x000fca0006000000 */
[----:B------:R3:W2:Y:S01]  /*6e50*/  I2F R28, R3 ;  /* 0x00000003001c7306 */ /* 0x0006a20000201400 */
[----:B------:R-:W-:Y:S02]  /*6e60*/  ISETP.GE.AND P4, PT, R116, UR12, PT ;  /* 0x0000000c74007c0c */ /* 0x000fe4000bf86270 */
[----:B------:R-:W-:Y:S01]  /*6e70*/  MOV R204, R96 ;  /* 0x0000006000cc7202 */ /* 0x000fe20000000f00 */
[----:B-1----:R-:W-:Y:S01]  /*6e80*/  FFMA.FTZ R7, R65, -UR4, R46 ;  /* 0x8000000441077c23 */ /* 0x002fe2000801002e */
[----:B------:R-:W-:Y:S01]  /*6e90*/  FSEL R149, R10, -INF , !P3 ;  /* 0xff8000000a957808 */ /* 0x000fe20005800000 */
[----:B------:R-:W-:Y:S01]  /*6ea0*/  FFMA.FTZ R10, R104, -UR4, R50 ;  /* 0x80000004680a7c23 */ /* 0x000fe20008010032 */
[----:B------:R-:W-:Y:S01]  /*6eb0*/  FSEL R197, R8, -INF , !P2 ;  /* 0xff80000008c57808 */ /* 0x000fe20005000000 */
[----:B------:R-:W-:Y:S02]  /*6ec0*/  IMAD.MOV.U32 R8, RZ, RZ, R9 ;  /* 0x000000ffff087224 */ /* 0x000fe400078e0009 */
[----:B---3--:R-:W-:Y:S01]  /*6ed0*/  IMAD.IADD R3, R5, 0x1, -R120 ;  /* 0x0000000105037824 */ /* 0x008fe200078e0a78 */
[----:B------:R-:W-:Y:S01]  /*6ee0*/  FSEL R116, R7, -INF , !P2 ;  /* 0xff80000007747808 */ /* 0x000fe20005000000 */
[----:B------:R-:W-:Y:S01]  /*6ef0*/  IMAD.MOV.U32 R207, RZ, RZ, R231 ;  /* 0x000000ffffcf7224 */ /* 0x000fe200078e00e7 */
[----:B------:R-:W-:Y:S01]  /*6f00*/  IADD3 R9, -R120, R2, RZ ;  /* 0x0000000278097210 */ /* 0x000fe20007ffe1ff */
[----:B------:R-:W-:Y:S01]  /*6f10*/  IMAD.MOV.U32 R231, RZ, RZ, R89 ;  /* 0x000000ffffe77224 */ /* 0x000fe200078e0059 */
[----:B------:R-:W-:Y:S01]  /*6f20*/  IABS R7, R3 ;  /* 0x0000000300077213 */ /* 0x000fe20000000000 */
[----:B--2---:R-:W-:Y:S01]  /*6f30*/  HMMA.16816.F32 R88, R20, R36, R156 ;  /* 0x000000241458723c */ /* 0x004fe2000000189c */
[----:B------:R-:W-:Y:S01]  /*6f40*/  FSEL R249, R10, -INF , !P2 ;  /* 0xff8000000af97808 */ /* 0x000fe20005000000 */
[----:B------:R1:W2:Y:S01]  /*6f50*/  I2F R79, R8 ;  /* 0x00000008004f7306 */ /* 0x0002a20000201400 */
[----:B------:R-:W-:Y:S01]  /*6f60*/  IABS R3, R9 ;  /* 0x0000000900037213 */ /* 0x000fe20000000000 */
[----:B------:R-:W-:-:S03]  /*6f70*/  IMAD.IADD R10, R6, 0x1, -R121 ;  /* 0x00000001060a7824 */ /* 0x000fc600078e0a79 */
[----:B------:R-:W-:Y:S01]  /*6f80*/  IMAD.MOV.U32 R156, RZ, RZ, R210 ;  /* 0x000000ffff9c7224 */ /* 0x000fe200078e00d2 */
[----:B------:R-:W-:Y:S01]  /*6f90*/  MOV R157, R211 ;  /* 0x000000d3009d7202 */ /* 0x000fe20000000f00 */
[----:B------:R-:W-:Y:S02]  /*6fa0*/  IMAD.MOV.U32 R158, RZ, RZ, R144 ;  /* 0x000000ffff9e7224 */ /* 0x000fe400078e0090 */
[----:B------:R-:W-:Y:S01]  /*6fb0*/  IMAD.MOV.U32 R159, RZ, RZ, R204 ;  /* 0x000000ffff9f7224 */ /* 0x000fe200078e00cc */
[----:B------:R-:W-:Y:S01]  /*6fc0*/  ISETP.GE.AND P5, PT, R111, UR12, PT ;  /* 0x0000000c6f007c0c */ /* 0x000fe2000bfa6270 */
[----:B------:R-:W-:Y:S02]  /*6fd0*/  IMAD.MOV.U32 R230, RZ, RZ, R99 ;  /* 0x000000ffffe67224 */ /* 0x000fe400078e0063 */
[----:B------:R-:W-:Y:S02]  /*6fe0*/  IMAD.MOV.U32 R143, RZ, RZ, R101 ;  /* 0x000000ffff8f7224 */ /* 0x000fe400078e0065 */
[----:B-1----:R-:W-:Y:S01]  /*6ff0*/  IMAD.MOV.U32 R8, RZ, RZ, R7 ;  /* 0x000000ffff087224 */ /* 0x002fe200078e0007 */
[----:B------:R-:W-:Y:S01]  /*7000*/  MOV R7, R3 ;  /* 0x0000000300077202 */ /* 0x000fe20000000f00 */
[----:B------:R-:W-:Y:S01]  /*7010*/  IMAD.MOV.U32 R199, RZ, RZ, R102 ;  /* 0x000000ffffc77224 */ /* 0x000fe200078e0066 */
[----:B------:R-:W-:Y:S01]  /*7020*/  HMMA.16816.F32 R96, R20, R58, R168 ;  /* 0x0000003a1460723c */ /* 0x000fe200000018a8 */
[----:B------:R-:W-:-:S02]  /*7030*/  IMAD.MOV.U32 R195, RZ, RZ, R110 ;  /* 0x000000ffffc37224 */ /* 0x000fc400078e006e */
[----:B------:R-:W-:Y:S01]  /*7040*/  FFMA.FTZ R9, R75, -UR4, R47 ;  /* 0x800000044b097c23 */ /* 0x000fe2000801002f */
[----:B------:R-:W-:Y:S01]  /*7050*/  IABS R3, R10 ;  /* 0x0000000a00037213 */ /* 0x000fe20000000000 */
[----:B------:R1:W3:Y:S01]  /*7060*/  I2F R75, R8 ;  /* 0x00000008004b7306 */ /* 0x0002e20000201400 */
[----:B------:R-:W-:Y:S02]  /*7070*/  MOV R144, R206 ;  /* 0x000000ce00907202 */ /* 0x000fe40000000f00 */
[C---:B------:R-:W-:Y:S01]  /*7080*/  HMMA.16816.F32 R108, R20.reuse, R56, R160 ;  /* 0x00000038146c723c */ /* 0x040fe200000018a0 */
[----:B------:R-:W-:Y:S01]  /*7090*/  IMAD.MOV.U32 R204, RZ, RZ, R207 ;  /* 0x000000ffffcc7224 */ /* 0x000fe200078e00cf */
[----:B------:R-:W-:Y:S01]  /*70a0*/  MOV R207, R215 ;  /* 0x000000d700cf7202 */ /* 0x000fe20000000f00 */
[----:B------:R-:W-:Y:S01]  /*70b0*/  IMAD.MOV.U32 R206, RZ, RZ, R237 ;  /* 0x000000ffffce7224 */ /* 0x000fe200078e00ed */
[----:B------:R-:W-:Y:S01]  /*70c0*/  FSEL R237, R9, -INF , !P1 ;  /* 0xff80000009ed7808 */ /* 0x000fe20004800000 */
[----:B------:R2:W2:Y:S03]  /*70d0*/  I2F R66, R7 ;  /* 0x0000000700427306 */ /* 0x0004a60000201400 */
[----:B------:R-:W-:Y:S01]  /*70e0*/  HMMA.16816.F32 R100, R20, R38, R152 ;  /* 0x000000261464723c */ /* 0x000fe20000001898 */
[----:B------:R-:W-:Y:S01]  /*70f0*/  FFMA.FTZ R9, R87, -UR4, R16 ;  /* 0x8000000457097c23 */ /* 0x000fe20008010010 */
[----:B-1----:R-:W-:-:S06]  /*7100*/  IADD3 R8, -R121, R5, RZ ;  /* 0x0000000579087210 */ /* 0x002fcc0007ffe1ff */
[----:B------:R-:W-:Y:S01]  /*7110*/  HMMA.16816.F32 R20, R24, R32, R156 ;  /* 0x000000201814723c */ /* 0x000fe2000000189c */
[----:B------:R-:W-:Y:S01]  /*7120*/  IABS R8, R8 ;  /* 0x0000000800087213 */ /* 0x000fe20000000000 */
[----:B------:R1:W1:Y:S01]  /*7130*/  I2F R65, R3 ;  /* 0x0000000300417306 */ /* 0x0002620000201400 */
[----:B--2---:R-:W-:-:S04]  /*7140*/  FFMA.FTZ R7, R64, -UR4, R18 ;  /* 0x8000000440077c23 */ /* 0x004fc80008010012 */
[----:B------:R-:W-:Y:S01]  /*7150*/  IMAD.MOV.U32 R157, RZ, RZ, R204 ;  /* 0x000000ffff9d7224 */ /* 0x000fe200078e00cc */
[----:B------:R-:W-:Y:S01]  /*7160*/  MOV R158, R206 ;  /* 0x000000ce009e7202 */ /* 0x000fe20000000f00 */
[----:B------:R-:W-:Y:S01]  /*7170*/  IMAD.MOV.U32 R156, RZ, RZ, R144 ;  /* 0x000000ffff9c7224 */ /* 0x000fe200078e0090 */
[----:B------:R-:W-:Y:S01]  /*7180*/  MOV R204, R199 ;  /* 0x000000c700cc7202 */ /* 0x000fe20000000f00 */
[----:B------:R-:W-:Y:S01]  /*7190*/  IMAD.MOV.U32 R159, RZ, RZ, R207 ;  /* 0x000000ffff9f7224 */ /* 0x000fe200078e00cf */
[----:B------:R-:W-:Y:S01]  /*71a0*/  FSEL R206, R7, -INF , !P0 ;  /* 0xff80000007ce7808 */ /* 0x000fe20004000000 */
[----:B------:R-:W-:Y:S01]  /*71b0*/  IMAD.MOV.U32 R194, RZ, RZ, R148 ;  /* 0x000000ffffc27224 */ /* 0x000fe200078e0094 */
[----:B------:R-:W-:Y:S01]  /*71c0*/  FSEL R148, R11, -INF , !P3 ;  /* 0xff8000000b947808 */ /* 0x000fe20005800000 */
[----:B------:R-:W-:Y:S02]  /*71d0*/  IMAD.MOV.U32 R199, RZ, RZ, R195 ;  /* 0x000000ffffc77224 */ /* 0x000fe400078e00c3 */
[----:B-1----:R-:W-:Y:S01]  /*71e0*/  IMAD.IADD R3, R2, 0x1, -R121 ;  /* 0x0000000102037824 */ /* 0x002fe200078e0a79 */
[----:B------:R-:W-:Y:S01]  /*71f0*/  FSEL R195, R9, -INF , !P0 ;  /* 0xff80000009c37808 */ /* 0x000fe20004000000 */
[----:B------:R-:W-:Y:S01]  /*7200*/  IMAD.MOV.U32 R7, RZ, RZ, R8 ;  /* 0x000000ffff077224 */ /* 0x000fe200078e0008 */
[----:B------:R-:W-:Y:S01]  /*7210*/  IADD3 R8, -R122, R6, RZ ;  /* 0x000000067a087210 */ /* 0x000fe20007ffe1ff */
[----:B------:R-:W-:Y:S01]  /*7220*/  FFMA.FTZ R11, R147, -UR4, R48 ;  /* 0x80000004930b7c23 */ /* 0x000fe20008010030 */
[----:B------:R-:W-:Y:S01]  /*7230*/  IABS R3, R3 ;  /* 0x0000000300037213 */ /* 0x000fe20000000000 */
[----:B------:R-:W-:-:S02]  /*7240*/  IMAD.MOV.U32 R144, RZ, RZ, R143 ;  /* 0x000000ffff907224 */ /* 0x000fc400078e008f */
[----:B------:R-:W-:Y:S02]  /*7250*/  IMAD.MOV.U32 R207, RZ, RZ, R191 ;  /* 0x000000ffffcf7224 */ /* 0x000fe400078e00bf */
[----:B------:R-:W-:Y:S02]  /*7260*/  IMAD.IADD R9, R5, 0x1, -R122 ;  /* 0x0000000105097824 */ /* 0x000fe400078e0a7a */
[----:B------:R-:W-:Y:S01]  /*7270*/  IMAD.MOV.U32 R143, RZ, RZ, R190 ;  /* 0x000000ffff8f7224 */ /* 0x000fe200078e00be */
[----:B------:R1:W2:Y:S01]  /*7280*/  I2F R64, R7 ;  /* 0x0000000700407306 */ /* 0x0002a20000201400 */
[----:B------:R-:W-:Y:S01]  /*7290*/  FFMA.FTZ R12, R94, -UR4, R51 ;  /* 0x800000045e0c7c23 */ /* 0x000fe20008010033 */
[----:B------:R-:W-:Y:S01]  /*72a0*/  MOV R190, R193 ;  /* 0x000000c100be7202 */ /* 0x000fe20000000f00 */
[----:B------:R-:W-:Y:S01]  /*72b0*/  HMMA.16816.F32 R32, R24, R34, R156 ;  /* 0x000000221820723c */ /* 0x000fe2000000189c */
[----:B------:R-:W-:Y:S01]  /*72c0*/  FSEL R243, R11, -INF , !P2 ;  /* 0xff8000000bf37808 */ /* 0x000fe20005000000 */
[----:B------:R-:W-:-:S03]  /*72d0*/  IMAD.MOV.U32 R193, RZ, RZ, R194 ;  /* 0x000000ffffc17224 */ /* 0x000fc600078e00c2 */
[----:B------:R2:W2:Y:S01]  /*72e0*/  I2F R51, R3 ;  /* 0x0000000300337306 */ /* 0x0004a20000201400 */
[----:B------:R-:W-:Y:S01]  /*72f0*/  FFMA.FTZ R11, R92, -UR4, R45 ;  /* 0x800000045c0b7c23 */ /* 0x000fe2000801002d */
[----:B------:R-:W-:Y:S01]  /*7300*/  MOV R158, R207 ;  /* 0x000000cf009e7202 */ /* 0x000fe20000000f00 */
[----:B------:R-:W-:Y:S02]  /*7310*/  IMAD.MOV.U32 R156, RZ, RZ, R144 ;  /* 0x000000ffff9c7224 */ /* 0x000fe400078e0090 */
[----:B------:R-:W-:Y:S02]  /*7320*/  IMAD.MOV.U32 R157, RZ, RZ, R204 ;  /* 0x000000ffff9d7224 */ /* 0x000fe400078e00cc */
[----:B------:R-:W-:Y:S01]  /*7330*/  IMAD.MOV.U32 R159, RZ, RZ, R143 ;  /* 0x000000ffff9f7224 */ /* 0x000fe200078e008f */
[----:B-1----:R-:W-:Y:S01]  /*7340*/  IABS R7, R8 ;  /* 0x0000000800077213 */ /* 0x002fe20000000000 */
[----:B------:R-:W-:Y:S02]  /*7350*/  FFMA.FTZ R8, R83, -UR4, R19 ;  /* 0x8000000453087c23 */ /* 0x000fe40008010013 */
[----:B------:R-:W-:Y:S01]  /*7360*/  FFMA.FTZ R10, R95, -UR4, R54 ;  /* 0x800000045f0a7c23 */ /* 0x000fe20008010036 */
[----:B------:R-:W-:-:S02]  /*7370*/  MOV R204, R190 ;  /* 0x000000be00cc7202 */ /* 0x000fc40000000f00 */
[----:B--2---:R-:W-:Y:S01]  /*7380*/  IABS R3, R9 ;  /* 0x0000000900037213 */ /* 0x004fe20000000000 */
[----:B------:R-:W-:Y:S01]  /*7390*/  IMAD.MOV.U32 R144, RZ, RZ, R199 ;  /* 0x000000ffff907224 */ /* 0x000fe200078e00c7 */
[----:B------:R-:W-:Y:S01]  /*73a0*/  MOV R190, R182 ;  /* 0x000000b600be7202 */ /* 0x000fe20000000f00 */
[----:B------:R-:W-:Y:S01]  /*73b0*/  IMAD.MOV.U32 R207, RZ, RZ, R193 ;  /* 0x000000ffffcf7224 */ /* 0x000fe200078e00c1 */
[----:B------:R1:W2:Y:S01]  /*73c0*/  I2F R50, R7 ;  /* 0x0000000700327306 */ /* 0x0002a20000201400 */
[----:B------:R-:W-:Y:S01]  /*73d0*/  IMAD.MOV.U32 R143, RZ, RZ, R228 ;  /* 0x000000ffff8f7224 */ /* 0x000fe200078e00e4 */
[----:B------:R-:W-:Y:S01]  /*73e0*/  FSEL R182, R8, -INF , !P6 ;  /* 0xff80000008b67808 */ /* 0x000fe20007000000 */
[----:B------:R-:W-:Y:S01]  /*73f0*/  HMMA.16816.F32 R44, R24, R36, R156 ;  /* 0x00000024182c723c */ /* 0x000fe2000000189c */
[----:B------:R-:W-:Y:S01]  /*7400*/  FSEL R215, R11, -INF , !P1 ;  /* 0xff8000000bd77808 */ /* 0x000fe20004800000 */
[----:B------:R-:W-:Y:S01]  /*7410*/  FFMA.FTZ R11, R227, -UR4, R52 ;  /* 0x80000004e30b7c23 */ /* 0x000fe20008010034 */
[----:B------:R-:W-:Y:S01]  /*7420*/  FSEL R194, R10, -INF , !P0 ;  /* 0xff8000000ac27808 */ /* 0x000fe20004000000 */
[----:B------:R-:W-:Y:S01]  /*7430*/  FFMA.FTZ R10, R85, -UR4, R17 ;  /* 0x80000004550a7c23 */ /* 0x000fe20008010011 */
[----:B------:R-:W-:Y:S01]  /*7440*/  IADD3 R8, -R122, R2, RZ ;  /* 0x000000027a087210 */ /* 0x000fe20007ffe1ff */
[----:B------:R-:W-:Y:S01]  /*7450*/  FFMA.FTZ R13, R212, -UR4, R49 ;  /* 0x80000004d40d7c23 */ /* 0x000fe20008010031 */
[----:B------:R-:W-:Y:S01]  /*7460*/  MOV R157, R204 ;  /* 0x000000cc009d7202 */ /* 0x000fe20000000f00 */
[----:B------:R-:W-:-:S02]  /*7470*/  IMAD.MOV.U32 R156, RZ, RZ, R144 ;  /* 0x000000ffff9c7224 */ /* 0x000fc400078e0090 */
[----:B------:R-:W-:Y:S02]  /*7480*/  IMAD.MOV.U32 R158, RZ, RZ, R207 ;  /* 0x000000ffff9e7224 */ /* 0x000fe400078e00cf */
[----:B-1----:R-:W-:Y:S02]  /*7490*/  IMAD.MOV.U32 R7, RZ, RZ, R3 ;  /* 0x000000ffff077224 */ /* 0x002fe400078e0003 */
[----:B------:R-:W-:Y:S01]  /*74a0*/  IMAD.MOV.U32 R159, RZ, RZ, R143 ;  /* 0x000000ffff9f7224 */ /* 0x000fe200078e008f */
[----:B------:R-:W-:Y:S01]  /*74b0*/  IABS R3, R8 ;  /* 0x0000000800037213 */ /* 0x000fe20000000000 */
[----:B------:R-:W-:Y:S01]  /*74c0*/  FFMA.FTZ R9, R76, -UR4, R22 ;  /* 0x800000044c097c23 */ /* 0x000fe20008010016 */
[----:B------:R1:W1:Y:S01]  /*74d0*/  I2F R49, R7 ;  /* 0x0000000700317306 */ /* 0x0002620000201400 */
[----:B------:R-:W-:Y:S01]  /*74e0*/  IMAD.MOV.U32 R228, RZ, RZ, R178 ;  /* 0x000000ffffe47224 */ /* 0x000fe200078e00b2 */
[----:B------:R-:W-:Y:S01]  /*74f0*/  MOV R199, R174 ;  /* 0x000000ae00c77202 */ /* 0x000fe20000000f00 */
[----:B------:R-:W-:Y:S01]  /*7500*/  IMAD.MOV.U32 R193, RZ, RZ, R176 ;  /* 0x000000ffffc17224 */ /* 0x000fe200078e00b0 */
[----:B------:R-:W-:Y:S01]  /*7510*/  FSEL R191, R11, -INF , !P0 ;  /* 0xff8000000bbf7808 */ /* 0x000fe20004000000 */
[----:B------:R-:W-:Y:S01]  /*7520*/  FFMA.FTZ R11, R86, -UR4, R55 ;  /* 0x80000004560b7c23 */ /* 0x000fe20008010037 */
[----:B------:R-:W-:Y:S01]  /*7530*/  FSEL R178, R10, -INF , !P6 ;  /* 0xff8000000ab27808 */ /* 0x000fe20007000000 */
[----:B------:R-:W-:Y:S01]  /*7540*/  FFMA.FTZ R10, R82, -UR4, R20 ;  /* 0x80000004520a7c23 */ /* 0x000fe20008010014 */
[----:B------:R-:W-:Y:S01]  /*7550*/  IADD3 R8, -R123, R6, RZ ;  /* 0x000000067b087210 */ /* 0x000fe20007ffe1ff */
[----:B------:R2:W2:Y:S01]  /*7560*/  I2F R48, R3 ;  /* 0x0000000300307306 */ /* 0x0004a20000201400 */
[----:B------:R-:W-:Y:S01]  /*7570*/  FSEL R212, R12, -INF , !P1 ;  /* 0xff8000000cd47808 */ /* 0x000fe20004800000 */
[----:B------:R-:W-:Y:S01]  /*7580*/  FFMA.FTZ R12, R232, -UR4, R53 ;  /* 0x80000004e80c7c23 */ /* 0x000fe20008010035 */
[----:B------:R-:W-:Y:S01]  /*7590*/  FSEL R86, R9, -INF , !P5 ;  /* 0xff80000009567808 */ /* 0x000fe20006800000 */
[--C-:B-1----:R-:W-:Y:S01]  /*75a0*/  IMAD.IADD R7, R5, 0x1, -R123.reuse ;  /* 0x0000000105077824 */ /* 0x102fe200078e0a7b */
[----:B------:R-:W-:Y:S01]  /*75b0*/  HMMA.16816.F32 R52, R24, R56, R156 ;  /* 0x000000381834723c */ /* 0x000fe2000000189c */
[----:B------:R-:W-:Y:S01]  /*75c0*/  IMAD.IADD R9, R2, 0x1, -R123 ;  /* 0x0000000102097824 */ /* 0x000fe200078e0a7b */
[----:B------:R-:W-:-:S02]  /*75d0*/  IABS R8, R8 ;  /* 0x0000000800087213 */ /* 0x000fc40000000000 */
[----:B------:R-:W-:-:S03]  /*75e0*/  FSEL R87, R10, -INF , !P5 ;  /* 0xff8000000a577808 */ /* 0x000fc60006800000 */
[----:B------:R-:W-:Y:S01]  /*75f0*/  IMAD.MOV.U32 R156, RZ, RZ, R199 ;  /* 0x000000ffff9c7224 */ /* 0x000fe200078e00c7 */
[----:B--2---:R-:W-:Y:S01]  /*7600*/  IABS R3, R7 ;  /* 0x0000000700037213 */ /* 0x004fe20000000000 */
[----:B------:R-:W-:Y:S01]  /*7610*/  IMAD.MOV.U32 R158, RZ, RZ, R193 ;  /* 0x000000ffff9e7224 */ /* 0x000fe200078e00c1 */
[----:B------:R-:W-:Y:S01]  /*7620*/  MOV R157, R190 ;  /* 0x000000be009d7202 */ /* 0x000fe20000000f00 */
[----:B------:R-:W-:Y:S01]  /*7630*/  IMAD.MOV.U32 R159, RZ, RZ, R228 ;  /* 0x000000ffff9f7224 */ /* 0x000fe200078e00e4 */
[----:B------:R-:W-:Y:S01]  /*7640*/  MOV R7, R3 ;  /* 0x0000000300077202 */ /* 0x000fe20000000f00 */
[----:B------:R-:W-:Y:S01]  /*7650*/  FFMA.FTZ R10, R14, -UR4, R23 ;  /* 0x800000040e0a7c23 */ /* 0x000fe20008010017 */
[----:B------:R-:W-:Y:S01]  /*7660*/  IABS R3, R9 ;  /* 0x0000000900037213 */ /* 0x000fe20000000000 */
[----:B------:R1:W2:Y:S03]  /*7670*/  I2F R23, R8 ;  /* 0x0000000800177306 */ /* 0x0002a60000201400 */
[----:B------:R-:W-:Y:S05]  /*7680*/  HMMA.16816.F32 R40, R24, R38, R156 ;  /* 0x000000261828723c */ /* 0x000fea000000189c */
[----:B------:R2:W2:Y:S01]  /*7690*/  I2F R38, R7 ;  /* 0x0000000700267306 */ /* 0x0004a20000201400 */
[----:B-1----:R-:W-:Y:S01]  /*76a0*/  IMAD.IADD R8, R6, 0x1, -R127 ;  /* 0x0000000106087824 */ /* 0x002fe200078e0a7f */
[----:B------:R-:W-:Y:S01]  /*76b0*/  FSEL R176, R11, -INF , !P6 ;  /* 0xff8000000bb07808 */ /* 0x000fe20007000000 */
[----:B--2---:R-:W-:-:S03]  /*76c0*/  IMAD.MOV.U32 R7, RZ, RZ, R3 ;  /* 0x000000ffff077224 */ /* 0x004fc600078e0003 */
[----:B------:R-:W-:Y:S02]  /*76d0*/  IABS R3, R8 ;  /* 0x0000000800037213 */ /* 0x000fe40000000000 */
[----:B------:R1:W2:Y:S01]  /*76e0*/  I2F R37, R7 ;  /* 0x0000000700257306 */ /* 0x0002a20000201400 */
[----:B------:R-:W-:Y:S01]  /*76f0*/  IADD3 R8, -R126, R6, RZ ;  /* 0x000000067e087210 */ /* 0x000fe20007ffe1ff */
[----:B------:R-:W-:Y:S01]  /*7700*/  FFMA.FTZ R11, R84, -UR4, R62 ;  /* 0x80000004540b7c23 */ /* 0x000fe2000801003e */
[----:B------:R-:W-:Y:S01]  /*7710*/  FSEL R174, R12, -INF , !P6 ;  /* 0xff8000000cae7808 */ /* 0x000fe20007000000 */
[----:B------:R-:W-:-:S03]  /*7720*/  FFMA.FTZ R12, R233, -UR4, R60 ;  /* 0x80000004e90c7c23 */ /* 0x000fc6000801003c */
[----:B------:R-:W-:Y:S01]  /*7730*/  FSEL R85, R11, -INF , !P5 ;  /* 0xff8000000b557808 */ /* 0x000fe20006800000 */
[----:B------:R-:W-:Y:S02]  /*7740*/  FFMA.FTZ R11, R77, -UR4, R21 ;  /* 0x800000044d0b7c23 */ /* 0x000fe40008010015 */
[----:B-1----:R-:W-:Y:S01]  /*7750*/  IMAD.MOV.U32 R7, RZ, RZ, R3 ;  /* 0x000000ffff077224 */ /* 0x002fe200078e0003 */
[----:B------:R-:W-:-:S03]  /*7760*/  IABS R3, R8 ;  /* 0x0000000800037213 */ /* 0x000fc60000000000 */
[----:B------:R1:W1:Y:S01]  /*7770*/  I2F R22, R7 ;  /* 0x0000000700167306 */ /* 0x0002620000201400 */
[----:B------:R-:W-:Y:S01]  /*7780*/  FFMA.FTZ R17, R80, -UR4, R70 ;  /* 0x8000000450117c23 */ /* 0x000fe20008010046 */
[----:B------:R-:W-:Y:S01]  /*7790*/  ISETP.GE.AND P3, PT, R117, UR12, PT ;  /* 0x0000000c75007c0c */ /* 0x000fe2000bf66270 */
[----:B------:R-:W-:Y:S01]  /*77a0*/  IMAD.IADD R8, R5, 0x1, -R126 ;  /* 0x0000000105087824 */ /* 0x000fe200078e0a7e */
[----:B------:R-:W-:Y:S01]  /*77b0*/  MOV R228, R230 ;  /* 0x000000e600e47202 */ /* 0x000fe20000000f00 */
[----:B------:R-:W-:Y:S01]  /*77c0*/  IMAD.MOV.U32 R230, RZ, RZ, R165 ;  /* 0x000000ffffe67224 */ /* 0x000fe200078e00a5 */
[----:B------:R-:W-:Y:S02]  /*77d0*/  FSEL R210, R13, -INF , !P1 ;  /* 0xff8000000dd27808 */ /* 0x000fe40004800000 */
[----:B------:R2:W2:Y:S01]  /*77e0*/  I2F R21, R3 ;  /* 0x0000000300157306 */ /* 0x0004a20000201400 */
[----:B------:R-:W-:Y:S01]  /*77f0*/  FSEL R83, R12, -INF , !P5 ;  /* 0xff8000000c537808 */ /* 0x000fe20006800000 */
[----:B-1----:R-:W-:Y:S01]  /*7800*/  IMAD.IADD R7, R6, 0x1, -R125 ;  /* 0x0000000106077824 */ /* 0x002fe200078e0a7d */
[----:B------:R-:W-:Y:S01]  /*7810*/  IADD3 R6, -R127, R5, RZ ;  /* 0x000000057f067210 */ /* 0x000fe20007ffe1ff */
[----:B------:R-:W-:Y:S01]  /*7820*/  FFMA.FTZ R13, R239, -UR4, R61 ;  /* 0x80000004ef0d7c23 */ /* 0x000fe2000801003d */
[----:B------:R-:W-:-:S02]  /*7830*/  FSEL R60, R10, -INF , !P4 ;  /* 0xff8000000a3c7808 */ /* 0x000fc40006000000 */
[----:B------:R-:W-:Y:S01]  /*7840*/  IABS R7, R7 ;  /* 0x0000000700077213 */ /* 0x000fe20000000000 */
[----:B------:R-:W-:Y:S01]  /*7850*/  FFMA.FTZ R12, R81, -UR4, R63 ;  /* 0x80000004510c7c23 */ /* 0x000fe2000801003f */
[----:B------:R-:W-:Y:S01]  /*7860*/  IABS R6, R6 ;  /* 0x0000000600067213 */ /* 0x000fe20000000000 */
[----:B--2---:R-:W-:Y:S01]  /*7870*/  IMAD.IADD R3, R5, 0x1, -R125 ;  /* 0x0000000105037824 */ /* 0x004fe200078e0a7d */
[----:B------:R-:W-:Y:S01]  /*7880*/  ISETP.GE.AND P2, PT, R118, UR12, PT ;  /* 0x0000000c76007c0c */ /* 0x000fe2000bf46270 */
[----:B----4-:R-:W-:Y:S01]  /*7890*/  FFMA.FTZ R10, R67, -UR4, R35 ;  /* 0x80000004430a7c23 */ /* 0x010fe20008010023 */
[----:B------:R1:W2:Y:S01]  /*78a0*/  I2F R36, R7 ;  /* 0x0000000700247306 */ /* 0x0002a20000201400 */
[----:B------:R-:W-:Y:S01]  /*78b0*/  FSEL R207, R17, -INF , !P3 ;  /* 0xff80000011cf7808 */ /* 0x000fe20005800000 */
[----:B------:R-:W-:Y:S01]  /*78c0*/  FFMA.FTZ R18, R228, -UR4, R68 ;  /* 0x80000004e4127c23 */ /* 0x000fe20008010044 */
[----:B------:R-:W-:Y:S01]  /*78d0*/  IABS R5, R8 ;  /* 0x0000000800057213 */ /* 0x000fe20000000000 */
[----:B------:R-:W-:Y:S01]  /*78e0*/  FFMA.FTZ R19, R229, -UR4, R69 ;  /* 0x80000004e5137c23 */ /* 0x000fe20008010045 */
[----:B------:R-:W-:Y:S01]  /*78f0*/  IABS R3, R3 ;  /* 0x0000000300037213 */ /* 0x000fe20000000000 */
[----:B------:R-:W-:Y:S01]  /*7900*/  FFMA.FTZ R20, R230, -UR4, R88 ;  /* 0x80000004e6147c23 */ /* 0x000fe20008010058 */
[----:B------:R-:W-:Y:S01]  /*7910*/  MOV R228, R231 ;  /* 0x000000e700e47202 */ /* 0x000fe20000000f00 */
[----:B------:R4:W2:Y:S01]  /*7920*/  I2F R17, R6 ;  /* 0x0000000600117306 */ /* 0x0008a20000201400 */
[----:B------:R-:W-:Y:S01]  /*7930*/  FSEL R81, R13, -INF , !P4 ;  /* 0xff8000000d517808 */ /* 0x000fe20006000000 */
[----:B------:R-:W-:Y:S01]  /*7940*/  IMAD.MOV.U32 R229, RZ, RZ, R166 ;  /* 0x000000ffffe57224 */ /* 0x000fe200078e00a6 */
[----:B------:R-:W-:Y:S01]  /*7950*/  FSEL R82, R12, -INF , !P4 ;  /* 0xff8000000c527808 */ /* 0x000fe20006000000 */
[----:B------:R-:W-:Y:S01]  /*7960*/  IMAD.MOV.U32 R230, RZ, RZ, R184 ;  /* 0x000000ffffe67224 */ /* 0x000fe200078e00b8 */
[----:B------:R-:W-:Y:S01]  /*7970*/  MOV R231, R187 ;  /* 0x000000bb00e77202 */ /* 0x000fe20000000f00 */
[----:B-1----:R-:W-:Y:S01]  /*7980*/  IMAD.IADD R7, R2, 0x1, -R126 ;  /* 0x0000000102077824 */ /* 0x002fe200078e0a7e */
[----:B------:R-:W-:Y:S01]  /*7990*/  FSEL R209, R10, -INF , !P2 ;  /* 0xff8000000ad17808 */ /* 0x000fe20005000000 */
[----:B------:R-:W-:Y:S01]  /*79a0*/  FFMA.FTZ R13, R78, -UR4, R32 ;  /* 0x800000044e0d7c23 */ /* 0x000fe20008010020 */
[----:B------:R-:W-:Y:S01]  /*79b0*/  ISETP.GE.AND P1, PT, R119, UR12, PT ;  /* 0x0000000c77007c0c */ /* 0x000fe2000bf26270 */
[----:B------:R-:W-:Y:S01]  /*79c0*/  FFMA.FTZ R12, R74, -UR4, R34 ;  /* 0x800000044a0c7c23 */ /* 0x000fe20008010022 */
[----:B------:R1:W-:Y:S01]  /*79d0*/  I2F R10, R3 ;  /* 0x00000003000a7306 */ /* 0x0003e20000201400 */
[----:B------:R-:W-:Y:S01]  /*79e0*/  FFMA.FTZ R14, R72, -UR4, R33 ;  /* 0x80000004480e7c23 */ /* 0x000fe20008010021 */
[----:B----4-:R-:W-:Y:S01]  /*79f0*/  IADD3 R6, -R127, R2, RZ ;  /* 0x000000027f067210 */ /* 0x010fe20007ffe1ff */
[----:B------:R-:W-:-:S02]  /*7a00*/  FFMA.FTZ R15, R15, -UR4, R90 ;  /* 0x800000040f0f7c23 */ /* 0x000fc4000801005a */
[----:B------:R-:W-:-:S03]  /*7a10*/  FFMA.FTZ R9, R28, -UR4, R46 ;  /* 0x800000041c097c23 */ /* 0x000fc6000801002e */
[----:B------:R4:W2:Y:S01]  /*7a20*/  I2F R34, R5 ;  /* 0x0000000500227306 */ /* 0x0008a20000201400 */
[----:B------:R-:W-:Y:S01]  /*7a30*/  IMAD.MOV.U32 R143, RZ, RZ, R183 ;  /* 0x000000ffff8f7224 */ /* 0x000fe200078e00b7 */
[----:B------:R-:W-:Y:S02]  /*7a40*/  FSEL R187, R13, -INF , !P3 ;  /* 0xff8000000dbb7808 */ /* 0x000fe40005800000 */
[----:B------:R-:W-:Y:S02]  /*7a50*/  FSEL R211, R12, -INF , !P3 ;  /* 0xff8000000cd37808 */ /* 0x000fe40005800000 */
[----:B-1----:R-:W-:Y:S02]  /*7a60*/  IABS R3, R7 ;  /* 0x0000000700037213 */ /* 0x002fe40000000000 */
[----:B------:R-:W-:Y:S02]  /*7a70*/  FSEL R183, R14, -INF , !P2 ;  /* 0xff8000000eb77808 */ /* 0x000fe40005000000 */
[----:B------:R-:W-:-:S02]  /*7a80*/  FSEL R193, R15, -INF , !P1 ;  /* 0xff8000000fc17808 */ /* 0x000fc40004800000 */
[----:B----4-:R-:W-:Y:S01]  /*7a90*/  IABS R5, R6 ;  /* 0x0000000600057213 */ /* 0x010fe20000000000 */
[----:B------:R-:W-:Y:S01]  /*7aa0*/  IMAD.IADD R6, R2, 0x1, -R125 ;  /* 0x0000000102067824 */ /* 0x000fe200078e0a7d */
[----:B------:R-:W-:Y:S01]  /*7ab0*/  FSEL R239, R9, -INF , !P1 ;  /* 0xff80000009ef7808 */ /* 0x000fe20004800000 */
[----:B------:R-:W-:Y:S01]  /*7ac0*/  HMMA.16816.F32 R12, R24, R58, R228 ;  /* 0x0000003a180c723c */ /* 0x000fe200000018e4 */
[----:B------:R1:W4:Y:S01]  /*7ad0*/  I2F R9, R5 ;  /* 0x0000000500097306 */ /* 0x0003220000201400 */
[----:B------:R-:W-:Y:S01]  /*7ae0*/  FFMA.FTZ R8, R79, -UR4, R91 ;  /* 0x800000044f087c23 */ /* 0x000fe2000801005b */
[----:B------:R-:W-:Y:S01]  /*7af0*/  ISETP.GE.AND P0, PT, R120, UR12, PT ;  /* 0x0000000c78007c0c */ /* 0x000fe2000bf06270 */
[----:B---3--:R-:W-:-:S03]  /*7b00*/  FFMA.FTZ R7, R75, -UR4, R45 ;  /* 0x800000044b077c23 */ /* 0x008fc6000801002d */
[----:B------:R-:W-:Y:S02]  /*7b10*/  FFMA.FTZ R25, R167, -UR4, R89 ;  /* 0x80000004a7197c23 */ /* 0x000fe40008010059 */
[----:B-1----:R-:W-:Y:S01]  /*7b20*/  IMAD.MOV.U32 R5, RZ, RZ, R3 ;  /* 0x000000ffff057224 */ /* 0x002fe200078e0003 */
[----:B------:R-:W-:Y:S01]  /*7b30*/  IABS R3, R6 ;  /* 0x0000000600037213 */ /* 0x000fe20000000000 */
[----:B------:R-:W-:-:S04]  /*7b40*/  FFMA.FTZ R6, R66, -UR4, R47 ;  /* 0x8000000442067c23 */ /* 0x000fc8000801002f */
[----:B------:R-:W1:Y:S01]  /*7b50*/  I2F R5, R5 ;  /* 0x0000000500057306 */ /* 0x000e620000201400 */
[----:B------:R-:W-:Y:S02]  /*7b60*/  FSEL R152, R25, -INF , !P0 ;  /* 0xff80000019987808 */ /* 0x000fe40004000000 */
[----:B------:R-:W-:-:S05]  /*7b70*/  FSEL R157, R8, -INF , !P0 ;  /* 0xff800000089d7808 */ /* 0x000fca0004000000 */
[----:B------:R-:W3:Y:S01]  /*7b80*/  I2F R3, R3 ;  /* 0x0000000300037306 */ /* 0x000ee20000201400 */
[----:B------:R-:W-:Y:S02]  /*7b90*/  FSEL R168, R7, -INF , !P0 ;  /* 0xff80000007a87808 */ /* 0x000fe40004000000 */
[----:B------:R-:W-:Y:S02]  /*7ba0*/  FSEL R171, R6, -INF , !P0 ;  /* 0xff80000006ab7808 */ /* 0x000fe40004000000 */
[----:B------:R-:W-:Y:S01]  /*7bb0*/  PLOP3.LUT P0, PT, PT, PT, UP0, 0x80, 0x0 ;  /* 0x000000000000781c */ /* 0x000fe20003f0f008 */
[----:B------:R-:W-:Y:S01]  /*7bc0*/  IMAD.MOV.U32 R165, RZ, RZ, R248 ;  /* 0x000000ffffa57224 */ /* 0x000fe200078e00f8 */
[----:B------:R-:W-:Y:S01]  /*7bd0*/  FSEL R248, R11, -INF , !P4 ;  /* 0xff8000000bf87808 */ /* 0x000fe20006000000 */
[----:B------:R-:W-:Y:S02]  /*7be0*/  FFMA.FTZ R16, R73, -UR4, R71 ;  /* 0x8000000449107c23 */ /* 0x000fe40008010047 */
[----:B------:R-:W-:Y:S01]  /*7bf0*/  FFMA.FTZ R11, R29, -UR4, R44 ;  /* 0x800000041d0b7c23 */ /* 0x000fe2000801002c */
[----:B------:R-:W-:Y:S01]  /*7c00*/  FSEL R190, R18, -INF , !P3 ;  /* 0xff80000012be7808 */ /* 0x000fe20005800000 */
[----:B------:R-:W-:Y:S01]  /*7c10*/  IMAD.MOV.U32 R166, RZ, RZ, R180 ;  /* 0x000000ffffa67224 */ /* 0x000fe200078e00b4 */
[----:B------:R-:W-:Y:S01]  /*7c20*/  FSEL R184, R19, -INF , !P2 ;  /* 0xff80000013b87808 */ /* 0x000fe20005000000 */
[----:B------:R-:W-:Y:S01]  /*7c30*/  FFMA.FTZ R35, R165, -UR4, R100 ;  /* 0x80000004a5237c23 */ /* 0x000fe20008010064 */
[----:B------:R-:W-:Y:S01]  /*7c40*/  FSEL R199, R16, -INF , !P2 ;  /* 0xff80000010c77808 */ /* 0x000fe20005000000 */
[----:B------:R-:W-:Y:S01]  /*7c50*/  FFMA.FTZ R33, R219, -UR4, R101 ;  /* 0x80000004db217c23 */ /* 0x000fe20008010065 */
[----:B------:R-:W-:Y:S01]  /*7c60*/  FSEL R180, R20, -INF , !P1 ;  /* 0xff80000014b47808 */ /* 0x000fe20004800000 */
[----:B------:R-:W-:Y:S01]  /*7c70*/  FFMA.FTZ R32, R218, -UR4, R108 ;  /* 0x80000004da207c23 */ /* 0x000fe2000801006c */
[----:B------:R-:W-:Y:S01]  /*7c80*/  FSEL R204, R11, -INF , !P1 ;  /* 0xff8000000bcc7808 */ /* 0x000fe20004800000 */
[----:B------:R-:W-:Y:S01]  /*7c90*/  FFMA.FTZ R31, R217, -UR4, R109 ;  /* 0x80000004d91f7c23 */ /* 0x000fe2000801006d */
[----:B------:R-:W-:Y:S01]  /*7ca0*/  ISETP.GE.AND P6, PT, R121, UR12, PT ;  /* 0x0000000c79007c0c */ /* 0x000fe2000bfc6270 */
        /* <DEDUP_REMOVED lines=10> */
[----:B------:R-:W-:-:S02]  /*7d50*/  FFMA.FTZ R24, R50, -UR4, R103 ;  /* 0x8000000432187c23 */ /* 0x000fc40008010067 */
[----:B------:R-:W-:Y:S02]  /*7d60*/  FFMA.FTZ R19, R49, -UR4, R41 ;  /* 0x8000000431137c23 */ /* 0x000fe40008010029 */
[----:B------:R-:W-:Y:S02]  /*7d70*/  FFMA.FTZ R16, R48, -UR4, R43 ;  /* 0x8000000430107c23 */ /* 0x000fe4000801002b */
[----:B------:R-:W-:Y:S02]  /*7d80*/  FFMA.FTZ R23, R23, -UR4, R110 ;  /* 0x8000000417177c23 */ /* 0x000fe4000801006e */
[----:B------:R-:W-:Y:S02]  /*7d90*/  FFMA.FTZ R18, R38, -UR4, R52 ;  /* 0x8000000426127c23 */ /* 0x000fe40008010034 */
[----:B------:R-:W-:Y:S02]  /*7da0*/  FFMA.FTZ R11, R37, -UR4, R54 ;  /* 0x80000004250b7c23 */ /* 0x000fe40008010036 */
[----:B------:R-:W-:-:S02]  /*7db0*/  FFMA.FTZ R22, R22, -UR4, R111 ;  /* 0x8000000416167c23 */ /* 0x000fc4000801006f */
[----:B------:R-:W-:Y:S02]  /*7dc0*/  FFMA.FTZ R21, R21, -UR4, R98 ;  /* 0x8000000415157c23 */ /* 0x000fe40008010062 */
[----:B--2---:R-:W-:Y:S02]  /*7dd0*/  FFMA.FTZ R20, R36, -UR4, R99 ;  /* 0x8000000424147c23 */ /* 0x004fe40008010063 */
[----:B------:R-:W-:Y:S02]  /*7de0*/  FFMA.FTZ R17, R17, -UR4, R53 ;  /* 0x8000000411117c23 */ /* 0x000fe40008010035 */
[----:B------:R-:W-:Y:S02]  /*7df0*/  FFMA.FTZ R12, R34, -UR4, R12 ;  /* 0x80000004220c7c23 */ /* 0x000fe4000801000c */
[----:B------:R-:W-:Y:S02]  /*7e00*/  FFMA.FTZ R10, R10, -UR4, R13 ;  /* 0x800000040a0a7c23 */ /* 0x000fe4000801000d */
[----:B----4-:R-:W-:-:S02]  /*7e10*/  FFMA.FTZ R9, R9, -UR4, R55 ;  /* 0x8000000409097c23 */ /* 0x010fc40008010037 */
[----:B-1----:R-:W-:Y:S02]  /*7e20*/  FFMA.FTZ R5, R5, -UR4, R14 ;  /* 0x8000000405057c23 */ /* 0x002fe4000801000e */
[----:B---3--:R-:W-:Y:S01]  /*7e30*/  FFMA.FTZ R3, R3, -UR4, R15 ;  /* 0x8000000403037c23 */ /* 0x008fe2000801000f */
[----:B------:R-:W-:Y:S02]  /*7e40*/  IADD3 R2, R166, R143, RZ ;  /* 0x0000008fa6027210 */ /* 0x000fe40007ffe0ff */
[C---:B------:R-:W-:Y:S02]  /*7e50*/  IADD3 R233, R226.reuse, 0x800, RZ ;  /* 0x00000800e2e97810 */ /* 0x040fe40007ffe0ff */
[C---:B------:R-:W-:Y:S02]  /*7e60*/  IADD3 R232, R226.reuse, 0x1000, RZ ;  /* 0x00001000e2e87810 */ /* 0x040fe40007ffe0ff */
[C---:B------:R-:W-:Y:S02]  /*7e70*/  IADD3 R231, R226.reuse, 0x1800, RZ ;  /* 0x00001800e2e77810 */ /* 0x040fe40007ffe0ff */
[----:B------:R-:W-:-:S02]  /*7e80*/  IADD3 R230, R226, 0x2000, RZ ;  /* 0x00002000e2e67810 */ /* 0x000fc40007ffe0ff */
[C---:B------:R-:W-:Y:S02]  /*7e90*/  IADD3 R229, R226.reuse, 0x2800, RZ ;  /* 0x00002800e2e57810 */ /* 0x040fe40007ffe0ff */
[C---:B------:R-:W-:Y:S02]  /*7ea0*/  IADD3 R228, R226.reuse, 0x3000, RZ ;  /* 0x00003000e2e47810 */ /* 0x040fe40007ffe0ff */
[----:B------:R-:W-:Y:S02]  /*7eb0*/  IADD3 R227, R226, 0x3800, RZ ;  /* 0x00003800e2e37810 */ /* 0x000fe40007ffe0ff */
        /* <DEDUP_REMOVED lines=23> */
[----:B------:R-:W-:Y:S01]  /*8030*/  FSEL R161, R3, -INF , !P1 ;  /* 0xff80000003a17808 */ /* 0x000fe20004800000 */
[----:B------:R-:W-:Y:S06]  /*8040*/  BAR.SYNC.DEFER_BLOCKING 0x0 ;  /* 0x0000000000007b1d */ /* 0x000fec0000010000 */
[----:B------:R-:W-:Y:S05]  /*8050*/  @!P0 BRA `(.L_x_341) ;  /* 0x0000069000008947 */ /* 0x000fea0003800000 */
[----:B------:R-:W-:Y:S01]  /*8060*/  ULEA.HI.SX32 UR6, UR9, 0xfffffffe, 0x19 ;  /* 0xfffffffe09067891 */ /* 0x000fe2000f8fca3f */
[----:B-----5:R-:W-:Y:S01]  /*8070*/  ISETP.GE.AND P1, PT, R250, c[0x0][0x220], PT ;  /* 0x00008800fa007a0c */ /* 0x020fe20003f26270 */
[----:B------:R-:W-:Y:S01]  /*8080*/  IMAD.U32 R5, RZ, RZ, UR8 ;  /* 0x00000008ff057e24 */ /* 0x000fe2000f8e00ff */
[----:B------:R-:W-:Y:S01]  /*8090*/  BSSY B0, `(.L_x_342) ;  /* 0x0000064000007945 */ /* 0x000fe20003800000 */
[----:B------:R-:W-:Y:S01]  /*80a0*/  USHF.R.S32.HI UR5, URZ, 0x1f, UR6 ;  /* 0x0000001f3f057899 */ /* 0x000fe20008011406 */
[----:B------:R-:W-:-:S02]  /*80b0*/  IMAD.U32 R6, RZ, RZ, UR8 ;  /* 0x00000008ff067e24 */ /* 0x000fc4000f8e00ff */
[----:B------:R-:W-:Y:S01]  /*80c0*/  IMAD.U32 R8, RZ, RZ, UR6 ;  /* 0x00000006ff087e24 */ /* 0x000fe2000f8e00ff */
[----:B------:R-:W-:Y:S01]  /*80d0*/  UIMAD UR6, UR21, UR6, URZ ;  /* 0x00000006150672a4 */ /* 0x000fe2000f8e023f */
[----:B------:R-:W-:Y:S02]  /*80e0*/  IMAD.U32 R13, RZ, RZ, UR8 ;  /* 0x00000008ff0d7e24 */ /* 0x000fe4000f8e00ff */
[----:B------:R-:W-:Y:S01]  /*80f0*/  IMAD.WIDE.U32 R8, R8, UR22, R244 ;  /* 0x0000001608087c25 */ /* 0x000fe2000f8e00f4 */
[----:B------:R-:W-:Y:S02]  /*8100*/  UIMAD UR5, UR5, UR22, UR6 ;  /* 0x00000016050572a4 */ /* 0x000fe4000f8e0206 */
[----:B------:R-:W-:Y:S01]  /*8110*/  @!P1 MOV R11, c[0x0][0x19c] ;  /* 0x00006700000b9a02 */ /* 0x000fe20000000f00 */
[----:B------:R-:W-:Y:S01]  /*8120*/  IMAD.U32 R14, RZ, RZ, UR8 ;  /* 0x00000008ff0e7e24 */ /* 0x000fe2000f8e00ff */
[-C--:B------:R-:W-:Y:S01]  /*8130*/  @!P1 LEA R5, P3, R5, R8.reuse, 0x5 ;  /* 0x0000000805059211 */ /* 0x080fe200078628ff */
[----:B------:R-:W-:Y:S01]  /*8140*/  @!P1 IMAD.MOV.U32 R12, RZ, RZ, c[0x0][0x19c] ;  /* 0x00006700ff0c9624 */ /* 0x000fe200078e00ff */
[----:B------:R-:W-:Y:S01]  /*8150*/  IADD3 R7, R9, UR5, RZ ;  /* 0x0000000509077c10 */ /* 0x000fe2000fffe0ff */
[----:B------:R-:W-:Y:S01]  /*8160*/  IMAD.U32 R17, RZ, RZ, UR8 ;  /* 0x00000008ff117e24 */ /* 0x000fe2000f8e00ff */
[----:B------:R-:W-:Y:S01]  /*8170*/  @!P1 IADD3 R3, P4, R8, UR24, RZ ;  /* 0x0000001808039c10 */ /* 0x000fe2000ff9e0ff */
[----:B------:R-:W-:Y:S01]  /*8180*/  @!P1 IMAD.MOV.U32 R16, RZ, RZ, c[0x0][0x19c] ;  /* 0x00006700ff109624 */ /* 0x000fe200078e00ff */
[----:B------:R-:W-:Y:S01]  /*8190*/  @!P1 LEA R6, P2, R6, R8, 0x6 ;  /* 0x0000000806069211 */ /* 0x000fe200078430ff */
[----:B------:R1:W-:Y:S01]  /*81a0*/  @P1 STS.128 [R234+0x4000], RZ ;  /* 0x004000ffea001388 */ /* 0x0003e20000000c00 */
[-C--:B------:R-:W-:Y:S01]  /*81b0*/  @!P1 LEA.HI.X R11, R13, R7.reuse, R11, 0x5, P3 ;  /* 0x000000070d0b9211 */ /* 0x080fe200018f2c0b */
[----:B------:R-:W-:Y:S01]  /*81c0*/  @!P1 IMAD.MOV.U32 R13, RZ, RZ, R7 ;  /* 0x000000ffff0d9224 */ /* 0x000fe200078e0007 */
[----:B------:R-:W-:Y:S01]  /*81d0*/  @!P1 IADD3.X R10, R7, UR26, RZ, P4, !PT ;  /* 0x0000001a070a9c10 */ /* 0x000fe2000a7fe4ff */
[----:B------:R-:W-:Y:S01]  /*81e0*/  @!P1 IMAD R16, R16, 0x60, RZ ;  /* 0x0000006010109824 */ /* 0x000fe200078e02ff */
[----:B------:R-:W-:-:S02]  /*81f0*/  @!P1 LEA.HI.X R12, R14, R7, R12, 0x6, P2 ;  /* 0x000000070e0c9211 */ /* 0x000fc400010f340c */
        /* <DEDUP_REMOVED lines=77> */
.L_x_343:
[----:B------:R-:W-:Y:S05]  /*86d0*/  BSYNC B0 ;  /* 0x0000000000007941 */ /* 0x000fea0003800000 */
.L_x_342:
[----:B------:R-:W0:Y:S02]  /*86e0*/  LDGDEPBAR ;  /* 0x00000000000079af */ /* 0x000e240000000000 */
.L_x_341:
[----:B-----5:R-:W-:Y:S01]  /*86f0*/  STL [R1+0xc4], R250 ;  /* 0x0000c4fa01007387 */ /* 0x020fe20000100800 */
[----:B------:R-:W-:Y:S01]  /*8700*/  IMAD.MOV.U32 R108, RZ, RZ, R197 ;  /* 0x000000ffff6c7224 */ /* 0x000fe200078e00c5 */
[----:B------:R-:W-:Y:S01]  /*8710*/  MOV R104, R198 ;  /* 0x000000c600687202 */ /* 0x000fe20000000f00 */
[----:B------:R-:W-:Y:S01]  /*8720*/  IMAD.MOV.U32 R109, RZ, RZ, R87 ;  /* 0x000000ffff6d7224 */ /* 0x000fe200078e0057 */
[----:B------:R3:W-:Y:S01]  /*8730*/  STL [R1+0xc0], R247 ;  /* 0x0000c0f701007387 */ /* 0x0007e20000100800 */
[----:B------:R-:W-:Y:S01]  /*8740*/  IMAD.MOV.U32 R80, RZ, RZ, R116 ;  /* 0x000000ffff507224 */ /* 0x000fe200078e0074 */
[----:B------:R-:W-:Y:S02]  /*8750*/  MOV R110, R86 ;  /* 0x00000056006e7202 */ /* 0x000fe40000000f00 */
[----:B------:R-:W-:Y:S04]  /*8760*/  STL [R1+0xbc], R246 ;  /* 0x0000bcf601007387 */ /* 0x000fe80000100800 */
[----:B------:R-:W-:Y:S04]  /*8770*/  STL [R1+0xb8], R245 ;  /* 0x0000b8f501007387 */ /* 0x000fe80000100800 */
[----:B------:R-:W-:Y:S04]  /*8780*/  STL [R1+0xb4], R244 ;  /* 0x0000b4f401007387 */ /* 0x000fe80000100800 */
[----:B------:R-:W-:Y:S04]  /*8790*/  STL [R1+0xb0], R234 ;  /* 0x0000b0ea01007387 */ /* 0x000fe80000100800 */
[----:B------:R-:W-:Y:S04]  /*87a0*/  STL [R1+0xac], R233 ;  /* 0x0000ace901007387 */ /* 0x000fe80000100800 */
[----:B------:R-:W-:Y:S01]  /*87b0*/  STL [R1+0xa8], R232 ;  /* 0x0000a8e801007387 */ /* 0x000fe20000100800 */
[----:B------:R-:W-:-:S02]  /*87c0*/  FMNMX.FTZ R3, R135, R130, !PT ;  /* 0x0000008287037209 */ /* 0x000fc40007810000 */
[----:B---3--:R-:W-:Y:S01]  /*87d0*/  MOV R247, R60 ;  /* 0x0000003c00f77202 */ /* 0x008fe20000000f00 */
[----:B------:R3:W-:Y:S04]  /*87e0*/  STL [R1+0xa4], R231 ;  /* 0x0000a4e701007387 */ /* 0x0007e80000100800 */
[----:B---3--:R-:W3:Y:S04]  /*87f0*/  LDL.LU R231, [R1+0x10] ;  /* 0x0000100001e77983 */ /* 0x008ee80000300800 */
[----:B------:R-:W-:Y:S04]  /*8800*/  STL [R1+0xa0], R230 ;  /* 0x0000a0e601007387 */ /* 0x000fe80000100800 */
[----:B------:R4:W-:Y:S04]  /*8810*/  STL [R1+0x9c], R229 ;  /* 0x00009ce501007387 */ /* 0x0009e80000100800 */
[----:B--2---:R-:W2:Y:S04]  /*8820*/  LDL.LU R232, [R1+0x30] ;  /* 0x0000300001e87983 */ /* 0x004ea80000300800 */
[----:B------:R-:W2:Y:S04]  /*8830*/  LDL.LU R244, [R1+0x34] ;  /* 0x0000340001f47983 */ /* 0x000ea80000300800 */
[----:B------:R-:W2:Y:S04]  /*8840*/  LDL.LU R197, [R1+0x28] ;  /* 0x0000280001c57983 */ /* 0x000ea80000300800 */
[----:B------:R-:W2:Y:S04]  /*8850*/  LDL.LU R250, [R1+0x2c] ;  /* 0x00002c0001fa7983 */ /* 0x000ea80000300800 */
[----:B------:R1:W-:Y:S01]  /*8860*/  STL [R1+0x98], R228 ;  /* 0x000098e401007387 */ /* 0x0003e20000100800 */
[----:B------:R-:W-:-:S02]  /*8870*/  FMNMX.FTZ R3, R132, R3, !PT ;  /* 0x0000000384037209 */ /* 0x000fc40007810000 */
[----:B----4-:R-:W-:Y:S01]  /*8880*/  MOV R229, R196 ;  /* 0x000000c400e57202 */ /* 0x010fe20000000f00 */
[----:B-1----:R-:W2:Y:S04]  /*8890*/  LDL.LU R228, [R1+0x3c] ;  /* 0x00003c0001e47983 */ /* 0x002ea80000300800 */
[----:B------:R1:W-:Y:S04]  /*88a0*/  STL [R1+0x94], R227 ;  /* 0x000094e301007387 */ /* 0x0003e80000100800 */
[----:B-1----:R-:W4:Y:S04]  /*88b0*/  LDL.LU R227, [R1+0x24] ;  /* 0x0000240001e37983 */ /* 0x002f280000300800 */
[----:B------:R-:W-:Y:S04]  /*88c0*/  STL [R1+0x90], R226 ;  /* 0x000090e201007387 */ /* 0x000fe80000100800 */
[----:B------:R1:W-:Y:S04]  /*88d0*/  STL [R1+0x8c], R225 ;  /* 0x00008ce101007387 */ /* 0x0003e80000100800 */
[----:B-1----:R-:W2:Y:S04]  /*88e0*/  LDL.LU R225, [R1+0x40] ;  /* 0x0000400001e17983 */ /* 0x002ea80000300800 */
[----:B------:R-:W-:Y:S04]  /*88f0*/  STL [R1+0x88], R224 ;  /* 0x000088e001007387 */ /* 0x000fe80000100800 */
[----:B------:R-:W-:Y:S04]  /*8900*/  STL [R1+0x84], R223 ;  /* 0x000084df01007387 */ /* 0x000fe80000100800 */
[----:B------:R-:W-:Y:S04]  /*8910*/  STL [R1+0x80], R222 ;  /* 0x000080de01007387 */ /* 0x000fe80000100800 */
[----:B------:R1:W-:Y:S04]  /*8920*/  STL [R1+0x7c], R221 ;  /* 0x00007cdd01007387 */ /* 0x0003e80000100800 */
[----:B-1----:R-:W4:Y:S04]  /*8930*/  LDL.LU R221, [R1+0x38] ;  /* 0x0000380001dd7983 */ /* 0x002f280000300800 */
[----:B------:R1:W-:Y:S04]  /*8940*/  STL [R1+0x78], R220 ;  /* 0x000078dc01007387 */ /* 0x0003e80000100800 */
[----:B-1----:R-:W4:Y:S01]  /*8950*/  LDL.LU R220, [R1+0x44] ;  /* 0x0000440001dc7983 */ /* 0x002f220000300800 */
[----:B------:R-:W-:-:S04]  /*8960*/  FMNMX.FTZ R3, R129, R3, !PT ;  /* 0x0000000381037209 */ /* 0x000fc80007810000 */
[----:B------:R-:W-:-:S04]  /*8970*/  FMNMX.FTZ R3, R134, R3, !PT ;  /* 0x0000000386037209 */ /* 0x000fc80007810000 */
        /* <DEDUP_REMOVED lines=17> */
[----:B------:R-:W-:-:S04]  /*8a90*/  FMNMX.FTZ R6, R151, R6, !PT ;  /* 0x0000000697067209 */ /* 0x000fc80007810000 */
[----:B------:R-:W-:-:S04]  /*8aa0*/  FMNMX.FTZ R6, R108, R6, !PT ;  /* 0x000000066c067209 */ /* 0x000fc80007810000 */
[----:B------:R-:W-:-:S04]  /*8ab0*/  FMNMX.FTZ R6, R215, R6, !PT ;  /* 0x00000006d7067209 */ /* 0x000fc80007810000 */
[----:B------:R-:W-:-:S04]  /*8ac0*/  FMNMX.FTZ R6, R195, R6, !PT ;  /* 0x00000006c3067209 */ /* 0x000fc80007810000 */
[----:B------:R-:W-:-:S04]  /*8ad0*/  FMNMX.FTZ R6, R178, R6, !PT ;  /* 0x00000006b2067209 */ /* 0x000fc80007810000 */
[----:B------:R-:W-:-:S04]  /*8ae0*/  FMNMX.FTZ R6, R109, R6, !PT ;  /* 0x000000066d067209 */ /* 0x000fc80007810000 */
[----:B------:R-:W-:-:S04]  /*8af0*/  FMNMX.FTZ R6, R248, R6, !PT ;  /* 0x00000006f8067209 */ /* 0x000fc80007810000 */
[----:B------:R-:W-:-:S04]  /*8b00*/  FMNMX.FTZ R6, R187, R6, !PT ;  /* 0x00000006bb067209 */ /* 0x000fc80007810000 */
[----:B------:R-:W-:Y:S02]  /*8b10*/  FMNMX.FTZ R6, R183, R6, !PT ;  /* 0x00000006b7067209 */ /* 0x000fe40007810000 */
[----:B---3--:R-:W-:-:S04]  /*8b20*/  FMNMX.FTZ R3, R231, R3, !PT ;  /* 0x00000003e7037209 */ /* 0x008fc80007810000 */
[----:B------:R-:W-:-:S04]  /*8b30*/  FMNMX.FTZ R3, R202, R3, !PT ;  /* 0x00000003ca037209 */ /* 0x000fc80007810000 */
        /* <DEDUP_REMOVED lines=21> */
[----:B------:R-:W-:-:S04]  /*8c90*/  FMNMX.FTZ R3, R209, R3, !PT ;  /* 0x00000003d1037209 */ /* 0x000fc80007810000 */
[----:B------:R-:W-:Y:S01]  /*8ca0*/  FMNMX.FTZ R3, R239, R3, !PT ;  /* 0x00000003ef037209 */ /* 0x000fe20007810000 */
[----:B------:R-:W1:Y:S03]  /*8cb0*/  SHFL.BFLY PT, R5, R6, 0x2, 0x1f ;  /* 0x0c401f0006057f89 */ /* 0x000e6600000e0000 */
[----:B------:R-:W-:-:S04]  /*8cc0*/  FMNMX.FTZ R3, R171, R3, !PT ;  /* 0x00000003ab037209 */ /* 0x000fc80007810000 */
[----:B------:R-:W-:-:S04]  /*8cd0*/  FMNMX.FTZ R3, R170, R3, !PT ;  /* 0x00000003aa037209 */ /* 0x000fc80007810000 */
[----:B------:R-:W-:-:S04]  /*8ce0*/  FMNMX.FTZ R3, R169, R3, !PT ;  /* 0x00000003a9037209 */ /* 0x000fc80007810000 */
[----:B------:R-:W-:-:S04]  /*8cf0*/  FMNMX.FTZ R3, R167, R3, !PT ;  /* 0x00000003a7037209 */ /* 0x000fc80007810000 */
[----:B------:R-:W-:-:S04]  /*8d00*/  FMNMX.FTZ R3, R165, R3, !PT ;  /* 0x00000003a5037209 */ /* 0x000fc80007810000 */
[----:B------:R-:W-:Y:S02]  /*8d10*/  FMNMX.FTZ R3, R163, R3, !PT ;  /* 0x00000003a3037209 */ /* 0x000fe40007810000 */
[----:B-1----:R-:W-:Y:S02]  /*8d20*/  FMNMX.FTZ R6, R6, R5, !PT ;  /* 0x0000000506067209 */ /* 0x002fe40007810000 */
[----:B------:R-:W-:-:S03]  /*8d30*/  FMNMX.FTZ R3, R161, R3, !PT ;  /* 0x00000003a1037209 */ /* 0x000fc60007810000 */
[----:B------:R-:W1:Y:S04]  /*8d40*/  SHFL.BFLY PT, R7, R6, 0x1, 0x1f ;  /* 0x0c201f0006077f89 */ /* 0x000e6800000e0000 */
[----:B------:R-:W3:Y:S01]  /*8d50*/  SHFL.BFLY PT, R5, R3, 0x2, 0x1f ;  /* 0x0c401f0003057f89 */ /* 0x000ee200000e0000 */
[----:B-1----:R-:W-:Y:S02]  /*8d60*/  FMNMX.FTZ R6, R6, R7, !PT ;  /* 0x0000000706067209 */ /* 0x002fe40007810000 */
[----:B--2---:R-:W-:Y:S02]  /*8d70*/  FMNMX.FTZ R7, R228, R232, !PT ;  /* 0x000000e8e4077209 */ /* 0x004fe40007810000 */
[----:B---3--:R-:W-:Y:S01]  /*8d80*/  FMNMX.FTZ R3, R3, R5, !PT ;  /* 0x0000000503037209 */ /* 0x008fe20007810000 */
[----:B------:R-:W-:Y:S01]  /*8d90*/  FMUL.FTZ R5, R6, c[0x0][0x23c] ;  /* 0x00008f0006057a20 */ /* 0x000fe20000410000 */
[----:B------:R-:W-:-:S02]  /*8da0*/  FMNMX.FTZ R7, R244, R7, !PT ;  /* 0x00000007f4077209 */ /* 0x000fc40007810000 */
[----:B------:R-:W-:Y:S01]  /*8db0*/  FSETP.NEU.FTZ.AND P1, PT, R6, -INF , PT ;  /* 0xff8000000600780b */ /* 0x000fe20003f3d000 */
[----:B------:R-:W1:Y:S01]  /*8dc0*/  SHFL.BFLY PT, R196, R3, 0x1, 0x1f ;  /* 0x0c201f0003c47f89 */ /* 0x000e6200000e0000 */
[----:B------:R-:W-:Y:S02]  /*8dd0*/  FMNMX.FTZ R7, R197, R7, !PT ;  /* 0x00000007c5077209 */ /* 0x000fe40007810000 */
[----:B------:R-:W-:Y:S02]  /*8de0*/  FSEL R5, R5, RZ, P1 ;  /* 0x000000ff05057208 */ /* 0x000fe40000800000 */
[----:B------:R-:W-:-:S03]  /*8df0*/  FMNMX.FTZ R7, R242, R7, !PT ;  /* 0x00000007f2077209 */ /* 0x000fc60007810000 */
[----:B------:R-:W-:Y:S01]  /*8e00*/  FFMA.FTZ R8, R135, c[0x0][0x23c], -R5 ;  /* 0x00008f0087087a23 */ /* 0x000fe20000010805 */
[----:B------:R-:W-:-:S03]  /*8e10*/  FMNMX.FTZ R7, R213, R7, !PT ;  /* 0x00000007d5077209 */ /* 0x000fc60007810000 */
[----:B------:R2:W3:Y:S01]  /*8e20*/  MUFU.EX2 R9, R8 ;  /* 0x0000000800097308 */ /* 0x0004e20000000800 */
[----:B------:R-:W-:Y:S01]  /*8e30*/  FMNMX.FTZ R7, R186, R7, !PT ;  /* 0x00000007ba077209 */ /* 0x000fe20007810000 */
[----:B--2---:R-:W-:-:S06]  /*8e40*/  FFMA.FTZ R8, R130, c[0x0][0x23c], -R5 ;  /* 0x00008f0082087a23 */ /* 0x004fcc0000010805 */
[----:B------:R2:W-:Y:S01]  /*8e50*/  MUFU.EX2 R11, R8 ;  /* 0x00000008000b7308 */ /* 0x0005e20000000800 */
[----:B-1----:R-:W-:Y:S01]  /*8e60*/  FMNMX.FTZ R196, R3, R196, !PT ;  /* 0x000000c403c47209 */ /* 0x002fe20007810000 */
[--C-:B------:R-:W-:Y:S02]  /*8e70*/  FFMA.FTZ R3, R132, c[0x0][0x23c], -R5.reuse ;  /* 0x00008f0084037a23 */ /* 0x100fe40000010805 */
[----:B------:R-:W-:Y:S01]  /*8e80*/  IMAD.SHL.U32 R216, R2, 0x2, RZ ;  /* 0x0000000202d87824 */ /* 0x000fe200078e00ff */
[----:B--2---:R-:W-:Y:S01]  /*8e90*/  FMNMX.FTZ R8, R150, R7, !PT ;  /* 0x0000000796087209 */ /* 0x004fe20007810000 */
[----:B------:R-:W-:Y:S02]  /*8ea0*/  FFMA.FTZ R7, R129, c[0x0][0x23c], -R5 ;  /* 0x00008f0081077a23 */ /* 0x000fe40000010805 */
[----:B------:R1:W2:Y:S01]  /*8eb0*/  MUFU.EX2 R10, R3 ;  /* 0x00000003000a7308 */ /* 0x0002a20000000800 */
[----:B------:R-:W-:Y:S01]  /*8ec0*/  FSETP.NEU.FTZ.AND P1, PT, R196, -INF , PT ;  /* 0xff800000c400780b */ /* 0x000fe20003f3d000 */
[----:B------:R-:W-:Y:S01]  /*8ed0*/  IMAD R217, R4, 0x2, R216 ;  /* 0x0000000204d97824 */ /* 0x000fe200078e02d8 */
[----:B------:R-:W-:Y:S01]  /*8ee0*/  FMNMX.FTZ R8, R235, R8, !PT ;  /* 0x00000008eb087209 */ /* 0x000fe20007810000 */
[----:B------:R2:W-:Y:S04]  /*8ef0*/  STL [R1+0x74], R203 ;  /* 0x000074cb01007387 */ /* 0x0005e80000100800 */
[----:B------:R4:W2:Y:S01]  /*8f00*/  MUFU.EX2 R230, R7 ;  /* 0x0000000700e67308 */ /* 0x0008a20000000800 */
[----:B------:R-:W-:Y:S01]  /*8f10*/  FMNMX.FTZ R8, R185, R8, !PT ;  /* 0x00000008b9087209 */ /* 0x000fe20007810000 */
[----:B------:R-:W-:Y:S03]  /*8f20*/  LDSM.16.MT88.4 R68, [R216+0x8000] ;  /* 0x00800000d844783b */ /* 0x000fe60000004200 */
[----:B------:R-:W-:Y:S01]  /*8f30*/  FMNMX.FTZ R8, R113, R8, !PT ;  /* 0x0000000871087209 */ /* 0x000fe20007810000 */
[----:B------:R-:W-:Y:S01]  /*8f40*/  LDSM.16.MT88.4 R48, [R216+0x8800] ;  /* 0x00880000d830783b */ /* 0x000fe20000004200 */
[----:B-1----:R-:W-:Y:S01]  /*8f50*/  FMUL.FTZ R3, R196, c[0x0][0x23c] ;  /* 0x00008f00c4037a20 */ /* 0x002fe20000410000 */
[----:B------:R-:W-:Y:S01]  /*8f60*/  LEA R219, R0, R216, 0x1 ;  /* 0x000000d800db7211 */ /* 0x000fe200078e08ff */
[----:B---3--:R-:W-:Y:S01]  /*8f70*/  IMAD.MOV.U32 R129, RZ, RZ, R9 ;  /* 0x000000ffff817224 */ /* 0x008fe200078e0009 */
[----:B------:R-:W-:Y:S01]  /*8f80*/  MOV R111, R85 ;  /* 0x00000055006f7202 */ /* 0x000fe20000000f00 */
[----:B------:R-:W-:Y:S01]  /*8f90*/  LDSM.16.MT88.4 R72, [R217+0x8000] ;  /* 0x00800000d948783b */ /* 0x000fe20000004200 */
[----:B----4-:R-:W-:-:S03]  /*8fa0*/  FMNMX.FTZ R7, R220, R221, !PT ;  /* 0x000000dddc077209 */ /* 0x010fc60007810000 */
[----:B------:R-:W-:Y:S01]  /*8fb0*/  LDSM.16.MT88.4 R64, [R219+0x8000] ;  /* 0x00800000db40783b */ /* 0x000fe20000004200 */
[----:B------:R-:W-:-:S03]  /*8fc0*/  FMNMX.FTZ R2, R225, R7, !PT ;  /* 0x00000007e1027209 */ /* 0x000fc60007810000 */
[----:B------:R-:W-:Y:S01]  /*8fd0*/  LDSM.16.MT88.4 R40, [R219+0x8800] ;  /* 0x00880000db28783b */ /* 0x000fe20000004200 */
[----:B------:R-:W-:Y:S02]  /*8fe0*/  FMNMX.FTZ R8, R105, R8, !PT ;  /* 0x0000000869087209 */ /* 0x000fe40007810000 */
[----:B------:R-:W-:Y:S01]  /*8ff0*/  FMNMX.FTZ R7, R250, R2, !PT ;  /* 0x00000002fa077209 */ /* 0x000fe20007810000 */
[----:B------:R-:W-:Y:S01]  /*9000*/  LDSM.16.MT88.4 R52, [R217+0x8800] ;  /* 0x00880000d934783b */ /* 0x000fe20000004200 */
        /* <DEDUP_REMOVED lines=9> */
[----:B------:R-:W-:Y:S02]  /*90a0*/  LEA R218, R0, R217, 0x1 ;  /* 0x000000d900da7211 */ /* 0x000fe400078e08ff */
[----:B------:R-:W-:Y:S01]  /*90b0*/  FMNMX.FTZ R0, R173, R4, !PT ;  /* 0x00000004ad007209 */ /* 0x000fe20007810000 */
[--C-:B-1----:R-:W-:Y:S02]  /*90c0*/  FFMA.FTZ R2, R138, c[0x0][0x23c], -R3.reuse ;  /* 0x00008f008a027a23 */ /* 0x102fe40000010803 */
[----:B------:R-:W-:Y:S02]  /*90d0*/  LDSM.16.MT88.4 R76, [R218+0x8000] ;  /* 0x00800000da4c783b */ /* 0x000fe40000004200 */
[----:B------:R1:W-:Y:S01]  /*90e0*/  MUFU.EX2 R233, R2 ;  /* 0x0000000200e97308 */ /* 0x0003e20000000800 */
[----:B------:R-:W-:Y:S01]  /*90f0*/  FMNMX.FTZ R0, R238, R0, !PT ;  /* 0x00000000ee007209 */ /* 0x000fe20007810000 */
[----:B------:R-:W-:Y:S01]  /*9100*/  FFMA.FTZ R4, R137, c[0x0][0x23c], -R3 ;  /* 0x00008f0089047a23 */ /* 0x000fe20000010803 */
[----:B------:R-:W-:Y:S02]  /*9110*/  LDSM.16.MT88.4 R44, [R218+0x8800] ;  /* 0x00880000da2c783b */ /* 0x000fe40000004200 */
[----:B------:R-:W-:-:S02]  /*9120*/  FMNMX.FTZ R0, R189, R0, !PT ;  /* 0x00000000bd007209 */ /* 0x000fc40007810000 */
[----:B-1----:R-:W-:-:S04]  /*9130*/  FMNMX.FTZ R2, R148, R7, !PT ;  /* 0x0000000794027209 */ /* 0x002fc80007810000 */
[----:B------:R-:W-:Y:S01]  /*9140*/  FMNMX.FTZ R2, R243, R2, !PT ;  /* 0x00000002f3027209 */ /* 0x000fe20007810000 */
[----:B------:R1:W-:Y:S03]  /*9150*/  MUFU.EX2 R130, R4 ;  /* 0x0000000400827308 */ /* 0x0003e60000000800 */
[----:B------:R-:W-:Y:S02]  /*9160*/  FMNMX.FTZ R2, R210, R2, !PT ;  /* 0x00000002d2027209 */ /* 0x000fe40007810000 */
[----:B------:R-:W-:Y:S02]  /*9170*/  FMNMX.FTZ R0, R114, R0, !PT ;  /* 0x0000000072007209 */ /* 0x000fe40007810000 */
[----:B------:R-:W-:-:S04]  /*9180*/  FMNMX.FTZ R2, R191, R2, !PT ;  /* 0x00000002bf027209 */ /* 0x000fc80007810000 */
[----:B------:R-:W-:Y:S01]  /*9190*/  FMNMX.FTZ R2, R174, R2, !PT ;  /* 0x00000002ae027209 */ /* 0x000fe20007810000 */
[----:B-1----:R-:W-:-:S04]  /*91a0*/  FFMA.FTZ R4, R134, c[0x0][0x23c], -R5 ;  /* 0x00008f0086047a23 */ /* 0x002fc80000010805 */
[----:B------:R1:W-:Y:S01]  /*91b0*/  MUFU.EX2 R226, R4 ;  /* 0x0000000400e27308 */ /* 0x0003e20000000800 */
[----:B------:R-:W-:-:S04]  /*91c0*/  FMNMX.FTZ R2, R83, R2, !PT ;  /* 0x0000000253027209 */ /* 0x000fc80007810000 */
[----:B------:R-:W-:Y:S02]  /*91d0*/  FMNMX.FTZ R2, R81, R2, !PT ;  /* 0x0000000251027209 */ /* 0x000fe40007810000 */
[----:B-1----:R-:W-:Y:S01]  /*91e0*/  FMNMX.FTZ R4, R106, R0, !PT ;  /* 0x000000006a047209 */ /* 0x002fe20007810000 */
[----:B------:R-:W-:-:S04]  /*91f0*/  FFMA.FTZ R0, R131, c[0x0][0x23c], -R5 ;  /* 0x00008f0083007a23 */ /* 0x000fc80000010805 */
[----:B------:R1:W-:Y:S01]  /*9200*/  MUFU.EX2 R224, R0 ;  /* 0x0000000000e07308 */ /* 0x0003e20000000800 */
[----:B------:R-:W-:Y:S01]  /*9210*/  FMNMX.FTZ R2, R190, R2, !PT ;  /* 0x00000002be027209 */ /* 0x000fe20007810000 */
[----:B------:R-:W-:-:S03]  /*9220*/  FFMA.FTZ R9, R139, c[0x0][0x23c], -R3 ;  /* 0x00008f008b097a23 */ /* 0x000fc60000010803 */
[----:B------:R-:W-:Y:S02]  /*9230*/  FMNMX.FTZ R2, R184, R2, !PT ;  /* 0x00000002b8027209 */ /* 0x000fe40007810000 */
[----:B-1----:R-:W-:-:S04]  /*9240*/  FMNMX.FTZ R0, R252, R4, !PT ;  /* 0x00000004fc007209 */ /* 0x002fc80007810000 */
[----:B------:R-:W-:-:S04]  /*9250*/  FMNMX.FTZ R0, R205, R0, !PT ;  /* 0x00000000cd007209 */ /* 0x000fc80007810000 */
[----:B------:R-:W-:Y:S01]  /*9260*/  FMNMX.FTZ R0, R179, R0, !PT ;  /* 0x00000000b3007209 */ /* 0x000fe20007810000 */
[----:B------:R-:W-:Y:S01]  /*9270*/  FFMA.FTZ R4, R128, c[0x0][0x23c], -R5 ;  /* 0x00008f0080047a23 */ /* 0x000fe20000010805 */
[----:B------:R-:W-:Y:S02]  /*9280*/  FMNMX.FTZ R2, R180, R2, !PT ;  /* 0x00000002b4027209 */ /* 0x000fe40007810000 */
[----:B------:R-:W-:Y:S01]  /*9290*/  FMNMX.FTZ R0, R149, R0, !PT ;  /* 0x0000000095007209 */ /* 0x000fe20007810000 */
[----:B------:R-:W1:Y:S01]  /*92a0*/  MUFU.EX2 R245, R9 ;  /* 0x0000000900f57308 */ /* 0x000e620000000800 */
[----:B------:R-:W-:Y:S02]  /*92b0*/  FMNMX.FTZ R2, R152, R2, !PT ;  /* 0x0000000298027209 */ /* 0x000fe40007810000 */
[----:B------:R-:W-:Y:S02]  /*92c0*/  FMNMX.FTZ R0, R249, R0, !PT ;  /* 0x00000000f9007209 */ /* 0x000fe40007810000 */
[----:B------:R-:W-:-:S02]  /*92d0*/  FMNMX.FTZ R2, R146, R2, !PT ;  /* 0x0000000292027209 */ /* 0x000fc40007810000 */
[----:B------:R-:W-:Y:S01]  /*92e0*/  FMNMX.FTZ R0, R212, R0, !PT ;  /* 0x00000000d4007209 */ /* 0x000fe20007810000 */
[----:B------:R3:W4:Y:S01]  /*92f0*/  MUFU.EX2 R9, R4 ;  /* 0x0000000400097308 */ /* 0x0007220000000800 */
[----:B------:R-:W-:Y:S02]  /*9300*/  FMNMX.FTZ R2, R144, R2, !PT ;  /* 0x0000000290027209 */ /* 0x000fe40007810000 */
[----:B------:R-:W-:Y:S02]  /*9310*/  FMNMX.FTZ R0, R194, R0, !PT ;  /* 0x00000000c2007209 */ /* 0x000fe40007810000 */
[----:B------:R-:W-:Y:S02]  /*9320*/  FMNMX.FTZ R2, R143, R2, !PT ;  /* 0x000000028f027209 */ /* 0x000fe40007810000 */
[----:B------:R-:W-:Y:S01]  /*9330*/  FMNMX.FTZ R0, R176, R0, !PT ;  /* 0x00000000b0007209 */ /* 0x000fe20007810000 */
[----:B---3--:R-:W-:-:S04]  /*9340*/  FFMA.FTZ R4, R124, c[0x0][0x23c], -R5 ;  /* 0x00008f007c047a23 */ /* 0x008fc80000010805 */
[----:B--2---:R2:W-:Y:S01]  /*9350*/  MUFU.EX2 R203, R4 ;  /* 0x0000000400cb7308 */ /* 0x0045e20000000800 */
[----:B------:R-:W-:Y:S02]  /*9360*/  FMNMX.FTZ R0, R111, R0, !PT ;  /* 0x000000006f007209 */ /* 0x000fe40007810000 */
[----:B------:R-:W-:Y:S02]  /*9370*/  FMNMX.FTZ R2, R127, R2, !PT ;  /* 0x000000027f027209 */ /* 0x000fe40007810000 */
[----:B------:R-:W-:Y:S01]  /*9380*/  FMNMX.FTZ R0, R82, R0, !PT ;  /* 0x0000000052007209 */ /* 0x000fe20007810000 */
[----:B--2---:R-:W-:-:S04]  /*9390*/  FFMA.FTZ R4, R142, c[0x0][0x23c], -R3 ;  /* 0x00008f008e047a23 */ /* 0x004fc80000010803 */
[----:B------:R2:W-:Y:S01]  /*93a0*/  MUFU.EX2 R234, R4 ;  /* 0x0000000400ea7308 */ /* 0x0005e20000000800 */
[----:B------:R-:W-:Y:S01]  /*93b0*/  FMNMX.FTZ R7, R126, R2, !PT ;  /* 0x000000027e077209 */ /* 0x000fe20007810000 */
[--C-:B------:R-:W-:Y:S02]  /*93c0*/  FFMA.FTZ R2, R133, c[0x0][0x23c], -R3.reuse ;  /* 0x00008f0085027a23 */ /* 0x100fe40000010803 */
[----:B--2---:R-:W-:-:S04]  /*93d0*/  FFMA.FTZ R4, R141, c[0x0][0x23c], -R3 ;  /* 0x00008f008d047a23 */ /* 0x004fc80000010803 */
[----:B------:R2:W3:Y:S08]  /*93e0*/  MUFU.EX2 R223, R4 ;  /* 0x0000000400df7308 */ /* 0x0004f00000000800 */
[----:B------:R-:W-:Y:S01]  /*93f0*/  MUFU.EX2 R138, R2 ;  /* 0x00000002008a7308 */ /* 0x000fe20000000800 */
[----:B--2---:R-:W-:-:S07]  /*9400*/  FFMA.FTZ R4, R140, c[0x0][0x23c], -R3 ;  /* 0x00008f008c047a23 */ /* 0x004fce0000010803 */
[----:B------:R2:W1:Y:S02]  /*9410*/  MUFU.EX2 R137, R4 ;  /* 0x0000000400897308 */ /* 0x0004640000000800 */
[----:B--2---:R-:W-:Y:S02]  /*9420*/  FMNMX.FTZ R4, R207, R0, !PT ;  /* 0x00000000cf047209 */ /* 0x004fe40007810000 */
[----:B------:R-:W-:Y:S02]  /*9430*/  FMNMX.FTZ R0, R125, R7, !PT ;  /* 0x000000077d007209 */ /* 0x000fe40007810000 */
[----:B------:R-:W-:-:S03]  /*9440*/  FMNMX.FTZ R2, R199, R4, !PT ;  /* 0x00000004c7027209 */ /* 0x000fc60007810000 */
[----:B------:R-:W2:Y:S01]  /*9450*/  SHFL.BFLY PT, R4, R0, 0x2, 0x1f ;  /* 0x0c401f0000047f89 */ /* 0x000ea200000e0000 */
[----:B------:R-:W-:-:S04]  /*9460*/  FMNMX.FTZ R2, R193, R2, !PT ;  /* 0x00000002c1027209 */ /* 0x000fc80007810000 */
[----:B------:R-:W-:-:S04]  /*9470*/  FMNMX.FTZ R2, R157, R2, !PT ;  /* 0x000000029d027209 */ /* 0x000fc80007810000 */
[----:B------:R-:W-:-:S04]  /*9480*/  FMNMX.FTZ R2, R156, R2, !PT ;  /* 0x000000029c027209 */ /* 0x000fc80007810000 */
[----:B------:R-:W-:-:S04]  /*9490*/  FMNMX.FTZ R2, R155, R2, !PT ;  /* 0x000000029b027209 */ /* 0x000fc80007810000 */
[----:B------:R-:W-:Y:S01]  /*94a0*/  FMNMX.FTZ R2, R154, R2, !PT ;  /* 0x000000029a027209 */ /* 0x000fe20007810000 */
[----:B------:R-:W-:Y:S01]  /*94b0*/  IMAD.MOV.U32 R136, RZ, RZ, R10 ;  /* 0x000000ffff887224 */ /* 0x000fe200078e000a */
[----:B------:R-:W-:Y:S02]  /*94c0*/  MOV R139, R11 ;  /* 0x0000000b008b7202 */ /* 0x000fe40000000f00 */
[----:B------:R-:W-:Y:S02]  /*94d0*/  FMNMX.FTZ R2, R153, R2, !PT ;  /* 0x0000000299027209 */ /* 0x000fe40007810000 */
[----:B--2---:R-:W-:Y:S02]  /*94e0*/  FMNMX.FTZ R0, R0, R4, !PT ;  /* 0x0000000400007209 */ /* 0x004fe40007810000 */
[----:B------:R-:W-:Y:S02]  /*94f0*/  FMNMX.FTZ R2, R147, R2, !PT ;  /* 0x0000000293027209 */ /* 0x000fe40007810000 */
[----:B------:R-:W-:-:S02]  /*9500*/  F2FP.PACK_AB R12, R139, R129 ;  /* 0x000000818b0c723e */ /* 0x000fc400000000ff */
[----:B------:R-:W-:Y:S02]  /*9510*/  F2FP.PACK_AB R14, R230, R136 ;  /* 0x00000088e60e723e */ /* 0x000fe400000000ff */
[----:B-1----:R-:W-:Y:S02]  /*9520*/  F2FP.PACK_AB R13, R246, R245 ;  /* 0x000000f5f60d723e */ /* 0x002fe400000000ff */
[----:B------:R-:W-:Y:S01]  /*9530*/  F2FP.PACK_AB R15, R130, R233 ;  /* 0x000000e9820f723e */ /* 0x000fe200000000ff */
[----:B------:R-:W1:Y:S01]  /*9540*/  SHFL.BFLY PT, R7, R0, 0x1, 0x1f ;  /* 0x0c201f0000077f89 */ /* 0x000e6200000e0000 */
[----:B------:R-:W-:-:S05]  /*9550*/  FMNMX.FTZ R4, R145, R2, !PT ;  /* 0x0000000291047209 */ /* 0x000fca0007810000 */
        /* <DEDUP_REMOVED lines=8> */
[----:B------:R-:W2:Y:S01]  /*95e0*/  SHFL.BFLY PT, R12, R4, 0x2, 0x1f ;  /* 0x0c401f00040c7f89 */ /* 0x000ea200000e0000 */
[----:B-1----:R-:W-:-:S04]  /*95f0*/  FMNMX.FTZ R198, R0, R7, !PT ;  /* 0x0000000700c67209 */ /* 0x002fc80007810000 */
[C---:B------:R-:W-:Y:S01]  /*9600*/  FSETP.NEU.FTZ.AND P1, PT, R198.reuse, -INF , PT ;  /* 0xff800000c600780b */ /* 0x040fe20003f3d000 */
[----:B------:R-:W-:-:S05]  /*9610*/  FMUL.FTZ R2, R198, c[0x0][0x23c] ;  /* 0x00008f00c6027a20 */ /* 0x000fca0000410000 */
[----:B------:R-:W-:Y:S02]  /*9620*/  FSEL R2, R2, RZ, P1 ;  /* 0x000000ff02027208 */ /* 0x000fe40000800000 */
[----:B--2---:R-:W-:-:S05]  /*9630*/  FMNMX.FTZ R0, R4, R12, !PT ;  /* 0x0000000c04007209 */ /* 0x004fca0007810000 */
[----:B------:R-:W1:Y:S01]  /*9640*/  SHFL.BFLY PT, R7, R0, 0x1, 0x1f ;  /* 0x0c201f0000077f89 */ /* 0x000e6200000e0000 */
[----:B------:R-:W-:Y:S02]  /*9650*/  FFMA.FTZ R4, R228, c[0x0][0x23c], -R2 ;  /* 0x00008f00e4047a23 */ /* 0x000fe40000010802 */
[----:B----4-:R-:W-:Y:S02]  /*9660*/  IMAD.MOV.U32 R142, RZ, RZ, R9 ;  /* 0x000000ffff8e7224 */ /* 0x010fe400078e0009 */
[----:B------:R2:W-:Y:S01]  /*9670*/  MUFU.EX2 R124, R4 ;  /* 0x00000004007c7308 */ /* 0x0005e20000000800 */
[----:B------:R-:W-:Y:S02]  /*9680*/  F2FP.PACK_AB R8, R224, R226 ;  /* 0x000000e2e008723e */ /* 0x000fe400000000ff */
[----:B---3--:R-:W-:Y:S02]  /*9690*/  F2FP.PACK_AB R9, R223, R234 ;  /* 0x000000eadf09723e */ /* 0x008fe400000000ff */
[----:B------:R-:W-:-:S02]  /*96a0*/  F2FP.PACK_AB R10, R203, R142 ;  /* 0x0000008ecb0a723e */ /* 0x000fc400000000ff */
[----:B------:R-:W-:Y:S01]  /*96b0*/  F2FP.PACK_AB R11, R138, R137 ;  /* 0x000000898a0b723e */ /* 0x000fe200000000ff */
[----:B--2---:R-:W-:-:S04]  /*96c0*/  FFMA.FTZ R4, R232, c[0x0][0x23c], -R2 ;  /* 0x00008f00e8047a23 */ /* 0x004fc80000010802 */
[----:B------:R2:W3:Y:S02]  /*96d0*/  MUFU.EX2 R135, R4 ;  /* 0x0000000400877308 */ /* 0x0004e40000000800 */
[----:B------:R-:W-:Y:S01]  /*96e0*/  HMMA.16816.F32 R100, R8, R40, R56 ;  /* 0x000000280864723c */ /* 0x000fe20000001838 */
[----:B--2---:R-:W-:-:S05]  /*96f0*/  FFMA.FTZ R4, R244, c[0x0][0x23c], -R2 ;  /* 0x00008f00f4047a23 */ /* 0x004fca0000010802 */
[----:B------:R2:W-:Y:S02]  /*9700*/  MUFU.EX2 R244, R4 ;  /* 0x0000000400f47308 */ /* 0x0005e40000000800 */
[C---:B------:R-:W-:Y:S08]  /*9710*/  HMMA.16816.F32 R84, R8.reuse, R48, R60 ;  /* 0x000000300854723c */ /* 0x040ff0000000183c */
[----:B------:R-:W-:Y:S01]  /*9720*/  HMMA.16816.F32 R96, R8, R52, R36 ;  /* 0x000000340860723c */ /* 0x000fe20000001824 */
[----:B--2---:R-:W-:-:S07]  /*9730*/  FFMA.FTZ R4, R197, c[0x0][0x23c], -R2 ;  /* 0x00008f00c5047a23 */ /* 0x004fce0000010802 */
[----:B------:R-:W-:Y:S01]  /*9740*/  HMMA.16816.F32 R120, R8, R44, R32 ;  /* 0x0000002c0878723c */ /* 0x000fe20000001820 */
[----:B-1----:R-:W-:Y:S01]  /*9750*/  FMNMX.FTZ R197, R0, R7, !PT ;  /* 0x0000000700c57209 */ /* 0x002fe20007810000 */
[----:B------:R-:W-:-:S06]  /*9760*/  FFMA.FTZ R0, R213, c[0x0][0x23c], -R2 ;  /* 0x00008f00d5007a23 */ /* 0x000fcc0000010802 */
[C---:B------:R-:W-:Y:S08]  /*9770*/  HMMA.16816.F32 R56, R8.reuse, R50, R28 ;  /* 0x000000320838723c */ /* 0x040ff0000000181c */
[C---:B------:R-:W-:Y:S08]  /*9780*/  HMMA.16816.F32 R92, R8.reuse, R42, R24 ;  /* 0x0000002a085c723c */ /* 0x040ff00000001818 */
[C---:B------:R-:W-:Y:S08]  /*9790*/  HMMA.16816.F32 R88, R8.reuse, R54, R20 ;  /* 0x000000360858723c */ /* 0x040ff00000001814 */
[----:B------:R-:W-:Y:S01]  /*97a0*/  HMMA.16816.F32 R116, R8, R46, R16 ;  /* 0x0000002e0874723c */ /* 0x000fe20000001810 */
[----:B------:R1:W-:Y:S01]  /*97b0*/  MUFU.EX2 R8, R4 ;  /* 0x0000000400087308 */ /* 0x0003e20000000800 */
[----:B------:R-:W-:-:S07]  /*97c0*/  FSETP.NEU.FTZ.AND P1, PT, R197, -INF , PT ;  /* 0xff800000c500780b */ /* 0x000fce0003f3d000 */
[----:B------:R2:W-:Y:S01]  /*97d0*/  MUFU.EX2 R9, R0 ;  /* 0x0000000000097308 */ /* 0x0005e20000000800 */
[----:B-1----:R-:W-:-:S07]  /*97e0*/  FFMA.FTZ R4, R242, c[0x0][0x23c], -R2 ;  /* 0x00008f00f2047a23 */ /* 0x002fce0000010802 */
[----:B------:R1:W-:Y:S01]  /*97f0*/  MUFU.EX2 R228, R4 ;  /* 0x0000000400e47308 */ /* 0x0003e20000000800 */
[----:B--2---:R-:W-:-:S05]  /*9800*/  FMUL.FTZ R0, R197, c[0x0][0x23c] ;  /* 0x00008f00c5007a20 */ /* 0x004fca0000410000 */
[----:B------:R-:W-:Y:S01]  /*9810*/  FSEL R0, R0, RZ, P1 ;  /* 0x000000ff00007208 */ /* 0x000fe20000800000 */
[----:B-1----:R-:W-:-:S04]  /*9820*/  FFMA.FTZ R4, R186, c[0x0][0x23c], -R2 ;  /* 0x00008f00ba047a23 */ /* 0x002fc80000010802 */
[----:B------:R1:W-:Y:S02]  /*9830*/  MUFU.EX2 R222, R4 ;  /* 0x0000000400de7308 */ /* 0x0003e40000000800 */
[----:B-1----:R-:W-:-:S06]  /*9840*/  FFMA.FTZ R4, R150, c[0x0][0x23c], -R2 ;  /* 0x00008f0096047a23 */ /* 0x002fcc0000010802 */
[----:B------:R1:W-:Y:S02]  /*9850*/  MUFU.EX2 R232, R4 ;  /* 0x0000000400e87308 */ /* 0x0003e40000000800 */
[----:B-1----:R-:W-:-:S06]  /*9860*/  FFMA.FTZ R4, R220, c[0x0][0x23c], -R0 ;  /* 0x00008f00dc047a23 */ /* 0x002fcc0000010800 */
[----:B------:R1:W-:Y:S02]  /*9870*/  MUFU.EX2 R134, R4 ;  /* 0x0000000400867308 */ /* 0x0003e40000000800 */
[----:B-1----:R-:W-:-:S06]  /*9880*/  FFMA.FTZ R4, R221, c[0x0][0x23c], -R0 ;  /* 0x00008f00dd047a23 */ /* 0x002fcc0000010800 */
[----:B------:R1:W2:Y:S02]  /*9890*/  MUFU.EX2 R132, R4 ;  /* 0x0000000400847308 */ /* 0x0002a40000000800 */
[----:B-1----:R-:W-:-:S06]  /*98a0*/  FFMA.FTZ R4, R225, c[0x0][0x23c], -R0 ;  /* 0x00008f00e1047a23 */ /* 0x002fcc0000010800 */
[----:B------:R1:W-:Y:S02]  /*98b0*/  MUFU.EX2 R133, R4 ;  /* 0x0000000400857308 */ /* 0x0003e40000000800 */
[----:B-1----:R-:W-:-:S06]  /*98c0*/  FFMA.FTZ R4, R250, c[0x0][0x23c], -R0 ;  /* 0x00008f00fa047a23 */ /* 0x002fcc0000010800 */
[----:B------:R1:W4:Y:S02]  /*98d0*/  MUFU.EX2 R250, R4 ;  /* 0x0000000400fa7308 */ /* 0x0003240000000800 */
[----:B-1----:R-:W-:-:S06]  /*98e0*/  FFMA.FTZ R4, R227, c[0x0][0x23c], -R0 ;  /* 0x00008f00e3047a23 */ /* 0x002fcc0000010800 */
[----:B------:R1:W-:Y:S01]  /*98f0*/  MUFU.EX2 R227, R4 ;  /* 0x0000000400e37308 */ /* 0x0003e20000000800 */
[----:B---3--:R-:W-:Y:S01]  /*9900*/  F2FP.PACK_AB R12, R135, R124 ;  /* 0x0000007c870c723e */ /* 0x008fe200000000ff */
[----:B-1----:R-:W-:-:S06]  /*9910*/  FFMA.FTZ R4, R236, c[0x0][0x23c], -R0 ;  /* 0x00008f00ec047a23 */ /* 0x002fcc0000010800 */
[----:B------:R1:W3:Y:S01]  /*9920*/  MUFU.EX2 R140, R4 ;  /* 0x00000004008c7308 */ /* 0x0002e20000000800 */
[----:B--2---:R-:W-:Y:S02]  /*9930*/  F2FP.PACK_AB R13, R132, R134 ;  /* 0x00000086840d723e */ /* 0x004fe400000000ff */
[----:B----4-:R-:W-:Y:S01]  /*9940*/  F2FP.PACK_AB R15, R250, R133 ;  /* 0x00000085fa0f723e */ /* 0x010fe200000000ff */
[----:B-1----:R-:W-:Y:S02]  /*9950*/  FFMA.FTZ R4, R201, c[0x0][0x23c], -R0 ;  /* 0x00008f00c9047a23 */ /* 0x002fe40000010800 */
[----:B------:R-:W-:Y:S02]  /*9960*/  IMAD.MOV.U32 R201, RZ, RZ, R8 ;  /* 0x000000ffffc97224 */ /* 0x000fe400078e0008 */
[----:B------:R1:W-:Y:S03]  /*9970*/  MUFU.EX2 R221, R4 ;  /* 0x0000000400dd7308 */ /* 0x0003e60000000800 */
[----:B------:R-:W-:Y:S01]  /*9980*/  F2FP.PACK_AB R14, R201, R244 ;  /* 0x000000f4c90e723e */ /* 0x000fe200000000ff */
[----:B-1----:R-:W-:-:S04]  /*9990*/  FFMA.FTZ R4, R173, c[0x0][0x23c], -R0 ;  /* 0x00008f00ad047a23 */ /* 0x002fc80000010800 */
[----:B------:R1:W2:Y:S02]  /*99a0*/  MUFU.EX2 R220, R4 ;  /* 0x0000000400dc7308 */ /* 0x0002a40000000800 */
[----:B------:R-:W-:Y:S01]  /*99b0*/  HMMA.16816.F32 R20, R12, R68, RZ ;  /* 0x000000440c14723c */ /* 0x000fe200000018ff */
[----:B------:R-:W-:Y:S01]  /*99c0*/  MOV R213, R229 ;  /* 0x000000e500d57202 */ /* 0x000fe20000000f00 */
[----:B-1----:R-:W-:-:S04]  /*99d0*/  FFMA.FTZ R4, R235, c[0x0][0x23c], -R2 ;  /* 0x00008f00eb047a23 */ /* 0x002fc80000010802 */
[----:B------:R1:W-:Y:S02]  /*99e0*/  MUFU.EX2 R128, R4 ;  /* 0x0000000400807308 */ /* 0x0003e40000000800 */
[----:B------:R-:W-:Y:S01]  /*99f0*/  HMMA.16816.F32 R16, R12, R64, RZ ;  /* 0x000000400c10723c */ /* 0x000fe200000018ff */
[----:B-1----:R-:W-:-:S05]  /*9a00*/  FFMA.FTZ R4, R185, c[0x0][0x23c], -R2 ;  /* 0x00008f00b9047a23 */ /* 0x002fca0000010802 */
[----:B------:R1:W-:Y:S01]  /*9a10*/  MUFU.EX2 R185, R4 ;  /* 0x0000000400b97308 */ /* 0x0003e20000000800 */
[----:B------:R-:W-:Y:S01]  /*9a20*/  MOV R186, R9 ;  /* 0x0000000900ba7202 */ /* 0x000fe20000000f00 */
[----:B-1----:R-:W-:-:S06]  /*9a30*/  FFMA.FTZ R4, R113, c[0x0][0x23c], -R2 ;  /* 0x00008f0071047a23 */ /* 0x002fcc0000010802 */
[----:B------:R1:W-:Y:S01]  /*9a40*/  MUFU.EX2 R229, R4 ;  /* 0x0000000400e57308 */ /* 0x0003e20000000800 */
[----:B------:R-:W-:Y:S02]  /*9a50*/  F2FP.PACK_AB R8, R186, R228 ;  /* 0x000000e4ba08723e */ /* 0x000fe400000000ff */
[----:B---3--:R-:W-:Y:S02]  /*9a60*/  F2FP.PACK_AB R9, R140, R227 ;  /* 0x000000e38c09723e */ /* 0x008fe400000000ff */
[----:B------:R-:W-:Y:S02]  /*9a70*/  F2FP.PACK_AB R10, R232, R222 ;  /* 0x000000dee80a723e */ /* 0x000fe400000000ff */
[----:B--2---:R-:W-:Y:S01]  /*9a80*/  F2FP.PACK_AB R11, R220, R221 ;  /* 0x000000dddc0b723e */ /* 0x004fe200000000ff */
[----:B-1----:R-:W-:-:S04]  /*9a90*/  FFMA.FTZ R4, R105, c[0x0][0x23c], -R2 ;  /* 0x00008f0069047a23 */ /* 0x002fc80000010802 */
[----:B------:R1:W-:Y:S02]  /*9aa0*/  MUFU.EX2 R131, R4 ;  /* 0x0000000400837308 */ /* 0x0003e40000000800 */
[----:B------:R-:W-:Y:S01]  /*9ab0*/  HMMA.16816.F32 R36, R8, R48, R20 ;  /* 0x000000300824723c */ /* 0x000fe20000001814 */
[----:B------:R-:W-:Y:S01]  /*9ac0*/  IMAD.MOV.U32 R236, RZ, RZ, R81 ;  /* 0x000000ffffec7224 */ /* 0x000fe200078e0051 */
[----:B------:R-:W-:Y:S01]  /*9ad0*/  MOV R150, R83 ;  /* 0x0000005300967202 */ /* 0x000fe20000000f00 */
[----:B------:R-:W-:Y:S02]  /*9ae0*/  IMAD.MOV.U32 R242, RZ, RZ, R80 ;  /* 0x000000fffff27224 */ /* 0x000fe400078e0050 */
[----:B-1----:R-:W-:-:S04]  /*9af0*/  FFMA.FTZ R4, R238, c[0x0][0x23c], -R0 ;  /* 0x00008f00ee047a23 */ /* 0x002fc80000010800 */
[----:B------:R1:W-:Y:S01]  /*9b00*/  MUFU.EX2 R225, R4 ;  /* 0x0000000400e17308 */ /* 0x0003e20000000800 */
[----:B------:R-:W-:Y:S02]  /*9b10*/  MOV R49, R82 ;  /* 0x0000005200317202 */ /* 0x000fe40000000f00 */
[----:B------:R-:W-:Y:S01]  /*9b20*/  HMMA.16816.F32 R80, R8, R40, R16 ;  /* 0x000000280850723c */ /* 0x000fe20000001810 */
[----:B-1----:R-:W-:-:S04]  /*9b30*/  FFMA.FTZ R4, R189, c[0x0][0x23c], -R0 ;  /* 0x00008f00bd047a23 */ /* 0x002fc80000010800 */
[----:B------:R1:W-:Y:S03]  /*9b40*/  MUFU.EX2 R173, R4 ;  /* 0x0000000400ad7308 */ /* 0x0003e60000000800 */
[----:B------:R-:W-:Y:S01]  /*9b50*/  HMMA.16816.F32 R16, R12, R76, RZ ;  /* 0x0000004c0c10723c */ /* 0x000fe200000018ff */
[----:B------:R-:W-:Y:S02]  /*9b60*/  IMAD.MOV.U32 R40, RZ, RZ, R247 ;  /* 0x000000ffff287224 */ /* 0x000fe400078e00f7 */
[----:B-1----:R-:W-:-:S04]  /*9b70*/  FFMA.FTZ R4, R114, c[0x0][0x23c], -R0 ;  /* 0x00008f0072047a23 */ /* 0x002fc80000010800 */
[----:B------:R1:W-:Y:S02]  /*9b80*/  MUFU.EX2 R41, R4 ;  /* 0x0000000400297308 */ /* 0x0003e40000000800 */
[----:B-1----:R-:W-:-:S06]  /*9b90*/  FFMA.FTZ R4, R106, c[0x0][0x23c], -R0 ;  /* 0x00008f006a047a23 */ /* 0x002fcc0000010800 */
[----:B------:R1:W-:Y:S02]  /*9ba0*/  MUFU.EX2 R247, R4 ;  /* 0x0000000400f77308 */ /* 0x0003e40000000800 */
[----:B-1----:R-:W-:-:S06]  /*9bb0*/  FFMA.FTZ R4, R240, c[0x0][0x23c], -R5 ;  /* 0x00008f00f0047a23 */ /* 0x002fcc0000010805 */
[----:B------:R1:W-:Y:S01]  /*9bc0*/  MUFU.EX2 R141, R4 ;  /* 0x00000004008d7308 */ /* 0x0003e20000000800 */
[----:B------:R-:W-:Y:S01]  /*9bd0*/  HMMA.16816.F32 R32, R12, R70, RZ ;  /* 0x000000460c20723c */ /* 0x000fe200000018ff */
[----:B------:R-:W-:Y:S01]  /*9be0*/  MOV R77, R108 ;  /* 0x0000006c004d7202 */ /* 0x000fe20000000f00 */
[----:B-1----:R-:W-:-:S05]  /*9bf0*/  FFMA.FTZ R4, R192, c[0x0][0x23c], -R5 ;  /* 0x00008f00c0047a23 */ /* 0x002fca0000010805 */
[----:B------:R1:W2:Y:S01]  /*9c00*/  MUFU.EX2 R7, R4 ;  /* 0x0000000400077308 */ /* 0x0002a20000000800 */
[----:B------:R-:W-:Y:S01]  /*9c10*/  HMMA.16816.F32 R68, R8, R44, R16 ;  /* 0x0000002c0844723c */ /* 0x000fe20000001810 */
[----:B------:R-:W3:Y:S01]  /*9c20*/  LDSM.16.MT88.4 R16, [R216+0x9000] ;  /* 0x00900000d810783b */ /* 0x000ee20000004200 */
[----:B-1----:R-:W-:-:S05]  /*9c30*/  FFMA.FTZ R4, R115, c[0x0][0x23c], -R5 ;  /* 0x00008f0073047a23 */ /* 0x002fca0000010805 */
[----:B------:R1:W-:Y:S01]  /*9c40*/  MUFU.EX2 R48, R4 ;  /* 0x0000000400307308 */ /* 0x0003e20000000800 */
[----:B------:R-:W-:Y:S01]  /*9c50*/  HMMA.16816.F32 R28, R12, R66, RZ ;  /* 0x000000420c1c723c */ /* 0x000fe200000018ff */
[----:B-1----:R-:W-:-:S06]  /*9c60*/  FFMA.FTZ R4, R107, c[0x0][0x23c], -R5 ;  /* 0x00008f006b047a23 */ /* 0x002fcc0000010805 */
[----:B------:R1:W-:Y:S01]  /*9c70*/  MUFU.EX2 R108, R4 ;  /* 0x00000004006c7308 */ /* 0x0003e20000000800 */
[----:B------:R-:W-:Y:S01]  /*9c80*/  HMMA.16816.F32 R24, R12, R72, RZ ;  /* 0x000000480c18723c */ /* 0x000fe200000018ff */
[----:B-1----:R-:W-:-:S06]  /*9c90*/  FFMA.FTZ R4, R231, c[0x0][0x23c], -R3 ;  /* 0x00008f00e7047a23 */ /* 0x002fcc0000010803 */
[----:B------:R1:W-:Y:S01]  /*9ca0*/  MUFU.EX2 R189, R4 ;  /* 0x0000000400bd7308 */ /* 0x0003e20000000800 */
[C---:B------:R-:W-:Y:S08]  /*9cb0*/  HMMA.16816.F32 R20, R12.reuse, R74, RZ ;  /* 0x0000004a0c14723c */ /* 0x040ff000000018ff */
[----:B------:R-:W-:Y:S01]  /*9cc0*/  HMMA.16816.F32 R12, R12, R78, RZ ;  /* 0x0000004e0c0c723c */ /* 0x000fe200000018ff */
[----:B-1----:R-:W-:-:S04]  /*9cd0*/  FFMA.FTZ R4, R202, c[0x0][0x23c], -R3 ;  /* 0x00008f00ca047a23 */ /* 0x002fc80000010803 */
[----:B------:R1:W4:Y:S03]  /*9ce0*/  MUFU.EX2 R192, R4 ;  /* 0x0000000400c07308 */ /* 0x0003260000000800 */
[----:B------:R-:W-:Y:S01]  /*9cf0*/  HMMA.16816.F32 R32, R8, R50, R32 ;  /* 0x000000320820723c */ /* 0x000fe20000001820 */
[----:B-1----:R-:W-:-:S04]  /*9d00*/  FFMA.FTZ R4, R175, c[0x0][0x23c], -R3 ;  /* 0x00008f00af047a23 */ /* 0x002fc80000010803 */
[----:B------:R1:W-:Y:S01]  /*9d10*/  MUFU.EX2 R231, R4 ;  /* 0x0000000400e77308 */ /* 0x0003e20000000800 */
[----:B--2---:R-:W-:Y:S02]  /*9d20*/  IMAD.MOV.U32 R175, RZ, RZ, R7 ;  /* 0x000000ffffaf7224 */ /* 0x004fe400078e0007 */
[----:B-1----:R-:W-:-:S05]  /*9d30*/  FFMA.FTZ R4, R112, c[0x0][0x23c], -R3 ;  /* 0x00008f0070047a23 */ /* 0x002fca0000010803 */
[----:B------:R-:W1:Y:S01]  /*9d40*/  MUFU.EX2 R7, R4 ;  /* 0x0000000400077308 */ /* 0x000e620000000800 */
[C---:B------:R-:W-:Y:S08]  /*9d50*/  HMMA.16816.F32 R64, R8.reuse, R42, R28 ;  /* 0x0000002a0840723c */ /* 0x040ff0000000181c */
[C---:B------:R-:W-:Y:S01]  /*9d60*/  HMMA.16816.F32 R72, R8.reuse, R52, R24 ;  /* 0x000000340848723c */ /* 0x040fe20000001818 */
[----:B------:R-:W-:Y:S07]  /*9d70*/  LDSM.16.MT88.4 R24, [R219+0x9000] ;  /* 0x00900000db18783b */ /* 0x000fee0000004200 */
[C---:B------:R-:W-:Y:S01]  /*9d80*/  HMMA.16816.F32 R60, R8.reuse, R54, R20 ;  /* 0x00000036083c723c */ /* 0x040fe20000001814 */
[----:B------:R-:W2:Y:S07]  /*9d90*/  LDSM.16.MT88.4 R20, [R217+0x9000] ;  /* 0x00900000d914783b */ /* 0x000eae0000004200 */
[----:B------:R-:W-:Y:S07]  /*9da0*/  HMMA.16816.F32 R28, R8, R46, R12 ;  /* 0x0000002e081c723c */ /* 0x000fee000000180c */
[----:B------:R-:W-:-:S02]  /*9db0*/  F2FP.PACK_AB R8, R175, R141 ;  /* 0x0000008daf08723e */ /* 0x000fc400000000ff */
[----:B----4-:R-:W-:Y:S02]  /*9dc0*/  F2FP.PACK_AB R9, R192, R189 ;  /* 0x000000bdc009723e */ /* 0x010fe400000000ff */
[----:B------:R-:W-:Y:S02]  /*9dd0*/  F2FP.PACK_AB R10, R108, R48 ;  /* 0x000000306c0a723e */ /* 0x000fe400000000ff */
[----:B-1----:R-:W-:Y:S02]  /*9de0*/  F2FP.PACK_AB R11, R7, R231 ;  /* 0x000000e7070b723e */ /* 0x002fe400000000ff */
[----:B------:R-:W-:Y:S02]  /*9df0*/  F2FP.PACK_AB R12, R185, R128 ;  /* 0x00000080b90c723e */ /* 0x000fe400000000ff */
[----:B------:R-:W-:Y:S02]  /*9e00*/  F2FP.PACK_AB R13, R173, R225 ;  /* 0x000000e1ad0d723e */ /* 0x000fe400000000ff */
[----:B------:R-:W-:-:S02]  /*9e10*/  F2FP.PACK_AB R14, R131, R229 ;  /* 0x000000e5830e723e */ /* 0x000fc400000000ff */
[-C--:B------:R-:W-:Y:S01]  /*9e20*/  F2FP.PACK_AB R15, R247, R41.reuse ;  /* 0x00000029f70f723e */ /* 0x080fe200000000ff */
[-C--:B---3--:R-:W-:Y:S07]  /*9e30*/  HMMA.16816.F32 R44, R8, R16.reuse, R84 ;  /* 0x00000010082c723c */ /* 0x088fee0000001854 */
[----:B------:R-:W-:Y:S01]  /*9e40*/  IMAD.MOV.U32 R86, RZ, RZ, R40 ;  /* 0x000000ffff567224 */ /* 0x000fe200078e0028 */
[----:B------:R-:W-:Y:S01]  /*9e50*/  MOV R85, R41 ;  /* 0x0000002900557202 */ /* 0x000fe20000000f00 */
[----:B------:R-:W-:Y:S08]  /*9e60*/  HMMA.16816.F32 R36, R12, R16, R36 ;  /* 0x000000100c24723c */ /* 0x000ff00000001824 */
[-C--:B------:R-:W-:Y:S08]  /*9e70*/  HMMA.16816.F32 R40, R8, R18.reuse, R56 ;  /* 0x000000120828723c */ /* 0x080ff00000001838 */
[----:B------:R-:W-:Y:S01]  /*9e80*/  HMMA.16816.F32 R32, R12, R18, R32 ;  /* 0x000000120c20723c */ /* 0x000fe20000001820 */
[----:B------:R-:W1:Y:S01]  /*9e90*/  LDSM.16.MT88.4 R16, [R218+0x9000] ;  /* 0x00900000da10783b */ /* 0x000e620000004200 */
[----:B------:R-:W-:Y:S01]  /*9ea0*/  FFMA.FTZ R4, R241, c[0x0][0x23c], -R2 ;  /* 0x00008f00f1047a23 */ /* 0x000fe20000010802 */
[----:B------:R-:W-:Y:S01]  /*9eb0*/  MOV R202, R49 ;  /* 0x0000003100ca7202 */ /* 0x000fe20000000f00 */
[----:B------:R-:W-:-:S04]  /*9ec0*/  IMAD.MOV.U32 R84, RZ, RZ, R48 ;  /* 0x000000ffff547224 */ /* 0x000fc800078e0030 */
[----:B--2---:R-:W-:Y:S01]  /*9ed0*/  HMMA.16816.F32 R48, R8, R20, R96 ;  /* 0x000000140830723c */ /* 0x004fe20000001860 */
[----:B------:R2:W3:Y:S01]  /*9ee0*/  MUFU.EX2 R96, R4 ;  /* 0x0000000400607308 */ /* 0x0004e20000000800 */
[----:B------:R-:W-:Y:S01]  /*9ef0*/  MOV R87, R77 ;  /* 0x0000004d00577202 */ /* 0x000fe20000000f00 */
[----:B------:R-:W-:Y:S01]  /*9f00*/  IMAD.MOV.U32 R235, RZ, RZ, R213 ;  /* 0x000000ffffeb7224 */ /* 0x000fe200078e00d5 */
[----:B------:R-:W-:-:S04]  /*9f10*/  MOV R240, R111 ;  /* 0x0000006f00f07202 */ /* 0x000fc80000000f00 */
[----:B------:R-:W-:Y:S01]  /*9f20*/  HMMA.16816.F32 R56, R8, R24, R100 ;  /* 0x000000180838723c */ /* 0x000fe20000001864 */
[----:B------:R-:W-:Y:S01]  /*9f30*/  IMAD.MOV.U32 R238, RZ, RZ, R110 ;  /* 0x000000ffffee7224 */ /* 0x000fe200078e006e */
[----:B------:R-:W-:Y:S01]  /*9f40*/  MOV R213, R109 ;  /* 0x0000006d00d57202 */ /* 0x000fe20000000f00 */
[----:B--2---:R-:W-:-:S05]  /*9f50*/  FFMA.FTZ R4, R200, c[0x0][0x23c], -R2 ;  /* 0x00008f00c8047a23 */ /* 0x004fca0000010802 */
[----:B------:R-:W-:Y:S01]  /*9f60*/  HMMA.16816.F32 R52, R8, R26, R92 ;  /* 0x0000001a0834723c */ /* 0x000fe2000000185c */
[----:B------:R-:W-:-:S07]  /*9f70*/  IMAD.MOV.U32 R99, RZ, RZ, R108 ;  /* 0x000000ffff637224 */ /* 0x000fce00078e006c */
[C---:B------:R-:W-:Y:S08]  /*9f80*/  HMMA.16816.F32 R76, R8.reuse, R22, R88 ;  /* 0x00000016084c723c */ /* 0x040ff00000001858 */
[C---:B-1----:R-:W-:Y:S08]  /*9f90*/  HMMA.16816.F32 R120, R8.reuse, R16, R120 ;  /* 0x000000100878723c */ /* 0x042ff00000001878 */
[----:B------:R-:W-:Y:S01]  /*9fa0*/  HMMA.16816.F32 R116, R8, R18, R116 ;  /* 0x000000120874723c */ /* 0x000fe20000001874 */
[----:B------:R1:W2:Y:S07]  /*9fb0*/  MUFU.EX2 R10, R4 ;  /* 0x00000004000a7308 */ /* 0x0002ae0000000800 */
[----:B------:R-:W-:Y:S01]  /*9fc0*/  HMMA.16816.F32 R108, R12, R26, R64 ;  /* 0x0000001a0c6c723c */ /* 0x000fe20000001840 */
[----:B-1----:R-:W-:-:S04]  /*9fd0*/  FFMA.FTZ R4, R177, c[0x0][0x23c], -R2 ;  /* 0x00008f00b1047a23 */ /* 0x002fc80000010802 */
[----:B------:R1:W-:Y:S01]  /*9fe0*/  MUFU.EX2 R65, R4 ;  /* 0x0000000400417308 */ /* 0x0003e20000000800 */
[----:B------:R-:W-:Y:S01]  /*9ff0*/  MOV R98, R202 ;  /* 0x000000ca00627202 */ /* 0x000fe20000000f00 */
[----:B-1----:R-:W-:-:S06]  /*a000*/  FFMA.FTZ R4, R148, c[0x0][0x23c], -R2 ;  /* 0x00008f0094047a23 */ /* 0x002fcc0000010802 */
[----:B------:R1:W-:Y:S01]  /*a010*/  MUFU.EX2 R177, R4 ;  /* 0x0000000400b17308 */ /* 0x0003e20000000800 */
[----:B------:R-:W-:Y:S01]  /*a020*/  MOV R97, R104 ;  /* 0x0000006800617202 */ /* 0x000fe20000000f00 */
        /* <DEDUP_REMOVED lines=10> */
[----:B------:R-:W-:Y:S01]  /*a0d0*/  HMMA.16816.F32 R92, R12, R16, R68 ;  /* 0x000000100c5c723c */ /* 0x000fe20000001844 */
[----:B-1----:R-:W-:-:S06]  /*a0e0*/  FFMA.FTZ R4, R208, c[0x0][0x23c], -R5 ;  /* 0x00008f00d0047a23 */ /* 0x002fcc0000010805 */
[----:B------:R1:W4:Y:S01]  /*a0f0*/  MUFU.EX2 R8, R4 ;  /* 0x0000000400087308 */ /* 0x0003220000000800 */
[----:B------:R-:W-:Y:S01]  /*a100*/  HMMA.16816.F32 R28, R12, R18, R28 ;  /* 0x000000120c1c723c */ /* 0x000fe2000000181c */
[----:B------:R-:W2:Y:S01]  /*a110*/  LDSM.16.MT88.4 R16, [R216+0x9800] ;  /* 0x00980000d810783b */ /* 0x000ea20000004200 */
[----:B-1----:R-:W-:-:S05]  /*a120*/  FFMA.FTZ R4, R181, c[0x0][0x23c], -R5 ;  /* 0x00008f00b5047a23 */ /* 0x002fca0000010805 */
[----:B------:R1:W-:Y:S02]  /*a130*/  MUFU.EX2 R67, R4 ;  /* 0x0000000400437308 */ /* 0x0003e40000000800 */
[----:B-1----:R-:W-:-:S06]  /*a140*/  FFMA.FTZ R4, R151, c[0x0][0x23c], -R5 ;  /* 0x00008f0097047a23 */ /* 0x002fcc0000010805 */
[----:B------:R1:W-:Y:S02]  /*a150*/  MUFU.EX2 R181, R4 ;  /* 0x0000000400b57308 */ /* 0x0003e40000000800 */
[----:B-1----:R-:W-:-:S06]  /*a160*/  FFMA.FTZ R4, R235, c[0x0][0x23c], -R3 ;  /* 0x00008f00eb047a23 */ /* 0x002fcc0000010803 */
[----:B------:R1:W-:Y:S02]  /*a170*/  MUFU.EX2 R235, R4 ;  /* 0x0000000400eb7308 */ /* 0x0003e40000000800 */
[----:B-1----:R-:W-:-:S06]  /*a180*/  FFMA.FTZ R4, R214, c[0x0][0x23c], -R3 ;  /* 0x00008f00d6047a23 */ /* 0x002fcc0000010803 */
[----:B------:R1:W1:Y:S02]  /*a190*/  MUFU.EX2 R64, R4 ;  /* 0x0000000400407308 */ /* 0x0002640000000800 */
[----:B-1----:R-:W-:-:S06]  /*a1a0*/  FFMA.FTZ R4, R188, c[0x0][0x23c], -R3 ;  /* 0x00008f00bc047a23 */ /* 0x002fcc0000010803 */
[----:B------:R1:W-:Y:S01]  /*a1b0*/  MUFU.EX2 R252, R4 ;  /* 0x0000000400fc7308 */ /* 0x0003e20000000800 */
[----:B---3--:R-:W-:Y:S02]  /*a1c0*/  IMAD.MOV.U32 R200, RZ, RZ, R96 ;  /* 0x000000ffffc87224 */ /* 0x008fe400078e0060 */
[----:B--2---:R-:W-:Y:S02]  /*a1d0*/  IMAD.MOV.U32 R151, RZ, RZ, R10 ;  /* 0x000000ffff977224 */ /* 0x004fe400078e000a */
[----:B-1----:R-:W-:-:S04]  /*a1e0*/  FFMA.FTZ R4, R172, c[0x0][0x23c], -R3 ;  /* 0x00008f00ac047a23 */ /* 0x002fc80000010803 */
[----:B------:R-:W1:Y:S01]  /*a1f0*/  MUFU.EX2 R149, R4 ;  /* 0x0000000400957308 */ /* 0x000e620000000800 */
[----:B----4-:R-:W-:Y:S01]  /*a200*/  IMAD.MOV.U32 R188, RZ, RZ, R8 ;  /* 0x000000ffffbc7224 */ /* 0x010fe200078e0008 */
[----:B------:R-:W-:Y:S01]  /*a210*/  MOV R214, R9 ;  /* 0x0000000900d67202 */ /* 0x000fe20000000f00 */
[----:B------:R-:W-:Y:S01]  /*a220*/  HMMA.16816.F32 R112, R12, R24, R80 ;  /* 0x000000180c70723c */ /* 0x000fe20000001850 */
[----:B------:R-:W-:-:S07]  /*a230*/  F2FP.PACK_AB R9, R64, R235 ;  /* 0x000000eb4009723e */ /* 0x000fce00000000ff */
[----:B------:R-:W-:Y:S01]  /*a240*/  HMMA.16816.F32 R100, R12, R22, R60 ;  /* 0x000000160c64723c */ /* 0x000fe2000000183c */
[----:B------:R-:W-:Y:S01]  /*a250*/  F2FP.PACK_AB R8, R188, R214 ;  /* 0x000000d6bc08723e */ /* 0x000fe200000000ff */
[----:B------:R-:W-:Y:S01]  /*a260*/  IMAD.MOV.U32 R241, RZ, RZ, R98 ;  /* 0x000000fffff17224 */ /* 0x000fe200078e0062 */
[----:B------:R-:W-:Y:S01]  /*a270*/  F2FP.PACK_AB R10, R181, R67 ;  /* 0x00000043b50a723e */ /* 0x000fe200000000ff */
[----:B------:R-:W2:Y:S01]  /*a280*/  LDSM.16.MT88.4 R24, [R219+0x9800] ;  /* 0x00980000db18783b */ /* 0x000ea20000004200 */
[----:B-1----:R-:W-:-:S03]  /*a290*/  F2FP.PACK_AB R11, R149, R252 ;  /* 0x000000fc950b723e */ /* 0x002fc600000000ff */
[----:B------:R-:W-:Y:S01]  /*a2a0*/  HMMA.16816.F32 R104, R12, R20, R72 ;  /* 0x000000140c68723c */ /* 0x000fe20000001848 */
[----:B------:R-:W-:Y:S01]  /*a2b0*/  MOV R208, R99 ;  /* 0x0000006300d07202 */ /* 0x000fe20000000f00 */
[----:B------:R-:W-:Y:S01]  /*a2c0*/  IMAD.MOV.U32 R205, RZ, RZ, R85 ;  /* 0x000000ffffcd7224 */ /* 0x000fe200078e0055 */
[----:B------:R-:W-:Y:S01]  /*a2d0*/  MOV R172, R84 ;  /* 0x0000005400ac7202 */ /* 0x000fe20000000f00 */
[----:B------:R-:W1:Y:S03]  /*a2e0*/  LDSM.16.MT88.4 R20, [R217+0x9800] ;  /* 0x00980000d914783b */ /* 0x000e660000004200 */
[----:B------:R-:W-:Y:S02]  /*a2f0*/  F2FP.PACK_AB R12, R151, R200 ;  /* 0x000000c8970c723e */ /* 0x000fe400000000ff */
[----:B------:R-:W-:Y:S02]  /*a300*/  F2FP.PACK_AB R13, R202, R148 ;  /* 0x00000094ca0d723e */ /* 0x000fe400000000ff */
[----:B------:R-:W-:-:S02]  /*a310*/  F2FP.PACK_AB R14, R177, R65 ;  /* 0x00000041b10e723e */ /* 0x000fc400000000ff */
[----:B------:R-:W-:Y:S01]  /*a320*/  F2FP.PACK_AB R15, R179, R66 ;  /* 0x00000042b30f723e */ /* 0x000fe200000000ff */
[----:B------:R-:W-:Y:S01]  /*a330*/  HMMA.16816.F32 R88, R8, R16, R44 ;  /* 0x000000100858723c */ /* 0x000fe2000000182c */
[----:B------:R-:W-:-:S07]  /*a340*/  MOV R4, R86 ;  /* 0x0000005600047202 */ /* 0x000fce0000000f00 */
[C---:B------:R-:W-:Y:S07]  /*a350*/  HMMA.16816.F32 R96, R12.reuse, R16, R36 ;  /* 0x000000100c60723c */ /* 0x040fee0000001824 */
[----:B------:R-:W-:Y:S01]  /*a360*/  IMAD.MOV.U32 R39, RZ, RZ, R87 ;  /* 0x000000ffff277224 */ /* 0x000fe200078e0057 */
[-C--:B------:R-:W-:Y:S08]  /*a370*/  HMMA.16816.F32 R72, R12, R18.reuse, R32 ;  /* 0x000000120c48723c */ /* 0x080ff00000001820 */
[C---:B------:R-:W-:Y:S01]  /*a380*/  HMMA.16816.F32 R84, R8.reuse, R18, R40 ;  /* 0x000000120854723c */ /* 0x040fe20000001828 */
[----:B------:R-:W3:Y:S07]  /*a390*/  LDSM.16.MT88.4 R16, [R218+0x9800] ;  /* 0x00980000da10783b */ /* 0x000eee0000004200 */
[C---:B--2---:R-:W-:Y:S08]  /*a3a0*/  HMMA.16816.F32 R80, R8.reuse, R24, R56 ;  /* 0x000000180850723c */ /* 0x044ff00000001838 */
[----:B-1----:R-:W-:Y:S07]  /*a3b0*/  HMMA.16816.F32 R56, R8, R22, R76 ;  /* 0x000000160838723c */ /* 0x002fee000000184c */
[----:B------:R-:W-:Y:S01]  /*a3c0*/  MOV R76, R67 ;  /* 0x00000043004c7202 */ /* 0x000fe20000000f00 */
[----:B------:R-:W-:Y:S01]  /*a3d0*/  IMAD.MOV.U32 R77, RZ, RZ, R66 ;  /* 0x000000ffff4d7224 */ /* 0x000fe200078e0042 */
[----:B------:R-:W-:Y:S01]  /*a3e0*/  MOV R78, R65 ;  /* 0x00000041004e7202 */ /* 0x000fe20000000f00 */
[----:B------:R-:W-:-:S02]  /*a3f0*/  IMAD.MOV.U32 R79, RZ, RZ, R64 ;  /* 0x000000ffff4f7224 */ /* 0x000fc400078e0040 */
[----:B---3--:R-:W-:Y:S07]  /*a400*/  HMMA.16816.F32 R64, R8, R16, R120 ;  /* 0x000000100840723c */ /* 0x008fee0000001878 */
[----:B------:R-:W-:Y:S02]  /*a410*/  IMAD.MOV.U32 R122, RZ, RZ, R4 ;  /* 0x000000ffff7a7224 */ /* 0x000fe400078e0004 */
[----:B------:R-:W-:Y:S01]  /*a420*/  FFMA.FTZ R4, R243, c[0x0][0x23c], -R2 ;  /* 0x00008f00f3047a23 */ /* 0x000fe20000010802 */
[----:B------:R-:W-:-:S03]  /*a430*/  MOV R123, R252 ;  /* 0x000000fc007b7202 */ /* 0x000fc60000000f00 */
[----:B------:R1:W-:Y:S01]  /*a440*/  MUFU.EX2 R252, R4 ;  /* 0x0000000400fc7308 */ /* 0x0003e20000000800 */
[----:B------:R-:W-:Y:S01]  /*a450*/  HMMA.16816.F32 R68, R8, R26, R52 ;  /* 0x0000001a0844723c */ /* 0x000fe20000001834 */
[----:B-1----:R-:W-:-:S06]  /*a460*/  FFMA.FTZ R4, R210, c[0x0][0x23c], -R2 ;  /* 0x00008f00d2047a23 */ /* 0x002fcc0000010802 */
[----:B------:R1:W2:Y:S01]  /*a470*/  MUFU.EX2 R120, R4 ;  /* 0x0000000400787308 */ /* 0x0002a20000000800 */
[C---:B------:R-:W-:Y:S08]  /*a480*/  HMMA.16816.F32 R60, R8.reuse, R20, R48 ;  /* 0x00000014083c723c */ /* 0x040ff00000001830 */
[----:B------:R-:W-:Y:S01]  /*a490*/  HMMA.16816.F32 R52, R8, R18, R116 ;  /* 0x000000120834723c */ /* 0x000fe20000001874 */
[----:B-1----:R-:W-:-:S04]  /*a4a0*/  FFMA.FTZ R4, R191, c[0x0][0x23c], -R2 ;  /* 0x00008f00bf047a23 */ /* 0x002fc80000010802 */
[----:B------:R1:W-:Y:S01]  /*a4b0*/  MUFU.EX2 R8, R4 ;  /* 0x0000000400087308 */ /* 0x0003e20000000800 */
[----:B--2---:R-:W-:Y:S01]  /*a4c0*/  IMAD.MOV.U32 R191, RZ, RZ, R120 ;  /* 0x000000ffffbf7224 */ /* 0x004fe200078e0078 */
[----:B------:R-:W-:Y:S01]  /*a4d0*/  MOV R120, R123 ;  /* 0x0000007b00787202 */ /* 0x000fe20000000f00 */
[----:B------:R-:W-:Y:S01]  /*a4e0*/  IMAD.MOV.U32 R123, RZ, RZ, R78 ;  /* 0x000000ffff7b7224 */ /* 0x000fe200078e004e */
[----:B------:R-:W-:Y:S01]  /*a4f0*/  MOV R121, R39 ;  /* 0x0000002700797202 */ /* 0x000fe20000000f00 */
[----:B------:R-:W-:Y:S02]  /*a500*/  IMAD.MOV.U32 R78, RZ, RZ, R148 ;  /* 0x000000ffff4e7224 */ /* 0x000fe400078e0094 */
[----:B------:R-:W-:Y:S02]  /*a510*/  IMAD.MOV.U32 R148, RZ, RZ, R240 ;  /* 0x000000ffff947224 */ /* 0x000fe400078e00f0 */
[----:B-1----:R-:W-:-:S04]  /*a520*/  FFMA.FTZ R4, R174, c[0x0][0x23c], -R2 ;  /* 0x00008f00ae047a23 */ /* 0x002fc80000010802 */
[----:B------:R1:W2:Y:S01]  /*a530*/  MUFU.EX2 R9, R4 ;  /* 0x0000000400097308 */ /* 0x0002a20000000800 */
[----:B------:R-:W-:Y:S01]  /*a540*/  MOV R118, R121 ;  /* 0x0000007900767202 */ /* 0x000fe20000000f00 */
[----:B------:R-:W-:Y:S01]  /*a550*/  IMAD.MOV.U32 R121, RZ, RZ, R76 ;  /* 0x000000ffff797224 */ /* 0x000fe200078e004c */
[----:B------:R-:W-:Y:S01]  /*a560*/  MOV R76, R79 ;  /* 0x0000004f004c7202 */ /* 0x000fe20000000f00 */
[----:B------:R-:W-:Y:S01]  /*a570*/  IMAD.MOV.U32 R119, RZ, RZ, R122 ;  /* 0x000000ffff777224 */ /* 0x000fe200078e007a */
[----:B------:R-:W-:Y:S01]  /*a580*/  MOV R79, R241 ;  /* 0x000000f1004f7202 */ /* 0x000fe20000000f00 */
[----:B-1----:R-:W-:-:S04]  /*a590*/  FFMA.FTZ R4, R249, c[0x0][0x23c], -R0 ;  /* 0x00008f00f9047a23 */ /* 0x002fc80000010800 */
[----:B------:R1:W-:Y:S01]  /*a5a0*/  MUFU.EX2 R240, R4 ;  /* 0x0000000400f07308 */ /* 0x0003e20000000800 */
[----:B------:R-:W-:Y:S01]  /*a5b0*/  MOV R122, R77 ;  /* 0x0000004d007a7202 */ /* 0x000fe20000000f00 */
[----:B------:R-:W-:Y:S01]  /*a5c0*/  IMAD.MOV.U32 R77, RZ, RZ, R188 ;  /* 0x000000ffff4d7224 */ /* 0x000fe200078e00bc */
[----:B------:R-:W-:Y:S01]  /*a5d0*/  MOV R188, R208 ;  /* 0x000000d000bc7202 */ /* 0x000fe20000000f00 */
[----:B------:R-:W-:Y:S02]  /*a5e0*/  IMAD.MOV.U32 R208, RZ, RZ, R242 ;  /* 0x000000ffffd07224 */ /* 0x000fe400078e00f2 */
[----:B-1----:R-:W-:-:S04]  /*a5f0*/  FFMA.FTZ R4, R212, c[0x0][0x23c], -R0 ;  /* 0x00008f00d4047a23 */ /* 0x002fc80000010800 */
[----:B------:R1:W-:Y:S01]  /*a600*/  MUFU.EX2 R241, R4 ;  /* 0x0000000400f17308 */ /* 0x0003e20000000800 */
[----:B------:R-:W-:Y:S01]  /*a610*/  MOV R117, R119 ;  /* 0x0000007700757202 */ /* 0x000fe20000000f00 */
[----:B------:R-:W-:Y:S01]  /*a620*/  IMAD.MOV.U32 R119, RZ, RZ, R122 ;  /* 0x000000ffff777224 */ /* 0x000fe200078e007a */
[----:B------:R-:W-:Y:S01]  /*a630*/  MOV R122, R77 ;  /* 0x0000004d007a7202 */ /* 0x000fe20000000f00 */
[----:B-1----:R-:W-:-:S04]  /*a640*/  FFMA.FTZ R4, R194, c[0x0][0x23c], -R0 ;  /* 0x00008f00c2047a23 */ /* 0x002fc80000010800 */
[----:B------:R1:W-:Y:S01]  /*a650*/  MUFU.EX2 R242, R4 ;  /* 0x0000000400f27308 */ /* 0x0003e20000000800 */
[----:B------:R-:W-:Y:S02]  /*a660*/  IMAD.MOV.U32 R77, RZ, RZ, R214 ;  /* 0x000000ffff4d7224 */ /* 0x000fe400078e00d6 */
[----:B-1----:R-:W-:-:S05]  /*a670*/  FFMA.FTZ R4, R176, c[0x0][0x23c], -R0 ;  /* 0x00008f00b0047a23 */ /* 0x002fca0000010800 */
[----:B------:R1:W-:Y:S01]  /*a680*/  MUFU.EX2 R243, R4 ;  /* 0x0000000400f37308 */ /* 0x0003e20000000800 */
[----:B------:R-:W-:Y:S02]  /*a690*/  IMAD.MOV.U32 R116, RZ, RZ, R120 ;  /* 0x000000ffff747224 */ /* 0x000fe400078e0078 */
[----:B-1----:R-:W-:-:S05]  /*a6a0*/  FFMA.FTZ R4, R118, c[0x0][0x23c], -R5 ;  /* 0x00008f0076047a23 */ /* 0x002fca0000010805 */
[----:B------:R1:W-:Y:S01]  /*a6b0*/  MUFU.EX2 R214, R4 ;  /* 0x0000000400d67308 */ /* 0x0003e20000000800 */
[----:B------:R-:W-:Y:S01]  /*a6c0*/  MOV R118, R121 ;  /* 0x0000007900767202 */ /* 0x000fe20000000f00 */
[----:B------:R-:W-:Y:S01]  /*a6d0*/  IMAD.MOV.U32 R121, RZ, RZ, R76 ;  /* 0x000000ffff797224 */ /* 0x000fe200078e004c */
[----:B------:R-:W-:Y:S01]  /*a6e0*/  MOV R76, R79 ;  /* 0x0000004f004c7202 */ /* 0x000fe20000000f00 */
[----:B------:R-:W-:Y:S02]  /*a6f0*/  IMAD.MOV.U32 R79, RZ, RZ, R202 ;  /* 0x000000ffff4f7224 */ /* 0x000fe400078e00ca */
[----:B------:R-:W-:Y:S02]  /*a700*/  IMAD.MOV.U32 R202, RZ, RZ, R236 ;  /* 0x000000ffffca7224 */ /* 0x000fe400078e00ec */
[----:B-1----:R-:W-:-:S04]  /*a710*/  FFMA.FTZ R4, R215, c[0x0][0x23c], -R5 ;  /* 0x00008f00d7047a23 */ /* 0x002fc80000010805 */
[----:B------:R1:W3:Y:S01]  /*a720*/  MUFU.EX2 R215, R4 ;  /* 0x0000000400d77308 */ /* 0x0002e20000000800 */
[----:B------:R-:W-:Y:S01]  /*a730*/  MOV R120, R123 ;  /* 0x0000007b00787202 */ /* 0x000fe20000000f00 */
[----:B------:R-:W-:Y:S01]  /*a740*/  IMAD.MOV.U32 R123, RZ, RZ, R78 ;  /* 0x000000ffff7b7224 */ /* 0x000fe200078e004e */
[----:B------:R-:W-:Y:S02]  /*a750*/  MOV R78, R148 ;  /* 0x00000094004e7202 */ /* 0x000fe40000000f00 */
[----:B------:R-:W-:Y:S01]  /*a760*/  MOV R148, R238 ;  /* 0x000000ee00947202 */ /* 0x000fe20000000f00 */
[----:B-1----:R-:W-:-:S04]  /*a770*/  FFMA.FTZ R4, R195, c[0x0][0x23c], -R5 ;  /* 0x00008f00c3047a23 */ /* 0x002fc80000010805 */
[----:B------:R1:W-:Y:S01]  /*a780*/  MUFU.EX2 R236, R4 ;  /* 0x0000000400ec7308 */ /* 0x0003e20000000800 */
[C---:B------:R-:W-:Y:S08]  /*a790*/  HMMA.16816.F32 R32, R12.reuse, R16, R92 ;  /* 0x000000100c20723c */ /* 0x040ff0000000185c */
[----:B------:R-:W-:Y:S01]  /*a7a0*/  HMMA.16816.F32 R28, R12, R18, R28 ;  /* 0x000000120c1c723c */ /* 0x000fe2000000181c */
[----:B------:R-:W4:Y:S01]  /*a7b0*/  LDSM.16.MT88.4 R16, [R216+0xa000] ;  /* 0x00a00000d810783b */ /* 0x000f220000004200 */
[----:B-1----:R-:W-:-:S04]  /*a7c0*/  FFMA.FTZ R4, R178, c[0x0][0x23c], -R5 ;  /* 0x00008f00b2047a23 */ /* 0x002fc80000010805 */
[----:B------:R1:W-:Y:S02]  /*a7d0*/  MUFU.EX2 R238, R4 ;  /* 0x0000000400ee7308 */ /* 0x0003e40000000800 */
[----:B-1----:R-:W-:-:S06]  /*a7e0*/  FFMA.FTZ R4, R208, c[0x0][0x23c], -R3 ;  /* 0x00008f00d0047a23 */ /* 0x002fcc0000010803 */
[----:B------:R1:W-:Y:S01]  /*a7f0*/  MUFU.EX2 R208, R4 ;  /* 0x0000000400d07308 */ /* 0x0003e20000000800 */
[----:B------:R-:W-:Y:S01]  /*a800*/  HMMA.16816.F32 R44, R12, R26, R108 ;  /* 0x0000001a0c2c723c */ /* 0x000fe2000000186c */
[----:B-1----:R-:W-:-:S06]  /*a810*/  FFMA.FTZ R4, R237, c[0x0][0x23c], -R3 ;  /* 0x00008f00ed047a23 */ /* 0x002fcc0000010803 */
[----:B------:R1:W1:Y:S01]  /*a820*/  MUFU.EX2 R210, R4 ;  /* 0x0000000400d27308 */ /* 0x0002620000000800 */
[----:B------:R-:W-:Y:S02]  /*a830*/  IMAD.MOV.U32 R108, RZ, RZ, R202 ;  /* 0x000000ffff6c7224 */ /* 0x000fe400078e00ca */
[----:B------:R-:W-:Y:S02]  /*a840*/  IMAD.MOV.U32 R202, RZ, RZ, R213 ;  /* 0x000000ffffca7224 */ /* 0x000fe400078e00d5 */
[----:B-1----:R-:W-:-:S04]  /*a850*/  FFMA.FTZ R4, R206, c[0x0][0x23c], -R3 ;  /* 0x00008f00ce047a23 */ /* 0x002fc80000010803 */
[----:B------:R1:W-:Y:S02]  /*a860*/  MUFU.EX2 R212, R4 ;  /* 0x0000000400d47308 */ /* 0x0003e40000000800 */
[----:B-1----:R-:W-:-:S06]  /*a870*/  FFMA.FTZ R4, R182, c[0x0][0x23c], -R3 ;  /* 0x00008f00b6047a23 */ /* 0x002fcc0000010803 */
[----:B------:R-:W1:Y:S01]  /*a880*/  MUFU.EX2 R213, R4 ;  /* 0x0000000400d57308 */ /* 0x000e620000000800 */
[----:B--2---:R-:W-:Y:S02]  /*a890*/  MOV R249, R9 ;  /* 0x0000000900f97202 */ /* 0x004fe40000000f00 */
[----:B------:R-:W-:Y:S01]  /*a8a0*/  MOV R237, R8 ;  /* 0x0000000800ed7202 */ /* 0x000fe20000000f00 */
[----:B------:R-:W-:Y:S01]  /*a8b0*/  HMMA.16816.F32 R48, R12, R24, R112 ;  /* 0x000000180c30723c */ /* 0x000fe20000001870 */
[----:B---3--:R-:W-:Y:S01]  /*a8c0*/  F2FP.PACK_AB R8, R215, R214 ;  /* 0x000000d6d708723e */ /* 0x008fe200000000ff */
[----:B------:R-:W2:Y:S01]  /*a8d0*/  LDSM.16.MT88.4 R24, [R219+0xa000] ;  /* 0x00a00000db18783b */ /* 0x000ea20000004200 */
[----:B------:R-:W-:Y:S02]  /*a8e0*/  F2FP.PACK_AB R9, R210, R208 ;  /* 0x000000d0d209723e */ /* 0x000fe400000000ff */
[----:B------:R-:W-:-:S03]  /*a8f0*/  F2FP.PACK_AB R10, R238, R236 ;  /* 0x000000ecee0a723e */ /* 0x000fc600000000ff */
[----:B------:R-:W-:Y:S01]  /*a900*/  HMMA.16816.F32 R40, R12, R20, R104 ;  /* 0x000000140c28723c */ /* 0x000fe20000001868 */
[----:B-1----:R-:W-:-:S07]  /*a910*/  F2FP.PACK_AB R11, R213, R212 ;  /* 0x000000d4d50b723e */ /* 0x002fce00000000ff */
[----:B------:R-:W-:Y:S01]  /*a920*/  HMMA.16816.F32 R36, R12, R22, R100 ;  /* 0x000000160c24723c */ /* 0x000fe20000001864 */
[----:B------:R-:W1:Y:S06]  /*a930*/  LDSM.16.MT88.4 R20, [R217+0xa000] ;  /* 0x00a00000d914783b */ /* 0x000e6c0000004200 */
[----:B------:R-:W-:Y:S02]  /*a940*/  F2FP.PACK_AB R12, R191, R252 ;  /* 0x000000fcbf0c723e */ /* 0x000fe400000000ff */
[----:B------:R-:W-:Y:S02]  /*a950*/  F2FP.PACK_AB R13, R241, R240 ;  /* 0x000000f0f10d723e */ /* 0x000fe400000000ff */
[----:B------:R-:W-:-:S02]  /*a960*/  F2FP.PACK_AB R14, R249, R237 ;  /* 0x000000edf90e723e */ /* 0x000fc400000000ff */
[----:B------:R-:W-:Y:S01]  /*a970*/  F2FP.PACK_AB R15, R243, R242 ;  /* 0x000000f2f30f723e */ /* 0x000fe200000000ff */
[-C--:B----4-:R-:W-:Y:S08]  /*a980*/  HMMA.16816.F32 R88, R8, R16.reuse, R88 ;  /* 0x000000100858723c */ /* 0x090ff00000001858 */
[----:B------:R-:W-:Y:S08]  /*a990*/  HMMA.16816.F32 R104, R12, R16, R96 ;  /* 0x000000100c68723c */ /* 0x000ff00000001860 */
[-C--:B------:R-:W-:Y:S08]  /*a9a0*/  HMMA.16816.F32 R84, R8, R18.reuse, R84 ;  /* 0x000000120854723c */ /* 0x080ff00000001854 */
[----:B------:R-:W-:Y:S01]  /*a9b0*/  HMMA.16816.F32 R100, R12, R18, R72 ;  /* 0x000000120c64723c */ /* 0x000fe20000001848 */
[----:B------:R-:W3:Y:S01]  /*a9c0*/  LDSM.16.MT88.4 R16, [R218+0xa000] ;  /* 0x00a00000da10783b */ /* 0x000ee20000004200 */
[----:B------:R-:W-:-:S04]  /*a9d0*/  FFMA.FTZ R4, R202, c[0x0][0x23c], -R5 ;  /* 0x00008f00ca047a23 */ /* 0x000fc80000010805 */
[----:B------:R4:W-:Y:S01]  /*a9e0*/  MUFU.EX2 R202, R4 ;  /* 0x0000000400ca7308 */ /* 0x0009e20000000800 */
[----:B------:R-:W-:Y:S01]  /*a9f0*/  MOV R109, R119 ;  /* 0x00000077006d7202 */ /* 0x000fe20000000f00 */
[----:B------:R-:W-:Y:S01]  /*aa00*/  IMAD.MOV.U32 R110, RZ, RZ, R120 ;  /* 0x000000ffff6e7224 */ /* 0x000fe200078e0078 */
[----:B------:R-:W-:Y:S01]  /*aa10*/  MOV R119, R121 ;  /* 0x0000007900777202 */ /* 0x000fe20000000f00 */
[----:B------:R-:W-:Y:S01]  /*aa20*/  IMAD.MOV.U32 R120, RZ, RZ, R122 ;  /* 0x000000ffff787224 */ /* 0x000fe200078e007a */
[----:B------:R-:W-:Y:S01]  /*aa30*/  MOV R114, R76 ;  /* 0x0000004c00727202 */ /* 0x000fe20000000f00 */
[----:B------:R-:W-:Y:S01]  /*aa40*/  IMAD.MOV.U32 R174, RZ, RZ, R205 ;  /* 0x000000ffffae7224 */ /* 0x000fe200078e00cd */
[----:B------:R-:W-:Y:S01]  /*aa50*/  MOV R113, R78 ;  /* 0x0000004e00717202 */ /* 0x000fe20000000f00 */
[----:B----4-:R-:W-:-:S04]  /*aa60*/  FFMA.FTZ R4, R248, c[0x0][0x23c], -R5 ;  /* 0x00008f00f8047a23 */ /* 0x010fc80000010805 */
[----:B------:R4:W1:Y:S01]  /*aa70*/  MUFU.EX2 R206, R4 ;  /* 0x0000000400ce7308 */ /* 0x0008620000000800 */
[----:B------:R-:W-:Y:S01]  /*aa80*/  IMAD.MOV.U32 R122, RZ, RZ, R77 ;  /* 0x000000ffff7a7224 */ /* 0x000fe200078e004d */
[----:B------:R-:W-:Y:S01]  /*aa90*/  MOV R111, R148 ;  /* 0x00000094006f7202 */ /* 0x000fe20000000f00 */
[----:B------:R-:W-:Y:S01]  /*aaa0*/  IMAD.MOV.U32 R121, RZ, RZ, R79 ;  /* 0x000000ffff797224 */ /* 0x000fe200078e004f */
[----:B------:R-:W-:Y:S01]  /*aab0*/  MOV R95, R150 ;  /* 0x00000096005f7202 */ /* 0x000fe20000000f00 */
[----:B------:R-:W-:Y:S01]  /*aac0*/  IMAD.MOV.U32 R115, RZ, RZ, R118 ;  /* 0x000000ffff737224 */ /* 0x000fe200078e0076 */
[----:B--2---:R-:W-:Y:S01]  /*aad0*/  HMMA.16816.F32 R76, R8, R26, R68 ;  /* 0x0000001a084c723c */ /* 0x004fe20000001844 */
[----:B------:R-:W-:Y:S01]  /*aae0*/  MOV R118, R151 ;  /* 0x0000009700767202 */ /* 0x000fe20000000f00 */
[----:B------:R-:W-:Y:S02]  /*aaf0*/  IMAD.MOV.U32 R112, RZ, RZ, R149 ;  /* 0x000000ffff707224 */ /* 0x000fe400078e0095 */
[----:B----4-:R-:W-:-:S04]  /*ab00*/  FFMA.FTZ R4, R187, c[0x0][0x23c], -R5 ;  /* 0x00008f00bb047a23 */ /* 0x010fc80000010805 */
[----:B-1----:R-:W-:Y:S01]  /*ab10*/  HMMA.16816.F32 R68, R8, R22, R56 ;  /* 0x000000160844723c */ /* 0x002fe20000001838 */
[----:B------:R1:W-:Y:S01]  /*ab20*/  MUFU.EX2 R205, R4 ;  /* 0x0000000400cd7308 */ /* 0x0003e20000000800 */
[----:B------:R-:W-:Y:S02]  /*ab30*/  MOV R195, R117 ;  /* 0x0000007500c37202 */ /* 0x000fe40000000f00 */
[----:B------:R-:W-:-:S04]  /*ab40*/  MOV R176, R201 ;  /* 0x000000c900b07202 */ /* 0x000fc80000000f00 */
[----:B------:R-:W-:Y:S01]  /*ab50*/  HMMA.16816.F32 R80, R8, R24, R80 ;  /* 0x000000180850723c */ /* 0x000fe20000001850 */
[----:B------:R-:W-:Y:S02]  /*ab60*/  IMAD.MOV.U32 R194, RZ, RZ, R116 ;  /* 0x000000ffffc27224 */ /* 0x000fe400078e0074 */
[----:B------:R-:W-:-:S05]  /*ab70*/  FFMA.FTZ R92, R152, c[0x0][0x23c], -R2 ;  /* 0x00008f00985c7a23 */ /* 0x000fca0000010802 */
[----:B------:R-:W-:Y:S01]  /*ab80*/  HMMA.16816.F32 R148, R12, R24, R48 ;  /* 0x000000180c94723c */ /* 0x000fe20000001830 */
[----:B-1----:R-:W-:-:S07]  /*ab90*/  FFMA.FTZ R4, R183, c[0x0][0x23c], -R5 ;  /* 0x00008f00b7047a23 */ /* 0x002fce0000010805 */
[----:B------:R-:W-:Y:S01]  /*aba0*/  HMMA.16816.F32 R56, R12, R26, R44 ;  /* 0x0000001a0c38723c */ /* 0x000fe2000000182c */
[----:B------:R-:W1:Y:S01]  /*abb0*/  LDSM.16.MT88.4 R24, [R216+0xa800] ;  /* 0x00a80000d818783b */ /* 0x000e620000004200 */
[----:B------:R2:W-:Y:S01]  /*abc0*/  MUFU.EX2 R201, R4 ;  /* 0x0000000400c97308 */ /* 0x0005e20000000800 */
[--C-:B------:R-:W-:Y:S02]  /*abd0*/  FFMA.FTZ R93, R146, c[0x0][0x23c], -R2.reuse ;  /* 0x00008f00925d7a23 */ /* 0x100fe40000010802 */
[----:B------:R-:W-:-:S03]  /*abe0*/  FFMA.FTZ R94, R144, c[0x0][0x23c], -R2 ;  /* 0x00008f00905e7a23 */ /* 0x000fc60000010802 */
[----:B------:R-:W-:Y:S01]  /*abf0*/  HMMA.16816.F32 R72, R8, R20, R60 ;  /* 0x000000140848723c */ /* 0x000fe2000000183c */
[--C-:B------:R-:W-:Y:S02]  /*ac00*/  FFMA.FTZ R116, R127, c[0x0][0x23c], -R2.reuse ;  /* 0x00008f007f747a23 */ /* 0x100fe40000010802 */
[----:B------:R-:W-:-:S05]  /*ac10*/  FFMA.FTZ R117, R126, c[0x0][0x23c], -R2 ;  /* 0x00008f007e757a23 */ /* 0x000fca0000010802 */
[----:B------:R-:W-:Y:S01]  /*ac20*/  HMMA.16816.F32 R48, R12, R22, R36 ;  /* 0x000000160c30723c */ /* 0x000fe20000001824 */
[----:B--2---:R-:W-:Y:S02]  /*ac30*/  FFMA.FTZ R4, R111, c[0x0][0x23c], -R3 ;  /* 0x00008f006f047a23 */ /* 0x004fe40000010803 */
[----:B------:R-:W-:-:S04]  /*ac40*/  IMAD.MOV.U32 R111, RZ, RZ, R118 ;  /* 0x000000ffff6f7224 */ /* 0x000fc800078e0076 */
[--C-:B------:R-:W-:Y:S01]  /*ac50*/  FFMA.FTZ R36, R108, c[0x0][0x23c], -R2.reuse ;  /* 0x00008f006c247a23 */ /* 0x100fe20000010802 */
[----:B---3--:R-:W-:Y:S01]  /*ac60*/  HMMA.16816.F32 R60, R8, R18, R52 ;  /* 0x00000012083c723c */ /* 0x008fe20000001834 */
[----:B------:R-:W-:Y:S01]  /*ac70*/  MOV R108, R115 ;  /* 0x00000073006c7202 */ /* 0x000fe20000000f00 */
[--C-:B------:R-:W-:Y:S02]  /*ac80*/  FFMA.FTZ R37, R95, c[0x0][0x23c], -R2.reuse ;  /* 0x00008f005f257a23 */ /* 0x100fe40000010802 */
[--C-:B------:R-:W-:Y:S02]  /*ac90*/  FFMA.FTZ R39, R180, c[0x0][0x23c], -R2.reuse ;  /* 0x00008f00b4277a23 */ /* 0x100fe40000010802 */
[--C-:B------:R-:W-:Y:S02]  /*aca0*/  FFMA.FTZ R115, R143, c[0x0][0x23c], -R2.reuse ;  /* 0x00008f008f737a23 */ /* 0x100fe40000010802 */
[C---:B------:R-:W-:Y:S01]  /*acb0*/  HMMA.16816.F32 R52, R12.reuse, R20, R40 ;  /* 0x000000140c34723c */ /* 0x040fe20000001828 */
[----:B------:R-:W-:Y:S01]  /*acc0*/  FFMA.FTZ R118, R125, c[0x0][0x23c], -R2 ;  /* 0x00008f007d767a23 */ /* 0x000fe20000010802 */
[----:B------:R-:W2:Y:S06]  /*acd0*/  LDSM.16.MT88.4 R20, [R219+0xa800] ;  /* 0x00a80000db14783b */ /* 0x000eac0000004200 */
[----:B------:R-:W-:Y:S01]  /*ace0*/  HMMA.16816.F32 R44, R12, R16, R32 ;  /* 0x000000100c2c723c */ /* 0x000fe20000001820 */
[----:B------:R-:W-:-:S06]  /*acf0*/  FFMA.FTZ R95, R193, c[0x0][0x23c], -R0 ;  /* 0x00008f00c15f7a23 */ /* 0x000fcc0000010800 */
[--C-:B------:R-:W-:Y:S01]  /*ad00*/  FFMA.FTZ R35, R190, c[0x0][0x23c], -R2.reuse ;  /* 0x00008f00be237a23 */ /* 0x100fe20000010802 */
[----:B------:R-:W-:Y:S01]  /*ad10*/  HMMA.16816.F32 R40, R12, R18, R28 ;  /* 0x000000120c28723c */ /* 0x000fe2000000181c */
[----:B------:R-:W-:Y:S01]  /*ad20*/  FFMA.FTZ R34, R184, c[0x0][0x23c], -R2 ;  /* 0x00008f00b8227a23 */ /* 0x000fe20000010802 */
[----:B------:R-:W-:Y:S01]  /*ad30*/  LDSM.16.MT88.4 R12, [R218+0xa800] ;  /* 0x00a80000da0c783b */ /* 0x000fe20000004200 */
[----:B------:R-:W-:-:S04]  /*ad40*/  FFMA.FTZ R2, R195, c[0x0][0x23c], -R3 ;  /* 0x00008f00c3027a23 */ /* 0x000fc80000010803 */
[----:B------:R-:W-:Y:S02]  /*ad50*/  FFMA.FTZ R31, R114, c[0x0][0x23c], -R0 ;  /* 0x00008f00721f7a23 */ /* 0x000fe40000010800 */
[----:B------:R-:W-:Y:S01]  /*ad60*/  IMAD.MOV.U32 R114, RZ, RZ, R200 ;  /* 0x000000ffff727224 */ /* 0x000fe200078e00c8 */
[----:B------:R-:W-:Y:S01]  /*ad70*/  HMMA.16816.F32 R64, R8, R16, R64 ;  /* 0x000000100840723c */ /* 0x000fe20000001840 */
[----:B------:R3:W-:Y:S01]  /*ad80*/  MUFU.EX2 R200, R4 ;  /* 0x0000000400c87308 */ /* 0x0007e20000000800 */
[----:B------:R-:W-:Y:S01]  /*ad90*/  FFMA.FTZ R32, R113, c[0x0][0x23c], -R0 ;  /* 0x00008f0071207a23 */ /* 0x000fe20000010800 */
[----:B------:R-:W4:Y:S01]  /*ada0*/  LDSM.16.MT88.4 R16, [R217+0xa800] ;  /* 0x00a80000d910783b */ /* 0x000f220000004200 */
[----:B------:R-:W-:Y:S01]  /*adb0*/  MOV R113, R123 ;  /* 0x0000007b00717202 */ /* 0x000fe20000000f00 */
[----:B------:R-:W-:Y:S01]  /*adc0*/  IMAD.MOV.U32 R144, RZ, RZ, R120 ;  /* 0x000000ffff907224 */ /* 0x000fe200078e0078 */
[----:B------:R-:W-:Y:S01]  /*add0*/  MOV R123, R7 ;  /* 0x00000007007b7202 */ /* 0x000fe20000000f00 */
[--C-:B------:R-:W-:Y:S01]  /*ade0*/  FFMA.FTZ R7, R207, c[0x0][0x23c], -R0.reuse ;  /* 0x00008f00cf077a23 */ /* 0x100fe20000010800 */
[----:B------:R-:W-:Y:S01]  /*adf0*/  MOV R146, R119 ;  /* 0x0000007700927202 */ /* 0x000fe20000000f00 */
[--C-:B------:R-:W-:Y:S01]  /*ae00*/  FFMA.FTZ R96, R157, c[0x0][0x23c], -R0.reuse ;  /* 0x00008f009d607a23 */ /* 0x100fe20000010800 */
[----:B------:R-:W-:Y:S01]  /*ae10*/  MOV R193, R121 ;  /* 0x0000007900c17202 */ /* 0x000fe20000000f00 */
[----:B------:R-:W-:-:S02]  /*ae20*/  FFMA.FTZ R97, R156, c[0x0][0x23c], -R0 ;  /* 0x00008f009c617a23 */ /* 0x000fc40000010800 */
[--C-:B------:R-:W-:Y:S02]  /*ae30*/  FFMA.FTZ R98, R155, c[0x0][0x23c], -R0.reuse ;  /* 0x00008f009b627a23 */ /* 0x100fe40000010800 */
[--C-:B---3--:R-:W-:Y:S02]  /*ae40*/  FFMA.FTZ R4, R199, c[0x0][0x23c], -R0.reuse ;  /* 0x00008f00c7047a23 */ /* 0x108fe40000010800 */
[----:B------:R3:W1:Y:S01]  /*ae50*/  MUFU.EX2 R199, R2 ;  /* 0x0000000200c77308 */ /* 0x0006620000000800 */
[--C-:B------:R-:W-:Y:S02]  /*ae60*/  FFMA.FTZ R119, R154, c[0x0][0x23c], -R0.reuse ;  /* 0x00008f009a777a23 */ /* 0x100fe40000010800 */
[--C-:B------:R-:W-:Y:S02]  /*ae70*/  FFMA.FTZ R120, R153, c[0x0][0x23c], -R0.reuse ;  /* 0x00008f0099787a23 */ /* 0x100fe40000010800 */
[----:B------:R-:W-:Y:S01]  /*ae80*/  FFMA.FTZ R121, R147, c[0x0][0x23c], -R0 ;  /* 0x00008f0093797a23 */ /* 0x000fe20000010800 */
[----:B------:R-:W-:Y:S01]  /*ae90*/  MOV R153, R188 ;  /* 0x000000bc00997202 */ /* 0x000fe20000000f00 */
[----:B------:R-:W-:-:S02]  /*aea0*/  IMAD.MOV.U32 R188, RZ, RZ, R131 ;  /* 0x000000ffffbc7224 */ /* 0x000fc400078e0083 */
[----:B------:R-:W-:Y:S02]  /*aeb0*/  IMAD.MOV.U32 R195, RZ, RZ, R130 ;  /* 0x000000ffffc37224 */ /* 0x000fe400078e0082 */
[--C-:B---3--:R-:W-:Y:S01]  /*aec0*/  FFMA.FTZ R2, R211, c[0x0][0x23c], -R3.reuse ;  /* 0x00008f00d3027a23 */ /* 0x108fe20000010803 */
[----:B------:R-:W-:Y:S01]  /*aed0*/  MOV R211, R122 ;  /* 0x0000007a00d37202 */ /* 0x000fe20000000f00 */
[----:B------:R-:W-:Y:S02]  /*aee0*/  FFMA.FTZ R122, R145, c[0x0][0x23c], -R0 ;  /* 0x00008f00917a7a23 */ /* 0x000fe40000010800 */
[----:B------:R-:W-:Y:S01]  /*aef0*/  FFMA.FTZ R0, R209, c[0x0][0x23c], -R3 ;  /* 0x00008f00d1007a23 */ /* 0x000fe20000010803 */
[----:B------:R-:W-:Y:S08]  /*af00*/  MUFU.EX2 R131, R2 ;  /* 0x0000000200837308 */ /* 0x000ff00000000800 */
[----:B------:R-:W3:Y:S01]  /*af10*/  MUFU.EX2 R130, R0 ;  /* 0x0000000000827308 */ /* 0x000ee20000000800 */
[----:B------:R-:W-:-:S02]  /*af20*/  F2FP.PACK_AB R8, R206, R202 ;  /* 0x000000cace08723e */ /* 0x000fc400000000ff */
[----:B-1----:R-:W-:Y:S02]  /*af30*/  F2FP.PACK_AB R9, R199, R200 ;  /* 0x000000c8c709723e */ /* 0x002fe400000000ff */
[----:B------:R-:W-:Y:S01]  /*af40*/  F2FP.PACK_AB R10, R201, R205 ;  /* 0x000000cdc90a723e */ /* 0x000fe200000000ff */
[--C-:B------:R-:W-:Y:S01]  /*af50*/  FFMA.FTZ R30, R168, c[0x0][0x23c], -R5.reuse ;  /* 0x00008f00a81e7a23 */ /* 0x100fe20000010805 */
[----:B------:R-:W-:Y:S01]  /*af60*/  MOV R152, R137 ;  /* 0x0000008900987202 */ /* 0x000fe20000000f00 */
[--C-:B------:R-:W-:Y:S01]  /*af70*/  FFMA.FTZ R29, R166, c[0x0][0x23c], -R5.reuse ;  /* 0x00008f00a61d7a23 */ /* 0x100fe20000010805 */
[----:B------:R-:W-:Y:S01]  /*af80*/  MOV R248, R138 ;  /* 0x0000008a00f87202 */ /* 0x000fe20000000f00 */
[----:B------:R-:W-:Y:S01]  /*af90*/  IMAD.MOV.U32 R190, RZ, RZ, R176 ;  /* 0x000000ffffbe7224 */ /* 0x000fe200078e00b0 */
[----:B---3--:R-:W-:Y:S01]  /*afa0*/  F2FP.PACK_AB R11, R130, R131 ;  /* 0x00000083820b723e */ /* 0x008fe200000000ff */
[--C-:B------:R-:W-:Y:S01]  /*afb0*/  FFMA.FTZ R28, R164, c[0x0][0x23c], -R5.reuse ;  /* 0x00008f00a41c7a23 */ /* 0x100fe20000010805 */
[----:B------:R-:W-:Y:S01]  /*afc0*/  MOV R168, R136 ;  /* 0x0000008800a87202 */ /* 0x000fe20000000f00 */
[----:B------:R-:W-:Y:S01]  /*afd0*/  FFMA.FTZ R99, R162, c[0x0][0x23c], -R5 ;  /* 0x00008f00a2637a23 */ /* 0x000fe20000010805 */
[----:B------:R-:W-:Y:S01]  /*afe0*/  MOV R166, R139 ;  /* 0x0000008b00a67202 */ /* 0x000fe20000000f00 */
[----:B------:R-:W-:Y:S01]  /*aff0*/  IMAD.MOV.U32 R176, RZ, RZ, R128 ;  /* 0x000000ffffb07224 */ /* 0x000fe200078e0080 */
[----:B------:R-:W-:Y:S01]  /*b000*/  MOV R209, R123 ;  /* 0x0000007b00d17202 */ /* 0x000fe20000000f00 */
[----:B------:R-:W-:Y:S01]  /*b010*/  HMMA.16816.F32 R136, R8, R24, R88 ;  /* 0x000000180888723c */ /* 0x000fe20000001858 */
[----:B------:R-:W-:Y:S01]  /*b020*/  MOV R164, R129 ;  /* 0x0000008100a47202 */ /* 0x000fe20000000f00 */
[----:B------:R1:W-:Y:S01]  /*b030*/  MUFU.EX2 R126, R36 ;  /* 0x00000024007e7308 */ /* 0x0003e20000000800 */
[----:B------:R-:W-:Y:S01]  /*b040*/  MOV R162, R124 ;  /* 0x0000007c00a27202 */ /* 0x000fe20000000f00 */
[----:B------:R-:W-:Y:S01]  /*b050*/  IMAD.MOV.U32 R156, RZ, RZ, R140 ;  /* 0x000000ffff9c7224 */ /* 0x000fe200078e008c */
[----:B------:R-:W-:-:S05]  /*b060*/  MOV R178, R194 ;  /* 0x000000c200b27202 */ /* 0x000fca0000000f00 */
[----:B------:R-:W3:Y:S01]  /*b070*/  MUFU.EX2 R124, R37 ;  /* 0x00000025007c7308 */ /* 0x000ee20000000800 */
[----:B------:R-:W-:-:S07]  /*b080*/  MOV R194, R141 ;  /* 0x0000008d00c27202 */ /* 0x000fce0000000f00 */
[----:B------:R-:W-:Y:S01]  /*b090*/  MUFU.EX2 R128, R35 ;  /* 0x0000002300807308 */ /* 0x000fe20000000800 */
[----:B------:R-:W-:-:S07]  /*b0a0*/  MOV R157, R142 ;  /* 0x0000008e009d7202 */ /* 0x000fce0000000f00 */
[----:B------:R-:W-:Y:S01]  /*b0b0*/  MUFU.EX2 R129, R34 ;  /* 0x0000002200817308 */ /* 0x000fe20000000800 */
[----:B------:R-:W-:-:S07]  /*b0c0*/  IMAD.MOV.U32 R154, RZ, RZ, R185 ;  /* 0x000000ffff9a7224 */ /* 0x000fce00078e00b9 */
[----:B------:R-:W-:Y:S01]  /*b0d0*/  MUFU.EX2 R91, R32 ;  /* 0x00000020005b7308 */ /* 0x000fe20000000800 */
[----:B------:R-:W-:-:S07]  /*b0e0*/  MOV R155, R186 ;  /* 0x000000ba009b7202 */ /* 0x000fce0000000f00 */
[----:B------:R-:W1:Y:S01]  /*b0f0*/  MUFU.EX2 R123, R31 ;  /* 0x0000001f007b7308 */ /* 0x000e620000000800 */
[C---:B------:R-:W-:Y:S07]  /*b100*/  HMMA.16816.F32 R140, R8.reuse, R26, R84 ;  /* 0x0000001a088c723c */ /* 0x040fee0000001854 */
[----:B------:R-:W-:Y:S08]  /*b110*/  MUFU.EX2 R125, R7 ;  /* 0x00000007007d7308 */ /* 0x000ff00000000800 */
[----:B------:R1:W1:Y:S01]  /*b120*/  MUFU.EX2 R127, R4 ;  /* 0x00000004007f7308 */ /* 0x0002620000000800 */
[----:B--2---:R-:W-:Y:S01]  /*b130*/  HMMA.16816.F32 R80, R8, R20, R80 ;  /* 0x000000140850723c */ /* 0x004fe20000001850 */
[----:B------:R-:W-:-:S02]  /*b140*/  IMAD.MOV.U32 R182, RZ, RZ, R108 ;  /* 0x000000ffffb67224 */ /* 0x000fc400078e006c */
[----:B------:R-:W-:Y:S02]  /*b150*/  FFMA.FTZ R108, R160, c[0x0][0x23c], -R5 ;  /* 0x00008f00a06c7a23 */ /* 0x000fe40000010805 */
[----:B------:R-:W-:-:S03]  /*b160*/  IMAD.MOV.U32 R160, RZ, RZ, R166 ;  /* 0x000000ffffa07224 */ /* 0x000fc600078e00a6 */
[----:B------:R-:W-:Y:S01]  /*b170*/  HMMA.16816.F32 R76, R8, R22, R76 ;  /* 0x00000016084c723c */ /* 0x000fe2000000184c */
[----:B------:R-:W-:-:S07]  /*b180*/  MOV R166, R190 ;  /* 0x000000be00a67202 */ /* 0x000fce0000000f00 */
[C---:B----4-:R-:W-:Y:S08]  /*b190*/  HMMA.16816.F32 R72, R8.reuse, R16, R72 ;  /* 0x000000100848723c */ /* 0x050ff00000001848 */
[C---:B------:R-:W-:Y:S08]  /*b1a0*/  HMMA.16816.F32 R68, R8.reuse, R18, R68 ;  /* 0x000000120844723c */ /* 0x040ff00000001844 */
[C---:B------:R-:W-:Y:S08]  /*b1b0*/  HMMA.16816.F32 R184, R8.reuse, R12, R64 ;  /* 0x0000000c08b8723c */ /* 0x040ff00000001840 */
[----:B------:R-:W-:Y:S07]  /*b1c0*/  HMMA.16816.F32 R84, R8, R14, R60 ;  /* 0x0000000e0854723c */ /* 0x000fee000000183c */
[----:B------:R-:W-:Y:S01]  /*b1d0*/  FADD.FTZ R8, R162, R135 ;  /* 0x00000087a2087221 */ /* 0x000fe20000010000 */
[----:B------:R-:W-:-:S02]  /*b1e0*/  MOV R162, R164 ;  /* 0x000000a400a27202 */ /* 0x000fc40000000f00 */
[----:B------:R-:W-:Y:S01]  /*b1f0*/  MOV R164, R168 ;  /* 0x000000a800a47202 */ /* 0x000fe20000000f00 */
[----:B-1----:R-:W-:Y:S01]  /*b200*/  FADD.FTZ R36, R244, R8 ;  /* 0x00000008f4247221 */ /* 0x002fe20000010000 */
[----:B------:R-:W-:Y:S01]  /*b210*/  MOV R168, R250 ;  /* 0x000000fa00a87202 */ /* 0x000fe20000000f00 */
[----:B------:R-:W-:Y:S01]  /*b220*/  FADD.FTZ R4, R162, R160 ;  /* 0x000000a0a2047221 */ /* 0x000fe20000010000 */
[----:B---3--:R-:W-:Y:S01]  /*b230*/  F2FP.PACK_AB R8, R126, R124 ;  /* 0x0000007c7e08723e */ /* 0x008fe200000000ff */
[----:B------:R-:W-:Y:S01]  /*b240*/  IMAD.MOV.U32 R162, RZ, RZ, R164 ;  /* 0x000000ffffa27224 */ /* 0x000fe200078e00a4 */
[----:B------:R-:W-:Y:S01]  /*b250*/  F2FP.PACK_AB R9, R123, R91 ;  /* 0x0000005b7b09723e */ /* 0x000fe200000000ff */
[----:B------:R-:W-:Y:S01]  /*b260*/  FFMA.FTZ R33, R204, c[0x0][0x23c], -R5 ;  /* 0x00008f00cc217a23 */ /* 0x000fe20000010805 */
[----:B------:R-:W-:Y:S01]  /*b270*/  F2FP.PACK_AB R10, R129, R128 ;  /* 0x00000080810a723e */ /* 0x000fe200000000ff */
[----:B------:R-:W-:Y:S01]  /*b280*/  FFMA.FTZ R0, R171, c[0x0][0x23c], -R3 ;  /* 0x00008f00ab007a23 */ /* 0x000fe20000010803 */
[----:B------:R-:W-:Y:S01]  /*b290*/  F2FP.PACK_AB R11, R127, R125 ;  /* 0x0000007d7f0b723e */ /* 0x000fe200000000ff */
[----:B------:R-:W-:Y:S01]  /*b2a0*/  MUFU.EX2 R89, R30 ;  /* 0x0000001e00597308 */ /* 0x000fe20000000800 */
[----:B------:R-:W-:Y:S01]  /*b2b0*/  MOV R164, R166 ;  /* 0x000000a600a47202 */ /* 0x000fe20000000f00 */
[----:B------:R-:W-:Y:S01]  /*b2c0*/  IMAD.MOV.U32 R183, RZ, RZ, R110 ;  /* 0x000000ffffb77224 */ /* 0x000fe200078e006e */
[----:B------:R-:W-:Y:S01]  /*b2d0*/  MOV R166, R168 ;  /* 0x000000a800a67202 */ /* 0x000fe20000000f00 */
[----:B------:R-:W-:Y:S01]  /*b2e0*/  IMAD.MOV.U32 R168, RZ, RZ, R195 ;  /* 0x000000ffffa87224 */ /* 0x000fe200078e00c3 */
[----:B------:R-:W-:Y:S01]  /*b2f0*/  MOV R195, R234 ;  /* 0x000000ea00c37202 */ /* 0x000fe20000000f00 */
[----:B------:R-:W-:Y:S01]  /*b300*/  FADD.FTZ R4, R162, R4 ;  /* 0x00000004a2047221 */ /* 0x000fe20000010000 */
[----:B------:R-:W-:Y:S01]  /*b310*/  MOV R162, R164 ;  /* 0x000000a400a27202 */ /* 0x000fe20000000f00 */
[----:B------:R1:W2:Y:S01]  /*b320*/  MUFU.EX2 R88, R33 ;  /* 0x0000002100587308 */ /* 0x0002a20000000800 */
[----:B------:R-:W-:Y:S01]  /*b330*/  IMAD.MOV.U32 R164, RZ, RZ, R166 ;  /* 0x000000ffffa47224 */ /* 0x000fe200078e00a6 */
[----:B------:R-:W-:Y:S01]  /*b340*/  MOV R166, R168 ;  /* 0x000000a800a67202 */ /* 0x000fe20000000f00 */
[----:B------:R-:W-:Y:S01]  /*b350*/  FADD.FTZ R7, R134, R132 ;  /* 0x0000008486077221 */ /* 0x000fe20000010000 */
[----:B------:R-:W-:Y:S01]  /*b360*/  MOV R180, R109 ;  /* 0x0000006d00b47202 */ /* 0x000fe20000000f00 */
[----:B------:R-:W-:Y:S01]  /*b370*/  IMAD.MOV.U32 R207, RZ, RZ, R112 ;  /* 0x000000ffffcf7224 */ /* 0x000fe200078e0070 */
[----:B------:R-:W-:-:S02]  /*b380*/  MOV R168, R195 ;  /* 0x000000c300a87202 */ /* 0x000fc40000000f00 */
[----:B------:R-:W-:Y:S01]  /*b390*/  MUFU.EX2 R90, R29 ;  /* 0x0000001d005a7308 */ /* 0x000fe20000000800 */
[----:B------:R-:W-:Y:S01]  /*b3a0*/  MOV R147, R111 ;  /* 0x0000006f00937202 */ /* 0x000fe20000000f00 */
[----:B------:R-:W-:Y:S01]  /*b3b0*/  IMAD.MOV.U32 R204, RZ, RZ, R114 ;  /* 0x000000ffffcc7224 */ /* 0x000fe200078e0072 */
[----:B------:R-:W-:Y:S01]  /*b3c0*/  MOV R145, R113 ;  /* 0x0000007100917202 */ /* 0x000fe20000000f00 */
[--C-:B------:R-:W-:Y:S01]  /*b3d0*/  FFMA.FTZ R109, R159, c[0x0][0x23c], -R5.reuse ;  /* 0x00008f009f6d7a23 */ /* 0x100fe20000010805 */
[----:B------:R3:W5:Y:S01]  /*b3e0*/  LDL.LU R250, [R1+0xc4] ;  /* 0x0000c40001fa7983 */ /* 0x0007620000300800 */
[----:B-1----:R-:W-:Y:S02]  /*b3f0*/  HMMA.16816.F32 R32, R8, R16, R52 ;  /* 0x000000100820723c */ /* 0x002fe40000001834 */
[----:B------:R1:W-:Y:S01]  /*b400*/  MUFU.EX2 R53, R28 ;  /* 0x0000001c00357308 */ /* 0x0003e20000000800 */
[----:B------:R-:W-:Y:S02]  /*b410*/  FFMA.FTZ R110, R158, c[0x0][0x23c], -R5 ;  /* 0x00008f009e6e7a23 */ /* 0x000fe40000010805 */
[----:B------:R-:W-:-:S02]  /*b420*/  FFMA.FTZ R2, R239, c[0x0][0x23c], -R3 ;  /* 0x00008f00ef027a23 */ /* 0x000fc40000010803 */
[--C-:B------:R-:W-:Y:S02]  /*b430*/  FFMA.FTZ R5, R170, c[0x0][0x23c], -R3.reuse ;  /* 0x00008f00aa057a23 */ /* 0x100fe40000010803 */
[--C-:B------:R-:W-:Y:S02]  /*b440*/  FFMA.FTZ R38, R169, c[0x0][0x23c], -R3.reuse ;  /* 0x00008f00a9267a23 */ /* 0x100fe40000010803 */
[--C-:B------:R-:W-:Y:S02]  /*b450*/  FFMA.FTZ R111, R167, c[0x0][0x23c], -R3.reuse ;  /* 0x00008f00a76f7a23 */ /* 0x100fe40000010803 */
[--C-:B------:R-:W-:Y:S02]  /*b460*/  FFMA.FTZ R112, R165, c[0x0][0x23c], -R3.reuse ;  /* 0x00008f00a5707a23 */ /* 0x100fe40000010803 */
[--C-:B------:R-:W-:Y:S01]  /*b470*/  FFMA.FTZ R113, R163, c[0x0][0x23c], -R3.reuse ;  /* 0x00008f00a3717a23 */ /* 0x100fe20000010803 */
[----:B-1----:R-:W-:Y:S01]  /*b480*/  HMMA.16816.F32 R28, R8, R18, R48 ;  /* 0x00000012081c723c */ /* 0x002fe20000001830 */
[----:B------:R1:W-:Y:S01]  /*b490*/  MUFU.EX2 R51, R0 ;  /* 0x0000000000337308 */ /* 0x0003e20000000800 */
[----:B------:R-:W-:-:S02]  /*b4a0*/  FFMA.FTZ R114, R161, c[0x0][0x23c], -R3 ;  /* 0x00008f00a1727a23 */ /* 0x000fc40000010803 */
[----:B------:R-:W-:Y:S01]  /*b4b0*/  IMAD.MOV.U32 R190, RZ, RZ, R172 ;  /* 0x000000ffffbe7224 */ /* 0x000fe200078e00ac */
[----:B------:R-:W-:Y:S01]  /*b4c0*/  MOV R160, R175 ;  /* 0x000000af00a07202 */ /* 0x000fe20000000f00 */
[----:B------:R-:W-:Y:S01]  /*b4d0*/  FADD.FTZ R3, R245, R246 ;  /* 0x000000f6f5037221 */ /* 0x000fe20000010000 */
[----:B------:R-:W-:Y:S01]  /*b4e0*/  LDSM.16.MT88.4 R16, [R217+0xb000] ;  /* 0x00b00000d910783b */ /* 0x000fe20000004200 */
[----:B------:R-:W-:Y:S02]  /*b4f0*/  FADD.FTZ R37, R133, R7 ;  /* 0x0000000785257221 */ /* 0x000fe40000010000 */
[----:B------:R-:W-:Y:S02]  /*b500*/  FADD.FTZ R7, R233, R3 ;  /* 0x00000003e9077221 */ /* 0x000fe40000010000 */
[----:B-1----:R-:W-:Y:S01]  /*b510*/  FADD.FTZ R0, R162, R36 ;  /* 0x00000024a2007221 */ /* 0x002fe20000010000 */
[----:B------:R-:W-:Y:S02]  /*b520*/  MOV R162, R164 ;  /* 0x000000a400a27202 */ /* 0x000fe40000000f00 */
[----:B------:R-:W-:Y:S01]  /*b530*/  MOV R164, R166 ;  /* 0x000000a600a47202 */ /* 0x000fe20000000f00 */
        /* <DEDUP_REMOVED lines=9> */
[----:B------:R-:W-:-:S02]  /*b5d0*/  MOV R164, R166 ;  /* 0x000000a600a47202 */ /* 0x000fc40000000f00 */
[----:B------:R-:W-:Y:S01]  /*b5e0*/  MOV R166, R168 ;  /* 0x000000a800a67202 */ /* 0x000fe20000000f00 */
[----:B------:R-:W-:Y:S01]  /*b5f0*/  IMAD.MOV.U32 R168, RZ, RZ, R153 ;  /* 0x000000ffffa87224 */ /* 0x000fe200078e0099 */
[----:B------:R-:W-:Y:S02]  /*b600*/  MOV R152, R248 ;  /* 0x000000f800987202 */ /* 0x000fe40000000f00 */
[----:B------:R-:W-:Y:S02]  /*b610*/  MOV R153, R154 ;  /* 0x0000009a00997202 */ /* 0x000fe40000000f00 */
[----:B------:R-:W-:Y:S01]  /*b620*/  MOV R154, R155 ;  /* 0x0000009b009a7202 */ /* 0x000fe20000000f00 */
[----:B------:R-:W-:Y:S01]  /*b630*/  IMAD.MOV.U32 R155, RZ, RZ, R156 ;  /* 0x000000ffff9b7224 */ /* 0x000fe200078e009c */
[----:B------:R-:W-:Y:S01]  /*b640*/  MOV R156, R157 ;  /* 0x0000009d009c7202 */ /* 0x000fe20000000f00 */
        /* <DEDUP_REMOVED lines=8> */
[----:B------:R2:W-:Y:S01]  /*b6d0*/  MUFU.EX2 R49, R5 ;  /* 0x0000000500317308 */ /* 0x0005e20000000800 */
[----:B------:R-:W-:Y:S01]  /*b6e0*/  MOV R172, R247 ;  /* 0x000000f700ac7202 */ /* 0x000fe20000000f00 */
[----:B------:R-:W-:Y:S01]  /*b6f0*/  FADD.FTZ R7, R162, R7 ;  /* 0x00000007a2077221 */ /* 0x000fe20000010000 */
[----:B------:R-:W-:Y:S01]  /*b700*/  MOV R163, R157 ;  /* 0x0000009d00a37202 */ /* 0x000fe20000000f00 */
[----:B-1----:R-:W-:Y:S01]  /*b710*/  FADD.FTZ R2, R228, R0 ;  /* 0x00000000e4027221 */ /* 0x002fe20000010000 */
[----:B------:R-:W-:Y:S01]  /*b720*/  MOV R165, R152 ;  /* 0x0000009800a57202 */ /* 0x000fe20000000f00 */
[----:B------:R-:W-:Y:S01]  /*b730*/  IMAD.MOV.U32 R167, RZ, RZ, R174 ;  /* 0x000000ffffa77224 */ /* 0x000fe200078e00ae */
[----:B------:R-:W-:Y:S01]  /*b740*/  MOV R239, R172 ;  /* 0x000000ac00ef7202 */ /* 0x000fe20000000f00 */
[----:B--2---:R-:W-:Y:S01]  /*b750*/  FADD.FTZ R5, R230, R4 ;  /* 0x00000004e6057221 */ /* 0x004fe20000010000 */
        /* <DEDUP_REMOVED lines=12> */
[----:B------:R3:W5:Y:S01]  /*b820*/  LDL.LU R246, [R1+0xbc] ;  /* 0x0000bc0001f67983 */ /* 0x0007620000300800 */
        /* <DEDUP_REMOVED lines=16> */
[----:B------:R-:W-:Y:S01]  /*b930*/  IMAD.MOV.U32 R195, RZ, RZ, R232 ;  /* 0x000000ffffc37224 */ /* 0x000fe200078e00e8 */
[----:B------:R-:W-:Y:S01]  /*b940*/  MOV R248, R231 ;  /* 0x000000e700f87202 */ /* 0x000fe20000000f00 */
[----:B------:R-:W-:Y:S01]  /*b950*/  FADD.FTZ R0, R227, R3 ;  /* 0x00000003e3007221 */ /* 0x000fe20000010000 */
[----:B------:R3:W5:Y:S01]  /*b960*/  LDL.LU R232, [R1+0xa8] ;  /* 0x0000a80001e87983 */ /* 0x0007620000300800 */
[----:B------:R-:W-:Y:S01]  /*b970*/  FADD.FTZ R5, R226, R5 ;  /* 0x00000005e2057221 */ /* 0x000fe20000010000 */
[----:B------:R-:W-:Y:S01]  /*b980*/  MOV R146, R183 ;  /* 0x000000b700927202 */ /* 0x000fe20000000f00 */
[----:B------:R-:W-:Y:S01]  /*b990*/  IMAD.MOV.U32 R183, RZ, RZ, R180 ;  /* 0x000000ffffb77224 */ /* 0x000fe200078e00b4 */
[----:B------:R3:W5:Y:S01]  /*b9a0*/  LDL.LU R231, [R1+0xa4] ;  /* 0x0000a40001e77983 */ /* 0x0007620000300800 */
[----:B------:R-:W-:Y:S01]  /*b9b0*/  MOV R180, R182 ;  /* 0x000000b600b47202 */ /* 0x000fe20000000f00 */
[----:B------:R-:W-:Y:S01]  /*b9c0*/  FADD.FTZ R3, R134, R0 ;  /* 0x0000000086037221 */ /* 0x000fe20000010000 */
[----:B------:R-:W-:Y:S01]  /*b9d0*/  MOV R182, R178 ;  /* 0x000000b200b67202 */ /* 0x000fe20000000f00 */
[----:B------:R3:W5:Y:S01]  /*b9e0*/  LDL.LU R230, [R1+0xa0] ;  /* 0x0000a00001e67983 */ /* 0x0007620000300800 */
[----:B------:R-:W-:Y:S01]  /*b9f0*/  IMAD.MOV.U32 R178, RZ, RZ, R195 ;  /* 0x000000ffffb27224 */ /* 0x000fe200078e00c3 */
[----:B------:R-:W-:Y:S01]  /*ba00*/  MOV R195, R176 ;  /* 0x000000b000c37202 */ /* 0x000fe20000000f00 */
[----:B------:R-:W-:Y:S01]  /*ba10*/  FADD.FTZ R2, R224, R5 ;  /* 0x00000005e0027221 */ /* 0x000fe20000010000 */
[----:B------:R3:W5:Y:S01]  /*ba20*/  LDL.LU R229, [R1+0x9c] ;  /* 0x00009c0001e57983 */ /* 0x0007620000300800 */
[----:B------:R-:W-:-:S03]  /*ba30*/  MOV R176, R225 ;  /* 0x000000e100b07202 */ /* 0x000fc60000000f00 */
[----:B------:R3:W5:Y:S01]  /*ba40*/  LDL.LU R228, [R1+0x98] ;  /* 0x0000980001e47983 */ /* 0x0007620000300800 */
[----:B------:R-:W-:-:S03]  /*ba50*/  FADD.FTZ R3, R221, R3 ;  /* 0x00000003dd037221 */ /* 0x000fc60000010000 */
        /* <DEDUP_REMOVED lines=10> */
[----:B------:R3:W5:Y:S04]  /*bb00*/  LDL.LU R222, [R1+0x80] ;  /* 0x0000800001de7983 */ /* 0x0007680000300800 */
[----:B------:R3:W5:Y:S04]  /*bb10*/  LDL.LU R221, [R1+0x7c] ;  /* 0x00007c0001dd7983 */ /* 0x0007680000300800 */
[----:B------:R3:W5:Y:S04]  /*bb20*/  LDL.LU R220, [R1+0x78] ;  /* 0x0000780001dc7983 */ /* 0x0007680000300800 */
[----:B------:R3:W5:Y:S01]  /*bb30*/  LDL.LU R203, [R1+0x74] ;  /* 0x0000740001cb7983 */ /* 0x0007620000300800 */
[C---:B------:R-:W-:Y:S08]  /*bb40*/  HMMA.16816.F32 R148, R8.reuse, R20, R148 ;  /* 0x000000140894723c */ /* 0x040ff00000001894 */
[C---:B------:R-:W-:Y:S01]  /*bb50*/  HMMA.16816.F32 R56, R8.reuse, R22, R56 ;  /* 0x000000160838723c */ /* 0x040fe20000001838 */
[----:B------:R-:W1:Y:S07]  /*bb60*/  LDSM.16.MT88.4 R20, [R219+0xb000] ;  /* 0x00b00000db14783b */ /* 0x000e6e0000004200 */
[C---:B------:R-:W-:Y:S08]  /*bb70*/  HMMA.16816.F32 R64, R8.reuse, R24, R104 ;  /* 0x000000180840723c */ /* 0x040ff00000001868 */
[C---:B------:R-:W-:Y:S01]  /*bb80*/  HMMA.16816.F32 R60, R8.reuse, R26, R100 ;  /* 0x0000001a083c723c */ /* 0x040fe20000001864 */
[----:B------:R-:W2:Y:S07]  /*bb90*/  LDSM.16.MT88.4 R24, [R216+0xb000] ;  /* 0x00b00000d818783b */ /* 0x000eae0000004200 */
[C---:B------:R-:W-:Y:S08]  /*bba0*/  HMMA.16816.F32 R44, R8.reuse, R12, R44 ;  /* 0x0000000c082c723c */ /* 0x040ff0000000182c */
[----:B------:R-:W-:Y:S01]  /*bbb0*/  HMMA.16816.F32 R40, R8, R14, R40 ;  /* 0x0000000e0828723c */ /* 0x000fe20000001828 */
[----:B------:R-:W2:Y:S01]  /*bbc0*/  LDSM.16.MT88.4 R12, [R218+0xb000] ;  /* 0x00b00000da0c783b */ /* 0x000ea20000004200 */
[----:B------:R-:W1:Y:S05]  /*bbd0*/  MUFU.EX2 R50, R38 ;  /* 0x0000002600327308 */ /* 0x000e6a0000000800 */
[----:B------:R-:W-:-:S02]  /*bbe0*/  F2FP.PACK_AB R8, R89, R88 ;  /* 0x000000585908723e */ /* 0x000fc400000000ff */
[----:B----4-:R-:W-:Y:S01]  /*bbf0*/  F2FP.PACK_AB R9, R51, R52 ;  /* 0x000000343309723e */ /* 0x010fe200000000ff */
[----:B------:R4:W-:Y:S01]  /*bc00*/  MUFU.EX2 R48, R39 ;  /* 0x0000002700307308 */ /* 0x0009e20000000800 */
[----:B------:R-:W-:Y:S02]  /*bc10*/  F2FP.PACK_AB R10, R53, R90 ;  /* 0x0000005a350a723e */ /* 0x000fe400000000ff */
[----:B-1----:R-:W-:-:S05]  /*bc20*/  F2FP.PACK_AB R11, R50, R49 ;  /* 0x00000031320b723e */ /* 0x002fca00000000ff */
[----:B------:R-:W1:Y:S08]  /*bc30*/  MUFU.EX2 R92, R92 ;  /* 0x0000005c005c7308 */ /* 0x000e700000000800 */
[----:B------:R-:W-:Y:S01]  /*bc40*/  MUFU.EX2 R93, R93 ;  /* 0x0000005d005d7308 */ /* 0x000fe20000000800 */
[----:B------:R-:W-:Y:S07]  /*bc50*/  HMMA.16816.F32 R152, R8, R20, R80 ;  /* 0x000000140898723c */ /* 0x000fee0000001850 */
[----:B------:R-:W-:Y:S01]  /*bc60*/  MUFU.EX2 R94, R94 ;  /* 0x0000005e005e7308 */ /* 0x000fe20000000800 */
[----:B------:R-:W-:-:S07]  /*bc70*/  MOV R82, R178 ;  /* 0x000000b200527202 */ /* 0x000fce0000000f00 */
[----:B------:R-:W-:Y:S08]  /*bc80*/  MUFU.EX2 R95, R95 ;  /* 0x0000005f005f7308 */ /* 0x000ff00000000800 */
[----:B------:R-:W1:Y:S08]  /*bc90*/  MUFU.EX2 R96, R96 ;  /* 0x0000006000607308 */ /* 0x000e700000000800 */
[----:B------:R-:W-:Y:S08]  /*bca0*/  MUFU.EX2 R97, R97 ;  /* 0x0000006100617308 */ /* 0x000ff00000000800 */
[----:B------:R-:W1:Y:S01]  /*bcb0*/  MUFU.EX2 R98, R98 ;  /* 0x0000006200627308 */ /* 0x000e620000000800 */
[----:B------:R-:W-:Y:S01]  /*bcc0*/  MOV R55, R176 ;  /* 0x000000b000377202 */ /* 0x000fe20000000f00 */
[----:B------:R-:W-:Y:S01]  /*bcd0*/  FADD.FTZ R0, R135, R0 ;  /* 0x0000000087007221 */ /* 0x000fe20000010000 */
[----:B------:R-:W-:Y:S01]  /*bce0*/  MOV R100, R194 ;  /* 0x000000c200647202 */ /* 0x000fe20000000f00 */
[----:B------:R-:W-:Y:S01]  /*bcf0*/  IMAD.MOV.U32 R83, RZ, RZ, R161 ;  /* 0x000000ffff537224 */ /* 0x000fe200078e00a1 */
[----:B------:R-:W-:Y:S01]  /*bd00*/  MOV R102, R160 ;  /* 0x000000a000667202 */ /* 0x000fe20000000f00 */
[----:B------:R-:W-:-:S02]  /*bd10*/  IMAD.MOV.U32 R54, RZ, RZ, R195 ;  /* 0x000000ffff367224 */ /* 0x000fc400078e00c3 */
[----:B------:R-:W-:Y:S01]  /*bd20*/  FADD.FTZ R4, R82, R4 ;  /* 0x0000000452047221 */ /* 0x000fe20000010000 */
[----:B------:R-:W-:Y:S01]  /*bd30*/  MOV R103, R239 ;  /* 0x000000ef00677202 */ /* 0x000fe20000000f00 */
[----:B------:R-:W-:Y:S01]  /*bd40*/  IMAD.MOV.U32 R101, RZ, RZ, R162 ;  /* 0x000000ffff657224 */ /* 0x000fe200078e00a2 */
[C---:B--2---:R-:W-:Y:S01]  /*bd50*/  HMMA.16816.F32 R136, R8.reuse, R24, R136 ;  /* 0x000000180888723c */ /* 0x044fe20000001888 */
[----:B------:R-:W-:Y:S01]  /*bd60*/  MOV R105, R163 ;  /* 0x000000a300697202 */ /* 0x000fe20000000f00 */
[----:B------:R-:W-:Y:S01]  /*bd70*/  FADD.FTZ R0, R83, R0 ;  /* 0x0000000053007221 */ /* 0x000fe20000010000 */
[----:B------:R-:W-:Y:S01]  /*bd80*/  MOV R104, R165 ;  /* 0x000000a500687202 */ /* 0x000fe20000000f00 */
[----:B------:R-:W-:Y:S02]  /*bd90*/  FADD.FTZ R4, R54, R4 ;  /* 0x0000000436047221 */ /* 0x000fe40000010000 */
[----:B------:R-:W-:Y:S02]  /*bda0*/  FADD.FTZ R3, R55, R3 ;  /* 0x0000000337037221 */ /* 0x000fe40000010000 */
[----:B------:R-:W-:Y:S01]  /*bdb0*/  HMMA.16816.F32 R140, R8, R26, R140 ;  /* 0x0000001a088c723c */ /* 0x000fe2000000188c */
[----:B------:R-:W-:Y:S01]  /*bdc0*/  FADD.FTZ R2, R100, R2 ;  /* 0x0000000264027221 */ /* 0x000fe20000010000 */
[----:B------:R-:W-:Y:S01]  /*bdd0*/  MOV R55, R102 ;  /* 0x0000006600377202 */ /* 0x000fe20000000f00 */
[----:B------:R-:W-:Y:S01]  /*bde0*/  IMAD.MOV.U32 R54, RZ, RZ, R101 ;  /* 0x000000ffff367224 */ /* 0x000fe200078e0065 */
[----:B------:R-:W-:-:S04]  /*bdf0*/  MOV R100, R103 ;  /* 0x0000006700647202 */ /* 0x000fc80000000f00 */
        /* <DEDUP_REMOVED lines=10> */
[----:B------:R-:W-:-:S07]  /*bea0*/  IMAD.MOV.U32 R165, RZ, RZ, R211 ;  /* 0x000000ffffa57224 */ /* 0x000fce00078e00d3 */
[----:B----4-:R-:W-:Y:S01]  /*beb0*/  HMMA.16816.F32 R36, R8, R14, R84 ;  /* 0x0000000e0824723c */ /* 0x010fe20000001854 */
[----:B------:R-:W-:Y:S01]  /*bec0*/  IMAD.MOV.U32 R101, RZ, RZ, R104 ;  /* 0x000000ffff657224 */ /* 0x000fe200078e0068 */
[----:B------:R-:W-:Y:S01]  /*bed0*/  MOV R107, R164 ;  /* 0x000000a4006b7202 */ /* 0x000fe20000000f00 */
[----:B------:R-:W-:Y:S01]  /*bee0*/  IMAD.MOV.U32 R194, RZ, RZ, R181 ;  /* 0x000000ffffc27224 */ /* 0x000fe200078e00b5 */
[----:B------:R-:W-:Y:S01]  /*bef0*/  MOV R133, R166 ;  /* 0x000000a600857202 */ /* 0x000fe20000000f00 */
[----:B------:R-:W-:Y:S02]  /*bf00*/  LDSM.16.MT88.4 R160, [R219+0xb800] ;  /* 0x00b80000dba0783b */ /* 0x000fe40000004200 */
[----:B-1----:R-:W-:Y:S02]  /*bf10*/  F2FP.PACK_AB R8, R92, R48 ;  /* 0x000000305c08723e */ /* 0x002fe400000000ff */
[----:B------:R-:W-:Y:S02]  /*bf20*/  F2FP.PACK_AB R9, R96, R95 ;  /* 0x0000005f6009723e */ /* 0x000fe400000000ff */
[----:B------:R-:W-:-:S02]  /*bf30*/  F2FP.PACK_AB R10, R94, R93 ;  /* 0x0000005d5e0a723e */ /* 0x000fc400000000ff */
[----:B------:R-:W-:Y:S01]  /*bf40*/  F2FP.PACK_AB R11, R98, R97 ;  /* 0x00000061620b723e */ /* 0x000fe200000000ff */
[----:B------:R-:W-:Y:S01]  /*bf50*/  FADD.FTZ R4, R54, R4 ;  /* 0x0000000436047221 */ /* 0x000fe20000010000 */
[----:B------:R-:W-:Y:S01]  /*bf60*/  MOV R209, R183 ;  /* 0x000000b700d17202 */ /* 0x000fe20000000f00 */
[----:B------:R-:W-:Y:S01]  /*bf70*/  IMAD.MOV.U32 R204, RZ, RZ, R180 ;  /* 0x000000ffffcc7224 */ /* 0x000fe200078e00b4 */
[----:B------:R-:W-:Y:S01]  /*bf80*/  MOV R211, R182 ;  /* 0x000000b600d37202 */ /* 0x000fe20000000f00 */
[----:B------:R-:W-:Y:S01]  /*bf90*/  FADD.FTZ R3, R55, R3 ;  /* 0x0000000337037221 */ /* 0x000fe20000010000 */
[----:B------:R-:W-:Y:S01]  /*bfa0*/  MOV R103, R190 ;  /* 0x000000be00677202 */ /* 0x000fe20000000f00 */
[----:B------:R-:W-:Y:S01]  /*bfb0*/  HMMA.16816.F32 R180, R8, R12, R44 ;  /* 0x0000000c08b4723c */ /* 0x000fe2000000182c */
[----:B------:R-:W-:Y:S01]  /*bfc0*/  FADD.FTZ R2, R100, R2 ;  /* 0x0000000264027221 */ /* 0x000fe20000010000 */
[----:B------:R-:W-:Y:S01]  /*bfd0*/  MOV R81, R106 ;  /* 0x0000006a00517202 */ /* 0x000fe20000000f00 */
[----:B------:R-:W-:-:S02]  /*bfe0*/  IMAD.MOV.U32 R104, RZ, RZ, R248 ;  /* 0x000000ffff687224 */ /* 0x000fc400078e00f8 */
[----:B------:R-:W-:Y:S01]  /*bff0*/  FADD.FTZ R0, R192, R0 ;  /* 0x00000000c0007221 */ /* 0x000fe20000010000 */
[----:B------:R-:W-:Y:S01]  /*c000*/  MOV R135, R145 ;  /* 0x0000009100877202 */ /* 0x000fe20000000f00 */
[----:B------:R-:W-:Y:S01]  /*c010*/  IMAD.MOV.U32 R80, RZ, RZ, R105 ;  /* 0x000000ffff507224 */ /* 0x000fe200078e0069 */
[----:B------:R-:W-:Y:S01]  /*c020*/  HMMA.16816.F32 R64, R8, R24, R64 ;  /* 0x000000180840723c */ /* 0x000fe20000001840 */
[----:B------:R-:W-:Y:S01]  /*c030*/  FADD.FTZ R7, R102, R3 ;  /* 0x0000000366077221 */ /* 0x000fe20000010000 */
[----:B------:R-:W-:Y:S01]  /*c040*/  MOV R82, R107 ;  /* 0x0000006b00527202 */ /* 0x000fe20000000f00 */
[----:B------:R-:W-:Y:S01]  /*c050*/  FADD.FTZ R5, R103, R2 ;  /* 0x0000000267057221 */ /* 0x000fe20000010000 */
[----:B------:R-:W-:-:S04]  /*c060*/  MOV R54, R134 ;  /* 0x0000008600367202 */ /* 0x000fc80000000f00 */
[----:B------:R-:W-:Y:S01]  /*c070*/  HMMA.16816.F32 R60, R8, R26, R60 ;  /* 0x0000001a083c723c */ /* 0x000fe2000000183c */
[----:B------:R-:W-:Y:S01]  /*c080*/  IMAD.MOV.U32 R83, RZ, RZ, R133 ;  /* 0x000000ffff537224 */ /* 0x000fe200078e0085 */
[----:B------:R-:W-:-:S06]  /*c090*/  MOV R55, R132 ;  /* 0x0000008400377202 */ /* 0x000fcc0000000f00 */
[----:B------:R-:W-:Y:S01]  /*c0a0*/  HMMA.16816.F32 R148, R8, R20, R148 ;  /* 0x000000140894723c */ /* 0x000fe20000001894 */
[----:B------:R-:W-:-:S07]  /*c0b0*/  IMAD.MOV.U32 R164, RZ, RZ, R144 ;  /* 0x000000ffffa47224 */ /* 0x000fce00078e0090 */
[----:B------:R-:W-:Y:S01]  /*c0c0*/  HMMA.16816.F32 R56, R8, R22, R56 ;  /* 0x000000160838723c */ /* 0x000fe20000001838 */
[----:B------:R-:W-:-:S07]  /*c0d0*/  FADD.FTZ R2, R81, R7 ;  /* 0x0000000751027221 */ /* 0x000fce0000010000 */
[----:B------:R-:W-:Y:S01]  /*c0e0*/  HMMA.16816.F32 R32, R8, R16, R32 ;  /* 0x000000100820723c */ /* 0x000fe20000001820 */
[----:B------:R-:W-:-:S07]  /*c0f0*/  MOV R167, R147 ;  /* 0x0000009300a77202 */ /* 0x000fce0000000f00 */
[----:B------:R-:W-:Y:S01]  /*c100*/  HMMA.16816.F32 R28, R8, R18, R28 ;  /* 0x00000012081c723c */ /* 0x000fe2000000181c */
[----:B------:R-:W-:-:S07]  /*c110*/  MOV R239, R193 ;  /* 0x000000c100ef7202 */ /* 0x000fce0000000f00 */
[----:B------:R-:W-:Y:S01]  /*c120*/  HMMA.16816.F32 R12, R8, R14, R40 ;  /* 0x0000000e080c723c */ /* 0x000fe20000001828 */
[----:B------:R-:W-:Y:S01]  /*c130*/  IMAD.MOV.U32 R100, RZ, RZ, R135 ;  /* 0x000000ffff647224 */ /* 0x000fe200078e0087 */
[----:B------:R-:W-:Y:S01]  /*c140*/  MOV R166, R146 ;  /* 0x0000009200a67202 */ /* 0x000fe20000000f00 */
[----:B------:R-:W-:Y:S01]  /*c150*/  IMAD.MOV.U32 R103, RZ, RZ, R239 ;  /* 0x000000ffff677224 */ /* 0x000fe200078e00ef */
        /* <DEDUP_REMOVED lines=18> */
[----:B------:R-:W1:Y:S01]  /*c280*/  LDSM.16.MT88.4 R144, [R216+0xb800] ;  /* 0x00b80000d890783b */ /* 0x000e620000004200 */
[----:B------:R-:W-:-:S02]  /*c290*/  FADD.FTZ R0, R235, R4 ;  /* 0x00000004eb007221 */ /* 0x000fc40000010000 */
[----:B------:R-:W-:Y:S01]  /*c2a0*/  FADD.FTZ R4, R101, R5 ;  /* 0x0000000565047221 */ /* 0x000fe20000010000 */
[----:B------:R-:W2:Y:S01]  /*c2b0*/  LDSM.16.MT88.4 R176, [R217+0xb800] ;  /* 0x00b80000d9b0783b */ /* 0x000ea20000004200 */
[----:B------:R-:W-:Y:S02]  /*c2c0*/  FADD.FTZ R3, R102, R3 ;  /* 0x0000000366037221 */ /* 0x000fe40000010000 */
[----:B------:R-:W-:Y:S01]  /*c2d0*/  FADD.FTZ R2, R103, R2 ;  /* 0x0000000267027221 */ /* 0x000fe20000010000 */
[----:B------:R-:W4:Y:S01]  /*c2e0*/  LDSM.16.MT88.4 R16, [R218+0xb800] ;  /* 0x00b80000da10783b */ /* 0x000f220000004200 */
[----:B------:R-:W-:Y:S01]  /*c2f0*/  FADD.FTZ R0, R104, R0 ;  /* 0x0000000068007221 */ /* 0x000fe20000010000 */
[----:B------:R-:W-:Y:S01]  /*c300*/  MOV R204, R195 ;  /* 0x000000c300cc7202 */ /* 0x000fe20000000f00 */
[----:B------:R-:W-:Y:S01]  /*c310*/  IMAD.MOV.U32 R209, RZ, RZ, R193 ;  /* 0x000000ffffd17224 */ /* 0x000fe200078e00c1 */
        /* <DEDUP_REMOVED lines=41> */
[----:B------:R-:W-:Y:S01]  /*c5b0*/  MUFU.EX2 R99, R99 ;  /* 0x0000006300637308 */ /* 0x000fe20000000800 */
[----:B------:R-:W-:Y:S02]  /*c5c0*/  FADD.FTZ R3, R48, R3 ;  /* 0x0000000330037221 */ /* 0x000fe40000010000 */
[----:B------:R-:W-:Y:S02]  /*c5d0*/  FADD.FTZ R235, R95, R235 ;  /* 0x000000eb5feb7221 */ /* 0x000fe40000010000 */
[----:B------:R-:W-:-:S02]  /*c5e0*/  FADD.FTZ R2, R88, R2 ;  /* 0x0000000258027221 */ /* 0x000fc40000010000 */
[----:B------:R-:W-:Y:S01]  /*c5f0*/  FADD.FTZ R0, R52, R0 ;  /* 0x0000000034007221 */ /* 0x000fe20000010000 */
[----:B------:R-:W1:Y:S01]  /*c600*/  MUFU.EX2 R108, R108 ;  /* 0x0000006c006c7308 */ /* 0x000e620000000800 */
        /* <DEDUP_REMOVED lines=54> */
[C---:B--2---:R-:W-:Y:S08]  /*c970*/  HMMA.16816.F32 R168, R188.reuse, R176, R168 ;  /* 0x000000b0bca8723c */ /* 0x044ff000000018a8 */
[----:B------:R-:W-:Y:S08]  /*c980*/  HMMA.16816.F32 R172, R188, R178, R172 ;  /* 0x000000b2bcac723c */ /* 0x000ff000000018ac */
[C---:B------:R-:W-:Y:S08]  /*c990*/  HMMA.16816.F32 R132, R192.reuse, R144, R64 ;  /* 0x00000090c084723c */ /* 0x040ff00000001840 */
[C---:B------:R-:W-:Y:S08]  /*c9a0*/  HMMA.16816.F32 R148, R192.reuse, R160, R148 ;  /* 0x000000a0c094723c */ /* 0x040ff00000001894 */
[----:B------:R-:W-:Y:S08]  /*c9b0*/  HMMA.16816.F32 R164, R192, R176, R32 ;  /* 0x000000b0c0a4723c */ /* 0x000ff00000001820 */
[----:B----4-:R-:W-:Y:S08]  /*c9c0*/  HMMA.16816.F32 R184, R188, R16, R184 ;  /* 0x00000010bcb8723c */ /* 0x010ff000000018b8 */
[C---:B------:R-:W-:Y:S08]  /*c9d0*/  HMMA.16816.F32 R144, R192.reuse, R146, R60 ;  /* 0x00000092c090723c */ /* 0x040ff0000000183c */
[C---:B------:R-:W-:Y:S08]  /*c9e0*/  HMMA.16816.F32 R160, R192.reuse, R162, R56 ;  /* 0x000000a2c0a0723c */ /* 0x040ff00000001838 */
[C---:B------:R-:W-:Y:S08]  /*c9f0*/  HMMA.16816.F32 R176, R192.reuse, R178, R28 ;  /* 0x000000b2c0b0723c */ /* 0x040ff0000000181c */
[----:B------:R-:W-:Y:S08]  /*ca00*/  HMMA.16816.F32 R180, R192, R16, R180 ;  /* 0x00000010c0b4723c */ /* 0x000ff000000018b4 */
[-C--:B------:R-:W-:Y:S08]  /*ca10*/  HMMA.16816.F32 R188, R188, R18.reuse, R36 ;  /* 0x00000012bcbc723c */ /* 0x080ff00000001824 */
[----:B------:R-:W-:Y:S01]  /*ca20*/  HMMA.16816.F32 R192, R192, R18, R12 ;  /* 0x00000012c0c0723c */ /* 0x000fe2000000180c */
[----:B------:R-:W-:Y:S07]  /*ca30*/  @!P0 BRA `(.L_x_344) ;  /* 0x0000665000008947 */ /* 0x000fee0003800000 */
[----:B---3--:R-:W2:Y:S01]  /*ca40*/  LDL.LU R207, [R1+0x68] ;  /* 0x0000680001cf7983 */ /* 0x008ea20000300800 */
[----:B------:R-:W-:Y:S01]  /*ca50*/  MOV R0, UR12 ;  /* 0x0000000c00007c02 */ /* 0x000fe20008000f00 */
[----:B------:R-:W-:Y:S01]  /*ca60*/  ULDC.64 UR6, c[0x0][0x1a0] ;  /* 0x0000680000067ab9 */ /* 0x000fe20000000a00 */
[----:B-----5:R-:W-:Y:S01]  /*ca70*/  ISETP.GE.AND P0, PT, R250, c[0x0][0x220], PT ;  /* 0x00008800fa007a0c */ /* 0x020fe20003f06270 */
[----:B------:R-:W1:Y:S01]  /*ca80*/  S2R R237, SR_TID.X ;  /* 0x0000000000ed7919 */ /* 0x000e620000002100 */
[----:B------:R-:W-:Y:S01]  /*ca90*/  MOV R3, c[0x0][0x1a4] ;  /* 0x0000690000037a02 */ /* 0x000fe20000000f00 */
[----:B------:R-:W-:Y:S01]  /*caa0*/  IMAD.MOV.U32 R201, RZ, RZ, R198 ;  /* 0x000000ffffc97224 */ /* 0x000fe200078e00c6 */
[----:B------:R-:W-:Y:S01]  /*cab0*/  MOV R252, c[0x0][0x1a4] ;  /* 0x0000690000fc7a02 */ /* 0x000fe20000000f00 */
[----:B------:R-:W-:Y:S01]  /*cac0*/  IMAD.MOV.U32 R202, RZ, RZ, R6 ;  /* 0x000000ffffca7224 */ /* 0x000fe200078e0006 */
[----:B------:R-:W-:Y:S01]  /*cad0*/  MOV R199, R197 ;  /* 0x000000c500c77202 */ /* 0x000fe20000000f00 */
[----:B------:R-:W-:Y:S01]  /*cae0*/  USHF.L.U64.HI UR5, UR6, 0x4, UR7 ;  /* 0x0000000406057899 */ /* 0x000fe20008010207 */
[----:B------:R-:W-:Y:S01]  /*caf0*/  MOV R200, R196 ;  /* 0x000000c400c87202 */ /* 0x000fe20000000f00 */
[----:B------:R-:W-:-:S02]  /*cb00*/  USHF.L.U32 UR8, UR6, 0x4, URZ ;  /* 0x0000000406087899 */ /* 0x000fc4000800063f */
[----:B------:R-:W-:Y:S02]  /*cb10*/  ULEA.HI.SX32 UR11, UR9, 0xfffffffe, 0x19 ;  /* 0xfffffffe090b7891 */ /* 0x000fe4000f8fca3f */
[----:B------:R-:W-:Y:S01]  /*cb20*/  @!P0 IMAD R252, R252, 0x70, RZ ;  /* 0x00000070fcfc8824 */ /* 0x000fe200078e02ff */
[----:B------:R-:W-:Y:S01]  /*cb30*/  ULDC.64 UR6, c[0x0][0x1a0] ;  /* 0x0000680000067ab9 */ /* 0x000fe20000000a00 */
[----:B-1----:R-:W-:-:S05]  /*cb40*/  LOP3.LUT R237, R237, 0x3, RZ, 0xc0, !PT ;  /* 0x00000003eded7812 */ /* 0x002fca00078ec0ff */
[----:B--2---:R-:W-:-:S05]  /*cb50*/  IMAD R2, R237, -0x2, R207 ;  /* 0xfffffffeed027824 */ /* 0x004fca00078e02cf */
[----:B------:R-:W-:Y:S01]  /*cb60*/  IADD3 R0, R0, -UR13, R2 ;  /* 0x8000000d00007c10 */ /* 0x000fe2000fffe002 */
[----:B------:R-:W-:-:S04]  /*cb70*/  IMAD.MOV.U32 R2, RZ, RZ, c[0x0][0x1a4] ;  /* 0x00006900ff027624 */ /* 0x000fc800078e00ff */
[----:B------:R1:W-:Y:S01]  /*cb80*/  STL [R1+0x14], R0 ;  /* 0x0000140001007387 */ /* 0x0003e20000100800 */
[----:B------:R-:W-:Y:S01]  /*cb90*/  @!P0 IMAD R2, R2, 0x50, RZ ;  /* 0x0000005002028824 */ /* 0x000fe200078e02ff */
[----:B-1----:R-:W-:-:S05]  /*cba0*/  MOV R0, c[0x0][0x1a4] ;  /* 0x0000690000007a02 */ /* 0x002fca0000000f00 */
[----:B------:R-:W-:Y:S02]  /*cbb0*/  @!P0 IMAD R4, R0, 0x30, RZ ;  /* 0x0000003000048824 */ /* 0x000fe400078e02ff */
[----:B------:R-:W-:-:S03]  /*cbc0*/  @!P0 IMAD R0, R3, 0x60, RZ ;  /* 0x0000006003008824 */ /* 0x000fc600078e02ff */
[----:B------:R1:W-:Y:S04]  /*cbd0*/  @!P0 STL [R1+0x10], R4 ;  /* 0x0000100401008387 */ /* 0x0003e80000100800 */
[----:B------:R1:W-:Y:S04]  /*cbe0*/  @!P0 STL [R1+0xc], R2 ;  /* 0x00000c0201008387 */ /* 0x0003e80000100800 */
[----:B------:R1:W-:Y:S01]  /*cbf0*/  @!P0 STL [R1+0x8], R0 ;  /* 0x0000080001008387 */ /* 0x0003e20000100800 */
[----:B------:R-:W-:Y:S05]  /*cc00*/  BRA `(.L_x_345) ;  /* 0x00000a0000007947 */ /* 0x000fea0003800000 */
.L_x_347:
[----:B------:R-:W-:Y:S01]  /*cc10*/  IMAD.U32 R0, RZ, RZ, UR11 ;  /* 0x0000000bff007e24 */ /* 0x000fe2000f8e00ff */
[----:B------:R1:W-:Y:S04]  /*cc20*/  @P0 STS.128 [R234+0x4000], RZ ;  /* 0x004000ffea000388 */ /* 0x0003e80000000c00 */
[----:B------:R-:W-:Y:S04]  /*cc30*/  @!P0 IADD3 R0, R0, -0x1, RZ ;  /* 0xffffffff00008810 */ /* 0x000fe80007ffe0ff */
[----:B------:R-:W-:Y:S05]  /*cc40*/  @!P0 SHF.R.S32.HI R2, RZ, 0x1f, R0 ;  /* 0x0000001fff028819 */ /* 0x000fea0000011400 */
[----:B------:R-:W-:Y:S02]  /*cc50*/  @!P0 IMAD R196, R2, c[0x0][0x198], RZ ;  /* 0x0000660002c48a24 */ /* 0x000fe400078e02ff */
[C---:B------:R-:W-:Y:S04]  /*cc60*/  @!P0 IMAD.WIDE.U32 R2, R0.reuse, c[0x0][0x198], RZ ;  /* 0x0000660000028a25 */ /* 0x040fe800078e00ff */
[----:B------:R-:W-:Y:S01]  /*cc70*/  @!P0 IMAD R197, R0, c[0x0][0x19c], R196 ;  /* 0x0000670000c58a24 */ /* 0x000fe200078e02c4 */
[-C--:B------:R-:W-:Y:S01]  /*cc80*/  @!P0 LEA R0, P2, R2, R246.reuse, 0x7 ;  /* 0x000000f602008211 */ /* 0x080fe200078438ff */
[----:B------:R-:W-:Y:S02]  /*cc90*/  IMAD.U32 R196, RZ, RZ, UR11 ;  /* 0x0000000bffc47e24 */ /* 0x000fe4000f8e00ff */
[----:B------:R-:W-:Y:S03]  /*cca0*/  @!P0 IMAD.IADD R197, R3, 0x1, R197 ;  /* 0x0000000103c58824 */ /* 0x000fe600078e02c5 */
[----:B------:R-:W-:Y:S02]  /*ccb0*/  @!P0 IADD3 R3, R196, -0x1, RZ ;  /* 0xffffffffc4038810 */ /* 0x000fe40007ffe0ff */
[-C--:B------:R-:W-:Y:S02]  /*ccc0*/  @!P0 LEA.HI.X R197, R2, R245.reuse, R197, 0x7, P2 ;  /* 0x000000f502c58211 */ /* 0x080fe400010f3cc5 */
[----:B------:R-:W-:Y:S05]  /*ccd0*/  @!P0 SHF.R.S32.HI R2, RZ, 0x1f, R3 ;  /* 0x0000001fff028819 */ /* 0x000fea0000011403 */
[----:B------:R-:W-:Y:S04]  /*cce0*/  @!P0 IMAD R2, R2, c[0x0][0x198], RZ ;  /* 0x0000660002028a24 */ /* 0x000fe800078e02ff */
[C---:B------:R-:W-:Y:S02]  /*ccf0*/  @!P0 IMAD R196, R3.reuse, c[0x0][0x19c], R2 ;  /* 0x0000670003c48a24 */ /* 0x040fe400078e0202 */
[----:B------:R-:W-:Y:S04]  /*cd00*/  @!P0 IMAD.WIDE.U32 R2, R3, c[0x0][0x198], RZ ;  /* 0x0000660003028a25 */ /* 0x000fe800078e00ff */
[----:B------:R-:W-:Y:S01]  /*cd10*/  @!P0 IMAD.IADD R3, R3, 0x1, R196 ;  /* 0x0000000103038824 */ /* 0x000fe200078e02c4 */
[C---:B------:R-:W-:Y:S04]  /*cd20*/  @!P0 LEA R204, P2, R2.reuse, R246, 0x7 ;  /* 0x000000f602cc8211 */ /* 0x040fe800078438ff */
[-C--:B------:R-:W-:Y:S01]  /*cd30*/  @!P0 LEA.HI.X R198, R2, R245.reuse, R3, 0x7, P2 ;  /* 0x000000f502c68211 */ /* 0x080fe200010f3c03 */
[----:B------:R-:W-:Y:S01]  /*cd40*/  IMAD.U32 R2, RZ, RZ, UR11 ;  /* 0x0000000bff027e24 */ /* 0x000fe2000f8e00ff */
[C---:B------:R-:W-:Y:S04]  /*cd50*/  @!P0 LEA R196, P2, R0.reuse, c[0x0][0x168], 0x1 ;  /* 0x00005a0000c48a11 */ /* 0x040fe800078408ff */
[----:B------:R-:W-:Y:S02]  /*cd60*/  @!P0 LEA.HI.X R197, R0, c[0x0][0x16c], R197, 0x1, P2 ;  /* 0x00005b0000c58a11 */ /* 0x000fe400010f0cc5 */
[----:B------:R-:W-:Y:S02]  /*cd70*/  @!P0 IADD3 R0, P3, R204, UR24, RZ ;  /* 0x00000018cc008c10 */ /* 0x000fe4000ff7e0ff */
[----:B------:R-:W-:Y:S01]  /*cd80*/  @!P0 IADD3 R2, R2, -0x1, RZ ;  /* 0xffffffff02028810 */ /* 0x000fe20007ffe0ff */
[----:B------:R-:W-:Y:S01]  /*cd90*/  @!PT LDS RZ, [RZ] ;  /* 0x00000000fffff984 */ /* 0x000fe20000000800 */
[----:B------:R-:W-:Y:S01]  /*cda0*/  @!PT LDS RZ, [RZ] ;  /* 0x00000000fffff984 */ /* 0x000fe20000000800 */
[----:B------:R-:W-:Y:S01]  /*cdb0*/  @!PT LDS RZ, [RZ] ;  /* 0x00000000fffff984 */ /* 0x000fe20000000800 */
[----:B------:R2:W-:Y:S03]  /*cdc0*/  @!P0 LDGSTS.E.BYPASS.LTC128B.128 [R234+0x4000], [R196.64] ;  /* 0x04000000c4ea8fae */ /* 0x0005e6000b901d52 */
[----:B------:R-:W-:Y:S03]  /*cdd0*/  @!P0 SHF.R.S32.HI R3, RZ, 0x1f, R2 ;  /* 0x0000001fff038819 */ /* 0x000fe60000011402 */
[----:B------:R1:W-:Y:S02]  /*cde0*/  @P0 STS.128 [R234+0x4800], RZ ;  /* 0x004800ffea000388 */ /* 0x0003e40000000c00 */
[----:B------:R-:W-:Y:S01]  /*cdf0*/  @!P0 IMAD R3, R3, c[0x0][0x198], RZ ;  /* 0x0000660003038a24 */ /* 0x000fe200078e02ff */
[----:B--2---:R-:W-:Y:S02]  /*ce00*/  @!P0 LEA R196, P2, R0, c[0x0][0x168], 0x1 ;  /* 0x00005a0000c48a11 */ /* 0x004fe400078408ff */
[----:B------:R-:W-:Y:S01]  /*ce10*/  @!P0 IADD3.X R197, R198, UR26, RZ, P3, !PT ;  /* 0x0000001ac6c58c10 */ /* 0x000fe20009ffe4ff */
[----:B------:R-:W-:Y:S03]  /*ce20*/  @!P0 IMAD.MOV.U32 R198, RZ, RZ, c[0x0][0x19c] ;  /* 0x00006700ffc68624 */ /* 0x000fe600078e00ff */
[----:B------:R-:W-:Y:S01]  /*ce30*/  @!P0 LEA.HI.X R197, R0, c[0x0][0x16c], R197, 0x1, P2 ;  /* 0x00005b0000c58a11 */ /* 0x000fe200010f0cc5 */
[C---:B------:R-:W-:Y:S02]  /*ce40*/  @!P0 IMAD R0, R2.reuse, c[0x0][0x19c], R3 ;  /* 0x0000670002008a24 */ /* 0x040fe400078e0203 */
[----:B------:R-:W-:Y:S02]  /*ce50*/  @!P0 IMAD.WIDE.U32 R2, R2, c[0x0][0x198], RZ ;  /* 0x0000660002028a25 */ /* 0x000fe400078e00ff */
[----:B------:R-:W-:Y:S01]  /*ce60*/  @!PT LDS RZ, [RZ] ;  /* 0x00000000fffff984 */ /* 0x000fe20000000800 */
[----:B------:R-:W-:Y:S01]  /*ce70*/  @!PT LDS RZ, [RZ] ;  /* 0x00000000fffff984 */ /* 0x000fe20000000800 */
[----:B------:R-:W-:Y:S01]  /*ce80*/  @!PT LDS RZ, [RZ] ;  /* 0x00000000fffff984 */ /* 0x000fe20000000800 */
[----:B------:R2:W-:Y:S02]  /*ce90*/  @!P0 LDGSTS.E.BYPASS.LTC128B.128 [R234+0x4800], [R196.64] ;  /* 0x04800000c4ea8fae */ /* 0x0005e4000b901d52 */
[----:B------:R-:W-:Y:S01]  /*cea0*/  @!P0 IMAD R198, R198, 0x30, RZ ;  /* 0x00000030c6c68824 */ /* 0x000fe200078e02ff */
[----:B------:R-:W-:Y:S03]  /*ceb0*/  @!P0 IADD3 R0, R3, R0, RZ ;  /* 0x0000000003008210 */ /* 0x000fe60007ffe0ff */
[----:B------:R1:W-:Y:S01]  /*cec0*/  @P0 STS.128 [R234+0x5000], RZ ;  /* 0x005000ffea000388 */ /* 0x0003e20000000c00 */
[CC--:B--2---:R-:W-:Y:S04]  /*ced0*/  @!P0 LEA R196, P2, R2.reuse, R246.reuse, 0x7 ;  /* 0x000000f602c48211 */ /* 0x0c4fe800078438ff */
[-C--:B------:R-:W-:Y:S01]  /*cee0*/  @!P0 LEA.HI.X R197, R2, R245.reuse, R0, 0x7, P2 ;  /* 0x000000f502c58211 */ /* 0x080fe200010f3c00 */
[----:B------:R-:W-:Y:S02]  /*cef0*/  @!P0 IMAD.MOV.U32 R2, RZ, RZ, c[0x0][0x198] ;  /* 0x00006600ff028624 */ /* 0x000fe400078e00ff */
[----:B------:R-:W-:Y:S02]  /*cf00*/  IMAD.U32 R0, RZ, RZ, UR11 ;  /* 0x0000000bff007e24 */ /* 0x000fe4000f8e00ff */
[----:B------:R-:W-:Y:S04]  /*cf10*/  @!P0 IMAD.WIDE.U32 R2, R2, 0x30, R196 ;  /* 0x0000003002028825 */ /* 0x000fe800078e00c4 */
[----:B------:R-:W-:Y:S01]  /*cf20*/  @!P0 IMAD.IADD R198, R198, 0x1, R3 ;  /* 0x00000001c6c68824 */ /* 0x000fe200078e0203 */
[----:B------:R-:W-:Y:S02]  /*cf30*/  @!P0 IADD3 R3, R0, -0x1, RZ ;  /* 0xffffffff00038810 */ /* 0x000fe40007ffe0ff */
[C---:B------:R-:W-:Y:S02]  /*cf40*/  @!P0 LEA R204, P2, R2.reuse, c[0x0][0x168], 0x1 ;  /* 0x00005a0002cc8a11 */ /* 0x040fe400078408ff */
[----:B------:R-:W-:Y:S02]  /*cf50*/  @!P0 SHF.R.S32.HI R0, RZ, 0x1f, R3 ;  /* 0x0000001fff008819 */ /* 0x000fe40000011403 */
[----:B------:R-:W-:Y:S02]  /*cf60*/  @!P0 LEA.HI.X R205, R2, c[0x0][0x16c], R198, 0x1, P2 ;  /* 0x00005b0002cd8a11 */ /* 0x000fe400010f0cc6 */
[----:B------:R-:W-:Y:S01]  /*cf70*/  @!P0 MOV R198, c[0x0][0x19c] ;  /* 0x0000670000c68a02 */ /* 0x000fe20000000f00 */
[----:B------:R-:W-:Y:S04]  /*cf80*/  @!P0 IMAD R0, R0, c[0x0][0x198], RZ ;  /* 0x0000660000008a24 */ /* 0x000fe800078e02ff */
[C---:B------:R-:W-:Y:S02]  /*cf90*/  @!P0 IMAD R0, R3.reuse, c[0x0][0x19c], R0 ;  /* 0x0000670003008a24 */ /* 0x040fe400078e0200 */
[----:B------:R-:W-:Y:S04]  /*cfa0*/  @!P0 IMAD.WIDE.U32 R2, R3, c[0x0][0x198], RZ ;  /* 0x0000660003028a25 */ /* 0x000fe800078e00ff */
[----:B------:R-:W-:Y:S01]  /*cfb0*/  @!P0 IMAD R198, R198, 0x50, RZ ;  /* 0x00000050c6c68824 */ /* 0x000fe200078e02ff */
[C---:B------:R-:W-:Y:S02]  /*cfc0*/  @!P0 LEA R197, P2, R2.reuse, R246, 0x7 ;  /* 0x000000f602c58211 */ /* 0x040fe400078438ff */
[----:B------:R-:W-:Y:S01]  /*cfd0*/  @!P0 IADD3 R0, R3, R0, RZ ;  /* 0x0000000003008210 */ /* 0x000fe20007ffe0ff */
[----:B------:R-:W-:Y:S03]  /*cfe0*/  @!P0 IMAD.MOV.U32 R3, RZ, RZ, c[0x0][0x19c] ;  /* 0x00006700ff038624 */ /* 0x000fe600078e00ff */
[----:B------:R-:W-:Y:S01]  /*cff0*/  @!P0 LEA.HI.X R196, R2, R245, R0, 0x7, P2 ;  /* 0x000000f502c48211 */ /* 0x000fe200010f3c00 */
[----:B------:R-:W-:Y:S05]  /*d000*/  @!P0 IMAD.MOV.U32 R0, RZ, RZ, c[0x0][0x198] ;  /* 0x00006600ff008624 */ /* 0x000fea00078e00ff */
        /* <DEDUP_REMOVED lines=10> */
[----:B------:R-:W-:Y:S01]  /*d0b0*/  @!P0 SHF.R.S32.HI R0, RZ, 0x1f, R2 ;  /* 0x0000001fff008819 */ /* 0x000fe20000011402 */
[----:B------:R1:W-:Y:S04]  /*d0c0*/  @P0 STS.128 [R234+0x5800], RZ ;  /* 0x005800ffea000388 */ /* 0x0003e80000000c00 */
[----:B------:R-:W-:Y:S02]  /*d0d0*/  @!P0 IMAD R0, R0, c[0x0][0x198], RZ ;  /* 0x0000660000008a24 */ /* 0x000fe400078e02ff */
[----:B------:R-:W-:Y:S01]  /*d0e0*/  @!PT LDS RZ, [RZ] ;  /* 0x00000000fffff984 */ /* 0x000fe20000000800 */
[----:B------:R-:W-:Y:S01]  /*d0f0*/  @!PT LDS RZ, [RZ] ;  /* 0x00000000fffff984 */ /* 0x000fe20000000800 */
[----:B------:R-:W-:Y:S01]  /*d100*/  @!PT LDS RZ, [RZ] ;  /* 0x00000000fffff984 */ /* 0x000fe20000000800 */
[----:B------:R3:W-:Y:S02]  /*d110*/  @!P0 LDGSTS.E.BYPASS.LTC128B.128 [R234+0x5800], [R204.64] ;  /* 0x05800000ccea8fae */ /* 0x0007e4000b901d52 */
[C---:B------:R-:W-:Y:S02]  /*d120*/  @!P0 IMAD R0, R2.reuse, c[0x0][0x19c], R0 ;  /* 0x0000670002008a24 */ /* 0x040fe400078e0200 */
[----:B------:R-:W-:Y:S02]  /*d130*/  @!P0 IMAD.WIDE.U32 R2, R2, c[0x0][0x198], RZ ;  /* 0x0000660002028a25 */ /* 0x000fe400078e00ff */
[----:B------:R1:W-:Y:S02]  /*d140*/  @P0 STS.128 [R234+0x6000], RZ ;  /* 0x006000ffea000388 */ /* 0x0003e40000000c00 */
[----:B------:R-:W-:Y:S01]  /*d150*/  @!P0 IMAD.IADD R0, R3, 0x1, R0 ;  /* 0x0000000103008824 */ /* 0x000fe200078e0200 */
[CC--:B--2---:R-:W-:Y:S04]  /*d160*/  @!P0 LEA R196, P2, R2.reuse, R246.reuse, 0x7 ;  /* 0x000000f602c48211 */ /* 0x0c4fe800078438ff */
[-C--:B------:R-:W-:Y:S01]  /*d170*/  @!P0 LEA.HI.X R197, R2, R245.reuse, R0, 0x7, P2 ;  /* 0x000000f502c58211 */ /* 0x080fe200010f3c00 */
[----:B------:R-:W-:Y:S02]  /*d180*/  @!P0 IMAD.MOV.U32 R2, RZ, RZ, c[0x0][0x198] ;  /* 0x00006600ff028624 */ /* 0x000fe400078e00ff */
[----:B------:R-:W-:Y:S02]  /*d190*/  IMAD.U32 R0, RZ, RZ, UR11 ;  /* 0x0000000bff007e24 */ /* 0x000fe4000f8e00ff */
[----:B------:R-:W-:Y:S04]  /*d1a0*/  @!P0 IMAD.WIDE.U32 R2, R2, 0x50, R196 ;  /* 0x0000005002028825 */ /* 0x000fe800078e00c4 */
[----:B------:R-:W-:Y:S01]  /*d1b0*/  @!P0 IMAD.IADD R198, R198, 0x1, R3 ;  /* 0x00000001c6c68824 */ /* 0x000fe200078e0203 */
[----:B------:R-:W-:Y:S02]  /*d1c0*/  @!P0 IADD3 R3, R0, -0x1, RZ ;  /* 0xffffffff00038810 */ /* 0x000fe40007ffe0ff */
[C---:B---3--:R-:W-:Y:S02]  /*d1d0*/  @!P0 LEA R204, P2, R2.reuse, c[0x0][0x168], 0x1 ;  /* 0x00005a0002cc8a11 */ /* 0x048fe400078408ff */
[----:B------:R-:W-:Y:S02]  /*d1e0*/  @!P0 SHF.R.S32.HI R0, RZ, 0x1f, R3 ;  /* 0x0000001fff008819 */ /* 0x000fe40000011403 */
[----:B------:R-:W-:Y:S03]  /*d1f0*/  @!P0 LEA.HI.X R205, R2, c[0x0][0x16c], R198, 0x1, P2 ;  /* 0x00005b0002cd8a11 */ /* 0x000fe600010f0cc6 */
        /* <DEDUP_REMOVED lines=10> */
[----:B------:R-:W-:Y:S01]  /*d2a0*/  @!P0 IMAD.IADD R0, R0, 0x1, R3 ;  /* 0x0000000100008824 */ /* 0x000fe200078e0203 */
[C---:B------:R-:W-:Y:S04]  /*d2b0*/  @!P0 LEA R196, P2, R2.reuse, c[0x0][0x168], 0x1 ;  /* 0x00005a0002c48a11 */ /* 0x040fe800078408ff */
[----:B------:R-:W-:Y:S01]  /*d2c0*/  @!P0 LEA.HI.X R197, R2, c[0x0][0x16c], R0, 0x1, P2 ;  /* 0x00005b0002c58a11 */ /* 0x000fe200010f0c00 */
[----:B------:R-:W-:Y:S05]  /*d2d0*/  IMAD.U32 R2, RZ, RZ, UR11 ;  /* 0x0000000bff027e24 */ /* 0x000fea000f8e00ff */
[----:B------:R-:W-:Y:S04]  /*d2e0*/  @!P0 IADD3 R2, R2, -0x1, RZ ;  /* 0xffffffff02028810 */ /* 0x000fe80007ffe0ff */
[----:B------:R-:W-:Y:S05]  /*d2f0*/  @!P0 SHF.R.S32.HI R0, RZ, 0x1f, R2 ;  /* 0x0000001fff008819 */ /* 0x000fea0000011402 */
[----:B------:R-:W-:Y:S04]  /*d300*/  @!P0 IMAD R0, R0, c[0x0][0x198], RZ ;  /* 0x0000660000008a24 */ /* 0x000fe800078e02ff */
[C---:B------:R-:W-:Y:S02]  /*d310*/  @!P0 IMAD R0, R2.reuse, c[0x0][0x19c], R0 ;  /* 0x0000670002008a24 */ /* 0x040fe400078e0200 */
[----:B------:R-:W-:Y:S04]  /*d320*/  @!P0 IMAD.WIDE.U32 R2, R2, c[0x0][0x198], RZ ;  /* 0x0000660002028a25 */ /* 0x000fe800078e00ff */
[----:B------:R-:W-:Y:S01]  /*d330*/  @!P0 IMAD.IADD R0, R3, 0x1, R0 ;  /* 0x0000000103008824 */ /* 0x000fe200078e0200 */
[C---:B------:R-:W-:Y:S04]  /*d340*/  @!P0 LEA R206, P2, R2.reuse, R246, 0x7 ;  /* 0x000000f602ce8211 */ /* 0x040fe800078438ff */
[-C--:B------:R-:W-:Y:S01]  /*d350*/  @!P0 LEA.HI.X R198, R2, R245.reuse, R0, 0x7, P2 ;  /* 0x000000f502c68211 */ /* 0x080fe200010f3c00 */
[----:B------:R-:W-:Y:S01]  /*d360*/  @!P0 IMAD.MOV.U32 R2, RZ, RZ, c[0x0][0x19c] ;  /* 0x00006700ff028624 */ /* 0x000fe200078e00ff */
[----:B------:R-:W-:Y:S04]  /*d370*/  @!P0 MOV R0, c[0x0][0x198] ;  /* 0x0000660000008a02 */ /* 0x000fe80000000f00 */
[C---:B------:R-:W-:Y:S04]  /*d380*/  @!P0 LEA R3, P2, R0.reuse, R206, 0x6 ;  /* 0x000000ce00038211 */ /* 0x040fe800078430ff */
[----:B------:R-:W-:Y:S02]  /*d390*/  @!P0 LEA.HI.X R198, R0, R198, R2, 0x6, P2 ;  /* 0x000000c600c68211 */ /* 0x000fe400010f3402 */
[C---:B------:R-:W-:Y:S04]  /*d3a0*/  @!P0 LEA R2, P2, R3.reuse, c[0x0][0x168], 0x1 ;  /* 0x00005a0003028a11 */ /* 0x040fe800078408ff */
[----:B------:R-:W-:Y:S05]  /*d3b0*/  @!P0 LEA.HI.X R3, R3, c[0x0][0x16c], R198, 0x1, P2 ;  /* 0x00005b0003038a11 */ /* 0x000fea00010f0cc6 */
[----:B------:R-:W-:Y:S01]  /*d3c0*/  @!PT LDS RZ, [RZ] ;  /* 0x00000000fffff984 */ /* 0x000fe20000000800 */
[----:B------:R-:W-:Y:S01]  /*d3d0*/  @!PT LDS RZ, [RZ] ;  /* 0x00000000fffff984 */ /* 0x000fe20000000800 */
[----:B------:R-:W-:Y:S01]  /*d3e0*/  @!PT LDS RZ, [RZ] ;  /* 0x00000000fffff984 */ /* 0x000fe20000000800 */
[----:B------:R2:W-:Y:S06]  /*d3f0*/  @!P0 LDGSTS.E.BYPASS.LTC128B.128 [R234+0x6000], [R2.64] ;  /* 0x0600000002ea8fae */ /* 0x0005ec000b901d52 */
[----:B------:R1:W-:Y:S06]  /*d400*/  @P0 STS.128 [R234+0x6800], RZ ;  /* 0x006800ffea000388 */ /* 0x0003ec0000000c00 */
        /* <DEDUP_REMOVED lines=8> */
[----:B------:R3:W-:Y:S01]  /*d490*/  @!P0 LDGSTS.E.BYPASS.LTC128B.128 [R234+0x7000], [R196.64] ;  /* 0x07000000c4ea8fae */ /* 0x0007e2000b901d52 */
[----:B--2---:R-:W-:Y:S05]  /*d4a0*/  IMAD.U32 R2, RZ, RZ, UR11 ;  /* 0x0000000bff027e24 */ /* 0x004fea000f8e00ff */
[----:B------:R1:W-:Y:S01]  /*d4b0*/  @P0 STS.128 [R234+0x7800], RZ ;  /* 0x007800ffea000388 */ /* 0x0003e20000000c00 */
[----:B------:R-:W-:Y:S04]  /*d4c0*/  @!P0 IADD3 R2, R2, -0x1, RZ ;  /* 0xffffffff02028810 */ /* 0x000fe80007ffe0ff */
[----:B------:R-:W-:Y:S05]  /*d4d0*/  @!P0 SHF.R.S32.HI R0, RZ, 0x1f, R2 ;  /* 0x0000001fff008819 */ /* 0x000fea0000011402 */
[----:B------:R-:W-:Y:S04]  /*d4e0*/  @!P0 IMAD R0, R0, c[0x0][0x198], RZ ;  /* 0x0000660000008a24 */ /* 0x000fe800078e02ff */
[C---:B------:R-:W-:Y:S02]  /*d4f0*/  @!P0 IMAD R0, R2.reuse, c[0x0][0x19c], R0 ;  /* 0x0000670002008a24 */ /* 0x040fe400078e0200 */
[----:B------:R-:W-:Y:S04]  /*d500*/  @!P0 IMAD.WIDE.U32 R2, R2, c[0x0][0x198], RZ ;  /* 0x0000660002028a25 */ /* 0x000fe800078e00ff */
[----:B------:R-:W-:Y:S01]  /*d510*/  @!P0 IMAD.IADD R0, R3, 0x1, R0 ;  /* 0x0000000103008824 */ /* 0x000fe200078e0200 */
[C---:B---3--:R-:W-:Y:S02]  /*d520*/  @!P0 LEA R196, P2, R2.reuse, R246, 0x7 ;  /* 0x000000f602c48211 */ /* 0x048fe400078438ff */
[----:B------:R-:W-:Y:S02]  /*d530*/  @!P0 MOV R3, c[0x0][0x19c] ;  /* 0x0000670000038a02 */ /* 0x000fe40000000f00 */
[----:B------:R-:W-:Y:S01]  /*d540*/  @!P0 LEA.HI.X R197, R2, R245, R0, 0x7, P2 ;  /* 0x000000f502c58211 */ /* 0x000fe200010f3c00 */
[----:B------:R-:W-:Y:S02]  /*d550*/  @!P0 IMAD.MOV.U32 R2, RZ, RZ, c[0x0][0x198] ;  /* 0x00006600ff028624 */ /* 0x000fe400078e00ff */
        /* <DEDUP_REMOVED lines=8> */
[----:B------:R1:W-:Y:S06]  /*d5e0*/  @!P0 LDGSTS.E.BYPASS.LTC128B.128 [R234+0x7800], [R196.64] ;  /* 0x07800000c4ea8fae */ /* 0x0003ec000b901d52 */
[----:B------:R-:W0:Y:S01]  /*d5f0*/  LDGDEPBAR ;  /* 0x00000000000079af */ /* 0x000e220000000000 */
[----:B------:R-:W-:-:S05]  /*d600*/  BRA `(.L_x_346) ;  /* 0x000010f000007947 */ /* 0x000fca0003800000 */
.L_x_345:
[----:B-1----:R-:W2:Y:S01]  /*d610*/  LDL.64 R2, [R1+0x18] ;  /* 0x0000180001027983 */ /* 0x002ea20000100a00 */
        /* <DEDUP_REMOVED lines=53> */
[----:B------:R-:W-:Y:S01]  /*d970*/  @!P0 IMAD.IADD R7, R252, 0x1, R9 ;  /* 0x00000001fc078824 */ /* 0x000fe200078e0209 */
        /* <DEDUP_REMOVED lines=10> */
[----:B----4-:R-:W-:Y:S01]  /*da20*/  @!P0 IMAD.IADD R0, R14, 0x1, R5 ;  /* 0x000000010e008824 */ /* 0x010fe200078e0205 */
        /* <DEDUP_REMOVED lines=205> */
.L_x_346:
[----:B------:R-:W2:Y:S01]  /*e700*/  LDL R2, [R1+0x14] ;  /* 0x0000140001027983 */ /* 0x000ea20000100800 */
[----:B------:R-:W-:Y:S01]  /*e710*/  MOV R0, UR11 ;  /* 0x0000000b00007c02 */ /* 0x000fe20008000f00 */
[----:B------:R-:W-:Y:S04]  /*e720*/  UIADD3 UR11, UR11, -0x1, URZ ;  /* 0xffffffff0b0b7890 */ /* 0x000fe8000fffe03f */
[----:B--2---:R-:W-:Y:S05]  /*e730*/  IMAD R0, R0, -0x80, R2 ;  /* 0xffffff8000007824 */ /* 0x004fea00078e0202 */
[C---:B------:R-:W-:Y:S02]  /*e740*/  IADD3 R2, R0.reuse, 0x47, RZ ;  /* 0x0000004700027810 */ /* 0x040fe40007ffe0ff */
[----:B-1----:R-:W-:Y:S02]  /*e750*/  IADD3 R196, R0, -0x40, RZ ;  /* 0xffffffc000c47810 */ /* 0x002fe40007ffe0ff */
[----:B------:R-:W-:Y:S02]  /*e760*/  ISETP.GE.AND P2, PT, R2, RZ, PT ;  /* 0x000000ff0200720c */ /* 0x000fe40003f46270 */
[----:B------:R-:W-:Y:S02]  /*e770*/  ISETP.GE.AND P3, PT, R196, RZ, PT ;  /* 0x000000ffc400720c */ /* 0x000fe40003f66270 */
[C---:B------:R-:W-:Y:S09]  /*e780*/  IADD3 R3, R0.reuse, -0x41, RZ ;  /* 0xffffffbf00037810 */ /* 0x040ff20007ffe0ff */
[C---:B------:R-:W-:Y:S02]  /*e790*/  @!P2 IADD3 R2, -R0.reuse, -0x47, RZ ;  /* 0xffffffb90002a810 */ /* 0x040fe40007ffe1ff */
[C---:B------:R-:W-:Y:S02]  /*e7a0*/  @!P3 IADD3 R196, -R0.reuse, 0x40, RZ ;  /* 0x0000004000c4b810 */ /* 0x040fe40007ffe1ff */
[----:B------:R1:W2:Y:S01]  /*e7b0*/  I2F R204, R2 ;  /* 0x0000000200cc7306 */ /* 0x0002a20000201400 */
[----:B------:R-:W-:Y:S09]  /*e7c0*/  ISETP.GE.AND P2, PT, R3, RZ, PT ;  /* 0x000000ff0300720c */ /* 0x000ff20003f46270 */
[----:B------:R-:W3:Y:S04]  /*e7d0*/  I2F R197, R196 ;  /* 0x000000c400c57306 */ /* 0x000ee80000201400 */
[C---:B------:R-:W-:Y:S06]  /*e7e0*/  @!P2 IADD3 R3, -R0.reuse, 0x41, RZ ;  /* 0x000000410003a810 */ /* 0x040fec0007ffe1ff */
[----:B------:R4:W5:Y:S01]  /*e7f0*/  I2F R198, R3 ;  /* 0x0000000300c67306 */ /* 0x0009620000201400 */
[----:B-1----:R-:W-:Y:S01]  /*e800*/  IADD3 R2, R0, -0x48, RZ ;  /* 0xffffffb800027810 */ /* 0x002fe20007ffe0ff */
[----:B--2---:R-:W-:Y:S03]  /*e810*/  FFMA.FTZ R11, R204, -UR4, R11 ;  /* 0x80000004cc0b7c23 */ /* 0x004fe6000801000b */
[----:B------:R-:W-:Y:S01]  /*e820*/  ISETP.GE.AND P3, PT, R2, RZ, PT ;  /* 0x000000ff0200720c */ /* 0x000fe20003f66270 */
[C---:B---3--:R-:W-:Y:S01]  /*e830*/  FFMA.FTZ R68, R197.reuse, -UR4, R68 ;  /* 0x80000004c5447c23 */ /* 0x048fe20008010044 */
[----:B------:R-:W-:Y:S01]  /*e840*/  IADD3 R196, R0, -0x49, RZ ;  /* 0xffffffb700c47810 */ /* 0x000fe20007ffe0ff */
[----:B------:R-:W-:Y:S03]  /*e850*/  FFMA.FTZ R82, R197, -UR4, R82 ;  /* 0x80000004c5527c23 */ /* 0x000fe60008010052 */
[----:B------:R-:W-:Y:S07]  /*e860*/  ISETP.GE.AND P2, PT, R196, RZ, PT ;  /* 0x000000ffc400720c */ /* 0x000fee0003f46270 */
[C---:B------:R-:W-:Y:S02]  /*e870*/  @!P3 IADD3 R2, -R0.reuse, 0x48, RZ ;  /* 0x000000480002b810 */ /* 0x040fe40007ffe1ff */
[----:B----4-:R-:W-:Y:S02]  /*e880*/  IADD3 R3, R0, -0x50, RZ ;  /* 0xffffffb000037810 */ /* 0x010fe40007ffe0ff */
[----:B------:R1:W2:Y:S01]  /*e890*/  I2F R197, R2 ;  /* 0x0000000200c57306 */ /* 0x0002a20000201400 */
[C---:B-----5:R-:W-:Y:S02]  /*e8a0*/  FFMA.FTZ R69, R198.reuse, -UR4, R69 ;  /* 0x80000004c6457c23 */ /* 0x060fe40008010045 */
[----:B------:R-:W-:Y:S01]  /*e8b0*/  FFMA.FTZ R83, R198, -UR4, R83 ;  /* 0x80000004c6537c23 */ /* 0x000fe20008010053 */
[----:B------:R-:W-:Y:S02]  /*e8c0*/  ISETP.GE.AND P3, PT, R3, RZ, PT ;  /* 0x000000ff0300720c */ /* 0x000fe40003f66270 */
[C---:B------:R-:W-:Y:S06]  /*e8d0*/  @!P2 IADD3 R196, -R0.reuse, 0x49, RZ ;  /* 0x0000004900c4a810 */ /* 0x040fec0007ffe1ff */
[----:B------:R-:W3:Y:S05]  /*e8e0*/  I2F R196, R196 ;  /* 0x000000c400c47306 */ /* 0x000eea0000201400 */
[C---:B------:R-:W-:Y:S06]  /*e8f0*/  @!P3 IADD3 R3, -R0.reuse, 0x50, RZ ;  /* 0x000000500003b810 */ /* 0x040fec0007ffe1ff */
[----:B------:R-:W4:Y:S01]  /*e900*/  I2F R3, R3 ;  /* 0x0000000300037306 */ /* 0x000f220000201400 */
[----:B-1----:R-:W-:Y:S01]  /*e910*/  IADD3 R2, R0, -0x51, RZ ;  /* 0xffffffaf00027810 */ /* 0x002fe20007ffe0ff */
[C---:B--2---:R-:W-:Y:S02]  /*e920*/  FFMA.FTZ R80, R197.reuse, -UR4, R80 ;  /* 0x80000004c5507c23 */ /* 0x044fe40008010050 */
[----:B------:R-:W-:Y:S01]  /*e930*/  FFMA.FTZ R86, R197, -UR4, R86 ;  /* 0x80000004c5567c23 */ /* 0x000fe20008010056 */
[----:B------:R-:W-:Y:S01]  /*e940*/  ISETP.GE.AND P2, PT, R2, RZ, PT ;  /* 0x000000ff0200720c */ /* 0x000fe20003f46270 */
[C---:B---3--:R-:W-:Y:S02]  /*e950*/  FFMA.FTZ R81, R196.reuse, -UR4, R81 ;  /* 0x80000004c4517c23 */ /* 0x048fe40008010051 */
[----:B------:R-:W-:Y:S01]  /*e960*/  FFMA.FTZ R87, R196, -UR4, R87 ;  /* 0x80000004c4577c23 */ /* 0x000fe20008010057 */
[C---:B------:R-:W-:Y:S09]  /*e970*/  IADD3 R196, R0.reuse, -0x59, RZ ;  /* 0xffffffa700c47810 */ /* 0x040ff20007ffe0ff */
[----:B------:R-:W-:Y:S02]  /*e980*/  @!P2 IADD3 R2, -R0, 0x51, RZ ;  /* 0x000000510002a810 */ /* 0x000fe40007ffe1ff */
[----:B------:R-:W-:Y:S02]  /*e990*/  ISETP.GE.AND P2, PT, R196, RZ, PT ;  /* 0x000000ffc400720c */ /* 0x000fe40003f46270 */
[----:B------:R1:W2:Y:S01]  /*e9a0*/  I2F R198, R2 ;  /* 0x0000000200c67306 */ /* 0x0002a20000201400 */
[C---:B----4-:R-:W-:Y:S02]  /*e9b0*/  FFMA.FTZ R84, R3.reuse, -UR4, R84 ;  /* 0x8000000403547c23 */ /* 0x050fe40008010054 */
[----:B------:R-:W-:Y:S01]  /*e9c0*/  FFMA.FTZ R98, R3, -UR4, R98 ;  /* 0x8000000403627c23 */ /* 0x000fe20008010062 */
[C---:B------:R-:W-:Y:S07]  /*e9d0*/  IADD3 R3, R0.reuse, -0x60, RZ ;  /* 0xffffffa000037810 */ /* 0x040fee0007ffe0ff */
[C---:B------:R-:W-:Y:S06]  /*e9e0*/  @!P2 IADD3 R196, -R0.reuse, 0x59, RZ ;  /* 0x0000005900c4a810 */ /* 0x040fec0007ffe1ff */
[----:B------:R-:W3:Y:S01]  /*e9f0*/  I2F R196, R196 ;  /* 0x000000c400c47306 */ /* 0x000ee20000201400 */
[----:B-1----:R-:W-:Y:S01]  /*ea00*/  IADD3 R2, R0, -0x58, RZ ;  /* 0xffffffa800027810 */ /* 0x002fe20007ffe0ff */
[C---:B--2---:R-:W-:Y:S02]  /*ea10*/  FFMA.FTZ R85, R198.reuse, -UR4, R85 ;  /* 0x80000004c6557c23 */ /* 0x044fe40008010055 */
[----:B------:R-:W-:Y:S01]  /*ea20*/  FFMA.FTZ R99, R198, -UR4, R99 ;  /* 0x80000004c6637c23 */ /* 0x000fe20008010063 */
[----:B------:R-:W-:Y:S11]  /*ea30*/  ISETP.GE.AND P3, PT, R2, RZ, PT ;  /* 0x000000ff0200720c */ /* 0x000ff60003f66270 */
[----:B------:R-:W-:Y:S02]  /*ea40*/  @!UPT UIADD3 URZ, URZ, URZ, URZ ;  /* 0x0000003f3f3ff290 */ /* 0x000fe4000fffe03f */
[----:B------:R-:W-:Y:S01]  /*ea50*/  @!P3 IADD3 R2, -R0, 0x58, RZ ;  /* 0x000000580002b810 */ /* 0x000fe20007ffe1ff */
[C---:B---3--:R-:W-:Y:S01]  /*ea60*/  FFMA.FTZ R97, R196.reuse, -UR4, R97 ;  /* 0x80000004c4617c23 */ /* 0x048fe20008010061 */
[----:B------:R-:W-:Y:S01]  /*ea70*/  ISETP.GE.AND P3, PT, R3, RZ, PT ;  /* 0x000000ff0300720c */ /* 0x000fe20003f66270 */
[----:B------:R-:W-:Y:S01]  /*ea80*/  FFMA.FTZ R103, R196, -UR4, R103 ;  /* 0x80000004c4677c23 */ /* 0x000fe20008010067 */
[----:B------:R1:W2:Y:S01]  /*ea90*/  I2F R197, R2 ;  /* 0x0000000200c57306 */ /* 0x0002a20000201400 */
[C---:B------:R-:W-:Y:S10]  /*eaa0*/  IADD3 R196, R0.reuse, -0x69, RZ ;  /* 0xffffff9700c47810 */ /* 0x040ff40007ffe0ff */
[----:B------:R-:W-:Y:S02]  /*eab0*/  @!P3 IADD3 R3, -R0, 0x60, RZ ;  /* 0x000000600003b810 */ /* 0x000fe40007ffe1ff */
[----:B------:R-:W-:Y:S04]  /*eac0*/  ISETP.GE.AND P3, PT, R196, RZ, PT ;  /* 0x000000ffc400720c */ /* 0x000fe80003f66270 */
[----:B------:R-:W3:Y:S01]  /*ead0*/  I2F R3, R3 ;  /* 0x0000000300037306 */ /* 0x000ee20000201400 */
[C---:B-1----:R-:W-:Y:S01]  /*eae0*/  IADD3 R2, R0.reuse, -0x61, RZ ;  /* 0xffffff9f00027810 */ /* 0x042fe20007ffe0ff */
[C---:B--2---:R-:W-:Y:S07]  /*eaf0*/  FFMA.FTZ R102, R197.reuse, -UR4, R102 ;  /* 0x80000004c5667c23 */ /* 0x044fee0008010066 */
[----:B------:R-:W-:Y:S01]  /*eb00*/  @!P3 IADD3 R196, -R0, 0x69, RZ ;  /* 0x0000006900c4b810 */ /* 0x000fe20007ffe1ff */
[----:B------:R-:W-:Y:S01]  /*eb10*/  FFMA.FTZ R96, R197, -UR4, R96 ;  /* 0x80000004c5607c23 */ /* 0x000fe20008010060 */
[----:B------:R-:W-:Y:S02]  /*eb20*/  ISETP.GE.AND P2, PT, R2, RZ, PT ;  /* 0x000000ff0200720c */ /* 0x000fe40003f46270 */
[C---:B------:R-:W-:Y:S11]  /*eb30*/  IADD3 R197, R0.reuse, -0x68, RZ ;  /* 0xffffff9800c57810 */ /* 0x040ff60007ffe0ff */
[C---:B------:R-:W-:Y:S01]  /*eb40*/  @!P2 IADD3 R2, -R0.reuse, 0x61, RZ ;  /* 0x000000610002a810 */ /* 0x040fe20007ffe1ff */
[----:B---3--:R-:W-:Y:S01]  /*eb50*/  FFMA.FTZ R100, R3, -UR4, R100 ;  /* 0x8000000403647c23 */ /* 0x008fe20008010064 */
[----:B------:R-:W-:Y:S01]  /*eb60*/  ISETP.GE.AND P2, PT, R197, RZ, PT ;  /* 0x000000ffc500720c */ /* 0x000fe20003f46270 */
[----:B------:R-:W-:Y:S01]  /*eb70*/  FFMA.FTZ R114, R3, -UR4, R114 ;  /* 0x8000000403727c23 */ /* 0x000fe20008010072 */
[----:B------:R1:W2:Y:S01]  /*eb80*/  I2F R198, R2 ;  /* 0x0000000200c67306 */ /* 0x0002a20000201400 */
[C---:B------:R-:W-:Y:S10]  /*eb90*/  IADD3 R3, R0.reuse, -0x70, RZ ;  /* 0xffffff9000037810 */ /* 0x040ff40007ffe0ff */
[C---:B------:R-:W-:Y:S02]  /*eba0*/  @!P2 IADD3 R197, -R0.reuse, 0x68, RZ ;  /* 0x0000006800c5a810 */ /* 0x040fe40007ffe1ff */
[----:B------:R-:W-:Y:S02]  /*ebb0*/  ISETP.GE.AND P2, PT, R3, RZ, PT ;  /* 0x000000ff0300720c */ /* 0x000fe40003f46270 */
[----:B------:R-:W3:Y:S01]  /*ebc0*/  I2F R204, R197 ;  /* 0x000000c500cc7306 */ /* 0x000ee20000201400 */
[----:B-1----:R-:W-:Y:S09]  /*ebd0*/  IABS R2, R0 ;  /* 0x0000000000027213 */ /* 0x002ff20000000000 */
[----:B------:R-:W1:Y:S01]  /*ebe0*/  I2F R197, R196 ;  /* 0x000000c400c57306 */ /* 0x000e620000201400 */
[----:B------:R-:W-:Y:S01]  /*ebf0*/  @!P2 IADD3 R3, -R0, 0x70, RZ ;  /* 0x000000700003a810 */ /* 0x000fe20007ffe1ff */
[C---:B--2---:R-:W-:Y:S02]  /*ec00*/  FFMA.FTZ R101, R198.reuse, -UR4, R101 ;  /* 0x80000004c6657c23 */ /* 0x044fe40008010065 */
[----:B------:R-:W-:Y:S06]  /*ec10*/  FFMA.FTZ R115, R198, -UR4, R115 ;  /* 0x80000004c6737c23 */ /* 0x000fec0008010073 */
[----:B------:R-:W2:Y:S01]  /*ec20*/  I2F R2, R2 ;  /* 0x0000000200027306 */ /* 0x000ea20000201400 */
[C---:B---3--:R-:W-:Y:S02]  /*ec30*/  FFMA.FTZ R112, R204.reuse, -UR4, R112 ;  /* 0x80000004cc707c23 */ /* 0x048fe40008010070 */
[----:B------:R-:W-:Y:S07]  /*ec40*/  FFMA.FTZ R118, R204, -UR4, R118 ;  /* 0x80000004cc767c23 */ /* 0x000fee0008010076 */
[----:B------:R-:W3:Y:S01]  /*ec50*/  I2F R198, R3 ;  /* 0x0000000300c67306 */ /* 0x000ee20000201400 */
[C---:B-1----:R-:W-:Y:S01]  /*ec60*/  FFMA.FTZ R113, R197.reuse, -UR4, R113 ;  /* 0x80000004c5717c23 */ /* 0x042fe20008010071 */
[----:B------:R-:W-:Y:S01]  /*ec70*/  IADD3 R196, R0, -0x71, RZ ;  /* 0xffffff8f00c47810 */ /* 0x000fe20007ffe0ff */
[----:B------:R-:W-:Y:S03]  /*ec80*/  FFMA.FTZ R119, R197, -UR4, R119 ;  /* 0x80000004c5777c23 */ /* 0x000fe60008010077 */
[----:B------:R-:W-:Y:S01]  /*ec90*/  ISETP.GE.AND P2, PT, R196, RZ, PT ;  /* 0x000000ffc400720c */ /* 0x000fe20003f46270 */
[C---:B--2---:R-:W-:Y:S02]  /*eca0*/  FFMA.FTZ R4, R2.reuse, -UR4, R4 ;  /* 0x8000000402047c23 */ /* 0x044fe40008010004 */
[C---:B------:R-:W-:Y:S02]  /*ecb0*/  FFMA.FTZ R18, R2.reuse, -UR4, R18 ;  /* 0x8000000402127c23 */ /* 0x040fe40008010012 */
[C---:B------:R-:W-:Y:S02]  /*ecc0*/  FFMA.FTZ R78, R2.reuse, -UR4, R78 ;  /* 0x80000004024e7c23 */ /* 0x040fe4000801004e */
[----:B------:R-:W-:Y:S01]  /*ecd0*/  FFMA.FTZ R72, R2, -UR4, R72 ;  /* 0x8000000402487c23 */ /* 0x000fe20008010048 */
[C---:B------:R-:W-:Y:S05]  /*ece0*/  IADD3 R2, R0.reuse, 0x40, RZ ;  /* 0x0000004000027810 */ /* 0x040fea0007ffe0ff */
[----:B------:R-:W-:Y:S01]  /*ecf0*/  @!P2 IADD3 R196, -R0, 0x71, RZ ;  /* 0x0000007100c4a810 */ /* 0x000fe20007ffe1ff */
[----:B---3--:R-:W-:Y:S01]  /*ed00*/  FFMA.FTZ R116, R198, -UR4, R116 ;  /* 0x80000004c6747c23 */ /* 0x008fe20008010074 */
[----:B------:R-:W-:Y:S01]  /*ed10*/  ISETP.GE.AND P3, PT, R2, RZ, PT ;  /* 0x000000ff0200720c */ /* 0x000fe20003f66270 */
[----:B------:R-:W-:Y:S01]  /*ed20*/  FFMA.FTZ R130, R198, -UR4, R130 ;  /* 0x80000004c6827c23 */ /* 0x000fe20008010082 */
[C---:B------:R-:W-:Y:S02]  /*ed30*/  IADD3 R3, R0.reuse, 0x3f, RZ ;  /* 0x0000003f00037810 */ /* 0x040fe40007ffe0ff */
[----:B------:R-:W1:Y:S09]  /*ed40*/  I2F R196, R196 ;  /* 0x000000c400c47306 */ /* 0x000e720000201400 */
[C---:B------:R-:W-:Y:S02]  /*ed50*/  @!P3 IADD3 R2, -R0.reuse, -0x40, RZ ;  /* 0xffffffc00002b810 */ /* 0x040fe40007ffe1ff */
[----:B------:R-:W-:Y:S02]  /*ed60*/  ISETP.GE.AND P3, PT, R3, RZ, PT ;  /* 0x000000ff0300720c */ /* 0x000fe40003f66270 */
[----:B------:R2:W3:Y:S11]  /*ed70*/  I2F R197, R2 ;  /* 0x0000000200c57306 */ /* 0x0004f60000201400 */
[----:B------:R-:W-:Y:S01]  /*ed80*/  @!P3 IADD3 R3, -R0, -0x3f, RZ ;  /* 0xffffffc10003b810 */ /* 0x000fe20007ffe1ff */
[C---:B-1----:R-:W-:Y:S02]  /*ed90*/  FFMA.FTZ R117, R196.reuse, -UR4, R117 ;  /* 0x80000004c4757c23 */ /* 0x042fe40008010075 */
[----:B------:R-:W-:Y:S01]  /*eda0*/  FFMA.FTZ R131, R196, -UR4, R131 ;  /* 0x80000004c4837c23 */ /* 0x000fe20008010083 */
[----:B------:R1:W4:Y:S01]  /*edb0*/  I2F R198, R3 ;  /* 0x0000000300c67306 */ /* 0x0003220000201400 */
[C---:B------:R-:W-:Y:S02]  /*edc0*/  IADD3 R196, R0.reuse, 0x30, RZ ;  /* 0x0000003000c47810 */ /* 0x040fe40007ffe0ff */
[----:B--2---:R-:W-:Y:S01]  /*edd0*/  IADD3 R2, R0, 0x38, RZ ;  /* 0x0000003800027810 */ /* 0x004fe20007ffe0ff */
[C---:B---3--:R-:W-:Y:S02]  /*ede0*/  FFMA.FTZ R14, R197.reuse, -UR4, R14 ;  /* 0x80000004c50e7c23 */ /* 0x048fe4000801000e */
[----:B------:R-:W-:Y:S01]  /*edf0*/  FFMA.FTZ R8, R197, -UR4, R8 ;  /* 0x80000004c5087c23 */ /* 0x000fe20008010008 */
[----:B------:R-:W-:Y:S02]  /*ee00*/  ISETP.GE.AND P2, PT, R2, RZ, PT ;  /* 0x000000ff0200720c */ /* 0x000fe40003f46270 */
[----:B-1----:R-:W-:Y:S01]  /*ee10*/  IADD3 R3, R0, 0x37, RZ ;  /* 0x0000003700037810 */ /* 0x002fe20007ffe0ff */
[----:B----4-:R-:W-:Y:S10]  /*ee20*/  FFMA.FTZ R9, R198, -UR4, R9 ;  /* 0x80000004c6097c23 */ /* 0x010ff40008010009 */
[----:B------:R-:W-:Y:S01]  /*ee30*/  @!P2 IADD3 R2, -R0, -0x38, RZ ;  /* 0xffffffc80002a810 */ /* 0x000fe20007ffe1ff */
[----:B------:R-:W-:Y:S01]  /*ee40*/  FFMA.FTZ R15, R198, -UR4, R15 ;  /* 0x80000004c60f7c23 */ /* 0x000fe2000801000f */
[----:B------:R-:W-:Y:S02]  /*ee50*/  ISETP.GE.AND P3, PT, R3, RZ, PT ;  /* 0x000000ff0300720c */ /* 0x000fe40003f66270 */
[----:B------:R1:W2:Y:S01]  /*ee60*/  I2F R197, R2 ;  /* 0x0000000200c57306 */ /* 0x0002a20000201400 */
[----:B------:R-:W-:Y:S10]  /*ee70*/  ISETP.GE.AND P2, PT, R196, RZ, PT ;  /* 0x000000ffc400720c */ /* 0x000ff40003f46270 */
[C---:B------:R-:W-:Y:S03]  /*ee80*/  @!P3 IADD3 R3, -R0.reuse, -0x37, RZ ;  /* 0xffffffc90003b810 */ /* 0x040fe60007ffe1ff */
[C---:B------:R-:W-:Y:S01]  /*ee90*/  @!P2 IADD3 R196, -R0.reuse, -0x30, RZ ;  /* 0xffffffd000c4a810 */ /* 0x040fe20007ffe1ff */
[----:B------:R3:W4:Y:S01]  /*eea0*/  I2F R198, R3 ;  /* 0x0000000300c67306 */ /* 0x0007220000201400 */
[----:B-1----:R-:W-:Y:S09]  /*eeb0*/  IADD3 R2, R0, 0x2f, RZ ;  /* 0x0000002f00027810 */ /* 0x002ff20007ffe0ff */
[----:B------:R-:W1:Y:S01]  /*eec0*/  I2F R196, R196 ;  /* 0x000000c400c47306 */ /* 0x000e620000201400 */
[C---:B--2---:R-:W-:Y:S01]  /*eed0*/  FFMA.FTZ R26, R197.reuse, -UR4, R26 ;  /* 0x80000004c51a7c23 */ /* 0x044fe2000801001a */
[----:B------:R-:W-:Y:S01]  /*eee0*/  ISETP.GE.AND P3, PT, R2, RZ, PT ;  /* 0x000000ff0200720c */ /* 0x000fe20003f66270 */
[----:B------:R-:W-:Y:S01]  /*eef0*/  FFMA.FTZ R12, R197, -UR4, R12 ;  /* 0x80000004c50c7c23 */ /* 0x000fe2000801000c */
[----:B---3--:R-:W-:Y:S01]  /*ef00*/  IADD3 R3, R0, 0x28, RZ ;  /* 0x0000002800037810 */ /* 0x008fe20007ffe0ff */
[----:B----4-:R-:W-:Y:S10]  /*ef10*/  FFMA.FTZ R13, R198, -UR4, R13 ;  /* 0x80000004c60d7c23 */ /* 0x010ff4000801000d */
[----:B------:R-:W-:Y:S01]  /*ef20*/  @!P3 IADD3 R2, -R0, -0x2f, RZ ;  /* 0xffffffd10002b810 */ /* 0x000fe20007ffe1ff */
[----:B------:R-:W-:Y:S01]  /*ef30*/  FFMA.FTZ R27, R198, -UR4, R27 ;  /* 0x80000004c61b7c23 */ /* 0x000fe2000801001b */
[----:B------:R-:W-:Y:S02]  /*ef40*/  ISETP.GE.AND P2, PT, R3, RZ, PT ;  /* 0x000000ff0300720c */ /* 0x000fe40003f46270 */
[----:B------:R2:W3:Y:S01]  /*ef50*/  I2F R197, R2 ;  /* 0x0000000200c57306 */ /* 0x0004e20000201400 */
[C---:B-1----:R-:W-:Y:S02]  /*ef60*/  FFMA.FTZ R24, R196.reuse, -UR4, R24 ;  /* 0x80000004c4187c23 */ /* 0x042fe40008010018 */
[----:B------:R-:W-:Y:S01]  /*ef70*/  FFMA.FTZ R30, R196, -UR4, R30 ;  /* 0x80000004c41e7c23 */ /* 0x000fe2000801001e */
[C---:B------:R-:W-:Y:S07]  /*ef80*/  IADD3 R196, R0.reuse, 0x20, RZ ;  /* 0x0000002000c47810 */ /* 0x040fee0007ffe0ff */
[----:B------:R-:W-:Y:S02]  /*ef90*/  @!P2 IADD3 R3, -R0, -0x28, RZ ;  /* 0xffffffd80003a810 */ /* 0x000fe40007ffe1ff */
[----:B------:R-:W-:Y:S02]  /*efa0*/  ISETP.GE.AND P2, PT, R196, RZ, PT ;  /* 0x000000ffc400720c */ /* 0x000fe40003f46270 */
[----:B------:R1:W4:Y:S01]  /*efb0*/  I2F R198, R3 ;  /* 0x0000000300c67306 */ /* 0x0003220000201400 */
[C---:B--2---:R-:W-:Y:S01]  /*efc0*/  IADD3 R2, R0.reuse, 0x27, RZ ;  /* 0x0000002700027810 */ /* 0x044fe20007ffe0ff */
[C---:B---3--:R-:W-:Y:S09]  /*efd0*/  FFMA.FTZ R25, R197.reuse, -UR4, R25 ;  /* 0x80000004c5197c23 */ /* 0x048ff20008010019 */
[----:B------:R-:W-:Y:S01]  /*efe0*/  @!P2 IADD3 R196, -R0, -0x20, RZ ;  /* 0xffffffe000c4a810 */ /* 0x000fe20007ffe1ff */
[----:B------:R-:W-:Y:S01]  /*eff0*/  FFMA.FTZ R31, R197, -UR4, R31 ;  /* 0x80000004c51f7c23 */ /* 0x000fe2000801001f */
[----:B------:R-:W-:Y:S04]  /*f000*/  ISETP.GE.AND P3, PT, R2, RZ, PT ;  /* 0x000000ff0200720c */ /* 0x000fe80003f66270 */
[----:B------:R-:W2:Y:S01]  /*f010*/  I2F R196, R196 ;  /* 0x000000c400c47306 */ /* 0x000ea20000201400 */
[----:B-1----:R-:W-:Y:S01]  /*f020*/  IADD3 R3, R0, 0x8, RZ ;  /* 0x0000000800037810 */ /* 0x002fe20007ffe0ff */
[----:B----4-:R-:W-:Y:S07]  /*f030*/  FFMA.FTZ R28, R198, -UR4, R28 ;  /* 0x80000004c61c7c23 */ /* 0x010fee000801001c */
[----:B------:R-:W-:Y:S01]  /*f040*/  @!P3 IADD3 R2, -R0, -0x27, RZ ;  /* 0xffffffd90002b810 */ /* 0x000fe20007ffe1ff */
[----:B------:R-:W-:Y:S01]  /*f050*/  FFMA.FTZ R42, R198, -UR4, R42 ;  /* 0x80000004c62a7c23 */ /* 0x000fe2000801002a */
[----:B------:R-:W-:Y:S02]  /*f060*/  ISETP.GE.AND P3, PT, R3, RZ, PT ;  /* 0x000000ff0300720c */ /* 0x000fe40003f66270 */
[----:B------:R1:W3:Y:S11]  /*f070*/  I2F R197, R2 ;  /* 0x0000000200c57306 */ /* 0x0002f60000201400 */
[----:B------:R-:W-:Y:S01]  /*f080*/  @!P3 IADD3 R3, -R0, -0x8, RZ ;  /* 0xfffffff80003b810 */ /* 0x000fe20007ffe1ff */
[C---:B--2---:R-:W-:Y:S02]  /*f090*/  FFMA.FTZ R46, R196.reuse, -UR4, R46 ;  /* 0x80000004c42e7c23 */ /* 0x044fe4000801002e */
[----:B------:R-:W-:Y:S01]  /*f0a0*/  FFMA.FTZ R40, R196, -UR4, R40 ;  /* 0x80000004c4287c23 */ /* 0x000fe20008010028 */
[----:B------:R2:W4:Y:S01]  /*f0b0*/  I2F R204, R3 ;  /* 0x0000000300cc7306 */ /* 0x0005220000201400 */
[----:B------:R-:W-:Y:S04]  /*f0c0*/  IADD3 R196, R0, -0x1, RZ ;  /* 0xffffffff00c47810 */ /* 0x000fe80007ffe0ff */
[----:B------:R-:W-:Y:S02]  /*f0d0*/  ISETP.GE.AND P3, PT, R196, RZ, PT ;  /* 0x000000ffc400720c */ /* 0x000fe40003f66270 */
[----:B-1----:R-:W-:Y:S01]  /*f0e0*/  IADD3 R2, R0, 0x7, RZ ;  /* 0x0000000700027810 */ /* 0x002fe20007ffe0ff */
[C---:B---3--:R-:W-:Y:S02]  /*f0f0*/  FFMA.FTZ R43, R197.reuse, -UR4, R43 ;  /* 0x80000004c52b7c23 */ /* 0x048fe4000801002b */
[----:B------:R-:W-:Y:S01]  /*f100*/  FFMA.FTZ R29, R197, -UR4, R29 ;  /* 0x80000004c51d7c23 */ /* 0x000fe2000801001d */
[----:B------:R-:W-:Y:S07]  /*f110*/  ISETP.GE.AND P2, PT, R2, RZ, PT ;  /* 0x000000ff0200720c */ /* 0x000fee0003f46270 */
[C---:B------:R-:W-:Y:S06]  /*f120*/  @!P3 IADD3 R196, -R0.reuse, 0x1, RZ ;  /* 0x0000000100c4b810 */ /* 0x040fec0007ffe1ff */
[----:B------:R-:W1:Y:S01]  /*f130*/  I2F R196, R196 ;  /* 0x000000c400c47306 */ /* 0x000e620000201400 */
[----:B--2---:R-:W-:Y:S01]  /*f140*/  IADD3 R3, R0, 0x1f, RZ ;  /* 0x0000001f00037810 */ /* 0x004fe20007ffe0ff */
[----:B----4-:R-:W-:Y:S01]  /*f150*/  FFMA.FTZ R6, R204, -UR4, R6 ;  /* 0x80000004cc067c23 */ /* 0x010fe20008010006 */
[----:B------:R-:W-:Y:S01]  /*f160*/  @!P2 IADD3 R2, -R0, -0x7, RZ ;  /* 0xfffffff90002a810 */ /* 0x000fe20007ffe1ff */
[C---:B------:R-:W-:Y:S01]  /*f170*/  FFMA.FTZ R74, R204.reuse, -UR4, R74 ;  /* 0x80000004cc4a7c23 */ /* 0x040fe2000801004a */
[----:B------:R-:W-:Y:S01]  /*f180*/  ISETP.GE.AND P2, PT, R3, RZ, PT ;  /* 0x000000ff0300720c */ /* 0x000fe20003f46270 */
[----:B------:R-:W-:Y:S04]  /*f190*/  FFMA.FTZ R60, R204, -UR4, R60 ;  /* 0x80000004cc3c7c23 */ /* 0x000fe8000801003c */
[----:B------:R2:W3:Y:S08]  /*f1a0*/  I2F R198, R2 ;  /* 0x0000000200c67306 */ /* 0x0004f00000201400 */
[----:B------:R-:W-:Y:S04]  /*f1b0*/  @!P2 IADD3 R3, -R0, -0x1f, RZ ;  /* 0xffffffe10003a810 */ /* 0x000fe80007ffe1ff */
[----:B------:R4:W5:Y:S01]  /*f1c0*/  I2F R197, R3 ;  /* 0x0000000300c57306 */ /* 0x0009620000201400 */
[C---:B-1----:R-:W-:Y:S02]  /*f1d0*/  FFMA.FTZ R5, R196.reuse, -UR4, R5 ;  /* 0x80000004c4057c23 */ /* 0x042fe40008010005 */
[C---:B------:R-:W-:Y:S02]  /*f1e0*/  FFMA.FTZ R19, R196.reuse, -UR4, R19 ;  /* 0x80000004c4137c23 */ /* 0x040fe40008010013 */
[C---:B------:R-:W-:Y:S02]  /*f1f0*/  FFMA.FTZ R79, R196.reuse, -UR4, R79 ;  /* 0x80000004c44f7c23 */ /* 0x040fe4000801004f */
[----:B------:R-:W-:Y:S01]  /*f200*/  FFMA.FTZ R73, R196, -UR4, R73 ;  /* 0x80000004c4497c23 */ /* 0x000fe20008010049 */
[C---:B------:R-:W-:Y:S02]  /*f210*/  IADD3 R196, R0.reuse, -0x10, RZ ;  /* 0xfffffff000c47810 */ /* 0x040fe40007ffe0ff */
[----:B--2---:R-:W-:Y:S01]  /*f220*/  IADD3 R2, R0, -0x8, RZ ;  /* 0xfffffff800027810 */ /* 0x004fe20007ffe0ff */
[C---:B---3--:R-:W-:Y:S02]  /*f230*/  FFMA.FTZ R7, R198.reuse, -UR4, R7 ;  /* 0x80000004c6077c23 */ /* 0x048fe40008010007 */
[----:B------:R-:W-:Y:S01]  /*f240*/  FFMA.FTZ R75, R198, -UR4, R75 ;  /* 0x80000004c64b7c23 */ /* 0x000fe2000801004b */
[----:B------:R-:W-:Y:S01]  /*f250*/  ISETP.GE.AND P2, PT, R2, RZ, PT ;  /* 0x000000ff0200720c */ /* 0x000fe20003f46270 */
[----:B------:R-:W-:Y:S01]  /*f260*/  FFMA.FTZ R61, R198, -UR4, R61 ;  /* 0x80000004c63d7c23 */ /* 0x000fe2000801003d */
[C---:B----4-:R-:W-:Y:S01]  /*f270*/  IADD3 R3, R0.reuse, -0x9, RZ ;  /* 0xfffffff700037810 */ /* 0x050fe20007ffe0ff */
[C---:B-----5:R-:W-:Y:S02]  /*f280*/  FFMA.FTZ R47, R197.reuse, -UR4, R47 ;  /* 0x80000004c52f7c23 */ /* 0x060fe4000801002f */
[----:B------:R-:W-:Y:S01]  /*f290*/  FFMA.FTZ R41, R197, -UR4, R41 ;  /* 0x80000004c5297c23 */ /* 0x000fe20008010029 */
[----:B------:R-:W-:Y:S07]  /*f2a0*/  ISETP.GE.AND P3, PT, R3, RZ, PT ;  /* 0x000000ff0300720c */ /* 0x000fee0003f66270 */
[C---:B------:R-:W-:Y:S04]  /*f2b0*/  @!P2 IADD3 R2, -R0.reuse, 0x8, RZ ;  /* 0x000000080002a810 */ /* 0x040fe80007ffe1ff */
[----:B------:R1:W2:Y:S02]  /*f2c0*/  I2F R204, R2 ;  /* 0x0000000200cc7306 */ /* 0x0002a40000201400 */
[----:B------:R-:W-:Y:S02]  /*f2d0*/  @!P3 IADD3 R3, -R0, 0x9, RZ ;  /* 0x000000090003b810 */ /* 0x000fe40007ffe1ff */
[----:B------:R-:W-:Y:S06]  /*f2e0*/  ISETP.GE.AND P3, PT, R196, RZ, PT ;  /* 0x000000ffc400720c */ /* 0x000fec0003f66270 */
[----:B------:R3:W4:Y:S07]  /*f2f0*/  I2F R198, R3 ;  /* 0x0000000300c67306 */ /* 0x00072e0000201400 */
[C---:B------:R-:W-:Y:S02]  /*f300*/  @!P3 IADD3 R196, -R0.reuse, 0x10, RZ ;  /* 0x0000001000c4b810 */ /* 0x040fe40007ffe1ff */
[----:B-1----:R-:W-:Y:S01]  /*f310*/  IADD3 R2, R0, 0x18, RZ ;  /* 0x0000001800027810 */ /* 0x002fe20007ffe0ff */
[C---:B--2---:R-:W-:Y:S02]  /*f320*/  FFMA.FTZ R22, R204.reuse, -UR4, R22 ;  /* 0x80000004cc167c23 */ /* 0x044fe40008010016 */
[----:B------:R-:W-:Y:S01]  /*f330*/  FFMA.FTZ R16, R204, -UR4, R16 ;  /* 0x80000004cc107c23 */ /* 0x000fe20008010010 */
[----:B------:R-:W-:Y:S01]  /*f340*/  ISETP.GE.AND P2, PT, R2, RZ, PT ;  /* 0x000000ff0200720c */ /* 0x000fe20003f46270 */
[C---:B------:R-:W-:Y:S02]  /*f350*/  FFMA.FTZ R90, R204.reuse, -UR4, R90 ;  /* 0x80000004cc5a7c23 */ /* 0x040fe4000801005a */
[----:B------:R-:W-:Y:S01]  /*f360*/  FFMA.FTZ R76, R204, -UR4, R76 ;  /* 0x80000004cc4c7c23 */ /* 0x000fe2000801004c */
[----:B---3--:R-:W-:Y:S01]  /*f370*/  IADD3 R3, R0, -0x11, RZ ;  /* 0xffffffef00037810 */ /* 0x008fe20007ffe0ff */
[C---:B----4-:R-:W-:Y:S02]  /*f380*/  FFMA.FTZ R23, R198.reuse, -UR4, R23 ;  /* 0x80000004c6177c23 */ /* 0x050fe40008010017 */
[C---:B------:R-:W-:Y:S02]  /*f390*/  FFMA.FTZ R17, R198.reuse, -UR4, R17 ;  /* 0x80000004c6117c23 */ /* 0x040fe40008010011 */
[----:B------:R-:W-:Y:S04]  /*f3a0*/  FFMA.FTZ R91, R198, -UR4, R91 ;  /* 0x80000004c65b7c23 */ /* 0x000fe8000801005b */
[----:B------:R-:W-:Y:S01]  /*f3b0*/  @!P2 IADD3 R2, -R0, -0x18, RZ ;  /* 0xffffffe80002a810 */ /* 0x000fe20007ffe1ff */
[----:B------:R-:W-:Y:S01]  /*f3c0*/  FFMA.FTZ R77, R198, -UR4, R77 ;  /* 0x80000004c64d7c23 */ /* 0x000fe2000801004d */
[----:B------:R-:W-:Y:S01]  /*f3d0*/  ISETP.GE.AND P2, PT, R3, RZ, PT ;  /* 0x000000ff0300720c */ /* 0x000fe20003f46270 */
[----:B------:R-:W1:Y:S10]  /*f3e0*/  I2F R198, R196 ;  /* 0x000000c400c67306 */ /* 0x000e740000201400 */
[----:B------:R2:W3:Y:S02]  /*f3f0*/  I2F R197, R2 ;  /* 0x0000000200c57306 */ /* 0x0004e40000201400 */
[----:B------:R-:W-:Y:S08]  /*f400*/  @!P2 IADD3 R3, -R0, 0x11, RZ ;  /* 0x000000110003a810 */ /* 0x000ff00007ffe1ff */
[----:B------:R-:W4:Y:S01]  /*f410*/  I2F R196, R3 ;  /* 0x0000000300c47306 */ /* 0x000f220000201400 */
[C---:B-1----:R-:W-:Y:S02]  /*f420*/  FFMA.FTZ R20, R198.reuse, -UR4, R20 ;  /* 0x80000004c6147c23 */ /* 0x042fe40008010014 */
[C---:B------:R-:W-:Y:S02]  /*f430*/  FFMA.FTZ R34, R198.reuse, -UR4, R34 ;  /* 0x80000004c6227c23 */ /* 0x040fe40008010022 */
[C---:B------:R-:W-:Y:S02]  /*f440*/  FFMA.FTZ R94, R198.reuse, -UR4, R94 ;  /* 0x80000004c65e7c23 */ /* 0x040fe4000801005e */
[----:B------:R-:W-:Y:S01]  /*f450*/  FFMA.FTZ R88, R198, -UR4, R88 ;  /* 0x80000004c6587c23 */ /* 0x000fe20008010058 */
[----:B--2---:R-:W-:Y:S01]  /*f460*/  IADD3 R2, R0, -0x18, RZ ;  /* 0xffffffe800027810 */ /* 0x004fe20007ffe0ff */
[C---:B---3--:R-:W-:Y:S02]  /*f470*/  FFMA.FTZ R58, R197.reuse, -UR4, R58 ;  /* 0x80000004c53a7c23 */ /* 0x048fe4000801003a */
[----:B------:R-:W-:Y:S01]  /*f480*/  FFMA.FTZ R44, R197, -UR4, R44 ;  /* 0x80000004c52c7c23 */ /* 0x000fe2000801002c */
[----:B------:R-:W-:Y:S02]  /*f490*/  ISETP.GE.AND P3, PT, R2, RZ, PT ;  /* 0x000000ff0200720c */ /* 0x000fe40003f66270 */
[----:B------:R-:W-:Y:S04]  /*f4a0*/  IADD3 R197, R0, 0x17, RZ ;  /* 0x0000001700c57810 */ /* 0x000fe80007ffe0ff */
[----:B------:R-:W-:Y:S01]  /*f4b0*/  ISETP.GE.AND P2, PT, R197, RZ, PT ;  /* 0x000000ffc500720c */ /* 0x000fe20003f46270 */
[C---:B----4-:R-:W-:Y:S02]  /*f4c0*/  FFMA.FTZ R21, R196.reuse, -UR4, R21 ;  /* 0x80000004c4157c23 */ /* 0x050fe40008010015 */
[C---:B------:R-:W-:Y:S02]  /*f4d0*/  FFMA.FTZ R35, R196.reuse, -UR4, R35 ;  /* 0x80000004c4237c23 */ /* 0x040fe40008010023 */
[----:B------:R-:W-:Y:S02]  /*f4e0*/  FFMA.FTZ R95, R196, -UR4, R95 ;  /* 0x80000004c45f7c23 */ /* 0x000fe4000801005f */
[----:B------:R-:W-:Y:S01]  /*f4f0*/  @!P3 IADD3 R2, -R0, 0x18, RZ ;  /* 0x000000180002b810 */ /* 0x000fe20007ffe1ff */
[----:B------:R-:W-:Y:S01]  /*f500*/  FFMA.FTZ R89, R196, -UR4, R89 ;  /* 0x80000004c4597c23 */ /* 0x000fe20008010059 */
[----:B------:R-:W-:Y:S02]  /*f510*/  IADD3 R196, R0, -0x19, RZ ;  /* 0xffffffe700c47810 */ /* 0x000fe40007ffe0ff */
[----:B------:R1:W2:Y:S02]  /*f520*/  I2F R3, R2 ;  /* 0x0000000200037306 */ /* 0x0002a40000201400 */
[----:B------:R-:W-:Y:S02]  /*f530*/  ISETP.GE.AND P4, PT, R196, RZ, PT ;  /* 0x000000ffc400720c */ /* 0x000fe40003f86270 */
[C---:B------:R-:W-:Y:S06]  /*f540*/  @!P2 IADD3 R197, -R0.reuse, -0x17, RZ ;  /* 0xffffffe900c5a810 */ /* 0x040fec0007ffe1ff */
[----:B------:R-:W3:Y:S05]  /*f550*/  I2F R197, R197 ;  /* 0x000000c500c57306 */ /* 0x000eea0000201400 */
[C---:B------:R-:W-:Y:S05]  /*f560*/  @!P4 IADD3 R196, -R0.reuse, 0x19, RZ ;  /* 0x0000001900c4c810 */ /* 0x040fea0007ffe1ff */
[----:B------:R-:W4:Y:S01]  /*f570*/  I2F R198, R196 ;  /* 0x000000c400c67306 */ /* 0x000f220000201400 */
[----:B-1----:R-:W-:Y:S01]  /*f580*/  IADD3 R2, R0, 0x48, RZ ;  /* 0x0000004800027810 */ /* 0x002fe20007ffe0ff */
[C---:B--2---:R-:W-:Y:S02]  /*f590*/  FFMA.FTZ R32, R3.reuse, -UR4, R32 ;  /* 0x8000000403207c23 */ /* 0x044fe40008010020 */
[C---:B------:R-:W-:Y:S01]  /*f5a0*/  FFMA.FTZ R38, R3.reuse, -UR4, R38 ;  /* 0x8000000403267c23 */ /* 0x040fe20008010026 */
[----:B------:R-:W-:Y:S01]  /*f5b0*/  ISETP.GE.AND P3, PT, R2, RZ, PT ;  /* 0x000000ff0200720c */ /* 0x000fe20003f66270 */
[C---:B------:R-:W-:Y:S02]  /*f5c0*/  FFMA.FTZ R106, R3.reuse, -UR4, R106 ;  /* 0x80000004036a7c23 */ /* 0x040fe4000801006a */
[----:B------:R-:W-:Y:S01]  /*f5d0*/  FFMA.FTZ R92, R3, -UR4, R92 ;  /* 0x80000004035c7c23 */ /* 0x000fe2000801005c */
[C---:B------:R-:W-:Y:S01]  /*f5e0*/  IADD3 R3, R0.reuse, -0x20, RZ ;  /* 0xffffffe000037810 */ /* 0x040fe20007ffe0ff */
[C---:B---3--:R-:W-:Y:S02]  /*f5f0*/  FFMA.FTZ R59, R197.reuse, -UR4, R59 ;  /* 0x80000004c53b7c23 */ /* 0x048fe4000801003b */
[----:B------:R-:W-:Y:S01]  /*f600*/  FFMA.FTZ R45, R197, -UR4, R45 ;  /* 0x80000004c52d7c23 */ /* 0x000fe2000801002d */
[C---:B------:R-:W-:Y:S05]  /*f610*/  IADD3 R197, R0.reuse, 0x10, RZ ;  /* 0x0000001000c57810 */ /* 0x040fea0007ffe0ff */
[----:B------:R-:W-:Y:S02]  /*f620*/  @!P3 IADD3 R2, -R0, -0x48, RZ ;  /* 0xffffffb80002b810 */ /* 0x000fe40007ffe1ff */
[----:B------:R-:W-:Y:S01]  /*f630*/  ISETP.GE.AND P3, PT, R3, RZ, PT ;  /* 0x000000ff0300720c */ /* 0x000fe20003f66270 */
[C---:B----4-:R-:W-:Y:S01]  /*f640*/  FFMA.FTZ R33, R198.reuse, -UR4, R33 ;  /* 0x80000004c6217c23 */ /* 0x050fe20008010021 */
[----:B------:R1:W2:Y:S01]  /*f650*/  I2F R204, R2 ;  /* 0x0000000200cc7306 */ /* 0x0002a20000201400 */
[C---:B------:R-:W-:Y:S02]  /*f660*/  FFMA.FTZ R39, R198.reuse, -UR4, R39 ;  /* 0x80000004c6277c23 */ /* 0x040fe40008010027 */
[C---:B------:R-:W-:Y:S02]  /*f670*/  FFMA.FTZ R107, R198.reuse, -UR4, R107 ;  /* 0x80000004c66b7c23 */ /* 0x040fe4000801006b */
[----:B------:R-:W-:Y:S06]  /*f680*/  FFMA.FTZ R93, R198, -UR4, R93 ;  /* 0x80000004c65d7c23 */ /* 0x000fec000801005d */
[C---:B------:R-:W-:Y:S04]  /*f690*/  @!P3 IADD3 R3, -R0.reuse, 0x20, RZ ;  /* 0x000000200003b810 */ /* 0x040fe80007ffe1ff */
[----:B------:R-:W3:Y:S01]  /*f6a0*/  I2F R196, R3 ;  /* 0x0000000300c47306 */ /* 0x000ee20000201400 */
[----:B-1----:R-:W-:Y:S01]  /*f6b0*/  IADD3 R2, R0, -0x21, RZ ;  /* 0xffffffdf00027810 */ /* 0x002fe20007ffe0ff */
[----:B--2---:R-:W-:Y:S03]  /*f6c0*/  FFMA.FTZ R10, R204, -UR4, R10 ;  /* 0x80000004cc0a7c23 */ /* 0x004fe6000801000a */
[----:B------:R-:W-:Y:S01]  /*f6d0*/  ISETP.GE.AND P2, PT, R2, RZ, PT ;  /* 0x000000ff0200720c */ /* 0x000fe20003f46270 */
[----:B---3--:R-:W-:Y:S11]  /*f6e0*/  FFMA.FTZ R36, R196, -UR4, R36 ;  /* 0x80000004c4247c23 */ /* 0x008ff60008010024 */
[----:B------:R-:W-:Y:S01]  /*f6f0*/  @!UPT UIADD3 URZ, URZ, URZ, URZ ;  /* 0x0000003f3f3ff290 */ /* 0x000fe2000fffe03f */
[----:B------:R-:W-:Y:S01]  /*f700*/  @!P2 IADD3 R2, -R0, 0x21, RZ ;  /* 0x000000210002a810 */ /* 0x000fe20007ffe1ff */
[C---:B------:R-:W-:Y:S01]  /*f710*/  FFMA.FTZ R50, R196.reuse, -UR4, R50 ;  /* 0x80000004c4327c23 */ /* 0x040fe20008010032 */
[----:B------:R-:W-:Y:S01]  /*f720*/  ISETP.GE.AND P2, PT, R197, RZ, PT ;  /* 0x000000ffc500720c */ /* 0x000fe20003f46270 */
[C---:B------:R-:W-:Y:S01]  /*f730*/  FFMA.FTZ R110, R196.reuse, -UR4, R110 ;  /* 0x80000004c46e7c23 */ /* 0x040fe2000801006e */
[----:B------:R1:W2:Y:S01]  /*f740*/  I2F R3, R2 ;  /* 0x0000000200037306 */ /* 0x0002a20000201400 */
[----:B------:R-:W-:Y:S01]  /*f750*/  FFMA.FTZ R104, R196, -UR4, R104 ;  /* 0x80000004c4687c23 */ /* 0x000fe20008010068 */
[----:B------:R-:W-:Y:S04]  /*f760*/  IADD3 R196, R0, -0x28, RZ ;  /* 0xffffffd800c47810 */ /* 0x000fe80007ffe0ff */
[----:B------:R-:W-:Y:S05]  /*f770*/  ISETP.GE.AND P4, PT, R196, RZ, PT ;  /* 0x000000ffc400720c */ /* 0x000fea0003f86270 */
[C---:B------:R-:W-:Y:S06]  /*f780*/  @!P2 IADD3 R197, -R0.reuse, -0x10, RZ ;  /* 0xfffffff000c5a810 */ /* 0x040fec0007ffe1ff */
[----:B------:R-:W3:Y:S02]  /*f790*/  I2F R197, R197 ;  /* 0x000000c500c57306 */ /* 0x000ee40000201400 */
[C---:B------:R-:W-:Y:S02]  /*f7a0*/  @!P4 IADD3 R196, -R0.reuse, 0x28, RZ ;  /* 0x0000002800c4c810 */ /* 0x040fe40007ffe1ff */
[----:B-1----:R-:W-:Y:S01]  /*f7b0*/  IADD3 R2, R0, -0x78, RZ ;  /* 0xffffff8800027810 */ /* 0x002fe20007ffe0ff */
[C---:B--2---:R-:W-:Y:S05]  /*f7c0*/  FFMA.FTZ R37, R3.reuse, -UR4, R37 ;  /* 0x8000000403257c23 */ /* 0x044fea0008010025 */
[----:B------:R-:W1:Y:S01]  /*f7d0*/  I2F R196, R196 ;  /* 0x000000c400c47306 */ /* 0x000e620000201400 */
[----:B------:R-:W-:Y:S01]  /*f7e0*/  ISETP.GE.AND P3, PT, R2, RZ, PT ;  /* 0x000000ff0200720c */ /* 0x000fe20003f66270 */
[C---:B------:R-:W-:Y:S02]  /*f7f0*/  FFMA.FTZ R51, R3.reuse, -UR4, R51 ;  /* 0x8000000403337c23 */ /* 0x040fe40008010033 */
[C---:B------:R-:W-:Y:S02]  /*f800*/  FFMA.FTZ R111, R3.reuse, -UR4, R111 ;  /* 0x80000004036f7c23 */ /* 0x040fe4000801006f */
[----:B------:R-:W-:Y:S01]  /*f810*/  FFMA.FTZ R105, R3, -UR4, R105 ;  /* 0x8000000403697c23 */ /* 0x000fe20008010069 */
[C---:B------:R-:W-:Y:S07]  /*f820*/  IADD3 R3, R0.reuse, -0x29, RZ ;  /* 0xffffffd700037810 */ /* 0x040fee0007ffe0ff */
[C---:B------:R-:W-:Y:S01]  /*f830*/  @!P3 IADD3 R2, -R0.reuse, 0x78, RZ ;  /* 0x000000780002b810 */ /* 0x040fe20007ffe1ff */
[----:B---3--:R-:W-:Y:S01]  /*f840*/  FFMA.FTZ R62, R197, -UR4, R62 ;  /* 0x80000004c53e7c23 */ /* 0x008fe2000801003e */
[----:B------:R-:W-:Y:S01]  /*f850*/  ISETP.GE.AND P3, PT, R3, RZ, PT ;  /* 0x000000ff0300720c */ /* 0x000fe20003f66270 */
[----:B------:R-:W-:Y:S01]  /*f860*/  FFMA.FTZ R56, R197, -UR4, R56 ;  /* 0x80000004c5387c23 */ /* 0x000fe20008010038 */
[----:B------:R2:W3:Y:S01]  /*f870*/  I2F R198, R2 ;  /* 0x0000000200c67306 */ /* 0x0004e20000201400 */
[----:B------:R-:W-:Y:S04]  /*f880*/  IADD3 R197, R0, -0x39, RZ ;  /* 0xffffffc700c57810 */ /* 0x000fe80007ffe0ff */
[----:B------:R-:W-:Y:S01]  /*f890*/  ISETP.GE.AND P4, PT, R197, RZ, PT ;  /* 0x000000ffc500720c */ /* 0x000fe20003f86270 */
[C---:B-1----:R-:W-:Y:S02]  /*f8a0*/  FFMA.FTZ R48, R196.reuse, -UR4, R48 ;  /* 0x80000004c4307c23 */ /* 0x042fe40008010030 */
[C---:B------:R-:W-:Y:S02]  /*f8b0*/  FFMA.FTZ R54, R196.reuse, -UR4, R54 ;  /* 0x80000004c4367c23 */ /* 0x040fe40008010036 */
[----:B------:R-:W-:Y:S01]  /*f8c0*/  FFMA.FTZ R122, R196, -UR4, R122 ;  /* 0x80000004c47a7c23 */ /* 0x000fe2000801007a */
[----:B------:R-:W-:Y:S01]  /*f8d0*/  @!P3 IADD3 R3, -R0, 0x29, RZ ;  /* 0x000000290003b810 */ /* 0x000fe20007ffe1ff */
[----:B------:R-:W-:Y:S01]  /*f8e0*/  FFMA.FTZ R108, R196, -UR4, R108 ;  /* 0x80000004c46c7c23 */ /* 0x000fe2000801006c */
[----:B------:R-:W-:Y:S04]  /*f8f0*/  IADD3 R196, R0, -0x31, RZ ;  /* 0xffffffcf00c47810 */ /* 0x000fe80007ffe0ff */
[----:B------:R-:W1:Y:S01]  /*f900*/  I2F R3, R3 ;  /* 0x0000000300037306 */ /* 0x000e620000201400 */
[----:B------:R-:W-:Y:S02]  /*f910*/  ISETP.GE.AND P6, PT, R196, RZ, PT ;  /* 0x000000ffc400720c */ /* 0x000fe40003fc6270 */
[C---:B------:R-:W-:Y:S02]  /*f920*/  @!P4 IADD3 R197, -R0.reuse, 0x39, RZ ;  /* 0x0000003900c5c810 */ /* 0x040fe40007ffe1ff */
[----:B--2---:R-:W-:Y:S01]  /*f930*/  IADD3 R2, R0, -0x30, RZ ;  /* 0xffffffd000027810 */ /* 0x004fe20007ffe0ff */
[----:B---3--:R-:W-:Y:S01]  /*f940*/  FFMA.FTZ R128, R198, -UR4, R128 ;  /* 0x80000004c6807c23 */ /* 0x008fe20008010080 */
[----:B------:R-:W-:Y:S02]  /*f950*/  IADD3 R198, R0, -0x38, RZ ;  /* 0xffffffc800c67810 */ /* 0x000fe40007ffe0ff */
[----:B------:R-:W-:Y:S02]  /*f960*/  ISETP.GE.AND P2, PT, R2, RZ, PT ;  /* 0x000000ff0200720c */ /* 0x000fe40003f46270 */
[----:B------:R-:W-:Y:S03]  /*f970*/  ISETP.GE.AND P5, PT, R198, RZ, PT ;  /* 0x000000ffc600720c */ /* 0x000fe60003fa6270 */
[C---:B------:R-:W-:Y:S08]  /*f980*/  @!P6 IADD3 R196, -R0.reuse, 0x31, RZ ;  /* 0x0000003100c4e810 */ /* 0x040ff00007ffe1ff */
[C---:B------:R-:W-:Y:S01]  /*f990*/  @!P2 IADD3 R2, -R0.reuse, 0x30, RZ ;  /* 0x000000300002a810 */ /* 0x040fe20007ffe1ff */
[C---:B-1----:R-:W-:Y:S01]  /*f9a0*/  FFMA.FTZ R49, R3.reuse, -UR4, R49 ;  /* 0x8000000403317c23 */ /* 0x042fe20008010031 */
[C---:B------:R-:W-:Y:S01]  /*f9b0*/  @!P5 IADD3 R198, -R0.reuse, 0x38, RZ ;  /* 0x0000003800c6d810 */ /* 0x040fe20007ffe1ff */
[C---:B------:R-:W-:Y:S02]  /*f9c0*/  FFMA.FTZ R55, R3.reuse, -UR4, R55 ;  /* 0x8000000403377c23 */ /* 0x040fe40008010037 */
[C---:B------:R-:W-:Y:S01]  /*f9d0*/  FFMA.FTZ R123, R3.reuse, -UR4, R123 ;  /* 0x80000004037b7c23 */ /* 0x040fe2000801007b */
[----:B------:R-:W1:Y:S01]  /*f9e0*/  I2F R2, R2 ;  /* 0x0000000200027306 */ /* 0x000e620000201400 */
[----:B------:R-:W-:Y:S01]  /*f9f0*/  FFMA.FTZ R109, R3, -UR4, R109 ;  /* 0x80000004036d7c23 */ /* 0x000fe2000801006d */
[C---:B------:R-:W-:Y:S04]  /*fa00*/  IADD3 R3, R0.reuse, -0x79, RZ ;  /* 0xffffff8700037810 */ /* 0x040fe80007ffe0ff */
[----:B------:R-:W-:Y:S04]  /*fa10*/  ISETP.GE.AND P3, PT, R3, RZ, PT ;  /* 0x000000ff0300720c */ /* 0x000fe80003f66270 */
[----:B------:R-:W2:Y:S09]  /*fa20*/  I2F R198, R198 ;  /* 0x000000c600c67306 */ /* 0x000eb20000201400 */
[----:B------:R-:W-:Y:S01]  /*fa30*/  @!P3 IADD3 R3, -R0, 0x79, RZ ;  /* 0x000000790003b810 */ /* 0x000fe20007ffe1ff */
[C---:B-1----:R-:W-:Y:S05]  /*fa40*/  FFMA.FTZ R52, R2.reuse, -UR4, R52 ;  /* 0x8000000402347c23 */ /* 0x042fea0008010034 */
[----:B------:R-:W1:Y:S01]  /*fa50*/  I2F R3, R3 ;  /* 0x0000000300037306 */ /* 0x000e620000201400 */
[C---:B------:R-:W-:Y:S02]  /*fa60*/  FFMA.FTZ R66, R2.reuse, -UR4, R66 ;  /* 0x8000000402427c23 */ /* 0x040fe40008010042 */
[C---:B------:R-:W-:Y:S02]  /*fa70*/  FFMA.FTZ R126, R2.reuse, -UR4, R126 ;  /* 0x80000004027e7c23 */ /* 0x040fe4000801007e */
[----:B------:R-:W-:Y:S01]  /*fa80*/  FFMA.FTZ R120, R2, -UR4, R120 ;  /* 0x8000000402787c23 */ /* 0x000fe20008010078 */
[----:B------:R-:W-:Y:S01]  /*fa90*/  IADD3 R2, R0, 0xf, RZ ;  /* 0x0000000f00027810 */ /* 0x000fe20007ffe0ff */
[----:B--2---:R-:W-:Y:S03]  /*faa0*/  FFMA.FTZ R64, R198, -UR4, R64 ;  /* 0x80000004c6407c23 */ /* 0x004fe60008010040 */
[----:B------:R-:W-:Y:S01]  /*fab0*/  ISETP.GE.AND P2, PT, R2, RZ, PT ;  /* 0x000000ff0200720c */ /* 0x000fe20003f46270 */
[C---:B------:R-:W-:Y:S02]  /*fac0*/  FFMA.FTZ R70, R198.reuse, -UR4, R70 ;  /* 0x80000004c6467c23 */ /* 0x040fe40008010046 */
[----:B------:R-:W-:Y:S10]  /*fad0*/  FFMA.FTZ R124, R198, -UR4, R124 ;  /* 0x80000004c67c7c23 */ /* 0x000ff4000801007c */
[----:B------:R-:W-:Y:S01]  /*fae0*/  @!P2 IADD3 R2, -R0, -0xf, RZ ;  /* 0xfffffff10002a810 */ /* 0x000fe20007ffe1ff */
[----:B-1----:R-:W-:Y:S01]  /*faf0*/  FFMA.FTZ R129, R3, -UR4, R129 ;  /* 0x8000000403817c23 */ /* 0x002fe20008010081 */
[----:B------:R-:W-:Y:S04]  /*fb00*/  FMNMX.FTZ R0, R4, R201, !PT ;  /* 0x000000c904007209 */ /* 0x000fe80007810000 */
[----:B------:R-:W1:Y:S01]  /*fb10*/  I2F R2, R2 ;  /* 0x0000000200027306 */ /* 0x000e620000201400 */
[----:B------:R-:W-:Y:S04]  /*fb20*/  FMNMX.FTZ R0, R5, R0, !PT ;  /* 0x0000000005007209 */ /* 0x000fe80007810000 */
[----:B------:R-:W-:Y:S04]  /*fb30*/  FMNMX.FTZ R3, R16, R0, !PT ;  /* 0x0000000010037209 */ /* 0x000fe80007810000 */
[----:B------:R-:W-:Y:S01]  /*fb40*/  FMNMX.FTZ R3, R17, R3, !PT ;  /* 0x0000000311037209 */ /* 0x000fe20007810000 */
[----:B------:R-:W2:Y:S03]  /*fb50*/  I2F R0, R196 ;  /* 0x000000c400007306 */ /* 0x000ea60000201400 */
[----:B------:R-:W-:Y:S04]  /*fb60*/  FMNMX.FTZ R3, R20, R3, !PT ;  /* 0x0000000314037209 */ /* 0x000fe80007810000 */
[----:B------:R-:W-:Y:S03]  /*fb70*/  FMNMX.FTZ R3, R21, R3, !PT ;  /* 0x0000000315037209 */ /* 0x000fe60007810000 */
[----:B------:R-:W3:Y:S01]  /*fb80*/  I2F R196, R197 ;  /* 0x000000c500c47306 */ /* 0x000ee20000201400 */
[----:B------:R-:W-:Y:S01]  /*fb90*/  FMNMX.FTZ R3, R32, R3, !PT ;  /* 0x0000000320037209 */ /* 0x000fe20007810000 */
[C---:B-1----:R-:W-:Y:S03]  /*fba0*/  FFMA.FTZ R63, R2.reuse, -UR4, R63 ;  /* 0x80000004023f7c23 */ /* 0x042fe6000801003f */
[----:B------:R-:W-:Y:S01]  /*fbb0*/  FMNMX.FTZ R3, R33, R3, !PT ;  /* 0x0000000321037209 */ /* 0x000fe20007810000 */
[----:B------:R-:W-:Y:S01]  /*fbc0*/  FFMA.FTZ R57, R2, -UR4, R57 ;  /* 0x8000000402397c23 */ /* 0x000fe20008010039 */
[----:B------:R-:W-:Y:S02]  /*fbd0*/  FMNMX.FTZ R2, R6, R199, !PT ;  /* 0x000000c706027209 */ /* 0x000fe40007810000 */
[----:B------:R-:W-:Y:S02]  /*fbe0*/  FMNMX.FTZ R3, R36, R3, !PT ;  /* 0x0000000324037209 */ /* 0x000fe40007810000 */
[----:B------:R-:W-:Y:S02]  /*fbf0*/  FMNMX.FTZ R2, R7, R2, !PT ;  /* 0x0000000207027209 */ /* 0x000fe40007810000 */
[----:B------:R-:W-:Y:S01]  /*fc00*/  FMNMX.FTZ R3, R37, R3, !PT ;  /* 0x0000000325037209 */ /* 0x000fe20007810000 */
[----:B--2---:R-:W-:Y:S01]  /*fc10*/  FFMA.FTZ R53, R0, -UR4, R53 ;  /* 0x8000000400357c23 */ /* 0x004fe20008010035 */
[----:B------:R-:W-:Y:S01]  /*fc20*/  FMNMX.FTZ R2, R18, R2, !PT ;  /* 0x0000000212027209 */ /* 0x000fe20007810000 */
[----:B------:R-:W-:Y:S01]  /*fc30*/  FFMA.FTZ R67, R0, -UR4, R67 ;  /* 0x8000000400437c23 */ /* 0x000fe20008010043 */
[----:B------:R-:W-:Y:S01]  /*fc40*/  FMNMX.FTZ R3, R48, R3, !PT ;  /* 0x0000000330037209 */ /* 0x000fe20007810000 */
[C---:B------:R-:W-:Y:S01]  /*fc50*/  FFMA.FTZ R127, R0.reuse, -UR4, R127 ;  /* 0x80000004007f7c23 */ /* 0x040fe2000801007f */
[----:B------:R-:W-:Y:S01]  /*fc60*/  FMNMX.FTZ R2, R19, R2, !PT ;  /* 0x0000000213027209 */ /* 0x000fe20007810000 */
[----:B------:R-:W-:Y:S01]  /*fc70*/  FFMA.FTZ R121, R0, -UR4, R121 ;  /* 0x8000000400797c23 */ /* 0x000fe20008010079 */
[----:B------:R-:W-:Y:S02]  /*fc80*/  FMNMX.FTZ R3, R49, R3, !PT ;  /* 0x0000000331037209 */ /* 0x000fe40007810000 */
[----:B------:R-:W-:Y:S01]  /*fc90*/  FMNMX.FTZ R2, R22, R2, !PT ;  /* 0x0000000216027209 */ /* 0x000fe20007810000 */
[----:B---3--:R-:W-:Y:S01]  /*fca0*/  FFMA.FTZ R65, R196, -UR4, R65 ;  /* 0x80000004c4417c23 */ /* 0x008fe20008010041 */
[----:B------:R-:W-:Y:S01]  /*fcb0*/  FMNMX.FTZ R3, R52, R3, !PT ;  /* 0x0000000334037209 */ /* 0x000fe20007810000 */
[C---:B------:R-:W-:Y:S01]  /*fcc0*/  FFMA.FTZ R71, R196.reuse, -UR4, R71 ;  /* 0x80000004c4477c23 */ /* 0x040fe20008010047 */
[----:B------:R-:W-:Y:S01]  /*fcd0*/  FMNMX.FTZ R2, R23, R2, !PT ;  /* 0x0000000217027209 */ /* 0x000fe20007810000 */
[----:B------:R-:W-:Y:S01]  /*fce0*/  FFMA.FTZ R125, R196, -UR4, R125 ;  /* 0x80000004c47d7c23 */ /* 0x000fe2000801007d */
        /* <DEDUP_REMOVED lines=92> */
[----:B------:R-:W-:Y:S04]  /*102b0*/  FMNMX.FTZ R3, R45, R3, !PT ;  /* 0x000000032d037209 */ /* 0x000fe80007810000 */
[----:B------:R-:W-:Y:S04]  /*102c0*/  FMNMX.FTZ R3, R56, R3, !PT ;  /* 0x0000000338037209 */ /* 0x000fe80007810000 */
[----:B------:R-:W-:Y:S02]  /*102d0*/  FMNMX.FTZ R3, R57, R3, !PT ;  /* 0x0000000339037209 */ /* 0x000fe40007810000 */
[----:B-1----:R-:W-:Y:S02]  /*102e0*/  FMNMX.FTZ R0, R0, R2, !PT ;  /* 0x0000000200007209 */ /* 0x002fe40007810000 */
[----:B------:R-:W-:Y:S04]  /*102f0*/  FMNMX.FTZ R2, R60, R3, !PT ;  /* 0x000000033c027209 */ /* 0x000fe80007810000 */
[----:B------:R-:W-:Y:S02]  /*10300*/  FMNMX.FTZ R2, R61, R2, !PT ;  /* 0x000000023d027209 */ /* 0x000fe40007810000 */
[----:B--2---:R-:W-:Y:S02]  /*10310*/  FMNMX.FTZ R197, R197, R196, !PT ;  /* 0x000000c4c5c57209 */ /* 0x004fe40007810000 */
[----:B------:R-:W-:Y:S01]  /*10320*/  FMNMX.FTZ R2, R72, R2, !PT ;  /* 0x0000000248027209 */ /* 0x000fe20007810000 */
[----:B------:R-:W1:Y:S03]  /*10330*/  SHFL.BFLY PT, R196, R198, 0x1, 0x1f ;  /* 0x0c201f00c6c47f89 */ /* 0x000e6600000e0000 */
[----:B------:R-:W-:Y:S04]  /*10340*/  FMNMX.FTZ R2, R73, R2, !PT ;  /* 0x0000000249027209 */ /* 0x000fe80007810000 */
[----:B------:R-:W-:Y:S01]  /*10350*/  FMNMX.FTZ R2, R76, R2, !PT ;  /* 0x000000024c027209 */ /* 0x000fe20007810000 */
[----:B------:R-:W2:Y:S03]  /*10360*/  SHFL.BFLY PT, R3, R197, 0x1, 0x1f ;  /* 0x0c201f00c5037f89 */ /* 0x000ea600000e0000 */
        /* <DEDUP_REMOVED lines=9> */
[----:B------:R-:W1:Y:S01]  /*10400*/  SHFL.BFLY PT, R3, R0, 0x1, 0x1f ;  /* 0x0c201f0000037f89 */ /* 0x000e6200000e0000 */
[----:B------:R-:W-:Y:S02]  /*10410*/  FSETP.NEU.FTZ.AND P2, PT, R197, -INF , PT ;  /* 0xff800000c500780b */ /* 0x000fe40003f5d000 */
[----:B------:R-:W-:Y:S04]  /*10420*/  FMNMX.FTZ R2, R108, R2, !PT ;  /* 0x000000026c027209 */ /* 0x000fe80007810000 */
[----:B------:R-:W-:Y:S04]  /*10430*/  FMNMX.FTZ R2, R109, R2, !PT ;  /* 0x000000026d027209 */ /* 0x000fe80007810000 */
[----:B------:R-:W-:Y:S04]  /*10440*/  FMNMX.FTZ R2, R120, R2, !PT ;  /* 0x0000000278027209 */ /* 0x000fe80007810000 */
[----:B------:R-:W-:Y:S04]  /*10450*/  FMNMX.FTZ R2, R121, R2, !PT ;  /* 0x0000000279027209 */ /* 0x000fe80007810000 */
[----:B------:R-:W-:Y:S01]  /*10460*/  FMNMX.FTZ R204, R124, R2, !PT ;  /* 0x000000027ccc7209 */ /* 0x000fe20007810000 */
[C---:B------:R-:W-:Y:S02]  /*10470*/  FADD.FTZ R2, -R197.reuse, R199 ;  /* 0x000000c7c5027221 */ /* 0x040fe40000010100 */
[----:B------:R-:W-:Y:S01]  /*10480*/  FMUL.FTZ R199, R197, c[0x0][0x23c] ;  /* 0x00008f00c5c77a20 */ /* 0x000fe20000410000 */
[----:B------:R-:W-:Y:S01]  /*10490*/  FMNMX.FTZ R204, R125, R204, !PT ;  /* 0x000000cc7dcc7209 */ /* 0x000fe20007810000 */
[----:B------:R-:W-:Y:S01]  /*104a0*/  FMUL.FTZ R2, R2, c[0x0][0x23c] ;  /* 0x00008f0002027a20 */ /* 0x000fe20000410000 */
[----:B-1----:R-:W-:Y:S02]  /*104b0*/  FMNMX.FTZ R196, R0, R3, !PT ;  /* 0x0000000300c47209 */ /* 0x002fe40007810000 */
[----:B------:R-:W-:Y:S01]  /*104c0*/  FSEL R199, R199, RZ, P2 ;  /* 0x000000ffc7c77208 */ /* 0x000fe20001000000 */
[----:B------:R-:W1:Y:S01]  /*104d0*/  SHFL.BFLY PT, R0, R204, 0x2, 0x1f ;  /* 0x0c401f00cc007f89 */ /* 0x000e6200000e0000 */
[----:B------:R-:W-:Y:S01]  /*104e0*/  FSETP.NEU.FTZ.AND P2, PT, R196, -INF , PT ;  /* 0xff800000c400780b */ /* 0x000fe20003f5d000 */
[----:B------:R-:W2:Y:S02]  /*104f0*/  MUFU.EX2 R2, R2 ;  /* 0x0000000200027308 */ /* 0x000ea40000000800 */
[--C-:B------:R-:W-:Y:S02]  /*10500*/  FFMA.FTZ R6, R6, c[0x0][0x23c], -R199.reuse ;  /* 0x00008f0006067a23 */ /* 0x100fe400000108c7 */
[--C-:B------:R-:W-:Y:S02]  /*10510*/  FFMA.FTZ R22, R22, c[0x0][0x23c], -R199.reuse ;  /* 0x00008f0016167a23 */ /* 0x100fe400000108c7 */
[--C-:B------:R-:W-:Y:S02]  /*10520*/  FFMA.FTZ R23, R23, c[0x0][0x23c], -R199.reuse ;  /* 0x00008f0017177a23 */ /* 0x100fe400000108c7 */
[--C-:B------:R-:W-:Y:S02]  /*10530*/  FFMA.FTZ R19, R19, c[0x0][0x23c], -R199.reuse ;  /* 0x00008f0013137a23 */ /* 0x100fe400000108c7 */
[----:B------:R1:W3:Y:S01]  /*10540*/  MUFU.EX2 R205, R6 ;  /* 0x0000000600cd7308 */ /* 0x0002e20000000800 */
        /* <DEDUP_REMOVED lines=8> */
[C---:B--2---:R-:W-:Y:S02]  /*105d0*/  FMUL.FTZ R134, R2.reuse, R134 ;  /* 0x0000008602867220 */ /* 0x044fe40000410000 */
[C---:B------:R-:W-:Y:S02]  /*105e0*/  FMUL.FTZ R135, R2.reuse, R135 ;  /* 0x0000008702877220 */ /* 0x040fe40000410000 */
[C---:B------:R-:W-:Y:S01]  /*105f0*/  FMUL.FTZ R146, R2.reuse, R146 ;  /* 0x0000009202927220 */ /* 0x040fe20000410000 */
[----:B------:R-:W-:Y:S01]  /*10600*/  MUFU.EX2 R22, R22 ;  /* 0x0000001600167308 */ /* 0x000fe20000000800 */
[C---:B------:R-:W-:Y:S02]  /*10610*/  FMUL.FTZ R147, R2.reuse, R147 ;  /* 0x0000009302937220 */ /* 0x040fe40000410000 */
[----:B------:R-:W-:Y:S01]  /*10620*/  FMUL.FTZ R150, R2, R150 ;  /* 0x0000009602967220 */ /* 0x000fe20000410000 */
[----:B-1----:R-:W-:Y:S01]  /*10630*/  FMNMX.FTZ R6, R204, R0, !PT ;  /* 0x00000000cc067209 */ /* 0x002fe20007810000 */
[C---:B------:R-:W-:Y:S02]  /*10640*/  FADD.FTZ R0, -R196.reuse, R200 ;  /* 0x000000c8c4007221 */ /* 0x040fe40000010100 */
[----:B------:R-:W-:Y:S02]  /*10650*/  FMUL.FTZ R200, R196, c[0x0][0x23c] ;  /* 0x00008f00c4c87a20 */ /* 0x000fe40000410000 */
[----:B------:R-:W-:Y:S01]  /*10660*/  FMUL.FTZ R0, R0, c[0x0][0x23c] ;  /* 0x00008f0000007a20 */ /* 0x000fe20000410000 */
[----:B------:R-:W-:Y:S01]  /*10670*/  MUFU.EX2 R23, R23 ;  /* 0x0000001700177308 */ /* 0x000fe20000000800 */
[----:B------:R-:W-:Y:S01]  /*10680*/  FMUL.FTZ R151, R2, R151 ;  /* 0x0000009702977220 */ /* 0x000fe20000410000 */
[----:B------:R-:W-:Y:S01]  /*10690*/  FSEL R200, R200, RZ, P2 ;  /* 0x000000ffc8c87208 */ /* 0x000fe20001000000 */
[----:B------:R-:W-:Y:S01]  /*106a0*/  FMUL.FTZ R162, R2, R162 ;  /* 0x000000a202a27220 */ /* 0x000fe20000410000 */
[----:B------:R-:W-:Y:S01]  /*106b0*/  FSETP.NEU.FTZ.AND P2, PT, R198, -INF , PT ;  /* 0xff800000c600780b */ /* 0x000fe20003f5d000 */
[----:B------:R-:W-:Y:S01]  /*106c0*/  FMUL.FTZ R163, R2, R163 ;  /* 0x000000a302a37220 */ /* 0x000fe20000410000 */
[----:B------:R-:W1:Y:S01]  /*106d0*/  SHFL.BFLY PT, R3, R6, 0x1, 0x1f ;  /* 0x0c201f0006037f89 */ /* 0x000e6200000e0000 */
[--C-:B------:R-:W-:Y:S02]  /*106e0*/  FFMA.FTZ R10, R10, c[0x0][0x23c], -R200.reuse ;  /* 0x00008f000a0a7a23 */ /* 0x100fe400000108c8 */
[C---:B------:R-:W-:Y:S01]  /*106f0*/  FMUL.FTZ R166, R2.reuse, R166 ;  /* 0x000000a602a67220 */ /* 0x040fe20000410000 */
[----:B------:R-:W2:Y:S01]  /*10700*/  MUFU.EX2 R0, R0 ;  /* 0x0000000000007308 */ /* 0x000ea20000000800 */
[C---:B------:R-:W-:Y:S02]  /*10710*/  FMUL.FTZ R167, R2.reuse, R167 ;  /* 0x000000a702a77220 */ /* 0x040fe40000410000 */
[C---:B------:R-:W-:Y:S02]  /*10720*/  FMUL.FTZ R178, R2.reuse, R178 ;  /* 0x000000b202b27220 */ /* 0x040fe40000410000 */
[C---:B------:R-:W-:Y:S02]  /*10730*/  FMUL.FTZ R179, R2.reuse, R179 ;  /* 0x000000b302b37220 */ /* 0x040fe40000410000 */
[----:B---3--:R-:W-:Y:S02]  /*10740*/  FFMA.FTZ R204, R2, R235, R205 ;  /* 0x000000eb02cc7223 */ /* 0x008fe400000100cd */
[--C-:B------:R-:W-:Y:S01]  /*10750*/  FFMA.FTZ R14, R14, c[0x0][0x23c], -R200.reuse ;  /* 0x00008f000e0e7a23 */ /* 0x100fe200000108c8 */
[----:B------:R-:W3:Y:S01]  /*10760*/  MUFU.EX2 R10, R10 ;  /* 0x0000000a000a7308 */ /* 0x000ee20000000800 */
[C---:B------:R-:W-:Y:S02]  /*10770*/  FMUL.FTZ R182, R2.reuse, R182 ;  /* 0x000000b602b67220 */ /* 0x040fe40000410000 */
[C---:B------:R-:W-:Y:S02]  /*10780*/  FMUL.FTZ R183, R2.reuse, R183 ;  /* 0x000000b702b77220 */ /* 0x040fe40000410000 */
[C---:B------:R-:W-:Y:S02]  /*10790*/  FMUL.FTZ R194, R2.reuse, R194 ;  /* 0x000000c202c27220 */ /* 0x040fe40000410000 */
[----:B------:R-:W-:Y:S02]  /*107a0*/  FMUL.FTZ R195, R2, R195 ;  /* 0x000000c302c37220 */ /* 0x000fe40000410000 */
[----:B------:R-:W-:Y:S01]  /*107b0*/  FADD.FTZ R2, -R198, R201 ;  /* 0x000000c9c6027221 */ /* 0x000fe20000010100 */
[----:B------:R-:W-:Y:S01]  /*107c0*/  MUFU.EX2 R34, R34 ;  /* 0x0000002200227308 */ /* 0x000fe20000000800 */
[----:B-1----:R-:W-:Y:S01]  /*107d0*/  FMNMX.FTZ R6, R6, R3, !PT ;  /* 0x0000000306067209 */ /* 0x002fe20007810000 */
[----:B------:R-:W-:Y:S02]  /*107e0*/  FFMA.FTZ R15, R15, c[0x0][0x23c], -R200 ;  /* 0x00008f000f0f7a23 */ /* 0x000fe400000108c8 */
[C---:B--2---:R-:W-:Y:S02]  /*107f0*/  FMUL.FTZ R138, R0.reuse, R138 ;  /* 0x0000008a008a7220 */ /* 0x044fe40000410000 */
[C---:B------:R-:W-:Y:S02]  /*10800*/  FMUL.FTZ R139, R0.reuse, R139 ;  /* 0x0000008b008b7220 */ /* 0x040fe40000410000 */
[C---:B------:R-:W-:Y:S02]  /*10810*/  FMUL.FTZ R142, R0.reuse, R142 ;  /* 0x0000008e008e7220 */ /* 0x040fe40000410000 */
[----:B------:R-:W-:Y:S01]  /*10820*/  MUFU.EX2 R35, R35 ;  /* 0x0000002300237308 */ /* 0x000fe20000000800 */
[C---:B------:R-:W-:Y:S02]  /*10830*/  FMUL.FTZ R143, R0.reuse, R143 ;  /* 0x0000008f008f7220 */ /* 0x040fe40000410000 */
[C---:B------:R-:W-:Y:S02]  /*10840*/  FMUL.FTZ R154, R0.reuse, R154 ;  /* 0x0000009a009a7220 */ /* 0x040fe40000410000 */
[C---:B---3--:R-:W-:Y:S02]  /*10850*/  FFMA.FTZ R201, R0.reuse, R236, R10 ;  /* 0x000000ec00c97223 */ /* 0x048fe4000001000a */
[C---:B------:R-:W-:Y:S02]  /*10860*/  FMUL.FTZ R155, R0.reuse, R155 ;  /* 0x0000009b009b7220 */ /* 0x040fe40000410000 */
[C---:B------:R-:W-:Y:S01]  /*10870*/  FMUL.FTZ R158, R0.reuse, R158 ;  /* 0x0000009e009e7220 */ /* 0x040fe20000410000 */
[----:B------:R-:W-:Y:S01]  /*10880*/  MUFU.EX2 R38, R38 ;  /* 0x0000002600267308 */ /* 0x000fe20000000800 */
[C---:B------:R-:W-:Y:S02]  /*10890*/  FMUL.FTZ R159, R0.reuse, R159 ;  /* 0x0000009f009f7220 */ /* 0x040fe40000410000 */
[C---:B------:R-:W-:Y:S02]  /*108a0*/  FMUL.FTZ R170, R0.reuse, R170 ;  /* 0x000000aa00aa7220 */ /* 0x040fe40000410000 */
[C---:B------:R-:W-:Y:S02]  /*108b0*/  FMUL.FTZ R171, R0.reuse, R171 ;  /* 0x000000ab00ab7220 */ /* 0x040fe40000410000 */
[C---:B------:R-:W-:Y:S02]  /*108c0*/  FMUL.FTZ R174, R0.reuse, R174 ;  /* 0x000000ae00ae7220 */ /* 0x040fe40000410000 */
[C---:B------:R-:W-:Y:S01]  /*108d0*/  FMUL.FTZ R175, R0.reuse, R175 ;  /* 0x000000af00af7220 */ /* 0x040fe20000410000 */
[----:B------:R-:W-:Y:S01]  /*108e0*/  MUFU.EX2 R39, R39 ;  /* 0x0000002700277308 */ /* 0x000fe20000000800 */
[C---:B------:R-:W-:Y:S02]  /*108f0*/  FMUL.FTZ R186, R0.reuse, R186 ;  /* 0x000000ba00ba7220 */ /* 0x040fe40000410000 */
[C---:B------:R-:W-:Y:S02]  /*10900*/  FMUL.FTZ R187, R0.reuse, R187 ;  /* 0x000000bb00bb7220 */ /* 0x040fe40000410000 */
[C---:B------:R-:W-:Y:S02]  /*10910*/  FMUL.FTZ R190, R0.reuse, R190 ;  /* 0x000000be00be7220 */ /* 0x040fe40000410000 */
[----:B------:R-:W-:Y:S02]  /*10920*/  FMUL.FTZ R191, R0, R191 ;  /* 0x000000bf00bf7220 */ /* 0x000fe40000410000 */
[----:B------:R-:W-:Y:S01]  /*10930*/  FMUL.FTZ R0, R198, c[0x0][0x23c] ;  /* 0x00008f00c6007a20 */ /* 0x000fe20000410000 */
[----:B------:R-:W-:Y:S01]  /*10940*/  MUFU.EX2 R50, R50 ;  /* 0x0000003200327308 */ /* 0x000fe20000000800 */
[----:B------:R-:W-:Y:S02]  /*10950*/  FMUL.FTZ R2, R2, c[0x0][0x23c] ;  /* 0x00008f0002027a20 */ /* 0x000fe40000410000 */
[----:B------:R-:W-:Y:S01]  /*10960*/  FADD.FTZ R3, -R6, R202 ;  /* 0x000000ca06037221 */ /* 0x000fe20000010100 */
[----:B------:R-:W-:Y:S01]  /*10970*/  FSEL R0, R0, RZ, P2 ;  /* 0x000000ff00007208 */ /* 0x000fe20001000000 */
[--C-:B------:R-:W-:Y:S01]  /*10980*/  FFMA.FTZ R26, R26, c[0x0][0x23c], -R200.reuse ;  /* 0x00008f001a1a7a23 */ /* 0x100fe200000108c8 */
[----:B------:R-:W-:Y:S01]  /*10990*/  FSETP.NEU.FTZ.AND P2, PT, R6, -INF , PT ;  /* 0xff8000000600780b */ /* 0x000fe20003f5d000 */
[----:B------:R-:W-:Y:S02]  /*109a0*/  FFMA.FTZ R27, R27, c[0x0][0x23c], -R200 ;  /* 0x00008f001b1b7a23 */ /* 0x000fe400000108c8 */
[--C-:B------:R-:W-:Y:S01]  /*109b0*/  FFMA.FTZ R4, R4, c[0x0][0x23c], -R0.reuse ;  /* 0x00008f0004047a23 */ /* 0x100fe20000010800 */
[----:B------:R-:W1:Y:S01]  /*109c0*/  MUFU.EX2 R2, R2 ;  /* 0x0000000200027308 */ /* 0x000e620000000800 */
[--C-:B------:R-:W-:Y:S02]  /*109d0*/  FFMA.FTZ R20, R20, c[0x0][0x23c], -R0.reuse ;  /* 0x00008f0014147a23 */ /* 0x100fe40000010800 */
[--C-:B------:R-:W-:Y:S02]  /*109e0*/  FFMA.FTZ R21, R21, c[0x0][0x23c], -R0.reuse ;  /* 0x00008f0015157a23 */ /* 0x100fe40000010800 */
[--C-:B------:R-:W-:Y:S02]  /*109f0*/  FFMA.FTZ R32, R32, c[0x0][0x23c], -R0.reuse ;  /* 0x00008f0020207a23 */ /* 0x100fe40000010800 */
[----:B------:R-:W-:Y:S02]  /*10a00*/  FFMA.FTZ R33, R33, c[0x0][0x23c], -R0 ;  /* 0x00008f0021217a23 */ /* 0x000fe40000010800 */
[----:B------:R-:W-:Y:S01]  /*10a10*/  FFMA.FTZ R30, R30, c[0x0][0x23c], -R200 ;  /* 0x00008f001e1e7a23 */ /* 0x000fe200000108c8 */
[----:B------:R2:W-:Y:S01]  /*10a20*/  MUFU.EX2 R213, R4 ;  /* 0x0000000400d57308 */ /* 0x0005e20000000800 */
[--C-:B------:R-:W-:Y:S02]  /*10a30*/  FFMA.FTZ R5, R5, c[0x0][0x23c], -R0.reuse ;  /* 0x00008f0005057a23 */ /* 0x100fe40000010800 */
[----:B------:R-:W-:Y:S02]  /*10a40*/  FFMA.FTZ R17, R17, c[0x0][0x23c], -R0 ;  /* 0x00008f0011117a23 */ /* 0x000fe40000010800 */
[--C-:B------:R-:W-:Y:S02]  /*10a50*/  FFMA.FTZ R31, R31, c[0x0][0x23c], -R200.reuse ;  /* 0x00008f001f1f7a23 */ /* 0x100fe400000108c8 */
[----:B------:R-:W-:Y:S02]  /*10a60*/  FFMA.FTZ R43, R43, c[0x0][0x23c], -R200 ;  /* 0x00008f002b2b7a23 */ /* 0x000fe400000108c8 */
[--C-:B------:R-:W-:Y:S01]  /*10a70*/  FFMA.FTZ R16, R16, c[0x0][0x23c], -R0.reuse ;  /* 0x00008f0010107a23 */ /* 0x100fe20000010800 */
[----:B------:R3:W4:Y:S01]  /*10a80*/  MUFU.EX2 R242, R5 ;  /* 0x0000000500f27308 */ /* 0x0007220000000800 */
[--C-:B------:R-:W-:Y:S02]  /*10a90*/  FFMA.FTZ R36, R36, c[0x0][0x23c], -R0.reuse ;  /* 0x00008f0024247a23 */ /* 0x100fe40000010800 */
[----:B------:R-:W-:Y:S02]  /*10aa0*/  FFMA.FTZ R37, R37, c[0x0][0x23c], -R0 ;  /* 0x00008f0025257a23 */ /* 0x000fe40000010800 */
[C---:B-1----:R-:W-:Y:S02]  /*10ab0*/  FMUL.FTZ R132, R2.reuse, R132 ;  /* 0x0000008402847220 */ /* 0x042fe40000410000 */
[C---:B------:R-:W-:Y:S02]  /*10ac0*/  FMUL.FTZ R133, R2.reuse, R133 ;  /* 0x0000008502857220 */ /* 0x040fe40000410000 */
[C---:B------:R-:W-:Y:S01]  /*10ad0*/  FMUL.FTZ R144, R2.reuse, R144 ;  /* 0x0000009002907220 */ /* 0x040fe20000410000 */
[----:B------:R-:W-:Y:S01]  /*10ae0*/  MUFU.EX2 R243, R17 ;  /* 0x0000001100f37308 */ /* 0x000fe20000000800 */
[C---:B------:R-:W-:Y:S02]  /*10af0*/  FMUL.FTZ R145, R2.reuse, R145 ;  /* 0x0000009102917220 */ /* 0x040fe40000410000 */
[C---:B------:R-:W-:Y:S02]  /*10b00*/  FMUL.FTZ R148, R2.reuse, R148 ;  /* 0x0000009402947220 */ /* 0x040fe40000410000 */
[--C-:B--2---:R-:W-:Y:S02]  /*10b10*/  FFMA.FTZ R4, R7, c[0x0][0x23c], -R199.reuse ;  /* 0x00008f0007047a23 */ /* 0x104fe400000108c7 */
[C---:B------:R-:W-:Y:S02]  /*10b20*/  FMUL.FTZ R149, R2.reuse, R149 ;  /* 0x0000009502957220 */ /* 0x040fe40000410000 */
[C---:B------:R-:W-:Y:S01]  /*10b30*/  FMUL.FTZ R160, R2.reuse, R160 ;  /* 0x000000a002a07220 */ /* 0x040fe20000410000 */
[----:B------:R4:W1:Y:S01]  /*10b40*/  MUFU.EX2 R241, R16 ;  /* 0x0000001000f17308 */ /* 0x0008620000000800 */
[C---:B------:R-:W-:Y:S02]  /*10b50*/  FMUL.FTZ R161, R2.reuse, R161 ;  /* 0x000000a102a17220 */ /* 0x040fe40000410000 */
[C---:B------:R-:W-:Y:S02]  /*10b60*/  FMUL.FTZ R164, R2.reuse, R164 ;  /* 0x000000a402a47220 */ /* 0x040fe40000410000 */
[----:B---3--:R-:W-:Y:S02]  /*10b70*/  FFMA.FTZ R5, R11, c[0x0][0x23c], -R200 ;  /* 0x00008f000b057a23 */ /* 0x008fe400000108c8 */
[C---:B------:R-:W-:Y:S02]  /*10b80*/  FMUL.FTZ R165, R2.reuse, R165 ;  /* 0x000000a502a57220 */ /* 0x040fe40000410000 */
[----:B------:R-:W-:Y:S01]  /*10b90*/  FMUL.FTZ R176, R2, R176 ;  /* 0x000000b002b07220 */ /* 0x000fe20000410000 */
[----:B------:R-:W2:Y:S01]  /*10ba0*/  MUFU.EX2 R4, R4 ;  /* 0x0000000400047308 */ /* 0x000ea20000000800 */
[----:B------:R-:W-:Y:S02]  /*10bb0*/  FFMA.FTZ R7, R18, c[0x0][0x23c], -R199 ;  /* 0x00008f0012077a23 */ /* 0x000fe400000108c7 */
[C---:B------:R-:W-:Y:S02]  /*10bc0*/  FMUL.FTZ R177, R2.reuse, R177 ;  /* 0x000000b102b17220 */ /* 0x040fe40000410000 */
[C---:B------:R-:W-:Y:S02]  /*10bd0*/  FMUL.FTZ R180, R2.reuse, R180 ;  /* 0x000000b402b47220 */ /* 0x040fe40000410000 */
[C---:B------:R-:W-:Y:S02]  /*10be0*/  FMUL.FTZ R181, R2.reuse, R181 ;  /* 0x000000b502b57220 */ /* 0x040fe40000410000 */
[C---:B------:R-:W-:Y:S01]  /*10bf0*/  FMUL.FTZ R192, R2.reuse, R192 ;  /* 0x000000c002c07220 */ /* 0x040fe20000410000 */
[----:B------:R-:W-:Y:S01]  /*10c00*/  MUFU.EX2 R5, R5 ;  /* 0x0000000500057308 */ /* 0x000fe20000000800 */
[----:B------:R-:W-:Y:S02]  /*10c10*/  FMUL.FTZ R193, R2, R193 ;  /* 0x000000c102c17220 */ /* 0x000fe40000410000 */
[--C-:B------:R-:W-:Y:S01]  /*10c20*/  FFMA.FTZ R48, R48, c[0x0][0x23c], -R0.reuse ;  /* 0x00008f0030307a23 */ /* 0x100fe20000010800 */
[----:B----4-:R-:W-:Y:S01]  /*10c30*/  F2FP.PACK_AB R16, R242, R213 ;  /* 0x000000d5f210723e */ /* 0x010fe200000000ff */
[----:B------:R-:W-:Y:S01]  /*10c40*/  FFMA.FTZ R49, R49, c[0x0][0x23c], -R0 ;  /* 0x00008f0031317a23 */ /* 0x000fe20000010800 */
[----:B-1----:R-:W-:Y:S01]  /*10c50*/  F2FP.PACK_AB R18, R243, R241 ;  /* 0x000000f1f312723e */ /* 0x002fe200000000ff */
[--C-:B------:R-:W-:Y:S02]  /*10c60*/  FFMA.FTZ R42, R42, c[0x0][0x23c], -R200.reuse ;  /* 0x00008f002a2a7a23 */ /* 0x100fe400000108c8 */
[--C-:B------:R-:W-:Y:S01]  /*10c70*/  FFMA.FTZ R47, R47, c[0x0][0x23c], -R200.reuse ;  /* 0x00008f002f2f7a23 */ /* 0x100fe200000108c8 */
[----:B------:R-:W1:Y:S01]  /*10c80*/  MUFU.EX2 R7, R7 ;  /* 0x0000000700077308 */ /* 0x000e620000000800 */
[----:B------:R-:W-:Y:S02]  /*10c90*/  FMUL.FTZ R3, R3, c[0x0][0x23c] ;  /* 0x00008f0003037a20 */ /* 0x000fe40000410000 */
[----:B------:R-:W-:Y:S01]  /*10ca0*/  FFMA.FTZ R46, R46, c[0x0][0x23c], -R200 ;  /* 0x00008f002e2e7a23 */ /* 0x000fe200000108c8 */
[C---:B--2---:R-:W-:Y:S01]  /*10cb0*/  F2FP.PACK_AB R17, R4.reuse, R205 ;  /* 0x000000cd0411723e */ /* 0x044fe200000000ff */
[----:B------:R-:W-:Y:S02]  /*10cc0*/  FADD.FTZ R11, R4, R204 ;  /* 0x000000cc040b7221 */ /* 0x000fe40000010000 */
[----:B------:R-:W-:Y:S02]  /*10cd0*/  FMUL.FTZ R4, R6, c[0x0][0x23c] ;  /* 0x00008f0006047a20 */ /* 0x000fe40000410000 */
[--C-:B------:R-:W-:Y:S01]  /*10ce0*/  FFMA.FTZ R52, R52, c[0x0][0x23c], -R0.reuse ;  /* 0x00008f0034347a23 */ /* 0x100fe20000010800 */
[----:B------:R-:W2:Y:S01]  /*10cf0*/  MUFU.EX2 R3, R3 ;  /* 0x0000000300037308 */ /* 0x000ea20000000800 */
[--C-:B------:R-:W-:Y:S01]  /*10d00*/  FFMA.FTZ R53, R53, c[0x0][0x23c], -R0.reuse ;  /* 0x00008f0035357a23 */ /* 0x100fe20000010800 */
[----:B------:R-:W-:Y:S01]  /*10d10*/  FSEL R4, R4, RZ, P2 ;  /* 0x000000ff04047208 */ /* 0x000fe20001000000 */
[--C-:B------:R-:W-:Y:S02]  /*10d20*/  FFMA.FTZ R64, R64, c[0x0][0x23c], -R0.reuse ;  /* 0x00008f0040407a23 */ /* 0x100fe40000010800 */
[----:B------:R-:W-:Y:S02]  /*10d30*/  FFMA.FTZ R65, R65, c[0x0][0x23c], -R0 ;  /* 0x00008f0041417a23 */ /* 0x000fe40000010800 */
[--C-:B------:R-:W-:Y:S02]  /*10d40*/  FFMA.FTZ R8, R8, c[0x0][0x23c], -R4.reuse ;  /* 0x00008f0008087a23 */ /* 0x100fe40000010804 */
[--C-:B------:R-:W-:Y:S01]  /*10d50*/  FFMA.FTZ R9, R9, c[0x0][0x23c], -R4.reuse ;  /* 0x00008f0009097a23 */ /* 0x100fe20000010804 */
[----:B------:R-:W-:Y:S01]  /*10d60*/  MUFU.EX2 R202, R14 ;  /* 0x0000000e00ca7308 */ /* 0x000fe20000000800 */
[--C-:B------:R-:W-:Y:S02]  /*10d70*/  FFMA.FTZ R24, R24, c[0x0][0x23c], -R4.reuse ;  /* 0x00008f0018187a23 */ /* 0x100fe40000010804 */
[--C-:B------:R-:W-:Y:S01]  /*10d80*/  FFMA.FTZ R25, R25, c[0x0][0x23c], -R4.reuse ;  /* 0x00008f0019197a23 */ /* 0x100fe20000010804 */
[----:B-1----:R-:W-:Y:S01]  /*10d90*/  F2FP.PACK_AB R19, R206, R7 ;  /* 0x00000007ce13723e */ /* 0x002fe200000000ff */
[--C-:B------:R-:W-:Y:S02]  /*10da0*/  FFMA.FTZ R12, R12, c[0x0][0x23c], -R4.reuse ;  /* 0x00008f000c0c7a23 */ /* 0x100fe40000010804 */
[--C-:B------:R-:W-:Y:S02]  /*10db0*/  FFMA.FTZ R28, R28, c[0x0][0x23c], -R4.reuse ;  /* 0x00008f001c1c7a23 */ /* 0x100fe40000010804 */
[--C-:B------:R-:W-:Y:S01]  /*10dc0*/  FFMA.FTZ R29, R29, c[0x0][0x23c], -R4.reuse ;  /* 0x00008f001d1d7a23 */ /* 0x100fe20000010804 */
[----:B------:R1:W-:Y:S01]  /*10dd0*/  MUFU.EX2 R210, R8 ;  /* 0x0000000800d27308 */ /* 0x0003e20000000800 */
[--C-:B------:R-:W-:Y:S02]  /*10de0*/  FFMA.FTZ R40, R40, c[0x0][0x23c], -R4.reuse ;  /* 0x00008f0028287a23 */ /* 0x100fe40000010804 */
[--C-:B------:R-:W-:Y:S02]  /*10df0*/  FFMA.FTZ R41, R41, c[0x0][0x23c], -R4.reuse ;  /* 0x00008f0029297a23 */ /* 0x100fe40000010804 */
[C---:B--2---:R-:W-:Y:S02]  /*10e00*/  FMUL.FTZ R136, R3.reuse, R136 ;  /* 0x0000008803887220 */ /* 0x044fe40000410000 */
        /* <DEDUP_REMOVED lines=8> */
[----:B------:R-:W2:Y:S01]  /*10e90*/  MUFU.EX2 R204, R15 ;  /* 0x0000000f00cc7308 */ /* 0x000ea20000000800 */
[C---:B------:R-:W-:Y:S02]  /*10ea0*/  FMUL.FTZ R168, R3.reuse, R168 ;  /* 0x000000a803a87220 */ /* 0x040fe40000410000 */
[----:B------:R-:W-:Y:S02]  /*10eb0*/  FMUL.FTZ R169, R3, R169 ;  /* 0x000000a903a97220 */ /* 0x000fe40000410000 */
[--C-:B-1----:R-:W-:Y:S01]  /*10ec0*/  FFMA.FTZ R8, R13, c[0x0][0x23c], -R4.reuse ;  /* 0x00008f000d087a23 */ /* 0x102fe20000010804 */
[C---:B------:R-:W-:Y:S01]  /*10ed0*/  F2FP.PACK_AB R13, R5.reuse, R10 ;  /* 0x0000000a050d723e */ /* 0x040fe200000000ff */
[----:B------:R-:W-:Y:S02]  /*10ee0*/  FADD.FTZ R5, R5, R201 ;  /* 0x000000c905057221 */ /* 0x000fe40000010000 */
[----:B------:R-:W-:Y:S01]  /*10ef0*/  FADD.FTZ R201, R7, R11 ;  /* 0x0000000b07c97221 */ /* 0x000fe20000010000 */
[----:B------:R1:W-:Y:S01]  /*10f00*/  MUFU.EX2 R239, R8 ;  /* 0x0000000800ef7308 */ /* 0x0003e20000000800 */
[C---:B------:R-:W-:Y:S02]  /*10f10*/  FMUL.FTZ R172, R3.reuse, R172 ;  /* 0x000000ac03ac7220 */ /* 0x040fe40000410000 */
[C---:B------:R-:W-:Y:S02]  /*10f20*/  FMUL.FTZ R173, R3.reuse, R173 ;  /* 0x000000ad03ad7220 */ /* 0x040fe40000410000 */
[C---:B------:R-:W-:Y:S02]  /*10f30*/  FMUL.FTZ R184, R3.reuse, R184 ;  /* 0x000000b803b87220 */ /* 0x040fe40000410000 */
[C---:B------:R-:W-:Y:S02]  /*10f40*/  FMUL.FTZ R185, R3.reuse, R185 ;  /* 0x000000b903b97220 */ /* 0x040fe40000410000 */
[C---:B------:R-:W-:Y:S01]  /*10f50*/  FMUL.FTZ R188, R3.reuse, R188 ;  /* 0x000000bc03bc7220 */ /* 0x040fe20000410000 */
[----:B------:R3:W4:Y:S01]  /*10f60*/  MUFU.EX2 R240, R12 ;  /* 0x0000000c00f07308 */ /* 0x0007220000000800 */
[----:B------:R-:W-:Y:S02]  /*10f70*/  FMUL.FTZ R189, R3, R189 ;  /* 0x000000bd03bd7220 */ /* 0x000fe40000410000 */
[----:B------:R-:W-:Y:S01]  /*10f80*/  FADD.FTZ R7, R206, R201 ;  /* 0x000000c9ce077221 */ /* 0x000fe20000010000 */
[----:B--2---:R-:W-:Y:S01]  /*10f90*/  F2FP.PACK_AB R15, R204, R202 ;  /* 0x000000cacc0f723e */ /* 0x004fe200000000ff */
[----:B------:R-:W-:Y:S01]  /*10fa0*/  FADD.FTZ R5, R202, R5 ;  /* 0x00000005ca057221 */ /* 0x000fe20000010000 */
[----:B------:R-:W-:Y:S01]  /*10fb0*/  MOV R201, R198 ;  /* 0x000000c600c97202 */ /* 0x000fe20000000f00 */
[----:B------:R-:W-:Y:S02]  /*10fc0*/  FADD.FTZ R7, R22, R7 ;  /* 0x0000000716077221 */ /* 0x000fe40000010000 */
[----:B------:R-:W-:Y:S01]  /*10fd0*/  FADD.FTZ R5, R204, R5 ;  /* 0x00000005cc057221 */ /* 0x000fe20000010000 */
[----:B------:R-:W-:Y:S01]  /*10fe0*/  MUFU.EX2 R207, R20 ;  /* 0x0000001400cf7308 */ /* 0x000fe20000000800 */
[--C-:B------:R-:W-:Y:S02]  /*10ff0*/  FFMA.FTZ R44, R44, c[0x0][0x23c], -R4.reuse ;  /* 0x00008f002c2c7a23 */ /* 0x100fe40000010804 */
[----:B------:R-:W-:Y:S01]  /*11000*/  FFMA.FTZ R45, R45, c[0x0][0x23c], -R4 ;  /* 0x00008f002d2d7a23 */ /* 0x000fe20000010804 */
[----:B-1----:R-:W1:Y:S01]  /*11010*/  LDSM.16.MT88.4 R8, [R216+0x8000] ;  /* 0x00800000d808783b */ /* 0x002e620000004200 */
[--C-:B------:R-:W-:Y:S02]  /*11020*/  FFMA.FTZ R68, R68, c[0x0][0x23c], -R0.reuse ;  /* 0x00008f0044447a23 */ /* 0x100fe40000010800 */
[--C-:B------:R-:W-:Y:S02]  /*11030*/  FFMA.FTZ R69, R69, c[0x0][0x23c], -R0.reuse ;  /* 0x00008f0045457a23 */ /* 0x100fe40000010800 */
[--C-:B------:R-:W-:Y:S01]  /*11040*/  FFMA.FTZ R80, R80, c[0x0][0x23c], -R0.reuse ;  /* 0x00008f0050507a23 */ /* 0x100fe20000010800 */
[----:B------:R-:W-:Y:S01]  /*11050*/  MUFU.EX2 R209, R21 ;  /* 0x0000001500d17308 */ /* 0x000fe20000000800 */
[--C-:B------:R-:W-:Y:S02]  /*11060*/  FFMA.FTZ R81, R81, c[0x0][0x23c], -R0.reuse ;  /* 0x00008f0051517a23 */ /* 0x100fe40000010800 */
[--C-:B------:R-:W-:Y:S01]  /*11070*/  FFMA.FTZ R84, R84, c[0x0][0x23c], -R0.reuse ;  /* 0x00008f0054547a23 */ /* 0x100fe20000010800 */
[----:B---3--:R-:W-:Y:S01]  /*11080*/  F2FP.PACK_AB R12, R238, R210 ;  /* 0x000000d2ee0c723e */ /* 0x008fe200000000ff */
[--C-:B------:R-:W-:Y:S01]  /*11090*/  FFMA.FTZ R85, R85, c[0x0][0x23c], -R0.reuse ;  /* 0x00008f0055557a23 */ /* 0x100fe20000010800 */
[----:B----4-:R-:W-:Y:S01]  /*110a0*/  F2FP.PACK_AB R14, R239, R240 ;  /* 0x000000f0ef0e723e */ /* 0x010fe200000000ff */
        /* <DEDUP_REMOVED lines=11> */
[----:B------:R-:W-:Y:S02]  /*11160*/  FFMA.FTZ R0, R129, c[0x0][0x23c], -R0 ;  /* 0x00008f0081007a23 */ /* 0x000fe40000010800 */
[--C-:B------:R-:W-:Y:S02]  /*11170*/  FFMA.FTZ R55, R55, c[0x0][0x23c], -R199.reuse ;  /* 0x00008f0037377a23 */ /* 0x100fe400000108c7 */
[--C-:B------:R-:W-:Y:S01]  /*11180*/  FFMA.FTZ R66, R66, c[0x0][0x23c], -R199.reuse ;  /* 0x00008f0042427a23 */ /* 0x100fe200000108c7 */
[----:B------:R-:W3:Y:S01]  /*11190*/  MUFU.EX2 R27, R27 ;  /* 0x0000001b001b7308 */ /* 0x000ee20000000800 */
[----:B------:R-:W-:Y:S02]  /*111a0*/  FFMA.FTZ R67, R67, c[0x0][0x23c], -R199 ;  /* 0x00008f0043437a23 */ /* 0x000fe400000108c7 */
[--C-:B------:R-:W-:Y:S01]  /*111b0*/  FFMA.FTZ R58, R58, c[0x0][0x23c], -R200.reuse ;  /* 0x00008f003a3a7a23 */ /* 0x100fe200000108c8 */
[-C--:B-1----:R-:W-:Y:S05]  /*111c0*/  HMMA.16816.F32 R132, R16, R8.reuse, R132 ;  /* 0x000000081084723c */ /* 0x082fea0000001884 */
[--C-:B------:R-:W-:Y:S01]  /*111d0*/  FFMA.FTZ R59, R59, c[0x0][0x23c], -R200.reuse ;  /* 0x00008f003b3b7a23 */ /* 0x100fe200000108c8 */
[----:B------:R-:W-:Y:S01]  /*111e0*/  MUFU.EX2 R30, R30 ;  /* 0x0000001e001e7308 */ /* 0x000fe20000000800 */
[--C-:B------:R-:W-:Y:S01]  /*111f0*/  FFMA.FTZ R62, R62, c[0x0][0x23c], -R200.reuse ;  /* 0x00008f003e3e7a23 */ /* 0x100fe200000108c8 */
[C---:B------:R-:W-:Y:S04]  /*11200*/  HMMA.16816.F32 R136, R12.reuse, R8, R136 ;  /* 0x000000080c88723c */ /* 0x040fe80000001888 */
[----:B--2---:R-:W-:Y:S02]  /*11210*/  FADD.FTZ R5, R26, R5 ;  /* 0x000000051a057221 */ /* 0x004fe40000010000 */
[----:B------:R-:W-:Y:S02]  /*11220*/  FFMA.FTZ R63, R63, c[0x0][0x23c], -R200 ;  /* 0x00008f003f3f7a23 */ /* 0x000fe400000108c8 */
[-C--:B------:R-:W-:Y:S01]  /*11230*/  HMMA.16816.F32 R140, R12, R10.reuse, R140 ;  /* 0x0000000a0c8c723c */ /* 0x080fe2000000188c */
[----:B------:R-:W-:Y:S03]  /*11240*/  MUFU.EX2 R31, R31 ;  /* 0x0000001f001f7308 */ /* 0x000fe60000000800 */
[--C-:B------:R-:W-:Y:S02]  /*11250*/  FFMA.FTZ R56, R56, c[0x0][0x23c], -R4.reuse ;  /* 0x00008f0038387a23 */ /* 0x100fe40000010804 */
[--C-:B------:R-:W-:Y:S02]  /*11260*/  FFMA.FTZ R57, R57, c[0x0][0x23c], -R4.reuse ;  /* 0x00008f0039397a23 */ /* 0x100fe40000010804 */
[C---:B------:R-:W-:Y:S01]  /*11270*/  HMMA.16816.F32 R144, R16.reuse, R10, R144 ;  /* 0x0000000a1090723c */ /* 0x040fe20000001890 */
[----:B------:R-:W1:Y:S02]  /*11280*/  LDSM.16.MT88.4 R8, [R219+0x8000] ;  /* 0x00800000db08783b */ /* 0x000e640000004200 */
[----:B------:R-:W-:Y:S01]  /*11290*/  MUFU.EX2 R32, R24 ;  /* 0x0000001800207308 */ /* 0x000fe20000000800 */
[--C-:B------:R-:W-:Y:S02]  /*112a0*/  FFMA.FTZ R60, R60, c[0x0][0x23c], -R4.reuse ;  /* 0x00008f003c3c7a23 */ /* 0x100fe40000010804 */
[----:B------:R-:W-:Y:S02]  /*112b0*/  FFMA.FTZ R61, R61, c[0x0][0x23c], -R4 ;  /* 0x00008f003d3d7a23 */ /* 0x000fe40000010804 */
[--C-:B------:R-:W-:Y:S04]  /*112c0*/  FFMA.FTZ R70, R70, c[0x0][0x23c], -R199.reuse ;  /* 0x00008f0046467a23 */ /* 0x100fe800000108c7 */
[--C-:B------:R-:W-:Y:S01]  /*112d0*/  FFMA.FTZ R71, R71, c[0x0][0x23c], -R199.reuse ;  /* 0x00008f0047477a23 */ /* 0x100fe200000108c7 */
[----:B------:R-:W2:Y:S01]  /*112e0*/  MUFU.EX2 R237, R33 ;  /* 0x0000002100ed7308 */ /* 0x000ea20000000800 */
[--C-:B------:R-:W-:Y:S02]  /*112f0*/  FFMA.FTZ R82, R82, c[0x0][0x23c], -R199.reuse ;  /* 0x00008f0052527a23 */ /* 0x100fe400000108c7 */
[--C-:B------:R-:W-:Y:S02]  /*11300*/  FFMA.FTZ R83, R83, c[0x0][0x23c], -R199.reuse ;  /* 0x00008f0053537a23 */ /* 0x100fe400000108c7 */
[--C-:B------:R-:W-:Y:S02]  /*11310*/  FFMA.FTZ R74, R74, c[0x0][0x23c], -R200.reuse ;  /* 0x00008f004a4a7a23 */ /* 0x100fe400000108c8 */
[--C-:B------:R-:W-:Y:S02]  /*11320*/  FFMA.FTZ R75, R75, c[0x0][0x23c], -R200.reuse ;  /* 0x00008f004b4b7a23 */ /* 0x100fe400000108c8 */
[--C-:B------:R-:W-:Y:S01]  /*11330*/  FFMA.FTZ R78, R78, c[0x0][0x23c], -R200.reuse ;  /* 0x00008f004e4e7a23 */ /* 0x100fe200000108c8 */
[----:B------:R-:W4:Y:S01]  /*11340*/  MUFU.EX2 R33, R25 ;  /* 0x0000001900217308 */ /* 0x000f220000000800 */
[----:B------:R-:W-:Y:S02]  /*11350*/  FFMA.FTZ R79, R79, c[0x0][0x23c], -R200 ;  /* 0x00008f004f4f7a23 */ /* 0x000fe400000108c8 */
[--C-:B------:R-:W-:Y:S02]  /*11360*/  FFMA.FTZ R72, R72, c[0x0][0x23c], -R4.reuse ;  /* 0x00008f0048487a23 */ /* 0x100fe40000010804 */
[--C-:B------:R-:W-:Y:S02]  /*11370*/  FFMA.FTZ R73, R73, c[0x0][0x23c], -R4.reuse ;  /* 0x00008f0049497a23 */ /* 0x100fe40000010804 */
[--C-:B------:R-:W-:Y:S02]  /*11380*/  FFMA.FTZ R76, R76, c[0x0][0x23c], -R4.reuse ;  /* 0x00008f004c4c7a23 */ /* 0x100fe40000010804 */
[----:B------:R-:W-:Y:S01]  /*11390*/  FFMA.FTZ R77, R77, c[0x0][0x23c], -R4 ;  /* 0x00008f004d4d7a23 */ /* 0x000fe20000010804 */
[----:B------:R5:W-:Y:S01]  /*113a0*/  MUFU.EX2 R215, R28 ;  /* 0x0000001c00d77308 */ /* 0x000be20000000800 */
[--C-:B------:R-:W-:Y:S02]  /*113b0*/  FFMA.FTZ R86, R86, c[0x0][0x23c], -R199.reuse ;  /* 0x00008f0056567a23 */ /* 0x100fe400000108c7 */
[--C-:B------:R-:W-:Y:S02]  /*113c0*/  FFMA.FTZ R87, R87, c[0x0][0x23c], -R199.reuse ;  /* 0x00008f0057577a23 */ /* 0x100fe400000108c7 */
[--C-:B------:R-:W-:Y:S02]  /*113d0*/  FFMA.FTZ R98, R98, c[0x0][0x23c], -R199.reuse ;  /* 0x00008f0062627a23 */ /* 0x100fe400000108c7 */
[----:B------:R-:W-:Y:S01]  /*113e0*/  FFMA.FTZ R99, R99, c[0x0][0x23c], -R199 ;  /* 0x00008f0063637a23 */ /* 0x000fe200000108c7 */
[-C--:B-1----:R-:W-:Y:S02]  /*113f0*/  HMMA.16816.F32 R148, R16, R8.reuse, R148 ;  /* 0x000000081094723c */ /* 0x082fe40000001894 */
[----:B------:R-:W1:Y:S01]  /*11400*/  MUFU.EX2 R235, R29 ;  /* 0x0000001d00eb7308 */ /* 0x000e620000000800 */
[--C-:B------:R-:W-:Y:S02]  /*11410*/  FFMA.FTZ R90, R90, c[0x0][0x23c], -R200.reuse ;  /* 0x00008f005a5a7a23 */ /* 0x100fe400000108c8 */
[--C-:B------:R-:W-:Y:S02]  /*11420*/  FFMA.FTZ R91, R91, c[0x0][0x23c], -R200.reuse ;  /* 0x00008f005b5b7a23 */ /* 0x100fe400000108c8 */
[--C-:B------:R-:W-:Y:S01]  /*11430*/  FFMA.FTZ R94, R94, c[0x0][0x23c], -R200.reuse ;  /* 0x00008f005e5e7a23 */ /* 0x100fe200000108c8 */
[C---:B------:R-:W-:Y:S04]  /*11440*/  HMMA.16816.F32 R152, R12.reuse, R8, R152 ;  /* 0x000000080c98723c */ /* 0x040fe80000001898 */
[----:B------:R1:W-:Y:S01]  /*11450*/  MUFU.EX2 R29, R43 ;  /* 0x0000002b001d7308 */ /* 0x0003e20000000800 */
[----:B------:R-:W-:Y:S02]  /*11460*/  FFMA.FTZ R95, R95, c[0x0][0x23c], -R200 ;  /* 0x00008f005f5f7a23 */ /* 0x000fe400000108c8 */
[----:B------:R-:W-:Y:S01]  /*11470*/  FFMA.FTZ R88, R88, c[0x0][0x23c], -R4 ;  /* 0x00008f0058587a23 */ /* 0x000fe20000010804 */
[-C--:B------:R-:W-:Y:S04]  /*11480*/  HMMA.16816.F32 R156, R12, R10.reuse, R156 ;  /* 0x0000000a0c9c723c */ /* 0x080fe8000000189c */
[----:B-----5:R-:W-:Y:S02]  /*11490*/  FADD.FTZ R28, R23, R7 ;  /* 0x00000007171c7221 */ /* 0x020fe40000010000 */
[----:B---3--:R-:W-:Y:S01]  /*114a0*/  FADD.FTZ R7, R27, R5 ;  /* 0x000000051b077221 */ /* 0x008fe20000010000 */
[----:B------:R-:W3:Y:S01]  /*114b0*/  MUFU.EX2 R42, R42 ;  /* 0x0000002a002a7308 */ /* 0x000ee20000000800 */
[C---:B------:R-:W-:Y:S01]  /*114c0*/  HMMA.16816.F32 R160, R16.reuse, R10, R160 ;  /* 0x0000000a10a0723c */ /* 0x040fe200000018a0 */
[----:B------:R-:W5:Y:S03]  /*114d0*/  LDSM.16.MT88.4 R8, [R217+0x8000] ;  /* 0x00800000d908783b */ /* 0x000f660000004200 */
[----:B------:R-:W-:Y:S02]  /*114e0*/  FFMA.FTZ R5, R2, R249, R213 ;  /* 0x000000f902057223 */ /* 0x000fe400000100d5 */
[----:B------:R-:W-:Y:S02]  /*114f0*/  FADD.FTZ R2, R34, R28 ;  /* 0x0000001c22027221 */ /* 0x000fe40000010000 */
[--C-:B------:R-:W-:Y:S01]  /*11500*/  FFMA.FTZ R89, R89, c[0x0][0x23c], -R4.reuse ;  /* 0x00008f0059597a23 */ /* 0x100fe20000010804 */
[----:B------:R2:W-:Y:S03]  /*11510*/  MUFU.EX2 R214, R45 ;  /* 0x0000002d00d67308 */ /* 0x0005e60000000800 */
[--C-:B------:R-:W-:Y:S02]  /*11520*/  FFMA.FTZ R92, R92, c[0x0][0x23c], -R4.reuse ;  /* 0x00008f005c5c7a23 */ /* 0x100fe40000010804 */
[--C-:B------:R-:W-:Y:S02]  /*11530*/  FFMA.FTZ R93, R93, c[0x0][0x23c], -R4.reuse ;  /* 0x00008f005d5d7a23 */ /* 0x100fe40000010804 */
[--C-:B-1----:R-:W-:Y:S02]  /*11540*/  FFMA.FTZ R43, R115, c[0x0][0x23c], -R199.reuse ;  /* 0x00008f00732b7a23 */ /* 0x102fe400000108c7 */
[--C-:B------:R-:W-:Y:S01]  /*11550*/  FFMA.FTZ R104, R104, c[0x0][0x23c], -R4.reuse ;  /* 0x00008f0068687a23 */ /* 0x100fe20000010804 */
[----:B------:R-:W1:Y:S01]  /*11560*/  MUFU.EX2 R202, R36 ;  /* 0x0000002400ca7308 */ /* 0x000e620000000800 */
[--C-:B------:R-:W-:Y:S02]  /*11570*/  FFMA.FTZ R105, R105, c[0x0][0x23c], -R4.reuse ;  /* 0x00008f0069697a23 */ /* 0x100fe40000010804 */
[--C-:B------:R-:W-:Y:S02]  /*11580*/  FFMA.FTZ R108, R108, c[0x0][0x23c], -R4.reuse ;  /* 0x00008f006c6c7a23 */ /* 0x100fe40000010804 */
[----:B------:R-:W-:Y:S02]  /*11590*/  FFMA.FTZ R109, R109, c[0x0][0x23c], -R4 ;  /* 0x00008f006d6d7a23 */ /* 0x000fe40000010804 */
[--C-:B------:R-:W-:Y:S02]  /*115a0*/  FFMA.FTZ R106, R106, c[0x0][0x23c], -R200.reuse ;  /* 0x00008f006a6a7a23 */ /* 0x100fe400000108c8 */
[--C-:B------:R-:W-:Y:S01]  /*115b0*/  FFMA.FTZ R110, R110, c[0x0][0x23c], -R200.reuse ;  /* 0x00008f006e6e7a23 */ /* 0x100fe200000108c8 */
[----:B------:R1:W1:Y:S01]  /*115c0*/  MUFU.EX2 R36, R40 ;  /* 0x0000002800247308 */ /* 0x0002620000000800 */
[--C-:B------:R-:W-:Y:S02]  /*115d0*/  FFMA.FTZ R118, R118, c[0x0][0x23c], -R199.reuse ;  /* 0x00008f0076767a23 */ /* 0x100fe400000108c7 */
[--C-:B------:R-:W-:Y:S02]  /*115e0*/  FFMA.FTZ R130, R130, c[0x0][0x23c], -R199.reuse ;  /* 0x00008f0082827a23 */ /* 0x100fe400000108c7 */
[--C-:B--2---:R-:W-:Y:S02]  /*115f0*/  FFMA.FTZ R45, R103, c[0x0][0x23c], -R199.reuse ;  /* 0x00008f00672d7a23 */ /* 0x104fe400000108c7 */
[--C-:B------:R-:W-:Y:S02]  /*11600*/  FFMA.FTZ R122, R122, c[0x0][0x23c], -R200.reuse ;  /* 0x00008f007a7a7a23 */ /* 0x100fe400000108c8 */
[--C-:B------:R-:W-:Y:S01]  /*11610*/  FFMA.FTZ R123, R123, c[0x0][0x23c], -R200.reuse ;  /* 0x00008f007b7b7a23 */ /* 0x100fe200000108c8 */
[----:B------:R2:W2:Y:S01]  /*11620*/  MUFU.EX2 R205, R37 ;  /* 0x0000002500cd7308 */ /* 0x0004a20000000800 */
[----:B------:R-:W-:Y:S01]  /*11630*/  FFMA.FTZ R126, R126, c[0x0][0x23c], -R200 ;  /* 0x00008f007e7e7a23 */ /* 0x000fe200000108c8 */
[-C--:B-----5:R-:W-:Y:S03]  /*11640*/  HMMA.16816.F32 R164, R16, R8.reuse, R164 ;  /* 0x0000000810a4723c */ /* 0x0a0fe600000018a4 */
[--C-:B------:R-:W-:Y:S02]  /*11650*/  FFMA.FTZ R120, R120, c[0x0][0x23c], -R4.reuse ;  /* 0x00008f0078787a23 */ /* 0x100fe40000010804 */
[----:B------:R-:W-:Y:S02]  /*11660*/  FFMA.FTZ R121, R121, c[0x0][0x23c], -R4 ;  /* 0x00008f0079797a23 */ /* 0x000fe40000010804 */
[----:B------:R-:W-:Y:S01]  /*11670*/  FFMA.FTZ R3, R3, R248, R210 ;  /* 0x000000f803037223 */ /* 0x000fe200000100d2 */
[C---:B------:R-:W-:Y:S01]  /*11680*/  HMMA.16816.F32 R168, R12.reuse, R8, R168 ;  /* 0x000000080ca8723c */ /* 0x040fe200000018a8 */
[----:B------:R-:W-:Y:S03]  /*11690*/  MUFU.EX2 R208, R48 ;  /* 0x0000003000d07308 */ /* 0x000fe60000000800 */
[--C-:B-1----:R-:W-:Y:S04]  /*116a0*/  FFMA.FTZ R40, R111, c[0x0][0x23c], -R200.reuse ;  /* 0x00008f006f287a23 */ /* 0x102fe800000108c8 */
[-C--:B------:R-:W-:Y:S03]  /*116b0*/  HMMA.16816.F32 R172, R12, R10.reuse, R172 ;  /* 0x0000000a0cac723c */ /* 0x080fe600000018ac */
[----:B------:R1:W5:Y:S01]  /*116c0*/  MUFU.EX2 R48, R41 ;  /* 0x0000002900307308 */ /* 0x0003620000000800 */
[--C-:B--2---:R-:W-:Y:S04]  /*116d0*/  FFMA.FTZ R37, R119, c[0x0][0x23c], -R199.reuse ;  /* 0x00008f0077257a23 */ /* 0x104fe800000108c7 */
[C---:B------:R-:W-:Y:S01]  /*116e0*/  HMMA.16816.F32 R176, R16.reuse, R10, R176 ;  /* 0x0000000a10b0723c */ /* 0x040fe200000018b0 */
[----:B------:R-:W2:Y:S04]  /*116f0*/  LDSM.16.MT88.4 R8, [R218+0x8000] ;  /* 0x00800000da08783b */ /* 0x000ea80000004200 */
[----:B------:R-:W-:Y:S10]  /*11700*/  MUFU.EX2 R211, R49 ;  /* 0x0000003100d37308 */ /* 0x000ff40000000800 */
[----:B------:R3:W2:Y:S01]  /*11710*/  MUFU.EX2 R49, R46 ;  /* 0x0000002e00317308 */ /* 0x0006a20000000800 */
[--C-:B-1----:R-:W-:Y:S02]  /*11720*/  FFMA.FTZ R41, R107, c[0x0][0x23c], -R200.reuse ;  /* 0x00008f006b297a23 */ /* 0x102fe400000108c8 */
[----:B------:R-:W-:Y:S07]  /*11730*/  FFMA.FTZ R200, R127, c[0x0][0x23c], -R200 ;  /* 0x00008f007fc87a23 */ /* 0x000fee00000108c8 */
[----:B------:R-:W-:Y:S10]  /*11740*/  MUFU.EX2 R212, R51 ;  /* 0x0000003300d47308 */ /* 0x000ff40000000800 */
[----:B------:R-:W-:Y:S01]  /*11750*/  MUFU.EX2 R51, R47 ;  /* 0x0000002f00337308 */ /* 0x000fe20000000800 */
[--C-:B---3--:R-:W-:Y:S01]  /*11760*/  FFMA.FTZ R46, R102, c[0x0][0x23c], -R199.reuse ;  /* 0x00008f00662e7a23 */ /* 0x108fe200000108c7 */
[-C--:B--2---:R-:W-:Y:S08]  /*11770*/  HMMA.16816.F32 R180, R16, R8.reuse, R180 ;  /* 0x0000000810b4723c */ /* 0x084ff000000018b4 */
[----:B------:R1:W2:Y:S01]  /*11780*/  MUFU.EX2 R47, R44 ;  /* 0x0000002c002f7308 */ /* 0x0002a20000000800 */
[C---:B------:R-:W-:Y:S09]  /*11790*/  HMMA.16816.F32 R184, R12.reuse, R8, R184 ;  /* 0x000000080cb8723c */ /* 0x040ff200000018b8 */
[----:B------:R3:W-:Y:S03]  /*117a0*/  MUFU.EX2 R102, R0 ;  /* 0x0000000000667308 */ /* 0x0007e60000000800 */
[----:B------:R-:W-:Y:S01]  /*117b0*/  F2FP.PACK_AB R9, R23, R22 ;  /* 0x000000161709723e */ /* 0x000fe200000000ff */
[-C--:B------:R-:W-:Y:S01]  /*117c0*/  HMMA.16816.F32 R188, R12, R10.reuse, R188 ;  /* 0x0000000a0cbc723c */ /* 0x080fe200000018bc */
[----:B------:R-:W2:Y:S02]  /*117d0*/  LDSM.16.MT88.4 R12, [R216+0x8800] ;  /* 0x00880000d80c783b */ /* 0x000ea40000004200 */
[----:B------:R-:W-:Y:S05]  /*117e0*/  F2FP.PACK_AB R8, R209, R207 ;  /* 0x000000cfd108723e */ /* 0x000fea00000000ff */
[----:B------:R-:W-:Y:S01]  /*117f0*/  HMMA.16816.F32 R192, R16, R10, R192 ;  /* 0x0000000a10c0723c */ /* 0x000fe200000018c0 */
[----:B------:R-:W-:Y:S01]  /*11800*/  LDSM.16.MT88.4 R20, [R218+0x9800] ;  /* 0x00980000da14783b */ /* 0x000fe20000004200 */
[----:B------:R-:W2:Y:S02]  /*11810*/  MUFU.EX2 R52, R52 ;  /* 0x0000003400347308 */ /* 0x000ea40000000800 */
[--C-:B-1----:R-:W-:Y:S02]  /*11820*/  FFMA.FTZ R44, R114, c[0x0][0x23c], -R199.reuse ;  /* 0x00008f00722c7a23 */ /* 0x102fe400000108c7 */
[----:B------:R-:W-:Y:S01]  /*11830*/  FFMA.FTZ R199, R131, c[0x0][0x23c], -R199 ;  /* 0x00008f0083c77a23 */ /* 0x000fe200000108c7 */
[----:B------:R-:W-:Y:S02]  /*11840*/  F2FP.PACK_AB R10, R237, R236 ;  /* 0x000000eced0a723e */ /* 0x000fe400000000ff */
[----:B------:R-:W-:Y:S03]  /*11850*/  F2FP.PACK_AB R11, R35, R34 ;  /* 0x00000022230b723e */ /* 0x000fe600000000ff */
[----:B------:R-:W-:Y:S01]  /*11860*/  F2FP.PACK_AB R17, R27, R26 ;  /* 0x0000001a1b11723e */ /* 0x000fe200000000ff */
[----:B------:R-:W-:Y:S01]  /*11870*/  MUFU.EX2 R53, R53 ;  /* 0x0000003500357308 */ /* 0x000fe20000000800 */
[----:B------:R-:W-:Y:S01]  /*11880*/  LDSM.16.MT88.4 R24, [R219+0xa000] ;  /* 0x00a00000db18783b */ /* 0x000fe20000004200 */
[----:B------:R-:W-:Y:S01]  /*11890*/  F2FP.PACK_AB R19, R31, R30 ;  /* 0x0000001e1f13723e */ /* 0x000fe200000000ff */
[----:B---3--:R-:W-:Y:S01]  /*118a0*/  FADD.FTZ R0, R30, R7 ;  /* 0x000000071e007221 */ /* 0x008fe20000010000 */
[----:B----4-:R-:W-:Y:S01]  /*118b0*/  F2FP.PACK_AB R16, R33, R32 ;  /* 0x000000202110723e */ /* 0x010fe200000000ff */
[----:B------:R-:W-:Y:S01]  /*118c0*/  FADD.FTZ R7, R35, R2 ;  /* 0x0000000223077221 */ /* 0x000fe20000010000 */
[----:B------:R-:W-:Y:S01]  /*118d0*/  F2FP.PACK_AB R18, R235, R215 ;  /* 0x000000d7eb12723e */ /* 0x000fe200000000ff */
[----:B------:R-:W-:Y:S02]  /*118e0*/  FADD.FTZ R28, R31, R0 ;  /* 0x000000001f1c7221 */ /* 0x000fe40000010000 */
[----:B------:R-:W-:Y:S01]  /*118f0*/  FADD.FTZ R0, R242, R5 ;  /* 0x00000005f2007221 */ /* 0x000fe20000010000 */
[----:B------:R-:W-:Y:S01]  /*11900*/  MUFU.EX2 R64, R64 ;  /* 0x0000004000407308 */ /* 0x000fe20000000800 */
[----:B------:R-:W-:Y:S02]  /*11910*/  FADD.FTZ R2, R238, R3 ;  /* 0x00000003ee027221 */ /* 0x000fe40000010000 */
[----:B------:R-:W-:Y:S02]  /*11920*/  FADD.FTZ R3, R241, R0 ;  /* 0x00000000f1037221 */ /* 0x000fe40000010000 */
[----:B------:R-:W-:Y:S02]  /*11930*/  FADD.FTZ R0, R240, R2 ;  /* 0x00000002f0007221 */ /* 0x000fe40000010000 */
[----:B------:R-:W-:Y:S02]  /*11940*/  FADD.FTZ R2, R243, R3 ;  /* 0x00000003f3027221 */ /* 0x000fe40000010000 */
[----:B------:R-:W-:Y:S01]  /*11950*/  FADD.FTZ R0, R239, R0 ;  /* 0x00000000ef007221 */ /* 0x000fe20000010000 */
[-C--:B--2---:R-:W-:Y:S01]  /*11960*/  HMMA.16816.F32 R132, R8, R12.reuse, R132 ;  /* 0x0000000c0884723c */ /* 0x084fe20000001884 */
[----:B------:R-:W-:Y:S04]  /*11970*/  MUFU.EX2 R65, R65 ;  /* 0x0000004100417308 */ /* 0x000fe80000000800 */
[----:B------:R-:W-:Y:S02]  /*11980*/  FADD.FTZ R3, R207, R2 ;  /* 0x00000002cf037221 */ /* 0x000fe40000010000 */
[----:B------:R-:W-:Y:S01]  /*11990*/  FADD.FTZ R2, R32, R0 ;  /* 0x0000000020027221 */ /* 0x000fe20000010000 */
[C---:B------:R-:W-:Y:S03]  /*119a0*/  HMMA.16816.F32 R136, R16.reuse, R12, R136 ;  /* 0x0000000c1088723c */ /* 0x040fe60000001888 */
[----:B------:R-:W1:Y:S01]  /*119b0*/  MUFU.EX2 R54, R54 ;  /* 0x0000003600367308 */ /* 0x000e620000000800 */
[----:B------:R-:W-:Y:S02]  /*119c0*/  FADD.FTZ R0, R38, R7 ;  /* 0x0000000726007221 */ /* 0x000fe40000010000 */
[----:B------:R-:W-:Y:S02]  /*119d0*/  FADD.FTZ R5, R33, R2 ;  /* 0x0000000221057221 */ /* 0x000fe40000010000 */
[-C--:B------:R-:W-:Y:S04]  /*119e0*/  HMMA.16816.F32 R140, R16, R14.reuse, R140 ;  /* 0x0000000e108c723c */ /* 0x080fe8000000188c */
[----:B------:R-:W-:Y:S01]  /*119f0*/  FADD.FTZ R2, R42, R28 ;  /* 0x0000001c2a027221 */ /* 0x000fe20000010000 */
[----:B------:R-:W-:Y:S01]  /*11a00*/  MUFU.EX2 R55, R55 ;  /* 0x0000003700377308 */ /* 0x000fe20000000800 */
[----:B------:R-:W-:Y:S02]  /*11a10*/  FADD.FTZ R33, R39, R0 ;  /* 0x0000000027217221 */ /* 0x000fe40000010000 */
[C---:B------:R-:W-:Y:S01]  /*11a20*/  HMMA.16816.F32 R144, R8.reuse, R14, R144 ;  /* 0x0000000e0890723c */ /* 0x040fe20000001890 */
[----:B------:R-:W2:Y:S03]  /*11a30*/  LDSM.16.MT88.4 R12, [R219+0x8800] ;  /* 0x00880000db0c783b */ /* 0x000ea60000004200 */
[----:B------:R-:W-:Y:S02]  /*11a40*/  FADD.FTZ R7, R29, R2 ;  /* 0x000000021d077221 */ /* 0x000fe40000010000 */
[--C-:B------:R-:W-:Y:S01]  /*11a50*/  FFMA.FTZ R32, R124, c[0x0][0x23c], -R4.reuse ;  /* 0x00008f007c207a23 */ /* 0x100fe20000010804 */
[----:B------:R-:W-:Y:S01]  /*11a60*/  MUFU.EX2 R66, R66 ;  /* 0x0000004200427308 */ /* 0x000fe20000000800 */
[----:B------:R-:W-:Y:S04]  /*11a70*/  FFMA.FTZ R4, R125, c[0x0][0x23c], -R4 ;  /* 0x00008f007d047a23 */ /* 0x000fe80000010804 */
[----:B------:R-:W-:Y:S02]  /*11a80*/  FADD.FTZ R2, R215, R5 ;  /* 0x00000005d7027221 */ /* 0x000fe40000010000 */
[----:B------:R-:W-:Y:S02]  /*11a90*/  FADD.FTZ R5, R50, R33 ;  /* 0x0000002132057221 */ /* 0x000fe40000010000 */
[----:B------:R-:W-:Y:S01]  /*11aa0*/  FADD.FTZ R3, R209, R3 ;  /* 0x00000003d1037221 */ /* 0x000fe20000010000 */
[----:B------:R-:W-:Y:S03]  /*11ab0*/  MUFU.EX2 R67, R67 ;  /* 0x0000004300437308 */ /* 0x000fe60000000800 */
[----:B------:R-:W-:Y:S04]  /*11ac0*/  FADD.FTZ R0, R236, R3 ;  /* 0x00000003ec007221 */ /* 0x000fe80000010000 */
[----:B------:R-:W-:Y:S02]  /*11ad0*/  FADD.FTZ R3, R237, R0 ;  /* 0x00000000ed037221 */ /* 0x000fe40000010000 */
[----:B------:R-:W-:Y:S01]  /*11ae0*/  FADD.FTZ R0, R235, R2 ;  /* 0x00000002eb007221 */ /* 0x000fe20000010000 */
[----:B------:R-:W3:Y:S01]  /*11af0*/  MUFU.EX2 R58, R58 ;  /* 0x0000003a003a7308 */ /* 0x000ee20000000800 */
[----:B------:R-:W-:Y:S02]  /*11b00*/  FADD.FTZ R2, R202, R3 ;  /* 0x00000003ca027221 */ /* 0x000fe40000010000 */
[----:B------:R-:W-:Y:S02]  /*11b10*/  FADD.FTZ R0, R36, R0 ;  /* 0x0000000024007221 */ /* 0x000fe40000010000 */
[----:B------:R-:W-:Y:S02]  /*11b20*/  FADD.FTZ R2, R205, R2 ;  /* 0x00000002cd027221 */ /* 0x000fe40000010000 */
[----:B-----5:R-:W-:Y:S02]  /*11b30*/  FADD.FTZ R0, R48, R0 ;  /* 0x0000000030007221 */ /* 0x020fe40000010000 */
[----:B------:R-:W-:Y:S01]  /*11b40*/  FADD.FTZ R2, R208, R2 ;  /* 0x00000002d0027221 */ /* 0x000fe20000010000 */
[----:B------:R-:W-:Y:S01]  /*11b50*/  MUFU.EX2 R59, R59 ;  /* 0x0000003b003b7308 */ /* 0x000fe20000000800 */
[----:B------:R-:W-:Y:S02]  /*11b60*/  FADD.FTZ R3, R49, R7 ;  /* 0x0000000731037221 */ /* 0x000fe40000010000 */
[----:B------:R-:W-:Y:S01]  /*11b70*/  FADD.FTZ R7, R47, R0 ;  /* 0x000000002f077221 */ /* 0x000fe20000010000 */
[-C--:B--2---:R-:W-:Y:S03]  /*11b80*/  HMMA.16816.F32 R148, R8, R12.reuse, R148 ;  /* 0x0000000c0894723c */ /* 0x084fe60000001894 */
[----:B------:R-:W-:Y:S02]  /*11b90*/  FADD.FTZ R2, R211, R2 ;  /* 0x00000002d3027221 */ /* 0x000fe40000010000 */
[----:B------:R-:W-:Y:S01]  /*11ba0*/  FADD.FTZ R0, R212, R5 ;  /* 0x00000005d4007221 */ /* 0x000fe20000010000 */
[----:B------:R-:W-:Y:S01]  /*11bb0*/  MUFU.EX2 R62, R62 ;  /* 0x0000003e003e7308 */ /* 0x000fe20000000800 */
[----:B------:R-:W-:Y:S01]  /*11bc0*/  FADD.FTZ R3, R51, R3 ;  /* 0x0000000333037221 */ /* 0x000fe20000010000 */
[C---:B------:R-:W-:Y:S04]  /*11bd0*/  HMMA.16816.F32 R152, R16.reuse, R12, R152 ;  /* 0x0000000c1098723c */ /* 0x040fe80000001898 */
[----:B------:R-:W-:Y:S02]  /*11be0*/  FADD.FTZ R5, R214, R7 ;  /* 0x00000007d6057221 */ /* 0x000fe40000010000 */
[----:B------:R-:W-:Y:S02]  /*11bf0*/  FADD.FTZ R2, R52, R2 ;  /* 0x0000000234027221 */ /* 0x000fe40000010000 */
[-C--:B------:R-:W-:Y:S01]  /*11c00*/  HMMA.16816.F32 R156, R16, R14.reuse, R156 ;  /* 0x0000000e109c723c */ /* 0x080fe2000000189c */
[----:B------:R-:W-:Y:S03]  /*11c10*/  MUFU.EX2 R63, R63 ;  /* 0x0000003f003f7308 */ /* 0x000fe60000000800 */
[----:B-1----:R-:W-:Y:S02]  /*11c20*/  FADD.FTZ R0, R54, R0 ;  /* 0x0000000036007221 */ /* 0x002fe40000010000 */
[----:B---3--:R-:W-:Y:S02]  /*11c30*/  FADD.FTZ R3, R58, R3 ;  /* 0x000000033a037221 */ /* 0x008fe40000010000 */
[C---:B------:R-:W-:Y:S01]  /*11c40*/  HMMA.16816.F32 R160, R8.reuse, R14, R160 ;  /* 0x0000000e08a0723c */ /* 0x040fe200000018a0 */
[----:B------:R-:W1:Y:S02]  /*11c50*/  LDSM.16.MT88.4 R12, [R217+0x8800] ;  /* 0x00880000d90c783b */ /* 0x000e640000004200 */
[----:B------:R-:W2:Y:S01]  /*11c60*/  MUFU.EX2 R56, R56 ;  /* 0x0000003800387308 */ /* 0x000ea20000000800 */
[----:B------:R-:W-:Y:S09]  /*11c70*/  FADD.FTZ R7, R53, R2 ;  /* 0x0000000235077221 */ /* 0x000ff20000010000 */
[----:B------:R-:W3:Y:S10]  /*11c80*/  MUFU.EX2 R57, R57 ;  /* 0x0000003900397308 */ /* 0x000ef40000000800 */
[----:B------:R-:W4:Y:S01]  /*11c90*/  MUFU.EX2 R60, R60 ;  /* 0x0000003c003c7308 */ /* 0x000f220000000800 */
[----:B--2---:R-:W-:Y:S09]  /*11ca0*/  FADD.FTZ R5, R56, R5 ;  /* 0x0000000538057221 */ /* 0x004ff20000010000 */
[----:B------:R-:W2:Y:S01]  /*11cb0*/  MUFU.EX2 R61, R61 ;  /* 0x0000003d003d7308 */ /* 0x000ea20000000800 */
[----:B---3--:R-:W-:Y:S02]  /*11cc0*/  FADD.FTZ R2, R57, R5 ;  /* 0x0000000539027221 */ /* 0x008fe40000010000 */
[----:B------:R-:W-:Y:S01]  /*11cd0*/  FADD.FTZ R5, R64, R7 ;  /* 0x0000000740057221 */ /* 0x000fe20000010000 */
[-C--:B-1----:R-:W-:Y:S06]  /*11ce0*/  HMMA.16816.F32 R164, R8, R12.reuse, R164 ;  /* 0x0000000c08a4723c */ /* 0x082fec00000018a4 */
[----:B------:R-:W-:Y:S01]  /*11cf0*/  MUFU.EX2 R68, R68 ;  /* 0x0000004400447308 */ /* 0x000fe20000000800 */
[----:B------:R-:W-:Y:S02]  /*11d00*/  FADD.FTZ R5, R65, R5 ;  /* 0x0000000541057221 */ /* 0x000fe40000010000 */
[----:B----4-:R-:W-:Y:S01]  /*11d10*/  FADD.FTZ R7, R60, R2 ;  /* 0x000000023c077221 */ /* 0x010fe20000010000 */
[C---:B------:R-:W-:Y:S06]  /*11d20*/  HMMA.16816.F32 R168, R16.reuse, R12, R168 ;  /* 0x0000000c10a8723c */ /* 0x040fec00000018a8 */
[----:B------:R-:W-:Y:S02]  /*11d30*/  MUFU.EX2 R69, R69 ;  /* 0x0000004500457308 */ /* 0x000fe40000000800 */
[-C--:B------:R-:W-:Y:S08]  /*11d40*/  HMMA.16816.F32 R172, R16, R14.reuse, R172 ;  /* 0x0000000e10ac723c */ /* 0x080ff000000018ac */
[----:B------:R-:W-:Y:S01]  /*11d50*/  MUFU.EX2 R80, R80 ;  /* 0x0000005000507308 */ /* 0x000fe20000000800 */
[C---:B------:R-:W-:Y:S01]  /*11d60*/  HMMA.16816.F32 R176, R8.reuse, R14, R176 ;  /* 0x0000000e08b0723c */ /* 0x040fe200000018b0 */
[----:B------:R-:W1:Y:S08]  /*11d70*/  LDSM.16.MT88.4 R12, [R218+0x8800] ;  /* 0x00880000da0c783b */ /* 0x000e700000004200 */
[----:B------:R-:W-:Y:S10]  /*11d80*/  MUFU.EX2 R81, R81 ;  /* 0x0000005100517308 */ /* 0x000ff40000000800 */
[----:B------:R-:W-:Y:S10]  /*11d90*/  MUFU.EX2 R70, R70 ;  /* 0x0000004600467308 */ /* 0x000ff40000000800 */
[----:B------:R-:W-:Y:S10]  /*11da0*/  MUFU.EX2 R71, R71 ;  /* 0x0000004700477308 */ /* 0x000ff40000000800 */
[----:B------:R-:W-:Y:S01]  /*11db0*/  MUFU.EX2 R82, R82 ;  /* 0x0000005200527308 */ /* 0x000fe20000000800 */
[-C--:B-1----:R-:W-:Y:S09]  /*11dc0*/  HMMA.16816.F32 R180, R8, R12.reuse, R180 ;  /* 0x0000000c08b4723c */ /* 0x082ff200000018b4 */
[----:B------:R-:W-:Y:S01]  /*11dd0*/  MUFU.EX2 R83, R83 ;  /* 0x0000005300537308 */ /* 0x000fe20000000800 */
[C---:B------:R-:W-:Y:S08]  /*11de0*/  HMMA.16816.F32 R184, R16.reuse, R12, R184 ;  /* 0x0000000c10b8723c */ /* 0x040ff000000018b8 */
[-C--:B------:R-:W-:Y:S01]  /*11df0*/  HMMA.16816.F32 R188, R16, R14.reuse, R188 ;  /* 0x0000000e10bc723c */ /* 0x080fe200000018bc */
[----:B------:R-:W-:Y:S06]  /*11e00*/  MUFU.EX2 R74, R74 ;  /* 0x0000004a004a7308 */ /* 0x000fec0000000800 */
[----:B------:R-:W-:Y:S01]  /*11e10*/  F2FP.PACK_AB R17, R29, R42 ;  /* 0x0000002a1d11723e */ /* 0x000fe200000000ff */
[----:B------:R-:W-:Y:S01]  /*11e20*/  HMMA.16816.F32 R192, R8, R14, R192 ;  /* 0x0000000e08c0723c */ /* 0x000fe200000018c0 */
[----:B------:R-:W1:Y:S02]  /*11e30*/  LDSM.16.MT88.4 R12, [R216+0x9000] ;  /* 0x00900000d80c783b */ /* 0x000e640000004200 */
[----:B------:R-:W3:Y:S01]  /*11e40*/  MUFU.EX2 R75, R75 ;  /* 0x0000004b004b7308 */ /* 0x000ee20000000800 */
[----:B------:R-:W-:Y:S02]  /*11e50*/  F2FP.PACK_AB R19, R51, R49 ;  /* 0x000000313313723e */ /* 0x000fe400000000ff */
[----:B------:R-:W-:Y:S02]  /*11e60*/  F2FP.PACK_AB R16, R48, R36 ;  /* 0x000000243010723e */ /* 0x000fe400000000ff */
[----:B------:R-:W-:Y:S01]  /*11e70*/  F2FP.PACK_AB R8, R205, R202 ;  /* 0x000000cacd08723e */ /* 0x000fe200000000ff */
[----:B------:R-:W-:Y:S03]  /*11e80*/  LDSM.16.MT88.4 R28, [R217+0xb000] ;  /* 0x00b00000d91c783b */ /* 0x000fe60000004200 */
[----:B------:R-:W-:Y:S01]  /*11e90*/  F2FP.PACK_AB R10, R211, R208 ;  /* 0x000000d0d30a723e */ /* 0x000fe200000000ff */
[----:B------:R-:W-:Y:S01]  /*11ea0*/  MUFU.EX2 R78, R78 ;  /* 0x0000004e004e7308 */ /* 0x000fe20000000800 */
[----:B------:R-:W-:Y:S02]  /*11eb0*/  F2FP.PACK_AB R9, R39, R38 ;  /* 0x000000262709723e */ /* 0x000fe400000000ff */
[----:B------:R-:W-:Y:S02]  /*11ec0*/  F2FP.PACK_AB R11, R212, R50 ;  /* 0x00000032d40b723e */ /* 0x000fe400000000ff */
[----:B------:R-:W-:Y:S02]  /*11ed0*/  F2FP.PACK_AB R18, R214, R47 ;  /* 0x0000002fd612723e */ /* 0x000fe400000000ff */
[----:B------:R-:W-:Y:S03]  /*11ee0*/  MOV R202, R6 ;  /* 0x0000000600ca7202 */ /* 0x000fe60000000f00 */
[----:B------:R-:W4:Y:S10]  /*11ef0*/  MUFU.EX2 R79, R79 ;  /* 0x0000004f004f7308 */ /* 0x000f340000000800 */
[----:B------:R-:W-:Y:S01]  /*11f00*/  MUFU.EX2 R72, R72 ;  /* 0x0000004800487308 */ /* 0x000fe20000000800 */
[-C--:B-1----:R-:W-:Y:S09]  /*11f10*/  HMMA.16816.F32 R132, R8, R12.reuse, R132 ;  /* 0x0000000c0884723c */ /* 0x082ff20000001884 */
[----:B------:R-:W1:Y:S01]  /*11f20*/  MUFU.EX2 R73, R73 ;  /* 0x0000004900497308 */ /* 0x000e620000000800 */
[C---:B------:R-:W-:Y:S09]  /*11f30*/  HMMA.16816.F32 R136, R16.reuse, R12, R136 ;  /* 0x0000000c1088723c */ /* 0x040ff20000001888 */
[----:B------:R-:W-:Y:S01]  /*11f40*/  MUFU.EX2 R76, R76 ;  /* 0x0000004c004c7308 */ /* 0x000fe20000000800 */
[-C--:B------:R-:W-:Y:S09]  /*11f50*/  HMMA.16816.F32 R140, R16, R14.reuse, R140 ;  /* 0x0000000e108c723c */ /* 0x080ff2000000188c */
[----:B------:R-:W5:Y:S01]  /*11f60*/  MUFU.EX2 R77, R77 ;  /* 0x0000004d004d7308 */ /* 0x000f620000000800 */
        /* <DEDUP_REMOVED lines=16> */
[----:B------:R-:W2:Y:S01]  /*12070*/  MUFU.EX2 R91, R91 ;  /* 0x0000005b005b7308 */ /* 0x000ea20000000800 */
[-C--:B-1----:R-:W-:Y:S09]  /*12080*/  HMMA.16816.F32 R164, R8, R12.reuse, R164 ;  /* 0x0000000c08a4723c */ /* 0x082ff200000018a4 */
[----:B------:R-:W-:Y:S01]  /*12090*/  MUFU.EX2 R94, R94 ;  /* 0x0000005e005e7308 */ /* 0x000fe20000000800 */
[C---:B------:R-:W-:Y:S09]  /*120a0*/  HMMA.16816.F32 R168, R16.reuse, R12, R168 ;  /* 0x0000000c10a8723c */ /* 0x040ff200000018a8 */
[----:B------:R-:W1:Y:S01]  /*120b0*/  MUFU.EX2 R95, R95 ;  /* 0x0000005f005f7308 */ /* 0x000e620000000800 */
[-C--:B------:R-:W-:Y:S09]  /*120c0*/  HMMA.16816.F32 R172, R16, R14.reuse, R172 ;  /* 0x0000000e10ac723c */ /* 0x080ff200000018ac */
[----:B------:R-:W-:Y:S01]  /*120d0*/  MUFU.EX2 R88, R88 ;  /* 0x0000005800587308 */ /* 0x000fe20000000800 */
[C---:B------:R-:W-:Y:S01]  /*120e0*/  HMMA.16816.F32 R176, R8.reuse, R14, R176 ;  /* 0x0000000e08b0723c */ /* 0x040fe200000018b0 */
[----:B------:R-:W1:Y:S08]  /*120f0*/  LDSM.16.MT88.4 R12, [R218+0x9000] ;  /* 0x00900000da0c783b */ /* 0x000e700000004200 */
[----:B------:R-:W1:Y:S10]  /*12100*/  MUFU.EX2 R89, R89 ;  /* 0x0000005900597308 */ /* 0x000e740000000800 */
[----:B------:R-:W-:Y:S10]  /*12110*/  MUFU.EX2 R92, R92 ;  /* 0x0000005c005c7308 */ /* 0x000ff40000000800 */
[----:B------:R-:W2:Y:S10]  /*12120*/  MUFU.EX2 R93, R93 ;  /* 0x0000005d005d7308 */ /* 0x000eb40000000800 */
        /* <DEDUP_REMOVED lines=8> */
[----:B------:R-:W-:Y:S04]  /*121b0*/  F2FP.PACK_AB R12, R57, R56 ;  /* 0x00000038390c723e */ /* 0x000fe800000000ff */
        /* <DEDUP_REMOVED lines=8> */
[----:B--2---:R-:W-:Y:S07]  /*12240*/  F2FP.PACK_AB R14, R61, R60 ;  /* 0x0000003c3d0e723e */ /* 0x004fee00000000ff */
[----:B------:R-:W-:Y:S01]  /*12250*/  MUFU.EX2 R45, R45 ;  /* 0x0000002d002d7308 */ /* 0x000fe20000000800 */
[-C--:B-1----:R-:W-:Y:S09]  /*12260*/  HMMA.16816.F32 R132, R8, R16.reuse, R132 ;  /* 0x000000100884723c */ /* 0x082ff20000001884 */
[----:B------:R-:W-:Y:S01]  /*12270*/  MUFU.EX2 R44, R44 ;  /* 0x0000002c002c7308 */ /* 0x000fe20000000800 */
[C---:B------:R-:W-:Y:S09]  /*12280*/  HMMA.16816.F32 R136, R12.reuse, R16, R136 ;  /* 0x000000100c88723c */ /* 0x040ff20000001888 */
[----:B------:R-:W-:Y:S01]  /*12290*/  MUFU.EX2 R43, R43 ;  /* 0x0000002b002b7308 */ /* 0x000fe20000000800 */
[-C--:B------:R-:W-:Y:S09]  /*122a0*/  HMMA.16816.F32 R140, R12, R18.reuse, R140 ;  /* 0x000000120c8c723c */ /* 0x080ff2000000188c */
[----:B------:R-:W-:Y:S01]  /*122b0*/  MUFU.EX2 R42, R106 ;  /* 0x0000006a002a7308 */ /* 0x000fe20000000800 */
[C---:B------:R-:W-:Y:S01]  /*122c0*/  HMMA.16816.F32 R144, R8.reuse, R18, R144 ;  /* 0x000000120890723c */ /* 0x040fe20000001890 */
[----:B------:R-:W1:Y:S08]  /*122d0*/  LDSM.16.MT88.4 R16, [R219+0x9800] ;  /* 0x00980000db10783b */ /* 0x000e700000004200 */
[----:B------:R-:W2:Y:S10]  /*122e0*/  MUFU.EX2 R41, R41 ;  /* 0x0000002900297308 */ /* 0x000eb40000000800 */
[----:B------:R-:W-:Y:S10]  /*122f0*/  MUFU.EX2 R39, R110 ;  /* 0x0000006e00277308 */ /* 0x000ff40000000800 */
[----:B------:R-:W2:Y:S10]  /*12300*/  MUFU.EX2 R40, R40 ;  /* 0x0000002800287308 */ /* 0x000eb40000000800 */
[----:B------:R-:W-:Y:S01]  /*12310*/  MUFU.EX2 R104, R104 ;  /* 0x0000006800687308 */ /* 0x000fe20000000800 */
[-C--:B-1----:R-:W-:Y:S09]  /*12320*/  HMMA.16816.F32 R148, R8, R16.reuse, R148 ;  /* 0x000000100894723c */ /* 0x082ff20000001894 */
[----:B------:R-:W1:Y:S01]  /*12330*/  MUFU.EX2 R105, R105 ;  /* 0x0000006900697308 */ /* 0x000e620000000800 */
[C---:B------:R-:W-:Y:S08]  /*12340*/  HMMA.16816.F32 R152, R12.reuse, R16, R152 ;  /* 0x000000100c98723c */ /* 0x040ff00000001898 */
[-C--:B------:R-:W-:Y:S01]  /*12350*/  HMMA.16816.F32 R156, R12, R18.reuse, R156 ;  /* 0x000000120c9c723c */ /* 0x080fe2000000189c */
[----:B------:R-:W-:Y:S07]  /*12360*/  MUFU.EX2 R108, R108 ;  /* 0x0000006c006c7308 */ /* 0x000fee0000000800 */
[C---:B------:R-:W-:Y:S01]  /*12370*/  HMMA.16816.F32 R160, R8.reuse, R18, R160 ;  /* 0x0000001208a0723c */ /* 0x040fe200000018a0 */
[----:B------:R-:W1:Y:S02]  /*12380*/  LDSM.16.MT88.4 R16, [R217+0x9800] ;  /* 0x00980000d910783b */ /* 0x000e640000004200 */
[----:B------:R-:W1:Y:S10]  /*12390*/  MUFU.EX2 R109, R109 ;  /* 0x0000006d006d7308 */ /* 0x000e740000000800 */
[----:B------:R-:W-:Y:S10]  /*123a0*/  MUFU.EX2 R116, R116 ;  /* 0x0000007400747308 */ /* 0x000ff40000000800 */
[----:B------:R-:W-:Y:S10]  /*123b0*/  MUFU.EX2 R117, R117 ;  /* 0x0000007500757308 */ /* 0x000ff40000000800 */
        /* <DEDUP_REMOVED lines=8> */
[----:B------:R-:W1:Y:S07]  /*12440*/  LDSM.16.MT88.4 R16, [R216+0xa000] ;  /* 0x00a00000d810783b */ /* 0x000e6e0000004200 */
[-C--:B------:R-:W-:Y:S01]  /*12450*/  HMMA.16816.F32 R180, R8, R20.reuse, R180 ;  /* 0x0000001408b4723c */ /* 0x080fe200000018b4 */
[----:B------:R-:W-:Y:S07]  /*12460*/  MUFU.EX2 R199, R199 ;  /* 0x000000c700c77308 */ /* 0x000fee0000000800 */
[C---:B------:R-:W-:Y:S03]  /*12470*/  HMMA.16816.F32 R184, R12.reuse, R20, R184 ;  /* 0x000000140cb8723c */ /* 0x040fe600000018b8 */
[----:B------:R-:W-:Y:S05]  /*12480*/  MUFU.EX2 R35, R122 ;  /* 0x0000007a00237308 */ /* 0x000fea0000000800 */
[-C--:B------:R-:W-:Y:S05]  /*12490*/  HMMA.16816.F32 R188, R12, R22.reuse, R188 ;  /* 0x000000160cbc723c */ /* 0x080fea00000018bc */
[----:B------:R-:W1:Y:S02]  /*124a0*/  MUFU.EX2 R34, R123 ;  /* 0x0000007b00227308 */ /* 0x000e640000000800 */
[----:B---3--:R-:W-:Y:S01]  /*124b0*/  F2FP.PACK_AB R13, R75, R74 ;  /* 0x0000004a4b0d723e */ /* 0x008fe200000000ff */
[----:B------:R-:W-:Y:S01]  /*124c0*/  HMMA.16816.F32 R192, R8, R22, R192 ;  /* 0x0000001608c0723c */ /* 0x000fe200000018c0 */
[----:B------:R-:W3:Y:S03]  /*124d0*/  LDSM.16.MT88.4 R20, [R217+0xa000] ;  /* 0x00a00000d914783b */ /* 0x000ee60000004200 */
[----:B----4-:R-:W-:Y:S02]  /*124e0*/  F2FP.PACK_AB R15, R79, R78 ;  /* 0x0000004e4f0f723e */ /* 0x010fe400000000ff */
[----:B------:R-:W-:Y:S01]  /*124f0*/  F2FP.PACK_AB R12, R73, R72 ;  /* 0x00000048490c723e */ /* 0x000fe200000000ff */
[----:B------:R-:W-:Y:S01]  /*12500*/  MUFU.EX2 R33, R126 ;  /* 0x0000007e00217308 */ /* 0x000fe20000000800 */
[----:B------:R-:W-:Y:S04]  /*12510*/  F2FP.PACK_AB R8, R69, R68 ;  /* 0x000000444508723e */ /* 0x000fe800000000ff */
[----:B------:R-:W-:Y:S02]  /*12520*/  F2FP.PACK_AB R10, R81, R80 ;  /* 0x00000050510a723e */ /* 0x000fe400000000ff */
[----:B------:R-:W-:Y:S02]  /*12530*/  F2FP.PACK_AB R9, R71, R70 ;  /* 0x000000464709723e */ /* 0x000fe400000000ff */
[----:B------:R-:W-:Y:S01]  /*12540*/  F2FP.PACK_AB R11, R83, R82 ;  /* 0x00000052530b723e */ /* 0x000fe200000000ff */
[----:B------:R-:W4:Y:S01]  /*12550*/  MUFU.EX2 R200, R200 ;  /* 0x000000c800c87308 */ /* 0x000f220000000800 */
[----:B-----5:R-:W-:Y:S05]  /*12560*/  F2FP.PACK_AB R14, R77, R76 ;  /* 0x0000004c4d0e723e */ /* 0x020fea00000000ff */
[-C--:B-1----:R-:W-:Y:S04]  /*12570*/  HMMA.16816.F32 R132, R8, R16.reuse, R132 ;  /* 0x000000100884723c */ /* 0x082fe80000001884 */
[----:B------:R-:W-:Y:S04]  /*12580*/  MUFU.EX2 R120, R120 ;  /* 0x0000007800787308 */ /* 0x000fe80000000800 */
[C---:B------:R-:W-:Y:S06]  /*12590*/  HMMA.16816.F32 R136, R12.reuse, R16, R136 ;  /* 0x000000100c88723c */ /* 0x040fec0000001888 */
[----:B------:R-:W1:Y:S02]  /*125a0*/  MUFU.EX2 R121, R121 ;  /* 0x0000007900797308 */ /* 0x000e640000000800 */
[-C--:B------:R-:W-:Y:S08]  /*125b0*/  HMMA.16816.F32 R140, R12, R18.reuse, R140 ;  /* 0x000000120c8c723c */ /* 0x080ff0000000188c */
[C---:B------:R-:W-:Y:S01]  /*125c0*/  HMMA.16816.F32 R144, R8.reuse, R18, R144 ;  /* 0x000000120890723c */ /* 0x040fe20000001890 */
[----:B------:R-:W5:Y:S01]  /*125d0*/  LDSM.16.MT88.4 R16, [R218+0xa000] ;  /* 0x00a00000da10783b */ /* 0x000f620000004200 */
[----:B------:R-:W-:Y:S06]  /*125e0*/  MUFU.EX2 R32, R32 ;  /* 0x0000002000207308 */ /* 0x000fec0000000800 */
[-C--:B------:R-:W-:Y:S08]  /*125f0*/  HMMA.16816.F32 R148, R8, R24.reuse, R148 ;  /* 0x000000180894723c */ /* 0x080ff00000001894 */
[C---:B------:R-:W-:Y:S08]  /*12600*/  HMMA.16816.F32 R152, R12.reuse, R24, R152 ;  /* 0x000000180c98723c */ /* 0x040ff00000001898 */
[-C--:B------:R-:W-:Y:S08]  /*12610*/  HMMA.16816.F32 R156, R12, R26.reuse, R156 ;  /* 0x0000001a0c9c723c */ /* 0x080ff0000000189c */
[C---:B------:R-:W-:Y:S01]  /*12620*/  HMMA.16816.F32 R160, R8.reuse, R26, R160 ;  /* 0x0000001a08a0723c */ /* 0x040fe200000018a0 */
[----:B------:R-:W-:Y:S07]  /*12630*/  LDSM.16.MT88.4 R24, [R219+0xa800] ;  /* 0x00a80000db18783b */ /* 0x000fee0000004200 */
[-C--:B---3--:R-:W-:Y:S08]  /*12640*/  HMMA.16816.F32 R164, R8, R20.reuse, R164 ;  /* 0x0000001408a4723c */ /* 0x088ff000000018a4 */
[C---:B------:R-:W-:Y:S08]  /*12650*/  HMMA.16816.F32 R168, R12.reuse, R20, R168 ;  /* 0x000000140ca8723c */ /* 0x040ff000000018a8 */
[-C--:B------:R-:W-:Y:S08]  /*12660*/  HMMA.16816.F32 R172, R12, R22.reuse, R172 ;  /* 0x000000160cac723c */ /* 0x080ff000000018ac */
[C---:B------:R-:W-:Y:S01]  /*12670*/  HMMA.16816.F32 R176, R8.reuse, R22, R176 ;  /* 0x0000001608b0723c */ /* 0x040fe200000018b0 */
[----:B------:R-:W3:Y:S07]  /*12680*/  LDSM.16.MT88.4 R20, [R216+0xa800] ;  /* 0x00a80000d814783b */ /* 0x000eee0000004200 */
[-C--:B-----5:R-:W-:Y:S08]  /*12690*/  HMMA.16816.F32 R180, R8, R16.reuse, R180 ;  /* 0x0000001008b4723c */ /* 0x0a0ff000000018b4 */
[C---:B------:R-:W-:Y:S08]  /*126a0*/  HMMA.16816.F32 R184, R12.reuse, R16, R184 ;  /* 0x000000100cb8723c */ /* 0x040ff000000018b8 */
[-C--:B------:R-:W-:Y:S07]  /*126b0*/  HMMA.16816.F32 R188, R12, R18.reuse, R188 ;  /* 0x000000120cbc723c */ /* 0x080fee00000018bc */
[----:B------:R-:W-:Y:S01]  /*126c0*/  F2FP.PACK_AB R13, R91, R90 ;  /* 0x0000005a5b0d723e */ /* 0x000fe200000000ff */
[----:B------:R-:W-:Y:S01]  /*126d0*/  HMMA.16816.F32 R192, R8, R18, R192 ;  /* 0x0000001208c0723c */ /* 0x000fe200000018c0 */
[----:B------:R-:W5:Y:S03]  /*126e0*/  LDSM.16.MT88.4 R16, [R217+0xa800] ;  /* 0x00a80000d910783b */ /* 0x000f660000004200 */
[----:B------:R-:W-:Y:S02]  /*126f0*/  F2FP.PACK_AB R15, R95, R94 ;  /* 0x0000005e5f0f723e */ /* 0x000fe400000000ff */
[----:B------:R-:W-:Y:S02]  /*12700*/  F2FP.PACK_AB R12, R89, R88 ;  /* 0x00000058590c723e */ /* 0x000fe400000000ff */
[----:B------:R-:W-:Y:S04]  /*12710*/  F2FP.PACK_AB R8, R85, R84 ;  /* 0x000000545508723e */ /* 0x000fe800000000ff */
[----:B------:R-:W-:Y:S02]  /*12720*/  F2FP.PACK_AB R10, R97, R96 ;  /* 0x00000060610a723e */ /* 0x000fe400000000ff */
[----:B------:R-:W-:Y:S02]  /*12730*/  F2FP.PACK_AB R9, R87, R86 ;  /* 0x000000565709723e */ /* 0x000fe400000000ff */
[----:B------:R-:W-:Y:S02]  /*12740*/  F2FP.PACK_AB R11, R99, R98 ;  /* 0x00000062630b723e */ /* 0x000fe400000000ff */
[----:B------:R-:W-:Y:S05]  /*12750*/  F2FP.PACK_AB R14, R93, R92 ;  /* 0x0000005c5d0e723e */ /* 0x000fea00000000ff */
[-C--:B---3--:R-:W-:Y:S08]  /*12760*/  HMMA.16816.F32 R132, R8, R20.reuse, R132 ;  /* 0x000000140884723c */ /* 0x088ff00000001884 */
[C---:B------:R-:W-:Y:S08]  /*12770*/  HMMA.16816.F32 R136, R12.reuse, R20, R136 ;  /* 0x000000140c88723c */ /* 0x040ff00000001888 */
[-C--:B------:R-:W-:Y:S08]  /*12780*/  HMMA.16816.F32 R140, R12, R22.reuse, R140 ;  /* 0x000000160c8c723c */ /* 0x080ff0000000188c */
[C---:B------:R-:W-:Y:S01]  /*12790*/  HMMA.16816.F32 R144, R8.reuse, R22, R144 ;  /* 0x000000160890723c */ /* 0x040fe20000001890 */
[----:B------:R-:W3:Y:S07]  /*127a0*/  LDSM.16.MT88.4 R20, [R218+0xa800] ;  /* 0x00a80000da14783b */ /* 0x000eee0000004200 */
[-C--:B------:R-:W-:Y:S08]  /*127b0*/  HMMA.16816.F32 R148, R8, R24.reuse, R148 ;  /* 0x000000180894723c */ /* 0x080ff00000001894 */
[C---:B------:R-:W-:Y:S08]  /*127c0*/  HMMA.16816.F32 R152, R12.reuse, R24, R152 ;  /* 0x000000180c98723c */ /* 0x040ff00000001898 */
[-C--:B------:R-:W-:Y:S08]  /*127d0*/  HMMA.16816.F32 R156, R12, R26.reuse, R156 ;  /* 0x0000001a0c9c723c */ /* 0x080ff0000000189c */
[C---:B------:R-:W-:Y:S01]  /*127e0*/  HMMA.16816.F32 R160, R8.reuse, R26, R160 ;  /* 0x0000001a08a0723c */ /* 0x040fe200000018a0 */
[----:B------:R-:W-:Y:S07]  /*127f0*/  LDSM.16.MT88.4 R24, [R219+0xb000] ;  /* 0x00b00000db18783b */ /* 0x000fee0000004200 */
[-C--:B-----5:R-:W-:Y:S08]  /*12800*/  HMMA.16816.F32 R164, R8, R16.reuse, R164 ;  /* 0x0000001008a4723c */ /* 0x0a0ff000000018a4 */
[C---:B------:R-:W-:Y:S08]  /*12810*/  HMMA.16816.F32 R168, R12.reuse, R16, R168 ;  /* 0x000000100ca8723c */ /* 0x040ff000000018a8 */
[-C--:B------:R-:W-:Y:S08]  /*12820*/  HMMA.16816.F32 R172, R12, R18.reuse, R172 ;  /* 0x000000120cac723c */ /* 0x080ff000000018ac */
[C---:B------:R-:W-:Y:S01]  /*12830*/  HMMA.16816.F32 R176, R8.reuse, R18, R176 ;  /* 0x0000001208b0723c */ /* 0x040fe200000018b0 */
[----:B------:R-:W5:Y:S07]  /*12840*/  LDSM.16.MT88.4 R16, [R216+0xb000] ;  /* 0x00b00000d810783b */ /* 0x000f6e0000004200 */
[-C--:B---3--:R-:W-:Y:S08]  /*12850*/  HMMA.16816.F32 R180, R8, R20.reuse, R180 ;  /* 0x0000001408b4723c */ /* 0x088ff000000018b4 */
[C---:B------:R-:W-:Y:S08]  /*12860*/  HMMA.16816.F32 R184, R12.reuse, R20, R184 ;  /* 0x000000140cb8723c */ /* 0x040ff000000018b8 */
[-C--:B------:R-:W-:Y:S07]  /*12870*/  HMMA.16816.F32 R188, R12, R22.reuse, R188 ;  /* 0x000000160cbc723c */ /* 0x080fee00000018bc */
[----:B--2---:R-:W-:Y:S01]  /*12880*/  F2FP.PACK_AB R13, R41, R42 ;  /* 0x0000002a290d723e */ /* 0x004fe200000000ff */
[----:B------:R-:W-:Y:S01]  /*12890*/  HMMA.16816.F32 R192, R8, R22, R192 ;  /* 0x0000001608c0723c */ /* 0x000fe200000018c0 */
[----:B------:R-:W2:Y:S03]  /*128a0*/  LDSM.16.MT88.4 R20, [R218+0xb000] ;  /* 0x00b00000da14783b */ /* 0x000ea60000004200 */
[----:B------:R-:W-:Y:S02]  /*128b0*/  F2FP.PACK_AB R15, R40, R39 ;  /* 0x00000027280f723e */ /* 0x000fe400000000ff */
[----:B------:R-:W-:Y:S02]  /*128c0*/  F2FP.PACK_AB R12, R105, R104 ;  /* 0x00000068690c723e */ /* 0x000fe400000000ff */
[----:B------:R-:W-:Y:S04]  /*128d0*/  F2FP.PACK_AB R8, R101, R100 ;  /* 0x000000646508723e */ /* 0x000fe800000000ff */
[----:B------:R-:W-:Y:S02]  /*128e0*/  F2FP.PACK_AB R10, R113, R112 ;  /* 0x00000070710a723e */ /* 0x000fe400000000ff */
[----:B------:R-:W-:Y:S02]  /*128f0*/  F2FP.PACK_AB R9, R45, R46 ;  /* 0x0000002e2d09723e */ /* 0x000fe400000000ff */
[----:B------:R-:W-:Y:S02]  /*12900*/  F2FP.PACK_AB R11, R43, R44 ;  /* 0x0000002c2b0b723e */ /* 0x000fe400000000ff */
[----:B------:R-:W-:Y:S05]  /*12910*/  F2FP.PACK_AB R14, R109, R108 ;  /* 0x0000006c6d0e723e */ /* 0x000fea00000000ff */
[-C--:B-----5:R-:W-:Y:S08]  /*12920*/  HMMA.16816.F32 R132, R8, R16.reuse, R132 ;  /* 0x000000100884723c */ /* 0x0a0ff00000001884 */
        /* <DEDUP_REMOVED lines=8> */
[----:B------:R-:W5:Y:S07]  /*129b0*/  LDSM.16.MT88.4 R24, [R219+0xb800] ;  /* 0x00b80000db18783b */ /* 0x000f6e0000004200 */
[-C--:B------:R-:W-:Y:S08]  /*129c0*/  HMMA.16816.F32 R164, R8, R28.reuse, R164 ;  /* 0x0000001c08a4723c */ /* 0x080ff000000018a4 */
[C---:B------:R-:W-:Y:S08]  /*129d0*/  HMMA.16816.F32 R168, R12.reuse, R28, R168 ;  /* 0x0000001c0ca8723c */ /* 0x040ff000000018a8 */
[-C--:B------:R-:W-:Y:S08]  /*129e0*/  HMMA.16816.F32 R172, R12, R30.reuse, R172 ;  /* 0x0000001e0cac723c */ /* 0x080ff000000018ac */
[C---:B------:R-:W-:Y:S01]  /*129f0*/  HMMA.16816.F32 R176, R8.reuse, R30, R176 ;  /* 0x0000001e08b0723c */ /* 0x040fe200000018b0 */
[----:B------:R-:W3:Y:S07]  /*12a00*/  LDSM.16.MT88.4 R28, [R217+0xb800] ;  /* 0x00b80000d91c783b */ /* 0x000eee0000004200 */
[-C--:B--2---:R-:W-:Y:S08]  /*12a10*/  HMMA.16816.F32 R180, R8, R20.reuse, R180 ;  /* 0x0000001408b4723c */ /* 0x084ff000000018b4 */
[C---:B------:R-:W-:Y:S01]  /*12a20*/  HMMA.16816.F32 R184, R12.reuse, R20, R184 ;  /* 0x000000140cb8723c */ /* 0x040fe200000018b8 */
[----:B------:R2:W2:Y:S07]  /*12a30*/  MUFU.EX2 R20, R4 ;  /* 0x0000000400147308 */ /* 0x0004ae0000000800 */
[-C--:B------:R-:W-:Y:S07]  /*12a40*/  HMMA.16816.F32 R188, R12, R22.reuse, R188 ;  /* 0x000000160cbc723c */ /* 0x080fee00000018bc */
[----:B------:R-:W-:Y:S01]  /*12a50*/  F2FP.PACK_AB R13, R34, R35 ;  /* 0x00000023220d723e */ /* 0x000fe200000000ff */
[----:B------:R-:W-:Y:S04]  /*12a60*/  HMMA.16816.F32 R192, R8, R22, R192 ;  /* 0x0000001608c0723c */ /* 0x000fe800000018c0 */
[----:B----4-:R-:W-:Y:S02]  /*12a70*/  F2FP.PACK_AB R15, R200, R33 ;  /* 0x00000021c80f723e */ /* 0x010fe400000000ff */
[----:B-1----:R-:W-:Y:S02]  /*12a80*/  F2FP.PACK_AB R12, R121, R120 ;  /* 0x00000078790c723e */ /* 0x002fe400000000ff */
[----:B------:R-:W-:Y:S01]  /*12a90*/  F2FP.PACK_AB R8, R117, R116 ;  /* 0x000000747508723e */ /* 0x000fe200000000ff */
[----:B--2---:R-:W-:Y:S03]  /*12aa0*/  FADD.FTZ R4, R55, R0 ;  /* 0x0000000037047221 */ /* 0x004fe60000010000 */
        /* <DEDUP_REMOVED lines=9> */
[----:B------:R-:W-:Y:S02]  /*12b40*/  FADD.FTZ R0, R61, R7 ;  /* 0x000000073d007221 */ /* 0x000fe40000010000 */
[-C--:B---3--:R-:W-:Y:S03]  /*12b50*/  HMMA.16816.F32 R132, R8, R16.reuse, R132 ;  /* 0x000000100884723c */ /* 0x088fe60000001884 */
        /* <DEDUP_REMOVED lines=11> */
[C---:B------:R-:W-:Y:S01]  /*12c10*/  HMMA.16816.F32 R144, R8.reuse, R18, R144 ;  /* 0x000000120890723c */ /* 0x040fe20000001890 */
[----:B------:R-:W1:Y:S03]  /*12c20*/  LDSM.16.MT88.4 R16, [R218+0xb800] ;  /* 0x00b80000da10783b */ /* 0x000e660000004200 */
[----:B------:R-:W-:Y:S02]  /*12c30*/  FADD.FTZ R2, R82, R2 ;  /* 0x0000000252027221 */ /* 0x000fe40000010000 */
[----:B------:R-:W-:Y:S02]  /*12c40*/  FADD.FTZ R4, R78, R0 ;  /* 0x000000004e047221 */ /* 0x000fe40000010000 */
[----:B------:R-:W-:Y:S01]  /*12c50*/  FADD.FTZ R0, R76, R5 ;  /* 0x000000054c007221 */ /* 0x000fe20000010000 */
[-C--:B-----5:R-:W-:Y:S03]  /*12c60*/  HMMA.16816.F32 R148, R8, R24.reuse, R148 ;  /* 0x000000180894723c */ /* 0x0a0fe60000001894 */
        /* <DEDUP_REMOVED lines=62> */
[----:B------:R-:W-:Y:S01]  /*13050*/  FADD.FTZ R236, R200, R0 ;  /* 0x00000000c8ec7221 */ /* 0x000fe20000010000 */
[----:B------:R-:W-:Y:S01]  /*13060*/  MOV R200, R196 ;  /* 0x000000c400c87202 */ /* 0x000fe20000000f00 */
[----:B------:R-:W-:Y:S01]  /*13070*/  FADD.FTZ R248, R20, R2 ;  /* 0x0000000214f87221 */ /* 0x000fe20000010000 */
[----:B------:R-:W-:-:S05]  /*13080*/  @P1 BRA `(.L_x_345) ;  /* 0xffffa58000001947 */ /* 0x000fca000383ffff */
.L_x_344:
[----:B---3--:R-:W1:Y:S01]  /*13090*/  SHFL.BFLY PT, R2, R249, 0x2, 0x1f ;  /* 0x0c401f00f9027f89 */ /* 0x008e6200000e0000 */
[----:B------:R-:W2:Y:S01]  /*130a0*/  S2UR UR6, SR_CTAID.Y ;  /* 0x00000000000679c3 */ /* 0x000ea20000002600 */
[----:B------:R-:W-:Y:S01]  /*130b0*/  UISETP.NE.AND UP0, UPT, UR10, -0x1, UPT ;  /* 0xffffffff0a00788c */ /* 0x000fe2000bf05270 */
[----:B------:R-:W-:Y:S01]  /*130c0*/  BSSY B0, `(.L_x_348) ;  /* 0x0000128000007945 */ /* 0x000fe20003800000 */
[----:B------:R-:W3:Y:S01]  /*130d0*/  SHFL.BFLY PT, R0, R235, 0x2, 0x1f ;  /* 0x0c401f00eb007f89 */ /* 0x000ee200000e0000 */
[----:B------:R-:W-:-:S02]  /*130e0*/  ULDC.64 UR4, c[0x0][0x1e8] ;  /* 0x00007a0000047ab9 */ /* 0x000fc40000000a00 */
[----:B------:R-:W-:Y:S01]  /*130f0*/  ULDC UR8, c[0x0][0x214] ;  /* 0x0000850000087ab9 */ /* 0x000fe20000000800 */
[----:B------:R-:W4:Y:S01]  /*13100*/  SHFL.BFLY PT, R3, R248, 0x2, 0x1f ;  /* 0x0c401f00f8037f89 */ /* 0x000f2200000e0000 */
[----:B------:R-:W4:Y:S01]  /*13110*/  S2UR UR9, SR_CTAID.X ;  /* 0x00000000000979c3 */ /* 0x000f220000002500 */
[----:B------:R-:W-:Y:S02]  /*13120*/  UMOV UR24, URZ ;  /* 0x0000003f00187c82 */ /* 0x000fe40008000000 */
[----:B------:R-:W4:Y:S01]  /*13130*/  SHFL.BFLY PT, R4, R236, 0x2, 0x1f ;  /* 0x0c401f00ec047f89 */ /* 0x000f2200000e0000 */
[----:B------:R-:W-:Y:S02]  /*13140*/  @UP0 UIMAD.WIDE.U32 UR14, UR10, UR4, URZ ;  /* 0x000000040a0e02a5 */ /* 0x000fe4000f8e003f */
[----:B------:R-:W-:Y:S01]  /*13150*/  UMOV UR25, URZ ;  /* 0x0000003f00197c82 */ /* 0x000fe20008000000 */
[----:B------:R-:W4:Y:S01]  /*13160*/  S2R R43, SR_TID.X ;  /* 0x00000000002b7919 */ /* 0x000f220000002100 */
[----:B------:R-:W-:Y:S01]  /*13170*/  @UP0 UIMAD UR7, UR10, UR5, UR15 ;  /* 0x000000050a0702a4 */ /* 0x000fe2000f8e020f */
[----:B------:R-:W4:Y:S02]  /*13180*/  S2UR UR11, SR_CTAID.Z ;  /* 0x00000000000b79c3 */ /* 0x000f240000002700 */
[----:B------:R-:W-:Y:S01]  /*13190*/  ULDC.64 UR4, c[0x0][0x1e0] ;  /* 0x0000780000047ab9 */ /* 0x000fe20000000a00 */
[----:B-1----:R-:W-:Y:S01]  /*131a0*/  FADD.FTZ R2, R2, R249 ;  /* 0x000000f902027221 */ /* 0x002fe20000010000 */
[----:B--2---:R-:W-:-:S02]  /*131b0*/  @!UP0 USHF.R.S32.HI UR12, URZ, 0x1f, UR6 ;  /* 0x0000001f3f0c8899 */ /* 0x004fc40008011406 */
[----:B------:R-:W-:Y:S01]  /*131c0*/  @!UP0 UIMAD.WIDE.U32 UR22, UR6, UR4, URZ ;  /* 0x00000004061682a5 */ /* 0x000fe2000f8e003f */
[----:B---3--:R-:W-:Y:S01]  /*131d0*/  FADD.FTZ R0, R0, R235 ;  /* 0x000000eb00007221 */ /* 0x008fe20000010000 */
[----:B------:R-:W1:Y:S01]  /*131e0*/  SHFL.BFLY PT, R5, R2, 0x1, 0x1f ;  /* 0x0c201f0002057f89 */ /* 0x000e6200000e0000 */
[----:B------:R-:W-:Y:S01]  /*131f0*/  @!UP0 UIMAD UR12, UR12, UR4, URZ ;  /* 0x000000040c0c82a4 */ /* 0x000fe2000f8e023f */
[----:B----4-:R-:W-:Y:S02]  /*13200*/  FADD.FTZ R3, R3, R248 ;  /* 0x000000f803037221 */ /* 0x010fe40000010000 */
[----:B------:R-:W2:Y:S01]  /*13210*/  SHFL.BFLY PT, R38, R0, 0x1, 0x1f ;  /* 0x0c201f0000267f89 */ /* 0x000ea200000e0000 */
[----:B------:R-:W-:Y:S01]  /*13220*/  ULDC.U8 UR4, c[0x0][0x329] ;  /* 0x0000ca4000047ab9 */ /* 0x000fe20000000000 */
[----:B------:R-:W-:Y:S01]  /*13230*/  FADD.FTZ R4, R4, R236 ;  /* 0x000000ec04047221 */ /* 0x000fe20000010000 */
[----:B------:R-:W-:Y:S02]  /*13240*/  UISETP.NE.AND UP1, UPT, UR4, URZ, UPT ;  /* 0x0000003f0400728c */ /* 0x000fe4000bf25270 */
[----:B------:R-:W-:Y:S01]  /*13250*/  @!UP0 UIMAD UR12, UR6, UR5, UR12 ;  /* 0x00000005060c82a4 */ /* 0x000fe2000f8e020c */
[----:B------:R-:W-:Y:S01]  /*13260*/  SHF.R.S32.HI R48, RZ, 0x1f, R43 ;  /* 0x0000001fff307819 */ /* 0x000fe2000001142b */
[----:B------:R-:W-:-:S02]  /*13270*/  @!UP0 UMOV UR14, UR22 ;  /* 0x00000016000e8c82 */ /* 0x000fc40008000000 */
[----:B------:R-:W-:Y:S01]  /*13280*/  ULDC.U8 UR5, c[0x0][0x328] ;  /* 0x0000ca0000057ab9 */ /* 0x000fe20000000000 */
[CC--:B------:R-:W-:Y:S01]  /*13290*/  LEA.HI R15, R48.reuse, R43.reuse, RZ, 0x2 ;  /* 0x0000002b300f7211 */ /* 0x0c0fe200078f10ff */
[----:B------:R-:W-:Y:S01]  /*132a0*/  UISETP.NE.AND UP2, UPT, UR5, URZ, UPT ;  /* 0x0000003f0500728c */ /* 0x000fe2000bf45270 */
[----:B------:R-:W-:Y:S01]  /*132b0*/  LEA.HI R42, R48, R43, RZ, 0x5 ;  /* 0x0000002b302a7211 */ /* 0x000fe200078f28ff */
[----:B------:R-:W-:Y:S01]  /*132c0*/  @!UP0 UIADD3 UR7, UR23, UR12, URZ ;  /* 0x0000000c17078290 */ /* 0x000fe2000fffe03f */
[----:B------:R-:W-:Y:S01]  /*132d0*/  LOP3.LUT R7, R15, 0x3ffffffc, RZ, 0xc0, !PT ;  /* 0x3ffffffc0f077812 */ /* 0x000fe200078ec0ff */
[----:B------:R-:W-:Y:S01]  /*132e0*/  UISETP.NE.OR UP3, UPT, UR4, URZ, !UP2 ;  /* 0x0000003f0400728c */ /* 0x000fe2000d765670 */
[----:B------:R-:W-:Y:S01]  /*132f0*/  SHF.R.S32.HI R8, RZ, 0x5, R42 ;  /* 0x00000005ff087819 */ /* 0x000fe2000001142a */
[----:B------:R-:W-:Y:S01]  /*13300*/  @UP1 ULDC UR15, c[0x0][0x210] ;  /* 0x00008400000f1ab9 */ /* 0x000fe20000000800 */
[----:B-1----:R-:W-:Y:S01]  /*13310*/  FADD.FTZ R39, R2, R5 ;  /* 0x0000000502277221 */ /* 0x002fe20000010000 */
[----:B------:R-:W-:Y:S01]  /*13320*/  ULDC UR5, c[0x0][0x234] ;  /* 0x00008d0000057ab9 */ /* 0x000fe20000000800 */
[----:B------:R-:W1:Y:S01]  /*13330*/  SHFL.BFLY PT, R2, R3, 0x1, 0x1f ;  /* 0x0c201f0003027f89 */ /* 0x000e6200000e0000 */
[----:B------:R-:W-:Y:S01]  /*13340*/  @UP1 UIMAD UR15, UR15, UR8, URZ ;  /* 0x000000080f0f12a4 */ /* 0x000fe2000f8e023f */
[----:B--2---:R-:W-:Y:S01]  /*13350*/  FADD.FTZ R38, R0, R38 ;  /* 0x0000002600267221 */ /* 0x004fe20000010000 */
[----:B------:R-:W-:Y:S01]  /*13360*/  FSETP.NE.FTZ.AND P5, PT, R39, RZ, PT ;  /* 0x000000ff2700720b */ /* 0x000fe20003fb5000 */
[----:B------:R-:W2:Y:S01]  /*13370*/  SHFL.BFLY PT, R5, R4, 0x1, 0x1f ;  /* 0x0c201f0004057f89 */ /* 0x000ea200000e0000 */
[----:B------:R-:W-:Y:S01]  /*13380*/  MOV R0, 0x3f800000 ;  /* 0x3f80000000007802 */ /* 0x000fe20000000f00 */
[----:B------:R-:W-:Y:S01]  /*13390*/  @!UP1 USEL UR15, UR8, UR5, !UP2 ;  /* 0x00000005080f9287 */ /* 0x000fe2000d000000 */
[----:B------:R-:W-:Y:S01]  /*133a0*/  FSETP.NE.FTZ.AND P4, PT, R38, RZ, PT ;  /* 0x000000ff2600720b */ /* 0x000fe20003f95000 */
[----:B------:R-:W-:-:S02]  /*133b0*/  ULDC UR4, c[0x0][0x1c0] ;  /* 0x0000700000047ab9 */ /* 0x000fc40000000800 */
[----:B------:R-:W-:Y:S02]  /*133c0*/  @UP1 UMOV UR16, 0x1 ;  /* 0x0000000100101882 */ /* 0x000fe40000000000 */
[----:B------:R-:W-:Y:S02]  /*133d0*/  @!UP1 UIMAD UR16, UR15, UR4, URZ ;  /* 0x000000040f1092a4 */ /* 0x000fe4000f8e023f */
[----:B------:R-:W-:Y:S02]  /*133e0*/  @!UP3 UIMAD UR21, UR6, UR8, URZ ;  /* 0x000000080615b2a4 */ /* 0x000fe4000f8e023f */
[----:B------:R-:W3:Y:S01]  /*133f0*/  @P5 MUFU.RCP R0, R39 ;  /* 0x0000002700005308 */ /* 0x000ee20000001000 */
[----:B------:R-:W-:Y:S02]  /*13400*/  @UP1 ULDC UR20, c[0x0][0x210] ;  /* 0x0000840000141ab9 */ /* 0x000fe40000000800 */
[----:B------:R-:W-:Y:S02]  /*13410*/  UIMAD UR5, UR6, UR16, URZ ;  /* 0x00000010060572a4 */ /* 0x000fe4000f8e023f */
[----:B------:R-:W-:-:S02]  /*13420*/  @!UP1 UMOV UR20, 0x1 ;  /* 0x0000000100149882 */ /* 0x000fc40000000000 */
[----:B------:R-:W-:Y:S01]  /*13430*/  @!UP3 USEL UR21, UR21, UR10, !UP0 ;  /* 0x0000000a1515b287 */ /* 0x000fe2000c000000 */
[----:B-1----:R-:W-:Y:S01]  /*13440*/  FADD.FTZ R41, R3, R2 ;  /* 0x0000000203297221 */ /* 0x002fe20000010000 */
[----:B------:R-:W-:Y:S01]  /*13450*/  IADD3 R2, -R7, R43, RZ ;  /* 0x0000002b07027210 */ /* 0x000fe20007ffe1ff */
[----:B------:R-:W-:Y:S01]  /*13460*/  UIMAD UR4, UR9, UR20, URZ ;  /* 0x00000014090472a4 */ /* 0x000fe2000f8e023f */
[----:B------:R-:W-:Y:S01]  /*13470*/  MOV R3, 0x3f800000 ;  /* 0x3f80000000037802 */ /* 0x000fe20000000f00 */
[----:B--2---:R-:W-:Y:S01]  /*13480*/  FADD.FTZ R40, R4, R5 ;  /* 0x0000000504287221 */ /* 0x004fe20000010000 */
[----:B------:R-:W-:Y:S01]  /*13490*/  FSETP.NE.FTZ.AND P3, PT, R41, RZ, PT ;  /* 0x000000ff2900720b */ /* 0x000fe20003f75000 */
[----:B------:R-:W-:Y:S01]  /*134a0*/  USEL UR5, UR5, URZ, UP3 ;  /* 0x0000003f05057287 */ /* 0x000fe20009800000 */
[----:B------:R-:W-:Y:S01]  /*134b0*/  LEA R9, R8, R2, 0x9 ;  /* 0x0000000208097211 */ /* 0x000fe200078e48ff */
[----:B---3--:R-:W-:Y:S01]  /*134c0*/  FMUL.FTZ R132, R0, R132 ;  /* 0x0000008400847220 */ /* 0x008fe20000410000 */
[----:B------:R-:W-:Y:S01]  /*134d0*/  MOV R2, 0x3f800000 ;  /* 0x3f80000000027802 */ /* 0x000fe20000000f00 */
[----:B------:R-:W1:Y:S01]  /*134e0*/  @P4 MUFU.RCP R3, R38 ;  /* 0x0000002600034308 */ /* 0x000e620000001000 */
[----:B------:R-:W-:Y:S01]  /*134f0*/  FSETP.NE.FTZ.AND P0, PT, R40, RZ, PT ;  /* 0x000000ff2800720b */ /* 0x000fe20003f15000 */
[C---:B------:R-:W-:Y:S01]  /*13500*/  FMUL.FTZ R8, R0.reuse, R133 ;  /* 0x0000008500087220 */ /* 0x040fe20000410000 */
[----:B------:R-:W-:Y:S01]  /*13510*/  USHF.L.U32 UR4, UR4, 0x7, URZ ;  /* 0x0000000704047899 */ /* 0x000fe2000800063f */
[C---:B------:R-:W-:Y:S01]  /*13520*/  FMUL.FTZ R144, R0.reuse, R144 ;  /* 0x0000009000907220 */ /* 0x040fe20000410000 */
[----:B------:R-:W-:Y:S01]  /*13530*/  UIMAD UR15, UR11, UR15, UR5 ;  /* 0x0000000f0b0f72a4 */ /* 0x000fe2000f8e0205 */
[----:B------:R-:W-:Y:S01]  /*13540*/  FMUL.FTZ R5, R0, R145 ;  /* 0x0000009100057220 */ /* 0x000fe20000410000 */
[----:B------:R-:W-:Y:S01]  /*13550*/  F2FP.PACK_AB R8, R8, R132 ;  /* 0x000000840808723e */ /* 0x000fe200000000ff */
[----:B------:R-:W2:Y:S01]  /*13560*/  @P3 MUFU.RCP R2, R41 ;  /* 0x0000002900023308 */ /* 0x000ea20000001000 */
[C---:B------:R-:W-:Y:S01]  /*13570*/  FMUL.FTZ R148, R0.reuse, R148 ;  /* 0x0000009400947220 */ /* 0x040fe20000410000 */
[----:B------:R-:W-:Y:S01]  /*13580*/  @!UP3 UMOV UR24, UR21 ;  /* 0x000000150018bc82 */ /* 0x000fe20008000000 */
[C---:B------:R-:W-:Y:S01]  /*13590*/  FMUL.FTZ R18, R0.reuse, R149 ;  /* 0x0000009500127220 */ /* 0x040fe20000410000 */
[----:B------:R-:W-:Y:S01]  /*135a0*/  F2FP.PACK_AB R5, R5, R144 ;  /* 0x000000900505723e */ /* 0x000fe200000000ff */
[C---:B------:R-:W-:Y:S01]  /*135b0*/  FMUL.FTZ R160, R0.reuse, R160 ;  /* 0x000000a000a07220 */ /* 0x040fe20000410000 */
[----:B------:R-:W-:Y:S01]  /*135c0*/  USHF.R.S32.HI UR5, URZ, 0x1f, UR4 ;  /* 0x0000001f3f057899 */ /* 0x000fe20008011404 */
[----:B------:R-:W-:Y:S01]  /*135d0*/  FMUL.FTZ R14, R0, R161 ;  /* 0x000000a1000e7220 */ /* 0x000fe20000410000 */
[----:B------:R-:W-:Y:S01]  /*135e0*/  F2FP.PACK_AB R18, R18, R148 ;  /* 0x000000941212723e */ /* 0x000fe200000000ff */
[C---:B------:R-:W-:Y:S01]  /*135f0*/  FMUL.FTZ R164, R0.reuse, R164 ;  /* 0x000000a400a47220 */ /* 0x040fe20000410000 */
[----:B------:R-:W-:Y:S01]  /*13600*/  @!UP3 USHF.R.S32.HI UR25, URZ, 0x1f, UR21 ;  /* 0x0000001f3f19b899 */ /* 0x000fe20008011415 */
[----:B------:R-:W-:Y:S01]  /*13610*/  FMUL.FTZ R34, R0, R165 ;  /* 0x000000a500227220 */ /* 0x000fe20000410000 */
[----:B------:R-:W-:Y:S01]  /*13620*/  F2FP.PACK_AB R14, R14, R160 ;  /* 0x000000a00e0e723e */ /* 0x000fe200000000ff */
[C---:B------:R-:W-:Y:S01]  /*13630*/  FMUL.FTZ R176, R0.reuse, R176 ;  /* 0x000000b000b07220 */ /* 0x040fe20000410000 */
[----:B------:R-:W-:Y:S01]  /*13640*/  USHF.R.S32.HI UR6, URZ, 0x1f, UR15 ;  /* 0x0000001f3f067899 */ /* 0x000fe2000801140f */
[----:B------:R-:W-:Y:S01]  /*13650*/  FMUL.FTZ R30, R0, R177 ;  /* 0x000000b1001e7220 */ /* 0x000fe20000410000 */
[----:B------:R-:W-:Y:S01]  /*13660*/  F2FP.PACK_AB R34, R34, R164 ;  /* 0x000000a42222723e */ /* 0x000fe200000000ff */
[C---:B------:R-:W-:Y:S01]  /*13670*/  FMUL.FTZ R180, R0.reuse, R180 ;  /* 0x000000b400b47220 */ /* 0x040fe20000410000 */
[----:B------:R-:W-:Y:S01]  /*13680*/  UIADD3 UR4, UP2, UP1, UR4, UR24, UR15 ;  /* 0x0000001804047290 */ /* 0x000fe2000f95e00f */
[----:B------:R-:W-:Y:S01]  /*13690*/  FMUL.FTZ R36, R0, R181 ;  /* 0x000000b500247220 */ /* 0x000fe20000410000 */
[----:B------:R-:W-:Y:S01]  /*136a0*/  F2FP.PACK_AB R30, R30, R176 ;  /* 0x000000b01e1e723e */ /* 0x000fe200000000ff */
[C---:B------:R-:W-:Y:S01]  /*136b0*/  FMUL.FTZ R192, R0.reuse, R192 ;  /* 0x000000c000c07220 */ /* 0x040fe20000410000 */
[----:B------:R-:W-:Y:S01]  /*136c0*/  UIADD3.X UR5, UR5, UR25, UR6, UP2, UP1 ;  /* 0x0000001905057290 */ /* 0x000fe200097e2406 */
        /* <DEDUP_REMOVED lines=27> */
[----:B------:R-:W-:Y:S01]  /*13880*/  SHF.R.S32.HI R3, RZ, 0x2, R15 ;  /* 0x00000002ff037819 */ /* 0x000fe2000001140f */
[C---:B--2---:R-:W-:Y:S01]  /*13890*/  FMUL.FTZ R136, R2.reuse, R136 ;  /* 0x0000008802887220 */ /* 0x044fe20000410000 */
[----:B------:R-:W-:Y:S01]  /*138a0*/  F2FP.PACK_AB R35, R35, R182 ;  /* 0x000000b62323723e */ /* 0x000fe200000000ff */
        /* <DEDUP_REMOVED lines=50> */
[----:B------:R-:W-:Y:S02]  /*13bd0*/  F2FP.PACK_AB R24, R187, R24 ;  /* 0x00000018bb18723e */ /* 0x000fe400000000ff */
[C---:B------:R-:W-:Y:S02]  /*13be0*/  SHF.L.U32 R2, R0.reuse, 0x6, RZ ;  /* 0x0000000600027819 */ /* 0x040fe400000006ff */
[----:B------:R-:W-:-:S02]  /*13bf0*/  LOP3.LUT R3, R0, 0x1, RZ, 0xc0, !PT ;  /* 0x0000000100037812 */ /* 0x000fc400078ec0ff */
[----:B------:R-:W-:Y:S02]  /*13c00*/  LOP3.LUT R2, R2, 0x1c0, RZ, 0xc0, !PT ;  /* 0x000001c002027812 */ /* 0x000fe400078ec0ff */
[----:B------:R-:W-:Y:S02]  /*13c10*/  ISETP.NE.U32.AND P1, PT, R3, 0x1, PT ;  /* 0x000000010300780c */ /* 0x000fe40003f25070 */
[----:B------:R-:W-:Y:S02]  /*13c20*/  LEA.HI R2, R2, R2, RZ, 0x1d ;  /* 0x0000000202027211 */ /* 0x000fe400078fe8ff */
[----:B------:R-:W-:Y:S02]  /*13c30*/  MOV R3, 0xfffffff0 ;  /* 0xfffffff000037802 */ /* 0x000fe40000000f00 */
[----:B------:R-:W-:Y:S02]  /*13c40*/  LEA R2, R9, R2, 0x1 ;  /* 0x0000000209027211 */ /* 0x000fe400078e08ff */
[----:B------:R-:W-:-:S02]  /*13c50*/  SEL R9, R3, 0x10, !P1 ;  /* 0x0000001003097807 */ /* 0x000fc40004800000 */
[----:B------:R-:W-:Y:S02]  /*13c60*/  SHF.L.U32 R2, R2, 0x1, RZ ;  /* 0x0000000102027819 */ /* 0x000fe400000006ff */
[----:B------:R-:W-:Y:S02]  /*13c70*/  R2P PR, R0, 0x6 ;  /* 0x0000000600007804 */ /* 0x000fe40000000000 */
[----:B------:R-:W-:Y:S01]  /*13c80*/  IADD3 R3, R2, R9, RZ ;  /* 0x0000000902037210 */ /* 0x000fe20007ffe0ff */
[----:B------:R-:W-:Y:S01]  /*13c90*/  STS [R2], R8 ;  /* 0x0000000802007388 */ /* 0x000fe20000000800 */
[----:B------:R-:W-:Y:S02]  /*13ca0*/  MOV R0, 0x20 ;  /* 0x0000002000007802 */ /* 0x000fe40000000f00 */
[----:B------:R-:W-:Y:S01]  /*13cb0*/  F2FP.PACK_AB R21, R191, R21 ;  /* 0x00000015bf15723e */ /* 0x000fe200000000ff */
[----:B------:R-:W-:Y:S04]  /*13cc0*/  STS [R2+0x400], R7 ;  /* 0x0004000702007388 */ /* 0x000fe80000000800 */
[----:B------:R1:W-:Y:S04]  /*13cd0*/  STS [R3], R5 ;  /* 0x0000000503007388 */ /* 0x0003e80000000800 */
[----:B------:R2:W-:Y:S04]  /*13ce0*/  STS [R3+0x400], R4 ;  /* 0x0004000403007388 */ /* 0x0005e80000000800 */
[----:B------:R-:W-:Y:S04]  /*13cf0*/  STS [R2+0x2000], R10 ;  /* 0x0020000a02007388 */ /* 0x000fe80000000800 */
[----:B------:R3:W-:Y:S04]  /*13d00*/  STS [R2+0x2400], R11 ;  /* 0x0024000b02007388 */ /* 0x0007e80000000800 */
[----:B------:R-:W-:Y:S04]  /*13d10*/  STS [R3+0x2000], R20 ;  /* 0x0020001403007388 */ /* 0x000fe80000000800 */
[----:B------:R-:W-:Y:S01]  /*13d20*/  STS [R3+0x2400], R19 ;  /* 0x0024001303007388 */ /* 0x000fe20000000800 */
[----:B-1----:R-:W-:-:S02]  /*13d30*/  SEL R5, R0, 0xffffffe0, !P1 ;  /* 0xffffffe000057807 */ /* 0x002fc40004800000 */
[C---:B------:R-:W-:Y:S02]  /*13d40*/  IADD3 R0, R2.reuse, 0x40, RZ ;  /* 0x0000004002007810 */ /* 0x040fe40007ffe0ff */
[C---:B--2---:R-:W-:Y:S02]  /*13d50*/  IADD3 R4, R2.reuse, R5, RZ ;  /* 0x0000000502047210 */ /* 0x044fe40007ffe0ff */
[----:B------:R-:W-:-:S03]  /*13d60*/  @P2 IADD3 R0, R2, -0x40, RZ ;  /* 0xffffffc002002810 */ /* 0x000fc60007ffe0ff */
[----:B------:R-:W-:Y:S01]  /*13d70*/  STS [R4], R18 ;  /* 0x0000001204007388 */ /* 0x000fe20000000800 */
[----:B---3--:R-:W-:-:S03]  /*13d80*/  IADD3 R2, R3, R5, RZ ;  /* 0x0000000503027210 */ /* 0x008fc60007ffe0ff */
[----:B------:R-:W-:Y:S04]  /*13d90*/  STS [R4+0x400], R17 ;  /* 0x0004001104007388 */ /* 0x000fe80000000800 */
[----:B------:R1:W-:Y:S04]  /*13da0*/  STS [R2], R14 ;  /* 0x0000000e02007388 */ /* 0x0003e80000000800 */
[----:B------:R2:W-:Y:S04]  /*13db0*/  STS [R2+0x400], R13 ;  /* 0x0004000d02007388 */ /* 0x0005e80000000800 */
[----:B------:R-:W-:Y:S04]  /*13dc0*/  STS [R4+0x2000], R16 ;  /* 0x0020001004007388 */ /* 0x000fe80000000800 */
[----:B------:R3:W-:Y:S04]  /*13dd0*/  STS [R4+0x2400], R15 ;  /* 0x0024000f04007388 */ /* 0x0007e80000000800 */
[----:B------:R4:W-:Y:S04]  /*13de0*/  STS [R2+0x2000], R12 ;  /* 0x0020000c02007388 */ /* 0x0009e80000000800 */
[----:B------:R4:W-:Y:S04]  /*13df0*/  STS [R2+0x2400], R25 ;  /* 0x0024001902007388 */ /* 0x0009e80000000800 */
[----:B------:R-:W-:Y:S01]  /*13e00*/  STS [R0], R34 ;  /* 0x0000002200007388 */ /* 0x000fe20000000800 */
[----:B-1----:R-:W-:-:S03]  /*13e10*/  MOV R14, 0x7f800000 ;  /* 0x7f800000000e7802 */ /* 0x002fc60000000f00 */
[----:B------:R-:W-:Y:S01]  /*13e20*/  STS [R0+0x400], R33 ;  /* 0x0004002100007388 */ /* 0x000fe20000000800 */
[----:B--2---:R-:W-:Y:S02]  /*13e30*/  MOV R13, 0x7f800000 ;  /* 0x7f800000000d7802 */ /* 0x004fe40000000f00 */
[----:B---3--:R-:W-:-:S04]  /*13e40*/  IADD3 R4, R5, 0x400, R0 ;  /* 0x0000040005047810 */ /* 0x008fc80007ffe000 */
[C---:B------:R-:W-:Y:S02]  /*13e50*/  IADD3 R4, R9.reuse, R4, RZ ;  /* 0x0000000409047210 */ /* 0x040fe40007ffe0ff */
[----:B----4-:R-:W-:Y:S02]  /*13e60*/  MOV R12, 0x7f800000 ;  /* 0x7f800000000c7802 */ /* 0x010fe40000000f00 */
[----:B------:R-:W-:Y:S02]  /*13e70*/  IADD3 R2, R9, R0, RZ ;  /* 0x0000000009027210 */ /* 0x000fe40007ffe0ff */
[----:B------:R-:W-:Y:S02]  /*13e80*/  MOV R9, 0x7f800000 ;  /* 0x7f80000000097802 */ /* 0x000fe40000000f00 */
[C---:B------:R-:W-:Y:S01]  /*13e90*/  IADD3 R3, R5.reuse, R2, RZ ;  /* 0x0000000205037210 */ /* 0x040fe20007ffe0ff */
[----:B------:R-:W-:Y:S04]  /*13ea0*/  STS [R2], R30 ;  /* 0x0000001e02007388 */ /* 0x000fe80000000800 */
[----:B------:R-:W-:Y:S04]  /*13eb0*/  STS [R2+0x400], R29 ;  /* 0x0004001d02007388 */ /* 0x000fe80000000800 */
[----:B------:R-:W-:Y:S04]  /*13ec0*/  STS [R0+0x2000], R32 ;  /* 0x0020002000007388 */ /* 0x000fe80000000800 */
[----:B------:R1:W-:Y:S04]  /*13ed0*/  STS [R0+0x2400], R31 ;  /* 0x0024001f00007388 */ /* 0x0003e80000000800 */
[----:B------:R-:W-:Y:S04]  /*13ee0*/  STS [R2+0x2000], R28 ;  /* 0x0020001c02007388 */ /* 0x000fe80000000800 */
[----:B------:R2:W-:Y:S01]  /*13ef0*/  STS [R2+0x2400], R37 ;  /* 0x0024002502007388 */ /* 0x0005e20000000800 */
[----:B-1----:R-:W-:-:S02]  /*13f00*/  IADD3 R0, R5, R0, RZ ;  /* 0x0000000005007210 */ /* 0x002fc40007ffe0ff */
[----:B------:R-:W-:Y:S03]  /*13f10*/  @P5 MUFU.LG2 R5, R39 ;  /* 0x0000002700055308 */ /* 0x000fe60000000c00 */
[----:B------:R-:W-:Y:S04]  /*13f20*/  STS [R0], R36 ;  /* 0x0000002400007388 */ /* 0x000fe80000000800 */
[----:B------:R-:W-:Y:S01]  /*13f30*/  STS [R0+0x400], R35 ;  /* 0x0004002300007388 */ /* 0x000fe20000000800 */
[----:B--2---:R-:W1:Y:S03]  /*13f40*/  @P3 MUFU.LG2 R2, R41 ;  /* 0x0000002900023308 */ /* 0x004e660000000c00 */
[----:B------:R-:W-:Y:S04]  /*13f50*/  STS [R3], R23 ;  /* 0x0000001703007388 */ /* 0x000fe80000000800 */
[----:B------:R-:W-:Y:S04]  /*13f60*/  STS [R4], R22 ;  /* 0x0000001604007388 */ /* 0x000fe80000000800 */
[----:B------:R-:W-:Y:S04]  /*13f70*/  STS [R0+0x2000], R27 ;  /* 0x0020001b00007388 */ /* 0x000fe80000000800 */
[----:B------:R2:W-:Y:S01]  /*13f80*/  STS [R0+0x2400], R24 ;  /* 0x0024001800007388 */ /* 0x0005e20000000800 */
[----:B-1----:R-:W-:-:S03]  /*13f90*/  @P3 FMUL.FTZ R2, R2, 0.69314718246459960938 ;  /* 0x3f31721802023820 */ /* 0x002fc60000410000 */
[----:B------:R1:W-:Y:S01]  /*13fa0*/  STS [R3+0x2000], R26 ;  /* 0x0020001a03007388 */ /* 0x0003e20000000800 */
[----:B------:R-:W-:-:S03]  /*13fb0*/  @P3 FFMA.FTZ R9, R6, c[0x0][0x238], R2 ;  /* 0x00008e0006093a23 */ /* 0x000fc60000010002 */
[----:B------:R3:W-:Y:S04]  /*13fc0*/  STS [R4+0x2000], R21 ;  /* 0x0020001504007388 */ /* 0x0007e80000000800 */
[----:B------:R-:W-:Y:S01]  /*13fd0*/  BAR.SYNC.DEFER_BLOCKING 0x0 ;  /* 0x0000000000007b1d */ /* 0x000fe20000010000 */
[----:B--2---:R-:W-:-:S05]  /*13fe0*/  LOP3.LUT R0, R42, 0xffffffe0, RZ, 0xc0, !PT ;  /* 0xffffffe02a007812 */ /* 0x004fca00078ec0ff */
[----:B-1----:R-:W1:Y:S01]  /*13ff0*/  @P4 MUFU.LG2 R3, R38 ;  /* 0x0000002600034308 */ /* 0x002e620000000c00 */
[----:B------:R-:W-:Y:S01]  /*14000*/  IADD3 R0, -R0, R43, RZ ;  /* 0x0000002b00007210 */ /* 0x000fe20007ffe1ff */
[----:B---3--:R-:W-:-:S03]  /*14010*/  @P5 FMUL.FTZ R4, R5, 0.69314718246459960938 ;  /* 0x3f31721805045820 */ /* 0x008fc60000410000 */
[----:B------:R-:W-:Y:S01]  /*14020*/  LOP3.LUT P1, RZ, R0, 0x3, RZ, 0xc0, !PT ;  /* 0x0000000300ff7812 */ /* 0x000fe2000782c0ff */
[----:B-----5:R2:W3:Y:S02]  /*14030*/  LDS.128 R16, [R234] ;  /* 0x00000000ea107984 */ /* 0x0204e40000000c00 */
[----:B------:R-:W4:Y:S01]  /*14040*/  @P0 MUFU.LG2 R0, R40 ;  /* 0x0000002800000308 */ /* 0x000f220000000c00 */
[----:B------:R-:W-:Y:S01]  /*14050*/  @P5 FFMA.FTZ R13, R198, c[0x0][0x238], R4 ;  /* 0x00008e00c60d5a23 */ /* 0x000fe20000010004 */
[----:B------:R2:W2:Y:S04]  /*14060*/  LDS.128 R20, [R234+0x800] ;  /* 0x00080000ea147984 */ /* 0x0004a80000000c00 */
[----:B------:R2:W2:Y:S01]  /*14070*/  LDS.128 R24, [R234+0x1000] ;  /* 0x00100000ea187984 */ /* 0x0004a20000000c00 */
[----:B-1----:R-:W-:-:S03]  /*14080*/  @P4 FMUL.FTZ R3, R3, 0.69314718246459960938 ;  /* 0x3f31721803034820 */ /* 0x002fc60000410000 */
[----:B------:R1:W1:Y:S01]  /*14090*/  LDS.128 R28, [R234+0x1800] ;  /* 0x00180000ea1c7984 */ /* 0x0002620000000c00 */
[----:B------:R-:W-:-:S03]  /*140a0*/  @P4 FFMA.FTZ R14, R197, c[0x0][0x238], R3 ;  /* 0x00008e00c50e4a23 */ /* 0x000fc60000010003 */
[----:B------:R1:W1:Y:S01]  /*140b0*/  LDS.128 R32, [R234+0x2000] ;  /* 0x00200000ea207984 */ /* 0x0002620000000c00 */
[----:B----4-:R-:W-:-:S03]  /*140c0*/  @P0 FMUL.FTZ R0, R0, 0.69314718246459960938 ;  /* 0x3f31721800000820 */ /* 0x010fc60000410000 */
[----:B------:R4:W1:Y:S01]  /*140d0*/  LDS.128 R36, [R234+0x2800] ;  /* 0x00280000ea247984 */ /* 0x0008620000000c00 */
[----:B------:R-:W-:-:S03]  /*140e0*/  @P0 FFMA.FTZ R12, R196, c[0x0][0x238], R0 ;  /* 0x00008e00c40c0a23 */ /* 0x000fc60000010000 */
[----:B------:R4:W1:Y:S04]  /*140f0*/  LDS.128 R44, [R234+0x3000] ;  /* 0x00300000ea2c7984 */ /* 0x0008680000000c00 */
[----:B------:R-:W1:Y:S01]  /*14100*/  LDS.128 R232, [R234+0x3800] ;  /* 0x00380000eae87984 */ /* 0x000e620000000c00 */
[----:B------:R-:W-:Y:S05]  /*14110*/  @P1 BRA `(.L_x_349) ;  /* 0x0000022000001947 */ /* 0x000fea0003800000 */
[----:B------:R-:W5:Y:S04]  /*14120*/  LDL.LU R50, [R1+0x6c] ;  /* 0x00006c0001327983 */ /* 0x000f680000300800 */
[----:B------:R-:W5:Y:S02]  /*14130*/  LDL.LU R49, [R1+0x70] ;  /* 0x0000700001317983 */ /* 0x000f640000300800 */
[----:B-----5:R-:W-:-:S05]  /*14140*/  IMAD R0, R49, 0x10, R50 ;  /* 0x0000001031007824 */ /* 0x020fca00078e0232 */
        /* <DEDUP_REMOVED lines=31> */
.L_x_349:
[----:B------:R-:W-:Y:S05]  /*14340*/  BSYNC B0 ;  /* 0x0000000000007941 */ /* 0x000fea0003800000 */
.L_x_348:
[----:B----4-:R4:W5:Y:S01]  /*14350*/  LDL.64 R12, [R1] ;  /* 0x00000000010c7983 */ /* 0x0109620000100a00 */
[----:B------:R-:W-:Y:S01]  /*14360*/  LEA.HI R10, R48, R43, RZ, 0x3 ;  /* 0x0000002b300a7211 */ /* 0x000fe200078f18ff */
[----:B------:R-:W-:Y:S01]  /*14370*/  UIMAD UR9, UR9, -0x80, UR13 ;  /* 0xffffff80090978a4 */ /* 0x000fe2000f8e020d */
[----:B------:R-:W-:Y:S01]  /*14380*/  ISETP.GE.AND P1, PT, R250, c[0x0][0x220], PT ;  /* 0x00008800fa007a0c */ /* 0x000fe20003f26270 */
[----:B------:R-:W3:Y:S01]  /*14390*/  S2R R2, SR_TID.X ;  /* 0x0000000000027919 */ /* 0x000ee20000002100 */
[----:B------:R-:W-:Y:S01]  /*143a0*/  SHF.R.S32.HI R4, RZ, 0x3, R10 ;  /* 0x00000003ff047819 */ /* 0x000fe2000001140a */
[----:B------:R-:W-:Y:S01]  /*143b0*/  USHF.R.S32.HI UR6, URZ, 0x1f, UR11 ;  /* 0x0000001f3f067899 */ /* 0x000fe2000801140b */
[----:B------:R-:W-:Y:S01]  /*143c0*/  BSSY B0, `(.L_x_350) ;  /* 0x0000019000007945 */ /* 0x000fe20003800000 */
[----:B------:R-:W2:Y:S01]  /*143d0*/  S2R R8, SR_CTAID.Z ;  /* 0x0000000000087919 */ /* 0x000ea20000002700 */
[----:B------:R-:W-:-:S02]  /*143e0*/  ULDC.64 UR4, c[0x0][0x1f0] ;  /* 0x00007c0000047ab9 */ /* 0x000fc40000000a00 */
[----:B------:R-:W-:-:S04]  /*143f0*/  UIMAD UR4, UR6, UR4, URZ ;  /* 0x00000004060472a4 */ /* 0x000fc8000f8e023f */
[----:B------:R-:W-:Y:S01]  /*14400*/  UIMAD UR4, UR11, UR5, UR4 ;  /* 0x000000050b0472a4 */ /* 0x000fe2000f8e0204 */
[----:B---3--:R-:W-:-:S04]  /*14410*/  SHF.R.S32.HI R11, RZ, 0x1f, R2 ;  /* 0x0000001fff0b7819 */ /* 0x008fc80000011402 */
[----:B------:R-:W-:-:S04]  /*14420*/  LEA.HI R11, R11, R2, RZ, 0x3 ;  /* 0x000000020b0b7211 */ /* 0x000fc800078f18ff */
[----:B------:R-:W-:-:S05]  /*14430*/  LOP3.LUT R0, R11, 0xfffffff8, RZ, 0xc0, !PT ;  /* 0xfffffff80b007812 */ /* 0x000fca00078ec0ff */
[----:B------:R-:W-:Y:S01]  /*14440*/  IMAD.IADD R0, R2, 0x1, -R0 ;  /* 0x0000000102007824 */ /* 0x000fe200078e0a00 */
[----:B------:R-:W-:-:S03]  /*14450*/  IADD3 R2, P0, R250, UR14, RZ ;  /* 0x0000000efa027c10 */ /* 0x000fc6000ff1e0ff */
[----:B------:R-:W-:-:S05]  /*14460*/  IMAD.SHL.U32 R0, R0, 0x8, RZ ;  /* 0x0000000800007824 */ /* 0x000fca00078e00ff */
[----:B------:R-:W-:-:S04]  /*14470*/  SHF.R.S32.HI R0, RZ, 0x1f, R0 ;  /* 0x0000001fff007819 */ /* 0x000fc80000011400 */
[----:B------:R-:W-:Y:S02]  /*14480*/  IADD3.X R3, R0, UR7, RZ, P0, !PT ;  /* 0x0000000700037c10 */ /* 0x000fe400087fe4ff */
[----:B------:R-:W-:-:S03]  /*14490*/  ISETP.GE.OR P0, PT, R4, UR9, P1 ;  /* 0x0000000904007c0c */ /* 0x000fc60008f06670 */
[----:B--2---:R-:W-:-:S05]  /*144a0*/  IMAD.WIDE.U32 R8, R8, c[0x0][0x1f0], R2 ;  /* 0x00007c0008087a25 */ /* 0x004fca00078e0002 */
[----:B------:R-:W-:-:S05]  /*144b0*/  IADD3 R7, R9, UR4, RZ ;  /* 0x0000000409077c10 */ /* 0x000fca000fffe0ff */
[----:B------:R-:W-:Y:S05]  /*144c0*/  @P0 BRA `(.L_x_351) ;  /* 0x0000008000000947 */ /* 0x000fea0003800000 */
[----:B----4-:R-:W-:Y:S01]  /*144d0*/  MOV R6, R8 ;  /* 0x0000000800067202 */ /* 0x010fe20000000f00 */
[----:B-----5:R-:W-:-:S04]  /*144e0*/  IMAD R0, R13, c[0x0][0x1e8], RZ ;  /* 0x00007a000d007a24 */ /* 0x020fc800078e02ff */
[----:B------:R-:W-:-:S04]  /*144f0*/  IMAD.WIDE.U32 R2, R12, c[0x0][0x1e8], R6 ;  /* 0x00007a000c027a25 */ /* 0x000fc800078e0006 */
[----:B------:R-:W-:Y:S01]  /*14500*/  IMAD R0, R12, c[0x0][0x1ec], R0 ;  /* 0x00007b000c007a24 */ /* 0x000fe200078e0200 */
[----:B------:R-:W-:-:S04]  /*14510*/  LEA R4, P0, R2, c[0x0][0x1d0], 0x1 ;  /* 0x0000740002047a11 */ /* 0x000fc800078008ff */
[----:B------:R-:W-:-:S04]  /*14520*/  IADD3 R0, R3, R0, RZ ;  /* 0x0000000003007210 */ /* 0x000fc80007ffe0ff */
[----:B------:R-:W-:-:S05]  /*14530*/  LEA.HI.X R5, R2, c[0x0][0x1d4], R0, 0x1, P0 ;  /* 0x0000750002057a11 */ /* 0x000fca00000f0c00 */
[----:B------:R2:W-:Y:S02]  /*14540*/  STG.E.128 [R4.64], R16 ;  /* 0x0000001004007986 */ /* 0x0005e4000c101d12 */
.L_x_351:
[----:B----4-:R-:W-:Y:S05]  /*14550*/  BSYNC B0 ;  /* 0x0000000000007941 */ /* 0x010fea0003800000 */
.L_x_350:
[----:B------:R-:W-:Y:S01]  /*14560*/  LEA.HI.SX32 R0, R10, 0x10, 0x1d ;  /* 0x000000100a007811 */ /* 0x000fe200078feaff */
        /* <DEDUP_REMOVED lines=14> */
.L_x_353:
[----:B------:R-:W-:Y:S05]  /*14650*/  BSYNC B0 ;  /* 0x0000000000007941 */ /* 0x000fea0003800000 */
.L_x_352:
[----:B------:R-:W-:Y:S01]  /*14660*/  SHF.R.S32.HI R10, RZ, 0x3, R11 ;  /* 0x00000003ff0a7819 */ /* 0x000fe2000001140b */
[----:B------:R-:W-:Y:S03]  /*14670*/  BSSY B0, `(.L_x_354) ;  /* 0x000000f000007945 */ /* 0x000fe60003800000 */
        /* <DEDUP_REMOVED lines=14> */
.L_x_355:
[----:B------:R-:W-:Y:S05]  /*14760*/  BSYNC B0 ;  /* 0x0000000000007941 */ /* 0x000fea0003800000 */
.L_x_354:
        /* <DEDUP_REMOVED lines=15> */
.L_x_357:
[----:B------:R-:W-:Y:S05]  /*14860*/  BSYNC B0 ;  /* 0x0000000000007941 */ /* 0x000fea0003800000 */
.L_x_356:
        /* <DEDUP_REMOVED lines=15> */
.L_x_359:
[----:B------:R-:W-:Y:S05]  /*14960*/  BSYNC B0 ;  /* 0x0000000000007941 */ /* 0x000fea0003800000 */
.L_x_358:
        /* <DEDUP_REMOVED lines=15> */
.L_x_361:
[----:B------:R-:W-:Y:S05]  /*14a60*/  BSYNC B0 ;  /* 0x0000000000007941 */ /* 0x000fea0003800000 */
.L_x_360:
        /* <DEDUP_REMOVED lines=15> */
.L_x_363:
[----:B------:R-:W-:Y:S05]  /*14b60*/  BSYNC B0 ;  /* 0x0000000000007941 */ /* 0x000fea0003800000 */
.L_x_362:
        /* <DEDUP_REMOVED lines=15> */
.L_x_290:
[----:B------:R-:W1:Y:S01]  /*14c60*/  S2R R2, SR_TID.X ;  /* 0x0000000000027919 */ /* 0x000e620000002100 */
[----:B------:R-:W-:Y:S01]  /*14c70*/  UISETP.NE.AND UP4, UPT, UR10, -0x1, UPT ;  /* 0xffffffff0a00788c */ /* 0x000fe2000bf85270 */
[----:B------:R-:W-:Y:S01]  /*14c80*/  BSSY B0, `(.L_x_364) ;  /* 0x0000048000007945 */ /* 0x000fe20003800000 */
[----:B------:R-:W-:Y:S01]  /*14c90*/  ULDC.64 UR4, c[0x0][0x1e8] ;  /* 0x00007a0000047ab9 */ /* 0x000fe20000000a00 */
[----:B------:R-:W2:Y:S01]  /*14ca0*/  S2R R8, SR_CTAID.Z ;  /* 0x0000000000087919 */ /* 0x000ea20000002700 */
[----:B------:R-:W-:Y:S02]  /*14cb0*/  USHF.R.S32.HI UR9, URZ, 0x1f, UR16 ;  /* 0x0000001f3f097899 */ /* 0x000fe40008011410 */
[----:B------:R-:W-:Y:S01]  /*14cc0*/  ULDC.64 UR6, c[0x0][0x1e0] ;  /* 0x0000780000067ab9 */ /* 0x000fe20000000a00 */
[----:B------:R-:W3:Y:S01]  /*14cd0*/  S2R R6, SR_CTAID.X ;  /* 0x0000000000067919 */ /* 0x000ee20000002500 */
[----:B------:R-:W-:-:S02]  /*14ce0*/  ULDC.U8 UR12, c[0x0][0x328] ;  /* 0x0000ca00000c7ab9 */ /* 0x000fc40000000000 */
[----:B------:R-:W-:Y:S02]  /*14cf0*/  UISETP.NE.AND UP3, UPT, UR12, URZ, UPT ;  /* 0x0000003f0c00728c */ /* 0x000fe4000bf65270 */
[----:B------:R-:W-:Y:S02]  /*14d00*/  @UP4 UIMAD.WIDE.U32 UR20, UR10, UR4, URZ ;  /* 0x000000040a1442a5 */ /* 0x000fe4000f8e003f */
[----:B------:R-:W-:Y:S02]  /*14d10*/  @!UP4 USHF.R.S32.HI UR15, URZ, 0x1f, UR14 ;  /* 0x0000001f3f0fc899 */ /* 0x000fe4000801140e */
[----:B------:R-:W-:Y:S02]  /*14d20*/  @UP4 UIMAD UR8, UR10, UR5, UR21 ;  /* 0x000000050a0842a4 */ /* 0x000fe4000f8e0215 */
[----:B------:R-:W-:Y:S02]  /*14d30*/  @!UP4 UIMAD UR15, UR15, UR6, URZ ;  /* 0x000000060f0fc2a4 */ /* 0x000fe4000f8e023f */
[----:B------:R-:W-:-:S02]  /*14d40*/  ULDC.64 UR4, c[0x0][0x1f0] ;  /* 0x00007c0000047ab9 */ /* 0x000fc40000000a00 */
[----:B------:R-:W-:Y:S01]  /*14d50*/  UIMAD UR4, UR9, UR4, URZ ;  /* 0x00000004090472a4 */ /* 0x000fe2000f8e023f */
[----:B-1----:R-:W-:Y:S01]  /*14d60*/  SHF.R.S32.HI R4, RZ, 0x1f, R2 ;  /* 0x0000001fff047819 */ /* 0x002fe20000011402 */
[----:B------:R-:W-:Y:S02]  /*14d70*/  @!UP4 UIMAD UR15, UR14, UR7, UR15 ;  /* 0x000000070e0fc2a4 */ /* 0x000fe4000f8e020f */
[----:B------:R-:W-:Y:S01]  /*14d80*/  ULDC.U8 UR9, c[0x0][0x329] ;  /* 0x0000ca4000097ab9 */ /* 0x000fe20000000000 */
[----:B------:R-:W-:Y:S01]  /*14d90*/  LEA.HI R4, R4, R2, RZ, 0x3 ;  /* 0x0000000204047211 */ /* 0x000fe200078f18ff */
[----:B------:R-:W-:Y:S02]  /*14da0*/  UISETP.NE.AND UP1, UPT, UR9, URZ, UPT ;  /* 0x0000003f0900728c */ /* 0x000fe4000bf25270 */
[----:B------:R-:W-:Y:S01]  /*14db0*/  UISETP.NE.OR UP2, UPT, UR9, URZ, !UP3 ;  /* 0x0000003f0900728c */ /* 0x000fe2000df45670 */
[----:B------:R-:W-:Y:S01]  /*14dc0*/  LOP3.LUT R0, R4, 0xfffffff8, RZ, 0xc0, !PT ;  /* 0xfffffff804007812 */ /* 0x000fe200078ec0ff */
[----:B------:R-:W-:Y:S01]  /*14dd0*/  @!UP4 UIMAD.WIDE.U32 UR22, UR14, UR6, URZ ;  /* 0x000000060e16c2a5 */ /* 0x000fe2000f8e003f */
[----:B------:R-:W-:Y:S01]  /*14de0*/  SHF.R.S32.HI R4, RZ, 0x3, R4 ;  /* 0x00000003ff047819 */ /* 0x000fe20000011404 */
[----:B------:R-:W-:-:S02]  /*14df0*/  ULDC UR7, c[0x0][0x214] ;  /* 0x0000850000077ab9 */ /* 0x000fc40000000800 */
[----:B------:R-:W-:Y:S01]  /*14e00*/  ULDC UR6, c[0x0][0x234] ;  /* 0x00008d0000067ab9 */ /* 0x000fe20000000800 */
[----:B------:R-:W-:Y:S01]  /*14e10*/  IMAD.IADD R14, R2, 0x1, -R0 ;  /* 0x00000001020e7824 */ /* 0x000fe200078e0a00 */
[----:B------:R-:W-:Y:S01]  /*14e20*/  UIMAD UR5, UR16, UR5, UR4 ;  /* 0x00000005100572a4 */ /* 0x000fe2000f8e0204 */
[----:B------:R-:W-:Y:S01]  /*14e30*/  SHF.R.S32.HI R5, RZ, 0x1f, R4 ;  /* 0x0000001fff057819 */ /* 0x000fe20000011404 */
[----:B------:R-:W-:Y:S01]  /*14e40*/  @UP1 ULDC UR9, c[0x0][0x210] ;  /* 0x0000840000091ab9 */ /* 0x000fe20000000800 */
[----:B------:R-:W-:Y:S01]  /*14e50*/  IMAD.SHL.U32 R0, R14, 0x8, RZ ;  /* 0x000000080e007824 */ /* 0x000fe200078e00ff */
[----:B------:R-:W-:Y:S02]  /*14e60*/  @UP1 UIMAD UR9, UR9, UR7, URZ ;  /* 0x00000007090912a4 */ /* 0x000fe4000f8e023f */
[----:B------:R-:W-:Y:S02]  /*14e70*/  @!UP1 USEL UR9, UR7, UR6, !UP3 ;  /* 0x0000000607099287 */ /* 0x000fe4000d800000 */
[----:B------:R-:W-:Y:S01]  /*14e80*/  UISETP.NE.OR UP0, UPT, UR10, -0x1, UP2 ;  /* 0xffffffff0a00788c */ /* 0x000fe20009705670 */
[----:B------:R-:W-:Y:S01]  /*14e90*/  ISETP.GE.AND P1, PT, R0, c[0x0][0x220], PT ;  /* 0x0000880000007a0c */ /* 0x000fe20003f26270 */
[----:B------:R-:W-:-:S02]  /*14ea0*/  ULDC UR4, c[0x0][0x1c0] ;  /* 0x0000700000047ab9 */ /* 0x000fc40000000800 */
[----:B------:R-:W-:Y:S02]  /*14eb0*/  @UP1 UMOV UR12, 0x1 ;  /* 0x00000001000c1882 */ /* 0x000fe40000000000 */
[----:B------:R-:W-:Y:S02]  /*14ec0*/  @!UP1 UIMAD UR12, UR9, UR4, URZ ;  /* 0x00000004090c92a4 */ /* 0x000fe4000f8e023f */
[----:B------:R-:W-:Y:S02]  /*14ed0*/  @!UP4 UMOV UR20, UR22 ;  /* 0x000000160014cc82 */ /* 0x000fe40008000000 */
[----:B------:R-:W-:Y:S01]  /*14ee0*/  @!UP4 UIADD3 UR8, UR23, UR15, URZ ;  /* 0x0000000f1708c290 */ /* 0x000fe2000fffe03f */
[----:B------:R-:W-:Y:S01]  /*14ef0*/  IADD3 R2, P0, R0, UR20, RZ ;  /* 0x0000001400027c10 */ /* 0x000fe2000ff1e0ff */
[----:B------:R-:W-:Y:S02]  /*14f00*/  UIADD3 UR13, -UR11, UR13, URZ ;  /* 0x0000000d0b0d7290 */ /* 0x000fe4000fffe13f */
[----:B------:R-:W-:-:S02]  /*14f10*/  UIMAD UR12, UR14, UR12, URZ ;  /* 0x0000000c0e0c72a4 */ /* 0x000fc4000f8e023f */
[----:B------:R-:W-:Y:S01]  /*14f20*/  @!UP0 UIMAD UR10, UR14, UR7, URZ ;  /* 0x000000070e0a82a4 */ /* 0x000fe2000f8e023f */
[----:B------:R-:W-:Y:S01]  /*14f30*/  LEA.HI.X.SX32 R3, R0, UR8, 0x1, P0 ;  /* 0x0000000800037c11 */ /* 0x000fe200080f0eff */
[----:B------:R-:W-:Y:S01]  /*14f40*/  USEL UR12, UR12, URZ, UP2 ;  /* 0x0000003f0c0c7287 */ /* 0x000fe20009000000 */
[C---:B------:R-:W-:Y:S01]  /*14f50*/  ISETP.GE.OR P0, PT, R4.reuse, UR13, P1 ;  /* 0x0000000d04007c0c */ /* 0x040fe20008f06670 */
[----:B------:R-:W-:Y:S01]  /*14f60*/  @UP1 ULDC UR17, c[0x0][0x210] ;  /* 0x0000840000111ab9 */ /* 0x000fe20000000800 */
[----:B------:R-:W-:Y:S01]  /*14f70*/  ISETP.GE.AND P2, PT, R4, UR13, PT ;  /* 0x0000000d04007c0c */ /* 0x000fe2000bf46270 */
[----:B------:R-:W-:Y:S01]  /*14f80*/  @!UP1 UMOV UR17, 0x1 ;  /* 0x0000000100119882 */ /* 0x000fe20000000000 */
[----:B--2---:R-:W-:Y:S01]  /*14f90*/  IMAD.WIDE.U32 R8, R8, c[0x0][0x1f0], R2 ;  /* 0x00007c0008087a25 */ /* 0x004fe200078e0002 */
[----:B------:R-:W-:Y:S01]  /*14fa0*/  UIMAD UR9, UR16, UR9, UR12 ;  /* 0x00000009100972a4 */ /* 0x000fe2000f8e020c */
[----:B------:R-:W-:Y:S01]  /*14fb0*/  P2R R22, PR, RZ, 0x4 ;  /* 0x00000004ff167803 */ /* 0x000fe20000000000 */
[----:B------:R-:W-:Y:S01]  /*14fc0*/  UIMAD UR11, UR11, UR17, URZ ;  /* 0x000000110b0b72a4 */ /* 0x000fe2000f8e023f */
[----:B---3--:R-:W-:Y:S01]  /*14fd0*/  IMAD.WIDE R2, R6, 0x80, R4 ;  /* 0x0000008006027825 */ /* 0x008fe200078e0204 */
[----:B------:R-:W-:Y:S01]  /*14fe0*/  UMOV UR24, URZ ;  /* 0x0000003f00187c82 */ /* 0x000fe20008000000 */
[----:B------:R-:W-:Y:S01]  /*14ff0*/  IADD3 R7, R9, UR5, RZ ;  /* 0x0000000509077c10 */ /* 0x000fe2000fffe0ff */
[----:B------:R-:W-:-:S02]  /*15000*/  @!UP2 UMOV UR24, UR10 ;  /* 0x0000000a0018ac82 */ /* 0x000fc40008000000 */
[----:B------:R-:W-:Y:S02]  /*15010*/  UMOV UR25, URZ ;  /* 0x0000003f00197c82 */ /* 0x000fe40008000000 */
[----:B------:R-:W-:Y:S02]  /*15020*/  USHF.R.S32.HI UR6, URZ, 0x1f, UR9 ;  /* 0x0000001f3f067899 */ /* 0x000fe40008011409 */
[----:B------:R-:W-:Y:S02]  /*15030*/  @!UP2 USHF.R.S32.HI UR25, URZ, 0x1f, UR10 ;  /* 0x0000001f3f19a899 */ /* 0x000fe4000801140a */
[----:B------:R-:W-:Y:S02]  /*15040*/  USHF.R.S32.HI UR4, URZ, 0x1f, UR11 ;  /* 0x0000001f3f047899 */ /* 0x000fe4000801140b */
        /* <DEDUP_REMOVED lines=11> */
.L_x_365:
[----:B------:R-:W-:Y:S05]  /*15100*/  BSYNC B0 ;  /* 0x0000000000007941 */ /* 0x000fea0003800000 */
.L_x_364:
        /* <DEDUP_REMOVED lines=17> */
.L_x_367:
[----:B------:R-:W-:Y:S05]  /*15220*/  BSYNC B0 ;  /* 0x0000000000007941 */ /* 0x000fea0003800000 */
.L_x_366:
        /* <DEDUP_REMOVED lines=16> */
.L_x_369:
[----:B------:R-:W-:Y:S05]  /*15330*/  BSYNC B0 ;  /* 0x0000000000007941 */ /* 0x000fea0003800000 */
.L_x_368:
        /* <DEDUP_REMOVED lines=16> */
.L_x_371:
[----:B------:R-:W-:Y:S05]  /*15440*/  BSYNC B0 ;  /* 0x0000000000007941 */ /* 0x000fea0003800000 */
.L_x_370:
        /* <DEDUP_REMOVED lines=16> */
.L_x_373:
[----:B------:R-:W-:Y:S05]  /*15550*/  BSYNC B0 ;  /* 0x0000000000007941 */ /* 0x000fea0003800000 */
.L_x_372:
        /* <DEDUP_REMOVED lines=16> */
.L_x_375:
[----:B------:R-:W-:Y:S05]  /*15660*/  BSYNC B0 ;  /* 0x0000000000007941 */ /* 0x000fea0003800000 */
.L_x_374:
        /* <DEDUP_REMOVED lines=16> */
.L_x_377:
[----:B------:R-:W-:Y:S05]  /*15770*/  BSYNC B0 ;  /* 0x0000000000007941 */ /* 0x000fea0003800000 */
.L_x_376:
        /* <DEDUP_REMOVED lines=15> */
.L_x_379:
[----:B------:R-:W-:Y:S05]  /*15870*/  BSYNC B0 ;  /* 0x0000000000007941 */ /* 0x000fea0003800000 */
.L_x_378:
        /* <DEDUP_REMOVED lines=72> */
.L_x_380:
        /* <DEDUP_REMOVED lines=16> */
.L_x_2118:


//--------------------- .text._ZN5flash16flash_fwd_kernelI23Flash_fwd_kernel_traitsILi64ELi128ELi128ELi4ELb0ELb0EN7cutlass6half_tE19Flash_kernel_traitsILi64ELi128ELi128ELi4ES3_EELb0ELb0ELb0ELb1ELb0ELb0ELb1ELb0EEEvNS_16Flash_fwd_paramsE --------------------------
	.section	.text._ZN5flash16flash_fwd_kernelI23Flash_fwd_kernel_traitsILi64ELi128ELi128ELi4ELb0ELb0EN7cutlass6half_tE19Flash_kernel_traitsILi64ELi128ELi128ELi4ES3_EELb0ELb0ELb0ELb1ELb0ELb0ELb1ELb0EEEvNS_16Flash_fwd_paramsE,"ax",@progbits
	.sectioninfo	@"SHI_REGISTERS=255"
	.align	128
        .global         _ZN5flash16flash_fwd_kernelI23Flash_fwd_kernel_traitsILi64ELi128ELi128ELi4ELb0ELb0EN7cutlass6half_tE19Flash_kernel_traitsILi64ELi128ELi128ELi4ES3_EELb0ELb0ELb0ELb1ELb0ELb0ELb1ELb0EEEvNS_16Flash_fwd_paramsE
        .type           _ZN5flash16flash_fwd_kernelI23Flash_fwd_kernel_traitsILi64ELi128ELi128ELi4ELb0ELb0EN7cutlass6half_tE19Flash_kernel_traitsILi64ELi128ELi128ELi4ES3_EELb0ELb0ELb0ELb1ELb0ELb0ELb1ELb0EEEvNS_16Flash_fwd_paramsE,@function
        .size           _ZN5flash16flash_fwd_kernelI23Flash_fwd_kernel_traitsILi64ELi128ELi128ELi4ELb0ELb0EN7cutlass6half_tE19Flash_kernel_traitsILi64ELi128ELi128ELi4ES3_EELb0ELb0ELb0ELb1ELb0ELb0ELb1ELb0EEEvNS_16Flash_fwd_paramsE,(.L_x_2119 - _ZN5flash16flash_fwd_kernelI23Flash_fwd_kernel_traitsILi64ELi128ELi128ELi4ELb0ELb0EN7cutlass6half_tE19Flash_kernel_traitsILi64ELi128ELi128ELi4ES3_EELb0ELb0ELb0ELb1ELb0ELb0ELb1ELb0EEEvNS_16Flash_fwd_paramsE)
        .other          _ZN5flash16flash_fwd_kernelI23Flash_fwd_kernel_traitsILi64ELi128ELi128ELi4ELb0ELb0EN7cutlass6half_tE19Flash_kernel_traitsILi64ELi128ELi128ELi4ES3_EELb0ELb0ELb0ELb1ELb0ELb0ELb1ELb0EEEvNS_16Flash_fwd_paramsE,@"STO_CUDA_ENTRY STV_DEFAULT"
_ZN5flash16flash_fwd_kernelI23Flash_fwd_kernel_traitsILi64ELi128ELi128ELi4ELb0ELb0EN7cutlass6half_tE19Flash_kernel_traitsILi64ELi128ELi128ELi4ES3_EELb0ELb0ELb0ELb1ELb0ELb0ELb1ELb0EEEvNS_16Flash_fwd_paramsE:
.text._ZN5flash16flash_fwd_kernelI23Flash_fwd_kernel_traitsILi64ELi128ELi128ELi4ELb0ELb0EN7cutlass6half_tE19Flash_kernel_traitsILi64ELi128ELi128ELi4ES3_EELb0ELb0ELb0ELb1ELb0ELb0ELb1ELb0EEEvNS_16Flash_fwd_paramsE:
        /* <DEDUP_REMOVED lines=30> */
[----:B------:R1:W4:Y:S01]  /*01e0*/  @P0 LDG.E R5, [R4.64] ;  /* 0x0000001204050981 */ /* 0x000322000c1e1900 */
[----:B------:R-:W-:-:S06]  /*01f0*/  UIMAD.WIDE UR6, UR15, UR17, UR6 ;  /* 0x000000110f0672a5 */ /* 0x000fcc000f8e0206 */
[----:B------:R-:W-:Y:S02]  /*0200*/  IMAD.U32 R2, RZ, RZ, UR6 ;  /* 0x00000006ff027e24 */ /* 0x000fe4000f8e00ff */
[----:B------:R-:W-:-:S05]  /*0210*/  IMAD.U32 R3, RZ, RZ, UR7 ;  /* 0x00000007ff037e24 */ /* 0x000fca000f8e00ff */
[----:B------:R-:W5:Y:S01]  /*0220*/  @!P1 LDG.E R6, [R2.64] ;  /* 0x0000001202069981 */ /* 0x000f62000c1e1900 */
[----:B------:R-:W-:Y:S02]  /*0230*/  UMOV UR10, 0xffffffff ;  /* 0xffffffff000a7882 */ /* 0x000fe40000000000 */
[----:B------:R-:W-:Y:S01]  /*0240*/  UMOV UR9, URZ ;  /* 0x0000003f00097c82 */ /* 0x000fe20008000000 */
[----:B-1----:R-:W1:Y:S01]  /*0250*/  S2R R4, SR_TID.X ;  /* 0x0000000000047919 */ /* 0x002e620000002100 */
        /* <DEDUP_REMOVED lines=11> */
[----:B--234-:R-:W-:Y:S05]  /*0310*/  @!P0 BRA `(.L_x_381) ;  /* 0x0000007000008947 */ /* 0x01cfea0003800000 */
[----:B-1----:R-:W-:-:S13]  /*0320*/  PLOP3.LUT P0, PT, PT, PT, UP3, 0x80, 0x0 ;  /* 0x000000000000781c */ /* 0x002fda0003f0f038 */
[----:B------:R-:W2:Y:S04]  /*0330*/  @P0 LDG.E R0, [R2.64+0x4] ;  /* 0x0000041202000981 */ /* 0x000ea8000c1e1900 */
[----:B------:R-:W3:Y:S01]  /*0340*/  @!P0 LDG.E R5, [R2.64] ;  /* 0x0000001202058981 */ /* 0x000ee2000c1e1900 */
[----:B--2---:R-:W1:Y:S02]  /*0350*/  @P0 R2UR UR6, R0 ;  /* 0x00000000000603c2 */ /* 0x004e6400000e0000 */
[----:B-1----:R-:W-:-:S11]  /*0360*/  @UP3 UIADD3 UR6, UR6, -UR23, URZ ;  /* 0x8000001706063290 */ /* 0x002fd6000fffe03f */
[----:B---3--:R1:W2:Y:S02]  /*0370*/  @!P0 R2UR UR6, R5 ;  /* 0x00000000050683c2 */ /* 0x0082a400000e0000 */
[----:B-12---:R-:W-:Y:S05]  /*0380*/  BRA `(.L_x_382) ;  /* 0x0000001000007947 */ /* 0x006fea0003800000 */
.L_x_381:
[----:B-1----:R-:W-:Y:S02]  /*0390*/  ULDC UR6, c[0x0][0x218] ;  /* 0x0000860000067ab9 */ /* 0x002fe40000000800 */
.L_x_382:
        /* <DEDUP_REMOVED lines=28> */
[----:B------:R-:W-:-:S03]  /*0560*/  PLOP3.LUT P0, PT, PT, PT, UP0, 0x80, 0x0 ;  /* 0x000000000000781c */ /* 0x000fc60003f0f008 */
[----:B------:R-:W-:Y:S02]  /*0570*/  @UP1 UIMAD.WIDE.U32 UR20, UR10, UR4, URZ ;  /* 0x000000040a1412a5 */ /* 0x000fe4000f8e003f */
[----:B------:R-:W-:Y:S02]  /*0580*/  @UP0 UIADD3 UR22, UR9, UR23, URZ ;  /* 0x0000001709160290 */ /* 0x000fe4000fffe03f */
[----:B------:R-:W-:Y:S02]  /*0590*/  @UP1 UIMAD UR8, UR10, UR5, UR21 ;  /* 0x000000050a0812a4 */ /* 0x000fe4000f8e0215 */
[----:B------:R-:W-:Y:S02]  /*05a0*/  @!UP1 USHF.R.S32.HI UR21, URZ, 0x1f, UR15 ;  /* 0x0000001f3f159899 */ /* 0x000fe4000801140f */
[----:B------:R-:W-:Y:S02]  /*05b0*/  ULDC.64 UR4, c[0x0][0x198] ;  /* 0x0000660000047ab9 */ /* 0x000fe40000000a00 */
[----:B------:R-:W-:-:S02]  /*05c0*/  @!UP1 UIMAD UR21, UR21, UR6, URZ ;  /* 0x00000006151592a4 */ /* 0x000fc4000f8e023f */
[----:B------:R-:W-:Y:S02]  /*05d0*/  @UP0 UIMAD.WIDE.U32 UR24, UR22, UR4, URZ ;  /* 0x00000004161802a5 */ /* 0x000fe4000f8e003f */
[----:B------:R-:W-:Y:S02]  /*05e0*/  @!UP1 UIMAD.WIDE.U32 UR26, UR15, UR6, URZ ;  /* 0x000000060f1a92a5 */ /* 0x000fe4000f8e003f */
[----:B------:R-:W-:Y:S02]  /*05f0*/  @!UP1 UIMAD UR7, UR15, UR7, UR21 ;  /* 0x000000070f0792a4 */ /* 0x000fe4000f8e0215 */
[----:B------:R-:W-:Y:S02]  /*0600*/  @UP0 UIMAD UR6, UR22, UR5, UR25 ;  /* 0x00000005160602a4 */ /* 0x000fe4000f8e0219 */
[----:B------:R-:W-:Y:S02]  /*0610*/  USHF.R.S32.HI UR21, URZ, 0x1f, UR16 ;  /* 0x0000001f3f157899 */ /* 0x000fe40008011410 */
[----:B------:R-:W-:-:S02]  /*0620*/  @UP1 UMOV UR22, UR20 ;  /* 0x0000001400161c82 */ /* 0x000fc40008000000 */
[----:B------:R-:W-:Y:S02]  /*0630*/  @!UP1 UIADD3 UR8, UR27, UR7, URZ ;  /* 0x000000071b089290 */ /* 0x000fe4000fffe03f */
[----:B------:R-:W-:Y:S02]  /*0640*/  @!UP1 UMOV UR22, UR26 ;  /* 0x0000001a00169c82 */ /* 0x000fe40008000000 */
[----:B------:R-:W-:Y:S01]  /*0650*/  @UP0 UMOV UR20, UR24 ;  /* 0x0000001800140c82 */ /* 0x000fe20008000000 */
[----:B------:R-:W-:Y:S05]  /*0660*/  @P0 BRA `(.L_x_384) ;  /* 0x000000d000000947 */ /* 0x000fea0003800000 */
[----:B------:R-:W-:Y:S02]  /*0670*/  USHF.R.S32.HI UR7, URZ, 0x1f, UR9 ;  /* 0x0000001f3f077899 */ /* 0x000fe40008011409 */
[----:B------:R-:W-:Y:S02]  /*0680*/  ULDC.64 UR4, c[0x0][0x198] ;  /* 0x0000660000047ab9 */ /* 0x000fe40000000a00 */
[----:B------:R-:W-:Y:S02]  /*0690*/  UIMAD UR7, UR7, UR4, URZ ;  /* 0x00000004070772a4 */ /* 0x000fe4000f8e023f */
[----:B------:R-:W-:-:S02]  /*06a0*/  USHF.R.S32.HI UR6, URZ, 0x1f, UR15 ;  /* 0x0000001f3f067899 */ /* 0x000fc4000801140f */
        /* <DEDUP_REMOVED lines=9> */
.L_x_384:
        /* <DEDUP_REMOVED lines=43> */
.L_x_385:
[----:B------:R-:W-:Y:S01]  /*09f0*/  SHF.R.S32.HI R7, RZ, 0x1f, R4 ;  /* 0x0000001fff077819 */ /* 0x000fe20000011404 */
[----:B------:R-:W1:Y:S01]  /*0a00*/  S2R R8, SR_CTAID.Z ;  /* 0x0000000000087919 */ /* 0x000e620000002700 */
[----:B------:R-:W-:Y:S01]  /*0a10*/  ULDC.64 UR4, c[0x0][0x1a8] ;  /* 0x00006a0000047ab9 */ /* 0x000fe20000000a00 */
[----:B------:R-:W-:Y:S01]  /*0a20*/  IMAD.U32 R23, RZ, RZ, UR11 ;  /* 0x0000000bff177e24 */ /* 0x000fe2000f8e00ff */
[CC--:B------:R-:W-:Y:S01]  /*0a30*/  LEA.HI R13, R7.reuse, R4.reuse, RZ, 0x3 ;  /* 0x00000004070d7211 */ /* 0x0c0fe200078f18ff */
[----:B------:R-:W-:Y:S01]  /*0a40*/  UIMAD UR4, UR21, UR4, URZ ;  /* 0x00000004150472a4 */ /* 0x000fe2000f8e023f */
[----:B------:R-:W-:Y:S01]  /*0a50*/  LEA.HI R2, R7, R4, RZ, 0x6 ;  /* 0x0000000407027211 */ /* 0x000fe200078f30ff */
[----:B------:R-:W-:Y:S01]  /*0a60*/  BSSY B0, `(.L_x_386) ;  /* 0x000002b000007945 */ /* 0x000fe20003800000 */
[----:B------:R-:W-:Y:S01]  /*0a70*/  SHF.R.S32.HI R24, RZ, 0x3, R13 ;  /* 0x00000003ff187819 */ /* 0x000fe2000001140d */
[----:B------:R-:W-:Y:S01]  /*0a80*/  UIMAD UR4, UR16, UR5, UR4 ;  /* 0x00000005100472a4 */ /* 0x000fe2000f8e0204 */
[----:B------:R-:W-:-:S02]  /*0a90*/  LOP3.LUT R13, R13, 0xfffffff8, RZ, 0xc0, !PT ;  /* 0xfffffff80d0d7812 */ /* 0x000fc400078ec0ff */
[--C-:B------:R-:W-:Y:S01]  /*0aa0*/  SHF.R.S32.HI R25, RZ, 0x1f, R24.reuse ;  /* 0x0000001fff197819 */ /* 0x100fe20000011418 */
[----:B------:R-:W-:Y:S01]  /*0ab0*/  IMAD.SHL.U32 R3, R24, 0x40, RZ ;  /* 0x0000004018037824 */ /* 0x000fe200078e00ff */
[----:B------:R-:W-:Y:S01]  /*0ac0*/  LEA.HI R189, R7, R4, RZ, 0x5 ;  /* 0x0000000407bd7211 */ /* 0x000fe200078f28ff */
[----:B------:R-:W-:Y:S02]  /*0ad0*/  IMAD.IADD R13, R4, 0x1, -R13 ;  /* 0x00000001040d7824 */ /* 0x000fe400078e0a0d */
[----:B------:R-:W-:Y:S01]  /*0ae0*/  IMAD.WIDE R22, R23, 0x80, R24 ;  /* 0x0000008017167825 */ /* 0x000fe200078e0218 */
[----:B------:R-:W-:Y:S02]  /*0af0*/  LOP3.LUT R3, R3, 0x1c0, RZ, 0xc0, !PT ;  /* 0x000001c003037812 */ /* 0x000fe400078ec0ff */
[----:B------:R-:W-:Y:S01]  /*0b00*/  SHF.R.S32.HI R188, RZ, 0x5, R189 ;  /* 0x00000005ffbc7819 */ /* 0x000fe200000114bd */
[----:B------:R-:W-:Y:S01]  /*0b10*/  IMAD.SHL.U32 R32, R13, 0x8, RZ ;  /* 0x000000080d207824 */ /* 0x000fe200078e00ff */
[----:B------:R-:W-:-:S04]  /*0b20*/  SHF.R.U32.HI R0, RZ, 0x3, R3 ;  /* 0x00000003ff007819 */ /* 0x000fc80000011603 */
[--C-:B------:R-:W-:Y:S02]  /*0b30*/  LOP3.LUT R3, R3, 0x38, R32.reuse, 0xf8, !PT ;  /* 0x0000003803037812 */ /* 0x100fe400078ef820 */
[----:B------:R-:W-:Y:S02]  /*0b40*/  SHF.R.S32.HI R33, RZ, 0x1f, R32 ;  /* 0x0000001fff217819 */ /* 0x000fe40000011420 */
[----:B------:R-:W-:Y:S01]  /*0b50*/  LOP3.LUT R0, R3, R0, RZ, 0x3c, !PT ;  /* 0x0000000003007212 */ /* 0x000fe200078e3cff */
[----:B------:R-:W-:Y:S01]  /*0b60*/  IMAD.SHL.U32 R3, R2, 0x8, RZ ;  /* 0x0000000802037824 */ /* 0x000fe200078e00ff */
[----:B------:R-:W-:Y:S01]  /*0b70*/  IADD3 R10, P0, R32, UR22, RZ ;  /* 0x00000016200a7c10 */ /* 0x000fe2000ff1e0ff */
[----:B------:R2:W-:Y:S01]  /*0b80*/  STL.64 [R1+0x40], R32 ;  /* 0x0000402001007387 */ /* 0x0005e20000100a00 */
[----:B------:R-:W-:Y:S02]  /*0b90*/  UIADD3 UR22, -UR12, UR14, URZ ;  /* 0x0000000e0c167290 */ /* 0x000fe4000fffe13f */
[----:B------:R-:W-:-:S02]  /*0ba0*/  LOP3.LUT R2, R0, 0xfffffe00, R3, 0xf8, !PT ;  /* 0xfffffe0000027812 */ /* 0x000fc400078ef803 */
[----:B------:R-:W-:Y:S02]  /*0bb0*/  IADD3.X R11, R33, UR8, RZ, P0, !PT ;  /* 0x00000008210b7c10 */ /* 0x000fe400087fe4ff */
[----:B------:R-:W-:Y:S01]  /*0bc0*/  ISETP.GE.AND P0, PT, R24, UR22, PT ;  /* 0x0000001618007c0c */ /* 0x000fe2000bf06270 */
[----:B------:R-:W-:Y:S01]  /*0bd0*/  IMAD.SHL.U32 R30, R2, 0x2, RZ ;  /* 0x00000002021e7824 */ /* 0x000fe200078e00ff */
[----:B------:R-:W-:Y:S01]  /*0be0*/  SHF.R.S32.HI R0, RZ, 0x1f, R5 ;  /* 0x0000001fff007819 */ /* 0x000fe20000011405 */
[----:B-1----:R-:W-:-:S03]  /*0bf0*/  IMAD.WIDE.U32 R8, R8, c[0x0][0x1a8], R10 ;  /* 0x00006a0008087a25 */ /* 0x002fc600078e000a */
        /* <DEDUP_REMOVED lines=17> */
.L_x_387:
[----:B------:R-:W-:Y:S05]  /*0d10*/  BSYNC B0 ;  /* 0x0000000000007941 */ /* 0x000fea0003800000 */
.L_x_386:
        /* <DEDUP_REMOVED lines=21> */
.L_x_389:
[----:B------:R-:W-:Y:S05]  /*0e70*/  BSYNC B0 ;  /* 0x0000000000007941 */ /* 0x000fea0003800000 */
.L_x_388:
        /* <DEDUP_REMOVED lines=21> */
.L_x_391:
[----:B------:R-:W-:Y:S05]  /*0fd0*/  BSYNC B0 ;  /* 0x0000000000007941 */ /* 0x000fea0003800000 */
.L_x_390:
        /* <DEDUP_REMOVED lines=21> */
.L_x_393:
[----:B------:R-:W-:Y:S05]  /*1130*/  BSYNC B0 ;  /* 0x0000000000007941 */ /* 0x000fea0003800000 */
.L_x_392:
        /* <DEDUP_REMOVED lines=21> */
.L_x_395:
[----:B------:R-:W-:Y:S05]  /*1290*/  BSYNC B0 ;  /* 0x0000000000007941 */ /* 0x000fea0003800000 */
.L_x_394:
        /* <DEDUP_REMOVED lines=21> */
.L_x_397:
[----:B------:R-:W-:Y:S05]  /*13f0*/  BSYNC B0 ;  /* 0x0000000000007941 */ /* 0x000fea0003800000 */
.L_x_396:
        /* <DEDUP_REMOVED lines=21> */
.L_x_399:
[----:B------:R-:W-:Y:S05]  /*1550*/  BSYNC B0 ;  /* 0x0000000000007941 */ /* 0x000fea0003800000 */
.L_x_398:
        /* <DEDUP_REMOVED lines=27> */
.L_x_401:
[----:B------:R-:W-:Y:S05]  /*1710*/  BSYNC B0 ;  /* 0x0000000000007941 */ /* 0x000fea0003800000 */
.L_x_400:
[-C--:B------:R-:W-:Y:S01]  /*1720*/  LEA.HI R8, R7, R4.reuse, RZ, 0x4 ;  /* 0x0000000407087211 */ /* 0x080fe200078f20ff */
[C---:B------:R-:W-:Y:S01]  /*1730*/  IMAD R3, R25.reuse, c[0x0][0x198], RZ ;  /* 0x0000660019037a24 */ /* 0x040fe200078e02ff */
[----:B------:R-:W-:Y:S01]  /*1740*/  ULEA.HI.SX32 UR25, UR9, 0xffffffff, 0x19 ;  /* 0xffffffff09197891 */ /* 0x000fe2000f8fca3f */
[----:B------:R-:W-:Y:S01]  /*1750*/  IMAD R7, R25, c[0x0][0x1a0], RZ ;  /* 0x0000680019077a24 */ /* 0x000fe200078e02ff */
[----:B------:R-:W-:Y:S01]  /*1760*/  LOP3.LUT R189, R189, 0xffffffe0, RZ, 0xc0, !PT ;  /* 0xffffffe0bdbd7812 */ /* 0x000fe200078ec0ff */
[C-C-:B------:R-:W-:Y:S01]  /*1770*/  IMAD.WIDE.U32 R22, R24.reuse, c[0x0][0x198], R32.reuse ;  /* 0x0000660018167a25 */ /* 0x140fe200078e0020 */
[----:B------:R-:W-:Y:S01]  /*1780*/  USHF.R.S32.HI UR27, URZ, 0x1f, UR25 ;  /* 0x0000001f3f1b7899 */ /* 0x000fe20008011419 */
[----:B------:R-:W-:Y:S01]  /*1790*/  BSSY B0, `(.L_x_402) ;  /* 0x0000034000007945 */ /* 0x000fe20003800000 */
[----:B------:R-:W-:Y:S01]  /*17a0*/  UIMAD UR4, UR23, UR25, URZ ;  /* 0x00000019170472a4 */ /* 0x000fe2000f8e023f */
[----:B-1----:R-:W-:Y:S01]  /*17b0*/  IMAD.WIDE.U32 R20, R24, c[0x0][0x1a0], R32 ;  /* 0x0000680018147a25 */ /* 0x002fe200078e0020 */
[----:B------:R-:W-:Y:S01]  /*17c0*/  IADD3 R22, P1, R22, UR20, RZ ;  /* 0x0000001416167c10 */ /* 0x000fe2000ff3e0ff */
[----:B------:R-:W-:Y:S01]  /*17d0*/  UIMAD UR20, UR25, -0x80, UR13 ;  /* 0xffffff80191478a4 */ /* 0x000fe2000f8e020d */
[----:B------:R-:W-:Y:S01]  /*17e0*/  IADD3 R189, -R189, R4, RZ ;  /* 0x00000004bdbd7210 */ /* 0x000fe20007ffe1ff */
[----:B------:R-:W-:Y:S01]  /*17f0*/  IMAD R6, R24, c[0x0][0x19c], R3 ;  /* 0x0000670018067a24 */ /* 0x000fe200078e0203 */
[----:B------:R-:W-:Y:S01]  /*1800*/  IADD3 R20, P0, R20, UR26, RZ ;  /* 0x0000001a14147c10 */ /* 0x000fe2000ff1e0ff */
[----:B------:R-:W-:Y:S01]  /*1810*/  IMAD R2, R24, c[0x0][0x1a4], R7 ;  /* 0x0000690018027a24 */ /* 0x000fe200078e0207 */
[----:B------:R-:W-:Y:S01]  /*1820*/  LOP3.LUT R3, R8, 0xfffffff0, RZ, 0xc0, !PT ;  /* 0xfffffff008037812 */ /* 0x000fe200078ec0ff */
[----:B------:R-:W-:Y:S01]  /*1830*/  UIMAD UR4, UR27, UR24, UR4 ;  /* 0x000000181b0472a4 */ /* 0x000fe2000f8e0204 */
[----:B------:R-:W-:Y:S01]  /*1840*/  IADD3.X R23, R23, UR6, R6, P1, !PT ;  /* 0x0000000617177c10 */ /* 0x000fe20008ffe406 */
[----:B------:R-:W-:Y:S01]  /*1850*/  IMAD.MOV.U32 R12, RZ, RZ, 0x20 ;  /* 0x00000020ff0c7424 */ /* 0x000fe200078e00ff */
        /* <DEDUP_REMOVED lines=22> */
[----:B------:R-:W-:-:S03]  /*19c0*/  IADD3 R23, R21, UR4, RZ ;  /* 0x0000000415177c10 */ /* 0x000fc6000fffe0ff */
[----:B------:R-:W-:Y:S01]  /*19d0*/  IMAD.IADD R6, R3, 0x1, -R6 ;  /* 0x0000000103067824 */ /* 0x000fe200078e0a06 */
[----:B------:R-:W-:Y:S02]  /*19e0*/  MOV R3, 0x10 ;  /* 0x0000001000037802 */ /* 0x000fe40000000f00 */
[----:B------:R-:W-:Y:S02]  /*19f0*/  LOP3.LUT R7, R7, 0xfffffe00, RZ, 0xc0, !PT ;  /* 0xfffffe0007077812 */ /* 0x000fe400078ec0ff */
        /* <DEDUP_REMOVED lines=13> */
.L_x_403:
[----:B------:R-:W-:Y:S05]  /*1ad0*/  BSYNC B0 ;  /* 0x0000000000007941 */ /* 0x000fea0003800000 */
.L_x_402:
        /* <DEDUP_REMOVED lines=17> */
.L_x_405:
[----:B------:R-:W-:Y:S05]  /*1bf0*/  BSYNC B0 ;  /* 0x0000000000007941 */ /* 0x000fea0003800000 */
.L_x_404:
        /* <DEDUP_REMOVED lines=17> */
.L_x_407:
[----:B------:R-:W-:Y:S05]  /*1d10*/  BSYNC B0 ;  /* 0x0000000000007941 */ /* 0x000fea0003800000 */
.L_x_406:
        /* <DEDUP_REMOVED lines=18> */
.L_x_409:
[----:B------:R-:W-:Y:S05]  /*1e40*/  BSYNC B0 ;  /* 0x0000000000007941 */ /* 0x000fea0003800000 */
.L_x_408:
        /* <DEDUP_REMOVED lines=17> */
.L_x_411:
[----:B------:R-:W-:Y:S05]  /*1f60*/  BSYNC B0 ;  /* 0x0000000000007941 */ /* 0x000fea0003800000 */
.L_x_410:
        /* <DEDUP_REMOVED lines=19> */
.L_x_413:
[----:B------:R-:W-:Y:S05]  /*20a0*/  BSYNC B0 ;  /* 0x0000000000007941 */ /* 0x000fea0003800000 */
.L_x_412:
        /* <DEDUP_REMOVED lines=19> */
.L_x_415:
[----:B------:R-:W-:Y:S05]  /*21e0*/  BSYNC B0 ;  /* 0x0000000000007941 */ /* 0x000fea0003800000 */
.L_x_414:
        /* <DEDUP_REMOVED lines=18> */
.L_x_417:
[----:B------:R-:W-:Y:S05]  /*2310*/  BSYNC B0 ;  /* 0x0000000000007941 */ /* 0x000fea0003800000 */
.L_x_416:
        /* <DEDUP_REMOVED lines=17> */
[----:B------:R-:W1:Y:S01]  /*2430*/  @P0 MUFU.RCP R0, c[0x0][0x238] ;  /* 0x00008e0000000b08 */ /* 0x000e620000001000 */
[----:B------:R-:W-:Y:S01]  /*2440*/  ISETP.GE.AND P1, PT, R24, UR20, PT ;  /* 0x0000001418007c0c */ /* 0x000fe2000bf26270 */
[----:B------:R-:W-:Y:S02]  /*2450*/  ULDC.64 UR4, c[0x0][0x1a0] ;  /* 0x0000680000047ab9 */ /* 0x000fe40000000a00 */
[----:B------:R-:W-:-:S05]  /*2460*/  IMAD.U32 R21, RZ, RZ, UR7 ;  /* 0x00000007ff157e24 */ /* 0x000fca000f8e00ff */
[----:B------:R-:W1:Y:S01]  /*2470*/  @P0 LDG.E R9, [R20.64] ;  /* 0x0000001214090981 */ /* 0x000e62000c1e1900 */
        /* <DEDUP_REMOVED lines=8> */
[----:B------:R2:W-:Y:S01]  /*2500*/  @P1 STS.128 [R30+0x8000], RZ ;  /* 0x008000ff1e001388 */ /* 0x0005e20000000c00 */
[----:B-1----:R-:W-:-:S04]  /*2510*/  @P0 FMUL.FTZ R9, R9, R0 ;  /* 0x0000000009090220 */ /* 0x002fc80000410000 */
[----:B------:R-:W-:Y:S01]  /*2520*/  MOV R0, UR4 ;  /* 0x0000000400007c02 */ /* 0x000fe20008000f00 */
[----:B------:R-:W-:Y:S01]  /*2530*/  UMOV UR4, URZ ;  /* 0x0000003f00047c82 */ /* 0x000fe20008000000 */
[----:B------:R-:W1:Y:S01]  /*2540*/  @P0 R2UR UR6, R9 ;  /* 0x00000000090603c2 */ /* 0x000e6200000e0000 */
[----:B------:R-:W-:-:S04]  /*2550*/  LEA R20, P0, R22, R34, 0x7 ;  /* 0x0000002216147211 */ /* 0x000fc800078038ff */
[----:B------:R-:W-:Y:S01]  /*2560*/  LEA.HI.X R21, R22, R19, R0, 0x7, P0 ;  /* 0x0000001316157211 */ /* 0x000fe200000f3c00 */
[----:B-1----:R-:W-:Y:S01]  /*2570*/  @UP1 UMOV UR4, UR6 ;  /* 0x0000000600041c82 */ /* 0x002fe20008000000 */
[----:B------:R-:W-:Y:S05]  /*2580*/  @P1 BRA `(.L_x_419) ;  /* 0x0000009000001947 */ /* 0x000fea0003800000 */
[----:B--2---:R-:W-:-:S13]  /*2590*/  ISETP.GE.AND P0, PT, R32, c[0x0][0x220], PT ;  /* 0x0000880020007a0c */ /* 0x004fda0003f06270 */
        /* <DEDUP_REMOVED lines=8> */
.L_x_419:
[----:B--2---:R-:W-:Y:S05]  /*2620*/  BSYNC B0 ;  /* 0x0000000000007941 */ /* 0x004fea0003800000 */
.L_x_418:
        /* <DEDUP_REMOVED lines=17> */
.L_x_421:
[----:B------:R-:W-:Y:S05]  /*2740*/  BSYNC B0 ;  /* 0x0000000000007941 */ /* 0x000fea0003800000 */
.L_x_420:
        /* <DEDUP_REMOVED lines=17> */
.L_x_423:
[----:B------:R-:W-:Y:S05]  /*2860*/  BSYNC B0 ;  /* 0x0000000000007941 */ /* 0x000fea0003800000 */
.L_x_422:
        /* <DEDUP_REMOVED lines=18> */
.L_x_425:
[----:B------:R-:W-:Y:S05]  /*2990*/  BSYNC B0 ;  /* 0x0000000000007941 */ /* 0x000fea0003800000 */
.L_x_424:
        /* <DEDUP_REMOVED lines=17> */
.L_x_427:
[----:B------:R-:W-:Y:S05]  /*2ab0*/  BSYNC B0 ;  /* 0x0000000000007941 */ /* 0x000fea0003800000 */
.L_x_426:
        /* <DEDUP_REMOVED lines=20> */
.L_x_429:
[----:B------:R-:W-:Y:S05]  /*2c00*/  BSYNC B0 ;  /* 0x0000000000007941 */ /* 0x000fea0003800000 */
.L_x_428:
        /* <DEDUP_REMOVED lines=20> */
.L_x_431:
[----:B------:R-:W-:Y:S05]  /*2d50*/  BSYNC B0 ;  /* 0x0000000000007941 */ /* 0x000fea0003800000 */
.L_x_430:
        /* <DEDUP_REMOVED lines=20> */
.L_x_433:
[----:B------:R-:W-:Y:S05]  /*2ea0*/  BSYNC B0 ;  /* 0x0000000000007941 */ /* 0x000fea0003800000 */
.L_x_432:
[----:B------:R-:W-:Y:S01]  /*2eb0*/  SHF.R.S32.HI R9, RZ, 0x4, R8 ;  /* 0x00000004ff097819 */ /* 0x000fe20000011408 */
        /* <DEDUP_REMOVED lines=8> */
[----:B-1----:R-:W-:-:S03]  /*2f40*/  LOP3.LUT R11, R6, 0x1c0, RZ, 0xc0, !PT ;  /* 0x000001c0060b7812 */ /* 0x002fc600078ec0ff */
[----:B------:R-:W-:Y:S01]  /*2f50*/  IMAD.IADD R2, R9, 0x1, -R2 ;  /* 0x0000000109027824 */ /* 0x000fe200078e0a02 */
[----:B------:R-:W-:-:S04]  /*2f60*/  LOP3.LUT R9, R0, 0x1c0, RZ, 0xc0, !PT ;  /* 0x000001c000097812 */ /* 0x000fc800078ec0ff */
[----:B------:R-:W-:Y:S02]  /*2f70*/  SHF.L.U32 R0, R2, 0x3, RZ ;  /* 0x0000000302007819 */ /* 0x000fe400000006ff */
[----:B------:R-:W-:Y:S02]  /*2f80*/  LOP3.LUT R24, R9, 0x8, R24, 0xf8, !PT ;  /* 0x0000000809187812 */ /* 0x000fe400078ef818 */
[----:B------:R-:W-:Y:S02]  /*2f90*/  LOP3.LUT R0, R11, 0x8, R0, 0xf8, !PT ;  /* 0x000000080b007812 */ /* 0x000fe400078ef800 */
[----:B------:R-:W-:Y:S02]  /*2fa0*/  SHF.R.U32.HI R9, RZ, 0x3, R9 ;  /* 0x00000003ff097819 */ /* 0x000fe40000011609 */
[----:B------:R-:W-:Y:S02]  /*2fb0*/  SHF.R.U32.HI R11, RZ, 0x3, R11 ;  /* 0x00000003ff0b7819 */ /* 0x000fe4000001160b */
[----:B------:R-:W-:Y:S01]  /*2fc0*/  LOP3.LUT R15, R24, R9, RZ, 0x3c, !PT ;  /* 0x00000009180f7212 */ /* 0x000fe200078e3cff */
[----:B------:R-:W-:Y:S01]  /*2fd0*/  IMAD R9, R188, 0x400, R7 ;  /* 0x00000400bc097824 */ /* 0x000fe200078e0207 */
[----:B------:R-:W-:-:S03]  /*2fe0*/  LOP3.LUT R6, R0, R11, RZ, 0x3c, !PT ;  /* 0x0000000b00067212 */ /* 0x000fc600078e3cff */
[----:B------:R-:W-:Y:S02]  /*2ff0*/  IMAD R2, R2, 0x200, R15 ;  /* 0x0000020002027824 */ /* 0x000fe400078e020f */
[----:B------:R-:W-:Y:S02]  /*3000*/  IMAD.IADD R0, R6, 0x1, R9 ;  /* 0x0000000106007824 */ /* 0x000fe400078e0209 */
[----:B------:R-:W-:Y:S02]  /*3010*/  IMAD.SHL.U32 R181, R2, 0x2, RZ ;  /* 0x0000000202b57824 */ /* 0x000fe400078e00ff */
[----:B------:R-:W-:Y:S01]  /*3020*/  IMAD.IADD R252, R7, 0x1, R6 ;  /* 0x0000000107fc7824 */ /* 0x000fe200078e0206 */
[----:B------:R-:W-:Y:S02]  /*3030*/  SHF.L.U32 R180, R0, 0x1, RZ ;  /* 0x0000000100b47819 */ /* 0x000fe400000006ff */
[----:B------:R-:W-:Y:S01]  /*3040*/  LDSM.16.M88.4 R152, [R181+0x4000] ;  /* 0x00400000b598783b */ /* 0x000fe20000000200 */
[----:B------:R-:W-:-:S02]  /*3050*/  SEL R0, R12, 0xffffffe0, !P1 ;  /* 0xffffffe00c007807 */ /* 0x000fc40004800000 */
[----:B------:R-:W-:Y:S01]  /*3060*/  IMAD R14, R3, 0x2, R180 ;  /* 0x00000002030e7824 */ /* 0x000fe200078e02b4 */
[----:B------:R-:W1:Y:S01]  /*3070*/  LDSM.16.M88.4 R8, [R180] ;  /* 0x00000000b408783b */ /* 0x000e620000000200 */
[C---:B------:R-:W-:Y:S01]  /*3080*/  IADD3 R2, R181.reuse, 0x4000, RZ ;  /* 0x00004000b5027810 */ /* 0x040fe20007ffe0ff */
[C---:B------:R-:W-:Y:S01]  /*3090*/  IMAD.IADD R251, R181.reuse, 0x1, R0 ;  /* 0x00000001b5fb7824 */ /* 0x040fe200078e0200 */
[----:B------:R-:W-:Y:S01]  /*30a0*/  IADD3 R232, R181, 0x4040, RZ ;  /* 0x00004040b5e87810 */ /* 0x000fe20007ffe0ff */
[----:B------:R-:W5:Y:S01]  /*30b0*/  LDSM.16.M88.4 R20, [R180+0x2000] ;  /* 0x00200000b414783b */ /* 0x000f620000000200 */
[----:B------:R-:W-:-:S03]  /*30c0*/  @P2 IADD3 R232, R2, -0x40, RZ ;  /* 0xffffffc002e82810 */ /* 0x000fc60007ffe0ff */
[----:B------:R-:W2:Y:S02]  /*30d0*/  LDSM.16.M88.4 R144, [R181+0x4800] ;  /* 0x00480000b590783b */ /* 0x000ea40000000200 */
[----:B------:R-:W-:Y:S01]  /*30e0*/  IMAD.IADD R198, R0, 0x1, R232 ;  /* 0x0000000100c67824 */ /* 0x000fe200078e02e8 */
[----:B------:R-:W-:Y:S01]  /*30f0*/  SHF.R.S32.HI R0, RZ, 0x1f, R189 ;  /* 0x0000001fff007819 */ /* 0x000fe200000114bd */
[----:B------:R-:W3:Y:S03]  /*3100*/  LDSM.16.M88.4 R136, [R181+0x5000] ;  /* 0x00500000b588783b */ /* 0x000ee60000000200 */
[----:B------:R-:W-:Y:S01]  /*3110*/  LEA.HI R0, R0, R189, RZ, 0x2 ;  /* 0x000000bd00007211 */ /* 0x000fe200078f10ff */
[----:B------:R-:W4:Y:S01]  /*3120*/  LDSM.16.M88.4 R128, [R181+0x5800] ;  /* 0x00580000b580783b */ /* 0x000f220000000200 */
[----:B------:R-:W-:Y:S02]  /*3130*/  IMAD.U32 R189, RZ, RZ, UR25 ;  /* 0x00000019ffbd7e24 */ /* 0x000fe4000f8e00ff */
[----:B------:R-:W-:Y:S01]  /*3140*/  SHF.R.S32.HI R2, RZ, 0x2, R0 ;  /* 0x00000002ff027819 */ /* 0x000fe20000011400 */
[----:B------:R-:W2:Y:S01]  /*3150*/  LDSM.16.M88.4 R120, [R181+0x6000] ;  /* 0x00600000b578783b */ /* 0x000ea20000000200 */
[----:B------:R-:W-:-:S03]  /*3160*/  IMAD.SHL.U32 R0, R4, 0x2, RZ ;  /* 0x0000000204007824 */ /* 0x000fc600078e00ff */
[----:B------:R-:W2:Y:S01]  /*3170*/  LDSM.16.M88.4 R48, [R181+0x6800] ;  /* 0x00680000b530783b */ /* 0x000ea20000000200 */
[----:B------:R-:W-:Y:S01]  /*3180*/  IMAD R196, R188, 0x10, R2 ;  /* 0x00000010bcc47824 */ /* 0x000fe200078e0202 */
[----:B------:R-:W-:Y:S02]  /*3190*/  LOP3.LUT R0, R0, 0x6, RZ, 0xc0, !PT ;  /* 0x0000000600007812 */ /* 0x000fe400078ec0ff */
[----:B------:R-:W3:Y:S02]  /*31a0*/  LDSM.16.M88.4 R40, [R181+0x7000] ;  /* 0x00700000b528783b */ /* 0x000ee40000000200 */
[----:B------:R-:W-:Y:S02]  /*31b0*/  IADD3 R196, R196, UR12, RZ ;  /* 0x0000000cc4c47c10 */ /* 0x000fe4000fffe0ff */
[----:B------:R-:W3:Y:S01]  /*31c0*/  LDSM.16.M88.4 R176, [R181+0x7800] ;  /* 0x00780000b5b0783b */ /* 0x000ee20000000200 */
[----:B------:R-:W-:-:S03]  /*31d0*/  LEA R189, R189, R0, 0x7 ;  /* 0x00000000bdbd7211 */ /* 0x000fc600078e38ff */
[----:B------:R-:W-:Y:S01]  /*31e0*/  STL [R1+0x10], R181 ;  /* 0x000010b501007387 */ /* 0x000fe20000100800 */
[C---:B------:R-:W-:Y:S02]  /*31f0*/  IADD3 R219, R189.reuse, 0x38, RZ ;  /* 0x00000038bddb7810 */ /* 0x040fe40007ffe0ff */
[C---:B------:R-:W-:Y:S01]  /*3200*/  IADD3 R215, R189.reuse, 0x29, RZ ;  /* 0x00000029bdd77810 */ /* 0x040fe20007ffe0ff */
[----:B------:R2:W-:Y:S01]  /*3210*/  STL [R1+0x14], R180 ;  /* 0x000014b401007387 */ /* 0x0005e20000100800 */
[-C--:B-1----:R-:W-:Y:S01]  /*3220*/  HMMA.16816.F32 R156, R8, R152.reuse, RZ ;  /* 0x00000098089c723c */ /* 0x082fe200000018ff */
[C---:B------:R-:W-:Y:S02]  /*3230*/  IADD3 R221, R189.reuse, 0x39, RZ ;  /* 0x00000039bddd7810 */ /* 0x040fe40007ffe0ff */
[----:B------:R-:W-:Y:S01]  /*3240*/  STL [R1+0xc], R14 ;  /* 0x00000c0e01007387 */ /* 0x000fe20000100800 */
[C---:B------:R-:W-:Y:S02]  /*3250*/  IADD3 R217, R189.reuse, 0x30, RZ ;  /* 0x00000030bdd97810 */ /* 0x040fe40007ffe0ff */
[C---:B------:R-:W-:Y:S01]  /*3260*/  IADD3 R223, R189.reuse, 0x40, RZ ;  /* 0x00000040bddf7810 */ /* 0x040fe20007ffe0ff */
[----:B------:R-:W-:Y:S01]  /*3270*/  LDSM.16.M88.4 R172, [R14+0x2000] ;  /* 0x002000000eac783b */ /* 0x000fe20000000200 */
[----:B-----5:R-:W-:Y:S01]  /*3280*/  HMMA.16816.F32 R116, R20, R152, RZ ;  /* 0x000000981474723c */ /* 0x020fe200000018ff */
[----:B------:R-:W-:-:S02]  /*3290*/  IADD3 R225, R189, 0x41, RZ ;  /* 0x00000041bde17810 */ /* 0x000fc40007ffe0ff */
[----:B------:R-:W-:Y:S01]  /*32a0*/  LDSM.16.M88.4 R168, [R251+0x4000] ;  /* 0x00400000fba8783b */ /* 0x000fe20000000200 */
[C---:B------:R-:W-:Y:S02]  /*32b0*/  IADD3 R227, R189.reuse, 0x48, RZ ;  /* 0x00000048bde37810 */ /* 0x040fe40007ffe0ff */
[C---:B------:R-:W-:Y:S01]  /*32c0*/  IADD3 R231, R189.reuse, 0x50, RZ ;  /* 0x00000050bde77810 */ /* 0x040fe20007ffe0ff */
[----:B------:R-:W-:Y:S01]  /*32d0*/  LDSM.16.M88.4 R164, [R251+0x4800] ;  /* 0x00480000fba4783b */ /* 0x000fe20000000200 */
[C---:B------:R-:W-:Y:S01]  /*32e0*/  HMMA.16816.F32 R112, R20.reuse, R154, RZ ;  /* 0x0000009a1470723c */ /* 0x040fe200000018ff */
[C---:B------:R-:W-:Y:S02]  /*32f0*/  IADD3 R233, R189.reuse, 0x58, RZ ;  /* 0x00000058bde97810 */ /* 0x040fe40007ffe0ff */
[----:B------:R-:W-:Y:S01]  /*3300*/  LDSM.16.M88.4 R160, [R251+0x5000] ;  /* 0x00500000fba0783b */ /* 0x000fe20000000200 */
[C---:B------:R-:W-:Y:S02]  /*3310*/  IADD3 R235, R189.reuse, 0x59, RZ ;  /* 0x00000059bdeb7810 */ /* 0x040fe40007ffe0ff */
[----:B------:R-:W-:Y:S01]  /*3320*/  IADD3 R237, R189, 0x60, RZ ;  /* 0x00000060bded7810 */ /* 0x000fe20007ffe0ff */
[----:B------:R-:W1:Y:S01]  /*3330*/  LDSM.16.M88.4 R64, [R251+0x5800] ;  /* 0x00580000fb40783b */ /* 0x000e620000000200 */
[----:B--2---:R-:W-:Y:S01]  /*3340*/  HMMA.16816.F32 R108, R20, R144, RZ ;  /* 0x00000090146c723c */ /* 0x004fe200000018ff */
[----:B------:R-:W-:Y:S01]  /*3350*/  IMAD R180, R5, 0x2, R180 ;  /* 0x0000000205b47824 */ /* 0x000fe200078e02b4 */
[C---:B------:R-:W-:Y:S01]  /*3360*/  IADD3 R247, R189.reuse, 0x68, RZ ;  /* 0x00000068bdf77810 */ /* 0x040fe20007ffe0ff */
[----:B------:R-:W-:Y:S01]  /*3370*/  LDSM.16.M88.4 R60, [R251+0x6000] ;  /* 0x00600000fb3c783b */ /* 0x000fe20000000200 */
[----:B------:R-:W-:-:S02]  /*3380*/  IADD3 R249, R189, 0x69, RZ ;  /* 0x00000069bdf97810 */ /* 0x000fc40007ffe0ff */
[----:B------:R-:W-:Y:S01]  /*3390*/  LEA R212, R3, R180, 0x1 ;  /* 0x000000b403d47211 */ /* 0x000fe200078e08ff */
[----:B------:R-:W-:Y:S01]  /*33a0*/  LDSM.16.M88.4 R56, [R251+0x6800] ;  /* 0x00680000fb38783b */ /* 0x000fe20000000200 */
[C---:B------:R-:W-:Y:S01]  /*33b0*/  HMMA.16816.F32 R104, R20.reuse, R146, RZ ;  /* 0x000000921468723c */ /* 0x040fe200000018ff */
[C---:B------:R-:W-:Y:S02]  /*33c0*/  IADD3 R245, R189.reuse, 0x70, RZ ;  /* 0x00000070bdf57810 */ /* 0x040fe40007ffe0ff */
[----:B------:R-:W-:Y:S01]  /*33d0*/  LDSM.16.M88.4 R32, [R251+0x7000] ;  /* 0x00700000fb20783b */ /* 0x000fe20000000200 */
[C---:B------:R-:W-:Y:S02]  /*33e0*/  IADD3 R191, R189.reuse, 0x1, RZ ;  /* 0x00000001bdbf7810 */ /* 0x040fe40007ffe0ff */
[C---:B------:R-:W-:Y:S01]  /*33f0*/  IADD3 R193, R189.reuse, 0x8, RZ ;  /* 0x00000008bdc17810 */ /* 0x040fe20007ffe0ff */
[----:B------:R-:W-:Y:S01]  /*3400*/  LDSM.16.M88.4 R16, [R251+0x7800] ;  /* 0x00780000fb10783b */ /* 0x000fe20000000200 */
[----:B---3--:R-:W-:Y:S01]  /*3410*/  HMMA.16816.F32 R100, R20, R136, RZ ;  /* 0x000000881464723c */ /* 0x008fe200000018ff */
[----:B------:R-:W-:-:S02]  /*3420*/  IADD3 R195, R189, 0x9, RZ ;  /* 0x00000009bdc37810 */ /* 0x000fc40007ffe0ff */
[----:B------:R-:W2:Y:S01]  /*3430*/  LDSM.16.M88.4 R12, [R14] ;  /* 0x000000000e0c783b */ /* 0x000ea20000000200 */
[----:B------:R-:W-:Y:S02]  /*3440*/  IADD3 R199, R189, 0x11, RZ ;  /* 0x00000011bdc77810 */ /* 0x000fe40007ffe0ff */
[----:B------:R-:W-:Y:S01]  /*3450*/  ISETP.GE.AND P1, PT, R195, UR13, PT ;  /* 0x0000000dc3007c0c */ /* 0x000fe2000bf26270 */
[----:B------:R-:W-:Y:S01]  /*3460*/  STL [R1+0x4], R232 ;  /* 0x000004e801007387 */ /* 0x000fe20000100800 */
[C---:B------:R-:W-:Y:S01]  /*3470*/  HMMA.16816.F32 R96, R20.reuse, R138, RZ ;  /* 0x0000008a1460723c */ /* 0x040fe200000018ff */
[C---:B------:R-:W-:Y:S02]  /*3480*/  IADD3 R197, R189.reuse, 0x10, RZ ;  /* 0x00000010bdc57810 */ /* 0x040fe40007ffe0ff */
[----:B------:R-:W-:Y:S01]  /*3490*/  STL [R1+0x8], R180 ;  /* 0x000008b401007387 */ /* 0x000fe20000100800 */
[C---:B------:R-:W-:Y:S02]  /*34a0*/  IADD3 R201, R189.reuse, 0x18, RZ ;  /* 0x00000018bdc97810 */ /* 0x040fe40007ffe0ff */
[C---:B------:R-:W-:Y:S01]  /*34b0*/  IADD3 R205, R189.reuse, 0x19, RZ ;  /* 0x00000019bdcd7810 */ /* 0x040fe20007ffe0ff */
[----:B------:R-:W-:Y:S01]  /*34c0*/  LDSM.16.M88.4 R184, [R198] ;  /* 0x00000000c6b8783b */ /* 0x000fe20000000200 */
[----:B----4-:R-:W-:Y:S01]  /*34d0*/  HMMA.16816.F32 R92, R20, R128, RZ ;  /* 0x00000080145c723c */ /* 0x010fe200000018ff */
[----:B------:R-:W-:-:S02]  /*34e0*/  IADD3 R209, R189, 0x20, RZ ;  /* 0x00000020bdd17810 */ /* 0x000fc40007ffe0ff */
[----:B------:R-:W-:Y:S01]  /*34f0*/  STL [R1], R212 ;  /* 0x000000d401007387 */ /* 0x000fe20000100800 */
[C---:B------:R-:W-:Y:S02]  /*3500*/  IADD3 R211, R189.reuse, 0x21, RZ ;  /* 0x00000021bdd37810 */ /* 0x040fe40007ffe0ff */
[C---:B------:R-:W-:Y:S01]  /*3510*/  IADD3 R213, R189.reuse, 0x28, RZ ;  /* 0x00000028bdd57810 */ /* 0x040fe20007ffe0ff */
[----:B------:R-:W-:Y:S01]  /*3520*/  STL [R1+0x3c], R2 ;  /* 0x00003c0201007387 */ /* 0x000fe20000100800 */
[----:B------:R-:W-:Y:S01]  /*3530*/  HMMA.16816.F32 R88, R20, R130, RZ ;  /* 0x000000821458723c */ /* 0x000fe200000018ff */
[C---:B------:R-:W-:Y:S02]  /*3540*/  IADD3 R214, R189.reuse, 0x79, RZ ;  /* 0x00000079bdd67810 */ /* 0x040fe40007ffe0ff */
[----:B------:R-:W-:Y:S02]  /*3550*/  ISETP.GE.AND P4, PT, R189, UR13, PT ;  /* 0x0000000dbd007c0c */ /* 0x000fe4000bf86270 */
[----:B------:R-:W-:-:S02]  /*3560*/  ISETP.GE.AND P2, PT, R193, UR13, PT ;  /* 0x0000000dc1007c0c */ /* 0x000fc4000bf46270 */
[----:B------:R-:W-:Y:S01]  /*3570*/  ISETP.GE.AND P6, PT, R199, UR13, PT ;  /* 0x0000000dc7007c0c */ /* 0x000fe2000bfc6270 */
[----:B------:R-:W-:Y:S01]  /*3580*/  HMMA.16816.F32 R84, R20, R120, RZ ;  /* 0x000000781454723c */ /* 0x000fe200000018ff */
[----:B------:R-:W-:Y:S02]  /*3590*/  ISETP.GE.AND P0, PT, R197, UR13, PT ;  /* 0x0000000dc5007c0c */ /* 0x000fe4000bf06270 */
[----:B------:R-:W-:Y:S02]  /*35a0*/  ISETP.GE.AND P3, PT, R191, UR13, PT ;  /* 0x0000000dbf007c0c */ /* 0x000fe4000bf66270 */
[----:B------:R-:W-:-:S03]  /*35b0*/  ISETP.GE.AND P5, PT, R201, UR13, PT ;  /* 0x0000000dc9007c0c */ /* 0x000fc6000bfa6270 */
        /* <DEDUP_REMOVED lines=21> */
[----:B------:R-:W-:Y:S01]  /*3710*/  HMMA.16816.F32 R20, R20, R178, RZ ;  /* 0x000000b21414723c */ /* 0x000fe200000018ff */
[----:B------:R-:W-:Y:S07]  /*3720*/  LDSM.16.M88.4 R176, [R180+0x2000] ;  /* 0x00200000b4b0783b */ /* 0x000fee0000000200 */
[C---:B-1----:R-:W-:Y:S08]  /*3730*/  HMMA.16816.F32 R92, R172.reuse, R64, R92 ;  /* 0x00000040ac5c723c */ /* 0x042ff0000000185c */
[----:B------:R-:W-:Y:S08]  /*3740*/  HMMA.16816.F32 R88, R172, R66, R88 ;  /* 0x00000042ac58723c */ /* 0x000ff00000001858 */
[C---:B--2---:R-:W-:Y:S08]  /*3750*/  HMMA.16816.F32 R156, R12.reuse, R168, R156 ;  /* 0x000000a80c9c723c */ /* 0x044ff0000000189c */
[C---:B------:R-:W-:Y:S08]  /*3760*/  HMMA.16816.F32 R152, R12.reuse, R170, R152 ;  /* 0x000000aa0c98723c */ /* 0x040ff00000001898 */
[C---:B------:R-:W-:Y:S08]  /*3770*/  HMMA.16816.F32 R148, R12.reuse, R164, R148 ;  /* 0x000000a40c94723c */ /* 0x040ff00000001894 */
[C---:B------:R-:W-:Y:S08]  /*3780*/  HMMA.16816.F32 R144, R12.reuse, R166, R144 ;  /* 0x000000a60c90723c */ /* 0x040ff00000001890 */
[C---:B------:R-:W-:Y:S08]  /*3790*/  HMMA.16816.F32 R140, R12.reuse, R160, R140 ;  /* 0x000000a00c8c723c */ /* 0x040ff0000000188c */
[C---:B------:R-:W-:Y:S08]  /*37a0*/  HMMA.16816.F32 R136, R12.reuse, R162, R136 ;  /* 0x000000a20c88723c */ /* 0x040ff00000001888 */
[C---:B------:R-:W-:Y:S08]  /*37b0*/  HMMA.16816.F32 R132, R12.reuse, R64, R132 ;  /* 0x000000400c84723c */ /* 0x040ff00000001884 */
[C---:B------:R-:W-:Y:S01]  /*37c0*/  HMMA.16816.F32 R128, R12.reuse, R66, R128 ;  /* 0x000000420c80723c */ /* 0x040fe20000001880 */
[----:B------:R-:W1:Y:S07]  /*37d0*/  LDSM.16.M88.4 R64, [R232+0x2000] ;  /* 0x00200000e840783b */ /* 0x000e6e0000000200 */
        /* <DEDUP_REMOVED lines=8> */
[----:B------:R-:W2:Y:S04]  /*3860*/  LDSM.16.M88.4 R12, [R180] ;  /* 0x00000000b40c783b */ /* 0x000ea80000000200 */
[----:B------:R-:W-:Y:S03]  /*3870*/  LDSM.16.M88.4 R180, [R198+0x800] ;  /* 0x00080000c6b4783b */ /* 0x000fe60000000200 */
[C---:B------:R-:W-:Y:S08]  /*3880*/  HMMA.16816.F32 R116, R172.reuse, R168, R116 ;  /* 0x000000a8ac74723c */ /* 0x040ff00000001874 */
[C---:B------:R-:W-:Y:S01]  /*3890*/  HMMA.16816.F32 R112, R172.reuse, R170, R112 ;  /* 0x000000aaac70723c */ /* 0x040fe20000001870 */
[----:B------:R-:W3:Y:S07]  /*38a0*/  LDSM.16.M88.4 R168, [R232+0x800] ;  /* 0x00080000e8a8783b */ /* 0x000eee0000000200 */
[C---:B------:R-:W-:Y:S08]  /*38b0*/  HMMA.16816.F32 R108, R172.reuse, R164, R108 ;  /* 0x000000a4ac6c723c */ /* 0x040ff0000000186c */
[C---:B------:R-:W-:Y:S01]  /*38c0*/  HMMA.16816.F32 R104, R172.reuse, R166, R104 ;  /* 0x000000a6ac68723c */ /* 0x040fe20000001868 */
[----:B------:R-:W4:Y:S07]  /*38d0*/  LDSM.16.M88.4 R164, [R232+0x1000] ;  /* 0x00100000e8a4783b */ /* 0x000f2e0000000200 */
[C---:B------:R-:W-:Y:S08]  /*38e0*/  HMMA.16816.F32 R100, R172.reuse, R160, R100 ;  /* 0x000000a0ac64723c */ /* 0x040ff00000001864 */
[C---:B------:R-:W-:Y:S01]  /*38f0*/  HMMA.16816.F32 R96, R172.reuse, R162, R96 ;  /* 0x000000a2ac60723c */ /* 0x040fe20000001860 */
[----:B------:R-:W-:Y:S07]  /*3900*/  LDSM.16.M88.4 R160, [R232+0x1800] ;  /* 0x00180000e8a0783b */ /* 0x000fee0000000200 */
[C---:B------:R-:W-:Y:S08]  /*3910*/  HMMA.16816.F32 R84, R172.reuse, R60, R84 ;  /* 0x0000003cac54723c */ /* 0x040ff00000001854 */
[C---:B------:R-:W-:Y:S01]  /*3920*/  HMMA.16816.F32 R80, R172.reuse, R62, R80 ;  /* 0x0000003eac50723c */ /* 0x040fe20000001850 */
[----:B------:R-:W-:Y:S07]  /*3930*/  LDSM.16.M88.4 R60, [R232+0x2800] ;  /* 0x00280000e83c783b */ /* 0x000fee0000000200 */
[C---:B------:R-:W-:Y:S08]  /*3940*/  HMMA.16816.F32 R76, R172.reuse, R56, R76 ;  /* 0x00000038ac4c723c */ /* 0x040ff0000000184c */
[C---:B------:R-:W-:Y:S01]  /*3950*/  HMMA.16816.F32 R72, R172.reuse, R58, R72 ;  /* 0x0000003aac48723c */ /* 0x040fe20000001848 */
[----:B------:R-:W-:Y:S07]  /*3960*/  LDSM.16.M88.4 R56, [R232+0x3000] ;  /* 0x00300000e838783b */ /* 0x000fee0000000200 */
[C---:B------:R-:W-:Y:S08]  /*3970*/  HMMA.16816.F32 R68, R172.reuse, R32, R68 ;  /* 0x00000020ac44723c */ /* 0x040ff00000001844 */
[C---:B------:R-:W-:Y:S08]  /*3980*/  HMMA.16816.F32 R24, R172.reuse, R16, R24 ;  /* 0x00000010ac18723c */ /* 0x040ff00000001818 */
[C---:B------:R-:W-:Y:S01]  /*3990*/  HMMA.16816.F32 R28, R172.reuse, R34, R28 ;  /* 0x00000022ac1c723c */ /* 0x040fe2000000181c */
[----:B------:R-:W-:Y:S07]  /*39a0*/  LDSM.16.M88.4 R32, [R212+0x2000] ;  /* 0x00200000d420783b */ /* 0x000fee0000000200 */
[----:B------:R-:W-:Y:S01]  /*39b0*/  HMMA.16816.F32 R20, R172, R18, R20 ;  /* 0x00000012ac14723c */ /* 0x000fe20000001814 */
[----:B------:R-:W5:Y:S04]  /*39c0*/  LDSM.16.M88.4 R172, [R232] ;  /* 0x00000000e8ac783b */ /* 0x000f680000000200 */
[----:B------:R-:W5:Y:S03]  /*39d0*/  LDSM.16.M88.4 R16, [R232+0x3800] ;  /* 0x00380000e810783b */ /* 0x000f660000000200 */
[-C--:B-1----:R-:W-:Y:S08]  /*39e0*/  HMMA.16816.F32 R84, R176, R64.reuse, R84 ;  /* 0x00000040b054723c */ /* 0x082ff00000001854 */
[----:B--2---:R-:W-:Y:S07]  /*39f0*/  HMMA.16816.F32 R124, R12, R64, R124 ;  /* 0x000000400c7c723c */ /* 0x004fee000000187c */
[----:B------:R-:W-:Y:S01]  /*3a00*/  IMAD.U32 R65, RZ, RZ, UR13 ;  /* 0x0000000dff417e24 */ /* 0x000fe2000f8e00ff */
[----:B---3--:R-:W-:Y:S04]  /*3a10*/  HMMA.16816.F32 R108, R176, R168, R108 ;  /* 0x000000a8b06c723c */ /* 0x008fe8000000186c */
[----:B------:R-:W-:-:S04]  /*3a20*/  IADD3 R0, R65, -UR14, R196 ;  /* 0x8000000e41007c10 */ /* 0x000fc8000fffe0c4 */
[C---:B------:R-:W-:Y:S01]  /*3a30*/  HMMA.16816.F32 R104, R176.reuse, R170, R104 ;  /* 0x000000aab068723c */ /* 0x040fe20000001868 */
[C---:B------:R-:W-:Y:S01]  /*3a40*/  IMAD.IADD R210, R0.reuse, 0x1, -R215 ;  /* 0x0000000100d27824 */ /* 0x040fe200078e0ad7 */
[C---:B------:R-:W-:Y:S01]  /*3a50*/  IADD3 R218, R0.reuse, 0x8, RZ ;  /* 0x0000000800da7810 */ /* 0x040fe20007ffe0ff */
[C---:B------:R-:W-:Y:S01]  /*3a60*/  IMAD.IADD R2, R0.reuse, 0x1, -R189 ;  /* 0x0000000100027824 */ /* 0x040fe200078e0abd */
[C---:B------:R-:W-:Y:S01]  /*3a70*/  IADD3 R216, R0.reuse, 0x40, RZ ;  /* 0x0000004000d87810 */ /* 0x040fe20007ffe0ff */
[C---:B------:R-:W-:Y:S01]  /*3a80*/  IMAD.IADD R190, R0.reuse, 0x1, -R191 ;  /* 0x0000000100be7824 */ /* 0x040fe200078e0abf */
[----:B------:R-:W-:Y:S01]  /*3a90*/  IABS R210, R210 ;  /* 0x000000d200d27213 */ /* 0x000fe20000000000 */
[C---:B------:R-:W-:Y:S01]  /*3aa0*/  IMAD.IADD R194, R0.reuse, 0x1, -R195 ;  /* 0x0000000100c27824 */ /* 0x040fe200078e0ac3 */
[C---:B----4-:R-:W-:Y:S01]  /*3ab0*/  HMMA.16816.F32 R100, R176.reuse, R164, R100 ;  /* 0x000000a4b064723c */ /* 0x050fe20000001864 */
[----:B------:R-:W-:Y:S01]  /*3ac0*/  IABS R2, R2 ;  /* 0x0000000200027213 */ /* 0x000fe20000000000 */
[C---:B------:R-:W-:Y:S01]  /*3ad0*/  IMAD.IADD R202, R0.reuse, 0x1, -R199 ;  /* 0x0000000100ca7824 */ /* 0x040fe200078e0ac7 */
[----:B------:R-:W-:Y:S01]  /*3ae0*/  IABS R190, R190 ;  /* 0x000000be00be7213 */ /* 0x000fe20000000000 */
[C---:B------:R-:W-:Y:S01]  /*3af0*/  IMAD.IADD R192, R0.reuse, 0x1, -R193 ;  /* 0x0000000100c07824 */ /* 0x040fe200078e0ac1 */
[C---:B------:R-:W-:Y:S01]  /*3b00*/  IADD3 R230, R0.reuse, 0x48, RZ ;  /* 0x0000004800e67810 */ /* 0x040fe20007ffe0ff */
[C---:B------:R-:W-:Y:S01]  /*3b10*/  IMAD.IADD R206, R0.reuse, 0x1, -R209 ;  /* 0x0000000100ce7824 */ /* 0x040fe200078e0ad1 */
[----:B------:R-:W-:Y:S01]  /*3b20*/  I2F R2, R2 ;  /* 0x0000000200027306 */ /* 0x000fe20000201400 */
[C---:B-----5:R-:W-:Y:S01]  /*3b30*/  HMMA.16816.F32 R116, R176.reuse, R172, R116 ;  /* 0x000000acb074723c */ /* 0x060fe20000001874 */
[----:B------:R-:W-:Y:S01]  /*3b40*/  IABS R202, R202 ;  /* 0x000000ca00ca7213 */ /* 0x000fe20000000000 */
[C---:B------:R-:W-:Y:S01]  /*3b50*/  IMAD.IADD R203, R0.reuse, 0x1, -R201 ;  /* 0x0000000100cb7824 */ /* 0x040fe200078e0ac9 */
[C---:B------:R-:W-:Y:S01]  /*3b60*/  IADD3 R200, R0.reuse, -R197, RZ ;  /* 0x800000c500c87210 */ /* 0x040fe20007ffe0ff */
[----:B------:R-:W-:Y:S01]  /*3b70*/  IMAD.IADD R204, R0, 0x1, -R205 ;  /* 0x0000000100cc7824 */ /* 0x000fe200078e0acd */
[----:B------:R-:W-:Y:S01]  /*3b80*/  IABS R192, R192 ;  /* 0x000000c000c07213 */ /* 0x000fe20000000000 */
[----:B------:R-:W-:Y:S01]  /*3b90*/  IMAD.IADD R222, R230, 0x1, -R191 ;  /* 0x00000001e6de7824 */ /* 0x000fe200078e0abf */
[----:B------:R-:W-:Y:S01]  /*3ba0*/  I2F R190, R190 ;  /* 0x000000be00be7306 */ /* 0x000fe20000201400 */
[----:B------:R-:W-:Y:S01]  /*3bb0*/  HMMA.16816.F32 R112, R176, R174, R112 ;  /* 0x000000aeb070723c */ /* 0x000fe20000001870 */
[----:B------:R-:W-:Y:S01]  /*3bc0*/  IABS R200, R200 ;  /* 0x000000c800c87213 */ /* 0x000fe20000000000 */
[----:B------:R-:W-:Y:S01]  /*3bd0*/  IMAD.IADD R220, R218, 0x1, -R213 ;  /* 0x00000001dadc7824 */ /* 0x000fe200078e0ad5 */
[----:B------:R-:W-:-:S02]  /*3be0*/  IABS R206, R206 ;  /* 0x000000ce00ce7213 */ /* 0x000fc40000000000 */
[C---:B------:R-:W-:Y:S02]  /*3bf0*/  IADD3 R208, R0.reuse, -R211, RZ ;  /* 0x800000d300d07210 */ /* 0x040fe40007ffe0ff */
[----:B------:R-:W-:Y:S01]  /*3c00*/  I2F R202, R202 ;  /* 0x000000ca00ca7306 */ /* 0x000fe20000201400 */
[C---:B------:R-:W-:Y:S01]  /*3c10*/  HMMA.16816.F32 R96, R176.reuse, R166, R96 ;  /* 0x000000a6b060723c */ /* 0x040fe20000001860 */
[----:B------:R-:W-:Y:S01]  /*3c20*/  IMAD.MOV.U32 R207, RZ, RZ, R206 ;  /* 0x000000ffffcf7224 */ /* 0x000fe200078e00ce */
[----:B------:R-:W-:Y:S01]  /*3c30*/  IABS R206, R208 ;  /* 0x000000d000ce7213 */ /* 0x000fe20000000000 */
[----:B------:R-:W-:Y:S01]  /*3c40*/  IMAD.IADD R208, R0, 0x1, -R213 ;  /* 0x0000000100d07824 */ /* 0x000fe200078e0ad5 */
[----:B------:R-:W-:Y:S02]  /*3c50*/  IABS R222, R222 ;  /* 0x000000de00de7213 */ /* 0x000fe40000000000 */
[----:B------:R-:W-:Y:S01]  /*3c60*/  IABS R203, R203 ;  /* 0x000000cb00cb7213 */ /* 0x000fe20000000000 */
[----:B------:R-:W-:Y:S01]  /*3c70*/  I2F R200, R200 ;  /* 0x000000c800c87306 */ /* 0x000fe20000201400 */
[----:B------:R-:W-:Y:S01]  /*3c80*/  HMMA.16816.F32 R92, R176, R160, R92 ;  /* 0x000000a0b05c723c */ /* 0x000fe2000000185c */
[----:B------:R-:W-:-:S02]  /*3c90*/  IABS R194, R194 ;  /* 0x000000c200c27213 */ /* 0x000fc40000000000 */
[----:B------:R-:W-:Y:S02]  /*3ca0*/  IABS R208, R208 ;  /* 0x000000d000d07213 */ /* 0x000fe40000000000 */
[----:B------:R-:W-:Y:S02]  /*3cb0*/  IABS R220, R220 ;  /* 0x000000dc00dc7213 */ /* 0x000fe40000000000 */
[----:B------:R-:W-:Y:S01]  /*3cc0*/  I2F R192, R192 ;  /* 0x000000c000c07306 */ /* 0x000fe20000201400 */
[----:B------:R-:W-:Y:S01]  /*3cd0*/  HMMA.16816.F32 R88, R176, R162, R88 ;  /* 0x000000a2b058723c */ /* 0x000fe20000001858 */
[----:B------:R-:W-:-:S06]  /*3ce0*/  IABS R204, R204 ;  /* 0x000000cc00cc7213 */ /* 0x000fcc0000000000 */
[----:B------:R-:W-:Y:S01]  /*3cf0*/  I2F R222, R222 ;  /* 0x000000de00de7306 */ /* 0x000fe20000201400 */
[C---:B------:R-:W-:Y:S07]  /*3d00*/  HMMA.16816.F32 R80, R176.reuse, R66, R80 ;  /* 0x00000042b050723c */ /* 0x040fee0000001850 */
        /* <DEDUP_REMOVED lines=11> */
[----:B------:R-:W-:Y:S01]  /*3dc0*/  HMMA.16816.F32 R20, R176, R18, R20 ;  /* 0x00000012b014723c */ /* 0x000fe20000001814 */
[----:B------:R-:W1:Y:S06]  /*3dd0*/  LDSM.16.M88.4 R176, [R198+0x1000] ;  /* 0x00100000c6b0783b */ /* 0x000e6c0000000200 */
[----:B------:R-:W-:Y:S01]  /*3de0*/  I2F R206, R206 ;  /* 0x000000ce00ce7306 */ /* 0x000fe20000201400 */
[C---:B------:R-:W-:Y:S08]  /*3df0*/  HMMA.16816.F32 R156, R12.reuse, R172, R156 ;  /* 0x000000ac0c9c723c */ /* 0x040ff0000000189c */
[C---:B------:R-:W-:Y:S01]  /*3e00*/  HMMA.16816.F32 R152, R12.reuse, R174, R152 ;  /* 0x000000ae0c98723c */ /* 0x040fe20000001898 */
[----:B------:R-:W2:Y:S07]  /*3e10*/  LDSM.16.M88.4 R172, [R198+0x1800] ;  /* 0x00180000c6ac783b */ /* 0x000eae0000000200 */
        /* <DEDUP_REMOVED lines=8> */
[----:B------:R-:W5:Y:S07]  /*3ea0*/  LDSM.16.M88.4 R160, [R198+0x3000] ;  /* 0x00300000c6a0783b */ /* 0x000f6e0000000200 */
[----:B------:R-:W-:Y:S01]  /*3eb0*/  HMMA.16816.F32 R120, R12, R66, R120 ;  /* 0x000000420c78723c */ /* 0x000fe20000001878 */
[----:B------:R-:W2:Y:S07]  /*3ec0*/  LDSM.16.M88.4 R64, [R198+0x3800] ;  /* 0x00380000c640783b */ /* 0x000eae0000000200 */
[C---:B------:R-:W-:Y:S08]  /*3ed0*/  HMMA.16816.F32 R116, R32.reuse, R184, R116 ;  /* 0x000000b82074723c */ /* 0x040ff00000001874 */
[C---:B------:R-:W-:Y:S08]  /*3ee0*/  HMMA.16816.F32 R112, R32.reuse, R186, R112 ;  /* 0x000000ba2070723c */ /* 0x040ff00000001870 */
[C---:B------:R-:W-:Y:S08]  /*3ef0*/  HMMA.16816.F32 R108, R32.reuse, R180, R108 ;  /* 0x000000b4206c723c */ /* 0x040ff0000000186c */
[----:B------:R-:W-:Y:S01]  /*3f00*/  HMMA.16816.F32 R104, R32, R182, R104 ;  /* 0x000000b62068723c */ /* 0x000fe20000001868 */
[----:B------:R-:W-:-:S02]  /*3f10*/  FMUL.FTZ R116, R116, c[0x0][0x2ec] ;  /* 0x0000bb0074747a20 */ /* 0x000fc40000410000 */
[----:B------:R-:W-:-:S05]  /*3f20*/  FMUL.FTZ R117, R117, c[0x0][0x2ec] ;  /* 0x0000bb0075757a20 */ /* 0x000fca0000410000 */
[C---:B-1----:R-:W-:Y:S01]  /*3f30*/  HMMA.16816.F32 R100, R32.reuse, R176, R100 ;  /* 0x000000b02064723c */ /* 0x042fe20000001864 */
[----:B------:R-:W-:Y:S01]  /*3f40*/  FMUL.FTZ R226, R112, c[0x0][0x2ec] ;  /* 0x0000bb0070e27a20 */ /* 0x000fe20000410000 */
[----:B------:R-:W-:Y:S01]  /*3f50*/  MUFU.TANH R117, R117 ;  /* 0x0000007500757308 */ /* 0x000fe20000002400 */
[----:B------:R-:W-:Y:S02]  /*3f60*/  FMUL.FTZ R112, R113, c[0x0][0x2ec] ;  /* 0x0000bb0071707a20 */ /* 0x000fe40000410000 */
[----:B------:R-:W-:Y:S02]  /*3f70*/  FMUL.FTZ R114, R114, c[0x0][0x2ec] ;  /* 0x0000bb0072727a20 */ /* 0x000fe40000410000 */
[----:B------:R-:W-:Y:S01]  /*3f80*/  FMUL.FTZ R115, R115, c[0x0][0x2ec] ;  /* 0x0000bb0073737a20 */ /* 0x000fe20000410000 */
[----:B------:R-:W-:Y:S01]  /*3f90*/  HMMA.16816.F32 R96, R32, R178, R96 ;  /* 0x000000b22060723c */ /* 0x000fe20000001860 */
[----:B------:R-:W-:Y:S01]  /*3fa0*/  FMUL.FTZ R108, R108, c[0x0][0x2ec] ;  /* 0x0000bb006c6c7a20 */ /* 0x000fe20000410000 */
[----:B------:R-:W-:Y:S01]  /*3fb0*/  MUFU.TANH R112, R112 ;  /* 0x0000007000707308 */ /* 0x000fe20000002400 */
[----:B------:R-:W-:-:S02]  /*3fc0*/  FMUL.FTZ R110, R110, c[0x0][0x2ec] ;  /* 0x0000bb006e6e7a20 */ /* 0x000fc40000410000 */
[----:B------:R-:W-:-:S03]  /*3fd0*/  FMUL.FTZ R111, R111, c[0x0][0x2ec] ;  /* 0x0000bb006f6f7a20 */ /* 0x000fc60000410000 */
[----:B--2---:R-:W-:Y:S01]  /*3fe0*/  HMMA.16816.F32 R92, R32, R172, R92 ;  /* 0x000000ac205c723c */ /* 0x004fe2000000185c */
[----:B------:R-:W-:Y:S01]  /*3ff0*/  FMUL.FTZ R104, R104, c[0x0][0x2ec] ;  /* 0x0000bb0068687a20 */ /* 0x000fe20000410000 */
[----:B------:R-:W-:Y:S01]  /*4000*/  MUFU.TANH R108, R108 ;  /* 0x0000006c006c7308 */ /* 0x000fe20000002400 */
[----:B------:R-:W-:-:S05]  /*4010*/  FMUL.FTZ R106, R106, c[0x0][0x2ec] ;  /* 0x0000bb006a6a7a20 */ /* 0x000fca0000410000 */
[----:B------:R-:W-:Y:S01]  /*4020*/  HMMA.16816.F32 R88, R32, R174, R88 ;  /* 0x000000ae2058723c */ /* 0x000fe20000001858 */
[----:B------:R-:W-:Y:S01]  /*4030*/  FMUL.FTZ R101, R101, c[0x0][0x2ec] ;  /* 0x0000bb0065657a20 */ /* 0x000fe20000410000 */
[----:B------:R-:W-:Y:S01]  /*4040*/  MUFU.TANH R114, R114 ;  /* 0x0000007200727308 */ /* 0x000fe20000002400 */
[----:B------:R-:W-:-:S05]  /*4050*/  FMUL.FTZ R103, R103, c[0x0][0x2ec] ;  /* 0x0000bb0067677a20 */ /* 0x000fca0000410000 */
[C---:B---3--:R-:W-:Y:S01]  /*4060*/  HMMA.16816.F32 R84, R32.reuse, R168, R84 ;  /* 0x000000a82054723c */ /* 0x048fe20000001854 */
[----:B------:R-:W-:Y:S01]  /*4070*/  FMUL.FTZ R96, R96, c[0x0][0x2ec] ;  /* 0x0000bb0060607a20 */ /* 0x000fe20000410000 */
[----:B------:R-:W-:Y:S01]  /*4080*/  MUFU.TANH R226, R226 ;  /* 0x000000e200e27308 */ /* 0x000fe20000002400 */
[----:B------:R-:W-:Y:S02]  /*4090*/  FMUL.FTZ R98, R98, c[0x0][0x2ec] ;  /* 0x0000bb0062627a20 */ /* 0x000fe40000410000 */
[----:B------:R-:W-:Y:S02]  /*40a0*/  FMUL.FTZ R97, R97, c[0x0][0x2ec] ;  /* 0x0000bb0061617a20 */ /* 0x000fe40000410000 */
[----:B------:R-:W-:Y:S01]  /*40b0*/  FMUL.FTZ R99, R99, c[0x0][0x2ec] ;  /* 0x0000bb0063637a20 */ /* 0x000fe20000410000 */
[C---:B------:R-:W-:Y:S01]  /*40c0*/  HMMA.16816.F32 R80, R32.reuse, R170, R80 ;  /* 0x000000aa2050723c */ /* 0x040fe20000001850 */
[----:B------:R-:W-:Y:S01]  /*40d0*/  FMUL.FTZ R93, R93, c[0x0][0x2ec] ;  /* 0x0000bb005d5d7a20 */ /* 0x000fe20000410000 */
[----:B------:R-:W-:Y:S06]  /*40e0*/  MUFU.TANH R111, R111 ;  /* 0x0000006f006f7308 */ /* 0x000fec0000002400 */
[----:B----4-:R-:W-:Y:S01]  /*40f0*/  HMMA.16816.F32 R76, R32, R164, R76 ;  /* 0x000000a4204c723c */ /* 0x010fe2000000184c */
[----:B------:R-:W-:Y:S01]  /*4100*/  FMUL.FTZ R90, R90, c[0x0][0x2ec] ;  /* 0x0000bb005a5a7a20 */ /* 0x000fe20000410000 */
[----:B------:R-:W-:Y:S01]  /*4110*/  MUFU.TANH R104, R104 ;  /* 0x0000006800687308 */ /* 0x000fe20000002400 */
[----:B------:R-:W-:-:S02]  /*4120*/  FMUL.FTZ R89, R89, c[0x0][0x2ec] ;  /* 0x0000bb0059597a20 */ /* 0x000fc40000410000 */
[----:B------:R-:W-:-:S03]  /*4130*/  FMUL.FTZ R91, R91, c[0x0][0x2ec] ;  /* 0x0000bb005b5b7a20 */ /* 0x000fc60000410000 */
[----:B------:R-:W-:Y:S01]  /*4140*/  HMMA.16816.F32 R72, R32, R166, R72 ;  /* 0x000000a62048723c */ /* 0x000fe20000001848 */
[----:B------:R-:W-:Y:S01]  /*4150*/  FMUL.FTZ R84, R84, c[0x0][0x2ec] ;  /* 0x0000bb0054547a20 */ /* 0x000fe20000410000 */
[----:B------:R-:W-:Y:S01]  /*4160*/  MUFU.TANH R106, R106 ;  /* 0x0000006a006a7308 */ /* 0x000fe20000002400 */
[----:B------:R-:W-:-:S05]  /*4170*/  FMUL.FTZ R87, R87, c[0x0][0x2ec] ;  /* 0x0000bb0057577a20 */ /* 0x000fca0000410000 */
[----:B-----5:R-:W-:Y:S01]  /*4180*/  HMMA.16816.F32 R68, R32, R160, R68 ;  /* 0x000000a02044723c */ /* 0x020fe20000001844 */
[----:B------:R-:W-:Y:S01]  /*4190*/  FMUL.FTZ R82, R82, c[0x0][0x2ec] ;  /* 0x0000bb0052527a20 */ /* 0x000fe20000410000 */
[----:B------:R-:W-:Y:S01]  /*41a0*/  MUFU.TANH R115, R115 ;  /* 0x0000007300737308 */ /* 0x000fe20000002400 */
[----:B------:R-:W-:-:S05]  /*41b0*/  FMUL.FTZ R83, R83, c[0x0][0x2ec] ;  /* 0x0000bb0053537a20 */ /* 0x000fca0000410000 */
[----:B------:R-:W-:Y:S01]  /*41c0*/  HMMA.16816.F32 R24, R32, R64, R24 ;  /* 0x000000402018723c */ /* 0x000fe20000001818 */
[----:B------:R-:W-:Y:S01]  /*41d0*/  FMUL.FTZ R78, R78, c[0x0][0x2ec] ;  /* 0x0000bb004e4e7a20 */ /* 0x000fe20000410000 */
[----:B------:R-:W-:Y:S01]  /*41e0*/  MUFU.TANH R96, R96 ;  /* 0x0000006000607308 */ /* 0x000fe20000002400 */
[----:B------:R-:W-:Y:S02]  /*41f0*/  FMUL.FTZ R79, R79, c[0x0][0x2ec] ;  /* 0x0000bb004f4f7a20 */ /* 0x000fe40000410000 */
[----:B------:R-:W-:-:S03]  /*4200*/  FMUL.FTZ R76, R76, c[0x0][0x2ec] ;  /* 0x0000bb004c4c7a20 */ /* 0x000fc60000410000 */
[C---:B------:R-:W-:Y:S01]  /*4210*/  HMMA.16816.F32 R28, R32.reuse, R162, R28 ;  /* 0x000000a2201c723c */ /* 0x040fe2000000181c */
[----:B------:R-:W-:Y:S01]  /*4220*/  FMUL.FTZ R75, R75, c[0x0][0x2ec] ;  /* 0x0000bb004b4b7a20 */ /* 0x000fe20000410000 */
[----:B------:R-:W-:Y:S06]  /*4230*/  MUFU.TANH R98, R98 ;  /* 0x0000006200627308 */ /* 0x000fec0000002400 */
[----:B------:R-:W-:Y:S01]  /*4240*/  HMMA.16816.F32 R20, R32, R66, R20 ;  /* 0x000000422014723c */ /* 0x000fe20000001814 */
[----:B------:R1:W2:Y:S01]  /*4250*/  LDSM.16.M88.4 R32, [R212] ;  /* 0x00000000d420783b */ /* 0x0002a20000000200 */
[----:B------:R-:W-:Y:S01]  /*4260*/  MUFU.TANH R97, R97 ;  /* 0x0000006100617308 */ /* 0x000fe20000002400 */
[----:B------:R-:W-:Y:S01]  /*4270*/  FMUL.FTZ R68, R68, c[0x0][0x2ec] ;  /* 0x0000bb0044447a20 */ /* 0x000fe20000410000 */
[----:B------:R-:W-:-:S04]  /*4280*/  DEPBAR.LE SB0, 0x0 ;  /* 0x000080000000791a */ /* 0x000fc80000000000 */
[----:B------:R-:W-:Y:S01]  /*4290*/  HMMA.16816.F32 R44, R12, R56, R44 ;  /* 0x000000380c2c723c */ /* 0x000fe2000000182c */
[----:B------:R-:W-:Y:S01]  /*42a0*/  FMUL.FTZ R70, R70, c[0x0][0x2ec] ;  /* 0x0000bb0046467a20 */ /* 0x000fe20000410000 */
[----:B------:R-:W-:Y:S01]  /*42b0*/  MUFU.TANH R99, R99 ;  /* 0x0000006300637308 */ /* 0x000fe20000002400 */
[----:B------:R-:W-:-:S04]  /*42c0*/  FMUL.FTZ R27, R27, c[0x0][0x2ec] ;  /* 0x0000bb001b1b7a20 */ /* 0x000fc80000410000 */
[----:B------:R-:W-:Y:S01]  /*42d0*/  IMAD.IADD R56, R0, 0x1, -R219 ;  /* 0x0000000100387824 */ /* 0x000fe200078e0adb */
[----:B------:R-:W-:Y:S02]  /*42e0*/  HMMA.16816.F32 R36, R12, R16, R36 ;  /* 0x000000100c24723c */ /* 0x000fe40000001824 */
[----:B------:R-:W-:Y:S02]  /*42f0*/  MUFU.TANH R103, R103 ;  /* 0x0000006700677308 */ /* 0x000fe40000002400 */
[----:B------:R-:W-:-:S03]  /*4300*/  IABS R56, R56 ;  /* 0x0000003800387213 */ /* 0x000fc60000000000 */
[C---:B------:R-:W-:Y:S01]  /*4310*/  IMAD.IADD R16, R0.reuse, 0x1, -R221 ;  /* 0x0000000100107824 */ /* 0x040fe200078e0add */
[----:B------:R-:W-:Y:S01]  /*4320*/  MOV R17, R56 ;  /* 0x0000003800117202 */ /* 0x000fe20000000f00 */
[C---:B-1----:R-:W-:Y:S01]  /*4330*/  IMAD.IADD R212, R0.reuse, 0x1, -R217 ;  /* 0x0000000100d47824 */ /* 0x042fe200078e0ad9 */
[C---:B------:R-:W-:Y:S01]  /*4340*/  HMMA.16816.F32 R52, R12.reuse, R60, R52 ;  /* 0x0000003c0c34723c */ /* 0x040fe20000001834 */
[----:B------:R-:W-:Y:S01]  /*4350*/  IMAD.IADD R56, R0, 0x1, -R223 ;  /* 0x0000000100387824 */ /* 0x000fe200078e0adf */
[----:B------:R-:W-:Y:S01]  /*4360*/  IABS R16, R16 ;  /* 0x0000001000107213 */ /* 0x000fe20000000000 */
[----:B------:R-:W-:Y:S01]  /*4370*/  MUFU.TANH R82, R82 ;  /* 0x0000005200527308 */ /* 0x000fe20000002400 */
[----:B------:R-:W-:Y:S02]  /*4380*/  FMUL.FTZ R20, R20, c[0x0][0x2ec] ;  /* 0x0000bb0014147a20 */ /* 0x000fe40000410000 */
[----:B------:R-:W-:Y:S01]  /*4390*/  FMUL.FTZ R23, R23, c[0x0][0x2ec] ;  /* 0x0000bb0017177a20 */ /* 0x000fe20000410000 */
[----:B------:R-:W-:Y:S01]  /*43a0*/  MOV R60, R210 ;  /* 0x000000d2003c7202 */ /* 0x000fe20000000f00 */
[----:B------:R-:W-:Y:S01]  /*43b0*/  HMMA.16816.F32 R48, R12, R62, R48 ;  /* 0x0000003e0c30723c */ /* 0x000fe20000001830 */
[----:B------:R-:W-:Y:S01]  /*43c0*/  IABS R210, R212 ;  /* 0x000000d400d27213 */ /* 0x000fe20000000000 */
[----:B------:R-:W-:Y:S01]  /*43d0*/  IMAD.MOV.U32 R212, RZ, RZ, R16 ;  /* 0x000000ffffd47224 */ /* 0x000fe200078e0010 */
[----:B------:R-:W-:Y:S01]  /*43e0*/  IABS R16, R56 ;  /* 0x0000003800107213 */ /* 0x000fe20000000000 */
[----:B------:R-:W-:Y:S01]  /*43f0*/  IMAD.IADD R56, R0, 0x1, -R225 ;  /* 0x0000000100387824 */ /* 0x000fe200078e0ae1 */
[----:B------:R-:W-:Y:S01]  /*4400*/  IADD3 R61, R189, 0x31, RZ ;  /* 0x00000031bd3d7810 */ /* 0x000fe20007ffe0ff */
[----:B------:R-:W-:Y:S01]  /*4410*/  I2F R60, R60 ;  /* 0x0000003c003c7306 */ /* 0x000fe20000201400 */
[----:B------:R-:W-:Y:S01]  /*4420*/  IMAD.MOV.U32 R63, RZ, RZ, R210 ;  /* 0x000000ffff3f7224 */ /* 0x000fe200078e00d2 */
[----:B--2---:R-:W-:Y:S01]  /*4430*/  HMMA.16816.F32 R156, R32, R184, R156 ;  /* 0x000000b8209c723c */ /* 0x004fe2000000189c */
[----:B------:R-:W-:-:S02]  /*4440*/  FMUL.FTZ R21, R21, c[0x0][0x2ec] ;  /* 0x0000bb0015157a20 */ /* 0x000fc40000410000 */
[----:B------:R-:W-:-:S03]  /*4450*/  IMAD.IADD R62, R0, 0x1, -R61 ;  /* 0x00000001003e7824 */ /* 0x000fc600078e0a3d */
[----:B------:R-:W-:Y:S01]  /*4460*/  I2F R63, R63 ;  /* 0x0000003f003f7306 */ /* 0x000fe20000201400 */
[----:B------:R-:W-:Y:S01]  /*4470*/  IMAD.MOV.U32 R184, RZ, RZ, R16 ;  /* 0x000000ffffb87224 */ /* 0x000fe200078e0010 */
[----:B------:R-:W-:Y:S01]  /*4480*/  IABS R16, R56 ;  /* 0x0000003800107213 */ /* 0x000fe20000000000 */
[C---:B------:R-:W-:Y:S01]  /*4490*/  HMMA.16816.F32 R152, R32.reuse, R186, R152 ;  /* 0x000000ba2098723c */ /* 0x040fe20000001898 */
[C---:B------:R-:W-:Y:S02]  /*44a0*/  IADD3 R56, R0.reuse, -R227, RZ ;  /* 0x800000e300387210 */ /* 0x040fe40007ffe0ff */
[----:B------:R-:W-:Y:S01]  /*44b0*/  IABS R62, R62 ;  /* 0x0000003e003e7213 */ /* 0x000fe20000000000 */
[----:B------:R-:W-:Y:S01]  /*44c0*/  IMAD.MOV.U32 R185, RZ, RZ, R16 ;  /* 0x000000ffffb97224 */ /* 0x000fe200078e0010 */
[----:B------:R-:W-:Y:S01]  /*44d0*/  IABS R16, R56 ;  /* 0x0000003800107213 */ /* 0x000fe20000000000 */
[----:B------:R-:W-:Y:S01]  /*44e0*/  I2F R17, R17 ;  /* 0x0000001100117306 */ /* 0x000fe20000201400 */
[----:B------:R-:W-:Y:S01]  /*44f0*/  IADD3 R187, R189, 0x49, RZ ;  /* 0x00000049bdbb7810 */ /* 0x000fe20007ffe0ff */
[----:B------:R-:W-:Y:S04]  /*4500*/  HMMA.16816.F32 R148, R32, R180, R148 ;  /* 0x000000b42094723c */ /* 0x000fe80000001894 */
[----:B------:R-:W-:-:S02]  /*4510*/  IMAD.IADD R56, R0, 0x1, -R187 ;  /* 0x0000000100387824 */ /* 0x000fc400078e0abb */
[----:B------:R-:W-:Y:S01]  /*4520*/  I2F R210, R62 ;  /* 0x0000003e00d27306 */ /* 0x000fe20000201400 */
[----:B------:R-:W-:Y:S01]  /*4530*/  IMAD.MOV.U32 R180, RZ, RZ, R16 ;  /* 0x000000ffffb47224 */ /* 0x000fe200078e0010 */
[C---:B------:R-:W-:Y:S01]  /*4540*/  HMMA.16816.F32 R144, R32.reuse, R182, R144 ;  /* 0x000000b62090723c */ /* 0x040fe20000001890 */
[----:B------:R-:W-:Y:S01]  /*4550*/  IABS R16, R56 ;  /* 0x0000003800107213 */ /* 0x000fe20000000000 */
[----:B------:R-:W-:Y:S02]  /*4560*/  IMAD.IADD R56, R0, 0x1, -R231 ;  /* 0x0000000100387824 */ /* 0x000fe400078e0ae7 */
[----:B------:R-:W-:Y:S02]  /*4570*/  FMUL.FTZ R57, R157, c[0x0][0x2ec] ;  /* 0x0000bb009d397a20 */ /* 0x000fe40000410000 */
[----:B------:R-:W-:Y:S01]  /*4580*/  FMUL.FTZ R156, R156, c[0x0][0x2ec] ;  /* 0x0000bb009c9c7a20 */ /* 0x000fe20000410000 */
[----:B------:R-:W-:Y:S01]  /*4590*/  IADD3 R183, R189, 0x51, RZ ;  /* 0x00000051bdb77810 */ /* 0x000fe20007ffe0ff */
[----:B------:R-:W-:Y:S01]  /*45a0*/  HMMA.16816.F32 R140, R32, R176, R140 ;  /* 0x000000b0208c723c */ /* 0x000fe2000000188c */
[----:B------:R-:W-:Y:S01]  /*45b0*/  MOV R182, R16 ;  /* 0x0000001000b67202 */ /* 0x000fe20000000f00 */
[----:B------:R-:W-:Y:S01]  /*45c0*/  MUFU.TANH R57, R57 ;  /* 0x0000003900397308 */ /* 0x000fe20000002400 */
[----:B------:R-:W-:Y:S01]  /*45d0*/  IABS R16, R56 ;  /* 0x0000003800107213 */ /* 0x000fe20000000000 */
[----:B------:R-:W-:-:S02]  /*45e0*/  IMAD.IADD R56, R0, 0x1, -R183 ;  /* 0x0000000100387824 */ /* 0x000fc400078e0ab7 */
[----:B------:R-:W-:Y:S02]  /*45f0*/  FMUL.FTZ R224, R154, c[0x0][0x2ec] ;  /* 0x0000bb009ae07a20 */ /* 0x000fe40000410000 */
[----:B------:R-:W-:Y:S01]  /*4600*/  IMAD.MOV.U32 R177, RZ, RZ, R16 ;  /* 0x000000ffffb17224 */ /* 0x000fe200078e0010 */
[----:B------:R-:W-:Y:S01]  /*4610*/  IABS R16, R56 ;  /* 0x0000003800107213 */ /* 0x000fe20000000000 */
[----:B------:R-:W-:Y:S01]  /*4620*/  IMAD.IADD R56, R0, 0x1, -R233 ;  /* 0x0000000100387824 */ /* 0x000fe200078e0ae9 */
[C---:B------:R-:W-:Y:S01]  /*4630*/  HMMA.16816.F32 R132, R32.reuse, R172, R132 ;  /* 0x000000ac2084723c */ /* 0x040fe20000001884 */
[----:B------:R1:W-:Y:S01]  /*4640*/  MUFU.TANH R157, R116 ;  /* 0x00000074009d7308 */ /* 0x0003e20000002400 */
[----:B------:R-:W-:Y:S02]  /*4650*/  IMAD.IADD R181, R218, 0x1, -R189 ;  /* 0x00000001dab57824 */ /* 0x000fe400078e0abd */
[----:B------:R-:W-:Y:S01]  /*4660*/  IMAD.MOV.U32 R176, RZ, RZ, R16 ;  /* 0x000000ffffb07224 */ /* 0x000fe200078e0010 */
[----:B------:R-:W-:Y:S01]  /*4670*/  IABS R16, R56 ;  /* 0x0000003800107213 */ /* 0x000fe20000000000 */
[----:B------:R-:W-:Y:S01]  /*4680*/  FMUL.FTZ R154, R155, c[0x0][0x2ec] ;  /* 0x0000bb009b9a7a20 */ /* 0x000fe20000410000 */
[C---:B------:R-:W-:Y:S01]  /*4690*/  IADD3 R56, R0.reuse, -R235, RZ ;  /* 0x800000eb00387210 */ /* 0x040fe20007ffe0ff */
[C---:B------:R-:W-:Y:S01]  /*46a0*/  HMMA.16816.F32 R136, R32.reuse, R178, R136 ;  /* 0x000000b22088723c */ /* 0x040fe20000001888 */
[----:B------:R-:W-:Y:S01]  /*46b0*/  MUFU.TANH R224, R224 ;  /* 0x000000e000e07308 */ /* 0x000fe20000002400 */
[----:B------:R-:W-:Y:S01]  /*46c0*/  IMAD.MOV.U32 R172, RZ, RZ, R16 ;  /* 0x000000ffffac7224 */ /* 0x000fe200078e0010 */
[----:B------:R-:W-:Y:S01]  /*46d0*/  IABS R16, R56 ;  /* 0x0000003800107213 */ /* 0x000fe20000000000 */
[----:B------:R-:W-:Y:S01]  /*46e0*/  IMAD.IADD R56, R0, 0x1, -R237 ;  /* 0x0000000100387824 */ /* 0x000fe200078e0aed */
[----:B------:R-:W-:Y:S01]  /*46f0*/  IABS R181, R181 ;  /* 0x000000b500b57213 */ /* 0x000fe20000000000 */
[----:B------:R-:W-:Y:S01]  /*4700*/  FMUL.FTZ R155, R149, c[0x0][0x2ec] ;  /* 0x0000bb00959b7a20 */ /* 0x000fe20000410000 */
[C---:B------:R-:W-:Y:S01]  /*4710*/  IADD3 R179, R189.reuse, 0x61, RZ ;  /* 0x00000061bdb37810 */ /* 0x040fe20007ffe0ff */
[----:B------:R-:W-:Y:S01]  /*4720*/  HMMA.16816.F32 R128, R32, R174, R128 ;  /* 0x000000ae2080723c */ /* 0x000fe20000001880 */
[----:B------:R-:W-:Y:S01]  /*4730*/  IADD3 R178, R189, 0x78, RZ ;  /* 0x00000078bdb27810 */ /* 0x000fe20007ffe0ff */
[----:B------:R-:W-:Y:S01]  /*4740*/  MUFU.TANH R154, R154 ;  /* 0x0000009a009a7308 */ /* 0x000fe20000002400 */
[----:B------:R-:W-:Y:S01]  /*4750*/  FMUL.FTZ R151, R151, c[0x0][0x2ec] ;  /* 0x0000bb0097977a20 */ /* 0x000fe20000410000 */
[----:B-1----:R-:W-:Y:S01]  /*4760*/  IADD3 R116, -R199, R230, RZ ;  /* 0x000000e6c7747210 */ /* 0x002fe20007ffe1ff */
[----:B------:R-:W-:-:S02]  /*4770*/  FMUL.FTZ R148, R148, c[0x0][0x2ec] ;  /* 0x0000bb0094947a20 */ /* 0x000fc40000410000 */
[----:B------:R-:W-:Y:S01]  /*4780*/  IMAD.MOV.U32 R174, RZ, RZ, R16 ;  /* 0x000000ffffae7224 */ /* 0x000fe200078e0010 */
[----:B------:R-:W-:Y:S01]  /*4790*/  IABS R16, R56 ;  /* 0x0000003800107213 */ /* 0x000fe20000000000 */
[C---:B------:R-:W-:Y:S01]  /*47a0*/  HMMA.16816.F32 R124, R32.reuse, R168, R124 ;  /* 0x000000a8207c723c */ /* 0x040fe2000000187c */
[----:B------:R-:W-:Y:S01]  /*47b0*/  IADD3 R56, R0, -R179, RZ ;  /* 0x800000b300387210 */ /* 0x000fe20007ffe0ff */
[----:B------:R-:W-:Y:S01]  /*47c0*/  I2F R181, R181 ;  /* 0x000000b500b57306 */ /* 0x000fe20000201400 */
[----:B------:R-:W-:Y:S01]  /*47d0*/  FMUL.FTZ R152, R152, c[0x0][0x2ec] ;  /* 0x0000bb0098987a20 */ /* 0x000fe20000410000 */
[----:B------:R-:W-:Y:S01]  /*47e0*/  IABS R116, R116 ;  /* 0x0000007400747213 */ /* 0x000fe20000000000 */
[----:B------:R-:W-:Y:S02]  /*47f0*/  FMUL.FTZ R153, R153, c[0x0][0x2ec] ;  /* 0x0000bb0099997a20 */ /* 0x000fe40000410000 */
[----:B------:R-:W-:Y:S01]  /*4800*/  IMAD.MOV.U32 R168, RZ, RZ, R16 ;  /* 0x000000ffffa87224 */ /* 0x000fe200078e0010 */
[----:B------:R-:W-:Y:S01]  /*4810*/  IABS R16, R56 ;  /* 0x0000003800107213 */ /* 0x000fe20000000000 */
[----:B------:R-:W-:Y:S01]  /*4820*/  IMAD.IADD R56, R0, 0x1, -R247 ;  /* 0x0000000100387824 */ /* 0x000fe200078e0af7 */
[----:B------:R-:W-:Y:S01]  /*4830*/  HMMA.16816.F32 R120, R32, R170, R120 ;  /* 0x000000aa2078723c */ /* 0x000fe20000001878 */
[----:B------:R-:W1:Y:S01]  /*4840*/  MUFU.TANH R113, R148 ;  /* 0x0000009400717308 */ /* 0x000e620000002400 */
[----:B------:R-:W-:-:S02]  /*4850*/  IMAD.IADD R62, R218, 0x1, -R205 ;  /* 0x00000001da3e7824 */ /* 0x000fc400078e0acd */
[----:B------:R-:W-:Y:S02]  /*4860*/  FMUL.FTZ R137, R137, c[0x0][0x2ec] ;  /* 0x0000bb0089897a20 */ /* 0x000fe40000410000 */
[----:B------:R-:W-:Y:S01]  /*4870*/  FMUL.FTZ R140, R140, c[0x0][0x2ec] ;  /* 0x0000bb008c8c7a20 */ /* 0x000fe20000410000 */
[----:B------:R-:W-:Y:S01]  /*4880*/  IABS R62, R62 ;  /* 0x0000003e003e7213 */ /* 0x000fe20000000000 */
[----:B------:R-:W-:Y:S01]  /*4890*/  IMAD.MOV.U32 R170, RZ, RZ, R16 ;  /* 0x000000ffffaa7224 */ /* 0x000fe200078e0010 */
[----:B------:R-:W-:Y:S01]  /*48a0*/  IABS R16, R56 ;  /* 0x0000003800107213 */ /* 0x000fe20000000000 */
[----:B------:R-:W-:Y:S01]  /*48b0*/  HMMA.16816.F32 R52, R32, R164, R52 ;  /* 0x000000a42034723c */ /* 0x000fe20000001834 */
[----:B------:R-:W-:Y:S01]  /*48c0*/  IADD3 R56, R0, -R249, RZ ;  /* 0x800000f900387210 */ /* 0x000fe20007ffe0ff */
[----:B------:R-:W2:Y:S01]  /*48d0*/  I2F R116, R116 ;  /* 0x0000007400747306 */ /* 0x000ea20000201400 */
[----:B------:R-:W-:Y:S02]  /*48e0*/  FMUL.FTZ R136, R136, c[0x0][0x2ec] ;  /* 0x0000bb0088887a20 */ /* 0x000fe40000410000 */
[----:B------:R-:W-:-:S02]  /*48f0*/  FMUL.FTZ R139, R139, c[0x0][0x2ec] ;  /* 0x0000bb008b8b7a20 */ /* 0x000fc40000410000 */
[----:B------:R-:W-:Y:S01]  /*4900*/  IMAD.MOV.U32 R164, RZ, RZ, R16 ;  /* 0x000000ffffa47224 */ /* 0x000fe200078e0010 */
[----:B------:R-:W-:Y:S01]  /*4910*/  IABS R16, R56 ;  /* 0x0000003800107213 */ /* 0x000fe20000000000 */
[----:B------:R-:W-:Y:S01]  /*4920*/  IMAD.IADD R56, R0, 0x1, -R245 ;  /* 0x0000000100387824 */ /* 0x000fe200078e0af5 */
[C---:B------:R-:W-:Y:S01]  /*4930*/  HMMA.16816.F32 R48, R32.reuse, R166, R48 ;  /* 0x000000a62030723c */ /* 0x040fe20000001830 */
[----:B-1----:R-:W-:Y:S01]  /*4940*/  FFMA.FTZ R113, R200, -UR4, R113 ;  /* 0x80000004c8717c23 */ /* 0x002fe20008010071 */
[----:B------:R-:W1:Y:S01]  /*4950*/  MUFU.TANH R137, R137 ;  /* 0x0000008900897308 */ /* 0x000e620000002400 */
[----:B------:R-:W-:Y:S01]  /*4960*/  IMAD.MOV.U32 R165, RZ, RZ, R16 ;  /* 0x000000ffffa57224 */ /* 0x000fe200078e0010 */
[----:B------:R-:W-:Y:S01]  /*4970*/  IABS R16, R56 ;  /* 0x0000003800107213 */ /* 0x000fe20000000000 */
[----:B------:R-:W-:Y:S02]  /*4980*/  FMUL.FTZ R138, R138, c[0x0][0x2ec] ;  /* 0x0000bb008a8a7a20 */ /* 0x000fe40000410000 */
[----:B------:R-:W-:Y:S01]  /*4990*/  IADD3 R167, R189, 0x71, RZ ;  /* 0x00000071bda77810 */ /* 0x000fe20007ffe0ff */
[C---:B------:R-:W-:Y:S01]  /*49a0*/  HMMA.16816.F32 R44, R32.reuse, R160, R44 ;  /* 0x000000a0202c723c */ /* 0x040fe2000000182c */
[----:B------:R-:W-:Y:S01]  /*49b0*/  IMAD.MOV.U32 R166, RZ, RZ, R16 ;  /* 0x000000ffffa67224 */ /* 0x000fe200078e0010 */
[----:B------:R3:W-:Y:S01]  /*49c0*/  MUFU.TANH R161, R156 ;  /* 0x0000009c00a17308 */ /* 0x0007e20000002400 */
[----:B------:R-:W-:Y:S01]  /*49d0*/  IADD3 R56, R0, -R167, RZ ;  /* 0x800000a700387210 */ /* 0x000fe20007ffe0ff */
[----:B--2---:R-:W-:Y:S01]  /*49e0*/  FFMA.FTZ R111, R116, -UR4, R111 ;  /* 0x80000004746f7c23 */ /* 0x004fe2000801006f */
[----:B------:R-:W-:Y:S01]  /*49f0*/  IADD3 R116, -R223, R218, RZ ;  /* 0x000000dadf747210 */ /* 0x000fe20007ffe1ff */
[----:B------:R-:W-:Y:S01]  /*4a00*/  FMUL.FTZ R134, R134, c[0x0][0x2ec] ;  /* 0x0000bb0086867a20 */ /* 0x000fe20000410000 */
[----:B------:R-:W-:Y:S01]  /*4a10*/  IABS R16, R56 ;  /* 0x0000003800107213 */ /* 0x000fe20000000000 */
[----:B------:R-:W-:Y:S01]  /*4a20*/  IMAD.IADD R56, R0, 0x1, -R178 ;  /* 0x0000000100387824 */ /* 0x000fe200078e0ab2 */
[----:B------:R-:W-:Y:S01]  /*4a30*/  HMMA.16816.F32 R36, R32, R64, R36 ;  /* 0x000000402024723c */ /* 0x000fe20000001824 */
[----:B------:R-:W-:Y:S01]  /*4a40*/  IMAD.IADD R160, R218, 0x1, -R191 ;  /* 0x00000001daa07824 */ /* 0x000fe200078e0abf */
[----:B------:R-:W-:Y:S01]  /*4a50*/  I2F R62, R62 ;  /* 0x0000003e003e7306 */ /* 0x000fe20000201400 */
[----:B------:R-:W-:Y:S01]  /*4a60*/  IMAD.MOV.U32 R186, RZ, RZ, R16 ;  /* 0x000000ffffba7224 */ /* 0x000fe200078e0010 */
[----:B------:R-:W-:Y:S01]  /*4a70*/  IABS R16, R56 ;  /* 0x0000003800107213 */ /* 0x000fe20000000000 */
[----:B-1----:R-:W-:Y:S01]  /*4a80*/  FFMA.FTZ R137, R60, -UR4, R137 ;  /* 0x800000043c897c23 */ /* 0x002fe20008010089 */
[----:B------:R-:W-:Y:S01]  /*4a90*/  IADD3 R56, -R193, R218, RZ ;  /* 0x000000dac1387210 */ /* 0x000fe20007ffe1ff */
[----:B------:R-:W-:Y:S01]  /*4aa0*/  FMUL.FTZ R60, R92, c[0x0][0x2ec] ;  /* 0x0000bb005c3c7a20 */ /* 0x000fe20000410000 */
[----:B------:R-:W-:Y:S01]  /*4ab0*/  IABS R160, R160 ;  /* 0x000000a000a07213 */ /* 0x000fe20000000000 */
[----:B------:R-:W-:Y:S01]  /*4ac0*/  IMAD.MOV.U32 R244, RZ, RZ, R16 ;  /* 0x000000fffff47224 */ /* 0x000fe200078e0010 */
[----:B------:R-:W-:Y:S01]  /*4ad0*/  IABS R56, R56 ;  /* 0x0000003800387213 */ /* 0x000fe20000000000 */
[----:B------:R-:W-:Y:S01]  /*4ae0*/  IMAD.IADD R16, R216, 0x1, -R189 ;  /* 0x00000001d8107824 */ /* 0x000fe200078e0abd */
[-C--:B------:R-:W-:Y:S01]  /*4af0*/  IADD3 R64, -R189, R230.reuse, RZ ;  /* 0x000000e6bd407210 */ /* 0x080fe20007ffe1ff */
[C---:B------:R-:W-:Y:S01]  /*4b00*/  HMMA.16816.F32 R40, R12.reuse, R58, R40 ;  /* 0x0000003a0c28723c */ /* 0x040fe20000001828 */
[----:B------:R1:W2:Y:S01]  /*4b10*/  I2F R65, R56 ;  /* 0x0000003800417306 */ /* 0x0002a20000201400 */
[----:B---3--:R-:W-:Y:S01]  /*4b20*/  IADD3 R156, -R197, R230, RZ ;  /* 0x000000e6c59c7210 */ /* 0x008fe20007ffe1ff */
[----:B------:R-:W-:Y:S01]  /*4b30*/  FMUL.FTZ R92, R94, c[0x0][0x2ec] ;  /* 0x0000bb005e5c7a20 */ /* 0x000fe20000410000 */
[----:B------:R-:W-:Y:S01]  /*4b40*/  IABS R16, R16 ;  /* 0x0000001000107213 */ /* 0x000fe20000000000 */
[----:B------:R-:W-:Y:S01]  /*4b50*/  FMUL.FTZ R133, R133, c[0x0][0x2ec] ;  /* 0x0000bb0085857a20 */ /* 0x000fe20000410000 */
[----:B------:R-:W-:Y:S01]  /*4b60*/  IABS R64, R64 ;  /* 0x0000004000407213 */ /* 0x000fe20000000000 */
[----:B------:R-:W-:Y:S01]  /*4b70*/  FMUL.FTZ R59, R118, c[0x0][0x2ec] ;  /* 0x0000bb00763b7a20 */ /* 0x000fe20000410000 */
[----:B------:R-:W-:Y:S01]  /*4b80*/  IABS R156, R156 ;  /* 0x0000009c009c7213 */ /* 0x000fe20000000000 */
[----:B------:R-:W-:Y:S01]  /*4b90*/  I2F R160, R160 ;  /* 0x000000a000a07306 */ /* 0x000fe20000201400 */
[----:B------:R-:W-:Y:S01]  /*4ba0*/  IMAD.IADD R118, R218, 0x1, -R199 ;  /* 0x00000001da767824 */ /* 0x000fe200078e0ac7 */
[----:B------:R-:W-:Y:S01]  /*4bb0*/  HMMA.16816.F32 R8, R12, R18, R8 ;  /* 0x000000120c08723c */ /* 0x000fe20000001808 */
[----:B------:R-:W-:Y:S01]  /*4bc0*/  FMUL.FTZ R58, R158, c[0x0][0x2ec] ;  /* 0x0000bb009e3a7a20 */ /* 0x000fe20000410000 */
[----:B------:R-:W-:Y:S01]  /*4bd0*/  IABS R116, R116 ;  /* 0x0000007400747213 */ /* 0x000fe20000000000 */
[----:B------:R-:W-:Y:S01]  /*4be0*/  IMAD.IADD R158, R230, 0x1, -R205 ;  /* 0x00000001e69e7824 */ /* 0x000fe200078e0acd */
[----:B------:R-:W-:Y:S01]  /*4bf0*/  IABS R118, R118 ;  /* 0x0000007600767213 */ /* 0x000fe20000000000 */
[----:B------:R-:W-:Y:S01]  /*4c00*/  FMUL.FTZ R54, R54, c[0x0][0x2ec] ;  /* 0x0000bb0036367a20 */ /* 0x000fe20000410000 */
[----:B------:R-:W3:Y:S01]  /*4c10*/  I2F R16, R16 ;  /* 0x0000001000107306 */ /* 0x000ee20000201400 */
[----:B-1----:R-:W-:Y:S01]  /*4c20*/  IMAD.IADD R56, R216, 0x1, -R193 ;  /* 0x00000001d8387824 */ /* 0x002fe200078e0ac1 */
[----:B------:R-:W-:Y:S01]  /*4c30*/  IABS R158, R158 ;  /* 0x0000009e009e7213 */ /* 0x000fe20000000000 */
[----:B--2---:R-:W-:-:S02]  /*4c40*/  FFMA.FTZ R224, R65, -UR4, R224 ;  /* 0x8000000441e07c23 */ /* 0x004fc400080100e0 */
[----:B------:R-:W-:Y:S01]  /*4c50*/  FMUL.FTZ R50, R50, c[0x0][0x2ec] ;  /* 0x0000bb0032327a20 */ /* 0x000fe20000410000 */
[----:B------:R-:W-:Y:S01]  /*4c60*/  IABS R56, R56 ;  /* 0x0000003800387213 */ /* 0x000fe20000000000 */
[C---:B------:R-:W-:Y:S01]  /*4c70*/  HMMA.16816.F32 R40, R32.reuse, R162, R40 ;  /* 0x000000a22028723c */ /* 0x040fe20000001828 */
[----:B------:R-:W1:Y:S01]  /*4c80*/  MUFU.TANH R65, R155 ;  /* 0x0000009b00417308 */ /* 0x000e620000002400 */
[----:B------:R-:W-:Y:S02]  /*4c90*/  FMUL.FTZ R129, R129, c[0x0][0x2ec] ;  /* 0x0000bb0081817a20 */ /* 0x000fe40000410000 */
[----:B------:R-:W-:Y:S02]  /*4ca0*/  IMAD.MOV.U32 R173, RZ, RZ, R56 ;  /* 0x000000ffffad7224 */ /* 0x000fe400078e0038 */
[----:B------:R-:W-:Y:S01]  /*4cb0*/  FFMA.FTZ R56, R2, -UR4, R161 ;  /* 0x8000000402387c23 */ /* 0x000fe200080100a1 */
[----:B------:R-:W-:Y:S01]  /*4cc0*/  IADD3 R162, R0, -R214, RZ ;  /* 0x800000d600a27210 */ /* 0x000fe20007ffe0ff */
[----:B------:R-:W-:Y:S01]  /*4cd0*/  FFMA.FTZ R2, R190, -UR4, R57 ;  /* 0x80000004be027c23 */ /* 0x000fe20008010039 */
[----:B------:R-:W-:Y:S01]  /*4ce0*/  I2F R64, R64 ;  /* 0x0000004000407306 */ /* 0x000fe20000201400 */
[----:B------:R-:W-:Y:S01]  /*4cf0*/  FMUL.FTZ R57, R159, c[0x0][0x2ec] ;  /* 0x0000bb009f397a20 */ /* 0x000fe20000410000 */
[----:B------:R-:W-:Y:S01]  /*4d00*/  FSEL R159, R56, -INF , !P4 ;  /* 0xff800000389f7808 */ /* 0x000fe20006000000 */
[----:B---3--:R-:W-:Y:S01]  /*4d10*/  FFMA.FTZ R157, R16, -UR4, R157 ;  /* 0x80000004109d7c23 */ /* 0x008fe2000801009d */
[----:B------:R-:W-:Y:S01]  /*4d20*/  IADD3 R163, -R201, R230, RZ ;  /* 0x000000e6c9a37210 */ /* 0x000fe20007ffe1ff */
[----:B------:R-:W-:Y:S01]  /*4d30*/  IMAD.IADD R16, R230, 0x1, -R193 ;  /* 0x00000001e6107824 */ /* 0x000fe200078e0ac1 */
[----:B------:R-:W-:Y:S01]  /*4d40*/  FSEL R2, R2, -INF , !P3 ;  /* 0xff80000002027808 */ /* 0x000fe20005800000 */
[----:B------:R-:W-:Y:S01]  /*4d50*/  IMAD.IADD R0, R216, 0x1, -R191 ;  /* 0x00000001d8007824 */ /* 0x000fe200078e0abf */
[----:B------:R-:W2:Y:S01]  /*4d60*/  MUFU.TANH R57, R57 ;  /* 0x0000003900397308 */ /* 0x000ea20000002400 */
[----:B-1----:R-:W-:Y:S01]  /*4d70*/  FFMA.FTZ R202, R202, -UR4, R65 ;  /* 0x80000004caca7c23 */ /* 0x002fe20008010041 */
[----:B------:R-:W-:Y:S01]  /*4d80*/  IABS R16, R16 ;  /* 0x0000001000107213 */ /* 0x000fe20000000000 */
[----:B------:R-:W-:Y:S01]  /*4d90*/  IMAD.IADD R56, R216, 0x1, -R205 ;  /* 0x00000001d8387824 */ /* 0x000fe200078e0acd */
[----:B------:R-:W-:Y:S01]  /*4da0*/  FSEL R157, R157, -INF , !P4 ;  /* 0xff8000009d9d7808 */ /* 0x000fe20006000000 */
[----:B------:R-:W-:Y:S01]  /*4db0*/  HMMA.16816.F32 R32, R32, R66, R8 ;  /* 0x000000422020723c */ /* 0x000fe20000001808 */
[----:B------:R-:W-:Y:S01]  /*4dc0*/  IABS R0, R0 ;  /* 0x0000000000007213 */ /* 0x000fe20000000000 */
[----:B------:R-:W-:Y:S01]  /*4dd0*/  IMAD.MOV.U32 R175, RZ, RZ, R16 ;  /* 0x000000ffffaf7224 */ /* 0x000fe200078e0010 */
[----:B------:R-:W1:Y:S01]  /*4de0*/  MUFU.TANH R58, R58 ;  /* 0x0000003a003a7308 */ /* 0x000e620000002400 */
[----:B------:R-:W-:Y:S01]  /*4df0*/  IABS R163, R163 ;  /* 0x000000a300a37213 */ /* 0x000fe20000000000 */
[----:B------:R-:W-:Y:S01]  /*4e00*/  FMUL.FTZ R131, R131, c[0x0][0x2ec] ;  /* 0x0000bb0083837a20 */ /* 0x000fe20000410000 */
[----:B------:R-:W-:Y:S01]  /*4e10*/  IABS R56, R56 ;  /* 0x0000003800387213 */ /* 0x000fe20000000000 */
[----:B------:R-:W-:Y:S01]  /*4e20*/  FMUL.FTZ R127, R127, c[0x0][0x2ec] ;  /* 0x0000bb007f7f7a20 */ /* 0x000fe20000410000 */
[----:B------:R-:W-:Y:S01]  /*4e30*/  IABS R162, R162 ;  /* 0x000000a200a27213 */ /* 0x000fe20000000000 */
[----:B------:R-:W-:-:S02]  /*4e40*/  FMUL.FTZ R53, R53, c[0x0][0x2ec] ;  /* 0x0000bb0035357a20 */ /* 0x000fc40000410000 */
[----:B--2---:R-:W-:Y:S01]  /*4e50*/  FFMA.FTZ R160, R160, -UR4, R57 ;  /* 0x80000004a0a07c23 */ /* 0x004fe20008010039 */
[----:B------:R-:W-:Y:S01]  /*4e60*/  IADD3 R57, -R195, R218, RZ ;  /* 0x000000dac3397210 */ /* 0x000fe20007ffe1ff */
[----:B------:R-:W2:Y:S01]  /*4e70*/  MUFU.TANH R59, R59 ;  /* 0x0000003b003b7308 */ /* 0x000ea20000002400 */
[----:B------:R-:W-:Y:S02]  /*4e80*/  FMUL.FTZ R49, R49, c[0x0][0x2ec] ;  /* 0x0000bb0031317a20 */ /* 0x000fe40000410000 */
[----:B------:R-:W-:Y:S01]  /*4e90*/  IABS R16, R57 ;  /* 0x0000003900107213 */ /* 0x000fe20000000000 */
[----:B------:R-:W-:Y:S01]  /*4ea0*/  IMAD.IADD R57, R216, 0x1, -R195 ;  /* 0x00000001d8397824 */ /* 0x000fe200078e0ac3 */
[----:B------:R-:W-:Y:S01]  /*4eb0*/  IADD3 R195, -R195, R230, RZ ;  /* 0x000000e6c3c37210 */ /* 0x000fe20007ffe1ff */
[----:B-1----:R-:W-:Y:S01]  /*4ec0*/  FFMA.FTZ R181, R181, -UR4, R58 ;  /* 0x80000004b5b57c23 */ /* 0x002fe2000801003a */
[----:B------:R-:W-:Y:S01]  /*4ed0*/  FSEL R160, R160, -INF , !P3 ;  /* 0xff800000a0a07808 */ /* 0x000fe20005800000 */
[----:B------:R-:W-:Y:S01]  /*4ee0*/  IMAD.MOV.U32 R189, RZ, RZ, R16 ;  /* 0x000000ffffbd7224 */ /* 0x000fe200078e0010 */
[----:B------:R-:W-:Y:S01]  /*4ef0*/  IABS R16, R57 ;  /* 0x0000003900107213 */ /* 0x000fe20000000000 */
[----:B------:R-:W-:Y:S01]  /*4f00*/  IMAD.IADD R57, R218, 0x1, -R197 ;  /* 0x00000001da397824 */ /* 0x000fe200078e0ac5 */
[----:B------:R-:W-:Y:S01]  /*4f10*/  IABS R195, R195 ;  /* 0x000000c300c37213 */ /* 0x000fe20000000000 */
[----:B------:R-:W-:Y:S01]  /*4f20*/  I2F R118, R118 ;  /* 0x0000007600767306 */ /* 0x000fe20000201400 */
[----:B------:R-:W-:Y:S01]  /*4f30*/  FSEL R181, R181, -INF , !P4 ;  /* 0xff800000b5b57808 */ /* 0x000fe20006000000 */
[----:B------:R-:W-:-:S02]  /*4f40*/  IMAD.IADD R58, R216, 0x1, -R209 ;  /* 0x00000001d83a7824 */ /* 0x000fc400078e0ad1 */
[----:B------:R-:W-:Y:S01]  /*4f50*/  IMAD.MOV.U32 R190, RZ, RZ, R195 ;  /* 0x000000ffffbe7224 */ /* 0x000fe200078e00c3 */
[----:B------:R-:W-:Y:S01]  /*4f60*/  IABS R195, R57 ;  /* 0x0000003900c37213 */ /* 0x000fe20000000000 */
[C---:B------:R-:W-:Y:S01]  /*4f70*/  IMAD.IADD R57, R216.reuse, 0x1, -R197 ;  /* 0x00000001d8397824 */ /* 0x040fe200078e0ac5 */
[----:B------:R-:W-:Y:S01]  /*4f80*/  IABS R58, R58 ;  /* 0x0000003a003a7213 */ /* 0x000fe20000000000 */
[----:B------:R1:W3:Y:S01]  /*4f90*/  I2F R193, R16 ;  /* 0x0000001000c17306 */ /* 0x0002e20000201400 */
[----:B------:R-:W-:Y:S02]  /*4fa0*/  IMAD.IADD R197, R216, 0x1, -R213 ;  /* 0x00000001d8c57824 */ /* 0x000fe400078e0ad5 */
[----:B--2---:R-:W-:Y:S02]  /*4fb0*/  FFMA.FTZ R64, R64, -UR4, R59 ;  /* 0x8000000440407c23 */ /* 0x004fe4000801003b */
[----:B------:R-:W-:Y:S01]  /*4fc0*/  FMUL.FTZ R59, R119, c[0x0][0x2ec] ;  /* 0x0000bb00773b7a20 */ /* 0x000fe20000410000 */
[----:B------:R-:W-:Y:S01]  /*4fd0*/  IABS R197, R197 ;  /* 0x000000c500c57213 */ /* 0x000fe20000000000 */
[----:B------:R-:W-:Y:S01]  /*4fe0*/  IMAD.IADD R119, R218, 0x1, -R211 ;  /* 0x00000001da777824 */ /* 0x000fe200078e0ad3 */
[----:B------:R-:W2:Y:S01]  /*4ff0*/  I2F R189, R189 ;  /* 0x000000bd00bd7306 */ /* 0x000ea20000201400 */
[----:B------:R-:W-:Y:S01]  /*5000*/  FSEL R64, R64, -INF , !P4 ;  /* 0xff80000040407808 */ /* 0x000fe20006000000 */
[----:B------:R-:W-:Y:S01]  /*5010*/  FMUL.FTZ R126, R126, c[0x0][0x2ec] ;  /* 0x0000bb007e7e7a20 */ /* 0x000fe20000410000 */
[----:B------:R-:W-:Y:S01]  /*5020*/  ISETP.GE.AND P4, PT, R205, UR13, PT ;  /* 0x0000000dcd007c0c */ /* 0x000fe2000bf86270 */
[----:B------:R-:W-:Y:S01]  /*5030*/  FMUL.FTZ R45, R45, c[0x0][0x2ec] ;  /* 0x0000bb002d2d7a20 */ /* 0x000fe20000410000 */
[----:B------:R-:W-:Y:S01]  /*5040*/  IABS R119, R119 ;  /* 0x0000007700777213 */ /* 0x000fe20000000000 */
[----:B------:R-:W-:Y:S01]  /*5050*/  FMUL.FTZ R47, R47, c[0x0][0x2ec] ;  /* 0x0000bb002f2f7a20 */ /* 0x000fe20000410000 */
[----:B-1----:R-:W-:Y:S01]  /*5060*/  IABS R16, R57 ;  /* 0x0000003900107213 */ /* 0x002fe20000000000 */
[----:B------:R1:W-:Y:S01]  /*5070*/  MUFU.TANH R65, R151 ;  /* 0x0000009700417308 */ /* 0x0003e20000002400 */
[----:B---3--:R-:W-:-:S02]  /*5080*/  FFMA.FTZ R112, R193, -UR4, R112 ;  /* 0x80000004c1707c23 */ /* 0x008fc40008010070 */
[C---:B------:R-:W-:Y:S02]  /*5090*/  IMAD.IADD R57, R216.reuse, 0x1, -R201 ;  /* 0x00000001d8397824 */ /* 0x040fe400078e0ac9 */
[----:B------:R-:W-:Y:S02]  /*50a0*/  IMAD.MOV.U32 R171, RZ, RZ, R16 ;  /* 0x000000ffffab7224 */ /* 0x000fe400078e0010 */
[C---:B------:R-:W-:Y:S01]  /*50b0*/  IMAD.IADD R16, R216.reuse, 0x1, -R199 ;  /* 0x00000001d8107824 */ /* 0x040fe200078e0ac7 */
[----:B------:R-:W-:Y:S01]  /*50c0*/  I2F R156, R156 ;  /* 0x0000009c009c7306 */ /* 0x000fe20000201400 */
[----:B--2---:R-:W-:Y:S01]  /*50d0*/  FFMA.FTZ R154, R189, -UR4, R154 ;  /* 0x80000004bd9a7c23 */ /* 0x004fe2000801009a */
[----:B------:R-:W-:Y:S01]  /*50e0*/  IABS R57, R57 ;  /* 0x0000003900397213 */ /* 0x000fe20000000000 */
[----:B------:R-:W-:Y:S01]  /*50f0*/  IMAD.IADD R193, R216, 0x1, -R219 ;  /* 0x00000001d8c17824 */ /* 0x000fe200078e0adb */
[----:B------:R-:W-:Y:S01]  /*5100*/  IABS R16, R16 ;  /* 0x0000001000107213 */ /* 0x000fe20000000000 */
[----:B------:R-:W-:-:S02]  /*5110*/  FMUL.FTZ R36, R36, c[0x0][0x2ec] ;  /* 0x0000bb0024247a20 */ /* 0x000fc40000410000 */
[----:B------:R-:W-:Y:S01]  /*5120*/  FMUL.FTZ R38, R38, c[0x0][0x2ec] ;  /* 0x0000bb0026267a20 */ /* 0x000fe20000410000 */
[----:B------:R-:W2:Y:S01]  /*5130*/  I2F R171, R171 ;  /* 0x000000ab00ab7306 */ /* 0x000ea20000201400 */
[----:B-1----:R-:W-:Y:S01]  /*5140*/  FSEL R151, R112, -INF , !P1 ;  /* 0xff80000070977808 */ /* 0x002fe20004800000 */
[----:B------:R-:W-:Y:S01]  /*5150*/  IMAD.MOV.U32 R169, RZ, RZ, R16 ;  /* 0x000000ffffa97224 */ /* 0x000fe200078e0010 */
[----:B------:R-:W-:Y:S01]  /*5160*/  IABS R193, R193 ;  /* 0x000000c100c17213 */ /* 0x000fe20000000000 */
[----:B------:R-:W-:Y:S02]  /*5170*/  FMUL.FTZ R112, R109, c[0x0][0x2ec] ;  /* 0x0000bb006d707a20 */ /* 0x000fe40000410000 */
[----:B------:R-:W-:Y:S02]  /*5180*/  IMAD.IADD R16, R218, 0x1, -R201 ;  /* 0x00000001da107824 */ /* 0x000fe400078e0ac9 */
[----:B------:R-:W1:Y:S01]  /*5190*/  MUFU.TANH R189, R110 ;  /* 0x0000006e00bd7308 */ /* 0x000e620000002400 */
[----:B------:R-:W-:-:S02]  /*51a0*/  FMUL.FTZ R46, R46, c[0x0][0x2ec] ;  /* 0x0000bb002e2e7a20 */ /* 0x000fc40000410000 */
[----:B------:R-:W-:Y:S01]  /*51b0*/  IABS R16, R16 ;  /* 0x0000001000107213 */ /* 0x000fe20000000000 */
[----:B------:R-:W-:Y:S02]  /*51c0*/  FMUL.FTZ R51, R51, c[0x0][0x2ec] ;  /* 0x0000bb0033337a20 */ /* 0x000fe40000410000 */
[----:B------:R-:W-:Y:S02]  /*51d0*/  FMUL.FTZ R12, R22, c[0x0][0x2ec] ;  /* 0x0000bb00160c7a20 */ /* 0x000fe40000410000 */
[----:B------:R-:W-:Y:S01]  /*51e0*/  MUFU.TANH R199, R152 ;  /* 0x0000009800c77308 */ /* 0x000fe20000002400 */
[----:B--2---:R-:W-:Y:S02]  /*51f0*/  FFMA.FTZ R109, R171, -UR4, R108 ;  /* 0x80000004ab6d7c23 */ /* 0x004fe4000801006c */
[----:B------:R-:W-:Y:S02]  /*5200*/  FFMA.FTZ R171, R118, -UR4, R65 ;  /* 0x8000000476ab7c23 */ /* 0x000fe40008010041 */
[----:B------:R-:W-:-:S02]  /*5210*/  IMAD.IADD R65, R218, 0x1, -R215 ;  /* 0x00000001da417824 */ /* 0x000fc400078e0ad7 */
[----:B------:R-:W-:Y:S01]  /*5220*/  IMAD.IADD R118, R230, 0x1, -R221 ;  /* 0x00000001e6767824 */ /* 0x000fe200078e0add */
[----:B------:R-:W2:Y:S01]  /*5230*/  I2F R175, R175 ;  /* 0x000000af00af7306 */ /* 0x000ea20000201400 */
[----:B-1----:R-:W-:Y:S01]  /*5240*/  FFMA.FTZ R110, R156, -UR4, R189 ;  /* 0x800000049c6e7c23 */ /* 0x002fe200080100bd */
[----:B------:R-:W-:Y:S01]  /*5250*/  IABS R65, R65 ;  /* 0x0000004100417213 */ /* 0x000fe20000000000 */
[--C-:B------:R-:W-:Y:S01]  /*5260*/  IMAD.IADD R156, R218, 0x1, -R221.reuse ;  /* 0x00000001da9c7824 */ /* 0x100fe200078e0add */
[----:B------:R-:W-:Y:S01]  /*5270*/  FSEL R189, R113, -INF , !P0 ;  /* 0xff80000071bd7808 */ /* 0x000fe20004000000 */
[----:B------:R-:W-:Y:S01]  /*5280*/  FMUL.FTZ R113, R146, c[0x0][0x2ec] ;  /* 0x0000bb0092717a20 */ /* 0x000fe20000410000 */
[----:B------:R-:W-:Y:S01]  /*5290*/  FSEL R110, R110, -INF , !P0 ;  /* 0xff8000006e6e7808 */ /* 0x000fe20004000000 */
[----:B------:R-:W-:Y:S01]  /*52a0*/  FMUL.FTZ R146, R147, c[0x0][0x2ec] ;  /* 0x0000bb0093927a20 */ /* 0x000fe20000410000 */
[----:B------:R-:W1:Y:S01]  /*52b0*/  I2F R173, R173 ;  /* 0x000000ad00ad7306 */ /* 0x000e620000201400 */
[----:B------:R-:W-:Y:S01]  /*52c0*/  FSEL R147, R202, -INF , !P6 ;  /* 0xff800000ca937808 */ /* 0x000fe20007000000 */
[----:B------:R-:W-:Y:S01]  /*52d0*/  FMUL.FTZ R13, R40, c[0x0][0x2ec] ;  /* 0x0000bb00280d7a20 */ /* 0x000fe20000410000 */
[----:B------:R-:W-:Y:S01]  /*52e0*/  FSEL R171, R171, -INF , !P6 ;  /* 0xff800000abab7808 */ /* 0x000fe20007000000 */
[----:B------:R-:W-:Y:S01]  /*52f0*/  FMUL.FTZ R14, R41, c[0x0][0x2ec] ;  /* 0x0000bb00290e7a20 */ /* 0x000fe20000410000 */
[----:B------:R-:W-:Y:S01]  /*5300*/  IADD3 R202, -R225, R216, RZ ;  /* 0x000000d8e1ca7210 */ /* 0x000fe20007ffe1ff */
[----:B------:R-:W-:Y:S01]  /*5310*/  FMUL.FTZ R8, R42, c[0x0][0x2ec] ;  /* 0x0000bb002a087a20 */ /* 0x000fe20000410000 */
[----:B------:R-:W-:Y:S01]  /*5320*/  IABS R156, R156 ;  /* 0x0000009c009c7213 */ /* 0x000fe20000000000 */
[----:B------:R-:W-:Y:S01]  /*5330*/  I2F R169, R169 ;  /* 0x000000a900a97306 */ /* 0x000fe20000201400 */
[----:B--2---:R-:W-:Y:S01]  /*5340*/  FFMA.FTZ R114, R175, -UR4, R114 ;  /* 0x80000004af727c23 */ /* 0x004fe20008010072 */
[----:B------:R-:W-:Y:S01]  /*5350*/  FSEL R175, R224, -INF , !P2 ;  /* 0xff800000e0af7808 */ /* 0x000fe20005000000 */
[----:B------:R-:W-:Y:S01]  /*5360*/  FMUL.FTZ R9, R43, c[0x0][0x2ec] ;  /* 0x0000bb002b097a20 */ /* 0x000fe20000410000 */
[----:B------:R-:W-:Y:S01]  /*5370*/  IABS R118, R118 ;  /* 0x0000007600767213 */ /* 0x000fe20000000000 */
[----:B------:R-:W-:Y:S01]  /*5380*/  FMUL.FTZ R11, R32, c[0x0][0x2ec] ;  /* 0x0000bb00200b7a20 */ /* 0x000fe20000410000 */
[----:B------:R-:W-:Y:S01]  /*5390*/  FSEL R148, R114, -INF , !P2 ;  /* 0xff80000072947808 */ /* 0x000fe20005000000 */
[----:B------:R-:W-:Y:S01]  /*53a0*/  FMUL.FTZ R114, R150, c[0x0][0x2ec] ;  /* 0x0000bb0096727a20 */ /* 0x000fe20000410000 */
[----:B------:R-:W2:Y:S01]  /*53b0*/  MUFU.TANH R112, R112 ;  /* 0x0000007000707308 */ /* 0x000ea20000002400 */
[----:B-1----:R-:W-:Y:S01]  /*53c0*/  FFMA.FTZ R149, R173, -UR4, R226 ;  /* 0x80000004ad957c23 */ /* 0x002fe200080100e2 */
[----:B------:R-:W-:Y:S01]  /*53d0*/  FSEL R173, R154, -INF , !P1 ;  /* 0xff8000009aad7808 */ /* 0x000fe20004800000 */
[----:B------:R-:W-:Y:S01]  /*53e0*/  IMAD.IADD R154, R216, 0x1, -R221 ;  /* 0x00000001d89a7824 */ /* 0x000fe200078e0add */
[----:B------:R-:W-:Y:S01]  /*53f0*/  IABS R202, R202 ;  /* 0x000000ca00ca7213 */ /* 0x000fe20000000000 */
[----:B------:R-:W-:Y:S01]  /*5400*/  FMUL.FTZ R15, R33, c[0x0][0x2ec] ;  /* 0x0000bb00210f7a20 */ /* 0x000fe20000410000 */
[----:B------:R-:W-:Y:S01]  /*5410*/  FSEL R149, R149, -INF , !P2 ;  /* 0xff80000095957808 */ /* 0x000fe20005000000 */
[----:B------:R-:W-:Y:S01]  /*5420*/  FMUL.FTZ R34, R34, c[0x0][0x2ec] ;  /* 0x0000bb0022227a20 */ /* 0x000fe20000410000 */
[----:B------:R-:W1:Y:S01]  /*5430*/  I2F R205, R197 ;  /* 0x000000c500cd7306 */ /* 0x000e620000201400 */
[----:B------:R-:W-:Y:S01]  /*5440*/  IABS R154, R154 ;  /* 0x0000009a009a7213 */ /* 0x000fe20000000000 */
[----:B------:R-:W-:-:S06]  /*5450*/  FMUL.FTZ R35, R35, c[0x0][0x2ec] ;  /* 0x0000bb0023237a20 */ /* 0x000fcc0000410000 */
[----:B------:R3:W4:Y:S01]  /*5460*/  MUFU.TANH R197, R153 ;  /* 0x0000009900c57308 */ /* 0x0007220000002400 */
[----:B--2---:R-:W-:Y:S02]  /*5470*/  FFMA.FTZ R108, R169, -UR4, R112 ;  /* 0x80000004a96c7c23 */ /* 0x004fe40008010070 */
[----:B------:R-:W-:-:S05]  /*5480*/  IMAD.IADD R112, R216, 0x1, -R215 ;  /* 0x00000001d8707824 */ /* 0x000fca00078e0ad7 */
[----:B------:R2:W-:Y:S01]  /*5490*/  I2F R224, R65 ;  /* 0x0000004100e07306 */ /* 0x0005e20000201400 */
[----:B------:R-:W-:Y:S01]  /*54a0*/  IABS R112, R112 ;  /* 0x0000007000707213 */ /* 0x000fe20000000000 */
[----:B-1----:R-:W-:Y:S02]  /*54b0*/  FFMA.FTZ R205, R205, -UR4, R96 ;  /* 0x80000004cdcd7c23 */ /* 0x002fe40008010060 */
[----:B------:R-:W-:Y:S02]  /*54c0*/  FMUL.FTZ R96, R132, c[0x0][0x2ec] ;  /* 0x0000bb0084607a20 */ /* 0x000fe40000410000 */
[----:B---3--:R-:W-:Y:S02]  /*54d0*/  FFMA.FTZ R153, R192, -UR4, R199 ;  /* 0x80000004c0997c23 */ /* 0x008fe400080100c7 */
[----:B------:R-:W1:Y:S01]  /*54e0*/  I2F R0, R0 ;  /* 0x0000000000007306 */ /* 0x000e620000201400 */
[----:B------:R-:W-:Y:S02]  /*54f0*/  FMUL.FTZ R192, R144, c[0x0][0x2ec] ;  /* 0x0000bb0090c07a20 */ /* 0x000fe40000410000 */
[----:B------:R-:W-:Y:S01]  /*5500*/  FMUL.FTZ R144, R145, c[0x0][0x2ec] ;  /* 0x0000bb0091907a20 */ /* 0x000fe20000410000 */
[----:B------:R-:W-:Y:S01]  /*5510*/  FSEL R145, R108, -INF , !P6 ;  /* 0xff8000006c917808 */ /* 0x000fe20007000000 */
[----:B------:R-:W-:Y:S01]  /*5520*/  FMUL.FTZ R108, R105, c[0x0][0x2ec] ;  /* 0x0000bb00696c7a20 */ /* 0x000fe20000410000 */
[----:B------:R-:W-:Y:S01]  /*5530*/  FSEL R153, R153, -INF , !P2 ;  /* 0xff80000099997808 */ /* 0x000fe20005000000 */
[----:B------:R-:W-:Y:S01]  /*5540*/  FMUL.FTZ R105, R107, c[0x0][0x2ec] ;  /* 0x0000bb006b697a20 */ /* 0x000fe20000410000 */
[----:B--2---:R-:W-:Y:S01]  /*5550*/  FSEL R65, R109, -INF , !P0 ;  /* 0xff8000006d417808 */ /* 0x004fe20004000000 */
[----:B------:R-:W-:Y:S01]  /*5560*/  IMAD.IADD R109, R230, 0x1, -R215 ;  /* 0x00000001e66d7824 */ /* 0x000fe200078e0ad7 */
[----:B------:R-:W2:Y:S01]  /*5570*/  MUFU.TANH R59, R59 ;  /* 0x0000003b003b7308 */ /* 0x000ea20000002400 */
[----:B------:R-:W-:Y:S01]  /*5580*/  ISETP.GE.AND P2, PT, R211, UR13, PT ;  /* 0x0000000dd3007c0c */ /* 0x000fe2000bf46270 */
[----:B----4-:R-:W-:-:S02]  /*5590*/  FFMA.FTZ R155, R194, -UR4, R197 ;  /* 0x80000004c29b7c23 */ /* 0x010fc400080100c5 */
[----:B------:R-:W-:Y:S01]  /*55a0*/  IABS R109, R109 ;  /* 0x0000006d006d7213 */ /* 0x000fe20000000000 */
[----:B------:R-:W-:Y:S02]  /*55b0*/  IMAD.IADD R194, R218, 0x1, -R61 ;  /* 0x00000001dac27824 */ /* 0x000fe400078e0a3d */
[----:B-1----:R-:W-:Y:S01]  /*55c0*/  FFMA.FTZ R0, R0, -UR4, R117 ;  /* 0x8000000400007c23 */ /* 0x002fe20008010075 */
[----:B------:R-:W-:Y:S01]  /*55d0*/  I2F R16, R16 ;  /* 0x0000001000107306 */ /* 0x000fe20000201400 */
[----:B------:R-:W-:Y:S01]  /*55e0*/  IADD3 R117, -R211, R216, RZ ;  /* 0x000000d8d3757210 */ /* 0x000fe20007ffe1ff */
[----:B------:R-:W-:Y:S01]  /*55f0*/  IMAD.IADD R197, R218, 0x1, -R219 ;  /* 0x00000001dac57824 */ /* 0x000fe200078e0adb */
[----:B------:R-:W-:Y:S01]  /*5600*/  FSEL R155, R155, -INF , !P1 ;  /* 0xff8000009b9b7808 */ /* 0x000fe20004800000 */
[----:B------:R-:W-:Y:S01]  /*5610*/  IMAD.IADD R199, R230, 0x1, -R227 ;  /* 0x00000001e6c77824 */ /* 0x000fe200078e0ae3 */
[----:B------:R-:W-:Y:S02]  /*5620*/  FSEL R0, R0, -INF , !P3 ;  /* 0xff80000000007808 */ /* 0x000fe40005800000 */
[----:B------:R-:W-:Y:S01]  /*5630*/  IABS R117, R117 ;  /* 0x0000007500757213 */ /* 0x000fe20000000000 */
[----:B------:R-:W1:Y:S01]  /*5640*/  MUFU.TANH R113, R113 ;  /* 0x0000007100717308 */ /* 0x000e620000002400 */
[----:B--2---:R-:W-:Y:S01]  /*5650*/  FFMA.FTZ R222, R222, -UR4, R59 ;  /* 0x80000004dede7c23 */ /* 0x004fe2000801003b */
[----:B------:R-:W-:-:S02]  /*5660*/  IADD3 R59, -R209, R218, RZ ;  /* 0x000000dad13b7210 */ /* 0x000fc40007ffe1ff */
[----:B------:R-:W-:Y:S02]  /*5670*/  IABS R194, R194 ;  /* 0x000000c200c27213 */ /* 0x000fe40000000000 */
[----:B------:R-:W-:Y:S02]  /*5680*/  FSEL R152, R222, -INF , !P3 ;  /* 0xff800000de987808 */ /* 0x000fe40005800000 */
[----:B------:R-:W2:Y:S01]  /*5690*/  I2F R191, R57 ;  /* 0x0000003900bf7306 */ /* 0x000ea20000201400 */
[----:B------:R-:W-:Y:S02]  /*56a0*/  ISETP.GE.AND P3, PT, R209, UR13, PT ;  /* 0x0000000dd1007c0c */ /* 0x000fe4000bf66270 */
[----:B------:R-:W-:Y:S02]  /*56b0*/  IADD3 R222, -R217, R218, RZ ;  /* 0x000000dad9de7210 */ /* 0x000fe40007ffe1ff */
[----:B------:R-:W-:Y:S02]  /*56c0*/  IABS R59, R59 ;  /* 0x0000003b003b7213 */ /* 0x000fe40000000000 */
[----:B------:R-:W-:Y:S01]  /*56d0*/  IABS R222, R222 ;  /* 0x000000de00de7213 */ /* 0x000fe20000000000 */
[----:B------:R-:W3:Y:S01]  /*56e0*/  I2F R163, R163 ;  /* 0x000000a300a37306 */ /* 0x000ee20000201400 */
[----:B-1----:R-:W-:Y:S01]  /*56f0*/  FFMA.FTZ R16, R16, -UR4, R113 ;  /* 0x8000000410107c23 */ /* 0x002fe20008010071 */
[----:B------:R-:W-:-:S02]  /*5700*/  IABS R197, R197 ;  /* 0x000000c500c57213 */ /* 0x000fc40000000000 */
[----:B------:R-:W-:Y:S02]  /*5710*/  IABS R199, R199 ;  /* 0x000000c700c77213 */ /* 0x000fe40000000000 */
[----:B------:R-:W-:Y:S02]  /*5720*/  IADD3 R113, -R183, R218, RZ ;  /* 0x000000dab7717210 */ /* 0x000fe40007ffe1ff */
[----:B------:R-:W1:Y:S01]  /*5730*/  MUFU.TANH R192, R192 ;  /* 0x000000c000c07308 */ /* 0x000e620000002400 */
[----:B--2---:R-:W-:Y:S01]  /*5740*/  FFMA.FTZ R104, R191, -UR4, R104 ;  /* 0x80000004bf687c23 */ /* 0x004fe20008010068 */
[----:B------:R-:W-:Y:S01]  /*5750*/  IABS R113, R113 ;  /* 0x0000007100717213 */ /* 0x000fe20000000000 */
[C---:B------:R-:W-:Y:S02]  /*5760*/  IMAD.IADD R57, R230.reuse, 0x1, -R209 ;  /* 0x00000001e6397824 */ /* 0x040fe400078e0ad1 */
[----:B------:R-:W-:-:S03]  /*5770*/  IMAD.IADD R209, R230, 0x1, -R61 ;  /* 0x00000001e6d17824 */ /* 0x000fc600078e0a3d */
[----:B------:R2:W4:Y:S01]  /*5780*/  I2F R226, R109 ;  /* 0x0000006d00e27306 */ /* 0x0005220000201400 */
[----:B---3--:R-:W-:Y:S01]  /*5790*/  FFMA.FTZ R106, R163, -UR4, R106 ;  /* 0x80000004a36a7c23 */ /* 0x008fe2000801006a */
[----:B------:R-:W-:Y:S02]  /*57a0*/  FSEL R163, R16, -INF , !P5 ;  /* 0xff80000010a37808 */ /* 0x000fe40006800000 */
[----:B------:R-:W-:Y:S02]  /*57b0*/  IABS R57, R57 ;  /* 0x0000003900397213 */ /* 0x000fe40000000000 */
[----:B------:R-:W-:Y:S01]  /*57c0*/  FSEL R16, R106, -INF , !P5 ;  /* 0xff8000006a107808 */ /* 0x000fe20006800000 */
[----:B------:R-:W-:Y:S01]  /*57d0*/  FMUL.FTZ R106, R142, c[0x0][0x2ec] ;  /* 0x0000bb008e6a7a20 */ /* 0x000fe20000410000 */
[----:B------:R-:W3:Y:S01]  /*57e0*/  I2F R228, R112 ;  /* 0x0000007000e47306 */ /* 0x000ee20000201400 */
[----:B-1----:R-:W-:Y:S01]  /*57f0*/  FFMA.FTZ R192, R203, -UR4, R192 ;  /* 0x80000004cbc07c23 */ /* 0x002fe200080100c0 */
[----:B------:R-:W-:Y:S01]  /*5800*/  IABS R209, R209 ;  /* 0x000000d100d17213 */ /* 0x000fe20000000000 */
[----:B------:R-:W-:-:S03]  /*5810*/  FMUL.FTZ R142, R143, c[0x0][0x2ec] ;  /* 0x0000bb008f8e7a20 */ /* 0x000fc60000410000 */
[----:B------:R-:W-:Y:S01]  /*5820*/  FSEL R107, R192, -INF , !P5 ;  /* 0xff800000c06b7808 */ /* 0x000fe20006800000 */
[----:B------:R-:W-:Y:S01]  /*5830*/  IMAD.IADD R192, R216, 0x1, -R187 ;  /* 0x00000001d8c07824 */ /* 0x000fe200078e0abb */
[----:B------:R-:W-:Y:S01]  /*5840*/  I2F R195, R195 ;  /* 0x000000c300c37306 */ /* 0x000fe20000201400 */
[----:B--2---:R-:W-:Y:S02]  /*5850*/  IMAD.IADD R109, R218, 0x1, -R225 ;  /* 0x00000001da6d7824 */ /* 0x004fe400078e0ae1 */
[----:B----4-:R-:W-:Y:S01]  /*5860*/  FFMA.FTZ R99, R226, -UR4, R99 ;  /* 0x80000004e2637c23 */ /* 0x010fe20008010063 */
[----:B------:R-:W-:Y:S02]  /*5870*/  IABS R192, R192 ;  /* 0x000000c000c07213 */ /* 0x000fe40000000000 */
[----:B------:R-:W-:Y:S02]  /*5880*/  IABS R109, R109 ;  /* 0x0000006d006d7213 */ /* 0x000fe40000000000 */
[----:B------:R-:W1:Y:S01]  /*5890*/  MUFU.TANH R114, R114 ;  /* 0x0000007200727308 */ /* 0x000e620000002400 */
[----:B---3--:R-:W-:-:S07]  /*58a0*/  FFMA.FTZ R97, R228, -UR4, R97 ;  /* 0x80000004e4617c23 */ /* 0x008fce0008010061 */
[----:B------:R-:W-:Y:S08]  /*58b0*/  I2F R112, R109 ;  /* 0x0000006d00707306 */ /* 0x000ff00000201400 */
[----:B------:R2:W3:Y:S01]  /*58c0*/  MUFU.TANH R109, R144 ;  /* 0x00000090006d7308 */ /* 0x0004e20000002400 */
[----:B-1----:R-:W-:-:S05]  /*58d0*/  FFMA.FTZ R114, R195, -UR4, R114 ;  /* 0x80000004c3727c23 */ /* 0x002fca0008010072 */
[----:B------:R-:W-:Y:S01]  /*58e0*/  FSEL R169, R114, -INF , !P0 ;  /* 0xff80000072a97808 */ /* 0x000fe20004000000 */
[----:B------:R-:W-:Y:S01]  /*58f0*/  IMAD.IADD R114, R230, 0x1, -R223 ;  /* 0x00000001e6727824 */ /* 0x000fe200078e0adf */
[----:B------:R1:W-:Y:S01]  /*5900*/  I2F R161, R56 ;  /* 0x0000003800a17306 */ /* 0x0003e20000201400 */
[----:B------:R-:W-:Y:S01]  /*5910*/  ISETP.GE.AND P0, PT, R215, UR13, PT ;  /* 0x0000000dd7007c0c */ /* 0x000fe2000bf06270 */
[----:B------:R-:W-:Y:S02]  /*5920*/  IMAD.IADD R215, R216, 0x1, -R217 ;  /* 0x00000001d8d77824 */ /* 0x000fe400078e0ad9 */
[----:B------:R-:W-:Y:S02]  /*5930*/  IABS R114, R114 ;  /* 0x0000007200727213 */ /* 0x000fe40000000000 */
[----:B------:R-:W-:Y:S02]  /*5940*/  FSEL R94, R97, -INF , !P0 ;  /* 0xff800000615e7808 */ /* 0x000fe40004000000 */
[----:B--2---:R-:W-:Y:S01]  /*5950*/  FSEL R144, R111, -INF , !P6 ;  /* 0xff8000006f907808 */ /* 0x004fe20007000000 */
[----:B------:R-:W-:Y:S01]  /*5960*/  I2F R58, R58 ;  /* 0x0000003a003a7306 */ /* 0x000fe20000201400 */
[----:B------:R-:W-:Y:S01]  /*5970*/  FSEL R111, R104, -INF , !P5 ;  /* 0xff800000686f7808 */ /* 0x000fe20006800000 */
[----:B---3--:R-:W-:Y:S01]  /*5980*/  FFMA.FTZ R109, R204, -UR4, R109 ;  /* 0x80000004cc6d7c23 */ /* 0x008fe2000801006d */
[----:B------:R-:W-:Y:S01]  /*5990*/  ISETP.GE.AND P5, PT, R61, UR13, PT ;  /* 0x0000000d3d007c0c */ /* 0x000fe2000bfa6270 */
[----:B------:R-:W-:Y:S01]  /*59a0*/  FMUL.FTZ R204, R128, c[0x0][0x2ec] ;  /* 0x0000bb0080cc7a20 */ /* 0x000fe20000410000 */
[----:B------:R-:W-:Y:S01]  /*59b0*/  IABS R215, R215 ;  /* 0x000000d700d77213 */ /* 0x000fe20000000000 */
[----:B------:R-:W-:Y:S01]  /*59c0*/  FMUL.FTZ R128, R130, c[0x0][0x2ec] ;  /* 0x0000bb0082807a20 */ /* 0x000fe20000410000 */
[----:B------:R-:W-:Y:S01]  /*59d0*/  ISETP.GE.AND P6, PT, R217, UR13, PT ;  /* 0x0000000dd9007c0c */ /* 0x000fe2000bfc6270 */
[----:B-1----:R-:W-:Y:S01]  /*59e0*/  IMAD.IADD R56, R230, 0x1, -R211 ;  /* 0x00000001e6387824 */ /* 0x002fe200078e0ad3 */
[----:B------:R-:W-:Y:S01]  /*59f0*/  IADD3 R211, -R61, R216, RZ ;  /* 0x000000d83dd37210 */ /* 0x000fe20007ffe1ff */
[----:B------:R-:W-:Y:S01]  /*5a00*/  FMUL.FTZ R61, R100, c[0x0][0x2ec] ;  /* 0x0000bb00643d7a20 */ /* 0x000fe20000410000 */
[----:B------:R-:W-:Y:S01]  /*5a10*/  I2F R57, R57 ;  /* 0x0000003900397306 */ /* 0x000fe20000201400 */
[----:B------:R-:W-:Y:S01]  /*5a20*/  FMUL.FTZ R100, R102, c[0x0][0x2ec] ;  /* 0x0000bb0066647a20 */ /* 0x000fe20000410000 */
[----:B------:R-:W-:Y:S01]  /*5a30*/  IABS R211, R211 ;  /* 0x000000d300d37213 */ /* 0x000fe20000000000 */
[----:B------:R-:W-:Y:S01]  /*5a40*/  IMAD.IADD R102, R230, 0x1, -R225 ;  /* 0x00000001e6667824 */ /* 0x000fe200078e0ae1 */
[----:B------:R-:W-:Y:S01]  /*5a50*/  IABS R56, R56 ;  /* 0x0000003800387213 */ /* 0x000fe20000000000 */
[----:B------:R-:W-:Y:S01]  /*5a60*/  FMUL.FTZ R130, R88, c[0x0][0x2ec] ;  /* 0x0000bb0058827a20 */ /* 0x000fe20000410000 */
[----:B------:R-:W-:Y:S01]  /*5a70*/  FSEL R191, R109, -INF , !P4 ;  /* 0xff8000006dbf7808 */ /* 0x000fe20006000000 */
[----:B------:R-:W-:Y:S01]  /*5a80*/  FMUL.FTZ R88, R125, c[0x0][0x2ec] ;  /* 0x0000bb007d587a20 */ /* 0x000fe20000410000 */
[----:B------:R-:W1:Y:S01]  /*5a90*/  MUFU.TANH R61, R61 ;  /* 0x0000003d003d7308 */ /* 0x000e620000002400 */
[----:B------:R-:W-:-:S02]  /*5aa0*/  IABS R102, R102 ;  /* 0x0000006600667213 */ /* 0x000fc40000000000 */
[----:B------:R-:W-:Y:S01]  /*5ab0*/  FSEL R242, R99, -INF , !P0 ;  /* 0xff80000063f27808 */ /* 0x000fe20004000000 */
[----:B------:R-:W-:Y:S02]  /*5ac0*/  IMAD.IADD R99, R218, 0x1, -R245 ;  /* 0x00000001da637824 */ /* 0x000fe400078e0af5 */
[----:B------:R-:W-:Y:S02]  /*5ad0*/  IMAD.MOV.U32 R203, RZ, RZ, R102 ;  /* 0x000000ffffcb7224 */ /* 0x000fe400078e0066 */
[----:B------:R-:W2:Y:S01]  /*5ae0*/  MUFU.TANH R100, R100 ;  /* 0x0000006400647308 */ /* 0x000ea20000002400 */
[----:B------:R-:W-:-:S07]  /*5af0*/  IABS R99, R99 ;  /* 0x0000006300637213 */ /* 0x000fce0000000000 */
[----:B------:R-:W3:Y:S01]  /*5b00*/  I2F R190, R190 ;  /* 0x000000be00be7306 */ /* 0x000ee20000201400 */
[----:B-1----:R-:W-:-:S07]  /*5b10*/  FFMA.FTZ R58, R58, -UR4, R61 ;  /* 0x800000043a3a7c23 */ /* 0x002fce000801003d */
[----:B------:R-:W1:Y:S01]  /*5b20*/  MUFU.TANH R195, R146 ;  /* 0x0000009200c37308 */ /* 0x000e620000002400 */
[----:B--2---:R-:W-:Y:S01]  /*5b30*/  FFMA.FTZ R100, R57, -UR4, R100 ;  /* 0x8000000439647c23 */ /* 0x004fe20008010064 */
[----:B------:R-:W-:-:S04]  /*5b40*/  FSEL R57, R58, -INF , !P3 ;  /* 0xff8000003a397808 */ /* 0x000fc80005800000 */
[----:B------:R-:W-:Y:S02]  /*5b50*/  FSEL R58, R100, -INF , !P3 ;  /* 0xff800000643a7808 */ /* 0x000fe40005800000 */
[----:B------:R-:W-:Y:S01]  /*5b60*/  I2F R158, R158 ;  /* 0x0000009e009e7306 */ /* 0x000fe20000201400 */
[----:B---3--:R-:W-:Y:S01]  /*5b70*/  FFMA.FTZ R115, R190, -UR4, R115 ;  /* 0x80000004be737c23 */ /* 0x008fe20008010073 */
[----:B------:R-:W-:-:S04]  /*5b80*/  IADD3 R190, -R219, R230, RZ ;  /* 0x000000e6dbbe7210 */ /* 0x000fc80007ffe1ff */
[----:B------:R-:W-:Y:S02]  /*5b90*/  FSEL R150, R115, -INF , !P1 ;  /* 0xff80000073967808 */ /* 0x000fe40004800000 */
[----:B------:R-:W2:Y:S01]  /*5ba0*/  MUFU.TANH R105, R105 ;  /* 0x0000006900697308 */ /* 0x000ea20000002400 */
[C---:B------:R-:W-:Y:S01]  /*5bb0*/  ISETP.GE.AND P1, PT, R213.reuse, UR13, PT ;  /* 0x0000000dd5007c0c */ /* 0x040fe2000bf26270 */
[----:B-1----:R-:W-:Y:S01]  /*5bc0*/  FFMA.FTZ R62, R62, -UR4, R195 ;  /* 0x800000043e3e7c23 */ /* 0x002fe200080100c3 */
[----:B------:R-:W-:Y:S01]  /*5bd0*/  IADD3 R115, -R213, R230, RZ ;  /* 0x000000e6d5737210 */ /* 0x000fe20007ffe1ff */
[----:B------:R-:W-:Y:S01]  /*5be0*/  IMAD.IADD R213, R230, 0x1, -R217 ;  /* 0x00000001e6d57824 */ /* 0x000fe200078e0ad9 */
[----:B------:R-:W-:Y:S01]  /*5bf0*/  FSEL R132, R205, -INF , !P1 ;  /* 0xff800000cd847808 */ /* 0x000fe20004800000 */
[----:B------:R-:W-:Y:S01]  /*5c00*/  IMAD.IADD R195, R218, 0x1, -R187 ;  /* 0x00000001dac37824 */ /* 0x000fe200078e0abb */
[----:B------:R-:W-:Y:S01]  /*5c10*/  IABS R115, R115 ;  /* 0x0000007300737213 */ /* 0x000fe20000000000 */
[----:B------:R-:W1:Y:S01]  /*5c20*/  MUFU.TANH R108, R108 ;  /* 0x0000006c006c7308 */ /* 0x000e620000002400 */
[----:B------:R-:W-:Y:S01]  /*5c30*/  IABS R213, R213 ;  /* 0x000000d500d57213 */ /* 0x000fe20000000000 */
[----:B------:R-:W-:Y:S01]  /*5c40*/  FMUL.FTZ R205, R80, c[0x0][0x2ec] ;  /* 0x0000bb0050cd7a20 */ /* 0x000fe20000410000 */
[----:B------:R-:W-:Y:S01]  /*5c50*/  IABS R190, R190 ;  /* 0x000000be00be7213 */ /* 0x000fe20000000000 */
[----:B------:R-:W-:Y:S01]  /*5c60*/  FMUL.FTZ R80, R52, c[0x0][0x2ec] ;  /* 0x0000bb0034507a20 */ /* 0x000fe20000410000 */
[----:B------:R-:W-:Y:S01]  /*5c70*/  IABS R195, R195 ;  /* 0x000000c300c37213 */ /* 0x000fe20000000000 */
[----:B------:R-:W-:-:S02]  /*5c80*/  FMUL.FTZ R52, R55, c[0x0][0x2ec] ;  /* 0x0000bb0037347a20 */ /* 0x000fc40000410000 */
[----:B------:R-:W-:Y:S01]  /*5c90*/  I2F R117, R117 ;  /* 0x0000007500757306 */ /* 0x000fe20000201400 */
[----:B--2---:R-:W-:Y:S01]  /*5ca0*/  FFMA.FTZ R105, R158, -UR4, R105 ;  /* 0x800000049e697c23 */ /* 0x004fe20008010069 */
[----:B------:R-:W-:Y:S01]  /*5cb0*/  IADD3 R158, -R187, R230, RZ ;  /* 0x000000e6bb9e7210 */ /* 0x000fe20007ffe1ff */
[----:B------:R-:W-:Y:S02]  /*5cc0*/  FMUL.FTZ R55, R44, c[0x0][0x2ec] ;  /* 0x0000bb002c377a20 */ /* 0x000fe40000410000 */
[----:B------:R-:W-:Y:S01]  /*5cd0*/  FMUL.FTZ R44, R69, c[0x0][0x2ec] ;  /* 0x0000bb00452c7a20 */ /* 0x000fe20000410000 */
[----:B------:R-:W-:Y:S01]  /*5ce0*/  IABS R158, R158 ;  /* 0x0000009e009e7213 */ /* 0x000fe20000000000 */
[----:B------:R-:W-:Y:S01]  /*5cf0*/  IMAD.IADD R146, R230, 0x1, -R237 ;  /* 0x00000001e6927824 */ /* 0x000fe200078e0aed */
[----:B------:R-:W2:Y:S01]  /*5d00*/  MUFU.TANH R100, R101 ;  /* 0x0000006500647308 */ /* 0x000ea20000002400 */
[----:B-1----:R-:W-:Y:S01]  /*5d10*/  FFMA.FTZ R108, R161, -UR4, R108 ;  /* 0x80000004a16c7c23 */ /* 0x002fe2000801006c */
[----:B------:R-:W-:-:S02]  /*5d20*/  FSEL R161, R62, -INF , !P4 ;  /* 0xff8000003ea17808 */ /* 0x000fc40006000000 */
[----:B------:R-:W-:Y:S01]  /*5d30*/  FSEL R62, R105, -INF , !P4 ;  /* 0xff800000693e7808 */ /* 0x000fe20006000000 */
[----:B------:R-:W-:Y:S01]  /*5d40*/  FMUL.FTZ R105, R141, c[0x0][0x2ec] ;  /* 0x0000bb008d697a20 */ /* 0x000fe20000410000 */
[----:B------:R-:W-:Y:S01]  /*5d50*/  FSEL R109, R108, -INF , !P4 ;  /* 0xff8000006c6d7808 */ /* 0x000fe20006000000 */
[----:B------:R-:W-:Y:S01]  /*5d60*/  IMAD.IADD R108, R216, 0x1, -R183 ;  /* 0x00000001d86c7824 */ /* 0x000fe200078e0ab7 */
[----:B------:R-:W-:Y:S01]  /*5d70*/  I2F R215, R215 ;  /* 0x000000d700d77306 */ /* 0x000fe20000201400 */
[----:B------:R-:W-:Y:S01]  /*5d80*/  ISETP.GE.AND P4, PT, R219, UR13, PT ;  /* 0x0000000ddb007c0c */ /* 0x000fe2000bf86270 */
[----:B------:R-:W-:Y:S01]  /*5d90*/  FMUL.FTZ R219, R86, c[0x0][0x2ec] ;  /* 0x0000bb0056db7a20 */ /* 0x000fe20000410000 */
[----:B------:R-:W-:Y:S01]  /*5da0*/  IABS R146, R146 ;  /* 0x0000009200927213 */ /* 0x000fe20000000000 */
[----:B------:R-:W-:Y:S01]  /*5db0*/  FMUL.FTZ R86, R122, c[0x0][0x2ec] ;  /* 0x0000bb007a567a20 */ /* 0x000fe20000410000 */
[----:B------:R-:W-:-:S03]  /*5dc0*/  IABS R108, R108 ;  /* 0x0000006c006c7213 */ /* 0x000fc60000000000 */
[----:B------:R-:W1:Y:S01]  /*5dd0*/  MUFU.TANH R104, R140 ;  /* 0x0000008c00687308 */ /* 0x000e620000002400 */
[----:B--2---:R-:W-:Y:S01]  /*5de0*/  FFMA.FTZ R141, R117, -UR4, R100 ;  /* 0x80000004758d7c23 */ /* 0x004fe20008010064 */
[----:B------:R-:W-:Y:S01]  /*5df0*/  IADD3 R100, -R227, R216, RZ ;  /* 0x000000d8e3647210 */ /* 0x000fe20007ffe1ff */
[----:B------:R-:W-:Y:S02]  /*5e00*/  IMAD.IADD R117, R230, 0x1, -R231 ;  /* 0x00000001e6757824 */ /* 0x000fe400078e0ae7 */
[----:B------:R-:W-:Y:S01]  /*5e10*/  IMAD.IADD R101, R216, 0x1, -R235 ;  /* 0x00000001d8657824 */ /* 0x000fe200078e0aeb */
[----:B------:R-:W-:Y:S02]  /*5e20*/  IABS R100, R100 ;  /* 0x0000006400647213 */ /* 0x000fe40000000000 */
[----:B------:R-:W2:Y:S01]  /*5e30*/  MUFU.TANH R60, R60 ;  /* 0x0000003c003c7308 */ /* 0x000ea20000002400 */
[----:B------:R-:W-:Y:S02]  /*5e40*/  IABS R117, R117 ;  /* 0x0000007500757213 */ /* 0x000fe40000000000 */
[----:B------:R-:W-:-:S05]  /*5e50*/  IABS R101, R101 ;  /* 0x0000006500657213 */ /* 0x000fca0000000000 */
[----:B------:R-:W3:Y:S01]  /*5e60*/  MUFU.TANH R96, R96 ;  /* 0x0000006000607308 */ /* 0x000ee20000002400 */
[----:B-1----:R-:W-:Y:S02]  /*5e70*/  FFMA.FTZ R104, R207, -UR4, R104 ;  /* 0x80000004cf687c23 */ /* 0x002fe40008010068 */
[----:B------:R-:W-:-:S03]  /*5e80*/  IMAD.IADD R140, R218, 0x1, -R231 ;  /* 0x00000001da8c7824 */ /* 0x000fc600078e0ae7 */
[----:B------:R-:W-:Y:S01]  /*5e90*/  FSEL R61, R104, -INF , !P3 ;  /* 0xff800000683d7808 */ /* 0x000fe20005800000 */
[----:B------:R-:W-:Y:S01]  /*5ea0*/  IMAD.IADD R104, R218, 0x1, -R227 ;  /* 0x00000001da687824 */ /* 0x000fe200078e0ae3 */
[----:B------:R1:W4:Y:S01]  /*5eb0*/  MUFU.TANH R143, R136 ;  /* 0x00000088008f7308 */ /* 0x0003220000002400 */
[----:B--2---:R-:W-:Y:S01]  /*5ec0*/  FFMA.FTZ R60, R215, -UR4, R60 ;  /* 0x80000004d73c7c23 */ /* 0x004fe2000801003c */
[----:B------:R-:W-:Y:S02]  /*5ed0*/  IABS R140, R140 ;  /* 0x0000008c008c7213 */ /* 0x000fe40000000000 */
[----:B------:R-:W-:Y:S02]  /*5ee0*/  IABS R102, R104 ;  /* 0x0000006800667213 */ /* 0x000fe40000000000 */
[----:B------:R-:W-:Y:S01]  /*5ef0*/  FSEL R241, R60, -INF , !P6 ;  /* 0xff8000003cf17808 */ /* 0x000fe20007000000 */
[----:B------:R-:W-:Y:S01]  /*5f00*/  FMUL.FTZ R60, R95, c[0x0][0x2ec] ;  /* 0x0000bb005f3c7a20 */ /* 0x000fe20000410000 */
[----:B------:R-:W2:Y:S01]  /*5f10*/  I2F R229, R115 ;  /* 0x0000007300e57306 */ /* 0x000ea20000201400 */
[----:B---3--:R-:W-:Y:S01]  /*5f20*/  FFMA.FTZ R96, R63, -UR4, R96 ;  /* 0x800000043f607c23 */ /* 0x008fe20008010060 */
[----:B------:R-:W-:Y:S01]  /*5f30*/  IADD3 R104, -R233, R216, RZ ;  /* 0x000000d8e9687210 */ /* 0x000fe20007ffe1ff */
[----:B------:R-:W-:-:S02]  /*5f40*/  FMUL.FTZ R63, R135, c[0x0][0x2ec] ;  /* 0x0000bb00873f7a20 */ /* 0x000fc40000410000 */
[----:B------:R-:W-:Y:S01]  /*5f50*/  IMAD.IADD R135, R218, 0x1, -R178 ;  /* 0x00000001da877824 */ /* 0x000fe200078e0ab2 */
[----:B------:R-:W-:Y:S01]  /*5f60*/  FSEL R228, R96, -INF , !P6 ;  /* 0xff80000060e47808 */ /* 0x000fe20007000000 */
[----:B------:R-:W-:Y:S01]  /*5f70*/  IMAD.IADD R95, R216, 0x1, -R249 ;  /* 0x00000001d85f7824 */ /* 0x000fe200078e0af9 */
[----:B------:R-:W-:Y:S01]  /*5f80*/  I2F R213, R213 ;  /* 0x000000d500d57306 */ /* 0x000fe20000201400 */
[----:B-1----:R-:W-:Y:S01]  /*5f90*/  FSEL R136, R141, -INF , !P2 ;  /* 0xff8000008d887808 */ /* 0x002fe20005000000 */
[----:B----4-:R-:W-:Y:S01]  /*5fa0*/  FFMA.FTZ R143, R208, -UR4, R143 ;  /* 0x80000004d08f7c23 */ /* 0x010fe2000801008f */
[----:B------:R-:W-:Y:S02]  /*5fb0*/  IABS R135, R135 ;  /* 0x0000008700877213 */ /* 0x000fe40000000000 */
[----:B------:R-:W-:Y:S01]  /*5fc0*/  IADD3 R96, -R247, R216, RZ ;  /* 0x000000d8f7607210 */ /* 0x000fe20007ffe1ff */
[----:B------:R1:W-:Y:S01]  /*5fd0*/  STL [R1+0x4c], R136 ;  /* 0x00004c8801007387 */ /* 0x0003e20000100800 */
[----:B------:R-:W-:Y:S01]  /*5fe0*/  IABS R104, R104 ;  /* 0x0000006800687213 */ /* 0x000fe20000000000 */
[----:B------:R-:W3:Y:S01]  /*5ff0*/  MUFU.TANH R92, R92 ;  /* 0x0000005c005c7308 */ /* 0x000ee20000002400 */
[----:B--2---:R-:W-:Y:S01]  /*6000*/  FFMA.FTZ R98, R229, -UR4, R98 ;  /* 0x80000004e5627c23 */ /* 0x004fe20008010062 */
[----:B------:R-:W-:Y:S01]  /*6010*/  IABS R96, R96 ;  /* 0x0000006000607213 */ /* 0x000fe20000000000 */
[----:B------:R-:W-:Y:S01]  /*6020*/  IMAD.IADD R115, R216, 0x1, -R223 ;  /* 0x00000001d8737824 */ /* 0x000fe200078e0adf */
[----:B------:R-:W-:-:S02]  /*6030*/  IABS R95, R95 ;  /* 0x0000005f005f7213 */ /* 0x000fc40000000000 */
[----:B------:R-:W-:Y:S02]  /*6040*/  FSEL R240, R98, -INF , !P1 ;  /* 0xff80000062f07808 */ /* 0x000fe40004800000 */
[----:B------:R-:W2:Y:S01]  /*6050*/  MUFU.TANH R139, R139 ;  /* 0x0000008b008b7308 */ /* 0x000ea20000002400 */
[----:B------:R-:W-:-:S07]  /*6060*/  IABS R115, R115 ;  /* 0x0000007300737213 */ /* 0x000fce0000000000 */
[----:B------:R-:W4:Y:S01]  /*6070*/  MUFU.TANH R207, R138 ;  /* 0x0000008a00cf7308 */ /* 0x000f220000002400 */
[----:B---3--:R-:W-:Y:S01]  /*6080*/  FFMA.FTZ R213, R213, -UR4, R92 ;  /* 0x80000004d5d57c23 */ /* 0x008fe2000801005c */
[----:B-1----:R-:W-:-:S06]  /*6090*/  FSEL R136, R143, -INF , !P1 ;  /* 0xff8000008f887808 */ /* 0x002fcc0004800000 */
[----:B------:R-:W-:Y:S01]  /*60a0*/  I2F R59, R59 ;  /* 0x0000003b003b7306 */ /* 0x000fe20000201400 */
[----:B--2---:R-:W-:Y:S01]  /*60b0*/  FFMA.FTZ R139, R224, -UR4, R139 ;  /* 0x80000004e08b7c23 */ /* 0x004fe2000801008b */
[----:B------:R1:W-:Y:S04]  /*60c0*/  STL [R1+0x5c], R136 ;  /* 0x00005c8801007387 */ /* 0x0003e80000100800 */
[----:B------:R-:W-:Y:S01]  /*60d0*/  FSEL R98, R139, -INF , !P0 ;  /* 0xff8000008b627808 */ /* 0x000fe20004000000 */
[----:B------:R-:W-:Y:S01]  /*60e0*/  IMAD.IADD R139, R216, 0x1, -R214 ;  /* 0x00000001d88b7824 */ /* 0x000fe200078e0ad6 */
[----:B------:R-:W2:Y:S01]  /*60f0*/  MUFU.TANH R106, R106 ;  /* 0x0000006a006a7308 */ /* 0x000ea20000002400 */
[----:B------:R3:W-:Y:S01]  /*6100*/  STL [R1+0x50], R132 ;  /* 0x0000508401007387 */ /* 0x0007e20000100800 */
[----:B----4-:R-:W-:-:S02]  /*6110*/  FFMA.FTZ R207, R220, -UR4, R207 ;  /* 0x80000004dccf7c23 */ /* 0x010fc400080100cf */
[----:B------:R-:W-:Y:S01]  /*6120*/  IMAD.IADD R138, R216, 0x1, -R178 ;  /* 0x00000001d88a7824 */ /* 0x000fe200078e0ab2 */
[----:B------:R-:W-:Y:S02]  /*6130*/  IABS R139, R139 ;  /* 0x0000008b008b7213 */ /* 0x000fe40000000000 */
[----:B------:R-:W-:Y:S01]  /*6140*/  FSEL R250, R207, -INF , !P1 ;  /* 0xff800000cffa7808 */ /* 0x000fe20004800000 */
[----:B------:R-:W-:Y:S01]  /*6150*/  I2F R222, R222 ;  /* 0x000000de00de7306 */ /* 0x000fe20000201400 */
[----:B------:R-:W-:Y:S01]  /*6160*/  FMUL.FTZ R207, R124, c[0x0][0x2ec] ;  /* 0x0000bb007ccf7a20 */ /* 0x000fe20000410000 */
[----:B------:R-:W-:Y:S02]  /*6170*/  IABS R138, R138 ;  /* 0x0000008a008a7213 */ /* 0x000fe40000000000 */
[----:B------:R-:W-:-:S04]  /*6180*/  ISETP.GE.AND P1, PT, R225, UR13, PT ;  /* 0x0000000de1007c0c */ /* 0x000fc8000bf26270 */
[----:B------:R-:W4:Y:S01]  /*6190*/  MUFU.TANH R141, R134 ;  /* 0x00000086008d7308 */ /* 0x000f220000002400 */
[----:B--2---:R-:W-:Y:S02]  /*61a0*/  FFMA.FTZ R59, R59, -UR4, R106 ;  /* 0x800000043b3b7c23 */ /* 0x004fe4000801006a */
[----:B------:R-:W-:Y:S02]  /*61b0*/  IMAD.IADD R106, R230, 0x1, -R183 ;  /* 0x00000001e66a7824 */ /* 0x000fe400078e0ab7 */
[----:B-1----:R-:W-:Y:S01]  /*61c0*/  IMAD.IADD R136, R218, 0x1, -R214 ;  /* 0x00000001da887824 */ /* 0x002fe200078e0ad6 */
[----:B------:R-:W-:Y:S02]  /*61d0*/  FSEL R59, R59, -INF , !P3 ;  /* 0xff8000003b3b7808 */ /* 0x000fe40005800000 */
[----:B------:R-:W-:Y:S01]  /*61e0*/  I2F R194, R194 ;  /* 0x000000c200c27306 */ /* 0x000fe20000201400 */
[----:B------:R-:W-:Y:S02]  /*61f0*/  ISETP.GE.AND P3, PT, R221, UR13, PT ;  /* 0x0000000ddd007c0c */ /* 0x000fe4000bf66270 */
[----:B---3--:R-:W-:Y:S01]  /*6200*/  FSEL R132, R137, -INF , !P0 ;  /* 0xff80000089847808 */ /* 0x008fe20004000000 */
[----:B------:R-:W-:Y:S01]  /*6210*/  IMAD.MOV.U32 R137, RZ, RZ, R135 ;  /* 0x000000ffff897224 */ /* 0x000fe200078e0087 */
[----:B------:R-:W-:-:S02]  /*6220*/  IABS R106, R106 ;  /* 0x0000006a006a7213 */ /* 0x000fc40000000000 */
[----:B------:R-:W-:Y:S01]  /*6230*/  IADD3 R135, -R167, R216, RZ ;  /* 0x000000d8a7877210 */ /* 0x000fe20007ffe1ff */
[----:B------:R-:W1:Y:S01]  /*6240*/  MUFU.TANH R63, R63 ;  /* 0x0000003f003f7308 */ /* 0x000e620000002400 */
[----:B------:R2:W-:Y:S01]  /*6250*/  STL [R1+0x60], R132 ;  /* 0x0000608401007387 */ /* 0x0005e20000100800 */
[----:B----4-:R-:W-:Y:S01]  /*6260*/  FFMA.FTZ R141, R222, -UR4, R141 ;  /* 0x80000004de8d7c23 */ /* 0x010fe2000801008d */
[----:B------:R-:W-:Y:S01]  /*6270*/  FSEL R222, R213, -INF , !P6 ;  /* 0xff800000d5de7808 */ /* 0x000fe20007000000 */
[----:B------:R-:W-:Y:S01]  /*6280*/  FMUL.FTZ R213, R24, c[0x0][0x2ec] ;  /* 0x0000bb0018d57a20 */ /* 0x000fe20000410000 */
[----:B------:R3:W-:Y:S01]  /*6290*/  STL [R1+0x58], R98 ;  /* 0x0000586201007387 */ /* 0x0007e20000100800 */
[----:B------:R-:W-:Y:S01]  /*62a0*/  IADD3 R134, -R179, R218, RZ ;  /* 0x000000dab3867210 */ /* 0x000fe20007ffe1ff */
[----:B------:R-:W-:Y:S01]  /*62b0*/  FMUL.FTZ R24, R25, c[0x0][0x2ec] ;  /* 0x0000bb0019187a20 */ /* 0x000fe20000410000 */
[----:B------:R-:W-:Y:S01]  /*62c0*/  I2F R209, R209 ;  /* 0x000000d100d17306 */ /* 0x000fe20000201400 */
[----:B------:R4:W-:Y:S01]  /*62d0*/  STL [R1+0x48], R94 ;  /* 0x0000485e01007387 */ /* 0x0009e20000100800 */
[----:B------:R-:W-:Y:S01]  /*62e0*/  FSEL R224, R141, -INF , !P6 ;  /* 0xff8000008de07808 */ /* 0x000fe20007000000 */
[----:B------:R-:W-:Y:S01]  /*62f0*/  FMUL.FTZ R25, R26, c[0x0][0x2ec] ;  /* 0x0000bb001a197a20 */ /* 0x000fe20000410000 */
[----:B------:R-:W-:Y:S01]  /*6300*/  ISETP.GE.AND P6, PT, R187, UR13, PT ;  /* 0x0000000dbb007c0c */ /* 0x000fe2000bfc6270 */
[----:B------:R-:W-:Y:S01]  /*6310*/  FMUL.FTZ R26, R29, c[0x0][0x2ec] ;  /* 0x0000bb001d1a7a20 */ /* 0x000fe20000410000 */
[----:B------:R-:W-:Y:S01]  /*6320*/  IABS R134, R134 ;  /* 0x0000008600867213 */ /* 0x000fe20000000000 */
[----:B------:R-:W-:Y:S01]  /*6330*/  IMAD.MOV.U32 R141, RZ, RZ, R138 ;  /* 0x000000ffff8d7224 */ /* 0x000fe200078e008a */
[----:B------:R-:W5:Y:S01]  /*6340*/  MUFU.TANH R60, R60 ;  /* 0x0000003c003c7308 */ /* 0x000f620000002400 */
[----:B-1----:R-:W-:Y:S01]  /*6350*/  FFMA.FTZ R63, R194, -UR4, R63 ;  /* 0x80000004c23f7c23 */ /* 0x002fe2000801003f */
[----:B------:R-:W-:Y:S01]  /*6360*/  IADD3 R138, -R167, R230, RZ ;  /* 0x000000e6a78a7210 */ /* 0x000fe20007ffe1ff */
[----:B------:R-:W-:Y:S01]  /*6370*/  FMUL.FTZ R29, R30, c[0x0][0x2ec] ;  /* 0x0000bb001e1d7a20 */ /* 0x000fe20000410000 */
[----:B------:R-:W-:Y:S01]  /*6380*/  IABS R136, R136 ;  /* 0x0000008800887213 */ /* 0x000fe20000000000 */
[----:B------:R-:W-:Y:S01]  /*6390*/  FMUL.FTZ R30, R31, c[0x0][0x2ec] ;  /* 0x0000bb001f1e7a20 */ /* 0x000fe20000410000 */
[----:B------:R-:W-:Y:S01]  /*63a0*/  FSEL R243, R63, -INF , !P5 ;  /* 0xff8000003ff37808 */ /* 0x000fe20006800000 */
[----:B------:R-:W-:Y:S01]  /*63b0*/  IMAD.IADD R63, R216, 0x1, -R179 ;  /* 0x00000001d83f7824 */ /* 0x000fe200078e0ab3 */
[----:B------:R-:W-:Y:S01]  /*63c0*/  I2F R211, R211 ;  /* 0x000000d300d37306 */ /* 0x000fe20000201400 */
[----:B------:R-:W-:Y:S01]  /*63d0*/  IABS R135, R135 ;  /* 0x0000008700877213 */ /* 0x000fe20000000000 */
[----:B--2---:R-:W-:Y:S01]  /*63e0*/  IMAD.IADD R132, R218, 0x1, -R249 ;  /* 0x00000001da847824 */ /* 0x004fe200078e0af9 */
[----:B------:R-:W-:-:S02]  /*63f0*/  IABS R138, R138 ;  /* 0x0000008a008a7213 */ /* 0x000fc40000000000 */
[----:B------:R-:W-:Y:S02]  /*6400*/  IABS R63, R63 ;  /* 0x0000003f003f7213 */ /* 0x000fe40000000000 */
[----:B---3--:R-:W-:Y:S01]  /*6410*/  IADD3 R98, -R167, R218, RZ ;  /* 0x000000daa7627210 */ /* 0x008fe20007ffe1ff */
[----:B------:R1:W2:Y:S01]  /*6420*/  MUFU.TANH R92, R93 ;  /* 0x0000005d005c7308 */ /* 0x0002a20000002400 */
[----:B-----5:R-:W-:Y:S01]  /*6430*/  FFMA.FTZ R60, R209, -UR4, R60 ;  /* 0x80000004d13c7c23 */ /* 0x020fe2000801003c */
[----:B------:R-:W-:Y:S01]  /*6440*/  IABS R132, R132 ;  /* 0x0000008400847213 */ /* 0x000fe20000000000 */
[----:B----4-:R-:W-:Y:S01]  /*6450*/  IMAD.IADD R94, R218, 0x1, -R237 ;  /* 0x00000001da5e7824 */ /* 0x010fe200078e0aed */
[----:B------:R-:W-:Y:S01]  /*6460*/  IABS R98, R98 ;  /* 0x0000006200627213 */ /* 0x000fe20000000000 */
[----:B------:R-:W-:Y:S01]  /*6470*/  FMUL.FTZ R209, R85, c[0x0][0x2ec] ;  /* 0x0000bb0055d17a20 */ /* 0x000fe20000410000 */
[----:B------:R-:W-:Y:S01]  /*6480*/  FSEL R220, R60, -INF , !P5 ;  /* 0xff8000003cdc7808 */ /* 0x000fe20006800000 */
[----:B------:R-:W-:Y:S01]  /*6490*/  IMAD.IADD R60, R230, 0x1, -R245 ;  /* 0x00000001e63c7824 */ /* 0x000fe200078e0af5 */
[----:B------:R-:W-:Y:S01]  /*64a0*/  I2F R119, R119 ;  /* 0x0000007700777306 */ /* 0x000fe20000201400 */
[----:B------:R-:W-:Y:S01]  /*64b0*/  IABS R94, R94 ;  /* 0x0000005e005e7213 */ /* 0x000fe20000000000 */
[----:B------:R-:W-:Y:S01]  /*64c0*/  FMUL.FTZ R85, R121, c[0x0][0x2ec] ;  /* 0x0000bb0079557a20 */ /* 0x000fe20000410000 */
[----:B------:R-:W-:-:S02]  /*64d0*/  ISETP.GE.AND P0, PT, R227, UR13, PT ;  /* 0x0000000de3007c0c */ /* 0x000fc4000bf06270 */
[----:B------:R-:W-:-:S03]  /*64e0*/  IABS R60, R60 ;  /* 0x0000003c003c7213 */ /* 0x000fc60000000000 */
[----:B------:R-:W3:Y:S01]  /*64f0*/  MUFU.TANH R142, R142 ;  /* 0x0000008e008e7308 */ /* 0x000ee20000002400 */
[----:B-1----:R-:W-:Y:S02]  /*6500*/  IMAD.IADD R93, R216, 0x1, -R237 ;  /* 0x00000001d85d7824 */ /* 0x002fe400078e0aed */
[----:B--2---:R-:W-:-:S03]  /*6510*/  FFMA.FTZ R92, R211, -UR4, R92 ;  /* 0x80000004d35c7c23 */ /* 0x004fc6000801005c */
[----:B------:R-:W-:Y:S02]  /*6520*/  IABS R93, R93 ;  /* 0x0000005d005d7213 */ /* 0x000fe40000000000 */
[----:B------:R-:W1:Y:S01]  /*6530*/  I2F R56, R56 ;  /* 0x0000003800387306 */ /* 0x000e620000201400 */
[----:B------:R-:W-:Y:S01]  /*6540*/  FSEL R229, R92, -INF , !P5 ;  /* 0xff8000005ce57808 */ /* 0x000fe20006800000 */
[----:B------:R-:W-:-:S05]  /*6550*/  IMAD.IADD R92, R230, 0x1, -R247 ;  /* 0x00000001e65c7824 */ /* 0x000fca00078e0af7 */
[----:B------:R-:W-:Y:S01]  /*6560*/  IABS R92, R92 ;  /* 0x0000005c005c7213 */ /* 0x000fe20000000000 */
[----:B------:R2:W-:Y:S01]  /*6570*/  MUFU.TANH R124, R84 ;  /* 0x00000054007c7308 */ /* 0x0005e20000002400 */
[----:B---3--:R-:W-:Y:S02]  /*6580*/  FFMA.FTZ R142, R119, -UR4, R142 ;  /* 0x80000004778e7c23 */ /* 0x008fe4000801008e */
[----:B------:R-:W-:-:S03]  /*6590*/  IMAD.IADD R119, R216, 0x1, -R231 ;  /* 0x00000001d8777824 */ /* 0x000fc600078e0ae7 */
[----:B------:R-:W-:Y:S01]  /*65a0*/  FSEL R248, R142, -INF , !P2 ;  /* 0xff8000008ef87808 */ /* 0x000fe20005000000 */
[----:B------:R-:W-:Y:S01]  /*65b0*/  IMAD.IADD R142, R230, 0x1, -R178 ;  /* 0x00000001e68e7824 */ /* 0x000fe200078e0ab2 */
[----:B------:R-:W3:Y:S01]  /*65c0*/  MUFU.TANH R105, R105 ;  /* 0x0000006900697308 */ /* 0x000ee20000002400 */
[----:B-1----:R-:W-:Y:S01]  /*65d0*/  FFMA.FTZ R238, R56, -UR4, R103 ;  /* 0x8000000438ee7c23 */ /* 0x002fe20008010067 */
[----:B------:R-:W-:Y:S01]  /*65e0*/  IADD3 R56, -R235, R230, RZ ;  /* 0x000000e6eb387210 */ /* 0x000fe20007ffe1ff */
[----:B------:R-:W-:Y:S01]  /*65f0*/  IMAD.IADD R103, R230, 0x1, -R233 ;  /* 0x00000001e6677824 */ /* 0x000fe200078e0ae9 */
[----:B------:R-:W-:Y:S02]  /*6600*/  IABS R142, R142 ;  /* 0x0000008e008e7213 */ /* 0x000fe40000000000 */
[----:B------:R-:W-:Y:S02]  /*6610*/  IABS R119, R119 ;  /* 0x0000007700777213 */ /* 0x000fe40000000000 */
[----:B------:R-:W1:Y:S01]  /*6620*/  MUFU.TANH R133, R133 ;  /* 0x0000008500857308 */ /* 0x000e620000002400 */
[----:B--2---:R-:W-:Y:S01]  /*6630*/  FMUL.FTZ R84, R123, c[0x0][0x2ec] ;  /* 0x0000bb007b547a20 */ /* 0x004fe20000410000 */
[----:B------:R-:W-:Y:S01]  /*6640*/  IABS R103, R103 ;  /* 0x0000006700677213 */ /* 0x000fe20000000000 */
[----:B------:R-:W-:Y:S01]  /*6650*/  IMAD.MOV.U32 R143, RZ, RZ, R142 ;  /* 0x000000ffff8f7224 */ /* 0x000fe200078e008e */
[----:B------:R-:W-:-:S02]  /*6660*/  IABS R56, R56 ;  /* 0x0000003800387213 */ /* 0x000fc40000000000 */
[----:B------:R-:W-:Y:S02]  /*6670*/  FSEL R238, R238, -INF , !P2 ;  /* 0xff800000eeee7808 */ /* 0x000fe40005000000 */
[----:B------:R-:W-:Y:S01]  /*6680*/  MUFU.TANH R204, R204 ;  /* 0x000000cc00cc7308 */ /* 0x000fe20000002400 */
[----:B---3--:R-:W-:Y:S02]  /*6690*/  FFMA.FTZ R206, R206, -UR4, R105 ;  /* 0x80000004cece7c23 */ /* 0x008fe40008010069 */
[----:B------:R-:W-:-:S05]  /*66a0*/  IMAD.IADD R105, R218, 0x1, -R233 ;  /* 0x00000001da697824 */ /* 0x000fca00078e0ae9 */
[----:B------:R-:W-:Y:S01]  /*66b0*/  MUFU.TANH R123, R54 ;  /* 0x00000036007b7308 */ /* 0x000fe20000002400 */
[----:B-1----:R-:W-:Y:S01]  /*66c0*/  FFMA.FTZ R133, R210, -UR4, R133 ;  /* 0x80000004d2857c23 */ /* 0x002fe20008010085 */
[----:B------:R-:W-:Y:S01]  /*66d0*/  IABS R105, R105 ;  /* 0x0000006900697213 */ /* 0x000fe20000000000 */
[----:B------:R-:W-:-:S03]  /*66e0*/  IMAD.MOV.U32 R210, RZ, RZ, R232 ;  /* 0x000000ffffd27224 */ /* 0x000fc600078e00e8 */
[----:B------:R-:W-:Y:S01]  /*66f0*/  FSEL R226, R133, -INF , !P5 ;  /* 0xff80000085e27808 */ /* 0x000fe20006800000 */
[----:B------:R-:W-:Y:S01]  /*6700*/  IMAD.IADD R133, R218, 0x1, -R247 ;  /* 0x00000001da857824 */ /* 0x000fe200078e0af7 */
[----:B------:R-:W-:Y:S01]  /*6710*/  I2F R197, R197 ;  /* 0x000000c500c57306 */ /* 0x000fe20000201400 */
[----:B------:R-:W-:Y:S02]  /*6720*/  ISETP.GE.AND P5, PT, R231, UR13, PT ;  /* 0x0000000de7007c0c */ /* 0x000fe4000bfa6270 */
[----:B------:R-:W-:Y:S02]  /*6730*/  IADD3 R246, R210, 0x1000, RZ ;  /* 0x00001000d2f67810 */ /* 0x000fe40007ffe0ff */
[----:B------:R-:W-:-:S03]  /*6740*/  IABS R133, R133 ;  /* 0x0000008500857213 */ /* 0x000fc60000000000 */
[----:B------:R-:W-:Y:S08]  /*6750*/  I2F R193, R193 ;  /* 0x000000c100c17306 */ /* 0x000ff00000201400 */
[----:B------:R-:W-:Y:S08]  /*6760*/  I2F R190, R190 ;  /* 0x000000be00be7306 */ /* 0x000ff00000201400 */
[----:B------:R-:W-:Y:S08]  /*6770*/  MUFU.TANH R128, R128 ;  /* 0x0000008000807308 */ /* 0x000ff00000002400 */
[----:B------:R-:W-:Y:S08]  /*6780*/  MUFU.TANH R130, R130 ;  /* 0x0000008200827308 */ /* 0x000ff00000002400 */
[----:B------:R-:W1:Y:S08]  /*6790*/  MUFU.TANH R221, R90 ;  /* 0x0000005a00dd7308 */ /* 0x000e700000002400 */
[----:B------:R2:W-:Y:S08]  /*67a0*/  MUFU.TANH R54, R50 ;  /* 0x0000003200367308 */ /* 0x0005f00000002400 */
[----:B------:R3:W-:Y:S01]  /*67b0*/  I2F R187, R93 ;  /* 0x0000005d00bb7306 */ /* 0x0007e20000201400 */
[----:B-1----:R-:W-:-:S02]  /*67c0*/  FFMA.FTZ R190, R190, -UR4, R221 ;  /* 0x80000004bebe7c23 */ /* 0x002fc400080100dd */
[----:B--2---:R-:W-:-:S05]  /*67d0*/  FMUL.FTZ R50, R71, c[0x0][0x2ec] ;  /* 0x0000bb0047327a20 */ /* 0x004fca0000410000 */
[----:B------:R1:W-:Y:S01]  /*67e0*/  MUFU.TANH R211, R89 ;  /* 0x0000005900d37308 */ /* 0x0003e20000002400 */
[----:B------:R-:W-:Y:S01]  /*67f0*/  FMUL.FTZ R71, R37, c[0x0][0x2ec] ;  /* 0x0000bb0025477a20 */ /* 0x000fe20000410000 */
[----:B------:R-:W-:-:S04]  /*6800*/  SHF.R.S32.HI R37, RZ, 0x1f, R188 ;  /* 0x0000001fff257819 */ /* 0x000fc800000114bc */
[----:B------:R-:W-:Y:S01]  /*6810*/  LEA.HI R37, R37, R188, RZ, 0x2 ;  /* 0x000000bc25257211 */ /* 0x000fe200078f10ff */
[----:B---3--:R-:W-:Y:S01]  /*6820*/  IMAD.IADD R93, R230, 0x1, -R179 ;  /* 0x00000001e65d7824 */ /* 0x008fe200078e0ab3 */
[----:B------:R2:W-:Y:S02]  /*6830*/  MUFU.TANH R217, R91 ;  /* 0x0000005b00d97308 */ /* 0x0005e40000002400 */
[----:B------:R-:W-:Y:S02]  /*6840*/  LOP3.LUT R37, R37, 0xfffffffc, RZ, 0xc0, !PT ;  /* 0xfffffffc25257812 */ /* 0x000fe400078ec0ff */
[----:B------:R-:W-:Y:S01]  /*6850*/  IABS R93, R93 ;  /* 0x0000005d005d7213 */ /* 0x000fe20000000000 */
[----:B-1----:R-:W-:-:S03]  /*6860*/  FMUL.FTZ R89, R120, c[0x0][0x2ec] ;  /* 0x0000bb0078597a20 */ /* 0x002fc60000410000 */
[----:B------:R1:W-:Y:S01]  /*6870*/  I2F R194, R94 ;  /* 0x0000005e00c27306 */ /* 0x0003e20000201400 */
[----:B--2---:R-:W-:-:S07]  /*6880*/  FMUL.FTZ R91, R81, c[0x0][0x2ec] ;  /* 0x0000bb00515b7a20 */ /* 0x004fce0000410000 */
[----:B------:R-:W-:Y:S08]  /*6890*/  I2F R212, R212 ;  /* 0x000000d400d47306 */ /* 0x000ff00000201400 */
[----:B------:R-:W-:Y:S01]  /*68a0*/  I2F R185, R185 ;  /* 0x000000b900b97306 */ /* 0x000fe20000201400 */
[----:B-1----:R-:W-:-:S05]  /*68b0*/  IMAD.IADD R94, R216, 0x1, -R245 ;  /* 0x00000001d85e7824 */ /* 0x002fca00078e0af5 */
[----:B------:R-:W-:Y:S02]  /*68c0*/  IABS R94, R94 ;  /* 0x0000005e005e7213 */ /* 0x000fe40000000000 */
[----:B------:R-:W-:Y:S08]  /*68d0*/  I2F R156, R156 ;  /* 0x0000009c009c7306 */ /* 0x000ff00000201400 */
[----:B------:R-:W1:Y:S08]  /*68e0*/  I2F R154, R154 ;  /* 0x0000009a009a7306 */ /* 0x000e700000201400 */
[----:B------:R-:W-:Y:S08]  /*68f0*/  I2F R118, R118 ;  /* 0x0000007600767306 */ /* 0x000ff00000201400 */
[----:B------:R-:W-:Y:S01]  /*6900*/  I2F R202, R202 ;  /* 0x000000ca00ca7306 */ /* 0x000fe20000201400 */
[----:B-1----:R-:W-:-:S05]  /*6910*/  FFMA.FTZ R154, R154, -UR4, R211 ;  /* 0x800000049a9a7c23 */ /* 0x002fca00080100d3 */
[----:B------:R-:W-:Y:S02]  /*6920*/  FSEL R236, R154, -INF , !P3 ;  /* 0xff8000009aec7808 */ /* 0x000fe40005800000 */
[----:B------:R-:W-:Y:S08]  /*6930*/  I2F R203, R203 ;  /* 0x000000cb00cb7306 */ /* 0x000ff00000201400 */
[----:B------:R-:W-:Y:S08]  /*6940*/  MUFU.TANH R129, R129 ;  /* 0x0000008100817308 */ /* 0x000ff00000002400 */
[----:B------:R-:W-:Y:S08]  /*6950*/  MUFU.TANH R131, R131 ;  /* 0x0000008300837308 */ /* 0x000ff00000002400 */
[----:B------:R-:W1:Y:S08]  /*6960*/  MUFU.TANH R88, R88 ;  /* 0x0000005800587308 */ /* 0x000e700000002400 */
[----:B------:R-:W2:Y:S08]  /*6970*/  MUFU.TANH R127, R127 ;  /* 0x0000007f007f7308 */ /* 0x000eb00000002400 */
[----:B------:R-:W3:Y:S01]  /*6980*/  MUFU.TANH R209, R209 ;  /* 0x000000d100d17308 */ /* 0x000ee20000002400 */
[----:B-1----:R-:W-:-:S07]  /*6990*/  FFMA.FTZ R88, R185, -UR4, R88 ;  /* 0x80000004b9587c23 */ /* 0x002fce0008010058 */
[----:B------:R1:W4:Y:S01]  /*69a0*/  MUFU.TANH R90, R87 ;  /* 0x00000057005a7308 */ /* 0x0003220000002400 */
[----:B--2---:R-:W-:-:S07]  /*69b0*/  FFMA.FTZ R112, R112, -UR4, R127 ;  /* 0x8000000470707c23 */ /* 0x004fce000801007f */
[----:B------:R-:W-:Y:S01]  /*69c0*/  I2F R180, R180 ;  /* 0x000000b400b47306 */ /* 0x000fe20000201400 */
[----:B---3--:R-:W-:-:S07]  /*69d0*/  FFMA.FTZ R202, R202, -UR4, R209 ;  /* 0x80000004caca7c23 */ /* 0x008fce00080100d1 */
[----:B------:R2:W-:Y:S01]  /*69e0*/  I2F R201, R102 ;  /* 0x0000006600c97306 */ /* 0x0005e20000201400 */
[----:B-1----:R-:W-:Y:S02]  /*69f0*/  FMUL.FTZ R87, R72, c[0x0][0x2ec] ;  /* 0x0000bb0048577a20 */ /* 0x002fe40000410000 */
[----:B------:R-:W-:Y:S02]  /*6a00*/  FMUL.FTZ R72, R74, c[0x0][0x2ec] ;  /* 0x0000bb004a487a20 */ /* 0x000fe40000410000 */
[----:B----4-:R-:W-:Y:S01]  /*6a10*/  FFMA.FTZ R90, R203, -UR4, R90 ;  /* 0x80000004cb5a7c23 */ /* 0x010fe2000801005a */
[----:B------:R-:W-:Y:S02]  /*6a20*/  IADD3 R203, R210, 0x2800, RZ ;  /* 0x00002800d2cb7810 */ /* 0x000fe40007ffe0ff */
[----:B------:R-:W-:Y:S02]  /*6a30*/  I2F R200, R100 ;  /* 0x0000006400c87306 */ /* 0x000fe40000201400 */
[----:B------:R-:W-:-:S06]  /*6a40*/  FSEL R216, R90, -INF , !P1 ;  /* 0xff8000005ad87808 */ /* 0x000fcc0004800000 */
[----:B------:R-:W1:Y:S01]  /*6a50*/  I2F R199, R199 ;  /* 0x000000c700c77306 */ /* 0x000e620000201400 */
[----:B--2---:R-:W-:-:S05]  /*6a60*/  IMAD.IADD R102, R218, 0x1, -R235 ;  /* 0x00000001da667824 */ /* 0x004fca00078e0aeb */
[----:B------:R-:W-:Y:S02]  /*6a70*/  IABS R102, R102 ;  /* 0x0000006600667213 */ /* 0x000fe40000000000 */
[----:B------:R-:W2:Y:S08]  /*6a80*/  MUFU.TANH R89, R89 ;  /* 0x0000005900597308 */ /* 0x000eb00000002400 */
[----:B------:R-:W3:Y:S01]  /*6a90*/  MUFU.TANH R86, R86 ;  /* 0x0000005600567308 */ /* 0x000ee20000002400 */
[----:B-1----:R-:W-:-:S05]  /*6aa0*/  FFMA.FTZ R82, R199, -UR4, R82 ;  /* 0x80000004c7527c23 */ /* 0x002fca0008010052 */
[----:B------:R-:W-:Y:S02]  /*6ab0*/  FSEL R234, R82, -INF , !P0 ;  /* 0xff80000052ea7808 */ /* 0x000fe40004000000 */
[----:B------:R-:W1:Y:S01]  /*6ac0*/  MUFU.TANH R205, R205 ;  /* 0x000000cd00cd7308 */ /* 0x000e620000002400 */
[----:B--2---:R-:W-:-:S05]  /*6ad0*/  FFMA.FTZ R89, R180, -UR4, R89 ;  /* 0x80000004b4597c23 */ /* 0x004fca0008010059 */
[----:B------:R-:W-:Y:S02]  /*6ae0*/  FSEL R239, R89, -INF , !P0 ;  /* 0xff80000059ef7808 */ /* 0x000fe40004000000 */
[----:B------:R-:W-:Y:S01]  /*6af0*/  MUFU.TANH R81, R53 ;  /* 0x0000003500517308 */ /* 0x000fe20000002400 */
[----:B---3--:R-:W-:-:S07]  /*6b00*/  FFMA.FTZ R86, R201, -UR4, R86 ;  /* 0x80000004c9567c23 */ /* 0x008fce0008010056 */
[----:B------:R-:W-:Y:S01]  /*6b10*/  I2F R116, R116 ;  /* 0x0000007400747306 */ /* 0x000fe20000201400 */
[----:B-1----:R-:W-:-:S07]  /*6b20*/  FFMA.FTZ R200, R200, -UR4, R205 ;  /* 0x80000004c8c87c23 */ /* 0x002fce00080100cd */
[----:B------:R-:W-:Y:S08]  /*6b30*/  I2F R114, R114 ;  /* 0x0000007200727306 */ /* 0x000ff00000201400 */
[----:B------:R-:W1:Y:S08]  /*6b40*/  MUFU.TANH R215, R126 ;  /* 0x0000007e00d77308 */ /* 0x000e700000002400 */
[----:B------:R-:W2:Y:S08]  /*6b50*/  MUFU.TANH R219, R219 ;  /* 0x000000db00db7308 */ /* 0x000eb00000002400 */
[----:B------:R-:W-:Y:S01]  /*6b60*/  MUFU.TANH R53, R49 ;  /* 0x0000003100357308 */ /* 0x000fe20000002400 */
[----:B-1----:R-:W-:Y:S01]  /*6b70*/  FFMA.FTZ R116, R116, -UR4, R215 ;  /* 0x8000000474747c23 */ /* 0x002fe200080100d7 */
[----:B------:R-:W-:-:S02]  /*6b80*/  FSEL R215, R202, -INF , !P1 ;  /* 0xff800000cad77808 */ /* 0x000fc40004800000 */
[----:B------:R-:W-:-:S04]  /*6b90*/  IADD3 R202, R210, 0x3000, RZ ;  /* 0x00003000d2ca7810 */ /* 0x000fc80007ffe0ff */
[----:B------:R-:W-:Y:S01]  /*6ba0*/  I2F R192, R192 ;  /* 0x000000c000c07306 */ /* 0x000fe20000201400 */
[----:B--2---:R-:W-:Y:S01]  /*6bb0*/  FFMA.FTZ R114, R114, -UR4, R219 ;  /* 0x8000000472727c23 */ /* 0x004fe200080100db */
[----:B------:R-:W-:-:S06]  /*6bc0*/  FSEL R219, R112, -INF , !P1 ;  /* 0xff80000070db7808 */ /* 0x000fcc0004800000 */
[----:B------:R1:W-:Y:S08]  /*6bd0*/  I2F R97, R63 ;  /* 0x0000003f00617306 */ /* 0x0003f00000201400 */
[----:B------:R-:W2:Y:S08]  /*6be0*/  MUFU.TANH R91, R91 ;  /* 0x0000005b005b7308 */ /* 0x000eb00000002400 */
[----:B------:R3:W-:Y:S01]  /*6bf0*/  MUFU.TANH R49, R45 ;  /* 0x0000002d00317308 */ /* 0x0007e20000002400 */
[----:B-1----:R-:W-:Y:S01]  /*6c00*/  IADD3 R63, -R249, R230, RZ ;  /* 0x000000e6f93f7210 */ /* 0x002fe20007ffe1ff */
[----:B------:R-:W-:-:S03]  /*6c10*/  IMAD.IADD R230, R230, 0x1, -R214 ;  /* 0x00000001e6e67824 */ /* 0x000fc600078e0ad6 */
[----:B------:R-:W-:Y:S02]  /*6c20*/  IABS R63, R63 ;  /* 0x0000003f003f7213 */ /* 0x000fe40000000000 */
[----:B------:R-:W-:Y:S01]  /*6c30*/  IABS R142, R230 ;  /* 0x000000e6008e7213 */ /* 0x000fe20000000000 */
[----:B------:R-:W-:Y:S01]  /*6c40*/  I2F R117, R117 ;  /* 0x0000007500757306 */ /* 0x000fe20000201400 */
[----:B------:R-:W-:Y:S01]  /*6c50*/  FSEL R230, R190, -INF , !P4 ;  /* 0xff800000bee67808 */ /* 0x000fe20006000000 */
[----:B--2---:R-:W-:-:S05]  /*6c60*/  FFMA.FTZ R91, R192, -UR4, R91 ;  /* 0x80000004c05b7c23 */ /* 0x004fca000801005b */
[----:B------:R-:W-:Y:S01]  /*6c70*/  FSEL R231, R91, -INF , !P6 ;  /* 0xff8000005be77808 */ /* 0x000fe20007000000 */
[----:B------:R-:W1:Y:S01]  /*6c80*/  MUFU.TANH R78, R78 ;  /* 0x0000004e004e7308 */ /* 0x000e620000002400 */
[----:B---3--:R-:W-:Y:S02]  /*6c90*/  FFMA.FTZ R45, R17, -UR4, R204 ;  /* 0x80000004112d7c23 */ /* 0x008fe400080100cc */
[----:B------:R-:W-:Y:S02]  /*6ca0*/  FMUL.FTZ R17, R39, c[0x0][0x2ec] ;  /* 0x0000bb0027117a20 */ /* 0x000fe40000410000 */
[----:B------:R-:W-:Y:S01]  /*6cb0*/  FFMA.FTZ R39, R197, -UR4, R128 ;  /* 0x80000004c5277c23 */ /* 0x000fe20008010080 */
[----:B------:R-:W-:Y:S02]  /*6cc0*/  FSEL R45, R45, -INF , !P4 ;  /* 0xff8000002d2d7808 */ /* 0x000fe40006000000 */
[----:B------:R2:W-:Y:S02]  /*6cd0*/  MUFU.TANH R69, R36 ;  /* 0x0000002400457308 */ /* 0x0005e40000002400 */
[----:B------:R-:W-:-:S06]  /*6ce0*/  FSEL R39, R39, -INF , !P4 ;  /* 0xff80000027277808 */ /* 0x000fcc0006000000 */
[----:B------:R-:W3:Y:S01]  /*6cf0*/  I2F R170, R170 ;  /* 0x000000aa00aa7306 */ /* 0x000ee20000201400 */
[----:B-1----:R-:W-:-:S05]  /*6d00*/  FFMA.FTZ R78, R117, -UR4, R78 ;  /* 0x80000004754e7c23 */ /* 0x002fca000801004e */
[----:B------:R-:W-:Y:S02]  /*6d10*/  FSEL R126, R78, -INF , !P5 ;  /* 0xff8000004e7e7808 */ /* 0x000fe40006800000 */
[----:B------:R-:W-:Y:S01]  /*6d20*/  I2F R134, R134 ;  /* 0x0000008600867306 */ /* 0x000fe20000201400 */
[----:B--2---:R-:W-:Y:S01]  /*6d30*/  IADD3 R36, R188, -R37, RZ ;  /* 0x80000025bc247210 */ /* 0x004fe20007ffe0ff */
[----:B------:R-:W-:-:S04]  /*6d40*/  FFMA.FTZ R37, R193, -UR4, R130 ;  /* 0x80000004c1257c23 */ /* 0x000fc80008010082 */
[----:B------:R1:W-:Y:S01]  /*6d50*/  STL [R1+0x38], R36 ;  /* 0x0000382401007387 */ /* 0x0003e20000100800 */
[----:B------:R-:W-:Y:S01]  /*6d60*/  FSEL R37, R37, -INF , !P4 ;  /* 0xff80000025257808 */ /* 0x000fe20006000000 */
[----:B------:R-:W-:Y:S01]  /*6d70*/  I2F R93, R93 ;  /* 0x0000005d005d7306 */ /* 0x000fe20000201400 */
[----:B------:R-:W-:Y:S01]  /*6d80*/  ISETP.GE.AND P4, PT, R183, UR13, PT ;  /* 0x0000000db7007c0c */ /* 0x000fe2000bf86270 */
[----:B------:R-:W-:Y:S02]  /*6d90*/  FMUL.FTZ R183, R28, c[0x0][0x2ec] ;  /* 0x0000bb001cb77a20 */ /* 0x000fe40000410000 */
[----:B------:R-:W-:Y:S02]  /*6da0*/  FFMA.FTZ R28, R118, -UR4, R217 ;  /* 0x80000004761c7c23 */ /* 0x000fe400080100d9 */
[----:B---3--:R-:W-:Y:S02]  /*6db0*/  FFMA.FTZ R49, R170, -UR4, R49 ;  /* 0x80000004aa317c23 */ /* 0x008fe40008010031 */
[----:B------:R-:W2:Y:S01]  /*6dc0*/  MUFU.TANH R47, R47 ;  /* 0x0000002f002f7308 */ /* 0x000ea20000002400 */
[----:B------:R-:W-:-:S07]  /*6dd0*/  FSEL R28, R28, -INF , !P3 ;  /* 0xff8000001c1c7808 */ /* 0x000fce0005800000 */
[----:B------:R-:W3:Y:S01]  /*6de0*/  MUFU.TANH R44, R44 ;  /* 0x0000002c002c7308 */ /* 0x000ee20000002400 */
[----:B-1----:R-:W-:-:S07]  /*6df0*/  FFMA.FTZ R36, R156, -UR4, R131 ;  /* 0x800000049c247c23 */ /* 0x002fce0008010083 */
[----:B------:R-:W1:Y:S01]  /*6e00*/  MUFU.TANH R50, R50 ;  /* 0x0000003200327308 */ /* 0x000e620000002400 */
[----:B--2---:R-:W-:Y:S01]  /*6e10*/  FFMA.FTZ R47, R134, -UR4, R47 ;  /* 0x80000004862f7c23 */ /* 0x004fe2000801002f */
[----:B------:R-:W-:-:S06]  /*6e20*/  FSEL R36, R36, -INF , !P3 ;  /* 0xff80000024247808 */ /* 0x000fcc0005800000 */
[----:B------:R2:W-:Y:S01]  /*6e30*/  MUFU.TANH R125, R83 ;  /* 0x00000053007d7308 */ /* 0x0005e20000002400 */
[----:B---3--:R-:W-:-:S07]  /*6e40*/  FFMA.FTZ R44, R97, -UR4, R44 ;  /* 0x80000004612c7c23 */ /* 0x008fce000801002c */
[----:B------:R-:W-:Y:S01]  /*6e50*/  I2F R184, R184 ;  /* 0x000000b800b87306 */ /* 0x000fe20000201400 */
[----:B-1----:R-:W-:-:S07]  /*6e60*/  FFMA.FTZ R50, R93, -UR4, R50 ;  /* 0x800000045d327c23 */ /* 0x002fce0008010032 */
[----:B------:R-:W1:Y:S01]  /*6e70*/  I2F R115, R115 ;  /* 0x0000007300737306 */ /* 0x000e620000201400 */
[----:B--2---:R-:W-:Y:S02]  /*6e80*/  FMUL.FTZ R83, R77, c[0x0][0x2ec] ;  /* 0x0000bb004d537a20 */ /* 0x004fe40000410000 */
[----:B------:R-:W-:Y:S02]  /*6e90*/  FMUL.FTZ R77, R48, c[0x0][0x2ec] ;  /* 0x0000bb00304d7a20 */ /* 0x000fe40000410000 */
[----:B------:R-:W-:-:S03]  /*6ea0*/  FMUL.FTZ R48, R73, c[0x0][0x2ec] ;  /* 0x0000bb0049307a20 */ /* 0x000fc60000410000 */
[----:B------:R-:W2:Y:S08]  /*6eb0*/  MUFU.TANH R207, R207 ;  /* 0x000000cf00cf7308 */ /* 0x000eb00000002400 */
[----:B------:R-:W3:Y:S01]  /*6ec0*/  I2F R140, R140 ;  /* 0x0000008c008c7306 */ /* 0x000ee20000201400 */
[----:B-1----:R-:W-:-:S07]  /*6ed0*/  FFMA.FTZ R115, R115, -UR4, R124 ;  /* 0x8000000473737c23 */ /* 0x002fce000801007c */
[----:B------:R-:W-:Y:S01]  /*6ee0*/  I2F R92, R92 ;  /* 0x0000005c005c7306 */ /* 0x000fe20000201400 */
[----:B--2---:R-:W-:-:S07]  /*6ef0*/  FFMA.FTZ R184, R184, -UR4, R207 ;  /* 0x80000004b8b87c23 */ /* 0x004fce00080100cf */
[----:B------:R-:W-:Y:S01]  /*6f00*/  I2F R99, R99 ;  /* 0x0000006300637306 */ /* 0x000fe20000201400 */
[----:B---3--:R-:W-:-:S05]  /*6f10*/  FFMA.FTZ R112, R140, -UR4, R123 ;  /* 0x800000048c707c23 */ /* 0x008fca000801007b */
[----:B------:R-:W-:Y:S02]  /*6f20*/  FSEL R112, R112, -INF , !P5 ;  /* 0xff80000070707808 */ /* 0x000fe40006800000 */
[----:B------:R-:W-:Y:S08]  /*6f30*/  I2F R94, R94 ;  /* 0x0000005e005e7306 */ /* 0x000ff00000201400 */
[----:B------:R-:W1:Y:S08]  /*6f40*/  MUFU.TANH R38, R38 ;  /* 0x0000002600267308 */ /* 0x000e700000002400 */
[----:B------:R-:W2:Y:S08]  /*6f50*/  MUFU.TANH R213, R213 ;  /* 0x000000d500d57308 */ /* 0x000eb00000002400 */
[----:B------:R-:W3:Y:S01]  /*6f60*/  MUFU.TANH R29, R29 ;  /* 0x0000001d001d7308 */ /* 0x000ee20000002400 */
[----:B-1----:R-:W-:-:S07]  /*6f70*/  FFMA.FTZ R38, R99, -UR4, R38 ;  /* 0x8000000463267c23 */ /* 0x002fce0008010026 */
[----:B------:R-:W-:Y:S01]  /*6f80*/  I2F R195, R195 ;  /* 0x000000c300c37306 */ /* 0x000fe20000201400 */
[----:B--2---:R-:W-:-:S07]  /*6f90*/  FFMA.FTZ R94, R94, -UR4, R213 ;  /* 0x800000045e5e7c23 */ /* 0x004fce00080100d5 */
[----:B------:R-:W1:Y:S01]  /*6fa0*/  MUFU.TANH R84, R84 ;  /* 0x0000005400547308 */ /* 0x000e620000002400 */
[----:B---3--:R-:W-:Y:S01]  /*6fb0*/  FFMA.FTZ R91, R92, -UR4, R29 ;  /* 0x800000045c5b7c23 */ /* 0x008fe2000801001d */
[----:B------:R-:W-:-:S06]  /*6fc0*/  LOP3.LUT R29, R4, 0x3, RZ, 0xc0, !PT ;  /* 0x00000003041d7812 */ /* 0x000fcc00078ec0ff */
[----:B------:R2:W3:Y:S08]  /*6fd0*/  MUFU.TANH R73, R46 ;  /* 0x0000002e00497308 */ /* 0x0004f00000002400 */
[----:B------:R-:W-:Y:S01]  /*6fe0*/  I2F R182, R182 ;  /* 0x000000b600b67306 */ /* 0x000fe20000201400 */
[----:B-1----:R-:W-:-:S07]  /*6ff0*/  FFMA.FTZ R84, R195, -UR4, R84 ;  /* 0x80000004c3547c23 */ /* 0x002fce0008010054 */
[----:B------:R-:W1:Y:S01]  /*7000*/  I2F R158, R158 ;  /* 0x0000009e009e7306 */ /* 0x000e620000201400 */
[----:B--2---:R-:W-:Y:S02]  /*7010*/  FFMA.FTZ R46, R212, -UR4, R129 ;  /* 0x80000004d42e7c23 */ /* 0x004fe40008010081 */
[----:B---3--:R-:W-:-:S03]  /*7020*/  FFMA.FTZ R73, R194, -UR4, R73 ;  /* 0x80000004c2497c23 */ /* 0x008fc60008010049 */
[----:B------:R-:W-:Y:S02]  /*7030*/  FSEL R46, R46, -INF , !P3 ;  /* 0xff8000002e2e7808 */ /* 0x000fe40005800000 */
[----:B------:R-:W2:Y:S01]  /*7040*/  MUFU.TANH R85, R85 ;  /* 0x0000005500557308 */ /* 0x000ea20000002400 */
[----:B------:R-:W-:Y:S02]  /*7050*/  ISETP.GE.AND P3, PT, R233, UR13, PT ;  /* 0x0000000de9007c0c */ /* 0x000fe4000bf66270 */
[----:B------:R-:W-:Y:S02]  /*7060*/  FSEL R233, R200, -INF , !P0 ;  /* 0xff800000c8e97808 */ /* 0x000fe40004000000 */
[----:B------:R-:W-:-:S03]  /*7070*/  IADD3 R200, R210, 0x3800, RZ ;  /* 0x00003800d2c87810 */ /* 0x000fc60007ffe0ff */
[----:B------:R-:W3:Y:S01]  /*7080*/  I2F R176, R176 ;  /* 0x000000b000b07306 */ /* 0x000ee20000201400 */
[----:B-1----:R-:W-:-:S05]  /*7090*/  FFMA.FTZ R125, R158, -UR4, R125 ;  /* 0x800000049e7d7c23 */ /* 0x002fca000801007d */
[----:B------:R-:W-:Y:S02]  /*70a0*/  FSEL R232, R125, -INF , !P6 ;  /* 0xff8000007de87808 */ /* 0x000fe40007000000 */
[----:B------:R-:W-:Y:S01]  /*70b0*/  I2F R113, R113 ;  /* 0x0000007100717306 */ /* 0x000fe20000201400 */
[----:B--2---:R-:W-:-:S05]  /*70c0*/  FFMA.FTZ R85, R182, -UR4, R85 ;  /* 0x80000004b6557c23 */ /* 0x004fca0008010055 */
[----:B------:R-:W-:Y:S02]  /*70d0*/  FSEL R227, R85, -INF , !P6 ;  /* 0xff80000055e37808 */ /* 0x000fe40007000000 */
[----:B------:R-:W-:Y:S01]  /*70e0*/  I2F R108, R108 ;  /* 0x0000006c006c7306 */ /* 0x000fe20000201400 */
[----:B---3--:R-:W-:-:S05]  /*70f0*/  FFMA.FTZ R81, R176, -UR4, R81 ;  /* 0x80000004b0517c23 */ /* 0x008fca0008010051 */
[----:B------:R-:W-:Y:S02]  /*7100*/  FSEL R130, R81, -INF , !P4 ;  /* 0xff80000051827808 */ /* 0x000fe40006000000 */
[----:B------:R-:W-:Y:S08]  /*7110*/  I2F R106, R106 ;  /* 0x0000006a006a7306 */ /* 0x000ff00000201400 */
[----:B------:R-:W1:Y:S08]  /*7120*/  MUFU.TANH R52, R52 ;  /* 0x0000003400347308 */ /* 0x000e700000002400 */
[----:B------:R-:W2:Y:S08]  /*7130*/  MUFU.TANH R83, R83 ;  /* 0x0000005300537308 */ /* 0x000eb00000002400 */
[----:B------:R-:W3:Y:S01]  /*7140*/  MUFU.TANH R79, R79 ;  /* 0x0000004f004f7308 */ /* 0x000ee20000002400 */
        /* <DEDUP_REMOVED lines=8> */
[----:B------:R-:W1:Y:S01]  /*71d0*/  I2F R174, R174 ;  /* 0x000000ae00ae7306 */ /* 0x000e620000201400 */
[----:B------:R-:W-:Y:S02]  /*71e0*/  ISETP.GE.AND P4, PT, R245, UR13, PT ;  /* 0x0000000df5007c0c */ /* 0x000fe4000bf86270 */
[----:B------:R-:W-:Y:S02]  /*71f0*/  IADD3 R245, R210, 0x1800, RZ ;  /* 0x00001800d2f57810 */ /* 0x000fe40007ffe0ff */
[----:B------:R-:W-:-:S03]  /*7200*/  FSEL R120, R38, -INF , !P4 ;  /* 0xff80000026787808 */ /* 0x000fc60006000000 */
[----:B------:R-:W-:Y:S08]  /*7210*/  I2F R168, R168 ;  /* 0x000000a800a87306 */ /* 0x000ff00000201400 */
[----:B------:R-:W-:Y:S01]  /*7220*/  I2F R119, R119 ;  /* 0x0000007700777306 */ /* 0x000fe20000201400 */
[----:B-1----:R-:W-:-:S07]  /*7230*/  FFMA.FTZ R53, R174, -UR4, R53 ;  /* 0x80000004ae357c23 */ /* 0x002fce0008010035 */
[----:B------:R-:W1:Y:S08]  /*7240*/  I2F R105, R105 ;  /* 0x0000006900697306 */ /* 0x000e700000201400 */
[----:B------:R-:W-:Y:S08]  /*7250*/  I2F R104, R104 ;  /* 0x0000006800687306 */ /* 0x000ff00000201400 */
[----:B------:R-:W-:Y:S01]  /*7260*/  I2F R103, R103 ;  /* 0x0000006700677306 */ /* 0x000fe20000201400 */
[----:B-1----:R-:W-:-:S07]  /*7270*/  FFMA.FTZ R54, R105, -UR4, R54 ;  /* 0x8000000469367c23 */ /* 0x002fce0008010036 */
[----:B------:R-:W-:Y:S08]  /*7280*/  I2F R102, R102 ;  /* 0x0000006600667306 */ /* 0x000ff00000201400 */
[----:B------:R-:W-:Y:S08]  /*7290*/  I2F R101, R101 ;  /* 0x0000006500657306 */ /* 0x000ff00000201400 */
[----:B------:R1:W-:Y:S08]  /*72a0*/  I2F R100, R56 ;  /* 0x0000003800647306 */ /* 0x0003f00000201400 */
[----:B------:R-:W-:Y:S08]  /*72b0*/  I2F R146, R146 ;  /* 0x0000009200927306 */ /* 0x000ff00000201400 */
[----:B------:R-:W2:Y:S01]  /*72c0*/  MUFU.TANH R80, R80 ;  /* 0x0000005000507308 */ /* 0x000ea20000002400 */
[----:B-1----:R-:W-:-:S02]  /*72d0*/  FSEL R56, R206, -INF , !P2 ;  /* 0xff800000ce387808 */ /* 0x002fc40005000000 */
[----:B------:R-:W-:Y:S02]  /*72e0*/  ISETP.GE.AND P2, PT, R223, UR13, PT ;  /* 0x0000000ddf007c0c */ /* 0x000fe4000bf46270 */
[----:B------:R-:W-:Y:S02]  /*72f0*/  FSEL R223, R88, -INF , !P1 ;  /* 0xff80000058df7808 */ /* 0x000fe40004800000 */
[----:B------:R-:W-:Y:S01]  /*7300*/  ISETP.GE.AND P1, PT, R237, UR13, PT ;  /* 0x0000000ded007c0c */ /* 0x000fe2000bf26270 */
[----:B------:R-:W1:Y:S01]  /*7310*/  MUFU.TANH R76, R76 ;  /* 0x0000004c004c7308 */ /* 0x000e620000002400 */
[----:B------:R-:W-:Y:S02]  /*7320*/  FSEL R237, R86, -INF , !P0 ;  /* 0xff80000056ed7808 */ /* 0x000fe40004000000 */
[----:B------:R-:W-:Y:S02]  /*7330*/  ISETP.GE.AND P0, PT, R179, UR13, PT ;  /* 0x0000000db3007c0c */ /* 0x000fe4000bf06270 */
[----:B------:R-:W-:-:S02]  /*7340*/  FSEL R225, R184, -INF , !P2 ;  /* 0xff800000b8e17808 */ /* 0x000fc40005000000 */
[----:B------:R-:W-:Y:S01]  /*7350*/  FSEL R213, R49, -INF , !P0 ;  /* 0xff80000031d57808 */ /* 0x000fe20004000000 */
[----:B------:R-:W3:Y:S01]  /*7360*/  MUFU.TANH R77, R77 ;  /* 0x0000004d004d7308 */ /* 0x000ee20000002400 */
[----:B------:R-:W-:Y:S01]  /*7370*/  FSEL R123, R47, -INF , !P0 ;  /* 0xff8000002f7b7808 */ /* 0x000fe20004000000 */
[----:B--2---:R-:W-:Y:S01]  /*7380*/  FFMA.FTZ R80, R177, -UR4, R80 ;  /* 0x80000004b1507c23 */ /* 0x004fe20008010050 */
[----:B------:R-:W-:Y:S02]  /*7390*/  FSEL R99, R44, -INF , !P0 ;  /* 0xff8000002c637808 */ /* 0x000fe40004000000 */
[----:B------:R-:W-:Y:S02]  /*73a0*/  FSEL R92, R50, -INF , !P0 ;  /* 0xff800000325c7808 */ /* 0x000fe40004000000 */
[----:B------:R-:W-:Y:S01]  /*73b0*/  PLOP3.LUT P0, PT, PT, PT, UP0, 0x80, 0x0 ;  /* 0x000000000000781c */ /* 0x000fe20003f0f008 */
[----:B------:R-:W2:Y:S01]  /*73c0*/  MUFU.TANH R51, R51 ;  /* 0x0000003300337308 */ /* 0x000ea20000002400 */
[----:B------:R-:W-:Y:S01]  /*73d0*/  FSEL R221, R116, -INF , !P2 ;  /* 0xff80000074dd7808 */ /* 0x000fe20005000000 */
[----:B-1----:R-:W-:Y:S01]  /*73e0*/  FFMA.FTZ R76, R119, -UR4, R76 ;  /* 0x80000004774c7c23 */ /* 0x002fe2000801004c */
[----:B------:R-:W-:-:S02]  /*73f0*/  FSEL R217, R115, -INF , !P2 ;  /* 0xff80000073d97808 */ /* 0x000fc40005000000 */
[----:B------:R-:W-:Y:S02]  /*7400*/  FSEL R218, R114, -INF , !P2 ;  /* 0xff80000072da7808 */ /* 0x000fe40005000000 */
[----:B------:R-:W-:Y:S01]  /*7410*/  ISETP.GE.AND P2, PT, R235, UR13, PT ;  /* 0x0000000deb007c0c */ /* 0x000fe2000bf46270 */
[----:B------:R-:W1:Y:S01]  /*7420*/  MUFU.TANH R87, R87 ;  /* 0x0000005700577308 */ /* 0x000e620000002400 */
[----:B------:R-:W-:Y:S01]  /*7430*/  FSEL R235, R84, -INF , !P6 ;  /* 0xff80000054eb7808 */ /* 0x000fe20007000000 */
[----:B---3--:R-:W-:Y:S01]  /*7440*/  FFMA.FTZ R77, R172, -UR4, R77 ;  /* 0x80000004ac4d7c23 */ /* 0x008fe2000801004d */
[----:B------:R-:W-:Y:S02]  /*7450*/  ISETP.GE.AND P6, PT, R247, UR13, PT ;  /* 0x0000000df7007c0c */ /* 0x000fe4000bfc6270 */
[----:B------:R-:W-:Y:S02]  /*7460*/  FSEL R127, R80, -INF , !P5 ;  /* 0xff800000507f7808 */ /* 0x000fe40006800000 */
[----:B------:R-:W-:Y:S01]  /*7470*/  FSEL R125, R76, -INF , !P5 ;  /* 0xff8000004c7d7808 */ /* 0x000fe20006800000 */
[----:B------:R-:W3:Y:S01]  /*7480*/  MUFU.TANH R48, R48 ;  /* 0x0000003000307308 */ /* 0x000ee20000002400 */
[----:B--2---:R-:W-:Y:S01]  /*7490*/  FFMA.FTZ R51, R102, -UR4, R51 ;  /* 0x8000000466337c23 */ /* 0x004fe20008010033 */
[----:B------:R-:W-:-:S02]  /*74a0*/  FSEL R205, R77, -INF , !P3 ;  /* 0xff8000004dcd7808 */ /* 0x000fc40005800000 */
[----:B------:R-:W-:Y:S02]  /*74b0*/  FSEL R116, R54, -INF , !P3 ;  /* 0xff80000036747808 */ /* 0x000fe40005800000 */
[----:B------:R-:W-:Y:S02]  /*74c0*/  FSEL R201, R53, -INF , !P2 ;  /* 0xff80000035c97808 */ /* 0x000fe40005000000 */
[----:B------:R-:W2:Y:S01]  /*74d0*/  MUFU.TANH R72, R72 ;  /* 0x0000004800487308 */ /* 0x000ea20000002400 */
[----:B-1----:R-:W-:Y:S01]  /*74e0*/  FFMA.FTZ R87, R104, -UR4, R87 ;  /* 0x8000000468577c23 */ /* 0x002fe20008010057 */
[----:B------:R-:W-:Y:S02]  /*74f0*/  FSEL R115, R51, -INF , !P2 ;  /* 0xff80000033737808 */ /* 0x000fe40005000000 */
[----:B------:R-:W-:Y:S02]  /*7500*/  FSEL R114, R73, -INF , !P1 ;  /* 0xff80000049727808 */ /* 0x000fe40004800000 */
[----:B------:R-:W-:-:S02]  /*7510*/  FSEL R197, R87, -INF , !P3 ;  /* 0xff80000057c57808 */ /* 0x000fc40005800000 */
[----:B------:R-:W1:Y:S01]  /*7520*/  MUFU.TANH R75, R75 ;  /* 0x0000004b004b7308 */ /* 0x000e620000002400 */
[----:B---3--:R-:W-:Y:S01]  /*7530*/  FFMA.FTZ R48, R101, -UR4, R48 ;  /* 0x8000000465307c23 */ /* 0x008fe20008010030 */
[----:B------:R-:W-:Y:S02]  /*7540*/  ISETP.GE.AND P5, PT, R249, UR13, PT ;  /* 0x0000000df9007c0c */ /* 0x000fe4000bfa6270 */
[----:B------:R-:W-:Y:S02]  /*7550*/  IADD3 R247, R210, 0x800, RZ ;  /* 0x00000800d2f77810 */ /* 0x000fe40007ffe0ff */
[----:B------:R-:W-:Y:S02]  /*7560*/  FSEL R131, R48, -INF , !P2 ;  /* 0xff80000030837808 */ /* 0x000fe40005000000 */
[----:B------:R-:W3:Y:S01]  /*7570*/  MUFU.TANH R55, R55 ;  /* 0x0000003700377308 */ /* 0x000ee20000002400 */
[----:B--2---:R-:W-:Y:S01]  /*7580*/  FFMA.FTZ R72, R103, -UR4, R72 ;  /* 0x8000000467487c23 */ /* 0x004fe20008010048 */
[----:B------:R-:W-:-:S04]  /*7590*/  FSEL R91, R91, -INF , !P6 ;  /* 0xff8000005b5b7808 */ /* 0x000fc80007000000 */
[----:B------:R-:W-:Y:S02]  /*75a0*/  FSEL R206, R72, -INF , !P3 ;  /* 0xff80000048ce7808 */ /* 0x000fe40005800000 */
[----:B------:R-:W2:Y:S01]  /*75b0*/  MUFU.TANH R68, R68 ;  /* 0x0000004400447308 */ /* 0x000ea20000002400 */
[----:B-1----:R-:W-:Y:S01]  /*75c0*/  FFMA.FTZ R75, R100, -UR4, R75 ;  /* 0x80000004644b7c23 */ /* 0x002fe2000801004b */
[----:B------:R-:W-:-:S04]  /*75d0*/  ISETP.GE.AND P3, PT, R167, UR13, PT ;  /* 0x0000000da7007c0c */ /* 0x000fc8000bf66270 */
[----:B------:R-:W-:Y:S02]  /*75e0*/  FSEL R204, R75, -INF , !P2 ;  /* 0xff8000004bcc7808 */ /* 0x000fe40005000000 */
[----:B------:R-:W1:Y:S01]  /*75f0*/  MUFU.TANH R121, R70 ;  /* 0x0000004600797308 */ /* 0x000e620000002400 */
[----:B---3--:R-:W-:Y:S01]  /*7600*/  FFMA.FTZ R55, R168, -UR4, R55 ;  /* 0x80000004a8377c23 */ /* 0x008fe20008010037 */
[----:B------:R-:W-:-:S04]  /*7610*/  ISETP.GE.AND P2, PT, R178, UR13, PT ;  /* 0x0000000db2007c0c */ /* 0x000fc8000bf46270 */
[----:B------:R-:W-:Y:S02]  /*7620*/  FSEL R199, R55, -INF , !P1 ;  /* 0xff80000037c77808 */ /* 0x000fe40004800000 */
[----:B------:R-:W-:Y:S01]  /*7630*/  I2F R96, R96 ;  /* 0x0000006000607306 */ /* 0x000fe20000201400 */
[----:B--2---:R-:W-:-:S05]  /*7640*/  FFMA.FTZ R68, R187, -UR4, R68 ;  /* 0x80000004bb447c23 */ /* 0x004fca0008010044 */
[----:B------:R-:W-:Y:S02]  /*7650*/  FSEL R85, R68, -INF , !P1 ;  /* 0xff80000044557808 */ /* 0x000fe40004800000 */
[----:B------:R-:W2:Y:S01]  /*7660*/  MUFU.TANH R183, R183 ;  /* 0x000000b700b77308 */ /* 0x000ea20000002400 */
[----:B-1----:R-:W-:-:S05]  /*7670*/  FFMA.FTZ R84, R146, -UR4, R121 ;  /* 0x8000000492547c23 */ /* 0x002fca0008010079 */
[----:B------:R-:W-:Y:S02]  /*7680*/  FSEL R84, R84, -INF , !P1 ;  /* 0xff80000054547808 */ /* 0x000fe40004800000 */
[----:B------:R-:W-:Y:S01]  /*7690*/  I2F R164, R164 ;  /* 0x000000a400a47306 */ /* 0x000fe20000201400 */
[----:B------:R-:W-:-:S07]  /*76a0*/  ISETP.GE.AND P1, PT, R214, UR13, PT ;  /* 0x0000000dd6007c0c */ /* 0x000fce000bf26270 */
[----:B------:R-:W-:Y:S01]  /*76b0*/  I2F R165, R165 ;  /* 0x000000a500a57306 */ /* 0x000fe20000201400 */
[----:B--2---:R-:W-:-:S07]  /*76c0*/  FFMA.FTZ R96, R96, -UR4, R183 ;  /* 0x8000000460607c23 */ /* 0x004fce00080100b7 */
[----:B------:R-:W1:Y:S08]  /*76d0*/  I2F R166, R166 ;  /* 0x000000a600a67306 */ /* 0x000e700000201400 */
[----:B------:R-:W-:Y:S08]  /*76e0*/  I2F R186, R186 ;  /* 0x000000ba00ba7306 */ /* 0x000ff00000201400 */
[----:B------:R-:W-:Y:S01]  /*76f0*/  I2F R244, R244 ;  /* 0x000000f400f47306 */ /* 0x000fe20000201400 */
[----:B-1----:R-:W-:-:S07]  /*7700*/  FFMA.FTZ R69, R166, -UR4, R69 ;  /* 0x80000004a6457c23 */ /* 0x002fce0008010045 */
[----:B------:R-:W-:Y:S08]  /*7710*/  I2F R162, R162 ;  /* 0x000000a200a27306 */ /* 0x000ff00000201400 */
        /* <DEDUP_REMOVED lines=14> */
[----:B------:R-:W1:Y:S08]  /*7800*/  MUFU.TANH R71, R71 ;  /* 0x0000004700477308 */ /* 0x000e700000002400 */
[----:B------:R-:W2:Y:S08]  /*7810*/  MUFU.TANH R17, R17 ;  /* 0x0000001100117308 */ /* 0x000eb00000002400 */
[----:B------:R-:W3:Y:S01]  /*7820*/  MUFU.TANH R24, R24 ;  /* 0x0000001800187308 */ /* 0x000ee20000002400 */
[----:B-1----:R-:W-:-:S05]  /*7830*/  FFMA.FTZ R71, R186, -UR4, R71 ;  /* 0x80000004ba477c23 */ /* 0x002fca0008010047 */
[----:B------:R-:W-:Y:S02]  /*7840*/  FSEL R209, R71, -INF , !P3 ;  /* 0xff80000047d17808 */ /* 0x000fe40005800000 */
[----:B------:R-:W1:Y:S01]  /*7850*/  MUFU.TANH R25, R25 ;  /* 0x0000001900197308 */ /* 0x000e620000002400 */
[----:B--2---:R-:W-:Y:S01]  /*7860*/  FFMA.FTZ R17, R98, -UR4, R17 ;  /* 0x8000000462117c23 */ /* 0x004fe20008010011 */
[----:B------:R-:W-:Y:S02]  /*7870*/  FSEL R98, R96, -INF , !P6 ;  /* 0xff80000060627808 */ /* 0x000fe40007000000 */
[----:B------:R-:W-:Y:S02]  /*7880*/  FSEL R96, R94, -INF , !P4 ;  /* 0xff8000005e607808 */ /* 0x000fe40006000000 */
[----:B------:R-:W-:Y:S02]  /*7890*/  FSEL R119, R17, -INF , !P3 ;  /* 0xff80000011777808 */ /* 0x000fe40005800000 */
[----:B------:R-:W2:Y:S01]  /*78a0*/  MUFU.TANH R27, R27 ;  /* 0x0000001b001b7308 */ /* 0x000ea20000002400 */
[----:B---3--:R-:W-:-:S07]  /*78b0*/  FFMA.FTZ R24, R135, -UR4, R24 ;  /* 0x8000000487187c23 */ /* 0x008fce0008010018 */
[----:B------:R-:W3:Y:S01]  /*78c0*/  MUFU.TANH R26, R26 ;  /* 0x0000001a001a7308 */ /* 0x000ee20000002400 */
[----:B-1----:R-:W-:-:S05]  /*78d0*/  FFMA.FTZ R25, R60, -UR4, R25 ;  /* 0x800000043c197c23 */ /* 0x002fca0008010019 */
[----:B------:R-:W-:Y:S02]  /*78e0*/  FSEL R89, R25, -INF , !P4 ;  /* 0xff80000019597808 */ /* 0x000fe40006000000 */
[----:B------:R-:W1:Y:S01]  /*78f0*/  MUFU.TANH R30, R30 ;  /* 0x0000001e001e7308 */ /* 0x000e620000002400 */
[----:B--2---:R-:W-:-:S05]  /*7900*/  FFMA.FTZ R27, R138, -UR4, R27 ;  /* 0x800000048a1b7c23 */ /* 0x004fca000801001b */
[----:B------:R-:W-:Y:S02]  /*7910*/  FSEL R88, R27, -INF , !P3 ;  /* 0xff8000001b587808 */ /* 0x000fe40005800000 */
[----:B------:R-:W2:Y:S01]  /*7920*/  MUFU.TANH R20, R20 ;  /* 0x0000001400147308 */ /* 0x000ea20000002400 */
[----:B---3--:R-:W-:Y:S01]  /*7930*/  FFMA.FTZ R26, R95, -UR4, R26 ;  /* 0x800000045f1a7c23 */ /* 0x008fe2000801001a */
[----:B------:R-:W-:-:S04]  /*7940*/  FSEL R95, R24, -INF , !P3 ;  /* 0xff800000185f7808 */ /* 0x000fc80005800000 */
[----:B------:R-:W-:Y:S02]  /*7950*/  FSEL R97, R26, -INF , !P5 ;  /* 0xff8000001a617808 */ /* 0x000fe40006800000 */
[----:B------:R-:W3:Y:S01]  /*7960*/  MUFU.TANH R70, R21 ;  /* 0x0000001500467308 */ /* 0x000ee20000002400 */
[----:B-1----:R-:W-:-:S05]  /*7970*/  FFMA.FTZ R30, R63, -UR4, R30 ;  /* 0x800000043f1e7c23 */ /* 0x002fca000801001e */
[----:B------:R-:W-:Y:S02]  /*7980*/  FSEL R90, R30, -INF , !P5 ;  /* 0xff8000001e5a7808 */ /* 0x000fe40006800000 */
[----:B------:R-:W1:Y:S01]  /*7990*/  MUFU.TANH R12, R12 ;  /* 0x0000000c000c7308 */ /* 0x000e620000002400 */
[----:B--2---:R-:W-:-:S05]  /*79a0*/  FFMA.FTZ R20, R141, -UR4, R20 ;  /* 0x800000048d147c23 */ /* 0x004fca0008010014 */
[----:B------:R-:W-:Y:S02]  /*79b0*/  FSEL R94, R20, -INF , !P2 ;  /* 0xff800000145e7808 */ /* 0x000fe40005000000 */
[----:B------:R-:W2:Y:S01]  /*79c0*/  MUFU.TANH R13, R13 ;  /* 0x0000000d000d7308 */ /* 0x000ea20000002400 */
[----:B---3--:R-:W-:-:S05]  /*79d0*/  FFMA.FTZ R70, R139, -UR4, R70 ;  /* 0x800000048b467c23 */ /* 0x008fca0008010046 */
        /* <DEDUP_REMOVED lines=18> */
[----:B------:R-:W-:Y:S02]  /*7b00*/  IADD3 R244, R210, 0x2000, RZ ;  /* 0x00002000d2f47810 */ /* 0x000fe40007ffe0ff */
[----:B------:R-:W-:Y:S02]  /*7b10*/  FSEL R210, R69, -INF , !P4 ;  /* 0xff80000045d27808 */ /* 0x000fe40006000000 */
[----:B------:R-:W-:Y:S02]  /*7b20*/  FSEL R208, R208, -INF , !P2 ;  /* 0xff800000d0d07808 */ /* 0x000fe40005000000 */
[----:B------:R-:W3:Y:S01]  /*7b30*/  MUFU.TANH R117, R35 ;  /* 0x0000002300757308 */ /* 0x000ee20000002400 */
[----:B-1----:R-:W-:-:S05]  /*7b40*/  FFMA.FTZ R162, R162, -UR4, R15 ;  /* 0x80000004a2a27c23 */ /* 0x002fca000801000f */
[----:B------:R-:W-:Y:S02]  /*7b50*/  FSEL R207, R162, -INF , !P1 ;  /* 0xff800000a2cf7808 */ /* 0x000fe40004800000 */
[----:B------:R-:W1:Y:S01]  /*7b60*/  MUFU.TANH R23, R23 ;  /* 0x0000001700177308 */ /* 0x000e620000002400 */
[----:B--2---:R-:W-:-:S05]  /*7b70*/  FFMA.FTZ R34, R137, -UR4, R34 ;  /* 0x8000000489227c23 */ /* 0x004fca0008010022 */
[----:B------:R-:W-:Y:S01]  /*7b80*/  FSEL R118, R34, -INF , !P2 ;  /* 0xff80000022767808 */ /* 0x000fe20005000000 */
[----:B---3--:R-:W-:-:S05]  /*7b90*/  FFMA.FTZ R117, R136, -UR4, R117 ;  /* 0x8000000488757c23 */ /* 0x008fca0008010075 */
[----:B------:R-:W-:Y:S01]  /*7ba0*/  FSEL R117, R117, -INF , !P1 ;  /* 0xff80000075757808 */ /* 0x000fe20004800000 */
[----:B-1----:R-:W-:-:S05]  /*7bb0*/  FFMA.FTZ R86, R142, -UR4, R23 ;  /* 0x800000048e567c23 */ /* 0x002fca0008010017 */
[----:B------:R-:W-:Y:S01]  /*7bc0*/  FSEL R86, R86, -INF , !P1 ;  /* 0xff80000056567808 */ /* 0x000fe20004800000 */
[----:B------:R-:W-:Y:S06]  /*7bd0*/  BAR.SYNC.DEFER_BLOCKING 0x0 ;  /* 0x0000000000007b1d */ /* 0x000fec0000010000 */
[----:B------:R-:W-:Y:S05]  /*7be0*/  @!P0 BRA `(.L_x_434) ;  /* 0x000006b000008947 */ /* 0x000fea0003800000 */
[----:B------:R-:W2:Y:S04]  /*7bf0*/  LDL.64 R18, [R1+0x40] ;  /* 0x0000400001127983 */ /* 0x000ea80000100a00 */
[----:B------:R-:W3:Y:S04]  /*7c00*/  LDL.64 R184, [R1+0x30] ;  /* 0x0000300001b87983 */ /* 0x000ee80000100a00 */
[----:B------:R-:W4:Y:S01]  /*7c10*/  LDL R74, [R1+0x1c] ;  /* 0x00001c00014a7983 */ /* 0x000f220000100800 */
[----:B------:R-:W-:Y:S01]  /*7c20*/  ULEA.HI.SX32 UR6, UR9, 0xfffffffe, 0x19 ;  /* 0xfffffffe09067891 */ /* 0x000fe2000f8fca3f */
[----:B------:R-:W-:Y:S01]  /*7c30*/  IMAD.U32 R17, RZ, RZ, UR8 ;  /* 0x00000008ff117e24 */ /* 0x000fe2000f8e00ff */
[----:B------:R-:W-:Y:S01]  /*7c40*/  BSSY B0, `(.L_x_435) ;  /* 0x0000064000007945 */ /* 0x000fe20003800000 */
[----:B------:R-:W-:Y:S01]  /*7c50*/  IMAD.U32 R6, RZ, RZ, UR8 ;  /* 0x00000008ff067e24 */ /* 0x000fe2000f8e00ff */
[----:B------:R-:W-:Y:S01]  /*7c60*/  USHF.R.S32.HI UR5, URZ, 0x1f, UR6 ;  /* 0x0000001f3f057899 */ /* 0x000fe20008011406 */
[----:B------:R-:W-:-:S02]  /*7c70*/  IMAD.U32 R4, RZ, RZ, UR8 ;  /* 0x00000008ff047e24 */ /* 0x000fc4000f8e00ff */
[----:B------:R-:W-:Y:S01]  /*7c80*/  IMAD.U32 R14, RZ, RZ, UR6 ;  /* 0x00000006ff0e7e24 */ /* 0x000fe2000f8e00ff */
[----:B------:R-:W-:-:S04]  /*7c90*/  UIMAD UR6, UR23, UR6, URZ ;  /* 0x00000006170672a4 */ /* 0x000fc8000f8e023f */
[----:B------:R-:W-:Y:S01]  /*7ca0*/  UIMAD UR5, UR5, UR24, UR6 ;  /* 0x00000018050572a4 */ /* 0x000fe2000f8e0206 */
[----:B--2---:R-:W-:Y:S01]  /*7cb0*/  ISETP.GE.AND P1, PT, R18, c[0x0][0x220], PT ;  /* 0x0000880012007a0c */ /* 0x004fe20003f26270 */
[----:B------:R-:W-:Y:S02]  /*7cc0*/  IMAD.U32 R19, RZ, RZ, UR8 ;  /* 0x00000008ff137e24 */ /* 0x000fe4000f8e00ff */
[----:B---3--:R-:W-:-:S05]  /*7cd0*/  IMAD.WIDE.U32 R14, R14, UR24, R184 ;  /* 0x000000180e0e7c25 */ /* 0x008fca000f8e00b8 */
[----:B------:R-:W-:-:S05]  /*7ce0*/  IADD3 R13, R15, UR5, RZ ;  /* 0x000000050f0d7c10 */ /* 0x000fca000fffe0ff */
[----:B------:R-:W-:Y:S01]  /*7cf0*/  @!P1 IMAD.MOV.U32 R9, RZ, RZ, c[0x0][0x19c] ;  /* 0x00006700ff099624 */ /* 0x000fe200078e00ff */
[----:B------:R-:W-:Y:S01]  /*7d00*/  @!P1 IADD3 R11, P4, R14, UR26, RZ ;  /* 0x0000001a0e0b9c10 */ /* 0x000fe2000ff9e0ff */
[--C-:B------:R-:W-:Y:S01]  /*7d10*/  @!P1 IMAD.MOV.U32 R24, RZ, RZ, R14.reuse ;  /* 0x000000ffff189224 */ /* 0x100fe200078e000e */
[-C--:B------:R-:W-:Y:S01]  /*7d20*/  @!P1 LEA R10, P3, R19, R14.reuse, 0x5 ;  /* 0x0000000e130a9211 */ /* 0x080fe200078628ff */
[----:B------:R-:W-:Y:S01]  /*7d30*/  @!P1 IMAD.MOV.U32 R25, RZ, RZ, R13 ;  /* 0x000000ffff199224 */ /* 0x000fe200078e000d */
[----:B------:R-:W-:Y:S01]  /*7d40*/  @!P1 MOV R7, c[0x0][0x19c] ;  /* 0x0000670000079a02 */ /* 0x000fe20000000f00 */
[----:B------:R-:W-:Y:S01]  /*7d50*/  @!P1 IMAD.MOV.U32 R30, RZ, RZ, R14 ;  /* 0x000000ffff1e9224 */ /* 0x000fe200078e000e */
[----:B------:R-:W-:Y:S01]  /*7d60*/  @!P1 LEA R12, P2, R17, R14, 0x6 ;  /* 0x0000000e110c9211 */ /* 0x000fe200078430ff */
[C---:B------:R-:W-:Y:S01]  /*7d70*/  @!P1 IMAD.WIDE.U32 R24, R6.reuse, 0x50, R24 ;  /* 0x0000005006189825 */ /* 0x040fe200078e0018 */
[----:B------:R-:W-:Y:S01]  /*7d80*/  @!P1 IADD3.X R8, R13, UR17, RZ, P4, !PT ;  /* 0x000000110d089c10 */ /* 0x000fe2000a7fe4ff */
[----:B----4-:R1:W-:Y:S01]  /*7d90*/  @P1 STS.128 [R74+0x4000], RZ ;  /* 0x004000ff4a001388 */ /* 0x0103e20000000c00 */
[-C--:B------:R-:W-:Y:S01]  /*7da0*/  @!P1 LEA.HI.X R9, R6, R13.reuse, R9, 0x5, P3 ;  /* 0x0000000d06099211 */ /* 0x080fe200018f2c09 */
[----:B------:R-:W-:Y:S01]  /*7db0*/  @!P1 IMAD.MOV.U32 R6, RZ, RZ, c[0x0][0x19c] ;  /* 0x00006700ff069624 */ /* 0x000fe200078e00ff */
[----:B------:R-:W-:Y:S01]  /*7dc0*/  @!P1 LEA R18, P4, R11, c[0x0][0x168], 0x1 ;  /* 0x00005a000b129a11 */ /* 0x000fe200078808ff */
[----:B------:R-:W-:Y:S01]  /*7dd0*/  @!P1 IMAD.MOV.U32 R31, RZ, RZ, R13 ;  /* 0x000000ffff1f9224 */ /* 0x000fe200078e000d */
[----:B------:R-:W-:Y:S01]  /*7de0*/  @!P1 LEA.HI.X R7, R4, R13, R7, 0x6, P2 ;  /* 0x0000000d04079211 */ /* 0x000fe200010f3407 */
[----:B------:R-:W-:Y:S01]  /*7df0*/  @!P1 IMAD R6, R6, 0x60, RZ ;  /* 0x0000006006069824 */ /* 0x000fe200078e02ff */
[----:B------:R-:W-:Y:S01]  /*7e00*/  @!P1 LEA R22, P3, R12, c[0x0][0x168], 0x1 ;  /* 0x00005a000c169a11 */ /* 0x000fe200078608ff */
[----:B------:R-:W-:Y:S01]  /*7e10*/  @!P1 IMAD.WIDE.U32 R30, R4, 0x60, R30 ;  /* 0x00000060041e9825 */ /* 0x000fe200078e001e */
[----:B------:R-:W-:-:S02]  /*7e20*/  @!P1 LEA R20, P2, R10, c[0x0][0x168], 0x1 ;  /* 0x00005a000a149a11 */ /* 0x000fc400078408ff */
[----:B------:R-:W-:Y:S01]  /*7e30*/  @!P1 LEA.HI.X R19, R11, c[0x0][0x16c], R8, 0x1, P4 ;  /* 0x00005b000b139a11 */ /* 0x000fe200020f0c08 */
[----:B------:R-:W-:Y:S01]  /*7e40*/  @!P1 IMAD.MOV.U32 R8, RZ, RZ, c[0x0][0x19c] ;  /* 0x00006700ff089624 */ /* 0x000fe200078e00ff */
[----:B------:R-:W-:Y:S01]  /*7e50*/  @!P1 LEA.HI.X R23, R12, c[0x0][0x16c], R7, 0x1, P3 ;  /* 0x00005b000c179a11 */ /* 0x000fe200018f0c07 */
[----:B------:R-:W-:Y:S01]  /*7e60*/  @!P1 IMAD.MOV.U32 R12, RZ, RZ, R14 ;  /* 0x000000ffff0c9224 */ /* 0x000fe200078e000e */
[----:B------:R-:W-:Y:S01]  /*7e70*/  @!P1 LEA.HI.X R21, R10, c[0x0][0x16c], R9, 0x1, P2 ;  /* 0x00005b000a159a11 */ /* 0x000fe200010f0c09 */
[----:B------:R-:W-:Y:S01]  /*7e80*/  @!P1 IMAD R8, R8, 0x30, RZ ;  /* 0x0000003008089824 */ /* 0x000fe200078e02ff */
[----:B------:R-:W-:Y:S01]  /*7e90*/  @!P1 MOV R7, c[0x0][0x19c] ;  /* 0x0000670000079a02 */ /* 0x000fe20000000f00 */
[----:B------:R-:W-:Y:S01]  /*7ea0*/  @!P1 IMAD.WIDE.U32 R10, R4, 0x30, R12 ;  /* 0x00000030040a9825 */ /* 0x000fe200078e000c */
[----:B------:R-:W-:Y:S02]  /*7eb0*/  @!P1 LEA R26, P2, R14, c[0x0][0x168], 0x1 ;  /* 0x00005a000e1a9a11 */ /* 0x000fe400078408ff */
[----:B------:R-:W-:Y:S01]  /*7ec0*/  @!P1 LEA R34, P3, R24, c[0x0][0x168], 0x1 ;  /* 0x00005a0018229a11 */ /* 0x000fe200078608ff */
[----:B------:R-:W-:Y:S01]  /*7ed0*/  @!P1 IMAD R7, R7, 0x50, RZ ;  /* 0x0000005007079824 */ /* 0x000fe200078e02ff */
[----:B------:R-:W-:Y:S01]  /*7ee0*/  @!P1 LEA.HI.X R27, R14, c[0x0][0x16c], R13, 0x1, P2 ;  /* 0x00005b000e1b9a11 */ /* 0x000fe200010f0c0d */
[----:B------:R-:W-:Y:S01]  /*7ef0*/  @!P1 IMAD.IADD R6, R6, 0x1, R31 ;  /* 0x0000000106069824 */ /* 0x000fe200078e021f */
[----:B------:R-:W-:Y:S01]  /*7f00*/  @!P1 IADD3 R8, R8, R11, RZ ;  /* 0x0000000b08089210 */ /* 0x000fe20007ffe0ff */
[----:B------:R-:W-:Y:S01]  /*7f10*/  @!P1 IMAD.IADD R7, R7, 0x1, R25 ;  /* 0x0000000107079824 */ /* 0x000fe200078e0219 */
[----:B------:R-:W-:Y:S01]  /*7f20*/  @!P1 LEA R40, P4, R10, c[0x0][0x168], 0x1 ;  /* 0x00005a000a289a11 */ /* 0x000fe200078808ff */
[----:B------:R-:W-:Y:S01]  /*7f30*/  @!PT LDS RZ, [RZ] ;  /* 0x00000000fffff984 */ /* 0x000fe20000000800 */
[----:B------:R-:W-:Y:S01]  /*7f40*/  @!PT LDS RZ, [RZ] ;  /* 0x00000000fffff984 */ /* 0x000fe20000000800 */
[----:B------:R-:W-:Y:S01]  /*7f50*/  @!PT LDS RZ, [RZ] ;  /* 0x00000000fffff984 */ /* 0x000fe20000000800 */
[----:B------:R1:W-:Y:S01]  /*7f60*/  @!P1 LDGSTS.E.BYPASS.LTC128B.128 [R74+0x4000], [R26.64] ;  /* 0x040000001a4a9fae */ /* 0x0003e2000b901d52 */
[----:B------:R-:W-:-:S02]  /*7f70*/  @!P1 LEA R32, P2, R30, c[0x0][0x168], 0x1 ;  /* 0x00005a001e209a11 */ /* 0x000fc400078408ff */
[----:B------:R-:W-:Y:S01]  /*7f80*/  @!P1 LEA.HI.X R41, R10, c[0x0][0x16c], R8, 0x1, P4 ;  /* 0x00005b000a299a11 */ /* 0x000fe200020f0c08 */
[----:B------:R1:W-:Y:S01]  /*7f90*/  @P1 STS.128 [R74+0x4800], RZ ;  /* 0x004800ff4a001388 */ /* 0x0003e20000000c00 */
[----:B------:R-:W-:Y:S02]  /*7fa0*/  @!P1 LEA.HI.X R35, R24, c[0x0][0x16c], R7, 0x1, P3 ;  /* 0x00005b0018239a11 */ /* 0x000fe400018f0c07 */
[----:B------:R-:W-:Y:S01]  /*7fb0*/  @!P1 LEA.HI.X R33, R30, c[0x0][0x16c], R6, 0x1, P2 ;  /* 0x00005b001e219a11 */ /* 0x000fe200010f0c06 */
        /* <DEDUP_REMOVED lines=44> */
.L_x_436:
[----:B------:R-:W-:Y:S05]  /*8280*/  BSYNC B0 ;  /* 0x0000000000007941 */ /* 0x000fea0003800000 */
.L_x_435:
[----:B------:R-:W0:Y:S02]  /*8290*/  LDGDEPBAR ;  /* 0x00000000000079af */ /* 0x000e240000000000 */
.L_x_434:
[----:B-1----:R-:W3:Y:S04]  /*82a0*/  LDL.LU R40, [R1+0x5c] ;  /* 0x00005c0001287983 */ /* 0x002ee80000300800 */
[----:B------:R-:W4:Y:S04]  /*82b0*/  LDL.LU R38, [R1+0x60] ;  /* 0x0000600001267983 */ /* 0x000f280000300800 */
[----:B------:R-:W5:Y:S04]  /*82c0*/  LDL.LU R30, [R1+0x48] ;  /* 0x00004800011e7983 */ /* 0x000f680000300800 */
[----:B--2---:R-:W2:Y:S04]  /*82d0*/  LDL.LU R31, [R1+0x50] ;  /* 0x00005000011f7983 */ /* 0x004ea80000300800 */
[----:B------:R-:W2:Y:S04]  /*82e0*/  LDL.LU R32, [R1+0x4c] ;  /* 0x00004c0001207983 */ /* 0x000ea80000300800 */
[----:B------:R-:W2:Y:S01]  /*82f0*/  LDL.LU R33, [R1+0x58] ;  /* 0x0000580001217983 */ /* 0x000ea20000300800 */
        /* <DEDUP_REMOVED lines=15> */
[----:B------:R-:W-:Y:S02]  /*83f0*/  MOV R35, R248 ;  /* 0x000000f800237202 */ /* 0x000fe40000000f00 */
[----:B------:R-:W-:Y:S02]  /*8400*/  FMNMX.FTZ R7, R56, R7, !PT ;  /* 0x0000000738077209 */ /* 0x000fe40007810000 */
[----:B------:R-:W-:Y:S02]  /*8410*/  MOV R34, R250 ;  /* 0x000000fa00227202 */ /* 0x000fe40000000f00 */
[----:B------:R-:W-:-:S04]  /*8420*/  SHF.L.U32 R252, R252, 0x1, RZ ;  /* 0x00000001fcfc7819 */ /* 0x000fc800000006ff */
[-C--:B------:R-:W-:Y:S01]  /*8430*/  LEA R249, R5, R252.reuse, 0x1 ;  /* 0x000000fc05f97211 */ /* 0x080fe200078e08ff */
[----:B------:R-:W-:Y:S01]  /*8440*/  LDSM.16.MT88.4 R176, [R252+0x8000] ;  /* 0x00800000fcb0783b */ /* 0x000fe20000004200 */
[C---:B------:R-:W-:Y:S02]  /*8450*/  LEA R250, R3.reuse, R252, 0x1 ;  /* 0x000000fc03fa7211 */ /* 0x040fe400078e08ff */
[----:B------:R-:W-:Y:S01]  /*8460*/  LEA R248, R3, R249, 0x1 ;  /* 0x000000f903f87211 */ /* 0x000fe200078e08ff */
[----:B------:R-:W-:Y:S04]  /*8470*/  LDSM.16.MT88.4 R192, [R249+0x8000] ;  /* 0x00800000f9c0783b */ /* 0x000fe80000004200 */
[----:B------:R-:W-:Y:S04]  /*8480*/  LDSM.16.MT88.4 R184, [R250+0x8000] ;  /* 0x00800000fab8783b */ /* 0x000fe80000004200 */
[----:B------:R-:W-:Y:S04]  /*8490*/  LDSM.16.MT88.4 R20, [R248+0x8000] ;  /* 0x00800000f814783b */ /* 0x000fe80000004200 */
[----:B------:R-:W-:Y:S04]  /*84a0*/  LDSM.16.MT88.4 R24, [R252+0x8800] ;  /* 0x00880000fc18783b */ /* 0x000fe80000004200 */
[----:B------:R-:W-:Y:S01]  /*84b0*/  LDSM.16.MT88.4 R12, [R249+0x8800] ;  /* 0x00880000f90c783b */ /* 0x000fe20000004200 */
[----:B---3--:R-:W-:-:S04]  /*84c0*/  FMNMX.FTZ R7, R40, R7, !PT ;  /* 0x0000000728077209 */ /* 0x008fc80007810000 */
[----:B----4-:R-:W-:-:S04]  /*84d0*/  FMNMX.FTZ R7, R38, R7, !PT ;  /* 0x0000000726077209 */ /* 0x010fc80007810000 */
        /* <DEDUP_REMOVED lines=22> */
[----:B--2---:R-:W-:Y:S02]  /*8640*/  FMNMX.FTZ R4, R32, R4, !PT ;  /* 0x0000000420047209 */ /* 0x004fe40007810000 */
[----:B------:R-:W-:Y:S02]  /*8650*/  FMNMX.FTZ R7, R150, R7, !PT ;  /* 0x0000000796077209 */ /* 0x000fe40007810000 */
[----:B------:R-:W-:Y:S02]  /*8660*/  FMNMX.FTZ R6, R199, R6, !PT ;  /* 0x00000006c7067209 */ /* 0x000fe40007810000 */
[----:B------:R-:W-:-:S02]  /*8670*/  FMNMX.FTZ R4, R31, R4, !PT ;  /* 0x000000041f047209 */ /* 0x000fc40007810000 */
[----:B------:R-:W-:Y:S02]  /*8680*/  FMNMX.FTZ R7, R110, R7, !PT ;  /* 0x000000076e077209 */ /* 0x000fe40007810000 */
[----:B------:R-:W-:Y:S02]  /*8690*/  FMNMX.FTZ R9, R213, R6, !PT ;  /* 0x00000006d5097209 */ /* 0x000fe40007810000 */
[----:B-----5:R-:W-:Y:S02]  /*86a0*/  FMNMX.FTZ R4, R30, R4, !PT ;  /* 0x000000041e047209 */ /* 0x020fe40007810000 */
        /* <DEDUP_REMOVED lines=32> */
[----:B-1----:R-:W-:Y:S02]  /*88b0*/  FMNMX.FTZ R11, R6, R11, !PT ;  /* 0x0000000b060b7209 */ /* 0x002fe40007810000 */
        /* <DEDUP_REMOVED lines=16> */
[----:B-1----:R-:W-:Y:S02]  /*89c0*/  FMNMX.FTZ R68, R11, R68, !PT ;  /* 0x000000440b447209 */ /* 0x002fe40007810000 */
[----:B------:R-:W-:Y:S02]  /*89d0*/  FMNMX.FTZ R6, R92, R7, !PT ;  /* 0x000000075c067209 */ /* 0x000fe40007810000 */
[----:B------:R-:W1:Y:S01]  /*89e0*/  SHFL.BFLY PT, R7, R4, 0x2, 0x1f ;  /* 0x0c401f0004077f89 */ /* 0x000e6200000e0000 */
[----:B------:R-:W-:Y:S01]  /*89f0*/  FMUL.FTZ R214, R68, c[0x0][0x23c] ;  /* 0x00008f0044d67a20 */ /* 0x000fe20000410000 */
[----:B------:R-:W-:-:S02]  /*8a00*/  FMNMX.FTZ R9, R91, R6, !PT ;  /* 0x000000065b097209 */ /* 0x000fc40007810000 */
[----:B------:R-:W-:Y:S02]  /*8a10*/  FSETP.NEU.FTZ.AND P1, PT, R68, -INF , PT ;  /* 0xff8000004400780b */ /* 0x000fe40003f3d000 */
[----:B------:R-:W-:Y:S02]  /*8a20*/  FMNMX.FTZ R6, R90, R9, !PT ;  /* 0x000000095a067209 */ /* 0x000fe40007810000 */
[----:B------:R-:W-:Y:S02]  /*8a30*/  FSEL R214, R214, RZ, P1 ;  /* 0x000000ffd6d67208 */ /* 0x000fe40000800000 */
[----:B------:R-:W-:Y:S02]  /*8a40*/  FMNMX.FTZ R11, R59, R8, !PT ;  /* 0x000000083b0b7209 */ /* 0x000fe40007810000 */
[----:B------:R-:W-:Y:S01]  /*8a50*/  FMNMX.FTZ R9, R89, R6, !PT ;  /* 0x0000000659097209 */ /* 0x000fe20007810000 */
[--C-:B------:R-:W-:Y:S01]  /*8a60*/  FFMA.FTZ R105, R2, c[0x0][0x23c], -R214.reuse ;  /* 0x00008f0002697a23 */ /* 0x100fe200000108d6 */
        /* <DEDUP_REMOVED lines=9> */
[----:B------:R-:W-:Y:S01]  /*8b00*/  MUFU.EX2 R106, R106 ;  /* 0x0000006a006a7308 */ /* 0x000fe20000000800 */
[----:B------:R-:W-:Y:S01]  /*8b10*/  FMNMX.FTZ R9, R86, R9, !PT ;  /* 0x0000000956097209 */ /* 0x000fe20007810000 */
[--C-:B------:R-:W-:Y:S01]  /*8b20*/  FFMA.FTZ R78, R189, c[0x0][0x23c], -R214.reuse ;  /* 0x00008f00bd4e7a23 */ /* 0x100fe200000108d6 */
[----:B------:R-:W-:Y:S01]  /*8b30*/  FMNMX.FTZ R6, R224, R11, !PT ;  /* 0x0000000be0067209 */ /* 0x000fe20007810000 */
[--C-:B------:R-:W-:Y:S01]  /*8b40*/  FFMA.FTZ R69, R147, c[0x0][0x23c], -R214.reuse ;  /* 0x00008f0093457a23 */ /* 0x100fe200000108d6 */
[----:B-1----:R-:W-:Y:S01]  /*8b50*/  FMNMX.FTZ R7, R4, R7, !PT ;  /* 0x0000000704077209 */ /* 0x002fe20007810000 */
[--C-:B------:R-:W-:Y:S01]  /*8b60*/  FFMA.FTZ R60, R191, c[0x0][0x23c], -R214.reuse ;  /* 0x00008f00bf3c7a23 */ /* 0x100fe200000108d6 */
[----:B------:R-:W1:Y:S01]  /*8b70*/  SHFL.BFLY PT, R4, R9, 0x2, 0x1f ;  /* 0x0c401f0009047f89 */ /* 0x000e6200000e0000 */
[----:B------:R-:W-:Y:S01]  /*8b80*/  FMNMX.FTZ R6, R243, R6, !PT ;  /* 0x00000006f3067209 */ /* 0x000fe20007810000 */
[----:B------:R-:W2:Y:S01]  /*8b90*/  MUFU.EX2 R105, R105 ;  /* 0x0000006900697308 */ /* 0x000ea20000000800 */
[--C-:B------:R-:W-:Y:S01]  /*8ba0*/  FFMA.FTZ R50, R38, c[0x0][0x23c], -R214.reuse ;  /* 0x00008f0026327a23 */ /* 0x100fe200000108d6 */
[----:B------:R-:W3:Y:S01]  /*8bb0*/  SHFL.BFLY PT, R2, R7, 0x1, 0x1f ;  /* 0x0c201f0007027f89 */ /* 0x000ee200000e0000 */
[----:B------:R-:W-:Y:S01]  /*8bc0*/  FMNMX.FTZ R11, R39, R6, !PT ;  /* 0x00000006270b7209 */ /* 0x000fe20007810000 */
[----:B------:R-:W-:-:S02]  /*8bd0*/  FFMA.FTZ R61, R61, c[0x0][0x23c], -R214 ;  /* 0x00008f003d3d7a23 */ /* 0x000fc400000108d6 */
[--C-:B------:R-:W-:Y:S01]  /*8be0*/  FFMA.FTZ R56, R56, c[0x0][0x23c], -R214.reuse ;  /* 0x00008f0038387a23 */ /* 0x100fe200000108d6 */
[----:B------:R-:W-:Y:S01]  /*8bf0*/  FMNMX.FTZ R6, R36, R11, !PT ;  /* 0x0000000b24067209 */ /* 0x000fe20007810000 */
[----:B------:R-:W-:Y:S01]  /*8c00*/  MUFU.EX2 R104, R104 ;  /* 0x0000006800687308 */ /* 0x000fe20000000800 */
[--C-:B------:R-:W-:Y:S02]  /*8c10*/  FFMA.FTZ R55, R40, c[0x0][0x23c], -R214.reuse ;  /* 0x00008f0028377a23 */ /* 0x100fe400000108d6 */
[----:B------:R-:W-:Y:S01]  /*8c20*/  FMNMX.FTZ R6, R221, R6, !PT ;  /* 0x00000006dd067209 */ /* 0x000fe20007810000 */
[--C-:B------:R-:W-:Y:S02]  /*8c30*/  FFMA.FTZ R47, R45, c[0x0][0x23c], -R214.reuse ;  /* 0x00008f002d2f7a23 */ /* 0x100fe400000108d6 */
[--C-:B------:R-:W-:Y:S01]  /*8c40*/  FFMA.FTZ R49, R228, c[0x0][0x23c], -R214.reuse ;  /* 0x00008f00e4317a23 */ /* 0x100fe200000108d6 */
[----:B------:R-:W-:Y:S01]  /*8c50*/  FMNMX.FTZ R6, R219, R6, !PT ;  /* 0x00000006db067209 */ /* 0x000fe20007810000 */
[----:B------:R-:W4:Y:S01]  /*8c60*/  MUFU.EX2 R77, R77 ;  /* 0x0000004d004d7308 */ /* 0x000f220000000800 */
[----:B--2---:R-:W-:Y:S01]  /*8c70*/  F2FP.PACK_AB R188, R105, R106 ;  /* 0x0000006a69bc723e */ /* 0x004fe200000000ff */
[--C-:B------:R-:W-:Y:S01]  /*8c80*/  FFMA.FTZ R48, R226, c[0x0][0x23c], -R214.reuse ;  /* 0x00008f00e2307a23 */ /* 0x100fe200000108d6 */
[----:B------:R-:W-:Y:S01]  /*8c90*/  FMNMX.FTZ R6, R237, R6, !PT ;  /* 0x00000006ed067209 */ /* 0x000fe20007810000 */
[--C-:B------:R-:W-:Y:S01]  /*8ca0*/  FFMA.FTZ R46, R46, c[0x0][0x23c], -R214.reuse ;  /* 0x00008f002e2e7a23 */ /* 0x100fe200000108d6 */
[----:B-1----:R-:W-:Y:S01]  /*8cb0*/  FMNMX.FTZ R4, R9, R4, !PT ;  /* 0x0000000409047209 */ /* 0x002fe20007810000 */
[--C-:B------:R-:W-:Y:S01]  /*8cc0*/  FFMA.FTZ R228, R239, c[0x0][0x23c], -R214.reuse ;  /* 0x00008f00efe47a23 */ /* 0x100fe200000108d6 */
[----:B------:R-:W-:Y:S01]  /*8cd0*/  FMNMX.FTZ R9, R235, R6, !PT ;  /* 0x00000006eb097209 */ /* 0x000fe20007810000 */
[----:B------:R-:W-:Y:S01]  /*8ce0*/  MUFU.EX2 R78, R78 ;  /* 0x0000004e004e7308 */ /* 0x000fe20000000800 */
[----:B---3--:R-:W-:Y:S01]  /*8cf0*/  FMNMX.FTZ R2, R7, R2, !PT ;  /* 0x0000000207027209 */ /* 0x008fe20007810000 */
[--C-:B------:R-:W-:Y:S01]  /*8d00*/  FFMA.FTZ R227, R227, c[0x0][0x23c], -R214.reuse ;  /* 0x00008f00e3e37a23 */ /* 0x100fe200000108d6 */
[----:B------:R-:W1:Y:S01]  /*8d10*/  SHFL.BFLY PT, R7, R4, 0x1, 0x1f ;  /* 0x0c201f0004077f89 */ /* 0x000e6200000e0000 */
[----:B------:R-:W-:Y:S01]  /*8d20*/  FMNMX.FTZ R6, R112, R9, !PT ;  /* 0x0000000970067209 */ /* 0x000fe20007810000 */
[--C-:B------:R-:W-:Y:S01]  /*8d30*/  FFMA.FTZ R201, R201, c[0x0][0x23c], -R214.reuse ;  /* 0x00008f00c9c97a23 */ /* 0x100fe200000108d6 */
[C---:B------:R-:W-:Y:S01]  /*8d40*/  FSETP.NEU.FTZ.AND P1, PT, R2.reuse, -INF , PT ;  /* 0xff8000000200780b */ /* 0x040fe20003f3d000 */
[----:B------:R-:W-:Y:S01]  /*8d50*/  FMUL.FTZ R102, R2, c[0x0][0x23c] ;  /* 0x00008f0002667a20 */ /* 0x000fe20000410000 */
[----:B------:R-:W-:Y:S01]  /*8d60*/  FMNMX.FTZ R9, R113, R6, !PT ;  /* 0x0000000671097209 */ /* 0x000fe20007810000 */
[----:B------:R-:W-:Y:S01]  /*8d70*/  MUFU.EX2 R69, R69 ;  /* 0x0000004500457308 */ /* 0x000fe20000000800 */
[----:B----4-:R-:W-:Y:S01]  /*8d80*/  F2FP.PACK_AB R190, R77, R104 ;  /* 0x000000684dbe723e */ /* 0x010fe200000000ff */
[--C-:B------:R-:W-:Y:S01]  /*8d90*/  FFMA.FTZ R205, R205, c[0x0][0x23c], -R214.reuse ;  /* 0x00008f00cdcd7a23 */ /* 0x100fe200000108d6 */
[----:B------:R-:W-:Y:S01]  /*8da0*/  FMNMX.FTZ R6, R116, R9, !PT ;  /* 0x0000000974067209 */ /* 0x000fe20007810000 */
[--C-:B------:R-:W-:Y:S01]  /*8db0*/  FFMA.FTZ R199, R199, c[0x0][0x23c], -R214.reuse ;  /* 0x00008f00c7c77a23 */ /* 0x100fe200000108d6 */
[----:B------:R-:W-:Y:S01]  /*8dc0*/  FSEL R102, R102, RZ, P1 ;  /* 0x000000ff66667208 */ /* 0x000fe20000800000 */
[--C-:B------:R-:W-:Y:S01]  /*8dd0*/  FFMA.FTZ R213, R213, c[0x0][0x23c], -R214.reuse ;  /* 0x00008f00d5d57a23 */ /* 0x100fe200000108d6 */
[----:B------:R-:W-:Y:S01]  /*8de0*/  FMNMX.FTZ R9, R115, R6, !PT ;  /* 0x0000000673097209 */ /* 0x000fe20007810000 */
[----:B------:R-:W-:Y:S01]  /*8df0*/  MUFU.EX2 R67, R67 ;  /* 0x0000004300437308 */ /* 0x000fe20000000800 */
[----:B------:R-:W-:-:S02]  /*8e00*/  FFMA.FTZ R212, R212, c[0x0][0x23c], -R214 ;  /* 0x00008f00d4d47a23 */ /* 0x000fc400000108d6 */
[----:B------:R-:W-:Y:S01]  /*8e10*/  FMNMX.FTZ R6, R114, R9, !PT ;  /* 0x0000000972067209 */ /* 0x000fe20007810000 */
[--C-:B------:R-:W-:Y:S02]  /*8e20*/  FFMA.FTZ R100, R0, c[0x0][0x23c], -R102.reuse ;  /* 0x00008f0000647a23 */ /* 0x100fe40000010866 */
[--C-:B------:R-:W-:Y:S01]  /*8e30*/  FFMA.FTZ R103, R157, c[0x0][0x23c], -R102.reuse ;  /* 0x00008f009d677a23 */ /* 0x100fe20000010866 */
[----:B------:R-:W-:Y:S01]  /*8e40*/  FMNMX.FTZ R9, R123, R6, !PT ;  /* 0x000000067b097209 */ /* 0x000fe20007810000 */
[--C-:B------:R-:W-:Y:S01]  /*8e50*/  FFMA.FTZ R83, R149, c[0x0][0x23c], -R102.reuse ;  /* 0x00008f0095537a23 */ /* 0x100fe20000010866 */
[----:B------:R-:W-:Y:S01]  /*8e60*/  MUFU.EX2 R60, R60 ;  /* 0x0000003c003c7308 */ /* 0x000fe20000000800 */
[----:B-1----:R-:W-:Y:S01]  /*8e70*/  FMNMX.FTZ R0, R4, R7, !PT ;  /* 0x0000000704007209 */ /* 0x002fe20007810000 */
[--C-:B------:R-:W-:Y:S01]  /*8e80*/  FFMA.FTZ R76, R151, c[0x0][0x23c], -R102.reuse ;  /* 0x00008f00974c7a23 */ /* 0x100fe20000010866 */
[----:B------:R-:W-:Y:S01]  /*8e90*/  FMNMX.FTZ R4, R122, R9, !PT ;  /* 0x000000097a047209 */ /* 0x000fe20007810000 */
[--C-:B------:R-:W-:Y:S01]  /*8ea0*/  FFMA.FTZ R74, R65, c[0x0][0x23c], -R102.reuse ;  /* 0x00008f00414a7a23 */ /* 0x100fe20000010866 */
[C---:B------:R-:W-:Y:S01]  /*8eb0*/  FSETP.NEU.FTZ.AND P1, PT, R0.reuse, -INF , PT ;  /* 0xff8000000000780b */ /* 0x040fe20003f3d000 */
[----:B------:R-:W-:Y:S01]  /*8ec0*/  FMUL.FTZ R101, R0, c[0x0][0x23c] ;  /* 0x00008f0000657a20 */ /* 0x000fe20000410000 */
[----:B------:R-:W-:Y:S01]  /*8ed0*/  FMNMX.FTZ R7, R121, R4, !PT ;  /* 0x0000000479077209 */ /* 0x000fe20007810000 */
[----:B------:R-:W-:Y:S01]  /*8ee0*/  MUFU.EX2 R103, R103 ;  /* 0x0000006700677308 */ /* 0x000fe20000000800 */
[--C-:B------:R-:W-:Y:S01]  /*8ef0*/  FFMA.FTZ R65, R111, c[0x0][0x23c], -R102.reuse ;  /* 0x00008f006f417a23 */ /* 0x100fe20000010866 */
[----:B------:R-:W-:Y:S01]  /*8f00*/  LDSM.16.MT88.4 R8, [R248+0x8800] ;  /* 0x00880000f808783b */ /* 0x000fe20000004200 */
[----:B------:R-:W-:Y:S01]  /*8f10*/  FMNMX.FTZ R4, R120, R7, !PT ;  /* 0x0000000778047209 */ /* 0x000fe20007810000 */
[--C-:B------:R-:W-:Y:S01]  /*8f20*/  FFMA.FTZ R71, R145, c[0x0][0x23c], -R102.reuse ;  /* 0x00008f0091477a23 */ /* 0x100fe20000010866 */
[----:B------:R-:W-:Y:S01]  /*8f30*/  FSEL R101, R101, RZ, P1 ;  /* 0x000000ff65657208 */ /* 0x000fe20000800000 */
[--C-:B------:R-:W-:Y:S01]  /*8f40*/  FFMA.FTZ R52, R32, c[0x0][0x23c], -R102.reuse ;  /* 0x00008f0020347a23 */ /* 0x100fe20000010866 */
[----:B------:R-:W-:Y:S01]  /*8f50*/  FMNMX.FTZ R7, R119, R4, !PT ;  /* 0x0000000477077209 */ /* 0x000fe20007810000 */
[----:B------:R-:W1:Y:S01]  /*8f60*/  MUFU.EX2 R100, R100 ;  /* 0x0000006400647308 */ /* 0x000e620000000800 */
[----:B------:R-:W-:-:S02]  /*8f70*/  FFMA.FTZ R57, R57, c[0x0][0x23c], -R102 ;  /* 0x00008f0039397a23 */ /* 0x000fc40000010866 */
[----:B------:R-:W-:Y:S01]  /*8f80*/  FMNMX.FTZ R4, R118, R7, !PT ;  /* 0x0000000776047209 */ /* 0x000fe20007810000 */
[--C-:B------:R-:W-:Y:S02]  /*8f90*/  FFMA.FTZ R108, R64, c[0x0][0x23c], -R101.reuse ;  /* 0x00008f00406c7a23 */ /* 0x100fe40000010865 */
[--C-:B------:R-:W-:Y:S01]  /*8fa0*/  FFMA.FTZ R107, R152, c[0x0][0x23c], -R101.reuse ;  /* 0x00008f00986b7a23 */ /* 0x100fe20000010865 */
[----:B------:R-:W-:Y:S01]  /*8fb0*/  FMNMX.FTZ R4, R117, R4, !PT ;  /* 0x0000000475047209 */ /* 0x000fe20007810000 */
[--C-:B------:R-:W-:Y:S01]  /*8fc0*/  FFMA.FTZ R79, R148, c[0x0][0x23c], -R101.reuse ;  /* 0x00008f00944f7a23 */ /* 0x100fe20000010865 */
[----:B------:R-:W-:Y:S01]  /*8fd0*/  MUFU.EX2 R83, R83 ;  /* 0x0000005300537308 */ /* 0x000fe20000000800 */
[----:B------:R-:W-:Y:S02]  /*8fe0*/  FFMA.FTZ R80, R150, c[0x0][0x23c], -R101 ;  /* 0x00008f0096507a23 */ /* 0x000fe40000010865 */
[----:B------:R-:W2:Y:S01]  /*8ff0*/  SHFL.BFLY PT, R7, R4, 0x2, 0x1f ;  /* 0x0c401f0004077f89 */ /* 0x000ea200000e0000 */
[----:B------:R-:W-:-:S02]  /*9000*/  FFMA.FTZ R64, R109, c[0x0][0x23c], -R102 ;  /* 0x00008f006d407a23 */ /* 0x000fc40000010866 */
[--C-:B------:R-:W-:Y:S01]  /*9010*/  FFMA.FTZ R75, R110, c[0x0][0x23c], -R101.reuse ;  /* 0x00008f006e4b7a23 */ /* 0x100fe20000010865 */
[----:B-1----:R-:W-:Y:S01]  /*9020*/  F2FP.PACK_AB R152, R100, R103 ;  /* 0x000000676498723e */ /* 0x002fe200000000ff */
[----:B------:R-:W1:Y:S01]  /*9030*/  MUFU.EX2 R76, R76 ;  /* 0x0000004c004c7308 */ /* 0x000e620000000800 */
[--C-:B------:R-:W-:Y:S02]  /*9040*/  FFMA.FTZ R63, R16, c[0x0][0x23c], -R101.reuse ;  /* 0x00008f00103f7a23 */ /* 0x100fe40000010865 */
[----:B------:R-:W-:Y:S01]  /*9050*/  LDSM.16.MT88.4 R16, [R250+0x8800] ;  /* 0x00880000fa10783b */ /* 0x000fe20000004200 */
[--C-:B------:R-:W-:Y:S02]  /*9060*/  FFMA.FTZ R70, R144, c[0x0][0x23c], -R101.reuse ;  /* 0x00008f0090467a23 */ /* 0x100fe40000010865 */
[----:B------:R-:W-:Y:S02]  /*9070*/  FFMA.FTZ R62, R62, c[0x0][0x23c], -R101 ;  /* 0x00008f003e3e7a23 */ /* 0x000fe40000010865 */
[----:B------:R-:W-:Y:S01]  /*9080*/  MUFU.EX2 R108, R108 ;  /* 0x0000006c006c7308 */ /* 0x000fe20000000800 */
[----:B------:R-:W-:-:S02]  /*9090*/  FFMA.FTZ R41, R31, c[0x0][0x23c], -R102 ;  /* 0x00008f001f297a23 */ /* 0x000fc40000010866 */
[--C-:B------:R-:W-:Y:S02]  /*90a0*/  FFMA.FTZ R38, R30, c[0x0][0x23c], -R102.reuse ;  /* 0x00008f001e267a23 */ /* 0x100fe40000010866 */
[--C-:B------:R-:W-:Y:S02]  /*90b0*/  FFMA.FTZ R58, R58, c[0x0][0x23c], -R101.reuse ;  /* 0x00008f003a3a7a23 */ /* 0x100fe40000010865 */
[--C-:B------:R-:W-:Y:S01]  /*90c0*/  FFMA.FTZ R51, R238, c[0x0][0x23c], -R101.reuse ;  /* 0x00008f00ee337a23 */ /* 0x100fe20000010865 */
[----:B------:R-:W3:Y:S01]  /*90d0*/  MUFU.EX2 R107, R107 ;  /* 0x0000006b006b7308 */ /* 0x000ee20000000800 */
[----:B-1----:R-:W-:Y:S01]  /*90e0*/  F2FP.PACK_AB R154, R76, R83 ;  /* 0x000000534c9a723e */ /* 0x002fe200000000ff */
[--C-:B------:R-:W-:Y:S01]  /*90f0*/  FFMA.FTZ R32, R242, c[0x0][0x23c], -R101.reuse ;  /* 0x00008f00f2207a23 */ /* 0x100fe20000010865 */
[----:B--2---:R-:W-:Y:S01]  /*9100*/  FMNMX.FTZ R4, R4, R7, !PT ;  /* 0x0000000704047209 */ /* 0x004fe20007810000 */
[----:B------:R-:W-:Y:S02]  /*9110*/  FFMA.FTZ R37, R37, c[0x0][0x23c], -R102 ;  /* 0x00008f0025257a23 */ /* 0x000fe40000010866 */
[----:B------:R-:W-:-:S02]  /*9120*/  FFMA.FTZ R30, R220, c[0x0][0x23c], -R101 ;  /* 0x00008f00dc1e7a23 */ /* 0x000fc40000010865 */
[----:B------:R-:W1:Y:S01]  /*9130*/  SHFL.BFLY PT, R3, R4, 0x1, 0x1f ;  /* 0x0c201f0004037f89 */ /* 0x000e6200000e0000 */
[----:B------:R-:W-:Y:S01]  /*9140*/  MUFU.EX2 R79, R79 ;  /* 0x0000004f004f7308 */ /* 0x000fe20000000800 */
[--C-:B------:R-:W-:Y:S02]  /*9150*/  FFMA.FTZ R31, R230, c[0x0][0x23c], -R101.reuse ;  /* 0x00008f00e61f7a23 */ /* 0x100fe40000010865 */
[----:B------:R-:W-:Y:S02]  /*9160*/  FFMA.FTZ R28, R28, c[0x0][0x23c], -R101 ;  /* 0x00008f001c1c7a23 */ /* 0x000fe40000010865 */
[----:B------:R-:W-:Y:S01]  /*9170*/  FFMA.FTZ R230, R225, c[0x0][0x23c], -R214 ;  /* 0x00008f00e1e67a23 */ /* 0x000fe200000108d6 */
[----:B---3--:R-:W-:Y:S02]  /*9180*/  F2FP.PACK_AB R153, R107, R108 ;  /* 0x0000006c6b99723e */ /* 0x008fe400000000ff */
[----:B------:R-:W2:Y:S01]  /*9190*/  MUFU.EX2 R80, R80 ;  /* 0x0000005000507308 */ /* 0x000ea20000000800 */
[----:B------:R-:W-:-:S02]  /*91a0*/  FFMA.FTZ R220, R233, c[0x0][0x23c], -R102 ;  /* 0x00008f00e9dc7a23 */ /* 0x000fc40000010866 */
[--C-:B------:R-:W-:Y:S02]  /*91b0*/  FFMA.FTZ R218, R218, c[0x0][0x23c], -R101.reuse ;  /* 0x00008f00dada7a23 */ /* 0x100fe40000010865 */
[----:B------:R-:W-:Y:S02]  /*91c0*/  FFMA.FTZ R125, R125, c[0x0][0x23c], -R102 ;  /* 0x00008f007d7d7a23 */ /* 0x000fe40000010866 */
[----:B------:R-:W-:Y:S01]  /*91d0*/  FFMA.FTZ R126, R126, c[0x0][0x23c], -R101 ;  /* 0x00008f007e7e7a23 */ /* 0x000fe20000010865 */
[----:B------:R-:W-:Y:S01]  /*91e0*/  MUFU.EX2 R74, R74 ;  /* 0x0000004a004a7308 */ /* 0x000fe20000000800 */
[--C-:B------:R-:W-:Y:S02]  /*91f0*/  FFMA.FTZ R211, R211, c[0x0][0x23c], -R214.reuse ;  /* 0x00008f00d3d37a23 */ /* 0x100fe400000108d6 */
[--C-:B------:R-:W-:Y:S02]  /*9200*/  FFMA.FTZ R210, R210, c[0x0][0x23c], -R214.reuse ;  /* 0x00008f00d2d27a23 */ /* 0x100fe400000108d6 */
[----:B------:R-:W-:Y:S01]  /*9210*/  FFMA.FTZ R209, R209, c[0x0][0x23c], -R214 ;  /* 0x00008f00d1d17a23 */ /* 0x000fe200000108d6 */
[----:B-1----:R-:W-:-:S02]  /*9220*/  FMNMX.FTZ R3, R4, R3, !PT ;  /* 0x0000000304037209 */ /* 0x002fc40007810000 */
[----:B------:R-:W1:Y:S01]  /*9230*/  MUFU.EX2 R71, R71 ;  /* 0x0000004700477308 */ /* 0x000e620000000800 */
[----:B--2---:R-:W-:Y:S01]  /*9240*/  F2FP.PACK_AB R155, R80, R79 ;  /* 0x0000004f509b723e */ /* 0x004fe200000000ff */
[--C-:B------:R-:W-:Y:S01]  /*9250*/  FFMA.FTZ R208, R208, c[0x0][0x23c], -R214.reuse ;  /* 0x00008f00d0d07a23 */ /* 0x100fe200000108d6 */
[C---:B------:R-:W-:Y:S01]  /*9260*/  FSETP.NEU.FTZ.AND P1, PT, R3.reuse, -INF , PT ;  /* 0xff8000000300780b */ /* 0x040fe20003f3d000 */
[----:B------:R-:W-:Y:S02]  /*9270*/  FMUL.FTZ R124, R3, c[0x0][0x23c] ;  /* 0x00008f00037c7a20 */ /* 0x000fe40000410000 */
[----:B------:R-:W-:Y:S02]  /*9280*/  FFMA.FTZ R207, R207, c[0x0][0x23c], -R214 ;  /* 0x00008f00cfcf7a23 */ /* 0x000fe400000108d6 */
[----:B------:R-:W-:Y:S01]  /*9290*/  HMMA.16816.F32 R140, R152, R176, RZ ;  /* 0x000000b0988c723c */ /* 0x000fe200000018ff */
[----:B------:R-:W-:Y:S01]  /*92a0*/  FSEL R124, R124, RZ, P1 ;  /* 0x000000ff7c7c7208 */ /* 0x000fe20000800000 */
[----:B------:R-:W-:Y:S01]  /*92b0*/  MUFU.EX2 R65, R65 ;  /* 0x0000004100417308 */ /* 0x000fe20000000800 */
[----:B------:R-:W-:-:S02]  /*92c0*/  FADD.FTZ R105, R106, R105 ;  /* 0x000000696a697221 */ /* 0x000fc40000010000 */
[----:B------:R-:W-:Y:S02]  /*92d0*/  FADD.FTZ R100, R103, R100 ;  /* 0x0000006467647221 */ /* 0x000fe40000010000 */
[--C-:B------:R-:W-:Y:S01]  /*92e0*/  FFMA.FTZ R111, R181, c[0x0][0x23c], -R124.reuse ;  /* 0x00008f00b56f7a23 */ /* 0x100fe2000001087c */
[C---:B------:R-:W-:Y:S01]  /*92f0*/  HMMA.16816.F32 R148, R152.reuse, R184, RZ ;  /* 0x000000b89894723c */ /* 0x040fe200000018ff */
[--C-:B------:R-:W-:Y:S01]  /*9300*/  FFMA.FTZ R110, R160, c[0x0][0x23c], -R124.reuse ;  /* 0x00008f00a06e7a23 */ /* 0x100fe2000001087c */
[----:B------:R-:W2:Y:S01]  /*9310*/  MUFU.EX2 R64, R64 ;  /* 0x0000004000407308 */ /* 0x000ea20000000800 */
[--C-:B------:R-:W-:Y:S01]  /*9320*/  FFMA.FTZ R109, R175, c[0x0][0x23c], -R124.reuse ;  /* 0x00008f00af6d7a23 */ /* 0x100fe2000001087c */
[----:B-1----:R-:W-:Y:S01]  /*9330*/  F2FP.PACK_AB R4, R71, R74 ;  /* 0x0000004a4704723e */ /* 0x002fe200000000ff */
[--C-:B------:R-:W-:Y:S02]  /*9340*/  FFMA.FTZ R82, R173, c[0x0][0x23c], -R124.reuse ;  /* 0x00008f00ad527a23 */ /* 0x100fe4000001087c */
[--C-:B------:R-:W-:Y:S01]  /*9350*/  FFMA.FTZ R81, R169, c[0x0][0x23c], -R124.reuse ;  /* 0x00008f00a9517a23 */ /* 0x100fe2000001087c */
[----:B------:R-:W-:Y:S01]  /*9360*/  HMMA.16816.F32 R156, R152, R192, RZ ;  /* 0x000000c0989c723c */ /* 0x000fe200000018ff */
[--C-:B------:R-:W-:Y:S01]  /*9370*/  FFMA.FTZ R72, R171, c[0x0][0x23c], -R124.reuse ;  /* 0x00008f00ab487a23 */ /* 0x100fe2000001087c */
[----:B------:R-:W-:Y:S01]  /*9380*/  MUFU.EX2 R111, R111 ;  /* 0x0000006f006f7308 */ /* 0x000fe20000000800 */
[----:B------:R-:W-:-:S02]  /*9390*/  FFMA.FTZ R73, R163, c[0x0][0x23c], -R124 ;  /* 0x00008f00a3497a23 */ /* 0x000fc4000001087c */
[--C-:B------:R-:W-:Y:S02]  /*93a0*/  FFMA.FTZ R66, R161, c[0x0][0x23c], -R124.reuse ;  /* 0x00008f00a1427a23 */ /* 0x100fe4000001087c */
[--C-:B------:R-:W-:Y:S01]  /*93b0*/  FFMA.FTZ R54, R35, c[0x0][0x23c], -R124.reuse ;  /* 0x00008f0023367a23 */ /* 0x100fe2000001087c */
[C---:B------:R-:W-:Y:S01]  /*93c0*/  HMMA.16816.F32 R164, R152.reuse, R20, RZ ;  /* 0x0000001498a4723c */ /* 0x040fe200000018ff */
[--C-:B------:R-:W-:Y:S01]  /*93d0*/  FFMA.FTZ R59, R59, c[0x0][0x23c], -R124.reuse ;  /* 0x00008f003b3b7a23 */ /* 0x100fe2000001087c */
[----:B------:R-:W1:Y:S01]  /*93e0*/  MUFU.EX2 R110, R110 ;  /* 0x0000006e006e7308 */ /* 0x000e620000000800 */
[----:B--2---:R-:W-:Y:S01]  /*93f0*/  F2FP.PACK_AB R6, R64, R65 ;  /* 0x000000414006723e */ /* 0x004fe200000000ff */
[--C-:B------:R-:W-:Y:S02]  /*9400*/  FFMA.FTZ R53, R34, c[0x0][0x23c], -R124.reuse ;  /* 0x00008f0022357a23 */ /* 0x100fe4000001087c */
[--C-:B------:R-:W-:Y:S02]  /*9410*/  FFMA.FTZ R44, R33, c[0x0][0x23c], -R124.reuse ;  /* 0x00008f00212c7a23 */ /* 0x100fe4000001087c */
        /* <DEDUP_REMOVED lines=10> */
[--C-:B------:R-:W-:Y:S02]  /*94c0*/  FFMA.FTZ R39, R241, c[0x0][0x23c], -R102.reuse ;  /* 0x00008f00f1277a23 */ /* 0x100fe40000010866 */
[--C-:B------:R-:W-:Y:S02]  /*94d0*/  FFMA.FTZ R36, R229, c[0x0][0x23c], -R102.reuse ;  /* 0x00008f00e5247a23 */ /* 0x100fe40000010866 */
[----:B------:R-:W-:Y:S01]  /*94e0*/  HMMA.16816.F32 R144, R152, R194, RZ ;  /* 0x000000c29890723c */ /* 0x000fe200000018ff */
[----:B------:R-:W-:Y:S01]  /*94f0*/  FFMA.FTZ R34, R236, c[0x0][0x23c], -R102 ;  /* 0x00008f00ec227a23 */ /* 0x000fe20000010866 */
[----:B------:R-:W-:Y:S01]  /*9500*/  MUFU.EX2 R75, R75 ;  /* 0x0000004b004b7308 */ /* 0x000fe20000000800 */
[----:B------:R-:W-:-:S02]  /*9510*/  FFMA.FTZ R33, R222, c[0x0][0x23c], -R101 ;  /* 0x00008f00de217a23 */ /* 0x000fc40000010865 */
[----:B------:R-:W-:Y:S02]  /*9520*/  FFMA.FTZ R226, R221, c[0x0][0x23c], -R124 ;  /* 0x00008f00dde27a23 */ /* 0x000fe4000001087c */
[----:B------:R-:W-:Y:S01]  /*9530*/  FFMA.FTZ R222, R217, c[0x0][0x23c], -R102 ;  /* 0x00008f00d9de7a23 */ /* 0x000fe20000010866 */
[----:B------:R-:W-:Y:S01]  /*9540*/  HMMA.16816.F32 R152, R152, R22, RZ ;  /* 0x000000169898723c */ /* 0x000fe200000018ff */
[----:B------:R-:W-:Y:S01]  /*9550*/  FFMA.FTZ R229, R223, c[0x0][0x23c], -R214 ;  /* 0x00008f00dfe57a23 */ /* 0x000fe200000108d6 */
[----:B--2---:R-:W-:Y:S01]  /*9560*/  F2FP.PACK_AB R191, R82, R109 ;  /* 0x0000006d52bf723e */ /* 0x004fe200000000ff */
[----:B------:R-:W1:Y:S01]  /*9570*/  MUFU.EX2 R70, R70 ;  /* 0x0000004600467308 */ /* 0x000e620000000800 */
[----:B------:R-:W-:Y:S02]  /*9580*/  FFMA.FTZ R225, R219, c[0x0][0x23c], -R124 ;  /* 0x00008f00dbe17a23 */ /* 0x000fe4000001087c */
[----:B------:R-:W-:Y:S02]  /*9590*/  FFMA.FTZ R221, R215, c[0x0][0x23c], -R102 ;  /* 0x00008f00d7dd7a23 */ /* 0x000fe40000010866 */
[----:B------:R-:W-:Y:S01]  /*95a0*/  FFMA.FTZ R217, R216, c[0x0][0x23c], -R101 ;  /* 0x00008f00d8d97a23 */ /* 0x000fe20000010865 */
        /* <DEDUP_REMOVED lines=25> */
[--C-:B------:R-:W-:Y:S01]  /*9740*/  FFMA.FTZ R120, R120, c[0x0][0x23c], -R124.reuse ;  /* 0x00008f0078787a23 */ /* 0x100fe2000001087c */
[----:B------:R-:W-:Y:S01]  /*9750*/  MUFU.EX2 R73, R73 ;  /* 0x0000004900497308 */ /* 0x000fe20000000800 */
[----:B------:R-:W-:-:S02]  /*9760*/  FFMA.FTZ R119, R119, c[0x0][0x23c], -R124 ;  /* 0x00008f0077777a23 */ /* 0x000fc4000001087c */
[----:B------:R-:W-:Y:S02]  /*9770*/  FFMA.FTZ R118, R118, c[0x0][0x23c], -R124 ;  /* 0x00008f0076767a23 */ /* 0x000fe4000001087c */
[--C-:B------:R-:W-:Y:S01]  /*9780*/  FFMA.FTZ R231, R85, c[0x0][0x23c], -R102.reuse ;  /* 0x00008f0055e77a23 */ /* 0x100fe20000010866 */
[C---:B------:R-:W-:Y:S01]  /*9790*/  HMMA.16816.F32 R192, R188.reuse, R194, RZ ;  /* 0x000000c2bcc0723c */ /* 0x040fe200000018ff */
[--C-:B------:R-:W-:Y:S01]  /*97a0*/  FFMA.FTZ R206, R98, c[0x0][0x23c], -R102.reuse ;  /* 0x00008f0062ce7a23 */ /* 0x100fe20000010866 */
[----:B------:R-:W2:Y:S01]  /*97b0*/  MUFU.EX2 R66, R66 ;  /* 0x0000004200427308 */ /* 0x000ea20000000800 */
[--C-:B------:R-:W-:Y:S02]  /*97c0*/  FFMA.FTZ R98, R96, c[0x0][0x23c], -R102.reuse ;  /* 0x00008f0060627a23 */ /* 0x100fe40000010866 */
[----:B------:R-:W-:Y:S02]  /*97d0*/  FFMA.FTZ R96, R94, c[0x0][0x23c], -R102 ;  /* 0x00008f005e607a23 */ /* 0x000fe40000010866 */
[----:B------:R-:W-:Y:S01]  /*97e0*/  FFMA.FTZ R94, R88, c[0x0][0x23c], -R101 ;  /* 0x00008f00585e7a23 */ /* 0x000fe20000010865 */
[----:B------:R-:W-:Y:S01]  /*97f0*/  HMMA.16816.F32 R180, R188, R20, RZ ;  /* 0x00000014bcb4723c */ /* 0x000fe200000018ff */
[----:B------:R-:W-:Y:S01]  /*9800*/  FADD.FTZ R104, R104, R105 ;  /* 0x0000006968687221 */ /* 0x000fe20000010000 */
[----:B------:R-:W-:Y:S01]  /*9810*/  MUFU.EX2 R61, R61 ;  /* 0x0000003d003d7308 */ /* 0x000fe20000000800 */
[----:B------:R-:W-:-:S02]  /*9820*/  FADD.FTZ R110, R111, R110 ;  /* 0x0000006e6f6e7221 */ /* 0x000fc40000010000 */
[----:B------:R-:W-:Y:S02]  /*9830*/  FADD.FTZ R108, R108, R107 ;  /* 0x0000006b6c6c7221 */ /* 0x000fe40000010000 */
[----:B------:R-:W-:Y:S01]  /*9840*/  FADD.FTZ R109, R109, R110 ;  /* 0x0000006e6d6d7221 */ /* 0x000fe20000010000 */
[----:B------:R-:W-:Y:S01]  /*9850*/  HMMA.16816.F32 R188, R188, R22, RZ ;  /* 0x00000016bcbc723c */ /* 0x000fe200000018ff */
[----:B------:R-:W-:Y:S01]  /*9860*/  FADD.FTZ R79, R79, R108 ;  /* 0x0000006c4f4f7221 */ /* 0x000fe20000010000 */
[----:B------:R-:W-:Y:S01]  /*9870*/  MUFU.EX2 R56, R56 ;  /* 0x0000003800387308 */ /* 0x000fe20000000800 */
[----:B------:R-:W-:Y:S02]  /*9880*/  FADD.FTZ R82, R82, R109 ;  /* 0x0000006d52527221 */ /* 0x000fe40000010000 */
[----:B------:R-:W-:-:S03]  /*9890*/  FADD.FTZ R80, R80, R79 ;  /* 0x0000004f50507221 */ /* 0x000fc60000010000 */
[----:B------:R-:W-:Y:S01]  /*98a0*/  HMMA.16816.F32 R140, R4, R24, R140 ;  /* 0x00000018048c723c */ /* 0x000fe2000000188c */
[----:B------:R-:W-:Y:S01]  /*98b0*/  FADD.FTZ R75, R75, R80 ;  /* 0x000000504b4b7221 */ /* 0x000fe20000010000 */
[----:B------:R-:W-:Y:S03]  /*98c0*/  MUFU.EX2 R55, R55 ;  /* 0x0000003700377308 */ /* 0x000fe60000000800 */
[----:B------:R-:W-:-:S03]  /*98d0*/  FADD.FTZ R80, R70, R75 ;  /* 0x0000004b46507221 */ /* 0x000fc60000010000 */
[C---:B------:R-:W-:Y:S02]  /*98e0*/  HMMA.16816.F32 R148, R4.reuse, R16, R148 ;  /* 0x000000100494723c */ /* 0x040fe40000001894 */
[----:B------:R-:W-:Y:S06]  /*98f0*/  MUFU.EX2 R50, R50 ;  /* 0x0000003200327308 */ /* 0x000fec0000000800 */
        /* <DEDUP_REMOVED lines=10> */
[----:B------:R-:W-:Y:S02]  /*99a0*/  HMMA.16816.F32 R152, R4, R10, R152 ;  /* 0x0000000a0498723c */ /* 0x000fe40000001898 */
[----:B------:R-:W3:Y:S05]  /*99b0*/  MUFU.EX2 R52, R52 ;  /* 0x0000003400347308 */ /* 0x000eea0000000800 */
[----:B------:R-:W-:-:S02]  /*99c0*/  F2FP.PACK_AB R4, R69, R78 ;  /* 0x0000004e4504723e */ /* 0x000fc400000000ff */
[----:B-1----:R-:W-:Y:S01]  /*99d0*/  F2FP.PACK_AB R5, R72, R81 ;  /* 0x000000514805723e */ /* 0x002fe200000000ff */
[----:B------:R-:W-:Y:S01]  /*99e0*/  MUFU.EX2 R41, R41 ;  /* 0x0000002900297308 */ /* 0x000fe20000000800 */
[----:B------:R-:W-:Y:S01]  /*99f0*/  F2FP.PACK_AB R6, R60, R67 ;  /* 0x000000433c06723e */ /* 0x000fe200000000ff */
[----:B------:R-:W-:Y:S01]  /*9a00*/  FADD.FTZ R81, R81, R82 ;  /* 0x0000005251517221 */ /* 0x000fe20000010000 */
[----:B--2---:R-:W-:-:S03]  /*9a10*/  F2FP.PACK_AB R7, R66, R73 ;  /* 0x000000494207723e */ /* 0x004fc600000000ff */
[----:B------:R-:W-:Y:S02]  /*9a20*/  FADD.FTZ R82, R72, R81 ;  /* 0x0000005148527221 */ /* 0x000fe40000010000 */
[----:B------:R-:W1:Y:S01]  /*9a30*/  MUFU.EX2 R38, R38 ;  /* 0x0000002600267308 */ /* 0x000e620000000800 */
[----:B---3--:R-:W-:Y:S01]  /*9a40*/  F2FP.PACK_AB R20, R52, R57 ;  /* 0x000000393414723e */ /* 0x008fe200000000ff */
[----:B------:R-:W-:Y:S01]  /*9a50*/  HMMA.16816.F32 R160, R4, R24, R160 ;  /* 0x0000001804a0723c */ /* 0x000fe200000018a0 */
[----:B------:R-:W-:-:S04]  /*9a60*/  FADD.FTZ R73, R73, R82 ;  /* 0x0000005249497221 */ /* 0x000fc80000010000 */
[----:B------:R-:W-:Y:S01]  /*9a70*/  FADD.FTZ R66, R66, R73 ;  /* 0x0000004942427221 */ /* 0x000fe20000010000 */
[----:B------:R-:W-:Y:S02]  /*9a80*/  MUFU.EX2 R58, R58 ;  /* 0x0000003a003a7308 */ /* 0x000fe40000000800 */
[C---:B------:R-:W-:Y:S06]  /*9a90*/  HMMA.16816.F32 R168, R4.reuse, R16, R168 ;  /* 0x0000001004a8723c */ /* 0x040fec00000018a8 */
[----:B------:R-:W2:Y:S01]  /*9aa0*/  MUFU.EX2 R51, R51 ;  /* 0x0000003300337308 */ /* 0x000ea20000000800 */
[----:B-1----:R-:W-:Y:S01]  /*9ab0*/  F2FP.PACK_AB R22, R38, R41 ;  /* 0x000000292616723e */ /* 0x002fe200000000ff */
[C---:B------:R-:W-:Y:S06]  /*9ac0*/  HMMA.16816.F32 R172, R4.reuse, R12, R172 ;  /* 0x0000000c04ac723c */ /* 0x040fec00000018ac */
[----:B------:R-:W-:Y:S02]  /*9ad0*/  MUFU.EX2 R35, R35 ;  /* 0x0000002300237308 */ /* 0x000fe40000000800 */
[C---:B------:R-:W-:Y:S06]  /*9ae0*/  HMMA.16816.F32 R180, R4.reuse, R8, R180 ;  /* 0x0000000804b4723c */ /* 0x040fec00000018b4 */
[----:B------:R-:W1:Y:S01]  /*9af0*/  MUFU.EX2 R32, R32 ;  /* 0x0000002000207308 */ /* 0x000e620000000800 */
[----:B--2---:R-:W-:Y:S01]  /*9b00*/  F2FP.PACK_AB R21, R51, R58 ;  /* 0x0000003a3315723e */ /* 0x004fe200000000ff */
[C---:B------:R-:W-:Y:S01]  /*9b10*/  HMMA.16816.F32 R176, R4.reuse, R26, R176 ;  /* 0x0000001a04b0723c */ /* 0x040fe200000018b0 */
[----:B------:R-:W2:Y:S05]  /*9b20*/  LDSM.16.MT88.4 R24, [R252+0x9000] ;  /* 0x00900000fc18783b */ /* 0x000eaa0000004200 */
[----:B------:R-:W-:Y:S02]  /*9b30*/  MUFU.EX2 R49, R49 ;  /* 0x0000003100317308 */ /* 0x000fe40000000800 */
[----:B------:R-:W-:Y:S01]  /*9b40*/  HMMA.16816.F32 R184, R4, R18, R184 ;  /* 0x0000001204b8723c */ /* 0x000fe200000018b8 */
[----:B------:R-:W3:Y:S01]  /*9b50*/  LDSM.16.MT88.4 R16, [R250+0x9000] ;  /* 0x00900000fa10783b */ /* 0x000ee20000004200 */
[----:B-1----:R-:W-:-:S04]  /*9b60*/  F2FP.PACK_AB R23, R32, R35 ;  /* 0x000000232017723e */ /* 0x002fc800000000ff */
[----:B------:R-:W-:Y:S02]  /*9b70*/  MUFU.EX2 R48, R48 ;  /* 0x0000003000307308 */ /* 0x000fe40000000800 */
[C---:B------:R-:W-:Y:S01]  /*9b80*/  HMMA.16816.F32 R192, R4.reuse, R14, R192 ;  /* 0x0000000e04c0723c */ /* 0x040fe200000018c0 */
[----:B------:R-:W1:Y:S05]  /*9b90*/  LDSM.16.MT88.4 R12, [R249+0x9000] ;  /* 0x00900000f90c783b */ /* 0x000e6a0000004200 */
[----:B------:R-:W-:Y:S02]  /*9ba0*/  MUFU.EX2 R47, R47 ;  /* 0x0000002f002f7308 */ /* 0x000fe40000000800 */
[----:B------:R-:W-:Y:S01]  /*9bb0*/  HMMA.16816.F32 R188, R4, R10, R188 ;  /* 0x0000000a04bc723c */ /* 0x000fe200000018bc */
[----:B------:R-:W4:Y:S06]  /*9bc0*/  LDSM.16.MT88.4 R8, [R248+0x9000] ;  /* 0x00900000f808783b */ /* 0x000f2c0000004200 */
[----:B------:R-:W-:Y:S01]  /*9bd0*/  F2FP.PACK_AB R4, R56, R61 ;  /* 0x0000003d3804723e */ /* 0x000fe200000000ff */
[----:B------:R-:W-:Y:S01]  /*9be0*/  MUFU.EX2 R46, R46 ;  /* 0x0000002e002e7308 */ /* 0x000fe20000000800 */
[----:B------:R-:W-:Y:S01]  /*9bf0*/  F2FP.PACK_AB R5, R54, R59 ;  /* 0x0000003b3605723e */ /* 0x000fe200000000ff */
[----:B------:R-:W-:Y:S01]  /*9c00*/  FADD.FTZ R59, R59, R66 ;  /* 0x000000423b3b7221 */ /* 0x000fe20000010000 */
[----:B------:R-:W-:-:S02]  /*9c10*/  F2FP.PACK_AB R6, R50, R55 ;  /* 0x000000373206723e */ /* 0x000fc400000000ff */
[----:B------:R-:W-:Y:S01]  /*9c20*/  F2FP.PACK_AB R7, R44, R53 ;  /* 0x000000352c07723e */ /* 0x000fe200000000ff */
[----:B------:R-:W-:Y:S02]  /*9c30*/  FADD.FTZ R54, R54, R59 ;  /* 0x0000003b36367221 */ /* 0x000fe40000010000 */
[----:B------:R-:W-:Y:S01]  /*9c40*/  MUFU.EX2 R45, R45 ;  /* 0x0000002d002d7308 */ /* 0x000fe20000000800 */
[----:B--2---:R-:W-:Y:S01]  /*9c50*/  HMMA.16816.F32 R140, R20, R24, R140 ;  /* 0x00000018148c723c */ /* 0x004fe2000000188c */
[----:B------:R-:W-:-:S04]  /*9c60*/  FADD.FTZ R53, R53, R54 ;  /* 0x0000003635357221 */ /* 0x000fc80000010000 */
[----:B------:R-:W-:Y:S02]  /*9c70*/  FADD.FTZ R44, R44, R53 ;  /* 0x000000352c2c7221 */ /* 0x000fe40000010000 */
[----:B------:R-:W-:Y:S01]  /*9c80*/  MUFU.EX2 R42, R42 ;  /* 0x0000002a002a7308 */ /* 0x000fe20000000800 */
[----:B------:R-:W-:Y:S07]  /*9c90*/  HMMA.16816.F32 R160, R4, R24, R160 ;  /* 0x0000001804a0723c */ /* 0x000fee00000018a0 */
[----:B------:R-:W-:Y:S01]  /*9ca0*/  MUFU.EX2 R43, R43 ;  /* 0x0000002b002b7308 */ /* 0x000fe20000000800 */
[C---:B---3--:R-:W-:Y:S07]  /*9cb0*/  HMMA.16816.F32 R148, R20.reuse, R16, R148 ;  /* 0x000000101494723c */ /* 0x048fee0000001894 */
[----:B------:R-:W-:Y:S01]  /*9cc0*/  MUFU.EX2 R40, R40 ;  /* 0x0000002800287308 */ /* 0x000fe20000000800 */
[C---:B-1----:R-:W-:Y:S07]  /*9cd0*/  HMMA.16816.F32 R156, R20.reuse, R12, R156 ;  /* 0x0000000c149c723c */ /* 0x042fee000000189c */
[----:B------:R-:W-:Y:S01]  /*9ce0*/  MUFU.EX2 R39, R39 ;  /* 0x0000002700277308 */ /* 0x000fe20000000800 */
[C---:B------:R-:W-:Y:S07]  /*9cf0*/  HMMA.16816.F32 R132, R20.reuse, R26, R132 ;  /* 0x0000001a1484723c */ /* 0x040fee0000001884 */
[----:B------:R-:W1:Y:S01]  /*9d00*/  MUFU.EX2 R36, R36 ;  /* 0x0000002400247308 */ /* 0x000e620000000800 */
[C---:B------:R-:W-:Y:S07]  /*9d10*/  HMMA.16816.F32 R136, R20.reuse, R18, R136 ;  /* 0x000000121488723c */ /* 0x040fee0000001888 */
[----:B------:R-:W-:Y:S01]  /*9d20*/  MUFU.EX2 R37, R37 ;  /* 0x0000002500257308 */ /* 0x000fe20000000800 */
[C---:B------:R-:W-:Y:S07]  /*9d30*/  HMMA.16816.F32 R144, R20.reuse, R14, R144 ;  /* 0x0000000e1490723c */ /* 0x040fee0000001890 */
[----:B------:R-:W2:Y:S01]  /*9d40*/  MUFU.EX2 R34, R34 ;  /* 0x0000002200227308 */ /* 0x000ea20000000800 */
[C---:B----4-:R-:W-:Y:S07]  /*9d50*/  HMMA.16816.F32 R164, R20.reuse, R8, R164 ;  /* 0x0000000814a4723c */ /* 0x050fee00000018a4 */
[----:B------:R-:W-:Y:S01]  /*9d60*/  MUFU.EX2 R33, R33 ;  /* 0x0000002100217308 */ /* 0x000fe20000000800 */
[----:B------:R-:W-:Y:S07]  /*9d70*/  HMMA.16816.F32 R152, R20, R10, R152 ;  /* 0x0000000a1498723c */ /* 0x000fee0000001898 */
[----:B------:R-:W3:Y:S01]  /*9d80*/  MUFU.EX2 R30, R30 ;  /* 0x0000001e001e7308 */ /* 0x000ee20000000800 */
[----:B------:R-:W-:Y:S01]  /*9d90*/  HMMA.16816.F32 R176, R4, R26, R176 ;  /* 0x0000001a04b0723c */ /* 0x000fe200000018b0 */
[----:B------:R-:W4:Y:S01]  /*9da0*/  LDSM.16.MT88.4 R24, [R252+0x9800] ;  /* 0x00980000fc18783b */ /* 0x000f220000004200 */
[----:B-1----:R-:W-:-:S02]  /*9db0*/  F2FP.PACK_AB R20, R36, R39 ;  /* 0x000000272414723e */ /* 0x002fc400000000ff */
[----:B--2---:R-:W-:-:S03]  /*9dc0*/  F2FP.PACK_AB R22, R34, R37 ;  /* 0x000000252216723e */ /* 0x004fc600000000ff */
[----:B------:R-:W-:Y:S01]  /*9dd0*/  MUFU.EX2 R31, R31 ;  /* 0x0000001f001f7308 */ /* 0x000fe20000000800 */
[C---:B------:R-:W-:Y:S07]  /*9de0*/  HMMA.16816.F32 R168, R4.reuse, R16, R168 ;  /* 0x0000001004a8723c */ /* 0x040fee00000018a8 */
[----:B------:R-:W1:Y:S01]  /*9df0*/  MUFU.EX2 R28, R28 ;  /* 0x0000001c001c7308 */ /* 0x000e620000000800 */
[----:B------:R-:W-:Y:S01]  /*9e00*/  HMMA.16816.F32 R184, R4, R18, R184 ;  /* 0x0000001204b8723c */ /* 0x000fe200000018b8 */
[----:B------:R-:W2:Y:S01]  /*9e10*/  LDSM.16.MT88.4 R16, [R250+0x9800] ;  /* 0x00980000fa10783b */ /* 0x000ea20000004200 */
[----:B---3--:R-:W-:-:S05]  /*9e20*/  F2FP.PACK_AB R21, R30, R33 ;  /* 0x000000211e15723e */ /* 0x008fca00000000ff */
[----:B------:R-:W-:Y:S01]  /*9e30*/  MUFU.EX2 R230, R230 ;  /* 0x000000e600e67308 */ /* 0x000fe20000000800 */
[----:B------:R-:W-:Y:S01]  /*9e40*/  HMMA.16816.F32 R172, R4, R12, R172 ;  /* 0x0000000c04ac723c */ /* 0x000fe200000018ac */
[----:B-1----:R-:W-:-:S07]  /*9e50*/  F2FP.PACK_AB R23, R28, R31 ;  /* 0x0000001f1c17723e */ /* 0x002fce00000000ff */
[C---:B------:R-:W-:Y:S01]  /*9e60*/  HMMA.16816.F32 R192, R4.reuse, R14, R192 ;  /* 0x0000000e04c0723c */ /* 0x040fe200000018c0 */
[----:B------:R-:W1:Y:S01]  /*9e70*/  LDSM.16.MT88.4 R12, [R249+0x9800] ;  /* 0x00980000f90c783b */ /* 0x000e620000004200 */
[----:B------:R-:W-:Y:S06]  /*9e80*/  MUFU.EX2 R229, R229 ;  /* 0x000000e500e57308 */ /* 0x000fec0000000800 */
[C---:B------:R-:W-:Y:S02]  /*9e90*/  HMMA.16816.F32 R180, R4.reuse, R8, R180 ;  /* 0x0000000804b4723c */ /* 0x040fe400000018b4 */
[----:B------:R-:W-:Y:S06]  /*9ea0*/  MUFU.EX2 R228, R228 ;  /* 0x000000e400e47308 */ /* 0x000fec0000000800 */
[----:B------:R-:W-:Y:S01]  /*9eb0*/  HMMA.16816.F32 R188, R4, R10, R188 ;  /* 0x0000000a04bc723c */ /* 0x000fe200000018bc */
[----:B------:R-:W3:Y:S01]  /*9ec0*/  LDSM.16.MT88.4 R8, [R248+0x9800] ;  /* 0x00980000f808783b */ /* 0x000ee20000004200 */
[----:B------:R-:W-:Y:S05]  /*9ed0*/  MUFU.EX2 R227, R227 ;  /* 0x000000e300e37308 */ /* 0x000fea0000000800 */
[----:B------:R-:W-:Y:S01]  /*9ee0*/  F2FP.PACK_AB R4, R48, R49 ;  /* 0x000000313004723e */ /* 0x000fe200000000ff */
[----:B----4-:R-:W-:Y:S01]  /*9ef0*/  HMMA.16816.F32 R140, R20, R24, R140 ;  /* 0x00000018148c723c */ /* 0x010fe2000000188c */
[----:B------:R-:W-:Y:S01]  /*9f00*/  F2FP.PACK_AB R5, R42, R45 ;  /* 0x0000002d2a05723e */ /* 0x000fe200000000ff */
[----:B------:R-:W-:Y:S01]  /*9f10*/  MUFU.EX2 R226, R226 ;  /* 0x000000e200e27308 */ /* 0x000fe20000000800 */
[----:B------:R-:W-:Y:S01]  /*9f20*/  F2FP.PACK_AB R6, R46, R47 ;  /* 0x0000002f2e06723e */ /* 0x000fe200000000ff */
[----:B------:R-:W-:Y:S01]  /*9f30*/  FADD.FTZ R45, R45, R44 ;  /* 0x0000002c2d2d7221 */ /* 0x000fe20000010000 */
[----:B------:R-:W-:-:S03]  /*9f40*/  F2FP.PACK_AB R7, R40, R43 ;  /* 0x0000002b2807723e */ /* 0x000fc600000000ff */
[----:B------:R-:W-:Y:S01]  /*9f50*/  HMMA.16816.F32 R132, R20, R26, R132 ;  /* 0x0000001a1484723c */ /* 0x000fe20000001884 */
[----:B------:R-:W-:Y:S01]  /*9f60*/  FADD.FTZ R42, R42, R45 ;  /* 0x0000002d2a2a7221 */ /* 0x000fe20000010000 */
[----:B------:R-:W-:Y:S03]  /*9f70*/  MUFU.EX2 R225, R225 ;  /* 0x000000e100e17308 */ /* 0x000fe60000000800 */
[----:B------:R-:W-:-:S03]  /*9f80*/  FADD.FTZ R43, R43, R42 ;  /* 0x0000002a2b2b7221 */ /* 0x000fc60000010000 */
[----:B------:R-:W-:Y:S01]  /*9f90*/  HMMA.16816.F32 R160, R4, R24, R160 ;  /* 0x0000001804a0723c */ /* 0x000fe200000018a0 */
[----:B------:R-:W-:Y:S01]  /*9fa0*/  FADD.FTZ R43, R40, R43 ;  /* 0x0000002b282b7221 */ /* 0x000fe20000010000 */
[----:B------:R-:W-:Y:S06]  /*9fb0*/  MUFU.EX2 R224, R224 ;  /* 0x000000e000e07308 */ /* 0x000fec0000000800 */
[C---:B--2---:R-:W-:Y:S02]  /*9fc0*/  HMMA.16816.F32 R148, R20.reuse, R16, R148 ;  /* 0x000000101494723c */ /* 0x044fe40000001894 */
[----:B------:R-:W-:Y:S06]  /*9fd0*/  MUFU.EX2 R223, R223 ;  /* 0x000000df00df7308 */ /* 0x000fec0000000800 */
[C---:B------:R-:W-:Y:S02]  /*9fe0*/  HMMA.16816.F32 R136, R20.reuse, R18, R136 ;  /* 0x000000121488723c */ /* 0x040fe40000001888 */
[----:B------:R-:W-:Y:S06]  /*9ff0*/  MUFU.EX2 R222, R222 ;  /* 0x000000de00de7308 */ /* 0x000fec0000000800 */
[C---:B-1----:R-:W-:Y:S02]  /*a000*/  HMMA.16816.F32 R156, R20.reuse, R12, R156 ;  /* 0x0000000c149c723c */ /* 0x042fe4000000189c */
[----:B------:R-:W1:Y:S06]  /*a010*/  MUFU.EX2 R221, R221 ;  /* 0x000000dd00dd7308 */ /* 0x000e6c0000000800 */
[C---:B------:R-:W-:Y:S02]  /*a020*/  HMMA.16816.F32 R144, R20.reuse, R14, R144 ;  /* 0x0000000e1490723c */ /* 0x040fe40000001890 */
[----:B------:R-:W-:Y:S06]  /*a030*/  MUFU.EX2 R220, R220 ;  /* 0x000000dc00dc7308 */ /* 0x000fec0000000800 */
[C---:B---3--:R-:W-:Y:S02]  /*a040*/  HMMA.16816.F32 R164, R20.reuse, R8, R164 ;  /* 0x0000000814a4723c */ /* 0x048fe400000018a4 */
[----:B------:R-:W2:Y:S06]  /*a050*/  MUFU.EX2 R219, R219 ;  /* 0x000000db00db7308 */ /* 0x000eac0000000800 */
[----:B------:R-:W-:Y:S02]  /*a060*/  HMMA.16816.F32 R152, R20, R10, R152 ;  /* 0x0000000a1498723c */ /* 0x000fe40000001898 */
[----:B------:R-:W-:Y:S05]  /*a070*/  MUFU.EX2 R218, R218 ;  /* 0x000000da00da7308 */ /* 0x000fea0000000800 */
[----:B-1----:R-:W-:Y:S01]  /*a080*/  F2FP.PACK_AB R20, R221, R222 ;  /* 0x000000dedd14723e */ /* 0x002fe200000000ff */
[----:B------:R-:W-:Y:S01]  /*a090*/  HMMA.16816.F32 R176, R4, R26, R176 ;  /* 0x0000001a04b0723c */ /* 0x000fe200000018b0 */
[----:B------:R-:W1:Y:S01]  /*a0a0*/  LDSM.16.MT88.4 R24, [R252+0xa000] ;  /* 0x00a00000fc18783b */ /* 0x000e620000004200 */
[----:B------:R-:W3:Y:S01]  /*a0b0*/  MUFU.EX2 R217, R217 ;  /* 0x000000d900d97308 */ /* 0x000ee20000000800 */
[----:B--2---:R-:W-:-:S05]  /*a0c0*/  F2FP.PACK_AB R22, R219, R220 ;  /* 0x000000dcdb16723e */ /* 0x004fca00000000ff */
[C---:B------:R-:W-:Y:S02]  /*a0d0*/  HMMA.16816.F32 R168, R4.reuse, R16, R168 ;  /* 0x0000001004a8723c */ /* 0x040fe400000018a8 */
[----:B------:R-:W-:Y:S06]  /*a0e0*/  MUFU.EX2 R216, R216 ;  /* 0x000000d800d87308 */ /* 0x000fec0000000800 */
[----:B------:R-:W-:Y:S01]  /*a0f0*/  HMMA.16816.F32 R184, R4, R18, R184 ;  /* 0x0000001204b8723c */ /* 0x000fe200000018b8 */
[----:B------:R-:W2:Y:S01]  /*a100*/  LDSM.16.MT88.4 R16, [R250+0xa000] ;  /* 0x00a00000fa10783b */ /* 0x000ea20000004200 */
[----:B------:R-:W4:Y:S01]  /*a110*/  MUFU.EX2 R215, R215 ;  /* 0x000000d700d77308 */ /* 0x000f220000000800 */
[----:B---3--:R-:W-:-:S05]  /*a120*/  F2FP.PACK_AB R21, R217, R218 ;  /* 0x000000dad915723e */ /* 0x008fca00000000ff */
[C---:B------:R-:W-:Y:S02]  /*a130*/  HMMA.16816.F32 R172, R4.reuse, R12, R172 ;  /* 0x0000000c04ac723c */ /* 0x040fe400000018ac */
[----:B------:R-:W-:Y:S06]  /*a140*/  MUFU.EX2 R125, R125 ;  /* 0x0000007d007d7308 */ /* 0x000fec0000000800 */
[C---:B------:R-:W-:Y:S01]  /*a150*/  HMMA.16816.F32 R192, R4.reuse, R14, R192 ;  /* 0x0000000e04c0723c */ /* 0x040fe200000018c0 */
[----:B------:R-:W3:Y:S01]  /*a160*/  LDSM.16.MT88.4 R12, [R249+0xa000] ;  /* 0x00a00000f90c783b */ /* 0x000ee20000004200 */
[----:B----4-:R-:W-:Y:S01]  /*a170*/  F2FP.PACK_AB R23, R215, R216 ;  /* 0x000000d8d717723e */ /* 0x010fe200000000ff */
[----:B------:R-:W4:Y:S05]  /*a180*/  MUFU.EX2 R232, R232 ;  /* 0x000000e800e87308 */ /* 0x000f2a0000000800 */
[C---:B------:R-:W-:Y:S03]  /*a190*/  HMMA.16816.F32 R180, R4.reuse, R8, R180 ;  /* 0x0000000804b4723c */ /* 0x040fe600000018b4 */
[----:B------:R-:W-:Y:S05]  /*a1a0*/  MUFU.EX2 R129, R129 ;  /* 0x0000008100817308 */ /* 0x000fea0000000800 */
[----:B------:R-:W-:Y:S01]  /*a1b0*/  HMMA.16816.F32 R188, R4, R10, R188 ;  /* 0x0000000a04bc723c */ /* 0x000fe200000018bc */
[----:B------:R-:W5:Y:S02]  /*a1c0*/  LDSM.16.MT88.4 R8, [R248+0xa000] ;  /* 0x00a00000f808783b */ /* 0x000f640000004200 */
[----:B------:R-:W2:Y:S04]  /*a1d0*/  MUFU.EX2 R234, R234 ;  /* 0x000000ea00ea7308 */ /* 0x000ea80000000800 */
[----:B------:R-:W-:Y:S01]  /*a1e0*/  F2FP.PACK_AB R4, R229, R230 ;  /* 0x000000e6e504723e */ /* 0x000fe200000000ff */
[----:B-1----:R-:W-:Y:S01]  /*a1f0*/  HMMA.16816.F32 R140, R20, R24, R140 ;  /* 0x00000018148c723c */ /* 0x002fe2000000188c */
[----:B------:R-:W-:Y:S01]  /*a200*/  F2FP.PACK_AB R5, R225, R226 ;  /* 0x000000e2e105723e */ /* 0x000fe200000000ff */
[----:B------:R-:W-:Y:S01]  /*a210*/  FADD.FTZ R226, R226, R43 ;  /* 0x0000002be2e27221 */ /* 0x000fe20000010000 */
[----:B------:R-:W-:Y:S01]  /*a220*/  F2FP.PACK_AB R6, R227, R228 ;  /* 0x000000e4e306723e */ /* 0x000fe200000000ff */
[----:B------:R-:W-:Y:S01]  /*a230*/  MUFU.EX2 R126, R126 ;  /* 0x0000007e007e7308 */ /* 0x000fe20000000800 */
[----:B------:R-:W-:Y:S01]  /*a240*/  F2FP.PACK_AB R7, R223, R224 ;  /* 0x000000e0df07723e */ /* 0x000fe200000000ff */
[----:B------:R-:W-:-:S02]  /*a250*/  FADD.FTZ R225, R225, R226 ;  /* 0x000000e2e1e17221 */ /* 0x000fc40000010000 */
[C---:B------:R-:W-:Y:S02]  /*a260*/  HMMA.16816.F32 R132, R20.reuse, R26, R132 ;  /* 0x0000001a1484723c */ /* 0x040fe40000001884 */
[----:B------:R-:W-:Y:S02]  /*a270*/  FADD.FTZ R224, R224, R225 ;  /* 0x000000e1e0e07221 */ /* 0x000fe40000010000 */
[----:B------:R-:W-:Y:S02]  /*a280*/  MUFU.EX2 R131, R131 ;  /* 0x0000008300837308 */ /* 0x000fe40000000800 */
[----:B------:R-:W-:Y:S02]  /*a290*/  FADD.FTZ R224, R223, R224 ;  /* 0x000000e0dfe07221 */ /* 0x000fe40000010000 */
[C---:B--2---:R-:W-:Y:S04]  /*a2a0*/  HMMA.16816.F32 R148, R20.reuse, R16, R148 ;  /* 0x000000101494723c */ /* 0x044fe80000001894 */
[----:B------:R1:W-:Y:S04]  /*a2b0*/  MUFU.EX2 R113, R197 ;  /* 0x000000c500717308 */ /* 0x0003e80000000800 */
[C---:B------:R-:W-:Y:S04]  /*a2c0*/  HMMA.16816.F32 R136, R20.reuse, R18, R136 ;  /* 0x000000121488723c */ /* 0x040fe80000001888 */
[----:B------:R-:W-:Y:S04]  /*a2d0*/  MUFU.EX2 R112, R112 ;  /* 0x0000007000707308 */ /* 0x000fe80000000800 */
[----:B---3--:R-:W-:Y:S01]  /*a2e0*/  HMMA.16816.F32 R156, R20, R12, R156 ;  /* 0x0000000c149c723c */ /* 0x008fe2000000189c */
[----:B-1----:R-:W-:-:S03]  /*a2f0*/  FFMA.FTZ R197, R92, c[0x0][0x23c], -R101 ;  /* 0x00008f005cc57a23 */ /* 0x002fc60000010865 */
[----:B------:R-:W-:Y:S01]  /*a300*/  MUFU.EX2 R88, R231 ;  /* 0x000000e700587308 */ /* 0x000fe20000000800 */
[----:B------:R-:W-:-:S03]  /*a310*/  FFMA.FTZ R92, R91, c[0x0][0x23c], -R101 ;  /* 0x00008f005b5c7a23 */ /* 0x000fc60000010865 */
[C---:B------:R-:W-:Y:S04]  /*a320*/  HMMA.16816.F32 R144, R20.reuse, R14, R144 ;  /* 0x0000000e1490723c */ /* 0x040fe80000001890 */
[----:B------:R-:W-:Y:S04]  /*a330*/  MUFU.EX2 R91, R197 ;  /* 0x000000c5005b7308 */ /* 0x000fe80000000800 */
[C---:B-----5:R-:W-:Y:S04]  /*a340*/  HMMA.16816.F32 R164, R20.reuse, R8, R164 ;  /* 0x0000000814a4723c */ /* 0x060fe800000018a4 */
[----:B------:R-:W-:Y:S04]  /*a350*/  MUFU.EX2 R92, R92 ;  /* 0x0000005c005c7308 */ /* 0x000fe80000000800 */
[----:B------:R-:W-:Y:S01]  /*a360*/  HMMA.16816.F32 R152, R20, R10, R152 ;  /* 0x0000000a1498723c */ /* 0x000fe20000001898 */
[----:B------:R-:W1:Y:S03]  /*a370*/  LDSM.16.MT88.4 R20, [R252+0xa800] ;  /* 0x00a80000fc14783b */ /* 0x000e660000004200 */
[----:B------:R-:W-:Y:S04]  /*a380*/  MUFU.EX2 R211, R211 ;  /* 0x000000d300d37308 */ /* 0x000fe80000000800 */
[C---:B------:R-:W-:Y:S04]  /*a390*/  HMMA.16816.F32 R168, R4.reuse, R16, R168 ;  /* 0x0000001004a8723c */ /* 0x040fe800000018a8 */
[----:B------:R-:W-:Y:S04]  /*a3a0*/  MUFU.EX2 R123, R123 ;  /* 0x0000007b007b7308 */ /* 0x000fe80000000800 */
[C---:B------:R-:W-:Y:S01]  /*a3b0*/  HMMA.16816.F32 R184, R4.reuse, R18, R184 ;  /* 0x0000001204b8723c */ /* 0x040fe200000018b8 */
[----:B------:R-:W2:Y:S03]  /*a3c0*/  LDSM.16.MT88.4 R16, [R250+0xa800] ;  /* 0x00a80000fa10783b */ /* 0x000ea60000004200 */
[----:B------:R-:W-:Y:S04]  /*a3d0*/  MUFU.EX2 R122, R122 ;  /* 0x0000007a007a7308 */ /* 0x000fe80000000800 */
[C---:B------:R-:W-:Y:S04]  /*a3e0*/  HMMA.16816.F32 R172, R4.reuse, R12, R172 ;  /* 0x0000000c04ac723c */ /* 0x040fe800000018ac */
[----:B------:R-:W-:Y:S04]  /*a3f0*/  MUFU.EX2 R121, R121 ;  /* 0x0000007900797308 */ /* 0x000fe80000000800 */
[C---:B------:R-:W-:Y:S01]  /*a400*/  HMMA.16816.F32 R192, R4.reuse, R14, R192 ;  /* 0x0000000e04c0723c */ /* 0x040fe200000018c0 */
[----:B------:R-:W3:Y:S03]  /*a410*/  LDSM.16.MT88.4 R12, [R249+0xa800] ;  /* 0x00a80000f90c783b */ /* 0x000ee60000004200 */
[----:B------:R-:W-:Y:S04]  /*a420*/  MUFU.EX2 R96, R96 ;  /* 0x0000006000607308 */ /* 0x000fe80000000800 */
[C---:B------:R-:W-:Y:S04]  /*a430*/  HMMA.16816.F32 R180, R4.reuse, R8, R180 ;  /* 0x0000000804b4723c */ /* 0x040fe800000018b4 */
[----:B------:R-:W-:Y:S04]  /*a440*/  MUFU.EX2 R94, R94 ;  /* 0x0000005e005e7308 */ /* 0x000fe80000000800 */
[C---:B------:R-:W-:Y:S01]  /*a450*/  HMMA.16816.F32 R188, R4.reuse, R10, R188 ;  /* 0x0000000a04bc723c */ /* 0x040fe200000018bc */
[----:B------:R-:W5:Y:S03]  /*a460*/  LDSM.16.MT88.4 R8, [R248+0xa800] ;  /* 0x00a80000f808783b */ /* 0x000f660000004200 */
[----:B------:R-:W-:Y:S04]  /*a470*/  MUFU.EX2 R210, R210 ;  /* 0x000000d200d27308 */ /* 0x000fe80000000800 */
[C---:B------:R-:W-:Y:S04]  /*a480*/  HMMA.16816.F32 R160, R4.reuse, R24, R160 ;  /* 0x0000001804a0723c */ /* 0x040fe800000018a0 */
[----:B------:R-:W-:Y:S03]  /*a490*/  MUFU.EX2 R209, R209 ;  /* 0x000000d100d17308 */ /* 0x000fe60000000800 */
[----:B------:R-:W-:Y:S01]  /*a4a0*/  FFMA.FTZ R25, R127, c[0x0][0x23c], -R214 ;  /* 0x00008f007f197a23 */ /* 0x000fe200000108d6 */
[----:B------:R-:W-:Y:S01]  /*a4b0*/  HMMA.16816.F32 R176, R4, R26, R176 ;  /* 0x0000001a04b0723c */ /* 0x000fe200000018b0 */
[----:B------:R-:W-:-:S02]  /*a4c0*/  FFMA.FTZ R127, R128, c[0x0][0x23c], -R101 ;  /* 0x00008f00807f7a23 */ /* 0x000fc40000010865 */
[----:B------:R-:W-:Y:S02]  /*a4d0*/  FFMA.FTZ R128, R204, c[0x0][0x23c], -R101 ;  /* 0x00008f00cc807a23 */ /* 0x000fe40000010865 */
[----:B------:R-:W-:Y:S01]  /*a4e0*/  FFMA.FTZ R24, R130, c[0x0][0x23c], -R214 ;  /* 0x00008f0082187a23 */ /* 0x000fe200000108d6 */
[----:B------:R-:W-:Y:S01]  /*a4f0*/  MUFU.EX2 R208, R208 ;  /* 0x000000d000d07308 */ /* 0x000fe20000000800 */
[--C-:B------:R-:W-:Y:S01]  /*a500*/  FFMA.FTZ R27, R116, c[0x0][0x23c], -R124.reuse ;  /* 0x00008f00741b7a23 */ /* 0x100fe2000001087c */
[----:B----4-:R-:W-:Y:S01]  /*a510*/  F2FP.PACK_AB R4, R232, R125 ;  /* 0x0000007de804723e */ /* 0x010fe200000000ff */
[--C-:B------:R-:W-:Y:S01]  /*a520*/  FFMA.FTZ R26, R115, c[0x0][0x23c], -R124.reuse ;  /* 0x00008f00731a7a23 */ /* 0x100fe2000001087c */
[----:B------:R-:W-:Y:S01]  /*a530*/  F2FP.PACK_AB R6, R234, R129 ;  /* 0x00000081ea06723e */ /* 0x000fe200000000ff */
[--C-:B------:R-:W-:Y:S02]  /*a540*/  FFMA.FTZ R130, R114, c[0x0][0x23c], -R124.reuse ;  /* 0x00008f0072827a23 */ /* 0x100fe4000001087c */
[----:B------:R-:W-:Y:S01]  /*a550*/  FFMA.FTZ R124, R117, c[0x0][0x23c], -R124 ;  /* 0x00008f00757c7a23 */ /* 0x000fe2000001087c */
[----:B------:R-:W4:Y:S01]  /*a560*/  MUFU.EX2 R127, R127 ;  /* 0x0000007f007f7308 */ /* 0x000f220000000800 */
[----:B------:R-:W-:-:S02]  /*a570*/  FFMA.FTZ R214, R99, c[0x0][0x23c], -R102 ;  /* 0x00008f0063d67a23 */ /* 0x000fc40000010866 */
[--C-:B------:R-:W-:Y:S02]  /*a580*/  FFMA.FTZ R204, R97, c[0x0][0x23c], -R102.reuse ;  /* 0x00008f0061cc7a23 */ /* 0x100fe40000010866 */
[--C-:B------:R-:W-:Y:S02]  /*a590*/  FFMA.FTZ R97, R95, c[0x0][0x23c], -R102.reuse ;  /* 0x00008f005f617a23 */ /* 0x100fe40000010866 */
[--C-:B------:R-:W-:Y:S01]  /*a5a0*/  FFMA.FTZ R99, R90, c[0x0][0x23c], -R101.reuse ;  /* 0x00008f005a637a23 */ /* 0x100fe20000010865 */
[----:B------:R-:W1:Y:S01]  /*a5b0*/  MUFU.EX2 R128, R128 ;  /* 0x0000008000807308 */ /* 0x000e620000000800 */
[----:B------:R-:W-:Y:S02]  /*a5c0*/  FFMA.FTZ R102, R93, c[0x0][0x23c], -R102 ;  /* 0x00008f005d667a23 */ /* 0x000fe40000010866 */
[--C-:B------:R-:W-:Y:S02]  /*a5d0*/  FFMA.FTZ R95, R89, c[0x0][0x23c], -R101.reuse ;  /* 0x00008f00595f7a23 */ /* 0x100fe40000010865 */
[----:B------:R-:W-:-:S03]  /*a5e0*/  FFMA.FTZ R93, R87, c[0x0][0x23c], -R101 ;  /* 0x00008f00575d7a23 */ /* 0x000fc60000010865 */
[----:B------:R2:W-:Y:S01]  /*a5f0*/  MUFU.EX2 R114, R201 ;  /* 0x000000c900727308 */ /* 0x0005e20000000800 */
[----:B----4-:R-:W-:-:S07]  /*a600*/  F2FP.PACK_AB R5, R127, R126 ;  /* 0x0000007e7f05723e */ /* 0x010fce00000000ff */
[----:B------:R-:W-:Y:S01]  /*a610*/  MUFU.EX2 R117, R25 ;  /* 0x0000001900757308 */ /* 0x000fe20000000800 */
[----:B-1----:R-:W-:Y:S01]  /*a620*/  F2FP.PACK_AB R7, R128, R131 ;  /* 0x000000838007723e */ /* 0x002fe200000000ff */
[----:B--2---:R-:W-:-:S06]  /*a630*/  FFMA.FTZ R201, R84, c[0x0][0x23c], -R101 ;  /* 0x00008f0054c97a23 */ /* 0x004fcc0000010865 */
[----:B------:R-:W1:Y:S01]  /*a640*/  MUFU.EX2 R116, R24 ;  /* 0x0000001800747308 */ /* 0x000e620000000800 */
[----:B------:R-:W-:Y:S01]  /*a650*/  HMMA.16816.F32 R140, R4, R20, R140 ;  /* 0x00000014048c723c */ /* 0x000fe2000000188c */
[----:B------:R-:W-:-:S06]  /*a660*/  FFMA.FTZ R101, R86, c[0x0][0x23c], -R101 ;  /* 0x00008f0056657a23 */ /* 0x000fcc0000010865 */
[----:B------:R-:W2:Y:S01]  /*a670*/  MUFU.EX2 R115, R205 ;  /* 0x000000cd00737308 */ /* 0x000ea20000000800 */
[C---:B------:R-:W-:Y:S07]  /*a680*/  HMMA.16816.F32 R132, R4.reuse, R22, R132 ;  /* 0x000000160484723c */ /* 0x040fee0000001884 */
[----:B------:R-:W-:Y:S01]  /*a690*/  MUFU.EX2 R85, R27 ;  /* 0x0000001b00557308 */ /* 0x000fe20000000800 */
[C---:B------:R-:W-:Y:S07]  /*a6a0*/  HMMA.16816.F32 R148, R4.reuse, R16, R148 ;  /* 0x000000100494723c */ /* 0x040fee0000001894 */
[----:B------:R4:W1:Y:S01]  /*a6b0*/  MUFU.EX2 R84, R26 ;  /* 0x0000001a00547308 */ /* 0x0008620000000800 */
[C---:B------:R-:W-:Y:S07]  /*a6c0*/  HMMA.16816.F32 R136, R4.reuse, R18, R136 ;  /* 0x000000120488723c */ /* 0x040fee0000001888 */
[----:B------:R-:W1:Y:S01]  /*a6d0*/  MUFU.EX2 R87, R214 ;  /* 0x000000d600577308 */ /* 0x000e620000000800 */
[C---:B---3--:R-:W-:Y:S01]  /*a6e0*/  HMMA.16816.F32 R156, R4.reuse, R12, R156 ;  /* 0x0000000c049c723c */ /* 0x048fe2000000189c */
[----:B----4-:R-:W-:Y:S07]  /*a6f0*/  LDSM.16.MT88.4 R24, [R248+0xb000] ;  /* 0x00b00000f818783b */ /* 0x010fee0000004200 */
[C---:B------:R-:W-:Y:S01]  /*a700*/  HMMA.16816.F32 R144, R4.reuse, R14, R144 ;  /* 0x0000000e0490723c */ /* 0x040fe20000001890 */
[----:B------:R-:W-:Y:S07]  /*a710*/  MUFU.EX2 R86, R206 ;  /* 0x000000ce00567308 */ /* 0x000fee0000000800 */
[C---:B-----5:R-:W-:Y:S01]  /*a720*/  HMMA.16816.F32 R164, R4.reuse, R8, R164 ;  /* 0x0000000804a4723c */ /* 0x060fe200000018a4 */
[----:B------:R-:W3:Y:S07]  /*a730*/  MUFU.EX2 R89, R204 ;  /* 0x000000cc00597308 */ /* 0x000eee0000000800 */
[----:B------:R-:W-:Y:S01]  /*a740*/  HMMA.16816.F32 R152, R4, R10, R152 ;  /* 0x0000000a0498723c */ /* 0x000fe20000001898 */
[----:B------:R-:W4:Y:S06]  /*a750*/  MUFU.EX2 R90, R201 ;  /* 0x000000c9005a7308 */ /* 0x000f2c0000000800 */
[----:B-1----:R-:W-:-:S02]  /*a760*/  F2FP.PACK_AB R4, R116, R117 ;  /* 0x000000757404723e */ /* 0x002fc400000000ff */
[----:B------:R-:W-:Y:S01]  /*a770*/  F2FP.PACK_AB R5, R112, R113 ;  /* 0x000000717005723e */ /* 0x000fe200000000ff */
[----:B------:R-:W-:Y:S01]  /*a780*/  MUFU.EX2 R130, R130 ;  /* 0x0000008200827308 */ /* 0x000fe20000000800 */
[----:B--2---:R-:W-:Y:S01]  /*a790*/  F2FP.PACK_AB R6, R114, R115 ;  /* 0x000000737206723e */ /* 0x004fe200000000ff */
[----:B------:R-:W-:Y:S01]  /*a7a0*/  FADD.FTZ R113, R113, R224 ;  /* 0x000000e071717221 */ /* 0x000fe20000010000 */
[----:B------:R-:W-:-:S03]  /*a7b0*/  F2FP.PACK_AB R7, R84, R85 ;  /* 0x000000555407723e */ /* 0x000fc600000000ff */
[----:B------:R-:W-:Y:S02]  /*a7c0*/  FADD.FTZ R112, R112, R113 ;  /* 0x0000007170707221 */ /* 0x000fe40000010000 */
[----:B------:R-:W-:Y:S02]  /*a7d0*/  MUFU.EX2 R97, R97 ;  /* 0x0000006100617308 */ /* 0x000fe40000000800 */
[----:B------:R-:W-:Y:S01]  /*a7e0*/  HMMA.16816.F32 R168, R4, R16, R168 ;  /* 0x0000001004a8723c */ /* 0x000fe200000018a8 */
[----:B------:R-:W-:-:S04]  /*a7f0*/  FADD.FTZ R85, R85, R112 ;  /* 0x0000007055557221 */ /* 0x000fc80000010000 */
[----:B------:R-:W-:Y:S01]  /*a800*/  FADD.FTZ R85, R84, R85 ;  /* 0x0000005554557221 */ /* 0x000fe20000010000 */
[----:B------:R-:W-:Y:S02]  /*a810*/  MUFU.EX2 R95, R95 ;  /* 0x0000005f005f7308 */ /* 0x000fe40000000800 */
[C---:B------:R-:W-:Y:S01]  /*a820*/  HMMA.16816.F32 R184, R4.reuse, R18, R184 ;  /* 0x0000001204b8723c */ /* 0x040fe200000018b8 */
[----:B------:R-:W1:Y:S05]  /*a830*/  LDSM.16.MT88.4 R16, [R252+0xb000] ;  /* 0x00b00000fc10783b */ /* 0x000e6a0000004200 */
[----:B------:R-:W-:Y:S02]  /*a840*/  MUFU.EX2 R93, R93 ;  /* 0x0000005d005d7308 */ /* 0x000fe40000000800 */
[C---:B------:R-:W-:Y:S06]  /*a850*/  HMMA.16816.F32 R172, R4.reuse, R12, R172 ;  /* 0x0000000c04ac723c */ /* 0x040fec00000018ac */
[----:B------:R-:W-:Y:S02]  /*a860*/  MUFU.EX2 R70, R101 ;  /* 0x0000006500467308 */ /* 0x000fe40000000800 */
[C---:B------:R-:W-:Y:S01]  /*a870*/  HMMA.16816.F32 R192, R4.reuse, R14, R192 ;  /* 0x0000000e04c0723c */ /* 0x040fe200000018c0 */
[----:B------:R-:W2:Y:S05]  /*a880*/  LDSM.16.MT88.4 R12, [R250+0xb000] ;  /* 0x00b00000fa0c783b */ /* 0x000eaa0000004200 */
[----:B------:R-:W-:Y:S02]  /*a890*/  MUFU.EX2 R207, R207 ;  /* 0x000000cf00cf7308 */ /* 0x000fe40000000800 */
[C---:B------:R-:W-:Y:S06]  /*a8a0*/  HMMA.16816.F32 R180, R4.reuse, R8, R180 ;  /* 0x0000000804b4723c */ /* 0x040fec00000018b4 */
[----:B------:R-:W-:Y:S02]  /*a8b0*/  MUFU.EX2 R120, R120 ;  /* 0x0000007800787308 */ /* 0x000fe40000000800 */
[C---:B------:R-:W-:Y:S01]  /*a8c0*/  HMMA.16816.F32 R188, R4.reuse, R10, R188 ;  /* 0x0000000a04bc723c */ /* 0x040fe200000018bc */
[----:B------:R-:W5:Y:S05]  /*a8d0*/  LDSM.16.MT88.4 R8, [R249+0xb000] ;  /* 0x00b00000f908783b */ /* 0x000f6a0000004200 */
[----:B------:R-:W-:Y:S02]  /*a8e0*/  MUFU.EX2 R119, R119 ;  /* 0x0000007700777308 */ /* 0x000fe40000000800 */
[C---:B------:R-:W-:Y:S06]  /*a8f0*/  HMMA.16816.F32 R160, R4.reuse, R20, R160 ;  /* 0x0000001404a0723c */ /* 0x040fec00000018a0 */
[----:B------:R-:W-:Y:S01]  /*a900*/  MUFU.EX2 R118, R118 ;  /* 0x0000007600767308 */ /* 0x000fe20000000800 */
[----:B------:R-:W-:Y:S01]  /*a910*/  FADD.FTZ R21, R83, R100 ;  /* 0x0000006453157221 */ /* 0x000fe20000010000 */
[----:B------:R-:W-:Y:S03]  /*a920*/  HMMA.16816.F32 R176, R4, R22, R176 ;  /* 0x0000001604b0723c */ /* 0x000fe600000018b0 */
[----:B------:R-:W-:-:S03]  /*a930*/  FADD.FTZ R21, R76, R21 ;  /* 0x000000154c157221 */ /* 0x000fc60000010000 */
[----:B------:R-:W1:Y:S01]  /*a940*/  MUFU.EX2 R83, R99 ;  /* 0x0000006300537308 */ /* 0x000e620000000800 */
[----:B------:R-:W-:Y:S01]  /*a950*/  FADD.FTZ R5, R77, R104 ;  /* 0x000000684d057221 */ /* 0x000fe20000010000 */
[----:B------:R-:W-:Y:S01]  /*a960*/  F2FP.PACK_AB R4, R87, R88 ;  /* 0x000000585704723e */ /* 0x000fe200000000ff */
[----:B------:R-:W-:Y:S01]  /*a970*/  FADD.FTZ R22, R74, R21 ;  /* 0x000000154a167221 */ /* 0x000fe20000010000 */
[----:B---3--:R-:W-:Y:S01]  /*a980*/  F2FP.PACK_AB R6, R89, R86 ;  /* 0x000000565906723e */ /* 0x008fe200000000ff */
[----:B------:R-:W-:Y:S01]  /*a990*/  FADD.FTZ R20, R78, R5 ;  /* 0x000000054e147221 */ /* 0x000fe20000010000 */
[----:B----4-:R-:W-:Y:S01]  /*a9a0*/  F2FP.PACK_AB R5, R91, R90 ;  /* 0x0000005a5b05723e */ /* 0x010fe200000000ff */
[----:B------:R-:W-:Y:S01]  /*a9b0*/  FADD.FTZ R72, R71, R22 ;  /* 0x0000001647487221 */ /* 0x000fe20000010000 */
[----:B------:R-:W-:Y:S01]  /*a9c0*/  MUFU.EX2 R77, R199 ;  /* 0x000000c7004d7308 */ /* 0x000fe20000000800 */
[----:B------:R-:W-:Y:S02]  /*a9d0*/  FADD.FTZ R20, R69, R20 ;  /* 0x0000001445147221 */ /* 0x000fe40000010000 */
[----:B------:R-:W-:-:S02]  /*a9e0*/  FADD.FTZ R65, R65, R72 ;  /* 0x0000004841417221 */ /* 0x000fc40000010000 */
[----:B------:R-:W-:Y:S02]  /*a9f0*/  FADD.FTZ R69, R67, R20 ;  /* 0x0000001443457221 */ /* 0x000fe40000010000 */
[----:B------:R-:W-:Y:S01]  /*aa00*/  FADD.FTZ R64, R64, R65 ;  /* 0x0000004140407221 */ /* 0x000fe20000010000 */
[----:B------:R-:W3:Y:S01]  /*aa10*/  MUFU.EX2 R76, R213 ;  /* 0x000000d5004c7308 */ /* 0x000ee20000000800 */
[----:B-1----:R-:W-:Y:S01]  /*aa20*/  F2FP.PACK_AB R7, R83, R92 ;  /* 0x0000005c5307723e */ /* 0x002fe200000000ff */
[----:B------:R-:W-:Y:S01]  /*aa30*/  FADD.FTZ R60, R60, R69 ;  /* 0x000000453c3c7221 */ /* 0x000fe20000010000 */
[----:B------:R-:W1:Y:S01]  /*aa40*/  LDSM.16.MT88.4 R20, [R252+0xb800] ;  /* 0x00b80000fc14783b */ /* 0x000e620000004200 */
[----:B------:R-:W-:Y:S02]  /*aa50*/  FADD.FTZ R57, R57, R64 ;  /* 0x0000004039397221 */ /* 0x000fe40000010000 */
[----:B------:R-:W-:Y:S02]  /*aa60*/  FADD.FTZ R61, R61, R60 ;  /* 0x0000003c3d3d7221 */ /* 0x000fe40000010000 */
[----:B------:R-:W4:Y:S01]  /*aa70*/  MUFU.EX2 R78, R212 ;  /* 0x000000d4004e7308 */ /* 0x000f220000000800 */
[----:B------:R-:W-:Y:S01]  /*aa80*/  HMMA.16816.F32 R140, R4, R16, R140 ;  /* 0x00000010048c723c */ /* 0x000fe2000000188c */
[----:B------:R-:W-:-:S02]  /*aa90*/  FADD.FTZ R56, R56, R61 ;  /* 0x0000003d38387221 */ /* 0x000fc40000010000 */
[----:B------:R-:W-:Y:S02]  /*aaa0*/  FADD.FTZ R52, R52, R57 ;  /* 0x0000003934347221 */ /* 0x000fe40000010000 */
[----:B------:R-:W-:Y:S02]  /*aab0*/  FADD.FTZ R55, R55, R56 ;  /* 0x0000003837377221 */ /* 0x000fe40000010000 */
[----:B------:R-:W-:Y:S01]  /*aac0*/  FADD.FTZ R41, R41, R52 ;  /* 0x0000003429297221 */ /* 0x000fe20000010000 */
[----:B------:R-:W-:Y:S01]  /*aad0*/  HMMA.16816.F32 R132, R4, R18, R132 ;  /* 0x000000120484723c */ /* 0x000fe20000001884 */
[----:B------:R-:W-:Y:S01]  /*aae0*/  FADD.FTZ R50, R50, R55 ;  /* 0x0000003732327221 */ /* 0x000fe20000010000 */
[----:B------:R-:W1:Y:S01]  /*aaf0*/  MUFU.EX2 R74, R98 ;  /* 0x00000062004a7308 */ /* 0x000e620000000800 */
[----:B------:R-:W-:Y:S02]  /*ab00*/  FADD.FTZ R38, R38, R41 ;  /* 0x0000002926267221 */ /* 0x000fe40000010000 */
        /* <DEDUP_REMOVED lines=30> */
[----:B------:R-:W-:-:S04]  /*acf0*/  FADD.FTZ R129, R234, R129 ;  /* 0x00000081ea817221 */ /* 0x000fc80000010000 */
[----:B---3--:R-:W-:Y:S01]  /*ad00*/  F2FP.PACK_AB R4, R76, R77 ;  /* 0x0000004d4c04723e */ /* 0x008fe200000000ff */
[----:B------:R-:W-:Y:S01]  /*ad10*/  FADD.FTZ R77, R77, R114 ;  /* 0x000000724d4d7221 */ /* 0x000fe20000010000 */
[----:B------:R-:W-:Y:S01]  /*ad20*/  F2FP.PACK_AB R5, R123, R130 ;  /* 0x000000827b05723e */ /* 0x000fe200000000ff */
[----:B------:R-:W-:Y:S01]  /*ad30*/  FADD.FTZ R130, R130, R85 ;  /* 0x0000005582827221 */ /* 0x000fe20000010000 */
[----:B----4-:R-:W-:Y:S01]  /*ad40*/  F2FP.PACK_AB R6, R211, R78 ;  /* 0x0000004ed306723e */ /* 0x010fe200000000ff */
[----:B------:R-:W-:Y:S01]  /*ad50*/  FADD.FTZ R77, R76, R77 ;  /* 0x0000004d4c4d7221 */ /* 0x000fe20000010000 */
[----:B------:R-:W-:Y:S01]  /*ad60*/  F2FP.PACK_AB R7, R121, R122 ;  /* 0x0000007a7907723e */ /* 0x000fe200000000ff */
        /* <DEDUP_REMOVED lines=13> */
[----:B------:R-:W-:Y:S01]  /*ae40*/  HMMA.16816.F32 R176, R4, R18, R176 ;  /* 0x0000001204b0723c */ /* 0x000fe200000018b0 */
[----:B------:R-:W3:Y:S01]  /*ae50*/  LDSM.16.MT88.4 R16, [R250+0xb800] ;  /* 0x00b80000fa10783b */ /* 0x000ee20000004200 */
[----:B------:R-:W-:Y:S02]  /*ae60*/  FADD.FTZ R89, R89, R86 ;  /* 0x0000005659597221 */ /* 0x000fe40000010000 */
[----:B------:R-:W-:-:S04]  /*ae70*/  FADD.FTZ R24, R51, R24 ;  /* 0x0000001833187221 */ /* 0x000fc80000010000 */
[----:B------:R-:W-:Y:S01]  /*ae80*/  FADD.FTZ R35, R35, R24 ;  /* 0x0000001823237221 */ /* 0x000fe20000010000 */
[----:B------:R-:W-:Y:S03]  /*ae90*/  HMMA.16816.F32 R168, R4, R12, R168 ;  /* 0x0000000c04a8723c */ /* 0x000fe600000018a8 */
[----:B------:R-:W-:-:S04]  /*aea0*/  FADD.FTZ R32, R32, R35 ;  /* 0x0000002320207221 */ /* 0x000fc80000010000 */
[----:B------:R-:W-:Y:S01]  /*aeb0*/  FADD.FTZ R33, R33, R32 ;  /* 0x0000002021217221 */ /* 0x000fe20000010000 */
[----:B------:R-:W-:Y:S01]  /*aec0*/  HMMA.16816.F32 R184, R4, R14, R184 ;  /* 0x0000000e04b8723c */ /* 0x000fe200000018b8 */
[----:B------:R-:W4:Y:S02]  /*aed0*/  LDSM.16.MT88.4 R12, [R249+0xb800] ;  /* 0x00b80000f90c783b */ /* 0x000f240000004200 */
[----:B------:R-:W-:-:S04]  /*aee0*/  FADD.FTZ R30, R30, R33 ;  /* 0x000000211e1e7221 */ /* 0x000fc80000010000 */
[----:B------:R-:W-:Y:S01]  /*aef0*/  FADD.FTZ R31, R31, R30 ;  /* 0x0000001e1f1f7221 */ /* 0x000fe20000010000 */
[----:B------:R-:W-:Y:S03]  /*af00*/  HMMA.16816.F32 R172, R4, R8, R172 ;  /* 0x0000000804ac723c */ /* 0x000fe600000018ac */
[----:B------:R-:W-:-:S04]  /*af10*/  FADD.FTZ R31, R28, R31 ;  /* 0x0000001f1c1f7221 */ /* 0x000fc80000010000 */
[----:B------:R-:W-:Y:S01]  /*af20*/  FADD.FTZ R218, R218, R31 ;  /* 0x0000001fdada7221 */ /* 0x000fe20000010000 */
[----:B------:R-:W-:Y:S01]  /*af30*/  HMMA.16816.F32 R192, R4, R10, R192 ;  /* 0x0000000a04c0723c */ /* 0x000fe200000018c0 */
[----:B------:R-:W5:Y:S02]  /*af40*/  LDSM.16.MT88.4 R8, [R248+0xb800] ;  /* 0x00b80000f808783b */ /* 0x000f640000004200 */
[----:B------:R-:W-:-:S04]  /*af50*/  FADD.FTZ R217, R217, R218 ;  /* 0x000000dad9d97221 */ /* 0x000fc80000010000 */
[----:B------:R-:W-:Y:S01]  /*af60*/  FADD.FTZ R216, R216, R217 ;  /* 0x000000d9d8d87221 */ /* 0x000fe20000010000 */
[----:B------:R-:W-:Y:S01]  /*af70*/  HMMA.16816.F32 R188, R4, R26, R188 ;  /* 0x0000001a04bc723c */ /* 0x000fe200000018bc */
[----:B------:R-:W3:Y:S02]  /*af80*/  MUFU.EX2 R27, R124 ;  /* 0x0000007c001b7308 */ /* 0x000ee40000000800 */
[----:B------:R-:W-:-:S04]  /*af90*/  FADD.FTZ R215, R215, R216 ;  /* 0x000000d8d7d77221 */ /* 0x000fc80000010000 */
[----:B------:R-:W-:Y:S01]  /*afa0*/  FADD.FTZ R126, R126, R215 ;  /* 0x000000d77e7e7221 */ /* 0x000fe20000010000 */
[----:B-1----:R-:W-:Y:S01]  /*afb0*/  F2FP.PACK_AB R4, R97, R74 ;  /* 0x0000004a6104723e */ /* 0x002fe200000000ff */
[----:B------:R-:W-:Y:S01]  /*afc0*/  FADD.FTZ R74, R74, R89 ;  /* 0x000000594a4a7221 */ /* 0x000fe20000010000 */
[----:B------:R-:W-:Y:S01]  /*afd0*/  F2FP.PACK_AB R5, R94, R95 ;  /* 0x0000005f5e05723e */ /* 0x000fe200000000ff */
[----:B------:R-:W-:Y:S01]  /*afe0*/  FADD.FTZ R126, R127, R126 ;  /* 0x0000007e7f7e7221 */ /* 0x000fe20000010000 */
[----:B--2---:R-:W-:Y:S01]  /*aff0*/  F2FP.PACK_AB R6, R67, R96 ;  /* 0x000000604306723e */ /* 0x004fe200000000ff */
[----:B------:R-:W-:Y:S01]  /*b000*/  FADD.FTZ R97, R97, R74 ;  /* 0x0000004a61617221 */ /* 0x000fe20000010000 */
[----:B------:R-:W-:Y:S01]  /*b010*/  F2FP.PACK_AB R7, R70, R93 ;  /* 0x0000005d4607723e */ /* 0x000fe200000000ff */
[----:B------:R-:W-:Y:S02]  /*b020*/  FADD.FTZ R131, R131, R126 ;  /* 0x0000007e83837221 */ /* 0x000fe40000010000 */
[----:B------:R-:W-:-:S02]  /*b030*/  FADD.FTZ R96, R96, R97 ;  /* 0x0000006160607221 */ /* 0x000fc40000010000 */
[----:B------:R-:W-:Y:S02]  /*b040*/  FADD.FTZ R131, R128, R131 ;  /* 0x0000008380837221 */ /* 0x000fe40000010000 */
[----:B------:R-:W-:Y:S02]  /*b050*/  HMMA.16816.F32 R140, R4, R20, R140 ;  /* 0x00000014048c723c */ /* 0x000fe4000000188c */
[----:B------:R-:W-:-:S04]  /*b060*/  FADD.FTZ R90, R90, R131 ;  /* 0x000000835a5a7221 */ /* 0x000fc80000010000 */
[----:B------:R-:W-:Y:S02]  /*b070*/  FADD.FTZ R91, R91, R90 ;  /* 0x0000005a5b5b7221 */ /* 0x000fe40000010000 */
[----:B------:R-:W-:Y:S02]  /*b080*/  HMMA.16816.F32 R132, R4, R22, R132 ;  /* 0x000000160484723c */ /* 0x000fe40000001884 */
[----:B------:R-:W-:-:S04]  /*b090*/  FADD.FTZ R92, R92, R91 ;  /* 0x0000005b5c5c7221 */ /* 0x000fc80000010000 */
[----:B------:R-:W-:Y:S02]  /*b0a0*/  FADD.FTZ R92, R83, R92 ;  /* 0x0000005c535c7221 */ /* 0x000fe40000010000 */
[----:B---3--:R-:W-:Y:S02]  /*b0b0*/  HMMA.16816.F32 R148, R4, R16, R148 ;  /* 0x000000100494723c */ /* 0x008fe40000001894 */
[----:B------:R-:W-:-:S04]  /*b0c0*/  FADD.FTZ R95, R95, R92 ;  /* 0x0000005c5f5f7221 */ /* 0x000fc80000010000 */
[----:B------:R-:W-:Y:S02]  /*b0d0*/  FADD.FTZ R94, R94, R95 ;  /* 0x0000005f5e5e7221 */ /* 0x000fe40000010000 */
[----:B------:R-:W-:Y:S02]  /*b0e0*/  HMMA.16816.F32 R136, R4, R18, R136 ;  /* 0x000000120488723c */ /* 0x000fe40000001888 */
[----:B------:R-:W-:-:S06]  /*b0f0*/  FADD.FTZ R93, R93, R94 ;  /* 0x0000005e5d5d7221 */ /* 0x000fcc0000010000 */
[C---:B----4-:R-:W-:Y:S08]  /*b100*/  HMMA.16816.F32 R156, R4.reuse, R12, R156 ;  /* 0x0000000c049c723c */ /* 0x050ff0000000189c */
[C---:B------:R-:W-:Y:S08]  /*b110*/  HMMA.16816.F32 R144, R4.reuse, R14, R144 ;  /* 0x0000000e0490723c */ /* 0x040ff00000001890 */
[C---:B-----5:R-:W-:Y:S08]  /*b120*/  HMMA.16816.F32 R164, R4.reuse, R8, R164 ;  /* 0x0000000804a4723c */ /* 0x060ff000000018a4 */
[----:B------:R-:W-:Y:S07]  /*b130*/  HMMA.16816.F32 R152, R4, R10, R152 ;  /* 0x0000000a0498723c */ /* 0x000fee0000001898 */
[----:B------:R-:W-:Y:S01]  /*b140*/  F2FP.PACK_AB R4, R209, R210 ;  /* 0x000000d2d104723e */ /* 0x000fe200000000ff */
[----:B------:R-:W-:Y:S01]  /*b150*/  FADD.FTZ R210, R210, R211 ;  /* 0x000000d3d2d27221 */ /* 0x000fe20000010000 */
[----:B------:R-:W-:Y:S01]  /*b160*/  F2FP.PACK_AB R5, R119, R120 ;  /* 0x000000787705723e */ /* 0x000fe200000000ff */
        /* <DEDUP_REMOVED lines=24> */
[----:B------:R-:W-:Y:S01]  /*b2f0*/  IMAD R29, R29, -0x2, R196 ;  /* 0xfffffffe1d1d7824 */ /* 0x000fe200078e02c4 */
[----:B--2---:R-:W-:Y:S01]  /*b300*/  MOV R4, UR13 ;  /* 0x0000000d00047c02 */ /* 0x004fe20008000f00 */
[----:B------:R-:W-:Y:S01]  /*b310*/  IMAD.MOV.U32 R197, RZ, RZ, R2 ;  /* 0x000000ffffc57224 */ /* 0x000fe200078e0002 */
[----:B------:R-:W-:Y:S01]  /*b320*/  MOV R196, R3 ;  /* 0x0000000300c47202 */ /* 0x000fe20000000f00 */
[----:B------:R-:W-:Y:S01]  /*b330*/  ULDC.64 UR6, c[0x0][0x1a0] ;  /* 0x0000680000067ab9 */ /* 0x000fe20000000a00 */
[----:B------:R-:W-:Y:S01]  /*b340*/  IADD3 R4, R4, -UR14, R29 ;  /* 0x8000000e04047c10 */ /* 0x000fe2000fffe01d */
[----:B------:R-:W-:Y:S01]  /*b350*/  IMAD.MOV.U32 R3, RZ, RZ, c[0x0][0x1a4] ;  /* 0x00006900ff037624 */ /* 0x000fe200078e00ff */
[----:B------:R-:W-:Y:S01]  /*b360*/  MOV R199, R0 ;  /* 0x0000000000c77202 */ /* 0x000fe20000000f00 */
[----:B------:R-:W-:Y:S01]  /*b370*/  IMAD.MOV.U32 R201, RZ, RZ, R68 ;  /* 0x000000ffffc97224 */ /* 0x000fe200078e0044 */
[----:B------:R-:W-:Y:S01]  /*b380*/  MOV R2, c[0x0][0x1a4] ;  /* 0x0000690000027a02 */ /* 0x000fe20000000f00 */
[----:B------:R1:W-:Y:S01]  /*b390*/  STL [R1+0x68], R4 ;  /* 0x0000680401007387 */ /* 0x0003e20000100800 */
[----:B------:R-:W-:-:S02]  /*b3a0*/  USHF.L.U64.HI UR5, UR6, 0x4, UR7 ;  /* 0x0000000406057899 */ /* 0x000fc40008010207 */
[----:B------:R-:W-:Y:S01]  /*b3b0*/  USHF.L.U32 UR8, UR6, 0x4, URZ ;  /* 0x0000000406087899 */ /* 0x000fe2000800063f */
[----:B------:R-:W2:Y:S01]  /*b3c0*/  LDL.64 R242, [R1+0x40] ;  /* 0x0000400001f27983 */ /* 0x000ea20000100a00 */
[----:B------:R-:W-:Y:S01]  /*b3d0*/  MOV R0, c[0x0][0x1a4] ;  /* 0x0000690000007a02 */ /* 0x000fe20000000f00 */
[----:B------:R-:W-:Y:S02]  /*b3e0*/  ULEA.HI.SX32 UR12, UR9, 0xfffffffe, 0x19 ;  /* 0xfffffffe090c7891 */ /* 0x000fe4000f8fca3f */
[----:B------:R-:W-:Y:S01]  /*b3f0*/  ULDC.64 UR6, c[0x0][0x1a0] ;  /* 0x0000680000067ab9 */ /* 0x000fe20000000a00 */
[----:B-1----:R-:W-:Y:S02]  /*b400*/  MOV R4, c[0x0][0x1a4] ;  /* 0x0000690000047a02 */ /* 0x002fe40000000f00 */
[----:B--2---:R-:W-:-:S13]  /*b410*/  ISETP.GE.AND P0, PT, R242, c[0x0][0x220], PT ;  /* 0x00008800f2007a0c */ /* 0x004fda0003f06270 */
[----:B------:R-:W-:Y:S02]  /*b420*/  @!P0 IMAD R4, R4, 0x30, RZ ;  /* 0x0000003004048824 */ /* 0x000fe400078e02ff */
[----:B------:R-:W-:Y:S02]  /*b430*/  @!P0 IMAD R3, R3, 0x50, RZ ;  /* 0x0000005003038824 */ /* 0x000fe400078e02ff */
[----:B------:R-:W-:Y:S02]  /*b440*/  @!P0 IMAD R0, R0, 0x70, RZ ;  /* 0x0000007000008824 */ /* 0x000fe400078e02ff */
[----:B------:R-:W-:Y:S01]  /*b450*/  @!P0 IMAD R2, R2, 0x60, RZ ;  /* 0x0000006002028824 */ /* 0x000fe200078e02ff */
[----:B------:R1:W-:Y:S04]  /*b460*/  @!P0 STL [R1+0x64], R4 ;  /* 0x0000640401008387 */ /* 0x0003e80000100800 */
[----:B------:R1:W-:Y:S04]  /*b470*/  @!P0 STL [R1+0x54], R3 ;  /* 0x0000540301008387 */ /* 0x0003e80000100800 */
[----:B------:R1:W-:Y:S04]  /*b480*/  @!P0 STL [R1+0x48], R0 ;  /* 0x0000480001008387 */ /* 0x0003e80000100800 */
[----:B------:R1:W-:Y:S01]  /*b490*/  @!P0 STL [R1+0x50], R2 ;  /* 0x0000500201008387 */ /* 0x0003e20000100800 */
[----:B------:R-:W-:Y:S05]  /*b4a0*/  BRA `(.L_x_438) ;  /* 0x00000a4000007947 */ /* 0x000fea0003800000 */
.L_x_440:
[----:B------:R-:W-:Y:S01]  /*b4b0*/  IMAD.U32 R37, RZ, RZ, UR12 ;  /* 0x0000000cff257e24 */ /* 0x000fe2000f8e00ff */
[----:B------:R-:W2:Y:S01]  /*b4c0*/  LDL R64, [R1+0x1c] ;  /* 0x00001c0001407983 */ /* 0x000ea20000100800 */
[----:B------:R-:W-:Y:S02]  /*b4d0*/  IMAD.U32 R85, RZ, RZ, UR12 ;  /* 0x0000000cff557e24 */ /* 0x000fe4000f8e00ff */
[----:B------:R-:W-:Y:S01]  /*b4e0*/  @!P0 IMAD.MOV.U32 R83, RZ, RZ, c[0x0][0x198] ;  /* 0x00006600ff538624 */ /* 0x000fe200078e00ff */
[----:B------:R-:W-:Y:S01]  /*b4f0*/  @!P0 IADD3 R37, R37, -0x1, RZ ;  /* 0xffffffff25258810 */ /* 0x000fe20007ffe0ff */
[----:B------:R-:W3:Y:S01]  /*b500*/  LDL.64 R102, [R1+0x28] ;  /* 0x0000280001667983 */ /* 0x000ee20000100a00 */
[----:B------:R-:W-:Y:S03]  /*b510*/  @!P0 IADD3 R85, R85, -0x1, RZ ;  /* 0xffffffff55558810 */ /* 0x000fe60007ffe0ff */
[----:B------:R-:W-:Y:S01]  /*b520*/  @!P0 IMAD.WIDE.U32 R38, R37, c[0x0][0x198], RZ ;  /* 0x0000660025268a25 */ /* 0x000fe200078e00ff */
[----:B------:R-:W4:Y:S01]  /*b530*/  LDL.64 R100, [R1+0x30] ;  /* 0x0000300001647983 */ /* 0x000f220000100a00 */
[----:B------:R-:W-:Y:S05]  /*b540*/  @!P0 SHF.R.S32.HI R36, RZ, 0x1f, R85 ;  /* 0x0000001fff248819 */ /* 0x000fea0000011455 */
[----:B------:R-:W-:Y:S04]  /*b550*/  @!P0 IMAD R36, R36, c[0x0][0x198], RZ ;  /* 0x0000660024248a24 */ /* 0x000fe800078e02ff */
[C---:B------:R-:W-:Y:S02]  /*b560*/  @!P0 IMAD R36, R85.reuse, c[0x0][0x19c], R36 ;  /* 0x0000670055248a24 */ /* 0x040fe400078e0224 */
[----:B------:R-:W-:Y:S04]  /*b570*/  @!P0 IMAD.WIDE.U32 R84, R85, c[0x0][0x198], RZ ;  /* 0x0000660055548a25 */ /* 0x000fe800078e00ff */
[----:B------:R-:W-:Y:S02]  /*b580*/  @!P0 IMAD.IADD R36, R85, 0x1, R36 ;  /* 0x0000000155248824 */ /* 0x000fe400078e0224 */
[----:B--2---:R-:W-:Y:S01]  /*b590*/  IMAD.MOV.U32 R91, RZ, RZ, R64 ;  /* 0x000000ffff5b7224 */ /* 0x004fe200078e0040 */
[----:B------:R-:W-:Y:S04]  /*b5a0*/  @!P0 SHF.R.S32.HI R64, RZ, 0x1f, R37 ;  /* 0x0000001fff408819 */ /* 0x000fe80000011425 */
[----:B------:R1:W-:Y:S01]  /*b5b0*/  @P0 STS.128 [R91+0x4000], RZ ;  /* 0x004000ff5b000388 */ /* 0x0003e20000000c00 */
[----:B------:R-:W-:Y:S01]  /*b5c0*/  @!P0 IMAD R64, R64, c[0x0][0x198], RZ ;  /* 0x0000660040408a24 */ /* 0x000fe200078e02ff */
[CC--:B---3--:R-:W-:Y:S03]  /*b5d0*/  @!P0 LEA R65, P2, R38.reuse, R102.reuse, 0x7 ;  /* 0x0000006626418211 */ /* 0x0c8fe600078438ff */
[----:B------:R-:W-:Y:S04]  /*b5e0*/  @!P0 IMAD R64, R37, c[0x0][0x19c], R64 ;  /* 0x0000670025408a24 */ /* 0x000fe800078e0240 */
[----:B------:R-:W-:Y:S01]  /*b5f0*/  @!P0 IMAD.IADD R64, R39, 0x1, R64 ;  /* 0x0000000127408824 */ /* 0x000fe200078e0240 */
[----:B------:R-:W-:Y:S04]  /*b600*/  MOV R39, UR12 ;  /* 0x0000000c00277c02 */ /* 0x000fe80008000f00 */
[-C--:B----4-:R-:W-:Y:S02]  /*b610*/  @!P0 LEA.HI.X R64, R38, R101.reuse, R64, 0x7, P2 ;  /* 0x0000006526408211 */ /* 0x090fe400010f3c40 */
[CC--:B------:R-:W-:Y:S02]  /*b620*/  @!P0 LEA R37, P2, R84.reuse, R102.reuse, 0x7 ;  /* 0x0000006654258211 */ /* 0x0c0fe400078438ff */
[----:B------:R-:W-:Y:S02]  /*b630*/  @!P0 IADD3 R39, R39, -0x1, RZ ;  /* 0xffffffff27278810 */ /* 0x000fe40007ffe0ff */
[-C--:B------:R-:W-:Y:S02]  /*b640*/  @!P0 LEA.HI.X R36, R84, R101.reuse, R36, 0x7, P2 ;  /* 0x0000006554248211 */ /* 0x080fe400010f3c24 */
[----:B------:R-:W-:Y:S01]  /*b650*/  @!P0 LEA R84, P2, R65, c[0x0][0x168], 0x1 ;  /* 0x00005a0041548a11 */ /* 0x000fe200078408ff */
[----:B------:R-:W-:Y:S01]  /*b660*/  @!P0 IMAD.WIDE.U32 R86, R39, c[0x0][0x198], RZ ;  /* 0x0000660027568a25 */ /* 0x000fe200078e00ff */
[----:B------:R-:W-:Y:S02]  /*b670*/  @!P0 SHF.R.S32.HI R38, RZ, 0x1f, R39 ;  /* 0x0000001fff268819 */ /* 0x000fe40000011427 */
[----:B------:R-:W-:Y:S02]  /*b680*/  @!P0 LEA.HI.X R85, R65, c[0x0][0x16c], R64, 0x1, P2 ;  /* 0x00005b0041558a11 */ /* 0x000fe400010f0c40 */
[-C--:B------:R-:W-:Y:S01]  /*b690*/  @!P0 LEA R64, P2, R86, R102.reuse, 0x7 ;  /* 0x0000006656408211 */ /* 0x080fe200078438ff */
[----:B------:R-:W-:Y:S01]  /*b6a0*/  @!P0 IMAD R38, R38, c[0x0][0x198], RZ ;  /* 0x0000660026268a24 */ /* 0x000fe200078e02ff */
[----:B------:R-:W-:Y:S01]  /*b6b0*/  @!P0 IADD3 R37, P3, R37, UR26, RZ ;  /* 0x0000001a25258c10 */ /* 0x000fe2000ff7e0ff */
[----:B------:R-:W-:Y:S01]  /*b6c0*/  @!PT LDS RZ, [RZ] ;  /* 0x00000000fffff984 */ /* 0x000fe20000000800 */
[----:B------:R-:W-:Y:S01]  /*b6d0*/  @!PT LDS RZ, [RZ] ;  /* 0x00000000fffff984 */ /* 0x000fe20000000800 */
[----:B------:R-:W-:Y:S01]  /*b6e0*/  @!PT LDS RZ, [RZ] ;  /* 0x00000000fffff984 */ /* 0x000fe20000000800 */
[----:B------:R2:W-:Y:S02]  /*b6f0*/  @!P0 LDGSTS.E.BYPASS.LTC128B.128 [R91+0x4000], [R84.64] ;  /* 0x04000000545b8fae */ /* 0x0005e4000b901d52 */
[----:B------:R-:W-:Y:S01]  /*b700*/  @!P0 IMAD R38, R39, c[0x0][0x19c], R38 ;  /* 0x0000670027268a24 */ /* 0x000fe200078e0226 */
[----:B------:R-:W-:Y:S01]  /*b710*/  @!P0 IADD3.X R36, R36, UR17, RZ, P3, !PT ;  /* 0x0000001124248c10 */ /* 0x000fe20009ffe4ff */
[----:B------:R-:W-:Y:S01]  /*b720*/  @!P0 IMAD.MOV.U32 R39, RZ, RZ, c[0x0][0x19c] ;  /* 0x00006700ff278624 */ /* 0x000fe200078e00ff */
[----:B------:R1:W-:Y:S01]  /*b730*/  @P0 STS.128 [R91+0x4800], RZ ;  /* 0x004800ff5b000388 */ /* 0x0003e20000000c00 */
[----:B------:R-:W-:Y:S02]  /*b740*/  @!P0 IMAD.IADD R38, R87, 0x1, R38 ;  /* 0x0000000157268824 */ /* 0x000fe400078e0226 */
[----:B------:R-:W-:Y:S03]  /*b750*/  @!P0 IMAD R39, R39, 0x30, RZ ;  /* 0x0000003027278824 */ /* 0x000fe600078e02ff */
[-C--:B------:R-:W-:Y:S02]  /*b760*/  @!P0 LEA.HI.X R65, R86, R101.reuse, R38, 0x7, P2 ;  /* 0x0000006556418211 */ /* 0x080fe400010f3c26 */
[----:B------:R-:W-:Y:S03]  /*b770*/  MOV R38, UR12 ;  /* 0x0000000c00267c02 */ /* 0x000fe60008000f00 */
[----:B------:R-:W-:Y:S01]  /*b780*/  @!P0 IMAD.WIDE.U32 R64, R83, 0x30, R64 ;  /* 0x0000003053408825 */ /* 0x000fe200078e0040 */
[----:B------:R-:W-:Y:S03]  /*b790*/  @!P0 IADD3 R38, R38, -0x1, RZ ;  /* 0xffffffff26268810 */ /* 0x000fe60007ffe0ff */
[----:B------:R-:W-:Y:S01]  /*b7a0*/  @!P0 IMAD.IADD R39, R39, 0x1, R65 ;  /* 0x0000000127278824 */ /* 0x000fe200078e0241 */
[C---:B------:R-:W-:Y:S04]  /*b7b0*/  @!P0 LEA R88, P2, R64.reuse, c[0x0][0x168], 0x1 ;  /* 0x00005a0040588a11 */ /* 0x040fe800078408ff */
[----:B------:R-:W-:Y:S02]  /*b7c0*/  @!P0 LEA.HI.X R89, R64, c[0x0][0x16c], R39, 0x1, P2 ;  /* 0x00005b0040598a11 */ /* 0x000fe400010f0c27 */
[C---:B--2---:R-:W-:Y:S02]  /*b7d0*/  @!P0 LEA R84, P2, R37.reuse, c[0x0][0x168], 0x1 ;  /* 0x00005a0025548a11 */ /* 0x044fe400078408ff */
[----:B------:R-:W-:Y:S02]  /*b7e0*/  @!P0 SHF.R.S32.HI R39, RZ, 0x1f, R38 ;  /* 0x0000001fff278819 */ /* 0x000fe40000011426 */
[----:B------:R-:W-:Y:S01]  /*b7f0*/  @!P0 LEA.HI.X R85, R37, c[0x0][0x16c], R36, 0x1, P2 ;  /* 0x00005b0025558a11 */ /* 0x000fe200010f0c24 */
[----:B------:R-:W-:Y:S04]  /*b800*/  @!P0 IMAD.WIDE.U32 R36, R38, c[0x0][0x198], RZ ;  /* 0x0000660026248a25 */ /* 0x000fe800078e00ff */
[----:B------:R-:W-:Y:S01]  /*b810*/  @!P0 IMAD R39, R39, c[0x0][0x198], RZ ;  /* 0x0000660027278a24 */ /* 0x000fe200078e02ff */
[----:B------:R-:W-:Y:S01]  /*b820*/  @!PT LDS RZ, [RZ] ;  /* 0x00000000fffff984 */ /* 0x000fe20000000800 */
[----:B------:R-:W-:Y:S01]  /*b830*/  @!PT LDS RZ, [RZ] ;  /* 0x00000000fffff984 */ /* 0x000fe20000000800 */
[----:B------:R-:W-:Y:S01]  /*b840*/  @!PT LDS RZ, [RZ] ;  /* 0x00000000fffff984 */ /* 0x000fe20000000800 */
[----:B------:R2:W-:Y:S01]  /*b850*/  @!P0 LDGSTS.E.BYPASS.LTC128B.128 [R91+0x4800], [R84.64] ;  /* 0x04800000545b8fae */ /* 0x0005e2000b901d52 */
[-C--:B------:R-:W-:Y:S02]  /*b860*/  @!P0 LEA R65, P2, R36, R102.reuse, 0x7 ;  /* 0x0000006624418211 */ /* 0x080fe400078438ff */
[----:B------:R-:W-:Y:S02]  /*b870*/  @!P0 IMAD R39, R38, c[0x0][0x19c], R39 ;  /* 0x0000670026278a24 */ /* 0x000fe400078e0227 */
[----:B------:R-:W-:Y:S01]  /*b880*/  @!P0 IMAD.MOV.U32 R38, RZ, RZ, c[0x0][0x198] ;  /* 0x00006600ff268624 */ /* 0x000fe200078e00ff */
[----:B------:R1:W-:Y:S01]  /*b890*/  @P0 STS.128 [R91+0x5000], RZ ;  /* 0x005000ff5b000388 */ /* 0x0003e20000000c00 */
[----:B------:R-:W-:Y:S01]  /*b8a0*/  @!P0 IMAD.IADD R39, R37, 0x1, R39 ;  /* 0x0000000125278824 */ /* 0x000fe200078e0227 */
[----:B------:R-:W-:Y:S04]  /*b8b0*/  @!P0 MOV R37, c[0x0][0x19c] ;  /* 0x0000670000258a02 */ /* 0x000fe80000000f00 */
[----:B------:R-:W-:Y:S01]  /*b8c0*/  @!P0 LEA.HI.X R39, R36, R101, R39, 0x7, P2 ;  /* 0x0000006524278211 */ /* 0x000fe200010f3c27 */
[----:B------:R-:W-:Y:S01]  /*b8d0*/  IMAD.U32 R36, RZ, RZ, UR12 ;  /* 0x0000000cff247e24 */ /* 0x000fe2000f8e00ff */
[----:B------:R-:W-:Y:S04]  /*b8e0*/  @!P0 LEA R64, P2, R38, R65, 0x5 ;  /* 0x0000004126408211 */ /* 0x000fe800078428ff */
[----:B------:R-:W-:Y:S02]  /*b8f0*/  @!P0 IADD3 R36, R36, -0x1, RZ ;  /* 0xffffffff24248810 */ /* 0x000fe40007ffe0ff */
[----:B------:R-:W-:Y:S02]  /*b900*/  @!P0 LEA.HI.X R39, R38, R39, R37, 0x5, P2 ;  /* 0x0000002726278211 */ /* 0x000fe400010f2c25 */
[----:B------:R-:W-:Y:S05]  /*b910*/  @!P0 SHF.R.S32.HI R37, RZ, 0x1f, R36 ;  /* 0x0000001fff258819 */ /* 0x000fea0000011424 */
[----:B------:R-:W-:Y:S01]  /*b920*/  @!P0 IMAD R37, R37, c[0x0][0x198], RZ ;  /* 0x0000660025258a24 */ /* 0x000fe200078e02ff */
[----:B--2---:R-:W-:Y:S03]  /*b930*/  @!P0 LEA R84, P2, R64, c[0x0][0x168], 0x1 ;  /* 0x00005a0040548a11 */ /* 0x004fe600078408ff */
[----:B------:R-:W-:Y:S01]  /*b940*/  @!P0 IMAD R37, R36, c[0x0][0x19c], R37 ;  /* 0x0000670024258a24 */ /* 0x000fe200078e0225 */
[----:B------:R-:W-:Y:S01]  /*b950*/  @!P0 LEA.HI.X R85, R64, c[0x0][0x16c], R39, 0x1, P2 ;  /* 0x00005b0040558a11 */ /* 0x000fe200010f0c27 */
[----:B------:R-:W-:Y:S04]  /*b960*/  @!P0 IMAD.WIDE.U32 R64, R36, c[0x0][0x198], RZ ;  /* 0x0000660024408a25 */ /* 0x000fe800078e00ff */
[----:B------:R-:W-:Y:S01]  /*b970*/  @!P0 IMAD.IADD R37, R65, 0x1, R37 ;  /* 0x0000000141258824 */ /* 0x000fe200078e0225 */
[CC--:B------:R-:W-:Y:S01]  /*b980*/  @!P0 LEA R38, P2, R64.reuse, R102.reuse, 0x7 ;  /* 0x0000006640268211 */ /* 0x0c0fe200078438ff */
[----:B------:R-:W-:Y:S01]  /*b990*/  @!P0 IMAD.MOV.U32 R36, RZ, RZ, c[0x0][0x198] ;  /* 0x00006600ff248624 */ /* 0x000fe200078e00ff */
[----:B------:R-:W-:Y:S01]  /*b9a0*/  @!PT LDS RZ, [RZ] ;  /* 0x00000000fffff984 */ /* 0x000fe20000000800 */
[----:B------:R-:W-:Y:S01]  /*b9b0*/  @!PT LDS RZ, [RZ] ;  /* 0x00000000fffff984 */ /* 0x000fe20000000800 */
[----:B------:R-:W-:Y:S01]  /*b9c0*/  @!PT LDS RZ, [RZ] ;  /* 0x00000000fffff984 */ /* 0x000fe20000000800 */
[----:B------:R2:W-:Y:S02]  /*b9d0*/  @!P0 LDGSTS.E.BYPASS.LTC128B.128 [R91+0x5000], [R84.64] ;  /* 0x05000000545b8fae */ /* 0x0005e4000b901d52 */
[-C--:B------:R-:W-:Y:S01]  /*b9e0*/  @!P0 LEA.HI.X R39, R64, R101.reuse, R37, 0x7, P2 ;  /* 0x0000006540278211 */ /* 0x080fe200010f3c25 */
[----:B------:R-:W-:Y:S02]  /*b9f0*/  @!P0 IMAD.MOV.U32 R37, RZ, RZ, c[0x0][0x19c] ;  /* 0x00006700ff258624 */ /* 0x000fe400078e00ff */
[----:B------:R1:W-:Y:S02]  /*ba00*/  @P0 STS.128 [R91+0x5800], RZ ;  /* 0x005800ff5b000388 */ /* 0x0003e40000000c00 */
[----:B------:R-:W-:Y:S01]  /*ba10*/  @!P0 IMAD.WIDE.U32 R38, R36, 0x50, R38 ;  /* 0x0000005024268825 */ /* 0x000fe200078e0026 */
[----:B------:R-:W-:Y:S02]  /*ba20*/  MOV R36, UR12 ;  /* 0x0000000c00247c02 */ /* 0x000fe40008000f00 */
[----:B------:R-:W-:Y:S01]  /*ba30*/  @!PT LDS RZ, [RZ] ;  /* 0x00000000fffff984 */ /* 0x000fe20000000800 */
[----:B------:R-:W-:Y:S01]  /*ba40*/  @!PT LDS RZ, [RZ] ;  /* 0x00000000fffff984 */ /* 0x000fe20000000800 */
[----:B------:R-:W-:Y:S01]  /*ba50*/  @!PT LDS RZ, [RZ] ;  /* 0x00000000fffff984 */ /* 0x000fe20000000800 */
[----:B------:R3:W-:Y:S01]  /*ba60*/  @!P0 LDGSTS.E.BYPASS.LTC128B.128 [R91+0x5800], [R88.64] ;  /* 0x05800000585b8fae */ /* 0x0007e2000b901d52 */
[----:B------:R-:W-:Y:S01]  /*ba70*/  @!P0 IMAD R37, R37, 0x50, RZ ;  /* 0x0000005025258824 */ /* 0x000fe200078e02ff */
[----:B------:R-:W-:Y:S02]  /*ba80*/  @!P0 LEA R86, P2, R38, c[0x0][0x168], 0x1 ;  /* 0x00005a0026568a11 */ /* 0x000fe400078408ff */
[----:B------:R-:W-:Y:S01]  /*ba90*/  @!P0 IADD3 R36, R36, -0x1, RZ ;  /* 0xffffffff24248810 */ /* 0x000fe20007ffe0ff */
[----:B------:R-:W-:Y:S01]  /*baa0*/  @!P0 IMAD.IADD R37, R37, 0x1, R39 ;  /* 0x0000000125258824 */ /* 0x000fe200078e0227 */
[----:B------:R1:W-:Y:S03]  /*bab0*/  @P0 STS.128 [R91+0x6000], RZ ;  /* 0x006000ff5b000388 */ /* 0x0003e60000000c00 */
[----:B------:R-:W-:Y:S01]  /*bac0*/  @!P0 IMAD.WIDE.U32 R64, R36, c[0x0][0x198], RZ ;  /* 0x0000660024408a25 */ /* 0x000fe200078e00ff */
[----:B------:R-:W-:Y:S02]  /*bad0*/  @!P0 LEA.HI.X R87, R38, c[0x0][0x16c], R37, 0x1, P2 ;  /* 0x00005b0026578a11 */ /* 0x000fe400010f0c25 */
[----:B------:R-:W-:Y:S02]  /*bae0*/  @!P0 SHF.R.S32.HI R37, RZ, 0x1f, R36 ;  /* 0x0000001fff258819 */ /* 0x000fe40000011424 */
[-C--:B------:R-:W-:Y:S03]  /*baf0*/  @!P0 LEA R38, P2, R64, R102.reuse, 0x7 ;  /* 0x0000006640268211 */ /* 0x080fe600078438ff */
[----:B------:R-:W-:Y:S04]  /*bb00*/  @!P0 IMAD R37, R37, c[0x0][0x198], RZ ;  /* 0x0000660025258a24 */ /* 0x000fe800078e02ff */
[----:B------:R-:W-:Y:S01]  /*bb10*/  @!P0 IMAD R37, R36, c[0x0][0x19c], R37 ;  /* 0x0000670024258a24 */ /* 0x000fe200078e0225 */
[----:B------:R-:W-:Y:S03]  /*bb20*/  @!P0 MOV R36, c[0x0][0x19c] ;  /* 0x0000670000248a02 */ /* 0x000fe60000000f00 */
[----:B------:R-:W-:Y:S02]  /*bb30*/  @!P0 IMAD.IADD R37, R65, 0x1, R37 ;  /* 0x0000000141258824 */ /* 0x000fe400078e0225 */
[----:B------:R-:W-:Y:S03]  /*bb40*/  @!P0 IMAD R36, R36, 0x60, RZ ;  /* 0x0000006024248824 */ /* 0x000fe600078e02ff */
[-C--:B------:R-:W-:Y:S01]  /*bb50*/  @!P0 LEA.HI.X R39, R64, R101.reuse, R37, 0x7, P2 ;  /* 0x0000006540278211 */ /* 0x080fe200010f3c25 */
[----:B------:R-:W-:Y:S04]  /*bb60*/  @!P0 IMAD.MOV.U32 R37, RZ, RZ, c[0x0][0x198] ;  /* 0x00006600ff258624 */ /* 0x000fe800078e00ff */
[----:B------:R-:W-:Y:S04]  /*bb70*/  @!P0 IMAD.WIDE.U32 R38, R37, 0x60, R38 ;  /* 0x0000006025268825 */ /* 0x000fe800078e0026 */
[----:B------:R-:W-:Y:S01]  /*bb80*/  IMAD.U32 R37, RZ, RZ, UR12 ;  /* 0x0000000cff257e24 */ /* 0x000fe2000f8e00ff */
[----:B--2---:R-:W-:Y:S01]  /*bb90*/  @!P0 LEA R84, P2, R38, c[0x0][0x168], 0x1 ;  /* 0x00005a0026548a11 */ /* 0x004fe200078408ff */
[----:B------:R-:W-:Y:S03]  /*bba0*/  @!P0 IMAD.IADD R36, R36, 0x1, R39 ;  /* 0x0000000124248824 */ /* 0x000fe600078e0227 */
[----:B------:R-:W-:Y:S02]  /*bbb0*/  @!P0 IADD3 R37, R37, -0x1, RZ ;  /* 0xffffffff25258810 */ /* 0x000fe40007ffe0ff */
[----:B------:R-:W-:Y:S02]  /*bbc0*/  @!P0 LEA.HI.X R85, R38, c[0x0][0x16c], R36, 0x1, P2 ;  /* 0x00005b0026558a11 */ /* 0x000fe400010f0c24 */
[----:B------:R-:W-:Y:S01]  /*bbd0*/  @!P0 SHF.R.S32.HI R36, RZ, 0x1f, R37 ;  /* 0x0000001fff248819 */ /* 0x000fe20000011425 */
[C---:B------:R-:W-:Y:S04]  /*bbe0*/  @!P0 IMAD.WIDE.U32 R38, R37.reuse, c[0x0][0x198], RZ ;  /* 0x0000660025268a25 */ /* 0x040fe800078e00ff */
[----:B------:R-:W-:Y:S01]  /*bbf0*/  @!P0 IMAD R36, R36, c[0x0][0x198], RZ ;  /* 0x0000660024248a24 */ /* 0x000fe200078e02ff */
[C---:B------:R-:W-:Y:S03]  /*bc00*/  @!P0 LEA R64, P2, R38.reuse, R102, 0x7 ;  /* 0x0000006626408211 */ /* 0x040fe600078438ff */
[----:B------:R-:W-:Y:S01]  /*bc10*/  @!P0 IMAD R36, R37, c[0x0][0x19c], R36 ;  /* 0x0000670025248a24 */ /* 0x000fe200078e0224 */
[----:B------:R-:W-:Y:S03]  /*bc20*/  @!P0 MOV R37, c[0x0][0x198] ;  /* 0x0000660000258a02 */ /* 0x000fe60000000f00 */
[----:B------:R-:W-:Y:S05]  /*bc30*/  @!P0 IMAD.IADD R36, R39, 0x1, R36 ;  /* 0x0000000127248824 */ /* 0x000fea00078e0224 */
        /* <DEDUP_REMOVED lines=13> */
[----:B------:R-:W-:Y:S01]  /*bd10*/  @!P0 SHF.R.S32.HI R36, RZ, 0x1f, R37 ;  /* 0x0000001fff248819 */ /* 0x000fe20000011425 */
[C---:B------:R-:W-:Y:S03]  /*bd20*/  @!P0 IMAD.WIDE.U32 R64, R37.reuse, c[0x0][0x198], RZ ;  /* 0x0000660025408a25 */ /* 0x040fe600078e00ff */
[----:B------:R-:W-:Y:S01]  /*bd30*/  @!PT LDS RZ, [RZ] ;  /* 0x00000000fffff984 */ /* 0x000fe20000000800 */
[----:B------:R-:W-:Y:S01]  /*bd40*/  @!PT LDS RZ, [RZ] ;  /* 0x00000000fffff984 */ /* 0x000fe20000000800 */
[----:B------:R-:W-:Y:S01]  /*bd50*/  @!PT LDS RZ, [RZ] ;  /* 0x00000000fffff984 */ /* 0x000fe20000000800 */
[----:B------:R1:W-:Y:S01]  /*bd60*/  @!P0 LDGSTS.E.BYPASS.LTC128B.128 [R91+0x6800], [R86.64] ;  /* 0x06800000565b8fae */ /* 0x0003e2000b901d52 */
[----:B------:R-:W-:Y:S01]  /*bd70*/  @!P0 IMAD R36, R36, c[0x0][0x198], RZ ;  /* 0x0000660024248a24 */ /* 0x000fe200078e02ff */
[C---:B------:R-:W-:Y:S03]  /*bd80*/  @!P0 LEA R38, P2, R64.reuse, R102, 0x7 ;  /* 0x0000006640268211 */ /* 0x040fe600078438ff */
[----:B------:R1:W-:Y:S01]  /*bd90*/  @P0 STS.128 [R91+0x7000], RZ ;  /* 0x007000ff5b000388 */ /* 0x0003e20000000c00 */
[----:B------:R-:W-:Y:S01]  /*bda0*/  @!P0 IMAD R36, R37, c[0x0][0x19c], R36 ;  /* 0x0000670025248a24 */ /* 0x000fe200078e0224 */
[----:B------:R-:W-:Y:S03]  /*bdb0*/  @!P0 MOV R37, c[0x0][0x198] ;  /* 0x0000660000258a02 */ /* 0x000fe60000000f00 */
[----:B------:R-:W-:Y:S01]  /*bdc0*/  @!PT LDS RZ, [RZ] ;  /* 0x00000000fffff984 */ /* 0x000fe20000000800 */
[----:B------:R-:W-:Y:S01]  /*bdd0*/  @!PT LDS RZ, [RZ] ;  /* 0x00000000fffff984 */ /* 0x000fe20000000800 */
[----:B------:R-:W-:Y:S01]  /*bde0*/  @!PT LDS RZ, [RZ] ;  /* 0x00000000fffff984 */ /* 0x000fe20000000800 */
[----:B------:R1:W-:Y:S01]  /*bdf0*/  @!P0 LDGSTS.E.BYPASS.LTC128B.128 [R91+0x7000], [R84.64] ;  /* 0x07000000545b8fae */ /* 0x0003e2000b901d52 */
[----:B------:R-:W-:Y:S04]  /*be00*/  @!P0 IMAD.IADD R36, R65, 0x1, R36 ;  /* 0x0000000141248824 */ /* 0x000fe800078e0224 */
[----:B------:R1:W-:Y:S01]  /*be10*/  @P0 STS.128 [R91+0x7800], RZ ;  /* 0x007800ff5b000388 */ /* 0x0003e20000000c00 */
[----:B------:R-:W-:Y:S01]  /*be20*/  @!P0 LEA.HI.X R39, R64, R101, R36, 0x7, P2 ;  /* 0x0000006540278211 */ /* 0x000fe200010f3c24 */
[----:B------:R-:W-:Y:S04]  /*be30*/  @!P0 IMAD.MOV.U32 R36, RZ, RZ, c[0x0][0x19c] ;  /* 0x00006700ff248624 */ /* 0x000fe800078e00ff */
[----:B------:R-:W-:Y:S04]  /*be40*/  @!P0 IMAD.WIDE.U32 R38, R37, 0x70, R38 ;  /* 0x0000007025268825 */ /* 0x000fe800078e0026 */
[----:B------:R-:W-:Y:S01]  /*be50*/  @!P0 IMAD R36, R36, 0x70, RZ ;  /* 0x0000007024248824 */ /* 0x000fe200078e02ff */
[----:B------:R-:W-:Y:S03]  /*be60*/  @!P0 LEA R64, P2, R38, c[0x0][0x168], 0x1 ;  /* 0x00005a0026408a11 */ /* 0x000fe600078408ff */
[----:B------:R-:W-:Y:S05]  /*be70*/  @!P0 IMAD.IADD R36, R36, 0x1, R39 ;  /* 0x0000000124248824 */ /* 0x000fea00078e0227 */
[----:B------:R-:W-:Y:S05]  /*be80*/  @!P0 LEA.HI.X R65, R38, c[0x0][0x16c], R36, 0x1, P2 ;  /* 0x00005b0026418a11 */ /* 0x000fea00010f0c24 */
[----:B------:R-:W-:Y:S01]  /*be90*/  @!PT LDS RZ, [RZ] ;  /* 0x00000000fffff984 */ /* 0x000fe20000000800 */
[----:B------:R-:W-:Y:S01]  /*bea0*/  @!PT LDS RZ, [RZ] ;  /* 0x00000000fffff984 */ /* 0x000fe20000000800 */
[----:B------:R-:W-:Y:S01]  /*beb0*/  @!PT LDS RZ, [RZ] ;  /* 0x00000000fffff984 */ /* 0x000fe20000000800 */
[----:B------:R1:W-:Y:S05]  /*bec0*/  @!P0 LDGSTS.E.BYPASS.LTC128B.128 [R91+0x7800], [R64.64] ;  /* 0x07800000405b8fae */ /* 0x0003ea000b901d52 */
[----:B------:R-:W0:Y:S01]  /*bed0*/  LDGDEPBAR ;  /* 0x00000000000079af */ /* 0x000e220000000000 */
[----:B------:R-:W-:-:S05]  /*bee0*/  BRA `(.L_x_439) ;  /* 0x000021f000007947 */ /* 0x000fca0003800000 */
.L_x_438:
        /* <DEDUP_REMOVED lines=243> */
[----:B------:R-:W-:Y:S02]  /*ce20*/  FMUL.FTZ R9, R9, c[0x0][0x2ec] ;  /* 0x0000bb0009097a20 */ /* 0x000fe40000410000 */
[----:B------:R-:W-:Y:S02]  /*ce30*/  MUFU.TANH R4, R3 ;  /* 0x0000000300047308 */ /* 0x000fe40000002400 */
[----:B------:R-:W-:Y:S02]  /*ce40*/  FMUL.FTZ R6, R8, c[0x0][0x2ec] ;  /* 0x0000bb0008067a20 */ /* 0x000fe40000410000 */
[----:B------:R-:W-:Y:S02]  /*ce50*/  FMUL.FTZ R11, R11, c[0x0][0x2ec] ;  /* 0x0000bb000b0b7a20 */ /* 0x000fe40000410000 */
[----:B------:R-:W-:Y:S02]  /*ce60*/  FMUL.FTZ R14, R14, c[0x0][0x2ec] ;  /* 0x0000bb000e0e7a20 */ /* 0x000fe40000410000 */
[----:B------:R-:W-:Y:S02]  /*ce70*/  FMUL.FTZ R15, R15, c[0x0][0x2ec] ;  /* 0x0000bb000f0f7a20 */ /* 0x000fe40000410000 */
[----:B------:R2:W-:Y:S01]  /*ce80*/  MUFU.TANH R3, R9 ;  /* 0x0000000900037308 */ /* 0x0005e20000002400 */
[----:B------:R-:W-:Y:S02]  /*ce90*/  FMUL.FTZ R13, R13, c[0x0][0x2ec] ;  /* 0x0000bb000d0d7a20 */ /* 0x000fe40000410000 */
[----:B------:R-:W-:Y:S02]  /*cea0*/  FMUL.FTZ R2, R5, c[0x0][0x2ec] ;  /* 0x0000bb0005027a20 */ /* 0x000fe40000410000 */
[----:B------:R-:W-:Y:S02]  /*ceb0*/  FMUL.FTZ R5, R7, c[0x0][0x2ec] ;  /* 0x0000bb0007057a20 */ /* 0x000fe40000410000 */
[----:B------:R-:W-:Y:S02]  /*cec0*/  FMUL.FTZ R7, R17, c[0x0][0x2ec] ;  /* 0x0000bb0011077a20 */ /* 0x000fe40000410000 */
[----:B------:R-:W-:Y:S01]  /*ced0*/  FMUL.FTZ R17, R19, c[0x0][0x2ec] ;  /* 0x0000bb0013117a20 */ /* 0x000fe20000410000 */
[----:B------:R-:W-:Y:S10]  /*cee0*/  MUFU.TANH R8, R6 ;  /* 0x0000000600087308 */ /* 0x000ff40000002400 */
[----:B------:R3:W-:Y:S01]  /*cef0*/  MUFU.TANH R6, R11 ;  /* 0x0000000b00067308 */ /* 0x0007e20000002400 */
[-C--:B-1----:R-:W-:Y:S03]  /*cf00*/  HMMA.16816.F32 R20, R204, R208.reuse, R20 ;  /* 0x000000d0cc14723c */ /* 0x082fe60000001814 */
[----:B--2---:R-:W-:Y:S05]  /*cf10*/  FMUL.FTZ R9, R18, c[0x0][0x2ec] ;  /* 0x0000bb0012097a20 */ /* 0x004fea0000410000 */
[C---:B------:R-:W-:Y:S01]  /*cf20*/  HMMA.16816.F32 R24, R212.reuse, R208, R24 ;  /* 0x000000d0d418723c */ /* 0x040fe20000001818 */
[----:B------:R-:W-:Y:S07]  /*cf30*/  MUFU.TANH R2, R2 ;  /* 0x0000000200027308 */ /* 0x000fee0000002400 */
[-C--:B------:R-:W-:Y:S03]  /*cf40*/  HMMA.16816.F32 R28, R212, R210.reuse, R28 ;  /* 0x000000d2d41c723c */ /* 0x080fe6000000181c */
[----:B------:R-:W1:Y:S05]  /*cf50*/  MUFU.TANH R0, R0 ;  /* 0x0000000000007308 */ /* 0x000e6a0000002400 */
[C---:B------:R-:W-:Y:S01]  /*cf60*/  HMMA.16816.F32 R32, R204.reuse, R210, R32 ;  /* 0x000000d2cc20723c */ /* 0x040fe20000001820 */
[----:B------:R-:W2:Y:S03]  /*cf70*/  LDSM.16.M88.4 R208, [R198+0x1000] ;  /* 0x00100000c6d0783b */ /* 0x000ea60000000200 */
[----:B------:R-:W-:Y:S01]  /*cf80*/  FMUL.FTZ R18, R22, c[0x0][0x2ec] ;  /* 0x0000bb0016127a20 */ /* 0x000fe20000410000 */
[----:B------:R-:W-:Y:S01]  /*cf90*/  MUFU.TANH R5, R5 ;  /* 0x0000000500057308 */ /* 0x000fe20000002400 */
[----:B------:R-:W-:Y:S02]  /*cfa0*/  FMUL.FTZ R21, R21, c[0x0][0x2ec] ;  /* 0x0000bb0015157a20 */ /* 0x000fe40000410000 */
[----:B---3--:R-:W-:Y:S04]  /*cfb0*/  FMUL.FTZ R11, R25, c[0x0][0x2ec] ;  /* 0x0000bb00190b7a20 */ /* 0x008fe80000410000 */
[----:B------:R-:W-:Y:S03]  /*cfc0*/  FMUL.FTZ R27, R27, c[0x0][0x2ec] ;  /* 0x0000bb001b1b7a20 */ /* 0x000fe60000410000 */
[----:B------:R-:W-:Y:S01]  /*cfd0*/  MUFU.TANH R17, R17 ;  /* 0x0000001100117308 */ /* 0x000fe20000002400 */
[----:B------:R-:W-:Y:S02]  /*cfe0*/  FMUL.FTZ R25, R29, c[0x0][0x2ec] ;  /* 0x0000bb001d197a20 */ /* 0x000fe40000410000 */
[----:B------:R-:W-:Y:S01]  /*cff0*/  FMUL.FTZ R29, R31, c[0x0][0x2ec] ;  /* 0x0000bb001f1d7a20 */ /* 0x000fe20000410000 */
[----:B-1----:R1:W-:Y:S01]  /*d000*/  STL [R1+0x7c], R0 ;  /* 0x00007c0001007387 */ /* 0x0023e20000100800 */
[----:B------:R-:W-:Y:S03]  /*d010*/  FMUL.FTZ R30, R30, c[0x0][0x2ec] ;  /* 0x0000bb001e1e7a20 */ /* 0x000fe60000410000 */
[----:B------:R3:W-:Y:S02]  /*d020*/  STL [R1+0x80], R3 ;  /* 0x0000800301007387 */ /* 0x0007e40000100800 */
[----:B------:R-:W-:Y:S02]  /*d030*/  MUFU.TANH R18, R18 ;  /* 0x0000001200127308 */ /* 0x000fe40000002400 */
[----:B------:R4:W-:Y:S08]  /*d040*/  STL [R1+0x88], R6 ;  /* 0x0000880601007387 */ /* 0x0009f00000100800 */
[----:B------:R-:W-:Y:S01]  /*d050*/  MUFU.TANH R25, R25 ;  /* 0x0000001900197308 */ /* 0x000fe20000002400 */
[-C--:B--2---:R-:W-:Y:S03]  /*d060*/  HMMA.16816.F32 R36, R204, R208.reuse, R36 ;  /* 0x000000d0cc24723c */ /* 0x084fe60000001824 */
[----:B-1----:R-:W-:Y:S06]  /*d070*/  FMUL.FTZ R0, R10, c[0x0][0x2ec] ;  /* 0x0000bb000a007a20 */ /* 0x002fec0000410000 */
[----:B------:R-:W-:Y:S03]  /*d080*/  MUFU.TANH R30, R30 ;  /* 0x0000001e001e7308 */ /* 0x000fe60000002400 */
[----:B------:R-:W-:Y:S02]  /*d090*/  FMUL.FTZ R10, R20, c[0x0][0x2ec] ;  /* 0x0000bb00140a7a20 */ /* 0x000fe40000410000 */
[----:B---3--:R-:W-:Y:S01]  /*d0a0*/  FMUL.FTZ R3, R12, c[0x0][0x2ec] ;  /* 0x0000bb000c037a20 */ /* 0x008fe20000410000 */
[C---:B------:R-:W-:Y:S04]  /*d0b0*/  HMMA.16816.F32 R40, R212.reuse, R208, R40 ;  /* 0x000000d0d428723c */ /* 0x040fe80000001828 */
[----:B------:R1:W-:Y:S04]  /*d0c0*/  MUFU.TANH R12, R13 ;  /* 0x0000000d000c7308 */ /* 0x0003e80000002400 */
[-C--:B------:R-:W-:Y:S06]  /*d0d0*/  HMMA.16816.F32 R44, R212, R210.reuse, R44 ;  /* 0x000000d2d42c723c */ /* 0x080fec000000182c */
[----:B----4-:R2:W-:Y:S01]  /*d0e0*/  MUFU.TANH R6, R14 ;  /* 0x0000000e00067308 */ /* 0x0105e20000002400 */
[----:B------:R-:W-:Y:S01]  /*d0f0*/  FMUL.FTZ R22, R38, c[0x0][0x2ec] ;  /* 0x0000bb0026167a20 */ /* 0x000fe20000410000 */
[C---:B------:R-:W-:Y:S04]  /*d100*/  HMMA.16816.F32 R48, R204.reuse, R210, R48 ;  /* 0x000000d2cc30723c */ /* 0x040fe80000001830 */
[----:B------:R-:W-:Y:S04]  /*d110*/  FMUL.FTZ R19, R39, c[0x0][0x2ec] ;  /* 0x0000bb0027137a20 */ /* 0x000fe80000410000 */
[----:B------:R-:W-:Y:S01]  /*d120*/  FMUL.FTZ R42, R42, c[0x0][0x2ec] ;  /* 0x0000bb002a2a7a20 */ /* 0x000fe20000410000 */
[----:B------:R-:W3:Y:S03]  /*d130*/  MUFU.TANH R3, R3 ;  /* 0x0000000300037308 */ /* 0x000ee60000002400 */
[----:B------:R-:W-:Y:S02]  /*d140*/  FMUL.FTZ R40, R40, c[0x0][0x2ec] ;  /* 0x0000bb0028287a20 */ /* 0x000fe40000410000 */
[----:B-1----:R-:W-:Y:S02]  /*d150*/  FMUL.FTZ R13, R24, c[0x0][0x2ec] ;  /* 0x0000bb00180d7a20 */ /* 0x002fe40000410000 */
[----:B------:R-:W-:Y:S02]  /*d160*/  FMUL.FTZ R41, R41, c[0x0][0x2ec] ;  /* 0x0000bb0029297a20 */ /* 0x000fe40000410000 */
[----:B------:R-:W-:Y:S01]  /*d170*/  FMUL.FTZ R43, R43, c[0x0][0x2ec] ;  /* 0x0000bb002b2b7a20 */ /* 0x000fe20000410000 */
[----:B------:R1:W-:Y:S01]  /*d180*/  MUFU.TANH R24, R13 ;  /* 0x0000000d00187308 */ /* 0x0003e20000002400 */
[----:B------:R-:W-:Y:S02]  /*d190*/  FMUL.FTZ R44, R44, c[0x0][0x2ec] ;  /* 0x0000bb002c2c7a20 */ /* 0x000fe40000410000 */
[----:B------:R-:W-:Y:S02]  /*d1a0*/  FMUL.FTZ R45, R45, c[0x0][0x2ec] ;  /* 0x0000bb002d2d7a20 */ /* 0x000fe40000410000 */
[----:B--2---:R-:W-:Y:S02]  /*d1b0*/  FMUL.FTZ R14, R36, c[0x0][0x2ec] ;  /* 0x0000bb00240e7a20 */ /* 0x004fe40000410000 */
[----:B------:R-:W-:Y:S02]  /*d1c0*/  FMUL.FTZ R46, R46, c[0x0][0x2ec] ;  /* 0x0000bb002e2e7a20 */ /* 0x000fe40000410000 */
[----:B------:R-:W-:Y:S01]  /*d1d0*/  FMUL.FTZ R47, R47, c[0x0][0x2ec] ;  /* 0x0000bb002f2f7a20 */ /* 0x000fe20000410000 */
[----:B------:R-:W-:Y:S01]  /*d1e0*/  MUFU.TANH R20, R11 ;  /* 0x0000000b00147308 */ /* 0x000fe20000002400 */
[----:B---3--:R2:W-:Y:S04]  /*d1f0*/  STL [R1+0x84], R3 ;  /* 0x0000840301007387 */ /* 0x0085e80000100800 */
[----:B------:R3:W-:Y:S05]  /*d200*/  STL [R1+0x8c], R6 ;  /* 0x00008c0601007387 */ /* 0x0007ea0000100800 */
[----:B------:R4:W-:Y:S01]  /*d210*/  MUFU.TANH R31, R44 ;  /* 0x0000002c001f7308 */ /* 0x0009e20000002400 */
[----:B-1----:R-:W-:Y:S02]  /*d220*/  FMUL.FTZ R13, R37, c[0x0][0x2ec] ;  /* 0x0000bb00250d7a20 */ /* 0x002fe40000410000 */
[----:B------:R-:W1:Y:S07]  /*d230*/  LDSM.16.M88.4 R36, [R198+0x1800] ;  /* 0x00180000c624783b */ /* 0x000e6e0000000200 */
[----:B------:R-:W-:Y:S10]  /*d240*/  MUFU.TANH R0, R0 ;  /* 0x0000000000007308 */ /* 0x000ff40000002400 */
[----:B--2---:R-:W2:Y:S01]  /*d250*/  MUFU.TANH R3, R15 ;  /* 0x0000000f00037308 */ /* 0x004ea20000002400 */
[----:B---3--:R-:W-:Y:S02]  /*d260*/  FMUL.FTZ R6, R16, c[0x0][0x2ec] ;  /* 0x0000bb0010067a20 */ /* 0x008fe40000410000 */
[----:B----4-:R-:W-:Y:S07]  /*d270*/  FMUL.FTZ R44, R50, c[0x0][0x2ec] ;  /* 0x0000bb00322c7a20 */ /* 0x010fee0000410000 */
[----:B------:R3:W-:Y:S10]  /*d280*/  MUFU.TANH R16, R9 ;  /* 0x0000000900107308 */ /* 0x0007f40000002400 */
[----:B------:R-:W-:Y:S01]  /*d290*/  MUFU.TANH R6, R6 ;  /* 0x0000000600067308 */ /* 0x000fe20000002400 */
[----:B--2---:R2:W-:Y:S01]  /*d2a0*/  STL [R1+0x90], R3 ;  /* 0x0000900301007387 */ /* 0x0045e20000100800 */
[----:B------:R-:W-:Y:S01]  /*d2b0*/  FMUL.FTZ R15, R23, c[0x0][0x2ec] ;  /* 0x0000bb00170f7a20 */ /* 0x000fe20000410000 */
[-C--:B-1----:R-:W-:Y:S03]  /*d2c0*/  HMMA.16816.F32 R52, R204, R36.reuse, R52 ;  /* 0x00000024cc34723c */ /* 0x082fe60000001834 */
[----:B------:R-:W-:Y:S04]  /*d2d0*/  FMUL.FTZ R23, R34, c[0x0][0x2ec] ;  /* 0x0000bb0022177a20 */ /* 0x000fe80000410000 */
[----:B------:R-:W-:Y:S01]  /*d2e0*/  MUFU.TANH R10, R10 ;  /* 0x0000000a000a7308 */ /* 0x000fe20000002400 */
[C---:B------:R-:W-:Y:S04]  /*d2f0*/  HMMA.16816.F32 R56, R212.reuse, R36, R56 ;  /* 0x00000024d438723c */ /* 0x040fe80000001838 */
[----:B---3--:R-:W-:Y:S05]  /*d300*/  FMUL.FTZ R9, R26, c[0x0][0x2ec] ;  /* 0x0000bb001a097a20 */ /* 0x008fea0000410000 */
[----:B------:R-:W-:Y:S03]  /*d310*/  MUFU.TANH R34, R40 ;  /* 0x0000002800227308 */ /* 0x000fe60000002400 */
[----:B------:R-:W-:Y:S01]  /*d320*/  FMUL.FTZ R26, R28, c[0x0][0x2ec] ;  /* 0x0000bb001c1a7a20 */ /* 0x000fe20000410000 */
[-C--:B------:R-:W-:Y:S06]  /*d330*/  HMMA.16816.F32 R60, R212, R38.reuse, R60 ;  /* 0x00000026d43c723c */ /* 0x080fec000000183c */
[----:B------:R-:W1:Y:S02]  /*d340*/  MUFU.TANH R11, R9 ;  /* 0x00000009000b7308 */ /* 0x000e640000002400 */
[C---:B------:R-:W-:Y:S01]  /*d350*/  HMMA.16816.F32 R64, R204.reuse, R38, R64 ;  /* 0x00000026cc40723c */ /* 0x040fe20000001840 */
[----:B------:R-:W3:Y:S03]  /*d360*/  LDSM.16.M88.4 R36, [R198+0x2000] ;  /* 0x00200000c624783b */ /* 0x000ee60000000200 */
[----:B------:R-:W-:Y:S02]  /*d370*/  FMUL.FTZ R52, R52, c[0x0][0x2ec] ;  /* 0x0000bb0034347a20 */ /* 0x000fe40000410000 */
[----:B------:R-:W-:Y:S02]  /*d380*/  FMUL.FTZ R53, R53, c[0x0][0x2ec] ;  /* 0x0000bb0035357a20 */ /* 0x000fe40000410000 */
[----:B------:R-:W-:Y:S01]  /*d390*/  FMUL.FTZ R56, R56, c[0x0][0x2ec] ;  /* 0x0000bb0038387a20 */ /* 0x000fe20000410000 */
[----:B------:R-:W4:Y:S03]  /*d3a0*/  MUFU.TANH R9, R27 ;  /* 0x0000001b00097308 */ /* 0x000f260000002400 */
[----:B------:R-:W-:Y:S02]  /*d3b0*/  FMUL.FTZ R57, R57, c[0x0][0x2ec] ;  /* 0x0000bb0039397a20 */ /* 0x000fe40000410000 */
[----:B------:R-:W-:Y:S02]  /*d3c0*/  FMUL.FTZ R58, R58, c[0x0][0x2ec] ;  /* 0x0000bb003a3a7a20 */ /* 0x000fe40000410000 */
[----:B------:R-:W-:Y:S02]  /*d3d0*/  FMUL.FTZ R59, R59, c[0x0][0x2ec] ;  /* 0x0000bb003b3b7a20 */ /* 0x000fe40000410000 */
[----:B------:R-:W-:Y:S01]  /*d3e0*/  FMUL.FTZ R60, R60, c[0x0][0x2ec] ;  /* 0x0000bb003c3c7a20 */ /* 0x000fe20000410000 */
[----:B------:R-:W5:Y:S01]  /*d3f0*/  MUFU.TANH R27, R42 ;  /* 0x0000002a001b7308 */ /* 0x000f620000002400 */
[----:B------:R-:W-:Y:S02]  /*d400*/  FMUL.FTZ R61, R61, c[0x0][0x2ec] ;  /* 0x0000bb003d3d7a20 */ /* 0x000fe40000410000 */
[----:B------:R-:W-:Y:S01]  /*d410*/  FMUL.FTZ R62, R62, c[0x0][0x2ec] ;  /* 0x0000bb003e3e7a20 */ /* 0x000fe20000410000 */
[----:B-1----:R1:W-:Y:S01]  /*d420*/  STL [R1+0x98], R11 ;  /* 0x0000980b01007387 */ /* 0x0023e20000100800 */
[----:B------:R-:W-:Y:S02]  /*d430*/  FMUL.FTZ R40, R49, c[0x0][0x2ec] ;  /* 0x0000bb0031287a20 */ /* 0x000fe40000410000 */
[----:B------:R-:W-:Y:S02]  /*d440*/  FMUL.FTZ R49, R63, c[0x0][0x2ec] ;  /* 0x0000bb003f317a20 */ /* 0x000fe40000410000 */
[----:B------:R-:W-:Y:S01]  /*d450*/  FMUL.FTZ R64, R64, c[0x0][0x2ec] ;  /* 0x0000bb0040407a20 */ /* 0x000fe20000410000 */
[----:B--2---:R-:W2:Y:S01]  /*d460*/  MUFU.TANH R3, R7 ;  /* 0x0000000700037308 */ /* 0x004ea20000002400 */
[----:B------:R-:W-:Y:S01]  /*d470*/  FMUL.FTZ R65, R65, c[0x0][0x2ec] ;  /* 0x0000bb0041417a20 */ /* 0x000fe20000410000 */
[----:B----4-:R4:W-:Y:S08]  /*d480*/  STL [R1+0x94], R9 ;  /* 0x0000940901007387 */ /* 0x0109f00000100800 */
[----:B------:R2:W2:Y:S01]  /*d490*/  MUFU.TANH R7, R21 ;  /* 0x0000001500077308 */ /* 0x0004a20000002400 */
[-C--:B---3--:R-:W-:Y:S01]  /*d4a0*/  HMMA.16816.F32 R68, R204, R36.reuse, R68 ;  /* 0x00000024cc44723c */ /* 0x088fe20000001844 */
[----:B-----5:R3:W-:Y:S02]  /*d4b0*/  STL [R1+0x9c], R27 ;  /* 0x00009c1b01007387 */ /* 0x0207e40000100800 */
[----:B------:R-:W-:Y:S02]  /*d4c0*/  FMUL.FTZ R42, R55, c[0x0][0x2ec] ;  /* 0x0000bb00372a7a20 */ /* 0x000fe40000410000 */
[----:B-1----:R-:W-:Y:S04]  /*d4d0*/  FMUL.FTZ R11, R32, c[0x0][0x2ec] ;  /* 0x0000bb00200b7a20 */ /* 0x002fe80000410000 */
[----:B------:R1:W1:Y:S01]  /*d4e0*/  MUFU.TANH R28, R43 ;  /* 0x0000002b001c7308 */ /* 0x0002620000002400 */
[C---:B------:R-:W-:Y:S08]  /*d4f0*/  HMMA.16816.F32 R72, R212.reuse, R36, R72 ;  /* 0x00000024d448723c */ /* 0x040ff00000001848 */
[-C--:B------:R-:W-:Y:S01]  /*d500*/  HMMA.16816.F32 R76, R212, R38.reuse, R76 ;  /* 0x00000026d44c723c */ /* 0x080fe2000000184c */
[----:B------:R5:W1:Y:S03]  /*d510*/  MUFU.TANH R32, R46 ;  /* 0x0000002e00207308 */ /* 0x000a660000002400 */
[----:B----4-:R-:W-:Y:S02]  /*d520*/  FMUL.FTZ R9, R33, c[0x0][0x2ec] ;  /* 0x0000bb0021097a20 */ /* 0x010fe40000410000 */
[----:B--2---:R-:W-:Y:S02]  /*d530*/  FMUL.FTZ R21, R35, c[0x0][0x2ec] ;  /* 0x0000bb0023157a20 */ /* 0x004fe40000410000 */
[C---:B------:R-:W-:Y:S01]  /*d540*/  HMMA.16816.F32 R80, R204.reuse, R38, R80 ;  /* 0x00000026cc50723c */ /* 0x040fe20000001850 */
[----:B------:R-:W2:Y:S02]  /*d550*/  LDSM.16.M88.4 R36, [R198+0x2800] ;  /* 0x00280000c624783b */ /* 0x000ea40000000200 */
[----:B------:R4:W2:Y:S01]  /*d560*/  MUFU.TANH R33, R41 ;  /* 0x0000002900217308 */ /* 0x0008a20000002400 */
[----:B------:R-:W-:Y:S02]  /*d570*/  FMUL.FTZ R68, R68, c[0x0][0x2ec] ;  /* 0x0000bb0044447a20 */ /* 0x000fe40000410000 */
[----:B------:R-:W-:Y:S02]  /*d580*/  FMUL.FTZ R69, R69, c[0x0][0x2ec] ;  /* 0x0000bb0045457a20 */ /* 0x000fe40000410000 */
[----:B------:R-:W-:Y:S04]  /*d590*/  FMUL.FTZ R71, R71, c[0x0][0x2ec] ;  /* 0x0000bb0047477a20 */ /* 0x000fe80000410000 */
[----:B------:R-:W-:Y:S01]  /*d5a0*/  FMUL.FTZ R74, R74, c[0x0][0x2ec] ;  /* 0x0000bb004a4a7a20 */ /* 0x000fe20000410000 */
[----:B---3--:R3:W2:Y:S01]  /*d5b0*/  MUFU.TANH R27, R45 ;  /* 0x0000002d001b7308 */ /* 0x0086a20000002400 */
[----:B------:R-:W-:Y:S02]  /*d5c0*/  FMUL.FTZ R75, R75, c[0x0][0x2ec] ;  /* 0x0000bb004b4b7a20 */ /* 0x000fe40000410000 */
[----:B------:R-:W-:Y:S02]  /*d5d0*/  FMUL.FTZ R79, R79, c[0x0][0x2ec] ;  /* 0x0000bb004f4f7a20 */ /* 0x000fe40000410000 */
[----:B-1----:R-:W-:Y:S02]  /*d5e0*/  FMUL.FTZ R43, R51, c[0x0][0x2ec] ;  /* 0x0000bb00332b7a20 */ /* 0x002fe40000410000 */
[----:B-----5:R-:W-:Y:S02]  /*d5f0*/  FMUL.FTZ R46, R66, c[0x0][0x2ec] ;  /* 0x0000bb00422e7a20 */ /* 0x020fe40000410000 */
[----:B------:R-:W-:Y:S01]  /*d600*/  FMUL.FTZ R51, R76, c[0x0][0x2ec] ;  /* 0x0000bb004c337a20 */ /* 0x000fe20000410000 */
[----:B------:R1:W1:Y:S01]  /*d610*/  MUFU.TANH R35, R47 ;  /* 0x0000002f00237308 */ /* 0x0002620000002400 */
[----:B------:R-:W-:Y:S02]  /*d620*/  FMUL.FTZ R82, R82, c[0x0][0x2ec] ;  /* 0x0000bb0052527a20 */ /* 0x000fe40000410000 */
[----:B------:R-:W-:Y:S02]  /*d630*/  FMUL.FTZ R50, R77, c[0x0][0x2ec] ;  /* 0x0000bb004d327a20 */ /* 0x000fe40000410000 */
[----:B----4-:R-:W-:Y:S02]  /*d640*/  FMUL.FTZ R41, R48, c[0x0][0x2ec] ;  /* 0x0000bb0030297a20 */ /* 0x010fe40000410000 */
[----:B------:R-:W-:Y:S02]  /*d650*/  FMUL.FTZ R48, R70, c[0x0][0x2ec] ;  /* 0x0000bb0046307a20 */ /* 0x000fe40000410000 */
[----:B------:R-:W-:Y:S01]  /*d660*/  FMUL.FTZ R83, R83, c[0x0][0x2ec] ;  /* 0x0000bb0053537a20 */ /* 0x000fe20000410000 */
[----:B------:R4:W4:Y:S01]  /*d670*/  MUFU.TANH R235, R52 ;  /* 0x0000003400eb7308 */ /* 0x0009220000002400 */
[----:B---3--:R-:W-:Y:S01]  /*d680*/  FMUL.FTZ R45, R54, c[0x0][0x2ec] ;  /* 0x0000bb00362d7a20 */ /* 0x008fe20000410000 */
[-C--:B--2---:R-:W-:Y:S08]  /*d690*/  HMMA.16816.F32 R84, R204, R36.reuse, R84 ;  /* 0x00000024cc54723c */ /* 0x084ff00000001854 */
[----:B------:R-:W2:Y:S01]  /*d6a0*/  MUFU.TANH R233, R53 ;  /* 0x0000003500e97308 */ /* 0x000ea20000002400 */
[----:B-1----:R-:W-:Y:S01]  /*d6b0*/  FMUL.FTZ R47, R67, c[0x0][0x2ec] ;  /* 0x0000bb00432f7a20 */ /* 0x002fe20000410000 */
[C---:B------:R-:W-:Y:S08]  /*d6c0*/  HMMA.16816.F32 R88, R212.reuse, R36, R88 ;  /* 0x00000024d458723c */ /* 0x040ff00000001858 */
[----:B------:R1:W3:Y:S01]  /*d6d0*/  MUFU.TANH R227, R56 ;  /* 0x0000003800e37308 */ /* 0x0002e20000002400 */
[-C--:B------:R-:W-:Y:S03]  /*d6e0*/  HMMA.16816.F32 R92, R212, R38.reuse, R92 ;  /* 0x00000026d45c723c */ /* 0x080fe6000000185c */
[----:B----4-:R-:W-:Y:S06]  /*d6f0*/  FMUL.FTZ R52, R73, c[0x0][0x2ec] ;  /* 0x0000bb0049347a20 */ /* 0x010fec0000410000 */
[----:B------:R4:W2:Y:S01]  /*d700*/  MUFU.TANH R225, R57 ;  /* 0x0000003900e17308 */ /* 0x0008a20000002400 */
[C---:B------:R-:W-:Y:S01]  /*d710*/  HMMA.16816.F32 R96, R204.reuse, R38, R96 ;  /* 0x00000026cc60723c */ /* 0x040fe20000001860 */
[----:B------:R-:W5:Y:S03]  /*d720*/  LDSM.16.M88.4 R36, [R198+0x3000] ;  /* 0x00300000c624783b */ /* 0x000f660000000200 */
[----:B------:R-:W-:Y:S02]  /*d730*/  FMUL.FTZ R67, R84, c[0x0][0x2ec] ;  /* 0x0000bb0054437a20 */ /* 0x000fe40000410000 */
[----:B------:R-:W-:Y:S03]  /*d740*/  FMUL.FTZ R66, R85, c[0x0][0x2ec] ;  /* 0x0000bb0055427a20 */ /* 0x000fe60000410000 */
[----:B------:R2:W2:Y:S03]  /*d750*/  MUFU.TANH R224, R58 ;  /* 0x0000003a00e07308 */ /* 0x0004a60000002400 */
[----:B------:R-:W-:Y:S02]  /*d760*/  FMUL.FTZ R90, R90, c[0x0][0x2ec] ;  /* 0x0000bb005a5a7a20 */ /* 0x000fe40000410000 */
[----:B-1----:R-:W-:Y:S02]  /*d770*/  FMUL.FTZ R56, R88, c[0x0][0x2ec] ;  /* 0x0000bb0058387a20 */ /* 0x002fe40000410000 */
[----:B------:R-:W-:Y:S02]  /*d780*/  FMUL.FTZ R55, R89, c[0x0][0x2ec] ;  /* 0x0000bb0059377a20 */ /* 0x000fe40000410000 */
[----:B------:R-:W-:Y:S01]  /*d790*/  FMUL.FTZ R63, R91, c[0x0][0x2ec] ;  /* 0x0000bb005b3f7a20 */ /* 0x000fe20000410000 */
[----:B------:R1:W1:Y:S01]  /*d7a0*/  MUFU.TANH R222, R59 ;  /* 0x0000003b00de7308 */ /* 0x0002620000002400 */
[----:B------:R-:W-:Y:S02]  /*d7b0*/  FMUL.FTZ R54, R92, c[0x0][0x2ec] ;  /* 0x0000bb005c367a20 */ /* 0x000fe40000410000 */
[----:B------:R-:W-:Y:S02]  /*d7c0*/  FMUL.FTZ R53, R93, c[0x0][0x2ec] ;  /* 0x0000bb005d357a20 */ /* 0x000fe40000410000 */
[----:B----4-:R-:W-:Y:S02]  /*d7d0*/  FMUL.FTZ R57, R72, c[0x0][0x2ec] ;  /* 0x0000bb0048397a20 */ /* 0x010fe40000410000 */
[----:B------:R-:W-:Y:S02]  /*d7e0*/  FMUL.FTZ R98, R98, c[0x0][0x2ec] ;  /* 0x0000bb0062627a20 */ /* 0x000fe40000410000 */
[----:B------:R-:W-:Y:S01]  /*d7f0*/  FMUL.FTZ R76, R96, c[0x0][0x2ec] ;  /* 0x0000bb00604c7a20 */ /* 0x000fe20000410000 */
[----:B------:R4:W3:Y:S01]  /*d800*/  MUFU.TANH R223, R60 ;  /* 0x0000003c00df7308 */ /* 0x0008e20000002400 */
[----:B------:R-:W-:Y:S02]  /*d810*/  FMUL.FTZ R99, R99, c[0x0][0x2ec] ;  /* 0x0000bb0063637a20 */ /* 0x000fe40000410000 */
[----:B------:R-:W-:Y:S02]  /*d820*/  FMUL.FTZ R86, R86, c[0x0][0x2ec] ;  /* 0x0000bb0056567a20 */ /* 0x000fe40000410000 */
[----:B--2---:R-:W-:Y:S05]  /*d830*/  FMUL.FTZ R58, R95, c[0x0][0x2ec] ;  /* 0x0000bb005f3a7a20 */ /* 0x004fea0000410000 */
[----:B------:R2:W2:Y:S01]  /*d840*/  MUFU.TANH R221, R61 ;  /* 0x0000003d00dd7308 */ /* 0x0004a20000002400 */
[-C--:B-----5:R-:W-:Y:S03]  /*d850*/  HMMA.16816.F32 R100, R204, R36.reuse, R100 ;  /* 0x00000024cc64723c */ /* 0x0a0fe60000001864 */
[----:B-1----:R-:W-:Y:S06]  /*d860*/  FMUL.FTZ R59, R81, c[0x0][0x2ec] ;  /* 0x0000bb00513b7a20 */ /* 0x002fec0000410000 */
[----:B------:R1:W1:Y:S01]  /*d870*/  MUFU.TANH R220, R62 ;  /* 0x0000003e00dc7308 */ /* 0x0002620000002400 */
[C---:B------:R-:W-:Y:S04]  /*d880*/  HMMA.16816.F32 R104, R212.reuse, R36, R104 ;  /* 0x00000024d468723c */ /* 0x040fe80000001868 */
[----:B----4-:R-:W-:Y:S04]  /*d890*/  FMUL.FTZ R60, R78, c[0x0][0x2ec] ;  /* 0x0000bb004e3c7a20 */ /* 0x010fe80000410000 */
[-C--:B------:R-:W-:Y:S01]  /*d8a0*/  HMMA.16816.F32 R108, R212, R38.reuse, R108 ;  /* 0x00000026d46c723c */ /* 0x080fe2000000186c */
[----:B------:R4:W3:Y:S03]  /*d8b0*/  MUFU.TANH R209, R68 ;  /* 0x0000004400d17308 */ /* 0x0008e60000002400 */
[----:B--2---:R-:W-:Y:S04]  /*d8c0*/  FMUL.FTZ R61, R80, c[0x0][0x2ec] ;  /* 0x0000bb00503d7a20 */ /* 0x004fe80000410000 */
[C---:B------:R-:W-:Y:S01]  /*d8d0*/  HMMA.16816.F32 R112, R204.reuse, R38, R112 ;  /* 0x00000026cc70723c */ /* 0x040fe20000001870 */
[----:B------:R-:W2:Y:S01]  /*d8e0*/  LDSM.16.M88.4 R36, [R198+0x3800] ;  /* 0x00380000c624783b */ /* 0x000ea20000000200 */
[----:B------:R-:W-:Y:S04]  /*d8f0*/  DEPBAR.LE SB0, 0x0 ;  /* 0x000080000000791a */ /* 0x000fe80000000000 */
[----:B------:R5:W2:Y:S01]  /*d900*/  MUFU.TANH R208, R69 ;  /* 0x0000004500d07308 */ /* 0x000aa20000002400 */
[----:B-1----:R-:W-:Y:S02]  /*d910*/  FMUL.FTZ R62, R94, c[0x0][0x2ec] ;  /* 0x0000bb005e3e7a20 */ /* 0x002fe40000410000 */
[----:B------:R-:W-:Y:S03]  /*d920*/  BAR.SYNC.DEFER_BLOCKING 0x0 ;  /* 0x0000000000007b1d */ /* 0x000fe60000010000 */
[----:B------:R-:W-:Y:S02]  /*d930*/  FMUL.FTZ R70, R101, c[0x0][0x2ec] ;  /* 0x0000bb0065467a20 */ /* 0x000fe40000410000 */
[----:B------:R-:W-:Y:S02]  /*d940*/  FMUL.FTZ R77, R106, c[0x0][0x2ec] ;  /* 0x0000bb006a4d7a20 */ /* 0x000fe40000410000 */
[----:B------:R-:W1:Y:S01]  /*d950*/  MUFU.TANH R243, R71 ;  /* 0x0000004700f37308 */ /* 0x000e620000002400 */
[----:B----4-:R-:W-:Y:S02]  /*d960*/  FMUL.FTZ R68, R97, c[0x0][0x2ec] ;  /* 0x0000bb0061447a20 */ /* 0x010fe40000410000 */
[----:B------:R-:W-:Y:S02]  /*d970*/  FMUL.FTZ R97, R108, c[0x0][0x2ec] ;  /* 0x0000bb006c617a20 */ /* 0x000fe40000410000 */
[----:B------:R-:W-:Y:S02]  /*d980*/  FMUL.FTZ R96, R109, c[0x0][0x2ec] ;  /* 0x0000bb006d607a20 */ /* 0x000fe40000410000 */
[----:B------:R-:W-:Y:S02]  /*d990*/  FMUL.FTZ R102, R102, c[0x0][0x2ec] ;  /* 0x0000bb0066667a20 */ /* 0x000fe40000410000 */
[----:B------:R-:W-:Y:S01]  /*d9a0*/  FMUL.FTZ R81, R112, c[0x0][0x2ec] ;  /* 0x0000bb0070517a20 */ /* 0x000fe20000410000 */
[----:B------:R-:W4:Y:S01]  /*d9b0*/  MUFU.TANH R219, R74 ;  /* 0x0000004a00db7308 */ /* 0x000f220000002400 */
[----:B------:R-:W-:Y:S02]  /*d9c0*/  FMUL.FTZ R78, R113, c[0x0][0x2ec] ;  /* 0x0000bb00714e7a20 */ /* 0x000fe40000410000 */
[----:B------:R-:W-:Y:S02]  /*d9d0*/  FMUL.FTZ R103, R103, c[0x0][0x2ec] ;  /* 0x0000bb0067677a20 */ /* 0x000fe40000410000 */
[----:B-----5:R-:W-:Y:S02]  /*d9e0*/  FMUL.FTZ R69, R87, c[0x0][0x2ec] ;  /* 0x0000bb0057457a20 */ /* 0x020fe40000410000 */
[----:B------:R-:W-:Y:S02]  /*d9f0*/  FMUL.FTZ R104, R104, c[0x0][0x2ec] ;  /* 0x0000bb0068687a20 */ /* 0x000fe40000410000 */
[----:B------:R-:W-:Y:S01]  /*da00*/  FMUL.FTZ R107, R107, c[0x0][0x2ec] ;  /* 0x0000bb006b6b7a20 */ /* 0x000fe20000410000 */
[----:B------:R5:W1:Y:S01]  /*da10*/  MUFU.TANH R218, R75 ;  /* 0x0000004b00da7308 */ /* 0x000a620000002400 */
[----:B------:R-:W-:Y:S02]  /*da20*/  FMUL.FTZ R110, R110, c[0x0][0x2ec] ;  /* 0x0000bb006e6e7a20 */ /* 0x000fe40000410000 */
[----:B------:R-:W-:Y:S01]  /*da30*/  FMUL.FTZ R114, R114, c[0x0][0x2ec] ;  /* 0x0000bb0072727a20 */ /* 0x000fe20000410000 */
[-C--:B--2---:R-:W-:Y:S06]  /*da40*/  HMMA.16816.F32 R116, R204, R36.reuse, R116 ;  /* 0x00000024cc74723c */ /* 0x084fec0000001874 */
[----:B------:R2:W1:Y:S01]  /*da50*/  MUFU.TANH R217, R79 ;  /* 0x0000004f00d97308 */ /* 0x0004620000002400 */
[----:B------:R-:W-:Y:S01]  /*da60*/  FMUL.FTZ R115, R115, c[0x0][0x2ec] ;  /* 0x0000bb0073737a20 */ /* 0x000fe20000410000 */
[C---:B------:R-:W-:Y:S08]  /*da70*/  HMMA.16816.F32 R120, R212.reuse, R36, R120 ;  /* 0x00000024d478723c */ /* 0x040ff00000001878 */
[----:B------:R1:W1:Y:S01]  /*da80*/  MUFU.TANH R242, R82 ;  /* 0x0000005200f27308 */ /* 0x0002620000002400 */
[-C--:B------:R-:W-:Y:S03]  /*da90*/  HMMA.16816.F32 R124, R212, R38.reuse, R124 ;  /* 0x00000026d47c723c */ /* 0x080fe6000000187c */
[----:B-----5:R-:W-:Y:S05]  /*daa0*/  FMUL.FTZ R75, R111, c[0x0][0x2ec] ;  /* 0x0000bb006f4b7a20 */ /* 0x020fea0000410000 */
[----:B------:R-:W-:Y:S01]  /*dab0*/  HMMA.16816.F32 R128, R204, R38, R128 ;  /* 0x00000026cc80723c */ /* 0x000fe20000001880 */
[----:B------:R5:W3:Y:S03]  /*dac0*/  MUFU.TANH R216, R90 ;  /* 0x0000005a00d87308 */ /* 0x000ae60000002400 */
[----:B------:R-:W-:Y:S02]  /*dad0*/  FMUL.FTZ R80, R117, c[0x0][0x2ec] ;  /* 0x0000bb0075507a20 */ /* 0x000fe40000410000 */
[----:B--2---:R-:W-:Y:S02]  /*dae0*/  FMUL.FTZ R79, R100, c[0x0][0x2ec] ;  /* 0x0000bb00644f7a20 */ /* 0x004fe40000410000 */
[----:B------:R-:W-:Y:S03]  /*daf0*/  FMUL.FTZ R92, R120, c[0x0][0x2ec] ;  /* 0x0000bb00785c7a20 */ /* 0x000fe60000410000 */
[----:B------:R2:W2:Y:S01]  /*db00*/  MUFU.TANH R239, R98 ;  /* 0x0000006200ef7308 */ /* 0x0004a20000002400 */
[----:B------:R-:W-:Y:S02]  /*db10*/  FMUL.FTZ R94, R121, c[0x0][0x2ec] ;  /* 0x0000bb00795e7a20 */ /* 0x000fe40000410000 */
[----:B------:R-:W-:Y:S02]  /*db20*/  FMUL.FTZ R74, R122, c[0x0][0x2ec] ;  /* 0x0000bb007a4a7a20 */ /* 0x000fe40000410000 */
[----:B-1----:R-:W-:Y:S02]  /*db30*/  FMUL.FTZ R82, R116, c[0x0][0x2ec] ;  /* 0x0000bb0074527a20 */ /* 0x002fe40000410000 */
[----:B------:R-:W-:Y:S02]  /*db40*/  FMUL.FTZ R73, R123, c[0x0][0x2ec] ;  /* 0x0000bb007b497a20 */ /* 0x000fe40000410000 */
[----:B------:R-:W-:Y:S01]  /*db50*/  FMUL.FTZ R93, R124, c[0x0][0x2ec] ;  /* 0x0000bb007c5d7a20 */ /* 0x000fe20000410000 */
[----:B------:R-:W1:Y:S01]  /*db60*/  MUFU.TANH R15, R15 ;  /* 0x0000000f000f7308 */ /* 0x000e620000002400 */
[----:B------:R-:W-:Y:S02]  /*db70*/  FMUL.FTZ R95, R125, c[0x0][0x2ec] ;  /* 0x0000bb007d5f7a20 */ /* 0x000fe40000410000 */
[----:B------:R-:W-:Y:S02]  /*db80*/  FMUL.FTZ R72, R126, c[0x0][0x2ec] ;  /* 0x0000bb007e487a20 */ /* 0x000fe40000410000 */
[----:B------:R-:W-:Y:S02]  /*db90*/  FMUL.FTZ R71, R127, c[0x0][0x2ec] ;  /* 0x0000bb007f477a20 */ /* 0x000fe40000410000 */
[----:B------:R-:W-:Y:S02]  /*dba0*/  FMUL.FTZ R123, R128, c[0x0][0x2ec] ;  /* 0x0000bb00807b7a20 */ /* 0x000fe40000410000 */
[----:B-----5:R-:W-:Y:S01]  /*dbb0*/  FMUL.FTZ R90, R129, c[0x0][0x2ec] ;  /* 0x0000bb00815a7a20 */ /* 0x020fe20000410000 */
[----:B------:R-:W1:Y:S01]  /*dbc0*/  MUFU.TANH R26, R26 ;  /* 0x0000001a001a7308 */ /* 0x000e620000002400 */
[----:B------:R-:W-:Y:S02]  /*dbd0*/  FMUL.FTZ R116, R131, c[0x0][0x2ec] ;  /* 0x0000bb0083747a20 */ /* 0x000fe40000410000 */
[----:B------:R-:W-:Y:S02]  /*dbe0*/  FMUL.FTZ R118, R118, c[0x0][0x2ec] ;  /* 0x0000bb0076767a20 */ /* 0x000fe40000410000 */
[----:B--2---:R-:W-:Y:S02]  /*dbf0*/  FMUL.FTZ R98, R105, c[0x0][0x2ec] ;  /* 0x0000bb0069627a20 */ /* 0x004fe40000410000 */
[----:B------:R-:W-:Y:S02]  /*dc00*/  FMUL.FTZ R119, R119, c[0x0][0x2ec] ;  /* 0x0000bb0077777a20 */ /* 0x000fe40000410000 */
[----:B------:R-:W-:Y:S01]  /*dc10*/  FMUL.FTZ R130, R130, c[0x0][0x2ec] ;  /* 0x0000bb0082827a20 */ /* 0x000fe20000410000 */
[----:B------:R-:W2:Y:S10]  /*dc20*/  MUFU.TANH R29, R29 ;  /* 0x0000001d001d7308 */ /* 0x000eb40000002400 */
        /* <DEDUP_REMOVED lines=45> */
[----:B------:R1:W1:Y:S10]  /*df00*/  MUFU.TANH R236, R103 ;  /* 0x0000006700ec7308 */ /* 0x0002740000002400 */
[----:B------:R1:W1:Y:S10]  /*df10*/  MUFU.TANH R99, R104 ;  /* 0x0000006800637308 */ /* 0x0002740000002400 */
        /* <DEDUP_REMOVED lines=9> */
[----:B------:R1:W1:Y:S10]  /*dfb0*/  MUFU.TANH R234, R114 ;  /* 0x0000007200ea7308 */ /* 0x0002740000002400 */
[----:B------:R1:W1:Y:S10]  /*dfc0*/  MUFU.TANH R232, R115 ;  /* 0x0000007300e87308 */ /* 0x0002740000002400 */
        /* <DEDUP_REMOVED lines=15> */
[----:B------:R-:W1:Y:S02]  /*e0c0*/  MUFU.TANH R116, R116 ;  /* 0x0000007400747308 */ /* 0x000e640000002400 */
[----:B-1234-:R-:W-:-:S05]  /*e0d0*/  @P1 BRA `(.L_x_440) ;  /* 0xffffd3d000001947 */ /* 0x01efca000383ffff */
.L_x_439:
[----:B-1----:R-:W2:Y:S04]  /*e0e0*/  LDL.LU R85, [R1+0x84] ;  /* 0x0000840001557983 */ /* 0x002ea80000300800 */
[----:B------:R-:W3:Y:S04]  /*e0f0*/  LDL.LU R84, [R1+0x98] ;  /* 0x0000980001547983 */ /* 0x000ee80000300800 */
[----:B------:R-:W4:Y:S04]  /*e100*/  LDL.LU R65, [R1+0x80] ;  /* 0x0000800001417983 */ /* 0x000f280000300800 */
[----:B------:R-:W5:Y:S04]  /*e110*/  LDL.LU R64, [R1+0x90] ;  /* 0x0000900001407983 */ /* 0x000f680000300800 */
[----:B------:R-:W5:Y:S04]  /*e120*/  LDL.LU R38, [R1+0x88] ;  /* 0x0000880001267983 */ /* 0x000f680000300800 */
[----:B------:R-:W5:Y:S04]  /*e130*/  LDL.LU R37, [R1+0x9c] ;  /* 0x00009c0001257983 */ /* 0x000f680000300800 */
[----:B------:R-:W5:Y:S04]  /*e140*/  LDL.LU R36, [R1+0x8c] ;  /* 0x00008c0001247983 */ /* 0x000f680000300800 */
[----:B------:R-:W5:Y:S04]  /*e150*/  LDL.LU R39, [R1+0x7c] ;  /* 0x00007c0001277983 */ /* 0x000f680000300800 */
[----:B------:R-:W5:Y:S04]  /*e160*/  LDL.LU R83, [R1+0x94] ;  /* 0x0000940001537983 */ /* 0x000f680000300800 */
[----:B------:R-:W5:Y:S01]  /*e170*/  LDL R87, [R1+0x68] ;  /* 0x0000680001577983 */ /* 0x000f620000100800 */
[----:B--2---:R-:W-:Y:S02]  /*e180*/  MOV R86, R85 ;  /* 0x0000005500567202 */ /* 0x004fe40000000f00 */
[----:B---3--:R-:W-:Y:S02]  /*e190*/  MOV R91, R84 ;  /* 0x00000054005b7202 */ /* 0x008fe40000000f00 */
[----:B------:R-:W-:Y:S02]  /*e1a0*/  MOV R88, R86 ;  /* 0x0000005600587202 */ /* 0x000fe40000000f00 */
[----:B----4-:R-:W-:Y:S02]  /*e1b0*/  MOV R101, R65 ;  /* 0x0000004100657202 */ /* 0x010fe40000000f00 */
[----:B-----5:R-:W-:Y:S02]  /*e1c0*/  MOV R102, R64 ;  /* 0x0000004000667202 */ /* 0x020fe40000000f00 */
[----:B------:R-:W-:Y:S02]  /*e1d0*/  MOV R84, R38 ;  /* 0x0000002600547202 */ /* 0x000fe40000000f00 */
[----:B------:R-:W-:Y:S02]  /*e1e0*/  MOV R38, R36 ;  /* 0x0000002400267202 */ /* 0x000fe40000000f00 */
[----:B------:R-:W-:Y:S02]  /*e1f0*/  MOV R85, R83 ;  /* 0x0000005300557202 */ /* 0x000fe40000000f00 */
[----:B------:R-:W-:Y:S01]  /*e200*/  MOV R83, UR12 ;  /* 0x0000000c00537c02 */ /* 0x000fe20008000f00 */
[----:B------:R-:W-:Y:S01]  /*e210*/  UIADD3 UR12, UR12, -0x1, URZ ;  /* 0xffffffff0c0c7890 */ /* 0x000fe2000fffe03f */
[----:B------:R-:W-:Y:S03]  /*e220*/  MOV R86, R85 ;  /* 0x0000005500567202 */ /* 0x000fe60000000f00 */
[----:B------:R-:W-:Y:S01]  /*e230*/  IMAD R83, R83, -0x80, R87 ;  /* 0xffffff8053537824 */ /* 0x000fe200078e0257 */
[----:B------:R-:W-:Y:S04]  /*e240*/  MOV R87, R37 ;  /* 0x0000002500577202 */ /* 0x000fe80000000f00 */
[C---:B------:R-:W-:Y:S02]  /*e250*/  IADD3 R36, R83.reuse, 0x47, RZ ;  /* 0x0000004753247810 */ /* 0x040fe40007ffe0ff */
[C---:B------:R-:W-:Y:S02]  /*e260*/  IADD3 R37, R83.reuse, 0x3f, RZ ;  /* 0x0000003f53257810 */ /* 0x040fe40007ffe0ff */
[----:B------:R-:W-:Y:S02]  /*e270*/  ISETP.GE.AND P3, PT, R36, RZ, PT ;  /* 0x000000ff2400720c */ /* 0x000fe40003f66270 */
[----:B------:R-:W-:Y:S02]  /*e280*/  IABS R121, R83 ;  /* 0x0000005300797213 */ /* 0x000fe40000000000 */
[C---:B------:R-:W-:Y:S02]  /*e290*/  IADD3 R65, R83.reuse, 0x40, RZ ;  /* 0x0000004053417810 */ /* 0x040fe40007ffe0ff */
[----:B------:R-:W-:Y:S02]  /*e2a0*/  IADD3 R89, R83, 0x37, RZ ;  /* 0x0000003753597810 */ /* 0x000fe40007ffe0ff */
[----:B------:R-:W1:Y:S01]  /*e2b0*/  I2F R121, R121 ;  /* 0x0000007900797306 */ /* 0x000e620000201400 */
[----:B------:R-:W-:Y:S02]  /*e2c0*/  ISETP.GE.AND P2, PT, R65, RZ, PT ;  /* 0x000000ff4100720c */ /* 0x000fe40003f46270 */
[C---:B------:R-:W-:Y:S02]  /*e2d0*/  IADD3 R64, R83.reuse, 0x38, RZ ;  /* 0x0000003853407810 */ /* 0x040fe40007ffe0ff */
[----:B------:R-:W-:Y:S02]  /*e2e0*/  @!P3 IADD3 R36, -R83, -0x47, RZ ;  /* 0xffffffb95324b810 */ /* 0x000fe40007ffe1ff */
[----:B------:R-:W-:Y:S02]  /*e2f0*/  ISETP.GE.AND P3, PT, R37, RZ, PT ;  /* 0x000000ff2500720c */ /* 0x000fe40003f66270 */
[C---:B------:R-:W-:Y:S02]  /*e300*/  IADD3 R85, R83.reuse, 0x30, RZ ;  /* 0x0000003053557810 */ /* 0x040fe40007ffe0ff */
[----:B------:R-:W2:Y:S01]  /*e310*/  I2F R36, R36 ;  /* 0x0000002400247306 */ /* 0x000ea20000201400 */
[C---:B------:R-:W-:Y:S02]  /*e320*/  IADD3 R119, R83.reuse, 0x27, RZ ;  /* 0x0000002753777810 */ /* 0x040fe40007ffe0ff */
[C---:B------:R-:W-:Y:S02]  /*e330*/  @!P2 IADD3 R65, -R83.reuse, -0x40, RZ ;  /* 0xffffffc05341a810 */ /* 0x040fe40007ffe1ff */
[----:B------:R-:W-:Y:S02]  /*e340*/  ISETP.GE.AND P2, PT, R64, RZ, PT ;  /* 0x000000ff4000720c */ /* 0x000fe40003f46270 */
[C---:B------:R-:W-:Y:S02]  /*e350*/  IADD3 R114, R83.reuse, -0x49, RZ ;  /* 0xffffffb753727810 */ /* 0x040fe40007ffe0ff */
[----:B------:R-:W-:Y:S01]  /*e360*/  @!P3 IADD3 R37, -R83, -0x3f, RZ ;  /* 0xffffffc15325b810 */ /* 0x000fe20007ffe1ff */
[----:B------:R-:W3:Y:S01]  /*e370*/  I2F R65, R65 ;  /* 0x0000004100417306 */ /* 0x000ee20000201400 */
[----:B------:R-:W-:Y:S01]  /*e380*/  ISETP.GE.AND P3, PT, R89, RZ, PT ;  /* 0x000000ff5900720c */ /* 0x000fe20003f66270 */
[C---:B-1----:R-:W-:Y:S01]  /*e390*/  FFMA.FTZ R122, R121.reuse, -UR4, R60 ;  /* 0x80000004797a7c23 */ /* 0x042fe2000801003c */
[----:B------:R-:W-:Y:S01]  /*e3a0*/  MOV R100, R87 ;  /* 0x0000005700647202 */ /* 0x000fe20000000f00 */
[----:B------:R-:W-:Y:S01]  /*e3b0*/  FFMA.FTZ R39, R121, -UR4, R39 ;  /* 0x8000000479277c23 */ /* 0x000fe20008010027 */
[----:B------:R-:W-:Y:S01]  /*e3c0*/  IADD3 R87, R83, 0x28, RZ ;  /* 0x0000002853577810 */ /* 0x000fe20007ffe0ff */
[----:B------:R-:W-:Y:S02]  /*e3d0*/  FFMA.FTZ R16, R121, -UR4, R16 ;  /* 0x8000000479107c23 */ /* 0x000fe40008010010 */
[----:B------:R-:W-:Y:S01]  /*e3e0*/  @!P2 IADD3 R64, -R83, -0x38, RZ ;  /* 0xffffffc85340a810 */ /* 0x000fe20007ffe1ff */
[----:B------:R-:W-:Y:S01]  /*e3f0*/  FFMA.FTZ R121, R121, -UR4, R57 ;  /* 0x8000000479797c23 */ /* 0x000fe20008010039 */
[----:B------:R-:W1:Y:S01]  /*e400*/  I2F R37, R37 ;  /* 0x0000002500257306 */ /* 0x000e620000201400 */
[----:B------:R-:W-:Y:S02]  /*e410*/  ISETP.GE.AND P2, PT, R85, RZ, PT ;  /* 0x000000ff5500720c */ /* 0x000fe40003f46270 */
[C---:B------:R-:W-:Y:S01]  /*e420*/  IADD3 R117, R83.reuse, -0x1, RZ ;  /* 0xffffffff53757810 */ /* 0x040fe20007ffe0ff */
[----:B--2---:R-:W-:Y:S01]  /*e430*/  FFMA.FTZ R60, R36, -UR4, R84 ;  /* 0x80000004243c7c23 */ /* 0x004fe20008010054 */
[C---:B------:R-:W-:Y:S02]  /*e440*/  @!P3 IADD3 R89, -R83.reuse, -0x37, RZ ;  /* 0xffffffc95359b810 */ /* 0x040fe40007ffe1ff */
[C---:B------:R-:W-:Y:S02]  /*e450*/  IADD3 R84, R83.reuse, 0x2f, RZ ;  /* 0x0000002f53547810 */ /* 0x040fe40007ffe0ff */
[C---:B------:R-:W-:Y:S01]  /*e460*/  IADD3 R111, R83.reuse, -0x10, RZ ;  /* 0xfffffff0536f7810 */ /* 0x040fe20007ffe0ff */
[----:B------:R-:W2:Y:S01]  /*e470*/  I2F R57, R64 ;  /* 0x0000004000397306 */ /* 0x000ea20000201400 */
[----:B------:R-:W-:Y:S02]  /*e480*/  IADD3 R107, R83, -0x18, RZ ;  /* 0xffffffe8536b7810 */ /* 0x000fe40007ffe0ff */
[----:B------:R-:W-:Y:S01]  /*e490*/  ISETP.GE.AND P3, PT, R84, RZ, PT ;  /* 0x000000ff5400720c */ /* 0x000fe20003f66270 */
[----:B---3--:R-:W-:Y:S01]  /*e4a0*/  FFMA.FTZ R38, R65, -UR4, R38 ;  /* 0x8000000441267c23 */ /* 0x008fe20008010026 */
[----:B------:R-:W-:Y:S01]  /*e4b0*/  @!P2 IADD3 R85, -R83, -0x30, RZ ;  /* 0xffffffd05355a810 */ /* 0x000fe20007ffe1ff */
[----:B------:R-:W-:Y:S01]  /*e4c0*/  FFMA.FTZ R8, R65, -UR4, R8 ;  /* 0x8000000441087c23 */ /* 0x000fe20008010008 */
[----:B------:R-:W-:Y:S03]  /*e4d0*/  ISETP.GE.AND P2, PT, R87, RZ, PT ;  /* 0x000000ff5700720c */ /* 0x000fe60003f46270 */
[----:B------:R-:W3:Y:S01]  /*e4e0*/  I2F R89, R89 ;  /* 0x0000005900597306 */ /* 0x000ee20000201400 */
[----:B-1----:R-:W-:Y:S05]  /*e4f0*/  FFMA.FTZ R36, R37, -UR4, R102 ;  /* 0x8000000425247c23 */ /* 0x002fea0008010066 */
[----:B------:R-:W-:Y:S01]  /*e500*/  @!P3 IADD3 R84, -R83, -0x2f, RZ ;  /* 0xffffffd15354b810 */ /* 0x000fe20007ffe1ff */
[----:B------:R-:W-:Y:S01]  /*e510*/  FFMA.FTZ R37, R37, -UR4, R101 ;  /* 0x8000000425257c23 */ /* 0x000fe20008010065 */
[----:B------:R-:W-:Y:S02]  /*e520*/  ISETP.GE.AND P3, PT, R119, RZ, PT ;  /* 0x000000ff7700720c */ /* 0x000fe40003f66270 */
[----:B------:R-:W1:Y:S01]  /*e530*/  I2F R85, R85 ;  /* 0x0000005500557306 */ /* 0x000e620000201400 */
[----:B------:R-:W-:Y:S01]  /*e540*/  @!P2 IADD3 R87, -R83, -0x28, RZ ;  /* 0xffffffd85357a810 */ /* 0x000fe20007ffe1ff */
[C---:B--2---:R-:W-:Y:S02]  /*e550*/  FFMA.FTZ R113, R57.reuse, -UR4, R91 ;  /* 0x8000000439717c23 */ /* 0x044fe4000801005b */
[----:B------:R-:W-:Y:S01]  /*e560*/  FFMA.FTZ R57, R57, -UR4, R88 ;  /* 0x8000000439397c23 */ /* 0x000fe20008010058 */
[C---:B------:R-:W-:Y:S05]  /*e570*/  IADD3 R88, R83.reuse, 0x20, RZ ;  /* 0x0000002053587810 */ /* 0x040fea0007ffe0ff */
[----:B------:R-:W2:Y:S01]  /*e580*/  I2F R84, R84 ;  /* 0x0000005400547306 */ /* 0x000ea20000201400 */
[----:B------:R-:W-:Y:S02]  /*e590*/  @!P3 IADD3 R119, -R83, -0x27, RZ ;  /* 0xffffffd95377b810 */ /* 0x000fe40007ffe1ff */
[----:B------:R-:W-:Y:S01]  /*e5a0*/  ISETP.GE.AND P2, PT, R88, RZ, PT ;  /* 0x000000ff5800720c */ /* 0x000fe20003f46270 */
[----:B---3--:R-:W-:Y:S01]  /*e5b0*/  FFMA.FTZ R65, R89, -UR4, R86 ;  /* 0x8000000459417c23 */ /* 0x008fe20008010056 */
[----:B------:R-:W-:Y:S01]  /*e5c0*/  IADD3 R86, R83, -0x40, RZ ;  /* 0xffffffc053567810 */ /* 0x000fe20007ffe0ff */
[----:B------:R-:W-:Y:S03]  /*e5d0*/  FFMA.FTZ R12, R89, -UR4, R12 ;  /* 0x80000004590c7c23 */ /* 0x000fe6000801000c */
[----:B------:R-:W-:Y:S01]  /*e5e0*/  ISETP.GE.AND P3, PT, R86, RZ, PT ;  /* 0x000000ff5600720c */ /* 0x000fe20003f66270 */
[----:B------:R-:W3:Y:S01]  /*e5f0*/  I2F R87, R87 ;  /* 0x0000005700577306 */ /* 0x000ee20000201400 */
[----:B-1----:R-:W-:Y:S01]  /*e600*/  FFMA.FTZ R64, R85, -UR4, R30 ;  /* 0x8000000455407c23 */ /* 0x002fe2000801001e */
[----:B------:R-:W-:Y:S01]  /*e610*/  IADD3 R30, R83, 0x1f, RZ ;  /* 0x0000001f531e7810 */ /* 0x000fe20007ffe0ff */
[----:B------:R-:W-:Y:S03]  /*e620*/  FFMA.FTZ R24, R85, -UR4, R24 ;  /* 0x8000000455187c23 */ /* 0x000fe60008010018 */
[C---:B------:R-:W-:Y:S02]  /*e630*/  @!P2 IADD3 R88, -R83.reuse, -0x20, RZ ;  /* 0xffffffe05358a810 */ /* 0x040fe40007ffe1ff */
[----:B------:R-:W-:Y:S02]  /*e640*/  ISETP.GE.AND P2, PT, R30, RZ, PT ;  /* 0x000000ff1e00720c */ /* 0x000fe40003f46270 */
[----:B------:R-:W1:Y:S02]  /*e650*/  I2F R119, R119 ;  /* 0x0000007700777306 */ /* 0x000e640000201400 */
[C---:B------:R-:W-:Y:S01]  /*e660*/  @!P3 IADD3 R86, -R83.reuse, 0x40, RZ ;  /* 0x000000405356b810 */ /* 0x040fe20007ffe1ff */
[C---:B--2---:R-:W-:Y:S02]  /*e670*/  FFMA.FTZ R91, R84.reuse, -UR4, R20 ;  /* 0x80000004545b7c23 */ /* 0x044fe40008010014 */
[----:B------:R-:W-:Y:S01]  /*e680*/  FFMA.FTZ R102, R84, -UR4, R29 ;  /* 0x8000000454667c23 */ /* 0x000fe2000801001d */
[----:B------:R-:W-:Y:S04]  /*e690*/  IADD3 R29, R83, -0x41, RZ ;  /* 0xffffffbf531d7810 */ /* 0x000fe80007ffe0ff */
[----:B------:R1:W2:Y:S01]  /*e6a0*/  I2F R20, R86 ;  /* 0x0000005600147306 */ /* 0x0002a20000201400 */
[----:B------:R-:W-:Y:S02]  /*e6b0*/  ISETP.GE.AND P3, PT, R29, RZ, PT ;  /* 0x000000ff1d00720c */ /* 0x000fe40003f66270 */
[----:B------:R-:W-:Y:S01]  /*e6c0*/  @!P2 IADD3 R30, -R83, -0x1f, RZ ;  /* 0xffffffe1531ea810 */ /* 0x000fe20007ffe1ff */
[C---:B---3--:R-:W-:Y:S02]  /*e6d0*/  FFMA.FTZ R120, R87.reuse, -UR4, R26 ;  /* 0x8000000457787c23 */ /* 0x048fe4000801001a */
[----:B------:R-:W-:Y:S01]  /*e6e0*/  FFMA.FTZ R101, R87, -UR4, R100 ;  /* 0x8000000457657c23 */ /* 0x000fe20008010064 */
[----:B------:R-:W-:Y:S02]  /*e6f0*/  MOV R87, R24 ;  /* 0x0000001800577202 */ /* 0x000fe40000000f00 */
[C---:B------:R-:W-:Y:S01]  /*e700*/  IADD3 R24, R83.reuse, 0x8, RZ ;  /* 0x0000000853187810 */ /* 0x040fe20007ffe0ff */
[----:B------:R3:W4:Y:S03]  /*e710*/  I2F R26, R30 ;  /* 0x0000001e001a7306 */ /* 0x0007260000201400 */
[----:B------:R-:W-:Y:S02]  /*e720*/  ISETP.GE.AND P2, PT, R24, RZ, PT ;  /* 0x000000ff1800720c */ /* 0x000fe40003f46270 */
[----:B------:R-:W-:Y:S05]  /*e730*/  @!P3 IADD3 R29, -R83, 0x41, RZ ;  /* 0x00000041531db810 */ /* 0x000fea0007ffe1ff */
[----:B------:R-:W5:Y:S01]  /*e740*/  I2F R85, R88 ;  /* 0x0000005800557306 */ /* 0x000f620000201400 */
[----:B-1----:R-:W-:Y:S01]  /*e750*/  FFMA.FTZ R86, R119, -UR4, R28 ;  /* 0x8000000477567c23 */ /* 0x002fe2000801001c */
[----:B------:R-:W-:Y:S01]  /*e760*/  IADD3 R28, R83, -0x48, RZ ;  /* 0xffffffb8531c7810 */ /* 0x000fe20007ffe0ff */
[----:B------:R-:W-:Y:S03]  /*e770*/  FFMA.FTZ R119, R119, -UR4, R25 ;  /* 0x8000000477777c23 */ /* 0x000fe60008010019 */
[C---:B------:R-:W-:Y:S01]  /*e780*/  @!P2 IADD3 R24, -R83.reuse, -0x8, RZ ;  /* 0xfffffff85318a810 */ /* 0x040fe20007ffe1ff */
[----:B--2---:R-:W-:Y:S01]  /*e790*/  FFMA.FTZ R209, R20, -UR4, R209 ;  /* 0x8000000414d17c23 */ /* 0x004fe200080100d1 */
[----:B------:R-:W-:Y:S02]  /*e7a0*/  ISETP.GE.AND P3, PT, R28, RZ, PT ;  /* 0x000000ff1c00720c */ /* 0x000fe40003f66270 */
[----:B------:R1:W2:Y:S01]  /*e7b0*/  I2F R25, R29 ;  /* 0x0000001d00197306 */ /* 0x0002a20000201400 */
[----:B------:R-:W-:Y:S01]  /*e7c0*/  FFMA.FTZ R242, R20, -UR4, R242 ;  /* 0x8000000414f27c23 */ /* 0x000fe200080100f2 */
[C---:B---3--:R-:W-:Y:S01]  /*e7d0*/  IADD3 R30, R83.reuse, 0x7, RZ ;  /* 0x00000007531e7810 */ /* 0x048fe20007ffe0ff */
[C---:B----4-:R-:W-:Y:S01]  /*e7e0*/  FFMA.FTZ R108, R26.reuse, -UR4, R35 ;  /* 0x800000041a6c7c23 */ /* 0x050fe20008010023 */
[C---:B------:R-:W-:Y:S01]  /*e7f0*/  IADD3 R35, R83.reuse, -0x51, RZ ;  /* 0xffffffaf53237810 */ /* 0x040fe20007ffe0ff */
[----:B------:R-:W-:Y:S01]  /*e800*/  FFMA.FTZ R84, R26, -UR4, R33 ;  /* 0x800000041a547c23 */ /* 0x000fe20008010021 */
[----:B------:R-:W-:Y:S04]  /*e810*/  ISETP.GE.AND P2, PT, R30, RZ, PT ;  /* 0x000000ff1e00720c */ /* 0x000fe80003f46270 */
[----:B------:R-:W3:Y:S01]  /*e820*/  I2F R24, R24 ;  /* 0x0000001800187306 */ /* 0x000ee20000201400 */
[C---:B------:R-:W-:Y:S02]  /*e830*/  IADD3 R33, R83.reuse, -0x59, RZ ;  /* 0xffffffa753217810 */ /* 0x040fe40007ffe0ff */
[----:B------:R-:W-:Y:S01]  /*e840*/  @!P3 IADD3 R28, -R83, 0x48, RZ ;  /* 0x00000048531cb810 */ /* 0x000fe20007ffe1ff */
[C---:B-----5:R-:W-:Y:S01]  /*e850*/  FFMA.FTZ R100, R85.reuse, -UR4, R34 ;  /* 0x8000000455647c23 */ /* 0x060fe20008010022 */
[----:B------:R-:W-:Y:S01]  /*e860*/  ISETP.GE.AND P3, PT, R114, RZ, PT ;  /* 0x000000ff7200720c */ /* 0x000fe20003f66270 */
[----:B------:R-:W-:Y:S04]  /*e870*/  FFMA.FTZ R88, R85, -UR4, R32 ;  /* 0x8000000455587c23 */ /* 0x000fe80008010020 */
[----:B------:R-:W4:Y:S01]  /*e880*/  I2F R20, R28 ;  /* 0x0000001c00147306 */ /* 0x000f220000201400 */
[C---:B------:R-:W-:Y:S02]  /*e890*/  @!P2 IADD3 R30, -R83.reuse, -0x7, RZ ;  /* 0xfffffff9531ea810 */ /* 0x040fe40007ffe1ff */
[----:B-1----:R-:W-:Y:S01]  /*e8a0*/  IADD3 R29, R83, 0x18, RZ ;  /* 0x00000018531d7810 */ /* 0x002fe20007ffe0ff */
[C---:B--2---:R-:W-:Y:S02]  /*e8b0*/  FFMA.FTZ R208, R25.reuse, -UR4, R208 ;  /* 0x8000000419d07c23 */ /* 0x044fe400080100d0 */
[----:B------:R-:W-:Y:S01]  /*e8c0*/  FFMA.FTZ R241, R25, -UR4, R241 ;  /* 0x8000000419f17c23 */ /* 0x000fe200080100f1 */
[----:B------:R-:W-:Y:S03]  /*e8d0*/  ISETP.GE.AND P2, PT, R29, RZ, PT ;  /* 0x000000ff1d00720c */ /* 0x000fe60003f46270 */
[----:B------:R-:W1:Y:S01]  /*e8e0*/  I2F R26, R30 ;  /* 0x0000001e001a7306 */ /* 0x000e620000201400 */
[C---:B------:R-:W-:Y:S01]  /*e8f0*/  @!P3 IADD3 R114, -R83.reuse, 0x49, RZ ;  /* 0x000000495372b810 */ /* 0x040fe20007ffe1ff */
[C---:B---3--:R-:W-:Y:S02]  /*e900*/  FFMA.FTZ R25, R24.reuse, -UR4, R4 ;  /* 0x8000000418197c23 */ /* 0x048fe40008010004 */
[C---:B------:R-:W-:Y:S02]  /*e910*/  FFMA.FTZ R219, R24.reuse, -UR4, R219 ;  /* 0x8000000418db7c23 */ /* 0x040fe400080100db */
[----:B------:R-:W-:Y:S04]  /*e920*/  FFMA.FTZ R223, R24, -UR4, R223 ;  /* 0x8000000418df7c23 */ /* 0x000fe800080100df */
[----:B------:R-:W2:Y:S01]  /*e930*/  I2F R114, R114 ;  /* 0x0000007200727306 */ /* 0x000ea20000201400 */
[----:B------:R-:W-:Y:S02]  /*e940*/  @!P2 IADD3 R29, -R83, -0x18, RZ ;  /* 0xffffffe8531da810 */ /* 0x000fe40007ffe1ff */
[----:B------:R-:W-:Y:S01]  /*e950*/  ISETP.GE.AND P2, PT, R117, RZ, PT ;  /* 0x000000ff7500720c */ /* 0x000fe20003f46270 */
[C---:B----4-:R-:W-:Y:S01]  /*e960*/  FFMA.FTZ R207, R20.reuse, -UR4, R61 ;  /* 0x8000000414cf7c23 */ /* 0x050fe2000801003d */
[C---:B------:R-:W-:Y:S01]  /*e970*/  IADD3 R28, R83.reuse, -0x50, RZ ;  /* 0xffffffb0531c7810 */ /* 0x040fe20007ffe0ff */
[----:B------:R-:W-:Y:S01]  /*e980*/  FFMA.FTZ R240, R20, -UR4, R240 ;  /* 0x8000000414f07c23 */ /* 0x000fe200080100f0 */
[----:B------:R-:W-:Y:S02]  /*e990*/  MOV R61, R91 ;  /* 0x0000005b003d7202 */ /* 0x000fe40000000f00 */
[----:B------:R-:W-:Y:S01]  /*e9a0*/  ISETP.GE.AND P3, PT, R28, RZ, PT ;  /* 0x000000ff1c00720c */ /* 0x000fe20003f66270 */
[----:B------:R-:W3:Y:S01]  /*e9b0*/  I2F R24, R29 ;  /* 0x0000001d00187306 */ /* 0x000ee20000201400 */
[C---:B------:R-:W-:Y:S01]  /*e9c0*/  IADD3 R91, R83.reuse, -0x8, RZ ;  /* 0xfffffff8535b7810 */ /* 0x040fe20007ffe0ff */
[C---:B-1----:R-:W-:Y:S01]  /*e9d0*/  FFMA.FTZ R20, R26.reuse, -UR4, R5 ;  /* 0x800000041a147c23 */ /* 0x042fe20008010005 */
[C---:B------:R-:W-:Y:S01]  /*e9e0*/  IADD3 R5, R83.reuse, 0x17, RZ ;  /* 0x0000001753057810 */ /* 0x040fe20007ffe0ff */
[C---:B------:R-:W-:Y:S02]  /*e9f0*/  FFMA.FTZ R218, R26.reuse, -UR4, R218 ;  /* 0x800000041ada7c23 */ /* 0x040fe400080100da */
[----:B------:R-:W-:Y:S01]  /*ea00*/  @!P2 IADD3 R117, -R83, 0x1, RZ ;  /* 0x000000015375a810 */ /* 0x000fe20007ffe1ff */
[----:B------:R-:W-:Y:S01]  /*ea10*/  FFMA.FTZ R221, R26, -UR4, R221 ;  /* 0x800000041add7c23 */ /* 0x000fe200080100dd */
[----:B------:R-:W-:Y:S02]  /*ea20*/  ISETP.GE.AND P2, PT, R91, RZ, PT ;  /* 0x000000ff5b00720c */ /* 0x000fe40003f46270 */
[C---:B------:R-:W-:Y:S02]  /*ea30*/  IADD3 R26, R83.reuse, -0x58, RZ ;  /* 0xffffffa8531a7810 */ /* 0x040fe40007ffe0ff */
[----:B------:R-:W1:Y:S01]  /*ea40*/  I2F R117, R117 ;  /* 0x0000007500757306 */ /* 0x000e620000201400 */
[----:B------:R-:W-:Y:S01]  /*ea50*/  @!P3 IADD3 R28, -R83, 0x50, RZ ;  /* 0x00000050531cb810 */ /* 0x000fe20007ffe1ff */
[C---:B--2---:R-:W-:Y:S01]  /*ea60*/  FFMA.FTZ R206, R114.reuse, -UR4, R59 ;  /* 0x8000000472ce7c23 */ /* 0x044fe2000801003b */
[----:B------:R-:W-:Y:S01]  /*ea70*/  ISETP.GE.AND P3, PT, R35, RZ, PT ;  /* 0x000000ff2300720c */ /* 0x000fe20003f66270 */
[----:B------:R-:W-:Y:S05]  /*ea80*/  FFMA.FTZ R114, R114, -UR4, R69 ;  /* 0x8000000472727c23 */ /* 0x000fea0008010045 */
[----:B------:R-:W-:Y:S01]  /*ea90*/  @!P2 IADD3 R91, -R83, 0x8, RZ ;  /* 0x00000008535ba810 */ /* 0x000fe20007ffe1ff */
[----:B------:R-:W2:Y:S01]  /*eaa0*/  I2F R4, R28 ;  /* 0x0000001c00047306 */ /* 0x000ea20000201400 */
[C---:B---3--:R-:W-:Y:S01]  /*eab0*/  FFMA.FTZ R30, R24.reuse, -UR4, R31 ;  /* 0x80000004181e7c23 */ /* 0x048fe2000801001f */
[----:B------:R-:W-:Y:S01]  /*eac0*/  ISETP.GE.AND P2, PT, R5, RZ, PT ;  /* 0x000000ff0500720c */ /* 0x000fe20003f46270 */
[----:B------:R-:W-:Y:S01]  /*ead0*/  FFMA.FTZ R224, R24, -UR4, R224 ;  /* 0x8000000418e07c23 */ /* 0x000fe200080100e0 */
[C---:B------:R-:W-:Y:S02]  /*eae0*/  IADD3 R24, R83.reuse, -0x9, RZ ;  /* 0xfffffff753187810 */ /* 0x040fe40007ffe0ff */
[----:B------:R-:W-:Y:S02]  /*eaf0*/  @!P3 IADD3 R35, -R83, 0x51, RZ ;  /* 0x000000515323b810 */ /* 0x000fe40007ffe1ff */
[----:B------:R-:W-:Y:S02]  /*eb00*/  ISETP.GE.AND P3, PT, R26, RZ, PT ;  /* 0x000000ff1a00720c */ /* 0x000fe40003f66270 */
[----:B------:R-:W3:Y:S01]  /*eb10*/  I2F R91, R91 ;  /* 0x0000005b005b7306 */ /* 0x000ee20000201400 */
[----:B-1----:R-:W-:Y:S04]  /*eb20*/  FFMA.FTZ R29, R117, -UR4, R2 ;  /* 0x80000004751d7c23 */ /* 0x002fe80008010002 */
[----:B------:R-:W-:Y:S01]  /*eb30*/  @!P2 IADD3 R5, -R83, -0x17, RZ ;  /* 0xffffffe95305a810 */ /* 0x000fe20007ffe1ff */
[----:B------:R-:W-:Y:S01]  /*eb40*/  FFMA.FTZ R17, R117, -UR4, R17 ;  /* 0x8000000475117c23 */ /* 0x000fe20008010011 */
[----:B------:R-:W-:Y:S01]  /*eb50*/  ISETP.GE.AND P2, PT, R33, RZ, PT ;  /* 0x000000ff2100720c */ /* 0x000fe20003f46270 */
[----:B------:R-:W-:Y:S02]  /*eb60*/  FFMA.FTZ R217, R117, -UR4, R217 ;  /* 0x8000000475d97c23 */ /* 0x000fe400080100d9 */
[----:B------:R-:W1:Y:S01]  /*eb70*/  I2F R35, R35 ;  /* 0x0000002300237306 */ /* 0x000e620000201400 */
[----:B------:R-:W-:Y:S01]  /*eb80*/  @!P3 IADD3 R26, -R83, 0x58, RZ ;  /* 0x00000058531ab810 */ /* 0x000fe20007ffe1ff */
[----:B------:R-:W-:Y:S01]  /*eb90*/  FFMA.FTZ R117, R117, -UR4, R52 ;  /* 0x8000000475757c23 */ /* 0x000fe20008010034 */
[----:B------:R-:W-:Y:S01]  /*eba0*/  ISETP.GE.AND P3, PT, R24, RZ, PT ;  /* 0x000000ff1800720c */ /* 0x000fe20003f66270 */
[C---:B--2---:R-:W-:Y:S02]  /*ebb0*/  FFMA.FTZ R205, R4.reuse, -UR4, R67 ;  /* 0x8000000404cd7c23 */ /* 0x044fe40008010043 */
[----:B------:R-:W-:Y:S04]  /*ebc0*/  FFMA.FTZ R239, R4, -UR4, R239 ;  /* 0x8000000404ef7c23 */ /* 0x000fe800080100ef */
[----:B------:R-:W2:Y:S01]  /*ebd0*/  I2F R4, R26 ;  /* 0x0000001a00047306 */ /* 0x000ea20000201400 */
[----:B------:R-:W-:Y:S01]  /*ebe0*/  @!P2 IADD3 R33, -R83, 0x59, RZ ;  /* 0x000000595321a810 */ /* 0x000fe20007ffe1ff */
[----:B---3--:R-:W-:Y:S01]  /*ebf0*/  FFMA.FTZ R31, R91, -UR4, R6 ;  /* 0x800000045b1f7c23 */ /* 0x008fe20008010006 */
[----:B------:R-:W-:Y:S01]  /*ec00*/  IADD3 R6, R83, -0x60, RZ ;  /* 0xffffffa053067810 */ /* 0x000fe20007ffe0ff */
[----:B------:R-:W-:Y:S02]  /*ec10*/  FFMA.FTZ R32, R91, -UR4, R18 ;  /* 0x800000045b207c23 */ /* 0x000fe40008010012 */
[----:B------:R-:W-:Y:S01]  /*ec20*/  @!P3 IADD3 R24, -R83, 0x9, RZ ;  /* 0x000000095318b810 */ /* 0x000fe20007ffe1ff */
[----:B------:R-:W-:Y:S01]  /*ec30*/  FFMA.FTZ R216, R91, -UR4, R216 ;  /* 0x800000045bd87c23 */ /* 0x000fe200080100d8 */
[----:B------:R-:W-:Y:S02]  /*ec40*/  IADD3 R18, R83, 0x10, RZ ;  /* 0x0000001053127810 */ /* 0x000fe40007ffe0ff */
[----:B------:R-:W3:Y:S01]  /*ec50*/  I2F R5, R5 ;  /* 0x0000000500057306 */ /* 0x000ee20000201400 */
[----:B------:R-:W-:Y:S01]  /*ec60*/  FFMA.FTZ R91, R91, -UR4, R51 ;  /* 0x800000045b5b7c23 */ /* 0x000fe20008010033 */
[----:B------:R-:W-:Y:S01]  /*ec70*/  ISETP.GE.AND P2, PT, R6, RZ, PT ;  /* 0x000000ff0600720c */ /* 0x000fe20003f46270 */
[----:B-1----:R-:W-:Y:S01]  /*ec80*/  FFMA.FTZ R204, R35, -UR4, R66 ;  /* 0x8000000423cc7c23 */ /* 0x002fe20008010042 */
[----:B------:R-:W-:Y:S01]  /*ec90*/  ISETP.GE.AND P3, PT, R111, RZ, PT ;  /* 0x000000ff6f00720c */ /* 0x000fe20003f66270 */
[----:B------:R-:W-:Y:S05]  /*eca0*/  FFMA.FTZ R238, R35, -UR4, R238 ;  /* 0x8000000423ee7c23 */ /* 0x000fea00080100ee */
[----:B------:R1:W4:Y:S01]  /*ecb0*/  I2F R2, R24 ;  /* 0x0000001800027306 */ /* 0x0003220000201400 */
[C---:B--2---:R-:W-:Y:S04]  /*ecc0*/  FFMA.FTZ R131, R4.reuse, -UR4, R76 ;  /* 0x8000000404837c23 */ /* 0x044fe8000801004c */
[C---:B------:R-:W-:Y:S01]  /*ecd0*/  @!P2 IADD3 R6, -R83.reuse, 0x60, RZ ;  /* 0x000000605306a810 */ /* 0x040fe20007ffe1ff */
[----:B------:R-:W-:Y:S01]  /*ece0*/  FFMA.FTZ R237, R4, -UR4, R237 ;  /* 0x8000000404ed7c23 */ /* 0x000fe200080100ed */
[C---:B------:R-:W-:Y:S02]  /*ecf0*/  IADD3 R4, R83.reuse, -0x11, RZ ;  /* 0xffffffef53047810 */ /* 0x040fe40007ffe0ff */
[----:B------:R-:W-:Y:S01]  /*ed00*/  @!P3 IADD3 R111, -R83, 0x10, RZ ;  /* 0x00000010536fb810 */ /* 0x000fe20007ffe1ff */
[----:B------:R-:W2:Y:S01]  /*ed10*/  I2F R33, R33 ;  /* 0x0000002100217306 */ /* 0x000ea20000201400 */
[----:B------:R-:W-:Y:S02]  /*ed20*/  ISETP.GE.AND P3, PT, R4, RZ, PT ;  /* 0x000000ff0400720c */ /* 0x000fe40003f66270 */
[----:B------:R-:W-:Y:S01]  /*ed30*/  MOV R76, R84 ;  /* 0x00000054004c7202 */ /* 0x000fe20000000f00 */
[C---:B---3--:R-:W-:Y:S01]  /*ed40*/  FFMA.FTZ R222, R5.reuse, -UR4, R222 ;  /* 0x8000000405de7c23 */ /* 0x048fe200080100de */
[----:B------:R-:W-:Y:S05]  /*ed50*/  ISETP.GE.AND P2, PT, R18, RZ, PT ;  /* 0x000000ff1200720c */ /* 0x000fea0003f46270 */
[----:B------:R-:W3:Y:S01]  /*ed60*/  I2F R111, R111 ;  /* 0x0000006f006f7306 */ /* 0x000ee20000201400 */
[----:B-1----:R-:W-:Y:S03]  /*ed70*/  FFMA.FTZ R24, R5, -UR4, R27 ;  /* 0x8000000405187c23 */ /* 0x002fe6000801001b */
[C---:B------:R-:W-:Y:S01]  /*ed80*/  @!P3 IADD3 R4, -R83.reuse, 0x11, RZ ;  /* 0x000000115304b810 */ /* 0x040fe20007ffe1ff */
[C---:B----4-:R-:W-:Y:S03]  /*ed90*/  FFMA.FTZ R89, R2.reuse, -UR4, R50 ;  /* 0x8000000402597c23 */ /* 0x050fe60008010032 */
[C---:B------:R-:W-:Y:S01]  /*eda0*/  @!P2 IADD3 R18, -R83.reuse, -0x10, RZ ;  /* 0xfffffff05312a810 */ /* 0x040fe20007ffe1ff */
[C---:B------:R-:W-:Y:S01]  /*edb0*/  FFMA.FTZ R27, R2.reuse, -UR4, R3 ;  /* 0x80000004021b7c23 */ /* 0x040fe20008010003 */
[----:B------:R-:W1:Y:S01]  /*edc0*/  I2F R5, R6 ;  /* 0x0000000600057306 */ /* 0x000e620000201400 */
[C---:B------:R-:W-:Y:S01]  /*edd0*/  IADD3 R3, R83.reuse, -0x61, RZ ;  /* 0xffffff9f53037810 */ /* 0x040fe20007ffe0ff */
[C---:B------:R-:W-:Y:S01]  /*ede0*/  FFMA.FTZ R28, R2.reuse, -UR4, R15 ;  /* 0x80000004021c7c23 */ /* 0x040fe2000801000f */
[----:B------:R-:W-:Y:S01]  /*edf0*/  IADD3 R15, R83, -0x69, RZ ;  /* 0xffffff97530f7810 */ /* 0x000fe20007ffe0ff */
[----:B--2---:R-:W-:Y:S01]  /*ee00*/  FFMA.FTZ R236, R33, -UR4, R236 ;  /* 0x8000000421ec7c23 */ /* 0x004fe200080100ec */
[----:B------:R-:W-:Y:S01]  /*ee10*/  ISETP.GE.AND P3, PT, R3, RZ, PT ;  /* 0x000000ff0300720c */ /* 0x000fe20003f66270 */
[----:B------:R-:W-:Y:S01]  /*ee20*/  FFMA.FTZ R215, R2, -UR4, R63 ;  /* 0x8000000402d77c23 */ /* 0x000fe2000801003f */
[----:B------:R-:W-:Y:S01]  /*ee30*/  ISETP.GE.AND P2, PT, R107, RZ, PT ;  /* 0x000000ff6b00720c */ /* 0x000fe20003f46270 */
[----:B------:R-:W-:Y:S01]  /*ee40*/  FFMA.FTZ R130, R33, -UR4, R68 ;  /* 0x8000000421827c23 */ /* 0x000fe20008010044 */
[----:B------:R-:W-:Y:S01]  /*ee50*/  MOV R33, R102 ;  /* 0x0000006600217202 */ /* 0x000fe20000000f00 */
[----:B------:R-:W2:Y:S01]  /*ee60*/  I2F R4, R4 ;  /* 0x0000000400047306 */ /* 0x000ea20000201400 */
[C---:B---3--:R-:W-:Y:S02]  /*ee70*/  FFMA.FTZ R52, R111.reuse, -UR4, R23 ;  /* 0x800000046f347c23 */ /* 0x048fe40008010017 */
[----:B------:R-:W-:Y:S05]  /*ee80*/  FFMA.FTZ R214, R111, -UR4, R62 ;  /* 0x800000046fd67c23 */ /* 0x000fea000801003e */
[----:B------:R-:W-:Y:S01]  /*ee90*/  @!P3 IADD3 R3, -R83, 0x61, RZ ;  /* 0x000000615303b810 */ /* 0x000fe20007ffe1ff */
[----:B------:R-:W-:Y:S01]  /*eea0*/  FFMA.FTZ R84, R111, -UR4, R10 ;  /* 0x800000046f547c23 */ /* 0x000fe2000801000a */
[----:B------:R-:W3:Y:S01]  /*eeb0*/  I2F R2, R18 ;  /* 0x0000001200027306 */ /* 0x000ee20000201400 */
[----:B------:R-:W-:Y:S01]  /*eec0*/  IADD3 R10, R83, -0x19, RZ ;  /* 0xffffffe7530a7810 */ /* 0x000fe20007ffe0ff */
[----:B------:R-:W-:Y:S01]  /*eed0*/  FFMA.FTZ R111, R111, -UR4, R56 ;  /* 0x800000046f6f7c23 */ /* 0x000fe20008010038 */
[----:B------:R-:W-:Y:S01]  /*eee0*/  @!P2 IADD3 R107, -R83, 0x18, RZ ;  /* 0x00000018536ba810 */ /* 0x000fe20007ffe1ff */
[----:B-1----:R-:W-:Y:S01]  /*eef0*/  FFMA.FTZ R129, R5, -UR4, R79 ;  /* 0x8000000405817c23 */ /* 0x002fe2000801004f */
[----:B------:R-:W-:Y:S01]  /*ef00*/  IADD3 R6, R83, -0x68, RZ ;  /* 0xffffff9853067810 */ /* 0x000fe20007ffe0ff */
[----:B------:R-:W-:Y:S01]  /*ef10*/  FFMA.FTZ R234, R5, -UR4, R234 ;  /* 0x8000000405ea7c23 */ /* 0x000fe200080100ea */
[----:B------:R-:W-:Y:S02]  /*ef20*/  MOV R79, R86 ;  /* 0x00000056004f7202 */ /* 0x000fe40000000f00 */
[----:B------:R-:W-:Y:S01]  /*ef30*/  ISETP.GE.AND P3, PT, R6, RZ, PT ;  /* 0x000000ff0600720c */ /* 0x000fe20003f66270 */
[----:B------:R-:W1:Y:S01]  /*ef40*/  I2F R3, R3 ;  /* 0x0000000300037306 */ /* 0x000e620000201400 */
[----:B------:R-:W-:Y:S02]  /*ef50*/  ISETP.GE.AND P2, PT, R10, RZ, PT ;  /* 0x000000ff0a00720c */ /* 0x000fe40003f46270 */
[C---:B------:R-:W-:Y:S01]  /*ef60*/  IADD3 R5, R83.reuse, 0x48, RZ ;  /* 0x0000004853057810 */ /* 0x040fe20007ffe0ff */
[C---:B--2---:R-:W-:Y:S01]  /*ef70*/  FFMA.FTZ R109, R4.reuse, -UR4, R55 ;  /* 0x80000004046d7c23 */ /* 0x044fe20008010037 */
[----:B------:R-:W-:Y:S01]  /*ef80*/  MOV R56, R88 ;  /* 0x0000005800387202 */ /* 0x000fe20000000f00 */
[C---:B------:R-:W-:Y:S01]  /*ef90*/  FFMA.FTZ R86, R4.reuse, -UR4, R7 ;  /* 0x8000000404567c23 */ /* 0x040fe20008010007 */
[C---:B------:R-:W-:Y:S01]  /*efa0*/  IADD3 R7, R83.reuse, -0x20, RZ ;  /* 0xffffffe053077810 */ /* 0x040fe20007ffe0ff */
[C---:B------:R-:W-:Y:S02]  /*efb0*/  FFMA.FTZ R21, R4.reuse, -UR4, R21 ;  /* 0x8000000404157c23 */ /* 0x040fe40008010015 */
[----:B------:R-:W2:Y:S01]  /*efc0*/  I2F R107, R107 ;  /* 0x0000006b006b7306 */ /* 0x000ea20000201400 */
[----:B------:R-:W-:Y:S01]  /*efd0*/  FFMA.FTZ R213, R4, -UR4, R58 ;  /* 0x8000000404d57c23 */ /* 0x000fe2000801003a */
[C---:B------:R-:W-:Y:S02]  /*efe0*/  @!P3 IADD3 R6, -R83.reuse, 0x68, RZ ;  /* 0x000000685306b810 */ /* 0x040fe40007ffe1ff */
[----:B------:R-:W-:Y:S01]  /*eff0*/  @!P2 IADD3 R10, -R83, 0x19, RZ ;  /* 0x00000019530aa810 */ /* 0x000fe20007ffe1ff */
[C---:B---3--:R-:W-:Y:S01]  /*f000*/  FFMA.FTZ R220, R2.reuse, -UR4, R220 ;  /* 0x8000000402dc7c23 */ /* 0x048fe200080100dc */
[----:B------:R-:W-:Y:S01]  /*f010*/  ISETP.GE.AND P3, PT, R15, RZ, PT ;  /* 0x000000ff0f00720c */ /* 0x000fe20003f66270 */
[----:B------:R-:W-:Y:S01]  /*f020*/  FFMA.FTZ R227, R2, -UR4, R227 ;  /* 0x8000000402e37c23 */ /* 0x000fe200080100e3 */
[----:B------:R-:W-:Y:S02]  /*f030*/  ISETP.GE.AND P2, PT, R5, RZ, PT ;  /* 0x000000ff0500720c */ /* 0x000fe40003f46270 */
[----:B------:R3:W4:Y:S01]  /*f040*/  I2F R4, R6 ;  /* 0x0000000600047306 */ /* 0x0007220000201400 */
[C---:B-1----:R-:W-:Y:S02]  /*f050*/  FFMA.FTZ R232, R3.reuse, -UR4, R232 ;  /* 0x8000000403e87c23 */ /* 0x042fe400080100e8 */
[----:B------:R-:W-:Y:S06]  /*f060*/  FFMA.FTZ R128, R3, -UR4, R70 ;  /* 0x8000000403807c23 */ /* 0x000fec0008010046 */
[C---:B------:R-:W-:Y:S01]  /*f070*/  @!P3 IADD3 R15, -R83.reuse, 0x69, RZ ;  /* 0x00000069530fb810 */ /* 0x040fe20007ffe1ff */
[----:B------:R-:W1:Y:S01]  /*f080*/  I2F R2, R10 ;  /* 0x0000000a00027306 */ /* 0x000e620000201400 */
[----:B------:R-:W-:Y:S02]  /*f090*/  @!P2 IADD3 R5, -R83, -0x48, RZ ;  /* 0xffffffb85305a810 */ /* 0x000fe40007ffe1ff */
[----:B------:R-:W-:Y:S01]  /*f0a0*/  ISETP.GE.AND P2, PT, R7, RZ, PT ;  /* 0x000000ff0700720c */ /* 0x000fe20003f46270 */
[----:B--2---:R-:W-:Y:S01]  /*f0b0*/  FFMA.FTZ R115, R107, -UR4, R11 ;  /* 0x800000046b737c23 */ /* 0x004fe2000801000b */
[----:B------:R-:W-:Y:S01]  /*f0c0*/  IADD3 R11, R83, -0x70, RZ ;  /* 0xffffff90530b7810 */ /* 0x000fe20007ffe0ff */
[C---:B------:R-:W-:Y:S01]  /*f0d0*/  FFMA.FTZ R212, R107.reuse, -UR4, R77 ;  /* 0x800000046bd47c23 */ /* 0x040fe2000801004d */
[----:B------:R-:W-:Y:S01]  /*f0e0*/  MOV R77, R101 ;  /* 0x00000065004d7202 */ /* 0x000fe20000000f00 */
[C---:B------:R-:W-:Y:S02]  /*f0f0*/  FFMA.FTZ R18, R107.reuse, -UR4, R22 ;  /* 0x800000046b127c23 */ /* 0x040fe40008010016 */
[----:B------:R-:W2:Y:S01]  /*f100*/  I2F R3, R15 ;  /* 0x0000000f00037306 */ /* 0x000ea20000201400 */
[----:B------:R-:W-:Y:S01]  /*f110*/  FFMA.FTZ R107, R107, -UR4, R54 ;  /* 0x800000046b6b7c23 */ /* 0x000fe20008010036 */
[C---:B---3--:R-:W-:Y:S01]  /*f120*/  IADD3 R6, R83.reuse, 0xf, RZ ;  /* 0x0000000f53067810 */ /* 0x048fe20007ffe0ff */
[C---:B----4-:R-:W-:Y:S03]  /*f130*/  FFMA.FTZ R127, R4.reuse, -UR4, R81 ;  /* 0x80000004047f7c23 */ /* 0x050fe60008010051 */
[C---:B------:R-:W-:Y:S01]  /*f140*/  @!P2 IADD3 R7, -R83.reuse, 0x20, RZ ;  /* 0x000000205307a810 */ /* 0x040fe20007ffe1ff */
[----:B------:R-:W-:Y:S01]  /*f150*/  FFMA.FTZ R230, R4, -UR4, R230 ;  /* 0x8000000404e67c23 */ /* 0x000fe200080100e6 */
[----:B------:R-:W-:Y:S02]  /*f160*/  ISETP.GE.AND P3, PT, R6, RZ, PT ;  /* 0x000000ff0600720c */ /* 0x000fe40003f66270 */
[----:B------:R-:W3:Y:S01]  /*f170*/  I2F R5, R5 ;  /* 0x0000000500057306 */ /* 0x000ee20000201400 */
[C---:B------:R-:W-:Y:S01]  /*f180*/  IADD3 R4, R83.reuse, -0x21, RZ ;  /* 0xffffffdf53047810 */ /* 0x040fe20007ffe0ff */
[----:B-1----:R-:W-:Y:S03]  /*f190*/  FFMA.FTZ R81, R2, -UR4, R19 ;  /* 0x8000000402517c23 */ /* 0x002fe60008010013 */
[----:B------:R-:W-:Y:S01]  /*f1a0*/  ISETP.GE.AND P4, PT, R4, RZ, PT ;  /* 0x000000ff0400720c */ /* 0x000fe20003f86270 */
[C---:B------:R-:W-:Y:S02]  /*f1b0*/  FFMA.FTZ R112, R2.reuse, -UR4, R9 ;  /* 0x8000000402707c23 */ /* 0x040fe40008010009 */
[C---:B------:R-:W-:Y:S02]  /*f1c0*/  FFMA.FTZ R211, R2.reuse, -UR4, R211 ;  /* 0x8000000402d37c23 */ /* 0x040fe400080100d3 */
[----:B------:R-:W1:Y:S01]  /*f1d0*/  I2F R7, R7 ;  /* 0x0000000700077306 */ /* 0x000e620000201400 */
[----:B------:R-:W-:Y:S01]  /*f1e0*/  @!P3 IADD3 R6, -R83, -0xf, RZ ;  /* 0xfffffff15306b810 */ /* 0x000fe20007ffe1ff */
[----:B------:R-:W-:Y:S01]  /*f1f0*/  FFMA.FTZ R105, R2, -UR4, R53 ;  /* 0x8000000402697c23 */ /* 0x000fe20008010035 */
[----:B------:R-:W-:Y:S01]  /*f200*/  ISETP.GE.AND P3, PT, R11, RZ, PT ;  /* 0x000000ff0b00720c */ /* 0x000fe20003f66270 */
[----:B--2---:R-:W-:Y:S01]  /*f210*/  FFMA.FTZ R228, R3, -UR4, R228 ;  /* 0x8000000403e47c23 */ /* 0x004fe200080100e4 */
[----:B------:R-:W-:Y:S01]  /*f220*/  IADD3 R2, R83, -0x28, RZ ;  /* 0xffffffd853027810 */ /* 0x000fe20007ffe0ff */
[----:B------:R-:W-:Y:S01]  /*f230*/  FFMA.FTZ R126, R3, -UR4, R78 ;  /* 0x80000004037e7c23 */ /* 0x000fe2000801004e */
[C---:B------:R-:W-:Y:S02]  /*f240*/  IADD3 R3, R83.reuse, -0x71, RZ ;  /* 0xffffff8f53037810 */ /* 0x040fe40007ffe0ff */
[----:B------:R-:W-:Y:S01]  /*f250*/  @!P4 IADD3 R4, -R83, 0x21, RZ ;  /* 0x000000215304c810 */ /* 0x000fe20007ffe1ff */
[----:B------:R-:W2:Y:S01]  /*f260*/  I2F R6, R6 ;  /* 0x0000000600067306 */ /* 0x000ea20000201400 */
[----:B------:R-:W-:Y:S02]  /*f270*/  ISETP.GE.AND P2, PT, R3, RZ, PT ;  /* 0x000000ff0300720c */ /* 0x000fe40003f46270 */
[----:B------:R-:W-:Y:S01]  /*f280*/  MOV R53, R18 ;  /* 0x0000001200357202 */ /* 0x000fe20000000f00 */
[----:B---3--:R-:W-:Y:S01]  /*f290*/  FFMA.FTZ R10, R5, -UR4, R0 ;  /* 0x80000004050a7c23 */ /* 0x008fe20008010000 */
[C---:B------:R-:W-:Y:S02]  /*f2a0*/  IADD3 R5, R83.reuse, -0x78, RZ ;  /* 0xffffff8853057810 */ /* 0x040fe40007ffe0ff */
[C---:B------:R-:W-:Y:S02]  /*f2b0*/  @!P3 IADD3 R11, -R83.reuse, 0x70, RZ ;  /* 0x00000070530bb810 */ /* 0x040fe40007ffe1ff */
[----:B------:R-:W-:Y:S01]  /*f2c0*/  ISETP.GE.AND P3, PT, R2, RZ, PT ;  /* 0x000000ff0200720c */ /* 0x000fe20003f66270 */
[----:B------:R-:W3:Y:S01]  /*f2d0*/  I2F R4, R4 ;  /* 0x0000000400047306 */ /* 0x000ee20000201400 */
[C---:B------:R-:W-:Y:S03]  /*f2e0*/  IADD3 R0, R83.reuse, -0x31, RZ ;  /* 0xffffffcf53007810 */ /* 0x040fe60007ffe0ff */
[----:B------:R-:W-:Y:S01]  /*f2f0*/  @!P2 IADD3 R3, -R83, 0x71, RZ ;  /* 0x000000715303a810 */ /* 0x000fe20007ffe1ff */
[C---:B-1----:R-:W-:Y:S01]  /*f300*/  FFMA.FTZ R18, R7.reuse, -UR4, R14 ;  /* 0x8000000407127c23 */ /* 0x042fe2000801000e */
[----:B------:R-:W-:Y:S01]  /*f310*/  ISETP.GE.AND P5, PT, R0, RZ, PT ;  /* 0x000000ff0000720c */ /* 0x000fe20003fa6270 */
[C---:B------:R-:W-:Y:S02]  /*f320*/  FFMA.FTZ R44, R7.reuse, -UR4, R44 ;  /* 0x80000004072c7c23 */ /* 0x040fe4000801002c */
[C---:B------:R-:W-:Y:S01]  /*f330*/  FFMA.FTZ R210, R7.reuse, -UR4, R210 ;  /* 0x8000000407d27c23 */ /* 0x040fe200080100d2 */
[----:B------:R-:W1:Y:S01]  /*f340*/  I2F R3, R3 ;  /* 0x0000000300037306 */ /* 0x000e620000201400 */
[----:B------:R-:W-:Y:S01]  /*f350*/  FFMA.FTZ R99, R7, -UR4, R99 ;  /* 0x8000000407637c23 */ /* 0x000fe20008010063 */
[----:B------:R-:W-:Y:S01]  /*f360*/  @!P3 IADD3 R2, -R83, 0x28, RZ ;  /* 0x000000285302b810 */ /* 0x000fe20007ffe1ff */
[C---:B--2---:R-:W-:Y:S01]  /*f370*/  FFMA.FTZ R118, R6.reuse, -UR4, R49 ;  /* 0x8000000406767c23 */ /* 0x044fe20008010031 */
[----:B------:R-:W-:Y:S01]  /*f380*/  ISETP.GE.AND P3, PT, R5, RZ, PT ;  /* 0x000000ff0500720c */ /* 0x000fe20003f66270 */
[----:B------:R-:W-:Y:S01]  /*f390*/  FFMA.FTZ R225, R6, -UR4, R225 ;  /* 0x8000000406e17c23 */ /* 0x000fe200080100e1 */
[C---:B------:R-:W-:Y:S03]  /*f3a0*/  IADD3 R6, R83.reuse, -0x29, RZ ;  /* 0xffffffd753067810 */ /* 0x040fe60007ffe0ff */
[C---:B------:R-:W-:Y:S01]  /*f3b0*/  @!P5 IADD3 R0, -R83.reuse, 0x31, RZ ;  /* 0x000000315300d810 */ /* 0x040fe20007ffe1ff */
[----:B------:R-:W2:Y:S01]  /*f3c0*/  I2F R2, R2 ;  /* 0x0000000200027306 */ /* 0x000ea20000201400 */
[----:B------:R-:W-:Y:S01]  /*f3d0*/  ISETP.GE.AND P2, PT, R6, RZ, PT ;  /* 0x000000ff0600720c */ /* 0x000fe20003f46270 */
[C---:B---3--:R-:W-:Y:S02]  /*f3e0*/  FFMA.FTZ R15, R4.reuse, -UR4, R13 ;  /* 0x80000004040f7c23 */ /* 0x048fe4000801000d */
[C---:B------:R-:W-:Y:S03]  /*f3f0*/  FFMA.FTZ R110, R4.reuse, -UR4, R43 ;  /* 0x80000004046e7c23 */ /* 0x040fe6000801002b */
[C---:B------:R-:W-:Y:S01]  /*f400*/  @!P3 IADD3 R5, -R83.reuse, 0x78, RZ ;  /* 0x000000785305b810 */ /* 0x040fe20007ffe1ff */
[C---:B------:R-:W-:Y:S02]  /*f410*/  FFMA.FTZ R75, R4.reuse, -UR4, R75 ;  /* 0x80000004044b7c23 */ /* 0x040fe4000801004b */
[----:B------:R-:W3:Y:S01]  /*f420*/  I2F R9, R11 ;  /* 0x0000000b00097306 */ /* 0x000ee20000201400 */
[----:B------:R-:W-:Y:S01]  /*f430*/  FFMA.FTZ R98, R4, -UR4, R98 ;  /* 0x8000000404627c23 */ /* 0x000fe20008010062 */
[----:B------:R-:W-:Y:S01]  /*f440*/  IADD3 R4, R83, -0x38, RZ ;  /* 0xffffffc853047810 */ /* 0x000fe20007ffe0ff */
[----:B-1----:R-:W-:Y:S01]  /*f450*/  FFMA.FTZ R124, R3, -UR4, R80 ;  /* 0x80000004037c7c23 */ /* 0x002fe20008010050 */
[----:B------:R-:W-:Y:S01]  /*f460*/  @!P2 IADD3 R6, -R83, 0x29, RZ ;  /* 0x000000295306a810 */ /* 0x000fe20007ffe1ff */
[----:B------:R-:W-:Y:S01]  /*f470*/  FFMA.FTZ R116, R3, -UR4, R116 ;  /* 0x8000000403747c23 */ /* 0x000fe20008010074 */
[----:B------:R-:W-:Y:S02]  /*f480*/  IADD3 R3, R83, -0x30, RZ ;  /* 0xffffffd053037810 */ /* 0x000fe40007ffe0ff */
[----:B------:R-:W-:Y:S02]  /*f490*/  MOV R80, R24 ;  /* 0x0000001800507202 */ /* 0x000fe40000000f00 */
[----:B------:R-:W1:Y:S01]  /*f4a0*/  I2F R7, R6 ;  /* 0x0000000600077306 */ /* 0x000e620000201400 */
[----:B------:R-:W-:Y:S02]  /*f4b0*/  ISETP.GE.AND P6, PT, R3, RZ, PT ;  /* 0x000000ff0300720c */ /* 0x000fe40003fc6270 */
[----:B------:R-:W-:Y:S01]  /*f4c0*/  ISETP.GE.AND P4, PT, R4, RZ, PT ;  /* 0x000000ff0400720c */ /* 0x000fe20003f86270 */
[C---:B--2---:R-:W-:Y:S01]  /*f4d0*/  FFMA.FTZ R26, R2.reuse, -UR4, R41 ;  /* 0x80000004021a7c23 */ /* 0x044fe20008010029 */
[----:B------:R-:W-:Y:S01]  /*f4e0*/  MOV R41, R30 ;  /* 0x0000001e00297202 */ /* 0x000fe20000000f00 */
[C---:B------:R-:W-:Y:S01]  /*f4f0*/  FFMA.FTZ R74, R2.reuse, -UR4, R74 ;  /* 0x80000004024a7c23 */ /* 0x040fe2000801004a */
[----:B------:R-:W2:Y:S01]  /*f500*/  LDL.LU R30, [R1+0x78] ;  /* 0x00007800011e7983 */ /* 0x000ea20000300800 */
[C---:B------:R-:W-:Y:S02]  /*f510*/  FFMA.FTZ R45, R2.reuse, -UR4, R45 ;  /* 0x80000004022d7c23 */ /* 0x040fe4000801002d */
[----:B------:R-:W4:Y:S01]  /*f520*/  I2F R14, R5 ;  /* 0x00000005000e7306 */ /* 0x000f220000201400 */
[----:B------:R-:W-:Y:S01]  /*f530*/  FFMA.FTZ R97, R2, -UR4, R97 ;  /* 0x8000000402617c23 */ /* 0x000fe20008010061 */
[C---:B------:R-:W-:Y:S02]  /*f540*/  IADD3 R2, R83.reuse, -0x39, RZ ;  /* 0xffffffc753027810 */ /* 0x040fe40007ffe0ff */
[----:B------:R-:W-:Y:S01]  /*f550*/  @!P6 IADD3 R3, -R83, 0x30, RZ ;  /* 0x000000305303e810 */ /* 0x000fe20007ffe1ff */
[----:B---3--:R-:W-:Y:S01]  /*f560*/  FFMA.FTZ R226, R9, -UR4, R226 ;  /* 0x8000000409e27c23 */ /* 0x008fe200080100e2 */
[----:B------:R-:W-:Y:S01]  /*f570*/  @!P4 IADD3 R4, -R83, 0x38, RZ ;  /* 0x000000385304c810 */ /* 0x000fe20007ffe1ff */
[----:B------:R-:W-:Y:S01]  /*f580*/  FFMA.FTZ R125, R9, -UR4, R82 ;  /* 0x80000004097d7c23 */ /* 0x000fe20008010052 */
[----:B------:R-:W-:Y:S02]  /*f590*/  IADD3 R9, R83, -0x79, RZ ;  /* 0xffffff8753097810 */ /* 0x000fe40007ffe0ff */
[----:B------:R-:W3:Y:S01]  /*f5a0*/  I2F R3, R3 ;  /* 0x0000000300037306 */ /* 0x000ee20000201400 */
[----:B------:R-:W-:Y:S02]  /*f5b0*/  ISETP.GE.AND P3, PT, R2, RZ, PT ;  /* 0x000000ff0200720c */ /* 0x000fe40003f66270 */
[----:B------:R-:W-:Y:S01]  /*f5c0*/  ISETP.GE.AND P2, PT, R9, RZ, PT ;  /* 0x000000ff0900720c */ /* 0x000fe20003f46270 */
[----:B-1----:R-:W-:Y:S01]  /*f5d0*/  FFMA.FTZ R82, R7, -UR4, R42 ;  /* 0x8000000407527c23 */ /* 0x002fe2000801002a */
[----:B------:R-:W-:Y:S01]  /*f5e0*/  FMNMX.FTZ R6, R39, R201, !PT ;  /* 0x000000c927067209 */ /* 0x000fe20007810000 */
[C---:B------:R-:W-:Y:S02]  /*f5f0*/  FFMA.FTZ R73, R7.reuse, -UR4, R73 ;  /* 0x8000000407497c23 */ /* 0x040fe40008010049 */
[----:B------:R-:W-:Y:S01]  /*f600*/  FFMA.FTZ R40, R7, -UR4, R40 ;  /* 0x8000000407287c23 */ /* 0x000fe20008010028 */
[----:B------:R-:W-:Y:S01]  /*f610*/  FMNMX.FTZ R6, R29, R6, !PT ;  /* 0x000000061d067209 */ /* 0x000fe20007810000 */
[----:B------:R-:W1:Y:S01]  /*f620*/  I2F R0, R0 ;  /* 0x0000000000007306 */ /* 0x000e620000201400 */
[----:B------:R-:W-:Y:S02]  /*f630*/  FFMA.FTZ R96, R7, -UR4, R96 ;  /* 0x8000000407607c23 */ /* 0x000fe40008010060 */
[----:B------:R-:W-:Y:S01]  /*f640*/  FMNMX.FTZ R6, R31, R6, !PT ;  /* 0x000000061f067209 */ /* 0x000fe20007810000 */
[----:B----4-:R-:W-:Y:S01]  /*f650*/  FFMA.FTZ R123, R14, -UR4, R123 ;  /* 0x800000040e7b7c23 */ /* 0x010fe2000801007b */
[----:B------:R-:W-:Y:S02]  /*f660*/  FMNMX.FTZ R5, R25, R196, !PT ;  /* 0x000000c419057209 */ /* 0x000fe40007810000 */
[----:B------:R-:W-:Y:S02]  /*f670*/  FMNMX.FTZ R6, R27, R6, !PT ;  /* 0x000000061b067209 */ /* 0x000fe40007810000 */
[----:B------:R-:W-:Y:S01]  /*f680*/  FMNMX.FTZ R5, R20, R5, !PT ;  /* 0x0000000514057209 */ /* 0x000fe20007810000 */
[----:B------:R-:W4:Y:S01]  /*f690*/  I2F R4, R4 ;  /* 0x0000000400047306 */ /* 0x000f220000201400 */
[----:B------:R-:W-:Y:S02]  /*f6a0*/  FMNMX.FTZ R6, R84, R6, !PT ;  /* 0x0000000654067209 */ /* 0x000fe40007810000 */
[----:B------:R-:W-:Y:S01]  /*f6b0*/  FMNMX.FTZ R14, R16, R5, !PT ;  /* 0x00000005100e7209 */ /* 0x000fe20007810000 */
[C---:B---3--:R-:W-:Y:S01]  /*f6c0*/  FFMA.FTZ R92, R3.reuse, -UR4, R92 ;  /* 0x80000004035c7c23 */ /* 0x048fe2000801005c */
[----:B------:R-:W-:Y:S01]  /*f6d0*/  FMNMX.FTZ R6, R86, R6, !PT ;  /* 0x0000000656067209 */ /* 0x000fe20007810000 */
[----:B------:R-:W-:Y:S01]  /*f6e0*/  FFMA.FTZ R72, R3, -UR4, R72 ;  /* 0x8000000403487c23 */ /* 0x000fe20008010048 */
[----:B------:R-:W-:Y:S01]  /*f6f0*/  FMNMX.FTZ R7, R17, R14, !PT ;  /* 0x0000000e11077209 */ /* 0x000fe20007810000 */
[----:B------:R-:W-:Y:S01]  /*f700*/  FFMA.FTZ R235, R3, -UR4, R235 ;  /* 0x8000000403eb7c23 */ /* 0x000fe200080100eb */
[----:B------:R-:W-:Y:S01]  /*f710*/  @!P3 IADD3 R2, -R83, 0x39, RZ ;  /* 0x000000395302b810 */ /* 0x000fe20007ffe1ff */
[----:B------:R-:W-:Y:S01]  /*f720*/  FFMA.FTZ R49, R3, -UR4, R46 ;  /* 0x8000000403317c23 */ /* 0x000fe2000801002e */
[----:B------:R-:W-:Y:S02]  /*f730*/  FMNMX.FTZ R3, R10, R199, !PT ;  /* 0x000000c70a037209 */ /* 0x000fe40007810000 */
[----:B------:R-:W-:Y:S01]  /*f740*/  FMNMX.FTZ R7, R32, R7, !PT ;  /* 0x0000000720077209 */ /* 0x000fe20007810000 */
[----:B-1----:R-:W-:Y:S01]  /*f750*/  FFMA.FTZ R94, R0, -UR4, R94 ;  /* 0x80000004005e7c23 */ /* 0x002fe2000801005e */
[----:B------:R-:W1:Y:S01]  /*f760*/  I2F R2, R2 ;  /* 0x0000000200027306 */ /* 0x000e620000201400 */
[----:B------:R-:W-:Y:S01]  /*f770*/  FMNMX.FTZ R3, R60, R3, !PT ;  /* 0x000000033c037209 */ /* 0x000fe20007810000 */
[C---:B------:R-:W-:Y:S01]  /*f780*/  FFMA.FTZ R233, R0.reuse, -UR4, R233 ;  /* 0x8000000400e97c23 */ /* 0x040fe200080100e9 */
[----:B------:R-:W-:Y:S01]  /*f790*/  @!P2 IADD3 R9, -R83, 0x79, RZ ;  /* 0x000000795309a810 */ /* 0x000fe20007ffe1ff */
[----:B------:R-:W-:Y:S01]  /*f7a0*/  FFMA.FTZ R78, R0, -UR4, R47 ;  /* 0x80000004004e7c23 */ /* 0x000fe2000801002f */
[----:B------:R-:W-:Y:S01]  /*f7b0*/  FMNMX.FTZ R3, R38, R3, !PT ;  /* 0x0000000326037209 */ /* 0x000fe20007810000 */
[----:B------:R-:W-:Y:S01]  /*f7c0*/  FFMA.FTZ R71, R0, -UR4, R71 ;  /* 0x8000000400477c23 */ /* 0x000fe20008010047 */
[----:B------:R-:W-:Y:S02]  /*f7d0*/  MOV R83, R18 ;  /* 0x0000001200537202 */ /* 0x000fe40000000f00 */
[----:B------:R-:W-:Y:S01]  /*f7e0*/  FMNMX.FTZ R18, R36, R3, !PT ;  /* 0x0000000324127209 */ /* 0x000fe20007810000 */
[----:B------:R-:W3:Y:S01]  /*f7f0*/  I2F R9, R9 ;  /* 0x0000000900097306 */ /* 0x000ee20000201400 */
[----:B------:R-:W-:Y:S01]  /*f800*/  FMNMX.FTZ R7, R28, R7, !PT ;  /* 0x000000071c077209 */ /* 0x000fe20007810000 */
[C---:B----4-:R-:W-:Y:S01]  /*f810*/  FFMA.FTZ R231, R4.reuse, -UR4, R231 ;  /* 0x8000000404e77c23 */ /* 0x050fe200080100e7 */
[----:B------:R-:W-:Y:S01]  /*f820*/  FMNMX.FTZ R3, R115, R6, !PT ;  /* 0x0000000673037209 */ /* 0x000fe20007810000 */
[----:B------:R-:W-:Y:S01]  /*f830*/  FFMA.FTZ R48, R4, -UR4, R48 ;  /* 0x8000000404307c23 */ /* 0x000fe20008010030 */
[----:B------:R-:W-:Y:S01]  /*f840*/  FMNMX.FTZ R6, R8, R197, !PT ;  /* 0x000000c508067209 */ /* 0x000fe20007810000 */
[----:B------:R-:W-:Y:S01]  /*f850*/  FFMA.FTZ R93, R4, -UR4, R93 ;  /* 0x80000004045d7c23 */ /* 0x000fe2000801005d */
[----:B------:R-:W-:Y:S02]  /*f860*/  FMNMX.FTZ R18, R113, R18, !PT ;  /* 0x0000001271127209 */ /* 0x000fe40007810000 */
[----:B------:R-:W-:Y:S02]  /*f870*/  FMNMX.FTZ R7, R52, R7, !PT ;  /* 0x0000000734077209 */ /* 0x000fe40007810000 */
[----:B------:R-:W-:Y:S02]  /*f880*/  FMNMX.FTZ R6, R37, R6, !PT ;  /* 0x0000000625067209 */ /* 0x000fe40007810000 */
[----:B------:R-:W-:Y:S01]  /*f890*/  FMNMX.FTZ R14, R112, R3, !PT ;  /* 0x00000003700e7209 */ /* 0x000fe20007810000 */
[C---:B-1----:R-:W-:Y:S01]  /*f8a0*/  FFMA.FTZ R229, R2.reuse, -UR4, R229 ;  /* 0x8000000402e57c23 */ /* 0x042fe200080100e5 */
[----:B------:R-:W-:Y:S01]  /*f8b0*/  FMNMX.FTZ R3, R65, R18, !PT ;  /* 0x0000001241037209 */ /* 0x000fe20007810000 */
[C---:B------:R-:W-:Y:S01]  /*f8c0*/  FFMA.FTZ R243, R2.reuse, -UR4, R243 ;  /* 0x8000000402f37c23 */ /* 0x040fe200080100f3 */
[----:B------:R-:W-:Y:S01]  /*f8d0*/  FMNMX.FTZ R7, R21, R7, !PT ;  /* 0x0000000715077209 */ /* 0x000fe20007810000 */
[----:B------:R-:W-:Y:S01]  /*f8e0*/  FFMA.FTZ R95, R2, -UR4, R95 ;  /* 0x80000004025f7c23 */ /* 0x000fe2000801005f */
[----:B------:R-:W-:Y:S02]  /*f8f0*/  FMNMX.FTZ R5, R57, R6, !PT ;  /* 0x0000000639057209 */ /* 0x000fe40007810000 */
[----:B------:R-:W-:Y:S02]  /*f900*/  FMNMX.FTZ R14, R83, R14, !PT ;  /* 0x0000000e530e7209 */ /* 0x000fe40007810000 */
[----:B------:R-:W-:Y:S01]  /*f910*/  FMNMX.FTZ R7, R53, R7, !PT ;  /* 0x0000000735077209 */ /* 0x000fe20007810000 */
[----:B---3--:R-:W-:Y:S01]  /*f920*/  FFMA.FTZ R90, R9, -UR4, R90 ;  /* 0x80000004095a7c23 */ /* 0x008fe2000801005a */
        /* <DEDUP_REMOVED lines=99> */
[----:B------:R-:W3:Y:S01]  /*ff60*/  SHFL.BFLY PT, R6, R5, 0x2, 0x1f ;  /* 0x0c401f0005067f89 */ /* 0x000ee200000e0000 */
[----:B------:R-:W-:Y:S04]  /*ff70*/  FMNMX.FTZ R2, R94, R9, !PT ;  /* 0x000000095e027209 */ /* 0x000fe80007810000 */
[----:B------:R-:W-:Y:S03]  /*ff80*/  FMNMX.FTZ R2, R93, R2, !PT ;  /* 0x000000025d027209 */ /* 0x000fe60007810000 */
[----:B------:R-:W4:Y:S01]  /*ff90*/  SHFL.BFLY PT, R0, R3, 0x2, 0x1f ;  /* 0x0c401f0003007f89 */ /* 0x000f2200000e0000 */
[----:B------:R-:W-:Y:S07]  /*ffa0*/  FMNMX.FTZ R11, R95, R2, !PT ;  /* 0x000000025f0b7209 */ /* 0x000fee0007810000 */
[----:B------:R-:W5:Y:S01]  /*ffb0*/  SHFL.BFLY PT, R2, R11, 0x2, 0x1f ;  /* 0x0c401f000b027f89 */ /* 0x000f6200000e0000 */
[----:B-1----:R-:W-:Y:S02]  /*ffc0*/  FMNMX.FTZ R7, R7, R4, !PT ;  /* 0x0000000407077209 */ /* 0x002fe40007810000 */
[----:B---3--:R-:W-:Y:S05]  /*ffd0*/  FMNMX.FTZ R6, R5, R6, !PT ;  /* 0x0000000605067209 */ /* 0x008fea0007810000 */
[----:B------:R-:W1:Y:S01]  /*ffe0*/  SHFL.BFLY PT, R14, R7, 0x1, 0x1f ;  /* 0x0c201f00070e7f89 */ /* 0x000e6200000e0000 */
[----:B----4-:R-:W-:Y:S07]  /*fff0*/  FMNMX.FTZ R5, R3, R0, !PT ;  /* 0x0000000003057209 */ /* 0x010fee0007810000 */
[----:B------:R-:W3:Y:S01]  /*10000*/  SHFL.BFLY PT, R13, R6, 0x1, 0x1f ;  /* 0x0c201f00060d7f89 */ /* 0x000ee200000e0000 */
[----:B-----5:R-:W-:Y:S07]  /*10010*/  FMNMX.FTZ R9, R11, R2, !PT ;  /* 0x000000020b097209 */ /* 0x020fee0007810000 */
[----:B------:R-:W4:Y:S08]  /*10020*/  SHFL.BFLY PT, R0, R5, 0x1, 0x1f ;  /* 0x0c201f0005007f89 */ /* 0x000f3000000e0000 */
[----:B------:R-:W5:Y:S01]  /*10030*/  SHFL.BFLY PT, R4, R9, 0x1, 0x1f ;  /* 0x0c201f0009047f89 */ /* 0x000f6200000e0000 */
[----:B-1----:R-:W-:Y:S02]  /*10040*/  FMNMX.FTZ R3, R7, R14, !PT ;  /* 0x0000000e07037209 */ /* 0x002fe40007810000 */
[----:B---3--:R-:W-:Y:S02]  /*10050*/  FMNMX.FTZ R68, R6, R13, !PT ;  /* 0x0000000d06447209 */ /* 0x008fe40007810000 */
[----:B------:R-:W-:Y:S02]  /*10060*/  MOV R13, R100 ;  /* 0x00000064000d7202 */ /* 0x000fe40000000f00 */
[C---:B------:R-:W-:Y:S01]  /*10070*/  FSETP.NEU.FTZ.AND P2, PT, R68.reuse, -INF , PT ;  /* 0xff8000004400780b */ /* 0x040fe20003f5d000 */
[----:B------:R-:W-:Y:S01]  /*10080*/  FADD.FTZ R2, -R68, R201 ;  /* 0x000000c944027221 */ /* 0x000fe20000010100 */
[----:B----4-:R-:W-:Y:S03]  /*10090*/  FMNMX.FTZ R0, R5, R0, !PT ;  /* 0x0000000005007209 */ /* 0x010fe60007810000 */
[----:B------:R-:W-:Y:S02]  /*100a0*/  FMUL.FTZ R69, R2, c[0x0][0x23c] ;  /* 0x00008f0002457a20 */ /* 0x000fe40000410000 */
[----:B------:R-:W-:Y:S02]  /*100b0*/  FADD.FTZ R2, -R3, R196 ;  /* 0x000000c403027221 */ /* 0x000fe40000010100 */
[----:B------:R-:W-:Y:S02]  /*100c0*/  FADD.FTZ R6, -R0, R199 ;  /* 0x000000c700067221 */ /* 0x000fe40000010100 */
[----:B------:R-:W-:Y:S01]  /*100d0*/  MUFU.EX2 R69, R69 ;  /* 0x0000004500457308 */ /* 0x000fe20000000800 */
[----:B------:R-:W-:Y:S01]  /*100e0*/  FMUL.FTZ R7, R2, c[0x0][0x23c] ;  /* 0x00008f0002077a20 */ /* 0x000fe20000410000 */
[----:B-----5:R-:W-:Y:S01]  /*100f0*/  FMNMX.FTZ R2, R9, R4, !PT ;  /* 0x0000000409027209 */ /* 0x020fe20007810000 */
[----:B------:R-:W-:Y:S02]  /*10100*/  FMUL.FTZ R196, R68, c[0x0][0x23c] ;  /* 0x00008f0044c47a20 */ /* 0x000fe40000410000 */
[----:B------:R-:W-:Y:S02]  /*10110*/  FMUL.FTZ R4, R6, c[0x0][0x23c] ;  /* 0x00008f0006047a20 */ /* 0x000fe40000410000 */
[----:B------:R-:W-:Y:S01]  /*10120*/  FADD.FTZ R6, -R2, R197 ;  /* 0x000000c502067221 */ /* 0x000fe20000010100 */
[----:B------:R-:W-:Y:S01]  /*10130*/  FSEL R196, R196, RZ, P2 ;  /* 0x000000ffc4c47208 */ /* 0x000fe20001000000 */
[----:B------:R-:W-:Y:S01]  /*10140*/  FMUL.FTZ R197, R0, c[0x0][0x23c] ;  /* 0x00008f0000c57a20 */ /* 0x000fe20000410000 */
[----:B------:R-:W1:Y:S01]  /*10150*/  MUFU.EX2 R5, R7 ;  /* 0x0000000700057308 */ /* 0x000e620000000800 */
[----:B------:R-:W-:Y:S01]  /*10160*/  FMUL.FTZ R70, R6, c[0x0][0x23c] ;  /* 0x00008f0006467a20 */ /* 0x000fe20000410000 */
[C---:B------:R-:W-:Y:S01]  /*10170*/  FSETP.NEU.FTZ.AND P2, PT, R3.reuse, -INF , PT ;  /* 0xff8000000300780b */ /* 0x040fe20003f5d000 */
[----:B------:R-:W-:Y:S02]  /*10180*/  FMUL.FTZ R6, R3, c[0x0][0x23c] ;  /* 0x00008f0003067a20 */ /* 0x000fe40000410000 */
[--C-:B------:R-:W-:Y:S02]  /*10190*/  FFMA.FTZ R88, R39, c[0x0][0x23c], -R196.reuse ;  /* 0x00008f0027587a23 */ /* 0x100fe400000108c4 */
[--C-:B------:R-:W-:Y:S01]  /*101a0*/  FFMA.FTZ R103, R29, c[0x0][0x23c], -R196.reuse ;  /* 0x00008f001d677a23 */ /* 0x100fe200000108c4 */
[----:B------:R-:W-:Y:S01]  /*101b0*/  FSEL R19, R6, RZ, P2 ;  /* 0x000000ff06137208 */ /* 0x000fe20001000000 */
[--C-:B------:R-:W-:Y:S01]  /*101c0*/  FFMA.FTZ R102, R31, c[0x0][0x23c], -R196.reuse ;  /* 0x00008f001f667a23 */ /* 0x100fe200000108c4 */
[----:B------:R-:W-:Y:S01]  /*101d0*/  MUFU.EX2 R4, R4 ;  /* 0x0000000400047308 */ /* 0x000fe20000000800 */
[----:B------:R-:W-:Y:S01]  /*101e0*/  FSETP.NEU.FTZ.AND P2, PT, R0, -INF , PT ;  /* 0xff8000000000780b */ /* 0x000fe20003f5d000 */
[----:B------:R-:W-:Y:S01]  /*101f0*/  FMUL.FTZ R100, R2, c[0x0][0x23c] ;  /* 0x00008f0002647a20 */ /* 0x000fe20000410000 */
[----:B------:R-:W-:Y:S01]  /*10200*/  MOV R29, R26 ;  /* 0x0000001a001d7202 */ /* 0x000fe20000000f00 */
[--C-:B------:R-:W-:Y:S01]  /*10210*/  FFMA.FTZ R24, R25, c[0x0][0x23c], -R19.reuse ;  /* 0x00008f0019187a23 */ /* 0x100fe20000010813 */
[----:B------:R-:W-:Y:S01]  /*10220*/  FSEL R197, R197, RZ, P2 ;  /* 0x000000ffc5c57208 */ /* 0x000fe20001000000 */
[----:B------:R-:W-:Y:S01]  /*10230*/  FFMA.FTZ R9, R20, c[0x0][0x23c], -R19 ;  /* 0x00008f0014097a23 */ /* 0x000fe20000010813 */
[----:B------:R-:W-:Y:S01]  /*10240*/  MOV R20, R19 ;  /* 0x0000001300147202 */ /* 0x000fe20000000f00 */
[----:B------:R-:W-:Y:S01]  /*10250*/  FFMA.FTZ R101, R27, c[0x0][0x23c], -R196 ;  /* 0x00008f001b657a23 */ /* 0x000fe200000108c4 */
[----:B------:R-:W-:Y:S01]  /*10260*/  FSETP.NEU.FTZ.AND P2, PT, R2, -INF , PT ;  /* 0xff8000000200780b */ /* 0x000fe20003f5d000 */
[----:B------:R-:W2:Y:S01]  /*10270*/  MUFU.EX2 R24, R24 ;  /* 0x0000001800187308 */ /* 0x000ea20000000800 */
[--C-:B------:R-:W-:Y:S01]  /*10280*/  FFMA.FTZ R85, R10, c[0x0][0x23c], -R197.reuse ;  /* 0x00008f000a557a23 */ /* 0x100fe200000108c5 */
[----:B------:R-:W-:Y:S01]  /*10290*/  MOV R25, R15 ;  /* 0x0000000f00197202 */ /* 0x000fe20000000f00 */
[----:B------:R-:W-:Y:S01]  /*102a0*/  FFMA.FTZ R201, R16, c[0x0][0x23c], -R20 ;  /* 0x00008f0010c97a23 */ /* 0x000fe20000010814 */
[----:B------:R-:W-:Y:S01]  /*102b0*/  FSEL R100, R100, RZ, P2 ;  /* 0x000000ff64647208 */ /* 0x000fe20001000000 */
[C---:B-1----:R-:W-:Y:S01]  /*102c0*/  FMUL.FTZ R6, R5.reuse, R162 ;  /* 0x000000a205067220 */ /* 0x042fe20000410000 */
[----:B------:R-:W-:Y:S01]  /*102d0*/  MOV R162, R48 ;  /* 0x0000003000a27202 */ /* 0x000fe20000000f00 */
[C---:B------:R-:W-:Y:S02]  /*102e0*/  FMUL.FTZ R7, R5.reuse, R163 ;  /* 0x000000a305077220 */ /* 0x040fe40000410000 */
        /* <DEDUP_REMOVED lines=11> */
[----:B------:R-:W1:Y:S01]  /*103a0*/  MUFU.EX2 R103, R103 ;  /* 0x0000006700677308 */ /* 0x000e620000000800 */
        /* <DEDUP_REMOVED lines=14> */
[C---:B--2---:R-:W-:Y:S01]  /*10490*/  FFMA.FTZ R16, R5.reuse, R30, R24 ;  /* 0x0000001e05107223 */ /* 0x044fe20000010018 */
[----:B------:R-:W-:Y:S01]  /*104a0*/  MOV R191, R13 ;  /* 0x0000000d00bf7202 */ /* 0x000fe20000000f00 */
[--C-:B------:R-:W-:Y:S01]  /*104b0*/  FFMA.FTZ R10, R38, c[0x0][0x23c], -R197.reuse ;  /* 0x00008f00260a7a23 */ /* 0x100fe200000108c5 */
[----:B------:R-:W-:Y:S01]  /*104c0*/  MOV R183, R41 ;  /* 0x0000002900b77202 */ /* 0x000fe20000000f00 */
[----:B------:R-:W-:Y:S01]  /*104d0*/  FMUL.FTZ R38, R5, R174 ;  /* 0x000000ae05267220 */ /* 0x000fe20000410000 */
[----:B------:R-:W2:Y:S01]  /*104e0*/  MUFU.EX2 R101, R101 ;  /* 0x0000006500657308 */ /* 0x000ea20000000800 */
[----:B------:R-:W3:Y:S01]  /*104f0*/  LDL.LU R5, [R1+0x74] ;  /* 0x0000740001057983 */ /* 0x000ee20000300800 */
[--C-:B------:R-:W-:Y:S01]  /*10500*/  FFMA.FTZ R60, R60, c[0x0][0x23c], -R197.reuse ;  /* 0x00008f003c3c7a23 */ /* 0x100fe200000108c5 */
[----:B-1----:R-:W-:Y:S01]  /*10510*/  F2FP.PACK_AB R76, R103, R88 ;  /* 0x00000058674c723e */ /* 0x002fe200000000ff */
[C---:B------:R-:W-:Y:S01]  /*10520*/  FMUL.FTZ R30, R4.reuse, R138 ;  /* 0x0000008a041e7220 */ /* 0x040fe20000410000 */
[----:B------:R-:W-:Y:S01]  /*10530*/  MOV R138, R81 ;  /* 0x00000051008a7202 */ /* 0x000fe20000000f00 */
[----:B------:R-:W-:Y:S01]  /*10540*/  FMUL.FTZ R43, R4, R159 ;  /* 0x0000009f042b7220 */ /* 0x000fe20000410000 */
[----:B------:R-:W-:Y:S01]  /*10550*/  MOV R159, R83 ;  /* 0x00000053009f7202 */ /* 0x000fe20000000f00 */
[----:B------:R-:W-:Y:S02]  /*10560*/  FFMA.FTZ R163, R8, c[0x0][0x23c], -R100 ;  /* 0x00008f0008a37a23 */ /* 0x000fe40000010864 */
[----:B------:R-:W1:Y:S01]  /*10570*/  MUFU.EX2 R59, R60 ;  /* 0x0000003c003b7308 */ /* 0x000e620000000800 */
[----:B------:R-:W4:Y:S01]  /*10580*/  LDSM.16.MT88.4 R80, [R252+0x8000] ;  /* 0x00800000fc50783b */ /* 0x000f220000004200 */
[----:B------:R-:W-:Y:S02]  /*10590*/  FFMA.FTZ R199, R17, c[0x0][0x23c], -R20 ;  /* 0x00008f0011c77a23 */ /* 0x000fe40000010814 */
[--C-:B------:R-:W-:Y:S02]  /*105a0*/  FFMA.FTZ R106, R37, c[0x0][0x23c], -R100.reuse ;  /* 0x00008f00256a7a23 */ /* 0x100fe40000010864 */
[--C-:B------:R-:W-:Y:S02]  /*105b0*/  FFMA.FTZ R104, R57, c[0x0][0x23c], -R100.reuse ;  /* 0x00008f0039687a23 */ /* 0x100fe40000010864 */
[C---:B------:R-:W-:Y:S02]  /*105c0*/  FMUL.FTZ R58, R4.reuse, R166 ;  /* 0x000000a6043a7220 */ /* 0x040fe40000410000 */
[----:B------:R-:W-:Y:S01]  /*105d0*/  MUFU.EX2 R85, R85 ;  /* 0x0000005500557308 */ /* 0x000fe20000000800 */
[C---:B------:R-:W-:Y:S02]  /*105e0*/  FMUL.FTZ R14, R4.reuse, R134 ;  /* 0x00000086040e7220 */ /* 0x040fe40000410000 */
[C---:B------:R-:W-:Y:S01]  /*105f0*/  FMUL.FTZ R15, R4.reuse, R135 ;  /* 0x00000087040f7220 */ /* 0x040fe20000410000 */
[----:B--2---:R-:W-:Y:S01]  /*10600*/  F2FP.PACK_AB R78, R101, R102 ;  /* 0x00000066654e723e */ /* 0x004fe200000000ff */
[C---:B------:R-:W-:Y:S01]  /*10610*/  FMUL.FTZ R26, R4.reuse, R150 ;  /* 0x00000096041a7220 */ /* 0x040fe20000410000 */
[----:B------:R-:W-:Y:S01]  /*10620*/  MOV R150, R21 ;  /* 0x0000001500967202 */ /* 0x000fe20000000f00 */
[C---:B------:R-:W-:Y:S01]  /*10630*/  FMUL.FTZ R27, R4.reuse, R151 ;  /* 0x00000097041b7220 */ /* 0x040fe20000410000 */
[----:B------:R-:W-:Y:S01]  /*10640*/  MOV R151, R44 ;  /* 0x0000002c00977202 */ /* 0x000fe20000000f00 */
[C---:B------:R-:W-:Y:S01]  /*10650*/  FMUL.FTZ R31, R4.reuse, R139 ;  /* 0x0000008b041f7220 */ /* 0x040fe20000410000 */
[----:B------:R-:W2:Y:S01]  /*10660*/  MUFU.EX2 R9, R9 ;  /* 0x0000000900097308 */ /* 0x000ea20000000800 */
[C---:B------:R-:W-:Y:S01]  /*10670*/  FMUL.FTZ R42, R4.reuse, R158 ;  /* 0x0000009e042a7220 */ /* 0x040fe20000410000 */
[----:B------:R-:W-:Y:S01]  /*10680*/  MOV R139, R40 ;  /* 0x00000028008b7202 */ /* 0x000fe20000000f00 */
[C---:B------:R-:W-:Y:S01]  /*10690*/  FMUL.FTZ R46, R4.reuse, R146 ;  /* 0x00000092042e7220 */ /* 0x040fe20000410000 */
[----:B-1----:R-:W-:Y:S01]  /*106a0*/  MOV R166, R59 ;  /* 0x0000003b00a67202 */ /* 0x002fe20000000f00 */
[----:B------:R-:W-:Y:S01]  /*106b0*/  FMUL.FTZ R59, R4, R167 ;  /* 0x000000a7043b7220 */ /* 0x000fe20000410000 */
[----:B------:R-:W-:Y:S01]  /*106c0*/  MOV R167, R113 ;  /* 0x0000007100a77202 */ /* 0x000fe20000000f00 */
[----:B------:R-:W-:Y:S01]  /*106d0*/  FFMA.FTZ R113, R12, c[0x0][0x23c], -R100 ;  /* 0x00008f000c717a23 */ /* 0x000fe20000010864 */
[----:B------:R-:W-:Y:S01]  /*106e0*/  MOV R146, R29 ;  /* 0x0000001d00927202 */ /* 0x000fe20000000f00 */
[C---:B------:R-:W-:Y:S01]  /*106f0*/  FMUL.FTZ R47, R4.reuse, R147 ;  /* 0x00000093042f7220 */ /* 0x040fe20000410000 */
[----:B------:R-:W-:Y:S01]  /*10700*/  MUFU.EX2 R201, R201 ;  /* 0x000000c900c97308 */ /* 0x000fe20000000800 */
        /* <DEDUP_REMOVED lines=9> */
[----:B------:R-:W-:Y:S01]  /*107a0*/  MUFU.EX2 R199, R199 ;  /* 0x000000c700c77308 */ /* 0x000fe20000000800 */
[----:B------:R-:W-:Y:S02]  /*107b0*/  FMUL.FTZ R33, R69, R185 ;  /* 0x000000b945217220 */ /* 0x000fe40000410000 */
[--C-:B------:R-:W-:Y:S01]  /*107c0*/  FFMA.FTZ R185, R234, c[0x0][0x23c], -R186.reuse ;  /* 0x00008f00eab97a23 */ /* 0x100fe200000108ba */
[----:B--2---:R-:W-:Y:S01]  /*107d0*/  F2FP.PACK_AB R77, R9, R24 ;  /* 0x00000018094d723e */ /* 0x004fe200000000ff */
[C---:B------:R-:W-:Y:S02]  /*107e0*/  FMUL.FTZ R37, R69.reuse, R173 ;  /* 0x000000ad45257220 */ /* 0x040fe40000410000 */
[C---:B------:R-:W-:Y:S02]  /*107f0*/  FMUL.FTZ R48, R69.reuse, R192 ;  /* 0x000000c045307220 */ /* 0x040fe40000410000 */
[--C-:B------:R-:W-:Y:S01]  /*10800*/  FFMA.FTZ R192, R212, c[0x0][0x23c], -R197.reuse ;  /* 0x00008f00d4c07a23 */ /* 0x100fe200000108c5 */
[----:B------:R-:W1:Y:S01]  /*10810*/  MUFU.EX2 R11, R10 ;  /* 0x0000000a000b7308 */ /* 0x000e620000000800 */
[--C-:B------:R-:W-:Y:S02]  /*10820*/  FFMA.FTZ R174, R36, c[0x0][0x23c], -R197.reuse ;  /* 0x00008f0024ae7a23 */ /* 0x100fe400000108c5 */
[C---:B------:R-:W-:Y:S02]  /*10830*/  FMUL.FTZ R36, R69.reuse, R172 ;  /* 0x000000ac45247220 */ /* 0x040fe40000410000 */
[C---:B------:R-:W-:Y:S02]  /*10840*/  FMUL.FTZ R49, R69.reuse, R193 ;  /* 0x000000c145317220 */ /* 0x040fe40000410000 */
[--C-:B------:R-:W-:Y:S02]  /*10850*/  FFMA.FTZ R193, R162, c[0x0][0x23c], -R186.reuse ;  /* 0x00008f00a2c17a23 */ /* 0x100fe400000108ba */
[----:B------:R-:W-:Y:S01]  /*10860*/  FFMA.FTZ R162, R226, c[0x0][0x23c], -R186 ;  /* 0x00008f00e2a27a23 */ /* 0x000fe200000108ba */
[----:B------:R-:W2:Y:S01]  /*10870*/  MUFU.EX2 R70, R70 ;  /* 0x0000004600467308 */ /* 0x000ea20000000800 */
[----:B------:R-:W5:Y:S01]  /*10880*/  LDL.LU R226, [R1+0x70] ;  /* 0x0000700001e27983 */ /* 0x000f620000300800 */
[C---:B------:R-:W-:Y:S02]  /*10890*/  FMUL.FTZ R52, R69.reuse, R180 ;  /* 0x000000b445347220 */ /* 0x040fe40000410000 */
[----:B------:R-:W-:Y:S02]  /*108a0*/  FMUL.FTZ R53, R69, R181 ;  /* 0x000000b545357220 */ /* 0x000fe40000410000 */
[--C-:B------:R-:W-:Y:S02]  /*108b0*/  FFMA.FTZ R115, R115, c[0x0][0x23c], -R196.reuse ;  /* 0x00008f0073737a23 */ /* 0x100fe400000108c4 */
[----:B------:R-:W-:Y:S02]  /*108c0*/  FFMA.FTZ R112, R112, c[0x0][0x23c], -R196 ;  /* 0x00008f0070707a23 */ /* 0x000fe400000108c4 */
[----:B------:R-:W4:Y:S01]  /*108d0*/  MUFU.EX2 R174, R174 ;  /* 0x000000ae00ae7308 */ /* 0x000f220000000800 */
[--C-:B------:R-:W-:Y:S02]  /*108e0*/  FFMA.FTZ R171, R171, c[0x0][0x23c], -R186.reuse ;  /* 0x00008f00abab7a23 */ /* 0x100fe400000108ba */
[----:B------:R-:W-:Y:S01]  /*108f0*/  FFMA.FTZ R150, R150, c[0x0][0x23c], -R186 ;  /* 0x00008f0096967a23 */ /* 0x000fe200000108ba */
[----:B-1----:R-:W-:Y:S01]  /*10900*/  MOV R178, R11 ;  /* 0x0000000b00b27202 */ /* 0x002fe20000000f00 */
[C---:B------:R-:W-:Y:S01]  /*10910*/  FMUL.FTZ R10, R4.reuse, R142 ;  /* 0x0000008e040a7220 */ /* 0x040fe20000410000 */
[----:B------:R-:W-:Y:S01]  /*10920*/  MOV R142, R56 ;  /* 0x00000038008e7202 */ /* 0x000fe20000000f00 */
[----:B------:R-:W-:Y:S01]  /*10930*/  FMUL.FTZ R11, R4, R143 ;  /* 0x0000008f040b7220 */ /* 0x000fe20000410000 */
[----:B------:R-:W-:Y:S01]  /*10940*/  MOV R143, R79 ;  /* 0x0000004f008f7202 */ /* 0x000fe20000000f00 */
[--C-:B------:R-:W-:Y:S01]  /*10950*/  FFMA.FTZ R120, R120, c[0x0][0x23c], -R100.reuse ;  /* 0x00008f0078787a23 */ /* 0x100fe20000010864 */
[----:B------:R-:W-:Y:S01]  /*10960*/  MUFU.EX2 R163, R163 ;  /* 0x000000a300a37308 */ /* 0x000fe20000000800 */
[----:B------:R-:W-:Y:S01]  /*10970*/  F2FP.PACK_AB R79, R199, R201 ;  /* 0x000000c9c74f723e */ /* 0x000fe200000000ff */
[----:B------:R-:W-:Y:S02]  /*10980*/  FFMA.FTZ R119, R119, c[0x0][0x23c], -R100 ;  /* 0x00008f0077777a23 */ /* 0x000fe40000010864 */
[C---:B--2---:R-:W-:Y:S01]  /*10990*/  FMUL.FTZ R8, R70.reuse, R140 ;  /* 0x0000008c46087220 */ /* 0x044fe20000410000 */
[----:B------:R-:W-:Y:S01]  /*109a0*/  MOV R140, R32 ;  /* 0x00000020008c7202 */ /* 0x000fe20000000f00 */
[C---:B------:R-:W-:Y:S02]  /*109b0*/  FMUL.FTZ R12, R70.reuse, R132 ;  /* 0x00000084460c7220 */ /* 0x040fe40000410000 */
[C---:B------:R-:W-:Y:S02]  /*109c0*/  FMUL.FTZ R13, R70.reuse, R133 ;  /* 0x00000085460d7220 */ /* 0x040fe40000410000 */
[----:B------:R-:W-:Y:S01]  /*109d0*/  MUFU.EX2 R106, R106 ;  /* 0x0000006a006a7308 */ /* 0x000fe20000000800 */
[C---:B------:R-:W-:Y:S02]  /*109e0*/  FMUL.FTZ R24, R70.reuse, R148 ;  /* 0x0000009446187220 */ /* 0x040fe40000410000 */
[----:B------:R-:W-:Y:S01]  /*109f0*/  FMUL.FTZ R25, R70, R149 ;  /* 0x0000009546197220 */ /* 0x000fe20000410000 */
[----:B----4-:R-:W-:Y:S01]  /*10a00*/  F2FP.PACK_AB R87, R174, R178 ;  /* 0x000000b2ae57723e */ /* 0x010fe200000000ff */
[----:B------:R-:W-:Y:S02]  /*10a10*/  FMUL.FTZ R29, R70, R137 ;  /* 0x00000089461d7220 */ /* 0x000fe40000410000 */
[----:B------:R-:W-:Y:S02]  /*10a20*/  FMUL.FTZ R32, R69, R184 ;  /* 0x000000b845207220 */ /* 0x000fe40000410000 */
[--C-:B------:R-:W-:Y:S01]  /*10a30*/  FFMA.FTZ R184, R72, c[0x0][0x23c], -R197.reuse ;  /* 0x00008f0048b87a23 */ /* 0x100fe200000108c5 */
[----:B------:R-:W-:Y:S01]  /*10a40*/  MUFU.EX2 R104, R104 ;  /* 0x0000006800687308 */ /* 0x000fe20000000800 */
[C---:B------:R-:W-:Y:S02]  /*10a50*/  FMUL.FTZ R40, R70.reuse, R156 ;  /* 0x0000009c46287220 */ /* 0x040fe40000410000 */
[C---:B------:R-:W-:Y:S02]  /*10a60*/  FMUL.FTZ R41, R70.reuse, R157 ;  /* 0x0000009d46297220 */ /* 0x040fe40000410000 */
[C---:B------:R-:W-:Y:S02]  /*10a70*/  FMUL.FTZ R44, R70.reuse, R144 ;  /* 0x00000090462c7220 */ /* 0x040fe40000410000 */
[C---:B------:R-:W-:Y:S02]  /*10a80*/  FMUL.FTZ R45, R70.reuse, R145 ;  /* 0x00000091462d7220 */ /* 0x040fe40000410000 */
[C---:B------:R-:W-:Y:S01]  /*10a90*/  FMUL.FTZ R56, R70.reuse, R164 ;  /* 0x000000a446387220 */ /* 0x040fe20000410000 */
[----:B------:R-:W1:Y:S01]  /*10aa0*/  MUFU.EX2 R113, R113 ;  /* 0x0000007100717308 */ /* 0x000e620000000800 */
[----:B------:R-:W-:Y:S02]  /*10ab0*/  FADD.FTZ R134, R9, R16 ;  /* 0x0000001009867221 */ /* 0x000fe40000010000 */
[C---:B------:R-:W-:Y:S01]  /*10ac0*/  FMUL.FTZ R9, R70.reuse, R141 ;  /* 0x0000008d46097220 */ /* 0x040fe20000410000 */
[----:B------:R-:W-:Y:S01]  /*10ad0*/  MOV R141, R86 ;  /* 0x00000056008d7202 */ /* 0x000fe20000000f00 */
[C---:B------:R-:W-:Y:S02]  /*10ae0*/  FMUL.FTZ R16, R69.reuse, R176 ;  /* 0x000000b045107220 */ /* 0x040fe40000410000 */
[C---:B------:R-:W-:Y:S02]  /*10af0*/  FMUL.FTZ R57, R70.reuse, R165 ;  /* 0x000000a546397220 */ /* 0x040fe40000410000 */
[C---:B------:R-:W-:Y:S01]  /*10b00*/  FMUL.FTZ R60, R70.reuse, R152 ;  /* 0x00000098463c7220 */ /* 0x040fe20000410000 */
[----:B------:R-:W-:Y:S01]  /*10b10*/  MUFU.EX2 R115, R115 ;  /* 0x0000007300737308 */ /* 0x000fe20000000800 */
[----:B------:R-:W-:Y:S02]  /*10b20*/  FMUL.FTZ R61, R70, R153 ;  /* 0x00000099463d7220 */ /* 0x000fe40000410000 */
[--C-:B------:R-:W-:Y:S02]  /*10b30*/  FFMA.FTZ R169, R64, c[0x0][0x23c], -R197.reuse ;  /* 0x00008f0040a97a23 */ /* 0x100fe400000108c5 */
[----:B------:R-:W-:Y:S02]  /*10b40*/  FMUL.FTZ R64, R69, R188 ;  /* 0x000000bc45407220 */ /* 0x000fe40000410000 */
[----:B------:R-:W-:Y:S02]  /*10b50*/  FFMA.FTZ R152, R141, c[0x0][0x23c], -R196 ;  /* 0x00008f008d987a23 */ /* 0x000fe400000108c4 */
[--C-:B------:R-:W-:Y:S01]  /*10b60*/  FFMA.FTZ R173, R140, c[0x0][0x23c], -R186.reuse ;  /* 0x00008f008cad7a23 */ /* 0x100fe200000108ba */
[----:B------:R-:W-:Y:S01]  /*10b70*/  MUFU.EX2 R112, R112 ;  /* 0x0000007000707308 */ /* 0x000fe20000000800 */
[----:B------:R-:W-:Y:S02]  /*10b80*/  FFMA.FTZ R164, R228, c[0x0][0x23c], -R186 ;  /* 0x00008f00e4a47a23 */ /* 0x000fe400000108ba */
[----:B------:R-:W2:Y:S01]  /*10b90*/  LDL.LU R228, [R1+0x6c] ;  /* 0x00006c0001e47983 */ /* 0x000ea20000300800 */
[----:B-1----:R-:W-:Y:S01]  /*10ba0*/  F2FP.PACK_AB R86, R113, R104 ;  /* 0x000000687156723e */ /* 0x002fe200000000ff */
[--C-:B------:R-:W-:Y:S02]  /*10bb0*/  FFMA.FTZ R159, R159, c[0x0][0x23c], -R196.reuse ;  /* 0x00008f009f9f7a23 */ /* 0x100fe400000108c4 */
[--C-:B------:R-:W-:Y:S02]  /*10bc0*/  FFMA.FTZ R156, R147, c[0x0][0x23c], -R196.reuse ;  /* 0x00008f00939c7a23 */ /* 0x100fe400000108c4 */
[--C-:B------:R-:W-:Y:S01]  /*10bd0*/  FFMA.FTZ R148, R146, c[0x0][0x23c], -R196.reuse ;  /* 0x00008f0092947a23 */ /* 0x100fe200000108c4 */
[----:B------:R-:W-:Y:S01]  /*10be0*/  MUFU.EX2 R152, R152 ;  /* 0x0000009800987308 */ /* 0x000fe20000000800 */
[----:B------:R-:W-:Y:S02]  /*10bf0*/  FFMA.FTZ R139, R139, c[0x0][0x23c], -R196 ;  /* 0x00008f008b8b7a23 */ /* 0x000fe400000108c4 */
[--C-:B------:R-:W-:Y:S02]  /*10c00*/  FFMA.FTZ R177, R158, c[0x0][0x23c], -R186.reuse ;  /* 0x00008f009eb17a23 */ /* 0x100fe400000108ba */
[--C-:B------:R-:W-:Y:S02]  /*10c10*/  FFMA.FTZ R146, R138, c[0x0][0x23c], -R186.reuse ;  /* 0x00008f008a927a23 */ /* 0x100fe400000108ba */
[----:B------:R-:W-:Y:S02]  /*10c20*/  FFMA.FTZ R110, R110, c[0x0][0x23c], -R186 ;  /* 0x00008f006e6e7a23 */ /* 0x000fe400000108ba */
[----:B------:R-:W-:Y:S01]  /*10c30*/  FFMA.FTZ R157, R191, c[0x0][0x23c], -R100 ;  /* 0x00008f00bf9d7a23 */ /* 0x000fe20000010864 */
[----:B------:R-:W1:Y:S01]  /*10c40*/  MUFU.EX2 R173, R173 ;  /* 0x000000ad00ad7308 */ /* 0x000e620000000800 */
[----:B------:R-:W-:Y:S02]  /*10c50*/  FFMA.FTZ R191, R114, c[0x0][0x23c], -R186 ;  /* 0x00008f0072bf7a23 */ /* 0x000fe400000108ba */
[--C-:B------:R-:W-:Y:S02]  /*10c60*/  FFMA.FTZ R144, R190, c[0x0][0x23c], -R100.reuse ;  /* 0x00008f00be907a23 */ /* 0x100fe40000010864 */
[----:B------:R-:W-:Y:S02]  /*10c70*/  FFMA.FTZ R149, R183, c[0x0][0x23c], -R100 ;  /* 0x00008f00b7957a23 */ /* 0x000fe40000010864 */
[--C-:B------:R-:W-:Y:S02]  /*10c80*/  FFMA.FTZ R147, R187, c[0x0][0x23c], -R186.reuse ;  /* 0x00008f00bb937a23 */ /* 0x100fe400000108ba */
[--C-:B------:R-:W-:Y:S01]  /*10c90*/  FFMA.FTZ R187, R236, c[0x0][0x23c], -R186.reuse ;  /* 0x00008f00ecbb7a23 */ /* 0x100fe200000108ba */
[----:B------:R-:W-:Y:S01]  /*10ca0*/  MUFU.EX2 R171, R171 ;  /* 0x000000ab00ab7308 */ /* 0x000fe20000000800 */
[----:B------:R-:W-:Y:S02]  /*10cb0*/  FFMA.FTZ R158, R116, c[0x0][0x23c], -R186 ;  /* 0x00008f00749e7a23 */ /* 0x000fe400000108ba */
[--C-:B------:R-:W-:Y:S02]  /*10cc0*/  FFMA.FTZ R145, R235, c[0x0][0x23c], -R196.reuse ;  /* 0x00008f00eb917a23 */ /* 0x100fe400000108c4 */
[--C-:B------:R-:W-:Y:S02]  /*10cd0*/  FFMA.FTZ R138, R233, c[0x0][0x23c], -R196.reuse ;  /* 0x00008f00e98a7a23 */ /* 0x100fe400000108c4 */
[--C-:B------:R-:W-:Y:S02]  /*10ce0*/  FFMA.FTZ R137, R231, c[0x0][0x23c], -R196.reuse ;  /* 0x00008f00e7897a23 */ /* 0x100fe400000108c4 */
[----:B------:R-:W-:Y:S01]  /*10cf0*/  FFMA.FTZ R132, R229, c[0x0][0x23c], -R196 ;  /* 0x00008f00e5847a23 */ /* 0x000fe200000108c4 */
[----:B------:R-:W-:Y:S01]  /*10d00*/  MUFU.EX2 R150, R150 ;  /* 0x0000009600967308 */ /* 0x000fe20000000800 */
[--C-:B------:R-:W-:Y:S02]  /*10d10*/  FFMA.FTZ R167, R167, c[0x0][0x23c], -R197.reuse ;  /* 0x00008f00a7a77a23 */ /* 0x100fe400000108c5 */
[--C-:B------:R-:W-:Y:S02]  /*10d20*/  FFMA.FTZ R154, R154, c[0x0][0x23c], -R197.reuse ;  /* 0x00008f009a9a7a23 */ /* 0x100fe400000108c5 */
[--C-:B------:R-:W-:Y:S02]  /*10d30*/  FFMA.FTZ R141, R224, c[0x0][0x23c], -R197.reuse ;  /* 0x00008f00e08d7a23 */ /* 0x100fe400000108c5 */
[--C-:B------:R-:W-:Y:S02]  /*10d40*/  FFMA.FTZ R153, R227, c[0x0][0x23c], -R100.reuse ;  /* 0x00008f00e3997a23 */ /* 0x100fe40000010864 */
[----:B------:R-:W-:Y:S01]  /*10d50*/  FFMA.FTZ R221, R221, c[0x0][0x23c], -R100 ;  /* 0x00008f00dddd7a23 */ /* 0x000fe20000010864 */
[----:B------:R-:W4:Y:S01]  /*10d60*/  MUFU.EX2 R167, R167 ;  /* 0x000000a700a77308 */ /* 0x000f220000000800 */
        /* <DEDUP_REMOVED lines=26> */
[----:B------:R-:W-:Y:S02]  /*10f10*/  FFMA.FTZ R143, R195, c[0x0][0x23c], -R186 ;  /* 0x00008f00c38f7a23 */ /* 0x000fe400000108ba */
        /* <DEDUP_REMOVED lines=9> */
[----:B------:R-:W-:Y:S02]  /*10fb0*/  FFMA.FTZ R71, R123, c[0x0][0x23c], -R196 ;  /* 0x00008f007b477a23 */ /* 0x000fe400000108c4 */
[--C-:B------:R-:W-:Y:S02]  /*10fc0*/  FFMA.FTZ R216, R215, c[0x0][0x23c], -R197.reuse ;  /* 0x00008f00d7d87a23 */ /* 0x100fe400000108c5 */
[----:B------:R-:W-:Y:S02]  /*10fd0*/  FADD.FTZ R134, R201, R134 ;  /* 0x00000086c9867221 */ /* 0x000fe40000010000 */
[--C-:B------:R-:W-:Y:S02]  /*10fe0*/  FFMA.FTZ R201, R217, c[0x0][0x23c], -R197.reuse ;  /* 0x00008f00d9c97a23 */ /* 0x100fe400000108c5 */
[----:B------:R-:W-:Y:S01]  /*10ff0*/  FFMA.FTZ R217, R128, c[0x0][0x23c], -R196 ;  /* 0x00008f0080d97a23 */ /* 0x000fe200000108c4 */
[----:B------:R-:W-:Y:S01]  /*11000*/  MUFU.EX2 R148, R148 ;  /* 0x0000009400947308 */ /* 0x000fe20000000800 */
[----:B------:R-:W-:Y:S02]  /*11010*/  FADD.FTZ R172, R199, R134 ;  /* 0x00000086c7ac7221 */ /* 0x000fe40000010000 */
[----:B------:R-:W-:Y:S02]  /*11020*/  FFMA.FTZ R199, R208, c[0x0][0x23c], -R196 ;  /* 0x00008f00d0c77a23 */ /* 0x000fe400000108c4 */
[--C-:B------:R-:W-:Y:S02]  /*11030*/  FFMA.FTZ R134, R222, c[0x0][0x23c], -R197.reuse ;  /* 0x00008f00de867a23 */ /* 0x100fe400000108c5 */
[----:B------:R-:W-:Y:S02]  /*11040*/  FFMA.FTZ R222, R105, c[0x0][0x23c], -R100 ;  /* 0x00008f0069de7a23 */ /* 0x000fe40000010864 */
[--C-:B------:R-:W-:Y:S01]  /*11050*/  FFMA.FTZ R118, R118, c[0x0][0x23c], -R197.reuse ;  /* 0x00008f0076767a23 */ /* 0x100fe200000108c5 */
[----:B------:R-:W-:Y:S01]  /*11060*/  MUFU.EX2 R177, R177 ;  /* 0x000000b100b17308 */ /* 0x000fe20000000800 */
[--C-:B------:R-:W-:Y:S02]  /*11070*/  FFMA.FTZ R183, R218, c[0x0][0x23c], -R197.reuse ;  /* 0x00008f00dab77a23 */ /* 0x100fe400000108c5 */
[--C-:B------:R-:W-:Y:S02]  /*11080*/  FFMA.FTZ R218, R213, c[0x0][0x23c], -R197.reuse ;  /* 0x00008f00d5da7a23 */ /* 0x100fe400000108c5 */
[----:B-1----:R-:W-:Y:S02]  /*11090*/  FADD.FTZ R213, R173, R172 ;  /* 0x000000acadd57221 */ /* 0x002fe40000010000 */
[----:B------:R-:W-:Y:S02]  /*110a0*/  FFMA.FTZ R172, R130, c[0x0][0x23c], -R196 ;  /* 0x00008f0082ac7a23 */ /* 0x000fe400000108c4 */
[--C-:B------:R-:W-:Y:S01]  /*110b0*/  FFMA.FTZ R219, R219, c[0x0][0x23c], -R197.reuse ;  /* 0x00008f00dbdb7a23 */ /* 0x100fe200000108c5 */
[----:B------:R-:W-:Y:S01]  /*110c0*/  MUFU.EX2 R146, R146 ;  /* 0x0000009200927308 */ /* 0x000fe20000000800 */
[----:B------:R-:W-:Y:S09]  /*110d0*/  FFMA.FTZ R211, R211, c[0x0][0x23c], -R197 ;  /* 0x00008f00d3d37a23 */ /* 0x000ff200000108c5 */
[----:B------:R-:W-:Y:S10]  /*110e0*/  MUFU.EX2 R175, R175 ;  /* 0x000000af00af7308 */ /* 0x000ff40000000800 */
[----:B------:R-:W-:Y:S01]  /*110f0*/  MUFU.EX2 R140, R140 ;  /* 0x0000008c008c7308 */ /* 0x000fe20000000800 */
[----:B---3--:R-:W-:Y:S01]  /*11100*/  FFMA.FTZ R135, R4, R5, R85 ;  /* 0x0000000504877223 */ /* 0x008fe20000010055 */
[----:B------:R-:W-:Y:S01]  /*11110*/  F2FP.PACK_AB R85, R166, R85 ;  /* 0x00000055a655723e */ /* 0x000fe200000000ff */
[C---:B------:R-:W-:Y:S01]  /*11120*/  FMUL.FTZ R4, R69.reuse, R160 ;  /* 0x000000a045047220 */ /* 0x040fe20000410000 */
[----:B------:R-:W-:Y:S01]  /*11130*/  MOV R160, R28 ;  /* 0x0000001c00a07202 */ /* 0x000fe20000000f00 */
[----:B------:R-:W-:Y:S01]  /*11140*/  FMUL.FTZ R5, R69, R161 ;  /* 0x000000a145057220 */ /* 0x000fe20000410000 */
[----:B------:R-:W-:Y:S01]  /*11150*/  MOV R161, R84 ;  /* 0x0000005400a17202 */ /* 0x000fe20000000f00 */
[----:B------:R-:W-:Y:S01]  /*11160*/  FMUL.FTZ R28, R70, R136 ;  /* 0x00000088461c7220 */ /* 0x000fe20000410000 */
[----:B------:R-:W-:Y:S01]  /*11170*/  F2FP.PACK_AB R84, R106, R163 ;  /* 0x000000a36a54723e */ /* 0x000fe200000000ff */
[----:B------:R-:W-:Y:S01]  /*11180*/  FFMA.FTZ R176, R160, c[0x0][0x23c], -R186 ;  /* 0x00008f00a0b07a23 */ /* 0x000fe200000108ba */
[----:B------:R-:W-:Y:S01]  /*11190*/  MUFU.EX2 R108, R108 ;  /* 0x0000006c006c7308 */ /* 0x000fe20000000800 */
[----:B------:R-:W-:Y:S01]  /*111a0*/  FFMA.FTZ R161, R161, c[0x0][0x23c], -R196 ;  /* 0x00008f00a1a17a23 */ /* 0x000fe200000108c4 */
[-C--:B------:R-:W-:Y:S05]  /*111b0*/  HMMA.16816.F32 R4, R76, R80.reuse, R4 ;  /* 0x000000504c04723c */ /* 0x080fea0000001804 */
[----:B------:R-:W-:Y:S01]  /*111c0*/  FFMA.FTZ R136, R194, c[0x0][0x23c], -R186 ;  /* 0x00008f00c2887a23 */ /* 0x000fe200000108ba */
[----:B------:R-:W-:Y:S01]  /*111d0*/  MOV R160, R170 ;  /* 0x000000aa00a07202 */ /* 0x000fe20000000f00 */
[--C-:B------:R-:W-:Y:S01]  /*111e0*/  FFMA.FTZ R194, R214, c[0x0][0x23c], -R197.reuse ;  /* 0x00008f00d6c27a23 */ /* 0x100fe200000108c5 */
[C---:B------:R-:W-:Y:S01]  /*111f0*/  HMMA.16816.F32 R8, R84.reuse, R80, R8 ;  /* 0x000000505408723c */ /* 0x040fe20000001808 */
[----:B------:R-:W-:Y:S03]  /*11200*/  MUFU.EX2 R161, R161 ;  /* 0x000000a100a17308 */ /* 0x000fe60000000800 */
[--C-:B------:R-:W-:Y:S02]  /*11210*/  FFMA.FTZ R165, R160, c[0x0][0x23c], -R100.reuse ;  /* 0x00008f00a0a57a23 */ /* 0x100fe40000010864 */
[----:B------:R-:W-:Y:S02]  /*11220*/  FFMA.FTZ R160, R155, c[0x0][0x23c], -R100 ;  /* 0x00008f009ba07a23 */ /* 0x000fe40000010864 */
[-C--:B------:R-:W-:Y:S03]  /*11230*/  HMMA.16816.F32 R12, R84, R82.reuse, R12 ;  /* 0x00000052540c723c */ /* 0x080fe6000000180c */
[----:B------:R-:W-:Y:S01]  /*11240*/  MUFU.EX2 R176, R176 ;  /* 0x000000b000b07308 */ /* 0x000fe20000000800 */
[----:B------:R-:W-:Y:S02]  /*11250*/  FFMA.FTZ R155, R151, c[0x0][0x23c], -R186 ;  /* 0x00008f00979b7a23 */ /* 0x000fe400000108ba */
[----:B------:R-:W-:Y:S02]  /*11260*/  FFMA.FTZ R214, R127, c[0x0][0x23c], -R196 ;  /* 0x00008f007fd67a23 */ /* 0x000fe400000108c4 */
[C---:B------:R-:W-:Y:S01]  /*11270*/  HMMA.16816.F32 R16, R76.reuse, R82, R16 ;  /* 0x000000524c10723c */ /* 0x040fe20000001810 */
[----:B------:R-:W1:Y:S03]  /*11280*/  LDSM.16.MT88.4 R80, [R250+0x8000] ;  /* 0x00800000fa50783b */ /* 0x000e660000004200 */
[--C-:B------:R-:W-:Y:S01]  /*11290*/  FFMA.FTZ R170, R65, c[0x0][0x23c], -R197.reuse ;  /* 0x00008f0041aa7a23 */ /* 0x100fe200000108c5 */
[----:B------:R-:W-:Y:S01]  /*112a0*/  MUFU.EX2 R157, R157 ;  /* 0x0000009d009d7308 */ /* 0x000fe20000000800 */
[----:B------:R-:W-:Y:S02]  /*112b0*/  FMUL.FTZ R65, R69, R189 ;  /* 0x000000bd45417220 */ /* 0x000fe40000410000 */
[----:B------:R-:W-:Y:S04]  /*112c0*/  FFMA.FTZ R151, R142, c[0x0][0x23c], -R197 ;  /* 0x00008f008e977a23 */ /* 0x000fe800000108c5 */
[--C-:B------:R-:W-:Y:S02]  /*112d0*/  FFMA.FTZ R142, R179, c[0x0][0x23c], -R186.reuse ;  /* 0x00008f00b38e7a23 */ /* 0x100fe400000108ba */
[--C-:B------:R-:W-:Y:S01]  /*112e0*/  FFMA.FTZ R179, R232, c[0x0][0x23c], -R186.reuse ;  /* 0x00008f00e8b37a23 */ /* 0x100fe200000108ba */
[----:B------:R-:W-:Y:S01]  /*112f0*/  MUFU.EX2 R151, R151 ;  /* 0x0000009700977308 */ /* 0x000fe20000000800 */
[----:B------:R-:W-:Y:S02]  /*11300*/  FADD.FTZ R135, R166, R135 ;  /* 0x00000087a6877221 */ /* 0x000fe40000010000 */
[----:B------:R-:W-:Y:S02]  /*11310*/  FFMA.FTZ R166, R230, c[0x0][0x23c], -R186 ;  /* 0x00008f00e6a67a23 */ /* 0x000fe400000108ba */
[----:B------:R-:W-:Y:S02]  /*11320*/  FFMA.FTZ R186, R74, c[0x0][0x23c], -R197 ;  /* 0x00008f004aba7a23 */ /* 0x000fe400000108c5 */
[----:B------:R-:W-:Y:S02]  /*11330*/  FADD.FTZ R135, R178, R135 ;  /* 0x00000087b2877221 */ /* 0x000fe40000010000 */
[----:B------:R-:W-:Y:S01]  /*11340*/  FFMA.FTZ R178, R73, c[0x0][0x23c], -R197 ;  /* 0x00008f0049b27a23 */ /* 0x000fe200000108c5 */
[----:B------:R-:W-:Y:S01]  /*11350*/  MUFU.EX2 R144, R144 ;  /* 0x0000009000907308 */ /* 0x000fe20000000800 */
[----:B------:R-:W-:Y:S02]  /*11360*/  FADD.FTZ R174, R174, R135 ;  /* 0x00000087aeae7221 */ /* 0x000fe40000010000 */
[----:B------:R-:W-:Y:S02]  /*11370*/  FFMA.FTZ R189, R75, c[0x0][0x23c], -R197 ;  /* 0x00008f004bbd7a23 */ /* 0x000fe400000108c5 */
[----:B----4-:R-:W-:Y:S05]  /*11380*/  FADD.FTZ R215, R167, R174 ;  /* 0x000000aea7d77221 */ /* 0x010fea0000010000 */
[----:B------:R-:W-:Y:S01]  /*11390*/  MUFU.EX2 R174, R193 ;  /* 0x000000c100ae7308 */ /* 0x000fe20000000800 */
[----:B-----5:R-:W-:Y:S04]  /*113a0*/  FFMA.FTZ R226, R69, R226, R88 ;  /* 0x000000e245e27223 */ /* 0x020fe80000010058 */
[----:B------:R-:W-:Y:S01]  /*113b0*/  FADD.FTZ R103, R103, R226 ;  /* 0x000000e267677221 */ /* 0x000fe20000010000 */
[-C--:B-1----:R-:W-:Y:S03]  /*113c0*/  HMMA.16816.F32 R20, R76, R80.reuse, R20 ;  /* 0x000000504c14723c */ /* 0x082fe60000001814 */
[----:B------:R-:W-:Y:S01]  /*113d0*/  FADD.FTZ R102, R102, R103 ;  /* 0x0000006766667221 */ /* 0x000fe20000010000 */
[----:B------:R-:W-:Y:S03]  /*113e0*/  MUFU.EX2 R69, R195 ;  /* 0x000000c300457308 */ /* 0x000fe60000000800 */
[----:B------:R-:W-:Y:S01]  /*113f0*/  FADD.FTZ R102, R101, R102 ;  /* 0x0000006665667221 */ /* 0x000fe20000010000 */
[C---:B------:R-:W-:Y:S06]  /*11400*/  HMMA.16816.F32 R24, R84.reuse, R80, R24 ;  /* 0x000000505418723c */ /* 0x040fec0000001818 */
[----:B------:R-:W-:Y:S02]  /*11410*/  MUFU.EX2 R101, R185 ;  /* 0x000000b900657308 */ /* 0x000fe40000000800 */
[-C--:B------:R-:W-:Y:S08]  /*11420*/  HMMA.16816.F32 R28, R84, R82.reuse, R28 ;  /* 0x00000052541c723c */ /* 0x080ff0000000181c */
[C---:B------:R-:W-:Y:S01]  /*11430*/  HMMA.16816.F32 R32, R76.reuse, R82, R32 ;  /* 0x000000524c20723c */ /* 0x040fe20000001820 */
[----:B------:R-:W1:Y:S01]  /*11440*/  LDSM.16.MT88.4 R80, [R249+0x8000] ;  /* 0x00800000f950783b */ /* 0x000e620000004200 */
[----:B------:R-:W-:Y:S10]  /*11450*/  MUFU.EX2 R103, R192 ;  /* 0x000000c000677308 */ /* 0x000ff40000000800 */
[----:B------:R-:W-:Y:S10]  /*11460*/  MUFU.EX2 R149, R149 ;  /* 0x0000009500957308 */ /* 0x000ff40000000800 */
[----:B------:R3:W-:Y:S10]  /*11470*/  MUFU.EX2 R124, R210 ;  /* 0x000000d2007c7308 */ /* 0x0007f40000000800 */
[----:B------:R4:W-:Y:S01]  /*11480*/  MUFU.EX2 R123, R205 ;  /* 0x000000cd007b7308 */ /* 0x0009e20000000800 */
[-C--:B-1----:R-:W-:Y:S09]  /*11490*/  HMMA.16816.F32 R36, R76, R80.reuse, R36 ;  /* 0x000000504c24723c */ /* 0x082ff20000001824 */
[----:B------:R-:W-:Y:S03]  /*114a0*/  MUFU.EX2 R206, R207 ;  /* 0x000000cf00ce7308 */ /* 0x000fe60000000800 */
[----:B--2---:R-:W-:Y:S02]  /*114b0*/  FFMA.FTZ R163, R70, R228, R163 ;  /* 0x000000e446a37223 */ /* 0x004fe400000100a3 */
[--C-:B---3--:R-:W-:Y:S02]  /*114c0*/  FFMA.FTZ R210, R89, c[0x0][0x23c], -R100.reuse ;  /* 0x00008f0059d27a23 */ /* 0x108fe40000010864 */
[----:B------:R-:W-:Y:S01]  /*114d0*/  FADD.FTZ R163, R106, R163 ;  /* 0x000000a36aa37221 */ /* 0x000fe20000010000 */
[C---:B------:R-:W-:Y:S02]  /*114e0*/  HMMA.16816.F32 R40, R84.reuse, R80, R40 ;  /* 0x000000505428723c */ /* 0x040fe40000001828 */
[----:B------:R1:W-:Y:S02]  /*114f0*/  MUFU.EX2 R207, R194 ;  /* 0x000000c200cf7308 */ /* 0x0003e40000000800 */
[----:B------:R-:W-:Y:S02]  /*11500*/  FADD.FTZ R104, R104, R163 ;  /* 0x000000a368687221 */ /* 0x000fe40000010000 */
[----:B----4-:R-:W-:Y:S02]  /*11510*/  FFMA.FTZ R205, R91, c[0x0][0x23c], -R100 ;  /* 0x00008f005bcd7a23 */ /* 0x010fe40000010864 */
[-C--:B------:R-:W-:Y:S04]  /*11520*/  HMMA.16816.F32 R44, R84, R82.reuse, R44 ;  /* 0x00000052542c723c */ /* 0x080fe8000000182c */
[----:B------:R-:W-:Y:S01]  /*11530*/  FADD.FTZ R104, R113, R104 ;  /* 0x0000006871687221 */ /* 0x000fe20000010000 */
[----:B------:R-:W2:Y:S03]  /*11540*/  MUFU.EX2 R170, R170 ;  /* 0x000000aa00aa7308 */ /* 0x000ea60000000800 */
[C---:B------:R-:W-:Y:S01]  /*11550*/  HMMA.16816.F32 R48, R76.reuse, R82, R48 ;  /* 0x000000524c30723c */ /* 0x040fe20000001830 */
[----:B------:R-:W3:Y:S06]  /*11560*/  LDSM.16.MT88.4 R80, [R248+0x8000] ;  /* 0x00800000f850783b */ /* 0x000eec0000004200 */
[----:B------:R-:W-:Y:S02]  /*11570*/  MUFU.EX2 R165, R165 ;  /* 0x000000a500a57308 */ /* 0x000fe40000000800 */
[----:B-1----:R-:W-:Y:S08]  /*11580*/  LDSM.16.MT88.4 R192, [R249+0xb800] ;  /* 0x00b80000f9c0783b */ /* 0x002ff00000004200 */
[----:B------:R-:W1:Y:S10]  /*11590*/  MUFU.EX2 R160, R160 ;  /* 0x000000a000a07308 */ /* 0x000e740000000800 */
[----:B------:R-:W-:Y:S10]  /*115a0*/  MUFU.EX2 R159, R159 ;  /* 0x0000009f009f7308 */ /* 0x000ff40000000800 */
[----:B------:R-:W-:Y:S01]  /*115b0*/  MUFU.EX2 R139, R139 ;  /* 0x0000008b008b7308 */ /* 0x000fe20000000800 */
[-C--:B---3--:R-:W-:Y:S09]  /*115c0*/  HMMA.16816.F32 R52, R76, R80.reuse, R52 ;  /* 0x000000504c34723c */ /* 0x088ff20000001834 */
[----:B------:R-:W-:Y:S01]  /*115d0*/  MUFU.EX2 R155, R155 ;  /* 0x0000009b009b7308 */ /* 0x000fe20000000800 */
[C---:B------:R-:W-:Y:S08]  /*115e0*/  HMMA.16816.F32 R56, R84.reuse, R80, R56 ;  /* 0x000000505438723c */ /* 0x040ff00000001838 */
[-C--:B------:R-:W-:Y:S01]  /*115f0*/  HMMA.16816.F32 R60, R84, R82.reuse, R60 ;  /* 0x00000052543c723c */ /* 0x080fe2000000183c */
[----:B------:R-:W-:Y:S06]  /*11600*/  MUFU.EX2 R110, R110 ;  /* 0x0000006e006e7308 */ /* 0x000fec0000000800 */
[----:B--2---:R-:W-:Y:S01]  /*11610*/  F2FP.PACK_AB R85, R170, R167 ;  /* 0x000000a7aa55723e */ /* 0x004fe200000000ff */
[----:B------:R-:W-:Y:S01]  /*11620*/  HMMA.16816.F32 R64, R76, R82, R64 ;  /* 0x000000524c40723c */ /* 0x000fe20000001840 */
[----:B------:R-:W2:Y:S02]  /*11630*/  LDSM.16.MT88.4 R80, [R252+0x8800] ;  /* 0x00880000fc50783b */ /* 0x000ea40000004200 */
[----:B------:R3:W-:Y:S01]  /*11640*/  MUFU.EX2 R135, R147 ;  /* 0x0000009300877308 */ /* 0x0007e20000000800 */
[----:B------:R-:W-:Y:S01]  /*11650*/  F2FP.PACK_AB R87, R154, R169 ;  /* 0x000000a99a57723e */ /* 0x000fe200000000ff */
[--C-:B------:R-:W-:Y:S01]  /*11660*/  FFMA.FTZ R167, R129, c[0x0][0x23c], -R196.reuse ;  /* 0x00008f0081a77a23 */ /* 0x100fe200000108c4 */
[----:B-1----:R-:W-:Y:S01]  /*11670*/  F2FP.PACK_AB R84, R160, R165 ;  /* 0x000000a5a054723e */ /* 0x002fe200000000ff */
[----:B------:R-:W-:Y:S01]  /*11680*/  FADD.FTZ R170, R170, R215 ;  /* 0x000000d7aaaa7221 */ /* 0x000fe20000010000 */
[----:B------:R-:W-:Y:S04]  /*11690*/  F2FP.PACK_AB R76, R152, R161 ;  /* 0x000000a1984c723e */ /* 0x000fe800000000ff */
[----:B------:R-:W-:Y:S01]  /*116a0*/  F2FP.PACK_AB R78, R112, R115 ;  /* 0x00000073704e723e */ /* 0x000fe200000000ff */
[----:B------:R1:W4:Y:S01]  /*116b0*/  MUFU.EX2 R116, R142 ;  /* 0x0000008e00747308 */ /* 0x0003220000000800 */
[C---:B------:R-:W-:Y:S01]  /*116c0*/  F2FP.PACK_AB R77, R176.reuse, R173 ;  /* 0x000000adb04d723e */ /* 0x040fe200000000ff */
[----:B------:R-:W-:Y:S01]  /*116d0*/  FADD.FTZ R176, R176, R213 ;  /* 0x000000d5b0b07221 */ /* 0x000fe20000010000 */
[----:B------:R-:W-:Y:S01]  /*116e0*/  F2FP.PACK_AB R79, R150, R171 ;  /* 0x000000ab964f723e */ /* 0x000fe200000000ff */
[--C-:B------:R-:W-:Y:S01]  /*116f0*/  FFMA.FTZ R173, R131, c[0x0][0x23c], -R196.reuse ;  /* 0x00008f0083ad7a23 */ /* 0x100fe200000108c4 */
[----:B------:R-:W-:Y:S01]  /*11700*/  F2FP.PACK_AB R86, R119, R120 ;  /* 0x000000787756723e */ /* 0x000fe200000000ff */
[----:B------:R-:W-:Y:S02]  /*11710*/  FFMA.FTZ R196, R90, c[0x0][0x23c], -R196 ;  /* 0x00008f005ac47a23 */ /* 0x000fe400000108c4 */
[----:B------:R-:W-:Y:S01]  /*11720*/  LDSM.16.MT88.4 R88, [R250+0xa000] ;  /* 0x00a00000fa58783b */ /* 0x000fe20000004200 */
[----:B------:R-:W-:Y:S01]  /*11730*/  FADD.FTZ R171, R171, R176 ;  /* 0x000000b0abab7221 */ /* 0x000fe20000010000 */
[----:B------:R-:W-:Y:S01]  /*11740*/  MUFU.EX2 R145, R145 ;  /* 0x0000009100917308 */ /* 0x000fe20000000800 */
[----:B------:R-:W-:Y:S02]  /*11750*/  FADD.FTZ R169, R169, R170 ;  /* 0x000000aaa9a97221 */ /* 0x000fe40000010000 */
[----:B------:R-:W-:Y:S02]  /*11760*/  FADD.FTZ R150, R150, R171 ;  /* 0x000000ab96967221 */ /* 0x000fe40000010000 */
[--C-:B---3--:R-:W-:Y:S02]  /*11770*/  FFMA.FTZ R147, R223, c[0x0][0x23c], -R100.reuse ;  /* 0x00008f00df937a23 */ /* 0x108fe40000010864 */
[----:B------:R-:W-:Y:S03]  /*11780*/  FADD.FTZ R154, R154, R169 ;  /* 0x000000a99a9a7221 */ /* 0x000fe60000010000 */
[----:B------:R-:W-:Y:S01]  /*11790*/  MUFU.EX2 R196, R196 ;  /* 0x000000c400c47308 */ /* 0x000fe20000000800 */
[--C-:B-1----:R-:W-:Y:S01]  /*117a0*/  FFMA.FTZ R142, R225, c[0x0][0x23c], -R100.reuse ;  /* 0x00008f00e18e7a23 */ /* 0x102fe20000010864 */
[----:B----4-:R-:W-:Y:S01]  /*117b0*/  F2FP.PACK_AB R75, R116, R135 ;  /* 0x00000087744b723e */ /* 0x010fe200000000ff */
[-C--:B--2---:R-:W-:Y:S07]  /*117c0*/  HMMA.16816.F32 R4, R76, R80.reuse, R4 ;  /* 0x000000504c04723c */ /* 0x084fee0000001804 */
[----:B------:R-:W1:Y:S01]  /*117d0*/  MUFU.EX2 R138, R138 ;  /* 0x0000008a008a7308 */ /* 0x000e620000000800 */
[C---:B------:R-:W-:Y:S09]  /*117e0*/  HMMA.16816.F32 R8, R84.reuse, R80, R8 ;  /* 0x000000505408723c */ /* 0x040ff20000001808 */
[----:B------:R-:W-:Y:S01]  /*117f0*/  MUFU.EX2 R137, R137 ;  /* 0x0000008900897308 */ /* 0x000fe20000000800 */
[-C--:B------:R-:W-:Y:S09]  /*11800*/  HMMA.16816.F32 R12, R84, R82.reuse, R12 ;  /* 0x00000052540c723c */ /* 0x080ff2000000180c */
[----:B------:R-:W2:Y:S01]  /*11810*/  MUFU.EX2 R132, R132 ;  /* 0x0000008400847308 */ /* 0x000ea20000000800 */
[C---:B------:R-:W-:Y:S01]  /*11820*/  HMMA.16816.F32 R16, R76.reuse, R82, R16 ;  /* 0x000000524c10723c */ /* 0x040fe20000001810 */
[----:B------:R-:W3:Y:S03]  /*11830*/  LDSM.16.MT88.4 R80, [R250+0x8800] ;  /* 0x00880000fa50783b */ /* 0x000ee60000004200 */
[----:B-1----:R-:W-:Y:S05]  /*11840*/  F2FP.PACK_AB R72, R138, R145 ;  /* 0x000000918a48723e */ /* 0x002fea00000000ff */
[----:B------:R-:W-:Y:S10]  /*11850*/  MUFU.EX2 R143, R143 ;  /* 0x0000008f008f7308 */ /* 0x000ff40000000800 */
[----:B------:R-:W1:Y:S01]  /*11860*/  MUFU.EX2 R136, R136 ;  /* 0x0000008800887308 */ /* 0x000e620000000800 */
[----:B--2---:R-:W-:Y:S09]  /*11870*/  F2FP.PACK_AB R74, R132, R137 ;  /* 0x00000089844a723e */ /* 0x004ff200000000ff */
[----:B------:R-:W-:Y:S10]  /*11880*/  MUFU.EX2 R141, R141 ;  /* 0x0000008d008d7308 */ /* 0x000ff40000000800 */
[----:B------:R-:W-:Y:S01]  /*11890*/  MUFU.EX2 R134, R134 ;  /* 0x0000008600867308 */ /* 0x000fe20000000800 */
[-C--:B---3--:R-:W-:Y:S03]  /*118a0*/  HMMA.16816.F32 R20, R76, R80.reuse, R20 ;  /* 0x000000504c14723c */ /* 0x088fe60000001814 */
[----:B-1----:R-:W-:Y:S06]  /*118b0*/  F2FP.PACK_AB R73, R136, R143 ;  /* 0x0000008f8849723e */ /* 0x002fec00000000ff */
        /* <DEDUP_REMOVED lines=9> */
[----:B------:R2:W-:Y:S01]  /*11950*/  MUFU.EX2 R130, R173 ;  /* 0x000000ad00827308 */ /* 0x0005e20000000800 */
[-C--:B-1----:R-:W-:Y:S09]  /*11960*/  HMMA.16816.F32 R36, R76, R80.reuse, R36 ;  /* 0x000000504c24723c */ /* 0x082ff20000001824 */
[----:B------:R1:W-:Y:S01]  /*11970*/  MUFU.EX2 R126, R214 ;  /* 0x000000d6007e7308 */ /* 0x0003e20000000800 */
[C---:B------:R-:W-:Y:S09]  /*11980*/  HMMA.16816.F32 R40, R84.reuse, R80, R40 ;  /* 0x000000505428723c */ /* 0x040ff20000001828 */
[----:B------:R-:W-:Y:S01]  /*11990*/  MUFU.EX2 R208, R209 ;  /* 0x000000d100d07308 */ /* 0x000fe20000000800 */
[-C--:B------:R-:W-:Y:S03]  /*119a0*/  HMMA.16816.F32 R44, R84, R82.reuse, R44 ;  /* 0x00000052542c723c */ /* 0x080fe6000000182c */
[--C-:B--2---:R-:W-:Y:S06]  /*119b0*/  FFMA.FTZ R173, R121, c[0x0][0x23c], -R100.reuse ;  /* 0x00008f0079ad7a23 */ /* 0x104fec0000010864 */
[----:B------:R-:W-:Y:S01]  /*119c0*/  MUFU.EX2 R199, R199 ;  /* 0x000000c700c77308 */ /* 0x000fe20000000800 */
[C---:B------:R-:W-:Y:S01]  /*119d0*/  HMMA.16816.F32 R48, R76.reuse, R82, R48 ;  /* 0x000000524c30723c */ /* 0x040fe20000001830 */
[----:B------:R-:W2:Y:S03]  /*119e0*/  LDSM.16.MT88.4 R80, [R248+0x8800] ;  /* 0x00880000f850783b */ /* 0x000ea60000004200 */
[----:B-1----:R-:W-:Y:S05]  /*119f0*/  FFMA.FTZ R214, R117, c[0x0][0x23c], -R100 ;  /* 0x00008f0075d67a23 */ /* 0x002fea0000010864 */
[----:B------:R-:W-:Y:S10]  /*11a00*/  MUFU.EX2 R181, R181 ;  /* 0x000000b500b57308 */ /* 0x000ff40000000800 */
[----:B------:R-:W-:Y:S10]  /*11a10*/  MUFU.EX2 R131, R204 ;  /* 0x000000cc00837308 */ /* 0x000ff40000000800 */
[----:B------:R-:W-:Y:S10]  /*11a20*/  MUFU.EX2 R128, R167 ;  /* 0x000000a700807308 */ /* 0x000ff40000000800 */
[----:B------:R-:W-:Y:S01]  /*11a30*/  MUFU.EX2 R204, R242 ;  /* 0x000000f200cc7308 */ /* 0x000fe20000000800 */
[-C--:B--2---:R-:W-:Y:S09]  /*11a40*/  HMMA.16816.F32 R52, R76, R80.reuse, R52 ;  /* 0x000000504c34723c */ /* 0x084ff20000001834 */
[----:B------:R-:W-:Y:S01]  /*11a50*/  MUFU.EX2 R167, R241 ;  /* 0x000000f100a77308 */ /* 0x000fe20000000800 */
[C---:B------:R-:W-:Y:S08]  /*11a60*/  HMMA.16816.F32 R56, R84.reuse, R80, R56 ;  /* 0x000000505438723c */ /* 0x040ff00000001838 */
[-C--:B------:R-:W-:Y:S01]  /*11a70*/  HMMA.16816.F32 R60, R84, R82.reuse, R60 ;  /* 0x00000052543c723c */ /* 0x080fe2000000183c */
[----:B------:R-:W-:Y:S06]  /*11a80*/  MUFU.EX2 R129, R172 ;  /* 0x000000ac00817308 */ /* 0x000fec0000000800 */
[----:B------:R-:W-:Y:S01]  /*11a90*/  F2FP.PACK_AB R85, R140, R175 ;  /* 0x000000af8c55723e */ /* 0x000fe200000000ff */
[----:B------:R-:W-:Y:S01]  /*11aa0*/  HMMA.16816.F32 R64, R76, R82, R64 ;  /* 0x000000524c40723c */ /* 0x000fe20000001840 */
[----:B------:R-:W1:Y:S02]  /*11ab0*/  LDSM.16.MT88.4 R80, [R252+0x9000] ;  /* 0x00900000fc50783b */ /* 0x000e640000004200 */
[----:B------:R-:W-:Y:S01]  /*11ac0*/  MUFU.EX2 R172, R219 ;  /* 0x000000db00ac7308 */ /* 0x000fe20000000800 */
[----:B------:R-:W-:Y:S01]  /*11ad0*/  F2FP.PACK_AB R87, R108, R151 ;  /* 0x000000976c57723e */ /* 0x000fe200000000ff */
[----:B------:R-:W-:Y:S01]  /*11ae0*/  FADD.FTZ R175, R175, R154 ;  /* 0x0000009aafaf7221 */ /* 0x000fe20000010000 */
[----:B------:R-:W-:Y:S01]  /*11af0*/  F2FP.PACK_AB R84, R144, R157 ;  /* 0x0000009d9054723e */ /* 0x000fe200000000ff */
[--C-:B------:R-:W-:Y:S01]  /*11b00*/  FFMA.FTZ R76, R182, c[0x0][0x23c], -R100.reuse ;  /* 0x00008f00b64c7a23 */ /* 0x100fe20000010864 */
[----:B------:R-:W-:Y:S01]  /*11b10*/  F2FP.PACK_AB R78, R139, R148 ;  /* 0x000000948b4e723e */ /* 0x000fe200000000ff */
[----:B------:R-:W-:Y:S03]  /*11b20*/  FFMA.FTZ R154, R92, c[0x0][0x23c], -R100 ;  /* 0x00008f005c9a7a23 */ /* 0x000fe60000010864 */
[----:B------:R-:W-:Y:S01]  /*11b30*/  F2FP.PACK_AB R77, R146, R177 ;  /* 0x000000b1924d723e */ /* 0x000fe200000000ff */
[----:B------:R2:W3:Y:S01]  /*11b40*/  MUFU.EX2 R114, R76 ;  /* 0x0000004c00727308 */ /* 0x0004e20000000800 */
[----:B------:R-:W-:Y:S01]  /*11b50*/  F2FP.PACK_AB R79, R110, R155 ;  /* 0x0000009b6e4f723e */ /* 0x000fe200000000ff */
[----:B------:R-:W-:Y:S02]  /*11b60*/  FADD.FTZ R177, R177, R150 ;  /* 0x00000096b1b17221 */ /* 0x000fe40000010000 */
[----:B------:R-:W-:Y:S02]  /*11b70*/  FFMA.FTZ R150, R93, c[0x0][0x23c], -R100 ;  /* 0x00008f005d967a23 */ /* 0x000fe40000010864 */
[----:B------:R-:W-:Y:S02]  /*11b80*/  FADD.FTZ R146, R146, R177 ;  /* 0x000000b192927221 */ /* 0x000fe40000010000 */
[----:B------:R-:W-:Y:S02]  /*11b90*/  FFMA.FTZ R182, R122, c[0x0][0x23c], -R197 ;  /* 0x00008f007ab67a23 */ /* 0x000fe400000108c5 */
[----:B------:R-:W4:Y:S01]  /*11ba0*/  MUFU.EX2 R122, R221 ;  /* 0x000000dd007a7308 */ /* 0x000f220000000800 */
[----:B------:R-:W-:Y:S04]  /*11bb0*/  FADD.FTZ R155, R155, R146 ;  /* 0x000000929b9b7221 */ /* 0x000fe80000010000 */
[----:B------:R-:W-:Y:S04]  /*11bc0*/  FADD.FTZ R110, R110, R155 ;  /* 0x0000009b6e6e7221 */ /* 0x000fe80000010000 */
[----:B------:R-:W-:Y:S01]  /*11bd0*/  FADD.FTZ R143, R143, R110 ;  /* 0x0000006e8f8f7221 */ /* 0x000fe20000010000 */
[----:B------:R-:W-:Y:S03]  /*11be0*/  MUFU.EX2 R197, R243 ;  /* 0x000000f300c57308 */ /* 0x000fe60000000800 */
[----:B------:R-:W-:Y:S01]  /*11bf0*/  FADD.FTZ R136, R136, R143 ;  /* 0x0000008f88887221 */ /* 0x000fe20000010000 */
[----:B--2---:R-:W-:Y:S02]  /*11c00*/  F2FP.PACK_AB R76, R156, R159 ;  /* 0x0000009f9c4c723e */ /* 0x004fe400000000ff */
[----:B---3--:R-:W-:Y:S04]  /*11c10*/  F2FP.PACK_AB R86, R114, R149 ;  /* 0x000000957256723e */ /* 0x008fe800000000ff */
[----:B------:R-:W-:Y:S01]  /*11c20*/  MUFU.EX2 R183, R183 ;  /* 0x000000b700b77308 */ /* 0x000fe20000000800 */
[-C--:B-1----:R-:W-:Y:S08]  /*11c30*/  HMMA.16816.F32 R4, R76, R80.reuse, R4 ;  /* 0x000000504c04723c */ /* 0x082ff00000001804 */
        /* <DEDUP_REMOVED lines=34> */
[----:B------:R1:W-:Y:S01]  /*11e60*/  MUFU.EX2 R105, R188 ;  /* 0x000000bc00697308 */ /* 0x0003e20000000800 */
[C---:B------:R-:W-:Y:S08]  /*11e70*/  HMMA.16816.F32 R56, R84.reuse, R80, R56 ;  /* 0x000000505438723c */ /* 0x040ff00000001838 */
[-C--:B------:R-:W-:Y:S01]  /*11e80*/  HMMA.16816.F32 R60, R84, R82.reuse, R60 ;  /* 0x00000052543c723c */ /* 0x080fe2000000183c */
[----:B------:R-:W2:Y:S01]  /*11e90*/  LDSM.16.MT88.4 R84, [R252+0x9800] ;  /* 0x00980000fc54783b */ /* 0x000ea20000004200 */
[----:B------:R-:W-:Y:S06]  /*11ea0*/  MUFU.EX2 R106, R190 ;  /* 0x000000be006a7308 */ /* 0x000fec0000000800 */
[----:B------:R-:W-:Y:S01]  /*11eb0*/  HMMA.16816.F32 R64, R76, R82, R64 ;  /* 0x000000524c40723c */ /* 0x000fe20000001840 */
[----:B------:R-:W3:Y:S03]  /*11ec0*/  LDSM.16.MT88.4 R80, [R250+0x9800] ;  /* 0x00980000fa50783b */ /* 0x000ee60000004200 */
[----:B------:R-:W-:Y:S01]  /*11ed0*/  MUFU.EX2 R109, R189 ;  /* 0x000000bd006d7308 */ /* 0x000fe20000000800 */
[----:B-1----:R-:W-:Y:S02]  /*11ee0*/  F2FP.PACK_AB R188, R123, R124 ;  /* 0x0000007c7bbc723e */ /* 0x002fe400000000ff */
[----:B------:R-:W-:Y:S02]  /*11ef0*/  F2FP.PACK_AB R77, R134, R141 ;  /* 0x0000008d864d723e */ /* 0x000fe400000000ff */
[----:B------:R-:W-:Y:S03]  /*11f00*/  F2FP.PACK_AB R79, R118, R133 ;  /* 0x00000085764f723e */ /* 0x000fe600000000ff */
[----:B------:R-:W-:Y:S02]  /*11f10*/  F2FP.PACK_AB R76, R142, R153 ;  /* 0x000000998e4c723e */ /* 0x000fe400000000ff */
[----:B------:R-:W1:Y:S01]  /*11f20*/  MUFU.EX2 R71, R71 ;  /* 0x0000004700477308 */ /* 0x000e620000000800 */
[----:B----4-:R-:W-:Y:S09]  /*11f30*/  F2FP.PACK_AB R78, R122, R147 ;  /* 0x000000937a4e723e */ /* 0x010ff200000000ff */
[----:B------:R-:W-:Y:S01]  /*11f40*/  MUFU.EX2 R113, R166 ;  /* 0x000000a600717308 */ /* 0x000fe20000000800 */
[-C--:B--2---:R-:W-:Y:S09]  /*11f50*/  HMMA.16816.F32 R4, R72, R84.reuse, R4 ;  /* 0x000000544804723c */ /* 0x084ff20000001804 */
[----:B------:R-:W-:Y:S03]  /*11f60*/  MUFU.EX2 R99, R99 ;  /* 0x0000006300637308 */ /* 0x000fe60000000800 */
[----:B-1----:R-:W-:Y:S01]  /*11f70*/  F2FP.PACK_AB R190, R196, R71 ;  /* 0x00000047c4be723e */ /* 0x002fe200000000ff */
[C---:B------:R-:W-:Y:S06]  /*11f80*/  HMMA.16816.F32 R8, R76.reuse, R84, R8 ;  /* 0x000000544c08723c */ /* 0x040fec0000001808 */
[----:B------:R-:W-:Y:S02]  /*11f90*/  MUFU.EX2 R98, R98 ;  /* 0x0000006200627308 */ /* 0x000fe40000000800 */
[-C--:B------:R-:W-:Y:S08]  /*11fa0*/  HMMA.16816.F32 R12, R76, R86.reuse, R12 ;  /* 0x000000564c0c723c */ /* 0x080ff0000000180c */
[----:B------:R-:W-:Y:S01]  /*11fb0*/  MUFU.EX2 R97, R97 ;  /* 0x0000006100617308 */ /* 0x000fe20000000800 */
[C---:B------:R-:W-:Y:S01]  /*11fc0*/  HMMA.16816.F32 R16, R72.reuse, R86, R16 ;  /* 0x000000564810723c */ /* 0x040fe20000001810 */
[----:B------:R-:W-:Y:S07]  /*11fd0*/  LDSM.16.MT88.4 R84, [R248+0x9800] ;  /* 0x00980000f854783b */ /* 0x000fee0000004200 */
[-C--:B---3--:R-:W-:Y:S01]  /*11fe0*/  HMMA.16816.F32 R20, R72, R80.reuse, R20 ;  /* 0x000000504814723c */ /* 0x088fe20000001814 */
[----:B------:R-:W-:Y:S07]  /*11ff0*/  MUFU.EX2 R96, R96 ;  /* 0x0000006000607308 */ /* 0x000fee0000000800 */
[C---:B------:R-:W-:Y:S08]  /*12000*/  HMMA.16816.F32 R24, R76.reuse, R80, R24 ;  /* 0x000000504c18723c */ /* 0x040ff00000001818 */
[-C--:B------:R-:W-:Y:S08]  /*12010*/  HMMA.16816.F32 R28, R76, R82.reuse, R28 ;  /* 0x000000524c1c723c */ /* 0x080ff0000000181c */
[C---:B------:R-:W-:Y:S01]  /*12020*/  HMMA.16816.F32 R32, R72.reuse, R82, R32 ;  /* 0x000000524820723c */ /* 0x040fe20000001820 */
[----:B------:R-:W1:Y:S07]  /*12030*/  LDSM.16.MT88.4 R80, [R249+0x9800] ;  /* 0x00980000f950783b */ /* 0x000e6e0000004200 */
        /* <DEDUP_REMOVED lines=18> */
[-C--:B-1----:R-:W-:Y:S08]  /*12160*/  HMMA.16816.F32 R4, R72, R80.reuse, R4 ;  /* 0x000000504804723c */ /* 0x082ff00000001804 */
        /* <DEDUP_REMOVED lines=8> */
[----:B------:R-:W-:Y:S07]  /*121f0*/  LDSM.16.MT88.4 R88, [R250+0xa800] ;  /* 0x00a80000fa58783b */ /* 0x000fee0000004200 */
[-C--:B--2---:R-:W-:Y:S08]  /*12200*/  HMMA.16816.F32 R36, R72, R84.reuse, R36 ;  /* 0x000000544824723c */ /* 0x084ff00000001824 */
[C---:B------:R-:W-:Y:S08]  /*12210*/  HMMA.16816.F32 R40, R76.reuse, R84, R40 ;  /* 0x000000544c28723c */ /* 0x040ff00000001828 */
[-C--:B------:R-:W-:Y:S08]  /*12220*/  HMMA.16816.F32 R44, R76, R86.reuse, R44 ;  /* 0x000000564c2c723c */ /* 0x080ff0000000182c */
[C---:B------:R-:W-:Y:S01]  /*12230*/  HMMA.16816.F32 R48, R72.reuse, R86, R48 ;  /* 0x000000564830723c */ /* 0x040fe20000001830 */
[----:B------:R-:W2:Y:S07]  /*12240*/  LDSM.16.MT88.4 R84, [R252+0xa800] ;  /* 0x00a80000fc54783b */ /* 0x000eae0000004200 */
[-C--:B-1----:R-:W-:Y:S08]  /*12250*/  HMMA.16816.F32 R52, R72, R80.reuse, R52 ;  /* 0x000000504834723c */ /* 0x082ff00000001834 */
[C---:B------:R-:W-:Y:S07]  /*12260*/  HMMA.16816.F32 R56, R76.reuse, R80, R56 ;  /* 0x000000504c38723c */ /* 0x040fee0000001838 */
[----:B------:R-:W-:Y:S01]  /*12270*/  FADD.FTZ R81, R161, R102 ;  /* 0x00000066a1517221 */ /* 0x000fe20000010000 */
[-C--:B------:R-:W-:Y:S01]  /*12280*/  HMMA.16816.F32 R60, R76, R82.reuse, R60 ;  /* 0x000000524c3c723c */ /* 0x080fe2000000183c */
[----:B------:R-:W-:Y:S03]  /*12290*/  MUFU.EX2 R102, R179 ;  /* 0x000000b300667308 */ /* 0x000fe60000000800 */
[----:B------:R-:W-:Y:S02]  /*122a0*/  FADD.FTZ R152, R152, R81 ;  /* 0x0000005198987221 */ /* 0x000fe40000010000 */
[----:B------:R-:W-:Y:S01]  /*122b0*/  FADD.FTZ R161, R165, R104 ;  /* 0x00000068a5a17221 */ /* 0x000fe20000010000 */
        /* <DEDUP_REMOVED lines=9> */
[----:B------:R-:W-:Y:S02]  /*12350*/  FFMA.FTZ R100, R95, c[0x0][0x23c], -R100 ;  /* 0x00008f005f647a23 */ /* 0x000fe40000010864 */
[----:B------:R-:W-:Y:S01]  /*12360*/  LDSM.16.MT88.4 R92, [R249+0xb000] ;  /* 0x00b00000f95c783b */ /* 0x000fe20000004200 */
[----:B------:R-:W-:Y:S01]  /*12370*/  F2FP.PACK_AB R74, R129, R130 ;  /* 0x00000082814a723e */ /* 0x000fe200000000ff */
[----:B------:R-:W-:Y:S01]  /*12380*/  FADD.FTZ R161, R160, R161 ;  /* 0x000000a1a0a17221 */ /* 0x000fe20000010000 */
[----:B------:R-:W-:Y:S01]  /*12390*/  F2FP.PACK_AB R73, R121, R212 ;  /* 0x000000d47949723e */ /* 0x000fe200000000ff */
[----:B------:R-:W-:Y:S01]  /*123a0*/  MUFU.EX2 R100, R100 ;  /* 0x0000006400647308 */ /* 0x000fe20000000800 */
[----:B------:R-:W-:Y:S01]  /*123b0*/  F2FP.PACK_AB R75, R70, R117 ;  /* 0x00000075464b723e */ /* 0x000fe200000000ff */
[----:B------:R-:W-:Y:S01]  /*123c0*/  FADD.FTZ R160, R120, R161 ;  /* 0x000000a178a07221 */ /* 0x000fe20000010000 */
[----:B------:R-:W-:Y:S01]  /*123d0*/  F2FP.PACK_AB R78, R222, R107 ;  /* 0x0000006bde4e723e */ /* 0x000fe200000000ff */
[----:B------:R-:W-:Y:S02]  /*123e0*/  FADD.FTZ R112, R112, R115 ;  /* 0x0000007370707221 */ /* 0x000fe40000010000 */
[----:B------:R-:W-:Y:S02]  /*123f0*/  FADD.FTZ R160, R119, R160 ;  /* 0x000000a077a07221 */ /* 0x000fe40000010000 */
[-C--:B--2---:R-:W-:Y:S02]  /*12400*/  HMMA.16816.F32 R4, R72, R84.reuse, R4 ;  /* 0x000000544804723c */ /* 0x084fe40000001804 */
[----:B------:R-:W-:Y:S01]  /*12410*/  MUFU.EX2 R119, R186 ;  /* 0x000000ba00777308 */ /* 0x000fe20000000800 */
[----:B------:R-:W-:Y:S04]  /*12420*/  FADD.FTZ R157, R157, R160 ;  /* 0x000000a09d9d7221 */ /* 0x000fe80000010000 */
[----:B------:R-:W-:Y:S01]  /*12430*/  FADD.FTZ R144, R144, R157 ;  /* 0x0000009d90907221 */ /* 0x000fe20000010000 */
[C---:B------:R-:W-:Y:S04]  /*12440*/  HMMA.16816.F32 R8, R76.reuse, R84, R8 ;  /* 0x000000544c08723c */ /* 0x040fe80000001808 */
[----:B------:R-:W-:Y:S01]  /*12450*/  MUFU.EX2 R115, R158 ;  /* 0x0000009e00737308 */ /* 0x000fe20000000800 */
[----:B------:R-:W-:Y:S03]  /*12460*/  FADD.FTZ R149, R149, R144 ;  /* 0x0000009095957221 */ /* 0x000fe60000010000 */
[-C--:B------:R-:W-:Y:S04]  /*12470*/  HMMA.16816.F32 R12, R76, R86.reuse, R12 ;  /* 0x000000564c0c723c */ /* 0x080fe8000000180c */
[----:B------:R-:W-:Y:S02]  /*12480*/  FADD.FTZ R114, R114, R149 ;  /* 0x0000009572727221 */ /* 0x000fe40000010000 */
[----:B------:R-:W2:Y:S02]  /*12490*/  MUFU.EX2 R120, R164 ;  /* 0x000000a400787308 */ /* 0x000ea40000000800 */
[C---:B------:R-:W-:Y:S01]  /*124a0*/  HMMA.16816.F32 R16, R72.reuse, R86, R16 ;  /* 0x000000564810723c */ /* 0x040fe20000001810 */
[----:B------:R-:W3:Y:S03]  /*124b0*/  LDSM.16.MT88.4 R84, [R248+0xa800] ;  /* 0x00a80000f854783b */ /* 0x000ee60000004200 */
[----:B------:R-:W-:Y:S04]  /*124c0*/  FADD.FTZ R153, R153, R114 ;  /* 0x0000007299997221 */ /* 0x000fe80000010000 */
[-C--:B------:R-:W-:Y:S04]  /*124d0*/  HMMA.16816.F32 R20, R72, R88.reuse, R20 ;  /* 0x000000584814723c */ /* 0x080fe80000001814 */
[----:B------:R-:W-:Y:S04]  /*124e0*/  FADD.FTZ R142, R142, R153 ;  /* 0x000000998e8e7221 */ /* 0x000fe80000010000 */
[C---:B------:R-:W-:Y:S04]  /*124f0*/  HMMA.16816.F32 R24, R76.reuse, R88, R24 ;  /* 0x000000584c18723c */ /* 0x040fe80000001818 */
[----:B------:R-:W-:Y:S01]  /*12500*/  FADD.FTZ R147, R147, R142 ;  /* 0x0000008e93937221 */ /* 0x000fe20000010000 */
[----:B--2---:R-:W-:Y:S03]  /*12510*/  F2FP.PACK_AB R189, R120, R113 ;  /* 0x0000007178bd723e */ /* 0x004fe600000000ff */
[-C--:B------:R-:W-:Y:S04]  /*12520*/  HMMA.16816.F32 R28, R76, R90.reuse, R28 ;  /* 0x0000005a4c1c723c */ /* 0x080fe8000000181c */
[----:B------:R-:W-:Y:S04]  /*12530*/  FADD.FTZ R122, R122, R147 ;  /* 0x000000937a7a7221 */ /* 0x000fe80000010000 */
[C---:B------:R-:W-:Y:S01]  /*12540*/  HMMA.16816.F32 R32, R72.reuse, R90, R32 ;  /* 0x0000005a4820723c */ /* 0x040fe20000001820 */
[----:B------:R-:W-:Y:S07]  /*12550*/  LDSM.16.MT88.4 R88, [R250+0xb000] ;  /* 0x00b00000fa58783b */ /* 0x000fee0000004200 */
[-C--:B-1----:R-:W-:Y:S08]  /*12560*/  HMMA.16816.F32 R36, R72, R80.reuse, R36 ;  /* 0x000000504824723c */ /* 0x082ff00000001824 */
[C---:B------:R-:W-:Y:S08]  /*12570*/  HMMA.16816.F32 R40, R76.reuse, R80, R40 ;  /* 0x000000504c28723c */ /* 0x040ff00000001828 */
[-C--:B------:R-:W-:Y:S08]  /*12580*/  HMMA.16816.F32 R44, R76, R82.reuse, R44 ;  /* 0x000000524c2c723c */ /* 0x080ff0000000182c */
[C---:B------:R-:W-:Y:S01]  /*12590*/  HMMA.16816.F32 R48, R72.reuse, R82, R48 ;  /* 0x000000524830723c */ /* 0x040fe20000001830 */
[----:B------:R-:W1:Y:S07]  /*125a0*/  LDSM.16.MT88.4 R80, [R252+0xb000] ;  /* 0x00b00000fc50783b */ /* 0x000e6e0000004200 */
[-C--:B---3--:R-:W-:Y:S08]  /*125b0*/  HMMA.16816.F32 R52, R72, R84.reuse, R52 ;  /* 0x000000544834723c */ /* 0x088ff00000001834 */
[C---:B------:R-:W-:Y:S07]  /*125c0*/  HMMA.16816.F32 R56, R76.reuse, R84, R56 ;  /* 0x000000544c38723c */ /* 0x040fee0000001838 */
[----:B------:R-:W-:Y:S01]  /*125d0*/  FADD.FTZ R85, R159, R112 ;  /* 0x000000709f557221 */ /* 0x000fe20000010000 */
[-C--:B------:R-:W-:Y:S01]  /*125e0*/  HMMA.16816.F32 R60, R76, R86.reuse, R60 ;  /* 0x000000564c3c723c */ /* 0x080fe2000000183c */
[----:B------:R-:W2:Y:S03]  /*125f0*/  MUFU.EX2 R112, R162 ;  /* 0x000000a200707308 */ /* 0x000ea60000000800 */
[----:B------:R-:W-:Y:S03]  /*12600*/  FADD.FTZ R85, R156, R85 ;  /* 0x000000559c557221 */ /* 0x000fe60000010000 */
[----:B------:R-:W-:Y:S01]  /*12610*/  FADD.FTZ R76, R140, R175 ;  /* 0x000000af8c4c7221 */ /* 0x000fe20000010000 */
[----:B------:R-:W-:Y:S04]  /*12620*/  HMMA.16816.F32 R64, R72, R86, R64 ;  /* 0x000000564840723c */ /* 0x000fe80000001840 */
[----:B------:R-:W-:Y:S01]  /*12630*/  F2FP.PACK_AB R77, R104, R103 ;  /* 0x00000067684d723e */ /* 0x000fe200000000ff */
[----:B------:R-:W-:Y:S01]  /*12640*/  FADD.FTZ R151, R151, R76 ;  /* 0x0000004c97977221 */ /* 0x000fe20000010000 */
[----:B------:R-:W-:Y:S01]  /*12650*/  F2FP.PACK_AB R79, R109, R106 ;  /* 0x0000006a6d4f723e */ /* 0x000fe200000000ff */
[----:B------:R-:W-:Y:S01]  /*12660*/  FADD.FTZ R140, R148, R85 ;  /* 0x00000055948c7221 */ /* 0x000fe20000010000 */
[----:B------:R-:W-:Y:S01]  /*12670*/  F2FP.PACK_AB R72, R127, R128 ;  /* 0x000000807f48723e */ /* 0x000fe200000000ff */
[----:B------:R-:W3:Y:S03]  /*12680*/  LDSM.16.MT88.4 R84, [R248+0xb000] ;  /* 0x00b00000f854783b */ /* 0x000ee60000004200 */
[----:B------:R-:W-:Y:S01]  /*12690*/  F2FP.PACK_AB R74, R125, R126 ;  /* 0x0000007e7d4a723e */ /* 0x000fe200000000ff */
[----:B------:R-:W-:Y:S01]  /*126a0*/  FADD.FTZ R140, R139, R140 ;  /* 0x0000008c8b8c7221 */ /* 0x000fe20000010000 */
[----:B------:R-:W-:Y:S01]  /*126b0*/  F2FP.PACK_AB R73, R224, R105 ;  /* 0x00000069e049723e */ /* 0x000fe200000000ff */
[----:B------:R-:W-:Y:S01]  /*126c0*/  FADD.FTZ R108, R108, R151 ;  /* 0x000000976c6c7221 */ /* 0x000fe20000010000 */
[----:B------:R-:W-:Y:S01]  /*126d0*/  F2FP.PACK_AB R75, R102, R101 ;  /* 0x00000065664b723e */ /* 0x000fe200000000ff */
[----:B------:R-:W-:Y:S01]  /*126e0*/  FADD.FTZ R145, R145, R140 ;  /* 0x0000008c91917221 */ /* 0x000fe20000010000 */
[----:B--2---:R-:W-:Y:S01]  /*126f0*/  F2FP.PACK_AB R191, R115, R112 ;  /* 0x0000007073bf723e */ /* 0x004fe200000000ff */
[----:B------:R-:W-:Y:S01]  /*12700*/  FADD.FTZ R141, R141, R108 ;  /* 0x0000006c8d8d7221 */ /* 0x000fe20000010000 */
[----:B------:R-:W-:Y:S01]  /*12710*/  F2FP.PACK_AB R76, R98, R99 ;  /* 0x00000063624c723e */ /* 0x000fe200000000ff */
[----:B------:R-:W-:Y:S01]  /*12720*/  FADD.FTZ R138, R138, R145 ;  /* 0x000000918a8a7221 */ /* 0x000fe20000010000 */
[----:B------:R-:W-:Y:S01]  /*12730*/  F2FP.PACK_AB R78, R96, R97 ;  /* 0x00000061604e723e */ /* 0x000fe200000000ff */
[-C--:B-1----:R-:W-:Y:S03]  /*12740*/  HMMA.16816.F32 R4, R72, R80.reuse, R4 ;  /* 0x000000504804723c */ /* 0x082fe60000001804 */
[----:B------:R-:W-:Y:S02]  /*12750*/  FADD.FTZ R134, R134, R141 ;  /* 0x0000008d86867221 */ /* 0x000fe40000010000 */
[----:B------:R-:W-:Y:S03]  /*12760*/  FADD.FTZ R137, R137, R138 ;  /* 0x0000008a89897221 */ /* 0x000fe60000010000 */
[C---:B------:R-:W-:Y:S01]  /*12770*/  HMMA.16816.F32 R8, R76.reuse, R80, R8 ;  /* 0x000000504c08723c */ /* 0x040fe20000001808 */
[----:B------:R1:W2:Y:S07]  /*12780*/  MUFU.EX2 R80, R178 ;  /* 0x000000b200507308 */ /* 0x0002ae0000000800 */
[-C--:B------:R-:W-:Y:S03]  /*12790*/  HMMA.16816.F32 R12, R76, R82.reuse, R12 ;  /* 0x000000524c0c723c */ /* 0x080fe6000000180c */
[----:B------:R4:W-:Y:S05]  /*127a0*/  MUFU.EX2 R81, R184 ;  /* 0x000000b800517308 */ /* 0x0009ea0000000800 */
[C---:B------:R-:W-:Y:S05]  /*127b0*/  HMMA.16816.F32 R16, R72.reuse, R82, R16 ;  /* 0x000000524810723c */ /* 0x040fea0000001810 */
[----:B------:R-:W5:Y:S03]  /*127c0*/  MUFU.EX2 R82, R168 ;  /* 0x000000a800527308 */ /* 0x000f660000000800 */
[-C--:B------:R-:W-:Y:S01]  /*127d0*/  HMMA.16816.F32 R20, R72, R88.reuse, R20 ;  /* 0x000000584814723c */ /* 0x080fe20000001814 */
[----:B-1----:R-:W1:Y:S03]  /*127e0*/  LDSM.16.MT88.4 R176, [R252+0xb800] ;  /* 0x00b80000fcb0783b */ /* 0x002e660000004200 */
[----:B--2---:R-:W-:Y:S03]  /*127f0*/  F2FP.PACK_AB R153, R80, R119 ;  /* 0x000000775099723e */ /* 0x004fe600000000ff */
[----:B------:R-:W-:Y:S01]  /*12800*/  MUFU.EX2 R83, R154 ;  /* 0x0000009a00537308 */ /* 0x000fe20000000800 */
[C---:B------:R-:W-:Y:S01]  /*12810*/  HMMA.16816.F32 R24, R76.reuse, R88, R24 ;  /* 0x000000584c18723c */ /* 0x040fe20000001818 */
[----:B----4-:R-:W2:Y:S07]  /*12820*/  LDSM.16.MT88.4 R184, [R250+0xb800] ;  /* 0x00b80000fab8783b */ /* 0x010eae0000004200 */
[-C--:B------:R-:W-:Y:S01]  /*12830*/  HMMA.16816.F32 R28, R76, R90.reuse, R28 ;  /* 0x0000005a4c1c723c */ /* 0x080fe2000000181c */
[----:B------:R-:W4:Y:S03]  /*12840*/  MUFU.EX2 R89, R150 ;  /* 0x0000009600597308 */ /* 0x000f260000000800 */
[----:B-----5:R-:W-:Y:S04]  /*12850*/  F2FP.PACK_AB R155, R82, R81 ;  /* 0x00000051529b723e */ /* 0x020fe800000000ff */
[C---:B------:R-:W-:Y:S03]  /*12860*/  HMMA.16816.F32 R32, R72.reuse, R90, R32 ;  /* 0x0000005a4820723c */ /* 0x040fe60000001820 */
[----:B------:R-:W5:Y:S05]  /*12870*/  MUFU.EX2 R88, R152 ;  /* 0x0000009800587308 */ /* 0x000f6a0000000800 */
[-C--:B------:R-:W-:Y:S08]  /*12880*/  HMMA.16816.F32 R36, R72, R92.reuse, R36 ;  /* 0x0000005c4824723c */ /* 0x080ff00000001824 */
[C---:B------:R-:W-:Y:S04]  /*12890*/  HMMA.16816.F32 R40, R76.reuse, R92, R40 ;  /* 0x0000005c4c28723c */ /* 0x040fe80000001828 */
[----:B----4-:R-:W-:Y:S04]  /*128a0*/  F2FP.PACK_AB R154, R100, R89 ;  /* 0x00000059649a723e */ /* 0x010fe800000000ff */
[-C--:B------:R-:W-:Y:S04]  /*128b0*/  HMMA.16816.F32 R44, R76, R94.reuse, R44 ;  /* 0x0000005e4c2c723c */ /* 0x080fe8000000182c */
[----:B-----5:R-:W-:Y:S04]  /*128c0*/  F2FP.PACK_AB R152, R88, R83 ;  /* 0x000000535898723e */ /* 0x020fe800000000ff */
[C---:B------:R-:W-:Y:S08]  /*128d0*/  HMMA.16816.F32 R48, R72.reuse, R94, R48 ;  /* 0x0000005e4830723c */ /* 0x040ff00000001830 */
[-C--:B---3--:R-:W-:Y:S08]  /*128e0*/  HMMA.16816.F32 R52, R72, R84.reuse, R52 ;  /* 0x000000544834723c */ /* 0x088ff00000001834 */
[C---:B------:R-:W-:Y:S08]  /*128f0*/  HMMA.16816.F32 R56, R76.reuse, R84, R56 ;  /* 0x000000544c38723c */ /* 0x040ff00000001838 */
[-C--:B------:R-:W-:Y:S07]  /*12900*/  HMMA.16816.F32 R60, R76, R86.reuse, R60 ;  /* 0x000000564c3c723c */ /* 0x080fee000000183c */
[----:B------:R-:W-:Y:S01]  /*12910*/  FADD.FTZ R77, R135, R136 ;  /* 0x00000088874d7221 */ /* 0x000fe20000010000 */
[----:B------:R-:W-:Y:S04]  /*12920*/  HMMA.16816.F32 R64, R72, R86, R64 ;  /* 0x000000564840723c */ /* 0x000fe80000001840 */
[----:B------:R-:W-:Y:S03]  /*12930*/  FADD.FTZ R77, R116, R77 ;  /* 0x0000004d744d7221 */ /* 0x000fe60000010000 */
[----:B------:R-:W-:Y:S01]  /*12940*/  FADD.FTZ R73, R133, R134 ;  /* 0x0000008685497221 */ /* 0x000fe20000010000 */
[-C--:B-1----:R-:W-:Y:S01]  /*12950*/  HMMA.16816.F32 R160, R188, R176.reuse, R4 ;  /* 0x000000b0bca0723c */ /* 0x082fe20000001804 */
[----:B------:R-:W1:Y:S04]  /*12960*/  LDSM.16.MT88.4 R4, [R248+0xb800] ;  /* 0x00b80000f804783b */ /* 0x000e680000004200 */
[----:B------:R-:W-:Y:S02]  /*12970*/  FADD.FTZ R75, R132, R137 ;  /* 0x00000089844b7221 */ /* 0x000fe40000010000 */
[----:B------:R-:W-:Y:S01]  /*12980*/  FADD.FTZ R73, R118, R73 ;  /* 0x0000004976497221 */ /* 0x000fe20000010000 */
[C---:B------:R-:W-:Y:S04]  /*12990*/  HMMA.16816.F32 R140, R152.reuse, R176, R8 ;  /* 0x000000b0988c723c */ /* 0x040fe80000001808 */
[----:B------:R-:W-:Y:S03]  /*129a0*/  FADD.FTZ R208, R208, R75 ;  /* 0x0000004bd0d07221 */ /* 0x000fe60000010000 */
[----:B------:R-:W-:Y:S01]  /*129b0*/  FADD.FTZ R8, R174, R77 ;  /* 0x0000004dae087221 */ /* 0x000fe20000010000 */
[-C--:B------:R-:W-:Y:S04]  /*129c0*/  HMMA.16816.F32 R132, R152, R178.reuse, R12 ;  /* 0x000000b29884723c */ /* 0x080fe8000000180c */
[----:B------:R-:W-:Y:S02]  /*129d0*/  FADD.FTZ R199, R199, R208 ;  /* 0x000000d0c7c77221 */ /* 0x000fe40000010000 */
[----:B------:R-:W-:Y:S02]  /*129e0*/  FADD.FTZ R10, R172, R73 ;  /* 0x00000049ac0a7221 */ /* 0x000fe40000010000 */
[----:B------:R-:W-:Y:S01]  /*129f0*/  FADD.FTZ R206, R206, R199 ;  /* 0x000000c7cece7221 */ /* 0x000fe20000010000 */
[C---:B------:R-:W-:Y:S04]  /*12a00*/  HMMA.16816.F32 R176, R188.reuse, R178, R16 ;  /* 0x000000b2bcb0723c */ /* 0x040fe80000001810 */
[----:B------:R-:W-:Y:S01]  /*12a10*/  FADD.FTZ R9, R173, R122 ;  /* 0x0000007aad097221 */ /* 0x000fe20000010000 */
[----:B------:R-:W-:Y:S01]  /*12a20*/  MOV R199, R0 ;  /* 0x0000000000c77202 */ /* 0x000fe20000000f00 */
[----:B------:R-:W-:Y:S02]  /*12a30*/  FADD.FTZ R181, R181, R206 ;  /* 0x000000ceb5b57221 */ /* 0x000fe40000010000 */
[----:B------:R-:W-:Y:S01]  /*12a40*/  FADD.FTZ R197, R197, R8 ;  /* 0x00000008c5c57221 */ /* 0x000fe20000010000 */
[-C--:B--2---:R-:W-:Y:S03]  /*12a50*/  HMMA.16816.F32 R168, R188, R184.reuse, R20 ;  /* 0x000000b8bca8723c */ /* 0x084fe60000001814 */
[----:B------:R-:W-:Y:S02]  /*12a60*/  FADD.FTZ R180, R180, R181 ;  /* 0x000000b5b4b47221 */ /* 0x000fe40000010000 */
[----:B------:R-:W-:Y:S02]  /*12a70*/  FADD.FTZ R183, R183, R10 ;  /* 0x0000000ab7b77221 */ /* 0x000fe40000010000 */
[----:B------:R-:W-:Y:S01]  /*12a80*/  FADD.FTZ R131, R131, R180 ;  /* 0x000000b483837221 */ /* 0x000fe20000010000 */
[C---:B------:R-:W-:Y:S04]  /*12a90*/  HMMA.16816.F32 R148, R152.reuse, R184, R24 ;  /* 0x000000b89894723c */ /* 0x040fe80000001818 */
[----:B------:R-:W-:Y:S02]  /*12aa0*/  FADD.FTZ R130, R130, R131 ;  /* 0x0000008382827221 */ /* 0x000fe40000010000 */
[----:B------:R-:W-:Y:S01]  /*12ab0*/  FADD.FTZ R204, R204, R197 ;  /* 0x000000c5cccc7221 */ /* 0x000fe20000010000 */
[----:B------:R-:W-:Y:S01]  /*12ac0*/  MOV R197, R2 ;  /* 0x0000000200c57202 */ /* 0x000fe20000000f00 */
        /* <DEDUP_REMOVED lines=40> */
[----:B------:R-:W-:Y:S01]  /*12d50*/  FADD.FTZ R4, R196, R71 ;  /* 0x00000047c4047221 */ /* 0x000fe20000010000 */
[----:B------:R-:W-:Y:S01]  /*12d60*/  MOV R196, R3 ;  /* 0x0000000300c47202 */ /* 0x000fe20000000f00 */
[----:B------:R-:W-:Y:S03]  /*12d70*/  FADD.FTZ R99, R99, R222 ;  /* 0x000000de63637221 */ /* 0x000fe60000010000 */
[----:B------:R1:W-:Y:S01]  /*12d80*/  STL [R1+0x70], R4 ;  /* 0x0000700401007387 */ /* 0x0003e20000100800 */
        /* <DEDUP_REMOVED lines=24> */
.L_x_437:
[----:B------:R-:W3:Y:S01]  /*12f10*/  LDL.LU R8, [R1+0x70] ;  /* 0x0000700001087983 */ /* 0x000ee20000300800 */
[----:B------:R-:W-:-:S02]  /*12f20*/  MOV R14, 0x3f800000 ;  /* 0x3f800000000e7802 */ /* 0x000fc40000000f00 */
[----:B------:R-:W-:Y:S01]  /*12f30*/  MOV R13, 0x3f800000 ;  /* 0x3f800000000d7802 */ /* 0x000fe20000000f00 */
[----:B--2---:R-:W2:Y:S01]  /*12f40*/  LDL.LU R4, [R1+0x78] ;  /* 0x0000780001047983 */ /* 0x004ea20000300800 */
[----:B------:R-:W1:Y:S01]  /*12f50*/  S2UR UR6, SR_CTAID.Y ;  /* 0x00000000000679c3 */ /* 0x000e620000002600 */
[----:B------:R-:W-:Y:S02]  /*12f60*/  UISETP.NE.AND UP0, UPT, UR10, -0x1, UPT ;  /* 0xffffffff0a00788c */ /* 0x000fe4000bf05270 */
[----:B------:R-:W4:Y:S01]  /*12f70*/  LDL.LU R12, [R1+0x6c] ;  /* 0x00006c00010c7983 */ /* 0x000f220000300800 */
[----:B------:R-:W-:-:S03]  /*12f80*/  ULDC.64 UR4, c[0x0][0x1e8] ;  /* 0x00007a0000047ab9 */ /* 0x000fc60000000a00 */
[----:B------:R-:W5:Y:S04]  /*12f90*/  LDL.LU R11, [R1+0x74] ;  /* 0x00007400010b7983 */ /* 0x000f680000300800 */
[----:B------:R-:W4:Y:S01]  /*12fa0*/  LDL.LU R5, [R1+0x1c] ;  /* 0x00001c0001057983 */ /* 0x000f220000300800 */
[----:B------:R-:W-:Y:S01]  /*12fb0*/  @UP0 UIMAD.WIDE.U32 UR16, UR10, UR4, URZ ;  /* 0x000000040a1002a5 */ /* 0x000fe2000f8e003f */
[----:B------:R-:W1:Y:S01]  /*12fc0*/  S2UR UR9, SR_CTAID.X ;  /* 0x00000000000979c3 */ /* 0x000e620000002500 */
[----:B------:R-:W-:Y:S01]  /*12fd0*/  ULDC UR8, c[0x0][0x214] ;  /* 0x0000850000087ab9 */ /* 0x000fe20000000800 */
[----:B------:R-:W-:Y:S01]  /*12fe0*/  BSSY B0, `(.L_x_441) ;  /* 0x0000124000007945 */ /* 0x000fe20003800000 */
[----:B------:R-:W-:Y:S02]  /*12ff0*/  @UP0 UIMAD UR7, UR10, UR5, UR17 ;  /* 0x000000050a0702a4 */ /* 0x000fe4000f8e0211 */
[----:B------:R-:W-:-:S02]  /*13000*/  UMOV UR26, URZ ;  /* 0x0000003f001a7c82 */ /* 0x000fc40008000000 */
[----:B------:R-:W-:Y:S01]  /*13010*/  ULDC.64 UR4, c[0x0][0x1e0] ;  /* 0x0000780000047ab9 */ /* 0x000fe20000000a00 */
[----:B------:R-:W1:Y:S01]  /*13020*/  S2UR UR12, SR_CTAID.Z ;  /* 0x00000000000c79c3 */ /* 0x000e620000002700 */
[----:B------:R-:W-:Y:S02]  /*13030*/  UMOV UR27, URZ ;  /* 0x0000003f001b7c82 */ /* 0x000fe40008000000 */
[----:B-1----:R-:W-:Y:S02]  /*13040*/  @!UP0 USHF.R.S32.HI UR13, URZ, 0x1f, UR6 ;  /* 0x0000001f3f0d8899 */ /* 0x002fe40008011406 */
[----:B------:R-:W-:Y:S02]  /*13050*/  @!UP0 UIMAD.WIDE.U32 UR24, UR6, UR4, URZ ;  /* 0x00000004061882a5 */ /* 0x000fe4000f8e003f */
[----:B------:R-:W-:-:S03]  /*13060*/  @!UP0 UIMAD UR13, UR13, UR4, URZ ;  /* 0x000000040d0d82a4 */ /* 0x000fc6000f8e023f */
        /* <DEDUP_REMOVED lines=30> */
[----:B---3--:R-:W1:Y:S04]  /*13250*/  SHFL.BFLY PT, R7, R8, 0x2, 0x1f ;  /* 0x0c401f0008077f89 */ /* 0x008e6800000e0000 */
[----:B--2---:R-:W2:Y:S04]  /*13260*/  SHFL.BFLY PT, R6, R4, 0x2, 0x1f ;  /* 0x0c401f0004067f89 */ /* 0x004ea800000e0000 */
[----:B-----5:R-:W3:Y:S01]  /*13270*/  SHFL.BFLY PT, R16, R11, 0x2, 0x1f ;  /* 0x0c401f000b107f89 */ /* 0x020ee200000e0000 */
[----:B----4-:R-:W-:Y:S01]  /*13280*/  MOV R44, R5 ;  /* 0x00000005002c7202 */ /* 0x010fe20000000f00 */
[----:B-1----:R-:W-:-:S02]  /*13290*/  FADD.FTZ R7, R7, R8 ;  /* 0x0000000807077221 */ /* 0x002fc40000010000 */
[----:B------:R-:W1:Y:S01]  /*132a0*/  SHFL.BFLY PT, R8, R12, 0x2, 0x1f ;  /* 0x0c401f000c087f89 */ /* 0x000e6200000e0000 */
[----:B--2---:R-:W-:-:S03]  /*132b0*/  FADD.FTZ R6, R6, R4 ;  /* 0x0000000406067221 */ /* 0x004fc60000010000 */
[----:B------:R-:W2:Y:S04]  /*132c0*/  SHFL.BFLY PT, R10, R7, 0x1, 0x1f ;  /* 0x0c201f00070a7f89 */ /* 0x000ea800000e0000 */
[----:B------:R-:W4:Y:S01]  /*132d0*/  S2R R4, SR_TID.X ;  /* 0x0000000000047919 */ /* 0x000f220000002100 */
[----:B---3--:R-:W-:-:S03]  /*132e0*/  FADD.FTZ R16, R16, R11 ;  /* 0x0000000b10107221 */ /* 0x008fc60000010000 */
[----:B------:R-:W3:Y:S04]  /*132f0*/  SHFL.BFLY PT, R9, R6, 0x1, 0x1f ;  /* 0x0c201f0006097f89 */ /* 0x000ee800000e0000 */
[----:B------:R-:W5:Y:S01]  /*13300*/  SHFL.BFLY PT, R15, R16, 0x1, 0x1f ;  /* 0x0c201f00100f7f89 */ /* 0x000f6200000e0000 */
[----:B-1----:R-:W-:Y:S02]  /*13310*/  FADD.FTZ R8, R8, R12 ;  /* 0x0000000c08087221 */ /* 0x002fe40000010000 */
[----:B--2---:R-:W-:-:S03]  /*13320*/  FADD.FTZ R10, R7, R10 ;  /* 0x0000000a070a7221 */ /* 0x004fc60000010000 */
[----:B------:R-:W1:Y:S01]  /*13330*/  SHFL.BFLY PT, R5, R8, 0x1, 0x1f ;  /* 0x0c201f0008057f89 */ /* 0x000e6200000e0000 */
[----:B----4-:R-:W-:Y:S02]  /*13340*/  SHF.R.S32.HI R7, RZ, 0x1f, R4 ;  /* 0x0000001fff077819 */ /* 0x010fe40000011404 */
[----:B------:R-:W-:Y:S02]  /*13350*/  FSETP.NE.FTZ.AND P5, PT, R10, RZ, PT ;  /* 0x000000ff0a00720b */ /* 0x000fe40003fb5000 */
[CC--:B------:R-:W-:Y:S01]  /*13360*/  LEA.HI R11, R7.reuse, R4.reuse, RZ, 0x2 ;  /* 0x00000004070b7211 */ /* 0x0c0fe200078f10ff */
[----:B---3--:R-:W-:Y:S01]  /*13370*/  FADD.FTZ R9, R6, R9 ;  /* 0x0000000906097221 */ /* 0x008fe20000010000 */
[----:B------:R-:W-:Y:S02]  /*13380*/  LEA.HI R6, R7, R4, RZ, 0x5 ;  /* 0x0000000407067211 */ /* 0x000fe400078f28ff */
[----:B------:R-:W-:Y:S01]  /*13390*/  LOP3.LUT R17, R11, 0x3ffffffc, RZ, 0xc0, !PT ;  /* 0x3ffffffc0b117812 */ /* 0x000fe200078ec0ff */
[----:B-----5:R-:W-:Y:S01]  /*133a0*/  FADD.FTZ R15, R16, R15 ;  /* 0x0000000f100f7221 */ /* 0x020fe20000010000 */
[----:B------:R-:W-:-:S02]  /*133b0*/  FSETP.NE.FTZ.AND P4, PT, R9, RZ, PT ;  /* 0x000000ff0900720b */ /* 0x000fc40003f95000 */
[----:B------:R-:W-:Y:S02]  /*133c0*/  IADD3 R12, -R17, R4, RZ ;  /* 0x00000004110c7210 */ /* 0x000fe40007ffe1ff */
[----:B------:R-:W-:Y:S01]  /*133d0*/  FSETP.NE.FTZ.AND P0, PT, R15, RZ, PT ;  /* 0x000000ff0f00720b */ /* 0x000fe20003f15000 */
[----:B------:R-:W2:Y:S01]  /*133e0*/  @P5 MUFU.RCP R13, R10 ;  /* 0x0000000a000d5308 */ /* 0x000ea20000001000 */
[----:B------:R-:W-:Y:S01]  /*133f0*/  MOV R16, 0x3f800000 ;  /* 0x3f80000000107802 */ /* 0x000fe20000000f00 */
[----:B-1----:R-:W-:Y:S01]  /*13400*/  FADD.FTZ R8, R8, R5 ;  /* 0x0000000508087221 */ /* 0x002fe20000010000 */
[----:B------:R-:W-:-:S05]  /*13410*/  SHF.R.S32.HI R5, RZ, 0x5, R6 ;  /* 0x00000005ff057819 */ /* 0x000fca0000011406 */
[----:B------:R-:W1:Y:S01]  /*13420*/  @P4 MUFU.RCP R14, R9 ;  /* 0x00000009000e4308 */ /* 0x000e620000001000 */
[----:B------:R-:W-:Y:S02]  /*13430*/  FSETP.NE.FTZ.AND P3, PT, R8, RZ, PT ;  /* 0x000000ff0800720b */ /* 0x000fe40003f75000 */
[----:B------:R-:W-:Y:S02]  /*13440*/  LEA R5, R5, R12, 0x9 ;  /* 0x0000000c05057211 */ /* 0x000fe400078e48ff */
[----:B------:R-:W-:-:S03]  /*13450*/  MOV R12, 0x3f800000 ;  /* 0x3f800000000c7802 */ /* 0x000fc60000000f00 */
[----:B------:R-:W-:Y:S01]  /*13460*/  @P0 MUFU.RCP R16, R15 ;  /* 0x0000000f00100308 */ /* 0x000fe20000001000 */
[C---:B--2---:R-:W-:Y:S02]  /*13470*/  FMUL.FTZ R160, R13.reuse, R160 ;  /* 0x000000a00da07220 */ /* 0x044fe40000410000 */
[C---:B------:R-:W-:Y:S02]  /*13480*/  FMUL.FTZ R161, R13.reuse, R161 ;  /* 0x000000a10da17220 */ /* 0x040fe40000410000 */
[C---:B------:R-:W-:Y:S02]  /*13490*/  FMUL.FTZ R176, R13.reuse, R176 ;  /* 0x000000b00db07220 */ /* 0x040fe40000410000 */
[----:B------:R-:W-:Y:S01]  /*134a0*/  FMUL.FTZ R177, R13, R177 ;  /* 0x000000b10db17220 */ /* 0x000fe20000410000 */
[----:B------:R-:W2:Y:S01]  /*134b0*/  @P3 MUFU.RCP R12, R8 ;  /* 0x00000008000c3308 */ /* 0x000ea20000001000 */
[C---:B-1----:R-:W-:Y:S01]  /*134c0*/  FMUL.FTZ R162, R14.reuse, R162 ;  /* 0x000000a20ea27220 */ /* 0x042fe20000410000 */
[----:B------:R-:W-:Y:S01]  /*134d0*/  F2FP.PACK_AB R160, R161, R160 ;  /* 0x000000a0a1a0723e */ /* 0x000fe200000000ff */
        /* <DEDUP_REMOVED lines=10> */
[----:B------:R-:W-:Y:S01]  /*13580*/  FMUL.FTZ R187, R14, R187 ;  /* 0x000000bb0ebb7220 */ /* 0x000fe20000410000 */
[----:B------:R-:W-:Y:S01]  /*13590*/  F2FP.PACK_AB R170, R171, R170 ;  /* 0x000000aaabaa723e */ /* 0x000fe200000000ff */
[C---:B--2---:R-:W-:Y:S01]  /*135a0*/  FMUL.FTZ R140, R12.reuse, R140 ;  /* 0x0000008c0c8c7220 */ /* 0x044fe20000410000 */
        /* <DEDUP_REMOVED lines=14> */
[----:B------:R-:W1:Y:S01]  /*13690*/  @P0 MUFU.LG2 R15, R15 ;  /* 0x0000000f000f0308 */ /* 0x000e620000000c00 */
        /* <DEDUP_REMOVED lines=10> */
[--C-:B------:R-:W-:Y:S01]  /*13740*/  SHF.R.S32.HI R12, RZ, 0x2, R11.reuse ;  /* 0x00000002ff0c7819 */ /* 0x100fe2000001140b */
[C---:B------:R-:W-:Y:S01]  /*13750*/  FMUL.FTZ R174, R14.reuse, R174 ;  /* 0x000000ae0eae7220 */ /* 0x040fe20000410000 */
        /* <DEDUP_REMOVED lines=13> */
[----:B------:R-:W-:Y:S01]  /*13830*/  FMUL.FTZ R191, R14, R191 ;  /* 0x000000bf0ebf7220 */ /* 0x000fe20000410000 */
[----:B------:R-:W-:Y:S01]  /*13840*/  F2FP.PACK_AB R182, R183, R182 ;  /* 0x000000b6b7b6723e */ /* 0x000fe200000000ff */
[C---:B------:R-:W-:Y:S01]  /*13850*/  FMUL.FTZ R143, R16.reuse, R143 ;  /* 0x0000008f108f7220 */ /* 0x040fe20000410000 */
[C---:B------:R-:W-:Y:S01]  /*13860*/  SHF.L.U32 R12, R11.reuse, 0x6, RZ ;  /* 0x000000060b0c7819 */ /* 0x040fe200000006ff */
[C---:B------:R-:W-:Y:S01]  /*13870*/  FMUL.FTZ R142, R16.reuse, R142 ;  /* 0x0000008e108e7220 */ /* 0x040fe20000410000 */
[----:B------:R-:W-:Y:S01]  /*13880*/  LOP3.LUT R14, R11, 0x1, RZ, 0xc0, !PT ;  /* 0x000000010b0e7812 */ /* 0x000fe200078ec0ff */
[----:B------:R-:W-:Y:S01]  /*13890*/  FMUL.FTZ R135, R16, R135 ;  /* 0x0000008710877220 */ /* 0x000fe20000410000 */
[----:B------:R-:W-:Y:S01]  /*138a0*/  LOP3.LUT R12, R12, 0x1c0, RZ, 0xc0, !PT ;  /* 0x000001c00c0c7812 */ /* 0x000fe200078ec0ff */
[----:B------:R-:W-:Y:S01]  /*138b0*/  FMUL.FTZ R134, R16, R134 ;  /* 0x0000008610867220 */ /* 0x000fe20000410000 */
[----:B------:R-:W-:Y:S01]  /*138c0*/  ISETP.NE.U32.AND P1, PT, R14, 0x1, PT ;  /* 0x000000010e00780c */ /* 0x000fe20003f25070 */
[C---:B------:R-:W-:Y:S01]  /*138d0*/  FMUL.FTZ R168, R13.reuse, R168 ;  /* 0x000000a80da87220 */ /* 0x040fe20000410000 */
[----:B------:R-:W-:Y:S01]  /*138e0*/  MOV R14, 0xfffffff0 ;  /* 0xfffffff0000e7802 */ /* 0x000fe20000000f00 */
[C---:B------:R-:W-:Y:S01]  /*138f0*/  FMUL.FTZ R169, R13.reuse, R169 ;  /* 0x000000a90da97220 */ /* 0x040fe20000410000 */
[----:B------:R-:W-:Y:S01]  /*13900*/  LEA.HI R12, R12, R12, RZ, 0x1d ;  /* 0x0000000c0c0c7211 */ /* 0x000fe200078fe8ff */
[C---:B------:R-:W-:Y:S01]  /*13910*/  FMUL.FTZ R184, R13.reuse, R184 ;  /* 0x000000b80db87220 */ /* 0x040fe20000410000 */
[----:B------:R-:W-:Y:S01]  /*13920*/  SEL R14, R14, 0x10, !P1 ;  /* 0x000000100e0e7807 */ /* 0x000fe20004800000 */
[----:B------:R-:W-:Y:S01]  /*13930*/  FMUL.FTZ R185, R13, R185 ;  /* 0x000000b90db97220 */ /* 0x000fe20000410000 */
[----:B------:R-:W-:Y:S01]  /*13940*/  R2P PR, R11, 0x6 ;  /* 0x000000060b007804 */ /* 0x000fe20000000000 */
[C---:B------:R-:W-:Y:S01]  /*13950*/  FMUL.FTZ R151, R16.reuse, R151 ;  /* 0x0000009710977220 */ /* 0x040fe20000410000 */
[----:B------:R-:W-:Y:S01]  /*13960*/  LEA R5, R5, R12, 0x1 ;  /* 0x0000000c05057211 */ /* 0x000fe200078e08ff */
[C---:B------:R-:W-:Y:S01]  /*13970*/  FMUL.FTZ R150, R16.reuse, R150 ;  /* 0x0000009610967220 */ /* 0x040fe20000410000 */
[----:B------:R-:W-:Y:S01]  /*13980*/  MOV R12, 0x20 ;  /* 0x00000020000c7802 */ /* 0x000fe20000000f00 */
[C---:B------:R-:W-:Y:S01]  /*13990*/  FMUL.FTZ R139, R16.reuse, R139 ;  /* 0x0000008b108b7220 */ /* 0x040fe20000410000 */
[----:B------:R-:W-:Y:S01]  /*139a0*/  SHF.L.U32 R5, R5, 0x1, RZ ;  /* 0x0000000105057819 */ /* 0x000fe200000006ff */
[----:B------:R-:W-:Y:S01]  /*139b0*/  FMUL.FTZ R138, R16, R138 ;  /* 0x0000008a108a7220 */ /* 0x000fe20000410000 */
[----:B------:R-:W-:Y:S01]  /*139c0*/  SEL R12, R12, 0xffffffe0, !P1 ;  /* 0xffffffe00c0c7807 */ /* 0x000fe20004800000 */
        /* <DEDUP_REMOVED lines=9> */
[C---:B------:R-:W-:Y:S01]  /*13a60*/  IADD3 R17, R5.reuse, 0x40, RZ ;  /* 0x0000004005117810 */ /* 0x040fe20007ffe0ff */
[C---:B------:R-:W-:Y:S01]  /*13a70*/  FMUL.FTZ R158, R16.reuse, R158 ;  /* 0x0000009e109e7220 */ /* 0x040fe20000410000 */
[----:B------:R-:W-:Y:S01]  /*13a80*/  IADD3 R19, R5, R12, RZ ;  /* 0x0000000c05137210 */ /* 0x000fe20007ffe0ff */
[----:B------:R-:W-:Y:S01]  /*13a90*/  STS [R5], R160 ;  /* 0x000000a005007388 */ /* 0x000fe20000000800 */
[----:B------:R-:W-:Y:S01]  /*13aa0*/  F2FP.PACK_AB R184, R185, R184 ;  /* 0x000000b8b9b8723e */ /* 0x000fe200000000ff */
[C---:B------:R-:W-:Y:S01]  /*13ab0*/  FMUL.FTZ R147, R16.reuse, R147 ;  /* 0x0000009310937220 */ /* 0x040fe20000410000 */
[----:B------:R-:W-:Y:S01]  /*13ac0*/  @P2 IADD3 R17, R5, -0x40, RZ ;  /* 0xffffffc005112810 */ /* 0x000fe20007ffe0ff */
[----:B------:R-:W-:Y:S01]  /*13ad0*/  STS [R5+0x400], R162 ;  /* 0x000400a205007388 */ /* 0x000fe20000000800 */
[----:B------:R-:W-:Y:S01]  /*13ae0*/  IADD3 R21, R11, R12, RZ ;  /* 0x0000000c0b157210 */ /* 0x000fe20007ffe0ff */
[C---:B------:R-:W-:Y:S01]  /*13af0*/  FMUL.FTZ R146, R16.reuse, R146 ;  /* 0x0000009210927220 */ /* 0x040fe20000410000 */
[----:B------:R-:W-:Y:S01]  /*13b00*/  F2FP.PACK_AB R150, R151, R150 ;  /* 0x000000969796723e */ /* 0x000fe200000000ff */
        /* <DEDUP_REMOVED lines=17> */
[----:B------:R-:W-:Y:S01]  /*13c20*/  FMUL.FTZ R16, R16, R154 ;  /* 0x0000009a10107220 */ /* 0x000fe20000410000 */
[----:B------:R-:W-:Y:S01]  /*13c30*/  F2FP.PACK_AB R180, R181, R180 ;  /* 0x000000b4b5b4723e */ /* 0x000fe200000000ff */
[----:B-1----:R-:W-:Y:S01]  /*13c40*/  @P0 FMUL.FTZ R15, R15, 0.69314718246459960938 ;  /* 0x3f3172180f0f0820 */ /* 0x002fe20000410000 */
[----:B------:R1:W-:Y:S01]  /*13c50*/  STS [R11+0x2400], R134 ;  /* 0x002400860b007388 */ /* 0x0003e20000000800 */
[----:B------:R-:W-:-:S02]  /*13c60*/  F2FP.PACK_AB R13, R13, R188 ;  /* 0x000000bc0d0d723e */ /* 0x000fc400000000ff */
[----:B------:R-:W-:Y:S01]  /*13c70*/  F2FP.PACK_AB R190, R191, R190 ;  /* 0x000000bebfbe723e */ /* 0x000fe200000000ff */
[----:B------:R-:W-:Y:S01]  /*13c80*/  STS [R19], R168 ;  /* 0x000000a813007388 */ /* 0x000fe20000000800 */
[----:B------:R-:W-:Y:S02]  /*13c90*/  F2FP.PACK_AB R166, R167, R166 ;  /* 0x000000a6a7a6723e */ /* 0x000fe400000000ff */
[----:B------:R-:W-:Y:S01]  /*13ca0*/  F2FP.PACK_AB R152, R153, R152 ;  /* 0x000000989998723e */ /* 0x000fe200000000ff */
[----:B------:R-:W-:Y:S01]  /*13cb0*/  STS [R19+0x400], R170 ;  /* 0x000400aa13007388 */ /* 0x000fe20000000800 */
[----:B------:R-:W-:-:S03]  /*13cc0*/  F2FP.PACK_AB R16, R155, R16 ;  /* 0x000000109b10723e */ /* 0x000fc600000000ff */
[----:B------:R-:W-:Y:S04]  /*13cd0*/  STS [R21], R184 ;  /* 0x000000b815007388 */ /* 0x000fe80000000800 */
[----:B------:R-:W-:Y:S01]  /*13ce0*/  STS [R21+0x400], R186 ;  /* 0x000400ba15007388 */ /* 0x000fe20000000800 */
[----:B--2---:R-:W-:-:S03]  /*13cf0*/  IADD3 R5, R12, 0x400, R17 ;  /* 0x000004000c057810 */ /* 0x004fc60007ffe011 */
[----:B------:R-:W-:Y:S01]  /*13d00*/  STS [R19+0x2000], R148 ;  /* 0x0020009413007388 */ /* 0x000fe20000000800 */
[----:B------:R-:W-:-:S03]  /*13d10*/  IADD3 R5, R14, R5, RZ ;  /* 0x000000050e057210 */ /* 0x000fc60007ffe0ff */
[----:B------:R2:W-:Y:S01]  /*13d20*/  STS [R19+0x2400], R150 ;  /* 0x0024009613007388 */ /* 0x0005e20000000800 */
[----:B-1----:R-:W-:-:S03]  /*13d30*/  IADD3 R11, R14, R17, RZ ;  /* 0x000000110e0b7210 */ /* 0x002fc60007ffe0ff */
[----:B------:R-:W-:Y:S04]  /*13d40*/  STS [R21+0x2000], R136 ;  /* 0x0020008815007388 */ /* 0x000fe80000000800 */
[----:B------:R-:W-:Y:S04]  /*13d50*/  STS [R21+0x2400], R138 ;  /* 0x0024008a15007388 */ /* 0x000fe80000000800 */
[----:B------:R-:W-:Y:S04]  /*13d60*/  STS [R17], R172 ;  /* 0x000000ac11007388 */ /* 0x000fe80000000800 */
[----:B------:R-:W-:Y:S04]  /*13d70*/  STS [R17+0x400], R174 ;  /* 0x000400ae11007388 */ /* 0x000fe80000000800 */
[----:B------:R-:W-:Y:S04]  /*13d80*/  STS [R11], R192 ;  /* 0x000000c00b007388 */ /* 0x000fe80000000800 */
[----:B------:R-:W-:Y:S01]  /*13d90*/  STS [R11+0x400], R194 ;  /* 0x000400c20b007388 */ /* 0x000fe20000000800 */
[----:B--2---:R-:W-:-:S02]  /*13da0*/  IADD3 R19, R12, R17, RZ ;  /* 0x000000110c137210 */ /* 0x004fc40007ffe0ff */
[----:B------:R-:W-:Y:S01]  /*13db0*/  IADD3 R12, R12, R11, RZ ;  /* 0x0000000b0c0c7210 */ /* 0x000fe20007ffe0ff */
[----:B------:R-:W-:Y:S04]  /*13dc0*/  STS [R17+0x2000], R156 ;  /* 0x0020009c11007388 */ /* 0x000fe80000000800 */
[----:B------:R-:W-:Y:S04]  /*13dd0*/  STS [R17+0x2400], R158 ;  /* 0x0024009e11007388 */ /* 0x000fe80000000800 */
[----:B------:R-:W-:Y:S04]  /*13de0*/  STS [R11+0x2000], R144 ;  /* 0x002000900b007388 */ /* 0x000fe80000000800 */
[----:B------:R1:W-:Y:S04]  /*13df0*/  STS [R11+0x2400], R146 ;  /* 0x002400920b007388 */ /* 0x0003e80000000800 */
[----:B------:R-:W-:Y:S04]  /*13e00*/  STS [R19], R180 ;  /* 0x000000b413007388 */ /* 0x000fe80000000800 */
[----:B------:R-:W-:Y:S04]  /*13e10*/  STS [R19+0x400], R182 ;  /* 0x000400b613007388 */ /* 0x000fe80000000800 */
[----:B------:R2:W-:Y:S04]  /*13e20*/  STS [R12], R13 ;  /* 0x0000000d0c007388 */ /* 0x0005e80000000800 */
[----:B------:R-:W-:Y:S04]  /*13e30*/  STS [R5], R190 ;  /* 0x000000be05007388 */ /* 0x000fe80000000800 */
[----:B------:R-:W-:Y:S04]  /*13e40*/  STS [R19+0x2000], R164 ;  /* 0x002000a413007388 */ /* 0x000fe80000000800 */
[----:B------:R-:W-:Y:S01]  /*13e50*/  STS [R19+0x2400], R166 ;  /* 0x002400a613007388 */ /* 0x000fe20000000800 */
[----:B-1----:R-:W-:-:S03]  /*13e60*/  MOV R11, 0x7f800000 ;  /* 0x7f800000000b7802 */ /* 0x002fc60000000f00 */
[----:B------:R1:W-:Y:S04]  /*13e70*/  STS [R12+0x2000], R152 ;  /* 0x002000980c007388 */ /* 0x0003e80000000800 */
[----:B------:R3:W-:Y:S04]  /*13e80*/  STS [R5+0x2000], R16 ;  /* 0x0020001005007388 */ /* 0x0007e80000000800 */
[----:B------:R-:W-:Y:S01]  /*13e90*/  BAR.SYNC.DEFER_BLOCKING 0x0 ;  /* 0x0000000000007b1d */ /* 0x000fe20000010000 */
[----:B--2---:R-:W-:Y:S02]  /*13ea0*/  @P5 FMUL.FTZ R13, R10, 0.69314718246459960938 ;  /* 0x3f3172180a0d5820 */ /* 0x004fe40000410000 */
[----:B------:R-:W-:-:S02]  /*13eb0*/  @P4 FMUL.FTZ R10, R9, 0.69314718246459960938 ;  /* 0x3f317218090a4820 */ /* 0x000fc40000410000 */
[----:B------:R-:W-:Y:S02]  /*13ec0*/  @P3 FMUL.FTZ R9, R8, 0.69314718246459960938 ;  /* 0x3f31721808093820 */ /* 0x000fe40000410000 */
[----:B------:R-:W-:Y:S01]  /*13ed0*/  @P5 FFMA.FTZ R11, R68, c[0x0][0x238], R13 ;  /* 0x00008e00440b5a23 */ /* 0x000fe2000001000d */
[----:B-1----:R-:W-:Y:S01]  /*13ee0*/  MOV R12, 0x7f800000 ;  /* 0x7f800000000c7802 */ /* 0x002fe20000000f00 */
[----:B------:R-:W-:Y:S01]  /*13ef0*/  @P4 FFMA.FTZ R12, R3, c[0x0][0x238], R10 ;  /* 0x00008e00030c4a23 */ /* 0x000fe2000001000a */
[----:B---3--:R-:W-:Y:S02]  /*13f00*/  LOP3.LUT R5, R6, 0xffffffe0, RZ, 0xc0, !PT ;  /* 0xffffffe006057812 */ /* 0x008fe400078ec0ff */
[----:B------:R-:W-:Y:S01]  /*13f10*/  MOV R6, 0x7f800000 ;  /* 0x7f80000000067802 */ /* 0x000fe20000000f00 */
[----:B------:R1:W2:Y:S01]  /*13f20*/  LDS.128 R40, [R44] ;  /* 0x000000002c287984 */ /* 0x0002a20000000c00 */
[----:B------:R-:W-:Y:S01]  /*13f30*/  IADD3 R5, -R5, R4, RZ ;  /* 0x0000000405057210 */ /* 0x000fe20007ffe1ff */
[----:B------:R-:W-:-:S02]  /*13f40*/  @P0 FFMA.FTZ R6, R0, c[0x0][0x238], R15 ;  /* 0x00008e0000060a23 */ /* 0x000fc4000001000f */
[----:B------:R1:W3:Y:S01]  /*13f50*/  LDS.128 R36, [R44+0x800] ;  /* 0x000800002c247984 */ /* 0x0002e20000000c00 */
[----:B------:R-:W-:Y:S02]  /*13f60*/  LOP3.LUT P1, RZ, R5, 0x3, RZ, 0xc0, !PT ;  /* 0x0000000305ff7812 */ /* 0x000fe4000782c0ff */
[----:B------:R-:W-:Y:S01]  /*13f70*/  MOV R5, 0x7f800000 ;  /* 0x7f80000000057802 */ /* 0x000fe20000000f00 */
[----:B------:R1:W4:Y:S01]  /*13f80*/  LDS.128 R32, [R44+0x1000] ;  /* 0x001000002c207984 */ /* 0x0003220000000c00 */
[----:B------:R-:W-:-:S03]  /*13f90*/  @P3 FFMA.FTZ R5, R2, c[0x0][0x238], R9 ;  /* 0x00008e0002053a23 */ /* 0x000fc60000010009 */
[----:B------:R1:W1:Y:S04]  /*13fa0*/  LDS.128 R28, [R44+0x1800] ;  /* 0x001800002c1c7984 */ /* 0x0002680000000c00 */
[----:B------:R1:W1:Y:S04]  /*13fb0*/  LDS.128 R24, [R44+0x2000] ;  /* 0x002000002c187984 */ /* 0x0002680000000c00 */
[----:B------:R1:W1:Y:S04]  /*13fc0*/  LDS.128 R20, [R44+0x2800] ;  /* 0x002800002c147984 */ /* 0x0002680000000c00 */
        /* <DEDUP_REMOVED lines=20> */
[C---:B------:R-:W-:Y:S02]  /*14110*/  @!P5 IADD3 R3, P0, R2.reuse, UR4, RZ ;  /* 0x000000040203dc10 */ /* 0x040fe4000ff1e0ff */
[----:B------:R-:W-:Y:S02]  /*14120*/  @!P6 LEA.HI.X R15, R13, c[0x0][0x204], R0, 0x2, P1 ;  /* 0x000081000d0fea11 */ /* 0x000fe400008f1400 */
[----:B------:R-:W-:Y:S02]  /*14130*/  @!P5 LEA.HI.X.SX32 R0, R2, UR5, 0x1, P0 ;  /* 0x000000050200dc11 */ /* 0x000fe400080f0eff */
[----:B------:R-:W-:Y:S01]  /*14140*/  @!P5 LEA R48, P2, R3, c[0x0][0x200], 0x2 ;  /* 0x000080000330da11 */ /* 0x000fe200078410ff */
[----:B------:R4:W-:Y:S01]  /*14150*/  @!P6 STG.E [R14.64], R11 ;  /* 0x0000000b0e00e986 */ /* 0x0009e2000c101912 */
[----:B------:R-:W-:-:S02]  /*14160*/  @!P4 IADD3 R2, P1, R10, UR4, RZ ;  /* 0x000000040a02cc10 */ /* 0x000fc4000ff3e0ff */
[----:B------:R-:W-:Y:S02]  /*14170*/  @!P3 IADD3 R8, P0, R9, UR4, RZ ;  /* 0x000000040908bc10 */ /* 0x000fe4000ff1e0ff */
        /* <DEDUP_REMOVED lines=10> */
.L_x_442:
[----:B------:R-:W-:Y:S05]  /*14220*/  BSYNC B0 ;  /* 0x0000000000007941 */ /* 0x000fea0003800000 */
.L_x_441:
[----:B------:R-:W5:Y:S01]  /*14230*/  LDL.LU.64 R8, [R1+0x40] ;  /* 0x0000400001087983 */ /* 0x000f620000300a00 */
[----:B------:R-:W-:Y:S01]  /*14240*/  LEA.HI R4, R7, R4, RZ, 0x3 ;  /* 0x0000000407047211 */ /* 0x000fe200078f18ff */
[----:B------:R-:W-:Y:S01]  /*14250*/  UIMAD UR9, UR9, -0x80, UR14 ;  /* 0xffffff80090978a4 */ /* 0x000fe2000f8e020e */
[----:B------:R-:W-:Y:S01]  /*14260*/  BSSY B0, `(.L_x_443) ;  /* 0x0000021000007945 */ /* 0x000fe20003800000 */
[----:B----4-:R-:W4:Y:S01]  /*14270*/  S2R R5, SR_TID.X ;  /* 0x0000000000057919 */ /* 0x010f220000002100 */
[----:B------:R-:W-:Y:S02]  /*14280*/  USHF.R.S32.HI UR6, URZ, 0x1f, UR12 ;  /* 0x0000001f3f067899 */ /* 0x000fe4000801140c */
[----:B------:R-:W-:-:S02]  /*14290*/  ULDC.64 UR4, c[0x0][0x1f0] ;  /* 0x00007c0000047ab9 */ /* 0x000fc40000000a00 */
[----:B------:R-:W-:-:S04]  /*142a0*/  UIMAD UR4, UR6, UR4, URZ ;  /* 0x00000004060472a4 */ /* 0x000fc8000f8e023f */
[----:B------:R-:W-:Y:S01]  /*142b0*/  UIMAD UR4, UR12, UR5, UR4 ;  /* 0x000000050c0472a4 */ /* 0x000fe2000f8e0204 */
[----:B----4-:R-:W-:-:S04]  /*142c0*/  SHF.R.S32.HI R0, RZ, 0x1f, R5 ;  /* 0x0000001fff007819 */ /* 0x010fc80000011405 */
[----:B------:R-:W-:Y:S02]  /*142d0*/  LEA.HI R3, R0, R5, RZ, 0x3 ;  /* 0x0000000500037211 */ /* 0x000fe400078f18ff */
[----:B------:R-:W4:Y:S02]  /*142e0*/  S2R R0, SR_CTAID.Z ;  /* 0x0000000000007919 */ /* 0x000f240000002700 */
[----:B------:R-:W-:Y:S02]  /*142f0*/  LOP3.LUT R2, R3, 0xfffffff8, RZ, 0xc0, !PT ;  /* 0xfffffff803027812 */ /* 0x000fe400078ec0ff */
[----:B------:R-:W-:-:S03]  /*14300*/  SHF.R.S32.HI R6, RZ, 0x3, R3 ;  /* 0x00000003ff067819 */ /* 0x000fc60000011403 */
[----:B------:R-:W-:Y:S01]  /*14310*/  IMAD.IADD R2, R5, 0x1, -R2 ;  /* 0x0000000105027824 */ /* 0x000fe200078e0a02 */
[----:B------:R-:W-:Y:S02]  /*14320*/  SHF.R.S32.HI R5, RZ, 0x3, R4 ;  /* 0x00000003ff057819 */ /* 0x000fe40000011404 */
[----:B------:R-:W-:Y:S01]  /*14330*/  SHF.R.S32.HI R7, RZ, 0x1f, R6 ;  /* 0x0000001fff077819 */ /* 0x000fe20000011406 */
[----:B------:R-:W-:-:S05]  /*14340*/  IMAD.SHL.U32 R2, R2, 0x8, RZ ;  /* 0x0000000802027824 */ /* 0x000fca00078e00ff */
[----:B------:R-:W-:Y:S02]  /*14350*/  SHF.R.S32.HI R2, RZ, 0x1f, R2 ;  /* 0x0000001fff027819 */ /* 0x000fe40000011402 */
[C---:B-----5:R-:W-:Y:S02]  /*14360*/  ISETP.GE.AND P1, PT, R8.reuse, c[0x0][0x220], PT ;  /* 0x0000880008007a0c */ /* 0x060fe40003f26270 */
[----:B------:R-:W-:-:S04]  /*14370*/  IADD3 R8, P0, R8, UR16, RZ ;  /* 0x0000001008087c10 */ /* 0x000fc8000ff1e0ff */
[----:B------:R-:W-:Y:S01]  /*14380*/  IADD3.X R9, R2, UR7, RZ, P0, !PT ;  /* 0x0000000702097c10 */ /* 0x000fe200087fe4ff */
[----:B------:R-:W-:Y:S01]  /*14390*/  IMAD.U32 R2, RZ, RZ, UR11 ;  /* 0x0000000bff027e24 */ /* 0x000fe2000f8e00ff */
[----:B------:R-:W-:-:S03]  /*143a0*/  ISETP.GE.OR P0, PT, R5, UR9, P1 ;  /* 0x0000000905007c0c */ /* 0x000fc60008f06670 */
[----:B----4-:R-:W-:-:S04]  /*143b0*/  IMAD.WIDE.U32 R8, R0, c[0x0][0x1f0], R8 ;  /* 0x00007c0000087a25 */ /* 0x010fc800078e0008 */
[----:B------:R-:W-:Y:S01]  /*143c0*/  IMAD.WIDE R10, R2, 0x80, R6 ;  /* 0x00000080020a7825 */ /* 0x000fe200078e0206 */
[----:B------:R-:W-:-:S05]  /*143d0*/  IADD3 R13, R9, UR4, RZ ;  /* 0x00000004090d7c10 */ /* 0x000fca000fffe0ff */
        /* <DEDUP_REMOVED lines=8> */
[----:B--2---:R2:W-:Y:S02]  /*14460*/  STG.E.128 [R14.64], R40 ;  /* 0x000000280e007986 */ /* 0x0045e4000c101d12 */
.L_x_444:
[----:B------:R-:W-:Y:S05]  /*14470*/  BSYNC B0 ;  /* 0x0000000000007941 */ /* 0x000fea0003800000 */
.L_x_443:
[----:B------:R-:W-:Y:S01]  /*14480*/  LEA.HI.SX32 R4, R4, 0x10, 0x1d ;  /* 0x0000001004047811 */ /* 0x000fe200078feaff */
[----:B------:R-:W-:Y:S03]  /*14490*/  BSSY B0, `(.L_x_445) ;  /* 0x000000e000007945 */ /* 0x000fe60003800000 */
[----:B------:R-:W-:-:S13]  /*144a0*/  ISETP.GE.OR P0, PT, R4, UR9, P1 ;  /* 0x0000000904007c0c */ /* 0x000fda0008f06670 */
        /* <DEDUP_REMOVED lines=11> */
[----:B---3--:R3:W-:Y:S02]  /*14560*/  STG.E.128 [R2.64], R36 ;  /* 0x0000002402007986 */ /* 0x0087e4000c101d12 */
.L_x_446:
[----:B------:R-:W-:Y:S05]  /*14570*/  BSYNC B0 ;  /* 0x0000000000007941 */ /* 0x000fea0003800000 */
.L_x_445:
[----:B------:R-:W-:Y:S01]  /*14580*/  IADD3 R0, R6, 0x20, RZ ;  /* 0x0000002006007810 */ /* 0x000fe20007ffe0ff */
[----:B------:R-:W-:Y:S03]  /*14590*/  BSSY B0, `(.L_x_447) ;  /* 0x000000e000007945 */ /* 0x000fe60003800000 */
[----:B------:R-:W-:-:S13]  /*145a0*/  ISETP.GE.OR P0, PT, R0, UR22, P1 ;  /* 0x0000001600007c0c */ /* 0x000fda0008f06670 */
        /* <DEDUP_REMOVED lines=12> */
.L_x_448:
[----:B------:R-:W-:Y:S05]  /*14670*/  BSYNC B0 ;  /* 0x0000000000007941 */ /* 0x000fea0003800000 */
.L_x_447:
        /* <DEDUP_REMOVED lines=15> */
.L_x_450:
[----:B------:R-:W-:Y:S05]  /*14770*/  BSYNC B0 ;  /* 0x0000000000007941 */ /* 0x000fea0003800000 */
.L_x_449:
[----:B------:R-:W-:Y:S01]  /*14780*/  IADD3 R0, R6, 0x40, RZ ;  /* 0x0000004006007810 */ /* 0x000fe20007ffe0ff */
[----:B------:R-:W-:Y:S03]  /*14790*/  BSSY B0, `(.L_x_451) ;  /* 0x000000e000007945 */ /* 0x000fe60003800000 */
[----:B------:R-:W-:-:S13]  /*147a0*/  ISETP.GE.OR P0, PT, R0, UR22, P1 ;  /* 0x0000001600007c0c */ /* 0x000fda0008f06670 */
[----:B------:R-:W-:Y:S05]  /*147b0*/  @P0 BRA `(.L_x_452) ;  /* 0x000000b000000947 */ /* 0x000fea0003800000 */
[----:B-1-3--:R-:W-:Y:S01]  /*147c0*/  IADD3 R2, P0, R10, 0x40, RZ ;  /* 0x000000400a027810 */ /* 0x00afe20007f1e0ff */
        /* <DEDUP_REMOVED lines=10> */
.L_x_452:
[----:B------:R-:W-:Y:S05]  /*14870*/  BSYNC B0 ;  /* 0x0000000000007941 */ /* 0x000fea0003800000 */
.L_x_451:
        /* <DEDUP_REMOVED lines=15> */
.L_x_454:
[----:B------:R-:W-:Y:S05]  /*14970*/  BSYNC B0 ;  /* 0x0000000000007941 */ /* 0x000fea0003800000 */
.L_x_453:
        /* <DEDUP_REMOVED lines=15> */
.L_x_456:
[----:B------:R-:W-:Y:S05]  /*14a70*/  BSYNC B0 ;  /* 0x0000000000007941 */ /* 0x000fea0003800000 */
.L_x_455:
[----:B------:R-:W-:-:S04]  /*14a80*/  IADD3 R6, R6, 0x70, RZ ;  /* 0x0000007006067810 */ /* 0x000fc80007ffe0ff */
[----:B------:R-:W-:-:S13]  /*14a90*/  ISETP.GE.OR P1, PT, R6, UR22, P1 ;  /* 0x0000001606007c0c */ /* 0x000fda0008f26670 */
[----:B------:R-:W-:Y:S05]  /*14aa0*/  @P1 EXIT ;  /* 0x000000000000194d */ /* 0x000fea0003800000 */
[----:B------:R-:W-:Y:S01]  /*14ab0*/  IADD3 R0, P0, R10, 0x70, RZ ;  /* 0x000000700a007810 */ /* 0x000fe20007f1e0ff */
[----:B------:R-:W-:Y:S01]  /*14ac0*/  IMAD.MOV.U32 R4, RZ, RZ, R8 ;  /* 0x000000ffff047224 */ /* 0x000fe200078e0008 */
[----:B------:R-:W-:-:S03]  /*14ad0*/  MOV R5, R13 ;  /* 0x0000000d00057202 */ /* 0x000fc60000000f00 */
[----:B------:R-:W-:Y:S02]  /*14ae0*/  IMAD.X R10, RZ, RZ, R11, P0 ;  /* 0x000000ffff0a7224 */ /* 0x000fe400000e060b */
[----:B------:R-:W-:-:S04]  /*14af0*/  IMAD.WIDE.U32 R4, R0, c[0x0][0x1e8], R4 ;  /* 0x00007a0000047a25 */ /* 0x000fc800078e0004 */
[----:B-1-3--:R-:W-:Y:S01]  /*14b00*/  IMAD R3, R10, c[0x0][0x1e8], RZ ;  /* 0x00007a000a037a24 */ /* 0x00afe200078e02ff */
[----:B------:R-:W-:-:S03]  /*14b10*/  LEA R2, P0, R4, c[0x0][0x1d0], 0x1 ;  /* 0x0000740004027a11 */ /* 0x000fc600078008ff */
[----:B------:R-:W-:-:S05]  /*14b20*/  IMAD R3, R0, c[0x0][0x1ec], R3 ;  /* 0x00007b0000037a24 */ /* 0x000fca00078e0203 */
[----:B------:R-:W-:-:S04]  /*14b30*/  IADD3 R3, R5, R3, RZ ;  /* 0x0000000305037210 */ /* 0x000fc80007ffe0ff */
[----:B------:R-:W-:-:S05]  /*14b40*/  LEA.HI.X R3, R4, c[0x0][0x1d4], R3, 0x1, P0 ;  /* 0x0000750004037a11 */ /* 0x000fca00000f0c03 */
[----:B------:R-:W-:Y:S01]  /*14b50*/  STG.E.128 [R2.64], R44 ;  /* 0x0000002c02007986 */ /* 0x000fe2000c101d12 */
[----:B------:R-:W-:Y:S05]  /*14b60*/  EXIT ;  /* 0x000000000000794d */ /* 0x000fea0003800000 */
.L_x_383:
[----:B------:R-:W-:Y:S01]  /*14b70*/  UISETP.NE.AND UP4, UPT, UR10, -0x1, UPT ;  /* 0xffffffff0a00788c */ /* 0x000fe2000bf85270 */
[----:B------:R-:W-:Y:S01]  /*14b80*/  SHF.R.S32.HI R3, RZ, 0x1f, R4 ;  /* 0x0000001fff037819 */ /* 0x000fe20000011404 */
[----:B------:R-:W-:Y:S01]  /*14b90*/  ULDC.64 UR4, c[0x0][0x1e8] ;  /* 0x00007a0000047ab9 */ /* 0x000fe20000000a00 */
[----:B------:R-:W1:Y:S01]  /*14ba0*/  S2R R16, SR_CTAID.Z ;  /* 0x0000000000107919 */ /* 0x000e620000002700 */
[----:B------:R-:W-:Y:S01]  /*14bb0*/  USHF.R.S32.HI UR9, URZ, 0x1f, UR16 ;  /* 0x0000001f3f097899 */ /* 0x000fe20008011410 */
[----:B------:R-:W-:Y:S01]  /*14bc0*/  LEA.HI R14, R3, R4, RZ, 0x3 ;  /* 0x00000004030e7211 */ /* 0x000fe200078f18ff */
[----:B------:R-:W-:Y:S01]  /*14bd0*/  ULDC.64 UR6, c[0x0][0x1e0] ;  /* 0x0000780000067ab9 */ /* 0x000fe20000000a00 */
[----:B------:R-:W-:Y:S01]  /*14be0*/  IMAD.U32 R21, RZ, RZ, UR11 ;  /* 0x0000000bff157e24 */ /* 0x000fe2000f8e00ff */
[----:B------:R-:W-:Y:S01]  /*14bf0*/  ULDC.U8 UR13, c[0x0][0x328] ;  /* 0x0000ca00000d7ab9 */ /* 0x000fe20000000000 */
[----:B------:R-:W-:Y:S01]  /*14c00*/  LOP3.LUT R3, R14, 0xfffffff8, RZ, 0xc0, !PT ;  /* 0xfffffff80e037812 */ /* 0x000fe200078ec0ff */
[----:B------:R-:W-:Y:S01]  /*14c10*/  UISETP.NE.AND UP3, UPT, UR13, URZ, UPT ;  /* 0x0000003f0d00728c */ /* 0x000fe2000bf65270 */
        /* <DEDUP_REMOVED lines=9> */
[----:B------:R-:W-:-:S02]  /*14cb0*/  ULDC.64 UR4, c[0x0][0x1f0] ;  /* 0x00007c0000047ab9 */ /* 0x000fc40000000a00 */
[----:B------:R-:W-:Y:S01]  /*14cc0*/  UIMAD UR4, UR9, UR4, URZ ;  /* 0x00000004090472a4 */ /* 0x000fe2000f8e023f */
[----:B------:R-:W-:Y:S01]  /*14cd0*/  IMAD.WIDE R20, R21, 0x80, R14 ;  /* 0x0000008015147825 */ /* 0x000fe200078e020e */
[----:B------:R-:W-:Y:S01]  /*14ce0*/  @!UP4 UIMAD UR17, UR15, UR7, UR17 ;  /* 0x000000070f11c2a4 */ /* 0x000fe2000f8e0211 */
[----:B------:R-:W-:Y:S01]  /*14cf0*/  ISETP.GE.AND P1, PT, R0, c[0x0][0x220], PT ;  /* 0x0000880000007a0c */ /* 0x000fe20003f26270 */
[----:B------:R-:W-:Y:S02]  /*14d00*/  ULDC.U8 UR9, c[0x0][0x329] ;  /* 0x0000ca4000097ab9 */ /* 0x000fe40000000000 */
[----:B------:R-:W-:Y:S02]  /*14d10*/  UISETP.NE.AND UP1, UPT, UR9, URZ, UPT ;  /* 0x0000003f0900728c */ /* 0x000fe4000bf25270 */
[----:B------:R-:W-:Y:S02]  /*14d20*/  UISETP.NE.OR UP2, UPT, UR9, URZ, !UP3 ;  /* 0x0000003f0900728c */ /* 0x000fe4000df45670 */
[----:B------:R-:W-:-:S02]  /*14d30*/  @!UP4 UIMAD.WIDE.U32 UR22, UR15, UR6, URZ ;  /* 0x000000060f16c2a5 */ /* 0x000fc4000f8e003f */
[----:B------:R-:W-:Y:S02]  /*14d40*/  ULDC UR7, c[0x0][0x214] ;  /* 0x0000850000077ab9 */ /* 0x000fe40000000800 */
[----:B------:R-:W-:Y:S02]  /*14d50*/  ULDC UR6, c[0x0][0x234] ;  /* 0x00008d0000067ab9 */ /* 0x000fe40000000800 */
[----:B------:R-:W-:Y:S02]  /*14d60*/  UISETP.NE.OR UP0, UPT, UR10, -0x1, UP2 ;  /* 0xffffffff0a00788c */ /* 0x000fe40009705670 */
[----:B------:R-:W-:Y:S02]  /*14d70*/  @UP1 ULDC UR9, c[0x0][0x210] ;  /* 0x0000840000091ab9 */ /* 0x000fe40000000800 */
[----:B------:R-:W-:Y:S02]  /*14d80*/  @UP1 UIMAD UR9, UR9, UR7, URZ ;  /* 0x00000007090912a4 */ /* 0x000fe4000f8e023f */
[----:B------:R-:W-:-:S02]  /*14d90*/  @!UP1 USEL UR9, UR7, UR6, !UP3 ;  /* 0x0000000607099287 */ /* 0x000fc4000d800000 */
[----:B------:R-:W-:Y:S02]  /*14da0*/  UIMAD UR5, UR16, UR5, UR4 ;  /* 0x00000005100572a4 */ /* 0x000fe4000f8e0204 */
[----:B------:R-:W-:Y:S02]  /*14db0*/  @UP1 UMOV UR13, 0x1 ;  /* 0x00000001000d1882 */ /* 0x000fe40000000000 */
[----:B------:R-:W-:Y:S02]  /*14dc0*/  ULDC UR4, c[0x0][0x1c0] ;  /* 0x0000700000047ab9 */ /* 0x000fe40000000800 */
[----:B------:R-:W-:Y:S02]  /*14dd0*/  @!UP1 UIMAD UR13, UR9, UR4, URZ ;  /* 0x00000004090d92a4 */ /* 0x000fe4000f8e023f */
[----:B------:R-:W-:Y:S02]  /*14de0*/  @!UP4 UMOV UR20, UR22 ;  /* 0x000000160014cc82 */ /* 0x000fe40008000000 */
[----:B------:R-:W-:Y:S01]  /*14df0*/  @!UP4 UIADD3 UR8, UR23, UR17, URZ ;  /* 0x000000111708c290 */ /* 0x000fe2000fffe03f */
[----:B------:R-:W-:Y:S01]  /*14e00*/  IADD3 R2, P0, R0, UR20, RZ ;  /* 0x0000001400027c10 */ /* 0x000fe2000ff1e0ff */
[----:B------:R-:W-:-:S02]  /*14e10*/  UIADD3 UR14, -UR12, UR14, URZ ;  /* 0x0000000e0c0e7290 */ /* 0x000fc4000fffe13f */
[----:B------:R-:W-:Y:S02]  /*14e20*/  UIMAD UR13, UR15, UR13, URZ ;  /* 0x0000000d0f0d72a4 */ /* 0x000fe4000f8e023f */
[----:B------:R-:W-:Y:S01]  /*14e30*/  @!UP0 UIMAD UR10, UR15, UR7, URZ ;  /* 0x000000070f0a82a4 */ /* 0x000fe2000f8e023f */
[----:B------:R-:W-:Y:S01]  /*14e40*/  LEA.HI.X.SX32 R3, R0, UR8, 0x1, P0 ;  /* 0x0000000800037c11 */ /* 0x000fe200080f0eff */
[----:B------:R-:W-:Y:S01]  /*14e50*/  @UP1 ULDC UR21, c[0x0][0x210] ;  /* 0x0000840000151ab9 */ /* 0x000fe20000000800 */
[C---:B------:R-:W-:Y:S01]  /*14e60*/  ISETP.GE.OR P0, PT, R14.reuse, UR14, P1 ;  /* 0x0000000e0e007c0c */ /* 0x040fe20008f06670 */
[----:B------:R-:W-:Y:S01]  /*14e70*/  USEL UR13, UR13, URZ, UP2 ;  /* 0x0000003f0d0d7287 */ /* 0x000fe20009000000 */
[----:B------:R-:W-:Y:S01]  /*14e80*/  ISETP.GE.AND P2, PT, R14, UR14, PT ;  /* 0x0000000e0e007c0c */ /* 0x000fe2000bf46270 */
[----:B------:R-:W-:Y:S01]  /*14e90*/  @!UP1 UMOV UR21, 0x1 ;  /* 0x0000000100159882 */ /* 0x000fe20000000000 */
[----:B-1----:R-:W-:Y:S01]  /*14ea0*/  IMAD.WIDE.U32 R16, R16, c[0x0][0x1f0], R2 ;  /* 0x00007c0010107a25 */ /* 0x002fe200078e0002 */
[----:B------:R-:W-:Y:S01]  /*14eb0*/  UIMAD UR12, UR12, UR21, URZ ;  /* 0x000000150c0c72a4 */ /* 0x000fe2000f8e023f */
[----:B------:R-:W-:Y:S01]  /*14ec0*/  P2R R12, PR, RZ, 0x4 ;  /* 0x00000004ff0c7803 */ /* 0x000fe20000000000 */
[----:B------:R-:W-:-:S02]  /*14ed0*/  UIMAD UR13, UR16, UR9, UR13 ;  /* 0x00000009100d72a4 */ /* 0x000fc4000f8e020d */
[----:B------:R-:W-:Y:S01]  /*14ee0*/  UMOV UR24, URZ ;  /* 0x0000003f00187c82 */ /* 0x000fe20008000000 */
[----:B------:R-:W-:Y:S01]  /*14ef0*/  IADD3 R19, R17, UR5, RZ ;  /* 0x0000000511137c10 */ /* 0x000fe2000fffe0ff */
[----:B------:R-:W-:Y:S02]  /*14f00*/  @!UP2 UMOV UR24, UR10 ;  /* 0x0000000a0018ac82 */ /* 0x000fe40008000000 */
        /* <DEDUP_REMOVED lines=15> */
.L_x_458:
[----:B------:R-:W-:Y:S05]  /*15000*/  BSYNC B0 ;  /* 0x0000000000007941 */ /* 0x000fea0003800000 */
.L_x_457:
        /* <DEDUP_REMOVED lines=17> */
.L_x_460:
[----:B------:R-:W-:Y:S05]  /*15120*/  BSYNC B0 ;  /* 0x0000000000007941 */ /* 0x000fea0003800000 */
.L_x_459:
        /* <DEDUP_REMOVED lines=16> */
.L_x_462:
[----:B------:R-:W-:Y:S05]  /*15230*/  BSYNC B0 ;  /* 0x0000000000007941 */ /* 0x000fea0003800000 */
.L_x_461:
        /* <DEDUP_REMOVED lines=16> */
.L_x_464:
[----:B------:R-:W-:Y:S05]  /*15340*/  BSYNC B0 ;  /* 0x0000000000007941 */ /* 0x000fea0003800000 */
.L_x_463:
        /* <DEDUP_REMOVED lines=16> */
.L_x_466:
[----:B------:R-:W-:Y:S05]  /*15450*/  BSYNC B0 ;  /* 0x0000000000007941 */ /* 0x000fea0003800000 */
.L_x_465:
        /* <DEDUP_REMOVED lines=16> */
.L_x_468:
[----:B------:R-:W-:Y:S05]  /*15560*/  BSYNC B0 ;  /* 0x0000000000007941 */ /* 0x000fea0003800000 */
.L_x_467:
        /* <DEDUP_REMOVED lines=16> */
.L_x_470:
[----:B------:R-:W-:Y:S05]  /*15670*/  BSYNC B0 ;  /* 0x0000000000007941 */ /* 0x000fea0003800000 */
.L_x_469:
        /* <DEDUP_REMOVED lines=15> */
.L_x_472:
[----:B------:R-:W-:Y:S05]  /*15770*/  BSYNC B0 ;  /* 0x0000000000007941 */ /* 0x000fea0003800000 */
.L_x_471:
        /* <DEDUP_REMOVED lines=72> */
.L_x_473:
        /* <DEDUP_REMOVED lines=16> */
.L_x_2119:


//--------------------- .text._ZN5flash16flash_fwd_kernelI23Flash_fwd_kernel_traitsILi64ELi128ELi128ELi4ELb0ELb0EN7cutlass6half_tE19Flash_kernel_traitsILi64ELi128ELi128ELi4ES3_EELb0ELb0ELb1ELb0ELb0ELb1ELb0ELb0EEEvNS_16Flash_fwd_paramsE --------------------------
	.section	.text._ZN5flash16flash_fwd_kernelI23Flash_fwd_kernel_traitsILi64ELi128ELi128ELi4ELb0ELb0EN7cutlass6half_tE19Flash_kernel_traitsILi64ELi128ELi128ELi4ES3_EELb0ELb0ELb1ELb0ELb0ELb1ELb0ELb0EEEvNS_16Flash_fwd_paramsE,"ax",@progbits
	.sectioninfo	@"SHI_REGISTERS=255"
	.align	128
        .global         _ZN5flash16flash_fwd_kernelI23Flash_fwd_kernel_traitsILi64ELi128ELi128ELi4ELb0ELb0EN7cutlass6half_tE19Flash_kernel_traitsILi64ELi128ELi128ELi4ES3_EELb0ELb0ELb1ELb0ELb0ELb1ELb0ELb0EEEvNS_16Flash_fwd_paramsE
        .type           _ZN5flash16flash_fwd_kernelI23Flash_fwd_kernel_traitsILi64ELi128ELi128ELi4ELb0ELb0EN7cutlass6half_tE19Flash_kernel_traitsILi64ELi128ELi128ELi4ES3_EELb0ELb0ELb1ELb0ELb0ELb1ELb0ELb0EEEvNS_16Flash_fwd_paramsE,@function
        .size           _ZN5flash16flash_fwd_kernelI23Flash_fwd_kernel_traitsILi64ELi128ELi128ELi4ELb0ELb0EN7cutlass6half_tE19Flash_kernel_traitsILi64ELi128ELi128ELi4ES3_EELb0ELb0ELb1ELb0ELb0ELb1ELb0ELb0EEEvNS_16Flash_fwd_paramsE,(.L_x_2120 - _ZN5flash16flash_fwd_kernelI23Flash_fwd_kernel_traitsILi64ELi128ELi128ELi4ELb0ELb0EN7cutlass6half_tE19Flash_kernel_traitsILi64ELi128ELi128ELi4ES3_EELb0ELb0ELb1ELb0ELb0ELb1ELb0ELb0EEEvNS_16Flash_fwd_paramsE)
        .other          _ZN5flash16flash_fwd_kernelI23Flash_fwd_kernel_traitsILi64ELi128ELi128ELi4ELb0ELb0EN7cutlass6half_tE19Flash_kernel_traitsILi64ELi128ELi128ELi4ES3_EELb0ELb0ELb1ELb0ELb0ELb1ELb0ELb0EEEvNS_16Flash_fwd_paramsE,@"STO_CUDA_ENTRY STV_DEFAULT"
_ZN5flash16flash_fwd_kernelI23Flash_fwd_kernel_traitsILi64ELi128ELi128ELi4ELb0ELb0EN7cutlass6half_tE19Flash_kernel_traitsILi64ELi128ELi128ELi4ES3_EELb0ELb0ELb1ELb0ELb0ELb1ELb0ELb0EEEvNS_16Flash_fwd_paramsE:
.text._ZN5flash16flash_fwd_kernelI23Flash_fwd_kernel_traitsILi64ELi128ELi128ELi4ELb0ELb0EN7cutlass6half_tE19Flash_kernel_traitsILi64ELi128ELi128ELi4ES3_EELb0ELb0ELb1ELb0ELb0ELb1ELb0ELb0EEEvNS_16Flash_fwd_paramsE:
        /* <DEDUP_REMOVED lines=36> */
[----:B------:R-:W-:Y:S02]  /*0240*/  UMOV UR15, URZ ;  /* 0x0000003f000f7c82 */ /* 0x000fe40008000000 */
        /* <DEDUP_REMOVED lines=19> */
.L_x_474:
[----:B------:R-:W-:Y:S02]  /*0380*/  ULDC UR6, c[0x0][0x218] ;  /* 0x0000860000067ab9 */ /* 0x000fe40000000800 */
.L_x_475:
        /* <DEDUP_REMOVED lines=21> */
[----:B------:R-:W-:Y:S01]  /*04e0*/  UIADD3 UR6, UR14, UR13, -UR16 ;  /* 0x0000000d0e067290 */ /* 0x000fe2000fffe810 */
[----:B------:R-:W1:Y:S01]  /*04f0*/  S2R R240, SR_TID.X ;  /* 0x0000000000f07919 */ /* 0x000e620000002100 */
[----:B------:R-:W-:Y:S02]  /*0500*/  UIADD3 UR7, UR14, 0x7f, URZ ;  /* 0x0000007f0e077890 */ /* 0x000fe4000fffe03f */
[----:B------:R-:W-:Y:S02]  /*0510*/  ULDC UR8, c[0x0][0x2e4] ;  /* 0x0000b90000087ab9 */ /* 0x000fe40000000800 */
[----:B------:R-:W-:Y:S02]  /*0520*/  UIADD3 UR5, -UR16, 0xff, UR13 ;  /* 0x000000ff10057890 */ /* 0x000fe4000fffe10d */
[----:B------:R-:W-:Y:S02]  /*0530*/  ULDC UR4, c[0x0][0x2e8] ;  /* 0x0000ba0000047ab9 */ /* 0x000fe40000000800 */
[----:B------:R-:W-:-:S02]  /*0540*/  UIADD3 UR8, UR6, -UR8, URZ ;  /* 0x8000000806087290 */ /* 0x000fc4000fffe03f */
[----:B------:R-:W-:Y:S02]  /*0550*/  USHF.R.S32.HI UR6, URZ, 0x1f, UR7 ;  /* 0x0000001f3f067899 */ /* 0x000fe40008011407 */
[----:B------:R-:W-:Y:S02]  /*0560*/  UIADD3 UR4, UR5, UR4, UR14 ;  /* 0x0000000405047290 */ /* 0x000fe4000fffe00e */
[----:B------:R-:W-:Y:S02]  /*0570*/  ULEA.HI UR7, UR6, UR7, URZ, 0x7 ;  /* 0x0000000706077291 */ /* 0x000fe4000f8f383f */
[----:B------:R-:W-:Y:S02]  /*0580*/  USHF.R.S32.HI UR5, URZ, 0x1f, UR8 ;  /* 0x0000001f3f057899 */ /* 0x000fe40008011408 */
[----:B------:R-:W-:Y:S02]  /*0590*/  USHF.R.S32.HI UR6, URZ, 0x1f, UR4 ;  /* 0x0000001f3f067899 */ /* 0x000fe40008011404 */
[----:B------:R-:W-:-:S02]  /*05a0*/  ULEA.HI UR5, UR5, UR8, URZ, 0x7 ;  /* 0x0000000805057291 */ /* 0x000fc4000f8f383f */
[----:B------:R-:W-:Y:S02]  /*05b0*/  ULEA.HI UR6, UR6, UR4, URZ, 0x7 ;  /* 0x0000000406067291 */ /* 0x000fe4000f8f383f */
[----:B------:R-:W-:Y:S02]  /*05c0*/  USHF.R.S32.HI UR7, URZ, 0x7, UR7 ;  /* 0x000000073f077899 */ /* 0x000fe40008011407 */
[----:B------:R-:W-:Y:S02]  /*05d0*/  USHF.R.S32.HI UR5, URZ, 0x7, UR5 ;  /* 0x000000073f057899 */ /* 0x000fe40008011405 */
[----:B------:R-:W-:Y:S02]  /*05e0*/  USHF.R.S32.HI UR8, URZ, 0x7, UR6 ;  /* 0x000000073f087899 */ /* 0x000fe40008011406 */
[----:B------:R-:W-:Y:S02]  /*05f0*/  UISETP.LT.AND UP1, UPT, URZ, UR5, UPT ;  /* 0x000000053f00728c */ /* 0x000fe4000bf21270 */
[----:B------:R-:W-:-:S02]  /*0600*/  UISETP.LT.AND UP0, UPT, UR7, UR8, UPT ;  /* 0x000000080700728c */ /* 0x000fc4000bf01270 */
[----:B------:R-:W-:Y:S02]  /*0610*/  USEL UR9, URZ, UR5, !UP1 ;  /* 0x000000053f097287 */ /* 0x000fe4000c800000 */
[----:B------:R-:W-:-:S04]  /*0620*/  USEL UR8, UR7, UR8, UP0 ;  /* 0x0000000807087287 */ /* 0x000fc80008000000 */
[----:B------:R-:W-:-:S06]  /*0630*/  UISETP.GT.AND UP0, UPT, UR8, UR9, UPT ;  /* 0x000000090800728c */ /* 0x000fcc000bf04270 */
[----:B------:R-:W-:-:S13]  /*0640*/  PLOP3.LUT P0, PT, PT, PT, UP0, 0x80, 0x0 ;  /* 0x000000000000781c */ /* 0x000fda0003f0f008 */
[----:B------:R-:W-:Y:S05]  /*0650*/  @P0 BRA `(.L_x_476) ;  /* 0x00000f9000000947 */ /* 0x000fea0003800000 */
[----:B-1----:R-:W-:Y:S01]  /*0660*/  UISETP.NE.AND UP0, UPT, UR10, -0x1, UPT ;  /* 0xffffffff0a00788c */ /* 0x002fe2000bf05270 */
[----:B------:R-:W-:Y:S01]  /*0670*/  SHF.R.S32.HI R4, RZ, 0x1f, R240 ;  /* 0x0000001fff047819 */ /* 0x000fe200000114f0 */
[----:B------:R-:W-:Y:S01]  /*0680*/  ULDC.64 UR4, c[0x0][0x1e0] ;  /* 0x0000780000047ab9 */ /* 0x000fe20000000a00 */
[----:B------:R-:W1:Y:S01]  /*0690*/  S2R R2, SR_CTAID.Z ;  /* 0x0000000000027919 */ /* 0x000e620000002700 */
[----:B------:R-:W-:Y:S01]  /*06a0*/  USHF.R.S32.HI UR15, URZ, 0x1f, UR12 ;  /* 0x0000001f3f0f7899 */ /* 0x000fe2000801140c */
[----:B------:R-:W-:Y:S01]  /*06b0*/  LEA.HI R4, R4, R240, RZ, 0x3 ;  /* 0x000000f004047211 */ /* 0x000fe200078f18ff */
[----:B------:R-:W-:Y:S01]  /*06c0*/  ULDC.64 UR6, c[0x0][0x1e8] ;  /* 0x00007a0000067ab9 */ /* 0x000fe20000000a00 */
[----:B------:R-:W2:Y:S01]  /*06d0*/  S2R R3, SR_CTAID.X ;  /* 0x0000000000037919 */ /* 0x000ea20000002500 */
[----:B------:R-:W-:Y:S01]  /*06e0*/  ULDC UR9, c[0x0][0x214] ;  /* 0x0000850000097ab9 */ /* 0x000fe20000000800 */
[----:B------:R-:W-:Y:S01]  /*06f0*/  LOP3.LUT R0, R4, 0x1ffffff8, RZ, 0xc0, !PT ;  /* 0x1ffffff804007812 */ /* 0x000fe200078ec0ff */
[----:B------:R-:W-:Y:S01]  /*0700*/  ULDC UR8, c[0x0][0x234] ;  /* 0x00008d0000087ab9 */ /* 0x000fe20000000800 */
[----:B------:R-:W-:Y:S01]  /*0710*/  SHF.R.S32.HI R4, RZ, 0x3, R4 ;  /* 0x00000003ff047819 */ /* 0x000fe20000011404 */
[----:B------:R-:W-:Y:S01]  /*0720*/  @!UP0 USHF.R.S32.HI UR14, URZ, 0x1f, UR11 ;  /* 0x0000001f3f0e8899 */ /* 0x000fe2000801140b */
[----:B------:R-:W-:Y:S01]  /*0730*/  BSSY B0, `(.L_x_477) ;  /* 0x0000039000007945 */ /* 0x000fe20003800000 */
[----:B------:R-:W-:Y:S01]  /*0740*/  @!UP0 UIMAD.WIDE.U32 UR20, UR11, UR4, URZ ;  /* 0x000000040b1482a5 */ /* 0x000fe2000f8e003f */
[----:B------:R-:W-:Y:S01]  /*0750*/  IMAD.IADD R0, R240, 0x1, -R0 ;  /* 0x00000001f0007824 */ /* 0x000fe200078e0a00 */
[----:B------:R-:W-:Y:S01]  /*0760*/  @!UP0 UIMAD UR14, UR14, UR4, URZ ;  /* 0x000000040e0e82a4 */ /* 0x000fe2000f8e023f */
[----:B------:R-:W-:Y:S01]  /*0770*/  SHF.R.S32.HI R5, RZ, 0x1f, R4 ;  /* 0x0000001fff057819 */ /* 0x000fe20000011404 */
[----:B------:R-:W-:Y:S01]  /*0780*/  @UP0 UIMAD.WIDE.U32 UR22, UR10, UR6, URZ ;  /* 0x000000060a1602a5 */ /* 0x000fe2000f8e003f */
[----:B------:R-:W-:Y:S01]  /*0790*/  IMAD.SHL.U32 R0, R0, 0x8, RZ ;  /* 0x0000000800007824 */ /* 0x000fe200078e00ff */
[----:B------:R-:W-:-:S02]  /*07a0*/  ULDC.U8 UR4, c[0x0][0x329] ;  /* 0x0000ca4000047ab9 */ /* 0x000fc40000000000 */
[----:B------:R-:W-:Y:S02]  /*07b0*/  @!UP0 UIMAD UR14, UR11, UR5, UR14 ;  /* 0x000000050b0e82a4 */ /* 0x000fe4000f8e020e */
[----:B------:R-:W-:Y:S02]  /*07c0*/  UISETP.NE.AND UP1, UPT, UR4, URZ, UPT ;  /* 0x0000003f0400728c */ /* 0x000fe4000bf25270 */
[----:B------:R-:W-:Y:S02]  /*07d0*/  ULDC.U8 UR5, c[0x0][0x328] ;  /* 0x0000ca0000057ab9 */ /* 0x000fe40000000000 */
[----:B------:R-:W-:Y:S02]  /*07e0*/  UISETP.NE.AND UP2, UPT, UR5, URZ, UPT ;  /* 0x0000003f0500728c */ /* 0x000fe4000bf45270 */
[----:B------:R-:W-:Y:S02]  /*07f0*/  ULDC UR6, c[0x0][0x1c0] ;  /* 0x0000700000067ab9 */ /* 0x000fe40000000800 */
[----:B------:R-:W-:-:S02]  /*0800*/  UISETP.NE.OR UP3, UPT, UR4, URZ, !UP2 ;  /* 0x0000003f0400728c */ /* 0x000fc4000d765670 */
[----:B------:R-:W-:Y:S02]  /*0810*/  @UP0 UIMAD UR7, UR10, UR7, UR23 ;  /* 0x000000070a0702a4 */ /* 0x000fe4000f8e0217 */
[----:B------:R-:W-:Y:S02]  /*0820*/  ULDC.64 UR4, c[0x0][0x1f0] ;  /* 0x00007c0000047ab9 */ /* 0x000fe40000000a00 */
[----:B------:R-:W-:Y:S02]  /*0830*/  UIMAD UR15, UR15, UR4, URZ ;  /* 0x000000040f0f72a4 */ /* 0x000fe4000f8e023f */
[----:B------:R-:W-:Y:S02]  /*0840*/  @UP1 UMOV UR17, 0x1 ;  /* 0x0000000100111882 */ /* 0x000fe40000000000 */
[----:B------:R-:W-:Y:S02]  /*0850*/  @UP1 ULDC UR4, c[0x0][0x210] ;  /* 0x0000840000041ab9 */ /* 0x000fe40000000800 */
[----:B------:R-:W-:-:S02]  /*0860*/  @UP1 UIMAD UR4, UR4, UR9, URZ ;  /* 0x00000009040412a4 */ /* 0x000fc4000f8e023f */
[----:B------:R-:W-:Y:S02]  /*0870*/  @!UP1 USEL UR4, UR9, UR8, !UP2 ;  /* 0x0000000809049287 */ /* 0x000fe4000d000000 */
[----:B------:R-:W-:Y:S02]  /*0880*/  @!UP0 UMOV UR22, UR20 ;  /* 0x0000001400168c82 */ /* 0x000fe40008000000 */
[----:B------:R-:W-:Y:S01]  /*0890*/  @!UP1 UIMAD UR17, UR4, UR6, URZ ;  /* 0x00000006041192a4 */ /* 0x000fe2000f8e023f */
[----:B------:R-:W-:Y:S01]  /*08a0*/  IADD3 R8, P0, R0, UR22, RZ ;  /* 0x0000001600087c10 */ /* 0x000fe2000ff1e0ff */
[----:B------:R-:W-:Y:S02]  /*08b0*/  @!UP0 UIADD3 UR7, UR21, UR14, URZ ;  /* 0x0000000e15078290 */ /* 0x000fe4000fffe03f */
[----:B------:R-:W-:Y:S02]  /*08c0*/  UIADD3 UR16, -UR13, UR16, URZ ;  /* 0x000000100d107290 */ /* 0x000fe4000fffe13f */
[----:B------:R-:W-:-:S02]  /*08d0*/  @!UP3 UIMAD UR20, UR11, UR9, URZ ;  /* 0x000000090b14b2a4 */ /* 0x000fc4000f8e023f */
[----:B------:R-:W-:Y:S01]  /*08e0*/  UIMAD UR17, UR11, UR17, URZ ;  /* 0x000000110b1172a4 */ /* 0x000fe2000f8e023f */
[----:B------:R-:W-:Y:S01]  /*08f0*/  LEA.HI.X.SX32 R9, R0, UR7, 0x1, P0 ;  /* 0x0000000700097c11 */ /* 0x000fe200080f0eff */
[----:B------:R-:W-:Y:S01]  /*0900*/  @!UP3 USEL UR20, UR20, UR10, !UP0 ;  /* 0x0000000a1414b287 */ /* 0x000fe2000c000000 */
[----:B------:R-:W-:Y:S01]  /*0910*/  ISETP.GE.AND P0, PT, R4, UR16, PT ;  /* 0x0000001004007c0c */ /* 0x000fe2000bf06270 */
[----:B------:R-:W-:Y:S02]  /*0920*/  @UP1 ULDC UR23, c[0x0][0x210] ;  /* 0x0000840000171ab9 */ /* 0x000fe40000000800 */
[----:B------:R-:W-:Y:S01]  /*0930*/  USEL UR17, UR17, URZ, UP3 ;  /* 0x0000003f11117287 */ /* 0x000fe20009800000 */
[----:B-1----:R-:W-:Y:S01]  /*0940*/  IMAD.WIDE.U32 R8, R2, c[0x0][0x1f0], R8 ;  /* 0x00007c0002087a25 */ /* 0x002fe200078e0008 */
[----:B------:R-:W-:Y:S02]  /*0950*/  @!UP1 UMOV UR23, 0x1 ;  /* 0x0000000100179882 */ /* 0x000fe40000000000 */
[----:B------:R-:W-:Y:S01]  /*0960*/  UIMAD UR13, UR13, UR23, URZ ;  /* 0x000000170d0d72a4 */ /* 0x000fe2000f8e023f */
[----:B--2---:R-:W-:Y:S01]  /*0970*/  IMAD.WIDE R2, R3, 0x80, R4 ;  /* 0x0000008003027825 */ /* 0x004fe200078e0204 */
[----:B------:R-:W-:-:S02]  /*0980*/  UIMAD UR17, UR12, UR4, UR17 ;  /* 0x000000040c1172a4 */ /* 0x000fc4000f8e0211 */
[----:B------:R-:W-:Y:S02]  /*0990*/  UMOV UR24, URZ ;  /* 0x0000003f00187c82 */ /* 0x000fe40008000000 */
[----:B------:R-:W-:Y:S02]  /*09a0*/  @!UP3 UMOV UR24, UR20 ;  /* 0x000000140018bc82 */ /* 0x000fe40008000000 */
[----:B------:R-:W-:Y:S02]  /*09b0*/  UIMAD UR5, UR12, UR5, UR15 ;  /* 0x000000050c0572a4 */ /* 0x000fe4000f8e020f */
[----:B------:R-:W-:Y:S02]  /*09c0*/  UMOV UR25, URZ ;  /* 0x0000003f00197c82 */ /* 0x000fe40008000000 */
[----:B------:R-:W-:Y:S02]  /*09d0*/  USHF.R.S32.HI UR4, URZ, 0x1f, UR13 ;  /* 0x0000001f3f047899 */ /* 0x000fe4000801140d */
[----:B------:R-:W-:Y:S01]  /*09e0*/  @!UP3 USHF.R.S32.HI UR25, URZ, 0x1f, UR20 ;  /* 0x0000001f3f19b899 */ /* 0x000fe20008011414 */
[----:B------:R-:W-:Y:S01]  /*09f0*/  IADD3 R7, R9, UR5, RZ ;  /* 0x0000000509077c10 */ /* 0x000fe2000fffe0ff */
        /* <DEDUP_REMOVED lines=12> */
.L_x_478:
[----:B------:R-:W-:Y:S05]  /*0ac0*/  BSYNC B0 ;  /* 0x0000000000007941 */ /* 0x000fea0003800000 */
.L_x_477:
[----:B------:R-:W-:Y:S01]  /*0ad0*/  IADD3 R19, R4, 0x10, RZ ;  /* 0x0000001004137810 */ /* 0x000fe20007ffe0ff */
[----:B------:R-:W-:Y:S03]  /*0ae0*/  BSSY B0, `(.L_x_479) ;  /* 0x000000e000007945 */ /* 0x000fe60003800000 */
[----:B------:R-:W-:-:S13]  /*0af0*/  ISETP.GE.AND P0, PT, R19, UR16, PT ;  /* 0x0000001013007c0c */ /* 0x000fda000bf06270 */
        /* <DEDUP_REMOVED lines=12> */
.L_x_480:
[----:B------:R-:W-:Y:S05]  /*0bc0*/  BSYNC B0 ;  /* 0x0000000000007941 */ /* 0x000fea0003800000 */
.L_x_479:
        /* <DEDUP_REMOVED lines=15> */
.L_x_482:
[----:B------:R-:W-:Y:S05]  /*0cc0*/  BSYNC B0 ;  /* 0x0000000000007941 */ /* 0x000fea0003800000 */
.L_x_481:
        /* <DEDUP_REMOVED lines=15> */
.L_x_484:
[----:B------:R-:W-:Y:S05]  /*0dc0*/  BSYNC B0 ;  /* 0x0000000000007941 */ /* 0x000fea0003800000 */
.L_x_483:
        /* <DEDUP_REMOVED lines=15> */
.L_x_486:
[----:B------:R-:W-:Y:S05]  /*0ec0*/  BSYNC B0 ;  /* 0x0000000000007941 */ /* 0x000fea0003800000 */
.L_x_485:
        /* <DEDUP_REMOVED lines=15> */
.L_x_488:
[----:B------:R-:W-:Y:S05]  /*0fc0*/  BSYNC B0 ;  /* 0x0000000000007941 */ /* 0x000fea0003800000 */
.L_x_487:
        /* <DEDUP_REMOVED lines=15> */
.L_x_490:
[----:B------:R-:W-:Y:S05]  /*10c0*/  BSYNC B0 ;  /* 0x0000000000007941 */ /* 0x000fea0003800000 */
.L_x_489:
[----:B-1----:R-:W-:Y:S01]  /*10d0*/  IADD3 R13, R4, 0x70, RZ ;  /* 0x00000070040d7810 */ /* 0x002fe20007ffe0ff */
[----:B------:R-:W-:Y:S03]  /*10e0*/  BSSY B0, `(.L_x_491) ;  /* 0x000000d000007945 */ /* 0x000fe60003800000 */
[----:B------:R-:W-:-:S13]  /*10f0*/  ISETP.GE.AND P0, PT, R13, UR16, PT ;  /* 0x000000100d007c0c */ /* 0x000fda000bf06270 */
        /* <DEDUP_REMOVED lines=11> */
.L_x_492:
[----:B------:R-:W-:Y:S05]  /*11b0*/  BSYNC B0 ;  /* 0x0000000000007941 */ /* 0x000fea0003800000 */
.L_x_491:
[----:B------:R-:W-:-:S04]  /*11c0*/  LOP3.LUT P6, RZ, R240, 0x7, RZ, 0xc0, !PT ;  /* 0x00000007f0ff7812 */ /* 0x000fc800078cc0ff */
[----:B------:R-:W-:Y:S02]  /*11d0*/  ISETP.GE.OR P2, PT, R4, UR16, P6 ;  /* 0x0000001004007c0c */ /* 0x000fe4000b746670 */
[----:B------:R-:W-:Y:S02]  /*11e0*/  ISETP.GE.OR P1, PT, R19, UR16, P6 ;  /* 0x0000001013007c0c */ /* 0x000fe4000b726670 */
[----:B------:R-:W-:Y:S02]  /*11f0*/  ISETP.GE.OR P5, PT, R18, UR16, P6 ;  /* 0x0000001012007c0c */ /* 0x000fe4000b7a6670 */
[----:B------:R-:W-:Y:S02]  /*1200*/  ISETP.GE.OR P4, PT, R17, UR16, P6 ;  /* 0x0000001011007c0c */ /* 0x000fe4000b786670 */
[----:B------:R-:W-:-:S05]  /*1210*/  ISETP.GE.OR P3, PT, R16, UR16, P6 ;  /* 0x0000001010007c0c */ /* 0x000fca000b766670 */
[----:B------:R-:W-:Y:S02]  /*1220*/  @!P2 IMAD R4, R4, UR23, RZ ;  /* 0x000000170404ac24 */ /* 0x000fe4000f8e02ff */
[----:B------:R-:W-:Y:S02]  /*1230*/  @!P1 IMAD R0, R19, UR23, RZ ;  /* 0x0000001713009c24 */ /* 0x000fe4000f8e02ff */
[----:B------:R-:W-:Y:S01]  /*1240*/  @!P2 IMAD.MOV.U32 R5, RZ, RZ, 0x7f800000 ;  /* 0x7f800000ff05a424 */ /* 0x000fe200078e00ff */
[----:B-1----:R-:W-:Y:S01]  /*1250*/  @!P2 IADD3 R3, P0, R4, UR13, RZ ;  /* 0x0000000d0403ac10 */ /* 0x002fe2000ff1e0ff */
[----:B------:R-:W-:Y:S02]  /*1260*/  @!P5 IMAD R6, R18, UR23, RZ ;  /* 0x000000171206dc24 */ /* 0x000fe4000f8e02ff */
[----:B------:R-:W-:Y:S01]  /*1270*/  @!P5 IMAD.MOV.U32 R12, RZ, RZ, 0x7f800000 ;  /* 0x7f800000ff0cd424 */ /* 0x000fe200078e00ff */
[----:B------:R-:W-:Y:S02]  /*1280*/  @!P2 LEA.HI.X.SX32 R4, R4, UR4, 0x1, P0 ;  /* 0x000000040404ac11 */ /* 0x000fe400080f0eff */
[----:B------:R-:W-:-:S04]  /*1290*/  @!P2 LEA R2, P0, R3, c[0x0][0x200], 0x2 ;  /* 0x000080000302aa11 */ /* 0x000fc800078010ff */
[----:B------:R-:W-:Y:S02]  /*12a0*/  @!P2 LEA.HI.X R3, R3, c[0x0][0x204], R4, 0x2, P0 ;  /* 0x000081000303aa11 */ /* 0x000fe400000f1404 */
[----:B------:R-:W-:-:S03]  /*12b0*/  @!P1 IADD3 R4, P0, R0, UR13, RZ ;  /* 0x0000000d00049c10 */ /* 0x000fc6000ff1e0ff */
[----:B------:R1:W-:Y:S02]  /*12c0*/  @!P2 STG.E [R2.64], R5 ;  /* 0x000000050200a986 */ /* 0x0003e4000c101912 */
[----:B-1----:R-:W-:Y:S01]  /*12d0*/  @!P1 LEA.HI.X.SX32 R3, R0, UR4, 0x1, P0 ;  /* 0x0000000400039c11 */ /* 0x002fe200080f0eff */
[----:B------:R-:W-:Y:S01]  /*12e0*/  @!P4 IMAD R5, R17, UR23, RZ ;  /* 0x000000171105cc24 */ /* 0x000fe2000f8e02ff */
[----:B------:R-:W-:Y:S02]  /*12f0*/  @!P1 LEA R2, P2, R4, c[0x0][0x200], 0x2 ;  /* 0x0000800004029a11 */ /* 0x000fe400078410ff */
[----:B------:R-:W-:Y:S02]  /*1300*/  @!P5 IADD3 R0, P0, R6, UR13, RZ ;  /* 0x0000000d0600dc10 */ /* 0x000fe4000ff1e0ff */
[----:B------:R-:W-:Y:S02]  /*1310*/  @!P1 LEA.HI.X R3, R4, c[0x0][0x204], R3, 0x2, P2 ;  /* 0x0000810004039a11 */ /* 0x000fe400010f1403 */
[----:B------:R-:W-:-:S02]  /*1320*/  @!P5 LEA.HI.X.SX32 R6, R6, UR4, 0x1, P0 ;  /* 0x000000040606dc11 */ /* 0x000fc400080f0eff */
[C---:B------:R-:W-:Y:S02]  /*1330*/  @!P5 LEA R10, P2, R0.reuse, c[0x0][0x200], 0x2 ;  /* 0x00008000000ada11 */ /* 0x040fe400078410ff */
[----:B------:R-:W-:Y:S02]  /*1340*/  @!P4 IADD3 R4, P0, R5, UR13, RZ ;  /* 0x0000000d0504cc10 */ /* 0x000fe4000ff1e0ff */
[----:B------:R-:W-:Y:S01]  /*1350*/  @!P5 LEA.HI.X R11, R0, c[0x0][0x204], R6, 0x2, P2 ;  /* 0x00008100000bda11 */ /* 0x000fe200010f1406 */
[----:B------:R-:W-:Y:S01]  /*1360*/  @!P1 IMAD.MOV.U32 R6, RZ, RZ, 0x7f800000 ;  /* 0x7f800000ff069424 */ /* 0x000fe200078e00ff */
[----:B------:R-:W-:Y:S02]  /*1370*/  ISETP.GE.OR P2, PT, R15, UR16, P6 ;  /* 0x000000100f007c0c */ /* 0x000fe4000b746670 */
[----:B------:R-:W-:Y:S01]  /*1380*/  @!P4 LEA.HI.X.SX32 R0, R5, UR4, 0x1, P0 ;  /* 0x000000040500cc11 */ /* 0x000fe200080f0eff */
[----:B------:R-:W-:Y:S01]  /*1390*/  @!P3 IMAD R5, R16, UR23, RZ ;  /* 0x000000171005bc24 */ /* 0x000fe2000f8e02ff */
[----:B------:R-:W-:Y:S01]  /*13a0*/  @!P4 LEA R8, P0, R4, c[0x0][0x200], 0x2 ;  /* 0x000080000408ca11 */ /* 0x000fe200078010ff */
[----:B------:R1:W-:Y:S01]  /*13b0*/  @!P1 STG.E [R2.64], R6 ;  /* 0x0000000602009986 */ /* 0x0003e2000c101912 */
[----:B------:R-:W-:-:S02]  /*13c0*/  ISETP.GE.OR P1, PT, R14, UR16, P6 ;  /* 0x000000100e007c0c */ /* 0x000fc4000b726670 */
[----:B------:R-:W-:Y:S01]  /*13d0*/  @!P4 LEA.HI.X R9, R4, c[0x0][0x204], R0, 0x2, P0 ;  /* 0x000081000409ca11 */ /* 0x000fe200000f1400 */
[----:B------:R2:W-:Y:S01]  /*13e0*/  @!P5 STG.E [R10.64], R12 ;  /* 0x0000000c0a00d986 */ /* 0x0005e2000c101912 */
[----:B------:R-:W-:Y:S02]  /*13f0*/  @!P3 IADD3 R0, P0, R5, UR13, RZ ;  /* 0x0000000d0500bc10 */ /* 0x000fe4000ff1e0ff */
[----:B------:R-:W-:Y:S02]  /*1400*/  ISETP.GE.OR P6, PT, R13, UR16, P6 ;  /* 0x000000100d007c0c */ /* 0x000fe4000b7c6670 */
[----:B-1----:R-:W-:Y:S01]  /*1410*/  @!P3 LEA.HI.X.SX32 R3, R5, UR4, 0x1, P0 ;  /* 0x000000040503bc11 */ /* 0x002fe200080f0eff */
[----:B------:R-:W-:Y:S01]  /*1420*/  @!P2 IMAD R2, R15, UR23, RZ ;  /* 0x000000170f02ac24 */ /* 0x000fe2000f8e02ff */
[----:B------:R-:W-:Y:S01]  /*1430*/  @!P3 LEA R6, P0, R0, c[0x0][0x200], 0x2 ;  /* 0x000080000006ba11 */ /* 0x000fe200078010ff */
[----:B--2---:R-:W-:-:S03]  /*1440*/  @!P3 IMAD.MOV.U32 R10, RZ, RZ, 0x7f800000 ;  /* 0x7f800000ff0ab424 */ /* 0x004fc600078e00ff */
[----:B------:R-:W-:Y:S01]  /*1450*/  @!P3 LEA.HI.X R7, R0, c[0x0][0x204], R3, 0x2, P0 ;  /* 0x000081000007ba11 */ /* 0x000fe200000f1403 */
[----:B------:R-:W-:Y:S01]  /*1460*/  @!P1 IMAD R3, R14, UR23, RZ ;  /* 0x000000170e039c24 */ /* 0x000fe2000f8e02ff */
[----:B------:R-:W-:-:S04]  /*1470*/  @!P2 IADD3 R0, P0, R2, UR13, RZ ;  /* 0x0000000d0200ac10 */ /* 0x000fc8000ff1e0ff */
[----:B------:R-:W-:Y:S02]  /*1480*/  @!P2 LEA.HI.X.SX32 R2, R2, UR4, 0x1, P0 ;  /* 0x000000040202ac11 */ /* 0x000fe400080f0eff */
[----:B------:R-:W-:-:S04]  /*1490*/  @!P2 LEA R4, P0, R0, c[0x0][0x200], 0x2 ;  /* 0x000080000004aa11 */ /* 0x000fc800078010ff */
        /* <DEDUP_REMOVED lines=21> */
.L_x_476:
[----:B-1----:R-:W-:Y:S02]  /*15f0*/  UISETP.NE.AND UP0, UPT, UR10, -0x1, UPT ;  /* 0xffffffff0a00788c */ /* 0x002fe4000bf05270 */
        /* <DEDUP_REMOVED lines=31> */
.L_x_493:
        /* <DEDUP_REMOVED lines=46> */
.L_x_494:
[----:B------:R-:W-:Y:S01]  /*1ad0*/  SHF.R.S32.HI R28, RZ, 0x1f, R240 ;  /* 0x0000001fff1c7819 */ /* 0x000fe200000114f0 */
[----:B------:R-:W1:Y:S01]  /*1ae0*/  S2R R3, SR_CTAID.X ;  /* 0x0000000000037919 */ /* 0x000e620000002500 */
[----:B------:R-:W-:Y:S01]  /*1af0*/  UIADD3 UR11, -UR13, UR16, URZ ;  /* 0x000000100d0b7290 */ /* 0x000fe2000fffe13f */
[----:B------:R-:W-:Y:S01]  /*1b00*/  SHF.R.S32.HI R25, RZ, 0x1f, R24 ;  /* 0x0000001fff197819 */ /* 0x000fe20000011418 */
[----:B------:R-:W-:Y:S01]  /*1b10*/  ULDC.64 UR4, c[0x0][0x1a8] ;  /* 0x00006a0000047ab9 */ /* 0x000fe20000000a00 */
[CC--:B------:R-:W-:Y:S01]  /*1b20*/  LEA.HI R2, R28.reuse, R240.reuse, RZ, 0x3 ;  /* 0x000000f01c027211 */ /* 0x0c0fe200078f18ff */
[----:B------:R-:W2:Y:S01]  /*1b30*/  S2R R6, SR_CTAID.Z ;  /* 0x0000000000067919 */ /* 0x000ea20000002700 */
[----:B------:R-:W-:Y:S01]  /*1b40*/  UIMAD UR4, UR20, UR4, URZ ;  /* 0x00000004140472a4 */ /* 0x000fe2000f8e023f */
[----:B------:R-:W-:Y:S01]  /*1b50*/  LEA.HI R5, R28, R240, RZ, 0x6 ;  /* 0x000000f01c057211 */ /* 0x000fe200078f30ff */
[----:B------:R-:W-:Y:S01]  /*1b60*/  UMOV UR15, 0x7 ;  /* 0x00000007000f7882 */ /* 0x000fe20000000000 */
[----:B------:R-:W-:Y:S01]  /*1b70*/  SHF.R.S32.HI R8, RZ, 0x3, R2 ;  /* 0x00000003ff087819 */ /* 0x000fe20000011402 */
[----:B------:R-:W-:Y:S01]  /*1b80*/  UIMAD UR4, UR12, UR5, UR4 ;  /* 0x000000050c0472a4 */ /* 0x000fe2000f8e0204 */
[----:B------:R-:W-:Y:S01]  /*1b90*/  LOP3.LUT R2, R2, 0xfffffff8, RZ, 0xc0, !PT ;  /* 0xfffffff802027812 */ /* 0x000fe200078ec0ff */
[----:B------:R-:W-:Y:S01]  /*1ba0*/  IMAD.SHL.U32 R5, R5, 0x8, RZ ;  /* 0x0000000805057824 */ /* 0x000fe200078e00ff */
[C---:B------:R-:W-:Y:S01]  /*1bb0*/  IADD3 R26, R8.reuse, 0x10, RZ ;  /* 0x00000010081a7810 */ /* 0x040fe20007ffe0ff */
[----:B------:R-:W-:Y:S01]  /*1bc0*/  IMAD.SHL.U32 R0, R8, 0x40, RZ ;  /* 0x0000004008007824 */ /* 0x000fe200078e00ff */
[----:B------:R-:W-:Y:S01]  /*1bd0*/  SHF.R.S32.HI R9, RZ, 0x1f, R8 ;  /* 0x0000001fff097819 */ /* 0x000fe20000011408 */
[----:B------:R-:W-:Y:S01]  /*1be0*/  IMAD.IADD R49, R240, 0x1, -R2 ;  /* 0x00000001f0317824 */ /* 0x000fe200078e0a02 */
[----:B------:R-:W-:Y:S01]  /*1bf0*/  ISETP.GE.AND P1, PT, R26, UR11, PT ;  /* 0x0000000b1a007c0c */ /* 0x000fe2000bf26270 */
[----:B------:R-:W-:Y:S01]  /*1c00*/  UIADD3 UR12, UR8, -0x1, URZ ;  /* 0xffffffff080c7890 */ /* 0x000fe2000fffe03f */
[----:B------:R-:W-:Y:S01]  /*1c10*/  LOP3.LUT R0, R0, 0x1c0, RZ, 0xc0, !PT ;  /* 0x000001c000007812 */ /* 0x000fe200078ec0ff */
[----:B------:R-:W-:Y:S01]  /*1c20*/  IMAD.SHL.U32 R34, R49, 0x8, RZ ;  /* 0x0000000831227824 */ /* 0x000fe200078e00ff */
[----:B------:R-:W-:-:S02]  /*1c30*/  IADD3 R27, R8, 0x20, RZ ;  /* 0x00000020081b7810 */ /* 0x000fc40007ffe0ff */
[----:B------:R-:W-:Y:S01]  /*1c40*/  SHF.R.U32.HI R2, RZ, 0x3, R0 ;  /* 0x00000003ff027819 */ /* 0x000fe20000011600 */
[----:B-1----:R-:W-:Y:S01]  /*1c50*/  IMAD.WIDE R38, R3, 0x80, R8 ;  /* 0x0000008003267825 */ /* 0x002fe200078e0208 */
[--C-:B------:R-:W-:Y:S02]  /*1c60*/  LOP3.LUT R0, R0, 0x38, R34.reuse, 0xf8, !PT ;  /* 0x0000003800007812 */ /* 0x100fe400078ef822 */
[----:B------:R-:W-:Y:S02]  /*1c70*/  IADD3 R33, R8, 0x30, RZ ;  /* 0x0000003008217810 */ /* 0x000fe40007ffe0ff */
[----:B------:R-:W-:Y:S01]  /*1c80*/  LOP3.LUT R4, R0, R2, RZ, 0x3c, !PT ;  /* 0x0000000200047212 */ /* 0x000fe200078e3cff */
[----:B------:R1:W-:Y:S01]  /*1c90*/  STL.64 [R1+0x60], R38 ;  /* 0x0000602601007387 */ /* 0x0003e20000100a00 */
[----:B------:R-:W-:Y:S02]  /*1ca0*/  SHF.R.S32.HI R35, RZ, 0x1f, R34 ;  /* 0x0000001fff237819 */ /* 0x000fe40000011422 */
[----:B------:R-:W-:-:S02]  /*1cb0*/  IADD3 R2, P2, R34, UR6, RZ ;  /* 0x0000000622027c10 */ /* 0x000fc4000ff5e0ff */
[----:B------:R-:W-:Y:S01]  /*1cc0*/  ISETP.GE.AND P6, PT, R27, UR11, PT ;  /* 0x0000000b1b007c0c */ /* 0x000fe2000bfc6270 */
[----:B------:R-:W-:Y:S01]  /*1cd0*/  STL.64 [R1+0x78], R34 ;  /* 0x0000782201007387 */ /* 0x000fe20000100a00 */
[----:B------:R-:W-:Y:S02]  /*1ce0*/  ISETP.GE.AND P5, PT, R33, UR11, PT ;  /* 0x0000000b21007c0c */ /* 0x000fe4000bfa6270 */
[----:B------:R-:W-:Y:S01]  /*1cf0*/  ISETP.GE.AND P0, PT, R8, UR11, PT ;  /* 0x0000000b08007c0c */ /* 0x000fe2000bf06270 */
[----:B------:R-:W-:Y:S01]  /*1d00*/  STL [R1+0x84], R33 ;  /* 0x0000842101007387 */ /* 0x000fe20000100800 */
[----:B------:R-:W-:Y:S01]  /*1d10*/  IADD3.X R3, R35, UR17, RZ, P2, !PT ;  /* 0x0000001123037c10 */ /* 0x000fe200097fe4ff */
[----:B------:R-:W-:Y:S01]  /*1d20*/  USHF.R.S32.HI UR17, URZ, 0x1f, UR12 ;  /* 0x0000001f3f117899 */ /* 0x000fe2000801140c */
[----:B------:R-:W-:Y:S02]  /*1d30*/  @!P1 IADD3 R12, P2, R38, 0x10, RZ ;  /* 0x00000010260c9810 */ /* 0x000fe40007f5e0ff */
[----:B------:R-:W-:Y:S01]  /*1d40*/  LOP3.LUT R241, R4, 0xfffffe00, R5, 0xf8, !PT ;  /* 0xfffffe0004f17812 */ /* 0x000fe200078ef805 */
[----:B--2---:R-:W-:Y:S01]  /*1d50*/  IMAD.WIDE.U32 R2, R6, c[0x0][0x1a8], R2 ;  /* 0x00006a0006027a25 */ /* 0x004fe200078e0002 */
[----:B------:R-:W-:-:S02]  /*1d60*/  IADD3 R32, R8, 0x40, RZ ;  /* 0x0000004008207810 */ /* 0x000fc40007ffe0ff */
[C---:B------:R-:W-:Y:S01]  /*1d70*/  @!P6 IADD3 R6, P3, R38.reuse, 0x20, RZ ;  /* 0x000000202606e810 */ /* 0x040fe20007f7e0ff */
[--C-:B------:R-:W-:Y:S01]  /*1d80*/  @!P1 IMAD.X R0, RZ, RZ, R39.reuse, P2 ;  /* 0x000000ffff009224 */ /* 0x100fe200010e0627 */
[----:B------:R-:W-:Y:S01]  /*1d90*/  @!P5 IADD3 R15, P2, R38, 0x30, RZ ;  /* 0x00000030260fd810 */ /* 0x000fe20007f5e0ff */
[----:B------:R-:W-:Y:S01]  /*1da0*/  @!P0 IMAD R5, R39, c[0x0][0x190], RZ ;  /* 0x0000640027058a24 */ /* 0x000fe200078e02ff */
[----:B------:R-:W-:Y:S01]  /*1db0*/  IADD3 R3, R3, UR4, RZ ;  /* 0x0000000403037c10 */ /* 0x000fe2000fffe0ff */
[----:B------:R-:W-:Y:S01]  /*1dc0*/  @!P1 IMAD R0, R0, c[0x0][0x190], RZ ;  /* 0x0000640000009a24 */ /* 0x000fe200078e02ff */
[----:B------:R-:W-:Y:S01]  /*1dd0*/  ISETP.GE.AND P4, PT, R32, UR11, PT ;  /* 0x0000000b20007c0c */ /* 0x000fe2000bf86270 */
[--C-:B------:R-:W-:Y:S01]  /*1de0*/  @!P6 IMAD.X R4, RZ, RZ, R39.reuse, P3 ;  /* 0x000000ffff04e224 */ /* 0x100fe200018e0627 */
[----:B------:R-:W-:Y:S01]  /*1df0*/  IADD3 R31, R8, 0x50, RZ ;  /* 0x00000050081f7810 */ /* 0x000fe20007ffe0ff */
[----:B------:R-:W-:Y:S01]  /*1e00*/  @!P1 IMAD R17, R12, c[0x0][0x194], R0 ;  /* 0x000065000c119a24 */ /* 0x000fe200078e0200 */
[C---:B------:R-:W-:Y:S01]  /*1e10*/  IADD3 R30, R8.reuse, 0x60, RZ ;  /* 0x00000060081e7810 */ /* 0x040fe20007ffe0ff */
[----:B------:R-:W-:Y:S01]  /*1e20*/  @!P5 IMAD.X R0, RZ, RZ, R39, P2 ;  /* 0x000000ffff00d224 */ /* 0x000fe200010e0627 */
[----:B------:R-:W-:Y:S01]  /*1e30*/  IADD3 R29, R8, 0x70, RZ ;  /* 0x00000070081d7810 */ /* 0x000fe20007ffe0ff */
[C---:B------:R-:W-:Y:S01]  /*1e40*/  @!P0 IMAD R5, R38.reuse, c[0x0][0x194], R5 ;  /* 0x0000650026058a24 */ /* 0x040fe200078e0205 */
[----:B------:R-:W-:Y:S01]  /*1e50*/  STL [R1+0x8c], R32 ;  /* 0x00008c2001007387 */ /* 0x000fe20000100800 */
[----:B------:R-:W-:Y:S01]  /*1e60*/  @!P0 IMAD.WIDE.U32 R10, R38, c[0x0][0x190], R2 ;  /* 0x00006400260a8a25 */ /* 0x000fe200078e0002 */
[----:B------:R-:W-:-:S02]  /*1e70*/  LEA.HI R223, R28, R240, RZ, 0x5 ;  /* 0x000000f01cdf7211 */ /* 0x000fc400078f28ff */
[----:B------:R-:W-:Y:S01]  /*1e80*/  STL [R1+0x50], R31 ;  /* 0x0000501f01007387 */ /* 0x000fe20000100800 */
[----:B------:R-:W-:Y:S01]  /*1e90*/  @!P6 IMAD R4, R4, c[0x0][0x190], RZ ;  /* 0x000064000404ea24 */ /* 0x000fe200078e02ff */
[----:B------:R-:W-:Y:S01]  /*1ea0*/  @!P0 LEA R14, P2, R10, c[0x0][0x160], 0x1 ;  /* 0x000058000a0e8a11 */ /* 0x000fe200078408ff */
[----:B------:R-:W-:Y:S01]  /*1eb0*/  @!P5 IMAD R18, R0, c[0x0][0x190], RZ ;  /* 0x000064000012da24 */ /* 0x000fe200078e02ff */
[----:B------:R-:W-:Y:S01]  /*1ec0*/  STL [R1+0x80], R30 ;  /* 0x0000801e01007387 */ /* 0x000fe20000100800 */
[----:B------:R-:W-:Y:S01]  /*1ed0*/  @!P0 IMAD.IADD R0, R11, 0x1, R5 ;  /* 0x000000010b008824 */ /* 0x000fe200078e0205 */
[----:B------:R-:W-:Y:S01]  /*1ee0*/  SHF.R.S32.HI R134, RZ, 0x5, R223 ;  /* 0x00000005ff867819 */ /* 0x000fe200000114df */
[----:B------:R-:W-:Y:S01]  /*1ef0*/  @!P1 IMAD.WIDE.U32 R12, R12, c[0x0][0x190], R2 ;  /* 0x000064000c0c9a25 */ /* 0x000fe200078e0002 */
[----:B------:R-:W-:Y:S03]  /*1f00*/  STL [R1+0x88], R29 ;  /* 0x0000881d01007387 */ /* 0x000fe60000100800 */
[----:B------:R-:W-:-:S02]  /*1f10*/  @!P6 IMAD R16, R6, c[0x0][0x194], R4 ;  /* 0x000065000610ea24 */ /* 0x000fc400078e0204 */
[C---:B------:R-:W-:Y:S02]  /*1f20*/  @!P5 IMAD R18, R15.reuse, c[0x0][0x194], R18 ;  /* 0x000065000f12da24 */ /* 0x040fe400078e0212 */
[----:B------:R-:W-:Y:S01]  /*1f30*/  @!P5 IMAD.WIDE.U32 R4, R15, c[0x0][0x190], R2 ;  /* 0x000064000f04da25 */ /* 0x000fe200078e0002 */
[----:B------:R-:W-:Y:S02]  /*1f40*/  @!P0 LEA.HI.X R15, R10, c[0x0][0x164], R0, 0x1, P2 ;  /* 0x000059000a0f8a11 */ /* 0x000fe400010f0c00 */
[----:B------:R-:W-:Y:S01]  /*1f50*/  @!P1 LEA R10, P3, R12, c[0x0][0x160], 0x1 ;  /* 0x000058000c0a9a11 */ /* 0x000fe200078608ff */
[----:B------:R-:W-:-:S04]  /*1f60*/  @!P6 IMAD.WIDE.U32 R6, R6, c[0x0][0x190], R2 ;  /* 0x000064000606ea25 */ /* 0x000fc800078e0002 */
[----:B------:R-:W-:Y:S01]  /*1f70*/  @!P1 IMAD.IADD R0, R13, 0x1, R17 ;  /* 0x000000010d009824 */ /* 0x000fe200078e0211 */
[----:B------:R-:W-:Y:S01]  /*1f80*/  @!P6 LEA R22, P2, R6, c[0x0][0x160], 0x1 ;  /* 0x000058000616ea11 */ /* 0x000fe200078408ff */
[----:B------:R-:W-:Y:S02]  /*1f90*/  @!P6 IMAD.IADD R7, R7, 0x1, R16 ;  /* 0x000000010707e824 */ /* 0x000fe400078e0210 */
[----:B------:R-:W-:Y:S01]  /*1fa0*/  IMAD.SHL.U32 R241, R241, 0x2, RZ ;  /* 0x00000002f1f17824 */ /* 0x000fe200078e00ff */
[----:B------:R-:W-:Y:S01]  /*1fb0*/  @!P1 LEA.HI.X R11, R12, c[0x0][0x164], R0, 0x1, P3 ;  /* 0x000059000c0b9a11 */ /* 0x000fe200018f0c00 */
[----:B------:R-:W-:Y:S01]  /*1fc0*/  @!P5 IMAD.IADD R0, R5, 0x1, R18 ;  /* 0x000000010500d824 */ /* 0x000fe200078e0212 */
[----:B------:R-:W-:Y:S02]  /*1fd0*/  ISETP.GE.AND P3, PT, R31, UR11, PT ;  /* 0x0000000b1f007c0c */ /* 0x000fe4000bf66270 */
[----:B------:R-:W-:Y:S01]  /*1fe0*/  @!P6 LEA.HI.X R23, R6, c[0x0][0x164], R7, 0x1, P2 ;  /* 0x000059000617ea11 */ /* 0x000fe200010f0c07 */
[----:B------:R-:W-:Y:S01]  /*1ff0*/  @!PT LDS RZ, [RZ] ;  /* 0x00000000fffff984 */ /* 0x000fe20000000800 */
[----:B------:R-:W-:Y:S01]  /*2000*/  @!PT LDS RZ, [RZ] ;  /* 0x00000000fffff984 */ /* 0x000fe20000000800 */
[----:B------:R-:W-:Y:S01]  /*2010*/  @!PT LDS RZ, [RZ] ;  /* 0x00000000fffff984 */ /* 0x000fe20000000800 */
[----:B------:R2:W-:Y:S01]  /*2020*/  @!P0 LDGSTS.E.BYPASS.LTC128B.128 [R241], [R14.64] ;  /* 0x000000000ef18fae */ /* 0x0005e2000b901d52 */
[----:B------:R-:W-:-:S02]  /*2030*/  @!P5 LEA R20, P0, R4, c[0x0][0x160], 0x1 ;  /* 0x000058000414da11 */ /* 0x000fc400078008ff */
[----:B------:R-:W-:Y:S01]  /*2040*/  ISETP.GE.AND P2, PT, R30, UR11, PT ;  /* 0x0000000b1e007c0c */ /* 0x000fe2000bf46270 */
[----:B------:R3:W-:Y:S01]  /*2050*/  @!P1 LDGSTS.E.BYPASS.LTC128B.128 [R241+0x800], [R10.64] ;  /* 0x008000000af19fae */ /* 0x0007e2000b901d52 */
[----:B------:R-:W-:Y:S02]  /*2060*/  @!P5 LEA.HI.X R21, R4, c[0x0][0x164], R0, 0x1, P0 ;  /* 0x000059000415da11 */ /* 0x000fe400000f0c00 */
[C---:B------:R-:W-:Y:S01]  /*2070*/  @!P4 IADD3 R4, P0, R38.reuse, 0x40, RZ ;  /* 0x000000402604c810 */ /* 0x040fe20007f1e0ff */
[----:B------:R4:W-:Y:S04]  /*2080*/  @!P6 LDGSTS.E.BYPASS.LTC128B.128 [R241+0x1000], [R22.64] ;  /* 0x0100000016f1efae */ /* 0x0009e8000b901d52 */
[----:B------:R-:W-:Y:S01]  /*2090*/  @!P4 IMAD.X R0, RZ, RZ, R39, P0 ;  /* 0x000000ffff00c224 */ /* 0x000fe200000e0627 */
[----:B------:R5:W-:Y:S03]  /*20a0*/  @!P5 LDGSTS.E.BYPASS.LTC128B.128 [R241+0x1800], [R20.64] ;  /* 0x0180000014f1dfae */ /* 0x000be6000b901d52 */
[----:B------:R-:W-:Y:S01]  /*20b0*/  @!P2 IADD3 R7, P0, R38, 0x60, RZ ;  /* 0x000000602607a810 */ /* 0x000fe20007f1e0ff */
[----:B------:R-:W-:-:S04]  /*20c0*/  @!P4 IMAD R5, R0, c[0x0][0x190], RZ ;  /* 0x000064000005ca24 */ /* 0x000fc800078e02ff */
[----:B------:R-:W-:-:S04]  /*20d0*/  @!P2 IMAD.X R0, RZ, RZ, R39, P0 ;  /* 0x000000ffff00a224 */ /* 0x000fc800000e0627 */
[----:B--2---:R-:W-:Y:S01]  /*20e0*/  @!P2 IMAD R14, R0, c[0x0][0x190], RZ ;  /* 0x00006400000eaa24 */ /* 0x004fe200078e02ff */
[----:B---3--:R-:W-:Y:S01]  /*20f0*/  @!P3 IADD3 R10, P1, R38, 0x50, RZ ;  /* 0x00000050260ab810 */ /* 0x008fe20007f3e0ff */
[C---:B------:R-:W-:Y:S02]  /*2100*/  @!P4 IMAD R11, R4.reuse, c[0x0][0x194], R5 ;  /* 0x00006500040bca24 */ /* 0x040fe400078e0205 */
[----:B------:R-:W-:-:S04]  /*2110*/  @!P4 IMAD.WIDE.U32 R4, R4, c[0x0][0x190], R2 ;  /* 0x000064000404ca25 */ /* 0x000fc800078e0002 */
[----:B------:R-:W-:Y:S01]  /*2120*/  @!P3 IMAD.X R6, RZ, RZ, R39, P1 ;  /* 0x000000ffff06b224 */ /* 0x000fe200008e0627 */
[----:B------:R-:W-:Y:S01]  /*2130*/  ISETP.GE.AND P1, PT, R29, UR11, PT ;  /* 0x0000000b1d007c0c */ /* 0x000fe2000bf26270 */
[----:B------:R-:W-:Y:S01]  /*2140*/  @!P4 IMAD.IADD R0, R5, 0x1, R11 ;  /* 0x000000010500c824 */ /* 0x000fe200078e020b */
[----:B------:R-:W-:Y:S01]  /*2150*/  @!P4 LEA R16, P0, R4, c[0x0][0x160], 0x1 ;  /* 0x000058000410ca11 */ /* 0x000fe200078008ff */
[----:B------:R-:W-:Y:S02]  /*2160*/  @!P3 IMAD R6, R6, c[0x0][0x190], RZ ;  /* 0x000064000606ba24 */ /* 0x000fe400078e02ff */
[----:B------:R-:W-:Y:S01]  /*2170*/  @!P2 IMAD R14, R7, c[0x0][0x194], R14 ;  /* 0x00006500070eaa24 */ /* 0x000fe200078e020e */
[----:B------:R-:W-:Y:S01]  /*2180*/  @!P4 LEA.HI.X R17, R4, c[0x0][0x164], R0, 0x1, P0 ;  /* 0x000059000411ca11 */ /* 0x000fe200000f0c00 */
[C---:B------:R-:W-:Y:S02]  /*2190*/  @!P3 IMAD R5, R10.reuse, c[0x0][0x194], R6 ;  /* 0x000065000a05ba24 */ /* 0x040fe400078e0206 */
[----:B------:R-:W-:-:S02]  /*21a0*/  @!P3 IMAD.WIDE.U32 R10, R10, c[0x0][0x190], R2 ;  /* 0x000064000a0aba25 */ /* 0x000fc400078e0002 */
[----:B------:R2:W-:Y:S02]  /*21b0*/  @!P4 LDGSTS.E.BYPASS.LTC128B.128 [R241+0x2000], [R16.64] ;  /* 0x0200000010f1cfae */ /* 0x0005e4000b901d52 */
[----:B------:R-:W-:Y:S01]  /*21c0*/  @!P1 IADD3 R4, P0, R38, 0x70, RZ ;  /* 0x0000007026049810 */ /* 0x000fe20007f1e0ff */
[----:B------:R-:W-:-:S04]  /*21d0*/  @!P2 IMAD.WIDE.U32 R6, R7, c[0x0][0x190], R2 ;  /* 0x000064000706aa25 */ /* 0x000fc800078e0002 */
[----:B------:R-:W-:Y:S01]  /*21e0*/  @!P1 IMAD.X R0, RZ, RZ, R39, P0 ;  /* 0x000000ffff009224 */ /* 0x000fe200000e0627 */
[----:B------:R-:W-:Y:S01]  /*21f0*/  @!P3 LEA R12, P0, R10, c[0x0][0x160], 0x1 ;  /* 0x000058000a0cba11 */ /* 0x000fe200078008ff */
[----:B------:R-:W-:Y:S02]  /*2200*/  @!P3 IMAD.IADD R5, R11, 0x1, R5 ;  /* 0x000000010b05b824 */ /* 0x000fe400078e0205 */
[----:B------:R-:W-:Y:S02]  /*2210*/  @!P1 IMAD R11, R0, c[0x0][0x190], RZ ;  /* 0x00006400000b9a24 */ /* 0x000fe400078e02ff */
[----:B------:R-:W-:Y:S01]  /*2220*/  @!P2 IMAD.IADD R0, R7, 0x1, R14 ;  /* 0x000000010700a824 */ /* 0x000fe200078e020e */
[----:B------:R-:W-:Y:S01]  /*2230*/  @!P3 LEA.HI.X R13, R10, c[0x0][0x164], R5, 0x1, P0 ;  /* 0x000059000a0dba11 */ /* 0x000fe200000f0c05 */
[----:B------:R-:W-:Y:S01]  /*2240*/  @!P1 IMAD R7, R4, c[0x0][0x194], R11 ;  /* 0x0000650004079a24 */ /* 0x000fe200078e020b */
[----:B------:R-:W-:Y:S01]  /*2250*/  @!P2 LEA R18, P0, R6, c[0x0][0x160], 0x1 ;  /* 0x000058000612aa11 */ /* 0x000fe200078008ff */
[----:B------:R-:W-:-:S02]  /*2260*/  @!P1 IMAD.WIDE.U32 R4, R4, c[0x0][0x190], R2 ;  /* 0x0000640004049a25 */ /* 0x000fc400078e0002 */
[----:B------:R3:W-:Y:S01]  /*2270*/  @!P3 LDGSTS.E.BYPASS.LTC128B.128 [R241+0x2800], [R12.64] ;  /* 0x028000000cf1bfae */ /* 0x0007e2000b901d52 */
[----:B------:R-:W-:Y:S01]  /*2280*/  @!P2 LEA.HI.X R19, R6, c[0x0][0x164], R0, 0x1, P0 ;  /* 0x000059000613aa11 */ /* 0x000fe200000f0c00 */
[----:B------:R-:W-:Y:S01]  /*2290*/  @!P1 IMAD.IADD R5, R5, 0x1, R7 ;  /* 0x0000000105059824 */ /* 0x000fe200078e0207 */
[----:B------:R-:W-:Y:S01]  /*22a0*/  @!P1 LEA R14, P0, R4, c[0x0][0x160], 0x1 ;  /* 0x00005800040e9a11 */ /* 0x000fe200078008ff */
[----:B------:R-:W-:Y:S02]  /*22b0*/  IMAD R0, R9, c[0x0][0x198], RZ ;  /* 0x0000660009007a24 */ /* 0x000fe400078e02ff */
[----:B------:R-:W-:Y:S01]  /*22c0*/  IMAD.WIDE.U32 R2, R8, c[0x0][0x198], R34 ;  /* 0x0000660008027a25 */ /* 0x000fe200078e0022 */
[----:B------:R-:W-:Y:S01]  /*22d0*/  @!P1 LEA.HI.X R15, R4, c[0x0][0x164], R5, 0x1, P0 ;  /* 0x00005900040f9a11 */ /* 0x000fe200000f0c05 */
[----:B------:R2:W-:Y:S02]  /*22e0*/  @!P2 LDGSTS.E.BYPASS.LTC128B.128 [R241+0x3000], [R18.64] ;  /* 0x0300000012f1afae */ /* 0x0005e4000b901d52 */
[----:B------:R-:W-:Y:S01]  /*22f0*/  IMAD R0, R8, c[0x0][0x19c], R0 ;  /* 0x0000670008007a24 */ /* 0x000fe200078e0200 */
[----:B------:R-:W-:Y:S01]  /*2300*/  IADD3 R2, P0, R2, UR22, RZ ;  /* 0x0000001602027c10 */ /* 0x000fe2000ff1e0ff */
[----:B-----5:R-:W-:Y:S01]  /*2310*/  IMAD.MOV.U32 R20, RZ, RZ, c[0x0][0x19c] ;  /* 0x00006700ff147624 */ /* 0x020fe200078e00ff */
[----:B------:R5:W-:Y:S01]  /*2320*/  @!P1 LDGSTS.E.BYPASS.LTC128B.128 [R241+0x3800], [R14.64] ;  /* 0x038000000ef19fae */ /* 0x000be2000b901d52 */
[----:B----4-:R-:W-:Y:S01]  /*2330*/  IMAD.MOV.U32 R22, RZ, RZ, c[0x0][0x1a4] ;  /* 0x00006900ff167624 */ /* 0x010fe200078e00ff */
[----:B------:R-:W-:Y:S01]  /*2340*/  IADD3.X R3, R3, UR7, R0, P0, !PT ;  /* 0x0000000703037c10 */ /* 0x000fe200087fe400 */
[----:B------:R-:W-:Y:S01]  /*2350*/  ULDC.64 UR6, c[0x0][0x198] ;  /* 0x0000660000067ab9 */ /* 0x000fe20000000a00 */
[----:B------:R-:W-:Y:S01]  /*2360*/  IMAD R0, R25, c[0x0][0x1b0], RZ ;  /* 0x00006c0019007a24 */ /* 0x000fe200078e02ff */
[----:B------:R-:W-:Y:S01]  /*2370*/  USHF.L.U64.HI UR20, UR6, UR15, UR7 ;  /* 0x0000000f06147299 */ /* 0x000fe20008010207 */
[----:B------:R-:W-:Y:S01]  /*2380*/  IMAD.U32 R5, RZ, RZ, UR6 ;  /* 0x00000006ff057e24 */ /* 0x000fe2000f8e00ff */
[----:B------:R-:W-:Y:S01]  /*2390*/  UIMAD UR7, UR12, -0x80, UR14 ;  /* 0xffffff800c0778a4 */ /* 0x000fe2000f8e020e */
[C---:B------:R-:W-:Y:S01]  /*23a0*/  IMAD R0, R24.reuse, c[0x0][0x1b4], R0 ;  /* 0x00006d0018007a24 */ /* 0x040fe200078e0200 */
[----:B------:R-:W-:Y:S01]  /*23b0*/  USHF.L.U32 UR22, UR6, 0x7, URZ ;  /* 0x0000000706167899 */ /* 0x000fe2000800063f */
[----:B-1----:R-:W-:Y:S01]  /*23c0*/  IMAD.WIDE.U32 R38, R24, c[0x0][0x1b0], R2 ;  /* 0x00006c0018267a25 */ /* 0x002fe200078e0002 */
[----:B------:R-:W-:-:S02]  /*23d0*/  UIMAD UR4, UR20, UR12, URZ ;  /* 0x0000000c140472a4 */ /* 0x000fc4000f8e023f */
[----:B------:R-:W-:Y:S01]  /*23e0*/  ISETP.GE.AND P0, PT, R26, UR7, PT ;  /* 0x000000071a007c0c */ /* 0x000fe2000bf06270 */
[----:B------:R-:W-:Y:S01]  /*23f0*/  IMAD.U32 R2, RZ, RZ, UR12 ;  /* 0x0000000cff027e24 */ /* 0x000fe2000f8e00ff */
[----:B------:R-:W-:Y:S01]  /*2400*/  UIMAD UR4, UR17, UR22, UR4 ;  /* 0x00000016110472a4 */ /* 0x000fe2000f8e0204 */
[----:B------:R-:W-:Y:S01]  /*2410*/  IMAD.IADD R37, R39, 0x1, R0 ;  /* 0x0000000127257824 */ /* 0x000fe200078e0200 */
[----:B------:R-:W-:Y:S01]  /*2420*/  ISETP.GE.AND P4, PT, R27, UR7, PT ;  /* 0x000000071b007c0c */ /* 0x000fe2000bf86270 */
[----:B------:R-:W-:Y:S01]  /*2430*/  IMAD.MOV.U32 R36, RZ, RZ, R38 ;  /* 0x000000ffff247224 */ /* 0x000fe200078e0026 */
[----:B------:R-:W-:Y:S01]  /*2440*/  ISETP.GE.AND P3, PT, R33, UR7, PT ;  /* 0x0000000721007c0c */ /* 0x000fe2000bf66270 */
[----:B------:R-:W-:Y:S01]  /*2450*/  IMAD.U32 R0, RZ, RZ, UR6 ;  /* 0x00000006ff007e24 */ /* 0x000fe2000f8e00ff */
[----:B------:R-:W-:Y:S01]  /*2460*/  ISETP.GE.AND P2, PT, R32, UR7, PT ;  /* 0x0000000720007c0c */ /* 0x000fe2000bf46270 */
[----:B------:R-:W-:Y:S01]  /*2470*/  IMAD.WIDE.U32 R2, R2, UR22, R36 ;  /* 0x0000001602027c25 */ /* 0x000fe2000f8e0024 */
[----:B------:R-:W-:Y:S01]  /*2480*/  ISETP.GE.AND P1, PT, R31, UR7, PT ;  /* 0x000000071f007c0c */ /* 0x000fe2000bf26270 */
[----:B------:R-:W-:Y:S02]  /*2490*/  STL.64 [R1+0x70], R38 ;  /* 0x0000702601007387 */ /* 0x000fe40000100a00 */
[----:B------:R-:W-:Y:S01]  /*24a0*/  IMAD.SHL.U32 R6, R20, 0x20, RZ ;  /* 0x0000002014067824 */ /* 0x000fe200078e00ff */
[----:B------:R-:W-:Y:S01]  /*24b0*/  @!P0 LEA R0, P5, R0, R2, 0x4 ;  /* 0x0000000200008211 */ /* 0x000fe200078a20ff */
[----:B------:R-:W-:Y:S01]  /*24c0*/  STL.64 [R1+0x68], R36 ;  /* 0x0000682401007387 */ /* 0x000fe20000100a00 */
[----:B------:R-:W-:Y:S01]  /*24d0*/  IADD3 R3, R3, UR4, RZ ;  /* 0x0000000403037c10 */ /* 0x000fe2000fffe0ff */
[----:B------:R-:W-:-:S03]  /*24e0*/  UIMAD.WIDE.U32 UR4, UR6, 0x20, URZ ;  /* 0x00000020060478a5 */ /* 0x000fc6000f8e003f */
[----:B------:R-:W-:Y:S02]  /*24f0*/  @!P0 LEA.HI.X R5, R5, R3, R20, 0x4, P5 ;  /* 0x0000000305058211 */ /* 0x000fe400028f2414 */
[----:B---3--:R-:W-:Y:S02]  /*2500*/  @!P0 LEA R12, P5, R0, c[0x0][0x168], 0x1 ;  /* 0x00005a00000c8a11 */ /* 0x008fe400078a08ff */
[----:B------:R-:W-:Y:S02]  /*2510*/  @!P4 IADD3 R4, P6, R2, UR4, RZ ;  /* 0x000000040204cc10 */ /* 0x000fe4000ffde0ff */
[----:B------:R-:W-:Y:S01]  /*2520*/  @!P0 LEA.HI.X R13, R0, c[0x0][0x16c], R5, 0x1, P5 ;  /* 0x00005b00000d8a11 */ /* 0x000fe200028f0c05 */
[----:B------:R-:W-:Y:S01]  /*2530*/  IMAD.U32 R5, RZ, RZ, UR6 ;  /* 0x00000006ff057e24 */ /* 0x000fe2000f8e00ff */
[----:B------:R-:W-:Y:S02]  /*2540*/  ISETP.GE.AND P5, PT, R8, UR7, PT ;  /* 0x0000000708007c0c */ /* 0x000fe4000bfa6270 */
[----:B------:R-:W-:Y:S01]  /*2550*/  @!P4 IADD3.X R0, R3, UR5, R6, P6, !PT ;  /* 0x000000050300cc10 */ /* 0x000fe2000b7fe406 */
[----:B------:R-:W-:Y:S01]  /*2560*/  ULDC.64 UR4, c[0x0][0x1a0] ;  /* 0x0000680000047ab9 */ /* 0x000fe20000000a00 */
[----:B------:R-:W-:Y:S01]  /*2570*/  @!P4 LEA R10, P6, R4, c[0x0][0x168], 0x1 ;  /* 0x00005a00040aca11 */ /* 0x000fe200078c08ff */
[----:B------:R-:W-:-:S02]  /*2580*/  USHF.L.U64.HI UR5, UR4, UR15, UR5 ;  /* 0x0000000f04057299 */ /* 0x000fc40008010205 */
[----:B------:R-:W-:Y:S01]  /*2590*/  USHF.L.U32 UR15, UR4, 0x7, URZ ;  /* 0x00000007040f7899 */ /* 0x000fe2000800063f */
[----:B------:R-:W-:Y:S01]  /*25a0*/  @!P4 LEA.HI.X R11, R4, c[0x0][0x16c], R0, 0x1, P6 ;  /* 0x00005b00040bca11 */ /* 0x000fe200030f0c00 */
[----:B------:R-:W-:-:S04]  /*25b0*/  @!P3 IMAD.WIDE.U32 R4, R5, 0x30, R2 ;  /* 0x000000300504b825 */ /* 0x000fc800078e0002 */
[----:B------:R-:W-:Y:S01]  /*25c0*/  @!P3 IMAD R0, R20, 0x30, RZ ;  /* 0x000000301400b824 */ /* 0x000fe200078e02ff */
[----:B------:R-:W-:-:S03]  /*25d0*/  @!P5 LEA R6, P6, R2, c[0x0][0x168], 0x1 ;  /* 0x00005a000206da11 */ /* 0x000fc600078c08ff */
[----:B------:R-:W-:Y:S01]  /*25e0*/  @!P3 IMAD.IADD R0, R5, 0x1, R0 ;  /* 0x000000010500b824 */ /* 0x000fe200078e0200 */
[----:B------:R-:W-:Y:S01]  /*25f0*/  @!P5 LEA.HI.X R7, R2, c[0x0][0x16c], R3, 0x1, P6 ;  /* 0x00005b000207da11 */ /* 0x000fe200030f0c03 */
[----:B------:R-:W-:Y:S01]  /*2600*/  @!P1 IMAD R5, R20, 0x50, RZ ;  /* 0x0000005014059824 */ /* 0x000fe200078e02ff */
[----:B--2---:R-:W-:-:S03]  /*2610*/  @!P3 LEA R18, P6, R4, c[0x0][0x168], 0x1 ;  /* 0x00005a000412ba11 */ /* 0x004fc600078c08ff */
[----:B------:R1:W-:Y:S01]  /*2620*/  @!P5 LDGSTS.E.BYPASS.LTC128B.128 [R241+0x4000], [R6.64] ;  /* 0x0400000006f1dfae */ /* 0x0003e2000b901d52 */
[----:B------:R-:W-:Y:S01]  /*2630*/  @!P3 LEA.HI.X R19, R4, c[0x0][0x16c], R0, 0x1, P6 ;  /* 0x00005b000413ba11 */ /* 0x000fe200030f0c00 */
[----:B------:R-:W-:Y:S01]  /*2640*/  IMAD.U32 R0, RZ, RZ, UR6 ;  /* 0x00000006ff007e24 */ /* 0x000fe2000f8e00ff */
[----:B------:R-:W-:Y:S01]  /*2650*/  ISETP.GE.AND P5, PT, R30, UR7, PT ;  /* 0x000000071e007c0c */ /* 0x000fe2000bfa6270 */
[----:B------:R-:W-:Y:S01]  /*2660*/  IMAD.U32 R4, RZ, RZ, UR6 ;  /* 0x00000006ff047e24 */ /* 0x000fe2000f8e00ff */
[----:B------:R2:W-:Y:S01]  /*2670*/  @!P0 LDGSTS.E.BYPASS.LTC128B.128 [R241+0x4800], [R12.64] ;  /* 0x048000000cf18fae */ /* 0x0005e2000b901d52 */
[----:B------:R-:W-:Y:S02]  /*2680*/  ISETP.GE.AND P0, PT, R29, UR7, PT ;  /* 0x000000071d007c0c */ /* 0x000fe4000bf06270 */
[----:B------:R-:W-:Y:S01]  /*2690*/  @!P2 LEA R0, P6, R0, R2, 0x6 ;  /* 0x000000020000a211 */ /* 0x000fe200078c30ff */
[----:B------:R3:W-:Y:S03]  /*26a0*/  @!P4 LDGSTS.E.BYPASS.LTC128B.128 [R241+0x5000], [R10.64] ;  /* 0x050000000af1cfae */ /* 0x0007e6000b901d52 */
[----:B------:R-:W-:Y:S01]  /*26b0*/  @!P2 LEA.HI.X R4, R4, R3, R20, 0x6, P6 ;  /* 0x000000030404a211 */ /* 0x000fe200030f3414 */
[----:B------:R4:W-:Y:S01]  /*26c0*/  @!P3 LDGSTS.E.BYPASS.LTC128B.128 [R241+0x5800], [R18.64] ;  /* 0x0580000012f1bfae */ /* 0x0009e2000b901d52 */
[----:B------:R-:W-:-:S02]  /*26d0*/  @!P2 LEA R16, P6, R0, c[0x0][0x168], 0x1 ;  /* 0x00005a000010aa11 */ /* 0x000fc400078c08ff */
[----:B------:R-:W-:Y:S02]  /*26e0*/  ISETP.GE.AND P3, PT, R27, UR7, PT ;  /* 0x000000071b007c0c */ /* 0x000fe4000bf66270 */
[----:B------:R-:W-:Y:S01]  /*26f0*/  @!P2 LEA.HI.X R17, R0, c[0x0][0x16c], R4, 0x1, P6 ;  /* 0x00005b000011aa11 */ /* 0x000fe200030f0c04 */
[----:B------:R-:W-:-:S04]  /*2700*/  IMAD.U32 R4, RZ, RZ, UR6 ;  /* 0x00000006ff047e24 */ /* 0x000fc8000f8e00ff */
[----:B------:R4:W-:Y:S01]  /*2710*/  @!P2 LDGSTS.E.BYPASS.LTC128B.128 [R241+0x6000], [R16.64] ;  /* 0x0600000010f1afae */ /* 0x0009e2000b901d52 */
[----:B-1----:R-:W-:-:S04]  /*2720*/  IMAD.U32 R6, RZ, RZ, UR6 ;  /* 0x00000006ff067e24 */ /* 0x002fc8000f8e00ff */
[----:B------:R-:W-:-:S04]  /*2730*/  @!P1 IMAD.WIDE.U32 R6, R6, 0x50, R2 ;  /* 0x0000005006069825 */ /* 0x000fc800078e0002 */
[----:B------:R-:W-:Y:S01]  /*2740*/  @!P1 IMAD.IADD R0, R7, 0x1, R5 ;  /* 0x0000000107009824 */ /* 0x000fe200078e0205 */
[----:B-----5:R-:W-:Y:S01]  /*2750*/  @!P1 LEA R14, P6, R6, c[0x0][0x168], 0x1 ;  /* 0x00005a00060e9a11 */ /* 0x020fe200078c08ff */
[----:B------:R-:W-:-:S03]  /*2760*/  @!P5 IMAD.WIDE.U32 R4, R4, 0x60, R2 ;  /* 0x000000600404d825 */ /* 0x000fc600078e0002 */
[----:B------:R-:W-:Y:S01]  /*2770*/  @!P1 LEA.HI.X R15, R6, c[0x0][0x16c], R0, 0x1, P6 ;  /* 0x00005b00060f9a11 */ /* 0x000fe200030f0c00 */
[----:B--2---:R-:W-:Y:S01]  /*2780*/  @!P5 IMAD R12, R20, 0x60, RZ ;  /* 0x00000060140cd824 */ /* 0x004fe200078e02ff */
[----:B---3--:R-:W-:Y:S01]  /*2790*/  @!P5 LEA R10, P4, R4, c[0x0][0x168], 0x1 ;  /* 0x00005a00040ada11 */ /* 0x008fe200078808ff */
[----:B------:R-:W-:Y:S02]  /*27a0*/  IMAD R0, R9, c[0x0][0x1a0], RZ ;  /* 0x0000680009007a24 */ /* 0x000fe400078e02ff */
[----:B------:R-:W-:Y:S01]  /*27b0*/  @!P5 IMAD.IADD R5, R5, 0x1, R12 ;  /* 0x000000010505d824 */ /* 0x000fe200078e020c */
[----:B------:R1:W-:Y:S01]  /*27c0*/  @!P1 LDGSTS.E.BYPASS.LTC128B.128 [R241+0x6800], [R14.64] ;  /* 0x068000000ef19fae */ /* 0x0003e2000b901d52 */
[----:B------:R-:W-:Y:S01]  /*27d0*/  IMAD.WIDE.U32 R6, R8, c[0x0][0x1a0], R34 ;  /* 0x0000680008067a25 */ /* 0x000fe200078e0022 */
[----:B------:R-:W-:Y:S02]  /*27e0*/  ISETP.GE.AND P1, PT, R33, UR7, PT ;  /* 0x0000000721007c0c */ /* 0x000fe4000bf26270 */
[----:B------:R-:W-:Y:S01]  /*27f0*/  @!P5 LEA.HI.X R11, R4, c[0x0][0x16c], R5, 0x1, P4 ;  /* 0x00005b00040bda11 */ /* 0x000fe200020f0c05 */
[----:B------:R-:W-:Y:S01]  /*2800*/  IMAD.U32 R9, RZ, RZ, UR6 ;  /* 0x00000006ff097e24 */ /* 0x000fe2000f8e00ff */
[----:B------:R-:W-:Y:S01]  /*2810*/  IADD3 R6, P6, R6, UR24, RZ ;  /* 0x0000001806067c10 */ /* 0x000fe2000ffde0ff */
[----:B------:R-:W-:Y:S01]  /*2820*/  IMAD R0, R8, c[0x0][0x1a4], R0 ;  /* 0x0000690008007a24 */ /* 0x000fe200078e0200 */
[----:B------:R-:W-:Y:S01]  /*2830*/  ISETP.GE.AND P4, PT, R26, UR7, PT ;  /* 0x000000071a007c0c */ /* 0x000fe2000bf86270 */
[----:B------:R-:W-:Y:S01]  /*2840*/  @!P0 IMAD.WIDE.U32 R2, R9, 0x70, R2 ;  /* 0x0000007009028825 */ /* 0x000fe200078e0002 */
[----:B------:R2:W-:Y:S01]  /*2850*/  @!P5 LDGSTS.E.BYPASS.LTC128B.128 [R241+0x7000], [R10.64] ;  /* 0x070000000af1dfae */ /* 0x0005e2000b901d52 */
[----:B------:R-:W-:Y:S01]  /*2860*/  LEA.HI R9, R28, R240, RZ, 0x4 ;  /* 0x000000f01c097211 */ /* 0x000fe200078f20ff */
[----:B------:R-:W-:Y:S01]  /*2870*/  UIMAD.WIDE.U32 UR24, UR4, 0x20, URZ ;  /* 0x00000020041878a5 */ /* 0x000fe2000f8e003f */
[----:B------:R-:W-:Y:S01]  /*2880*/  @!P0 IMAD R4, R20, 0x70, RZ ;  /* 0x0000007014048824 */ /* 0x000fe200078e02ff */
[----:B------:R-:W-:Y:S01]  /*2890*/  IADD3.X R7, R7, UR21, R0, P6, !PT ;  /* 0x0000001507077c10 */ /* 0x000fe2000b7fe400 */
[----:B------:R-:W-:Y:S01]  /*28a0*/  IMAD R0, R25, c[0x0][0x1b8], RZ ;  /* 0x00006e0019007a24 */ /* 0x000fe200078e02ff */
[----:B------:R-:W-:Y:S01]  /*28b0*/  UIMAD UR21, UR5, UR12, URZ ;  /* 0x0000000c051572a4 */ /* 0x000fe2000f8e023f */
[----:B------:R-:W-:Y:S01]  /*28c0*/  @!P0 IMAD.IADD R3, R3, 0x1, R4 ;  /* 0x0000000103038824 */ /* 0x000fe200078e0204 */
[----:B------:R-:W-:Y:S01]  /*28d0*/  @!P0 LEA R4, P6, R2, c[0x0][0x168], 0x1 ;  /* 0x00005a0002048a11 */ /* 0x000fe200078c08ff */
[C---:B------:R-:W-:Y:S01]  /*28e0*/  IMAD R0, R24.reuse, c[0x0][0x1bc], R0 ;  /* 0x00006f0018007a24 */ /* 0x040fe200078e0200 */
[----:B------:R-:W-:Y:S01]  /*28f0*/  UIMAD UR21, UR17, UR15, UR21 ;  /* 0x0000000f111572a4 */ /* 0x000fe2000f8e0215 */
[----:B------:R-:W-:Y:S01]  /*2900*/  IMAD.WIDE.U32 R6, R24, c[0x0][0x1b8], R6 ;  /* 0x00006e0018067a25 */ /* 0x000fe200078e0006 */
[----:B------:R-:W-:Y:S01]  /*2910*/  @!P0 LEA.HI.X R5, R2, c[0x0][0x16c], R3, 0x1, P6 ;  /* 0x00005b0002058a11 */ /* 0x000fe200030f0c03 */
[----:B------:R-:W-:Y:S01]  /*2920*/  ULDC UR17, c[0x0][0x2e4] ;  /* 0x0000b90000117ab9 */ /* 0x000fe20000000800 */
[----:B------:R-:W-:Y:S01]  /*2930*/  ISETP.GE.AND P5, PT, R8, UR7, PT ;  /* 0x0000000708007c0c */ /* 0x000fe2000bfa6270 */
[----:B------:R-:W-:Y:S01]  /*2940*/  IMAD.IADD R13, R7, 0x1, R0 ;  /* 0x00000001070d7824 */ /* 0x000fe200078e0200 */
[----:B------:R3:W-:Y:S01]  /*2950*/  STL.64 [R1+0x38], R6 ;  /* 0x0000380601007387 */ /* 0x0007e20000100a00 */
[----:B------:R-:W-:Y:S01]  /*2960*/  IMAD.U32 R2, RZ, RZ, UR12 ;  /* 0x0000000cff027e24 */ /* 0x000fe2000f8e00ff */
[----:B------:R-:W-:Y:S01]  /*2970*/  ISETP.GE.AND P6, PT, R31, UR7, PT ;  /* 0x000000071f007c0c */ /* 0x000fe2000bfc6270 */
[----:B------:R-:W-:Y:S01]  /*2980*/  IMAD.MOV.U32 R12, RZ, RZ, R6 ;  /* 0x000000ffff0c7224 */ /* 0x000fe200078e0006 */
[----:B------:R5:W-:Y:S01]  /*2990*/  @!P0 LDGSTS.E.BYPASS.LTC128B.128 [R241+0x7800], [R4.64] ;  /* 0x0780000004f18fae */ /* 0x000be2000b901d52 */
[----:B------:R-:W-:Y:S01]  /*29a0*/  IMAD.U32 R0, RZ, RZ, UR4 ;  /* 0x00000004ff007e24 */ /* 0x000fe2000f8e00ff */
[----:B------:R-:W-:Y:S01]  /*29b0*/  UIADD3 UR17, UR14, -UR17, -UR16 ;  /* 0x800000110e117290 */ /* 0x000fe2000fffe810 */
[----:B------:R-:W-:Y:S01]  /*29c0*/  IMAD.WIDE.U32 R2, R2, UR15, R12 ;  /* 0x0000000f02027c25 */ /* 0x000fe2000f8e000c */
[----:B------:R-:W0:Y:S01]  /*29d0*/  LDGDEPBAR ;  /* 0x00000000000079af */ /* 0x000e220000000000 */
[----:B--2---:R-:W-:-:S02]  /*29e0*/  SHF.R.S32.HI R10, RZ, 0x4, R9 ;  /* 0x00000004ff0a7819 */ /* 0x004fc40000011409 */
[----:B------:R-:W-:Y:S01]  /*29f0*/  IMAD.SHL.U32 R11, R22, 0x20, RZ ;  /* 0x00000020160b7824 */ /* 0x000fe200078e00ff */
[----:B------:R-:W-:Y:S01]  /*2a00*/  @!P4 LEA R0, P0, R0, R2, 0x4 ;  /* 0x000000020000c211 */ /* 0x000fe200078020ff */
[----:B------:R2:W-:Y:S01]  /*2a10*/  STL.64 [R1+0x30], R12 ;  /* 0x0000300c01007387 */ /* 0x0005e20000100a00 */
[----:B------:R-:W-:Y:S01]  /*2a20*/  IADD3 R3, R3, UR21, RZ ;  /* 0x0000001503037c10 */ /* 0x000fe2000fffe0ff */
[----:B------:R-:W-:Y:S01]  /*2a30*/  IMAD.SHL.U32 R8, R8, 0x8, RZ ;  /* 0x0000000808087824 */ /* 0x000fe200078e00ff */
[----:B------:R-:W-:Y:S01]  /*2a40*/  UIADD3 UR21, UR14, 0x1, -UR16 ;  /* 0x000000010e157890 */ /* 0x000fe2000fffe810 */
[----:B---3--:R-:W-:Y:S02]  /*2a50*/  LEA.HI R7, R9, R10, RZ, 0x1 ;  /* 0x0000000a09077211 */ /* 0x008fe400078f08ff */
[----:B------:R-:W-:Y:S01]  /*2a60*/  @!P4 LEA R6, P2, R0, c[0x0][0x170], 0x1 ;  /* 0x00005c000006ca11 */ /* 0x000fe200078408ff */
[----:B-----5:R-:W-:Y:S01]  /*2a70*/  IMAD.U32 R5, RZ, RZ, UR4 ;  /* 0x00000004ff057e24 */ /* 0x020fe2000f8e00ff */
[----:B------:R-:W-:-:S04]  /*2a80*/  DEPBAR.LE SB0, 0x0 ;  /* 0x000080000000791a */ /* 0x000fc80000000000 */
[----:B------:R-:W-:Y:S01]  /*2a90*/  BAR.SYNC.DEFER_BLOCKING 0x0 ;  /* 0x0000000000007b1d */ /* 0x000fe20000010000 */
[----:B------:R-:W-:Y:S02]  /*2aa0*/  LOP3.LUT R7, R7, 0xfffffffe, RZ, 0xc0, !PT ;  /* 0xfffffffe07077812 */ /* 0x000fe400078ec0ff */
[----:B------:R-:W-:Y:S02]  /*2ab0*/  @!P4 LEA.HI.X R5, R5, R3, R22, 0x4, P0 ;  /* 0x000000030505c211 */ /* 0x000fe400000f2416 */
[----:B------:R-:W-:Y:S01]  /*2ac0*/  @!P3 IADD3 R4, P0, R2, UR24, RZ ;  /* 0x000000180204bc10 */ /* 0x000fe2000ff1e0ff */
[----:B------:R-:W-:Y:S01]  /*2ad0*/  IMAD.IADD R21, R10, 0x1, -R7 ;  /* 0x000000010a157824 */ /* 0x000fe200078e0a07 */
[----:B------:R-:W-:Y:S01]  /*2ae0*/  @!P4 LEA.HI.X R7, R0, c[0x0][0x174], R5, 0x1, P2 ;  /* 0x00005d000007ca11 */ /* 0x000fe200010f0c05 */
[----:B------:R-:W-:Y:S01]  /*2af0*/  IMAD.U32 R5, RZ, RZ, UR4 ;  /* 0x00000004ff057e24 */ /* 0x000fe2000f8e00ff */
[----:B------:R-:W-:Y:S01]  /*2b00*/  @!P3 IADD3.X R0, R3, UR25, R11, P0, !PT ;  /* 0x000000190300bc10 */ /* 0x000fe200087fe40b */
[----:B--2---:R-:W-:Y:S01]  /*2b10*/  IMAD.U32 R12, RZ, RZ, UR4 ;  /* 0x00000004ff0c7e24 */ /* 0x004fe2000f8e00ff */
[----:B------:R-:W-:Y:S01]  /*2b20*/  @!P5 LEA R10, P2, R2, c[0x0][0x170], 0x1 ;  /* 0x00005c00020ada11 */ /* 0x000fe200078408ff */
[----:B------:R-:W-:Y:S01]  /*2b30*/  IMAD.U32 R13, RZ, RZ, UR4 ;  /* 0x00000004ff0d7e24 */ /* 0x000fe2000f8e00ff */
[----:B----4-:R-:W-:-:S02]  /*2b40*/  @!P3 LEA R18, P0, R4, c[0x0][0x170], 0x1 ;  /* 0x00005c000412ba11 */ /* 0x010fc400078008ff */
[----:B------:R-:W-:Y:S02]  /*2b50*/  LOP3.LUT R9, R9, 0xfffffff0, RZ, 0xc0, !PT ;  /* 0xfffffff009097812 */ /* 0x000fe400078ec0ff */
[----:B------:R-:W-:Y:S02]  /*2b60*/  @!P5 LEA.HI.X R11, R2, c[0x0][0x174], R3, 0x1, P2 ;  /* 0x00005d00020bda11 */ /* 0x000fe400010f0c03 */
[----:B------:R-:W-:Y:S01]  /*2b70*/  @!P3 LEA.HI.X R19, R4, c[0x0][0x174], R0, 0x1, P0 ;  /* 0x00005d000413ba11 */ /* 0x000fe200000f0c00 */
[----:B------:R-:W-:Y:S01]  /*2b80*/  IMAD.IADD R0, R240, 0x1, -R9 ;  /* 0x00000001f0007824 */ /* 0x000fe200078e0a09 */
[----:B------:R-:W-:Y:S01]  /*2b90*/  ISETP.GE.AND P0, PT, R32, UR7, PT ;  /* 0x0000000720007c0c */ /* 0x000fe2000bf06270 */
[----:B------:R-:W-:Y:S01]  /*2ba0*/  @!P1 IMAD.WIDE.U32 R4, R5, 0x30, R2 ;  /* 0x0000003005049825 */ /* 0x000fe200078e0002 */
[----:B------:R-:W-:Y:S03]  /*2bb0*/  @P5 STS.128 [R241+0x8000], RZ ;  /* 0x008000fff1005388 */ /* 0x000fe60000000c00 */
[----:B------:R-:W-:Y:S01]  /*2bc0*/  @!P1 IMAD R9, R22, 0x30, RZ ;  /* 0x0000003016099824 */ /* 0x000fe200078e02ff */
[----:B------:R-:W-:Y:S01]  /*2bd0*/  @!P1 LEA R16, P2, R4, c[0x0][0x170], 0x1 ;  /* 0x00005c0004109a11 */ /* 0x000fe200078408ff */
[----:B------:R-:W-:Y:S01]  /*2be0*/  @!PT LDS RZ, [RZ] ;  /* 0x00000000fffff984 */ /* 0x000fe20000000800 */
[----:B------:R-:W-:Y:S01]  /*2bf0*/  @!PT LDS RZ, [RZ] ;  /* 0x00000000fffff984 */ /* 0x000fe20000000800 */
[----:B------:R-:W-:Y:S01]  /*2c00*/  @!PT LDS RZ, [RZ] ;  /* 0x00000000fffff984 */ /* 0x000fe20000000800 */
[----:B------:R2:W-:Y:S01]  /*2c10*/  @!P5 LDGSTS.E.BYPASS.LTC128B.128 [R241+0x8000], [R10.64] ;  /* 0x080000000af1dfae */ /* 0x0005e2000b901d52 */
[----:B------:R-:W-:Y:S01]  /*2c20*/  ISETP.GE.AND P5, PT, R30, UR7, PT ;  /* 0x000000071e007c0c */ /* 0x000fe2000bfa6270 */
[----:B------:R-:W-:-:S02]  /*2c30*/  @!P1 IMAD.IADD R5, R5, 0x1, R9 ;  /* 0x0000000105059824 */ /* 0x000fc400078e0209 */
[----:B------:R-:W-:Y:S01]  /*2c40*/  @P4 STS.128 [R241+0x8800], RZ ;  /* 0x008800fff1004388 */ /* 0x000fe20000000c00 */
[----:B------:R-:W-:Y:S02]  /*2c50*/  IMAD.U32 R9, RZ, RZ, UR4 ;  /* 0x00000004ff097e24 */ /* 0x000fe4000f8e00ff */
[----:B------:R-:W-:Y:S01]  /*2c60*/  @!P1 LEA.HI.X R17, R4, c[0x0][0x174], R5, 0x1, P2 ;  /* 0x00005d0004119a11 */ /* 0x000fe200010f0c05 */
[----:B------:R-:W-:Y:S01]  /*2c70*/  @!PT LDS RZ, [RZ] ;  /* 0x00000000fffff984 */ /* 0x000fe20000000800 */
[----:B------:R-:W-:Y:S01]  /*2c80*/  @!PT LDS RZ, [RZ] ;  /* 0x00000000fffff984 */ /* 0x000fe20000000800 */
[----:B------:R-:W-:Y:S01]  /*2c90*/  @!PT LDS RZ, [RZ] ;  /* 0x00000000fffff984 */ /* 0x000fe20000000800 */
[----:B------:R3:W-:Y:S01]  /*2ca0*/  @!P4 LDGSTS.E.BYPASS.LTC128B.128 [R241+0x8800], [R6.64] ;  /* 0x0880000006f1cfae */ /* 0x0007e2000b901d52 */
[----:B------:R-:W-:Y:S01]  /*2cb0*/  ISETP.GE.AND P4, PT, R29, UR7, PT ;  /* 0x000000071d007c0c */ /* 0x000fe2000bf86270 */
[----:B------:R-:W-:Y:S01]  /*2cc0*/  IMAD.U32 R4, RZ, RZ, UR4 ;  /* 0x00000004ff047e24 */ /* 0x000fe2000f8e00ff */
[----:B------:R-:W-:Y:S01]  /*2cd0*/  @!P0 LEA R9, P2, R9, R2, 0x6 ;  /* 0x0000000209098211 */ /* 0x000fe200078430ff */
[----:B------:R-:W-:Y:S01]  /*2ce0*/  @P3 STS.128 [R241+0x9000], RZ ;  /* 0x009000fff1003388 */ /* 0x000fe20000000c00 */
[----:B------:R-:W-:Y:S01]  /*2cf0*/  ULDC UR7, c[0x0][0x2e8] ;  /* 0x0000ba0000077ab9 */ /* 0x000fe20000000800 */
[----:B------:R-:W-:Y:S01]  /*2d00*/  @!P6 IMAD.WIDE.U32 R4, R4, 0x50, R2 ;  /* 0x000000500404e825 */ /* 0x000fe200078e0002 */
[----:B------:R-:W-:Y:S01]  /*2d10*/  @!P0 LEA.HI.X R12, R12, R3, R22, 0x6, P2 ;  /* 0x000000030c0c8211 */ /* 0x000fe200010f3416 */
[----:B------:R-:W-:Y:S01]  /*2d20*/  @!PT LDS RZ, [RZ] ;  /* 0x00000000fffff984 */ /* 0x000fe20000000800 */
[----:B------:R-:W-:Y:S01]  /*2d30*/  @!PT LDS RZ, [RZ] ;  /* 0x00000000fffff984 */ /* 0x000fe20000000800 */
[----:B------:R-:W-:Y:S01]  /*2d40*/  @!PT LDS RZ, [RZ] ;  /* 0x00000000fffff984 */ /* 0x000fe20000000800 */
[----:B------:R4:W-:Y:S01]  /*2d50*/  @!P3 LDGSTS.E.BYPASS.LTC128B.128 [R241+0x9000], [R18.64] ;  /* 0x0900000012f1bfae */ /* 0x0009e2000b901d52 */
[----:B-1----:R-:W-:Y:S01]  /*2d60*/  @!P0 LEA R14, P2, R9, c[0x0][0x170], 0x1 ;  /* 0x00005c00090e8a11 */ /* 0x002fe200078408ff */
[----:B------:R-:W-:-:S02]  /*2d70*/  UIADD3 UR7, UR21, UR7, URZ ;  /* 0x0000000715077290 */ /* 0x000fc4000fffe03f */
[----:B------:R-:W-:Y:S01]  /*2d80*/  @P1 STS.128 [R241+0x9800], RZ ;  /* 0x009800fff1001388 */ /* 0x000fe20000000c00 */
[----:B------:R-:W-:Y:S01]  /*2d90*/  @!P0 LEA.HI.X R15, R9, c[0x0][0x174], R12, 0x1, P2 ;  /* 0x00005d00090f8a11 */ /* 0x000fe200010f0c0c */
[----:B------:R-:W-:Y:S01]  /*2da0*/  IMAD.SHL.U32 R9, R21, 0x8, RZ ;  /* 0x0000000815097824 */ /* 0x000fe200078e00ff */
[----:B------:R-:W-:Y:S01]  /*2db0*/  @!P6 LEA R12, P2, R4, c[0x0][0x170], 0x1 ;  /* 0x00005c00040cea11 */ /* 0x000fe200078408ff */
[----:B------:R-:W-:Y:S01]  /*2dc0*/  @!PT LDS RZ, [RZ] ;  /* 0x00000000fffff984 */ /* 0x000fe20000000800 */
[----:B------:R-:W-:Y:S01]  /*2dd0*/  @!PT LDS RZ, [RZ] ;  /* 0x00000000fffff984 */ /* 0x000fe20000000800 */
[----:B------:R-:W-:Y:S01]  /*2de0*/  @!PT LDS RZ, [RZ] ;  /* 0x00000000fffff984 */ /* 0x000fe20000000800 */
[----:B------:R4:W-:Y:S01]  /*2df0*/  @!P1 LDGSTS.E.BYPASS.LTC128B.128 [R241+0x9800], [R16.64] ;  /* 0x0980000010f19fae */ /* 0x0009e2000b901d52 */
[----:B--2---:R-:W-:Y:S01]  /*2e00*/  SHF.R.S32.HI R10, RZ, 0x1f, R0 ;  /* 0x0000001fff0a7819 */ /* 0x004fe20000011400 */
[----:B------:R-:W-:Y:S02]  /*2e10*/  @!P4 IMAD.MOV.U32 R11, RZ, RZ, R3 ;  /* 0x000000ffff0bc224 */ /* 0x000fe400078e0003 */
[----:B------:R-:W-:Y:S01]  /*2e20*/  @P0 STS.128 [R241+0xa000], RZ ;  /* 0x00a000fff1000388 */ /* 0x000fe20000000c00 */
[----:B------:R-:W-:Y:S01]  /*2e30*/  LEA.HI R20, R10, R0, RZ, 0x3 ;  /* 0x000000000a147211 */ /* 0x000fe200078f18ff */
[----:B------:R-:W-:-:S02]  /*2e40*/  @!P4 IMAD.MOV.U32 R10, RZ, RZ, R2 ;  /* 0x000000ffff0ac224 */ /* 0x000fc400078e0002 */
[----:B------:R-:W-:Y:S01]  /*2e50*/  @!PT LDS RZ, [RZ] ;  /* 0x00000000fffff984 */ /* 0x000fe20000000800 */
[----:B------:R-:W-:Y:S01]  /*2e60*/  @!PT LDS RZ, [RZ] ;  /* 0x00000000fffff984 */ /* 0x000fe20000000800 */
[----:B------:R-:W-:Y:S01]  /*2e70*/  @!PT LDS RZ, [RZ] ;  /* 0x00000000fffff984 */ /* 0x000fe20000000800 */
[----:B------:R1:W-:Y:S01]  /*2e80*/  @!P0 LDGSTS.E.BYPASS.LTC128B.128 [R241+0xa000], [R14.64] ;  /* 0x0a0000000ef18fae */ /* 0x0003e2000b901d52 */
[----:B---3--:R-:W-:Y:S01]  /*2e90*/  LOP3.LUT R6, R20, 0xfffffff8, RZ, 0xc0, !PT ;  /* 0xfffffff814067812 */ /* 0x008fe200078ec0ff */
[----:B------:R-:W-:Y:S02]  /*2ea0*/  @!P5 IMAD.MOV.U32 R7, RZ, RZ, R3 ;  /* 0x000000ffff07d224 */ /* 0x000fe400078e0003 */
[----:B------:R-:W-:Y:S02]  /*2eb0*/  @P6 STS.128 [R241+0xa800], RZ ;  /* 0x00a800fff1006388 */ /* 0x000fe40000000c00 */
[----:B------:R-:W-:Y:S02]  /*2ec0*/  IMAD.IADD R48, R0, 0x1, -R6 ;  /* 0x0000000100307824 */ /* 0x000fe400078e0a06 */
[----:B------:R-:W-:Y:S02]  /*2ed0*/  @!P5 IMAD.MOV.U32 R6, RZ, RZ, R2 ;  /* 0x000000ffff06d224 */ /* 0x000fe400078e0002 */
[----:B------:R-:W-:-:S02]  /*2ee0*/  @!P6 IMAD R0, R22, 0x50, RZ ;  /* 0x000000501600e824 */ /* 0x000fc400078e02ff */
[----:B------:R-:W-:-:S04]  /*2ef0*/  @!P5 IMAD.WIDE.U32 R2, R13, 0x60, R6 ;  /* 0x000000600d02d825 */ /* 0x000fc800078e0006 */
[----:B------:R-:W-:Y:S02]  /*2f00*/  IMAD.SHL.U32 R7, R49, 0x40, RZ ;  /* 0x0000004031077824 */ /* 0x000fe400078e00ff */
[----:B------:R-:W-:Y:S02]  /*2f10*/  @!P6 IMAD.IADD R5, R5, 0x1, R0 ;  /* 0x000000010505e824 */ /* 0x000fe400078e0200 */
[----:B------:R-:W-:Y:S01]  /*2f20*/  IMAD.U32 R6, RZ, RZ, UR4 ;  /* 0x00000004ff067e24 */ /* 0x000fe2000f8e00ff */
[----:B------:R-:W-:Y:S02]  /*2f30*/  LOP3.LUT R0, R7, 0x1c0, RZ, 0xc0, !PT ;  /* 0x000001c007007812 */ /* 0x000fe400078ec0ff */
[----:B------:R-:W-:Y:S01]  /*2f40*/  @!P6 LEA.HI.X R13, R4, c[0x0][0x174], R5, 0x1, P2 ;  /* 0x00005d00040dea11 */ /* 0x000fe200010f0c05 */
[----:B------:R-:W-:Y:S01]  /*2f50*/  @!P5 IMAD R4, R22, 0x60, RZ ;  /* 0x000000601604d824 */ /* 0x000fe200078e02ff */
[----:B------:R-:W-:Y:S01]  /*2f60*/  LOP3.LUT R8, R0, 0x8, R8, 0xf8, !PT ;  /* 0x0000000800087812 */ /* 0x000fe200078ef808 */
[----:B------:R-:W-:Y:S01]  /*2f70*/  @!P4 IMAD.WIDE.U32 R6, R6, 0x70, R10 ;  /* 0x000000700606c825 */ /* 0x000fe200078e000a */
[----:B------:R-:W-:Y:S01]  /*2f80*/  SHF.R.U32.HI R5, RZ, 0x3, R0 ;  /* 0x00000003ff057819 */ /* 0x000fe20000011600 */
[----:B------:R-:W-:Y:S01]  /*2f90*/  @!PT LDS RZ, [RZ] ;  /* 0x00000000fffff984 */ /* 0x000fe20000000800 */
[----:B------:R-:W-:Y:S01]  /*2fa0*/  @!PT LDS RZ, [RZ] ;  /* 0x00000000fffff984 */ /* 0x000fe20000000800 */
[----:B------:R-:W-:Y:S01]  /*2fb0*/  @!PT LDS RZ, [RZ] ;  /* 0x00000000fffff984 */ /* 0x000fe20000000800 */
[----:B------:R1:W-:Y:S02]  /*2fc0*/  @!P6 LDGSTS.E.BYPASS.LTC128B.128 [R241+0xa800], [R12.64] ;  /* 0x0a8000000cf1efae */ /* 0x0003e4000b901d52 */
[----:B------:R-:W-:Y:S01]  /*2fd0*/  IMAD.SHL.U32 R0, R48, 0x40, RZ ;  /* 0x0000004030007824 */ /* 0x000fe200078e00ff */
[----:B------:R-:W-:Y:S01]  /*2fe0*/  LOP3.LUT R10, R8, R5, RZ, 0x3c, !PT ;  /* 0x00000005080a7212 */ /* 0x000fe200078e3cff */
[----:B------:R-:W-:Y:S01]  /*2ff0*/  @!P5 IMAD.IADD R3, R3, 0x1, R4 ;  /* 0x000000010303d824 */ /* 0x000fe200078e0204 */
[----:B------:R-:W-:Y:S01]  /*3000*/  @!P5 LEA R4, P2, R2, c[0x0][0x170], 0x1 ;  /* 0x00005c000204da11 */ /* 0x000fe200078408ff */
[----:B------:R-:W-:Y:S01]  /*3010*/  @!P4 IMAD R11, R22, 0x70, RZ ;  /* 0x00000070160bc824 */ /* 0x000fe200078e02ff */
[----:B------:R-:W-:Y:S01]  /*3020*/  LOP3.LUT R0, R0, 0x1c0, RZ, 0xc0, !PT ;  /* 0x000001c000007812 */ /* 0x000fe200078ec0ff */
[----:B------:R-:W-:Y:S01]  /*3030*/  @P5 STS.128 [R241+0xb000], RZ ;  /* 0x00b000fff1005388 */ /* 0x000fe20000000c00 */
[----:B------:R-:W-:Y:S01]  /*3040*/  @!P5 LEA.HI.X R5, R2, c[0x0][0x174], R3, 0x1, P2 ;  /* 0x00005d000205da11 */ /* 0x000fe200010f0c03 */
[----:B------:R-:W-:Y:S01]  /*3050*/  @!P4 IMAD.IADD R2, R7, 0x1, R11 ;  /* 0x000000010702c824 */ /* 0x000fe200078e020b */
[----:B------:R-:W-:-:S02]  /*3060*/  LOP3.LUT R9, R0, 0x8, R9, 0xf8, !PT ;  /* 0x0000000800097812 */ /* 0x000fc400078ef809 */
[----:B------:R-:W-:Y:S01]  /*3070*/  SHF.R.U32.HI R3, RZ, 0x3, R0 ;  /* 0x00000003ff037819 */ /* 0x000fe20000011600 */
[----:B------:R-:W-:Y:S01]  /*3080*/  IMAD R0, R21, 0x200, R10 ;  /* 0x0000020015007824 */ /* 0x000fe200078e020a */
[----:B------:R-:W-:Y:S01]  /*3090*/  @!P4 LEA R8, P2, R6, c[0x0][0x170], 0x1 ;  /* 0x00005c000608ca11 */ /* 0x000fe200078408ff */
[----:B------:R-:W-:Y:S01]  /*30a0*/  @!PT LDS RZ, [RZ] ;  /* 0x00000000fffff984 */ /* 0x000fe20000000800 */
[----:B------:R-:W-:Y:S01]  /*30b0*/  @!PT LDS RZ, [RZ] ;  /* 0x00000000fffff984 */ /* 0x000fe20000000800 */
[----:B------:R-:W-:Y:S01]  /*30c0*/  @!PT LDS RZ, [RZ] ;  /* 0x00000000fffff984 */ /* 0x000fe20000000800 */
[----:B------:R2:W-:Y:S01]  /*30d0*/  @!P5 LDGSTS.E.BYPASS.LTC128B.128 [R241+0xb000], [R4.64] ;  /* 0x0b00000004f1dfae */ /* 0x0005e2000b901d52 */
[----:B------:R-:W-:Y:S01]  /*30e0*/  LOP3.LUT R133, R9, R3, RZ, 0x3c, !PT ;  /* 0x0000000309857212 */ /* 0x000fe200078e3cff */
[----:B------:R-:W-:Y:S01]  /*30f0*/  IMAD.SHL.U32 R135, R0, 0x2, RZ ;  /* 0x0000000200877824 */ /* 0x000fe200078e00ff */
[----:B------:R-:W-:Y:S01]  /*3100*/  @!P4 LEA.HI.X R9, R6, c[0x0][0x174], R2, 0x1, P2 ;  /* 0x00005d000609ca11 */ /* 0x000fe200010f0c02 */
[----:B------:R-:W-:Y:S01]  /*3110*/  IMAD.SHL.U32 R2, R20, 0x40, RZ ;  /* 0x0000004014027824 */ /* 0x000fe200078e00ff */
[----:B------:R-:W-:Y:S01]  /*3120*/  @P4 STS.128 [R241+0xb800], RZ ;  /* 0x00b800fff1004388 */ /* 0x000fe20000000c00 */
[----:B------:R-:W-:Y:S01]  /*3130*/  IMAD.MOV.U32 R0, RZ, RZ, 0x20 ;  /* 0x00000020ff007424 */ /* 0x000fe200078e00ff */
[----:B------:R-:W-:-:S02]  /*3140*/  IADD3 R3, R135, 0x4000, RZ ;  /* 0x0000400087037810 */ /* 0x000fc40007ffe0ff */
[----:B------:R-:W-:Y:S01]  /*3150*/  LOP3.LUT R132, R2, 0xfffffe00, RZ, 0xc0, !PT ;  /* 0xfffffe0002847812 */ /* 0x000fe200078ec0ff */
[----:B------:R-:W-:Y:S01]  /*3160*/  @!PT LDS RZ, [RZ] ;  /* 0x00000000fffff984 */ /* 0x000fe20000000800 */
[----:B------:R-:W-:Y:S01]  /*3170*/  @!PT LDS RZ, [RZ] ;  /* 0x00000000fffff984 */ /* 0x000fe20000000800 */
[----:B------:R-:W-:Y:S01]  /*3180*/  @!PT LDS RZ, [RZ] ;  /* 0x00000000fffff984 */ /* 0x000fe20000000800 */
[----:B------:R3:W-:Y:S01]  /*3190*/  @!P4 LDGSTS.E.BYPASS.LTC128B.128 [R241+0xb800], [R8.64] ;  /* 0x0b80000008f1cfae */ /* 0x0007e2000b901d52 */
[----:B------:R-:W-:Y:S02]  /*31a0*/  IADD3 R222, R135, 0x4040, RZ ;  /* 0x0000404087de7810 */ /* 0x000fe40007ffe0ff */
[----:B------:R-:W-:Y:S01]  /*31b0*/  R2P PR, R48, 0x6 ;  /* 0x0000000630007804 */ /* 0x000fe20000000000 */
[----:B------:R-:W-:Y:S01]  /*31c0*/  IMAD R2, R134, 0x400, R132 ;  /* 0x0000040086027824 */ /* 0x000fe200078e0284 */
[----:B------:R-:W-:Y:S03]  /*31d0*/  LDSM.16.M88.4 R24, [R135+0x4800] ;  /* 0x004800008718783b */ /* 0x000fe60000000200 */
[----:B------:R-:W-:Y:S01]  /*31e0*/  IMAD.IADD R2, R133, 0x1, R2 ;  /* 0x0000000185027824 */ /* 0x000fe200078e0202 */
[----:B------:R-:W-:Y:S03]  /*31f0*/  LDSM.16.M88.4 R20, [R135+0x5000] ;  /* 0x005000008714783b */ /* 0x000fe60000000200 */
[----:B------:R-:W-:Y:S01]  /*3200*/  IMAD.SHL.U32 R218, R2, 0x2, RZ ;  /* 0x0000000202da7824 */ /* 0x000fe200078e00ff */
[----:B------:R-:W-:Y:S01]  /*3210*/  LDSM.16.M88.4 R28, [R135+0x5800] ;  /* 0x00580000871c783b */ /* 0x000fe20000000200 */
[----:B------:R-:W-:-:S03]  /*3220*/  IMAD.MOV.U32 R2, RZ, RZ, 0x10 ;  /* 0x00000010ff027424 */ /* 0x000fc600078e00ff */
[----:B----4-:R-:W4:Y:S02]  /*3230*/  LDSM.16.M88.4 R16, [R218] ;  /* 0x00000000da10783b */ /* 0x010f240000000200 */
[----:B------:R-:W-:Y:S02]  /*3240*/  SEL R2, R2, 0xfffffff0, !P1 ;  /* 0xfffffff002027807 */ /* 0x000fe40004800000 */
[----:B--2---:R-:W2:Y:S03]  /*3250*/  LDSM.16.M88.4 R4, [R135+0x4000] ;  /* 0x004000008704783b */ /* 0x004ea60000000200 */
[----:B------:R-:W-:Y:S01]  /*3260*/  IMAD R221, R2, 0x2, R218 ;  /* 0x0000000202dd7824 */ /* 0x000fe200078e02da */
[----:B-1----:R-:W1:Y:S04]  /*3270*/  LDSM.16.M88.4 R12, [R218+0x2000] ;  /* 0x00200000da0c783b */ /* 0x002e680000000200 */
[----:B------:R-:W5:Y:S04]  /*3280*/  LDSM.16.M88.4 R44, [R135+0x6000] ;  /* 0x00600000872c783b */ /* 0x000f680000000200 */
[----:B------:R-:W1:Y:S04]  /*3290*/  LDSM.16.M88.4 R40, [R135+0x6800] ;  /* 0x006800008728783b */ /* 0x000e680000000200 */
[----:B------:R-:W5:Y:S04]  /*32a0*/  LDSM.16.M88.4 R36, [R135+0x7000] ;  /* 0x007000008724783b */ /* 0x000f680000000200 */
[----:B------:R-:W5:Y:S04]  /*32b0*/  LDSM.16.M88.4 R32, [R135+0x7800] ;  /* 0x007800008720783b */ /* 0x000f680000000200 */
[----:B---3--:R-:W-:Y:S04]  /*32c0*/  LDSM.16.M88.4 R8, [R221+0x2000] ;  /* 0x00200000dd08783b */ /* 0x008fe80000000200 */
[----:B------:R-:W0:Y:S01]  /*32d0*/  LDGDEPBAR ;  /* 0x00000000000079af */ /* 0x000e220000000000 */
[C---:B----4-:R-:W-:Y:S08]  /*32e0*/  HMMA.16816.F32 R176, R16.reuse, R24, RZ ;  /* 0x0000001810b0723c */ /* 0x050ff000000018ff */
[-C--:B--2---:R-:W-:Y:S08]  /*32f0*/  HMMA.16816.F32 R140, R16, R4.reuse, RZ ;  /* 0x00000004108c723c */ /* 0x084ff000000018ff */
[C---:B-1----:R-:W-:Y:S07]  /*3300*/  HMMA.16816.F32 R128, R12.reuse, R4, RZ ;  /* 0x000000040c80723c */ /* 0x042fee00000018ff */
[----:B------:R-:W-:Y:S01]  /*3310*/  SEL R4, R0, 0xffffffe0, !P2 ;  /* 0xffffffe000047807 */ /* 0x000fe20005000000 */
[----:B------:R-:W-:Y:S01]  /*3320*/  HMMA.16816.F32 R124, R12, R6, RZ ;  /* 0x000000060c7c723c */ /* 0x000fe200000018ff */
[----:B------:R-:W-:-:S03]  /*3330*/  R2P PR, R49, 0x6 ;  /* 0x0000000631007804 */ /* 0x000fc60000000000 */
[----:B------:R-:W-:Y:S02]  /*3340*/  IMAD R219, R4, 0x2, R218 ;  /* 0x0000000204db7824 */ /* 0x000fe400078e02da */
[----:B------:R-:W-:Y:S02]  /*3350*/  SEL R0, R0, 0xffffffe0, !P1 ;  /* 0xffffffe000007807 */ /* 0x000fe40004800000 */
[----:B------:R-:W-:Y:S01]  /*3360*/  HMMA.16816.F32 R120, R12, R24, RZ ;  /* 0x000000180c78723c */ /* 0x000fe200000018ff */
[----:B------:R-:W-:Y:S02]  /*3370*/  IMAD R220, R2, 0x2, R219 ;  /* 0x0000000202dc7824 */ /* 0x000fe400078e02db */
[----:B------:R-:W-:-:S03]  /*3380*/  IMAD.IADD R217, R135, 0x1, R0 ;  /* 0x0000000187d97824 */ /* 0x000fc600078e0200 */
[----:B------:R-:W-:Y:S02]  /*3390*/  @P2 IADD3 R222, R3, -0x40, RZ ;  /* 0xffffffc003de2810 */ /* 0x000fe40007ffe0ff */
[----:B------:R-:W1:Y:S01]  /*33a0*/  LDSM.16.M88.4 R48, [R217+0x4000] ;  /* 0x00400000d930783b */ /* 0x000e620000000200 */
[-C--:B------:R-:W-:Y:S03]  /*33b0*/  HMMA.16816.F32 R116, R12, R26.reuse, RZ ;  /* 0x0000001a0c74723c */ /* 0x080fe600000018ff */
[----:B------:R-:W2:Y:S04]  /*33c0*/  LDSM.16.M88.4 R72, [R217+0x4800] ;  /* 0x00480000d948783b */ /* 0x000ea80000000200 */
[----:B------:R-:W3:Y:S01]  /*33d0*/  LDSM.16.M88.4 R84, [R217+0x6000] ;  /* 0x00600000d954783b */ /* 0x000ee20000000200 */
[C---:B------:R-:W-:Y:S03]  /*33e0*/  HMMA.16816.F32 R184, R16.reuse, R26, RZ ;  /* 0x0000001a10b8723c */ /* 0x040fe600000018ff */
[----:B------:R-:W4:Y:S04]  /*33f0*/  LDSM.16.M88.4 R144, [R217+0x7000] ;  /* 0x00700000d990783b */ /* 0x000f280000000200 */
[----:B------:R-:W1:Y:S01]  /*3400*/  LDSM.16.M88.4 R80, [R217+0x5000] ;  /* 0x00500000d950783b */ /* 0x000e620000000200 */
[C---:B------:R-:W-:Y:S03]  /*3410*/  HMMA.16816.F32 R160, R16.reuse, R6, RZ ;  /* 0x0000000610a0723c */ /* 0x040fe600000018ff */
[----:B------:R-:W-:Y:S04]  /*3420*/  LDSM.16.M88.4 R88, [R217+0x5800] ;  /* 0x00580000d958783b */ /* 0x000fe80000000200 */
[----:B------:R-:W-:Y:S01]  /*3430*/  LDSM.16.M88.4 R136, [R217+0x6800] ;  /* 0x00680000d988783b */ /* 0x000fe20000000200 */
[C---:B------:R-:W-:Y:S03]  /*3440*/  HMMA.16816.F32 R188, R16.reuse, R20, RZ ;  /* 0x0000001410bc723c */ /* 0x040fe600000018ff */
[----:B------:R-:W-:Y:S05]  /*3450*/  LDSM.16.M88.4 R148, [R217+0x7800] ;  /* 0x00780000d994783b */ /* 0x000fea0000000200 */
[C---:B------:R-:W-:Y:S08]  /*3460*/  HMMA.16816.F32 R196, R16.reuse, R22, RZ ;  /* 0x0000001610c4723c */ /* 0x040ff000000018ff */
[C---:B------:R-:W-:Y:S08]  /*3470*/  HMMA.16816.F32 R200, R16.reuse, R28, RZ ;  /* 0x0000001c10c8723c */ /* 0x040ff000000018ff */
[C---:B------:R-:W-:Y:S08]  /*3480*/  HMMA.16816.F32 R204, R16.reuse, R30, RZ ;  /* 0x0000001e10cc723c */ /* 0x040ff000000018ff */
[C---:B-----5:R-:W-:Y:S08]  /*3490*/  HMMA.16816.F32 R208, R16.reuse, R44, RZ ;  /* 0x0000002c10d0723c */ /* 0x060ff000000018ff */
[C---:B------:R-:W-:Y:S08]  /*34a0*/  HMMA.16816.F32 R224, R16.reuse, R46, RZ ;  /* 0x0000002e10e0723c */ /* 0x040ff000000018ff */
[C---:B------:R-:W-:Y:S08]  /*34b0*/  HMMA.16816.F32 R228, R16.reuse, R40, RZ ;  /* 0x0000002810e4723c */ /* 0x040ff000000018ff */
[C---:B------:R-:W-:Y:S08]  /*34c0*/  HMMA.16816.F32 R236, R16.reuse, R42, RZ ;  /* 0x0000002a10ec723c */ /* 0x040ff000000018ff */
[C---:B------:R-:W-:Y:S08]  /*34d0*/  HMMA.16816.F32 R248, R16.reuse, R36, RZ ;  /* 0x0000002410f8723c */ /* 0x040ff000000018ff */
[C---:B------:R-:W-:Y:S08]  /*34e0*/  HMMA.16816.F32 R152, R16.reuse, R38, RZ ;  /* 0x000000261098723c */ /* 0x040ff000000018ff */
[C---:B------:R-:W-:Y:S08]  /*34f0*/  HMMA.16816.F32 R244, R16.reuse, R32, RZ ;  /* 0x0000002010f4723c */ /* 0x040ff000000018ff */
[----:B------:R-:W-:Y:S08]  /*3500*/  HMMA.16816.F32 R24, R16, R34, RZ ;  /* 0x000000221018723c */ /* 0x000ff000000018ff */
[----:B------:R-:W-:Y:S01]  /*3510*/  HMMA.16816.F32 R104, R12, R28, RZ ;  /* 0x0000001c0c68723c */ /* 0x000fe200000018ff */
[----:B------:R-:W-:-:S02]  /*3520*/  IMAD.MOV.U32 R216, RZ, RZ, R152 ;  /* 0x000000ffffd87224 */ /* 0x000fc400078e0098 */
[----:B------:R-:W-:Y:S02]  /*3530*/  IMAD.MOV.U32 R7, RZ, RZ, R153 ;  /* 0x000000ffff077224 */ /* 0x000fe400078e0099 */
[----:B------:R-:W-:Y:S02]  /*3540*/  IMAD.MOV.U32 R6, RZ, RZ, R154 ;  /* 0x000000ffff067224 */ /* 0x000fe400078e009a */
[----:B------:R-:W-:Y:S01]  /*3550*/  IMAD.MOV.U32 R5, RZ, RZ, R155 ;  /* 0x000000ffff057224 */ /* 0x000fe200078e009b */
[----:B------:R-:W-:Y:S08]  /*3560*/  HMMA.16816.F32 R100, R12, R30, RZ ;  /* 0x0000001e0c64723c */ /* 0x000ff000000018ff */
[----:B-1----:R-:W-:Y:S08]  /*3570*/  HMMA.16816.F32 R16, R8, R48, R128 ;  /* 0x000000300810723c */ /* 0x002ff00000001880 */
[C---:B------:R-:W-:Y:S08]  /*3580*/  HMMA.16816.F32 R56, R12.reuse, R32, RZ ;  /* 0x000000200c38723c */ /* 0x040ff000000018ff */
[----:B------:R-:W-:Y:S08]  /*3590*/  HMMA.16816.F32 R52, R12, R34, RZ ;  /* 0x000000220c34723c */ /* 0x000ff000000018ff */
[C---:B------:R-:W-:Y:S08]  /*35a0*/  HMMA.16816.F32 R28, R8.reuse, R50, R124 ;  /* 0x00000032081c723c */ /* 0x040ff0000000187c */
[----:B--2---:R-:W-:Y:S08]  /*35b0*/  HMMA.16816.F32 R32, R8, R72, R120 ;  /* 0x000000480820723c */ /* 0x004ff00000001878 */
[C---:B------:R-:W-:Y:S07]  /*35c0*/  HMMA.16816.F32 R112, R12.reuse, R20, RZ ;  /* 0x000000140c70723c */ /* 0x040fee00000018ff */
[----:B------:R-:W-:Y:S01]  /*35d0*/  IMAD.MOV.U32 R21, RZ, RZ, R26 ;  /* 0x000000ffff157224 */ /* 0x000fe200078e001a */
[----:B------:R-:W-:Y:S01]  /*35e0*/  HMMA.16816.F32 R108, R12, R22, RZ ;  /* 0x000000160c6c723c */ /* 0x000fe200000018ff */
[----:B------:R-:W-:-:S02]  /*35f0*/  IMAD.MOV.U32 R20, RZ, RZ, R27 ;  /* 0x000000ffff147224 */ /* 0x000fc400078e001b */
[----:B------:R-:W-:Y:S02]  /*3600*/  IMAD.MOV.U32 R27, RZ, RZ, R16 ;  /* 0x000000ffff1b7224 */ /* 0x000fe400078e0010 */
[----:B------:R-:W-:Y:S02]  /*3610*/  IMAD.MOV.U32 R26, RZ, RZ, R17 ;  /* 0x000000ffff1a7224 */ /* 0x000fe400078e0011 */
[----:B------:R-:W-:Y:S01]  /*3620*/  IMAD.MOV.U32 R23, RZ, RZ, R24 ;  /* 0x000000ffff177224 */ /* 0x000fe200078e0018 */
[----:B------:R-:W-:Y:S01]  /*3630*/  HMMA.16816.F32 R96, R12, R44, RZ ;  /* 0x0000002c0c60723c */ /* 0x000fe200000018ff */
[----:B------:R-:W-:Y:S02]  /*3640*/  IMAD.MOV.U32 R22, RZ, RZ, R25 ;  /* 0x000000ffff167224 */ /* 0x000fe400078e0019 */
[----:B------:R-:W-:Y:S02]  /*3650*/  IMAD.MOV.U32 R25, RZ, RZ, R18 ;  /* 0x000000ffff197224 */ /* 0x000fe400078e0012 */
[----:B------:R-:W-:-:S02]  /*3660*/  IMAD.MOV.U32 R24, RZ, RZ, R19 ;  /* 0x000000ffff187224 */ /* 0x000fc400078e0013 */
[----:B------:R-:W-:Y:S01]  /*3670*/  IMAD.MOV.U32 R19, RZ, RZ, R28 ;  /* 0x000000ffff137224 */ /* 0x000fe200078e001c */
[C---:B------:R-:W-:Y:S01]  /*3680*/  HMMA.16816.F32 R92, R12.reuse, R46, RZ ;  /* 0x0000002e0c5c723c */ /* 0x040fe200000018ff */
[----:B------:R-:W-:Y:S01]  /*3690*/  IMAD.MOV.U32 R18, RZ, RZ, R29 ;  /* 0x000000ffff127224 */ /* 0x000fe200078e001d */
[----:B------:R-:W-:Y:S01]  /*36a0*/  LDSM.16.M88.4 R44, [R222+0x2000] ;  /* 0x00200000de2c783b */ /* 0x000fe20000000200 */
[----:B------:R-:W-:Y:S02]  /*36b0*/  IMAD.MOV.U32 R17, RZ, RZ, R30 ;  /* 0x000000ffff117224 */ /* 0x000fe400078e001e */
[----:B------:R-:W-:Y:S02]  /*36c0*/  IMAD.MOV.U32 R16, RZ, RZ, R31 ;  /* 0x000000ffff107224 */ /* 0x000fe400078e001f */
[----:B------:R-:W-:Y:S01]  /*36d0*/  IMAD.MOV.U32 R31, RZ, RZ, R32 ;  /* 0x000000ffff1f7224 */ /* 0x000fe200078e0020 */
[----:B------:R-:W-:Y:S01]  /*36e0*/  HMMA.16816.F32 R76, R12, R40, RZ ;  /* 0x000000280c4c723c */ /* 0x000fe200000018ff */
[----:B------:R-:W-:-:S02]  /*36f0*/  IMAD.MOV.U32 R30, RZ, RZ, R33 ;  /* 0x000000ffff1e7224 */ /* 0x000fc400078e0021 */
[----:B------:R-:W-:Y:S02]  /*3700*/  IMAD.MOV.U32 R29, RZ, RZ, R34 ;  /* 0x000000ffff1d7224 */ /* 0x000fe400078e0022 */
[----:B------:R-:W-:-:S03]  /*3710*/  IMAD.MOV.U32 R28, RZ, RZ, R35 ;  /* 0x000000ffff1c7224 */ /* 0x000fc600078e0023 */
[C---:B------:R-:W-:Y:S01]  /*3720*/  HMMA.16816.F32 R68, R12.reuse, R42, RZ ;  /* 0x0000002a0c44723c */ /* 0x040fe200000018ff */
[----:B------:R-:W-:Y:S07]  /*3730*/  LDSM.16.M88.4 R40, [R222+0x2800] ;  /* 0x00280000de28783b */ /* 0x000fee0000000200 */
[C---:B------:R-:W-:Y:S08]  /*3740*/  HMMA.16816.F32 R64, R12.reuse, R36, RZ ;  /* 0x000000240c40723c */ /* 0x040ff000000018ff */
[----:B------:R-:W-:Y:S01]  /*3750*/  HMMA.16816.F32 R60, R12, R38, RZ ;  /* 0x000000260c3c723c */ /* 0x000fe200000018ff */
[----:B------:R-:W1:Y:S07]  /*3760*/  LDSM.16.M88.4 R12, [R221] ;  /* 0x00000000dd0c783b */ /* 0x000e6e0000000200 */
[C---:B------:R-:W-:Y:S08]  /*3770*/  HMMA.16816.F32 R32, R8.reuse, R74, R116 ;  /* 0x0000004a0820723c */ /* 0x040ff00000001874 */
[C---:B---3--:R-:W-:Y:S08]  /*3780*/  HMMA.16816.F32 R168, R8.reuse, R86, R92 ;  /* 0x0000005608a8723c */ /* 0x048ff0000000185c */
[C---:B----4-:R-:W-:Y:S07]  /*3790*/  HMMA.16816.F32 R152, R8.reuse, R144, R64 ;  /* 0x000000900898723c */ /* 0x050fee0000001840 */
[----:B------:R-:W-:Y:S01]  /*37a0*/  IMAD.MOV.U32 R64, RZ, RZ, R23 ;  /* 0x000000ffff407224 */ /* 0x000fe200078e0017 */
[----:B------:R-:W-:Y:S01]  /*37b0*/  HMMA.16816.F32 R232, R8, R80, R112 ;  /* 0x0000005008e8723c */ /* 0x000fe20000001870 */
[----:B------:R-:W-:-:S02]  /*37c0*/  IMAD.MOV.U32 R65, RZ, RZ, R22 ;  /* 0x000000ffff417224 */ /* 0x000fc400078e0016 */
[----:B------:R-:W-:Y:S02]  /*37d0*/  IMAD.MOV.U32 R66, RZ, RZ, R21 ;  /* 0x000000ffff427224 */ /* 0x000fe400078e0015 */
[----:B------:R-:W-:Y:S02]  /*37e0*/  IMAD.MOV.U32 R67, RZ, RZ, R20 ;  /* 0x000000ffff437224 */ /* 0x000fe400078e0014 */
[----:B------:R-:W-:Y:S01]  /*37f0*/  LDSM.16.M88.4 R20, [R222+0x800] ;  /* 0x00080000de14783b */ /* 0x000fe20000000200 */
[----:B------:R-:W-:Y:S01]  /*3800*/  HMMA.16816.F32 R212, R8, R82, R108 ;  /* 0x0000005208d4723c */ /* 0x000fe2000000186c */
[----:B------:R-:W-:Y:S02]  /*3810*/  IMAD.MOV.U32 R39, RZ, RZ, R32 ;  /* 0x000000ffff277224 */ /* 0x000fe400078e0020 */
[----:B------:R-:W-:Y:S02]  /*3820*/  IMAD.MOV.U32 R38, RZ, RZ, R33 ;  /* 0x000000ffff267224 */ /* 0x000fe400078e0021 */
[----:B------:R-:W-:-:S02]  /*3830*/  IMAD.MOV.U32 R37, RZ, RZ, R34 ;  /* 0x000000ffff257224 */ /* 0x000fc400078e0022 */
[----:B------:R-:W-:Y:S01]  /*3840*/  IMAD.MOV.U32 R36, RZ, RZ, R35 ;  /* 0x000000ffff247224 */ /* 0x000fe200078e0023 */
[----:B-1----:R-:W-:Y:S01]  /*3850*/  HMMA.16816.F32 R92, R12, R72, R176 ;  /* 0x000000480c5c723c */ /* 0x002fe200000018b0 */
[----:B------:R-:W-:Y:S06]  /*3860*/  LDSM.16.M88.4 R32, [R222+0x1800] ;  /* 0x00180000de20783b */ /* 0x000fec0000000200 */
[----:B------:R-:W-:Y:S01]  /*3870*/  IMAD.MOV.U32 R176, RZ, RZ, R19 ;  /* 0x000000ffffb07224 */ /* 0x000fe200078e0013 */
[----:B------:R-:W-:Y:S01]  /*3880*/  HMMA.16816.F32 R192, R8, R88, R104 ;  /* 0x0000005808c0723c */ /* 0x000fe20000001868 */
[----:B------:R-:W-:-:S02]  /*3890*/  IMAD.MOV.U32 R177, RZ, RZ, R18 ;  /* 0x000000ffffb17224 */ /* 0x000fc400078e0012 */
[----:B------:R-:W-:Y:S02]  /*38a0*/  IMAD.MOV.U32 R178, RZ, RZ, R17 ;  /* 0x000000ffffb27224 */ /* 0x000fe400078e0011 */
[----:B------:R-:W-:Y:S02]  /*38b0*/  IMAD.MOV.U32 R179, RZ, RZ, R16 ;  /* 0x000000ffffb37224 */ /* 0x000fe400078e0010 */
[----:B------:R-:W-:Y:S01]  /*38c0*/  LDSM.16.M88.4 R16, [R219] ;  /* 0x00000000db10783b */ /* 0x000fe20000000200 */
[C---:B------:R-:W-:Y:S07]  /*38d0*/  HMMA.16816.F32 R180, R8.reuse, R90, R100 ;  /* 0x0000005a08b4723c */ /* 0x040fee0000001864 */
[----:B------:R-:W-:Y:S01]  /*38e0*/  IMAD.MOV.U32 R100, RZ, RZ, R27 ;  /* 0x000000ffff647224 */ /* 0x000fe200078e001b */
[----:B------:R-:W-:Y:S01]  /*38f0*/  HMMA.16816.F32 R172, R8, R84, R96 ;  /* 0x0000005408ac723c */ /* 0x000fe20000001860 */
[----:B------:R-:W-:-:S02]  /*3900*/  IMAD.MOV.U32 R101, RZ, RZ, R26 ;  /* 0x000000ffff657224 */ /* 0x000fc400078e001a */
[----:B------:R-:W-:Y:S02]  /*3910*/  IMAD.MOV.U32 R102, RZ, RZ, R25 ;  /* 0x000000ffff667224 */ /* 0x000fe400078e0019 */
[----:B------:R-:W-:Y:S02]  /*3920*/  IMAD.MOV.U32 R103, RZ, RZ, R24 ;  /* 0x000000ffff677224 */ /* 0x000fe400078e0018 */
[----:B------:R-:W-:Y:S01]  /*3930*/  LDSM.16.M88.4 R24, [R222] ;  /* 0x00000000de18783b */ /* 0x000fe20000000200 */
[C---:B------:R-:W-:Y:S08]  /*3940*/  HMMA.16816.F32 R164, R8.reuse, R136, R76 ;  /* 0x0000008808a4723c */ /* 0x040ff0000000184c */
[C---:B------:R-:W-:Y:S08]  /*3950*/  HMMA.16816.F32 R156, R8.reuse, R138, R68 ;  /* 0x0000008a089c723c */ /* 0x040ff00000001844 */
[C---:B------:R-:W-:Y:S08]  /*3960*/  HMMA.16816.F32 R128, R8.reuse, R148, R56 ;  /* 0x000000940880723c */ /* 0x040ff00000001838 */
[C---:B------:R-:W-:Y:S08]  /*3970*/  HMMA.16816.F32 R124, R8.reuse, R146, R60 ;  /* 0x00000092087c723c */ /* 0x040ff0000000183c */
[----:B------:R-:W-:Y:S01]  /*3980*/  HMMA.16816.F32 R116, R8, R150, R52 ;  /* 0x000000960874723c */ /* 0x000fe20000001834 */
[----:B------:R-:W1:Y:S07]  /*3990*/  LDSM.16.M88.4 R8, [R219+0x2000] ;  /* 0x00200000db08783b */ /* 0x000e6e0000000200 */
[C---:B------:R-:W-:Y:S07]  /*39a0*/  HMMA.16816.F32 R96, R12.reuse, R48, R140 ;  /* 0x000000300c60723c */ /* 0x040fee000000188c */
[----:B------:R-:W-:Y:S01]  /*39b0*/  IMAD.MOV.U32 R140, RZ, RZ, R31 ;  /* 0x000000ffff8c7224 */ /* 0x000fe200078e001f */
[----:B------:R-:W-:Y:S01]  /*39c0*/  HMMA.16816.F32 R112, R12, R50, R160 ;  /* 0x000000320c70723c */ /* 0x000fe200000018a0 */
[----:B------:R-:W-:Y:S01]  /*39d0*/  IMAD.MOV.U32 R141, RZ, RZ, R30 ;  /* 0x000000ffff8d7224 */ /* 0x000fe200078e001e */
[----:B------:R-:W-:Y:S01]  /*39e0*/  LDSM.16.M88.4 R48, [R222+0x3800] ;  /* 0x00380000de30783b */ /* 0x000fe20000000200 */
[----:B------:R-:W-:-:S02]  /*39f0*/  IMAD.MOV.U32 R142, RZ, RZ, R29 ;  /* 0x000000ffff8e7224 */ /* 0x000fc400078e001d */
[----:B------:R-:W-:Y:S02]  /*3a00*/  IMAD.MOV.U32 R143, RZ, RZ, R28 ;  /* 0x000000ffff8f7224 */ /* 0x000fe400078e001c */
[----:B------:R-:W-:Y:S01]  /*3a10*/  IMAD.MOV.U32 R160, RZ, RZ, R39 ;  /* 0x000000ffffa07224 */ /* 0x000fe200078e0027 */
[----:B------:R-:W2:Y:S01]  /*3a20*/  LDSM.16.M88.4 R28, [R222+0x1000] ;  /* 0x00100000de1c783b */ /* 0x000ea20000000200 */
[----:B------:R-:W-:Y:S01]  /*3a30*/  IMAD.MOV.U32 R161, RZ, RZ, R38 ;  /* 0x000000ffffa17224 */ /* 0x000fe200078e0026 */
[C---:B------:R-:W-:Y:S01]  /*3a40*/  HMMA.16816.F32 R56, R12.reuse, R74, R184 ;  /* 0x0000004a0c38723c */ /* 0x040fe200000018b8 */
[----:B------:R-:W-:Y:S02]  /*3a50*/  IMAD.MOV.U32 R162, RZ, RZ, R37 ;  /* 0x000000ffffa27224 */ /* 0x000fe400078e0025 */
[----:B------:R-:W-:Y:S02]  /*3a60*/  IMAD.MOV.U32 R163, RZ, RZ, R36 ;  /* 0x000000ffffa37224 */ /* 0x000fe400078e0024 */
[----:B------:R-:W3:Y:S02]  /*3a70*/  LDSM.16.M88.4 R36, [R222+0x3000] ;  /* 0x00300000de24783b */ /* 0x000ee40000000200 */
[----:B------:R-:W-:Y:S01]  /*3a80*/  IMAD.MOV.U32 R184, RZ, RZ, R216 ;  /* 0x000000ffffb87224 */ /* 0x000fe200078e00d8 */
[----:B------:R-:W-:Y:S01]  /*3a90*/  HMMA.16816.F32 R108, R12, R88, R200 ;  /* 0x000000580c6c723c */ /* 0x000fe200000018c8 */
[----:B------:R-:W-:-:S02]  /*3aa0*/  IMAD.MOV.U32 R185, RZ, RZ, R7 ;  /* 0x000000ffffb97224 */ /* 0x000fc400078e0007 */
[----:B------:R-:W-:Y:S02]  /*3ab0*/  IMAD.MOV.U32 R186, RZ, RZ, R6 ;  /* 0x000000ffffba7224 */ /* 0x000fe400078e0006 */
[----:B------:R-:W-:Y:S01]  /*3ac0*/  IMAD.MOV.U32 R187, RZ, RZ, R5 ;  /* 0x000000ffffbb7224 */ /* 0x000fe200078e0005 */
[----:B------:R-:W-:Y:S01]  /*3ad0*/  LEA R5, R134, UR13, 0x4 ;  /* 0x0000000d86057c11 */ /* 0x000fe2000f8e20ff */
[----:B------:R-:W-:Y:S01]  /*3ae0*/  IMAD.IADD R216, R0, 0x1, R222 ;  /* 0x0000000100d87824 */ /* 0x000fe200078e02de */
[----:B------:R-:W-:Y:S01]  /*3af0*/  HMMA.16816.F32 R120, R12, R90, R204 ;  /* 0x0000005a0c78723c */ /* 0x000fe200000018cc */
[----:B------:R-:W-:Y:S02]  /*3b00*/  LOP3.LUT R0, R223, 0xffffffe0, RZ, 0xc0, !PT ;  /* 0xffffffe0df007812 */ /* 0x000fe400078ec0ff */
[----:B------:R-:W-:-:S03]  /*3b10*/  IADD3 R223, R222, 0x3800, RZ ;  /* 0x00003800dedf7810 */ /* 0x000fc60007ffe0ff */
[C---:B------:R-:W-:Y:S02]  /*3b20*/  IMAD.IADD R0, R240.reuse, 0x1, -R0 ;  /* 0x00000001f0007824 */ /* 0x040fe400078e0a00 */
[----:B------:R-:W-:Y:S01]  /*3b30*/  HMMA.16816.F32 R52, R12, R80, R188 ;  /* 0x000000500c34723c */ /* 0x000fe200000018bc */
[----:B------:R-:W-:Y:S02]  /*3b40*/  IMAD.SHL.U32 R240, R240, 0x2, RZ ;  /* 0x00000002f0f07824 */ /* 0x000fe400078e00ff */
[----:B------:R-:W-:-:S03]  /*3b50*/  SHF.R.S32.HI R3, RZ, 0x1f, R0 ;  /* 0x0000001fff037819 */ /* 0x000fc60000011400 */
[----:B------:R-:W-:Y:S02]  /*3b60*/  LOP3.LUT R7, R240, 0x6, RZ, 0xc0, !PT ;  /* 0x00000006f0077812 */ /* 0x000fe400078ec0ff */
[----:B------:R-:W-:Y:S01]  /*3b70*/  HMMA.16816.F32 R60, R12, R82, R196 ;  /* 0x000000520c3c723c */ /* 0x000fe200000018c4 */
[----:B------:R-:W-:Y:S01]  /*3b80*/  LEA.HI R0, R3, R0, RZ, 0x2 ;  /* 0x0000000003007211 */ /* 0x000fe200078f10ff */
[----:B------:R-:W-:-:S03]  /*3b90*/  IMAD.U32 R3, RZ, RZ, UR12 ;  /* 0x0000000cff037e24 */ /* 0x000fc6000f8e00ff */
[----:B------:R-:W-:Y:S01]  /*3ba0*/  SHF.R.S32.HI R6, RZ, 0x2, R0 ;  /* 0x00000002ff067819 */ /* 0x000fe20000011400 */
[----:B------:R-:W-:Y:S02]  /*3bb0*/  IMAD R3, R3, 0x80, R7 ;  /* 0x0000008003037824 */ /* 0x000fe400078e0207 */
[----:B------:R-:W-:Y:S01]  /*3bc0*/  HMMA.16816.F32 R104, R12, R84, R208 ;  /* 0x000000540c68723c */ /* 0x000fe200000018d0 */
[----:B------:R-:W-:Y:S01]  /*3bd0*/  IMAD.IADD R0, R132, 0x1, R133 ;  /* 0x0000000184007824 */ /* 0x000fe200078e0285 */
[----:B------:R4:W-:Y:S01]  /*3be0*/  STL [R1+0x90], R6 ;  /* 0x0000900601007387 */ /* 0x0009e20000100800 */
[----:B------:R-:W-:-:S05]  /*3bf0*/  IMAD.IADD R5, R6, 0x1, R5 ;  /* 0x0000000106057824 */ /* 0x000fca00078e0205 */
[----:B------:R-:W-:Y:S01]  /*3c00*/  HMMA.16816.F32 R88, R12, R86, R224 ;  /* 0x000000560c58723c */ /* 0x000fe200000018e0 */
[----:B------:R-:W-:-:S06]  /*3c10*/  IADD3 R7, R5, 0x40, RZ ;  /* 0x0000004005077810 */ /* 0x000fcc0007ffe0ff */
[C---:B------:R-:W-:Y:S01]  /*3c20*/  IADD3 R227, R222.reuse, 0x1800, RZ ;  /* 0x00001800dee37810 */ /* 0x040fe20007ffe0ff */
[----:B------:R-:W-:Y:S01]  /*3c30*/  HMMA.16816.F32 R76, R12, R144, R248 ;  /* 0x000000900c4c723c */ /* 0x000fe200000018f8 */
[C---:B------:R-:W-:Y:S02]  /*3c40*/  IADD3 R226, R222.reuse, 0x2000, RZ ;  /* 0x00002000dee27810 */ /* 0x040fe40007ffe0ff */
[C---:B------:R-:W-:Y:S02]  /*3c50*/  IADD3 R225, R222.reuse, 0x2800, RZ ;  /* 0x00002800dee17810 */ /* 0x040fe40007ffe0ff */
[----:B------:R-:W-:-:S03]  /*3c60*/  IADD3 R224, R222, 0x3000, RZ ;  /* 0x00003000dee07810 */ /* 0x000fc60007ffe0ff */
[----:B------:R-:W-:Y:S01]  /*3c70*/  HMMA.16816.F32 R72, R12, R146, R184 ;  /* 0x000000920c48723c */ /* 0x000fe200000018b8 */
[----:B----4-:R-:W-:-:S07]  /*3c80*/  IADD3 R6, R3, 0x1, RZ ;  /* 0x0000000103067810 */ /* 0x010fce0007ffe0ff */
[C---:B------:R-:W-:Y:S07]  /*3c90*/  HMMA.16816.F32 R84, R12.reuse, R136, R228 ;  /* 0x000000880c54723c */ /* 0x040fee00000018e4 */
[C---:B------:R-:W-:Y:S01]  /*3ca0*/  IADD3 R229, R222.reuse, 0x800, RZ ;  /* 0x00000800dee57810 */ /* 0x040fe20007ffe0ff */
[----:B------:R-:W-:Y:S01]  /*3cb0*/  HMMA.16816.F32 R80, R12, R138, R236 ;  /* 0x0000008a0c50723c */ /* 0x000fe200000018ec */
[----:B------:R-:W-:-:S07]  /*3cc0*/  IADD3 R228, R222, 0x1000, RZ ;  /* 0x00001000dee47810 */ /* 0x000fce0007ffe0ff */
[C---:B------:R-:W-:Y:S08]  /*3cd0*/  HMMA.16816.F32 R68, R12.reuse, R148, R244 ;  /* 0x000000940c44723c */ /* 0x040ff000000018f4 */
[----:B------:R-:W-:Y:S01]  /*3ce0*/  HMMA.16816.F32 R64, R12, R150, R64 ;  /* 0x000000960c40723c */ /* 0x000fe20000001840 */
[----:B------:R-:W-:Y:S07]  /*3cf0*/  LDSM.16.M88.4 R12, [R220] ;  /* 0x00000000dc0c783b */ /* 0x000fee0000000200 */
[C---:B-1----:R-:W-:Y:S08]  /*3d00*/  HMMA.16816.F32 R140, R8.reuse, R20, R140 ;  /* 0x00000014088c723c */ /* 0x042ff0000000188c */
[----:B------:R-:W-:Y:S08]  /*3d10*/  HMMA.16816.F32 R144, R8, R22, R160 ;  /* 0x000000160890723c */ /* 0x000ff000000018a0 */
[C---:B------:R-:W-:Y:S08]  /*3d20*/  HMMA.16816.F32 R92, R16.reuse, R20, R92 ;  /* 0x00000014105c723c */ /* 0x040ff0000000185c */
[----:B------:R-:W-:Y:S01]  /*3d30*/  HMMA.16816.F32 R56, R16, R22, R56 ;  /* 0x000000161038723c */ /* 0x000fe20000001838 */
[----:B------:R-:W1:Y:S07]  /*3d40*/  LDSM.16.M88.4 R20, [R216] ;  /* 0x00000000d814783b */ /* 0x000e6e0000000200 */
[C---:B------:R-:W-:Y:S08]  /*3d50*/  HMMA.16816.F32 R136, R8.reuse, R26, R176 ;  /* 0x0000001a0888723c */ /* 0x040ff000000018b0 */
[C---:B------:R-:W-:Y:S08]  /*3d60*/  HMMA.16816.F32 R100, R8.reuse, R24, R100 ;  /* 0x000000180864723c */ /* 0x040ff00000001864 */
        /* <DEDUP_REMOVED lines=10> */
[C---:B------:R-:W-:Y:S08]  /*3e10*/  HMMA.16816.F32 R188, R8.reuse, R38, R124 ;  /* 0x0000002608bc723c */ /* 0x040ff0000000187c */
[----:B------:R-:W-:Y:S01]  /*3e20*/  HMMA.16816.F32 R196, R8, R50, R116 ;  /* 0x0000003208c4723c */ /* 0x000fe20000001874 */
[----:B------:R-:W2:Y:S07]  /*3e30*/  LDSM.16.M88.4 R8, [R220+0x2000] ;  /* 0x00200000dc08783b */ /* 0x000eae0000000200 */
[C---:B------:R-:W-:Y:S08]  /*3e40*/  HMMA.16816.F32 R96, R16.reuse, R24, R96 ;  /* 0x000000181060723c */ /* 0x040ff00000001860 */
        /* <DEDUP_REMOVED lines=14> */
[C---:B------:R-:W-:Y:S01]  /*3f30*/  IADD3 R17, R5.reuse, UR17, RZ ;  /* 0x0000001105117c10 */ /* 0x040fe2000fffe0ff */
[----:B-1----:R-:W-:Y:S01]  /*3f40*/  HMMA.16816.F32 R32, R12, R20, R96 ;  /* 0x000000140c20723c */ /* 0x002fe20000001860 */
[----:B------:R-:W-:-:S02]  /*3f50*/  IADD3 R18, R5, UR7, RZ ;  /* 0x0000000705127c10 */ /* 0x000fc4000fffe0ff */
[C---:B------:R-:W-:Y:S02]  /*3f60*/  IADD3 R16, R5.reuse, 0x8, RZ ;  /* 0x0000000805107810 */ /* 0x040fe40007ffe0ff */
[----:B------:R-:W-:Y:S02]  /*3f70*/  IADD3 R5, R5, 0x48, RZ ;  /* 0x0000004805057810 */ /* 0x000fe40007ffe0ff */
[----:B------:R-:W-:Y:S01]  /*3f80*/  IMNMX R236, RZ, R17, !PT ;  /* 0x00000011ffec7217 */ /* 0x000fe20007800200 */
[----:B--2---:R-:W-:Y:S01]  /*3f90*/  HMMA.16816.F32 R36, R8, R20, R100 ;  /* 0x000000140824723c */ /* 0x004fe20000001864 */
[----:B------:R-:W-:Y:S02]  /*3fa0*/  IMNMX R240, R18, UR14, PT ;  /* 0x0000000e12f07c17 */ /* 0x000fe4000b800200 */
[C---:B------:R-:W-:Y:S02]  /*3fb0*/  IADD3 R17, R16.reuse, UR17, RZ ;  /* 0x0000001110117c10 */ /* 0x040fe4000fffe0ff */
[----:B------:R-:W-:-:S02]  /*3fc0*/  IADD3 R16, R16, UR7, RZ ;  /* 0x0000000710107c10 */ /* 0x000fc4000fffe0ff */
[----:B------:R-:W-:Y:S01]  /*3fd0*/  IADD3 R18, R7, UR17, RZ ;  /* 0x0000001107127c10 */ /* 0x000fe2000fffe0ff */
[-C--:B------:R-:W-:Y:S01]  /*3fe0*/  HMMA.16816.F32 R28, R8, R22.reuse, R136 ;  /* 0x00000016081c723c */ /* 0x080fe20000001888 */
[----:B------:R-:W-:Y:S02]  /*3ff0*/  IADD3 R19, R5, UR17, RZ ;  /* 0x0000001105137c10 */ /* 0x000fe4000fffe0ff */
[----:B------:R-:W-:Y:S02]  /*4000*/  IMNMX R235, RZ, R17, !PT ;  /* 0x00000011ffeb7217 */ /* 0x000fe40007800200 */
[----:B------:R-:W-:Y:S02]  /*4010*/  IMNMX R239, R16, UR14, PT ;  /* 0x0000000e10ef7c17 */ /* 0x000fe4000b800200 */
[----:B------:R-:W-:Y:S01]  /*4020*/  IMNMX R234, RZ, R18, !PT ;  /* 0x00000012ffea7217 */ /* 0x000fe20007800200 */
[----:B------:R-:W-:Y:S01]  /*4030*/  HMMA.16816.F32 R20, R12, R22, R112 ;  /* 0x000000160c14723c */ /* 0x000fe20000001870 */
[----:B------:R-:W-:-:S02]  /*4040*/  IMNMX R233, RZ, R19, !PT ;  /* 0x00000013ffe97217 */ /* 0x000fc40007800200 */
[----:B------:R-:W1:Y:S01]  /*4050*/  LDSM.16.M88.4 R16, [R216+0x1000] ;  /* 0x00100000d810783b */ /* 0x000e620000000200 */
[----:B------:R-:W-:Y:S02]  /*4060*/  IADD3 R5, R5, UR7, RZ ;  /* 0x0000000705057c10 */ /* 0x000fe4000fffe0ff */
[C---:B------:R-:W-:Y:S02]  /*4070*/  ISETP.GE.AND P4, PT, R3.reuse, R240, PT ;  /* 0x000000f00300720c */ /* 0x040fe40003f86270 */
[----:B------:R-:W-:Y:S01]  /*4080*/  ISETP.GE.AND P1, PT, R3, R239, PT ;  /* 0x000000ef0300720c */ /* 0x000fe20003f26270 */
[----:B---3--:R-:W-:Y:S01]  /*4090*/  HMMA.16816.F32 R44, R12, R24, R92 ;  /* 0x000000180c2c723c */ /* 0x008fe2000000185c */
[----:B------:R-:W-:Y:S02]  /*40a0*/  IADD3 R7, R7, UR7, RZ ;  /* 0x0000000707077c10 */ /* 0x000fe4000fffe0ff */
[----:B------:R-:W-:Y:S02]  /*40b0*/  IMNMX R237, R5, UR14, PT ;  /* 0x0000000e05ed7c17 */ /* 0x000fe4000b800200 */
[----:B------:R-:W-:-:S02]  /*40c0*/  ISETP.LT.OR P4, PT, R3, R236, P4 ;  /* 0x000000ec0300720c */ /* 0x000fc40002781670 */
[----:B------:R-:W-:Y:S01]  /*40d0*/  ISETP.LT.OR P1, PT, R3, R235, P1 ;  /* 0x000000eb0300720c */ /* 0x000fe20000f21670 */
[C---:B------:R-:W-:Y:S01]  /*40e0*/  HMMA.16816.F32 R40, R8.reuse, R24, R140 ;  /* 0x000000180828723c */ /* 0x040fe2000000188c */
[----:B------:R-:W-:Y:S01]  /*40f0*/  IMNMX R238, R7, UR14, PT ;  /* 0x0000000e07ee7c17 */ /* 0x000fe2000b800200 */
[----:B------:R-:W-:Y:S01]  /*4100*/  UMOV UR14, UR12 ;  /* 0x0000000c000e7c82 */ /* 0x000fe20008000000 */
[----:B------:R-:W-:Y:S01]  /*4110*/  IADD3 R5, R3, 0x8, RZ ;  /* 0x0000000803057810 */ /* 0x000fe20007ffe0ff */
[----:B------:R-:W-:Y:S01]  /*4120*/  UISETP.GT.AND UP0, UPT, UR14, UR9, UPT ;  /* 0x000000090e00728c */ /* 0x000fe2000bf04270 */
[----:B------:R-:W-:Y:S02]  /*4130*/  FSEL R65, R32, -INF , !P4 ;  /* 0xff80000020417808 */ /* 0x000fe40006000000 */
[----:B------:R-:W-:Y:S01]  /*4140*/  FSEL R75, R34, -INF , !P1 ;  /* 0xff800000224b7808 */ /* 0x000fe20004800000 */
[----:B------:R-:W-:Y:S01]  /*4150*/  HMMA.16816.F32 R48, R8, R26, R144 ;  /* 0x0000001a0830723c */ /* 0x000fe20000001890 */
[----:B------:R-:W-:-:S02]  /*4160*/  ISETP.GE.AND P6, PT, R6, R240, PT ;  /* 0x000000f00600720c */ /* 0x000fc40003fc6270 */
[C---:B------:R-:W-:Y:S02]  /*4170*/  ISETP.GE.AND P5, PT, R6.reuse, R239, PT ;  /* 0x000000ef0600720c */ /* 0x040fe40003fa6270 */
[CC--:B------:R-:W-:Y:S02]  /*4180*/  ISETP.GE.AND P3, PT, R6.reuse, R238.reuse, PT ;  /* 0x000000ee0600720c */ /* 0x0c0fe40003f66270 */
[-C--:B------:R-:W-:Y:S02]  /*4190*/  ISETP.GE.AND P2, PT, R6, R237.reuse, PT ;  /* 0x000000ed0600720c */ /* 0x080fe40003f46270 */
[C---:B------:R-:W-:Y:S02]  /*41a0*/  ISETP.GE.AND P0, PT, R3.reuse, R238, PT ;  /* 0x000000ee0300720c */ /* 0x040fe40003f06270 */
[----:B------:R-:W-:Y:S02]  /*41b0*/  ISETP.GE.AND P4, PT, R3, R237, PT ;  /* 0x000000ed0300720c */ /* 0x000fe40003f86270 */
[----:B------:R-:W-:-:S02]  /*41c0*/  ISETP.GE.AND P1, PT, R5, R240, PT ;  /* 0x000000f00500720c */ /* 0x000fc40003f26270 */
[C---:B------:R-:W-:Y:S02]  /*41d0*/  ISETP.LT.OR P6, PT, R6.reuse, R236, P6 ;  /* 0x000000ec0600720c */ /* 0x040fe400037c1670 */
[C---:B------:R-:W-:Y:S02]  /*41e0*/  ISETP.LT.OR P5, PT, R6.reuse, R235, P5 ;  /* 0x000000eb0600720c */ /* 0x040fe40002fa1670 */
[CC--:B------:R-:W-:Y:S02]  /*41f0*/  ISETP.LT.OR P3, PT, R6.reuse, R234.reuse, P3 ;  /* 0x000000ea0600720c */ /* 0x0c0fe40001f61670 */
[-C--:B------:R-:W-:Y:S02]  /*4200*/  ISETP.LT.OR P2, PT, R6, R233.reuse, P2 ;  /* 0x000000e90600720c */ /* 0x080fe40001741670 */
[C---:B------:R-:W-:Y:S02]  /*4210*/  ISETP.LT.OR P0, PT, R3.reuse, R234, P0 ;  /* 0x000000ea0300720c */ /* 0x040fe40000701670 */
[----:B------:R-:W-:-:S02]  /*4220*/  ISETP.LT.OR P4, PT, R3, R233, P4 ;  /* 0x000000e90300720c */ /* 0x000fc40002781670 */
[----:B------:R-:W-:Y:S02]  /*4230*/  ISETP.LT.OR P1, PT, R5, R236, P1 ;  /* 0x000000ec0500720c */ /* 0x000fe40000f21670 */
[----:B------:R-:W-:Y:S02]  /*4240*/  IADD3 R6, R3, 0x9, RZ ;  /* 0x0000000903067810 */ /* 0x000fe40007ffe0ff */
[----:B------:R-:W-:Y:S02]  /*4250*/  FSEL R96, R36, -INF , !P0 ;  /* 0xff80000024607808 */ /* 0x000fe40004000000 */
[----:B------:R-:W-:Y:S02]  /*4260*/  FSEL R97, R38, -INF , !P4 ;  /* 0xff80000026617808 */ /* 0x000fe40006000000 */
[----:B------:R-:W-:Y:S02]  /*4270*/  FSEL R93, R37, -INF , !P3 ;  /* 0xff800000255d7808 */ /* 0x000fe40005800000 */
[----:B------:R-:W-:-:S02]  /*4280*/  FSEL R94, R39, -INF , !P2 ;  /* 0xff800000275e7808 */ /* 0x000fc40005000000 */
[----:B------:R-:W-:Y:S01]  /*4290*/  FSEL R64, R33, -INF , !P6 ;  /* 0xff80000021407808 */ /* 0x000fe20007000000 */
[C---:B-1----:R-:W-:Y:S01]  /*42a0*/  HMMA.16816.F32 R36, R12.reuse, R16, R52 ;  /* 0x000000100c24723c */ /* 0x042fe20000001834 */
[----:B------:R-:W-:Y:S02]  /*42b0*/  FSEL R72, R35, -INF , !P5 ;  /* 0xff80000023487808 */ /* 0x000fe40006800000 */
[----:B------:R-:W-:Y:S02]  /*42c0*/  FSEL R66, R20, -INF , !P1 ;  /* 0xff80000014427808 */ /* 0x000fe40004800000 */
[C---:B------:R-:W-:Y:S02]  /*42d0*/  ISETP.GE.AND P0, PT, R5.reuse, R239, PT ;  /* 0x000000ef0500720c */ /* 0x040fe40003f06270 */
[C---:B------:R-:W-:Y:S01]  /*42e0*/  ISETP.GE.AND P4, PT, R5.reuse, R238, PT ;  /* 0x000000ee0500720c */ /* 0x040fe20003f86270 */
[----:B------:R-:W-:Y:S01]  /*42f0*/  HMMA.16816.F32 R32, R12, R26, R56 ;  /* 0x0000001a0c20723c */ /* 0x000fe20000001838 */
[----:B------:R-:W-:Y:S01]  /*4300*/  ISETP.GE.AND P3, PT, R5, R237, PT ;  /* 0x000000ed0500720c */ /* 0x000fe20003f66270 */
[----:B------:R-:W1:Y:S01]  /*4310*/  LDSM.16.M88.4 R24, [R216+0x1800] ;  /* 0x00180000d818783b */ /* 0x000e620000000200 */
[----:B------:R-:W-:-:S02]  /*4320*/  ISETP.GE.AND P6, PT, R6, R240, PT ;  /* 0x000000f00600720c */ /* 0x000fc40003fc6270 */
[C---:B------:R-:W-:Y:S02]  /*4330*/  ISETP.GE.AND P5, PT, R6.reuse, R239, PT ;  /* 0x000000ef0600720c */ /* 0x040fe40003fa6270 */
[C---:B------:R-:W-:Y:S02]  /*4340*/  ISETP.GE.AND P2, PT, R6.reuse, R238, PT ;  /* 0x000000ee0600720c */ /* 0x040fe40003f46270 */
[----:B------:R-:W-:Y:S02]  /*4350*/  ISETP.GE.AND P1, PT, R6, R237, PT ;  /* 0x000000ed0600720c */ /* 0x000fe40003f26270 */
[C---:B------:R-:W-:Y:S02]  /*4360*/  ISETP.LT.OR P0, PT, R5.reuse, R235, P0 ;  /* 0x000000eb0500720c */ /* 0x040fe40000701670 */
[C---:B------:R-:W-:Y:S02]  /*4370*/  ISETP.LT.OR P4, PT, R5.reuse, R234, P4 ;  /* 0x000000ea0500720c */ /* 0x040fe40002781670 */
[----:B------:R-:W-:-:S02]  /*4380*/  ISETP.LT.OR P3, PT, R5, R233, P3 ;  /* 0x000000e90500720c */ /* 0x000fc40001f61670 */
[C---:B------:R-:W-:Y:S02]  /*4390*/  ISETP.LT.OR P6, PT, R6.reuse, R236, P6 ;  /* 0x000000ec0600720c */ /* 0x040fe400037c1670 */
[C---:B------:R-:W-:Y:S02]  /*43a0*/  ISETP.LT.OR P5, PT, R6.reuse, R235, P5 ;  /* 0x000000eb0600720c */ /* 0x040fe40002fa1670 */
[C---:B------:R-:W-:Y:S02]  /*43b0*/  ISETP.LT.OR P2, PT, R6.reuse, R234, P2 ;  /* 0x000000ea0600720c */ /* 0x040fe40001741670 */
[----:B------:R-:W-:Y:S02]  /*43c0*/  ISETP.LT.OR P1, PT, R6, R233, P1 ;  /* 0x000000e90600720c */ /* 0x000fe40000f21670 */
[C---:B------:R-:W-:Y:S02]  /*43d0*/  IADD3 R5, R3.reuse, 0x10, RZ ;  /* 0x0000001003057810 */ /* 0x040fe40007ffe0ff */
[----:B------:R-:W-:-:S02]  /*43e0*/  IADD3 R6, R3, 0x11, RZ ;  /* 0x0000001103067810 */ /* 0x000fc40007ffe0ff */
[----:B------:R-:W-:Y:S02]  /*43f0*/  FSEL R74, R22, -INF , !P0 ;  /* 0xff800000164a7808 */ /* 0x000fe40004000000 */
[----:B------:R-:W-:Y:S02]  /*4400*/  FSEL R92, R28, -INF , !P4 ;  /* 0xff8000001c5c7808 */ /* 0x000fe40006000000 */
[----:B------:R-:W-:Y:S02]  /*4410*/  FSEL R98, R30, -INF , !P3 ;  /* 0xff8000001e627808 */ /* 0x000fe40005800000 */
[----:B------:R-:W-:Y:S02]  /*4420*/  FSEL R79, R29, -INF , !P2 ;  /* 0xff8000001d4f7808 */ /* 0x000fe40005000000 */
[----:B------:R-:W-:Y:S02]  /*4430*/  FSEL R95, R31, -INF , !P1 ;  /* 0xff8000001f5f7808 */ /* 0x000fe40004800000 */
[----:B------:R-:W-:-:S02]  /*4440*/  ISETP.GE.AND P0, PT, R5, R240, PT ;  /* 0x000000f00500720c */ /* 0x000fc40003f06270 */
[C---:B------:R-:W-:Y:S01]  /*4450*/  ISETP.GE.AND P4, PT, R5.reuse, R239, PT ;  /* 0x000000ef0500720c */ /* 0x040fe20003f86270 */
[----:B-1----:R-:W-:Y:S01]  /*4460*/  HMMA.16816.F32 R28, R12, R24, R108 ;  /* 0x000000180c1c723c */ /* 0x002fe2000000186c */
[C---:B------:R-:W-:Y:S02]  /*4470*/  ISETP.GE.AND P3, PT, R5.reuse, R238, PT ;  /* 0x000000ee0500720c */ /* 0x040fe40003f66270 */
[C---:B------:R-:W-:Y:S02]  /*4480*/  ISETP.GE.AND P2, PT, R5.reuse, R237, PT ;  /* 0x000000ed0500720c */ /* 0x040fe40003f46270 */
[----:B------:R-:W-:Y:S02]  /*4490*/  ISETP.GE.AND P1, PT, R6, R240, PT ;  /* 0x000000f00600720c */ /* 0x000fe40003f26270 */
[C---:B------:R-:W-:Y:S02]  /*44a0*/  ISETP.LT.OR P0, PT, R5.reuse, R236, P0 ;  /* 0x000000ec0500720c */ /* 0x040fe40000701670 */
[----:B------:R-:W-:-:S02]  /*44b0*/  ISETP.LT.OR P4, PT, R5, R235, P4 ;  /* 0x000000eb0500720c */ /* 0x000fc40002781670 */
[C---:B------:R-:W-:Y:S02]  /*44c0*/  ISETP.LT.OR P3, PT, R5.reuse, R234, P3 ;  /* 0x000000ea0500720c */ /* 0x040fe40001f61670 */
[----:B------:R-:W-:Y:S02]  /*44d0*/  ISETP.LT.OR P2, PT, R5, R233, P2 ;  /* 0x000000e90500720c */ /* 0x000fe40001741670 */
[----:B------:R-:W-:Y:S02]  /*44e0*/  ISETP.LT.OR P1, PT, R6, R236, P1 ;  /* 0x000000ec0600720c */ /* 0x000fe40000f21670 */
[----:B------:R-:W-:Y:S02]  /*44f0*/  IADD3 R5, R3, 0x18, RZ ;  /* 0x0000001803057810 */ /* 0x000fe40007ffe0ff */
[----:B------:R-:W-:Y:S02]  /*4500*/  FSEL R56, R21, -INF , !P6 ;  /* 0xff80000015387808 */ /* 0x000fe40007000000 */
[----:B------:R-:W-:-:S02]  /*4510*/  FSEL R71, R23, -INF , !P5 ;  /* 0xff80000017477808 */ /* 0x000fc40006800000 */
[----:B------:R-:W-:Y:S01]  /*4520*/  FSEL R57, R44, -INF , !P0 ;  /* 0xff8000002c397808 */ /* 0x000fe20004000000 */
[----:B------:R-:W-:Y:S01]  /*4530*/  HMMA.16816.F32 R20, R8, R16, R160 ;  /* 0x000000100814723c */ /* 0x000fe200000018a0 */
[----:B------:R-:W-:Y:S02]  /*4540*/  FSEL R67, R46, -INF , !P4 ;  /* 0xff8000002e437808 */ /* 0x000fe40006000000 */
[----:B------:R-:W-:Y:S02]  /*4550*/  FSEL R73, R40, -INF , !P3 ;  /* 0xff80000028497808 */ /* 0x000fe40005800000 */
[----:B------:R-:W-:Y:S02]  /*4560*/  FSEL R100, R42, -INF , !P2 ;  /* 0xff8000002a647808 */ /* 0x000fe40005000000 */
[----:B------:R-:W-:Y:S02]  /*4570*/  FSEL R54, R45, -INF , !P1 ;  /* 0xff8000002d367808 */ /* 0x000fe40004800000 */
[----:B------:R-:W-:-:S02]  /*4580*/  ISETP.GE.AND P6, PT, R6, R239, PT ;  /* 0x000000ef0600720c */ /* 0x000fc40003fc6270 */
[C---:B------:R-:W-:Y:S02]  /*4590*/  ISETP.GE.AND P5, PT, R6.reuse, R238, PT ;  /* 0x000000ee0600720c */ /* 0x040fe40003fa6270 */
[----:B------:R-:W-:Y:S02]  /*45a0*/  ISETP.GE.AND P0, PT, R6, R237, PT ;  /* 0x000000ed0600720c */ /* 0x000fe40003f06270 */
[C---:B------:R-:W-:Y:S02]  /*45b0*/  ISETP.GE.AND P4, PT, R5.reuse, R240, PT ;  /* 0x000000f00500720c */ /* 0x040fe40003f86270 */
[C---:B------:R-:W-:Y:S02]  /*45c0*/  ISETP.GE.AND P3, PT, R5.reuse, R239, PT ;  /* 0x000000ef0500720c */ /* 0x040fe40003f66270 */
[C---:B------:R-:W-:Y:S02]  /*45d0*/  ISETP.GE.AND P2, PT, R5.reuse, R238, PT ;  /* 0x000000ee0500720c */ /* 0x040fe40003f46270 */
[----:B------:R-:W-:-:S02]  /*45e0*/  ISETP.GE.AND P1, PT, R5, R237, PT ;  /* 0x000000ed0500720c */ /* 0x000fc40003f26270 */
[C---:B------:R-:W-:Y:S02]  /*45f0*/  ISETP.LT.OR P6, PT, R6.reuse, R235, P6 ;  /* 0x000000eb0600720c */ /* 0x040fe400037c1670 */
[C---:B------:R-:W-:Y:S02]  /*4600*/  ISETP.LT.OR P5, PT, R6.reuse, R234, P5 ;  /* 0x000000ea0600720c */ /* 0x040fe40002fa1670 */
[----:B------:R-:W-:Y:S02]  /*4610*/  ISETP.LT.OR P0, PT, R6, R233, P0 ;  /* 0x000000e90600720c */ /* 0x000fe40000701670 */
[C---:B------:R-:W-:Y:S02]  /*4620*/  ISETP.LT.OR P4, PT, R5.reuse, R236, P4 ;  /* 0x000000ec0500720c */ /* 0x040fe40002781670 */
[C---:B------:R-:W-:Y:S02]  /*4630*/  ISETP.LT.OR P3, PT, R5.reuse, R235, P3 ;  /* 0x000000eb0500720c */ /* 0x040fe40001f61670 */
[----:B------:R-:W-:-:S02]  /*4640*/  ISETP.LT.OR P2, PT, R5, R234, P2 ;  /* 0x000000ea0500720c */ /* 0x000fc40001741670 */
[----:B------:R-:W-:Y:S02]  /*4650*/  ISETP.LT.OR P1, PT, R5, R233, P1 ;  /* 0x000000e90500720c */ /* 0x000fe40000f21670 */
[C---:B------:R-:W-:Y:S02]  /*4660*/  IADD3 R6, R3.reuse, 0x19, RZ ;  /* 0x0000001903067810 */ /* 0x040fe40007ffe0ff */
[----:B------:R-:W-:Y:S02]  /*4670*/  IADD3 R5, R3, 0x20, RZ ;  /* 0x0000002003057810 */ /* 0x000fe40007ffe0ff */
[----:B------:R-:W-:Y:S02]  /*4680*/  FSEL R59, R47, -INF , !P6 ;  /* 0xff8000002f3b7808 */ /* 0x000fe40007000000 */
[----:B------:R-:W-:Y:S01]  /*4690*/  FSEL R77, R41, -INF , !P5 ;  /* 0xff800000294d7808 */ /* 0x000fe20006800000 */
[----:B------:R-:W-:Y:S01]  /*46a0*/  HMMA.16816.F32 R44, R8, R18, R212 ;  /* 0x00000012082c723c */ /* 0x000fe200000018d4 */
[----:B------:R-:W-:-:S02]  /*46b0*/  FSEL R99, R43, -INF , !P0 ;  /* 0xff8000002b637808 */ /* 0x000fc40004000000 */
[----:B------:R-:W-:Y:S02]  /*46c0*/  FSEL R53, R32, -INF , !P4 ;  /* 0xff80000020357808 */ /* 0x000fe40006000000 */
[----:B------:R-:W-:Y:S02]  /*46d0*/  FSEL R58, R34, -INF , !P3 ;  /* 0xff800000223a7808 */ /* 0x000fe40005800000 */
[C---:B------:R-:W-:Y:S01]  /*46e0*/  ISETP.GE.AND P6, PT, R6.reuse, R240, PT ;  /* 0x000000f00600720c */ /* 0x040fe20003fc6270 */
[----:B------:R-:W-:Y:S01]  /*46f0*/  HMMA.16816.F32 R40, R12, R18, R60 ;  /* 0x000000120c28723c */ /* 0x000fe2000000183c */
[C---:B------:R-:W-:Y:S02]  /*4700*/  ISETP.GE.AND P5, PT, R6.reuse, R239, PT ;  /* 0x000000ef0600720c */ /* 0x040fe40003fa6270 */
[C---:B------:R-:W-:Y:S02]  /*4710*/  ISETP.GE.AND P0, PT, R6.reuse, R238, PT ;  /* 0x000000ee0600720c */ /* 0x040fe40003f06270 */
[----:B------:R-:W-:-:S02]  /*4720*/  ISETP.GE.AND P4, PT, R6, R237, PT ;  /* 0x000000ed0600720c */ /* 0x000fc40003f86270 */
[C---:B------:R-:W-:Y:S01]  /*4730*/  ISETP.GE.AND P3, PT, R5.reuse, R240, PT ;  /* 0x000000f00500720c */ /* 0x040fe20003f66270 */
[----:B------:R-:W-:Y:S01]  /*4740*/  HMMA.16816.F32 R16, R8, R24, R192 ;  /* 0x000000180810723c */ /* 0x000fe200000018c0 */
[C---:B------:R-:W-:Y:S02]  /*4750*/  ISETP.LT.OR P6, PT, R6.reuse, R236, P6 ;  /* 0x000000ec0600720c */ /* 0x040fe400037c1670 */
[C---:B------:R-:W-:Y:S02]  /*4760*/  ISETP.LT.OR P5, PT, R6.reuse, R235, P5 ;  /* 0x000000eb0600720c */ /* 0x040fe40002fa1670 */
[C---:B------:R-:W-:Y:S02]  /*4770*/  ISETP.LT.OR P0, PT, R6.reuse, R234, P0 ;  /* 0x000000ea0600720c */ /* 0x040fe40000701670 */
[----:B------:R-:W-:Y:S02]  /*4780*/  ISETP.LT.OR P4, PT, R6, R233, P4 ;  /* 0x000000e90600720c */ /* 0x000fe40002781670 */
[----:B------:R-:W-:-:S02]  /*4790*/  ISETP.LT.OR P3, PT, R5, R236, P3 ;  /* 0x000000ec0500720c */ /* 0x000fc40001f61670 */
[----:B------:R-:W-:Y:S02]  /*47a0*/  IADD3 R6, R3, 0x21, RZ ;  /* 0x0000002103067810 */ /* 0x000fe40007ffe0ff */
[----:B------:R-:W-:Y:S02]  /*47b0*/  FSEL R101, R50, -INF , !P1 ;  /* 0xff80000032657808 */ /* 0x000fe40004800000 */
[----:B------:R-:W-:Y:S02]  /*47c0*/  FSEL R78, R49, -INF , !P0 ;  /* 0xff800000314e7808 */ /* 0x000fe40004000000 */
[----:B------:R-:W-:Y:S02]  /*47d0*/  FSEL R55, R35, -INF , !P5 ;  /* 0xff80000023377808 */ /* 0x000fe40006800000 */
[----:B------:R-:W-:Y:S02]  /*47e0*/  FSEL R145, R36, -INF , !P3 ;  /* 0xff80000024917808 */ /* 0x000fe40005800000 */
[----:B------:R-:W-:-:S02]  /*47f0*/  ISETP.GE.AND P1, PT, R5, R238, PT ;  /* 0x000000ee0500720c */ /* 0x000fc40003f26270 */
[-C--:B------:R-:W-:Y:S02]  /*4800*/  ISETP.GE.AND P0, PT, R5, R237.reuse, PT ;  /* 0x000000ed0500720c */ /* 0x080fe40003f06270 */
[C---:B------:R-:W-:Y:S02]  /*4810*/  ISETP.GE.AND P5, PT, R6.reuse, R238, PT ;  /* 0x000000ee0600720c */ /* 0x040fe40003fa6270 */
[----:B------:R-:W-:Y:S02]  /*4820*/  ISETP.GE.AND P3, PT, R6, R237, PT ;  /* 0x000000ed0600720c */ /* 0x000fe40003f66270 */
[----:B------:R-:W-:Y:S02]  /*4830*/  FSEL R76, R48, -INF , !P2 ;  /* 0xff800000304c7808 */ /* 0x000fe40005000000 */
[----:B------:R-:W-:Y:S02]  /*4840*/  FSEL R60, R51, -INF , !P4 ;  /* 0xff800000333c7808 */ /* 0x000fe40006000000 */
[----:B------:R-:W-:Y:S01]  /*4850*/  ISETP.GE.AND P2, PT, R5, R239, PT ;  /* 0x000000ef0500720c */ /* 0x000fe20003f46270 */
[----:B------:R-:W-:Y:S01]  /*4860*/  HMMA.16816.F32 R48, R8, R26, R180 ;  /* 0x0000001a0830723c */ /* 0x000fe200000018b4 */
[----:B------:R-:W-:-:S02]  /*4870*/  ISETP.GE.AND P4, PT, R6, R240, PT ;  /* 0x000000f00600720c */ /* 0x000fc40003f86270 */
[CC--:B------:R-:W-:Y:S02]  /*4880*/  ISETP.LT.OR P1, PT, R5.reuse, R234.reuse, P1 ;  /* 0x000000ea0500720c */ /* 0x0c0fe40000f21670 */
[CC--:B------:R-:W-:Y:S02]  /*4890*/  ISETP.LT.OR P0, PT, R5.reuse, R233.reuse, P0 ;  /* 0x000000e90500720c */ /* 0x0c0fe40000701670 */
        /* <DEDUP_REMOVED lines=9> */
[----:B------:R-:W1:Y:S01]  /*4930*/  LDSM.16.M88.4 R20, [R216+0x2000] ;  /* 0x00200000d814783b */ /* 0x000e620000000200 */
[----:B------:R-:W-:-:S02]  /*4940*/  FSEL R52, R33, -INF , !P6 ;  /* 0xff80000021347808 */ /* 0x000fc40007000000 */
[----:B------:R-:W-:Y:S02]  /*4950*/  FSEL R146, R38, -INF , !P2 ;  /* 0xff80000026927808 */ /* 0x000fe40005000000 */
[----:B------:R-:W-:Y:S02]  /*4960*/  FSEL R143, R37, -INF , !P4 ;  /* 0xff800000258f7808 */ /* 0x000fe40006000000 */
[-C--:B------:R-:W-:Y:S02]  /*4970*/  ISETP.GE.AND P6, PT, R6, R239.reuse, PT ;  /* 0x000000ef0600720c */ /* 0x080fe40003fc6270 */
[C---:B------:R-:W-:Y:S02]  /*4980*/  ISETP.GE.AND P2, PT, R5.reuse, R240, PT ;  /* 0x000000f00500720c */ /* 0x040fe40003f46270 */
[C---:B------:R-:W-:Y:S02]  /*4990*/  ISETP.GE.AND P1, PT, R5.reuse, R239, PT ;  /* 0x000000ef0500720c */ /* 0x040fe40003f26270 */
[----:B------:R-:W-:-:S02]  /*49a0*/  ISETP.GE.AND P0, PT, R5, R238, PT ;  /* 0x000000ee0500720c */ /* 0x000fc40003f06270 */
[C---:B------:R-:W-:Y:S02]  /*49b0*/  ISETP.GE.AND P4, PT, R5.reuse, R237, PT ;  /* 0x000000ed0500720c */ /* 0x040fe40003f86270 */
[-C--:B------:R-:W-:Y:S02]  /*49c0*/  ISETP.LT.OR P6, PT, R6, R235.reuse, P6 ;  /* 0x000000eb0600720c */ /* 0x080fe400037c1670 */
[C---:B------:R-:W-:Y:S02]  /*49d0*/  ISETP.LT.OR P2, PT, R5.reuse, R236, P2 ;  /* 0x000000ec0500720c */ /* 0x040fe40001741670 */
[C---:B------:R-:W-:Y:S02]  /*49e0*/  ISETP.LT.OR P1, PT, R5.reuse, R235, P1 ;  /* 0x000000eb0500720c */ /* 0x040fe40000f21670 */
[C---:B------:R-:W-:Y:S02]  /*49f0*/  ISETP.LT.OR P0, PT, R5.reuse, R234, P0 ;  /* 0x000000ea0500720c */ /* 0x040fe40000701670 */
[----:B------:R-:W-:-:S02]  /*4a00*/  ISETP.LT.OR P4, PT, R5, R233, P4 ;  /* 0x000000e90500720c */ /* 0x000fc40002781670 */
[C---:B------:R-:W-:Y:S02]  /*4a10*/  IADD3 R6, R3.reuse, 0x29, RZ ;  /* 0x0000002903067810 */ /* 0x040fe40007ffe0ff */
[----:B------:R-:W-:Y:S02]  /*4a20*/  IADD3 R5, R3, 0x30, RZ ;  /* 0x0000003003057810 */ /* 0x000fe40007ffe0ff */
[----:B------:R-:W-:Y:S02]  /*4a30*/  FSEL R141, R39, -INF , !P6 ;  /* 0xff800000278d7808 */ /* 0x000fe40007000000 */
[----:B------:R-:W-:Y:S01]  /*4a40*/  FSEL R137, R40, -INF , !P2 ;  /* 0xff80000028897808 */ /* 0x000fe20005000000 */
[----:B------:R-:W-:Y:S01]  /*4a50*/  HMMA.16816.F32 R36, R12, R26, R120 ;  /* 0x0000001a0c24723c */ /* 0x000fe20000001878 */
[----:B------:R-:W-:Y:S02]  /*4a60*/  FSEL R138, R42, -INF , !P1 ;  /* 0xff8000002a8a7808 */ /* 0x000fe40004800000 */
[----:B------:R-:W-:-:S02]  /*4a70*/  ISETP.GE.AND P6, PT, R6, R240, PT ;  /* 0x000000f00600720c */ /* 0x000fc40003fc6270 */
[C---:B------:R-:W-:Y:S02]  /*4a80*/  ISETP.GE.AND P5, PT, R6.reuse, R239, PT ;  /* 0x000000ef0600720c */ /* 0x040fe40003fa6270 */
[C---:B------:R-:W-:Y:S01]  /*4a90*/  ISETP.GE.AND P3, PT, R6.reuse, R238, PT ;  /* 0x000000ee0600720c */ /* 0x040fe20003f66270 */
[C---:B-1----:R-:W-:Y:S01]  /*4aa0*/  HMMA.16816.F32 R24, R8.reuse, R20, R172 ;  /* 0x000000140818723c */ /* 0x042fe200000018ac */
[C---:B------:R-:W-:Y:S02]  /*4ab0*/  ISETP.GE.AND P2, PT, R6.reuse, R237, PT ;  /* 0x000000ed0600720c */ /* 0x040fe40003f46270 */
[----:B------:R-:W-:Y:S02]  /*4ac0*/  ISETP.GE.AND P1, PT, R5, R240, PT ;  /* 0x000000f00500720c */ /* 0x000fe40003f26270 */
[C---:B------:R-:W-:Y:S02]  /*4ad0*/  ISETP.LT.OR P6, PT, R6.reuse, R236, P6 ;  /* 0x000000ec0600720c */ /* 0x040fe400037c1670 */
[C---:B------:R-:W-:Y:S01]  /*4ae0*/  ISETP.LT.OR P5, PT, R6.reuse, R235, P5 ;  /* 0x000000eb0600720c */ /* 0x040fe20002fa1670 */
[----:B------:R-:W-:Y:S01]  /*4af0*/  HMMA.16816.F32 R32, R8, R22, R168 ;  /* 0x000000160820723c */ /* 0x000fe200000018a8 */
[----:B------:R-:W-:-:S02]  /*4b00*/  ISETP.LT.OR P3, PT, R6, R234, P3 ;  /* 0x000000ea0600720c */ /* 0x000fc40001f61670 */
[----:B------:R-:W-:Y:S02]  /*4b10*/  ISETP.LT.OR P2, PT, R6, R233, P2 ;  /* 0x000000e90600720c */ /* 0x000fe40001741670 */
[----:B------:R-:W-:Y:S02]  /*4b20*/  ISETP.LT.OR P1, PT, R5, R236, P1 ;  /* 0x000000ec0500720c */ /* 0x000fe40000f21670 */
[----:B------:R-:W-:Y:S02]  /*4b30*/  IADD3 R6, R3, 0x31, RZ ;  /* 0x0000003103067810 */ /* 0x000fe40007ffe0ff */
[----:B------:R-:W-:Y:S02]  /*4b40*/  FSEL R139, R46, -INF , !P4 ;  /* 0xff8000002e8b7808 */ /* 0x000fe40006000000 */
[----:B------:R-:W-:Y:S02]  /*4b50*/  FSEL R136, R45, -INF , !P3 ;  /* 0xff8000002d887808 */ /* 0x000fe40005800000 */
[----:B------:R-:W-:-:S02]  /*4b60*/  FSEL R133, R43, -INF , !P5 ;  /* 0xff8000002b857808 */ /* 0x000fc40006800000 */
[----:B------:R-:W-:Y:S02]  /*4b70*/  FSEL R183, R28, -INF , !P1 ;  /* 0xff8000001cb77808 */ /* 0x000fe40004800000 */
[CC--:B------:R-:W-:Y:S02]  /*4b80*/  ISETP.GE.AND P4, PT, R5.reuse, R238.reuse, PT ;  /* 0x000000ee0500720c */ /* 0x0c0fe40003f86270 */
[CC--:B------:R-:W-:Y:S02]  /*4b90*/  ISETP.GE.AND P3, PT, R5.reuse, R237.reuse, PT ;  /* 0x000000ed0500720c */ /* 0x0c0fe40003f66270 */
[C---:B------:R-:W-:Y:S02]  /*4ba0*/  ISETP.GE.AND P5, PT, R6.reuse, R238, PT ;  /* 0x000000ee0600720c */ /* 0x040fe40003fa6270 */
[----:B------:R-:W-:Y:S02]  /*4bb0*/  ISETP.GE.AND P1, PT, R6, R237, PT ;  /* 0x000000ed0600720c */ /* 0x000fe40003f26270 */
[----:B------:R-:W-:-:S02]  /*4bc0*/  ISETP.LT.OR P4, PT, R5, R234, P4 ;  /* 0x000000ea0500720c */ /* 0x000fc40002781670 */
[-C--:B------:R-:W-:Y:S02]  /*4bd0*/  ISETP.LT.OR P3, PT, R5, R233.reuse, P3 ;  /* 0x000000e90500720c */ /* 0x080fe40001f61670 */
[C---:B------:R-:W-:Y:S02]  /*4be0*/  ISETP.LT.OR P5, PT, R6.reuse, R234, P5 ;  /* 0x000000ea0600720c */ /* 0x040fe40002fa1670 */
[----:B------:R-:W-:Y:S02]  /*4bf0*/  ISETP.LT.OR P1, PT, R6, R233, P1 ;  /* 0x000000e90600720c */ /* 0x000fe40000f21670 */
[----:B------:R-:W-:Y:S02]  /*4c00*/  FSEL R194, R16, -INF , !P4 ;  /* 0xff80000010c27808 */ /* 0x000fe40006000000 */
[----:B------:R-:W-:Y:S02]  /*4c10*/  FSEL R193, R18, -INF , !P3 ;  /* 0xff80000012c17808 */ /* 0x000fe40005800000 */
[----:B------:R-:W-:-:S02]  /*4c20*/  FSEL R180, R17, -INF , !P5 ;  /* 0xff80000011b47808 */ /* 0x000fc40006800000 */
[----:B------:R-:W-:Y:S02]  /*4c30*/  FSEL R182, R19, -INF , !P1 ;  /* 0xff80000013b67808 */ /* 0x000fe40004800000 */
[----:B------:R-:W1:Y:S01]  /*4c40*/  LDSM.16.M88.4 R16, [R216+0x2800] ;  /* 0x00280000d810783b */ /* 0x000e620000000200 */
[----:B------:R-:W-:Y:S02]  /*4c50*/  FSEL R140, R44, -INF , !P0 ;  /* 0xff8000002c8c7808 */ /* 0x000fe40004000000 */
[----:B------:R-:W-:Y:S02]  /*4c60*/  FSEL R134, R47, -INF , !P2 ;  /* 0xff8000002f867808 */ /* 0x000fe40005000000 */
[----:B------:R-:W-:Y:S02]  /*4c70*/  ISETP.GE.AND P0, PT, R5, R239, PT ;  /* 0x000000ef0500720c */ /* 0x000fe40003f06270 */
[----:B------:R-:W-:Y:S02]  /*4c80*/  ISETP.GE.AND P2, PT, R6, R240, PT ;  /* 0x000000f00600720c */ /* 0x000fe40003f46270 */
[----:B------:R-:W-:-:S02]  /*4c90*/  FSEL R132, R41, -INF , !P6 ;  /* 0xff80000029847808 */ /* 0x000fc40007000000 */
[----:B------:R-:W-:Y:S01]  /*4ca0*/  HMMA.16816.F32 R40, R12, R20, R104 ;  /* 0x000000140c28723c */ /* 0x000fe20000001868 */
[----:B------:R-:W-:Y:S02]  /*4cb0*/  ISETP.LT.OR P0, PT, R5, R235, P0 ;  /* 0x000000eb0500720c */ /* 0x000fe40000701670 */
[C---:B------:R-:W-:Y:S02]  /*4cc0*/  ISETP.LT.OR P2, PT, R6.reuse, R236, P2 ;  /* 0x000000ec0600720c */ /* 0x040fe40001741670 */
[----:B------:R-:W-:Y:S02]  /*4cd0*/  IADD3 R5, R3, 0x38, RZ ;  /* 0x0000003803057810 */ /* 0x000fe40007ffe0ff */
[----:B------:R-:W-:Y:S02]  /*4ce0*/  ISETP.GE.AND P6, PT, R6, R239, PT ;  /* 0x000000ef0600720c */ /* 0x000fe40003fc6270 */
[----:B------:R-:W-:Y:S02]  /*4cf0*/  FSEL R192, R30, -INF , !P0 ;  /* 0xff8000001ec07808 */ /* 0x000fe40004000000 */
[----:B------:R-:W-:-:S02]  /*4d00*/  FSEL R181, R29, -INF , !P2 ;  /* 0xff8000001db57808 */ /* 0x000fc40005000000 */
[C---:B------:R-:W-:Y:S02]  /*4d10*/  ISETP.GE.AND P0, PT, R5.reuse, R240, PT ;  /* 0x000000f00500720c */ /* 0x040fe40003f06270 */
[C---:B------:R-:W-:Y:S02]  /*4d20*/  ISETP.GE.AND P4, PT, R5.reuse, R239, PT ;  /* 0x000000ef0500720c */ /* 0x040fe40003f86270 */
[C---:B------:R-:W-:Y:S02]  /*4d30*/  ISETP.GE.AND P3, PT, R5.reuse, R238, PT ;  /* 0x000000ee0500720c */ /* 0x040fe40003f66270 */
[----:B------:R-:W-:Y:S02]  /*4d40*/  ISETP.GE.AND P2, PT, R5, R237, PT ;  /* 0x000000ed0500720c */ /* 0x000fe40003f46270 */
[----:B------:R-:W-:Y:S02]  /*4d50*/  ISETP.LT.OR P6, PT, R6, R235, P6 ;  /* 0x000000eb0600720c */ /* 0x000fe400037c1670 */
[----:B------:R-:W-:-:S02]  /*4d60*/  IADD3 R6, R3, 0x39, RZ ;  /* 0x0000003903067810 */ /* 0x000fc40007ffe0ff */
[C---:B------:R-:W-:Y:S02]  /*4d70*/  ISETP.LT.OR P0, PT, R5.reuse, R236, P0 ;  /* 0x000000ec0500720c */ /* 0x040fe40000701670 */
[C---:B------:R-:W-:Y:S02]  /*4d80*/  ISETP.LT.OR P4, PT, R5.reuse, R235, P4 ;  /* 0x000000eb0500720c */ /* 0x040fe40002781670 */
[C---:B------:R-:W-:Y:S01]  /*4d90*/  ISETP.LT.OR P3, PT, R5.reuse, R234, P3 ;  /* 0x000000ea0500720c */ /* 0x040fe20001f61670 */
[----:B-1----:R-:W-:Y:S01]  /*4da0*/  HMMA.16816.F32 R44, R8, R18, R156 ;  /* 0x00000012082c723c */ /* 0x002fe2000000189c */
[----:B------:R-:W-:Y:S02]  /*4db0*/  ISETP.LT.OR P2, PT, R5, R233, P2 ;  /* 0x000000e90500720c */ /* 0x000fe40001741670 */
[----:B------:R-:W-:Y:S02]  /*4dc0*/  IADD3 R5, R3, 0x40, RZ ;  /* 0x0000004003057810 */ /* 0x000fe40007ffe0ff */
[----:B------:R-:W-:-:S02]  /*4dd0*/  ISETP.GE.AND P1, PT, R6, R238, PT ;  /* 0x000000ee0600720c */ /* 0x000fc40003f26270 */
[----:B------:R-:W-:Y:S02]  /*4de0*/  FSEL R175, R31, -INF , !P6 ;  /* 0xff8000001faf7808 */ /* 0x000fe40007000000 */
[----:B------:R-:W-:Y:S01]  /*4df0*/  FSEL R172, R36, -INF , !P0 ;  /* 0xff80000024ac7808 */ /* 0x000fe20004000000 */
[----:B------:R-:W-:Y:S01]  /*4e00*/  HMMA.16816.F32 R28, R12, R22, R88 ;  /* 0x000000160c1c723c */ /* 0x000fe20000001858 */
[----:B------:R-:W-:Y:S01]  /*4e10*/  FSEL R173, R38, -INF , !P4 ;  /* 0xff80000026ad7808 */ /* 0x000fe20006000000 */
[----:B------:R-:W1:Y:S01]  /*4e20*/  LDSM.16.M88.4 R20, [R216+0x3000] ;  /* 0x00300000d814783b */ /* 0x000e620000000200 */
[C---:B------:R-:W-:Y:S02]  /*4e30*/  ISETP.GE.AND P6, PT, R6.reuse, R240, PT ;  /* 0x000000f00600720c */ /* 0x040fe40003fc6270 */
[C---:B------:R-:W-:Y:S02]  /*4e40*/  ISETP.GE.AND P5, PT, R6.reuse, R239, PT ;  /* 0x000000ef0600720c */ /* 0x040fe40003fa6270 */
[----:B------:R-:W-:-:S02]  /*4e50*/  ISETP.GE.AND P0, PT, R6, R237, PT ;  /* 0x000000ed0600720c */ /* 0x000fc40003f06270 */
[C---:B------:R-:W-:Y:S02]  /*4e60*/  ISETP.GE.AND P4, PT, R5.reuse, R240, PT ;  /* 0x000000f00500720c */ /* 0x040fe40003f86270 */
[C---:B------:R-:W-:Y:S02]  /*4e70*/  ISETP.LT.OR P1, PT, R6.reuse, R234, P1 ;  /* 0x000000ea0600720c */ /* 0x040fe40000f21670 */
[CC--:B------:R-:W-:Y:S02]  /*4e80*/  ISETP.LT.OR P6, PT, R6.reuse, R236.reuse, P6 ;  /* 0x000000ec0600720c */ /* 0x0c0fe400037c1670 */
[C---:B------:R-:W-:Y:S02]  /*4e90*/  ISETP.LT.OR P5, PT, R6.reuse, R235, P5 ;  /* 0x000000eb0600720c */ /* 0x040fe40002fa1670 */
[----:B------:R-:W-:Y:S02]  /*4ea0*/  ISETP.LT.OR P0, PT, R6, R233, P0 ;  /* 0x000000e90600720c */ /* 0x000fe40000701670 */
[----:B------:R-:W-:-:S02]  /*4eb0*/  ISETP.LT.OR P4, PT, R5, R236, P4 ;  /* 0x000000ec0500720c */ /* 0x000fc40002781670 */
[----:B------:R-:W-:Y:S02]  /*4ec0*/  FSEL R174, R48, -INF , !P3 ;  /* 0xff80000030ae7808 */ /* 0x000fe40005800000 */
[----:B------:R-:W-:Y:S02]  /*4ed0*/  FSEL R168, R50, -INF , !P2 ;  /* 0xff80000032a87808 */ /* 0x000fe40005000000 */
[----:B------:R-:W-:Y:S02]  /*4ee0*/  FSEL R163, R49, -INF , !P1 ;  /* 0xff80000031a37808 */ /* 0x000fe40004800000 */
[----:B------:R-:W-:Y:S02]  /*4ef0*/  IADD3 R6, R3, 0x41, RZ ;  /* 0x0000004103067810 */ /* 0x000fe40007ffe0ff */
[C---:B------:R-:W-:Y:S02]  /*4f00*/  ISETP.GE.AND P3, PT, R5.reuse, R239, PT ;  /* 0x000000ef0500720c */ /* 0x040fe40003f66270 */
[----:B------:R-:W-:-:S02]  /*4f10*/  ISETP.GE.AND P2, PT, R5, R238, PT ;  /* 0x000000ee0500720c */ /* 0x000fc40003f46270 */
[-C--:B------:R-:W-:Y:S02]  /*4f20*/  ISETP.GE.AND P1, PT, R5, R237.reuse, PT ;  /* 0x000000ed0500720c */ /* 0x080fe40003f26270 */
[----:B------:R-:W-:Y:S02]  /*4f30*/  FSEL R160, R39, -INF , !P5 ;  /* 0xff80000027a07808 */ /* 0x000fe40006800000 */
[----:B------:R-:W-:Y:S02]  /*4f40*/  FSEL R247, R40, -INF , !P4 ;  /* 0xff80000028f77808 */ /* 0x000fe40006000000 */
[C---:B------:R-:W-:Y:S02]  /*4f50*/  ISETP.GE.AND P5, PT, R6.reuse, R238, PT ;  /* 0x000000ee0600720c */ /* 0x040fe40003fa6270 */
[----:B------:R-:W-:Y:S02]  /*4f60*/  ISETP.GE.AND P4, PT, R6, R237, PT ;  /* 0x000000ed0600720c */ /* 0x000fe40003f86270 */
[----:B------:R-:W-:-:S02]  /*4f70*/  ISETP.LT.OR P3, PT, R5, R235, P3 ;  /* 0x000000eb0500720c */ /* 0x000fc40001f61670 */
[C---:B------:R-:W-:Y:S02]  /*4f80*/  ISETP.LT.OR P2, PT, R5.reuse, R234, P2 ;  /* 0x000000ea0500720c */ /* 0x040fe40001741670 */
[----:B------:R-:W-:Y:S02]  /*4f90*/  ISETP.LT.OR P1, PT, R5, R233, P1 ;  /* 0x000000e90500720c */ /* 0x000fe40000f21670 */
[----:B------:R-:W-:Y:S02]  /*4fa0*/  FSEL R161, R51, -INF , !P0 ;  /* 0xff80000033a17808 */ /* 0x000fe40004000000 */
[----:B------:R-:W-:Y:S01]  /*4fb0*/  FSEL R155, R37, -INF , !P6 ;  /* 0xff800000259b7808 */ /* 0x000fe20007000000 */
[----:B------:R-:W-:Y:S01]  /*4fc0*/  HMMA.16816.F32 R48, R12, R16, R84 ;  /* 0x000000100c30723c */ /* 0x000fe20000001854 */
[----:B------:R-:W-:Y:S02]  /*4fd0*/  IADD3 R5, R3, 0x48, RZ ;  /* 0x0000004803057810 */ /* 0x000fe40007ffe0ff */
[----:B------:R-:W-:-:S02]  /*4fe0*/  ISETP.GE.AND P0, PT, R6, R240, PT ;  /* 0x000000f00600720c */ /* 0x000fc40003f06270 */
[C---:B------:R-:W-:Y:S02]  /*4ff0*/  ISETP.GE.AND P6, PT, R6.reuse, R239, PT ;  /* 0x000000ef0600720c */ /* 0x040fe40003fc6270 */
[C---:B------:R-:W-:Y:S01]  /*5000*/  ISETP.LT.OR P5, PT, R6.reuse, R234, P5 ;  /* 0x000000ea0600720c */ /* 0x040fe20002fa1670 */
[----:B------:R-:W-:Y:S01]  /*5010*/  HMMA.16816.F32 R36, R8, R16, R164 ;  /* 0x000000100824723c */ /* 0x000fe200000018a4 */
[----:B------:R-:W-:Y:S02]  /*5020*/  ISETP.LT.OR P4, PT, R6, R233, P4 ;  /* 0x000000e90600720c */ /* 0x000fe40002781670 */
[----:B------:R-:W-:Y:S02]  /*5030*/  FSEL R248, R42, -INF , !P3 ;  /* 0xff8000002af87808 */ /* 0x000fe40005800000 */
[----:B------:R-:W-:Y:S02]  /*5040*/  ISETP.GE.AND P3, PT, R5, R240, PT ;  /* 0x000000f00500720c */ /* 0x000fe40003f66270 */
[----:B------:R-:W-:-:S02]  /*5050*/  ISETP.LT.OR P0, PT, R6, R236, P0 ;  /* 0x000000ec0600720c */ /* 0x000fc40000701670 */
[----:B------:R-:W-:Y:S02]  /*5060*/  ISETP.LT.OR P6, PT, R6, R235, P6 ;  /* 0x000000eb0600720c */ /* 0x000fe400037c1670 */
[----:B------:R-:W-:Y:S02]  /*5070*/  FSEL R68, R24, -INF , !P2 ;  /* 0xff80000018447808 */ /* 0x000fe40005000000 */
[----:B------:R-:W-:Y:S02]  /*5080*/  FSEL R69, R26, -INF , !P1 ;  /* 0xff8000001a457808 */ /* 0x000fe40004800000 */
[----:B------:R-:W-:Y:S02]  /*5090*/  IADD3 R6, R3, 0x49, RZ ;  /* 0x0000004903067810 */ /* 0x000fe40007ffe0ff */
[----:B------:R-:W-:Y:S02]  /*50a0*/  FSEL R251, R25, -INF , !P5 ;  /* 0xff80000019fb7808 */ /* 0x000fe40006800000 */
[----:B------:R-:W-:-:S02]  /*50b0*/  FSEL R7, R27, -INF , !P4 ;  /* 0xff8000001b077808 */ /* 0x000fc40006000000 */
[----:B------:R-:W-:Y:S01]  /*50c0*/  HMMA.16816.F32 R24, R12, R18, R80 ;  /* 0x000000120c18723c */ /* 0x000fe20000001850 */
[----:B------:R-:W-:Y:S01]  /*50d0*/  ISETP.LT.OR P3, PT, R5, R236, P3 ;  /* 0x000000ec0500720c */ /* 0x000fe20001f61670 */
[----:B------:R-:W2:Y:S01]  /*50e0*/  LDSM.16.M88.4 R16, [R216+0x3800] ;  /* 0x00380000d810783b */ /* 0x000ea20000000200 */
[----:B------:R-:W-:Y:S01]  /*50f0*/  FSEL R244, R41, -INF , !P0 ;  /* 0xff80000029f47808 */ /* 0x000fe20004000000 */
[----:B------:R-:W-:-:S04]  /*5100*/  DEPBAR.LE SB0, 0x0 ;  /* 0x000080000000791a */ /* 0x000fc80000000000 */
[C---:B------:R-:W-:Y:S01]  /*5110*/  ISETP.GE.AND P2, PT, R5.reuse, R239, PT ;  /* 0x000000ef0500720c */ /* 0x040fe20003f46270 */
[----:B------:R-:W-:Y:S04]  /*5120*/  STL [R1+0x4], R7 ;  /* 0x0000040701007387 */ /* 0x000fe80000100800 */
[----:B------:R-:W-:Y:S01]  /*5130*/  BAR.SYNC.DEFER_BLOCKING 0x0 ;  /* 0x0000000000007b1d */ /* 0x000fe20000010000 */
[CC--:B------:R-:W-:Y:S02]  /*5140*/  ISETP.GE.AND P1, PT, R5.reuse, R238.reuse, PT ;  /* 0x000000ee0500720c */ /* 0x0c0fe40003f26270 */
[----:B------:R-:W-:Y:S02]  /*5150*/  ISETP.GE.AND P0, PT, R5, R237, PT ;  /* 0x000000ed0500720c */ /* 0x000fe40003f06270 */
[----:B------:R-:W-:-:S02]  /*5160*/  ISETP.GE.AND P5, PT, R6, R238, PT ;  /* 0x000000ee0600720c */ /* 0x000fc40003fa6270 */
[----:B------:R-:W-:Y:S02]  /*5170*/  FSEL R242, R43, -INF , !P6 ;  /* 0xff8000002bf27808 */ /* 0x000fe40007000000 */
[----:B------:R-:W-:Y:S01]  /*5180*/  FSEL R231, R28, -INF , !P3 ;  /* 0xff8000001ce77808 */ /* 0x000fe20005800000 */
[----:B-1----:R-:W-:Y:S01]  /*5190*/  HMMA.16816.F32 R40, R12, R20, R116 ;  /* 0x000000140c28723c */ /* 0x002fe20000001874 */
[C---:B------:R-:W-:Y:S02]  /*51a0*/  ISETP.GE.AND P6, PT, R6.reuse, R240, PT ;  /* 0x000000f00600720c */ /* 0x040fe40003fc6270 */
[C---:B------:R-:W-:Y:S02]  /*51b0*/  ISETP.GE.AND P4, PT, R6.reuse, R239, PT ;  /* 0x000000ef0600720c */ /* 0x040fe40003f86270 */
[----:B------:R-:W-:Y:S02]  /*51c0*/  ISETP.GE.AND P3, PT, R6, R237, PT ;  /* 0x000000ed0600720c */ /* 0x000fe40003f66270 */
[----:B------:R-:W-:-:S02]  /*51d0*/  ISETP.LT.OR P2, PT, R5, R235, P2 ;  /* 0x000000eb0500720c */ /* 0x000fc40001741670 */
[CC--:B------:R-:W-:Y:S02]  /*51e0*/  ISETP.LT.OR P1, PT, R5.reuse, R234.reuse, P1 ;  /* 0x000000ea0500720c */ /* 0x0c0fe40000f21670 */
[----:B------:R-:W-:Y:S02]  /*51f0*/  ISETP.LT.OR P0, PT, R5, R233, P0 ;  /* 0x000000e90500720c */ /* 0x000fe40000701670 */
[C---:B------:R-:W-:Y:S02]  /*5200*/  ISETP.LT.OR P5, PT, R6.reuse, R234, P5 ;  /* 0x000000ea0600720c */ /* 0x040fe40002fa1670 */
[----:B------:R-:W-:Y:S02]  /*5210*/  IADD3 R5, R3, 0x50, RZ ;  /* 0x0000005003057810 */ /* 0x000fe40007ffe0ff */
[C---:B------:R-:W-:Y:S02]  /*5220*/  ISETP.LT.OR P6, PT, R6.reuse, R236, P6 ;  /* 0x000000ec0600720c */ /* 0x040fe400037c1670 */
[----:B------:R-:W-:-:S02]  /*5230*/  ISETP.LT.OR P4, PT, R6, R235, P4 ;  /* 0x000000eb0600720c */ /* 0x000fc40002781670 */
[----:B------:R-:W-:Y:S02]  /*5240*/  ISETP.LT.OR P3, PT, R6, R233, P3 ;  /* 0x000000e90600720c */ /* 0x000fe40001f61670 */
[----:B------:R-:W-:Y:S02]  /*5250*/  FSEL R232, R30, -INF , !P2 ;  /* 0xff8000001ee87808 */ /* 0x000fe40005000000 */
[----:B------:R-:W-:Y:S02]  /*5260*/  FSEL R252, R32, -INF , !P1 ;  /* 0xff80000020fc7808 */ /* 0x000fe40004800000 */
[----:B------:R-:W-:Y:S02]  /*5270*/  FSEL R6, R34, -INF , !P0 ;  /* 0xff80000022067808 */ /* 0x000fe40004000000 */
[----:B------:R-:W-:Y:S02]  /*5280*/  FSEL R249, R33, -INF , !P5 ;  /* 0xff80000021f97808 */ /* 0x000fe40006800000 */
[C---:B------:R-:W-:Y:S01]  /*5290*/  ISETP.GE.AND P2, PT, R5.reuse, R240, PT ;  /* 0x000000f00500720c */ /* 0x040fe20003f46270 */
[----:B------:R1:W-:Y:S01]  /*52a0*/  STL [R1], R6 ;  /* 0x0000000601007387 */ /* 0x0003e20000100800 */
[----:B------:R-:W-:-:S02]  /*52b0*/  ISETP.GE.AND P1, PT, R5, R239, PT ;  /* 0x000000ef0500720c */ /* 0x000fc40003f26270 */
[C---:B------:R-:W-:Y:S02]  /*52c0*/  ISETP.GE.AND P0, PT, R5.reuse, R238, PT ;  /* 0x000000ee0500720c */ /* 0x040fe40003f06270 */
[C---:B------:R-:W-:Y:S02]  /*52d0*/  ISETP.GE.AND P5, PT, R5.reuse, R237, PT ;  /* 0x000000ed0500720c */ /* 0x040fe40003fa6270 */
[C---:B------:R-:W-:Y:S02]  /*52e0*/  ISETP.LT.OR P2, PT, R5.reuse, R236, P2 ;  /* 0x000000ec0500720c */ /* 0x040fe40001741670 */
[C---:B------:R-:W-:Y:S02]  /*52f0*/  ISETP.LT.OR P1, PT, R5.reuse, R235, P1 ;  /* 0x000000eb0500720c */ /* 0x040fe40000f21670 */
[C---:B------:R-:W-:Y:S02]  /*5300*/  ISETP.LT.OR P0, PT, R5.reuse, R234, P0 ;  /* 0x000000ea0500720c */ /* 0x040fe40000701670 */
[----:B------:R-:W-:-:S02]  /*5310*/  ISETP.LT.OR P5, PT, R5, R233, P5 ;  /* 0x000000e90500720c */ /* 0x000fc40002fa1670 */
[----:B------:R-:W-:Y:S02]  /*5320*/  IADD3 R5, R3, 0x58, RZ ;  /* 0x0000005803057810 */ /* 0x000fe40007ffe0ff */
[----:B------:R-:W-:Y:S02]  /*5330*/  FSEL R83, R35, -INF , !P3 ;  /* 0xff80000023537808 */ /* 0x000fe40005800000 */
[----:B------:R-:W-:Y:S01]  /*5340*/  FSEL R204, R29, -INF , !P6 ;  /* 0xff8000001dcc7808 */ /* 0x000fe20007000000 */
[----:B--2---:R-:W-:Y:S01]  /*5350*/  HMMA.16816.F32 R32, R8, R16, R184 ;  /* 0x000000100820723c */ /* 0x004fe200000018b8 */
[----:B------:R-:W-:Y:S02]  /*5360*/  FSEL R207, R31, -INF , !P4 ;  /* 0xff8000001fcf7808 */ /* 0x000fe40006000000 */
[----:B------:R-:W-:Y:S02]  /*5370*/  FSEL R205, R48, -INF , !P2 ;  /* 0xff80000030cd7808 */ /* 0x000fe40005000000 */
[----:B-1----:R-:W-:-:S02]  /*5380*/  IADD3 R6, R3, 0x51, RZ ;  /* 0x0000005103067810 */ /* 0x002fc40007ffe0ff */
[----:B------:R-:W-:Y:S01]  /*5390*/  FSEL R211, R50, -INF , !P1 ;  /* 0xff80000032d37808 */ /* 0x000fe20004800000 */
[----:B------:R-:W-:Y:S01]  /*53a0*/  HMMA.16816.F32 R28, R8, R20, R176 ;  /* 0x00000014081c723c */ /* 0x000fe200000018b0 */
[C---:B------:R-:W-:Y:S02]  /*53b0*/  ISETP.GE.AND P3, PT, R6.reuse, R240, PT ;  /* 0x000000f00600720c */ /* 0x040fe40003f66270 */
[C---:B------:R-:W-:Y:S02]  /*53c0*/  ISETP.GE.AND P6, PT, R6.reuse, R239, PT ;  /* 0x000000ef0600720c */ /* 0x040fe40003fc6270 */
[C---:B------:R-:W-:Y:S02]  /*53d0*/  ISETP.GE.AND P4, PT, R6.reuse, R238, PT ;  /* 0x000000ee0600720c */ /* 0x040fe40003f86270 */
[----:B------:R-:W-:Y:S02]  /*53e0*/  ISETP.GE.AND P2, PT, R6, R237, PT ;  /* 0x000000ed0600720c */ /* 0x000fe40003f46270 */
[----:B------:R-:W-:-:S02]  /*53f0*/  ISETP.GE.AND P1, PT, R5, R240, PT ;  /* 0x000000f00500720c */ /* 0x000fc40003f26270 */
[C---:B------:R-:W-:Y:S02]  /*5400*/  ISETP.LT.OR P3, PT, R6.reuse, R236, P3 ;  /* 0x000000ec0600720c */ /* 0x040fe40001f61670 */
[C---:B------:R-:W-:Y:S02]  /*5410*/  ISETP.LT.OR P6, PT, R6.reuse, R235, P6 ;  /* 0x000000eb0600720c */ /* 0x040fe400037c1670 */
[C---:B------:R-:W-:Y:S02]  /*5420*/  ISETP.LT.OR P4, PT, R6.reuse, R234, P4 ;  /* 0x000000ea0600720c */ /* 0x040fe40002781670 */
[----:B------:R-:W-:Y:S02]  /*5430*/  ISETP.LT.OR P2, PT, R6, R233, P2 ;  /* 0x000000e90600720c */ /* 0x000fe40001741670 */
[----:B------:R-:W-:Y:S02]  /*5440*/  ISETP.LT.OR P1, PT, R5, R236, P1 ;  /* 0x000000ec0500720c */ /* 0x000fe40000f21670 */
[----:B------:R-:W-:-:S02]  /*5450*/  IADD3 R6, R3, 0x59, RZ ;  /* 0x0000005903067810 */ /* 0x000fc40007ffe0ff */
[----:B------:R-:W-:Y:S02]  /*5460*/  FSEL R245, R36, -INF , !P0 ;  /* 0xff80000024f57808 */ /* 0x000fe40004000000 */
[----:B------:R-:W-:Y:S02]  /*5470*/  FSEL R250, R38, -INF , !P5 ;  /* 0xff80000026fa7808 */ /* 0x000fe40006800000 */
[----:B------:R-:W-:Y:S02]  /*5480*/  FSEL R200, R49, -INF , !P3 ;  /* 0xff80000031c87808 */ /* 0x000fe40005800000 */
[----:B------:R-:W-:Y:S02]  /*5490*/  FSEL R203, R51, -INF , !P6 ;  /* 0xff80000033cb7808 */ /* 0x000fe40007000000 */
[----:B------:R-:W-:Y:S02]  /*54a0*/  FSEL R210, R37, -INF , !P4 ;  /* 0xff80000025d27808 */ /* 0x000fe40006000000 */
[----:B------:R-:W-:-:S02]  /*54b0*/  FSEL R246, R39, -INF , !P2 ;  /* 0xff80000027f67808 */ /* 0x000fc40005000000 */
[----:B------:R-:W-:Y:S01]  /*54c0*/  FSEL R178, R24, -INF , !P1 ;  /* 0xff80000018b27808 */ /* 0x000fe20004800000 */
[----:B------:R-:W-:Y:S01]  /*54d0*/  HMMA.16816.F32 R36, R12, R16, R124 ;  /* 0x000000100c24723c */ /* 0x000fe2000000187c */
[C---:B------:R-:W-:Y:S02]  /*54e0*/  ISETP.GE.AND P0, PT, R5.reuse, R239, PT ;  /* 0x000000ef0500720c */ /* 0x040fe40003f06270 */
[C---:B------:R-:W-:Y:S02]  /*54f0*/  ISETP.GE.AND P5, PT, R5.reuse, R238, PT ;  /* 0x000000ee0500720c */ /* 0x040fe40003fa6270 */
[----:B------:R-:W-:Y:S02]  /*5500*/  ISETP.GE.AND P3, PT, R5, R237, PT ;  /* 0x000000ed0500720c */ /* 0x000fe40003f66270 */
[C---:B------:R-:W-:Y:S02]  /*5510*/  ISETP.GE.AND P4, PT, R6.reuse, R240, PT ;  /* 0x000000f00600720c */ /* 0x040fe40003f86270 */
[----:B------:R-:W-:-:S02]  /*5520*/  ISETP.GE.AND P2, PT, R6, R239, PT ;  /* 0x000000ef0600720c */ /* 0x000fc40003f46270 */
[C---:B------:R-:W-:Y:S02]  /*5530*/  ISETP.GE.AND P6, PT, R6.reuse, R238, PT ;  /* 0x000000ee0600720c */ /* 0x040fe40003fc6270 */
[C---:B------:R-:W-:Y:S02]  /*5540*/  ISETP.GE.AND P1, PT, R6.reuse, R237, PT ;  /* 0x000000ed0600720c */ /* 0x040fe40003f26270 */
[C---:B------:R-:W-:Y:S02]  /*5550*/  ISETP.LT.OR P0, PT, R5.reuse, R235, P0 ;  /* 0x000000eb0500720c */ /* 0x040fe40000701670 */
[C---:B------:R-:W-:Y:S02]  /*5560*/  ISETP.LT.OR P5, PT, R5.reuse, R234, P5 ;  /* 0x000000ea0500720c */ /* 0x040fe40002fa1670 */
[----:B------:R-:W-:Y:S02]  /*5570*/  ISETP.LT.OR P3, PT, R5, R233, P3 ;  /* 0x000000e90500720c */ /* 0x000fe40001f61670 */
[----:B------:R-:W-:-:S02]  /*5580*/  ISETP.LT.OR P4, PT, R6, R236, P4 ;  /* 0x000000ec0600720c */ /* 0x000fc40002781670 */
[C---:B------:R-:W-:Y:S02]  /*5590*/  ISETP.LT.OR P2, PT, R6.reuse, R235, P2 ;  /* 0x000000eb0600720c */ /* 0x040fe40001741670 */
[C---:B------:R-:W-:Y:S02]  /*55a0*/  ISETP.LT.OR P6, PT, R6.reuse, R234, P6 ;  /* 0x000000ea0600720c */ /* 0x040fe400037c1670 */
[----:B------:R-:W-:Y:S02]  /*55b0*/  ISETP.LT.OR P1, PT, R6, R233, P1 ;  /* 0x000000e90600720c */ /* 0x000fe40000f21670 */
[C---:B------:R-:W-:Y:S02]  /*55c0*/  IADD3 R5, R3.reuse, 0x60, RZ ;  /* 0x0000006003057810 */ /* 0x040fe40007ffe0ff */
[----:B------:R-:W-:Y:S02]  /*55d0*/  IADD3 R6, R3, 0x61, RZ ;  /* 0x0000006103067810 */ /* 0x000fe40007ffe0ff */
[----:B------:R-:W-:-:S02]  /*55e0*/  FSEL R201, R26, -INF , !P0 ;  /* 0xff8000001ac97808 */ /* 0x000fc40004000000 */
[----:B------:R-:W-:Y:S02]  /*55f0*/  FSEL R208, R44, -INF , !P5 ;  /* 0xff8000002cd07808 */ /* 0x000fe40006800000 */
[----:B------:R-:W-:Y:S02]  /*5600*/  FSEL R243, R46, -INF , !P3 ;  /* 0xff8000002ef37808 */ /* 0x000fe40005800000 */
[----:B------:R-:W-:Y:S02]  /*5610*/  FSEL R206, R45, -INF , !P6 ;  /* 0xff8000002dce7808 */ /* 0x000fe40007000000 */
[----:B------:R-:W-:Y:S02]  /*5620*/  FSEL R176, R25, -INF , !P4 ;  /* 0xff80000019b07808 */ /* 0x000fe40006000000 */
[C---:B------:R-:W-:Y:S02]  /*5630*/  ISETP.GE.AND P0, PT, R5.reuse, R240, PT ;  /* 0x000000f00500720c */ /* 0x040fe40003f06270 */
[----:B------:R-:W-:-:S02]  /*5640*/  ISETP.GE.AND P5, PT, R5, R239, PT ;  /* 0x000000ef0500720c */ /* 0x000fc40003fa6270 */
[C---:B------:R-:W-:Y:S02]  /*5650*/  ISETP.GE.AND P3, PT, R5.reuse, R238, PT ;  /* 0x000000ee0500720c */ /* 0x040fe40003f66270 */
[C---:B------:R-:W-:Y:S02]  /*5660*/  ISETP.GE.AND P6, PT, R5.reuse, R237, PT ;  /* 0x000000ed0500720c */ /* 0x040fe40003fc6270 */
[----:B------:R-:W-:Y:S02]  /*5670*/  ISETP.GE.AND P4, PT, R6, R240, PT ;  /* 0x000000f00600720c */ /* 0x000fe40003f86270 */
[C---:B------:R-:W-:Y:S02]  /*5680*/  ISETP.LT.OR P0, PT, R5.reuse, R236, P0 ;  /* 0x000000ec0500720c */ /* 0x040fe40000701670 */
[C---:B------:R-:W-:Y:S02]  /*5690*/  ISETP.LT.OR P5, PT, R5.reuse, R235, P5 ;  /* 0x000000eb0500720c */ /* 0x040fe40002fa1670 */
[----:B------:R-:W-:-:S02]  /*56a0*/  ISETP.LT.OR P3, PT, R5, R234, P3 ;  /* 0x000000ea0500720c */ /* 0x000fc40001f61670 */
[----:B------:R-:W-:Y:S02]  /*56b0*/  ISETP.LT.OR P6, PT, R5, R233, P6 ;  /* 0x000000e90500720c */ /* 0x000fe400037c1670 */
[----:B------:R-:W-:Y:S02]  /*56c0*/  ISETP.LT.OR P4, PT, R6, R236, P4 ;  /* 0x000000ec0600720c */ /* 0x000fe40002781670 */
[----:B------:R-:W-:Y:S02]  /*56d0*/  IADD3 R5, R3, 0x70, RZ ;  /* 0x0000007003057810 */ /* 0x000fe40007ffe0ff */
[----:B------:R-:W-:Y:S02]  /*56e0*/  FSEL R195, R27, -INF , !P2 ;  /* 0xff8000001bc37808 */ /* 0x000fe40005000000 */
[----:B------:R-:W-:Y:S01]  /*56f0*/  FSEL R186, R42, -INF , !P5 ;  /* 0xff8000002aba7808 */ /* 0x000fe20006800000 */
[----:B------:R-:W-:Y:S01]  /*5700*/  HMMA.16816.F32 R24, R8, R22, R188 ;  /* 0x000000160818723c */ /* 0x000fe200000018bc */
[----:B------:R-:W-:-:S02]  /*5710*/  FSEL R202, R28, -INF , !P3 ;  /* 0xff8000001cca7808 */ /* 0x000fc40005800000 */
[----:B------:R-:W-:Y:S02]  /*5720*/  FSEL R209, R30, -INF , !P6 ;  /* 0xff8000001ed17808 */ /* 0x000fe40007000000 */
[----:B------:R-:W-:Y:S02]  /*5730*/  FSEL R159, R41, -INF , !P4 ;  /* 0xff800000299f7808 */ /* 0x000fe40006000000 */
[----:B------:R-:W-:Y:S01]  /*5740*/  ISETP.GE.AND P2, PT, R6, R238, PT ;  /* 0x000000ee0600720c */ /* 0x000fe20003f46270 */
[----:B------:R-:W-:Y:S01]  /*5750*/  HMMA.16816.F32 R20, R12, R22, R148 ;  /* 0x000000160c14723c */ /* 0x000fe20000001894 */
[C---:B------:R-:W-:Y:S02]  /*5760*/  ISETP.GE.AND P5, PT, R5.reuse, R240, PT ;  /* 0x000000f00500720c */ /* 0x040fe40003fa6270 */
[C---:B------:R-:W-:Y:S02]  /*5770*/  ISETP.GE.AND P3, PT, R5.reuse, R239, PT ;  /* 0x000000ef0500720c */ /* 0x040fe40003f66270 */
[----:B------:R-:W-:-:S02]  /*5780*/  ISETP.GE.AND P6, PT, R5, R238, PT ;  /* 0x000000ee0500720c */ /* 0x000fc40003fc6270 */
[C---:B------:R-:W-:Y:S01]  /*5790*/  ISETP.GE.AND P4, PT, R5.reuse, R237, PT ;  /* 0x000000ed0500720c */ /* 0x040fe20003f86270 */
[-C--:B------:R-:W-:Y:S01]  /*57a0*/  HMMA.16816.F32 R8, R8, R18.reuse, R196 ;  /* 0x000000120808723c */ /* 0x080fe200000018c4 */
[----:B------:R-:W-:Y:S02]  /*57b0*/  ISETP.LT.OR P2, PT, R6, R234, P2 ;  /* 0x000000ea0600720c */ /* 0x000fe40001741670 */
[C---:B------:R-:W-:Y:S02]  /*57c0*/  ISETP.LT.OR P5, PT, R5.reuse, R236, P5 ;  /* 0x000000ec0500720c */ /* 0x040fe40002fa1670 */
[C---:B------:R-:W-:Y:S02]  /*57d0*/  ISETP.LT.OR P3, PT, R5.reuse, R235, P3 ;  /* 0x000000eb0500720c */ /* 0x040fe40001f61670 */
[C---:B------:R-:W-:Y:S01]  /*57e0*/  ISETP.LT.OR P6, PT, R5.reuse, R234, P6 ;  /* 0x000000ea0500720c */ /* 0x040fe200037c1670 */
[----:B------:R-:W-:Y:S01]  /*57f0*/  HMMA.16816.F32 R12, R12, R18, R128 ;  /* 0x000000120c0c723c */ /* 0x000fe20000001880 */
[----:B------:R-:W-:-:S02]  /*5800*/  ISETP.LT.OR P4, PT, R5, R233, P4 ;  /* 0x000000e90500720c */ /* 0x000fc40002781670 */
[----:B------:R-:W-:Y:S02]  /*5810*/  IADD3 R5, R3, 0x71, RZ ;  /* 0x0000007103057810 */ /* 0x000fe40007ffe0ff */
[----:B------:R-:W-:Y:S02]  /*5820*/  FSEL R230, R47, -INF , !P1 ;  /* 0xff8000002fe67808 */ /* 0x000fe40004800000 */
[----:B------:R-:W-:Y:S02]  /*5830*/  FSEL R167, R40, -INF , !P0 ;  /* 0xff80000028a77808 */ /* 0x000fe40004000000 */
[----:B------:R-:W-:Y:S02]  /*5840*/  FSEL R185, R29, -INF , !P2 ;  /* 0xff8000001db97808 */ /* 0x000fe40005000000 */
[C---:B------:R-:W-:Y:S02]  /*5850*/  ISETP.GE.AND P1, PT, R6.reuse, R239, PT ;  /* 0x000000ef0600720c */ /* 0x040fe40003f26270 */
[----:B------:R-:W-:-:S02]  /*5860*/  ISETP.GE.AND P0, PT, R6, R237, PT ;  /* 0x000000ed0600720c */ /* 0x000fc40003f06270 */
[C---:B------:R-:W-:Y:S02]  /*5870*/  ISETP.GE.AND P2, PT, R5.reuse, R240, PT ;  /* 0x000000f00500720c */ /* 0x040fe40003f46270 */
[C---:B------:R-:W-:Y:S02]  /*5880*/  ISETP.LT.OR P1, PT, R6.reuse, R235, P1 ;  /* 0x000000eb0600720c */ /* 0x040fe40000f21670 */
[----:B------:R-:W-:Y:S02]  /*5890*/  ISETP.LT.OR P0, PT, R6, R233, P0 ;  /* 0x000000e90600720c */ /* 0x000fe40000701670 */
[----:B------:R-:W-:Y:S02]  /*58a0*/  ISETP.LT.OR P2, PT, R5, R236, P2 ;  /* 0x000000ec0500720c */ /* 0x000fe40001741670 */
        /* <DEDUP_REMOVED lines=10> */
[C---:B------:R-:W-:Y:S02]  /*5950*/  ISETP.GE.AND P2, PT, R5.reuse, R237, PT ;  /* 0x000000ed0500720c */ /* 0x040fe40003f46270 */
[C---:B------:R-:W-:Y:S02]  /*5960*/  ISETP.LT.OR P5, PT, R6.reuse, R234, P5 ;  /* 0x000000ea0600720c */ /* 0x040fe40002fa1670 */
[----:B------:R-:W-:Y:S02]  /*5970*/  ISETP.LT.OR P3, PT, R6, R233, P3 ;  /* 0x000000e90600720c */ /* 0x000fe40001f61670 */
[----:B------:R-:W-:-:S02]  /*5980*/  ISETP.LT.OR P6, PT, R5, R235, P6 ;  /* 0x000000eb0500720c */ /* 0x000fc400037c1670 */
[C---:B------:R-:W-:Y:S02]  /*5990*/  ISETP.LT.OR P4, PT, R5.reuse, R234, P4 ;  /* 0x000000ea0500720c */ /* 0x040fe40002781670 */
[----:B------:R-:W-:Y:S02]  /*59a0*/  ISETP.LT.OR P2, PT, R5, R233, P2 ;  /* 0x000000e90500720c */ /* 0x000fe40001741670 */
[----:B------:R-:W-:Y:S02]  /*59b0*/  IADD3 R5, R3, 0x69, RZ ;  /* 0x0000006903057810 */ /* 0x000fe40007ffe0ff */
[----:B------:R-:W-:Y:S02]  /*59c0*/  FSEL R150, R39, -INF , !P6 ;  /* 0xff80000027967808 */ /* 0x000fe40007000000 */
[----:B------:R-:W-:Y:S02]  /*59d0*/  FSEL R164, R24, -INF , !P5 ;  /* 0xff80000018a47808 */ /* 0x000fe40006800000 */
[----:B------:R-:W-:-:S02]  /*59e0*/  FSEL R187, R26, -INF , !P3 ;  /* 0xff8000001abb7808 */ /* 0x000fc40005800000 */
[----:B------:R-:W-:Y:S02]  /*59f0*/  FSEL R165, R33, -INF , !P4 ;  /* 0xff80000021a57808 */ /* 0x000fe40006000000 */
[----:B------:R-:W-:Y:S02]  /*5a00*/  FSEL R189, R31, -INF , !P0 ;  /* 0xff8000001fbd7808 */ /* 0x000fe40004000000 */
[C---:B------:R-:W-:Y:S02]  /*5a10*/  ISETP.GE.AND P6, PT, R5.reuse, R240, PT ;  /* 0x000000f00500720c */ /* 0x040fe40003fc6270 */
[C---:B------:R-:W-:Y:S02]  /*5a20*/  ISETP.GE.AND P3, PT, R5.reuse, R239, PT ;  /* 0x000000ef0500720c */ /* 0x040fe40003f66270 */
[C---:B------:R-:W-:Y:S02]  /*5a30*/  ISETP.GE.AND P5, PT, R5.reuse, R238, PT ;  /* 0x000000ee0500720c */ /* 0x040fe40003fa6270 */
[----:B------:R-:W-:-:S02]  /*5a40*/  ISETP.GE.AND P4, PT, R5, R237, PT ;  /* 0x000000ed0500720c */ /* 0x000fc40003f86270 */
[C---:B------:R-:W-:Y:S02]  /*5a50*/  ISETP.GE.AND P0, PT, R6.reuse, R239, PT ;  /* 0x000000ef0600720c */ /* 0x040fe40003f06270 */
[C---:B------:R-:W-:Y:S02]  /*5a60*/  ISETP.LT.OR P6, PT, R5.reuse, R236, P6 ;  /* 0x000000ec0500720c */ /* 0x040fe400037c1670 */
[C---:B------:R-:W-:Y:S02]  /*5a70*/  ISETP.LT.OR P3, PT, R5.reuse, R235, P3 ;  /* 0x000000eb0500720c */ /* 0x040fe40001f61670 */
[C---:B------:R-:W-:Y:S02]  /*5a80*/  ISETP.LT.OR P5, PT, R5.reuse, R234, P5 ;  /* 0x000000ea0500720c */ /* 0x040fe40002fa1670 */
[----:B------:R-:W-:Y:S02]  /*5a90*/  ISETP.LT.OR P4, PT, R5, R233, P4 ;  /* 0x000000e90500720c */ /* 0x000fe40002781670 */
[----:B------:R-:W-:-:S02]  /*5aa0*/  ISETP.LT.OR P0, PT, R6, R235, P0 ;  /* 0x000000eb0600720c */ /* 0x000fc40000701670 */
[C---:B------:R-:W-:Y:S02]  /*5ab0*/  IADD3 R5, R3.reuse, 0x78, RZ ;  /* 0x0000007803057810 */ /* 0x040fe40007ffe0ff */
[----:B------:R-:W-:Y:S02]  /*5ac0*/  IADD3 R3, R3, 0x79, RZ ;  /* 0x0000007903037810 */ /* 0x000fe40007ffe0ff */
[----:B------:R-:W-:Y:S02]  /*5ad0*/  FSEL R157, R22, -INF , !P0 ;  /* 0xff800000169d7808 */ /* 0x000fe40004000000 */
[----:B------:R-:W-:Y:S02]  /*5ae0*/  ISETP.GE.AND P0, PT, R3, R238, PT ;  /* 0x000000ee0300720c */ /* 0x000fe40003f06270 */
[----:B------:R-:W-:Y:S02]  /*5af0*/  FSEL R171, R43, -INF , !P1 ;  /* 0xff8000002bab7808 */ /* 0x000fe40004800000 */
[----:B------:R-:W-:-:S02]  /*5b00*/  ISETP.LT.OR P0, PT, R3, R234, P0 ;  /* 0x000000ea0300720c */ /* 0x000fc40000701670 */
[C---:B------:R-:W-:Y:S02]  /*5b10*/  ISETP.GE.AND P1, PT, R6.reuse, R240, PT ;  /* 0x000000f00600720c */ /* 0x040fe40003f26270 */
[----:B------:R-:W-:Y:S02]  /*5b20*/  FSEL R162, R9, -INF , !P0 ;  /* 0xff80000009a27808 */ /* 0x000fe40004000000 */
[C---:B------:R-:W-:Y:S02]  /*5b30*/  ISETP.GE.AND P0, PT, R3.reuse, R237, PT ;  /* 0x000000ed0300720c */ /* 0x040fe40003f06270 */
[----:B------:R-:W-:Y:S02]  /*5b40*/  ISETP.LT.OR P1, PT, R6, R236, P1 ;  /* 0x000000ec0600720c */ /* 0x000fe40000f21670 */
[----:B------:R-:W-:Y:S02]  /*5b50*/  ISETP.LT.OR P0, PT, R3, R233, P0 ;  /* 0x000000e90300720c */ /* 0x000fe40000701670 */
[----:B------:R-:W-:-:S02]  /*5b60*/  FSEL R179, R35, -INF , !P2 ;  /* 0xff80000023b37808 */ /* 0x000fc40005000000 */
[----:B------:R-:W-:Y:S02]  /*5b70*/  FSEL R153, R20, -INF , !P1 ;  /* 0xff80000014997808 */ /* 0x000fe40004800000 */
[C---:B------:R-:W-:Y:S02]  /*5b80*/  ISETP.GE.AND P2, PT, R5.reuse, R238, PT ;  /* 0x000000ee0500720c */ /* 0x040fe40003f46270 */
[----:B------:R-:W-:Y:S02]  /*5b90*/  ISETP.GE.AND P1, PT, R5, R237, PT ;  /* 0x000000ed0500720c */ /* 0x000fe40003f26270 */
[----:B------:R-:W-:Y:S02]  /*5ba0*/  FSEL R166, R11, -INF , !P0 ;  /* 0xff8000000ba67808 */ /* 0x000fe40004000000 */
[----:B------:R-:W-:Y:S02]  /*5bb0*/  PLOP3.LUT P0, PT, PT, PT, UP0, 0x80, 0x0 ;  /* 0x000000000000781c */ /* 0x000fe40003f0f008 */
[----:B------:R-:W-:-:S02]  /*5bc0*/  ISETP.LT.OR P2, PT, R5, R234, P2 ;  /* 0x000000ea0500720c */ /* 0x000fc40001741670 */
[----:B------:R-:W-:Y:S02]  /*5bd0*/  ISETP.LT.OR P1, PT, R5, R233, P1 ;  /* 0x000000e90500720c */ /* 0x000fe40000f21670 */
[----:B------:R-:W-:Y:S02]  /*5be0*/  FSEL R148, R25, -INF , !P5 ;  /* 0xff80000019947808 */ /* 0x000fe40006800000 */
[----:B------:R-:W-:Y:S02]  /*5bf0*/  FSEL R177, R27, -INF , !P4 ;  /* 0xff8000001bb17808 */ /* 0x000fe40006000000 */
[----:B------:R-:W-:Y:S02]  /*5c00*/  FSEL R128, R8, -INF , !P2 ;  /* 0xff80000008807808 */ /* 0x000fe40005000000 */
[----:B------:R-:W-:Y:S02]  /*5c10*/  FSEL R169, R10, -INF , !P1 ;  /* 0xff8000000aa97808 */ /* 0x000fe40004800000 */
[----:B------:R-:W-:-:S02]  /*5c20*/  ISETP.GE.AND P5, PT, R5, R240, PT ;  /* 0x000000f00500720c */ /* 0x000fc40003fa6270 */
[----:B------:R-:W-:Y:S02]  /*5c30*/  ISETP.GE.AND P4, PT, R3, R240, PT ;  /* 0x000000f00300720c */ /* 0x000fe40003f86270 */
[-C--:B------:R-:W-:Y:S02]  /*5c40*/  ISETP.GE.AND P2, PT, R5, R239.reuse, PT ;  /* 0x000000ef0500720c */ /* 0x080fe40003f46270 */
[----:B------:R-:W-:Y:S02]  /*5c50*/  ISETP.GE.AND P1, PT, R3, R239, PT ;  /* 0x000000ef0300720c */ /* 0x000fe40003f26270 */
[CC--:B------:R-:W-:Y:S02]  /*5c60*/  ISETP.LT.OR P5, PT, R5.reuse, R236.reuse, P5 ;  /* 0x000000ec0500720c */ /* 0x0c0fe40002fa1670 */
[----:B------:R-:W-:Y:S02]  /*5c70*/  ISETP.LT.OR P2, PT, R5, R235, P2 ;  /* 0x000000eb0500720c */ /* 0x000fe40001741670 */
[----:B------:R-:W-:-:S02]  /*5c80*/  ISETP.LT.OR P4, PT, R3, R236, P4 ;  /* 0x000000ec0300720c */ /* 0x000fc40002781670 */
[----:B------:R-:W-:Y:S02]  /*5c90*/  ISETP.LT.OR P1, PT, R3, R235, P1 ;  /* 0x000000eb0300720c */ /* 0x000fe40000f21670 */
[----:B------:R-:W-:Y:S02]  /*5ca0*/  FSEL R154, R21, -INF , !P6 ;  /* 0xff800000159a7808 */ /* 0x000fe40007000000 */
[----:B------:R-:W-:Y:S02]  /*5cb0*/  FSEL R158, R23, -INF , !P3 ;  /* 0xff800000179e7808 */ /* 0x000fe40005800000 */
[----:B------:R-:W-:Y:S02]  /*5cc0*/  FSEL R125, R12, -INF , !P5 ;  /* 0xff8000000c7d7808 */ /* 0x000fe40006800000 */
[----:B------:R-:W-:Y:S02]  /*5cd0*/  FSEL R127, R14, -INF , !P2 ;  /* 0xff8000000e7f7808 */ /* 0x000fe40005000000 */
[----:B------:R-:W-:-:S02]  /*5ce0*/  FSEL R124, R13, -INF , !P4 ;  /* 0xff8000000d7c7808 */ /* 0x000fc40006000000 */
[----:B------:R-:W-:Y:S01]  /*5cf0*/  FSEL R126, R15, -INF , !P1 ;  /* 0xff8000000f7e7808 */ /* 0x000fe20004800000 */
[----:B------:R-:W-:Y:S05]  /*5d00*/  @!P0 BRA `(.L_x_495) ;  /* 0x0000028000008947 */ /* 0x000fea0003800000 */
[----:B------:R-:W2:Y:S01]  /*5d10*/  LDL.64 R102, [R1+0x68] ;  /* 0x0000680001667983 */ /* 0x000ea20000100a00 */
[----:B------:R-:W-:Y:S01]  /*5d20*/  UIADD3 UR12, UR8, -0x2, URZ ;  /* 0xfffffffe080c7890 */ /* 0x000fe2000fffe03f */
[----:B------:R-:W-:Y:S02]  /*5d30*/  IMAD.MOV.U32 R70, RZ, RZ, c[0x0][0x19c] ;  /* 0x00006700ff467624 */ /* 0x000fe400078e00ff */
[----:B------:R-:W-:Y:S01]  /*5d40*/  IMAD.U32 R3, RZ, RZ, UR6 ;  /* 0x00000006ff037e24 */ /* 0x000fe2000f8e00ff */
[----:B------:R-:W-:Y:S02]  /*5d50*/  USHF.R.S32.HI UR7, URZ, 0x1f, UR12 ;  /* 0x0000001f3f077899 */ /* 0x000fe4000801140c */
[----:B------:R-:W-:Y:S01]  /*5d60*/  UIMAD UR20, UR20, UR12, URZ ;  /* 0x0000000c141472a4 */ /* 0x000fe2000f8e023f */
[----:B------:R-:W-:Y:S01]  /*5d70*/  IMAD.U32 R6, RZ, RZ, UR12 ;  /* 0x0000000cff067e24 */ /* 0x000fe2000f8e00ff */
[----:B------:R-:W-:Y:S01]  /*5d80*/  USHF.L.U32 UR12, UR6, 0x5, URZ ;  /* 0x00000005060c7899 */ /* 0x000fe2000800063f */
[----:B------:R-:W-:Y:S01]  /*5d90*/  SHF.L.U64.HI R3, R3, 0x5, R70 ;  /* 0x0000000503037819 */ /* 0x000fe20000010246 */
[----:B------:R-:W-:Y:S01]  /*5da0*/  UIMAD UR7, UR7, UR22, UR20 ;  /* 0x00000016070772a4 */ /* 0x000fe2000f8e0214 */
[----:B--2---:R-:W-:-:S05]  /*5db0*/  IMAD.WIDE.U32 R6, R6, UR22, R102 ;  /* 0x0000001606067c25 */ /* 0x004fca000f8e0066 */
[----:B------:R-:W-:Y:S02]  /*5dc0*/  IADD3 R5, R7, UR7, RZ ;  /* 0x0000000707057c10 */ /* 0x000fe4000fffe0ff */
[----:B------:R-:W-:-:S04]  /*5dd0*/  LEA R8, P1, R6, c[0x0][0x168], 0x1 ;  /* 0x00005a0006087a11 */ /* 0x000fc800078208ff */
[----:B------:R-:W-:Y:S02]  /*5de0*/  LEA.HI.X R9, R6, c[0x0][0x16c], R5, 0x1, P1 ;  /* 0x00005b0006097a11 */ /* 0x000fe400008f0c05 */
[----:B------:R-:W-:-:S03]  /*5df0*/  IADD3 R6, P1, R8, UR12, RZ ;  /* 0x0000000c08067c10 */ /* 0x000fc6000ff3e0ff */
[----:B------:R-:W-:Y:S01]  /*5e00*/  @!PT LDS RZ, [RZ] ;  /* 0x00000000fffff984 */ /* 0x000fe20000000800 */
[----:B------:R-:W-:Y:S01]  /*5e10*/  @!PT LDS RZ, [RZ] ;  /* 0x00000000fffff984 */ /* 0x000fe20000000800 */
[----:B------:R-:W-:Y:S01]  /*5e20*/  @!PT LDS RZ, [RZ] ;  /* 0x00000000fffff984 */ /* 0x000fe20000000800 */
[----:B------:R1:W-:Y:S02]  /*5e30*/  LDGSTS.E.BYPASS.LTC128B.128 [R241+0x4000], [R8.64] ;  /* 0x0400000008f17fae */ /* 0x0003e4000b901d52 */
[----:B------:R-:W-:Y:S01]  /*5e40*/  IMAD.X R7, R3, 0x1, R9, P1 ;  /* 0x0000000103077824 */ /* 0x000fe200008e0609 */
[----:B------:R-:W-:-:S04]  /*5e50*/  IADD3 R16, P1, R6, UR12, RZ ;  /* 0x0000000c06107c10 */ /* 0x000fc8000ff3e0ff */
[----:B------:R2:W-:Y:S01]  /*5e60*/  LDGSTS.E.BYPASS.LTC128B.128 [R241+0x4800], [R6.64] ;  /* 0x0480000006f17fae */ /* 0x0005e2000b901d52 */
        /* <DEDUP_REMOVED lines=9> */
[----:B------:R-:W-:-:S05]  /*5f00*/  IMAD.X R11, R13, 0x1, R3, P1 ;  /* 0x000000010d0b7824 */ /* 0x000fca00008e0603 */
[----:B------:R3:W-:Y:S01]  /*5f10*/  LDGSTS.E.BYPASS.LTC128B.128 [R241+0x6800], [R10.64] ;  /* 0x068000000af17fae */ /* 0x0007e2000b901d52 */
[----:B--2---:R-:W-:-:S05]  /*5f20*/  IADD3 R6, P1, R10, UR12, RZ ;  /* 0x0000000c0a067c10 */ /* 0x004fca000ff3e0ff */
[----:B------:R-:W-:Y:S01]  /*5f30*/  IMAD.X R7, R11, 0x1, R3, P1 ;  /* 0x000000010b077824 */ /* 0x000fe200008e0603 */
[----:B-1----:R-:W-:-:S04]  /*5f40*/  IADD3 R8, P1, R6, UR12, RZ ;  /* 0x0000000c06087c10 */ /* 0x002fc8000ff3e0ff */
[----:B------:R3:W-:Y:S01]  /*5f50*/  LDGSTS.E.BYPASS.LTC128B.128 [R241+0x7000], [R6.64] ;  /* 0x0700000006f17fae */ /* 0x0007e2000b901d52 */
[----:B------:R-:W-:-:S05]  /*5f60*/  IMAD.X R9, R7, 0x1, R3, P1 ;  /* 0x0000000107097824 */ /* 0x000fca00008e0603 */
[----:B------:R3:W-:Y:S04]  /*5f70*/  LDGSTS.E.BYPASS.LTC128B.128 [R241+0x7800], [R8.64] ;  /* 0x0780000008f17fae */ /* 0x0007e8000b901d52 */
[----:B------:R-:W0:Y:S02]  /*5f80*/  LDGDEPBAR ;  /* 0x00000000000079af */ /* 0x000e240000000000 */
.L_x_495:
[----:B------:R-:W-:Y:S01]  /*5f90*/  STL [R1+0xc8], R228 ;  /* 0x0000c8e401007387 */ /* 0x000fe20000100800 */
[----:B------:R-:W-:Y:S01]  /*5fa0*/  MOV R130, R69 ;  /* 0x0000004500827202 */ /* 0x000fe20000000f00 */
[----:B------:R-:W-:Y:S02]  /*5fb0*/  IMAD.MOV.U32 R151, RZ, RZ, R68 ;  /* 0x000000ffff977224 */ /* 0x000fe400078e0044 */
[----:B------:R1:W-:Y:S04]  /*5fc0*/  STL [R1+0xc4], R227 ;  /* 0x0000c4e301007387 */ /* 0x0003e80000100800 */
[----:B-1----:R-:W2:Y:S04]  /*5fd0*/  LDL.LU R227, [R1+0x4] ;  /* 0x0000040001e37983 */ /* 0x002ea80000300800 */
[----:B------:R1:W-:Y:S04]  /*5fe0*/  STL [R1+0xc0], R226 ;  /* 0x0000c0e201007387 */ /* 0x0003e80000100800 */
[----:B-1----:R-:W4:Y:S01]  /*5ff0*/  LDL.LU R226, [R1] ;  /* 0x0000000001e27983 */ /* 0x002f220000300800 */
[----:B------:R-:W-:Y:S01]  /*6000*/  FMNMX.FTZ R3, R65, R64, !PT ;  /* 0x0000004041037209 */ /* 0x000fe20007810000 */
[----:B------:R-:W-:-:S02]  /*6010*/  IMAD.SHL.U32 R212, R0, 0x2, RZ ;  /* 0x0000000200d47824 */ /* 0x000fc400078e00ff */
[----:B------:R-:W-:Y:S01]  /*6020*/  STL [R1+0xbc], R225 ;  /* 0x0000bce101007387 */ /* 0x000fe20000100800 */
[----:B------:R-:W-:Y:S01]  /*6030*/  FMNMX.FTZ R3, R66, R3, !PT ;  /* 0x0000000342037209 */ /* 0x000fe20007810000 */
[--C-:B------:R-:W-:Y:S02]  /*6040*/  IMAD R213, R4, 0x2, R212.reuse ;  /* 0x0000000204d57824 */ /* 0x100fe400078e02d4 */
[----:B------:R-:W-:Y:S01]  /*6050*/  STL [R1+0xb8], R224 ;  /* 0x0000b8e001007387 */ /* 0x000fe20000100800 */
[----:B------:R-:W-:Y:S01]  /*6060*/  FMNMX.FTZ R3, R56, R3, !PT ;  /* 0x0000000338037209 */ /* 0x000fe20007810000 */
[C---:B------:R-:W-:Y:S02]  /*6070*/  IMAD R215, R2.reuse, 0x2, R212 ;  /* 0x0000000202d77824 */ /* 0x040fe400078e02d4 */
[----:B------:R-:W-:Y:S01]  /*6080*/  STL [R1+0xb4], R223 ;  /* 0x0000b4df01007387 */ /* 0x000fe20000100800 */
[----:B------:R-:W-:Y:S01]  /*6090*/  FMNMX.FTZ R3, R57, R3, !PT ;  /* 0x0000000339037209 */ /* 0x000fe20007810000 */
[----:B------:R-:W-:-:S02]  /*60a0*/  IMAD R214, R2, 0x2, R213 ;  /* 0x0000000202d67824 */ /* 0x000fc400078e02d5 */
[----:B------:R-:W-:Y:S01]  /*60b0*/  STL [R1+0xb0], R222 ;  /* 0x0000b0de01007387 */ /* 0x000fe20000100800 */
[----:B------:R-:W-:-:S03]  /*60c0*/  FMNMX.FTZ R3, R54, R3, !PT ;  /* 0x0000000336037209 */ /* 0x000fc60007810000 */
[----:B------:R-:W-:Y:S01]  /*60d0*/  STL [R1+0xac], R221 ;  /* 0x0000acdd01007387 */ /* 0x000fe20000100800 */
[----:B------:R-:W-:-:S03]  /*60e0*/  FMNMX.FTZ R3, R53, R3, !PT ;  /* 0x0000000335037209 */ /* 0x000fc60007810000 */
[----:B------:R-:W-:Y:S01]  /*60f0*/  STL [R1+0xa8], R220 ;  /* 0x0000a8dc01007387 */ /* 0x000fe20000100800 */
[----:B------:R-:W-:-:S03]  /*6100*/  FMNMX.FTZ R3, R52, R3, !PT ;  /* 0x0000000334037209 */ /* 0x000fc60007810000 */
[----:B------:R-:W-:Y:S01]  /*6110*/  STL [R1+0xa4], R219 ;  /* 0x0000a4db01007387 */ /* 0x000fe20000100800 */
[----:B------:R-:W-:-:S03]  /*6120*/  FMNMX.FTZ R3, R145, R3, !PT ;  /* 0x0000000391037209 */ /* 0x000fc60007810000 */
[----:B------:R-:W-:Y:S01]  /*6130*/  LDSM.16.MT88.4 R44, [R212+0x8000] ;  /* 0x00800000d42c783b */ /* 0x000fe20000004200 */
[----:B------:R-:W-:-:S03]  /*6140*/  FMNMX.FTZ R3, R143, R3, !PT ;  /* 0x000000038f037209 */ /* 0x000fc60007810000 */
[----:B------:R-:W-:Y:S01]  /*6150*/  LDSM.16.MT88.4 R36, [R213+0x8000] ;  /* 0x00800000d524783b */ /* 0x000fe20000004200 */
[----:B------:R-:W-:-:S03]  /*6160*/  FMNMX.FTZ R3, R137, R3, !PT ;  /* 0x0000000389037209 */ /* 0x000fc60007810000 */
        /* <DEDUP_REMOVED lines=9> */
[----:B------:R-:W-:Y:S02]  /*6200*/  FMNMX.FTZ R5, R155, R3, !PT ;  /* 0x000000039b057209 */ /* 0x000fe40007810000 */
[----:B------:R-:W-:Y:S01]  /*6210*/  FMNMX.FTZ R3, R75, R72, !PT ;  /* 0x000000484b037209 */ /* 0x000fe20007810000 */
[----:B------:R-:W-:Y:S01]  /*6220*/  LDSM.16.MT88.4 R40, [R214+0x8000] ;  /* 0x00800000d628783b */ /* 0x000fe20000004200 */
[----:B------:R-:W-:Y:S02]  /*6230*/  FMNMX.FTZ R5, R247, R5, !PT ;  /* 0x00000005f7057209 */ /* 0x000fe40007810000 */
[----:B------:R-:W-:Y:S01]  /*6240*/  FMNMX.FTZ R3, R74, R3, !PT ;  /* 0x000000034a037209 */ /* 0x000fe20007810000 */
[----:B------:R-:W-:Y:S01]  /*6250*/  LDSM.16.MT88.4 R48, [R215+0x8800] ;  /* 0x00880000d730783b */ /* 0x000fe20000004200 */
[----:B---3--:R-:W-:Y:S02]  /*6260*/  FMNMX.FTZ R6, R244, R5, !PT ;  /* 0x00000005f4067209 */ /* 0x008fe40007810000 */
        /* <DEDUP_REMOVED lines=47> */
[----:B-1----:R-:W-:Y:S02]  /*6560*/  FMNMX.FTZ R70, R3, R70, !PT ;  /* 0x0000004603467209 */ /* 0x002fe40007810000 */
        /* <DEDUP_REMOVED lines=36> */
[----:B------:R-:W1:Y:S01]  /*67b0*/  SHFL.BFLY PT, R7, R69, 0x2, 0x1f ;  /* 0x0c401f0045077f89 */ /* 0x000e6200000e0000 */
[----:B------:R-:W-:Y:S02]  /*67c0*/  FMNMX.FTZ R3, R130, R3, !PT ;  /* 0x0000000382037209 */ /* 0x000fe40007810000 */
[----:B------:R-:W-:Y:S01]  /*67d0*/  FMNMX.FTZ R5, R206, R5, !PT ;  /* 0x00000005ce057209 */ /* 0x000fe20007810000 */
[C---:B------:R-:W-:Y:S01]  /*67e0*/  FMUL.FTZ R8, R70.reuse, c[0x0][0x23c] ;  /* 0x00008f0046087a20 */ /* 0x040fe20000410000 */
[----:B------:R-:W-:-:S02]  /*67f0*/  FSETP.NEU.FTZ.AND P1, PT, R70, -INF , PT ;  /* 0xff8000004600780b */ /* 0x000fc40003f3d000 */
[----:B------:R-:W-:Y:S02]  /*6800*/  FMNMX.FTZ R5, R202, R5, !PT ;  /* 0x00000005ca057209 */ /* 0x000fe40007810000 */
[----:B------:R-:W-:Y:S02]  /*6810*/  FSEL R8, R8, RZ, P1 ;  /* 0x000000ff08087208 */ /* 0x000fe40000800000 */
[----:B------:R-:W-:-:S03]  /*6820*/  FMNMX.FTZ R5, R185, R5, !PT ;  /* 0x00000005b9057209 */ /* 0x000fc60007810000 */
[--C-:B------:R-:W-:Y:S01]  /*6830*/  FFMA.FTZ R6, R65, c[0x0][0x23c], -R8.reuse ;  /* 0x00008f0041067a23 */ /* 0x100fe20000010808 */
[----:B------:R-:W-:Y:S01]  /*6840*/  FMNMX.FTZ R5, R164, R5, !PT ;  /* 0x00000005a4057209 */ /* 0x000fe20007810000 */
[--C-:B------:R-:W-:Y:S02]  /*6850*/  FFMA.FTZ R153, R153, c[0x0][0x23c], -R8.reuse ;  /* 0x00008f0099997a23 */ /* 0x100fe40000010808 */
[----:B------:R3:W-:Y:S01]  /*6860*/  MUFU.EX2 R80, R6 ;  /* 0x0000000600507308 */ /* 0x0007e20000000800 */
[----:B------:R-:W-:Y:S01]  /*6870*/  FMNMX.FTZ R68, R148, R5, !PT ;  /* 0x0000000594447209 */ /* 0x000fe20007810000 */
[--C-:B------:R-:W-:Y:S02]  /*6880*/  FFMA.FTZ R5, R66, c[0x0][0x23c], -R8.reuse ;  /* 0x00008f0042057a23 */ /* 0x100fe40000010808 */
[----:B------:R-:W-:Y:S01]  /*6890*/  FFMA.FTZ R154, R154, c[0x0][0x23c], -R8 ;  /* 0x00008f009a9a7a23 */ /* 0x000fe20000010808 */
[----:B------:R-:W-:Y:S02]  /*68a0*/  FMNMX.FTZ R68, R184, R68, !PT ;  /* 0x00000044b8447209 */ /* 0x000fe40007810000 */
[----:B-1----:R-:W-:Y:S01]  /*68b0*/  FMNMX.FTZ R69, R69, R7, !PT ;  /* 0x0000000745457209 */ /* 0x002fe20007810000 */
[----:B------:R1:W-:Y:S01]  /*68c0*/  MUFU.EX2 R198, R5 ;  /* 0x0000000500c67308 */ /* 0x0003e20000000800 */
[----:B------:R-:W-:-:S03]  /*68d0*/  FMNMX.FTZ R68, R165, R68, !PT ;  /* 0x00000044a5447209 */ /* 0x000fc60007810000 */
[----:B------:R-:W1:Y:S01]  /*68e0*/  SHFL.BFLY PT, R7, R69, 0x1, 0x1f ;  /* 0x0c201f0045077f89 */ /* 0x000e6200000e0000 */
[----:B------:R-:W-:Y:S01]  /*68f0*/  FMNMX.FTZ R68, R128, R68, !PT ;  /* 0x0000004480447209 */ /* 0x000fe20007810000 */
[----:B---3--:R-:W-:-:S03]  /*6900*/  FFMA.FTZ R6, R64, c[0x0][0x23c], -R8 ;  /* 0x00008f0040067a23 */ /* 0x008fc60000010808 */
[----:B------:R-:W-:Y:S01]  /*6910*/  FMNMX.FTZ R68, R162, R68, !PT ;  /* 0x00000044a2447209 */ /* 0x000fe20007810000 */
[----:B------:R3:W1:Y:S01]  /*6920*/  MUFU.EX2 R199, R6 ;  /* 0x0000000600c77308 */ /* 0x0006620000000800 */
[----:B--2---:R-:W-:Y:S01]  /*6930*/  FMNMX.FTZ R3, R227, R3, !PT ;  /* 0x00000003e3037209 */ /* 0x004fe20007810000 */
[----:B-1----:R-:W-:-:S06]  /*6940*/  FFMA.FTZ R5, R56, c[0x0][0x23c], -R8 ;  /* 0x00008f0038057a23 */ /* 0x002fcc0000010808 */
[----:B------:R-:W1:Y:S01]  /*6950*/  MUFU.EX2 R225, R5 ;  /* 0x0000000500e17308 */ /* 0x000e620000000800 */
[----:B---3--:R-:W2:Y:S01]  /*6960*/  SHFL.BFLY PT, R6, R68, 0x2, 0x1f ;  /* 0x0c401f0044067f89 */ /* 0x008ea200000e0000 */
[----:B------:R-:W-:Y:S02]  /*6970*/  FMNMX.FTZ R69, R69, R7, !PT ;  /* 0x0000000745457209 */ /* 0x000fe40007810000 */
[----:B------:R-:W-:Y:S02]  /*6980*/  F2FP.PACK_AB R24, R199, R80 ;  /* 0x00000050c718723e */ /* 0x000fe400000000ff */
[C---:B------:R-:W-:Y:S01]  /*6990*/  FSETP.NEU.FTZ.AND P1, PT, R69.reuse, -INF , PT ;  /* 0xff8000004500780b */ /* 0x040fe20003f3d000 */
[----:B------:R-:W-:Y:S01]  /*69a0*/  FMUL.FTZ R7, R69, c[0x0][0x23c] ;  /* 0x00008f0045077a20 */ /* 0x000fe20000410000 */
[----:B-1----:R-:W-:-:S04]  /*69b0*/  F2FP.PACK_AB R26, R225, R198 ;  /* 0x000000c6e11a723e */ /* 0x002fc800000000ff */
[----:B------:R-:W-:Y:S02]  /*69c0*/  FSEL R7, R7, RZ, P1 ;  /* 0x000000ff07077208 */ /* 0x000fe40000800000 */
[----:B----4-:R-:W-:-:S03]  /*69d0*/  FMNMX.FTZ R3, R226, R3, !PT ;  /* 0x00000003e2037209 */ /* 0x010fc60007810000 */
[--C-:B------:R-:W-:Y:S02]  /*69e0*/  FFMA.FTZ R157, R157, c[0x0][0x23c], -R7.reuse ;  /* 0x00008f009d9d7a23 */ /* 0x100fe40000010807 */
[--C-:B------:R-:W-:Y:S01]  /*69f0*/  FFMA.FTZ R158, R158, c[0x0][0x23c], -R7.reuse ;  /* 0x00008f009e9e7a23 */ /* 0x100fe20000010807 */
[----:B------:R-:W-:Y:S01]  /*6a00*/  FMNMX.FTZ R3, R83, R3, !PT ;  /* 0x0000000353037209 */ /* 0x000fe20007810000 */
[----:B------:R-:W-:-:S03]  /*6a10*/  FFMA.FTZ R170, R170, c[0x0][0x23c], -R7 ;  /* 0x00008f00aaaa7a23 */ /* 0x000fc60000010807 */
[----:B------:R-:W-:Y:S02]  /*6a20*/  FMNMX.FTZ R3, R250, R3, !PT ;  /* 0x00000003fa037209 */ /* 0x000fe40007810000 */
[----:B--2---:R-:W-:Y:S02]  /*6a30*/  FMNMX.FTZ R68, R68, R6, !PT ;  /* 0x0000000644447209 */ /* 0x004fe40007810000 */
[----:B------:R-:W-:-:S03]  /*6a40*/  FMNMX.FTZ R3, R246, R3, !PT ;  /* 0x00000003f6037209 */ /* 0x000fc60007810000 */
[----:B------:R-:W1:Y:S01]  /*6a50*/  SHFL.BFLY PT, R6, R68, 0x1, 0x1f ;  /* 0x0c201f0044067f89 */ /* 0x000e6200000e0000 */
[----:B------:R-:W-:-:S04]  /*6a60*/  FMNMX.FTZ R3, R243, R3, !PT ;  /* 0x00000003f3037209 */ /* 0x000fc80007810000 */
[----:B------:R-:W-:Y:S01]  /*6a70*/  FMNMX.FTZ R5, R230, R3, !PT ;  /* 0x00000003e6057209 */ /* 0x000fe20007810000 */
[----:B------:R-:W-:-:S03]  /*6a80*/  FFMA.FTZ R3, R57, c[0x0][0x23c], -R8 ;  /* 0x00008f0039037a23 */ /* 0x000fc60000010808 */
[----:B------:R-:W-:Y:S01]  /*6a90*/  FMNMX.FTZ R5, R209, R5, !PT ;  /* 0x00000005d1057209 */ /* 0x000fe20007810000 */
[----:B------:R2:W-:Y:S03]  /*6aa0*/  MUFU.EX2 R221, R3 ;  /* 0x0000000300dd7308 */ /* 0x0005e60000000800 */
[----:B------:R-:W-:-:S04]  /*6ab0*/  FMNMX.FTZ R5, R189, R5, !PT ;  /* 0x00000005bd057209 */ /* 0x000fc80007810000 */
[----:B------:R-:W-:-:S04]  /*6ac0*/  FMNMX.FTZ R5, R187, R5, !PT ;  /* 0x00000005bb057209 */ /* 0x000fc80007810000 */
[----:B------:R-:W-:Y:S02]  /*6ad0*/  FMNMX.FTZ R5, R177, R5, !PT ;  /* 0x00000005b1057209 */ /* 0x000fe40007810000 */
[----:B-1----:R-:W-:Y:S01]  /*6ae0*/  FMNMX.FTZ R68, R68, R6, !PT ;  /* 0x0000000644447209 */ /* 0x002fe20007810000 */
[----:B--2---:R-:W-:Y:S01]  /*6af0*/  FFMA.FTZ R3, R54, c[0x0][0x23c], -R8 ;  /* 0x00008f0036037a23 */ /* 0x004fe20000010808 */
[----:B------:R-:W-:-:S03]  /*6b00*/  FMNMX.FTZ R5, R188, R5, !PT ;  /* 0x00000005bc057209 */ /* 0x000fc60007810000 */
[C---:B------:R-:W-:Y:S01]  /*6b10*/  FMUL.FTZ R6, R68.reuse, c[0x0][0x23c] ;  /* 0x00008f0044067a20 */ /* 0x040fe20000410000 */
[----:B------:R1:W-:Y:S01]  /*6b20*/  MUFU.EX2 R13, R3 ;  /* 0x00000003000d7308 */ /* 0x0003e20000000800 */
[----:B------:R-:W-:Y:S02]  /*6b30*/  FMNMX.FTZ R5, R179, R5, !PT ;  /* 0x00000005b3057209 */ /* 0x000fe40007810000 */
[----:B------:R-:W-:-:S04]  /*6b40*/  FSETP.NEU.FTZ.AND P1, PT, R68, -INF , PT ;  /* 0xff8000004400780b */ /* 0x000fc80003f3d000 */
[----:B------:R-:W-:-:S05]  /*6b50*/  FSEL R6, R6, RZ, P1 ;  /* 0x000000ff06067208 */ /* 0x000fca0000800000 */
[----:B------:R-:W-:Y:S02]  /*6b60*/  FFMA.FTZ R4, R78, c[0x0][0x23c], -R6 ;  /* 0x00008f004e047a23 */ /* 0x000fe40000010806 */
[--C-:B-1----:R-:W-:Y:S02]  /*6b70*/  FFMA.FTZ R3, R53, c[0x0][0x23c], -R8.reuse ;  /* 0x00008f0035037a23 */ /* 0x102fe40000010808 */
[----:B------:R-:W-:Y:S08]  /*6b80*/  MUFU.EX2 R218, R4 ;  /* 0x0000000400da7308 */ /* 0x000ff00000000800 */
[----:B------:R1:W-:Y:S02]  /*6b90*/  MUFU.EX2 R131, R3 ;  /* 0x0000000300837308 */ /* 0x0003e40000000800 */
[----:B-1----:R-:W-:-:S06]  /*6ba0*/  FFMA.FTZ R3, R52, c[0x0][0x23c], -R8 ;  /* 0x00008f0034037a23 */ /* 0x002fcc0000010808 */
[----:B------:R1:W2:Y:S02]  /*6bb0*/  MUFU.EX2 R220, R3 ;  /* 0x0000000300dc7308 */ /* 0x0002a40000000800 */
[----:B-1----:R-:W-:Y:S01]  /*6bc0*/  FMNMX.FTZ R3, R169, R5, !PT ;  /* 0x00000005a9037209 */ /* 0x002fe20007810000 */
[--C-:B------:R-:W-:Y:S01]  /*6bd0*/  FFMA.FTZ R5, R75, c[0x0][0x23c], -R7.reuse ;  /* 0x00008f004b057a23 */ /* 0x100fe20000010807 */
[----:B--2---:R-:W-:Y:S02]  /*6be0*/  F2FP.PACK_AB R18, R220, R131 ;  /* 0x00000083dc12723e */ /* 0x004fe400000000ff */
[----:B------:R-:W-:Y:S02]  /*6bf0*/  FMNMX.FTZ R3, R166, R3, !PT ;  /* 0x00000003a6037209 */ /* 0x000fe40007810000 */
[----:B------:R1:W-:Y:S03]  /*6c00*/  MUFU.EX2 R196, R5 ;  /* 0x0000000500c47308 */ /* 0x0003e60000000800 */
[----:B------:R-:W2:Y:S01]  /*6c10*/  SHFL.BFLY PT, R9, R3, 0x2, 0x1f ;  /* 0x0c401f0003097f89 */ /* 0x000ea200000e0000 */
[----:B-1----:R-:W-:-:S04]  /*6c20*/  FFMA.FTZ R5, R72, c[0x0][0x23c], -R7 ;  /* 0x00008f0048057a23 */ /* 0x002fc80000010807 */
[----:B------:R1:W3:Y:S01]  /*6c30*/  MUFU.EX2 R191, R5 ;  /* 0x0000000500bf7308 */ /* 0x0002e20000000800 */
[----:B--2---:R-:W-:-:S05]  /*6c40*/  FMNMX.FTZ R3, R3, R9, !PT ;  /* 0x0000000903037209 */ /* 0x004fca0007810000 */
[----:B------:R-:W2:Y:S01]  /*6c50*/  SHFL.BFLY PT, R9, R3, 0x1, 0x1f ;  /* 0x0c201f0003097f89 */ /* 0x000ea200000e0000 */
[----:B-1----:R-:W-:Y:S01]  /*6c60*/  FFMA.FTZ R5, R74, c[0x0][0x23c], -R7 ;  /* 0x00008f004a057a23 */ /* 0x002fe20000010807 */
[----:B---3--:R-:W-:-:S03]  /*6c70*/  F2FP.PACK_AB R25, R191, R196 ;  /* 0x000000c4bf19723e */ /* 0x008fc600000000ff */
[----:B------:R1:W-:Y:S02]  /*6c80*/  MUFU.EX2 R197, R5 ;  /* 0x0000000500c57308 */ /* 0x0003e40000000800 */
[----:B-1----:R-:W-:Y:S01]  /*6c90*/  FFMA.FTZ R5, R71, c[0x0][0x23c], -R7 ;  /* 0x00008f0047057a23 */ /* 0x002fe20000010807 */
[----:B--2---:R-:W-:Y:S01]  /*6ca0*/  FMNMX.FTZ R3, R3, R9, !PT ;  /* 0x0000000903037209 */ /* 0x004fe20007810000 */
[----:B------:R-:W-:-:S04]  /*6cb0*/  FFMA.FTZ R9, R79, c[0x0][0x23c], -R6 ;  /* 0x00008f004f097a23 */ /* 0x000fc80000010806 */
[----:B------:R1:W2:Y:S01]  /*6cc0*/  MUFU.EX2 R224, R5 ;  /* 0x0000000500e07308 */ /* 0x0002a20000000800 */
[----:B------:R-:W-:-:S07]  /*6cd0*/  FSETP.NEU.FTZ.AND P1, PT, R3, -INF , PT ;  /* 0xff8000000300780b */ /* 0x000fce0003f3d000 */
[----:B------:R3:W-:Y:S01]  /*6ce0*/  MUFU.EX2 R223, R9 ;  /* 0x0000000900df7308 */ /* 0x0007e20000000800 */
[----:B-1----:R-:W-:Y:S01]  /*6cf0*/  FFMA.FTZ R5, R67, c[0x0][0x23c], -R7 ;  /* 0x00008f0043057a23 */ /* 0x002fe20000010807 */
[----:B--2---:R-:W-:-:S06]  /*6d00*/  F2FP.PACK_AB R27, R224, R197 ;  /* 0x000000c5e01b723e */ /* 0x004fcc00000000ff */
[----:B------:R1:W-:Y:S01]  /*6d10*/  MUFU.EX2 R81, R5 ;  /* 0x0000000500517308 */ /* 0x0003e20000000800 */
[----:B---3--:R-:W-:Y:S02]  /*6d20*/  FFMA.FTZ R9, R73, c[0x0][0x23c], -R6 ;  /* 0x00008f0049097a23 */ /* 0x008fe40000010806 */
[----:B------:R-:W-:Y:S05]  /*6d30*/  HMMA.16816.F32 R72, R24, R28, RZ ;  /* 0x0000001c1848723c */ /* 0x000fea00000018ff */
[----:B------:R-:W-:Y:S01]  /*6d40*/  MUFU.EX2 R12, R9 ;  /* 0x00000009000c7308 */ /* 0x000fe20000000800 */
[----:B-1----:R-:W-:-:S07]  /*6d50*/  FFMA.FTZ R5, R59, c[0x0][0x23c], -R7 ;  /* 0x00008f003b057a23 */ /* 0x002fce0000010807 */
[----:B------:R1:W-:Y:S02]  /*6d60*/  MUFU.EX2 R10, R5 ;  /* 0x00000005000a7308 */ /* 0x0003e40000000800 */
[--C-:B-1----:R-:W-:Y:S02]  /*6d70*/  FFMA.FTZ R5, R58, c[0x0][0x23c], -R7.reuse ;  /* 0x00008f003a057a23 */ /* 0x102fe40000010807 */
[----:B------:R-:W-:Y:S04]  /*6d80*/  LDSM.16.MT88.4 R56, [R213+0x8800] ;  /* 0x00880000d538783b */ /* 0x000fe80000004200 */
[----:B------:R1:W2:Y:S02]  /*6d90*/  MUFU.EX2 R17, R5 ;  /* 0x0000000500117308 */ /* 0x0002a40000000800 */
[----:B-1----:R-:W-:Y:S01]  /*6da0*/  FFMA.FTZ R5, R55, c[0x0][0x23c], -R7 ;  /* 0x00008f0037057a23 */ /* 0x002fe20000010807 */
[----:B--2---:R-:W-:Y:S01]  /*6db0*/  MOV R4, R17 ;  /* 0x0000001100047202 */ /* 0x004fe20000000f00 */
[----:B------:R-:W1:Y:S04]  /*6dc0*/  LDSM.16.MT88.4 R52, [R212+0x8800] ;  /* 0x00880000d434783b */ /* 0x000e680000004200 */
[----:B------:R2:W3:Y:S02]  /*6dd0*/  MUFU.EX2 R219, R5 ;  /* 0x0000000500db7308 */ /* 0x0004e40000000800 */
[----:B--2---:R-:W-:Y:S01]  /*6de0*/  FFMA.FTZ R5, R96, c[0x0][0x23c], -R6 ;  /* 0x00008f0060057a23 */ /* 0x004fe20000010806 */
[----:B---3--:R-:W-:-:S05]  /*6df0*/  F2FP.PACK_AB R19, R219, R4 ;  /* 0x00000004db13723e */ /* 0x008fca00000000ff */
[----:B------:R2:W-:Y:S02]  /*6e00*/  MUFU.EX2 R71, R5 ;  /* 0x0000000500477308 */ /* 0x0005e40000000800 */
[----:B--2---:R-:W-:Y:S01]  /*6e10*/  FFMA.FTZ R5, R93, c[0x0][0x23c], -R6 ;  /* 0x00008f005d057a23 */ /* 0x004fe20000010806 */
[----:B------:R-:W-:-:S05]  /*6e20*/  MOV R93, R10 ;  /* 0x0000000a005d7202 */ /* 0x000fca0000000f00 */
[----:B------:R2:W3:Y:S01]  /*6e30*/  MUFU.EX2 R11, R5 ;  /* 0x00000005000b7308 */ /* 0x0004e20000000800 */
[----:B------:R-:W-:Y:S01]  /*6e40*/  F2FP.PACK_AB R17, R93, R81 ;  /* 0x000000515d11723e */ /* 0x000fe200000000ff */
[----:B--2---:R-:W-:Y:S01]  /*6e50*/  FFMA.FTZ R5, R92, c[0x0][0x23c], -R6 ;  /* 0x00008f005c057a23 */ /* 0x004fe20000010806 */
[----:B---3--:R-:W-:-:S05]  /*6e60*/  F2FP.PACK_AB R20, R11, R71 ;  /* 0x000000470b14723e */ /* 0x008fca00000000ff */
[----:B------:R2:W3:Y:S02]  /*6e70*/  MUFU.EX2 R190, R5 ;  /* 0x0000000500be7308 */ /* 0x0004e40000000800 */
[----:B--2---:R-:W-:Y:S01]  /*6e80*/  FMUL.FTZ R5, R3, c[0x0][0x23c] ;  /* 0x00008f0003057a20 */ /* 0x004fe20000410000 */
[----:B---3--:R-:W-:-:S04]  /*6e90*/  F2FP.PACK_AB R22, R223, R190 ;  /* 0x000000bedf16723e */ /* 0x008fc800000000ff */
[----:B------:R-:W-:-:S05]  /*6ea0*/  FSEL R5, R5, RZ, P1 ;  /* 0x000000ff05057208 */ /* 0x000fca0000800000 */
[----:B------:R-:W-:-:S04]  /*6eb0*/  FFMA.FTZ R0, R97, c[0x0][0x23c], -R5 ;  /* 0x00008f0061007a23 */ /* 0x000fc80000010805 */
[----:B------:R2:W-:Y:S02]  /*6ec0*/  MUFU.EX2 R10, R0 ;  /* 0x00000000000a7308 */ /* 0x0005e40000000800 */
[----:B--2---:R-:W-:Y:S01]  /*6ed0*/  FFMA.FTZ R0, R94, c[0x0][0x23c], -R5 ;  /* 0x00008f005e007a23 */ /* 0x004fe20000010805 */
[----:B------:R-:W-:-:S05]  /*6ee0*/  MOV R94, R13 ;  /* 0x0000000d005e7202 */ /* 0x000fca0000000f00 */
[----:B------:R2:W3:Y:S02]  /*6ef0*/  MUFU.EX2 R9, R0 ;  /* 0x0000000000097308 */ /* 0x0004e40000000800 */
[----:B--2---:R-:W-:Y:S01]  /*6f00*/  FFMA.FTZ R0, R98, c[0x0][0x23c], -R5 ;  /* 0x00008f0062007a23 */ /* 0x004fe20000010805 */
[----:B---3--:R-:W-:-:S05]  /*6f10*/  F2FP.PACK_AB R21, R9, R10 ;  /* 0x0000000a0915723e */ /* 0x008fca00000000ff */
[----:B------:R2:W-:Y:S02]  /*6f20*/  MUFU.EX2 R135, R0 ;  /* 0x0000000000877308 */ /* 0x0005e40000000800 */
[----:B--2---:R-:W-:Y:S01]  /*6f30*/  FFMA.FTZ R0, R95, c[0x0][0x23c], -R5 ;  /* 0x00008f005f007a23 */ /* 0x004fe20000010805 */
[----:B------:R-:W-:Y:S02]  /*6f40*/  MOV R95, R12 ;  /* 0x0000000c005f7202 */ /* 0x000fe40000000f00 */
[----:B------:R-:W-:Y:S03]  /*6f50*/  HMMA.16816.F32 R12, R24, R44, RZ ;  /* 0x0000002c180c723c */ /* 0x000fe600000018ff */
[----:B------:R2:W3:Y:S02]  /*6f60*/  MUFU.EX2 R129, R0 ;  /* 0x0000000000817308 */ /* 0x0004e40000000800 */
[----:B--2---:R-:W-:Y:S01]  /*6f70*/  FFMA.FTZ R0, R77, c[0x0][0x23c], -R6 ;  /* 0x00008f004d007a23 */ /* 0x004fe20000010806 */
[----:B---3--:R-:W-:-:S05]  /*6f80*/  F2FP.PACK_AB R23, R129, R135 ;  /* 0x000000878117723e */ /* 0x008fca00000000ff */
[----:B------:R2:W-:Y:S02]  /*6f90*/  MUFU.EX2 R228, R0 ;  /* 0x0000000000e47308 */ /* 0x0005e40000000800 */
[C---:B------:R-:W-:Y:S08]  /*6fa0*/  HMMA.16816.F32 R32, R20.reuse, R36, RZ ;  /* 0x000000241420723c */ /* 0x040ff000000018ff */
[----:B------:R-:W-:Y:S01]  /*6fb0*/  HMMA.16816.F32 R64, R20, R28, RZ ;  /* 0x0000001c1440723c */ /* 0x000fe200000018ff */
[----:B--2---:R-:W-:-:S04]  /*6fc0*/  FFMA.FTZ R0, R76, c[0x0][0x23c], -R6 ;  /* 0x00008f004c007a23 */ /* 0x004fc80000010806 */
[----:B------:R2:W3:Y:S03]  /*6fd0*/  MUFU.EX2 R16, R0 ;  /* 0x0000000000107308 */ /* 0x0004e60000000800 */
[----:B------:R-:W-:Y:S01]  /*6fe0*/  HMMA.16816.F32 R76, R20, R44, RZ ;  /* 0x0000002c144c723c */ /* 0x000fe200000018ff */
[--C-:B--2---:R-:W-:Y:S01]  /*6ff0*/  FFMA.FTZ R0, R100, c[0x0][0x23c], -R5.reuse ;  /* 0x00008f0064007a23 */ /* 0x104fe20000010805 */
[----:B---3--:R-:W-:Y:S02]  /*7000*/  MOV R2, R16 ;  /* 0x0000001000027202 */ /* 0x008fe40000000f00 */
[----:B------:R-:W-:Y:S01]  /*7010*/  F2FP.PACK_AB R16, R94, R221 ;  /* 0x000000dd5e10723e */ /* 0x000fe200000000ff */
[----:B------:R2:W-:Y:S06]  /*7020*/  MUFU.EX2 R92, R0 ;  /* 0x00000000005c7308 */ /* 0x0005ec0000000800 */
[C---:B-1----:R-:W-:Y:S07]  /*7030*/  HMMA.16816.F32 R84, R16.reuse, R52, R12 ;  /* 0x000000341054723c */ /* 0x042fee000000180c */
[----:B------:R-:W-:Y:S01]  /*7040*/  F2FP.PACK_AB R12, R228, R95 ;  /* 0x0000005fe40c723e */ /* 0x000fe200000000ff */
[----:B------:R-:W-:Y:S01]  /*7050*/  HMMA.16816.F32 R104, R16, R48, R72 ;  /* 0x000000301068723c */ /* 0x000fe20000001848 */
[----:B------:R-:W-:Y:S01]  /*7060*/  F2FP.PACK_AB R14, R218, R2 ;  /* 0x00000002da0e723e */ /* 0x000fe200000000ff */
[----:B--2---:R-:W-:-:S04]  /*7070*/  FFMA.FTZ R0, R99, c[0x0][0x23c], -R5 ;  /* 0x00008f0063007a23 */ /* 0x004fc80000010805 */
[----:B------:R1:W2:Y:S02]  /*7080*/  MUFU.EX2 R222, R0 ;  /* 0x0000000000de7308 */ /* 0x0002a40000000800 */
[----:B-1----:R-:W-:Y:S01]  /*7090*/  FFMA.FTZ R0, R101, c[0x0][0x23c], -R5 ;  /* 0x00008f0065007a23 */ /* 0x002fe20000010805 */
[----:B--2---:R-:W-:-:S05]  /*70a0*/  F2FP.PACK_AB R13, R222, R92 ;  /* 0x0000005cde0d723e */ /* 0x004fca00000000ff */
[----:B------:R1:W-:Y:S02]  /*70b0*/  MUFU.EX2 R82, R0 ;  /* 0x0000000000527308 */ /* 0x0003e40000000800 */
[----:B-1----:R-:W-:Y:S02]  /*70c0*/  FFMA.FTZ R0, R60, c[0x0][0x23c], -R5 ;  /* 0x00008f003c007a23 */ /* 0x002fe40000010805 */
[----:B------:R-:W-:Y:S04]  /*70d0*/  HMMA.16816.F32 R60, R24, R36, RZ ;  /* 0x00000024183c723c */ /* 0x000fe800000018ff */
[----:B------:R-:W1:Y:S02]  /*70e0*/  MUFU.EX2 R217, R0 ;  /* 0x0000000000d97308 */ /* 0x000e640000000800 */
[----:B-1----:R-:W-:Y:S01]  /*70f0*/  F2FP.PACK_AB R15, R217, R82 ;  /* 0x00000052d90f723e */ /* 0x002fe200000000ff */
[--C-:B------:R-:W-:Y:S11]  /*7100*/  FFMA.FTZ R0, R145, c[0x0][0x23c], -R8.reuse ;  /* 0x00008f0091007a23 */ /* 0x100ff60000010808 */
[----:B------:R-:W-:Y:S06]  /*7110*/  @!UPT UIADD3 URZ, URZ, URZ, URZ ;  /* 0x0000003f3f3ff290 */ /* 0x000fec000fffe03f */
[-C--:B------:R-:W-:Y:S08]  /*7120*/  HMMA.16816.F32 R112, R16, R56.reuse, R60 ;  /* 0x000000381070723c */ /* 0x080ff0000000183c */
[----:B------:R-:W-:Y:S01]  /*7130*/  HMMA.16816.F32 R108, R12, R56, R32 ;  /* 0x000000380c6c723c */ /* 0x000fe20000001820 */
[----:B------:R-:W1:Y:S06]  /*7140*/  LDSM.16.MT88.4 R32, [R214+0x8800] ;  /* 0x00880000d620783b */ /* 0x000e6c0000004200 */
[----:B------:R-:W-:Y:S01]  /*7150*/  IMAD.MOV.U32 R57, RZ, RZ, R93 ;  /* 0x000000ffff397224 */ /* 0x000fe200078e005d */
[----:B------:R-:W-:Y:S08]  /*7160*/  HMMA.16816.F32 R60, R20, R40, RZ ;  /* 0x00000028143c723c */ /* 0x000ff000000018ff */
[----:B------:R-:W-:Y:S01]  /*7170*/  HMMA.16816.F32 R72, R12, R48, R64 ;  /* 0x000000300c48723c */ /* 0x000fe20000001840 */
[----:B------:R2:W-:Y:S06]  /*7180*/  MUFU.EX2 R49, R0 ;  /* 0x0000000000317308 */ /* 0x0005ec0000000800 */
[----:B------:R-:W-:Y:S01]  /*7190*/  MOV R48, R92 ;  /* 0x0000005c00307202 */ /* 0x000fe20000000f00 */
[----:B------:R-:W-:Y:S07]  /*71a0*/  HMMA.16816.F32 R64, R24, R40, RZ ;  /* 0x000000281840723c */ /* 0x000fee00000018ff */
[----:B------:R-:W-:Y:S01]  /*71b0*/  IMAD.MOV.U32 R41, RZ, RZ, R83 ;  /* 0x000000ffff297224 */ /* 0x000fe200078e0053 */
[----:B------:R-:W-:Y:S01]  /*71c0*/  HMMA.16816.F32 R76, R12, R52, R76 ;  /* 0x000000340c4c723c */ /* 0x000fe2000000184c */
[----:B--2---:R-:W-:Y:S01]  /*71d0*/  FFMA.FTZ R0, R143, c[0x0][0x23c], -R8 ;  /* 0x00008f008f007a23 */ /* 0x004fe20000010808 */
[----:B------:R-:W-:-:S03]  /*71e0*/  MOV R40, R82 ;  /* 0x0000005200287202 */ /* 0x000fc60000000f00 */
[----:B------:R2:W-:Y:S01]  /*71f0*/  MUFU.EX2 R216, R0 ;  /* 0x0000000000d87308 */ /* 0x0005e20000000800 */
[----:B------:R-:W-:Y:S01]  /*7200*/  MOV R143, R40 ;  /* 0x00000028008f7202 */ /* 0x000fe20000000f00 */
[----:B------:R-:W-:Y:S01]  /*7210*/  IMAD.MOV.U32 R52, RZ, RZ, R4 ;  /* 0x000000ffff347224 */ /* 0x000fe200078e0004 */
[----:B------:R-:W-:Y:S01]  /*7220*/  MOV R4, R135 ;  /* 0x0000008700047202 */ /* 0x000fe20000000f00 */
[----:B-1----:R-:W-:Y:S08]  /*7230*/  HMMA.16816.F32 R116, R12, R32, R60 ;  /* 0x000000200c74723c */ /* 0x002ff0000000183c */
[----:B------:R-:W-:Y:S01]  /*7240*/  HMMA.16816.F32 R60, R20, R46, RZ ;  /* 0x0000002e143c723c */ /* 0x000fe200000018ff */
[----:B--2---:R-:W-:-:S07]  /*7250*/  FFMA.FTZ R0, R137, c[0x0][0x23c], -R8 ;  /* 0x00008f0089007a23 */ /* 0x004fce0000010808 */
[----:B------:R-:W-:Y:S07]  /*7260*/  HMMA.16816.F32 R120, R16, R32, R64 ;  /* 0x000000201078723c */ /* 0x000fee0000001840 */
[----:B------:R-:W-:Y:S01]  /*7270*/  MOV R33, R80 ;  /* 0x0000005000217202 */ /* 0x000fe20000000f00 */
[----:B------:R-:W-:Y:S08]  /*7280*/  HMMA.16816.F32 R44, R24, R46, RZ ;  /* 0x0000002e182c723c */ /* 0x000ff000000018ff */
[----:B------:R-:W-:Y:S08]  /*7290*/  HMMA.16816.F32 R64, R12, R54, R60 ;  /* 0x000000360c40723c */ /* 0x000ff0000000183c */
[-C--:B------:R-:W-:Y:S08]  /*72a0*/  HMMA.16816.F32 R60, R20, R30.reuse, RZ ;  /* 0x0000001e143c723c */ /* 0x080ff000000018ff */
[----:B------:R-:W-:Y:S08]  /*72b0*/  HMMA.16816.F32 R28, R24, R30, RZ ;  /* 0x0000001e181c723c */ /* 0x000ff000000018ff */
[----:B------:R-:W-:Y:S07]  /*72c0*/  HMMA.16816.F32 R44, R16, R54, R44 ;  /* 0x00000036102c723c */ /* 0x000fee000000182c */
[----:B------:R-:W-:Y:S01]  /*72d0*/  IMAD.MOV.U32 R55, RZ, RZ, R81 ;  /* 0x000000ffff377224 */ /* 0x000fe200078e0051 */
[-C--:B------:R-:W-:Y:S08]  /*72e0*/  HMMA.16816.F32 R88, R12, R50.reuse, R60 ;  /* 0x000000320c58723c */ /* 0x080ff0000000183c */
[----:B------:R-:W-:Y:S01]  /*72f0*/  HMMA.16816.F32 R28, R16, R50, R28 ;  /* 0x00000032101c723c */ /* 0x000fe2000000181c */
[----:B------:R1:W-:Y:S06]  /*7300*/  MUFU.EX2 R51, R0 ;  /* 0x0000000000337308 */ /* 0x0003ec0000000800 */
[----:B------:R-:W-:Y:S01]  /*7310*/  IMAD.MOV.U32 R50, RZ, RZ, R94 ;  /* 0x000000ffff327224 */ /* 0x000fe200078e005e */
[C---:B------:R-:W-:Y:S08]  /*7320*/  HMMA.16816.F32 R60, R20.reuse, R38, RZ ;  /* 0x00000026143c723c */ /* 0x040ff000000018ff */
[----:B------:R-:W-:Y:S01]  /*7330*/  HMMA.16816.F32 R20, R20, R42, RZ ;  /* 0x0000002a1414723c */ /* 0x000fe200000018ff */
[----:B-1----:R-:W-:-:S02]  /*7340*/  FFMA.FTZ R0, R132, c[0x0][0x23c], -R8 ;  /* 0x00008f0084007a23 */ /* 0x002fc40000010808 */
[----:B------:R-:W-:Y:S02]  /*7350*/  IMAD.MOV.U32 R132, RZ, RZ, R52 ;  /* 0x000000ffff847224 */ /* 0x000fe400078e0034 */
[----:B------:R1:W2:Y:S03]  /*7360*/  MUFU.EX2 R56, R0 ;  /* 0x0000000000387308 */ /* 0x0002a60000000800 */
[C---:B------:R-:W-:Y:S08]  /*7370*/  HMMA.16816.F32 R36, R24.reuse, R38, RZ ;  /* 0x000000261824723c */ /* 0x040ff000000018ff */
[----:B------:R-:W-:Y:S01]  /*7380*/  HMMA.16816.F32 R24, R24, R42, RZ ;  /* 0x0000002a1818723c */ /* 0x000fe200000018ff */
[----:B-1----:R-:W-:-:S06]  /*7390*/  FFMA.FTZ R0, R146, c[0x0][0x23c], -R7 ;  /* 0x00008f0092007a23 */ /* 0x002fcc0000010807 */
[----:B------:R-:W-:Y:S01]  /*73a0*/  MOV R43, R95 ;  /* 0x0000005f002b7202 */ /* 0x000fe20000000f00 */
[C---:B------:R-:W-:Y:S01]  /*73b0*/  HMMA.16816.F32 R96, R12.reuse, R58, R60 ;  /* 0x0000003a0c60723c */ /* 0x040fe2000000183c */
[----:B------:R1:W-:Y:S07]  /*73c0*/  MUFU.EX2 R137, R0 ;  /* 0x0000000000897308 */ /* 0x0003ee0000000800 */
[-C--:B------:R-:W-:Y:S01]  /*73d0*/  HMMA.16816.F32 R100, R12, R34.reuse, R20 ;  /* 0x000000220c64723c */ /* 0x080fe20000001814 */
[----:B------:R-:W3:Y:S07]  /*73e0*/  LDSM.16.MT88.4 R20, [R212+0x9000] ;  /* 0x00900000d414783b */ /* 0x000eee0000004200 */
[----:B------:R-:W-:Y:S01]  /*73f0*/  HMMA.16816.F32 R24, R16, R34, R24 ;  /* 0x000000221018723c */ /* 0x000fe20000001818 */
[----:B-1----:R-:W-:-:S04]  /*7400*/  FFMA.FTZ R0, R141, c[0x0][0x23c], -R7 ;  /* 0x00008f008d007a23 */ /* 0x002fc80000010807 */
[----:B------:R1:W4:Y:S03]  /*7410*/  MUFU.EX2 R53, R0 ;  /* 0x0000000000357308 */ /* 0x0003260000000800 */
[----:B------:R-:W-:Y:S07]  /*7420*/  HMMA.16816.F32 R36, R16, R58, R36 ;  /* 0x0000003a1024723c */ /* 0x000fee0000001824 */
[----:B--2---:R-:W-:Y:S01]  /*7430*/  F2FP.PACK_AB R18, R56, R51 ;  /* 0x000000333812723e */ /* 0x004fe200000000ff */
[----:B-1----:R-:W-:-:S02]  /*7440*/  FFMA.FTZ R0, R138, c[0x0][0x23c], -R7 ;  /* 0x00008f008a007a23 */ /* 0x002fc40000010807 */
[----:B------:R-:W-:Y:S02]  /*7450*/  IMAD.MOV.U32 R138, RZ, RZ, R33 ;  /* 0x000000ffff8a7224 */ /* 0x000fe400078e0021 */
[----:B------:R1:W-:Y:S02]  /*7460*/  MUFU.EX2 R54, R0 ;  /* 0x0000000000367308 */ /* 0x0003e40000000800 */
[----:B-1----:R-:W-:Y:S02]  /*7470*/  FFMA.FTZ R0, R133, c[0x0][0x23c], -R7 ;  /* 0x00008f0085007a23 */ /* 0x002fe40000010807 */
[----:B----4-:R-:W-:Y:S01]  /*7480*/  IMAD.MOV.U32 R133, RZ, RZ, R53 ;  /* 0x000000ffff857224 */ /* 0x010fe200078e0035 */
[----:B------:R-:W-:-:S03]  /*7490*/  MOV R53, R2 ;  /* 0x0000000200357202 */ /* 0x000fc60000000f00 */
[----:B------:R1:W2:Y:S01]  /*74a0*/  MUFU.EX2 R145, R0 ;  /* 0x0000000000917308 */ /* 0x0002a20000000800 */
[----:B------:R-:W-:Y:S02]  /*74b0*/  F2FP.PACK_AB R17, R133, R137 ;  /* 0x000000898511723e */ /* 0x000fe400000000ff */
[----:B------:R-:W-:Y:S01]  /*74c0*/  MOV R146, R53 ;  /* 0x0000003500927202 */ /* 0x000fe20000000f00 */
[----:B-1----:R-:W-:Y:S01]  /*74d0*/  FFMA.FTZ R0, R152, c[0x0][0x23c], -R6 ;  /* 0x00008f0098007a23 */ /* 0x002fe20000010806 */
[----:B------:R-:W-:Y:S02]  /*74e0*/  MOV R152, R216 ;  /* 0x000000d800987202 */ /* 0x000fe40000000f00 */
[----:B--2---:R-:W-:Y:S01]  /*74f0*/  F2FP.PACK_AB R19, R145, R54 ;  /* 0x000000369113723e */ /* 0x004fe200000000ff */
[----:B------:R1:W-:Y:S01]  /*7500*/  MUFU.EX2 R12, R0 ;  /* 0x00000000000c7308 */ /* 0x0003e20000000800 */
[----:B------:R-:W-:-:S07]  /*7510*/  F2FP.PACK_AB R16, R152, R49 ;  /* 0x000000319810723e */ /* 0x000fce00000000ff */
[----:B---3--:R-:W-:Y:S01]  /*7520*/  HMMA.16816.F32 R84, R16, R20, R84 ;  /* 0x000000141054723c */ /* 0x008fe20000001854 */
[----:B-1----:R-:W-:-:S07]  /*7530*/  FFMA.FTZ R0, R142, c[0x0][0x23c], -R6 ;  /* 0x00008f008e007a23 */ /* 0x002fce0000010806 */
[----:B------:R-:W-:Y:S01]  /*7540*/  HMMA.16816.F32 R60, R16, R22, R44 ;  /* 0x00000016103c723c */ /* 0x000fe2000000182c */
[----:B------:R-:W-:Y:S01]  /*7550*/  MOV R142, R55 ;  /* 0x00000037008e7202 */ /* 0x000fe20000000f00 */
[----:B------:R1:W-:Y:S02]  /*7560*/  MUFU.EX2 R141, R0 ;  /* 0x00000000008d7308 */ /* 0x0003e40000000800 */
[----:B-1----:R-:W-:-:S06]  /*7570*/  FFMA.FTZ R0, R140, c[0x0][0x23c], -R6 ;  /* 0x00008f008c007a23 */ /* 0x002fcc0000010806 */
[----:B------:R1:W-:Y:S02]  /*7580*/  MUFU.EX2 R34, R0 ;  /* 0x0000000000227308 */ /* 0x0003e40000000800 */
[----:B-1----:R-:W-:Y:S01]  /*7590*/  FFMA.FTZ R0, R136, c[0x0][0x23c], -R6 ;  /* 0x00008f0088007a23 */ /* 0x002fe20000010806 */
[----:B------:R-:W-:-:S05]  /*75a0*/  MOV R136, R57 ;  /* 0x0000003900887202 */ /* 0x000fca0000000f00 */
[----:B------:R1:W2:Y:S02]  /*75b0*/  MUFU.EX2 R216, R0 ;  /* 0x0000000000d87308 */ /* 0x0002a40000000800 */
[----:B-1----:R-:W-:Y:S01]  /*75c0*/  FFMA.FTZ R0, R147, c[0x0][0x23c], -R5 ;  /* 0x00008f0093007a23 */ /* 0x002fe20000010805 */
[----:B--2---:R-:W-:Y:S01]  /*75d0*/  F2FP.PACK_AB R14, R216, R34 ;  /* 0x00000022d80e723e */ /* 0x004fe200000000ff */
[----:B------:R-:W-:-:S04]  /*75e0*/  IMAD.MOV.U32 R147, RZ, RZ, R12 ;  /* 0x000000ffff937224 */ /* 0x000fc800078e000c */
[----:B------:R1:W-:Y:S01]  /*75f0*/  MUFU.EX2 R140, R0 ;  /* 0x00000000008c7308 */ /* 0x0003e20000000800 */
[----:B------:R-:W-:Y:S01]  /*7600*/  F2FP.PACK_AB R12, R141, R147 ;  /* 0x000000938d0c723e */ /* 0x000fe200000000ff */
[----:B-1----:R-:W-:Y:S01]  /*7610*/  FFMA.FTZ R0, R144, c[0x0][0x23c], -R5 ;  /* 0x00008f0090007a23 */ /* 0x002fe20000010805 */
[----:B------:R-:W-:-:S05]  /*7620*/  MOV R144, R50 ;  /* 0x0000003200907202 */ /* 0x000fca0000000f00 */
[----:B------:R1:W2:Y:S02]  /*7630*/  MUFU.EX2 R2, R0 ;  /* 0x0000000000027308 */ /* 0x0002a40000000800 */
[----:B-1----:R-:W-:Y:S01]  /*7640*/  FFMA.FTZ R0, R139, c[0x0][0x23c], -R5 ;  /* 0x00008f008b007a23 */ /* 0x002fe20000010805 */
[----:B--2---:R-:W-:-:S05]  /*7650*/  F2FP.PACK_AB R13, R2, R140 ;  /* 0x0000008c020d723e */ /* 0x004fca00000000ff */
[----:B------:R1:W-:Y:S02]  /*7660*/  MUFU.EX2 R32, R0 ;  /* 0x0000000000207308 */ /* 0x0003e40000000800 */
[----:B-1----:R-:W-:Y:S02]  /*7670*/  FFMA.FTZ R0, R134, c[0x0][0x23c], -R5 ;  /* 0x00008f0086007a23 */ /* 0x002fe40000010805 */
[----:B------:R-:W-:-:S04]  /*7680*/  IMAD.MOV.U32 R134, RZ, RZ, R41 ;  /* 0x000000ffff867224 */ /* 0x000fc800078e0029 */
[----:B------:R-:W1:Y:S02]  /*7690*/  MUFU.EX2 R135, R0 ;  /* 0x0000000000877308 */ /* 0x000e640000000800 */
[----:B-1----:R-:W-:Y:S01]  /*76a0*/  F2FP.PACK_AB R15, R135, R32 ;  /* 0x00000020870f723e */ /* 0x002fe200000000ff */
[----:B------:R-:W-:-:S05]  /*76b0*/  FFMA.FTZ R0, R183, c[0x0][0x23c], -R8 ;  /* 0x00008f00b7007a23 */ /* 0x000fca0000010808 */
[----:B------:R1:W-:Y:S01]  /*76c0*/  MUFU.EX2 R183, R0 ;  /* 0x0000000000b77308 */ /* 0x0003e20000000800 */
[C---:B------:R-:W-:Y:S08]  /*76d0*/  HMMA.16816.F32 R92, R12.reuse, R20, R76 ;  /* 0x000000140c5c723c */ /* 0x040ff0000000184c */
[----:B------:R-:W-:Y:S01]  /*76e0*/  HMMA.16816.F32 R80, R12, R22, R64 ;  /* 0x000000160c50723c */ /* 0x000fe20000001840 */
[----:B------:R-:W2:Y:S01]  /*76f0*/  LDSM.16.MT88.4 R20, [R215+0x9000] ;  /* 0x00900000d714783b */ /* 0x000ea20000004200 */
[----:B-1----:R-:W-:-:S06]  /*7700*/  FFMA.FTZ R0, R181, c[0x0][0x23c], -R8 ;  /* 0x00008f00b5007a23 */ /* 0x002fcc0000010808 */
[-C--:B--2---:R-:W-:Y:S07]  /*7710*/  HMMA.16816.F32 R76, R16, R20.reuse, R104 ;  /* 0x00000014104c723c */ /* 0x084fee0000001868 */
[----:B------:R-:W-:Y:S01]  /*7720*/  IMAD.MOV.U32 R104, RZ, RZ, R51 ;  /* 0x000000ffff687224 */ /* 0x000fe200078e0033 */
[----:B------:R-:W-:Y:S01]  /*7730*/  HMMA.16816.F32 R72, R12, R20, R72 ;  /* 0x000000140c48723c */ /* 0x000fe20000001848 */
[----:B------:R-:W-:Y:S01]  /*7740*/  IMAD.MOV.U32 R107, RZ, RZ, R48 ;  /* 0x000000ffff6b7224 */ /* 0x000fe200078e0030 */
[----:B------:R-:W-:Y:S01]  /*7750*/  MOV R106, R49 ;  /* 0x00000031006a7202 */ /* 0x000fe20000000f00 */
[----:B------:R-:W-:-:S05]  /*7760*/  IMAD.MOV.U32 R105, RZ, RZ, R43 ;  /* 0x000000ffff697224 */ /* 0x000fca00078e002b */
[-C--:B------:R-:W-:Y:S07]  /*7770*/  HMMA.16816.F32 R64, R12, R22.reuse, R88 ;  /* 0x000000160c40723c */ /* 0x080fee0000001858 */
[----:B------:R-:W-:Y:S01]  /*7780*/  IMAD.MOV.U32 R88, RZ, RZ, R56 ;  /* 0x000000ffff587224 */ /* 0x000fe200078e0038 */
[----:B------:R-:W-:Y:S01]  /*7790*/  HMMA.16816.F32 R44, R16, R22, R28 ;  /* 0x00000016102c723c */ /* 0x000fe2000000181c */
[----:B------:R-:W1:Y:S01]  /*77a0*/  LDSM.16.MT88.4 R20, [R213+0x9000] ;  /* 0x00900000d514783b */ /* 0x000e620000004200 */
[----:B------:R-:W-:Y:S01]  /*77b0*/  MOV R91, R54 ;  /* 0x00000036005b7202 */ /* 0x000fe20000000f00 */
[----:B------:R-:W-:Y:S01]  /*77c0*/  IMAD.MOV.U32 R90, RZ, RZ, R34 ;  /* 0x000000ffff5a7224 */ /* 0x000fe200078e0022 */
[----:B------:R-:W-:-:S04]  /*77d0*/  MOV R89, R32 ;  /* 0x0000002000597202 */ /* 0x000fc80000000f00 */
[-C--:B-1----:R-:W-:Y:S01]  /*77e0*/  HMMA.16816.F32 R56, R16, R20.reuse, R112 ;  /* 0x000000141038723c */ /* 0x082fe20000001870 */
[----:B------:R1:W-:Y:S07]  /*77f0*/  MUFU.EX2 R114, R0 ;  /* 0x0000000000727308 */ /* 0x0003ee0000000800 */
[C---:B------:R-:W-:Y:S08]  /*7800*/  HMMA.16816.F32 R52, R12.reuse, R20, R108 ;  /* 0x000000140c34723c */ /* 0x040ff0000000186c */
[----:B------:R-:W-:Y:S01]  /*7810*/  HMMA.16816.F32 R48, R12, R22, R96 ;  /* 0x000000160c30723c */ /* 0x000fe20000001860 */
[----:B-1----:R-:W-:-:S04]  /*7820*/  FFMA.FTZ R0, R172, c[0x0][0x23c], -R8 ;  /* 0x00008f00ac007a23 */ /* 0x002fc80000010808 */
[----:B------:R1:W2:Y:S03]  /*7830*/  MUFU.EX2 R115, R0 ;  /* 0x0000000000737308 */ /* 0x0002a60000000800 */
[----:B------:R-:W-:Y:S01]  /*7840*/  HMMA.16816.F32 R36, R16, R22, R36 ;  /* 0x000000161024723c */ /* 0x000fe20000001824 */
[----:B------:R-:W3:Y:S01]  /*7850*/  LDSM.16.MT88.4 R20, [R214+0x9000] ;  /* 0x00900000d614783b */ /* 0x000ee20000004200 */
[----:B-1----:R-:W-:-:S04]  /*7860*/  FFMA.FTZ R0, R155, c[0x0][0x23c], -R8 ;  /* 0x00008f009b007a23 */ /* 0x002fc80000010808 */
[----:B------:R1:W4:Y:S02]  /*7870*/  MUFU.EX2 R139, R0 ;  /* 0x00000000008b7308 */ /* 0x0003240000000800 */
[----:B-1----:R-:W-:-:S06]  /*7880*/  FFMA.FTZ R0, R192, c[0x0][0x23c], -R7 ;  /* 0x00008f00c0007a23 */ /* 0x002fcc0000010807 */
[----:B------:R1:W-:Y:S01]  /*7890*/  MUFU.EX2 R181, R0 ;  /* 0x0000000000b57308 */ /* 0x0003e20000000800 */
[-C--:B---3--:R-:W-:Y:S07]  /*78a0*/  HMMA.16816.F32 R40, R16, R20.reuse, R120 ;  /* 0x000000141028723c */ /* 0x088fee0000001878 */
[----:B------:R-:W-:Y:S01]  /*78b0*/  MOV R122, R147 ;  /* 0x00000093007a7202 */ /* 0x000fe20000000f00 */
[----:B------:R-:W-:Y:S01]  /*78c0*/  HMMA.16816.F32 R32, R12, R20, R116 ;  /* 0x000000140c20723c */ /* 0x000fe20000001874 */
[----:B------:R-:W-:Y:S01]  /*78d0*/  IMAD.MOV.U32 R147, RZ, RZ, R136 ;  /* 0x000000ffff937224 */ /* 0x000fe200078e0088 */
[----:B------:R-:W-:Y:S01]  /*78e0*/  MOV R121, R107 ;  /* 0x0000006b00797202 */ /* 0x000fe20000000f00 */
[----:B-1----:R-:W-:-:S04]  /*78f0*/  FFMA.FTZ R0, R175, c[0x0][0x23c], -R7 ;  /* 0x00008f00af007a23 */ /* 0x002fc80000010807 */
[----:B------:R-:W-:Y:S01]  /*7900*/  IMAD.MOV.U32 R116, RZ, RZ, R106 ;  /* 0x000000ffff747224 */ /* 0x000fe200078e006a */
[----:B------:R1:W-:Y:S01]  /*7910*/  MUFU.EX2 R113, R0 ;  /* 0x0000000000717308 */ /* 0x0003e20000000800 */
[-C--:B------:R-:W-:Y:S08]  /*7920*/  HMMA.16816.F32 R28, R12, R22.reuse, R100 ;  /* 0x000000160c1c723c */ /* 0x080ff00000001864 */
[----:B------:R-:W-:Y:S01]  /*7930*/  HMMA.16816.F32 R24, R16, R22, R24 ;  /* 0x000000161018723c */ /* 0x000fe20000001818 */
[----:B------:R-:W3:Y:S01]  /*7940*/  LDSM.16.MT88.4 R20, [R212+0x9800] ;  /* 0x00980000d414783b */ /* 0x000ee20000004200 */
[----:B-1----:R-:W-:-:S02]  /*7950*/  FFMA.FTZ R0, R173, c[0x0][0x23c], -R7 ;  /* 0x00008f00ad007a23 */ /* 0x002fc40000010807 */
[----:B--2---:R-:W-:Y:S01]  /*7960*/  IMAD.MOV.U32 R173, RZ, RZ, R115 ;  /* 0x000000ffffad7224 */ /* 0x004fe200078e0073 */
[----:B------:R-:W-:Y:S01]  /*7970*/  MOV R115, R88 ;  /* 0x0000005800737202 */ /* 0x000fe20000000f00 */
[----:B------:R-:W-:Y:S01]  /*7980*/  IMAD.MOV.U32 R88, RZ, RZ, R89 ;  /* 0x000000ffff587224 */ /* 0x000fe200078e0059 */
[----:B------:R-:W-:Y:S01]  /*7990*/  MOV R89, R90 ;  /* 0x0000005a00597202 */ /* 0x000fe20000000f00 */
[----:B------:R1:W-:Y:S01]  /*79a0*/  MUFU.EX2 R175, R0 ;  /* 0x0000000000af7308 */ /* 0x0003e20000000800 */
[----:B------:R-:W-:Y:S01]  /*79b0*/  IMAD.MOV.U32 R90, RZ, RZ, R91 ;  /* 0x000000ffff5a7224 */ /* 0x000fe200078e005b */
[----:B------:R-:W-:Y:S01]  /*79c0*/  MOV R91, R104 ;  /* 0x00000068005b7202 */ /* 0x000fe20000000f00 */
[----:B------:R-:W-:Y:S01]  /*79d0*/  IMAD.MOV.U32 R104, RZ, RZ, R105 ;  /* 0x000000ffff687224 */ /* 0x000fe200078e0069 */
[----:B------:R-:W-:Y:S01]  /*79e0*/  MOV R105, R137 ;  /* 0x0000008900697202 */ /* 0x000fe20000000f00 */
[----:B------:R-:W-:Y:S01]  /*79f0*/  IMAD.MOV.U32 R155, RZ, RZ, R88 ;  /* 0x000000ffff9b7224 */ /* 0x000fe200078e0058 */
[----:B----4-:R-:W-:Y:S01]  /*7a00*/  F2FP.PACK_AB R18, R139, R173 ;  /* 0x000000ad8b12723e */ /* 0x010fe200000000ff */
[----:B------:R-:W-:Y:S01]  /*7a10*/  IMAD.MOV.U32 R102, RZ, RZ, R104 ;  /* 0x000000ffff667224 */ /* 0x000fe200078e0068 */
[----:B------:R-:W-:Y:S01]  /*7a20*/  MOV R120, R115 ;  /* 0x0000007300787202 */ /* 0x000fe20000000f00 */
[----:B------:R-:W-:Y:S01]  /*7a30*/  IMAD.MOV.U32 R118, RZ, RZ, R90 ;  /* 0x000000ffff767224 */ /* 0x000fe200078e005a */
[----:B------:R-:W-:-:S02]  /*7a40*/  MOV R103, R105 ;  /* 0x0000006900677202 */ /* 0x000fc40000000f00 */
[----:B------:R-:W-:Y:S02]  /*7a50*/  MOV R119, R89 ;  /* 0x0000005900777202 */ /* 0x000fe40000000f00 */
[----:B------:R-:W-:Y:S01]  /*7a60*/  MOV R117, R91 ;  /* 0x0000005b00757202 */ /* 0x000fe20000000f00 */
[----:B-1----:R-:W-:Y:S01]  /*7a70*/  FFMA.FTZ R0, R160, c[0x0][0x23c], -R7 ;  /* 0x00008f00a0007a23 */ /* 0x002fe20000010807 */
[----:B------:R-:W-:-:S03]  /*7a80*/  MOV R160, R119 ;  /* 0x0000007700a07202 */ /* 0x000fc60000000f00 */
[----:B------:R1:W2:Y:S02]  /*7a90*/  MUFU.EX2 R137, R0 ;  /* 0x0000000000897308 */ /* 0x0002a40000000800 */
[----:B-1----:R-:W-:Y:S01]  /*7aa0*/  FFMA.FTZ R0, R194, c[0x0][0x23c], -R6 ;  /* 0x00008f00c2007a23 */ /* 0x002fe20000010806 */
[----:B--2---:R-:W-:-:S05]  /*7ab0*/  F2FP.PACK_AB R19, R137, R175 ;  /* 0x000000af8913723e */ /* 0x004fca00000000ff */
[----:B------:R1:W-:Y:S02]  /*7ac0*/  MUFU.EX2 R172, R0 ;  /* 0x0000000000ac7308 */ /* 0x0003e40000000800 */
[----:B-1----:R-:W-:-:S06]  /*7ad0*/  FFMA.FTZ R0, R180, c[0x0][0x23c], -R6 ;  /* 0x00008f00b4007a23 */ /* 0x002fcc0000010806 */
[----:B------:R1:W-:Y:S02]  /*7ae0*/  MUFU.EX2 R180, R0 ;  /* 0x0000000000b47308 */ /* 0x0003e40000000800 */
[----:B-1----:R-:W-:Y:S02]  /*7af0*/  FFMA.FTZ R0, R174, c[0x0][0x23c], -R6 ;  /* 0x00008f00ae007a23 */ /* 0x002fe40000010806 */
[----:B------:R-:W-:-:S04]  /*7b00*/  IMAD.MOV.U32 R174, RZ, RZ, R113 ;  /* 0x000000ffffae7224 */ /* 0x000fc800078e0071 */
[----:B------:R1:W-:Y:S01]  /*7b10*/  MUFU.EX2 R192, R0 ;  /* 0x0000000000c07308 */ /* 0x0003e20000000800 */
[----:B------:R-:W-:Y:S01]  /*7b20*/  F2FP.PACK_AB R17, R174, R181 ;  /* 0x000000b5ae11723e */ /* 0x000fe200000000ff */
[----:B-1----:R-:W-:Y:S01]  /*7b30*/  FFMA.FTZ R0, R163, c[0x0][0x23c], -R6 ;  /* 0x00008f00a3007a23 */ /* 0x002fe20000010806 */
[----:B------:R-:W-:-:S05]  /*7b40*/  MOV R163, R116 ;  /* 0x0000007400a37202 */ /* 0x000fca0000000f00 */
[----:B------:R1:W2:Y:S02]  /*7b50*/  MUFU.EX2 R123, R0 ;  /* 0x00000000007b7308 */ /* 0x0002a40000000800 */
[----:B-1----:R-:W-:Y:S01]  /*7b60*/  FFMA.FTZ R0, R193, c[0x0][0x23c], -R5 ;  /* 0x00008f00c1007a23 */ /* 0x002fe20000010805 */
[----:B------:R-:W-:Y:S02]  /*7b70*/  MOV R193, R114 ;  /* 0x0000007200c17202 */ /* 0x000fe40000000f00 */
[----:B--2---:R-:W-:-:S03]  /*7b80*/  F2FP.PACK_AB R14, R123, R192 ;  /* 0x000000c07b0e723e */ /* 0x004fc600000000ff */
[----:B------:R1:W2:Y:S01]  /*7b90*/  MUFU.EX2 R12, R0 ;  /* 0x00000000000c7308 */ /* 0x0002a20000000800 */
[----:B------:R-:W-:-:S07]  /*7ba0*/  F2FP.PACK_AB R16, R193, R183 ;  /* 0x000000b7c110723e */ /* 0x000fce00000000ff */
[----:B---3--:R-:W-:Y:S01]  /*7bb0*/  HMMA.16816.F32 R112, R16, R20, R84 ;  /* 0x000000141070723c */ /* 0x008fe20000001854 */
[----:B-1----:R-:W-:-:S07]  /*7bc0*/  FFMA.FTZ R0, R182, c[0x0][0x23c], -R5 ;  /* 0x00008f00b6007a23 */ /* 0x002fce0000010805 */
[----:B------:R-:W-:Y:S01]  /*7bd0*/  HMMA.16816.F32 R96, R16, R22, R60 ;  /* 0x000000161060723c */ /* 0x000fe2000000183c */
[----:B--2---:R-:W-:Y:S01]  /*7be0*/  IMAD.MOV.U32 R182, RZ, RZ, R12 ;  /* 0x000000ffffb67224 */ /* 0x004fe200078e000c */
[----:B------:R-:W-:Y:S01]  /*7bf0*/  F2FP.PACK_AB R12, R180, R172 ;  /* 0x000000acb40c723e */ /* 0x000fe200000000ff */
[----:B------:R1:W2:Y:S04]  /*7c00*/  MUFU.EX2 R194, R0 ;  /* 0x0000000000c27308 */ /* 0x0002a80000000800 */
[----:B------:R-:W-:Y:S01]  /*7c10*/  MOV R63, R117 ;  /* 0x00000075003f7202 */ /* 0x000fe20000000f00 */
[----:B------:R-:W-:Y:S01]  /*7c20*/  FFMA.FTZ R166, R166, c[0x0][0x23c], -R5 ;  /* 0x00008f00a6a67a23 */ /* 0x000fe20000010805 */
[----:B------:R-:W-:Y:S01]  /*7c30*/  MOV R61, R152 ;  /* 0x00000098003d7202 */ /* 0x000fe20000000f00 */
[----:B------:R-:W-:Y:S01]  /*7c40*/  IMAD.MOV.U32 R62, RZ, RZ, R140 ;  /* 0x000000ffff3e7224 */ /* 0x000fe200078e008c */
[----:B------:R-:W-:Y:S01]  /*7c50*/  MOV R60, R133 ;  /* 0x00000085003c7202 */ /* 0x000fe20000000f00 */
[----:B------:R-:W-:-:S02]  /*7c60*/  FFMA.FTZ R140, R200, c[0x0][0x23c], -R8 ;  /* 0x00008f00c88c7a23 */ /* 0x000fc40000010808 */
[--C-:B------:R-:W-:Y:S02]  /*7c70*/  FFMA.FTZ R152, R159, c[0x0][0x23c], -R8.reuse ;  /* 0x00008f009f987a23 */ /* 0x100fe40000010808 */
[----:B------:R-:W-:Y:S02]  /*7c80*/  FFMA.FTZ R200, R127, c[0x0][0x23c], -R7 ;  /* 0x00008f007fc87a23 */ /* 0x000fe40000010807 */
[----:B-1----:R-:W-:Y:S01]  /*7c90*/  FFMA.FTZ R0, R168, c[0x0][0x23c], -R5 ;  /* 0x00008f00a8007a23 */ /* 0x002fe20000010805 */
[----:B--2---:R-:W-:Y:S01]  /*7ca0*/  F2FP.PACK_AB R13, R194, R182 ;  /* 0x000000b6c20d723e */ /* 0x004fe200000000ff */
[----:B------:R-:W-:Y:S02]  /*7cb0*/  FFMA.FTZ R168, R149, c[0x0][0x23c], -R8 ;  /* 0x00008f0095a87a23 */ /* 0x000fe40000010808 */
[----:B------:R1:W-:Y:S01]  /*7cc0*/  MUFU.EX2 R100, R0 ;  /* 0x0000000000647308 */ /* 0x0003e20000000800 */
[----:B------:R-:W-:Y:S02]  /*7cd0*/  FFMA.FTZ R162, R162, c[0x0][0x23c], -R6 ;  /* 0x00008f00a2a27a23 */ /* 0x000fe40000010806 */
[----:B------:R-:W-:-:S02]  /*7ce0*/  FFMA.FTZ R133, R176, c[0x0][0x23c], -R8 ;  /* 0x00008f00b0857a23 */ /* 0x000fc40000010808 */
[--C-:B------:R-:W-:Y:S02]  /*7cf0*/  FFMA.FTZ R149, R187, c[0x0][0x23c], -R5.reuse ;  /* 0x00008f00bb957a23 */ /* 0x100fe40000010805 */
[----:B------:R-:W-:Y:S02]  /*7d00*/  FFMA.FTZ R159, R184, c[0x0][0x23c], -R6 ;  /* 0x00008f00b89f7a23 */ /* 0x000fe40000010806 */
[----:B------:R-:W-:Y:S02]  /*7d10*/  FFMA.FTZ R176, R125, c[0x0][0x23c], -R8 ;  /* 0x00008f007db07a23 */ /* 0x000fe40000010808 */
[----:B-1----:R-:W-:Y:S02]  /*7d20*/  FFMA.FTZ R0, R161, c[0x0][0x23c], -R5 ;  /* 0x00008f00a1007a23 */ /* 0x002fe40000010805 */
[----:B------:R-:W-:Y:S02]  /*7d30*/  IMAD.MOV.U32 R161, RZ, RZ, R118 ;  /* 0x000000ffffa17224 */ /* 0x000fe400078e0076 */
[----:B------:R-:W1:Y:S02]  /*7d40*/  MUFU.EX2 R136, R0 ;  /* 0x0000000000887308 */ /* 0x000e640000000800 */
[----:B-1----:R-:W-:Y:S01]  /*7d50*/  F2FP.PACK_AB R15, R136, R100 ;  /* 0x00000064880f723e */ /* 0x002fe200000000ff */
[----:B------:R-:W-:-:S06]  /*7d60*/  FFMA.FTZ R0, R247, c[0x0][0x23c], -R8 ;  /* 0x00008f00f7007a23 */ /* 0x000fcc0000010808 */
[C---:B------:R-:W-:Y:S08]  /*7d70*/  HMMA.16816.F32 R108, R12.reuse, R20, R92 ;  /* 0x000000140c6c723c */ /* 0x040ff0000000185c */
[----:B------:R-:W-:Y:S01]  /*7d80*/  HMMA.16816.F32 R104, R12, R22, R80 ;  /* 0x000000160c68723c */ /* 0x000fe20000001850 */
[----:B------:R-:W1:Y:S07]  /*7d90*/  LDSM.16.MT88.4 R20, [R215+0x9800] ;  /* 0x00980000d714783b */ /* 0x000e6e0000004200 */
[-C--:B-1----:R-:W-:Y:S08]  /*7da0*/  HMMA.16816.F32 R88, R16, R20.reuse, R76 ;  /* 0x000000141058723c */ /* 0x082ff0000000184c */
[C---:B------:R-:W-:Y:S08]  /*7db0*/  HMMA.16816.F32 R84, R12.reuse, R20, R72 ;  /* 0x000000140c54723c */ /* 0x040ff00000001848 */
[-C--:B------:R-:W-:Y:S08]  /*7dc0*/  HMMA.16816.F32 R80, R12, R22.reuse, R64 ;  /* 0x000000160c50723c */ /* 0x080ff00000001840 */
[----:B------:R-:W-:Y:S01]  /*7dd0*/  HMMA.16816.F32 R76, R16, R22, R44 ;  /* 0x00000016104c723c */ /* 0x000fe2000000182c */
[----:B------:R-:W1:Y:S06]  /*7de0*/  LDSM.16.MT88.4 R20, [R213+0x9800] ;  /* 0x00980000d514783b */ /* 0x000e6c0000004200 */
[----:B------:R-:W-:Y:S01]  /*7df0*/  MOV R47, R100 ;  /* 0x00000064002f7202 */ /* 0x000fe20000000f00 */
[----:B------:R-:W-:Y:S01]  /*7e00*/  IMAD.MOV.U32 R45, RZ, RZ, R103 ;  /* 0x000000ffff2d7224 */ /* 0x000fe200078e0067 */
[----:B------:R-:W-:-:S02]  /*7e10*/  MOV R46, R102 ;  /* 0x00000066002e7202 */ /* 0x000fc40000000f00 */
[----:B------:R-:W-:Y:S01]  /*7e20*/  MOV R44, R134 ;  /* 0x00000086002c7202 */ /* 0x000fe20000000f00 */
[--C-:B------:R-:W-:Y:S02]  /*7e30*/  FFMA.FTZ R134, R178, c[0x0][0x23c], -R8.reuse ;  /* 0x00008f00b2867a23 */ /* 0x100fe40000010808 */
[----:B------:R-:W-:Y:S01]  /*7e40*/  FFMA.FTZ R178, R124, c[0x0][0x23c], -R8 ;  /* 0x00008f007cb27a23 */ /* 0x000fe20000010808 */
[-C--:B-1----:R-:W-:Y:S07]  /*7e50*/  HMMA.16816.F32 R116, R16, R20.reuse, R56 ;  /* 0x000000141074723c */ /* 0x082fee0000001838 */
[----:B------:R-:W-:Y:S01]  /*7e60*/  MOV R58, R151 ;  /* 0x00000097003a7202 */ /* 0x000fe20000000f00 */
[----:B------:R-:W-:Y:S01]  /*7e70*/  HMMA.16816.F32 R72, R12, R20, R52 ;  /* 0x000000140c48723c */ /* 0x000fe20000001834 */
[----:B------:R-:W-:Y:S01]  /*7e80*/  IMAD.MOV.U32 R57, RZ, RZ, R44 ;  /* 0x000000ffff397224 */ /* 0x000fe200078e002c */
[----:B------:R-:W-:Y:S01]  /*7e90*/  MOV R44, R155 ;  /* 0x0000009b002c7202 */ /* 0x000fe20000000f00 */
[----:B------:R-:W-:-:S02]  /*7ea0*/  IMAD.MOV.U32 R56, RZ, RZ, R130 ;  /* 0x000000ffff387224 */ /* 0x000fc400078e0082 */
[----:B------:R-:W-:Y:S02]  /*7eb0*/  IMAD.MOV.U32 R59, RZ, RZ, R141 ;  /* 0x000000ffff3b7224 */ /* 0x000fe400078e008d */
[--C-:B------:R-:W-:Y:S01]  /*7ec0*/  FFMA.FTZ R151, R167, c[0x0][0x23c], -R8.reuse ;  /* 0x00008f00a7977a23 */ /* 0x100fe20000010808 */
[-C--:B------:R-:W-:Y:S01]  /*7ed0*/  HMMA.16816.F32 R64, R12, R22.reuse, R48 ;  /* 0x000000160c40723c */ /* 0x080fe20000001830 */
[----:B------:R-:W-:Y:S02]  /*7ee0*/  FFMA.FTZ R167, R156, c[0x0][0x23c], -R8 ;  /* 0x00008f009ca77a23 */ /* 0x000fe40000010808 */
[--C-:B------:R-:W-:Y:S02]  /*7ef0*/  FFMA.FTZ R156, R171, c[0x0][0x23c], -R7.reuse ;  /* 0x00008f00ab9c7a23 */ /* 0x100fe40000010807 */
[----:B------:R-:W-:Y:S02]  /*7f00*/  FFMA.FTZ R171, R150, c[0x0][0x23c], -R7 ;  /* 0x00008f0096ab7a23 */ /* 0x000fe40000010807 */
[----:B------:R-:W-:Y:S01]  /*7f10*/  IMAD.MOV.U32 R51, RZ, RZ, R47 ;  /* 0x000000ffff337224 */ /* 0x000fe200078e002f */
[----:B------:R-:W-:Y:S01]  /*7f20*/  HMMA.16816.F32 R100, R16, R22, R36 ;  /* 0x000000161064723c */ /* 0x000fe20000001824 */
[----:B------:R-:W1:Y:S01]  /*7f30*/  LDSM.16.MT88.4 R20, [R214+0x9800] ;  /* 0x00980000d614783b */ /* 0x000e620000004200 */
[----:B------:R-:W-:Y:S01]  /*7f40*/  MOV R47, R132 ;  /* 0x00000084002f7202 */ /* 0x000fe20000000f00 */
[----:B------:R-:W-:Y:S01]  /*7f50*/  FFMA.FTZ R132, R211, c[0x0][0x23c], -R7 ;  /* 0x00008f00d3847a23 */ /* 0x000fe20000010807 */
[----:B------:R-:W-:Y:S01]  /*7f60*/  MOV R50, R46 ;  /* 0x0000002e00327202 */ /* 0x000fe20000000f00 */
[----:B------:R-:W-:Y:S01]  /*7f70*/  IMAD.MOV.U32 R46, RZ, RZ, R146 ;  /* 0x000000ffff2e7224 */ /* 0x000fe200078e0092 */
[----:B------:R-:W-:Y:S01]  /*7f80*/  MOV R146, R129 ;  /* 0x0000008100927202 */ /* 0x000fe20000000f00 */
[----:B------:R-:W-:Y:S01]  /*7f90*/  FFMA.FTZ R150, R177, c[0x0][0x23c], -R5 ;  /* 0x00008f00b1967a23 */ /* 0x000fe20000010805 */
[----:B------:R-:W-:Y:S01]  /*7fa0*/  MOV R37, R160 ;  /* 0x000000a000257202 */ /* 0x000fe20000000f00 */
[----:B------:R-:W-:-:S02]  /*7fb0*/  IMAD.MOV.U32 R36, RZ, RZ, R161 ;  /* 0x000000ffff247224 */ /* 0x000fc400078e00a1 */
[--C-:B------:R-:W-:Y:S02]  /*7fc0*/  FFMA.FTZ R130, R201, c[0x0][0x23c], -R7.reuse ;  /* 0x00008f00c9827a23 */ /* 0x100fe40000010807 */
[----:B------:R-:W-:Y:S02]  /*7fd0*/  FFMA.FTZ R155, R186, c[0x0][0x23c], -R7 ;  /* 0x00008f00ba9b7a23 */ /* 0x000fe40000010807 */
[--C-:B------:R-:W-:Y:S01]  /*7fe0*/  FFMA.FTZ R141, R205, c[0x0][0x23c], -R8.reuse ;  /* 0x00008f00cd8d7a23 */ /* 0x100fe20000010808 */
[C---:B-1----:R-:W-:Y:S01]  /*7ff0*/  HMMA.16816.F32 R92, R16.reuse, R20, R40 ;  /* 0x00000014105c723c */ /* 0x042fe20000001828 */
[----:B------:R1:W-:Y:S07]  /*8000*/  MUFU.EX2 R42, R0 ;  /* 0x00000000002a7308 */ /* 0x0003ee0000000800 */
[----:B------:R-:W-:Y:S08]  /*8010*/  HMMA.16816.F32 R52, R16, R22, R24 ;  /* 0x000000161034723c */ /* 0x000ff00000001818 */
[----:B------:R-:W-:Y:S01]  /*8020*/  HMMA.16816.F32 R32, R12, R20, R32 ;  /* 0x000000140c20723c */ /* 0x000fe20000001820 */
[----:B-1----:R-:W-:-:S02]  /*8030*/  FFMA.FTZ R0, R244, c[0x0][0x23c], -R8 ;  /* 0x00008f00f4007a23 */ /* 0x002fc40000010808 */
[--C-:B------:R-:W-:Y:S02]  /*8040*/  FFMA.FTZ R26, R245, c[0x0][0x23c], -R6.reuse ;  /* 0x00008f00f51a7a23 */ /* 0x100fe40000010806 */
[----:B------:R1:W2:Y:S03]  /*8050*/  MUFU.EX2 R48, R0 ;  /* 0x0000000000307308 */ /* 0x0002a60000000800 */
[----:B------:R-:W-:Y:S01]  /*8060*/  HMMA.16816.F32 R28, R12, R22, R28 ;  /* 0x000000160c1c723c */ /* 0x000fe2000000181c */
[----:B------:R-:W3:Y:S01]  /*8070*/  LDSM.16.MT88.4 R12, [R212+0xa000] ;  /* 0x00a00000d40c783b */ /* 0x000ee20000004200 */
[--C-:B------:R-:W-:Y:S02]  /*8080*/  FFMA.FTZ R160, R165, c[0x0][0x23c], -R6.reuse ;  /* 0x00008f00a5a07a23 */ /* 0x100fe40000010806 */
[----:B------:R-:W-:Y:S02]  /*8090*/  FFMA.FTZ R161, R128, c[0x0][0x23c], -R6 ;  /* 0x00008f0080a17a23 */ /* 0x000fe40000010806 */
[----:B------:R-:W-:-:S02]  /*80a0*/  FFMA.FTZ R129, R195, c[0x0][0x23c], -R7 ;  /* 0x00008f00c3817a23 */ /* 0x000fc40000010807 */
[----:B------:R-:W-:Y:S02]  /*80b0*/  FFMA.FTZ R201, R126, c[0x0][0x23c], -R7 ;  /* 0x00008f007ec97a23 */ /* 0x000fe40000010807 */
[----:B-1----:R-:W-:Y:S01]  /*80c0*/  FFMA.FTZ R0, R231, c[0x0][0x23c], -R8 ;  /* 0x00008f00e7007a23 */ /* 0x002fe20000010808 */
[----:B--2---:R-:W-:Y:S02]  /*80d0*/  MOV R245, R48 ;  /* 0x0000003000f57202 */ /* 0x004fe40000000f00 */
[----:B------:R-:W-:Y:S01]  /*80e0*/  MOV R48, R138 ;  /* 0x0000008a00307202 */ /* 0x000fe20000000f00 */
[----:B------:R1:W-:Y:S01]  /*80f0*/  MUFU.EX2 R38, R0 ;  /* 0x0000000000267308 */ /* 0x0003e20000000800 */
[--C-:B------:R-:W-:Y:S02]  /*8100*/  FFMA.FTZ R25, R210, c[0x0][0x23c], -R6.reuse ;  /* 0x00008f00d2197a23 */ /* 0x100fe40000010806 */
[----:B------:R-:W-:Y:S02]  /*8110*/  FFMA.FTZ R23, R208, c[0x0][0x23c], -R6 ;  /* 0x00008f00d0177a23 */ /* 0x000fe40000010806 */
[----:B------:R-:W-:-:S02]  /*8120*/  FFMA.FTZ R21, R250, c[0x0][0x23c], -R5 ;  /* 0x00008f00fa157a23 */ /* 0x000fc40000010805 */
[--C-:B------:R-:W-:Y:S02]  /*8130*/  FFMA.FTZ R20, R246, c[0x0][0x23c], -R5.reuse ;  /* 0x00008f00f6147a23 */ /* 0x100fe40000010805 */
[--C-:B------:R-:W-:Y:S02]  /*8140*/  FFMA.FTZ R24, R243, c[0x0][0x23c], -R5.reuse ;  /* 0x00008f00f3187a23 */ /* 0x100fe40000010805 */
[--C-:B------:R-:W-:Y:S02]  /*8150*/  FFMA.FTZ R27, R230, c[0x0][0x23c], -R5.reuse ;  /* 0x00008f00e61b7a23 */ /* 0x100fe40000010805 */
[----:B------:R-:W-:Y:S02]  /*8160*/  FFMA.FTZ R165, R169, c[0x0][0x23c], -R5 ;  /* 0x00008f00a9a57a23 */ /* 0x000fe40000010805 */
[----:B------:R-:W-:Y:S02]  /*8170*/  IMAD.MOV.U32 R138, RZ, RZ, R143 ;  /* 0x000000ffff8a7224 */ /* 0x000fe400078e008f */
[----:B-1----:R-:W-:-:S04]  /*8180*/  FFMA.FTZ R0, R204, c[0x0][0x23c], -R8 ;  /* 0x00008f00cc007a23 */ /* 0x002fc80000010808 */
[----:B------:R1:W2:Y:S02]  /*8190*/  MUFU.EX2 R49, R0 ;  /* 0x0000000000317308 */ /* 0x0002a40000000800 */
[----:B-1----:R-:W-:-:S06]  /*81a0*/  FFMA.FTZ R0, R248, c[0x0][0x23c], -R7 ;  /* 0x00008f00f8007a23 */ /* 0x002fcc0000010807 */
[----:B------:R1:W-:Y:S02]  /*81b0*/  MUFU.EX2 R247, R0 ;  /* 0x0000000000f77308 */ /* 0x0003e40000000800 */
[----:B-1----:R-:W-:-:S06]  /*81c0*/  FFMA.FTZ R0, R242, c[0x0][0x23c], -R7 ;  /* 0x00008f00f2007a23 */ /* 0x002fcc0000010807 */
[----:B------:R1:W4:Y:S02]  /*81d0*/  MUFU.EX2 R39, R0 ;  /* 0x0000000000277308 */ /* 0x0003240000000800 */
[----:B-1----:R-:W-:-:S06]  /*81e0*/  FFMA.FTZ R0, R232, c[0x0][0x23c], -R7 ;  /* 0x00008f00e8007a23 */ /* 0x002fcc0000010807 */
[----:B------:R1:W-:Y:S02]  /*81f0*/  MUFU.EX2 R248, R0 ;  /* 0x0000000000f87308 */ /* 0x0003e40000000800 */
[----:B-1----:R-:W-:-:S06]  /*8200*/  FFMA.FTZ R0, R207, c[0x0][0x23c], -R7 ;  /* 0x00008f00cf007a23 */ /* 0x002fcc0000010807 */
[----:B------:R1:W-:Y:S02]  /*8210*/  MUFU.EX2 R244, R0 ;  /* 0x0000000000f47308 */ /* 0x0003e40000000800 */
[----:B-1----:R-:W-:Y:S01]  /*8220*/  FFMA.FTZ R0, R58, c[0x0][0x23c], -R6 ;  /* 0x00008f003a007a23 */ /* 0x002fe20000010806 */
[----:B------:R-:W-:Y:S02]  /*8230*/  MOV R58, R59 ;  /* 0x0000003b003a7202 */ /* 0x000fe40000000f00 */
[----:B------:R-:W-:-:S03]  /*8240*/  MOV R59, R45 ;  /* 0x0000002d003b7202 */ /* 0x000fc60000000f00 */
[----:B------:R1:W-:Y:S01]  /*8250*/  MUFU.EX2 R242, R0 ;  /* 0x0000000000f27308 */ /* 0x0003e20000000800 */
[----:B------:R-:W-:Y:S01]  /*8260*/  IMAD.MOV.U32 R250, RZ, RZ, R42 ;  /* 0x000000fffffa7224 */ /* 0x000fe200078e002a */
[----:B------:R-:W-:Y:S01]  /*8270*/  MOV R45, R120 ;  /* 0x00000078002d7202 */ /* 0x000fe20000000f00 */
[--C-:B------:R-:W-:Y:S01]  /*8280*/  FFMA.FTZ R22, R206, c[0x0][0x23c], -R6.reuse ;  /* 0x00008f00ce167a23 */ /* 0x100fe20000010806 */
[----:B------:R-:W-:Y:S01]  /*8290*/  MOV R120, R131 ;  /* 0x0000008300787202 */ /* 0x000fe20000000f00 */
[----:B------:R-:W-:Y:S02]  /*82a0*/  FFMA.FTZ R131, R203, c[0x0][0x23c], -R7 ;  /* 0x00008f00cb837a23 */ /* 0x000fe40000010807 */
[----:B-1----:R-:W-:Y:S01]  /*82b0*/  FFMA.FTZ R0, R251, c[0x0][0x23c], -R6 ;  /* 0x00008f00fb007a23 */ /* 0x002fe20000010806 */
[----:B--2---:R-:W-:Y:S01]  /*82c0*/  MOV R251, R49 ;  /* 0x0000003100fb7202 */ /* 0x004fe20000000f00 */
[----:B------:R-:W-:Y:S01]  /*82d0*/  IMAD.MOV.U32 R49, RZ, RZ, R56 ;  /* 0x000000ffff317224 */ /* 0x000fe200078e0038 */
[----:B------:R-:W-:Y:S01]  /*82e0*/  MOV R56, R57 ;  /* 0x0000003900387202 */ /* 0x000fe20000000f00 */
[----:B------:R1:W-:Y:S01]  /*82f0*/  MUFU.EX2 R232, R0 ;  /* 0x0000000000e87308 */ /* 0x0003e20000000800 */
[----:B------:R-:W-:Y:S01]  /*8300*/  MOV R57, R2 ;  /* 0x0000000200397202 */ /* 0x000fe20000000f00 */
[----:B------:R-:W-:Y:S01]  /*8310*/  IMAD.MOV.U32 R41, RZ, RZ, R49 ;  /* 0x000000ffff297224 */ /* 0x000fe200078e0031 */
[----:B------:R-:W-:Y:S01]  /*8320*/  MOV R43, R56 ;  /* 0x00000038002b7202 */ /* 0x000fe20000000f00 */
[----:B------:R-:W-:Y:S01]  /*8330*/  FFMA.FTZ R2, R252, c[0x0][0x23c], -R6 ;  /* 0x00008f00fc027a23 */ /* 0x000fe20000010806 */
[----:B------:R-:W-:Y:S01]  /*8340*/  MOV R49, R228 ;  /* 0x000000e400317202 */ /* 0x000fe20000000f00 */
[----:B------:R-:W-:Y:S01]  /*8350*/  IMAD.MOV.U32 R252, RZ, RZ, R38 ;  /* 0x000000fffffc7224 */ /* 0x000fe200078e0026 */
[----:B------:R-:W-:Y:S01]  /*8360*/  MOV R38, R144 ;  /* 0x0000009000267202 */ /* 0x000fe20000000f00 */
[--C-:B-1----:R-:W-:Y:S01]  /*8370*/  FFMA.FTZ R0, R249, c[0x0][0x23c], -R6.reuse ;  /* 0x00008f00f9007a23 */ /* 0x102fe20000010806 */
[----:B----4-:R-:W-:Y:S01]  /*8380*/  MOV R249, R39 ;  /* 0x0000002700f97202 */ /* 0x010fe20000000f00 */
[----:B------:R-:W-:Y:S01]  /*8390*/  IMAD.MOV.U32 R39, RZ, RZ, R123 ;  /* 0x000000ffff277224 */ /* 0x000fe200078e007b */
[----:B------:R-:W-:Y:S01]  /*83a0*/  MUFU.EX2 R231, R2 ;  /* 0x0000000200e77308 */ /* 0x000fe20000000800 */
[----:B------:R-:W-:Y:S01]  /*83b0*/  MOV R123, R142 ;  /* 0x0000008e007b7202 */ /* 0x000fe20000000f00 */
[----:B------:R-:W-:Y:S01]  /*83c0*/  FFMA.FTZ R143, R185, c[0x0][0x23c], -R6 ;  /* 0x00008f00b98f7a23 */ /* 0x000fe20000010806 */
[----:B------:R-:W-:-:S02]  /*83d0*/  MOV R56, R63 ;  /* 0x0000003f00387202 */ /* 0x000fc40000000f00 */
[----:B------:R-:W-:Y:S01]  /*83e0*/  MOV R125, R36 ;  /* 0x00000024007d7202 */ /* 0x000fe20000000f00 */
[----:B------:R-:W-:Y:S01]  /*83f0*/  IMAD.MOV.U32 R17, RZ, RZ, R60 ;  /* 0x000000ffff117224 */ /* 0x000fe200078e003c */
[----:B------:R-:W-:Y:S01]  /*8400*/  MOV R63, R145 ;  /* 0x00000091003f7202 */ /* 0x000fe20000000f00 */
[----:B------:R1:W2:Y:S01]  /*8410*/  MUFU.EX2 R211, R0 ;  /* 0x0000000000d37308 */ /* 0x0002a20000000800 */
[----:B------:R-:W-:Y:S01]  /*8420*/  F2FP.PACK_AB R8, R245, R250 ;  /* 0x000000faf508723e */ /* 0x000fe200000000ff */
[----:B------:R4:W5:Y:S01]  /*8430*/  LDL.LU R228, [R1+0xc8] ;  /* 0x0000c80001e47983 */ /* 0x0009620000300800 */
[--C-:B------:R-:W-:Y:S02]  /*8440*/  FFMA.FTZ R142, R164, c[0x0][0x23c], -R6.reuse ;  /* 0x00008f00a48e7a23 */ /* 0x100fe40000010806 */
[--C-:B------:R-:W-:Y:S02]  /*8450*/  FFMA.FTZ R144, R202, c[0x0][0x23c], -R6.reuse ;  /* 0x00008f00ca907a23 */ /* 0x100fe40000010806 */
[----:B------:R-:W-:-:S02]  /*8460*/  FFMA.FTZ R145, R148, c[0x0][0x23c], -R6 ;  /* 0x00008f0094917a23 */ /* 0x000fc40000010806 */
[----:B-1----:R-:W-:Y:S02]  /*8470*/  FFMA.FTZ R0, R41, c[0x0][0x23c], -R5 ;  /* 0x00008f0029007a23 */ /* 0x002fe40000010805 */
[----:B------:R-:W-:Y:S01]  /*8480*/  IMAD.MOV.U32 R41, RZ, RZ, R43 ;  /* 0x000000ffff297224 */ /* 0x000fe200078e002b */
[----:B------:R-:W-:Y:S02]  /*8490*/  MOV R43, R37 ;  /* 0x00000025002b7202 */ /* 0x000fe40000000f00 */
[----:B------:R-:W-:Y:S01]  /*84a0*/  MOV R37, R38 ;  /* 0x0000002600257202 */ /* 0x000fe20000000f00 */
[----:B------:R-:W-:Y:S01]  /*84b0*/  IMAD.MOV.U32 R38, RZ, RZ, R39 ;  /* 0x000000ffff267224 */ /* 0x000fe200078e0027 */
[----:B------:R-:W-:Y:S02]  /*84c0*/  MOV R39, R48 ;  /* 0x0000003000277202 */ /* 0x000fe40000000f00 */
[----:B------:R-:W-:Y:S01]  /*84d0*/  MOV R48, R49 ;  /* 0x0000003100307202 */ /* 0x000fe20000000f00 */
[----:B------:R-:W-:Y:S01]  /*84e0*/  IMAD.MOV.U32 R49, RZ, RZ, R59 ;  /* 0x000000ffff317224 */ /* 0x000fe200078e003b */
[----:B------:R-:W-:-:S02]  /*84f0*/  MOV R59, R163 ;  /* 0x000000a3003b7202 */ /* 0x000fc40000000f00 */
[----:B------:R-:W-:Y:S01]  /*8500*/  MOV R163, R121 ;  /* 0x0000007900a37202 */ /* 0x000fe20000000f00 */
[----:B------:R-:W-:Y:S01]  /*8510*/  IMAD.MOV.U32 R121, RZ, RZ, R122 ;  /* 0x000000ffff797224 */ /* 0x000fe200078e007a */
[----:B------:R-:W-:Y:S01]  /*8520*/  MOV R122, R147 ;  /* 0x00000093007a7202 */ /* 0x000fe20000000f00 */
[----:B------:R1:W-:Y:S01]  /*8530*/  MUFU.EX2 R210, R0 ;  /* 0x0000000000d27308 */ /* 0x0003e20000000800 */
[----:B------:R-:W-:Y:S01]  /*8540*/  MOV R147, R4 ;  /* 0x0000000400937202 */ /* 0x000fe20000000f00 */
[--C-:B------:R-:W-:Y:S02]  /*8550*/  FFMA.FTZ R4, R227, c[0x0][0x23c], -R5.reuse ;  /* 0x00008f00e3047a23 */ /* 0x100fe40000010805 */
[----:B------:R-:W-:Y:S01]  /*8560*/  FFMA.FTZ R2, R226, c[0x0][0x23c], -R5 ;  /* 0x00008f00e2027a23 */ /* 0x000fe20000010805 */
[----:B------:R-:W-:Y:S01]  /*8570*/  MOV R42, R37 ;  /* 0x00000025002a7202 */ /* 0x000fe20000000f00 */
[----:B------:R-:W-:Y:S02]  /*8580*/  IMAD.MOV.U32 R40, RZ, RZ, R39 ;  /* 0x000000ffff287224 */ /* 0x000fe400078e0027 */
[--C-:B------:R-:W-:Y:S01]  /*8590*/  FFMA.FTZ R164, R179, c[0x0][0x23c], -R5.reuse ;  /* 0x00008f00b3a47a23 */ /* 0x100fe20000010805 */
[----:B------:R2:W-:Y:S01]  /*85a0*/  MUFU.EX2 R208, R2 ;  /* 0x0000000200d07308 */ /* 0x0005e20000000800 */
[----:B-1----:R-:W-:Y:S01]  /*85b0*/  FFMA.FTZ R0, R41, c[0x0][0x23c], -R5 ;  /* 0x00008f0029007a23 */ /* 0x002fe20000010805 */
[----:B------:R-:W-:Y:S01]  /*85c0*/  MOV R41, R48 ;  /* 0x0000003000297202 */ /* 0x000fe20000000f00 */
[----:B------:R-:W-:Y:S01]  /*85d0*/  FADD.FTZ R148, R10, R9 ;  /* 0x000000090a947221 */ /* 0x000fe20000010000 */
[----:B------:R-:W-:-:S02]  /*85e0*/  MOV R48, R59 ;  /* 0x0000003b00307202 */ /* 0x000fc40000000f00 */
[----:B------:R-:W-:Y:S02]  /*85f0*/  MOV R18, R61 ;  /* 0x0000003d00127202 */ /* 0x000fe40000000f00 */
[----:B------:R-:W-:Y:S01]  /*8600*/  MOV R19, R62 ;  /* 0x0000003e00137202 */ /* 0x000fe20000000f00 */
[----:B------:R-:W-:Y:S01]  /*8610*/  IMAD.MOV.U32 R205, RZ, RZ, R56 ;  /* 0x000000ffffcd7224 */ /* 0x000fe200078e0038 */
[----:B------:R-:W-:Y:S02]  /*8620*/  MOV R59, R122 ;  /* 0x0000007a003b7202 */ /* 0x000fe40000000f00 */
[----:B------:R-:W-:Y:S02]  /*8630*/  MOV R204, R57 ;  /* 0x0000003900cc7202 */ /* 0x000fe40000000f00 */
[----:B------:R-:W-:Y:S02]  /*8640*/  MOV R16, R58 ;  /* 0x0000003a00107202 */ /* 0x000fe40000000f00 */
[----:B------:R-:W-:-:S02]  /*8650*/  MOV R36, R136 ;  /* 0x0000008800247202 */ /* 0x000fc40000000f00 */
[----:B------:R-:W-:Y:S02]  /*8660*/  MOV R177, R125 ;  /* 0x0000007d00b17202 */ /* 0x000fe40000000f00 */
[----:B------:R-:W-:Y:S02]  /*8670*/  MOV R195, R51 ;  /* 0x0000003300c37202 */ /* 0x000fe40000000f00 */
[----:B------:R-:W-:Y:S01]  /*8680*/  MOV R230, R45 ;  /* 0x0000002d00e67202 */ /* 0x000fe20000000f00 */
[----:B------:R-:W-:Y:S01]  /*8690*/  MUFU.EX2 R206, R22 ;  /* 0x0000001600ce7308 */ /* 0x000fe20000000800 */
[----:B------:R-:W-:Y:S01]  /*86a0*/  MOV R122, R146 ;  /* 0x00000092007a7202 */ /* 0x000fe20000000f00 */
[----:B------:R-:W-:Y:S01]  /*86b0*/  FFMA.FTZ R146, R209, c[0x0][0x23c], -R5 ;  /* 0x00008f00d1927a23 */ /* 0x000fe20000010805 */
[----:B--2---:R-:W-:Y:S01]  /*86c0*/  F2FP.PACK_AB R6, R211, R231 ;  /* 0x000000e7d306723e */ /* 0x004fe200000000ff */
[----:B------:R4:W5:Y:S04]  /*86d0*/  LDL.LU R227, [R1+0xc4] ;  /* 0x0000c40001e37983 */ /* 0x0009680000300800 */
[----:B------:R1:W-:Y:S01]  /*86e0*/  MUFU.EX2 R209, R4 ;  /* 0x0000000400d17308 */ /* 0x0003e20000000800 */
[----:B------:R-:W-:Y:S01]  /*86f0*/  MOV R37, R38 ;  /* 0x0000002600257202 */ /* 0x000fe20000000f00 */
[----:B------:R-:W-:-:S06]  /*8700*/  IMAD.MOV.U32 R39, RZ, RZ, R163 ;  /* 0x000000ffff277224 */ /* 0x000fcc00078e00a3 */
[----:B------:R-:W2:Y:S01]  /*8710*/  MUFU.EX2 R207, R0 ;  /* 0x0000000000cf7308 */ /* 0x000ea20000000800 */
[----:B------:R-:W-:Y:S01]  /*8720*/  MOV R38, R121 ;  /* 0x0000007900267202 */ /* 0x000fe20000000f00 */
[----:B------:R-:W-:Y:S02]  /*8730*/  IMAD.MOV.U32 R121, RZ, RZ, R147 ;  /* 0x000000ffff797224 */ /* 0x000fe400078e0093 */
[----:B------:R-:W-:Y:S01]  /*8740*/  FADD.FTZ R2, R40, R199 ;  /* 0x000000c728027221 */ /* 0x000fe20000010000 */
[----:B------:R-:W-:Y:S01]  /*8750*/  F2FP.PACK_AB R9, R249, R247 ;  /* 0x000000f7f909723e */ /* 0x000fe200000000ff */
[--C-:B------:R-:W-:Y:S01]  /*8760*/  FFMA.FTZ R147, R189, c[0x0][0x23c], -R5.reuse ;  /* 0x00008f00bd937a23 */ /* 0x100fe20000010805 */
[----:B------:R-:W-:Y:S01]  /*8770*/  F2FP.PACK_AB R10, R251, R252 ;  /* 0x000000fcfb0a723e */ /* 0x000fe200000000ff */
[----:B------:R-:W-:Y:S01]  /*8780*/  FFMA.FTZ R163, R188, c[0x0][0x23c], -R5 ;  /* 0x00008f00bca37a23 */ /* 0x000fe20000010805 */
[----:B------:R-:W-:Y:S01]  /*8790*/  MOV R124, R43 ;  /* 0x0000002b007c7202 */ /* 0x000fe20000000f00 */
[----:B------:R-:W-:-:S02]  /*87a0*/  FADD.FTZ R5, R196, R191 ;  /* 0x000000bfc4057221 */ /* 0x000fc40000010000 */
[----:B------:R-:W-:Y:S01]  /*87b0*/  IMAD.MOV.U32 R203, RZ, RZ, R42 ;  /* 0x000000ffffcb7224 */ /* 0x000fe200078e002a */
[----:B------:R-:W-:Y:S01]  /*87c0*/  MOV R169, R16 ;  /* 0x0000001000a97202 */ /* 0x000fe20000000f00 */
[----:B-1----:R-:W-:Y:S01]  /*87d0*/  FADD.FTZ R4, R71, R11 ;  /* 0x0000000b47047221 */ /* 0x002fe20000010000 */
[----:B------:R-:W-:Y:S01]  /*87e0*/  MUFU.EX2 R202, R20 ;  /* 0x0000001400ca7308 */ /* 0x000fe20000000800 */
[----:B------:R-:W-:Y:S01]  /*87f0*/  FADD.FTZ R128, R198, R2 ;  /* 0x00000002c6807221 */ /* 0x000fe20000010000 */
[----:B--2---:R-:W-:Y:S01]  /*8800*/  F2FP.PACK_AB R7, R207, R208 ;  /* 0x000000d0cf07723e */ /* 0x004fe200000000ff */
[----:B------:R-:W-:Y:S01]  /*8810*/  FADD.FTZ R2, R197, R5 ;  /* 0x00000005c5027221 */ /* 0x000fe20000010000 */
[----:B------:R-:W-:Y:S01]  /*8820*/  F2FP.PACK_AB R5, R209, R210 ;  /* 0x000000d2d105723e */ /* 0x000fe200000000ff */
[----:B------:R-:W-:Y:S01]  /*8830*/  FADD.FTZ R71, R190, R4 ;  /* 0x00000004be477221 */ /* 0x000fe20000010000 */
[----:B------:R-:W-:Y:S01]  /*8840*/  F2FP.PACK_AB R4, R232, R242 ;  /* 0x000000f2e804723e */ /* 0x000fe200000000ff */
[----:B------:R4:W5:Y:S01]  /*8850*/  LDL.LU R226, [R1+0xc0] ;  /* 0x0000c00001e27983 */ /* 0x0009620000300800 */
[----:B------:R-:W-:Y:S01]  /*8860*/  F2FP.PACK_AB R11, R244, R248 ;  /* 0x000000f8f40b723e */ /* 0x000fe200000000ff */
[----:B------:R-:W-:Y:S01]  /*8870*/  IMAD.MOV.U32 R40, RZ, RZ, R63 ;  /* 0x000000ffff287224 */ /* 0x000fe200078e003f */
[----:B------:R-:W-:Y:S01]  /*8880*/  MOV R0, R41 ;  /* 0x0000002900007202 */ /* 0x000fe20000000f00 */
[----:B------:R-:W-:Y:S01]  /*8890*/  IMAD.MOV.U32 R43, RZ, RZ, R137 ;  /* 0x000000ffff2b7224 */ /* 0x000fe200078e0089 */
[----:B------:R-:W-:Y:S01]  /*88a0*/  MOV R41, R139 ;  /* 0x0000008b00297202 */ /* 0x000fe20000000f00 */
[-C--:B---3--:R-:W-:Y:S01]  /*88b0*/  HMMA.16816.F32 R60, R4, R12.reuse, R108 ;  /* 0x0000000c043c723c */ /* 0x088fe2000000186c */
        /* <DEDUP_REMOVED lines=8> */
[----:B------:R-:W-:Y:S01]  /*8940*/  MOV R196, R19 ;  /* 0x0000001300c47202 */ /* 0x000fe20000000f00 */
[----:B------:R-:W-:Y:S01]  /*8950*/  IMAD.MOV.U32 R110, RZ, RZ, R47 ;  /* 0x000000ffff6e7224 */ /* 0x000fe200078e002f */
[----:B------:R-:W1:Y:S01]  /*8960*/  LDSM.16.MT88.4 R16, [R213+0xa000] ;  /* 0x00a00000d510783b */ /* 0x000e620000004200 */
[----:B------:R-:W-:Y:S01]  /*8970*/  MOV R190, R48 ;  /* 0x0000003000be7202 */ /* 0x000fe20000000f00 */
[----:B------:R-:W-:Y:S01]  /*8980*/  IMAD.MOV.U32 R188, RZ, RZ, R205 ;  /* 0x000000ffffbc7224 */ /* 0x000fe200078e00cd */
[----:B------:R-:W-:Y:S01]  /*8990*/  MOV R111, R46 ;  /* 0x0000002e006f7202 */ /* 0x000fe20000000f00 */
[----:B------:R-:W-:Y:S01]  /*89a0*/  MUFU.EX2 R205, R23 ;  /* 0x0000001700cd7308 */ /* 0x000fe20000000800 */
[-C--:B------:R-:W-:Y:S01]  /*89b0*/  HMMA.16816.F32 R56, R4, R14.reuse, R104 ;  /* 0x0000000e0438723c */ /* 0x080fe20000001868 */
        /* <DEDUP_REMOVED lines=8> */
[----:B------:R-:W2:Y:S01]  /*8a40*/  LDSM.16.MT88.4 R12, [R215+0xa000] ;  /* 0x00a00000d70c783b */ /* 0x000ea20000004200 */
[----:B------:R-:W-:Y:S01]  /*8a50*/  MOV R105, R42 ;  /* 0x0000002a00697202 */ /* 0x000fe20000000f00 */
[----:B------:R-:W-:Y:S01]  /*8a60*/  IMAD.MOV.U32 R106, RZ, RZ, R203 ;  /* 0x000000ffff6a7224 */ /* 0x000fe200078e00cb */
[----:B------:R-:W-:Y:S01]  /*8a70*/  MOV R184, R37 ;  /* 0x0000002500b87202 */ /* 0x000fe20000000f00 */
[----:B------:R-:W-:Y:S01]  /*8a80*/  MUFU.EX2 R203, R26 ;  /* 0x0000001a00cb7308 */ /* 0x000fe20000000800 */
[----:B------:R-:W-:Y:S01]  /*8a90*/  MOV R107, R39 ;  /* 0x00000027006b7202 */ /* 0x000fe20000000f00 */
[----:B------:R-:W-:Y:S01]  /*8aa0*/  IMAD.MOV.U32 R98, RZ, RZ, R122 ;  /* 0x000000ffff627224 */ /* 0x000fe200078e007a */
[----:B------:R-:W-:-:S02]  /*8ab0*/  MOV R97, R121 ;  /* 0x0000007900617202 */ /* 0x000fc40000000f00 */
[----:B------:R-:W-:Y:S02]  /*8ac0*/  MOV R99, R123 ;  /* 0x0000007b00637202 */ /* 0x000fe40000000f00 */
[----:B------:R-:W-:Y:S02]  /*8ad0*/  MOV R179, R204 ;  /* 0x000000cc00b37202 */ /* 0x000fe40000000f00 */
[----:B------:R-:W3:Y:S01]  /*8ae0*/  MUFU.EX2 R204, R25 ;  /* 0x0000001900cc7308 */ /* 0x000ee20000000800 */
[C---:B-1----:R-:W-:Y:S08]  /*8af0*/  HMMA.16816.F32 R40, R4.reuse, R16, R72 ;  /* 0x000000100428723c */ /* 0x042ff00000001848 */
[----:B------:R-:W-:Y:S08]  /*8b00*/  HMMA.16816.F32 R36, R4, R18, R64 ;  /* 0x000000120424723c */ /* 0x000ff00000001840 */
[-C--:B--2---:R-:W-:Y:S08]  /*8b10*/  HMMA.16816.F32 R120, R8, R12.reuse, R88 ;  /* 0x0000000c0878723c */ /* 0x084ff00000001858 */
[C---:B------:R-:W-:Y:S08]  /*8b20*/  HMMA.16816.F32 R48, R4.reuse, R12, R84 ;  /* 0x0000000c0430723c */ /* 0x040ff00000001854 */
[-C--:B------:R-:W-:Y:S08]  /*8b30*/  HMMA.16816.F32 R44, R4, R14.reuse, R80 ;  /* 0x0000000e042c723c */ /* 0x080ff00000001850 */
[C---:B------:R-:W-:Y:S01]  /*8b40*/  HMMA.16816.F32 R112, R8.reuse, R14, R76 ;  /* 0x0000000e0870723c */ /* 0x040fe2000000184c */
[----:B------:R-:W1:Y:S07]  /*8b50*/  LDSM.16.MT88.4 R12, [R214+0xa000] ;  /* 0x00a00000d60c783b */ /* 0x000e6e0000004200 */
[C---:B------:R-:W-:Y:S01]  /*8b60*/  HMMA.16816.F32 R80, R8.reuse, R16, R116 ;  /* 0x000000100850723c */ /* 0x040fe20000001874 */
[----:B------:R2:W1:Y:S07]  /*8b70*/  MUFU.EX2 R118, R21 ;  /* 0x0000001500767308 */ /* 0x00046e0000000800 */
[----:B------:R-:W-:Y:S01]  /*8b80*/  HMMA.16816.F32 R100, R8, R18, R100 ;  /* 0x000000120864723c */ /* 0x000fe20000001864 */
[----:B------:R-:W-:Y:S04]  /*8b90*/  LDSM.16.MT88.4 R16, [R215+0xa800] ;  /* 0x00a80000d710783b */ /* 0x000fe80000004200 */
[----:B--2---:R-:W2:Y:S01]  /*8ba0*/  LDSM.16.MT88.4 R20, [R212+0xa800] ;  /* 0x00a80000d414783b */ /* 0x004ea20000004200 */
[----:B------:R2:W-:Y:S02]  /*8bb0*/  MUFU.EX2 R119, R24 ;  /* 0x0000001800777308 */ /* 0x0005e40000000800 */
[C---:B-1----:R-:W-:Y:S08]  /*8bc0*/  HMMA.16816.F32 R32, R4.reuse, R12, R32 ;  /* 0x0000000c0420723c */ /* 0x042ff00000001820 */
[----:B------:R-:W-:Y:S07]  /*8bd0*/  HMMA.16816.F32 R28, R4, R14, R28 ;  /* 0x0000000e041c723c */ /* 0x000fee000000181c */
[----:B------:R-:W-:Y:S01]  /*8be0*/  FADD.FTZ R5, R97, R148 ;  /* 0x0000009461057221 */ /* 0x000fe20000010000 */
[----:B------:R-:W-:Y:S01]  /*8bf0*/  HMMA.16816.F32 R92, R8, R12, R92 ;  /* 0x0000000c085c723c */ /* 0x000fe2000000185c */
[----:B------:R-:W-:Y:S01]  /*8c00*/  MOV R97, R98 ;  /* 0x0000006200617202 */ /* 0x000fe20000000f00 */
[----:B------:R-:W-:Y:S01]  /*8c10*/  IMAD.MOV.U32 R98, RZ, RZ, R99 ;  /* 0x000000ffff627224 */ /* 0x000fe200078e0063 */
[----:B------:R-:W-:-:S02]  /*8c20*/  MOV R99, R104 ;  /* 0x0000006800637202 */ /* 0x000fc40000000f00 */
[----:B------:R-:W-:Y:S01]  /*8c30*/  MOV R104, R105 ;  /* 0x0000006900687202 */ /* 0x000fe20000000f00 */
[----:B------:R-:W-:Y:S01]  /*8c40*/  IMAD.MOV.U32 R105, RZ, RZ, R106 ;  /* 0x000000ffff697224 */ /* 0x000fe200078e006a */
[----:B------:R-:W-:Y:S01]  /*8c50*/  MOV R106, R108 ;  /* 0x0000006c006a7202 */ /* 0x000fe20000000f00 */
[----:B------:R-:W-:Y:S01]  /*8c60*/  HMMA.16816.F32 R88, R8, R14, R52 ;  /* 0x0000000e0858723c */ /* 0x000fe20000001834 */
[----:B------:R-:W1:Y:S01]  /*8c70*/  LDSM.16.MT88.4 R12, [R213+0xa800] ;  /* 0x00a80000d50c783b */ /* 0x000e620000004200 */
[----:B------:R-:W-:Y:S01]  /*8c80*/  MOV R108, R0 ;  /* 0x00000000006c7202 */ /* 0x000fe20000000f00 */
[----:B------:R-:W-:Y:S02]  /*8c90*/  FADD.FTZ R0, R225, R128 ;  /* 0x00000080e1007221 */ /* 0x000fe40000010000 */
[----:B------:R-:W1:Y:S01]  /*8ca0*/  LDSM.16.MT88.4 R8, [R214+0xa800] ;  /* 0x00a80000d608783b */ /* 0x000e620000004200 */
[----:B------:R-:W4:Y:S01]  /*8cb0*/  MUFU.EX2 R128, R27 ;  /* 0x0000001b00807308 */ /* 0x000f220000000800 */
        /* <DEDUP_REMOVED lines=8> */
[----:B--2---:R-:W-:Y:S01]  /*8d40*/  FADD.FTZ R24, R98, R4 ;  /* 0x0000000462187221 */ /* 0x004fe20000010000 */
[----:B---3--:R-:W-:Y:S01]  /*8d50*/  F2FP.PACK_AB R4, R204, R203 ;  /* 0x000000cbcc04723e */ /* 0x008fe200000000ff */
[----:B------:R-:W-:Y:S01]  /*8d60*/  IMAD.MOV.U32 R106, RZ, RZ, R108 ;  /* 0x000000ffff6a7224 */ /* 0x000fe200078e006c */
[----:B------:R-:W-:-:S02]  /*8d70*/  F2FP.PACK_AB R5, R202, R118 ;  /* 0x00000076ca05723e */ /* 0x000fc400000000ff */
[----:B------:R-:W-:Y:S01]  /*8d80*/  F2FP.PACK_AB R6, R206, R205 ;  /* 0x000000cdce06723e */ /* 0x000fe200000000ff */
[----:B------:R2:W-:Y:S01]  /*8d90*/  MUFU.EX2 R116, R141 ;  /* 0x0000008d00747308 */ /* 0x0005e20000000800 */
[----:B----4-:R-:W-:Y:S01]  /*8da0*/  F2FP.PACK_AB R7, R128, R119 ;  /* 0x000000778007723e */ /* 0x010fe200000000ff */
[----:B------:R-:W-:Y:S01]  /*8db0*/  FADD.FTZ R2, R224, R2 ;  /* 0x00000002e0027221 */ /* 0x000fe20000010000 */
[----:B------:R-:W-:Y:S01]  /*8dc0*/  MOV R108, R222 ;  /* 0x000000de006c7202 */ /* 0x000fe20000000f00 */
[----:B------:R-:W-:Y:S01]  /*8dd0*/  IMAD.MOV.U32 R54, RZ, RZ, R111 ;  /* 0x000000ffff367224 */ /* 0x000fe200078e006f */
[----:B------:R-:W-:Y:S01]  /*8de0*/  MOV R52, R109 ;  /* 0x0000006d00347202 */ /* 0x000fe20000000f00 */
[----:B------:R3:W5:Y:S02]  /*8df0*/  LDL.LU R225, [R1+0xbc] ;  /* 0x0000bc0001e17983 */ /* 0x0007640000300800 */
[----:B------:R4:W-:Y:S01]  /*8e00*/  MUFU.EX2 R117, R140 ;  /* 0x0000008c00757308 */ /* 0x0009e20000000800 */
[----:B------:R-:W-:Y:S01]  /*8e10*/  IMAD.MOV.U32 R26, RZ, RZ, R108 ;  /* 0x000000ffff1a7224 */ /* 0x000fe200078e006c */
[----:B------:R-:W-:-:S06]  /*8e20*/  MOV R53, R110 ;  /* 0x0000006e00357202 */ /* 0x000fcc0000000f00 */
[----:B------:R-:W-:Y:S01]  /*8e30*/  MUFU.EX2 R134, R134 ;  /* 0x0000008600867308 */ /* 0x000fe20000000800 */
[----:B------:R-:W-:Y:S07]  /*8e40*/  HMMA.16816.F32 R108, R4, R20, R60 ;  /* 0x00000014046c723c */ /* 0x000fee000000183c */
[----:B------:R-:W1:Y:S01]  /*8e50*/  MUFU.EX2 R133, R133 ;  /* 0x0000008500857308 */ /* 0x000e620000000800 */
[----:B------:R-:W-:-:S07]  /*8e60*/  MOV R63, R107 ;  /* 0x0000006b003f7202 */ /* 0x000fce0000000f00 */
[----:B------:R-:W-:Y:S01]  /*8e70*/  MUFU.EX2 R132, R132 ;  /* 0x0000008400847308 */ /* 0x000fe20000000800 */
[----:B------:R-:W-:-:S07]  /*8e80*/  FADD.FTZ R0, R221, R0 ;  /* 0x00000000dd007221 */ /* 0x000fce0000010000 */
[----:B------:R-:W-:Y:S01]  /*8e90*/  MUFU.EX2 R131, R131 ;  /* 0x0000008300837308 */ /* 0x000fe20000000800 */
[----:B------:R-:W-:-:S07]  /*8ea0*/  FADD.FTZ R2, R97, R2 ;  /* 0x0000000261027221 */ /* 0x000fce0000010000 */
[----:B------:R-:W-:Y:S01]  /*8eb0*/  MUFU.EX2 R130, R130 ;  /* 0x0000008200827308 */ /* 0x000fe20000000800 */
[----:B------:R-:W-:-:S07]  /*8ec0*/  MOV R55, R99 ;  /* 0x0000006300377202 */ /* 0x000fce0000000f00 */
[----:B------:R-:W1:Y:S01]  /*8ed0*/  MUFU.EX2 R129, R129 ;  /* 0x0000008100817308 */ /* 0x000e620000000800 */
[----:B------:R-:W-:Y:S01]  /*8ee0*/  IMAD.MOV.U32 R27, RZ, RZ, R104 ;  /* 0x000000ffff1b7224 */ /* 0x000fe200078e0068 */
[----:B------:R-:W-:Y:S01]  /*8ef0*/  MOV R71, R105 ;  /* 0x0000006900477202 */ /* 0x000fe20000000f00 */
[C---:B------:R-:W-:Y:S01]  /*8f00*/  HMMA.16816.F32 R96, R4.reuse, R16, R48 ;  /* 0x000000100460723c */ /* 0x040fe20000001830 */
[----:B------:R-:W-:Y:S01]  /*8f10*/  MOV R148, R106 ;  /* 0x0000006a00947202 */ /* 0x000fe20000000f00 */
[----:B------:R3:W5:Y:S06]  /*8f20*/  LDL.LU R224, [R1+0xb8] ;  /* 0x0000b80001e07983 */ /* 0x00076c0000300800 */
[C---:B------:R-:W-:Y:S08]  /*8f30*/  HMMA.16816.F32 R84, R4.reuse, R18, R44 ;  /* 0x000000120454723c */ /* 0x040ff0000000182c */
[C---:B-1----:R-:W-:Y:S08]  /*8f40*/  HMMA.16816.F32 R76, R4.reuse, R12, R40 ;  /* 0x0000000c044c723c */ /* 0x042ff00000001828 */
[C---:B------:R-:W-:Y:S08]  /*8f50*/  HMMA.16816.F32 R72, R4.reuse, R14, R36 ;  /* 0x0000000e0448723c */ /* 0x040ff00000001824 */
[----:B------:R-:W-:Y:S01]  /*8f60*/  HMMA.16816.F32 R64, R4, R8, R32 ;  /* 0x000000080440723c */ /* 0x000fe20000001820 */
[----:B------:R-:W-:Y:S01]  /*8f70*/  FADD.FTZ R2, R71, R2 ;  /* 0x0000000247027221 */ /* 0x000fe20000010000 */
[----:B--2---:R-:W-:-:S06]  /*8f80*/  MOV R141, R175 ;  /* 0x000000af008d7202 */ /* 0x004fcc0000000f00 */
[C---:B------:R-:W-:Y:S08]  /*8f90*/  HMMA.16816.F32 R104, R4.reuse, R22, R56 ;  /* 0x000000160468723c */ /* 0x040ff00000001838 */
[----:B------:R-:W-:Y:S01]  /*8fa0*/  HMMA.16816.F32 R48, R4, R10, R28 ;  /* 0x0000000a0430723c */ /* 0x000fe2000000181c */
[----:B----4-:R-:W-:Y:S01]  /*8fb0*/  IMAD.MOV.U32 R140, RZ, RZ, R173 ;  /* 0x000000ffff8c7224 */ /* 0x010fe200078e00ad */
[----:B------:R3:W5:Y:S01]  /*8fc0*/  LDL.LU R223, [R1+0xb4] ;  /* 0x0000b40001df7983 */ /* 0x0007620000300800 */
[----:B------:R-:W-:Y:S03]  /*8fd0*/  MUFU.EX2 R71, R160 ;  /* 0x000000a000477308 */ /* 0x000fe60000000800 */
[----:B------:R3:W5:Y:S01]  /*8fe0*/  LDL.LU R222, [R1+0xb0] ;  /* 0x0000b00001de7983 */ /* 0x0007620000300800 */
        /* <DEDUP_REMOVED lines=11> */
[----:B------:R-:W-:Y:S01]  /*90a0*/  FADD.FTZ R2, R54, R0 ;  /* 0x0000000036027221 */ /* 0x000fe20000010000 */
[----:B------:R3:W5:Y:S03]  /*90b0*/  LDL.LU R221, [R1+0xac] ;  /* 0x0000ac0001dd7983 */ /* 0x0007660000300800 */
[----:B------:R-:W-:Y:S01]  /*90c0*/  HMMA.16816.F32 R60, R4, R20, R136 ;  /* 0x00000014043c723c */ /* 0x000fe20000001888 */
[----:B------:R-:W-:-:S07]  /*90d0*/  FADD.FTZ R0, R148, R24 ;  /* 0x0000001894007221 */ /* 0x000fce0000010000 */
[C---:B------:R-:W-:Y:S01]  /*90e0*/  HMMA.16816.F32 R52, R4.reuse, R22, R124 ;  /* 0x000000160434723c */ /* 0x040fe2000000187c */
[----:B------:R-:W1:Y:S07]  /*90f0*/  LDSM.16.MT88.4 R20, [R212+0xb000] ;  /* 0x00b00000d414783b */ /* 0x000e6e0000004200 */
[C---:B------:R-:W-:Y:S08]  /*9100*/  HMMA.16816.F32 R40, R4.reuse, R16, R120 ;  /* 0x000000100428723c */ /* 0x040ff00000001878 */
[C---:B------:R-:W-:Y:S01]  /*9110*/  HMMA.16816.F32 R36, R4.reuse, R18, R112 ;  /* 0x000000120424723c */ /* 0x040fe20000001870 */
[----:B------:R-:W2:Y:S01]  /*9120*/  LDSM.16.MT88.4 R16, [R215+0xb000] ;  /* 0x00b00000d710783b */ /* 0x000ea20000004200 */
[----:B------:R-:W-:Y:S06]  /*9130*/  MUFU.EX2 R112, R144 ;  /* 0x0000009000707308 */ /* 0x000fec0000000800 */
[C---:B------:R-:W-:Y:S02]  /*9140*/  HMMA.16816.F32 R28, R4.reuse, R12, R80 ;  /* 0x0000000c041c723c */ /* 0x040fe40000001850 */
[----:B------:R-:W-:Y:S06]  /*9150*/  MUFU.EX2 R114, R143 ;  /* 0x0000008f00727308 */ /* 0x000fec0000000800 */
[C---:B------:R-:W-:Y:S01]  /*9160*/  HMMA.16816.F32 R32, R4.reuse, R14, R100 ;  /* 0x0000000e0420723c */ /* 0x040fe20000001864 */
[----:B------:R-:W4:Y:S01]  /*9170*/  LDSM.16.MT88.4 R12, [R213+0xb000] ;  /* 0x00b00000d50c783b */ /* 0x000f220000004200 */
[----:B------:R-:W-:Y:S06]  /*9180*/  MUFU.EX2 R115, R142 ;  /* 0x0000008e00737308 */ /* 0x000fec0000000800 */
[C---:B------:R-:W-:Y:S02]  /*9190*/  HMMA.16816.F32 R56, R4.reuse, R8, R92 ;  /* 0x000000080438723c */ /* 0x040fe4000000185c */
[----:B------:R-:W1:Y:S06]  /*91a0*/  MUFU.EX2 R113, R145 ;  /* 0x0000009100717308 */ /* 0x000e6c0000000800 */
[----:B------:R-:W-:Y:S01]  /*91b0*/  HMMA.16816.F32 R44, R4, R10, R88 ;  /* 0x0000000a042c723c */ /* 0x000fe20000001858 */
[----:B------:R-:W2:Y:S01]  /*91c0*/  LDSM.16.MT88.4 R8, [R214+0xb000] ;  /* 0x00b00000d608783b */ /* 0x000ea20000004200 */
[----:B------:R-:W-:Y:S05]  /*91d0*/  MUFU.EX2 R100, R146 ;  /* 0x0000009200647308 */ /* 0x000fea0000000800 */
[----:B------:R-:W-:-:S03]  /*91e0*/  FADD.FTZ R5, R220, R26 ;  /* 0x0000001adc057221 */ /* 0x000fc60000010000 */
[----:B------:R-:W1:Y:S08]  /*91f0*/  MUFU.EX2 R95, R147 ;  /* 0x00000093005f7308 */ /* 0x000e700000000800 */
[----:B------:R-:W-:Y:S08]  /*9200*/  MUFU.EX2 R93, R149 ;  /* 0x00000095005d7308 */ /* 0x000ff00000000800 */
[----:B------:R-:W2:Y:S01]  /*9210*/  MUFU.EX2 R94, R150 ;  /* 0x00000096005e7308 */ /* 0x000ea20000000800 */
[----:B------:R-:W-:Y:S01]  /*9220*/  FADD.FTZ R4, R219, R25 ;  /* 0x00000019db047221 */ /* 0x000fe20000010000 */
[----:B-1----:R-:W-:Y:S01]  /*9230*/  F2FP.PACK_AB R6, R113, R115 ;  /* 0x000000737106723e */ /* 0x002fe200000000ff */
[----:B------:R-:W-:Y:S01]  /*9240*/  FADD.FTZ R25, R190, R5 ;  /* 0x00000005be197221 */ /* 0x000fe20000010000 */
[----:B------:R-:W-:Y:S01]  /*9250*/  F2FP.PACK_AB R5, R95, R100 ;  /* 0x000000645f05723e */ /* 0x000fe200000000ff */
[----:B------:R-:W-:-:S03]  /*9260*/  FADD.FTZ R24, R197, R4 ;  /* 0x00000004c5187221 */ /* 0x000fc60000010000 */
[----:B------:R-:W-:Y:S01]  /*9270*/  MUFU.EX2 R92, R151 ;  /* 0x00000097005c7308 */ /* 0x000fe20000000800 */
[----:B------:R-:W-:Y:S01]  /*9280*/  F2FP.PACK_AB R4, R114, R112 ;  /* 0x000000707204723e */ /* 0x000fe200000000ff */
[----:B------:R-:W-:Y:S02]  /*9290*/  FADD.FTZ R2, R218, R2 ;  /* 0x00000002da027221 */ /* 0x000fe40000010000 */
[----:B------:R-:W-:Y:S01]  /*92a0*/  FADD.FTZ R0, R217, R0 ;  /* 0x00000000d9007221 */ /* 0x000fe20000010000 */
[----:B------:R-:W-:Y:S02]  /*92b0*/  MOV R125, R182 ;  /* 0x000000b6007d7202 */ /* 0x000fe40000000f00 */
[----:B------:R-:W-:Y:S01]  /*92c0*/  MOV R136, R193 ;  /* 0x000000c100887202 */ /* 0x000fe20000000f00 */
[----:B------:R-:W-:Y:S01]  /*92d0*/  MUFU.EX2 R91, R152 ;  /* 0x00000098005b7308 */ /* 0x000fe20000000800 */
[----:B--2---:R-:W-:-:S07]  /*92e0*/  F2FP.PACK_AB R7, R94, R93 ;  /* 0x0000005d5e07723e */ /* 0x004fce00000000ff */
[----:B------:R-:W-:Y:S08]  /*92f0*/  MUFU.EX2 R90, R153 ;  /* 0x00000099005a7308 */ /* 0x000ff00000000800 */
[----:B------:R-:W1:Y:S08]  /*9300*/  MUFU.EX2 R89, R154 ;  /* 0x0000009a00597308 */ /* 0x000e700000000800 */
[----:B------:R2:W-:Y:S08]  /*9310*/  MUFU.EX2 R88, R155 ;  /* 0x0000009b00587308 */ /* 0x0005f00000000800 */
[----:B------:R-:W1:Y:S08]  /*9320*/  MUFU.EX2 R83, R156 ;  /* 0x0000009c00537308 */ /* 0x000e700000000800 */
[----:B------:R-:W-:Y:S08]  /*9330*/  MUFU.EX2 R82, R157 ;  /* 0x0000009d00527308 */ /* 0x000ff00000000800 */
[----:B------:R-:W1:Y:S01]  /*9340*/  MUFU.EX2 R81, R158 ;  /* 0x0000009e00517308 */ /* 0x000e620000000800 */
[----:B------:R-:W-:Y:S01]  /*9350*/  HMMA.16816.F32 R108, R4, R20, R108 ;  /* 0x00000014046c723c */ /* 0x000fe2000000186c */
[----:B------:R-:W-:Y:S01]  /*9360*/  FADD.FTZ R2, R198, R2 ;  /* 0x00000002c6027221 */ /* 0x000fe20000010000 */
[----:B------:R-:W-:Y:S01]  /*9370*/  MOV R138, R180 ;  /* 0x000000b4008a7202 */ /* 0x000fe20000000f00 */
[----:B------:R-:W-:-:S02]  /*9380*/  FADD.FTZ R0, R196, R0 ;  /* 0x00000000c4007221 */ /* 0x000fc40000010000 */
[----:B------:R-:W-:Y:S01]  /*9390*/  IMAD.MOV.U32 R137, RZ, RZ, R174 ;  /* 0x000000ffff897224 */ /* 0x000fe200078e00ae */
[----:B------:R-:W-:Y:S02]  /*93a0*/  MOV R139, R194 ;  /* 0x000000c2008b7202 */ /* 0x000fe40000000f00 */
[----:B------:R-:W-:Y:S01]  /*93b0*/  MOV R148, R192 ;  /* 0x000000c000947202 */ /* 0x000fe20000000f00 */
[C---:B------:R-:W-:Y:S01]  /*93c0*/  HMMA.16816.F32 R104, R4.reuse, R22, R104 ;  /* 0x000000160468723c */ /* 0x040fe20000001868 */
[----:B------:R-:W-:Y:S01]  /*93d0*/  MOV R127, R186 ;  /* 0x000000ba007f7202 */ /* 0x000fe20000000f00 */
[----:B------:R-:W-:Y:S01]  /*93e0*/  IMAD.MOV.U32 R126, RZ, RZ, R195 ;  /* 0x000000ffff7e7224 */ /* 0x000fe200078e00c3 */
[----:B------:R-:W-:Y:S01]  /*93f0*/  MUFU.EX2 R80, R159 ;  /* 0x0000009f00507308 */ /* 0x000fe20000000800 */
[----:B------:R-:W-:Y:S04]  /*9400*/  LDSM.16.MT88.4 R144, [R213+0xb800] ;  /* 0x00b80000d590783b */ /* 0x000fe80000004200 */
[C---:B------:R-:W-:Y:S01]  /*9410*/  HMMA.16816.F32 R96, R4.reuse, R16, R96 ;  /* 0x000000100460723c */ /* 0x040fe20000001860 */
[----:B------:R3:W5:Y:S07]  /*9420*/  LDL.LU R220, [R1+0xa8] ;  /* 0x0000a80001dc7983 */ /* 0x00076e0000300800 */
[C---:B------:R-:W-:Y:S08]  /*9430*/  HMMA.16816.F32 R84, R4.reuse, R18, R84 ;  /* 0x000000120454723c */ /* 0x040ff00000001854 */
[C---:B----4-:R-:W-:Y:S08]  /*9440*/  HMMA.16816.F32 R76, R4.reuse, R12, R76 ;  /* 0x0000000c044c723c */ /* 0x050ff0000000184c */
[C---:B------:R-:W-:Y:S08]  /*9450*/  HMMA.16816.F32 R72, R4.reuse, R14, R72 ;  /* 0x0000000e0448723c */ /* 0x040ff00000001848 */
[C---:B------:R-:W-:Y:S08]  /*9460*/  HMMA.16816.F32 R64, R4.reuse, R8, R64 ;  /* 0x000000080440723c */ /* 0x040ff00000001840 */
[----:B------:R-:W-:Y:S01]  /*9470*/  HMMA.16816.F32 R48, R4, R10, R48 ;  /* 0x0000000a0430723c */ /* 0x000fe20000001830 */
[----:B------:R-:W-:Y:S01]  /*9480*/  FADD.FTZ R2, R169, R2 ;  /* 0x00000002a9027221 */ /* 0x000fe20000010000 */
[----:B------:R-:W-:Y:S01]  /*9490*/  MUFU.EX2 R27, R161 ;  /* 0x000000a1001b7308 */ /* 0x000fe20000000800 */
[----:B------:R-:W-:Y:S01]  /*94a0*/  FADD.FTZ R0, R179, R0 ;  /* 0x00000000b3007221 */ /* 0x000fe20000010000 */
[----:B--2---:R-:W-:Y:S03]  /*94b0*/  LDSM.16.MT88.4 R152, [R215+0xb800] ;  /* 0x00b80000d798783b */ /* 0x004fe60000004200 */
[----:B------:R-:W-:Y:S01]  /*94c0*/  FADD.FTZ R5, R191, R25 ;  /* 0x00000019bf057221 */ /* 0x000fe20000010000 */
[----:B------:R3:W5:Y:S01]  /*94d0*/  LDL.LU R219, [R1+0xa4] ;  /* 0x0000a40001db7983 */ /* 0x0007620000300800 */
[----:B------:R-:W-:Y:S01]  /*94e0*/  FADD.FTZ R4, R199, R24 ;  /* 0x00000018c7047221 */ /* 0x000fe20000010000 */
[----:B-1----:R-:W-:Y:S01]  /*94f0*/  F2FP.PACK_AB R6, R89, R90 ;  /* 0x0000005a5906723e */ /* 0x002fe200000000ff */
[----:B------:R-:W-:Y:S01]  /*9500*/  FADD.FTZ R25, R188, R5 ;  /* 0x00000005bc197221 */ /* 0x000fe20000010000 */
[----:B------:R-:W-:Y:S01]  /*9510*/  F2FP.PACK_AB R5, R83, R88 ;  /* 0x000000585305723e */ /* 0x000fe200000000ff */
[----:B------:R-:W-:Y:S01]  /*9520*/  FADD.FTZ R24, R177, R4 ;  /* 0x00000004b1187221 */ /* 0x000fe20000010000 */
[----:B------:R-:W-:-:S02]  /*9530*/  F2FP.PACK_AB R4, R91, R92 ;  /* 0x0000005c5b04723e */ /* 0x000fc400000000ff */
[----:B------:R-:W-:Y:S01]  /*9540*/  F2FP.PACK_AB R7, R81, R82 ;  /* 0x000000525107723e */ /* 0x000fe200000000ff */
[----:B------:R-:W-:Y:S01]  /*9550*/  FADD.FTZ R2, R187, R2 ;  /* 0x00000002bb027221 */ /* 0x000fe20000010000 */
[----:B------:R-:W-:Y:S01]  /*9560*/  MUFU.EX2 R26, R162 ;  /* 0x000000a2001a7308 */ /* 0x000fe20000000800 */
[----:B------:R-:W-:Y:S01]  /*9570*/  FADD.FTZ R0, R189, R0 ;  /* 0x00000000bd007221 */ /* 0x000fe20000010000 */
[----:B------:R3:W5:Y:S03]  /*9580*/  LDL.LU R218, [R1+0xa0] ;  /* 0x0000a00001da7983 */ /* 0x0007660000300800 */
[C---:B------:R-:W-:Y:S01]  /*9590*/  HMMA.16816.F32 R60, R4.reuse, R20, R60 ;  /* 0x00000014043c723c */ /* 0x040fe2000000183c */
[----:B------:R-:W-:Y:S01]  /*95a0*/  FADD.FTZ R2, R216, R2 ;  /* 0x00000002d8027221 */ /* 0x000fe20000010000 */
[----:B------:R3:W5:Y:S01]  /*95b0*/  LDL.LU R217, [R1+0x9c] ;  /* 0x00009c0001d97983 */ /* 0x0007620000300800 */
[----:B------:R-:W-:Y:S01]  /*95c0*/  FADD.FTZ R0, R135, R0 ;  /* 0x0000000087007221 */ /* 0x000fe20000010000 */
[----:B------:R-:W-:Y:S04]  /*95d0*/  MUFU.EX2 R21, R165 ;  /* 0x000000a500157308 */ /* 0x000fe80000000800 */
[C---:B------:R-:W-:Y:S01]  /*95e0*/  HMMA.16816.F32 R52, R4.reuse, R22, R52 ;  /* 0x000000160434723c */ /* 0x040fe20000001834 */
[----:B------:R-:W-:Y:S01]  /*95f0*/  FADD.FTZ R2, R172, R2 ;  /* 0x00000002ac027221 */ /* 0x000fe20000010000 */
[----:B------:R3:W5:Y:S06]  /*9600*/  LDL.LU R216, [R1+0x98] ;  /* 0x0000980001d87983 */ /* 0x00076c0000300800 */
[C---:B------:R-:W-:Y:S08]  /*9610*/  HMMA.16816.F32 R40, R4.reuse, R16, R40 ;  /* 0x000000100428723c */ /* 0x040ff00000001828 */
[C---:B------:R-:W-:Y:S08]  /*9620*/  HMMA.16816.F32 R36, R4.reuse, R18, R36 ;  /* 0x000000120424723c */ /* 0x040ff00000001824 */
[C---:B------:R-:W-:Y:S08]  /*9630*/  HMMA.16816.F32 R28, R4.reuse, R12, R28 ;  /* 0x0000000c041c723c */ /* 0x040ff0000000181c */
[C---:B------:R-:W-:Y:S08]  /*9640*/  HMMA.16816.F32 R32, R4.reuse, R14, R32 ;  /* 0x0000000e0420723c */ /* 0x040ff00000001820 */
[C---:B------:R-:W-:Y:S08]  /*9650*/  HMMA.16816.F32 R56, R4.reuse, R8, R56 ;  /* 0x000000080438723c */ /* 0x040ff00000001838 */
[----:B------:R-:W-:Y:S01]  /*9660*/  HMMA.16816.F32 R44, R4, R10, R44 ;  /* 0x0000000a042c723c */ /* 0x000fe2000000182c */
[----:B------:R-:W-:Y:S01]  /*9670*/  FADD.FTZ R0, R125, R0 ;  /* 0x000000007d007221 */ /* 0x000fe20000010000 */
[----:B------:R1:W-:Y:S01]  /*9680*/  MUFU.EX2 R23, R163 ;  /* 0x000000a300177308 */ /* 0x0003e20000000800 */
[----:B------:R-:W-:Y:S01]  /*9690*/  FADD.FTZ R2, R138, R2 ;  /* 0x000000028a027221 */ /* 0x000fe20000010000 */
[----:B------:R-:W-:Y:S03]  /*96a0*/  LDSM.16.MT88.4 R12, [R214+0xb800] ;  /* 0x00b80000d60c783b */ /* 0x000fe60000004200 */
[----:B------:R-:W-:Y:S01]  /*96b0*/  FADD.FTZ R5, R230, R25 ;  /* 0x00000019e6057221 */ /* 0x000fe20000010000 */
[----:B------:R3:W5:Y:S01]  /*96c0*/  LDL.LU R135, [R1+0x94] ;  /* 0x0000940001877983 */ /* 0x0007620000300800 */
[----:B------:R-:W-:Y:S01]  /*96d0*/  FADD.FTZ R4, R243, R24 ;  /* 0x00000018f3047221 */ /* 0x000fe20000010000 */
[----:B------:R-:W-:Y:S01]  /*96e0*/  MUFU.EX2 R22, R164 ;  /* 0x000000a400167308 */ /* 0x000fe20000000800 */
[----:B------:R-:W-:-:S02]  /*96f0*/  FADD.FTZ R5, R183, R5 ;  /* 0x00000005b7057221 */ /* 0x000fc40000010000 */
[----:B------:R-:W-:Y:S02]  /*9700*/  FADD.FTZ R4, R181, R4 ;  /* 0x00000004b5047221 */ /* 0x000fe40000010000 */
[----:B------:R-:W-:Y:S02]  /*9710*/  FADD.FTZ R5, R136, R5 ;  /* 0x0000000588057221 */ /* 0x000fe40000010000 */
[----:B------:R-:W-:Y:S01]  /*9720*/  FADD.FTZ R4, R137, R4 ;  /* 0x0000000489047221 */ /* 0x000fe20000010000 */
[----:B------:R-:W-:Y:S01]  /*9730*/  MOV R230, R185 ;  /* 0x000000b900e67202 */ /* 0x000fe20000000f00 */
[----:B------:R-:W-:Y:S01]  /*9740*/  FADD.FTZ R0, R139, R0 ;  /* 0x000000008b007221 */ /* 0x000fe20000010000 */
[----:B------:R-:W2:Y:S01]  /*9750*/  MUFU.EX2 R19, R167 ;  /* 0x000000a700137308 */ /* 0x000ea20000000800 */
[----:B------:R-:W-:Y:S01]  /*9760*/  FADD.FTZ R7, R140, R5 ;  /* 0x000000058c077221 */ /* 0x000fe20000010000 */
[----:B-1----:R-:W1:Y:S01]  /*9770*/  LDSM.16.MT88.4 R160, [R212+0xb800] ;  /* 0x00b80000d4a0783b */ /* 0x002e620000004200 */
[----:B------:R-:W-:-:S02]  /*9780*/  FADD.FTZ R5, R141, R4 ;  /* 0x000000048d057221 */ /* 0x000fc40000010000 */
[----:B------:R-:W-:Y:S02]  /*9790*/  IMAD.MOV.U32 R243, RZ, RZ, R184 ;  /* 0x000000fffff37224 */ /* 0x000fe400078e00b8 */
[----:B------:R-:W-:Y:S01]  /*97a0*/  FADD.FTZ R6, R148, R2 ;  /* 0x0000000294067221 */ /* 0x000fe20000010000 */
[----:B------:R-:W-:Y:S01]  /*97b0*/  MUFU.EX2 R20, R166 ;  /* 0x000000a600147308 */ /* 0x000fe20000000800 */
        /* <DEDUP_REMOVED lines=38> */
[----:B------:R-:W4:Y:S01]  /*9a20*/  MUFU.EX2 R11, R170 ;  /* 0x000000aa000b7308 */ /* 0x000f220000000800 */
[----:B------:R-:W-:Y:S02]  /*9a30*/  FADD.FTZ R2, R112, R2 ;  /* 0x0000000270027221 */ /* 0x000fe40000010000 */
[----:B------:R-:W-:-:S02]  /*9a40*/  FADD.FTZ R4, R88, R4 ;  /* 0x0000000458047221 */ /* 0x000fc40000010000 */
[----:B------:R-:W-:Y:S02]  /*9a50*/  FADD.FTZ R0, R100, R0 ;  /* 0x0000000064007221 */ /* 0x000fe40000010000 */
[----:B------:R-:W-:Y:S01]  /*9a60*/  FADD.FTZ R5, R91, R5 ;  /* 0x000000055b057221 */ /* 0x000fe20000010000 */
[----:B------:R-:W1:Y:S01]  /*9a70*/  MUFU.EX2 R18, R168 ;  /* 0x000000a800127308 */ /* 0x000e620000000800 */
[----:B------:R-:W-:Y:S02]  /*9a80*/  FADD.FTZ R2, R114, R2 ;  /* 0x0000000272027221 */ /* 0x000fe40000010000 */
[----:B------:R-:W-:Y:S02]  /*9a90*/  FADD.FTZ R4, R83, R4 ;  /* 0x0000000453047221 */ /* 0x000fe40000010000 */
[----:B------:R-:W-:-:S03]  /*9aa0*/  FADD.FTZ R0, R95, R0 ;  /* 0x000000005f007221 */ /* 0x000fc60000010000 */
        /* <DEDUP_REMOVED lines=10> */
[----:B------:R-:W-:-:S05]  /*9b50*/  FADD.FTZ R0, R94, R0 ;  /* 0x000000005e007221 */ /* 0x000fca0000010000 */
[----:B------:R-:W3:Y:S01]  /*9b60*/  MUFU.EX2 R16, R178 ;  /* 0x000000b200107308 */ /* 0x000ee20000000800 */
[----:B--2---:R-:W-:Y:S02]  /*9b70*/  FADD.FTZ R5, R19, R5 ;  /* 0x0000000513057221 */ /* 0x004fe40000010000 */
[----:B------:R-:W-:-:S05]  /*9b80*/  FADD.FTZ R2, R80, R2 ;  /* 0x0000000250027221 */ /* 0x000fca0000010000 */
[----:B------:R-:W2:Y:S01]  /*9b90*/  MUFU.EX2 R8, R201 ;  /* 0x000000c900087308 */ /* 0x000ea20000000800 */
[----:B----4-:R-:W-:Y:S02]  /*9ba0*/  FADD.FTZ R4, R11, R4 ;  /* 0x000000040b047221 */ /* 0x010fe40000010000 */
[----:B------:R-:W-:Y:S02]  /*9bb0*/  FADD.FTZ R0, R23, R0 ;  /* 0x0000000017007221 */ /* 0x000fe40000010000 */
[----:B-1----:R-:W-:Y:S02]  /*9bc0*/  FADD.FTZ R5, R18, R5 ;  /* 0x0000000512057221 */ /* 0x002fe40000010000 */
        /* <DEDUP_REMOVED lines=8> */
[----:B------:R-:W-:-:S02]  /*9c50*/  FADD.FTZ R2, R26, R2 ;  /* 0x000000021a027221 */ /* 0x000fc40000010000 */
[----:B--2---:R-:W-:Y:S02]  /*9c60*/  FADD.FTZ R243, R8, R4 ;  /* 0x0000000408f37221 */ /* 0x004fe40000010000 */
        /* <DEDUP_REMOVED lines=30> */
[----:B-1----:R-:W2:Y:S01]  /*9e50*/  LDL.64 R250, [R1+0x30] ;  /* 0x0000300001fa7983 */ /* 0x002ea20000100a00 */
[----:B------:R-:W-:Y:S01]  /*9e60*/  UIADD3 UR14, UR8, -0x2, URZ ;  /* 0xfffffffe080e7890 */ /* 0x000fe2000fffe03f */
[----:B------:R-:W-:Y:S01]  /*9e70*/  IMAD.U32 R0, RZ, RZ, UR4 ;  /* 0x00000004ff007e24 */ /* 0x000fe2000f8e00ff */
[----:B------:R-:W-:-:S04]  /*9e80*/  DEPBAR.LE SB0, 0x0 ;  /* 0x000080000000791a */ /* 0x000fc80000000000 */
[----:B------:R-:W-:Y:S01]  /*9e90*/  USHF.R.S32.HI UR6, URZ, 0x1f, UR14 ;  /* 0x0000001f3f067899 */ /* 0x000fe2000801140e */
[----:B------:R-:W-:Y:S01]  /*9ea0*/  IMAD.U32 R4, RZ, RZ, UR14 ;  /* 0x0000000eff047e24 */ /* 0x000fe2000f8e00ff */
[----:B------:R-:W-:-:S04]  /*9eb0*/  UIMAD UR7, UR5, UR14, URZ ;  /* 0x0000000e050772a4 */ /* 0x000fc8000f8e023f */
[----:B------:R-:W-:Y:S02]  /*9ec0*/  UIMAD UR6, UR6, UR15, UR7 ;  /* 0x0000000f060672a4 */ /* 0x000fe4000f8e0207 */
[----:B------:R-:W-:Y:S02]  /*9ed0*/  USHF.L.U32 UR7, UR4, 0x5, URZ ;  /* 0x0000000504077899 */ /* 0x000fe4000800063f */
[----:B------:R-:W-:-:S04]  /*9ee0*/  UIADD3 UR4, UR8, -0x2, URZ ;  /* 0xfffffffe08047890 */ /* 0x000fc8000fffe03f */
[----:B------:R-:W-:Y:S01]  /*9ef0*/  UISETP.GT.AND UP0, UPT, UR4, UR9, UPT ;  /* 0x000000090400728c */ /* 0x000fe2000bf04270 */
[----:B------:R-:W-:Y:S01]  /*9f00*/  BAR.SYNC.DEFER_BLOCKING 0x0 ;  /* 0x0000000000007b1d */ /* 0x000fe20000010000 */
[----:B--2---:R-:W-:-:S04]  /*9f10*/  IMAD.WIDE.U32 R4, R4, UR15, R250 ;  /* 0x0000000f04047c25 */ /* 0x004fc8000f8e00fa */
[----:B------:R-:W-:Y:S01]  /*9f20*/  IMAD.MOV.U32 R251, RZ, RZ, c[0x0][0x1a4] ;  /* 0x00006900fffb7624 */ /* 0x000fe200078e00ff */
[----:B------:R-:W-:Y:S02]  /*9f30*/  IADD3 R2, R5, UR6, RZ ;  /* 0x0000000605027c10 */ /* 0x000fe4000fffe0ff */
[----:B------:R-:W-:Y:S02]  /*9f40*/  LEA R6, P0, R4, c[0x0][0x170], 0x1 ;  /* 0x00005c0004067a11 */ /* 0x000fe400078008ff */
[----:B------:R-:W-:Y:S02]  /*9f50*/  SHF.L.U64.HI R0, R0, 0x5, R251 ;  /* 0x0000000500007819 */ /* 0x000fe400000102fb */
        /* <DEDUP_REMOVED lines=26> */
[----:B-----5:R-:W-:Y:S04]  /*a100*/  LDSM.16.M88.4 R16, [R218] ;  /* 0x00000000da10783b */ /* 0x020fe80000000200 */
[----:B------:R-:W2:Y:S04]  /*a110*/  LDSM.16.M88.4 R40, [R135+0x4800] ;  /* 0x004800008728783b */ /* 0x000ea80000000200 */
[----:B---3--:R-:W3:Y:S04]  /*a120*/  LDSM.16.M88.4 R12, [R218+0x2000] ;  /* 0x00200000da0c783b */ /* 0x008ee80000000200 */
[----:B------:R-:W3:Y:S04]  /*a130*/  LDSM.16.M88.4 R48, [R135+0x4000] ;  /* 0x004000008730783b */ /* 0x000ee80000000200 */
[----:B----4-:R-:W-:Y:S04]  /*a140*/  LDSM.16.M88.4 R8, [R221] ;  /* 0x00000000dd08783b */ /* 0x010fe80000000200 */
[----:B------:R-:W4:Y:S04]  /*a150*/  LDSM.16.M88.4 R24, [R217+0x4800] ;  /* 0x00480000d918783b */ /* 0x000f280000000200 */
[----:B-1----:R-:W1:Y:S04]  /*a160*/  LDSM.16.M88.4 R4, [R221+0x2000] ;  /* 0x00200000dd04783b */ /* 0x002e680000000200 */
[----:B------:R-:W1:Y:S04]  /*a170*/  LDSM.16.M88.4 R32, [R217+0x4000] ;  /* 0x00400000d920783b */ /* 0x000e680000000200 */
[----:B------:R-:W1:Y:S04]  /*a180*/  LDSM.16.M88.4 R64, [R135+0x7000] ;  /* 0x007000008740783b */ /* 0x000e680000000200 */
[----:B------:R-:W1:Y:S04]  /*a190*/  LDSM.16.M88.4 R60, [R135+0x7800] ;  /* 0x00780000873c783b */ /* 0x000e680000000200 */
[----:B------:R-:W1:Y:S01]  /*a1a0*/  LDSM.16.M88.4 R80, [R135+0x5800] ;  /* 0x005800008750783b */ /* 0x000e620000000200 */
[-C--:B--2---:R-:W-:Y:S03]  /*a1b0*/  HMMA.16816.F32 R20, R16, R40.reuse, RZ ;  /* 0x000000281014723c */ /* 0x084fe600000018ff */
[----:B------:R-:W2:Y:S04]  /*a1c0*/  LDSM.16.M88.4 R72, [R135+0x6800] ;  /* 0x006800008748783b */ /* 0x000ea80000000200 */
[----:B------:R-:W2:Y:S01]  /*a1d0*/  LDSM.16.M88.4 R76, [R135+0x6000] ;  /* 0x00600000874c783b */ /* 0x000ea20000000200 */
[C---:B---3--:R-:W-:Y:S03]  /*a1e0*/  HMMA.16816.F32 R36, R12.reuse, R40, RZ ;  /* 0x000000280c24723c */ /* 0x048fe600000018ff */
[----:B------:R-:W-:Y:S04]  /*a1f0*/  LDSM.16.M88.4 R84, [R135+0x5000] ;  /* 0x005000008754783b */ /* 0x000fe80000000200 */
[----:B------:R-:W-:Y:S01]  /*a200*/  LDSM.16.M88.4 R56, [R217+0x5000] ;  /* 0x00500000d938783b */ /* 0x000fe20000000200 */
[----:B------:R-:W-:Y:S03]  /*a210*/  HMMA.16816.F32 R28, R12, R48, RZ ;  /* 0x000000300c1c723c */ /* 0x000fe600000018ff */
[----:B------:R-:W0:Y:S05]  /*a220*/  LDGDEPBAR ;  /* 0x00000000000079af */ /* 0x000e2a0000000000 */
[-C--:B----4-:R-:W-:Y:S08]  /*a230*/  HMMA.16816.F32 R52, R8, R24.reuse, R20 ;  /* 0x000000180834723c */ /* 0x090ff00000001814 */
[----:B-1----:R-:W-:Y:S01]  /*a240*/  HMMA.16816.F32 R20, R4, R24, R36 ;  /* 0x000000180414723c */ /* 0x002fe20000001824 */
[----:B------:R-:W-:Y:S07]  /*a250*/  LDSM.16.M88.4 R36, [R217+0x6800] ;  /* 0x00680000d924783b */ /* 0x000fee0000000200 */
[----:B------:R-:W-:Y:S08]  /*a260*/  HMMA.16816.F32 R44, R16, R48, RZ ;  /* 0x00000030102c723c */ /* 0x000ff000000018ff */
[----:B------:R-:W-:Y:S01]  /*a270*/  HMMA.16816.F32 R204, R4, R32, R28 ;  /* 0x0000002004cc723c */ /* 0x000fe2000000181c */
[----:B------:R-:W1:Y:S01]  /*a280*/  LDSM.16.M88.4 R28, [R217+0x7000] ;  /* 0x00700000d91c783b */ /* 0x000e620000000200 */
        /* <DEDUP_REMOVED lines=8> */
[----:B------:R-:W3:Y:S01]  /*a310*/  LDSM.16.M88.4 R20, [R217+0x7800] ;  /* 0x00780000d914783b */ /* 0x000ee20000000200 */
[----:B------:R-:W-:Y:S01]  /*a320*/  HMMA.16816.F32 R88, R12, R60, RZ ;  /* 0x0000003c0c58723c */ /* 0x000fe200000018ff */
[----:B------:R-:W-:Y:S02]  /*a330*/  IMAD.MOV.U32 R48, RZ, RZ, R52 ;  /* 0x000000ffff307224 */ /* 0x000fe400078e0034 */
[----:B------:R-:W4:Y:S05]  /*a340*/  LDSM.16.M88.4 R52, [R217+0x5800] ;  /* 0x00580000d934783b */ /* 0x000f2a0000000200 */
[----:B------:R-:W-:Y:S01]  /*a350*/  HMMA.16816.F32 R244, R8, R32, R44 ;  /* 0x0000002008f4723c */ /* 0x000fe2000000182c */
[----:B------:R-:W1:Y:S07]  /*a360*/  LDSM.16.M88.4 R44, [R217+0x6000] ;  /* 0x00600000d92c783b */ /* 0x000e6e0000000200 */
[C---:B------:R-:W-:Y:S08]  /*a370*/  HMMA.16816.F32 R124, R16.reuse, R80, RZ ;  /* 0x00000050107c723c */ /* 0x040ff000000018ff */
[-C--:B--2---:R-:W-:Y:S08]  /*a380*/  HMMA.16816.F32 R108, R16, R72.reuse, RZ ;  /* 0x00000048106c723c */ /* 0x084ff000000018ff */
[----:B------:R-:W-:Y:S08]  /*a390*/  HMMA.16816.F32 R104, R12, R72, RZ ;  /* 0x000000480c68723c */ /* 0x000ff000000018ff */
[----:B------:R-:W-:Y:S08]  /*a3a0*/  HMMA.16816.F32 R116, R16, R76, RZ ;  /* 0x0000004c1074723c */ /* 0x000ff000000018ff */
[----:B------:R-:W-:Y:S08]  /*a3b0*/  HMMA.16816.F32 R96, R12, R64, RZ ;  /* 0x000000400c60723c */ /* 0x000ff000000018ff */
[----:B-1----:R-:W-:Y:S08]  /*a3c0*/  HMMA.16816.F32 R100, R8, R28, R100 ;  /* 0x0000001c0864723c */ /* 0x002ff00000001864 */
[----:B------:R-:W-:Y:S08]  /*a3d0*/  HMMA.16816.F32 R92, R16, R60, RZ ;  /* 0x0000003c105c723c */ /* 0x000ff000000018ff */
[----:B---3--:R-:W-:Y:S08]  /*a3e0*/  HMMA.16816.F32 R88, R4, R20, R88 ;  /* 0x000000140458723c */ /* 0x008ff00000001858 */
[----:B------:R-:W-:Y:S01]  /*a3f0*/  HMMA.16816.F32 R200, R16, R84, RZ ;  /* 0x0000005410c8723c */ /* 0x000fe200000018ff */
[----:B------:R-:W-:-:S02]  /*a400*/  IMAD.MOV.U32 R73, RZ, RZ, R101 ;  /* 0x000000ffff497224 */ /* 0x000fc400078e0065 */
[----:B------:R-:W-:Y:S02]  /*a410*/  IMAD.MOV.U32 R72, RZ, RZ, R102 ;  /* 0x000000ffff487224 */ /* 0x000fe400078e0066 */
[----:B------:R-:W-:-:S03]  /*a420*/  IMAD.MOV.U32 R33, RZ, RZ, R100 ;  /* 0x000000ffff217224 */ /* 0x000fc600078e0064 */
[----:B------:R-:W-:Y:S08]  /*a430*/  HMMA.16816.F32 R112, R12, R76, RZ ;  /* 0x0000004c0c70723c */ /* 0x000ff000000018ff */
[----:B----4-:R-:W-:Y:S01]  /*a440*/  HMMA.16816.F32 R124, R8, R52, R124 ;  /* 0x00000034087c723c */ /* 0x010fe2000000187c */
[----:B------:R-:W-:Y:S02]  /*a450*/  IMAD.MOV.U32 R61, RZ, RZ, R90 ;  /* 0x000000ffff3d7224 */ /* 0x000fe400078e005a */
[----:B------:R-:W-:-:S05]  /*a460*/  IMAD.MOV.U32 R60, RZ, RZ, R91 ;  /* 0x000000ffff3c7224 */ /* 0x000fca00078e005b */
[----:B------:R-:W-:Y:S07]  /*a470*/  HMMA.16816.F32 R128, R12, R84, RZ ;  /* 0x000000540c80723c */ /* 0x000fee00000018ff */
[----:B------:R-:W-:Y:S01]  /*a480*/  IMAD.MOV.U32 R84, RZ, RZ, R209 ;  /* 0x000000ffff547224 */ /* 0x000fe200078e00d1 */
[----:B------:R-:W-:Y:S01]  /*a490*/  HMMA.16816.F32 R108, R8, R36, R108 ;  /* 0x00000024086c723c */ /* 0x000fe2000000186c */
[----:B------:R-:W-:-:S07]  /*a4a0*/  IMAD.MOV.U32 R85, RZ, RZ, R208 ;  /* 0x000000ffff557224 */ /* 0x000fce00078e00d0 */
[----:B------:R-:W-:Y:S07]  /*a4b0*/  HMMA.16816.F32 R104, R4, R36, R104 ;  /* 0x000000240468723c */ /* 0x000fee0000001868 */
[----:B------:R-:W-:Y:S01]  /*a4c0*/  IMAD.MOV.U32 R36, RZ, RZ, R103 ;  /* 0x000000ffff247224 */ /* 0x000fe200078e0067 */
[----:B------:R-:W-:Y:S01]  /*a4d0*/  HMMA.16816.F32 R116, R8, R44, R116 ;  /* 0x0000002c0874723c */ /* 0x000fe20000001874 */
[----:B------:R-:W-:-:S07]  /*a4e0*/  IMAD.MOV.U32 R37, RZ, RZ, R48 ;  /* 0x000000ffff257224 */ /* 0x000fce00078e0030 */
[----:B------:R-:W-:Y:S01]  /*a4f0*/  HMMA.16816.F32 R96, R4, R28, R96 ;  /* 0x0000001c0460723c */ /* 0x000fe20000001860 */
[----:B------:R-:W-:Y:S02]  /*a500*/  IMAD.MOV.U32 R231, RZ, RZ, R108 ;  /* 0x000000ffffe77224 */ /* 0x000fe400078e006c */
[----:B------:R-:W-:Y:S02]  /*a510*/  IMAD.MOV.U32 R230, RZ, RZ, R109 ;  /* 0x000000ffffe67224 */ /* 0x000fe400078e006d */
[----:B------:R-:W-:Y:S02]  /*a520*/  IMAD.MOV.U32 R132, RZ, RZ, R110 ;  /* 0x000000ffff847224 */ /* 0x000fe400078e006e */
[----:B------:R-:W-:Y:S01]  /*a530*/  IMAD.MOV.U32 R71, RZ, RZ, R111 ;  /* 0x000000ffff477224 */ /* 0x000fe200078e006f */
[----:B------:R-:W-:Y:S01]  /*a540*/  HMMA.16816.F32 R92, R8, R20, R92 ;  /* 0x00000014085c723c */ /* 0x000fe2000000185c */
[----:B------:R-:W-:Y:S02]  /*a550*/  IMAD.MOV.U32 R77, RZ, RZ, R105 ;  /* 0x000000ffff4d7224 */ /* 0x000fe400078e0069 */
[----:B------:R-:W-:-:S04]  /*a560*/  IMAD.MOV.U32 R76, RZ, RZ, R106 ;  /* 0x000000ffff4c7224 */ /* 0x000fc800078e006a */
[----:B------:R-:W-:Y:S01]  /*a570*/  IMAD.MOV.U32 R21, RZ, RZ, R89 ;  /* 0x000000ffff157224 */ /* 0x000fe200078e0059 */
[C---:B------:R-:W-:Y:S01]  /*a580*/  HMMA.16816.F32 R100, R12.reuse, R82, RZ ;  /* 0x000000520c64723c */ /* 0x040fe200000018ff */
[----:B------:R-:W-:Y:S02]  /*a590*/  IMAD.MOV.U32 R20, RZ, RZ, R88 ;  /* 0x000000ffff147224 */ /* 0x000fe400078e0058 */
[----:B------:R-:W-:Y:S02]  /*a5a0*/  IMAD.MOV.U32 R65, RZ, RZ, R116 ;  /* 0x000000ffff417224 */ /* 0x000fe400078e0074 */
[----:B------:R-:W-:Y:S02]  /*a5b0*/  IMAD.MOV.U32 R41, RZ, RZ, R118 ;  /* 0x000000ffff297224 */ /* 0x000fe400078e0076 */
[----:B------:R-:W-:Y:S01]  /*a5c0*/  IMAD.MOV.U32 R40, RZ, RZ, R119 ;  /* 0x000000ffff287224 */ /* 0x000fe200078e0077 */
[----:B------:R-:W-:Y:S01]  /*a5d0*/  HMMA.16816.F32 R88, R12, R66, RZ ;  /* 0x000000420c58723c */ /* 0x000fe200000018ff */
[----:B------:R-:W-:-:S02]  /*a5e0*/  IMAD.MOV.U32 R32, RZ, RZ, R96 ;  /* 0x000000ffff207224 */ /* 0x000fc400078e0060 */
[----:B------:R-:W-:Y:S02]  /*a5f0*/  IMAD.MOV.U32 R29, RZ, RZ, R97 ;  /* 0x000000ffff1d7224 */ /* 0x000fe400078e0061 */
[----:B------:R-:W-:-:S03]  /*a600*/  IMAD.MOV.U32 R28, RZ, RZ, R98 ;  /* 0x000000ffff1c7224 */ /* 0x000fc600078e0062 */
[----:B------:R-:W-:Y:S01]  /*a610*/  HMMA.16816.F32 R248, R8, R56, R200 ;  /* 0x0000003808f8723c */ /* 0x000fe200000018c8 */
[----:B------:R-:W-:Y:S02]  /*a620*/  IMAD.MOV.U32 R134, RZ, RZ, R92 ;  /* 0x000000ffff867224 */ /* 0x000fe400078e005c */
[----:B------:R-:W-:Y:S02]  /*a630*/  IMAD.MOV.U32 R133, RZ, RZ, R93 ;  /* 0x000000ffff857224 */ /* 0x000fe400078e005d */
[----:B------:R-:W-:Y:S02]  /*a640*/  IMAD.MOV.U32 R2, RZ, RZ, R94 ;  /* 0x000000ffff027224 */ /* 0x000fe400078e005e */
[----:B------:R-:W-:Y:S01]  /*a650*/  IMAD.MOV.U32 R203, RZ, RZ, R125 ;  /* 0x000000ffffcb7224 */ /* 0x000fe200078e007d */
[----:B------:R-:W-:Y:S01]  /*a660*/  HMMA.16816.F32 R112, R4, R44, R112 ;  /* 0x0000002c0470723c */ /* 0x000fe20000001870 */
[----:B------:R-:W-:Y:S02]  /*a670*/  IMAD.MOV.U32 R202, RZ, RZ, R126 ;  /* 0x000000ffffca7224 */ /* 0x000fe400078e007e */
[----:B------:R-:W-:-:S02]  /*a680*/  IMAD.MOV.U32 R201, RZ, RZ, R127 ;  /* 0x000000ffffc97224 */ /* 0x000fc400078e007f */
[----:B------:R-:W-:Y:S02]  /*a690*/  IMAD.MOV.U32 R200, RZ, RZ, R124 ;  /* 0x000000ffffc87224 */ /* 0x000fe400078e007c */
[----:B------:R-:W-:Y:S01]  /*a6a0*/  IMAD.MOV.U32 R44, RZ, RZ, R99 ;  /* 0x000000ffff2c7224 */ /* 0x000fe200078e0063 */
[----:B------:R-:W-:Y:S01]  /*a6b0*/  HMMA.16816.F32 R128, R4, R56, R128 ;  /* 0x000000380480723c */ /* 0x000fe20000001880 */
[----:B------:R-:W-:-:S06]  /*a6c0*/  IMAD.MOV.U32 R0, RZ, RZ, R95 ;  /* 0x000000ffff007224 */ /* 0x000fcc00078e005f */
[----:B------:R-:W-:Y:S01]  /*a6d0*/  IMAD.MOV.U32 R56, RZ, RZ, R117 ;  /* 0x000000ffff387224 */ /* 0x000fe200078e0075 */
[C---:B------:R-:W-:Y:S07]  /*a6e0*/  HMMA.16816.F32 R120, R12.reuse, R80, RZ ;  /* 0x000000500c78723c */ /* 0x040fee00000018ff */
[----:B------:R-:W-:Y:S01]  /*a6f0*/  IMAD.MOV.U32 R80, RZ, RZ, R211 ;  /* 0x000000ffff507224 */ /* 0x000fe200078e00d3 */
[----:B------:R-:W-:Y:S01]  /*a700*/  HMMA.16816.F32 R96, R12, R78, RZ ;  /* 0x0000004e0c60723c */ /* 0x000fe200000018ff */
[----:B------:R-:W-:-:S02]  /*a710*/  IMAD.MOV.U32 R64, RZ, RZ, R114 ;  /* 0x000000ffff407224 */ /* 0x000fc400078e0072 */
[----:B------:R-:W-:Y:S02]  /*a720*/  IMAD.MOV.U32 R45, RZ, RZ, R113 ;  /* 0x000000ffff2d7224 */ /* 0x000fe400078e0071 */
[----:B------:R-:W-:Y:S02]  /*a730*/  IMAD.MOV.U32 R81, RZ, RZ, R210 ;  /* 0x000000ffff517224 */ /* 0x000fe400078e00d2 */
[----:B------:R-:W-:Y:S01]  /*a740*/  IMAD.MOV.U32 R57, RZ, RZ, R112 ;  /* 0x000000ffff397224 */ /* 0x000fe200078e0070 */
[----:B------:R-:W-:Y:S01]  /*a750*/  HMMA.16816.F32 R116, R4, R54, R100 ;  /* 0x000000360474723c */ /* 0x000fe20000001864 */
[----:B------:R-:W-:-:S06]  /*a760*/  IMAD.MOV.U32 R232, RZ, RZ, R115 ;  /* 0x000000ffffe87224 */ /* 0x000fcc00078e0073 */
[----:B------:R-:W-:Y:S01]  /*a770*/  IMAD.MOV.U32 R101, RZ, RZ, R203 ;  /* 0x000000ffff657224 */ /* 0x000fe200078e00cb */
[----:B------:R-:W-:Y:S01]  /*a780*/  HMMA.16816.F32 R108, R12, R42, RZ ;  /* 0x0000002a0c6c723c */ /* 0x000fe200000018ff */
[----:B------:R-:W-:Y:S02]  /*a790*/  IMAD.MOV.U32 R102, RZ, RZ, R202 ;  /* 0x000000ffff667224 */ /* 0x000fe400078e00ca */
[----:B------:R-:W-:Y:S02]  /*a7a0*/  IMAD.MOV.U32 R103, RZ, RZ, R201 ;  /* 0x000000ffff677224 */ /* 0x000fe400078e00c9 */
[----:B------:R-:W-:-:S03]  /*a7b0*/  IMAD.MOV.U32 R100, RZ, RZ, R200 ;  /* 0x000000ffff647224 */ /* 0x000fc600078e00c8 */
[C---:B------:R-:W-:Y:S07]  /*a7c0*/  HMMA.16816.F32 R200, R4.reuse, R30, R88 ;  /* 0x0000001e04c8723c */ /* 0x040fee0000001858 */
[----:B------:R-:W-:Y:S01]  /*a7d0*/  IMAD.MOV.U32 R90, RZ, RZ, R41 ;  /* 0x000000ffff5a7224 */ /* 0x000fe200078e0029 */
[----:B------:R-:W-:Y:S01]  /*a7e0*/  HMMA.16816.F32 R124, R4, R52, R120 ;  /* 0x00000034047c723c */ /* 0x000fe20000001878 */
[----:B------:R-:W-:-:S06]  /*a7f0*/  IMAD.MOV.U32 R91, RZ, RZ, R40 ;  /* 0x000000ffff5b7224 */ /* 0x000fcc00078e0028 */
[----:B------:R-:W-:Y:S01]  /*a800*/  IMAD.MOV.U32 R53, RZ, RZ, R107 ;  /* 0x000000ffff357224 */ /* 0x000fe200078e006b */
[----:B------:R-:W-:Y:S01]  /*a810*/  HMMA.16816.F32 R40, R16, R42, RZ ;  /* 0x0000002a1028723c */ /* 0x000fe200000018ff */
[----:B------:R-:W-:-:S07]  /*a820*/  IMAD.MOV.U32 R52, RZ, RZ, R104 ;  /* 0x000000ffff347224 */ /* 0x000fce00078e0068 */
[----:B------:R-:W-:Y:S07]  /*a830*/  HMMA.16816.F32 R120, R4, R46, R96 ;  /* 0x0000002e0478723c */ /* 0x000fee0000001860 */
[----:B------:R-:W-:Y:S01]  /*a840*/  IMAD.MOV.U32 R97, RZ, RZ, R64 ;  /* 0x000000ffff617224 */ /* 0x000fe200078e0040 */
[----:B------:R-:W-:Y:S01]  /*a850*/  HMMA.16816.F32 R104, R12, R86, RZ ;  /* 0x000000560c68723c */ /* 0x000fe200000018ff */
[----:B------:R-:W-:Y:S02]  /*a860*/  IMAD.MOV.U32 R99, RZ, RZ, R45 ;  /* 0x000000ffff637224 */ /* 0x000fe400078e002d */
[----:B------:R-:W-:-:S02]  /*a870*/  IMAD.MOV.U32 R45, RZ, RZ, R84 ;  /* 0x000000ffff2d7224 */ /* 0x000fc400078e0054 */
[----:B------:R-:W-:Y:S02]  /*a880*/  IMAD.MOV.U32 R64, RZ, RZ, R85 ;  /* 0x000000ffff407224 */ /* 0x000fe400078e0055 */
[----:B------:R-:W-:Y:S01]  /*a890*/  IMAD.MOV.U32 R96, RZ, RZ, R65 ;  /* 0x000000ffff607224 */ /* 0x000fe200078e0041 */
[----:B------:R-:W-:Y:S01]  /*a8a0*/  HMMA.16816.F32 R92, R12, R74, RZ ;  /* 0x0000004a0c5c723c */ /* 0x000fe200000018ff */
[----:B------:R-:W-:Y:S02]  /*a8b0*/  IMAD.MOV.U32 R98, RZ, RZ, R57 ;  /* 0x000000ffff627224 */ /* 0x000fe400078e0039 */
[----:B------:R-:W-:-:S05]  /*a8c0*/  IMAD.MOV.U32 R65, RZ, RZ, R49 ;  /* 0x000000ffff417224 */ /* 0x000fca00078e0031 */
[----:B------:R-:W-:Y:S08]  /*a8d0*/  HMMA.16816.F32 R84, R16, R86, RZ ;  /* 0x000000561054723c */ /* 0x000ff000000018ff */
[-C--:B------:R-:W-:Y:S08]  /*a8e0*/  HMMA.16816.F32 R108, R4, R26.reuse, R108 ;  /* 0x0000001a046c723c */ /* 0x080ff0000000186c */
[----:B------:R-:W-:Y:S07]  /*a8f0*/  HMMA.16816.F32 R40, R8, R26, R40 ;  /* 0x0000001a0828723c */ /* 0x000fee0000001828 */
[----:B------:R-:W-:Y:S01]  /*a900*/  IMAD.MOV.U32 R26, RZ, RZ, R80 ;  /* 0x000000ffff1a7224 */ /* 0x000fe200078e0050 */
[----:B------:R-:W-:Y:S01]  /*a910*/  HMMA.16816.F32 R104, R4, R58, R104 ;  /* 0x0000003a0468723c */ /* 0x000fe20000001868 */
[----:B------:R-:W-:-:S07]  /*a920*/  IMAD.MOV.U32 R27, RZ, RZ, R81 ;  /* 0x000000ffff1b7224 */ /* 0x000fce00078e0051 */
[----:B------:R-:W-:Y:S08]  /*a930*/  HMMA.16816.F32 R80, R16, R82, RZ ;  /* 0x000000521050723c */ /* 0x000ff000000018ff */
[----:B------:R-:W-:Y:S07]  /*a940*/  HMMA.16816.F32 R208, R4, R38, R92 ;  /* 0x0000002604d0723c */ /* 0x000fee000000185c */
[----:B------:R-:W-:Y:S01]  /*a950*/  IMAD.MOV.U32 R94, RZ, RZ, R99 ;  /* 0x000000ffff5e7224 */ /* 0x000fe200078e0063 */
[----:B------:R-:W-:Y:S01]  /*a960*/  HMMA.16816.F32 R84, R8, R58, R84 ;  /* 0x0000003a0854723c */ /* 0x000fe20000001854 */
        /* <DEDUP_REMOVED lines=9> */
[----:B------:R-:W-:Y:S01]  /*aa00*/  HMMA.16816.F32 R52, R8, R54, R80 ;  /* 0x000000360834723c */ /* 0x000fe20000001850 */
[----:B------:R-:W-:Y:S02]  /*aa10*/  IMAD.MOV.U32 R98, RZ, RZ, R76 ;  /* 0x000000ffff627224 */ /* 0x000fe400078e004c */
[----:B------:R-:W-:-:S04]  /*aa20*/  IMAD.MOV.U32 R92, RZ, RZ, R21 ;  /* 0x000000ffff5c7224 */ /* 0x000fc800078e0015 */
[----:B------:R-:W-:Y:S01]  /*aa30*/  IMAD.MOV.U32 R80, RZ, RZ, R73 ;  /* 0x000000ffff507224 */ /* 0x000fe200078e0049 */
[----:B------:R-:W-:Y:S01]  /*aa40*/  HMMA.16816.F32 R12, R12, R62, RZ ;  /* 0x0000003e0c0c723c */ /* 0x000fe200000018ff */
[----:B------:R-:W-:Y:S02]  /*aa50*/  IMAD.MOV.U32 R81, RZ, RZ, R72 ;  /* 0x000000ffff517224 */ /* 0x000fe400078e0048 */
[----:B------:R-:W-:Y:S02]  /*aa60*/  IMAD.MOV.U32 R82, RZ, RZ, R36 ;  /* 0x000000ffff527224 */ /* 0x000fe400078e0024 */
[----:B------:R-:W-:Y:S02]  /*aa70*/  IMAD.MOV.U32 R36, RZ, RZ, R37 ;  /* 0x000000ffff247224 */ /* 0x000fe400078e0025 */
[----:B------:R-:W-:Y:S01]  /*aa80*/  IMAD.MOV.U32 R37, RZ, RZ, R45 ;  /* 0x000000ffff257224 */ /* 0x000fe200078e002d */
[----:B------:R-:W-:Y:S01]  /*aa90*/  HMMA.16816.F32 R72, R16, R74, RZ ;  /* 0x0000004a1048723c */ /* 0x000fe200000018ff */
[----:B------:R-:W-:-:S07]  /*aaa0*/  IMAD.MOV.U32 R83, RZ, RZ, R20 ;  /* 0x000000ffff537224 */ /* 0x000fce00078e0014 */
[----:B------:R-:W-:Y:S08]  /*aab0*/  HMMA.16816.F32 R48, R16, R50, RZ ;  /* 0x000000321030723c */ /* 0x000ff000000018ff */
[----:B------:R-:W-:Y:S08]  /*aac0*/  HMMA.16816.F32 R12, R4, R22, R12 ;  /* 0x00000016040c723c */ /* 0x000ff0000000180c */
[----:B------:R-:W-:Y:S07]  /*aad0*/  HMMA.16816.F32 R72, R8, R38, R72 ;  /* 0x000000260848723c */ /* 0x000fee0000001848 */
[----:B------:R-:W-:Y:S01]  /*aae0*/  IMAD.MOV.U32 R38, RZ, RZ, R64 ;  /* 0x000000ffff267224 */ /* 0x000fe200078e0040 */
[----:B------:R-:W-:Y:S01]  /*aaf0*/  HMMA.16816.F32 R76, R16, R78, RZ ;  /* 0x0000004e104c723c */ /* 0x000fe200000018ff */
[----:B------:R-:W-:-:S07]  /*ab00*/  IMAD.MOV.U32 R39, RZ, RZ, R65 ;  /* 0x000000ffff277224 */ /* 0x000fce00078e0041 */
[C---:B------:R-:W-:Y:S01]  /*ab10*/  HMMA.16816.F32 R64, R16.reuse, R66, RZ ;  /* 0x000000421040723c */ /* 0x040fe200000018ff */
[----:B------:R-:W-:Y:S02]  /*ab20*/  IMAD.MOV.U32 R56, RZ, RZ, R12 ;  /* 0x000000ffff387224 */ /* 0x000fe400078e000c */
[----:B------:R-:W-:Y:S02]  /*ab30*/  IMAD.MOV.U32 R57, RZ, RZ, R13 ;  /* 0x000000ffff397224 */ /* 0x000fe400078e000d */
[----:B------:R-:W-:Y:S02]  /*ab40*/  IMAD.MOV.U32 R89, RZ, RZ, R14 ;  /* 0x000000ffff597224 */ /* 0x000fe400078e000e */
[----:B------:R-:W-:Y:S01]  /*ab50*/  IMAD.MOV.U32 R88, RZ, RZ, R15 ;  /* 0x000000ffff587224 */ /* 0x000fe200078e000f */
[----:B------:R-:W-:Y:S01]  /*ab60*/  HMMA.16816.F32 R16, R16, R62, RZ ;  /* 0x0000003e1010723c */ /* 0x000fe200000018ff */
[----:B------:R-:W-:Y:S06]  /*ab70*/  LDSM.16.M88.4 R12, [R222] ;  /* 0x00000000de0c783b */ /* 0x000fec0000000200 */
[----:B------:R-:W-:Y:S01]  /*ab80*/  IMAD.MOV.U32 R62, RZ, RZ, R44 ;  /* 0x000000ffff3e7224 */ /* 0x000fe200078e002c */
[----:B------:R-:W-:Y:S01]  /*ab90*/  HMMA.16816.F32 R112, R4, R34, R112 ;  /* 0x000000220470723c */ /* 0x000fe20000001870 */
[----:B------:R-:W1:Y:S01]  /*aba0*/  LDSM.16.M88.4 R4, [R219+0x2000] ;  /* 0x00200000db04783b */ /* 0x000e620000000200 */
[----:B------:R-:W-:-:S06]  /*abb0*/  IMAD.MOV.U32 R63, RZ, RZ, R33 ;  /* 0x000000ffff3f7224 */ /* 0x000fcc00078e0021 */
[C---:B------:R-:W-:Y:S08]  /*abc0*/  HMMA.16816.F32 R48, R8.reuse, R34, R48 ;  /* 0x000000220830723c */ /* 0x040ff00000001830 */
[C---:B------:R-:W-:Y:S08]  /*abd0*/  HMMA.16816.F32 R76, R8.reuse, R46, R76 ;  /* 0x0000002e084c723c */ /* 0x040ff0000000184c */
[C---:B------:R-:W-:Y:S08]  /*abe0*/  HMMA.16816.F32 R64, R8.reuse, R30, R64 ;  /* 0x0000001e0840723c */ /* 0x040ff00000001840 */
[----:B------:R-:W-:Y:S01]  /*abf0*/  HMMA.16816.F32 R16, R8, R22, R16 ;  /* 0x000000160810723c */ /* 0x000fe20000001810 */
[----:B------:R-:W2:Y:S07]  /*ac00*/  LDSM.16.M88.4 R8, [R219] ;  /* 0x00000000db08783b */ /* 0x000eae0000000200 */
[----:B-1----:R-:W-:Y:S07]  /*ac10*/  HMMA.16816.F32 R44, R4, R12, R204 ;  /* 0x0000000c042c723c */ /* 0x002fee00000018cc */
[----:B------:R-:W-:-:S02]  /*ac20*/  IMAD.MOV.U32 R205, RZ, RZ, R32 ;  /* 0x000000ffffcd7224 */ /* 0x000fc400078e0020 */
[----:B------:R-:W-:Y:S02]  /*ac30*/  IMAD.MOV.U32 R206, RZ, RZ, R29 ;  /* 0x000000ffffce7224 */ /* 0x000fe400078e001d */
[----:B------:R-:W-:Y:S02]  /*ac40*/  IMAD.MOV.U32 R207, RZ, RZ, R28 ;  /* 0x000000ffffcf7224 */ /* 0x000fe400078e001c */
[----:B------:R-:W-:Y:S01]  /*ac50*/  HMMA.16816.F32 R28, R4, R14, R112 ;  /* 0x0000000e041c723c */ /* 0x000fe20000001870 */
[----:B------:R-:W-:Y:S02]  /*ac60*/  IMAD.MOV.U32 R204, RZ, RZ, R205 ;  /* 0x000000ffffcc7224 */ /* 0x000fe400078e00cd */
[----:B------:R-:W-:Y:S02]  /*ac70*/  IMAD.MOV.U32 R205, RZ, RZ, R206 ;  /* 0x000000ffffcd7224 */ /* 0x000fe400078e00ce */
[----:B------:R-:W-:Y:S02]  /*ac80*/  IMAD.MOV.U32 R206, RZ, RZ, R207 ;  /* 0x000000ffffce7224 */ /* 0x000fe400078e00cf */
[----:B------:R-:W-:-:S02]  /*ac90*/  IMAD.MOV.U32 R112, RZ, RZ, R58 ;  /* 0x000000ffff707224 */ /* 0x000fc400078e003a */
[----:B------:R-:W-:Y:S02]  /*aca0*/  IMAD.MOV.U32 R113, RZ, RZ, R59 ;  /* 0x000000ffff717224 */ /* 0x000fe400078e003b */
[----:B------:R-:W-:Y:S02]  /*acb0*/  IMAD.MOV.U32 R114, RZ, RZ, R90 ;  /* 0x000000ffff727224 */ /* 0x000fe400078e005a */
[----:B------:R-:W-:Y:S02]  /*acc0*/  IMAD.MOV.U32 R115, RZ, RZ, R91 ;  /* 0x000000ffff737224 */ /* 0x000fe400078e005b */
[----:B------:R-:W-:Y:S02]  /*acd0*/  IMAD.MOV.U32 R58, RZ, RZ, R89 ;  /* 0x000000ffff3a7224 */ /* 0x000fe400078e0059 */
[----:B------:R-:W-:Y:S01]  /*ace0*/  IMAD.MOV.U32 R59, RZ, RZ, R88 ;  /* 0x000000ffff3b7224 */ /* 0x000fe200078e0058 */
[----:B--2---:R-:W-:Y:S01]  /*acf0*/  HMMA.16816.F32 R32, R8, R12, R244 ;  /* 0x0000000c0820723c */ /* 0x004fe200000018f4 */
[----:B------:R-:W-:-:S06]  /*ad00*/  IMAD.MOV.U32 R207, RZ, RZ, R62 ;  /* 0x000000ffffcf7224 */ /* 0x000fcc00078e003e */
[----:B------:R-:W-:Y:S01]  /*ad10*/  IMAD.MOV.U32 R244, RZ, RZ, R63 ;  /* 0x000000fffff47224 */ /* 0x000fe200078e003f */
[C---:B------:R-:W-:Y:S01]  /*ad20*/  HMMA.16816.F32 R20, R8.reuse, R14, R48 ;  /* 0x0000000e0814723c */ /* 0x040fe20000001830 */
[----:B------:R-:W1:Y:S01]  /*ad30*/  LDSM.16.M88.4 R12, [R229] ;  /* 0x00000000e50c783b */ /* 0x000e620000000200 */
[----:B------:R-:W-:Y:S02]  /*ad40*/  IMAD.MOV.U32 R245, RZ, RZ, R80 ;  /* 0x000000fffff57224 */ /* 0x000fe400078e0050 */
[----:B------:R-:W-:Y:S02]  /*ad50*/  IMAD.MOV.U32 R246, RZ, RZ, R81 ;  /* 0x000000fffff67224 */ /* 0x000fe400078e0051 */
[----:B------:R-:W-:Y:S02]  /*ad60*/  IMAD.MOV.U32 R247, RZ, RZ, R82 ;  /* 0x000000fffff77224 */ /* 0x000fe400078e0052 */
[-C--:B-1----:R-:W-:Y:S08]  /*ad70*/  HMMA.16816.F32 R36, R8, R12.reuse, R36 ;  /* 0x0000000c0824723c */ /* 0x082ff00000001824 */
[C---:B------:R-:W-:Y:S08]  /*ad80*/  HMMA.16816.F32 R24, R4.reuse, R12, R24 ;  /* 0x0000000c0418723c */ /* 0x040ff00000001818 */
[-C--:B------:R-:W-:Y:S08]  /*ad90*/  HMMA.16816.F32 R48, R4, R14.reuse, R108 ;  /* 0x0000000e0430723c */ /* 0x080ff0000000186c */
[C---:B------:R-:W-:Y:S01]  /*ada0*/  HMMA.16816.F32 R40, R8.reuse, R14, R40 ;  /* 0x0000000e0828723c */ /* 0x040fe20000001828 */
[----:B------:R-:W1:Y:S07]  /*adb0*/  LDSM.16.M88.4 R12, [R228] ;  /* 0x00000000e40c783b */ /* 0x000e6e0000000200 */
[----:B-1----:R-:W-:Y:S07]  /*adc0*/  HMMA.16816.F32 R88, R8, R12, R248 ;  /* 0x0000000c0858723c */ /* 0x002fee00000018f8 */
[----:B------:R-:W-:-:S02]  /*add0*/  IMAD.MOV.U32 R250, RZ, RZ, R61 ;  /* 0x000000fffffa7224 */ /* 0x000fc400078e003d */
[----:B------:R-:W-:Y:S02]  /*ade0*/  IMAD.MOV.U32 R251, RZ, RZ, R60 ;  /* 0x000000fffffb7224 */ /* 0x000fe400078e003c */
[----:B------:R-:W-:Y:S01]  /*adf0*/  HMMA.16816.F32 R60, R4, R12, R128 ;  /* 0x0000000c043c723c */ /* 0x000fe20000001880 */
[----:B------:R-:W-:Y:S02]  /*ae00*/  IMAD.MOV.U32 R248, RZ, RZ, R83 ;  /* 0x000000fffff87224 */ /* 0x000fe400078e0053 */
[----:B------:R-:W-:-:S04]  /*ae10*/  IMAD.MOV.U32 R249, RZ, RZ, R92 ;  /* 0x000000fffff97224 */ /* 0x000fc800078e005c */
[----:B------:R-:W-:Y:S01]  /*ae20*/  IMAD.MOV.U32 R128, RZ, RZ, R96 ;  /* 0x000000ffff807224 */ /* 0x000fe200078e0060 */
[----:B------:R-:W-:Y:S01]  /*ae30*/  HMMA.16816.F32 R80, R8, R14, R84 ;  /* 0x0000000e0850723c */ /* 0x000fe20000001854 */
[----:B------:R-:W-:Y:S02]  /*ae40*/  IMAD.MOV.U32 R129, RZ, RZ, R97 ;  /* 0x000000ffff817224 */ /* 0x000fe400078e0061 */
[----:B------:R-:W-:Y:S02]  /*ae50*/  IMAD.MOV.U32 R130, RZ, RZ, R98 ;  /* 0x000000ffff827224 */ /* 0x000fe400078e0062 */
[----:B------:R-:W-:-:S03]  /*ae60*/  IMAD.MOV.U32 R131, RZ, RZ, R99 ;  /* 0x000000ffff837224 */ /* 0x000fc600078e0063 */
[----:B------:R-:W-:Y:S01]  /*ae70*/  HMMA.16816.F32 R96, R4, R14, R104 ;  /* 0x0000000e0460723c */ /* 0x000fe20000001868 */
[----:B------:R-:W1:Y:S06]  /*ae80*/  LDSM.16.M88.4 R12, [R227] ;  /* 0x00000000e30c783b */ /* 0x000e6c0000000200 */
[----:B------:R-:W-:Y:S02]  /*ae90*/  IMAD.MOV.U32 R104, RZ, RZ, R93 ;  /* 0x000000ffff687224 */ /* 0x000fe400078e005d */
[----:B------:R-:W-:Y:S02]  /*aea0*/  IMAD.MOV.U32 R105, RZ, RZ, R94 ;  /* 0x000000ffff697224 */ /* 0x000fe400078e005e */
[----:B------:R-:W-:-:S02]  /*aeb0*/  IMAD.MOV.U32 R106, RZ, RZ, R95 ;  /* 0x000000ffff6a7224 */ /* 0x000fc400078e005f */
[----:B------:R-:W-:Y:S01]  /*aec0*/  IMAD.MOV.U32 R107, RZ, RZ, R232 ;  /* 0x000000ffff6b7224 */ /* 0x000fe200078e00e8 */
[-C--:B-1----:R-:W-:Y:S08]  /*aed0*/  HMMA.16816.F32 R100, R8, R12.reuse, R100 ;  /* 0x0000000c0864723c */ /* 0x082ff00000001864 */
[C---:B------:R-:W-:Y:S07]  /*aee0*/  HMMA.16816.F32 R92, R4.reuse, R12, R124 ;  /* 0x0000000c045c723c */ /* 0x040fee000000187c */
[----:B------:R-:W-:Y:S01]  /*aef0*/  IMAD.MOV.U32 R124, RZ, RZ, R231 ;  /* 0x000000ffff7c7224 */ /* 0x000fe200078e00e7 */
[----:B------:R-:W-:Y:S01]  /*af00*/  HMMA.16816.F32 R108, R4, R14, R116 ;  /* 0x0000000e046c723c */ /* 0x000fe20000001874 */
[----:B------:R-:W-:-:S02]  /*af10*/  IMAD.MOV.U32 R125, RZ, RZ, R230 ;  /* 0x000000ffff7d7224 */ /* 0x000fc400078e00e6 */
[----:B------:R-:W-:Y:S02]  /*af20*/  IMAD.MOV.U32 R126, RZ, RZ, R132 ;  /* 0x000000ffff7e7224 */ /* 0x000fe400078e0084 */
[----:B------:R-:W-:-:S03]  /*af30*/  IMAD.MOV.U32 R127, RZ, RZ, R71 ;  /* 0x000000ffff7f7224 */ /* 0x000fc600078e0047 */
        /* <DEDUP_REMOVED lines=10> */
[----:B------:R-:W-:Y:S01]  /*afe0*/  HMMA.16816.F32 R72, R8, R14, R72 ;  /* 0x0000000e0848723c */ /* 0x000fe20000001848 */
[----:B------:R-:W1:Y:S07]  /*aff0*/  LDSM.16.M88.4 R12, [R224] ;  /* 0x00000000e00c783b */ /* 0x000e6e0000000200 */
[----:B-1----:R-:W-:Y:S07]  /*b000*/  HMMA.16816.F32 R128, R4, R14, R200 ;  /* 0x0000000e0480723c */ /* 0x002fee00000018c8 */
[----:B------:R-:W-:Y:S01]  /*b010*/  IMAD.MOV.U32 R200, RZ, RZ, R134 ;  /* 0x000000ffffc87224 */ /* 0x000fe200078e0086 */
[----:B------:R-:W-:Y:S01]  /*b020*/  HMMA.16816.F32 R244, R8, R12, R244 ;  /* 0x0000000c08f4723c */ /* 0x000fe200000018f4 */
[----:B------:R-:W-:-:S02]  /*b030*/  IMAD.MOV.U32 R201, RZ, RZ, R133 ;  /* 0x000000ffffc97224 */ /* 0x000fc400078e0085 */
[----:B------:R-:W-:Y:S02]  /*b040*/  IMAD.MOV.U32 R202, RZ, RZ, R2 ;  /* 0x000000ffffca7224 */ /* 0x000fe400078e0002 */
[----:B------:R-:W-:-:S03]  /*b050*/  IMAD.MOV.U32 R203, RZ, RZ, R0 ;  /* 0x000000ffffcb7224 */ /* 0x000fc600078e0000 */
[----:B------:R-:W-:Y:S08]  /*b060*/  HMMA.16816.F32 R204, R4, R12, R204 ;  /* 0x0000000c04cc723c */ /* 0x000ff000000018cc */
[----:B------:R-:W-:Y:S02]  /*b070*/  IMAD.MOV.U32 R53, RZ, RZ, R129 ;  /* 0x000000ffff357224 */ /* 0x000fe400078e0081 */
[----:B------:R-:W-:-:S02]  /*b080*/  IMAD.MOV.U32 R52, RZ, RZ, R128 ;  /* 0x000000ffff347224 */ /* 0x000fc400078e0080 */
[----:B------:R-:W-:Y:S02]  /*b090*/  IMAD.MOV.U32 R132, RZ, RZ, R130 ;  /* 0x000000ffff847224 */ /* 0x000fe400078e0082 */
[----:B------:R-:W-:Y:S02]  /*b0a0*/  IMAD.MOV.U32 R71, RZ, RZ, R131 ;  /* 0x000000ffff477224 */ /* 0x000fe400078e0083 */
[C---:B------:R-:W-:Y:S01]  /*b0b0*/  HMMA.16816.F32 R128, R8.reuse, R14, R64 ;  /* 0x0000000e0880723c */ /* 0x040fe20000001840 */
[----:B------:R-:W1:Y:S07]  /*b0c0*/  LDSM.16.M88.4 R12, [R223] ;  /* 0x00000000df0c783b */ /* 0x000e6e0000000200 */
[-C--:B-1----:R-:W-:Y:S08]  /*b0d0*/  HMMA.16816.F32 R200, R8, R12.reuse, R200 ;  /* 0x0000000c08c8723c */ /* 0x082ff000000018c8 */
[----:B------:R-:W-:Y:S08]  /*b0e0*/  HMMA.16816.F32 R248, R4, R12, R248 ;  /* 0x0000000c04f8723c */ /* 0x000ff000000018f8 */
[----:B------:R-:W-:Y:S01]  /*b0f0*/  HMMA.16816.F32 R64, R8, R14, R16 ;  /* 0x0000000e0840723c */ /* 0x000fe20000001810 */
[----:B------:R-:W-:Y:S06]  /*b100*/  LDSM.16.M88.4 R8, [R220] ;  /* 0x00000000dc08783b */ /* 0x000fec0000000200 */
[----:B------:R-:W-:-:S02]  /*b110*/  IMAD.MOV.U32 R19, RZ, RZ, R53 ;  /* 0x000000ffff137224 */ /* 0x000fc400078e0035 */
[----:B------:R-:W-:Y:S02]  /*b120*/  IMAD.MOV.U32 R2, RZ, RZ, R202 ;  /* 0x000000ffff027224 */ /* 0x000fe400078e00ca */
[----:B------:R-:W-:Y:S02]  /*b130*/  IMAD.MOV.U32 R54, RZ, RZ, R201 ;  /* 0x000000ffff367224 */ /* 0x000fe400078e00c9 */
[----:B------:R-:W-:Y:S02]  /*b140*/  IMAD.MOV.U32 R133, RZ, RZ, R200 ;  /* 0x000000ffff857224 */ /* 0x000fe400078e00c8 */
[----:B------:R-:W-:Y:S02]  /*b150*/  IMAD.MOV.U32 R134, RZ, RZ, R203 ;  /* 0x000000ffff867224 */ /* 0x000fe400078e00cb */
[----:B------:R-:W-:Y:S01]  /*b160*/  HMMA.16816.F32 R200, R4, R14, R56 ;  /* 0x0000000e04c8723c */ /* 0x000fe20000001838 */
[----:B------:R-:W-:Y:S01]  /*b170*/  LDSM.16.M88.4 R4, [R220+0x2000] ;  /* 0x00200000dc04783b */ /* 0x000fe20000000200 */
[----:B------:R-:W-:-:S02]  /*b180*/  IMAD.MOV.U32 R18, RZ, RZ, R52 ;  /* 0x000000ffff127224 */ /* 0x000fc400078e0034 */
[----:B------:R-:W-:Y:S01]  /*b190*/  IMAD.MOV.U32 R17, RZ, RZ, R2 ;  /* 0x000000ffff117224 */ /* 0x000fe200078e0002 */
[----:B------:R-:W1:Y:S03]  /*b1a0*/  LDSM.16.M88.4 R12, [R216] ;  /* 0x00000000d80c783b */ /* 0x000e660000000200 */
[C---:B-1----:R-:W-:Y:S08]  /*b1b0*/  HMMA.16816.F32 R28, R4.reuse, R14, R28 ;  /* 0x0000000e041c723c */ /* 0x042ff0000000181c */
[----:B------:R-:W-:Y:S11]  /*b1c0*/  HMMA.16816.F32 R56, R4, R12, R44 ;  /* 0x0000000c0438723c */ /* 0x000ff6000000182c */
[----:B------:R-:W-:Y:S05]  /*b1d0*/  @!UPT UIADD3 URZ, URZ, URZ, URZ ;  /* 0x0000003f3f3ff290 */ /* 0x000fea000fffe03f */
        /* <DEDUP_REMOVED lines=9> */
[----:B------:R-:W-:Y:S01]  /*b270*/  HMMA.16816.F32 R56, R8, R12, R32 ;  /* 0x0000000c0838723c */ /* 0x000fe20000001820 */
[----:B------:R-:W1:Y:S01]  /*b280*/  LDSM.16.M88.4 R12, [R216+0x800] ;  /* 0x00080000d80c783b */ /* 0x000e620000000200 */
[----:B------:R-:W-:-:S06]  /*b290*/  IMAD.MOV.U32 R231, RZ, RZ, R30 ;  /* 0x000000ffffe77224 */ /* 0x000fcc00078e001e */
[-C--:B-1----:R-:W-:Y:S08]  /*b2a0*/  HMMA.16816.F32 R32, R8, R12.reuse, R36 ;  /* 0x0000000c0820723c */ /* 0x082ff00000001824 */
[----:B------:R-:W-:Y:S08]  /*b2b0*/  HMMA.16816.F32 R36, R4, R12, R24 ;  /* 0x0000000c0424723c */ /* 0x000ff00000001818 */
[----:B------:R-:W-:Y:S08]  /*b2c0*/  HMMA.16816.F32 R24, R8, R14, R40 ;  /* 0x0000000e0818723c */ /* 0x000ff00000001828 */
[----:B------:R-:W-:-:S02]  /*b2d0*/  IMAD.MOV.U32 R23, RZ, RZ, R32 ;  /* 0x000000ffff177224 */ /* 0x000fc400078e0020 */
[----:B------:R-:W-:Y:S02]  /*b2e0*/  IMAD.MOV.U32 R22, RZ, RZ, R34 ;  /* 0x000000ffff167224 */ /* 0x000fe400078e0022 */
[----:B------:R-:W-:Y:S02]  /*b2f0*/  IMAD.MOV.U32 R21, RZ, RZ, R35 ;  /* 0x000000ffff157224 */ /* 0x000fe400078e0023 */
[----:B------:R-:W-:Y:S02]  /*b300*/  IMAD.MOV.U32 R20, RZ, RZ, R33 ;  /* 0x000000ffff147224 */ /* 0x000fe400078e0021 */
[----:B------:R-:W-:Y:S01]  /*b310*/  HMMA.16816.F32 R32, R4, R14, R48 ;  /* 0x0000000e0420723c */ /* 0x000fe20000001830 */
[----:B------:R-:W1:Y:S11]  /*b320*/  LDSM.16.M88.4 R12, [R216+0x1000] ;  /* 0x00100000d80c783b */ /* 0x000e760000000200 */
[----:B------:R-:W-:Y:S11]  /*b330*/  @!UPT UIADD3 URZ, URZ, URZ, URZ ;  /* 0x0000003f3f3ff290 */ /* 0x000ff6000fffe03f */
[----:B------:R-:W-:Y:S01]  /*b340*/  @!UPT UIADD3 URZ, URZ, URZ, URZ ;  /* 0x0000003f3f3ff290 */ /* 0x000fe2000fffe03f */
[----:B------:R-:W-:Y:S02]  /*b350*/  IMAD.MOV.U32 R51, RZ, RZ, R35 ;  /* 0x000000ffff337224 */ /* 0x000fe400078e0023 */
[----:B------:R-:W-:Y:S02]  /*b360*/  IMAD.MOV.U32 R50, RZ, RZ, R32 ;  /* 0x000000ffff327224 */ /* 0x000fe400078e0020 */
[----:B------:R-:W-:Y:S02]  /*b370*/  IMAD.MOV.U32 R47, RZ, RZ, R34 ;  /* 0x000000ffff2f7224 */ /* 0x000fe400078e0022 */
[----:B------:R-:W-:Y:S02]  /*b380*/  IMAD.MOV.U32 R46, RZ, RZ, R33 ;  /* 0x000000ffff2e7224 */ /* 0x000fe400078e0021 */
[----:B-1----:R-:W-:Y:S07]  /*b390*/  HMMA.16816.F32 R32, R8, R12, R88 ;  /* 0x0000000c0820723c */ /* 0x002fee0000001858 */
[----:B------:R-:W-:-:S02]  /*b3a0*/  IMAD.MOV.U32 R90, RZ, RZ, R23 ;  /* 0x000000ffff5a7224 */ /* 0x000fc400078e0017 */
[----:B------:R-:W-:Y:S11]  /*b3b0*/  IMAD.MOV.U32 R91, RZ, RZ, R22 ;  /* 0x000000ffff5b7224 */ /* 0x000ff600078e0016 */
[----:B------:R-:W-:Y:S04]  /*b3c0*/  @!UPT UIADD3 URZ, URZ, URZ, URZ ;  /* 0x0000003f3f3ff290 */ /* 0x000fe8000fffe03f */
[----:B------:R-:W-:Y:S02]  /*b3d0*/  IMAD.MOV.U32 R43, RZ, RZ, R34 ;  /* 0x000000ffff2b7224 */ /* 0x000fe400078e0022 */
[----:B------:R-:W-:Y:S02]  /*b3e0*/  IMAD.MOV.U32 R42, RZ, RZ, R33 ;  /* 0x000000ffff2a7224 */ /* 0x000fe400078e0021 */
[----:B------:R-:W-:Y:S02]  /*b3f0*/  IMAD.MOV.U32 R41, RZ, RZ, R35 ;  /* 0x000000ffff297224 */ /* 0x000fe400078e0023 */
[----:B------:R-:W-:Y:S02]  /*b400*/  IMAD.MOV.U32 R40, RZ, RZ, R32 ;  /* 0x000000ffff287224 */ /* 0x000fe400078e0020 */
[C---:B------:R-:W-:Y:S08]  /*b410*/  HMMA.16816.F32 R32, R4.reuse, R12, R60 ;  /* 0x0000000c0420723c */ /* 0x040ff0000000183c */
[----:B------:R-:W-:Y:S07]  /*b420*/  HMMA.16816.F32 R60, R4, R14, R96 ;  /* 0x0000000e043c723c */ /* 0x000fee0000001860 */
[----:B------:R-:W-:-:S02]  /*b430*/  IMAD.MOV.U32 R99, RZ, RZ, R21 ;  /* 0x000000ffff637224 */ /* 0x000fc400078e0015 */
[----:B------:R-:W-:Y:S02]  /*b440*/  IMAD.MOV.U32 R97, RZ, RZ, R20 ;  /* 0x000000ffff617224 */ /* 0x000fe400078e0014 */
[----:B------:R-:W-:Y:S01]  /*b450*/  HMMA.16816.F32 R20, R8, R14, R80 ;  /* 0x0000000e0814723c */ /* 0x000fe20000001850 */
[----:B------:R-:W1:Y:S01]  /*b460*/  LDSM.16.M88.4 R12, [R216+0x1800] ;  /* 0x00180000d80c783b */ /* 0x000e620000000200 */
[----:B------:R-:W-:Y:S02]  /*b470*/  IMAD.MOV.U32 R96, RZ, RZ, R31 ;  /* 0x000000ffff607224 */ /* 0x000fe400078e001f */
[----:B------:R-:W-:-:S03]  /*b480*/  IMAD.MOV.U32 R98, RZ, RZ, R17 ;  /* 0x000000ffff627224 */ /* 0x000fc600078e0011 */
[----:B------:R-:W-:Y:S01]  /*b490*/  IMAD.MOV.U32 R80, RZ, RZ, R133 ;  /* 0x000000ffff507224 */ /* 0x000fe200078e0085 */
[----:B-1----:R-:W-:Y:S07]  /*b4a0*/  HMMA.16816.F32 R28, R8, R12, R100 ;  /* 0x0000000c081c723c */ /* 0x002fee0000001864 */
[----:B------:R-:W-:Y:S02]  /*b4b0*/  IMAD.MOV.U32 R100, RZ, RZ, R18 ;  /* 0x000000ffff647224 */ /* 0x000fe400078e0012 */
[----:B------:R-:W-:-:S02]  /*b4c0*/  IMAD.MOV.U32 R101, RZ, RZ, R19 ;  /* 0x000000ffff657224 */ /* 0x000fc400078e0013 */
[----:B------:R-:W-:Y:S02]  /*b4d0*/  IMAD.MOV.U32 R103, RZ, RZ, R71 ;  /* 0x000000ffff677224 */ /* 0x000fe400078e0047 */
[----:B------:R-:W-:-:S11]  /*b4e0*/  IMAD.MOV.U32 R102, RZ, RZ, R132 ;  /* 0x000000ffff667224 */ /* 0x000fd600078e0084 */
[----:B------:R-:W-:Y:S02]  /*b4f0*/  IMAD.MOV.U32 R83, RZ, RZ, R29 ;  /* 0x000000ffff537224 */ /* 0x000fe400078e001d */
[----:B------:R-:W-:Y:S02]  /*b500*/  IMAD.MOV.U32 R82, RZ, RZ, R31 ;  /* 0x000000ffff527224 */ /* 0x000fe400078e001f */
[----:B------:R-:W-:Y:S02]  /*b510*/  IMAD.MOV.U32 R81, RZ, RZ, R28 ;  /* 0x000000ffff517224 */ /* 0x000fe400078e001c */
[----:B------:R-:W-:Y:S02]  /*b520*/  IMAD.MOV.U32 R133, RZ, RZ, R30 ;  /* 0x000000ffff857224 */ /* 0x000fe400078e001e */
[----:B------:R-:W-:Y:S07]  /*b530*/  HMMA.16816.F32 R28, R4, R12, R92 ;  /* 0x0000000c041c723c */ /* 0x000fee000000185c */
[----:B------:R-:W-:-:S02]  /*b540*/  IMAD.MOV.U32 R95, RZ, RZ, R16 ;  /* 0x000000ffff5f7224 */ /* 0x000fc400078e0010 */
[----:B------:R-:W-:Y:S01]  /*b550*/  HMMA.16816.F32 R16, R4, R14, R108 ;  /* 0x0000000e0410723c */ /* 0x000fe2000000186c */
[----:B------:R-:W-:Y:S02]  /*b560*/  IMAD.MOV.U32 R94, RZ, RZ, R51 ;  /* 0x000000ffff5e7224 */ /* 0x000fe400078e0033 */
[----:B------:R-:W-:Y:S02]  /*b570*/  IMAD.MOV.U32 R51, RZ, RZ, R45 ;  /* 0x000000ffff337224 */ /* 0x000fe400078e002d */
[----:B------:R-:W-:Y:S02]  /*b580*/  IMAD.MOV.U32 R92, RZ, RZ, R134 ;  /* 0x000000ffff5c7224 */ /* 0x000fe400078e0086 */
[----:B------:R-:W-:Y:S02]  /*b590*/  IMAD.MOV.U32 R108, RZ, RZ, R80 ;  /* 0x000000ffff6c7224 */ /* 0x000fe400078e0050 */
[----:B------:R-:W-:Y:S02]  /*b5a0*/  IMAD.MOV.U32 R110, RZ, RZ, R96 ;  /* 0x000000ffff6e7224 */ /* 0x000fe400078e0060 */
[----:B------:R-:W-:-:S02]  /*b5b0*/  IMAD.MOV.U32 R111, RZ, RZ, R98 ;  /* 0x000000ffff6f7224 */ /* 0x000fc400078e0062 */
[----:B------:R-:W-:Y:S02]  /*b5c0*/  IMAD.MOV.U32 R98, RZ, RZ, R43 ;  /* 0x000000ffff627224 */ /* 0x000fe400078e002b */
[----:B------:R-:W-:Y:S02]  /*b5d0*/  IMAD.MOV.U32 R80, RZ, RZ, R41 ;  /* 0x000000ffff507224 */ /* 0x000fe400078e0029 */
[----:B------:R-:W-:Y:S02]  /*b5e0*/  IMAD.MOV.U32 R96, RZ, RZ, R40 ;  /* 0x000000ffff607224 */ /* 0x000fe400078e0028 */
[----:B------:R-:W-:-:S05]  /*b5f0*/  IMAD.MOV.U32 R93, RZ, RZ, R95 ;  /* 0x000000ffff5d7224 */ /* 0x000fca00078e005f */
[----:B------:R-:W-:Y:S02]  /*b600*/  IMAD.MOV.U32 R49, RZ, RZ, R18 ;  /* 0x000000ffff317224 */ /* 0x000fe400078e0012 */
[----:B------:R-:W-:Y:S02]  /*b610*/  IMAD.MOV.U32 R48, RZ, RZ, R17 ;  /* 0x000000ffff307224 */ /* 0x000fe400078e0011 */
[----:B------:R-:W-:Y:S02]  /*b620*/  IMAD.MOV.U32 R109, RZ, RZ, R19 ;  /* 0x000000ffff6d7224 */ /* 0x000fe400078e0013 */
[----:B------:R-:W-:Y:S02]  /*b630*/  IMAD.MOV.U32 R71, RZ, RZ, R16 ;  /* 0x000000ffff477224 */ /* 0x000fe400078e0010 */
[----:B------:R-:W-:Y:S01]  /*b640*/  HMMA.16816.F32 R16, R8, R14, R84 ;  /* 0x0000000e0810723c */ /* 0x000fe20000001854 */
[----:B------:R-:W1:Y:S06]  /*b650*/  LDSM.16.M88.4 R12, [R216+0x2000] ;  /* 0x00200000d80c783b */ /* 0x000e6c0000000200 */
[----:B------:R-:W-:-:S02]  /*b660*/  IMAD.MOV.U32 R85, RZ, RZ, R103 ;  /* 0x000000ffff557224 */ /* 0x000fc400078e0067 */
[----:B------:R-:W-:Y:S02]  /*b670*/  IMAD.MOV.U32 R84, RZ, RZ, R102 ;  /* 0x000000ffff547224 */ /* 0x000fe400078e0066 */
[----:B------:R-:W-:Y:S02]  /*b680*/  IMAD.MOV.U32 R103, RZ, RZ, R50 ;  /* 0x000000ffff677224 */ /* 0x000fe400078e0032 */
[----:B------:R-:W-:Y:S02]  /*b690*/  IMAD.MOV.U32 R102, RZ, RZ, R46 ;  /* 0x000000ffff667224 */ /* 0x000fe400078e002e */
[----:B------:R-:W-:Y:S01]  /*b6a0*/  IMAD.MOV.U32 R50, RZ, RZ, R44 ;  /* 0x000000ffff327224 */ /* 0x000fe200078e002c */
[----:B-1----:R-:W-:Y:S08]  /*b6b0*/  HMMA.16816.F32 R112, R8, R12, R112 ;  /* 0x0000000c0870723c */ /* 0x002ff00000001870 */
[-C--:B------:R-:W-:Y:S11]  /*b6c0*/  HMMA.16816.F32 R120, R4, R14.reuse, R120 ;  /* 0x0000000e0478723c */ /* 0x080ff60000001878 */
[----:B------:R-:W-:Y:S05]  /*b6d0*/  @!UPT UIADD3 URZ, URZ, URZ, URZ ;  /* 0x0000003f3f3ff290 */ /* 0x000fea000fffe03f */
[----:B------:R-:W-:Y:S02]  /*b6e0*/  IMAD.MOV.U32 R89, RZ, RZ, R113 ;  /* 0x000000ffff597224 */ /* 0x000fe400078e0071 */
[----:B------:R-:W-:Y:S02]  /*b6f0*/  IMAD.MOV.U32 R86, RZ, RZ, R112 ;  /* 0x000000ffff567224 */ /* 0x000fe400078e0070 */
[----:B------:R-:W-:Y:S02]  /*b700*/  IMAD.MOV.U32 R112, RZ, RZ, R100 ;  /* 0x000000ffff707224 */ /* 0x000fe400078e0064 */
[----:B------:R-:W-:Y:S02]  /*b710*/  IMAD.MOV.U32 R113, RZ, RZ, R101 ;  /* 0x000000ffff717224 */ /* 0x000fe400078e0065 */
[----:B------:R-:W-:Y:S02]  /*b720*/  IMAD.MOV.U32 R100, RZ, RZ, R47 ;  /* 0x000000ffff647224 */ /* 0x000fe400078e002f */
[----:B------:R-:W-:Y:S01]  /*b730*/  IMAD.MOV.U32 R101, RZ, RZ, R42 ;  /* 0x000000ffff657224 */ /* 0x000fe200078e002a */
[----:B------:R-:W-:Y:S01]  /*b740*/  HMMA.16816.F32 R44, R8, R14, R76 ;  /* 0x0000000e082c723c */ /* 0x000fe2000000184c */
[----:B------:R-:W-:-:S02]  /*b750*/  IMAD.MOV.U32 R88, RZ, RZ, R115 ;  /* 0x000000ffff587224 */ /* 0x000fc400078e0073 */
[----:B------:R-:W-:Y:S02]  /*b760*/  IMAD.MOV.U32 R134, RZ, RZ, R121 ;  /* 0x000000ffff867224 */ /* 0x000fe400078e0079 */
[----:B------:R-:W-:Y:S02]  /*b770*/  IMAD.MOV.U32 R132, RZ, RZ, R114 ;  /* 0x000000ffff847224 */ /* 0x000fe400078e0072 */
[----:B------:R-:W-:Y:S01]  /*b780*/  IMAD.MOV.U32 R115, RZ, RZ, R122 ;  /* 0x000000ffff737224 */ /* 0x000fe200078e007a */
[----:B------:R-:W-:Y:S01]  /*b790*/  HMMA.16816.F32 R40, R4, R12, R104 ;  /* 0x0000000c0428723c */ /* 0x000fe20000001868 */
[----:B------:R-:W1:Y:S01]  /*b7a0*/  LDSM.16.M88.4 R12, [R216+0x2800] ;  /* 0x00280000d80c783b */ /* 0x000e620000000200 */
[----:B------:R-:W-:Y:S02]  /*b7b0*/  IMAD.MOV.U32 R121, RZ, RZ, R113 ;  /* 0x000000ffff797224 */ /* 0x000fe400078e0071 */
[----:B------:R-:W-:Y:S02]  /*b7c0*/  IMAD.MOV.U32 R114, RZ, RZ, R123 ;  /* 0x000000ffff727224 */ /* 0x000fe400078e007b */
[----:B------:R-:W-:-:S02]  /*b7d0*/  IMAD.MOV.U32 R122, RZ, RZ, R84 ;  /* 0x000000ffff7a7224 */ /* 0x000fc400078e0054 */
        /* <DEDUP_REMOVED lines=8> */
[----:B------:R-:W-:Y:S01]  /*b860*/  IMAD.MOV.U32 R91, RZ, RZ, R50 ;  /* 0x000000ffff5b7224 */ /* 0x000fe200078e0032 */
[----:B-1----:R-:W-:Y:S08]  /*b870*/  HMMA.16816.F32 R104, R8, R12, R124 ;  /* 0x0000000c0868723c */ /* 0x002ff0000000187c */
[----:B------:R-:W-:Y:S11]  /*b880*/  HMMA.16816.F32 R124, R4, R14, R208 ;  /* 0x0000000e047c723c */ /* 0x000ff600000018d0 */
[----:B------:R-:W-:Y:S05]  /*b890*/  @!UPT UIADD3 URZ, URZ, URZ, URZ ;  /* 0x0000003f3f3ff290 */ /* 0x000fea000fffe03f */
        /* <DEDUP_REMOVED lines=13> */
[----:B------:R-:W-:Y:S01]  /*b970*/  IMAD.MOV.U32 R122, RZ, RZ, R113 ;  /* 0x000000ffff7a7224 */ /* 0x000fe200078e0071 */
        /* <DEDUP_REMOVED lines=15> */
[----:B------:R-:W-:Y:S01]  /*ba70*/  HMMA.16816.F32 R88, R8, R14, R72 ;  /* 0x0000000e0858723c */ /* 0x000fe20000001848 */
[----:B------:R-:W1:Y:S01]  /*ba80*/  LDSM.16.M88.4 R12, [R216+0x3000] ;  /* 0x00300000d80c783b */ /* 0x000e620000000200 */
[----:B------:R-:W-:-:S02]  /*ba90*/  IMAD.MOV.U32 R110, RZ, RZ, R100 ;  /* 0x000000ffff6e7224 */ /* 0x000fc400078e0064 */
[----:B------:R-:W-:Y:S02]  /*baa0*/  IMAD.MOV.U32 R100, RZ, RZ, R99 ;  /* 0x000000ffff647224 */ /* 0x000fe400078e0063 */
[----:B------:R-:W-:Y:S02]  /*bab0*/  IMAD.MOV.U32 R99, RZ, RZ, R127 ;  /* 0x000000ffff637224 */ /* 0x000fe400078e007f */
[----:B------:R-:W-:Y:S01]  /*bac0*/  IMAD.MOV.U32 R127, RZ, RZ, R104 ;  /* 0x000000ffff7f7224 */ /* 0x000fe200078e0068 */
[C---:B-1----:R-:W-:Y:S07]  /*bad0*/  HMMA.16816.F32 R116, R8.reuse, R12, R244 ;  /* 0x0000000c0874723c */ /* 0x042fee00000018f4 */
[----:B------:R-:W-:Y:S01]  /*bae0*/  IMAD.MOV.U32 R246, RZ, RZ, R121 ;  /* 0x000000fffff67224 */ /* 0x000fe200078e0079 */
[----:B------:R-:W-:Y:S01]  /*baf0*/  HMMA.16816.F32 R128, R8, R14, R128 ;  /* 0x0000000e0880723c */ /* 0x000fe20000001880 */
[----:B------:R-:W1:Y:S01]  /*bb00*/  S2R R121, SR_TID.X ;  /* 0x0000000000797919 */ /* 0x000e620000002100 */
[----:B------:R-:W-:-:S02]  /*bb10*/  IMAD.MOV.U32 R247, RZ, RZ, R122 ;  /* 0x000000fffff77224 */ /* 0x000fc400078e007a */
[----:B------:R-:W-:Y:S02]  /*bb20*/  IMAD.MOV.U32 R122, RZ, RZ, R106 ;  /* 0x000000ffff7a7224 */ /* 0x000fe400078e006a */
[----:B------:R-:W-:Y:S02]  /*bb30*/  IMAD.MOV.U32 R106, RZ, RZ, R109 ;  /* 0x000000ffff6a7224 */ /* 0x000fe400078e006d */
[----:B------:R-:W-:Y:S02]  /*bb40*/  IMAD.MOV.U32 R109, RZ, RZ, R0 ;  /* 0x000000ffff6d7224 */ /* 0x000fe400078e0000 */
[----:B------:R-:W-:Y:S02]  /*bb50*/  IMAD.U32 R0, RZ, RZ, UR4 ;  /* 0x00000004ff007e24 */ /* 0x000fe4000f8e00ff */
[----:B------:R-:W-:Y:S02]  /*bb60*/  IMAD.MOV.U32 R244, RZ, RZ, R79 ;  /* 0x000000fffff47224 */ /* 0x000fe400078e004f */
[----:B------:R-:W-:-:S02]  /*bb70*/  IMAD.MOV.U32 R79, RZ, RZ, R106 ;  /* 0x000000ffff4f7224 */ /* 0x000fc400078e006a */
[----:B------:R-:W-:Y:S02]  /*bb80*/  IMAD.MOV.U32 R78, RZ, RZ, R117 ;  /* 0x000000ffff4e7224 */ /* 0x000fe400078e0075 */
[----:B------:R-:W-:Y:S02]  /*bb90*/  IMAD.MOV.U32 R77, RZ, RZ, R119 ;  /* 0x000000ffff4d7224 */ /* 0x000fe400078e0077 */
[----:B------:R-:W-:Y:S02]  /*bba0*/  IMAD.MOV.U32 R73, RZ, RZ, R118 ;  /* 0x000000ffff497224 */ /* 0x000fe400078e0076 */
[----:B------:R-:W-:Y:S02]  /*bbb0*/  IMAD.MOV.U32 R104, RZ, RZ, R116 ;  /* 0x000000ffff687224 */ /* 0x000fe400078e0074 */
[----:B------:R-:W-:Y:S01]  /*bbc0*/  HMMA.16816.F32 R116, R4, R12, R204 ;  /* 0x0000000c0474723c */ /* 0x000fe200000018cc */
[----:B-1----:R-:W-:Y:S02]  /*bbd0*/  IMAD.SHL.U32 R121, R121, 0x2, RZ ;  /* 0x0000000279797824 */ /* 0x002fe400078e00ff */
[----:B------:R-:W-:-:S02]  /*bbe0*/  IMAD.MOV.U32 R106, RZ, RZ, R93 ;  /* 0x000000ffff6a7224 */ /* 0x000fc400078e005d */
[----:B------:R-:W-:Y:S01]  /*bbf0*/  IMAD.MOV.U32 R245, RZ, RZ, R120 ;  /* 0x000000fffff57224 */ /* 0x000fe200078e0078 */
[----:B------:R-:W-:Y:S01]  /*bc00*/  LOP3.LUT R121, R121, 0x6, RZ, 0xc0, !PT ;  /* 0x0000000679797812 */ /* 0x000fe200078ec0ff */
[----:B------:R-:W-:Y:S01]  /*bc10*/  IMAD.MOV.U32 R120, RZ, RZ, R109 ;  /* 0x000000ffff787224 */ /* 0x000fe200078e006d */
[----:B------:R-:W-:Y:S01]  /*bc20*/  HMMA.16816.F32 R204, R4, R14, R124 ;  /* 0x0000000e04cc723c */ /* 0x000fe2000000187c */
[----:B------:R-:W1:Y:S01]  /*bc30*/  LDSM.16.M88.4 R12, [R216+0x3800] ;  /* 0x00380000d80c783b */ /* 0x000e620000000200 */
[----:B------:R-:W-:-:S04]  /*bc40*/  DEPBAR.LE SB0, 0x0 ;  /* 0x000080000000791a */ /* 0x000fc80000000000 */
[----:B------:R-:W-:Y:S02]  /*bc50*/  IMAD R0, R0, 0x80, R121 ;  /* 0x0000008000007824 */ /* 0x000fe400078e0279 */
[----:B------:R-:W-:Y:S02]  /*bc60*/  IMAD.MOV.U32 R121, RZ, RZ, R2 ;  /* 0x000000ffff797224 */ /* 0x000fe400078e0002 */
[----:B------:R-:W-:Y:S01]  /*bc70*/  IMAD.MOV.U32 R125, RZ, RZ, R105 ;  /* 0x000000ffff7d7224 */ /* 0x000fe200078e0069 */
[C---:B------:R-:W-:Y:S01]  /*bc80*/  ISETP.GE.AND P0, PT, R0.reuse, R240, PT ;  /* 0x000000f00000720c */ /* 0x040fe20003f06270 */
[----:B------:R-:W-:Y:S01]  /*bc90*/  IMAD.MOV.U32 R127, RZ, RZ, R122 ;  /* 0x000000ffff7f7224 */ /* 0x000fe200078e007a */
[C---:B------:R-:W-:Y:S01]  /*bca0*/  IADD3 R2, R0.reuse, 0x1, RZ ;  /* 0x0000000100027810 */ /* 0x040fe20007ffe0ff */
[----:B------:R-:W-:Y:S01]  /*bcb0*/  IMAD.MOV.U32 R105, RZ, RZ, R100 ;  /* 0x000000ffff697224 */ /* 0x000fe200078e0064 */
[----:B------:R-:W-:Y:S01]  /*bcc0*/  ISETP.LT.OR P0, PT, R0, R236, P0 ;  /* 0x000000ec0000720c */ /* 0x000fe20000701670 */
[----:B------:R-:W-:Y:S01]  /*bcd0*/  IMAD.MOV.U32 R75, RZ, RZ, R127 ;  /* 0x000000ffff4b7224 */ /* 0x000fe200078e007f */
[----:B------:R-:W-:Y:S01]  /*bce0*/  ISETP.GE.AND P6, PT, R2, R240, PT ;  /* 0x000000f00200720c */ /* 0x000fe20003fc6270 */
[----:B------:R-:W-:Y:S01]  /*bcf0*/  IMAD.MOV.U32 R127, RZ, RZ, R92 ;  /* 0x000000ffff7f7224 */ /* 0x000fe200078e005c */
[----:B------:R-:W-:Y:S01]  /*bd00*/  FSEL R93, R56, -INF , !P0 ;  /* 0xff800000385d7808 */ /* 0x000fe20004000000 */
[----:B------:R-:W-:Y:S01]  /*bd10*/  IMAD.MOV.U32 R56, RZ, RZ, R87 ;  /* 0x000000ffff387224 */ /* 0x000fe200078e0057 */
[----:B------:R-:W-:-:S02]  /*bd20*/  ISETP.GE.AND P5, PT, R2, R239, PT ;  /* 0x000000ef0200720c */ /* 0x000fc40003fa6270 */
[CC--:B------:R-:W-:Y:S01]  /*bd30*/  ISETP.GE.AND P2, PT, R2.reuse, R238.reuse, PT ;  /* 0x000000ee0200720c */ /* 0x0c0fe20003f46270 */
[----:B------:R-:W-:Y:S01]  /*bd40*/  IMAD.MOV.U32 R74, RZ, RZ, R204 ;  /* 0x000000ffff4a7224 */ /* 0x000fe200078e00cc */
[----:B------:R-:W-:Y:S01]  /*bd50*/  ISETP.GE.AND P4, PT, R2, R237, PT ;  /* 0x000000ed0200720c */ /* 0x000fe20003f86270 */
[----:B------:R-:W-:Y:S01]  /*bd60*/  IMAD.MOV.U32 R126, RZ, RZ, R205 ;  /* 0x000000ffff7e7224 */ /* 0x000fe200078e00cd */
[C---:B------:R-:W-:Y:S01]  /*bd70*/  ISETP.GE.AND P3, PT, R0.reuse, R239, PT ;  /* 0x000000ef0000720c */ /* 0x040fe20003f66270 */
[----:B------:R-:W-:Y:S01]  /*bd80*/  IMAD.MOV.U32 R210, RZ, RZ, R206 ;  /* 0x000000ffffd27224 */ /* 0x000fe200078e00ce */
[C---:B------:R-:W-:Y:S01]  /*bd90*/  ISETP.GE.AND P1, PT, R0.reuse, R238, PT ;  /* 0x000000ee0000720c */ /* 0x040fe20003f26270 */
[----:B------:R-:W-:Y:S01]  /*bda0*/  IMAD.MOV.U32 R72, RZ, RZ, R207 ;  /* 0x000000ffff487224 */ /* 0x000fe200078e00cf */
[----:B------:R-:W-:Y:S02]  /*bdb0*/  ISETP.GE.AND P0, PT, R0, R237, PT ;  /* 0x000000ed0000720c */ /* 0x000fe40003f06270 */
[----:B------:R-:W-:-:S02]  /*bdc0*/  ISETP.LT.OR P6, PT, R2, R236, P6 ;  /* 0x000000ec0200720c */ /* 0x000fc400037c1670 */
[C---:B------:R-:W-:Y:S02]  /*bdd0*/  ISETP.LT.OR P5, PT, R2.reuse, R235, P5 ;  /* 0x000000eb0200720c */ /* 0x040fe40002fa1670 */
[CC--:B------:R-:W-:Y:S02]  /*bde0*/  ISETP.LT.OR P2, PT, R2.reuse, R234.reuse, P2 ;  /* 0x000000ea0200720c */ /* 0x0c0fe40001741670 */
[----:B------:R-:W-:Y:S02]  /*bdf0*/  ISETP.LT.OR P4, PT, R2, R233, P4 ;  /* 0x000000e90200720c */ /* 0x000fe40002781670 */
[C---:B------:R-:W-:Y:S01]  /*be00*/  ISETP.LT.OR P3, PT, R0.reuse, R235, P3 ;  /* 0x000000eb0000720c */ /* 0x040fe20001f61670 */
[----:B-1----:R-:W-:Y:S01]  /*be10*/  HMMA.16816.F32 R244, R8, R12, R244 ;  /* 0x0000000c08f4723c */ /* 0x002fe200000018f4 */
[C---:B------:R-:W-:Y:S02]  /*be20*/  ISETP.LT.OR P1, PT, R0.reuse, R234, P1 ;  /* 0x000000ea0000720c */ /* 0x040fe40000f21670 */
[----:B------:R-:W-:-:S02]  /*be30*/  ISETP.LT.OR P0, PT, R0, R233, P0 ;  /* 0x000000e90000720c */ /* 0x000fc40000701670 */
[----:B------:R-:W-:Y:S02]  /*be40*/  IADD3 R2, R0, 0x8, RZ ;  /* 0x0000000800027810 */ /* 0x000fe40007ffe0ff */
[----:B------:R-:W-:Y:S01]  /*be50*/  FSEL R109, R58, -INF , !P3 ;  /* 0xff8000003a6d7808 */ /* 0x000fe20005800000 */
[C---:B------:R-:W-:Y:S01]  /*be60*/  HMMA.16816.F32 R248, R4.reuse, R12, R248 ;  /* 0x0000000c04f8723c */ /* 0x040fe200000018f8 */
[----:B------:R-:W-:Y:S02]  /*be70*/  FSEL R112, R112, -INF , !P1 ;  /* 0xff80000070707808 */ /* 0x000fe40004800000 */
[----:B------:R-:W-:Y:S01]  /*be80*/  FSEL R209, R79, -INF , !P0 ;  /* 0xff8000004fd17808 */ /* 0x000fe20004000000 */
[----:B------:R-:W-:Y:S01]  /*be90*/  IMAD.MOV.U32 R79, RZ, RZ, R113 ;  /* 0x000000ffff4f7224 */ /* 0x000fe200078e0071 */
[----:B------:R-:W-:Y:S01]  /*bea0*/  FSEL R124, R120, -INF , !P2 ;  /* 0xff800000787c7808 */ /* 0x000fe20005000000 */
[----:B------:R-:W-:Y:S01]  /*beb0*/  IMAD.MOV.U32 R120, RZ, RZ, R106 ;  /* 0x000000ffff787224 */ /* 0x000fe200078e006a */
[C---:B------:R-:W-:Y:S01]  /*bec0*/  ISETP.GE.AND P3, PT, R2.reuse, R240, PT ;  /* 0x000000f00200720c */ /* 0x040fe20003f66270 */
[----:B------:R-:W-:Y:S01]  /*bed0*/  IMAD.MOV.U32 R106, RZ, RZ, R84 ;  /* 0x000000ffff6a7224 */ /* 0x000fe200078e0054 */
[C---:B------:R-:W-:Y:S01]  /*bee0*/  ISETP.GE.AND P1, PT, R2.reuse, R239, PT ;  /* 0x000000ef0200720c */ /* 0x040fe20003f26270 */
[----:B------:R-:W-:Y:S01]  /*bef0*/  IMAD.MOV.U32 R84, RZ, RZ, R108 ;  /* 0x000000ffff547224 */ /* 0x000fe200078e006c */
[C---:B------:R-:W-:Y:S01]  /*bf00*/  ISETP.GE.AND P0, PT, R2.reuse, R238, PT ;  /* 0x000000ee0200720c */ /* 0x040fe20003f06270 */
[----:B------:R-:W-:Y:S01]  /*bf10*/  IMAD.MOV.U32 R108, RZ, RZ, R97 ;  /* 0x000000ffff6c7224 */ /* 0x000fe200078e0061 */
[C---:B------:R-:W-:Y:S01]  /*bf20*/  ISETP.GE.AND P2, PT, R2.reuse, R237, PT ;  /* 0x000000ed0200720c */ /* 0x040fe20003f46270 */
[-C--:B------:R-:W-:Y:S01]  /*bf30*/  HMMA.16816.F32 R4, R4, R14.reuse, R200 ;  /* 0x0000000e0404723c */ /* 0x080fe200000018c8 */
[C---:B------:R-:W-:Y:S01]  /*bf40*/  ISETP.LT.OR P3, PT, R2.reuse, R236, P3 ;  /* 0x000000ec0200720c */ /* 0x040fe20001f61670 */
[----:B------:R-:W-:Y:S01]  /*bf50*/  IMAD.MOV.U32 R13, RZ, RZ, R74 ;  /* 0x000000ffff0d7224 */ /* 0x000fe200078e004a */
[C---:B------:R-:W-:Y:S01]  /*bf60*/  ISETP.LT.OR P1, PT, R2.reuse, R235, P1 ;  /* 0x000000eb0200720c */ /* 0x040fe20000f21670 */
[----:B------:R-:W-:Y:S01]  /*bf70*/  IMAD.MOV.U32 R74, RZ, RZ, R125 ;  /* 0x000000ffff4a7224 */ /* 0x000fe200078e007d */
[C---:B------:R-:W-:Y:S01]  /*bf80*/  ISETP.LT.OR P0, PT, R2.reuse, R234, P0 ;  /* 0x000000ea0200720c */ /* 0x040fe20000701670 */
[----:B------:R-:W-:Y:S01]  /*bf90*/  IMAD.MOV.U32 R125, RZ, RZ, R86 ;  /* 0x000000ffff7d7224 */ /* 0x000fe200078e0056 */
[----:B------:R-:W-:Y:S01]  /*bfa0*/  ISETP.LT.OR P2, PT, R2, R233, P2 ;  /* 0x000000e90200720c */ /* 0x000fe20001741670 */
[----:B------:R-:W-:Y:S01]  /*bfb0*/  IMAD.MOV.U32 R203, RZ, RZ, R208 ;  /* 0x000000ffffcb7224 */ /* 0x000fe200078e00d0 */
[----:B------:R-:W-:Y:S01]  /*bfc0*/  IADD3 R2, R0, 0x9, RZ ;  /* 0x0000000900027810 */ /* 0x000fe20007ffe0ff */
[----:B------:R-:W-:Y:S01]  /*bfd0*/  IMAD.MOV.U32 R208, RZ, RZ, R110 ;  /* 0x000000ffffd07224 */ /* 0x000fe200078e006e */
[----:B------:R-:W-:Y:S01]  /*bfe0*/  FSEL R232, R232, -INF , !P4 ;  /* 0xff800000e8e87808 */ /* 0x000fe20006000000 */
[----:B------:R-:W-:Y:S01]  /*bff0*/  IMAD.MOV.U32 R12, RZ, RZ, R211 ;  /* 0x000000ffff0c7224 */ /* 0x000fe200078e00d3 */
[----:B------:R-:W-:Y:S01]  /*c000*/  FSEL R100, R57, -INF , !P6 ;  /* 0xff80000039647808 */ /* 0x000fe20007000000 */
[----:B------:R-:W-:Y:S01]  /*c010*/  HMMA.16816.F32 R204, R8, R14, R64 ;  /* 0x0000000e08cc723c */ /* 0x000fe20000001840 */
        /* <DEDUP_REMOVED lines=11> */
[----:B------:R-:W-:Y:S01]  /*c0d0*/  IMAD.MOV.U32 R127, RZ, RZ, R85 ;  /* 0x000000ffff7f7224 */ /* 0x000fe200078e0055 */
        /* <DEDUP_REMOVED lines=13> */
[----:B------:R-:W-:Y:S01]  /*c1b0*/  IMAD.MOV.U32 R96, RZ, RZ, R98 ;  /* 0x000000ffff607224 */ /* 0x000fe200078e0062 */
        /* <DEDUP_REMOVED lines=48> */
[----:B------:R-:W-:-:S02]  /*c4c0*/  FSEL R108, R111, -INF , !P0 ;  /* 0xff8000006f6c7808 */ /* 0x000fc40004000000 */
        /* <DEDUP_REMOVED lines=8> */
[----:B------:R-:W-:Y:S01]  /*c550*/  BAR.SYNC.DEFER_BLOCKING 0x0 ;  /* 0x0000000000007b1d */ /* 0x000fe20000010000 */
[C---:B------:R-:W-:Y:S02]  /*c560*/  ISETP.GE.AND P2, PT, R2.reuse, R239, PT ;  /* 0x000000ef0200720c */ /* 0x040fe40003f46270 */
[----:B------:R-:W-:-:S02]  /*c570*/  ISETP.GE.AND P4, PT, R2, R238, PT ;  /* 0x000000ee0200720c */ /* 0x000fc40003f86270 */
[C---:B------:R-:W-:Y:S02]  /*c580*/  ISETP.GE.AND P3, PT, R2.reuse, R237, PT ;  /* 0x000000ed0200720c */ /* 0x040fe40003f66270 */
[C---:B------:R-:W-:Y:S02]  /*c590*/  ISETP.LT.OR P0, PT, R2.reuse, R236, P0 ;  /* 0x000000ec0200720c */ /* 0x040fe40000701670 */
[C---:B------:R-:W-:Y:S02]  /*c5a0*/  ISETP.LT.OR P2, PT, R2.reuse, R235, P2 ;  /* 0x000000eb0200720c */ /* 0x040fe40001741670 */
[C---:B------:R-:W-:Y:S02]  /*c5b0*/  ISETP.LT.OR P4, PT, R2.reuse, R234, P4 ;  /* 0x000000ea0200720c */ /* 0x040fe40002781670 */
[----:B------:R-:W-:Y:S02]  /*c5c0*/  ISETP.LT.OR P3, PT, R2, R233, P3 ;  /* 0x000000e90200720c */ /* 0x000fe40001f61670 */
[----:B------:R-:W-:-:S02]  /*c5d0*/  IADD3 R2, R0, 0x19, RZ ;  /* 0x0000001900027810 */ /* 0x000fc40007ffe0ff */
[----:B------:R-:W-:Y:S02]  /*c5e0*/  FSEL R105, R105, -INF , !P6 ;  /* 0xff80000069697808 */ /* 0x000fe40007000000 */
        /* <DEDUP_REMOVED lines=31> */
[----:B------:R-:W-:Y:S02]  /*c7e0*/  FSEL R76, R25, -INF , !P6 ;  /* 0xff800000194c7808 */ /* 0x000fe40007000000 */
[----:B------:R-:W-:Y:S02]  /*c7f0*/  FSEL R95, R27, -INF , !P5 ;  /* 0xff8000001b5f7808 */ /* 0x000fe40006800000 */
[----:B------:R-:W-:Y:S02]  /*c800*/  FSEL R74, R94, -INF , !P2 ;  /* 0xff8000005e4a7808 */ /* 0x000fe40005000000 */
[----:B------:R-:W-:-:S02]  /*c810*/  ISETP.GE.AND P0, PT, R2, R240, PT ;  /* 0x000000f00200720c */ /* 0x000fc40003f06270 */
[C---:B------:R-:W-:Y:S02]  /*c820*/  ISETP.GE.AND P6, PT, R2.reuse, R239, PT ;  /* 0x000000ef0200720c */ /* 0x040fe40003fc6270 */
[C---:B------:R-:W-:Y:S02]  /*c830*/  ISETP.GE.AND P5, PT, R2.reuse, R238, PT ;  /* 0x000000ee0200720c */ /* 0x040fe40003fa6270 */
[C---:B------:R-:W-:Y:S02]  /*c840*/  ISETP.GE.AND P2, PT, R2.reuse, R237, PT ;  /* 0x000000ed0200720c */ /* 0x040fe40003f46270 */
[C---:B------:R-:W-:Y:S02]  /*c850*/  ISETP.LT.OR P0, PT, R2.reuse, R236, P0 ;  /* 0x000000ec0200720c */ /* 0x040fe40000701670 */
        /* <DEDUP_REMOVED lines=8> */
[C---:B------:R-:W-:Y:S02]  /*c8e0*/  ISETP.GE.AND P4, PT, R2.reuse, R240, PT ;  /* 0x000000f00200720c */ /* 0x040fe40003f86270 */
[C---:B------:R-:W-:Y:S02]  /*c8f0*/  ISETP.GE.AND P3, PT, R2.reuse, R239, PT ;  /* 0x000000ef0200720c */ /* 0x040fe40003f66270 */
[C---:B------:R-:W-:Y:S02]  /*c900*/  ISETP.GE.AND P1, PT, R2.reuse, R238, PT ;  /* 0x000000ee0200720c */ /* 0x040fe40003f26270 */
[C---:B------:R-:W-:Y:S02]  /*c910*/  ISETP.GE.AND P0, PT, R2.reuse, R237, PT ;  /* 0x000000ed0200720c */ /* 0x040fe40003f06270 */
[C---:B------:R-:W-:Y:S02]  /*c920*/  ISETP.LT.OR P4, PT, R2.reuse, R236, P4 ;  /* 0x000000ec0200720c */ /* 0x040fe40002781670 */
        /* <DEDUP_REMOVED lines=8> */
[C---:B------:R-:W-:Y:S02]  /*c9b0*/  ISETP.GE.AND P6, PT, R2.reuse, R240, PT ;  /* 0x000000f00200720c */ /* 0x040fe40003fc6270 */
[C---:B------:R-:W-:Y:S02]  /*c9c0*/  ISETP.GE.AND P5, PT, R2.reuse, R239, PT ;  /* 0x000000ef0200720c */ /* 0x040fe40003fa6270 */
[C---:B------:R-:W-:Y:S02]  /*c9d0*/  ISETP.GE.AND P2, PT, R2.reuse, R238, PT ;  /* 0x000000ee0200720c */ /* 0x040fe40003f46270 */
[C---:B------:R-:W-:Y:S02]  /*c9e0*/  ISETP.GE.AND P4, PT, R2.reuse, R237, PT ;  /* 0x000000ed0200720c */ /* 0x040fe40003f86270 */
[----:B------:R-:W-:-:S02]  /*c9f0*/  ISETP.LT.OR P6, PT, R2, R236, P6 ;  /* 0x000000ec0200720c */ /* 0x000fc400037c1670 */
[C---:B------:R-:W-:Y:S02]  /*ca00*/  ISETP.LT.OR P5, PT, R2.reuse, R235, P5 ;  /* 0x000000eb0200720c */ /* 0x040fe40002fa1670 */
[C---:B------:R-:W-:Y:S02]  /*ca10*/  ISETP.LT.OR P2, PT, R2.reuse, R234, P2 ;  /* 0x000000ea0200720c */ /* 0x040fe40001741670 */
[----:B------:R-:W-:Y:S02]  /*ca20*/  ISETP.LT.OR P4, PT, R2, R233, P4 ;  /* 0x000000e90200720c */ /* 0x000fe40002781670 */
[----:B------:R-:W-:Y:S02]  /*ca30*/  IADD3 R2, R0, 0x30, RZ ;  /* 0x0000003000027810 */ /* 0x000fe40007ffe0ff */
        /* <DEDUP_REMOVED lines=8> */
[C---:B------:R-:W-:Y:S02]  /*cac0*/  ISETP.LT.OR P3, PT, R2.reuse, R236, P3 ;  /* 0x000000ec0200720c */ /* 0x040fe40001f61670 */
[C---:B------:R-:W-:Y:S02]  /*cad0*/  ISETP.LT.OR P1, PT, R2.reuse, R235, P1 ;  /* 0x000000eb0200720c */ /* 0x040fe40000f21670 */
[C---:B------:R-:W-:Y:S02]  /*cae0*/  ISETP.LT.OR P0, PT, R2.reuse, R234, P0 ;  /* 0x000000ea0200720c */ /* 0x040fe40000701670 */
[----:B------:R-:W-:Y:S02]  /*caf0*/  ISETP.LT.OR P2, PT, R2, R233, P2 ;  /* 0x000000e90200720c */ /* 0x000fe40001741670 */
[----:B------:R-:W-:Y:S02]  /*cb00*/  IADD3 R2, R0, 0x31, RZ ;  /* 0x0000003100027810 */ /* 0x000fe40007ffe0ff */
[----:B------:R-:W-:-:S02]  /*cb10*/  FSEL R134, R63, -INF , !P4 ;  /* 0xff8000003f867808 */ /* 0x000fc40006000000 */
[----:B------:R-:W-:Y:S02]  /*cb20*/  FSEL R61, R21, -INF , !P6 ;  /* 0xff800000153d7808 */ /* 0x000fe40007000000 */
[----:B------:R-:W-:Y:S02]  /*cb30*/  FSEL R78, R23, -INF , !P5 ;  /* 0xff800000174e7808 */ /* 0x000fe40006800000 */
[----:B------:R-:W-:Y:S02]  /*cb40*/  FSEL R59, R79, -INF , !P3 ;  /* 0xff8000004f3b7808 */ /* 0x000fe40005800000 */
        /* <DEDUP_REMOVED lines=64> */
[----:B------:R-:W-:Y:S01]  /*cf50*/  FSEL R22, R39, -INF , !P1 ;  /* 0xff80000027167808 */ /* 0x000fe20004800000 */
[----:B------:R-:W-:Y:S01]  /*cf60*/  IMAD.MOV.U32 R39, RZ, RZ, R37 ;  /* 0x000000ffff277224 */ /* 0x000fe200078e0025 */
[C---:B------:R-:W-:Y:S01]  /*cf70*/  ISETP.GE.AND P2, PT, R2.reuse, R240, PT ;  /* 0x000000f00200720c */ /* 0x040fe20003f46270 */
[----:B------:R-:W-:Y:S01]  /*cf80*/  IMAD.MOV.U32 R37, RZ, RZ, R36 ;  /* 0x000000ffff257224 */ /* 0x000fe200078e0024 */
[C---:B------:R-:W-:Y:S01]  /*cf90*/  ISETP.GE.AND P4, PT, R2.reuse, R239, PT ;  /* 0x000000ef0200720c */ /* 0x040fe20003f86270 */
[----:B------:R-:W-:Y:S01]  /*cfa0*/  IMAD.MOV.U32 R36, RZ, RZ, R123 ;  /* 0x000000ffff247224 */ /* 0x000fe200078e007b */
        /* <DEDUP_REMOVED lines=49> */
[----:B------:R-:W-:Y:S01]  /*d2c0*/  FSEL R16, R36, -INF , !P2 ;  /* 0xff80000024107808 */ /* 0x000fe20005000000 */
[----:B------:R-:W-:Y:S01]  /*d2d0*/  IMAD.MOV.U32 R36, RZ, RZ, R15 ;  /* 0x000000ffff247224 */ /* 0x000fe200078e000f */
        /* <DEDUP_REMOVED lines=8> */
[----:B------:R-:W-:Y:S01]  /*d360*/  FSEL R41, R8, -INF , !P6 ;  /* 0xff80000008297808 */ /* 0x000fe20007000000 */
[----:B------:R-:W-:Y:S01]  /*d370*/  IMAD.MOV.U32 R8, RZ, RZ, R11 ;  /* 0x000000ffff087224 */ /* 0x000fe200078e000b */
[----:B------:R-:W-:Y:S01]  /*d380*/  IADD3 R2, R0, 0x59, RZ ;  /* 0x0000005900027810 */ /* 0x000fe20007ffe0ff */
[----:B------:R-:W-:Y:S01]  /*d390*/  IMAD.MOV.U32 R11, RZ, RZ, R13 ;  /* 0x000000ffff0b7224 */ /* 0x000fe200078e000d */
[----:B------:R-:W-:Y:S01]  /*d3a0*/  FSEL R42, R49, -INF , !P5 ;  /* 0xff800000312a7808 */ /* 0x000fe20006800000 */
[----:B------:R-:W-:Y:S01]  /*d3b0*/  IMAD.MOV.U32 R13, RZ, RZ, R104 ;  /* 0x000000ffff0d7224 */ /* 0x000fe200078e0068 */
        /* <DEDUP_REMOVED lines=90> */
[----:B------:R-:W-:Y:S02]  /*d960*/  ISETP.GE.AND P0, PT, R2, R237, PT ;  /* 0x000000ed0200720c */ /* 0x000fe40003f06270 */
[----:B------:R-:W-:-:S02]  /*d970*/  FSEL R50, R250, -INF , !P1 ;  /* 0xff800000fa327808 */ /* 0x000fc40004800000 */
[C---:B------:R-:W-:Y:S02]  /*d980*/  ISETP.LT.OR P0, PT, R2.reuse, R233, P0 ;  /* 0x000000e90200720c */ /* 0x040fe40000701670 */
[----:B------:R-:W-:Y:S02]  /*d990*/  ISETP.GE.AND P1, PT, R2, R238, PT ;  /* 0x000000ee0200720c */ /* 0x000fe40003f26270 */
[----:B------:R-:W-:Y:S02]  /*d9a0*/  FSEL R48, R6, -INF , !P0 ;  /* 0xff80000006307808 */ /* 0x000fe40004000000 */
[----:B------:R-:W-:Y:S02]  /*d9b0*/  PLOP3.LUT P0, PT, PT, PT, UP0, 0x80, 0x0 ;  /* 0x000000000000781c */ /* 0x000fe40003f0f008 */
        /* <DEDUP_REMOVED lines=8> */
[----:B------:R-:W-:Y:S02]  /*da40*/  ISETP.GE.AND P1, PT, R0, R237, PT ;  /* 0x000000ed0000720c */ /* 0x000fe40003f26270 */
[CC--:B------:R-:W-:Y:S02]  /*da50*/  ISETP.GE.AND P6, PT, R2.reuse, R240.reuse, PT ;  /* 0x000000f00200720c */ /* 0x0c0fe40003fc6270 */
[-C--:B------:R-:W-:Y:S02]  /*da60*/  ISETP.GE.AND P4, PT, R2, R239.reuse, PT ;  /* 0x000000ef0200720c */ /* 0x080fe40003f86270 */
[C---:B------:R-:W-:Y:S02]  /*da70*/  ISETP.GE.AND P5, PT, R0.reuse, R240, PT ;  /* 0x000000f00000720c */ /* 0x040fe40003fa6270 */
[C---:B------:R-:W-:Y:S02]  /*da80*/  ISETP.GE.AND P3, PT, R0.reuse, R239, PT ;  /* 0x000000ef0000720c */ /* 0x040fe40003f66270 */
[----:B------:R-:W-:-:S02]  /*da90*/  ISETP.GE.AND P2, PT, R0, R238, PT ;  /* 0x000000ee0000720c */ /* 0x000fc40003f46270 */
[----:B------:R-:W-:Y:S02]  /*daa0*/  ISETP.LT.OR P1, PT, R0, R233, P1 ;  /* 0x000000e90000720c */ /* 0x000fe40000f21670 */
[CC--:B------:R-:W-:Y:S02]  /*dab0*/  ISETP.LT.OR P6, PT, R2.reuse, R236.reuse, P6 ;  /* 0x000000ec0200720c */ /* 0x0c0fe400037c1670 */
[-C--:B------:R-:W-:Y:S02]  /*dac0*/  ISETP.LT.OR P4, PT, R2, R235.reuse, P4 ;  /* 0x000000eb0200720c */ /* 0x080fe40002781670 */
[C---:B------:R-:W-:Y:S02]  /*dad0*/  ISETP.LT.OR P5, PT, R0.reuse, R236, P5 ;  /* 0x000000ec0000720c */ /* 0x040fe40002fa1670 */
[C---:B------:R-:W-:Y:S02]  /*dae0*/  ISETP.LT.OR P3, PT, R0.reuse, R235, P3 ;  /* 0x000000eb0000720c */ /* 0x040fe40001f61670 */
[----:B------:R-:W-:-:S02]  /*daf0*/  ISETP.LT.OR P2, PT, R0, R234, P2 ;  /* 0x000000ea0000720c */ /* 0x000fc40001741670 */
[----:B------:R-:W-:Y:S02]  /*db00*/  FSEL R45, R7, -INF , !P1 ;  /* 0xff800000072d7808 */ /* 0x000fe40004800000 */
[----:B------:R-:W-:Y:S02]  /*db10*/  FSEL R24, R5, -INF , !P2 ;  /* 0xff80000005187808 */ /* 0x000fe40005000000 */
[----:B------:R-:W-:Y:S02]  /*db20*/  FSEL R7, R204, -INF , !P6 ;  /* 0xff800000cc077808 */ /* 0x000fe40007000000 */
[----:B------:R-:W-:Y:S02]  /*db30*/  FSEL R21, R206, -INF , !P4 ;  /* 0xff800000ce157808 */ /* 0x000fe40006000000 */
[----:B------:R-:W-:Y:S02]  /*db40*/  FSEL R6, R205, -INF , !P5 ;  /* 0xff800000cd067808 */ /* 0x000fe40006800000 */
[----:B------:R-:W-:Y:S01]  /*db50*/  FSEL R20, R207, -INF , !P3 ;  /* 0xff800000cf147808 */ /* 0x000fe20005800000 */
[----:B------:R-:W-:Y:S05]  /*db60*/  @!P0 BRA `(.L_x_497) ;  /* 0x000002c000008947 */ /* 0x000fea0003800000 */
[----:B------:R-:W2:Y:S04]  /*db70*/  LDL.64 R118, [R1+0x70] ;  /* 0x0000700001767983 */ /* 0x000ea80000100a00 */
[----:B------:R-:W3:Y:S01]  /*db80*/  LDL.64 R116, [R1+0x68] ;  /* 0x0000680001747983 */ /* 0x000ee20000100a00 */
[----:B------:R-:W-:-:S02]  /*db90*/  UIADD3 UR8, UR8, -0x3, URZ ;  /* 0xfffffffd08087890 */ /* 0x000fc4000fffe03f */
[----:B------:R-:W-:Y:S02]  /*dba0*/  ULDC.64 UR6, c[0x0][0x198] ;  /* 0x0000660000067ab9 */ /* 0x000fe40000000a00 */
[----:B------:R-:W-:Y:S02]  /*dbb0*/  USHF.R.S32.HI UR4, URZ, 0x1f, UR8 ;  /* 0x0000001f3f047899 */ /* 0x000fe40008011408 */
[----:B------:R-:W-:Y:S02]  /*dbc0*/  UIMAD.WIDE.U32 UR12, UR8, UR6, URZ ;  /* 0x00000006080c72a5 */ /* 0x000fe4000f8e003f */
[----:B------:R-:W-:-:S04]  /*dbd0*/  UIMAD UR4, UR4, UR6, URZ ;  /* 0x00000006040472a4 */ /* 0x000fc8000f8e023f */
[----:B------:R-:W-:Y:S01]  /*dbe0*/  UIMAD UR4, UR8, UR7, UR4 ;  /* 0x00000007080472a4 */ /* 0x000fe2000f8e0204 */
[----:B------:R-:W-:Y:S02]  /*dbf0*/  IMAD.U32 R0, RZ, RZ, UR12 ;  /* 0x0000000cff007e24 */ /* 0x000fe4000f8e00ff */
[----:B------:R-:W-:Y:S01]  /*dc00*/  IMAD.U32 R4, RZ, RZ, UR12 ;  /* 0x0000000cff047e24 */ /* 0x000fe2000f8e00ff */
[----:B------:R-:W-:-:S06]  /*dc10*/  UIADD3 UR4, UR13, UR4, URZ ;  /* 0x000000040d047290 */ /* 0x000fcc000fffe03f */
[----:B------:R-:W-:Y:S01]  /*dc20*/  IMAD.U32 R2, RZ, RZ, UR4 ;  /* 0x00000004ff027e24 */ /* 0x000fe2000f8e00ff */
[----:B------:R-:W-:Y:S02]  /*dc30*/  USHF.L.U32 UR4, UR6, 0x5, URZ ;  /* 0x0000000506047899 */ /* 0x000fe4000800063f */
[----:B------:R-:W-:Y:S01]  /*dc40*/  USHF.L.U64.HI UR6, UR6, 0x5, UR7 ;  /* 0x0000000506067899 */ /* 0x000fe20008010207 */
[----:B--2---:R-:W-:-:S04]  /*dc50*/  LEA R0, P0, R0, R118, 0x7 ;  /* 0x0000007600007211 */ /* 0x004fc800078038ff */
[----:B---3--:R-:W-:Y:S02]  /*dc60*/  LEA.HI.X R2, R4, R117, R2, 0x7, P0 ;  /* 0x0000007504027211 */ /* 0x008fe400000f3c02 */
[----:B------:R-:W-:-:S04]  /*dc70*/  LEA R4, P0, R0, c[0x0][0x168], 0x1 ;  /* 0x00005a0000047a11 */ /* 0x000fc800078008ff */
[----:B------:R-:W-:-:S05]  /*dc80*/  LEA.HI.X R5, R0, c[0x0][0x16c], R2, 0x1, P0 ;  /* 0x00005b0000057a11 */ /* 0x000fca00000f0c02 */
[----:B------:R-:W-:Y:S01]  /*dc90*/  @!PT LDS RZ, [RZ] ;  /* 0x00000000fffff984 */ /* 0x000fe20000000800 */
[----:B------:R-:W-:Y:S01]  /*dca0*/  @!PT LDS RZ, [RZ] ;  /* 0x00000000fffff984 */ /* 0x000fe20000000800 */
[----:B------:R-:W-:Y:S01]  /*dcb0*/  @!PT LDS RZ, [RZ] ;  /* 0x00000000fffff984 */ /* 0x000fe20000000800 */
[----:B------:R1:W-:Y:S02]  /*dcc0*/  LDGSTS.E.BYPASS.LTC128B.128 [R241+0x4000], [R4.64] ;  /* 0x0400000004f17fae */ /* 0x0003e4000b901d52 */
[----:B-1----:R-:W-:-:S04]  /*dcd0*/  IADD3 R4, P0, R4, UR4, RZ ;  /* 0x0000000404047c10 */ /* 0x002fc8000ff1e0ff */
[----:B------:R-:W-:-:S05]  /*dce0*/  IADD3.X R5, R5, UR6, RZ, P0, !PT ;  /* 0x0000000605057c10 */ /* 0x000fca00087fe4ff */
        /* <DEDUP_REMOVED lines=18> */
[----:B------:R1:W-:Y:S04]  /*de10*/  LDGSTS.E.BYPASS.LTC128B.128 [R241+0x7800], [R4.64] ;  /* 0x0780000004f17fae */ /* 0x0003e8000b901d52 */
[----:B------:R-:W0:Y:S02]  /*de20*/  LDGDEPBAR ;  /* 0x00000000000079af */ /* 0x000e240000000000 */
.L_x_497:
[----:B------:R-:W2:Y:S01]  /*de30*/  LDL.LU R118, [R1+0x48] ;  /* 0x0000480001767983 */ /* 0x000ea20000300800 */
[----:B------:R-:W-:Y:S01]  /*de40*/  FMNMX.FTZ R0, R70, R93, !PT ;  /* 0x0000005d46007209 */ /* 0x000fe20007810000 */
[----:B------:R-:W-:Y:S01]  /*de50*/  IMAD.MOV.U32 R128, RZ, RZ, R252 ;  /* 0x000000ffff807224 */ /* 0x000fe200078e00fc */
[----:B------:R-:W-:Y:S01]  /*de60*/  MOV R205, R242 ;  /* 0x000000f200cd7202 */ /* 0x000fe20000000f00 */
        /* <DEDUP_REMOVED lines=52> */
[----:B-1----:R-:W-:Y:S02]  /*e1b0*/  FMNMX.FTZ R4, R98, R0, !PT ;  /* 0x0000000062047209 */ /* 0x002fe40007810000 */
        /* <DEDUP_REMOVED lines=56> */
[----:B------:R-:W-:Y:S02]  /*e540*/  FMNMX.FTZ R4, R25, R4, !PT ;  /* 0x0000000419047209 */ /* 0x000fe40007810000 */
[----:B------:R-:W-:Y:S01]  /*e550*/  FMNMX.FTZ R2, R39, R0, !PT ;  /* 0x0000000027027209 */ /* 0x000fe20007810000 */
[C---:B------:R-:W-:Y:S01]  /*e560*/  FMUL.FTZ R0, R131.reuse, c[0x0][0x23c] ;  /* 0x00008f0083007a20 */ /* 0x040fe20000410000 */
[----:B------:R-:W-:Y:S02]  /*e570*/  FSETP.NEU.FTZ.AND P2, PT, R131, -INF , PT ;  /* 0xff8000008300780b */ /* 0x000fe40003f5d000 */
[----:B------:R-:W-:Y:S02]  /*e580*/  FMNMX.FTZ R4, R23, R4, !PT ;  /* 0x0000000417047209 */ /* 0x000fe40007810000 */
[----:B------:R-:W-:-:S02]  /*e590*/  FMNMX.FTZ R2, R38, R2, !PT ;  /* 0x0000000226027209 */ /* 0x000fc40007810000 */
[----:B------:R-:W-:Y:S02]  /*e5a0*/  FSEL R0, R0, RZ, P2 ;  /* 0x000000ff00007208 */ /* 0x000fe40001000000 */
[----:B------:R-:W-:Y:S02]  /*e5b0*/  FMNMX.FTZ R4, R21, R4, !PT ;  /* 0x0000000415047209 */ /* 0x000fe40007810000 */
[----:B------:R-:W-:Y:S01]  /*e5c0*/  FMNMX.FTZ R2, R36, R2, !PT ;  /* 0x0000000224027209 */ /* 0x000fe20007810000 */
[--C-:B------:R-:W-:Y:S01]  /*e5d0*/  FFMA.FTZ R117, R86, c[0x0][0x23c], -R0.reuse ;  /* 0x00008f0056757a23 */ /* 0x100fe20000010800 */
[----:B------:R-:W-:Y:S01]  /*e5e0*/  FMNMX.FTZ R4, R20, R4, !PT ;  /* 0x0000000414047209 */ /* 0x000fe20007810000 */
[--C-:B------:R-:W-:Y:S01]  /*e5f0*/  FFMA.FTZ R86, R76, c[0x0][0x23c], -R0.reuse ;  /* 0x00008f004c567a23 */ /* 0x100fe20000010800 */
[----:B------:R-:W-:Y:S01]  /*e600*/  MOV R76, R243 ;  /* 0x000000f3004c7202 */ /* 0x000fe20000000f00 */
[--C-:B------:R-:W-:Y:S02]  /*e610*/  FFMA.FTZ R242, R72, c[0x0][0x23c], -R0.reuse ;  /* 0x00008f0048f27a23 */ /* 0x100fe40000010800 */
[----:B------:R-:W-:-:S02]  /*e620*/  FFMA.FTZ R240, R57, c[0x0][0x23c], -R0 ;  /* 0x00008f0039f07a23 */ /* 0x000fc40000010800 */
[--C-:B------:R-:W-:Y:S02]  /*e630*/  FFMA.FTZ R236, R19, c[0x0][0x23c], -R0.reuse ;  /* 0x00008f0013ec7a23 */ /* 0x100fe40000010800 */
[--C-:B------:R-:W-:Y:S01]  /*e640*/  FFMA.FTZ R135, R18, c[0x0][0x23c], -R0.reuse ;  /* 0x00008f0012877a23 */ /* 0x100fe20000010800 */
[----:B------:R-:W-:Y:S01]  /*e650*/  MUFU.EX2 R242, R242 ;  /* 0x000000f200f27308 */ /* 0x000fe20000000800 */
[--C-:B------:R-:W-:Y:S02]  /*e660*/  FFMA.FTZ R227, R16, c[0x0][0x23c], -R0.reuse ;  /* 0x00008f0010e37a23 */ /* 0x100fe40000010800 */
[--C-:B------:R-:W-:Y:S02]  /*e670*/  FFMA.FTZ R226, R14, c[0x0][0x23c], -R0.reuse ;  /* 0x00008f000ee27a23 */ /* 0x100fe40000010800 */
        /* <DEDUP_REMOVED lines=8> */
[--C-:B------:R-:W-:Y:S01]  /*e700*/  FFMA.FTZ R207, R65, c[0x0][0x23c], -R0.reuse ;  /* 0x00008f0041cf7a23 */ /* 0x100fe20000010800 */
[----:B------:R-:W1:Y:S01]  /*e710*/  MUFU.EX2 R100, R100 ;  /* 0x0000006400647308 */ /* 0x000e620000000800 */
[----:B------:R-:W-:-:S02]  /*e720*/  FFMA.FTZ R206, R61, c[0x0][0x23c], -R0 ;  /* 0x00008f003dce7a23 */ /* 0x000fc40000010800 */
[--C-:B------:R-:W-:Y:S02]  /*e730*/  FFMA.FTZ R59, R59, c[0x0][0x23c], -R0.reuse ;  /* 0x00008f003b3b7a23 */ /* 0x100fe40000010800 */
[--C-:B------:R-:W-:Y:S02]  /*e740*/  FFMA.FTZ R239, R54, c[0x0][0x23c], -R0.reuse ;  /* 0x00008f0036ef7a23 */ /* 0x100fe40000010800 */
[--C-:B------:R-:W-:Y:S01]  /*e750*/  FFMA.FTZ R252, R53, c[0x0][0x23c], -R0.reuse ;  /* 0x00008f0035fc7a23 */ /* 0x100fe20000010800 */
[----:B------:R-:W-:Y:S01]  /*e760*/  MUFU.EX2 R97, R97 ;  /* 0x0000006100617308 */ /* 0x000fe20000000800 */
[--C-:B------:R-:W-:Y:S02]  /*e770*/  FFMA.FTZ R238, R52, c[0x0][0x23c], -R0.reuse ;  /* 0x00008f0034ee7a23 */ /* 0x100fe40000010800 */
[--C-:B------:R-:W-:Y:S01]  /*e780*/  FFMA.FTZ R237, R22, c[0x0][0x23c], -R0.reuse ;  /* 0x00008f0016ed7a23 */ /* 0x100fe20000010800 */
[----:B------:R-:W-:Y:S01]  /*e790*/  MOV R22, R128 ;  /* 0x0000008000167202 */ /* 0x000fe20000000f00 */
[----:B------:R-:W-:-:S02]  /*e7a0*/  FFMA.FTZ R228, R17, c[0x0][0x23c], -R0 ;  /* 0x00008f0011e47a23 */ /* 0x000fc40000010800 */
[--C-:B------:R-:W-:Y:S01]  /*e7b0*/  FFMA.FTZ R18, R15, c[0x0][0x23c], -R0.reuse ;  /* 0x00008f000f127a23 */ /* 0x100fe20000010800 */
[----:B------:R-:W-:Y:S01]  /*e7c0*/  MUFU.EX2 R116, R116 ;  /* 0x0000007400747308 */ /* 0x000fe20000000800 */
[--C-:B------:R-:W-:Y:S02]  /*e7d0*/  FFMA.FTZ R16, R13, c[0x0][0x23c], -R0.reuse ;  /* 0x00008f000d107a23 */ /* 0x100fe40000010800 */
[--C-:B------:R-:W-:Y:S02]  /*e7e0*/  FFMA.FTZ R223, R12, c[0x0][0x23c], -R0.reuse ;  /* 0x00008f000cdf7a23 */ /* 0x100fe40000010800 */
[--C-:B------:R-:W-:Y:S02]  /*e7f0*/  FFMA.FTZ R11, R11, c[0x0][0x23c], -R0.reuse ;  /* 0x00008f000b0b7a23 */ /* 0x100fe40000010800 */
[--C-:B------:R-:W-:Y:S01]  /*e800*/  FFMA.FTZ R14, R10, c[0x0][0x23c], -R0.reuse ;  /* 0x00008f000a0e7a23 */ /* 0x100fe20000010800 */
[----:B------:R-:W-:Y:S01]  /*e810*/  MUFU.EX2 R207, R207 ;  /* 0x000000cf00cf7308 */ /* 0x000fe20000000800 */
[----:B------:R-:W-:-:S02]  /*e820*/  FFMA.FTZ R57, R9, c[0x0][0x23c], -R0 ;  /* 0x00008f0009397a23 */ /* 0x000fc40000010800 */
[--C-:B------:R-:W-:Y:S02]  /*e830*/  FFMA.FTZ R218, R8, c[0x0][0x23c], -R0.reuse ;  /* 0x00008f0008da7a23 */ /* 0x100fe40000010800 */
[--C-:B------:R-:W-:Y:S02]  /*e840*/  FFMA.FTZ R19, R7, c[0x0][0x23c], -R0.reuse ;  /* 0x00008f0007137a23 */ /* 0x100fe40000010800 */
[----:B------:R-:W-:Y:S01]  /*e850*/  FFMA.FTZ R72, R6, c[0x0][0x23c], -R0 ;  /* 0x00008f0006487a23 */ /* 0x000fe20000010800 */
[----:B------:R-:W-:Y:S02]  /*e860*/  FMNMX.FTZ R0, R34, R2, !PT ;  /* 0x0000000222007209 */ /* 0x000fe40007810000 */
[----:B------:R-:W3:Y:S02]  /*e870*/  SHFL.BFLY PT, R2, R4, 0x2, 0x1f ;  /* 0x0c401f0004027f89 */ /* 0x000ee400000e0000 */
[----:B------:R-:W-:-:S04]  /*e880*/  FMNMX.FTZ R0, R33, R0, !PT ;  /* 0x0000000021007209 */ /* 0x000fc80007810000 */
[----:B------:R-:W-:-:S04]  /*e890*/  FMNMX.FTZ R0, R30, R0, !PT ;  /* 0x000000001e007209 */ /* 0x000fc80007810000 */
[----:B------:R-:W-:-:S04]  /*e8a0*/  FMNMX.FTZ R0, R28, R0, !PT ;  /* 0x000000001c007209 */ /* 0x000fc80007810000 */
[----:B------:R-:W-:Y:S02]  /*e8b0*/  FMNMX.FTZ R0, R26, R0, !PT ;  /* 0x000000001a007209 */ /* 0x000fe40007810000 */
[----:B--2---:R-:W-:Y:S02]  /*e8c0*/  MOV R74, R118 ;  /* 0x00000076004a7202 */ /* 0x004fe40000000f00 */
[----:B------:R-:W-:Y:S02]  /*e8d0*/  FMNMX.FTZ R0, R24, R0, !PT ;  /* 0x0000000018007209 */ /* 0x000fe40007810000 */
[----:B---3--:R-:W-:-:S03]  /*e8e0*/  FMNMX.FTZ R4, R4, R2, !PT ;  /* 0x0000000204047209 */ /* 0x008fc60007810000 */
[----:B------:R-:W2:Y:S04]  /*e8f0*/  SHFL.BFLY PT, R2, R0, 0x2, 0x1f ;  /* 0x0c401f0000027f89 */ /* 0x000ea800000e0000 */
[----:B------:R-:W3:Y:S01]  /*e900*/  SHFL.BFLY PT, R5, R4, 0x1, 0x1f ;  /* 0x0c201f0004057f89 */ /* 0x000ee200000e0000 */
[----:B--2---:R-:W-:Y:S02]  /*e910*/  FMNMX.FTZ R2, R0, R2, !PT ;  /* 0x0000000200027209 */ /* 0x004fe40007810000 */
[----:B---3--:R-:W-:-:S03]  /*e920*/  FMNMX.FTZ R130, R4, R5, !PT ;  /* 0x0000000504827209 */ /* 0x008fc60007810000 */
[----:B------:R-:W2:Y:S01]  /*e930*/  SHFL.BFLY PT, R4, R2, 0x1, 0x1f ;  /* 0x0c201f0002047f89 */ /* 0x000ea200000e0000 */
[C---:B------:R-:W-:Y:S01]  /*e940*/  FSETP.NEU.FTZ.AND P1, PT, R130.reuse, -INF , PT ;  /* 0xff8000008200780b */ /* 0x040fe20003f3d000 */
[----:B------:R-:W-:-:S05]  /*e950*/  FMUL.FTZ R0, R130, c[0x0][0x23c] ;  /* 0x00008f0082007a20 */ /* 0x000fca0000410000 */
[----:B------:R-:W-:-:S05]  /*e960*/  FSEL R0, R0, RZ, P1 ;  /* 0x000000ff00007208 */ /* 0x000fca0000800000 */
[--C-:B------:R-:W-:Y:S02]  /*e970*/  FFMA.FTZ R80, R113, c[0x0][0x23c], -R0.reuse ;  /* 0x00008f0071507a23 */ /* 0x100fe40000010800 */
[--C-:B------:R-:W-:Y:S02]  /*e980*/  FFMA.FTZ R118, R81, c[0x0][0x23c], -R0.reuse ;  /* 0x00008f0051767a23 */ /* 0x100fe40000010800 */
[--C-:B------:R-:W-:Y:S02]  /*e990*/  FFMA.FTZ R229, R47, c[0x0][0x23c], -R0.reuse ;  /* 0x00008f002fe57a23 */ /* 0x100fe40000010800 */
[--C-:B------:R-:W-:Y:S01]  /*e9a0*/  FFMA.FTZ R8, R109, c[0x0][0x23c], -R0.reuse ;  /* 0x00008f006d087a23 */ /* 0x100fe20000010800 */
[----:B------:R-:W-:Y:S01]  /*e9b0*/  MUFU.EX2 R80, R80 ;  /* 0x0000005000507308 */ /* 0x000fe20000000800 */
[--C-:B------:R-:W-:Y:S02]  /*e9c0*/  FFMA.FTZ R122, R122, c[0x0][0x23c], -R0.reuse ;  /* 0x00008f007a7a7a23 */ /* 0x100fe40000010800 */
[--C-:B------:R-:W-:Y:S01]  /*e9d0*/  FFMA.FTZ R110, R110, c[0x0][0x23c], -R0.reuse ;  /* 0x00008f006e6e7a23 */ /* 0x100fe20000010800 */
[----:B--2---:R-:W-:Y:S01]  /*e9e0*/  FMNMX.FTZ R129, R2, R4, !PT ;  /* 0x0000000402817209 */ /* 0x004fe20007810000 */
[----:B------:R-:W-:-:S02]  /*e9f0*/  FFMA.FTZ R84, R108, c[0x0][0x23c], -R0 ;  /* 0x00008f006c547a23 */ /* 0x000fc40000010800 */
[--C-:B------:R-:W-:Y:S01]  /*ea00*/  FFMA.FTZ R105, R105, c[0x0][0x23c], -R0.reuse ;  /* 0x00008f0069697a23 */ /* 0x100fe20000010800 */
[----:B------:R-:W-:Y:S01]  /*ea10*/  FSETP.NEU.FTZ.AND P0, PT, R129, -INF , PT ;  /* 0xff8000008100780b */ /* 0x000fe20003f1d000 */
[--C-:B------:R-:W-:Y:S02]  /*ea20*/  FFMA.FTZ R98, R98, c[0x0][0x23c], -R0.reuse ;  /* 0x00008f0062627a23 */ /* 0x100fe40000010800 */
[--C-:B------:R-:W-:Y:S01]  /*ea30*/  FFMA.FTZ R95, R95, c[0x0][0x23c], -R0.reuse ;  /* 0x00008f005f5f7a23 */ /* 0x100fe20000010800 */
[----:B------:R-:W-:Y:S01]  /*ea40*/  MUFU.EX2 R84, R84 ;  /* 0x0000005400547308 */ /* 0x000fe20000000800 */
[--C-:B------:R-:W-:Y:S02]  /*ea50*/  FFMA.FTZ R204, R94, c[0x0][0x23c], -R0.reuse ;  /* 0x00008f005ecc7a23 */ /* 0x100fe40000010800 */
[--C-:B------:R-:W-:Y:S02]  /*ea60*/  FFMA.FTZ R119, R85, c[0x0][0x23c], -R0.reuse ;  /* 0x00008f0055777a23 */ /* 0x100fe40000010800 */
[--C-:B------:R-:W-:Y:S01]  /*ea70*/  FFMA.FTZ R113, R78, c[0x0][0x23c], -R0.reuse ;  /* 0x00008f004e717a23 */ /* 0x100fe20000010800 */
[----:B------:R-:W-:Y:S01]  /*ea80*/  MOV R78, R11 ;  /* 0x0000000b004e7202 */ /* 0x000fe20000000f00 */
[----:B------:R-:W-:-:S02]  /*ea90*/  FFMA.FTZ R251, R77, c[0x0][0x23c], -R0 ;  /* 0x00008f004dfb7a23 */ /* 0x000fc40000010800 */
[--C-:B------:R-:W-:Y:S01]  /*eaa0*/  FFMA.FTZ R250, R73, c[0x0][0x23c], -R0.reuse ;  /* 0x00008f0049fa7a23 */ /* 0x100fe20000010800 */
[----:B------:R-:W-:Y:S01]  /*eab0*/  MOV R73, R205 ;  /* 0x000000cd00497202 */ /* 0x000fe20000000f00 */
[--C-:B------:R-:W-:Y:S02]  /*eac0*/  FFMA.FTZ R249, R66, c[0x0][0x23c], -R0.reuse ;  /* 0x00008f0042f97a23 */ /* 0x100fe40000010800 */
[--C-:B------:R-:W-:Y:S02]  /*ead0*/  FFMA.FTZ R248, R63, c[0x0][0x23c], -R0.reuse ;  /* 0x00008f003ff87a23 */ /* 0x100fe40000010800 */
[--C-:B------:R-:W-:Y:S02]  /*eae0*/  FFMA.FTZ R235, R62, c[0x0][0x23c], -R0.reuse ;  /* 0x00008f003eeb7a23 */ /* 0x100fe40000010800 */
[--C-:B------:R-:W-:Y:S02]  /*eaf0*/  FFMA.FTZ R234, R58, c[0x0][0x23c], -R0.reuse ;  /* 0x00008f003aea7a23 */ /* 0x100fe40000010800 */
[--C-:B------:R-:W-:Y:S01]  /*eb00*/  FFMA.FTZ R233, R46, c[0x0][0x23c], -R0.reuse ;  /* 0x00008f002ee97a23 */ /* 0x100fe20000010800 */
[----:B------:R-:W-:Y:S01]  /*eb10*/  MOV R46, R72 ;  /* 0x00000048002e7202 */ /* 0x000fe20000000f00 */
[----:B------:R-:W-:-:S02]  /*eb20*/  FFMA.FTZ R47, R43, c[0x0][0x23c], -R0 ;  /* 0x00008f002b2f7a23 */ /* 0x000fc40000010800 */
[--C-:B------:R-:W-:Y:S02]  /*eb30*/  FFMA.FTZ R61, R41, c[0x0][0x23c], -R0.reuse ;  /* 0x00008f00293d7a23 */ /* 0x100fe40000010800 */
[--C-:B------:R-:W-:Y:S02]  /*eb40*/  FFMA.FTZ R225, R37, c[0x0][0x23c], -R0.reuse ;  /* 0x00008f0025e17a23 */ /* 0x100fe40000010800 */
[--C-:B------:R-:W-:Y:S02]  /*eb50*/  FFMA.FTZ R224, R35, c[0x0][0x23c], -R0.reuse ;  /* 0x00008f0023e07a23 */ /* 0x100fe40000010800 */
[--C-:B------:R-:W-:Y:S01]  /*eb60*/  FFMA.FTZ R17, R32, c[0x0][0x23c], -R0.reuse ;  /* 0x00008f0020117a23 */ /* 0x100fe20000010800 */
[----:B------:R-:W-:Y:S01]  /*eb70*/  MOV R32, R78 ;  /* 0x0000004e00207202 */ /* 0x000fe20000000f00 */
[--C-:B------:R-:W-:Y:S02]  /*eb80*/  FFMA.FTZ R220, R31, c[0x0][0x23c], -R0.reuse ;  /* 0x00008f001fdc7a23 */ /* 0x100fe40000010800 */
[----:B------:R-:W-:-:S02]  /*eb90*/  FFMA.FTZ R219, R29, c[0x0][0x23c], -R0 ;  /* 0x00008f001ddb7a23 */ /* 0x000fc40000010800 */
[--C-:B------:R-:W-:Y:S02]  /*eba0*/  FFMA.FTZ R27, R27, c[0x0][0x23c], -R0.reuse ;  /* 0x00008f001b1b7a23 */ /* 0x100fe40000010800 */
[--C-:B------:R-:W-:Y:S02]  /*ebb0*/  FFMA.FTZ R15, R25, c[0x0][0x23c], -R0.reuse ;  /* 0x00008f00190f7a23 */ /* 0x100fe40000010800 */
[--C-:B------:R-:W-:Y:S02]  /*ebc0*/  FFMA.FTZ R23, R23, c[0x0][0x23c], -R0.reuse ;  /* 0x00008f0017177a23 */ /* 0x100fe40000010800 */
[--C-:B------:R-:W-:Y:S02]  /*ebd0*/  FFMA.FTZ R81, R21, c[0x0][0x23c], -R0.reuse ;  /* 0x00008f0015517a23 */ /* 0x100fe40000010800 */
[----:B------:R-:W-:Y:S02]  /*ebe0*/  FFMA.FTZ R20, R20, c[0x0][0x23c], -R0 ;  /* 0x00008f0014147a23 */ /* 0x000fe40000010800 */
[----:B------:R-:W-:-:S02]  /*ebf0*/  FMUL.FTZ R0, R129, c[0x0][0x23c] ;  /* 0x00008f0081007a20 */ /* 0x000fc40000410000 */
[----:B------:R-:W-:Y:S02]  /*ec00*/  IMAD.MOV.U32 R77, RZ, RZ, R135 ;  /* 0x000000ffff4d7224 */ /* 0x000fe400078e0087 */
[----:B------:R-:W-:Y:S01]  /*ec10*/  IMAD.MOV.U32 R37, RZ, RZ, R73 ;  /* 0x000000ffff257224 */ /* 0x000fe200078e0049 */
[----:B------:R-:W-:Y:S01]  /*ec20*/  FSEL R0, R0, RZ, P0 ;  /* 0x000000ff00007208 */ /* 0x000fe20000000000 */
[----:B------:R-:W-:Y:S01]  /*ec30*/  IMAD.MOV.U32 R29, RZ, RZ, R16 ;  /* 0x000000ffff1d7224 */ /* 0x000fe200078e0010 */
[----:B------:R-:W-:Y:S01]  /*ec40*/  MOV R35, R77 ;  /* 0x0000004d00237202 */ /* 0x000fe20000000f00 */
[----:B------:R-:W-:Y:S02]  /*ec50*/  IMAD.MOV.U32 R21, RZ, RZ, R76 ;  /* 0x000000ffff157224 */ /* 0x000fe400078e004c */
        /* <DEDUP_REMOVED lines=26> */
[----:B------:R-:W-:Y:S01]  /*ee00*/  MUFU.EX2 R111, R111 ;  /* 0x0000006f006f7308 */ /* 0x000fe20000000800 */
[----:B------:R-:W-:-:S02]  /*ee10*/  FFMA.FTZ R31, R44, c[0x0][0x23c], -R0 ;  /* 0x00008f002c1f7a23 */ /* 0x000fc40000010800 */
[--C-:B------:R-:W-:Y:S02]  /*ee20*/  FFMA.FTZ R64, R42, c[0x0][0x23c], -R0.reuse ;  /* 0x00008f002a407a23 */ /* 0x100fe40000010800 */
[--C-:B------:R-:W-:Y:S02]  /*ee30*/  FFMA.FTZ R58, R40, c[0x0][0x23c], -R0.reuse ;  /* 0x00008f00283a7a23 */ /* 0x100fe40000010800 */
[--C-:B------:R-:W-:Y:S01]  /*ee40*/  FFMA.FTZ R85, R39, c[0x0][0x23c], -R0.reuse ;  /* 0x00008f0027557a23 */ /* 0x100fe20000010800 */
[----:B------:R-:W-:Y:S01]  /*ee50*/  MOV R39, R17 ;  /* 0x0000001100277202 */ /* 0x000fe20000000f00 */
[--C-:B------:R-:W-:Y:S01]  /*ee60*/  FFMA.FTZ R67, R38, c[0x0][0x23c], -R0.reuse ;  /* 0x00008f0026437a23 */ /* 0x100fe20000010800 */
        /* <DEDUP_REMOVED lines=8> */
[----:B------:R-:W-:Y:S01]  /*eef0*/  FFMA.FTZ R216, R24, c[0x0][0x23c], -R0 ;  /* 0x00008f0018d87a23 */ /* 0x000fe20000010800 */
[----:B------:R-:W-:Y:S01]  /*ef00*/  FSEL R0, R131, RZ, P2 ;  /* 0x000000ff83007208 */ /* 0x000fe20001000000 */
[----:B------:R-:W-:-:S02]  /*ef10*/  IMAD.MOV.U32 R82, RZ, RZ, R61 ;  /* 0x000000ffff527224 */ /* 0x000fc400078e003d */
[----:B------:R-:W-:Y:S02]  /*ef20*/  IMAD.MOV.U32 R55, RZ, RZ, R18 ;  /* 0x000000ffff377224 */ /* 0x000fe400078e0012 */
[----:B------:R-:W-:Y:S01]  /*ef30*/  FADD.FTZ R6, R70, -R0 ;  /* 0x8000000046067221 */ /* 0x000fe20000010000 */
[----:B------:R-:W-:Y:S02]  /*ef40*/  FSEL R0, R130, RZ, P1 ;  /* 0x000000ff82007208 */ /* 0x000fe40000800000 */
[----:B------:R-:W-:-:S03]  /*ef50*/  MOV R70, R38 ;  /* 0x0000002600467202 */ /* 0x000fc60000000f00 */
[----:B------:R-:W-:Y:S01]  /*ef60*/  FADD.FTZ R4, R69, -R0 ;  /* 0x8000000045047221 */ /* 0x000fe20000010000 */
[----:B------:R-:W-:Y:S02]  /*ef70*/  FMNMX.FTZ R0, R3, R209, !PT ;  /* 0x000000d103007209 */ /* 0x000fe40007810000 */
[----:B------:R-:W-:Y:S01]  /*ef80*/  MOV R69, R30 ;  /* 0x0000001e00457202 */ /* 0x000fe20000000f00 */
[----:B------:R-:W-:Y:S01]  /*ef90*/  FMUL.FTZ R4, R4, c[0x0][0x23c] ;  /* 0x00008f0004047a20 */ /* 0x000fe20000410000 */
        /* <DEDUP_REMOVED lines=30> */
[----:B------:R-:W-:-:S05]  /*f180*/  FMNMX.FTZ R0, R45, R0, !PT ;  /* 0x000000002d007209 */ /* 0x000fca0007810000 */
[----:B------:R-:W2:Y:S02]  /*f190*/  SHFL.BFLY PT, R2, R0, 0x2, 0x1f ;  /* 0x0c401f0000027f89 */ /* 0x000ea400000e0000 */
[----:B--2---:R-:W-:-:S05]  /*f1a0*/  FMNMX.FTZ R0, R0, R2, !PT ;  /* 0x0000000200007209 */ /* 0x004fca0007810000 */
[----:B------:R-:W2:Y:S02]  /*f1b0*/  SHFL.BFLY PT, R2, R0, 0x1, 0x1f ;  /* 0x0c201f0000027f89 */ /* 0x000ea400000e0000 */
[----:B--2---:R-:W-:Y:S01]  /*f1c0*/  FMNMX.FTZ R128, R0, R2, !PT ;  /* 0x0000000200807209 */ /* 0x004fe20007810000 */
[----:B------:R-:W-:Y:S02]  /*f1d0*/  FMUL.FTZ R2, R6, c[0x0][0x23c] ;  /* 0x00008f0006027a20 */ /* 0x000fe40000410000 */
[----:B------:R1:W-:Y:S01]  /*f1e0*/  MUFU.EX2 R6, R8 ;  /* 0x0000000800067308 */ /* 0x0003e20000000800 */
[C---:B------:R-:W-:Y:S01]  /*f1f0*/  FSETP.NEU.FTZ.AND P1, PT, R128.reuse, -INF , PT ;  /* 0xff8000008000780b */ /* 0x040fe20003f3d000 */
[----:B------:R-:W-:-:S05]  /*f200*/  FMUL.FTZ R0, R128, c[0x0][0x23c] ;  /* 0x00008f0080007a20 */ /* 0x000fca0000410000 */
[----:B------:R-:W-:Y:S01]  /*f210*/  FSEL R0, R0, RZ, P1 ;  /* 0x000000ff00007208 */ /* 0x000fe20000800000 */
[----:B------:R-:W2:Y:S04]  /*f220*/  MUFU.EX2 R2, R2 ;  /* 0x0000000200027308 */ /* 0x000ea80000000800 */
[--C-:B------:R-:W-:Y:S02]  /*f230*/  FFMA.FTZ R13, R49, c[0x0][0x23c], -R0.reuse ;  /* 0x00008f00310d7a23 */ /* 0x100fe40000010800 */
[--C-:B------:R-:W-:Y:S02]  /*f240*/  FFMA.FTZ R44, R48, c[0x0][0x23c], -R0.reuse ;  /* 0x00008f00302c7a23 */ /* 0x100fe40000010800 */
[--C-:B------:R-:W-:Y:S01]  /*f250*/  FFMA.FTZ R42, R211, c[0x0][0x23c], -R0.reuse ;  /* 0x00008f00d32a7a23 */ /* 0x100fe20000010800 */
[----:B-1----:R-:W-:Y:S01]  /*f260*/  F2FP.PACK_AB R8, R100, R93 ;  /* 0x0000005d6408723e */ /* 0x002fe200000000ff */
[----:B------:R-:W-:-:S02]  /*f270*/  FFMA.FTZ R5, R209, c[0x0][0x23c], -R0 ;  /* 0x00008f00d1057a23 */ /* 0x000fc40000010800 */
[--C-:B------:R-:W-:Y:S02]  /*f280*/  FFMA.FTZ R11, R232, c[0x0][0x23c], -R0.reuse ;  /* 0x00008f00e80b7a23 */ /* 0x100fe40000010800 */
[----:B------:R-:W-:Y:S02]  /*f290*/  FFMA.FTZ R41, R210, c[0x0][0x23c], -R0 ;  /* 0x00008f00d2297a23 */ /* 0x000fe40000010800 */
[-C--:B--2---:R-:W-:Y:S02]  /*f2a0*/  FFMA.FTZ R22, R22, R2.reuse, R93 ;  /* 0x0000000216167223 */ /* 0x084fe4000001005d */
[-C--:B------:R-:W-:Y:S02]  /*f2b0*/  FMUL.FTZ R164, R164, R2.reuse ;  /* 0x00000002a4a47220 */ /* 0x080fe40000410000 */
[-C--:B------:R-:W-:Y:S02]  /*f2c0*/  FMUL.FTZ R165, R165, R2.reuse ;  /* 0x00000002a5a57220 */ /* 0x080fe40000410000 */
[----:B------:R-:W-:-:S02]  /*f2d0*/  FMUL.FTZ R16, R160, R2 ;  /* 0x00000002a0107220 */ /* 0x000fc40000410000 */
[-C--:B------:R-:W-:Y:S01]  /*f2e0*/  FMUL.FTZ R17, R161, R2.reuse ;  /* 0x00000002a1117220 */ /* 0x080fe20000410000 */
[----:B------:R-:W-:Y:S01]  /*f2f0*/  MOV R161, R67 ;  /* 0x0000004300a17202 */ /* 0x000fe20000000f00 */
[-C--:B------:R-:W-:Y:S02]  /*f300*/  FMUL.FTZ R156, R156, R2.reuse ;  /* 0x000000029c9c7220 */ /* 0x080fe40000410000 */
[-C--:B------:R-:W-:Y:S02]  /*f310*/  FMUL.FTZ R157, R157, R2.reuse ;  /* 0x000000029d9d7220 */ /* 0x080fe40000410000 */
[-C--:B------:R-:W-:Y:S02]  /*f320*/  FMUL.FTZ R48, R152, R2.reuse ;  /* 0x0000000298307220 */ /* 0x080fe40000410000 */
[-C--:B------:R-:W-:Y:S01]  /*f330*/  FMUL.FTZ R49, R153, R2.reuse ;  /* 0x0000000299317220 */ /* 0x080fe20000410000 */
[----:B------:R-:W-:Y:S01]  /*f340*/  MUFU.EX2 R152, R206 ;  /* 0x000000ce00987308 */ /* 0x000fe20000000800 */
[----:B------:R-:W-:-:S02]  /*f350*/  FMUL.FTZ R60, R148, R2 ;  /* 0x00000002943c7220 */ /* 0x000fc40000410000 */
[-C--:B------:R-:W-:Y:S02]  /*f360*/  FMUL.FTZ R61, R149, R2.reuse ;  /* 0x00000002953d7220 */ /* 0x080fe40000410000 */
[-C--:B------:R-:W-:Y:S02]  /*f370*/  FMUL.FTZ R76, R144, R2.reuse ;  /* 0x00000002904c7220 */ /* 0x080fe40000410000 */
[-C--:B------:R-:W-:Y:S01]  /*f380*/  FMUL.FTZ R77, R145, R2.reuse ;  /* 0x00000002914d7220 */ /* 0x080fe20000410000 */
[----:B------:R-:W-:Y:S01]  /*f390*/  MUFU.EX2 R144, R66 ;  /* 0x0000004200907308 */ /* 0x000fe20000000800 */
[-C--:B------:R-:W-:Y:S02]  /*f3a0*/  FMUL.FTZ R72, R140, R2.reuse ;  /* 0x000000028c487220 */ /* 0x080fe40000410000 */
[-C--:B------:R-:W-:Y:S02]  /*f3b0*/  FMUL.FTZ R73, R141, R2.reuse ;  /* 0x000000028d497220 */ /* 0x080fe40000410000 */
[----:B------:R-:W-:-:S02]  /*f3c0*/  FMUL.FTZ R24, R136, R2 ;  /* 0x0000000288187220 */ /* 0x000fc40000410000 */
[----:B------:R-:W-:Y:S01]  /*f3d0*/  FMUL.FTZ R25, R137, R2 ;  /* 0x0000000289197220 */ /* 0x000fe20000410000 */
[----:B------:R-:W-:Y:S01]  /*f3e0*/  FSEL R2, R129, RZ, P0 ;  /* 0x000000ff81027208 */ /* 0x000fe20000000000 */
        /* <DEDUP_REMOVED lines=8> */
[----:B------:R-:W-:-:S02]  /*f470*/  FFMA.FTZ R9, R230, c[0x0][0x23c], -R0 ;  /* 0x00008f00e6097a23 */ /* 0x000fc40000010800 */
[--C-:B------:R-:W-:Y:S02]  /*f480*/  FFMA.FTZ R202, R202, c[0x0][0x23c], -R0.reuse ;  /* 0x00008f00caca7a23 */ /* 0x100fe40000010800 */
[--C-:B------:R-:W-:Y:S02]  /*f490*/  FFMA.FTZ R201, R201, c[0x0][0x23c], -R0.reuse ;  /* 0x00008f00c9c97a23 */ /* 0x100fe40000010800 */
[--C-:B------:R-:W-:Y:S02]  /*f4a0*/  FFMA.FTZ R200, R200, c[0x0][0x23c], -R0.reuse ;  /* 0x00008f00c8c87a23 */ /* 0x100fe40000010800 */
[--C-:B------:R-:W-:Y:S01]  /*f4b0*/  FFMA.FTZ R134, R134, c[0x0][0x23c], -R0.reuse ;  /* 0x00008f0086867a23 */ /* 0x100fe20000010800 */
[----:B------:R-:W-:Y:S01]  /*f4c0*/  MUFU.EX2 R202, R202 ;  /* 0x000000ca00ca7308 */ /* 0x000fe20000000800 */
        /* <DEDUP_REMOVED lines=23> */
[----:B------:R-:W-:-:S02]  /*f640*/  IMAD.MOV.U32 R115, RZ, RZ, R32 ;  /* 0x000000ffff737224 */ /* 0x000fc400078e0020 */
[----:B------:R-:W-:Y:S01]  /*f650*/  IMAD.MOV.U32 R230, RZ, RZ, R39 ;  /* 0x000000ffffe67224 */ /* 0x000fe200078e0027 */
[----:B------:R1:W2:Y:S01]  /*f660*/  MUFU.EX2 R0, R4 ;  /* 0x0000000400007308 */ /* 0x0002a20000000800 */
[----:B------:R-:W-:Y:S02]  /*f670*/  IMAD.MOV.U32 R148, RZ, RZ, R107 ;  /* 0x000000ffff947224 */ /* 0x000fe400078e006b */
[----:B------:R-:W-:Y:S01]  /*f680*/  IMAD.MOV.U32 R107, RZ, RZ, R52 ;  /* 0x000000ffff6b7224 */ /* 0x000fe200078e0034 */
[----:B------:R-:W-:Y:S02]  /*f690*/  MOV R149, R230 ;  /* 0x000000e600957202 */ /* 0x000fe40000000f00 */
[----:B------:R-:W-:Y:S02]  /*f6a0*/  MOV R230, R81 ;  /* 0x0000005100e67202 */ /* 0x000fe40000000f00 */
[----:B------:R-:W-:Y:S01]  /*f6b0*/  MUFU.EX2 R110, R91 ;  /* 0x0000005b006e7308 */ /* 0x000fe20000000800 */
[----:B-1----:R-:W-:Y:S01]  /*f6c0*/  FADD.FTZ R4, R68, -R2 ;  /* 0x8000000244047221 */ /* 0x002fe20000010000 */
[----:B------:R-:W-:Y:S01]  /*f6d0*/  FSEL R2, R128, RZ, P1 ;  /* 0x000000ff80027208 */ /* 0x000fe20000800000 */
[----:B--2---:R-:W-:-:S05]  /*f6e0*/  FMUL.FTZ R166, R166, R0 ;  /* 0x00000000a6a67220 */ /* 0x004fca0000410000 */
[----:B------:R-:W-:Y:S01]  /*f6f0*/  MUFU.EX2 R90, R105 ;  /* 0x00000069005a7308 */ /* 0x000fe20000000800 */
[-C--:B------:R-:W-:Y:S02]  /*f700*/  FMUL.FTZ R167, R167, R0.reuse ;  /* 0x00000000a7a77220 */ /* 0x080fe40000410000 */
[----:B------:R-:W-:Y:S02]  /*f710*/  FADD.FTZ R2, R3, -R2 ;  /* 0x8000000203027221 */ /* 0x000fe40000010000 */
[----:B------:R-:W-:Y:S02]  /*f720*/  FMUL.FTZ R3, R4, c[0x0][0x23c] ;  /* 0x00008f0004037a20 */ /* 0x000fe40000410000 */
[----:B------:R-:W-:Y:S01]  /*f730*/  FMUL.FTZ R4, R2, c[0x0][0x23c] ;  /* 0x00008f0002047a20 */ /* 0x000fe20000410000 */
[----:B------:R-:W-:Y:S01]  /*f740*/  MUFU.EX2 R91, R98 ;  /* 0x00000062005b7308 */ /* 0x000fe20000000800 */
[-C--:B------:R-:W-:Y:S01]  /*f750*/  FMUL.FTZ R18, R162, R0.reuse ;  /* 0x00000000a2127220 */ /* 0x080fe20000410000 */
[----:B------:R-:W-:Y:S01]  /*f760*/  MOV R162, R71 ;  /* 0x0000004700a27202 */ /* 0x000fe20000000f00 */
[-C--:B------:R-:W-:Y:S01]  /*f770*/  FMUL.FTZ R19, R163, R0.reuse ;  /* 0x00000000a3137220 */ /* 0x080fe20000410000 */
[----:B------:R-:W-:Y:S01]  /*f780*/  MOV R71, R59 ;  /* 0x0000003b00477202 */ /* 0x000fe20000000f00 */
[----:B------:R-:W-:-:S02]  /*f790*/  FMUL.FTZ R158, R158, R0 ;  /* 0x000000009e9e7220 */ /* 0x000fc40000410000 */
[-C--:B------:R-:W-:Y:S01]  /*f7a0*/  FMUL.FTZ R159, R159, R0.reuse ;  /* 0x000000009f9f7220 */ /* 0x080fe20000410000 */
[----:B------:R-:W1:Y:S01]  /*f7b0*/  MUFU.EX2 R2, R3 ;  /* 0x0000000300027308 */ /* 0x000e620000000800 */
[-C--:B------:R-:W-:Y:S01]  /*f7c0*/  FMUL.FTZ R50, R154, R0.reuse ;  /* 0x000000009a327220 */ /* 0x080fe20000410000 */
[----:B------:R-:W-:Y:S01]  /*f7d0*/  MOV R136, R71 ;  /* 0x0000004700887202 */ /* 0x000fe20000000f00 */
[-C--:B------:R-:W-:Y:S01]  /*f7e0*/  FMUL.FTZ R51, R155, R0.reuse ;  /* 0x000000009b337220 */ /* 0x080fe20000410000 */
[----:B------:R-:W-:Y:S01]  /*f7f0*/  MOV R155, R83 ;  /* 0x00000053009b7202 */ /* 0x000fe20000000f00 */
[-C--:B------:R-:W-:Y:S02]  /*f800*/  FMUL.FTZ R62, R150, R0.reuse ;  /* 0x00000000963e7220 */ /* 0x080fe40000410000 */
[----:B------:R-:W-:Y:S01]  /*f810*/  FMUL.FTZ R63, R151, R0 ;  /* 0x00000000973f7220 */ /* 0x000fe20000410000 */
[----:B------:R-:W-:Y:S01]  /*f820*/  MOV R151, R44 ;  /* 0x0000002c00977202 */ /* 0x000fe20000000f00 */
        /* <DEDUP_REMOVED lines=8> */
[----:B------:R-:W-:Y:S02]  /*f8b0*/  FFMA.FTZ R21, R21, R0, R6 ;  /* 0x0000000015157223 */ /* 0x000fe40000010006 */
[----:B-1----:R-:W-:-:S02]  /*f8c0*/  FFMA.FTZ R20, R20, R2, R7 ;  /* 0x0000000214147223 */ /* 0x002fc40000010007 */
[-C--:B------:R-:W-:Y:S01]  /*f8d0*/  FMUL.FTZ R192, R192, R2.reuse ;  /* 0x00000002c0c07220 */ /* 0x080fe20000410000 */
[----:B------:R1:W2:Y:S01]  /*f8e0*/  MUFU.EX2 R0, R4 ;  /* 0x0000000400007308 */ /* 0x0002a20000000800 */
        /* <DEDUP_REMOVED lines=9> */
[----:B-1----:R-:W-:Y:S01]  /*f980*/  F2FP.PACK_AB R4, R124, R7 ;  /* 0x000000077c04723e */ /* 0x002fe200000000ff */
[-C--:B------:R-:W-:Y:S01]  /*f990*/  FMUL.FTZ R177, R177, R2.reuse ;  /* 0x00000002b1b17220 */ /* 0x080fe20000410000 */
[----:B------:R-:W-:Y:S01]  /*f9a0*/  MUFU.EX2 R88, R106 ;  /* 0x0000006a00587308 */ /* 0x000fe20000000800 */
[-C--:B------:R-:W-:Y:S01]  /*f9b0*/  FMUL.FTZ R32, R180, R2.reuse ;  /* 0x00000002b4207220 */ /* 0x080fe20000410000 */
[----:B------:R-:W-:Y:S01]  /*f9c0*/  MOV R180, R23 ;  /* 0x0000001700b47202 */ /* 0x000fe20000000f00 */
[-C--:B------:R-:W-:Y:S01]  /*f9d0*/  FMUL.FTZ R33, R181, R2.reuse ;  /* 0x00000002b5217220 */ /* 0x080fe20000410000 */
[----:B------:R-:W-:Y:S01]  /*f9e0*/  MOV R181, R69 ;  /* 0x0000004500b57202 */ /* 0x000fe20000000f00 */
[----:B------:R-:W-:-:S02]  /*f9f0*/  FMUL.FTZ R36, R168, R2 ;  /* 0x00000002a8247220 */ /* 0x000fc40000410000 */
[-C--:B------:R-:W-:Y:S01]  /*fa00*/  FMUL.FTZ R37, R169, R2.reuse ;  /* 0x00000002a9257220 */ /* 0x080fe20000410000 */
[----:B------:R1:W-:Y:S01]  /*fa10*/  MUFU.EX2 R23, R11 ;  /* 0x0000000b00177308 */ /* 0x0003e20000000800 */
[-C--:B------:R-:W-:Y:S01]  /*fa20*/  FMUL.FTZ R28, R172, R2.reuse ;  /* 0x00000002ac1c7220 */ /* 0x080fe20000410000 */
[----:B------:R-:W-:Y:S01]  /*fa30*/  MOV R169, R55 ;  /* 0x0000003700a97202 */ /* 0x000fe20000000f00 */
[----:B------:R-:W-:Y:S01]  /*fa40*/  FMUL.FTZ R29, R173, R2 ;  /* 0x00000002ad1d7220 */ /* 0x000fe20000410000 */
[----:B------:R-:W-:Y:S01]  /*fa50*/  MOV R173, R64 ;  /* 0x0000004000ad7202 */ /* 0x000fe20000000f00 */
[-C--:B--2---:R-:W-:Y:S02]  /*fa60*/  FMUL.FTZ R35, R183, R0.reuse ;  /* 0x00000000b7237220 */ /* 0x084fe40000410000 */
[-C--:B------:R-:W-:Y:S01]  /*fa70*/  FMUL.FTZ R30, R174, R0.reuse ;  /* 0x00000000ae1e7220 */ /* 0x080fe20000410000 */
[----:B------:R-:W2:Y:S01]  /*fa80*/  MUFU.EX2 R2, R5 ;  /* 0x0000000500027308 */ /* 0x000ea20000000800 */
[----:B------:R-:W-:Y:S01]  /*fa90*/  FMUL.FTZ R31, R175, R0 ;  /* 0x00000000af1f7220 */ /* 0x000fe20000410000 */
[----:B------:R-:W-:Y:S01]  /*faa0*/  MOV R174, R12 ;  /* 0x0000000c00ae7202 */ /* 0x000fe20000000f00 */
[----:B------:R-:W-:Y:S01]  /*fab0*/  IMAD.MOV.U32 R183, RZ, RZ, R13 ;  /* 0x000000ffffb77224 */ /* 0x000fe200078e000d */
[----:B------:R-:W-:Y:S01]  /*fac0*/  MOV R175, R14 ;  /* 0x0000000e00af7202 */ /* 0x000fe20000000f00 */
[-C--:B------:R-:W-:Y:S01]  /*fad0*/  FMUL.FTZ R194, R194, R0.reuse ;  /* 0x00000000c2c27220 */ /* 0x080fe20000410000 */
[----:B------:R-:W3:Y:S01]  /*fae0*/  LDSM.16.MT88.4 R12, [R212+0x8000] ;  /* 0x00800000d40c783b */ /* 0x000ee20000004200 */
[----:B------:R-:W-:Y:S01]  /*faf0*/  FMUL.FTZ R195, R195, R0 ;  /* 0x00000000c3c37220 */ /* 0x000fe20000410000 */
[----:B-1----:R-:W-:Y:S01]  /*fb00*/  F2FP.PACK_AB R11, R101, R80 ;  /* 0x00000050650b723e */ /* 0x002fe200000000ff */
[-C--:B------:R-:W-:Y:S01]  /*fb10*/  FMUL.FTZ R198, R198, R0.reuse ;  /* 0x00000000c6c67220 */ /* 0x080fe20000410000 */
[----:B------:R-:W-:Y:S01]  /*fb20*/  MUFU.EX2 R89, R103 ;  /* 0x0000006700597308 */ /* 0x000fe20000000800 */
[----:B------:R-:W-:-:S02]  /*fb30*/  FMUL.FTZ R199, R199, R0 ;  /* 0x00000000c7c77220 */ /* 0x000fc40000410000 */
[-C--:B------:R-:W-:Y:S02]  /*fb40*/  FMUL.FTZ R186, R186, R0.reuse ;  /* 0x00000000baba7220 */ /* 0x080fe40000410000 */
[----:B------:R-:W-:Y:S01]  /*fb50*/  FMUL.FTZ R187, R187, R0 ;  /* 0x00000000bbbb7220 */ /* 0x000fe20000410000 */
[----:B--2---:R-:W-:Y:S01]  /*fb60*/  F2FP.PACK_AB R5, R23, R2 ;  /* 0x000000021705723e */ /* 0x004fe200000000ff */
[-C--:B------:R-:W-:Y:S01]  /*fb70*/  FMUL.FTZ R190, R190, R0.reuse ;  /* 0x00000000bebe7220 */ /* 0x080fe20000410000 */
[----:B------:R-:W-:Y:S01]  /*fb80*/  MUFU.EX2 R86, R40 ;  /* 0x0000002800567308 */ /* 0x000fe20000000800 */
[-C--:B------:R-:W-:Y:S02]  /*fb90*/  FMUL.FTZ R191, R191, R0.reuse ;  /* 0x00000000bfbf7220 */ /* 0x080fe40000410000 */
[-C--:B------:R-:W-:Y:S02]  /*fba0*/  FMUL.FTZ R178, R178, R0.reuse ;  /* 0x00000000b2b27220 */ /* 0x080fe40000410000 */
[----:B------:R-:W-:-:S02]  /*fbb0*/  FMUL.FTZ R179, R179, R0 ;  /* 0x00000000b3b37220 */ /* 0x000fc40000410000 */
[-C--:B------:R-:W-:Y:S01]  /*fbc0*/  FMUL.FTZ R34, R182, R0.reuse ;  /* 0x00000000b6227220 */ /* 0x080fe20000410000 */
[----:B------:R-:W-:Y:S01]  /*fbd0*/  MUFU.EX2 R117, R43 ;  /* 0x0000002b00757308 */ /* 0x000fe20000000800 */
[----:B------:R-:W-:Y:S01]  /*fbe0*/  FMUL.FTZ R38, R170, R0 ;  /* 0x00000000aa267220 */ /* 0x000fe20000410000 */
[----:B------:R-:W-:Y:S01]  /*fbf0*/  MOV R170, R58 ;  /* 0x0000003a00aa7202 */ /* 0x000fe20000000f00 */
[-C--:B------:R-:W-:Y:S01]  /*fc00*/  FMUL.FTZ R39, R171, R0.reuse ;  /* 0x00000000ab277220 */ /* 0x080fe20000410000 */
[----:B------:R-:W-:Y:S01]  /*fc10*/  MOV R182, R47 ;  /* 0x0000002f00b67202 */ /* 0x000fe20000000f00 */
[----:B------:R-:W-:Y:S02]  /*fc20*/  FFMA.FTZ R3, R104, R0, R2 ;  /* 0x0000000068037223 */ /* 0x000fe40000010002 */
[----:B------:R-:W-:Y:S01]  /*fc30*/  IMAD.MOV.U32 R163, RZ, RZ, R82 ;  /* 0x000000ffffa37224 */ /* 0x000fe200078e0052 */
[----:B------:R-:W1:Y:S01]  /*fc40*/  MUFU.EX2 R104, R92 ;  /* 0x0000005c00687308 */ /* 0x000e620000000800 */
[----:B------:R-:W-:-:S02]  /*fc50*/  IMAD.MOV.U32 R171, RZ, RZ, R85 ;  /* 0x000000ffffab7224 */ /* 0x000fc400078e0055 */
[----:B------:R-:W-:Y:S02]  /*fc60*/  FADD.FTZ R2, R100, R22 ;  /* 0x0000001664027221 */ /* 0x000fe40000010000 */
[----:B------:R-:W-:Y:S01]  /*fc70*/  IMAD.MOV.U32 R150, RZ, RZ, R70 ;  /* 0x000000ffff967224 */ /* 0x000fe200078e0046 */
[----:B------:R-:W-:Y:S01]  /*fc80*/  MOV R70, R54 ;  /* 0x0000003600467202 */ /* 0x000fe20000000f00 */
[----:B------:R-:W-:Y:S01]  /*fc90*/  FADD.FTZ R81, R97, R2 ;  /* 0x0000000261517221 */ /* 0x000fe20000010000 */
[----:B------:R-:W2:Y:S01]  /*fca0*/  MUFU.EX2 R0, R122 ;  /* 0x0000007a00007308 */ /* 0x000ea20000000800 */
[----:B------:R-:W-:Y:S02]  /*fcb0*/  IMAD.MOV.U32 R172, RZ, RZ, R56 ;  /* 0x000000ffffac7224 */ /* 0x000fe400078e0038 */
[----:B------:R-:W-:Y:S02]  /*fcc0*/  IMAD.MOV.U32 R64, RZ, RZ, R57 ;  /* 0x000000ffff407224 */ /* 0x000fe400078e0039 */
[----:B------:R-:W-:-:S02]  /*fcd0*/  FADD.FTZ R3, R23, R3 ;  /* 0x0000000317037221 */ /* 0x000fc40000010000 */
[----:B------:R-:W-:Y:S01]  /*fce0*/  IMAD.MOV.U32 R168, RZ, RZ, R46 ;  /* 0x000000ffffa87224 */ /* 0x000fe200078e002e */
[----:B------:R2:W4:Y:S01]  /*fcf0*/  MUFU.EX2 R92, R9 ;  /* 0x00000009005c7308 */ /* 0x0005220000000800 */
[----:B-1----:R-:W-:Y:S01]  /*fd00*/  F2FP.PACK_AB R10, R104, R97 ;  /* 0x00000061680a723e */ /* 0x002fe200000000ff */
[----:B------:R-:W-:-:S06]  /*fd10*/  IMAD.MOV.U32 R160, RZ, RZ, R64 ;  /* 0x000000ffffa07224 */ /* 0x000fcc00078e0040 */
[----:B------:R-:W-:Y:S01]  /*fd20*/  MUFU.EX2 R122, R102 ;  /* 0x00000066007a7308 */ /* 0x000fe20000000800 */
[----:B--2---:R-:W-:-:S07]  /*fd30*/  F2FP.PACK_AB R9, R0, R6 ;  /* 0x000000060009723e */ /* 0x004fce00000000ff */
[----:B------:R-:W1:Y:S01]  /*fd40*/  MUFU.EX2 R82, R42 ;  /* 0x0000002a00527308 */ /* 0x000e620000000800 */
[----:B------:R-:W-:Y:S01]  /*fd50*/  F2FP.PACK_AB R6, R120, R121 ;  /* 0x000000797806723e */ /* 0x000fe200000000ff */
[----:B------:R-:W-:Y:S01]  /*fd60*/  FADD.FTZ R0, R0, R21 ;  /* 0x0000001500007221 */ /* 0x000fe20000010000 */
[----:B----4-:R-:W-:Y:S01]  /*fd70*/  F2FP.PACK_AB R7, R92, R44 ;  /* 0x0000002c5c07723e */ /* 0x010fe200000000ff */
[----:B---3--:R-:W-:Y:S02]  /*fd80*/  HMMA.16816.F32 R164, R8, R12, R164 ;  /* 0x0000000c08a4723c */ /* 0x008fe400000018a4 */
[----:B------:R-:W-:Y:S02]  /*fd90*/  FADD.FTZ R80, R80, R0 ;  /* 0x0000000050507221 */ /* 0x000fe40000010000 */
[----:B------:R-:W2:Y:S01]  /*fda0*/  MUFU.EX2 R85, R41 ;  /* 0x0000002900557308 */ /* 0x000ea20000000800 */
[----:B------:R-:W-:Y:S02]  /*fdb0*/  FADD.FTZ R0, R44, R3 ;  /* 0x000000032c007221 */ /* 0x000fe40000010000 */
[----:B------:R-:W-:-:S05]  /*fdc0*/  FADD.FTZ R3, R101, R80 ;  /* 0x0000005065037221 */ /* 0x000fca0000010000 */
[----:B------:R-:W-:Y:S01]  /*fdd0*/  MUFU.EX2 R145, R133 ;  /* 0x0000008500917308 */ /* 0x000fe20000000800 */
[C---:B------:R-:W-:Y:S01]  /*fde0*/  HMMA.16816.F32 R192, R4.reuse, R12, R192 ;  /* 0x0000000c04c0723c */ /* 0x040fe200000018c0 */
[----:B------:R-:W-:Y:S02]  /*fdf0*/  IMAD.MOV.U32 R200, RZ, RZ, R148 ;  /* 0x000000ffffc87224 */ /* 0x000fe400078e0094 */
[----:B------:R-:W-:Y:S02]  /*fe00*/  FADD.FTZ R0, R92, R0 ;  /* 0x000000005c007221 */ /* 0x000fe40000010000 */
[----:B------:R-:W-:Y:S02]  /*fe10*/  FADD.FTZ R3, R84, R3 ;  /* 0x0000000354037221 */ /* 0x000fe40000010000 */
[----:B------:R-:W-:Y:S01]  /*fe20*/  MUFU.EX2 R142, R87 ;  /* 0x00000057008e7308 */ /* 0x000fe20000000800 */
[----:B------:R-:W-:Y:S01]  /*fe30*/  HMMA.16816.F32 R196, R4, R14, R196 ;  /* 0x0000000e04c4723c */ /* 0x000fe200000018c4 */
[----:B-1----:R-:W-:-:S06]  /*fe40*/  FADD.FTZ R0, R82, R0 ;  /* 0x0000000052007221 */ /* 0x002fcc0000010000 */
[----:B------:R-:W-:Y:S01]  /*fe50*/  MUFU.EX2 R154, R65 ;  /* 0x00000041009a7308 */ /* 0x000fe20000000800 */
[C---:B------:R-:W-:Y:S01]  /*fe60*/  HMMA.16816.F32 R16, R8.reuse, R14, R16 ;  /* 0x0000000e0810723c */ /* 0x040fe20000001810 */
[----:B------:R-:W1:Y:S06]  /*fe70*/  LDSM.16.MT88.4 R12, [R215+0x8000] ;  /* 0x00800000d70c783b */ /* 0x000e6c0000004200 */
[----:B------:R-:W3:Y:S08]  /*fe80*/  MUFU.EX2 R139, R201 ;  /* 0x000000c9008b7308 */ /* 0x000ef00000000800 */
        /* <DEDUP_REMOVED lines=8> */
[-C--:B------:R-:W-:Y:S08]  /*ff10*/  HMMA.16816.F32 R188, R4, R14.reuse, R188 ;  /* 0x0000000e04bc723c */ /* 0x080ff000000018bc */
[C---:B------:R-:W-:Y:S01]  /*ff20*/  HMMA.16816.F32 R48, R8.reuse, R14, R48 ;  /* 0x0000000e0830723c */ /* 0x040fe20000001830 */
[----:B------:R-:W1:Y:S07]  /*ff30*/  LDSM.16.MT88.4 R12, [R213+0x8000] ;  /* 0x00800000d50c783b */ /* 0x000e6e0000004200 */
[-C--:B-1----:R-:W-:Y:S08]  /*ff40*/  HMMA.16816.F32 R60, R8, R12.reuse, R60 ;  /* 0x0000000c083c723c */ /* 0x082ff0000000183c */
[C---:B------:R-:W-:Y:S08]  /*ff50*/  HMMA.16816.F32 R176, R4.reuse, R12, R176 ;  /* 0x0000000c04b0723c */ /* 0x040ff000000018b0 */
[-C--:B------:R-:W-:Y:S08]  /*ff60*/  HMMA.16816.F32 R32, R4, R14.reuse, R32 ;  /* 0x0000000e0420723c */ /* 0x080ff00000001820 */
[----:B------:R-:W-:Y:S01]  /*ff70*/  HMMA.16816.F32 R76, R8, R14, R76 ;  /* 0x0000000e084c723c */ /* 0x000fe2000000184c */
[----:B------:R-:W1:Y:S07]  /*ff80*/  LDSM.16.MT88.4 R12, [R214+0x8000] ;  /* 0x00800000d60c783b */ /* 0x000e6e0000004200 */
[C---:B-1----:R-:W-:Y:S08]  /*ff90*/  HMMA.16816.F32 R36, R4.reuse, R12, R36 ;  /* 0x0000000c0424723c */ /* 0x042ff00000001824 */
[----:B------:R-:W-:Y:S07]  /*ffa0*/  HMMA.16816.F32 R28, R4, R14, R28 ;  /* 0x0000000e041c723c */ /* 0x000fee000000181c */
[----:B------:R-:W-:Y:S01]  /*ffb0*/  FADD.FTZ R4, R124, R20 ;  /* 0x000000147c047221 */ /* 0x000fe20000010000 */
[C---:B------:R-:W-:Y:S01]  /*ffc0*/  HMMA.16816.F32 R72, R8.reuse, R12, R72 ;  /* 0x0000000c0848723c */ /* 0x040fe20000001848 */
[----:B--2---:R-:W-:Y:S01]  /*ffd0*/  F2FP.PACK_AB R5, R85, R82 ;  /* 0x000000525505723e */ /* 0x004fe200000000ff */
[----:B------:R-:W1:Y:S01]  /*ffe0*/  LDSM.16.MT88.4 R20, [R215+0x8800] ;  /* 0x00880000d714783b */ /* 0x000e620000004200 */
[----:B------:R-:W-:Y:S01]  /*fff0*/  FADD.FTZ R2, R121, R4 ;  /* 0x0000000479027221 */ /* 0x000fe20000010000 */
[----:B------:R-:W-:Y:S01]  /*10000*/  F2FP.PACK_AB R4, R88, R111 ;  /* 0x0000006f5804723e */ /* 0x000fe200000000ff */
[----:B------:R-:W-:Y:S01]  /*10010*/  MUFU.EX2 R124, R119 ;  /* 0x00000077007c7308 */ /* 0x000fe20000000800 */
[----:B------:R-:W-:Y:S01]  /*10020*/  F2FP.PACK_AB R6, R122, R89 ;  /* 0x000000597a06723e */ /* 0x000fe200000000ff */
[----:B------:R-:W-:Y:S01]  /*10030*/  FADD.FTZ R2, R120, R2 ;  /* 0x0000000278027221 */ /* 0x000fe20000010000 */
[----:B------:R-:W-:Y:S01]  /*10040*/  HMMA.16816.F32 R24, R8, R14, R24 ;  /* 0x0000000e0818723c */ /* 0x000fe20000001818 */
[----:B------:R-:W2:Y:S01]  /*10050*/  LDSM.16.MT88.4 R12, [R212+0x8800] ;  /* 0x00880000d40c783b */ /* 0x000ea20000004200 */
[----:B------:R-:W-:Y:S01]  /*10060*/  F2FP.PACK_AB R7, R117, R86 ;  /* 0x000000567507723e */ /* 0x000fe200000000ff */
[----:B------:R-:W-:Y:S01]  /*10070*/  FADD.FTZ R2, R111, R2 ;  /* 0x000000026f027221 */ /* 0x000fe20000010000 */
[----:B------:R-:W-:-:S03]  /*10080*/  MOV R121, R53 ;  /* 0x0000003500797202 */ /* 0x000fc60000000f00 */
[----:B------:R-:W-:Y:S02]  /*10090*/  F2FP.PACK_AB R8, R116, R83 ;  /* 0x000000537408723e */ /* 0x000fe400000000ff */
[----:B------:R-:W-:Y:S02]  /*100a0*/  F2FP.PACK_AB R9, R90, R84 ;  /* 0x000000545a09723e */ /* 0x000fe400000000ff */
[----:B------:R-:W-:Y:S02]  /*100b0*/  F2FP.PACK_AB R10, R143, R110 ;  /* 0x0000006e8f0a723e */ /* 0x000fe400000000ff */
[----:B------:R-:W-:Y:S01]  /*100c0*/  F2FP.PACK_AB R11, R140, R91 ;  /* 0x0000005b8c0b723e */ /* 0x000fe200000000ff */
[----:B-1----:R-:W-:Y:S08]  /*100d0*/  HMMA.16816.F32 R184, R4, R20, R184 ;  /* 0x0000001404b8723c */ /* 0x002ff000000018b8 */
[-C--:B--2---:R-:W-:Y:S01]  /*100e0*/  HMMA.16816.F32 R56, R8, R12.reuse, R164 ;  /* 0x0000000c0838723c */ /* 0x084fe200000018a4 */
[----:B------:R-:W-:Y:S07]  /*100f0*/  MUFU.EX2 R166, R109 ;  /* 0x0000006d00a67308 */ /* 0x000fee0000000800 */
[C---:B------:R-:W-:Y:S01]  /*10100*/  HMMA.16816.F32 R192, R4.reuse, R12, R192 ;  /* 0x0000000c04c0723c */ /* 0x040fe200000018c0 */
[----:B------:R-:W-:Y:S07]  /*10110*/  MUFU.EX2 R167, R108 ;  /* 0x0000006c00a77308 */ /* 0x000fee0000000800 */
[-C--:B------:R-:W-:Y:S01]  /*10120*/  HMMA.16816.F32 R196, R4, R14.reuse, R196 ;  /* 0x0000000e04c4723c */ /* 0x080fe200000018c4 */
[----:B------:R-:W-:Y:S07]  /*10130*/  MUFU.EX2 R164, R127 ;  /* 0x0000007f00a47308 */ /* 0x000fee0000000800 */
[----:B------:R-:W-:Y:S01]  /*10140*/  HMMA.16816.F32 R52, R8, R14, R16 ;  /* 0x0000000e0834723c */ /* 0x000fe20000001810 */
[----:B------:R-:W1:Y:S01]  /*10150*/  LDSM.16.MT88.4 R16, [R213+0x8800] ;  /* 0x00880000d510783b */ /* 0x000e620000004200 */
[----:B------:R-:W-:Y:S03]  /*10160*/  MUFU.EX2 R165, R126 ;  /* 0x0000007e00a57308 */ /* 0x000fe60000000800 */
[----:B------:R-:W2:Y:S03]  /*10170*/  LDSM.16.MT88.4 R12, [R214+0x8800] ;  /* 0x00880000d60c783b */ /* 0x000ea60000004200 */
[C---:B------:R-:W-:Y:S08]  /*10180*/  HMMA.16816.F32 R188, R4.reuse, R22, R188 ;  /* 0x0000001604bc723c */ /* 0x040ff000000018bc */
[C---:B-1----:R-:W-:Y:S08]  /*10190*/  HMMA.16816.F32 R44, R4.reuse, R18, R32 ;  /* 0x00000012042c723c */ /* 0x042ff00000001820 */
[C---:B--2---:R-:W-:Y:S08]  /*101a0*/  HMMA.16816.F32 R40, R4.reuse, R12, R36 ;  /* 0x0000000c0428723c */ /* 0x044ff00000001824 */
[C---:B------:R-:W-:Y:S08]  /*101b0*/  HMMA.16816.F32 R176, R4.reuse, R16, R176 ;  /* 0x0000001004b0723c */ /* 0x040ff000000018b0 */
[----:B------:R-:W-:Y:S07]  /*101c0*/  HMMA.16816.F32 R28, R4, R14, R28 ;  /* 0x0000000e041c723c */ /* 0x000fee000000181c */
[----:B---3--:R-:W-:Y:S01]  /*101d0*/  F2FP.PACK_AB R5, R139, R202 ;  /* 0x000000ca8b05723e */ /* 0x008fe200000000ff */
[----:B------:R-:W-:Y:S01]  /*101e0*/  HMMA.16816.F32 R36, R8, R20, R156 ;  /* 0x000000140824723c */ /* 0x000fe2000000189c */
[----:B------:R-:W-:Y:S01]  /*101f0*/  F2FP.PACK_AB R6, R154, R144 ;  /* 0x000000909a06723e */ /* 0x000fe200000000ff */
[----:B------:R-:W-:Y:S01]  /*10200*/  MUFU.EX2 R159, R112 ;  /* 0x00000070009f7308 */ /* 0x000fe20000000800 */
[----:B------:R-:W-:-:S04]  /*10210*/  F2FP.PACK_AB R7, R153, R141 ;  /* 0x0000008d9907723e */ /* 0x000fc800000000ff */
[----:B------:R-:W-:Y:S01]  /*10220*/  MOV R157, R99 ;  /* 0x00000063009d7202 */ /* 0x000fe20000000f00 */
[----:B------:R-:W-:Y:S01]  /*10230*/  HMMA.16816.F32 R32, R8, R22, R48 ;  /* 0x000000160820723c */ /* 0x000fe20000001830 */
[----:B------:R-:W1:Y:S01]  /*10240*/  LDSM.16.MT88.4 R20, [R212+0x9000] ;  /* 0x00900000d414783b */ /* 0x000e620000004200 */
[----:B------:R-:W2:Y:S01]  /*10250*/  MUFU.EX2 R99, R96 ;  /* 0x0000006000637308 */ /* 0x000ea20000000800 */
[----:B------:R-:W-:-:S05]  /*10260*/  IMAD.MOV.U32 R156, RZ, RZ, R107 ;  /* 0x000000ffff9c7224 */ /* 0x000fca00078e006b */
[C---:B------:R-:W-:Y:S02]  /*10270*/  HMMA.16816.F32 R60, R8.reuse, R16, R60 ;  /* 0x00000010083c723c */ /* 0x040fe4000000183c */
[----:B------:R3:W4:Y:S06]  /*10280*/  MUFU.EX2 R158, R132 ;  /* 0x00000084009e7308 */ /* 0x00072c0000000800 */
[----:B------:R-:W-:Y:S01]  /*10290*/  HMMA.16816.F32 R76, R8, R18, R76 ;  /* 0x00000012084c723c */ /* 0x000fe2000000184c */
[----:B------:R-:W3:Y:S01]  /*102a0*/  LDSM.16.MT88.4 R16, [R215+0x9000] ;  /* 0x00900000d710783b */ /* 0x000ee20000004200 */
[----:B--2---:R-:W-:-:S02]  /*102b0*/  F2FP.PACK_AB R4, R142, R99 ;  /* 0x000000638e04723e */ /* 0x004fc400000000ff */
[----:B------:R-:W-:-:S04]  /*102c0*/  MOV R96, R70 ;  /* 0x0000004600607202 */ /* 0x000fc80000000f00 */
[C---:B------:R-:W-:Y:S01]  /*102d0*/  HMMA.16816.F32 R72, R8.reuse, R12, R72 ;  /* 0x0000000c0848723c */ /* 0x040fe20000001848 */
[----:B------:R-:W-:Y:S01]  /*102e0*/  IMAD.MOV.U32 R87, RZ, RZ, R96 ;  /* 0x000000ffff577224 */ /* 0x000fe200078e0060 */
[----:B------:R-:W-:Y:S02]  /*102f0*/  MOV R96, R156 ;  /* 0x0000009c00607202 */ /* 0x000fe40000000f00 */
[----:B------:R-:W-:Y:S01]  /*10300*/  MOV R156, R157 ;  /* 0x0000009d009c7202 */ /* 0x000fe20000000f00 */
[----:B------:R-:W-:Y:S01]  /*10310*/  IMAD.MOV.U32 R157, RZ, RZ, R121 ;  /* 0x000000ffff9d7224 */ /* 0x000fe200078e0079 */
[----:B------:R-:W-:Y:S02]  /*10320*/  MOV R121, R175 ;  /* 0x000000af00797202 */ /* 0x000fe40000000f00 */
[----:B------:R-:W-:Y:S01]  /*10330*/  HMMA.16816.F32 R24, R8, R14, R24 ;  /* 0x0000000e0818723c */ /* 0x000fe20000001818 */
[----:B------:R-:W2:Y:S01]  /*10340*/  LDSM.16.MT88.4 R12, [R213+0x9000] ;  /* 0x00900000d50c783b */ /* 0x000ea20000004200 */
[----:B------:R-:W-:Y:S01]  /*10350*/  MOV R175, R174 ;  /* 0x000000ae00af7202 */ /* 0x000fe20000000f00 */
[----:B------:R-:W-:Y:S01]  /*10360*/  IMAD.MOV.U32 R174, RZ, RZ, R171 ;  /* 0x000000ffffae7224 */ /* 0x000fe200078e00ab */
[----:B------:R-:W-:Y:S01]  /*10370*/  MOV R171, R170 ;  /* 0x000000aa00ab7202 */ /* 0x000fe20000000f00 */
[----:B------:R-:W4:Y:S01]  /*10380*/  LDSM.16.MT88.4 R8, [R214+0x9000] ;  /* 0x00900000d608783b */ /* 0x000f220000004200 */
[----:B------:R-:W-:Y:S01]  /*10390*/  MOV R170, R182 ;  /* 0x000000b600aa7202 */ /* 0x000fe20000000f00 */
[----:B------:R-:W-:Y:S01]  /*103a0*/  IMAD.MOV.U32 R182, RZ, RZ, R173 ;  /* 0x000000ffffb67224 */ /* 0x000fe200078e00ad */
[----:B------:R-:W-:Y:S01]  /*103b0*/  MOV R173, R172 ;  /* 0x000000ac00ad7202 */ /* 0x000fe20000000f00 */
[----:B-1----:R-:W-:Y:S01]  /*103c0*/  HMMA.16816.F32 R192, R4, R20, R192 ;  /* 0x0000001404c0723c */ /* 0x002fe200000018c0 */
[----:B------:R-:W-:Y:S01]  /*103d0*/  MOV R172, R169 ;  /* 0x000000a900ac7202 */ /* 0x000fe20000000f00 */
[----:B------:R-:W-:Y:S01]  /*103e0*/  IMAD.MOV.U32 R169, RZ, RZ, R151 ;  /* 0x000000ffffa97224 */ /* 0x000fe200078e0097 */
[----:B------:R-:W-:-:S02]  /*103f0*/  MOV R151, R150 ;  /* 0x0000009600977202 */ /* 0x000fc40000000f00 */
[----:B------:R-:W-:Y:S01]  /*10400*/  MOV R150, R137 ;  /* 0x0000008900967202 */ /* 0x000fe20000000f00 */
[----:B------:R-:W-:Y:S02]  /*10410*/  IMAD.MOV.U32 R137, RZ, RZ, R149 ;  /* 0x000000ffff897224 */ /* 0x000fe400078e0095 */
[C---:B------:R-:W-:Y:S08]  /*10420*/  HMMA.16816.F32 R196, R4.reuse, R22, R196 ;  /* 0x0000001604c4723c */ /* 0x040ff000000018c4 */
[C---:B---3--:R-:W-:Y:S08]  /*10430*/  HMMA.16816.F32 R184, R4.reuse, R16, R184 ;  /* 0x0000001004b8723c */ /* 0x048ff000000018b8 */
[C---:B------:R-:W-:Y:S08]  /*10440*/  HMMA.16816.F32 R188, R4.reuse, R18, R188 ;  /* 0x0000001204bc723c */ /* 0x040ff000000018bc */
[C---:B--2---:R-:W-:Y:S08]  /*10450*/  HMMA.16816.F32 R176, R4.reuse, R12, R176 ;  /* 0x0000000c04b0723c */ /* 0x044ff000000018b0 */
[C---:B------:R-:W-:Y:S08]  /*10460*/  HMMA.16816.F32 R68, R4.reuse, R14, R44 ;  /* 0x0000000e0444723c */ /* 0x040ff0000000182c */
[C---:B----4-:R-:W-:Y:S08]  /*10470*/  HMMA.16816.F32 R64, R4.reuse, R8, R40 ;  /* 0x000000080440723c */ /* 0x050ff00000001828 */
[----:B------:R-:W-:Y:S01]  /*10480*/  HMMA.16816.F32 R48, R4, R10, R28 ;  /* 0x0000000a0430723c */ /* 0x000fe2000000181c */
[----:B------:R-:W-:Y:S01]  /*10490*/  MOV R201, R87 ;  /* 0x0000005700c97202 */ /* 0x000fe20000000f00 */
[----:B------:R-:W-:Y:S01]  /*104a0*/  IMAD.MOV.U32 R133, RZ, RZ, R157 ;  /* 0x000000ffff857224 */ /* 0x000fe200078e009d */
[----:B------:R-:W-:Y:S01]  /*104b0*/  MOV R204, R172 ;  /* 0x000000ac00cc7202 */ /* 0x000fe20000000f00 */
[----:B------:R1:W-:Y:S03]  /*104c0*/  MUFU.EX2 R149, R240 ;  /* 0x000000f000957308 */ /* 0x0003e60000000800 */
[----:B------:R-:W-:Y:S01]  /*104d0*/  FADD.FTZ R4, R104, R81 ;  /* 0x0000005168047221 */ /* 0x000fe20000010000 */
[----:B------:R-:W-:-:S02]  /*104e0*/  F2FP.PACK_AB R5, R124, R98 ;  /* 0x000000627c05723e */ /* 0x000fc400000000ff */
[----:B------:R-:W-:Y:S01]  /*104f0*/  F2FP.PACK_AB R6, R152, R207 ;  /* 0x000000cf9806723e */ /* 0x000fe200000000ff */
[----:B------:R-:W-:Y:S01]  /*10500*/  FADD.FTZ R80, R83, R4 ;  /* 0x0000000453507221 */ /* 0x000fe20000010000 */
[----:B------:R-:W-:Y:S02]  /*10510*/  F2FP.PACK_AB R4, R242, R97 ;  /* 0x00000061f204723e */ /* 0x000fe400000000ff */
[----:B------:R-:W-:Y:S01]  /*10520*/  F2FP.PACK_AB R7, R147, R138 ;  /* 0x0000008a9307723e */ /* 0x000fe200000000ff */
[----:B------:R-:W-:Y:S01]  /*10530*/  IMAD.MOV.U32 R172, RZ, RZ, R151 ;  /* 0x000000ffffac7224 */ /* 0x000fe200078e0097 */
[----:B------:R-:W-:Y:S01]  /*10540*/  MOV R87, R96 ;  /* 0x0000006000577202 */ /* 0x000fe20000000f00 */
[----:B------:R-:W-:Y:S01]  /*10550*/  MUFU.EX2 R157, R252 ;  /* 0x000000fc009d7308 */ /* 0x000fe20000000800 */
[----:B------:R-:W-:Y:S02]  /*10560*/  MOV R119, R150 ;  /* 0x0000009600777202 */ /* 0x000fe40000000f00 */
[----:B------:R-:W-:Y:S01]  /*10570*/  MOV R134, R137 ;  /* 0x0000008900867202 */ /* 0x000fe20000000f00 */
[----:B------:R-:W-:Y:S04]  /*10580*/  HMMA.16816.F32 R40, R4, R16, R36 ;  /* 0x000000100428723c */ /* 0x000fe80000001824 */
[----:B------:R-:W-:Y:S01]  /*10590*/  MUFU.EX2 R148, R250 ;  /* 0x000000fa00947308 */ /* 0x000fe20000000800 */
[----:B------:R-:W-:-:S02]  /*105a0*/  FADD.FTZ R3, R90, R3 ;  /* 0x000000035a037221 */ /* 0x000fc40000010000 */
[----:B------:R-:W-:Y:S01]  /*105b0*/  FADD.FTZ R2, R88, R2 ;  /* 0x0000000258027221 */ /* 0x000fe20000010000 */
[C---:B------:R-:W-:Y:S01]  /*105c0*/  HMMA.16816.F32 R56, R4.reuse, R20, R56 ;  /* 0x000000140438723c */ /* 0x040fe20000001838 */
[----:B------:R-:W-:Y:S01]  /*105d0*/  FADD.FTZ R0, R85, R0 ;  /* 0x0000000055007221 */ /* 0x000fe20000010000 */
[----:B------:R-:W-:Y:S01]  /*105e0*/  MOV R118, R115 ;  /* 0x0000007300767202 */ /* 0x000fe20000000f00 */
[----:B------:R-:W-:Y:S01]  /*105f0*/  IMAD.MOV.U32 R243, RZ, RZ, R174 ;  /* 0x000000fffff37224 */ /* 0x000fe200078e00ae */
[----:B------:R-:W-:Y:S02]  /*10600*/  MOV R126, R171 ;  /* 0x000000ab007e7202 */ /* 0x000fe40000000f00 */
[----:B------:R-:W-:Y:S02]  /*10610*/  MOV R132, R121 ;  /* 0x0000007900847202 */ /* 0x000fe40000000f00 */
[----:B------:R-:W-:Y:S01]  /*10620*/  MOV R127, R175 ;  /* 0x000000af007f7202 */ /* 0x000fe20000000f00 */
[C---:B------:R-:W-:Y:S01]  /*10630*/  HMMA.16816.F32 R52, R4.reuse, R22, R52 ;  /* 0x000000160434723c */ /* 0x040fe20000001834 */
[----:B------:R-:W-:Y:S01]  /*10640*/  MUFU.EX2 R209, R209 ;  /* 0x000000d100d17308 */ /* 0x000fe20000000800 */
[----:B-1----:R1:W5:Y:S06]  /*10650*/  LDL.LU R240, [R1+0xec] ;  /* 0x0000ec0001f07983 */ /* 0x00236c0000300800 */
[C---:B------:R-:W-:Y:S01]  /*10660*/  HMMA.16816.F32 R36, R4.reuse, R18, R32 ;  /* 0x000000120424723c */ /* 0x040fe20000001820 */
[----:B------:R-:W2:Y:S07]  /*10670*/  LDSM.16.MT88.4 R16, [R212+0x9800] ;  /* 0x00980000d410783b */ /* 0x000eae0000004200 */
[C---:B------:R-:W-:Y:S08]  /*10680*/  HMMA.16816.F32 R32, R4.reuse, R12, R60 ;  /* 0x0000000c0420723c */ /* 0x040ff0000000183c */
[C---:B------:R-:W-:Y:S01]  /*10690*/  HMMA.16816.F32 R20, R4.reuse, R14, R76 ;  /* 0x0000000e0414723c */ /* 0x040fe2000000184c */
[----:B------:R-:W3:Y:S07]  /*106a0*/  LDSM.16.MT88.4 R12, [R215+0x9800] ;  /* 0x00980000d70c783b */ /* 0x000eee0000004200 */
[C---:B------:R-:W-:Y:S08]  /*106b0*/  HMMA.16816.F32 R28, R4.reuse, R8, R72 ;  /* 0x00000008041c723c */ /* 0x040ff00000001848 */
[----:B------:R-:W-:Y:S01]  /*106c0*/  HMMA.16816.F32 R44, R4, R10, R24 ;  /* 0x0000000a042c723c */ /* 0x000fe20000001818 */
[----:B------:R-:W4:Y:S04]  /*106d0*/  LDSM.16.MT88.4 R8, [R213+0x9800] ;  /* 0x00980000d508783b */ /* 0x000f280000004200 */
[----:B------:R-:W1:Y:S01]  /*106e0*/  LDSM.16.MT88.4 R24, [R214+0x9800] ;  /* 0x00980000d618783b */ /* 0x000e620000004200 */
[----:B------:R-:W-:Y:S01]  /*106f0*/  IMAD.MOV.U32 R96, RZ, RZ, R156 ;  /* 0x000000ffff607224 */ /* 0x000fe200078e009c */
[----:B------:R-:W1:Y:S01]  /*10700*/  MUFU.EX2 R137, R251 ;  /* 0x000000fb00897308 */ /* 0x000e620000000800 */
[----:B------:R-:W-:-:S02]  /*10710*/  F2FP.PACK_AB R4, R159, R146 ;  /* 0x000000929f04723e */ /* 0x000fc400000000ff */
[----:B------:R-:W-:Y:S02]  /*10720*/  F2FP.PACK_AB R5, R158, R145 ;  /* 0x000000919e05723e */ /* 0x000fe400000000ff */
[----:B------:R-:W-:Y:S02]  /*10730*/  F2FP.PACK_AB R6, R167, R166 ;  /* 0x000000a6a706723e */ /* 0x000fe400000000ff */
[----:B------:R-:W-:Y:S01]  /*10740*/  F2FP.PACK_AB R7, R165, R164 ;  /* 0x000000a4a507723e */ /* 0x000fe200000000ff */
[----:B------:R1:W1:Y:S08]  /*10750*/  MUFU.EX2 R156, R239 ;  /* 0x000000ef009c7308 */ /* 0x0002700000000800 */
[----:B------:R-:W-:Y:S01]  /*10760*/  MUFU.EX2 R150, R249 ;  /* 0x000000f900967308 */ /* 0x000fe20000000800 */
[C---:B--2---:R-:W-:Y:S07]  /*10770*/  HMMA.16816.F32 R72, R4.reuse, R16, R192 ;  /* 0x000000100448723c */ /* 0x044fee00000018c0 */
[----:B------:R-:W2:Y:S01]  /*10780*/  MUFU.EX2 R151, R248 ;  /* 0x000000f800977308 */ /* 0x000ea20000000800 */
[----:B------:R-:W-:Y:S01]  /*10790*/  HMMA.16816.F32 R196, R4, R18, R196 ;  /* 0x0000001204c4723c */ /* 0x000fe200000018c4 */
[----:B------:R-:W-:Y:S01]  /*107a0*/  MOV R120, R96 ;  /* 0x0000006000787202 */ /* 0x000fe20000000f00 */
[----:B------:R-:W-:-:S06]  /*107b0*/  FADD.FTZ R3, R91, R3 ;  /* 0x000000035b037221 */ /* 0x000fcc0000010000 */
[C---:B---3--:R-:W-:Y:S08]  /*107c0*/  HMMA.16816.F32 R184, R4.reuse, R12, R184 ;  /* 0x0000000c04b8723c */ /* 0x048ff000000018b8 */
[C---:B------:R-:W-:Y:S08]  /*107d0*/  HMMA.16816.F32 R60, R4.reuse, R14, R188 ;  /* 0x0000000e043c723c */ /* 0x040ff000000018bc */
[C---:B----4-:R-:W-:Y:S08]  /*107e0*/  HMMA.16816.F32 R176, R4.reuse, R8, R176 ;  /* 0x0000000804b0723c */ /* 0x050ff000000018b0 */
[C---:B------:R-:W-:Y:S08]  /*107f0*/  HMMA.16816.F32 R104, R4.reuse, R10, R68 ;  /* 0x0000000a0468723c */ /* 0x040ff00000001844 */
[C---:B-1----:R-:W-:Y:S08]  /*10800*/  HMMA.16816.F32 R100, R4.reuse, R24, R64 ;  /* 0x000000180464723c */ /* 0x042ff00000001840 */
[----:B------:R-:W-:Y:S01]  /*10810*/  HMMA.16816.F32 R92, R4, R26, R48 ;  /* 0x0000001a045c723c */ /* 0x000fe20000001830 */
[----:B------:R-:W-:Y:S01]  /*10820*/  MOV R206, R87 ;  /* 0x0000005700ce7202 */ /* 0x000fe20000000f00 */
[----:B------:R-:W-:-:S02]  /*10830*/  FADD.FTZ R2, R89, R2 ;  /* 0x0000000259027221 */ /* 0x000fc40000010000 */
[----:B------:R-:W-:Y:S01]  /*10840*/  FADD.FTZ R0, R86, R0 ;  /* 0x0000000056007221 */ /* 0x000fe20000010000 */
[----:B------:R-:W-:Y:S01]  /*10850*/  MOV R121, R170 ;  /* 0x000000aa00797202 */ /* 0x000fe20000000f00 */
[----:B------:R-:W-:Y:S01]  /*10860*/  MUFU.EX2 R174, R247 ;  /* 0x000000f700ae7308 */ /* 0x000fe20000000800 */
[----:B------:R-:W-:Y:S01]  /*10870*/  FADD.FTZ R4, R116, R80 ;  /* 0x0000005074047221 */ /* 0x000fe20000010000 */
[----:B------:R-:W-:Y:S01]  /*10880*/  F2FP.PACK_AB R5, R148, R137 ;  /* 0x000000899405723e */ /* 0x000fe200000000ff */
[----:B------:R1:W5:Y:S01]  /*10890*/  LDL.LU R239, [R1+0xe8] ;  /* 0x0000e80001ef7983 */ /* 0x0003620000300800 */
[----:B------:R-:W-:Y:S01]  /*108a0*/  F2FP.PACK_AB R6, R157, R156 ;  /* 0x0000009c9d06723e */ /* 0x000fe200000000ff */
[----:B------:R-:W-:Y:S01]  /*108b0*/  FADD.FTZ R96, R110, R4 ;  /* 0x000000046e607221 */ /* 0x000fe20000010000 */
[----:B------:R-:W-:Y:S02]  /*108c0*/  F2FP.PACK_AB R4, R149, R136 ;  /* 0x000000889504723e */ /* 0x000fe400000000ff */
[----:B--2---:R-:W-:-:S02]  /*108d0*/  F2FP.PACK_AB R7, R151, R150 ;  /* 0x000000969707723e */ /* 0x004fc400000000ff */
[----:B------:R-:W-:-:S05]  /*108e0*/  MOV R194, R114 ;  /* 0x0000007200c27202 */ /* 0x000fca0000000f00 */
[C---:B------:R-:W-:Y:S08]  /*108f0*/  HMMA.16816.F32 R112, R4.reuse, R16, R56 ;  /* 0x000000100470723c */ /* 0x040ff00000001838 */
[C---:B------:R-:W-:Y:S01]  /*10900*/  HMMA.16816.F32 R108, R4.reuse, R18, R52 ;  /* 0x00000012046c723c */ /* 0x040fe20000001834 */
[----:B------:R-:W-:Y:S07]  /*10910*/  LDSM.16.MT88.4 R16, [R214+0xa000] ;  /* 0x00a00000d610783b */ /* 0x000fee0000004200 */
[C---:B------:R-:W-:Y:S08]  /*10920*/  HMMA.16816.F32 R88, R4.reuse, R12, R40 ;  /* 0x0000000c0458723c */ /* 0x040ff00000001828 */
[C---:B------:R-:W-:Y:S01]  /*10930*/  HMMA.16816.F32 R80, R4.reuse, R14, R36 ;  /* 0x0000000e0450723c */ /* 0x040fe20000001824 */
[----:B------:R-:W2:Y:S07]  /*10940*/  LDSM.16.MT88.4 R12, [R212+0xa000] ;  /* 0x00a00000d40c783b */ /* 0x000eae0000004200 */
[C---:B------:R-:W-:Y:S08]  /*10950*/  HMMA.16816.F32 R32, R4.reuse, R8, R32 ;  /* 0x000000080420723c */ /* 0x040ff00000001820 */
[----:B------:R-:W-:Y:S01]  /*10960*/  HMMA.16816.F32 R84, R4, R10, R20 ;  /* 0x0000000a0454723c */ /* 0x000fe20000001814 */
[----:B------:R-:W3:Y:S04]  /*10970*/  LDSM.16.MT88.4 R8, [R215+0xa000] ;  /* 0x00a00000d708783b */ /* 0x000ee80000004200 */
[----:B------:R-:W4:Y:S01]  /*10980*/  LDSM.16.MT88.4 R20, [R213+0xa000] ;  /* 0x00a00000d514783b */ /* 0x000f220000004200 */
[----:B------:R-:W-:-:S02]  /*10990*/  IMAD.MOV.U32 R193, RZ, RZ, R231 ;  /* 0x000000ffffc17224 */ /* 0x000fc400078e00e7 */
[----:B------:R-:W-:Y:S01]  /*109a0*/  IMAD.MOV.U32 R195, RZ, RZ, R182 ;  /* 0x000000ffffc37224 */ /* 0x000fe200078e00b6 */
[----:B------:R-:W-:Y:S01]  /*109b0*/  MOV R182, R173 ;  /* 0x000000ad00b67202 */ /* 0x000fe20000000f00 */
[----:B------:R1:W-:Y:S01]  /*109c0*/  MUFU.EX2 R252, R193 ;  /* 0x000000c100fc7308 */ /* 0x0003e20000000800 */
[----:B------:R-:W-:-:S07]  /*109d0*/  MOV R231, R238 ;  /* 0x000000ee00e77202 */ /* 0x000fce0000000f00 */
[----:B------:R-:W-:Y:S08]  /*109e0*/  MUFU.EX2 R189, R245 ;  /* 0x000000f500bd7308 */ /* 0x000ff00000000800 */
[----:B------:R-:W-:Y:S01]  /*109f0*/  MUFU.EX2 R190, R246 ;  /* 0x000000f600be7308 */ /* 0x000fe20000000800 */
[----:B-1----:R-:W-:Y:S01]  /*10a00*/  MOV R193, R194 ;  /* 0x000000c200c17202 */ /* 0x002fe20000000f00 */
[----:B------:R-:W-:Y:S01]  /*10a10*/  IMAD.MOV.U32 R194, RZ, RZ, R195 ;  /* 0x000000ffffc27224 */ /* 0x000fe200078e00c3 */
[----:B------:R-:W-:-:S05]  /*10a20*/  MOV R195, R126 ;  /* 0x0000007e00c37202 */ /* 0x000fca0000000f00 */
[----:B------:R-:W-:Y:S01]  /*10a30*/  MUFU.EX2 R188, R125 ;  /* 0x0000007d00bc7308 */ /* 0x000fe20000000800 */
[----:B------:R-:W-:Y:S01]  /*10a40*/  MOV R126, R127 ;  /* 0x0000007f007e7202 */ /* 0x000fe20000000f00 */
[----:B------:R-:W-:Y:S01]  /*10a50*/  IMAD.MOV.U32 R127, RZ, RZ, R132 ;  /* 0x000000ffff7f7224 */ /* 0x000fe200078e0084 */
[----:B------:R-:W-:Y:S01]  /*10a60*/  MOV R132, R133 ;  /* 0x0000008500847202 */ /* 0x000fe20000000f00 */
[----:B------:R-:W-:-:S04]  /*10a70*/  IMAD.MOV.U32 R192, RZ, RZ, R193 ;  /* 0x000000ffffc07224 */ /* 0x000fc800078e00c1 */
[----:B------:R-:W1:Y:S01]  /*10a80*/  MUFU.EX2 R173, R244 ;  /* 0x000000f400ad7308 */ /* 0x000e620000000800 */
[----:B------:R-:W-:Y:S01]  /*10a90*/  MOV R133, R120 ;  /* 0x0000007800857202 */ /* 0x000fe20000000f00 */
[----:B------:R-:W-:Y:S01]  /*10aa0*/  IMAD.MOV.U32 R120, RZ, RZ, R206 ;  /* 0x000000ffff787224 */ /* 0x000fe200078e00ce */
[----:B------:R-:W-:-:S05]  /*10ab0*/  MOV R193, R194 ;  /* 0x000000c200c17202 */ /* 0x000fca0000000f00 */
[----:B------:R-:W1:Y:S01]  /*10ac0*/  MUFU.EX2 R171, R123 ;  /* 0x0000007b00ab7308 */ /* 0x000e620000000800 */
[----:B------:R-:W-:-:S07]  /*10ad0*/  MOV R194, R195 ;  /* 0x000000c300c27202 */ /* 0x000fce0000000f00 */
[----:B------:R-:W-:Y:S01]  /*10ae0*/  MUFU.EX2 R170, R203 ;  /* 0x000000cb00aa7308 */ /* 0x000fe20000000800 */
[----:B------:R-:W-:-:S07]  /*10af0*/  IMAD.MOV.U32 R195, RZ, RZ, R127 ;  /* 0x000000ffffc37224 */ /* 0x000fce00078e007f */
[----:B------:R-:W1:Y:S01]  /*10b00*/  MUFU.EX2 R175, R205 ;  /* 0x000000cd00af7308 */ /* 0x000e620000000800 */
[----:B------:R-:W-:Y:S01]  /*10b10*/  MOV R206, R161 ;  /* 0x000000a100ce7202 */ /* 0x000fe20000000f00 */
[----:B------:R-:W-:Y:S01]  /*10b20*/  HMMA.16816.F32 R76, R4, R24, R28 ;  /* 0x00000018044c723c */ /* 0x000fe2000000181c */
[----:B------:R-:W-:-:S05]  /*10b30*/  MOV R127, R132 ;  /* 0x00000084007f7202 */ /* 0x000fca0000000f00 */
[----:B------:R-:W-:Y:S01]  /*10b40*/  MUFU.EX2 R248, R236 ;  /* 0x000000ec00f87308 */ /* 0x000fe20000000800 */
[----:B------:R-:W-:Y:S01]  /*10b50*/  MOV R132, R133 ;  /* 0x0000008500847202 */ /* 0x000fe20000000f00 */
[----:B------:R-:W-:Y:S01]  /*10b60*/  IMAD.MOV.U32 R133, RZ, RZ, R120 ;  /* 0x000000ffff857224 */ /* 0x000fe200078e0078 */
[----:B------:R-:W-:Y:S01]  /*10b70*/  MOV R161, R232 ;  /* 0x000000e800a17202 */ /* 0x000fe20000000f00 */
[----:B------:R-:W-:Y:S01]  /*10b80*/  HMMA.16816.F32 R44, R4, R26, R44 ;  /* 0x0000001a042c723c */ /* 0x000fe2000000182c */
[----:B------:R-:W-:-:S03]  /*10b90*/  MOV R120, R206 ;  /* 0x000000ce00787202 */ /* 0x000fc60000000f00 */
[----:B------:R-:W-:Y:S08]  /*10ba0*/  MUFU.EX2 R249, R233 ;  /* 0x000000e900f97308 */ /* 0x000ff00000000800 */
[----:B------:R-:W-:Y:S01]  /*10bb0*/  MUFU.EX2 R250, R229 ;  /* 0x000000e500fa7308 */ /* 0x000fe20000000800 */
[----:B-1----:R-:W-:Y:S01]  /*10bc0*/  F2FP.PACK_AB R4, R173, R189 ;  /* 0x000000bdad04723e */ /* 0x002fe200000000ff */
[----:B------:R-:W-:Y:S01]  /*10bd0*/  FADD.FTZ R2, R122, R2 ;  /* 0x000000027a027221 */ /* 0x000fe20000010000 */
[----:B------:R1:W5:Y:S05]  /*10be0*/  LDL.LU R238, [R1+0xe4] ;  /* 0x0000e40001ee7983 */ /* 0x00036a0000300800 */
[----:B------:R2:W-:Y:S01]  /*10bf0*/  MUFU.EX2 R251, R192 ;  /* 0x000000c000fb7308 */ /* 0x0005e20000000800 */
[----:B------:R-:W-:Y:S01]  /*10c00*/  F2FP.PACK_AB R5, R171, R188 ;  /* 0x000000bcab05723e */ /* 0x000fe200000000ff */
[----:B------:R-:W-:Y:S01]  /*10c10*/  FADD.FTZ R0, R117, R0 ;  /* 0x0000000075007221 */ /* 0x000fe20000010000 */
[----:B------:R-:W-:Y:S01]  /*10c20*/  F2FP.PACK_AB R6, R174, R190 ;  /* 0x000000beae06723e */ /* 0x000fe200000000ff */
[----:B------:R-:W-:Y:S01]  /*10c30*/  LDSM.16.MT88.4 R24, [R215+0xa800] ;  /* 0x00a80000d718783b */ /* 0x000fe20000004200 */
[----:B------:R-:W-:-:S03]  /*10c40*/  F2FP.PACK_AB R7, R175, R170 ;  /* 0x000000aaaf07723e */ /* 0x000fc600000000ff */
[----:B------:R-:W-:Y:S01]  /*10c50*/  MUFU.EX2 R231, R231 ;  /* 0x000000e700e77308 */ /* 0x000fe20000000800 */
[----:B------:R-:W-:Y:S01]  /*10c60*/  LDSM.16.MT88.4 R28, [R214+0xa800] ;  /* 0x00a80000d61c783b */ /* 0x000fe20000004200 */
[----:B--2---:R-:W-:Y:S01]  /*10c70*/  IMAD.MOV.U32 R192, RZ, RZ, R193 ;  /* 0x000000ffffc07224 */ /* 0x004fe200078e00c1 */
[----:B------:R-:W-:-:S05]  /*10c80*/  MOV R193, R194 ;  /* 0x000000c200c17202 */ /* 0x000fca0000000f00 */
[----:B------:R2:W1:Y:S01]  /*10c90*/  MUFU.EX2 R244, R237 ;  /* 0x000000ed00f47308 */ /* 0x0004620000000800 */
[----:B------:R-:W-:Y:S01]  /*10ca0*/  MOV R194, R195 ;  /* 0x000000c300c27202 */ /* 0x000fe20000000f00 */
[----:B------:R-:W-:Y:S01]  /*10cb0*/  IMAD.MOV.U32 R195, RZ, RZ, R127 ;  /* 0x000000ffffc37224 */ /* 0x000fe200078e007f */
[----:B------:R-:W-:Y:S02]  /*10cc0*/  MOV R127, R132 ;  /* 0x00000084007f7202 */ /* 0x000fe40000000f00 */
[----:B------:R-:W-:-:S03]  /*10cd0*/  MOV R132, R133 ;  /* 0x0000008500847202 */ /* 0x000fc60000000f00 */
[----:B------:R-:W-:Y:S01]  /*10ce0*/  MUFU.EX2 R232, R235 ;  /* 0x000000eb00e87308 */ /* 0x000fe20000000800 */
[----:B------:R-:W-:Y:S01]  /*10cf0*/  MOV R133, R120 ;  /* 0x0000007800857202 */ /* 0x000fe20000000f00 */
[----:B------:R-:W-:Y:S01]  /*10d00*/  IMAD.MOV.U32 R120, RZ, RZ, R118 ;  /* 0x000000ffff787224 */ /* 0x000fe200078e0076 */
[----:B------:R-:W-:-:S05]  /*10d10*/  MOV R118, R227 ;  /* 0x000000e300767202 */ /* 0x000fca0000000f00 */
[----:B------:R-:W1:Y:S01]  /*10d20*/  MUFU.EX2 R246, R234 ;  /* 0x000000ea00f67308 */ /* 0x000e620000000800 */
[C---:B------:R-:W-:Y:S07]  /*10d30*/  HMMA.16816.F32 R72, R4.reuse, R12, R72 ;  /* 0x0000000c0448723c */ /* 0x040fee0000001848 */
[----:B------:R-:W-:Y:S01]  /*10d40*/  MUFU.EX2 R243, R243 ;  /* 0x000000f300f37308 */ /* 0x000fe20000000800 */
[C---:B------:R-:W-:Y:S07]  /*10d50*/  HMMA.16816.F32 R68, R4.reuse, R14, R196 ;  /* 0x0000000e0444723c */ /* 0x040fee00000018c4 */
[----:B------:R-:W-:Y:S01]  /*10d60*/  MUFU.EX2 R210, R210 ;  /* 0x000000d200d27308 */ /* 0x000fe20000000800 */
[C---:B---3--:R-:W-:Y:S01]  /*10d70*/  HMMA.16816.F32 R64, R4.reuse, R8, R184 ;  /* 0x000000080440723c */ /* 0x048fe200000018b8 */
[----:B------:R-:W-:Y:S01]  /*10d80*/  MOV R206, R228 ;  /* 0x000000e400ce7202 */ /* 0x000fe20000000f00 */
[----:B------:R-:W-:Y:S01]  /*10d90*/  FADD.FTZ R3, R140, R3 ;  /* 0x000000038c037221 */ /* 0x000fe20000010000 */
[----:B--2---:R2:W5:Y:S04]  /*10da0*/  LDL.LU R237, [R1+0xe0] ;  /* 0x0000e00001ed7983 */ /* 0x0045680000300800 */
[----:B------:R3:W1:Y:S01]  /*10db0*/  MUFU.EX2 R247, R192 ;  /* 0x000000c000f77308 */ /* 0x0006620000000800 */
[C---:B------:R-:W-:Y:S08]  /*10dc0*/  HMMA.16816.F32 R60, R4.reuse, R10, R60 ;  /* 0x0000000a043c723c */ /* 0x040ff0000000183c */
[C---:B----4-:R-:W-:Y:S08]  /*10dd0*/  HMMA.16816.F32 R56, R4.reuse, R20, R176 ;  /* 0x000000140438723c */ /* 0x050ff000000018b0 */
[----:B------:R-:W-:Y:S01]  /*10de0*/  HMMA.16816.F32 R52, R4, R22, R104 ;  /* 0x000000160434723c */ /* 0x000fe20000001868 */
[----:B---3--:R-:W-:-:S07]  /*10df0*/  MOV R192, R193 ;  /* 0x000000c100c07202 */ /* 0x008fce0000000f00 */
[----:B------:R-:W-:Y:S01]  /*10e00*/  HMMA.16816.F32 R48, R4, R16, R100 ;  /* 0x000000100430723c */ /* 0x000fe20000001864 */
[----:B------:R-:W-:Y:S01]  /*10e10*/  MOV R193, R194 ;  /* 0x000000c200c17202 */ /* 0x000fe20000000f00 */
[----:B------:R-:W-:Y:S01]  /*10e20*/  IMAD.MOV.U32 R194, RZ, RZ, R195 ;  /* 0x000000ffffc27224 */ /* 0x000fe200078e00c3 */
[----:B------:R-:W-:-:S05]  /*10e30*/  MOV R195, R127 ;  /* 0x0000007f00c37202 */ /* 0x000fca0000000f00 */
[----:B------:R-:W-:Y:S01]  /*10e40*/  HMMA.16816.F32 R40, R4, R18, R92 ;  /* 0x000000120428723c */ /* 0x000fe2000000185c */
[----:B------:R-:W-:Y:S01]  /*10e50*/  MOV R127, R132 ;  /* 0x00000084007f7202 */ /* 0x000fe20000000f00 */
[----:B------:R3:W-:Y:S01]  /*10e60*/  MUFU.EX2 R245, R192 ;  /* 0x000000c000f57308 */ /* 0x0007e20000000800 */
        /* <DEDUP_REMOVED lines=10> */
[----:B------:R-:W-:Y:S01]  /*10f10*/  MUFU.EX2 R206, R206 ;  /* 0x000000ce00ce7308 */ /* 0x000fe20000000800 */
[----:B------:R-:W-:-:S07]  /*10f20*/  FADD.FTZ R2, R99, R2 ;  /* 0x0000000263027221 */ /* 0x000fce0000010000 */
[----:B------:R-:W-:Y:S01]  /*10f30*/  MUFU.EX2 R204, R204 ;  /* 0x000000cc00cc7308 */ /* 0x000fe20000000800 */
[----:B---3--:R-:W-:Y:S01]  /*10f40*/  MOV R192, R193 ;  /* 0x000000c100c07202 */ /* 0x008fe20000000f00 */
[----:B------:R-:W-:Y:S01]  /*10f50*/  FADD.FTZ R0, R202, R0 ;  /* 0x00000000ca007221 */ /* 0x000fe20000010000 */
[----:B------:R-:W-:Y:S01]  /*10f60*/  MOV R193, R194 ;  /* 0x000000c200c17202 */ /* 0x000fe20000000f00 */
[----:B------:R-:W-:Y:S01]  /*10f70*/  IMAD.MOV.U32 R194, RZ, RZ, R195 ;  /* 0x000000ffffc27224 */ /* 0x000fe200078e00c3 */
[----:B------:R-:W-:Y:S01]  /*10f80*/  MOV R195, R132 ;  /* 0x0000008400c37202 */ /* 0x000fe20000000f00 */
[----:B------:R2:W5:Y:S01]  /*10f90*/  LDL.LU R236, [R1+0xdc] ;  /* 0x0000dc0001ec7983 */ /* 0x0005620000300800 */
[----:B------:R-:W-:Y:S02]  /*10fa0*/  MOV R132, R133 ;  /* 0x0000008500847202 */ /* 0x000fe40000000f00 */
[----:B------:R-:W-:Y:S01]  /*10fb0*/  MOV R133, R120 ;  /* 0x0000007800857202 */ /* 0x000fe20000000f00 */
[----:B------:R-:W-:Y:S01]  /*10fc0*/  IMAD.MOV.U32 R120, RZ, RZ, R118 ;  /* 0x000000ffff787224 */ /* 0x000fe200078e0076 */
[----:B-1----:R-:W-:-:S02]  /*10fd0*/  F2FP.PACK_AB R4, R244, R231 ;  /* 0x000000e7f404723e */ /* 0x002fc400000000ff */
[----:B------:R-:W-:Y:S02]  /*10fe0*/  F2FP.PACK_AB R5, R246, R232 ;  /* 0x000000e8f605723e */ /* 0x000fe400000000ff */
[----:B------:R-:W-:Y:S02]  /*10ff0*/  F2FP.PACK_AB R6, R252, R248 ;  /* 0x000000f8fc06723e */ /* 0x000fe400000000ff */
[----:B------:R-:W-:Y:S01]  /*11000*/  F2FP.PACK_AB R7, R250, R249 ;  /* 0x000000f9fa07723e */ /* 0x000fe200000000ff */
        /* <DEDUP_REMOVED lines=8> */
[----:B------:R-:W-:Y:S01]  /*11090*/  HMMA.16816.F32 R92, R4, R12, R112 ;  /* 0x0000000c045c723c */ /* 0x000fe20000001870 */
[----:B------:R-:W-:-:S03]  /*110a0*/  MOV R37, R195 ;  /* 0x000000c300257202 */ /* 0x000fc60000000f00 */
[----:B------:R-:W-:Y:S01]  /*110b0*/  MUFU.EX2 R127, R127 ;  /* 0x0000007f007f7308 */ /* 0x000fe20000000800 */
[----:B------:R-:W-:-:S07]  /*110c0*/  MOV R125, R134 ;  /* 0x00000086007d7202 */ /* 0x000fce0000000f00 */
[----:B------:R-:W-:Y:S01]  /*110d0*/  MUFU.EX2 R126, R126 ;  /* 0x0000007e007e7308 */ /* 0x000fe20000000800 */
[C---:B------:R-:W-:Y:S01]  /*110e0*/  HMMA.16816.F32 R12, R4.reuse, R14, R108 ;  /* 0x0000000e040c723c */ /* 0x040fe2000000186c */
[----:B------:R-:W-:Y:S01]  /*110f0*/  MOV R39, R193 ;  /* 0x000000c100277202 */ /* 0x000fe20000000f00 */
[----:B------:R-:W-:Y:S01]  /*11100*/  IMAD.MOV.U32 R193, RZ, RZ, R119 ;  /* 0x000000ffffc17224 */ /* 0x000fe200078e0077 */
[----:B------:R-:W-:Y:S01]  /*11110*/  MOV R38, R194 ;  /* 0x000000c200267202 */ /* 0x000fe20000000f00 */
[----:B------:R-:W-:Y:S01]  /*11120*/  FADD.FTZ R2, R142, R2 ;  /* 0x000000028e027221 */ /* 0x000fe20000010000 */
[----:B------:R-:W-:Y:S01]  /*11130*/  MOV R195, R120 ;  /* 0x0000007800c37202 */ /* 0x000fe20000000f00 */
[----:B------:R-:W-:Y:S01]  /*11140*/  FADD.FTZ R0, R139, R0 ;  /* 0x000000008b007221 */ /* 0x000fe20000010000 */
[----:B------:R-:W-:Y:S01]  /*11150*/  MOV R134, R121 ;  /* 0x0000007900867202 */ /* 0x000fe20000000f00 */
[C---:B------:R-:W-:Y:S01]  /*11160*/  HMMA.16816.F32 R108, R4.reuse, R8, R88 ;  /* 0x00000008046c723c */ /* 0x040fe20000001858 */
[----:B------:R-:W-:Y:S01]  /*11170*/  MOV R194, R118 ;  /* 0x0000007600c27202 */ /* 0x000fe20000000f00 */
[----:B------:R2:W5:Y:S06]  /*11180*/  LDL.LU R235, [R1+0xd8] ;  /* 0x0000d80001eb7983 */ /* 0x00056c0000300800 */
[----:B------:R-:W-:Y:S01]  /*11190*/  HMMA.16816.F32 R120, R4, R10, R80 ;  /* 0x0000000a0478723c */ /* 0x000fe20000001850 */
[----:B------:R-:W1:Y:S01]  /*111a0*/  LDSM.16.MT88.4 R8, [R212+0xa800] ;  /* 0x00a80000d408783b */ /* 0x000e620000004200 */
[----:B------:R-:W-:-:S06]  /*111b0*/  MOV R163, R162 ;  /* 0x000000a200a37202 */ /* 0x000fcc0000000f00 */
[C---:B------:R-:W-:Y:S01]  /*111c0*/  HMMA.16816.F32 R116, R4.reuse, R20, R32 ;  /* 0x000000140474723c */ /* 0x040fe20000001820 */
[----:B------:R-:W3:Y:S01]  /*111d0*/  LDSM.16.MT88.4 R32, [R213+0xa800] ;  /* 0x00a80000d520783b */ /* 0x000ee20000004200 */
[----:B------:R-:W-:Y:S02]  /*111e0*/  MOV R162, R225 ;  /* 0x000000e100a27202 */ /* 0x000fe40000000f00 */
[----:B------:R-:W-:Y:S01]  /*111f0*/  MOV R203, R133 ;  /* 0x0000008500cb7202 */ /* 0x000fe20000000f00 */
[----:B------:R-:W-:Y:S01]  /*11200*/  IMAD.MOV.U32 R192, RZ, RZ, R132 ;  /* 0x000000ffffc07224 */ /* 0x000fe200078e0084 */
[----:B------:R-:W-:Y:S01]  /*11210*/  MOV R133, R162 ;  /* 0x000000a200857202 */ /* 0x000fe20000000f00 */
[----:B------:R-:W-:Y:S01]  /*11220*/  IMAD.MOV.U32 R162, RZ, RZ, R230 ;  /* 0x000000ffffa27224 */ /* 0x000fe200078e00e6 */
[C---:B------:R-:W-:Y:S01]  /*11230*/  HMMA.16816.F32 R112, R4.reuse, R22, R84 ;  /* 0x000000160470723c */ /* 0x040fe20000001854 */
[----:B------:R-:W4:Y:S01]  /*11240*/  MUFU.EX2 R230, R208 ;  /* 0x000000d000e67308 */ /* 0x000f220000000800 */
[----:B------:R-:W-:Y:S01]  /*11250*/  MOV R205, R203 ;  /* 0x000000cb00cd7202 */ /* 0x000fe20000000f00 */
[----:B------:R-:W1:Y:S05]  /*11260*/  LDSM.16.MT88.4 R20, [R212+0xb000] ;  /* 0x00b00000d414783b */ /* 0x000e6a0000004200 */
[----:B------:R-:W-:Y:S01]  /*11270*/  HMMA.16816.F32 R104, R4, R16, R76 ;  /* 0x000000100468723c */ /* 0x000fe2000000184c */
[----:B------:R-:W2:Y:S01]  /*11280*/  MUFU.EX2 R208, R211 ;  /* 0x000000d300d07308 */ /* 0x000ea20000000800 */
[----:B------:R-:W-:Y:S01]  /*11290*/  MOV R203, R125 ;  /* 0x0000007d00cb7202 */ /* 0x000fe20000000f00 */
[----:B------:R-:W-:Y:S01]  /*112a0*/  IMAD.MOV.U32 R125, RZ, RZ, R37 ;  /* 0x000000ffff7d7224 */ /* 0x000fe200078e0025 */
[----:B------:R-:W-:-:S04]  /*112b0*/  MOV R132, R224 ;  /* 0x000000e000847202 */ /* 0x000fc80000000f00 */
[----:B------:R-:W-:Y:S01]  /*112c0*/  HMMA.16816.F32 R96, R4, R18, R44 ;  /* 0x000000120460723c */ /* 0x000fe2000000182c */
[----:B------:R-:W-:Y:S01]  /*112d0*/  MOV R37, R38 ;  /* 0x0000002600257202 */ /* 0x000fe20000000f00 */
[----:B------:R-:W-:Y:S01]  /*112e0*/  MUFU.EX2 R205, R205 ;  /* 0x000000cd00cd7308 */ /* 0x000fe20000000800 */
[----:B------:R-:W-:Y:S01]  /*112f0*/  MOV R38, R39 ;  /* 0x0000002700267202 */ /* 0x000fe20000000f00 */
[----:B------:R-:W1:Y:S01]  /*11300*/  LDSM.16.MT88.4 R16, [R215+0xb000] ;  /* 0x00b00000d710783b */ /* 0x000e620000004200 */
[----:B------:R-:W-:Y:S01]  /*11310*/  MOV R39, R191 ;  /* 0x000000bf00277202 */ /* 0x000fe20000000f00 */
[----:B------:R-:W-:Y:S01]  /*11320*/  IMAD.MOV.U32 R191, RZ, RZ, R223 ;  /* 0x000000ffffbf7224 */ /* 0x000fe200078e00df */
[----:B------:R-:W-:-:S03]  /*11330*/  MOV R199, R125 ;  /* 0x0000007d00c77202 */ /* 0x000fc60000000f00 */
[----:B------:R-:W-:Y:S01]  /*11340*/  MUFU.EX2 R200, R200 ;  /* 0x000000c800c87308 */ /* 0x000fe20000000800 */
[----:B------:R-:W-:Y:S01]  /*11350*/  MOV R125, R37 ;  /* 0x00000025007d7202 */ /* 0x000fe20000000f00 */
[----:B------:R-:W-:Y:S01]  /*11360*/  FADD.FTZ R3, R138, R3 ;  /* 0x000000038a037221 */ /* 0x000fe20000010000 */
[----:B------:R-:W-:Y:S01]  /*11370*/  MOV R37, R38 ;  /* 0x0000002600257202 */ /* 0x000fe20000000f00 */
[----:B------:R-:W-:Y:S01]  /*11380*/  IMAD.MOV.U32 R38, RZ, RZ, R39 ;  /* 0x000000ffff267224 */ /* 0x000fe200078e0027 */
[----:B------:R-:W-:Y:S01]  /*11390*/  F2FP.PACK_AB R4, R247, R251 ;  /* 0x000000fbf704723e */ /* 0x000fe200000000ff */
[----:B------:R-:W-:Y:S01]  /*113a0*/  FADD.FTZ R2, R144, R2 ;  /* 0x0000000290027221 */ /* 0x000fe20000010000 */
[----:B----4-:R-:W-:Y:S01]  /*113b0*/  F2FP.PACK_AB R5, R209, R230 ;  /* 0x000000e6d105723e */ /* 0x010fe200000000ff */
[----:B------:R-:W-:Y:S01]  /*113c0*/  MUFU.EX2 R203, R203 ;  /* 0x000000cb00cb7308 */ /* 0x000fe20000000800 */
[----:B------:R-:W-:Y:S01]  /*113d0*/  F2FP.PACK_AB R6, R243, R245 ;  /* 0x000000f5f306723e */ /* 0x000fe200000000ff */
[----:B------:R-:W-:Y:S01]  /*113e0*/  FADD.FTZ R0, R141, R0 ;  /* 0x000000008d007221 */ /* 0x000fe20000010000 */
[----:B--2---:R-:W-:Y:S01]  /*113f0*/  F2FP.PACK_AB R7, R208, R210 ;  /* 0x000000d2d007723e */ /* 0x004fe200000000ff */
[----:B------:R-:W-:Y:S01]  /*11400*/  IMAD.MOV.U32 R142, RZ, RZ, R171 ;  /* 0x000000ffff8e7224 */ /* 0x000fe200078e00ab */
[----:B------:R-:W-:Y:S01]  /*11410*/  MOV R39, R191 ;  /* 0x000000bf00277202 */ /* 0x000fe20000000f00 */
[----:B------:R2:W5:Y:S02]  /*11420*/  LDL.LU R234, [R1+0xd4] ;  /* 0x0000d40001ea7983 */ /* 0x0005640000300800 */
[----:B------:R-:W4:Y:S01]  /*11430*/  MUFU.EX2 R134, R134 ;  /* 0x0000008600867308 */ /* 0x000f220000000800 */
[----:B------:R-:W-:Y:S01]  /*11440*/  MOV R191, R192 ;  /* 0x000000c000bf7202 */ /* 0x000fe20000000f00 */
[----:B------:R-:W-:-:S06]  /*11450*/  IMAD.MOV.U32 R198, RZ, RZ, R199 ;  /* 0x000000ffffc67224 */ /* 0x000fcc00078e00c7 */
[----:B------:R-:W-:Y:S01]  /*11460*/  MUFU.EX2 R133, R133 ;  /* 0x0000008500857308 */ /* 0x000fe20000000800 */
[----:B------:R-:W-:-:S07]  /*11470*/  MOV R192, R222 ;  /* 0x000000de00c07202 */ /* 0x000fce0000000f00 */
[----:B------:R-:W2:Y:S01]  /*11480*/  MUFU.EX2 R132, R132 ;  /* 0x0000008400847308 */ /* 0x000ea20000000800 */
[----:B------:R-:W-:Y:S01]  /*11490*/  MOV R199, R125 ;  /* 0x0000007d00c77202 */ /* 0x000fe20000000f00 */
[C---:B-1----:R-:W-:Y:S01]  /*114a0*/  HMMA.16816.F32 R100, R4.reuse, R8, R72 ;  /* 0x000000080464723c */ /* 0x042fe20000001848 */
[----:B------:R-:W-:Y:S01]  /*114b0*/  MOV R125, R37 ;  /* 0x00000025007d7202 */ /* 0x000fe20000000f00 */
[----:B------:R-:W-:Y:S01]  /*114c0*/  FADD.FTZ R3, R147, R3 ;  /* 0x0000000393037221 */ /* 0x000fe20000010000 */
[----:B------:R-:W-:Y:S01]  /*114d0*/  MOV R37, R38 ;  /* 0x0000002600257202 */ /* 0x000fe20000000f00 */
[----:B------:R-:W-:Y:S01]  /*114e0*/  IMAD.MOV.U32 R38, RZ, RZ, R191 ;  /* 0x000000ffff267224 */ /* 0x000fe200078e00bf */
[----:B------:R-:W-:Y:S01]  /*114f0*/  MOV R191, R192 ;  /* 0x000000c000bf7202 */ /* 0x000fe20000000f00 */
[----:B------:R-:W-:Y:S01]  /*11500*/  FADD.FTZ R2, R154, R2 ;  /* 0x000000029a027221 */ /* 0x000fe20000010000 */
[----:B------:R-:W-:Y:S01]  /*11510*/  MOV R138, R189 ;  /* 0x000000bd008a7202 */ /* 0x000fe20000000f00 */
[C---:B------:R-:W-:Y:S01]  /*11520*/  HMMA.16816.F32 R88, R4.reuse, R10, R68 ;  /* 0x0000000a0458723c */ /* 0x040fe20000001844 */
[----:B------:R-:W-:Y:S01]  /*11530*/  MOV R192, R221 ;  /* 0x000000dd00c07202 */ /* 0x000fe20000000f00 */
[----:B------:R-:W-:Y:S01]  /*11540*/  FADD.FTZ R0, R153, R0 ;  /* 0x0000000099007221 */ /* 0x000fe20000010000 */
[----:B------:R-:W-:Y:S01]  /*11550*/  MOV R197, R198 ;  /* 0x000000c600c57202 */ /* 0x000fe20000000f00 */
[----:B------:R-:W-:Y:S01]  /*11560*/  IMAD.MOV.U32 R198, RZ, RZ, R199 ;  /* 0x000000ffffc67224 */ /* 0x000fe200078e00c7 */
[----:B------:R-:W-:Y:S01]  /*11570*/  MOV R139, R173 ;  /* 0x000000ad008b7202 */ /* 0x000fe20000000f00 */
[----:B------:R1:W5:Y:S02]  /*11580*/  LDL.LU R233, [R1+0xd0] ;  /* 0x0000d00001e97983 */ /* 0x0003640000300800 */
[----:B---3--:R-:W-:Y:S01]  /*11590*/  HMMA.16816.F32 R72, R4, R34, R52 ;  /* 0x000000220448723c */ /* 0x008fe20000001834 */
[----:B------:R-:W-:-:S07]  /*115a0*/  MOV R199, R125 ;  /* 0x0000007d00c77202 */ /* 0x000fce0000000f00 */
[----:B------:R-:W-:Y:S01]  /*115b0*/  HMMA.16816.F32 R84, R4, R24, R64 ;  /* 0x000000180454723c */ /* 0x000fe20000001840 */
[----:B------:R-:W-:-:S07]  /*115c0*/  MOV R125, R191 ;  /* 0x000000bf007d7202 */ /* 0x000fce0000000f00 */
[----:B------:R-:W-:Y:S01]  /*115d0*/  HMMA.16816.F32 R80, R4, R26, R60 ;  /* 0x0000001a0450723c */ /* 0x000fe2000000183c */
[----:B------:R-:W-:-:S07]  /*115e0*/  MOV R191, R192 ;  /* 0x000000c000bf7202 */ /* 0x000fce0000000f00 */
[----:B------:R-:W-:Y:S01]  /*115f0*/  HMMA.16816.F32 R76, R4, R32, R56 ;  /* 0x00000020044c723c */ /* 0x000fe20000001838 */
[----:B------:R-:W-:-:S07]  /*11600*/  MOV R196, R197 ;  /* 0x000000c500c47202 */ /* 0x000fce0000000f00 */
[C---:B------:R-:W-:Y:S01]  /*11610*/  HMMA.16816.F32 R68, R4.reuse, R28, R48 ;  /* 0x0000001c0444723c */ /* 0x040fe20000001830 */
[----:B------:R-:W-:Y:S01]  /*11620*/  IMAD.MOV.U32 R192, RZ, RZ, R193 ;  /* 0x000000ffffc07224 */ /* 0x000fe200078e00c1 */
[----:B------:R-:W-:Y:S01]  /*11630*/  MOV R143, R190 ;  /* 0x000000be008f7202 */ /* 0x000fe20000000f00 */
[----:B------:R-:W-:Y:S01]  /*11640*/  FADD.FTZ R3, R137, R3 ;  /* 0x0000000389037221 */ /* 0x000fe20000010000 */
[----:B------:R-:W-:Y:S01]  /*11650*/  MOV R140, R170 ;  /* 0x000000aa008c7202 */ /* 0x000fe20000000f00 */
[----:B------:R-:W-:Y:S01]  /*11660*/  FADD.FTZ R2, R146, R2 ;  /* 0x0000000292027221 */ /* 0x000fe20000010000 */
[----:B------:R-:W-:Y:S01]  /*11670*/  MOV R211, R175 ;  /* 0x000000af00d37202 */ /* 0x000fe20000000f00 */
[----:B------:R-:W-:Y:S01]  /*11680*/  FADD.FTZ R0, R145, R0 ;  /* 0x0000000091007221 */ /* 0x000fe20000010000 */
[----:B------:R-:W-:Y:S01]  /*11690*/  HMMA.16816.F32 R52, R4, R30, R40 ;  /* 0x0000001e0434723c */ /* 0x000fe20000001828 */
[----:B------:R-:W-:Y:S01]  /*116a0*/  MOV R197, R198 ;  /* 0x000000c600c57202 */ /* 0x000fe20000000f00 */
[----:B------:R1:W5:Y:S01]  /*116b0*/  LDL.LU R229, [R1+0xcc] ;  /* 0x0000cc0001e57983 */ /* 0x0003620000300800 */
[----:B------:R-:W-:-:S02]  /*116c0*/  MOV R193, R194 ;  /* 0x000000c200c17202 */ /* 0x000fc40000000f00 */
[----:B------:R-:W-:Y:S01]  /*116d0*/  MOV R187, R196 ;  /* 0x000000c400bb7202 */ /* 0x000fe20000000f00 */
[----:B------:R-:W-:Y:S01]  /*116e0*/  MUFU.EX2 R125, R125 ;  /* 0x0000007d007d7308 */ /* 0x000fe20000000800 */
[----:B------:R-:W-:Y:S01]  /*116f0*/  FADD.FTZ R4, R242, R36 ;  /* 0x00000024f2047221 */ /* 0x000fe20000010000 */
[----:B----4-:R-:W-:Y:S01]  /*11700*/  F2FP.PACK_AB R5, R134, R200 ;  /* 0x000000c88605723e */ /* 0x010fe200000000ff */
[----:B------:R-:W-:Y:S01]  /*11710*/  FADD.FTZ R3, R148, R3 ;  /* 0x0000000394037221 */ /* 0x000fe20000010000 */
[----:B------:R-:W-:Y:S01]  /*11720*/  F2FP.PACK_AB R6, R203, R204 ;  /* 0x000000cccb06723e */ /* 0x000fe200000000ff */
[----:B------:R-:W-:Y:S01]  /*11730*/  FADD.FTZ R40, R207, R4 ;  /* 0x00000004cf287221 */ /* 0x000fe20000010000 */
[----:B------:R-:W-:Y:S01]  /*11740*/  F2FP.PACK_AB R4, R205, R206 ;  /* 0x000000cecd04723e */ /* 0x000fe200000000ff */
[----:B------:R-:W-:Y:S01]  /*11750*/  FADD.FTZ R2, R159, R2 ;  /* 0x000000029f027221 */ /* 0x000fe20000010000 */
[----:B--2---:R-:W-:Y:S01]  /*11760*/  F2FP.PACK_AB R7, R132, R133 ;  /* 0x000000858407723e */ /* 0x004fe200000000ff */
[----:B------:R-:W-:Y:S01]  /*11770*/  IMAD.MOV.U32 R198, RZ, RZ, R199 ;  /* 0x000000ffffc67224 */ /* 0x000fe200078e00c7 */
[----:B------:R-:W-:Y:S01]  /*11780*/  MOV R194, R195 ;  /* 0x000000c300c27202 */ /* 0x000fe20000000f00 */
[----:B------:R-:W-:Y:S01]  /*11790*/  FADD.FTZ R0, R158, R0 ;  /* 0x000000009e007221 */ /* 0x000fe20000010000 */
[----:B------:R-:W-:Y:S01]  /*117a0*/  MOV R199, R191 ;  /* 0x000000bf00c77202 */ /* 0x000fe20000000f00 */
[----:B------:R-:W-:Y:S01]  /*117b0*/  LDSM.16.MT88.4 R144, [R213+0xb800] ;  /* 0x00b80000d590783b */ /* 0x000fe20000004200 */
[----:B------:R-:W-:Y:S01]  /*117c0*/  MOV R195, R172 ;  /* 0x000000ac00c37202 */ /* 0x000fe20000000f00 */
[----:B------:R-:W-:Y:S01]  /*117d0*/  IMAD.MOV.U32 R172, RZ, RZ, R169 ;  /* 0x000000ffffac7224 */ /* 0x000fe200078e00a9 */
[----:B------:R-:W-:Y:S01]  /*117e0*/  MOV R196, R197 ;  /* 0x000000c500c47202 */ /* 0x000fe20000000f00 */
[----:B------:R-:W-:Y:S01]  /*117f0*/  HMMA.16816.F32 R60, R4, R8, R92 ;  /* 0x00000008043c723c */ /* 0x000fe2000000185c */
[----:B------:R-:W-:Y:S01]  /*11800*/  MOV R169, R220 ;  /* 0x000000dc00a97202 */ /* 0x000fe20000000f00 */
[----:B------:R1:W5:Y:S01]  /*11810*/  LDL.LU R228, [R1+0xc8] ;  /* 0x0000c80001e47983 */ /* 0x0003620000300800 */
[----:B------:R-:W-:-:S02]  /*11820*/  MOV R191, R192 ;  /* 0x000000c000bf7202 */ /* 0x000fc40000000f00 */
[----:B------:R-:W-:Y:S01]  /*11830*/  MOV R197, R198 ;  /* 0x000000c600c57202 */ /* 0x000fe20000000f00 */
[----:B------:R-:W-:Y:S01]  /*11840*/  IMAD.MOV.U32 R198, RZ, RZ, R199 ;  /* 0x000000ffffc67224 */ /* 0x000fe200078e00c7 */
[----:B------:R-:W-:Y:S01]  /*11850*/  MOV R192, R193 ;  /* 0x000000c100c07202 */ /* 0x000fe20000000f00 */
[C---:B------:R-:W-:Y:S01]  /*11860*/  HMMA.16816.F32 R56, R4.reuse, R10, R12 ;  /* 0x0000000a0438723c */ /* 0x040fe2000000180c */
[----:B------:R-:W2:Y:S01]  /*11870*/  LDSM.16.MT88.4 R12, [R213+0xb000] ;  /* 0x00b00000d50c783b */ /* 0x000ea20000004200 */
[----:B------:R-:W-:Y:S01]  /*11880*/  IMAD.MOV.U32 R193, RZ, RZ, R194 ;  /* 0x000000ffffc17224 */ /* 0x000fe200078e00c2 */
[----:B------:R-:W-:Y:S02]  /*11890*/  MOV R186, R187 ;  /* 0x000000bb00ba7202 */ /* 0x000fe40000000f00 */
[----:B------:R-:W3:Y:S01]  /*118a0*/  LDSM.16.MT88.4 R8, [R214+0xb000] ;  /* 0x00b00000d608783b */ /* 0x000ee20000004200 */
[----:B------:R-:W-:Y:S02]  /*118b0*/  MOV R194, R172 ;  /* 0x000000ac00c27202 */ /* 0x000fe40000000f00 */
[----:B------:R-:W-:Y:S01]  /*118c0*/  MOV R187, R196 ;  /* 0x000000c400bb7202 */ /* 0x000fe20000000f00 */
[----:B------:R-:W-:Y:S01]  /*118d0*/  HMMA.16816.F32 R48, R4, R24, R108 ;  /* 0x000000180430723c */ /* 0x000fe2000000186c */
[----:B------:R-:W-:-:S07]  /*118e0*/  MOV R172, R169 ;  /* 0x000000a900ac7202 */ /* 0x000fce0000000f00 */
[C---:B------:R-:W-:Y:S01]  /*118f0*/  HMMA.16816.F32 R64, R4.reuse, R28, R104 ;  /* 0x0000001c0440723c */ /* 0x040fe20000001868 */
        /* <DEDUP_REMOVED lines=10> */
[----:B------:R-:W-:Y:S01]  /*119a0*/  MOV R186, R187 ;  /* 0x000000bb00ba7202 */ /* 0x000fe20000000f00 */
[----:B------:R-:W-:Y:S01]  /*119b0*/  IMAD.MOV.U32 R207, RZ, RZ, R188 ;  /* 0x000000ffffcf7224 */ /* 0x000fe200078e00bc */
[----:B------:R-:W-:Y:S01]  /*119c0*/  MOV R194, R172 ;  /* 0x000000ac00c27202 */ /* 0x000fe20000000f00 */
[----:B------:R-:W-:Y:S01]  /*119d0*/  FADD.FTZ R3, R150, R3 ;  /* 0x0000000396037221 */ /* 0x000fe20000010000 */
[----:B------:R-:W-:Y:S01]  /*119e0*/  MOV R187, R197 ;  /* 0x000000c500bb7202 */ /* 0x000fe20000000f00 */
[----:B------:R4:W1:Y:S01]  /*119f0*/  MUFU.EX2 R202, R185 ;  /* 0x000000b900ca7308 */ /* 0x0008620000000800 */
[----:B------:R-:W-:Y:S01]  /*11a00*/  MOV R172, R168 ;  /* 0x000000a800ac7202 */ /* 0x000fe20000000f00 */
[----:B------:R-:W-:Y:S01]  /*11a10*/  FADD.FTZ R2, R166, R2 ;  /* 0x00000002a6027221 */ /* 0x000fe20000010000 */
[----:B------:R-:W-:Y:S01]  /*11a20*/  MOV R198, R199 ;  /* 0x000000c700c67202 */ /* 0x000fe20000000f00 */
[----:B------:R-:W-:Y:S01]  /*11a30*/  FADD.FTZ R0, R164, R0 ;  /* 0x00000000a4007221 */ /* 0x000fe20000010000 */
[----:B------:R-:W-:Y:S01]  /*11a40*/  MOV R168, R155 ;  /* 0x0000009b00a87202 */ /* 0x000fe20000000f00 */
[----:B------:R1:W5:Y:S01]  /*11a50*/  LDL.LU R227, [R1+0xc4] ;  /* 0x0000c40001e37983 */ /* 0x0003620000300800 */
[----:B------:R-:W-:-:S02]  /*11a60*/  MOV R199, R191 ;  /* 0x000000bf00c77202 */ /* 0x000fc40000000f00 */
[----:B------:R-:W-:Y:S01]  /*11a70*/  MOV R191, R194 ;  /* 0x000000c200bf7202 */ /* 0x000fe20000000f00 */
[----:B------:R-:W-:Y:S01]  /*11a80*/  IMAD.MOV.U32 R194, RZ, RZ, R172 ;  /* 0x000000ffffc27224 */ /* 0x000fe200078e00ac */
[----:B------:R-:W-:Y:S02]  /*11a90*/  MOV R197, R198 ;  /* 0x000000c600c57202 */ /* 0x000fe40000000f00 */
[----:B----4-:R-:W-:Y:S01]  /*11aa0*/  MOV R185, R186 ;  /* 0x000000ba00b97202 */ /* 0x010fe20000000f00 */
[----:B------:R4:W-:Y:S01]  /*11ab0*/  MUFU.EX2 R108, R196 ;  /* 0x000000c4006c7308 */ /* 0x0009e20000000800 */
[----:B------:R-:W-:Y:S01]  /*11ac0*/  MOV R186, R187 ;  /* 0x000000bb00ba7202 */ /* 0x000fe20000000f00 */
[----:B------:R-:W-:Y:S01]  /*11ad0*/  HMMA.16816.F32 R28, R4, R30, R96 ;  /* 0x0000001e041c723c */ /* 0x000fe20000001860 */
[----:B------:R-:W-:Y:S01]  /*11ae0*/  MOV R172, R168 ;  /* 0x000000a800ac7202 */ /* 0x000fe20000000f00 */
[----:B------:R-:W-:Y:S01]  /*11af0*/  IMAD.MOV.U32 R198, RZ, RZ, R199 ;  /* 0x000000ffffc67224 */ /* 0x000fe200078e00c7 */
[----:B------:R-:W-:-:S02]  /*11b00*/  MOV R168, R163 ;  /* 0x000000a300a87202 */ /* 0x000fc40000000f00 */
[----:B------:R-:W-:Y:S01]  /*11b10*/  MOV R121, R138 ;  /* 0x0000008a00797202 */ /* 0x000fe20000000f00 */
[----:B------:R1:W1:Y:S01]  /*11b20*/  MUFU.EX2 R124, R185 ;  /* 0x000000b9007c7308 */ /* 0x0002620000000800 */
[----:B------:R-:W-:Y:S01]  /*11b30*/  MOV R199, R191 ;  /* 0x000000bf00c77202 */ /* 0x000fe20000000f00 */
[----:B------:R-:W-:Y:S01]  /*11b40*/  IMAD.MOV.U32 R187, RZ, RZ, R197 ;  /* 0x000000ffffbb7224 */ /* 0x000fe200078e00c5 */
[----:B------:R-:W-:Y:S02]  /*11b50*/  MOV R191, R194 ;  /* 0x000000c200bf7202 */ /* 0x000fe40000000f00 */
[----:B------:R-:W-:Y:S01]  /*11b60*/  MOV R122, R207 ;  /* 0x000000cf007a7202 */ /* 0x000fe20000000f00 */
[----:B------:R-:W-:Y:S01]  /*11b70*/  IMAD.MOV.U32 R123, RZ, RZ, R139 ;  /* 0x000000ffff7b7224 */ /* 0x000fe200078e008b */
[----:B------:R-:W-:Y:S01]  /*11b80*/  MOV R110, R142 ;  /* 0x0000008e006e7202 */ /* 0x000fe20000000f00 */
[----:B------:R2:W2:Y:S01]  /*11b90*/  MUFU.EX2 R109, R186 ;  /* 0x000000ba006d7308 */ /* 0x0004a20000000800 */
[----:B------:R-:W-:-:S02]  /*11ba0*/  MOV R194, R168 ;  /* 0x000000a800c27202 */ /* 0x000fc40000000f00 */
[----:B------:R-:W-:Y:S02]  /*11bb0*/  MOV R111, R143 ;  /* 0x0000008f006f7202 */ /* 0x000fe40000000f00 */
[----:B------:R-:W-:Y:S01]  /*11bc0*/  MOV R242, R174 ;  /* 0x000000ae00f27202 */ /* 0x000fe20000000f00 */
[----:B------:R-:W-:Y:S01]  /*11bd0*/  IMAD.MOV.U32 R155, RZ, RZ, R218 ;  /* 0x000000ffff9b7224 */ /* 0x000fe200078e00da */
[----:B------:R-:W-:Y:S01]  /*11be0*/  MOV R197, R198 ;  /* 0x000000c600c57202 */ /* 0x000fe20000000f00 */
[----:B------:R3:W5:Y:S01]  /*11bf0*/  LDL.LU R226, [R1+0xc0] ;  /* 0x0000c00001e27983 */ /* 0x0007620000300800 */
[----:B------:R-:W-:Y:S01]  /*11c00*/  MOV R198, R199 ;  /* 0x000000c700c67202 */ /* 0x000fe20000000f00 */
[----:B----4-:R-:W-:Y:S01]  /*11c10*/  IMAD.MOV.U32 R196, RZ, RZ, R37 ;  /* 0x000000ffffc47224 */ /* 0x010fe200078e0025 */
[----:B------:R-:W-:Y:S01]  /*11c20*/  MOV R199, R191 ;  /* 0x000000bf00c77202 */ /* 0x000fe20000000f00 */
[----:B------:R-:W-:Y:S01]  /*11c30*/  IMAD.MOV.U32 R191, RZ, RZ, R194 ;  /* 0x000000ffffbf7224 */ /* 0x000fe200078e00c2 */
[----:B-1----:R-:W-:-:S02]  /*11c40*/  MOV R185, R187 ;  /* 0x000000bb00b97202 */ /* 0x002fc40000000f00 */
[----:B--2---:R-:W-:Y:S01]  /*11c50*/  MOV R186, R39 ;  /* 0x0000002700ba7202 */ /* 0x004fe20000000f00 */
[----:B------:R-:W-:Y:S01]  /*11c60*/  MUFU.EX2 R92, R197 ;  /* 0x000000c5005c7308 */ /* 0x000fe20000000800 */
[----:B------:R-:W-:Y:S02]  /*11c70*/  MOV R187, R38 ;  /* 0x0000002600bb7202 */ /* 0x000fe40000000f00 */
[----:B------:R-:W-:Y:S01]  /*11c80*/  MOV R207, R140 ;  /* 0x0000008c00cf7202 */ /* 0x000fe20000000f00 */
[C---:B------:R-:W-:Y:S01]  /*11c90*/  HMMA.16816.F32 R36, R4.reuse, R32, R116 ;  /* 0x000000200424723c */ /* 0x040fe20000001874 */
[----:B------:R-:W-:Y:S01]  /*11ca0*/  IMAD.MOV.U32 R168, RZ, RZ, R162 ;  /* 0x000000ffffa87224 */ /* 0x000fe200078e00a2 */
[----:B------:R-:W-:Y:S01]  /*11cb0*/  MOV R163, R217 ;  /* 0x000000d900a37202 */ /* 0x000fe20000000f00 */
[----:B------:R1:W5:Y:S01]  /*11cc0*/  LDL.LU R225, [R1+0xbc] ;  /* 0x0000bc0001e17983 */ /* 0x0003620000300800 */
[----:B------:R-:W-:Y:S04]  /*11cd0*/  MUFU.EX2 R96, R185 ;  /* 0x000000b900607308 */ /* 0x000fe80000000800 */
[----:B------:R-:W-:Y:S04]  /*11ce0*/  HMMA.16816.F32 R32, R4, R34, R112 ;  /* 0x000000220420723c */ /* 0x000fe80000001870 */
[----:B------:R-:W-:Y:S08]  /*11cf0*/  MUFU.EX2 R95, R186 ;  /* 0x000000ba005f7308 */ /* 0x000ff00000000800 */
[----:B------:R-:W-:Y:S01]  /*11d00*/  MUFU.EX2 R94, R187 ;  /* 0x000000bb005e7308 */ /* 0x000fe20000000800 */
[----:B------:R-:W-:Y:S01]  /*11d10*/  F2FP.PACK_AB R4, R201, R202 ;  /* 0x000000cac904723e */ /* 0x000fe200000000ff */
[----:B------:R1:W5:Y:S01]  /*11d20*/  LDL.LU R224, [R1+0xb8] ;  /* 0x0000b80001e07983 */ /* 0x0003620000300800 */
[----:B------:R-:W-:-:S02]  /*11d30*/  F2FP.PACK_AB R5, R124, R125 ;  /* 0x0000007d7c05723e */ /* 0x000fc400000000ff */
[----:B------:R-:W-:Y:S01]  /*11d40*/  F2FP.PACK_AB R6, R126, R127 ;  /* 0x0000007f7e06723e */ /* 0x000fe200000000ff */
[----:B------:R1:W5:Y:S02]  /*11d50*/  LDL.LU R223, [R1+0xb4] ;  /* 0x0000b40001df7983 */ /* 0x0003640000300800 */
[----:B------:R-:W-:Y:S01]  /*11d60*/  MUFU.EX2 R93, R196 ;  /* 0x000000c4005d7308 */ /* 0x000fe20000000800 */
[----:B------:R-:W-:Y:S01]  /*11d70*/  F2FP.PACK_AB R7, R108, R109 ;  /* 0x0000006d6c07723e */ /* 0x000fe200000000ff */
[----:B------:R1:W5:Y:S06]  /*11d80*/  LDL.LU R222, [R1+0xb0] ;  /* 0x0000b00001de7983 */ /* 0x00036c0000300800 */
[----:B------:R-:W2:Y:S08]  /*11d90*/  MUFU.EX2 R43, R198 ;  /* 0x000000c6002b7308 */ /* 0x000eb00000000800 */
[----:B------:R-:W-:Y:S08]  /*11da0*/  MUFU.EX2 R42, R199 ;  /* 0x000000c7002a7308 */ /* 0x000ff00000000800 */
[----:B------:R-:W4:Y:S01]  /*11db0*/  MUFU.EX2 R41, R191 ;  /* 0x000000bf00297308 */ /* 0x000f220000000800 */
[C---:B------:R-:W-:Y:S01]  /*11dc0*/  HMMA.16816.F32 R100, R4.reuse, R20, R100 ;  /* 0x000000140464723c */ /* 0x040fe20000001864 */
[----:B------:R-:W-:Y:S01]  /*11dd0*/  MOV R194, R161 ;  /* 0x000000a100c27202 */ /* 0x000fe20000000f00 */
[----:B------:R1:W5:Y:S06]  /*11de0*/  LDL.LU R221, [R1+0xac] ;  /* 0x0000ac0001dd7983 */ /* 0x00036c0000300800 */
[C---:B------:R-:W-:Y:S08]  /*11df0*/  HMMA.16816.F32 R88, R4.reuse, R22, R88 ;  /* 0x000000160458723c */ /* 0x040ff00000001858 */
[C---:B------:R-:W-:Y:S08]  /*11e00*/  HMMA.16816.F32 R84, R4.reuse, R16, R84 ;  /* 0x000000100454723c */ /* 0x040ff00000001854 */
[C---:B------:R-:W-:Y:S08]  /*11e10*/  HMMA.16816.F32 R80, R4.reuse, R18, R80 ;  /* 0x000000120450723c */ /* 0x040ff00000001850 */
[C---:B------:R-:W-:Y:S08]  /*11e20*/  HMMA.16816.F32 R76, R4.reuse, R12, R76 ;  /* 0x0000000c044c723c */ /* 0x040ff0000000184c */
[C---:B------:R-:W-:Y:S08]  /*11e30*/  HMMA.16816.F32 R72, R4.reuse, R14, R72 ;  /* 0x0000000e0448723c */ /* 0x040ff00000001848 */
[C---:B---3--:R-:W-:Y:S08]  /*11e40*/  HMMA.16816.F32 R68, R4.reuse, R8, R68 ;  /* 0x000000080444723c */ /* 0x048ff00000001844 */
[----:B------:R-:W-:Y:S01]  /*11e50*/  HMMA.16816.F32 R52, R4, R10, R52 ;  /* 0x0000000a0434723c */ /* 0x000fe20000001834 */
[----:B------:R-:W-:Y:S01]  /*11e60*/  MOV R162, R216 ;  /* 0x000000d800a27202 */ /* 0x000fe20000000f00 */
[----:B------:R3:W-:Y:S01]  /*11e70*/  MUFU.EX2 R27, R172 ;  /* 0x000000ac001b7308 */ /* 0x0007e20000000800 */
[----:B------:R-:W-:Y:S01]  /*11e80*/  MOV R161, R135 ;  /* 0x0000008700a17202 */ /* 0x000fe20000000f00 */
[----:B------:R1:W5:Y:S03]  /*11e90*/  LDL.LU R220, [R1+0xa8] ;  /* 0x0000a80001dc7983 */ /* 0x0003660000300800 */
[----:B------:R-:W-:Y:S01]  /*11ea0*/  FADD.FTZ R4, R152, R40 ;  /* 0x0000002898047221 */ /* 0x000fe20000010000 */
[----:B--2---:R-:W-:Y:S01]  /*11eb0*/  F2FP.PACK_AB R5, R43, R92 ;  /* 0x0000005c2b05723e */ /* 0x004fe200000000ff */
[----:B------:R1:W5:Y:S01]  /*11ec0*/  LDL.LU R219, [R1+0xa4] ;  /* 0x0000a40001db7983 */ /* 0x0003620000300800 */
[----:B------:R-:W-:Y:S01]  /*11ed0*/  F2FP.PACK_AB R6, R93, R94 ;  /* 0x0000005e5d06723e */ /* 0x000fe200000000ff */
[----:B------:R-:W-:Y:S01]  /*11ee0*/  FADD.FTZ R24, R136, R4 ;  /* 0x0000000488187221 */ /* 0x000fe20000010000 */
[----:B------:R-:W-:-:S02]  /*11ef0*/  F2FP.PACK_AB R4, R95, R96 ;  /* 0x000000605f04723e */ /* 0x000fc400000000ff */
[----:B----4-:R-:W-:Y:S01]  /*11f00*/  F2FP.PACK_AB R7, R41, R42 ;  /* 0x0000002a2907723e */ /* 0x010fe200000000ff */
[----:B------:R-:W-:Y:S01]  /*11f10*/  MUFU.EX2 R26, R163 ;  /* 0x000000a3001a7308 */ /* 0x000fe20000000800 */
[----:B------:R-:W-:Y:S01]  /*11f20*/  MOV R141, R195 ;  /* 0x000000c3008d7202 */ /* 0x000fe20000000f00 */
[----:B------:R1:W5:Y:S04]  /*11f30*/  LDL.LU R218, [R1+0xa0] ;  /* 0x0000a00001da7983 */ /* 0x0003680000300800 */
[----:B------:R-:W-:Y:S01]  /*11f40*/  HMMA.16816.F32 R60, R4, R20, R60 ;  /* 0x00000014043c723c */ /* 0x000fe2000000183c */
[----:B---3--:R-:W-:-:S07]  /*11f50*/  MOV R172, R160 ;  /* 0x000000a000ac7202 */ /* 0x008fce0000000f00 */
[C---:B------:R-:W-:Y:S08]  /*11f60*/  HMMA.16816.F32 R56, R4.reuse, R22, R56 ;  /* 0x000000160438723c */ /* 0x040ff00000001838 */
[C---:B------:R-:W-:Y:S08]  /*11f70*/  HMMA.16816.F32 R48, R4.reuse, R16, R48 ;  /* 0x000000100430723c */ /* 0x040ff00000001830 */
[C---:B------:R-:W-:Y:S08]  /*11f80*/  HMMA.16816.F32 R44, R4.reuse, R18, R44 ;  /* 0x00000012042c723c */ /* 0x040ff0000000182c */
[C---:B------:R-:W-:Y:S08]  /*11f90*/  HMMA.16816.F32 R36, R4.reuse, R12, R36 ;  /* 0x0000000c0424723c */ /* 0x040ff00000001824 */
[C---:B------:R-:W-:Y:S08]  /*11fa0*/  HMMA.16816.F32 R32, R4.reuse, R14, R32 ;  /* 0x0000000e0420723c */ /* 0x040ff00000001820 */
[C---:B------:R-:W-:Y:S08]  /*11fb0*/  HMMA.16816.F32 R64, R4.reuse, R8, R64 ;  /* 0x000000080440723c */ /* 0x040ff00000001840 */
[----:B------:R-:W-:Y:S01]  /*11fc0*/  HMMA.16816.F32 R28, R4, R10, R28 ;  /* 0x0000000a041c723c */ /* 0x000fe2000000181c */
[----:B------:R2:W-:Y:S01]  /*11fd0*/  MUFU.EX2 R22, R183 ;  /* 0x000000b700167308 */ /* 0x0005e20000000800 */
[----:B------:R-:W-:Y:S04]  /*11fe0*/  LDSM.16.MT88.4 R12, [R214+0xb800] ;  /* 0x00b80000d60c783b */ /* 0x000fe80000004200 */
[----:B------:R1:W5:Y:S01]  /*11ff0*/  LDL.LU R217, [R1+0x9c] ;  /* 0x00009c0001d97983 */ /* 0x0003620000300800 */
[----:B------:R-:W-:-:S02]  /*12000*/  FADD.FTZ R4, R149, R24 ;  /* 0x0000001895047221 */ /* 0x000fc40000010000 */
[----:B------:R-:W-:Y:S02]  /*12010*/  FADD.FTZ R6, R151, R3 ;  /* 0x0000000397067221 */ /* 0x000fe40000010000 */
[----:B------:R-:W-:Y:S01]  /*12020*/  FADD.FTZ R5, R167, R2 ;  /* 0x00000002a7057221 */ /* 0x000fe20000010000 */
[----:B------:R-:W-:Y:S01]  /*12030*/  MUFU.EX2 R25, R162 ;  /* 0x000000a200197308 */ /* 0x000fe20000000800 */
[----:B------:R-:W-:Y:S01]  /*12040*/  FADD.FTZ R4, R156, R4 ;  /* 0x000000049c047221 */ /* 0x000fe20000010000 */
[----:B------:R1:W5:Y:S03]  /*12050*/  LDL.LU R216, [R1+0x98] ;  /* 0x0000980001d87983 */ /* 0x0003660000300800 */
        /* <DEDUP_REMOVED lines=28> */
[----:B------:R-:W-:Y:S01]  /*12220*/  FADD.FTZ R3, R133, R3 ;  /* 0x0000000385037221 */ /* 0x000fe20000010000 */
[----:B------:R3:W-:Y:S01]  /*12230*/  MUFU.EX2 R23, R161 ;  /* 0x000000a100177308 */ /* 0x0007e20000000800 */
[----:B------:R-:W-:Y:S02]  /*12240*/  FADD.FTZ R2, R245, R2 ;  /* 0x00000002f5027221 */ /* 0x000fe40000010000 */
[----:B--2---:R-:W-:Y:S02]  /*12250*/  IMAD.MOV.U32 R183, RZ, RZ, R155 ;  /* 0x000000ffffb77224 */ /* 0x004fe400078e009b */
[----:B------:R-:W-:Y:S01]  /*12260*/  FADD.FTZ R0, R210, R0 ;  /* 0x00000000d2007221 */ /* 0x000fe20000010000 */
[----:B------:R-:W-:Y:S01]  /*12270*/  LDSM.16.MT88.4 R152, [R215+0xb800] ;  /* 0x00b80000d798783b */ /* 0x000fe20000004200 */
[----:B------:R-:W-:-:S02]  /*12280*/  FADD.FTZ R4, R203, R4 ;  /* 0x00000004cb047221 */ /* 0x000fc40000010000 */
[----:B------:R-:W-:Y:S02]  /*12290*/  FADD.FTZ R3, R132, R3 ;  /* 0x0000000384037221 */ /* 0x000fe40000010000 */
[----:B------:R-:W-:Y:S01]  /*122a0*/  FADD.FTZ R2, R243, R2 ;  /* 0x00000002f3027221 */ /* 0x000fe20000010000 */
[----:B------:R-:W2:Y:S01]  /*122b0*/  MUFU.EX2 R19, R172 ;  /* 0x000000ac00137308 */ /* 0x000ea20000000800 */
[----:B------:R-:W-:Y:S01]  /*122c0*/  FADD.FTZ R0, R208, R0 ;  /* 0x00000000d0007221 */ /* 0x000fe20000010000 */
[----:B---3--:R-:W3:Y:S01]  /*122d0*/  LDSM.16.MT88.4 R160, [R212+0xb800] ;  /* 0x00b80000d4a0783b */ /* 0x008ee20000004200 */
[----:B------:R-:W-:Y:S02]  /*122e0*/  FADD.FTZ R4, R96, R4 ;  /* 0x0000000460047221 */ /* 0x000fe40000010000 */
[----:B------:R-:W-:-:S03]  /*122f0*/  FADD.FTZ R3, R92, R3 ;  /* 0x000000035c037221 */ /* 0x000fc60000010000 */
[----:B------:R-:W4:Y:S01]  /*12300*/  MUFU.EX2 R11, R181 ;  /* 0x000000b5000b7308 */ /* 0x000f220000000800 */
        /* <DEDUP_REMOVED lines=19> */
[----:B------:R-:W3:Y:S01]  /*12440*/  MUFU.EX2 R21, R193 ;  /* 0x000000c100157308 */ /* 0x000ee20000000800 */
[----:B--2---:R-:W-:Y:S02]  /*12450*/  FADD.FTZ R4, R19, R4 ;  /* 0x0000000413047221 */ /* 0x004fe40000010000 */
[----:B----4-:R-:W-:-:S05]  /*12460*/  FADD.FTZ R3, R11, R3 ;  /* 0x000000030b037221 */ /* 0x010fca0000010000 */
[----:B------:R-:W2:Y:S01]  /*12470*/  MUFU.EX2 R16, R169 ;  /* 0x000000a900107308 */ /* 0x000ea20000000800 */
[----:B-1----:R-:W-:-:S07]  /*12480*/  FADD.FTZ R2, R40, R2 ;  /* 0x0000000228027221 */ /* 0x002fce0000010000 */
[----:B------:R-:W-:Y:S01]  /*12490*/  MUFU.EX2 R20, R194 ;  /* 0x000000c200147308 */ /* 0x000fe20000000800 */
[----:B------:R-:W-:-:S07]  /*124a0*/  FADD.FTZ R0, R23, R0 ;  /* 0x0000000017007221 */ /* 0x000fce0000010000 */
[----:B------:R-:W1:Y:S01]  /*124b0*/  MUFU.EX2 R8, R141 ;  /* 0x0000008d00087308 */ /* 0x000e620000000800 */
[----:B------:R-:W-:Y:S02]  /*124c0*/  FADD.FTZ R4, R18, R4 ;  /* 0x0000000412047221 */ /* 0x000fe40000010000 */
[----:B------:R-:W-:Y:S02]  /*124d0*/  FADD.FTZ R3, R10, R3 ;  /* 0x000000030a037221 */ /* 0x000fe40000010000 */
[----:B------:R-:W-:Y:S02]  /*124e0*/  FADD.FTZ R2, R27, R2 ;  /* 0x000000021b027221 */ /* 0x000fe40000010000 */
[----:B------:R-:W-:Y:S02]  /*124f0*/  FADD.FTZ R0, R22, R0 ;  /* 0x0000000016007221 */ /* 0x000fe40000010000 */
[----:B------:R-:W-:Y:S02]  /*12500*/  FADD.FTZ R4, R17, R4 ;  /* 0x0000000411047221 */ /* 0x000fe40000010000 */
[----:B------:R-:W-:-:S02]  /*12510*/  FADD.FTZ R3, R9, R3 ;  /* 0x0000000309037221 */ /* 0x000fc40000010000 */
[----:B------:R-:W-:Y:S02]  /*12520*/  FADD.FTZ R2, R26, R2 ;  /* 0x000000021a027221 */ /* 0x000fe40000010000 */
[----:B---3--:R-:W-:Y:S01]  /*12530*/  FADD.FTZ R0, R21, R0 ;  /* 0x0000000015007221 */ /* 0x008fe20000010000 */
[----:B------:R-:W-:Y:S01]  /*12540*/  F2FP.PACK_AB R172, R27, R40 ;  /* 0x000000281bac723e */ /* 0x000fe200000000ff */
[----:B--2---:R-:W-:Y:S01]  /*12550*/  FADD.FTZ R4, R16, R4 ;  /* 0x0000000410047221 */ /* 0x004fe20000010000 */
[----:B------:R-:W-:Y:S01]  /*12560*/  F2FP.PACK_AB R173, R22, R23 ;  /* 0x0000001716ad723e */ /* 0x000fe200000000ff */
[----:B-1----:R-:W-:Y:S01]  /*12570*/  FADD.FTZ R3, R8, R3 ;  /* 0x0000000308037221 */ /* 0x002fe20000010000 */
[C---:B------:R-:W-:Y:S01]  /*12580*/  F2FP.PACK_AB R174, R25.reuse, R26 ;  /* 0x0000001a19ae723e */ /* 0x040fe200000000ff */
[----:B------:R-:W-:Y:S01]  /*12590*/  FADD.FTZ R2, R25, R2 ;  /* 0x0000000219027221 */ /* 0x000fe20000010000 */
[----:B------:R-:W-:Y:S02]  /*125a0*/  F2FP.PACK_AB R175, R20, R21 ;  /* 0x0000001514af723e */ /* 0x000fe400000000ff */
[----:B------:R-:W-:-:S02]  /*125b0*/  F2FP.PACK_AB R136, R18, R19 ;  /* 0x000000131288723e */ /* 0x000fc400000000ff */
[----:B------:R-:W-:Y:S02]  /*125c0*/  F2FP.PACK_AB R137, R10, R11 ;  /* 0x0000000b0a89723e */ /* 0x000fe400000000ff */
[----:B------:R-:W-:Y:S02]  /*125d0*/  F2FP.PACK_AB R138, R16, R17 ;  /* 0x00000011108a723e */ /* 0x000fe400000000ff */
[----:B------:R-:W-:Y:S01]  /*125e0*/  F2FP.PACK_AB R139, R8, R9 ;  /* 0x00000009088b723e */ /* 0x000fe200000000ff */
[----:B------:R-:W-:Y:S01]  /*125f0*/  FADD.FTZ R0, R20, R0 ;  /* 0x0000000014007221 */ /* 0x000fe20000010000 */
[----:B------:R-:W-:Y:S01]  /*12600*/  STL [R1+0x40], R4 ;  /* 0x0000400401007387 */ /* 0x000fe20000100800 */
[C---:B------:R-:W-:Y:S03]  /*12610*/  HMMA.16816.F32 R192, R172.reuse, R160, R100 ;  /* 0x000000a0acc0723c */ /* 0x040fe60000001864 */
[----:B------:R1:W-:Y:S04]  /*12620*/  STL [R1+0x44], R3 ;  /* 0x0000440301007387 */ /* 0x0003e80000100800 */
[----:B------:R2:W-:Y:S01]  /*12630*/  STL [R1+0x48], R2 ;  /* 0x0000480201007387 */ /* 0x0005e20000100800 */
[C---:B------:R-:W-:Y:S03]  /*12640*/  HMMA.16816.F32 R196, R172.reuse, R162, R88 ;  /* 0x000000a2acc4723c */ /* 0x040fe60000001858 */
[----:B------:R2:W-:Y:S05]  /*12650*/  STL [R1+0x4c], R0 ;  /* 0x00004c0001007387 */ /* 0x0005ea0000100800 */
        /* <DEDUP_REMOVED lines=14> */
[----:B------:R-:W-:Y:S01]  /*12740*/  IMAD.MOV.U32 R69, RZ, RZ, R130 ;  /* 0x000000ffff457224 */ /* 0x000fe200078e0082 */
[----:B------:R-:W-:-:S02]  /*12750*/  MOV R70, R131 ;  /* 0x0000008300467202 */ /* 0x000fc40000000f00 */
[----:B-1----:R-:W-:Y:S02]  /*12760*/  MOV R3, R128 ;  /* 0x0000008000037202 */ /* 0x002fe40000000f00 */
[----:B------:R-:W-:Y:S02]  /*12770*/  MOV R68, R129 ;  /* 0x0000008100447202 */ /* 0x000fe40000000f00 */
.L_x_496:
[----:B-12---:R-:W-:-:S06]  /*12780*/  UISETP.GT.AND UP0, UPT, UR14, UR9, UPT ;  /* 0x000000090e00728c */ /* 0x006fcc000bf04270 */
[----:B------:R-:W-:-:S13]  /*12790*/  PLOP3.LUT P0, PT, PT, PT, UP0, 0x80, 0x0 ;  /* 0x000000000000781c */ /* 0x000fda0003f0f008 */
[----:B------:R-:W-:Y:S05]  /*127a0*/  @!P0 BRA `(.L_x_498) ;  /* 0x00008fd000008947 */ /* 0x000fea0003800000 */
[----:B------:R-:W2:Y:S01]  /*127b0*/  LDL.LU.64 R6, [R1+0x30] ;  /* 0x0000300001067983 */ /* 0x000ea20000300a00 */
[----:B------:R-:W-:Y:S01]  /*127c0*/  ULDC.64 UR12, c[0x0][0x198] ;  /* 0x00006600000c7ab9 */ /* 0x000fe20000000a00 */
[----:B------:R-:W-:Y:S01]  /*127d0*/  MOV R132, R69 ;  /* 0x0000004500847202 */ /* 0x000fe20000000f00 */
[----:B------:R-:W-:Y:S01]  /*127e0*/  IMAD.MOV.U32 R134, RZ, RZ, R3 ;  /* 0x000000ffff867224 */ /* 0x000fe200078e0003 */
[----:B------:R-:W2:Y:S01]  /*127f0*/  LDL.LU.64 R4, [R1+0x38] ;  /* 0x0000380001047983 */ /* 0x000ea20000300a00 */
[----:B------:R-:W-:Y:S01]  /*12800*/  MOV R2, R70 ;  /* 0x0000004600027202 */ /* 0x000fe20000000f00 */
[----:B------:R-:W-:Y:S01]  /*12810*/  ULDC.64 UR6, c[0x0][0x1a0] ;  /* 0x0000680000067ab9 */ /* 0x000fe20000000a00 */
[----:B------:R-:W-:Y:S01]  /*12820*/  MOV R133, R68 ;  /* 0x0000004400857202 */ /* 0x000fe20000000f00 */
[----:B------:R-:W-:Y:S02]  /*12830*/  USHF.L.U64.HI UR13, UR12, 0x5, UR13 ;  /* 0x000000050c0d7899 */ /* 0x000fe4000801020d */
[----:B------:R-:W-:-:S02]  /*12840*/  USHF.L.U64.HI UR4, UR6, 0x5, UR7 ;  /* 0x0000000506047899 */ /* 0x000fc40008010207 */
[----:B------:R-:W-:Y:S02]  /*12850*/  USHF.L.U32 UR8, UR6, 0x5, URZ ;  /* 0x0000000506087899 */ /* 0x000fe4000800063f */
[----:B------:R-:W-:Y:S01]  /*12860*/  USHF.L.U32 UR12, UR12, 0x5, URZ ;  /* 0x000000050c0c7899 */ /* 0x000fe2000800063f */
[----:B--2---:R-:W-:-:S05]  /*12870*/  IMAD.MOV.U32 R5, RZ, RZ, R7 ;  /* 0x000000ffff057224 */ /* 0x004fca00078e0007 */
[----:B------:R1:W-:Y:S01]  /*12880*/  STL.64 [R1+0x58], R4 ;  /* 0x0000580401007387 */ /* 0x0003e20000100a00 */
[----:B------:R-:W-:Y:S05]  /*12890*/  BRA `(.L_x_499) ;  /* 0x000002b000007947 */ /* 0x000fea0003800000 */
.L_x_501:
[----:B------:R-:W2:Y:S01]  /*128a0*/  LDL.64 R244, [R1+0x70] ;  /* 0x0000700001f47983 */ /* 0x000ea20000100a00 */
[----:B------:R-:W-:Y:S02]  /*128b0*/  ULDC.64 UR6, c[0x0][0x198] ;  /* 0x0000660000067ab9 */ /* 0x000fe40000000a00 */
[----:B------:R-:W-:Y:S01]  /*128c0*/  UIADD3 UR17, UR14, -0x2, URZ ;  /* 0xfffffffe0e117890 */ /* 0x000fe2000fffe03f */
[----:B------:R-:W3:Y:S03]  /*128d0*/  LDL.64 R242, [R1+0x68] ;  /* 0x0000680001f27983 */ /* 0x000ee60000100a00 */
[----:B------:R-:W-:Y:S02]  /*128e0*/  USHF.R.S32.HI UR14, URZ, 0x1f, UR17 ;  /* 0x0000001f3f0e7899 */ /* 0x000fe40008011411 */
[----:B------:R-:W-:Y:S02]  /*128f0*/  UIMAD.WIDE.U32 UR20, UR17, UR6, URZ ;  /* 0x00000006111472a5 */ /* 0x000fe4000f8e003f */
[----:B------:R-:W-:Y:S04]  /*12900*/  UIMAD UR14, UR14, UR6, URZ ;  /* 0x000000060e0e72a4 */ /* 0x000fe8000f8e023f */
[----:B------:R-:W-:Y:S01]  /*12910*/  UIMAD UR14, UR17, UR7, UR14 ;  /* 0x00000007110e72a4 */ /* 0x000fe2000f8e020e */
[----:B------:R-:W-:Y:S02]  /*12920*/  IMAD.U32 R0, RZ, RZ, UR20 ;  /* 0x00000014ff007e24 */ /* 0x000fe4000f8e00ff */
[----:B------:R-:W-:Y:S01]  /*12930*/  IMAD.U32 R200, RZ, RZ, UR20 ;  /* 0x00000014ffc87e24 */ /* 0x000fe2000f8e00ff */
[----:B------:R-:W-:Y:S06]  /*12940*/  UIADD3 UR14, UR21, UR14, URZ ;  /* 0x0000000e150e7290 */ /* 0x000fec000fffe03f */
[----:B------:R-:W-:Y:S01]  /*12950*/  IMAD.U32 R3, RZ, RZ, UR14 ;  /* 0x0000000eff037e24 */ /* 0x000fe2000f8e00ff */
        /* <DEDUP_REMOVED lines=25> */
[----:B------:R3:W-:Y:S01]  /*12af0*/  LDGSTS.E.BYPASS.LTC128B.128 [R241+0x7000], [R200.64] ;  /* 0x07000000c8f17fae */ /* 0x0007e2000b901d52 */
[----:B----4-:R-:W-:Y:S04]  /*12b00*/  IADD3 R204, P0, R200, UR12, RZ ;  /* 0x0000000cc8cc7c10 */ /* 0x010fe8000ff1e0ff */
[----:B------:R-:W-:Y:S05]  /*12b10*/  IADD3.X R205, R201, UR13, RZ, P0, !PT ;  /* 0x0000000dc9cd7c10 */ /* 0x000fea00087fe4ff */
[----:B------:R3:W-:Y:S04]  /*12b20*/  LDGSTS.E.BYPASS.LTC128B.128 [R241+0x7800], [R204.64] ;  /* 0x07800000ccf17fae */ /* 0x0007e8000b901d52 */
[----:B------:R-:W0:Y:S01]  /*12b30*/  LDGDEPBAR ;  /* 0x00000000000079af */ /* 0x000e220000000000 */
[----:B------:R-:W-:-:S05]  /*12b40*/  BRA `(.L_x_500) ;  /* 0x00000d3000007947 */ /* 0x000fca0003800000 */
.L_x_499:
[----:B------:R-:W2:Y:S01]  /*12b50*/  LDL.64 R6, [R1+0x58] ;  /* 0x0000580001067983 */ /* 0x000ea20000100a00 */
[----:B------:R-:W-:Y:S04]  /*12b60*/  DEPBAR.LE SB0, 0x0 ;  /* 0x000080000000791a */ /* 0x000fe80000000000 */
[----:B------:R-:W-:Y:S01]  /*12b70*/  UIADD3 UR16, UR14, -0x1, URZ ;  /* 0xffffffff0e107890 */ /* 0x000fe2000fffe03f */
[----:B------:R-:W-:Y:S03]  /*12b80*/  BAR.SYNC.DEFER_BLOCKING 0x0 ;  /* 0x0000000000007b1d */ /* 0x000fe60000010000 */
[----:B------:R-:W-:Y:S02]  /*12b90*/  USHF.R.S32.HI UR7, URZ, 0x1f, UR16 ;  /* 0x0000001f3f077899 */ /* 0x000fe40008011410 */
[----:B------:R-:W-:Y:S01]  /*12ba0*/  UIMAD UR6, UR5, UR16, URZ ;  /* 0x00000010050672a4 */ /* 0x000fe2000f8e023f */
[----:B-1----:R-:W-:Y:S01]  /*12bb0*/  IMAD.U32 R4, RZ, RZ, UR16 ;  /* 0x00000010ff047e24 */ /* 0x002fe2000f8e00ff */
[----:B------:R-:W-:Y:S02]  /*12bc0*/  UISETP.GT.AND UP0, UPT, UR16, UR9, UPT ;  /* 0x000000091000728c */ /* 0x000fe4000bf04270 */
[----:B------:R-:W-:Y:S01]  /*12bd0*/  UIMAD UR6, UR7, UR15, UR6 ;  /* 0x0000000f070672a4 */ /* 0x000fe2000f8e0206 */
[----:B--2---:R-:W-:Y:S05]  /*12be0*/  IMAD.WIDE.U32 R4, R4, UR15, R6 ;  /* 0x0000000f04047c25 */ /* 0x004fea000f8e0006 */
[C---:B------:R-:W-:Y:S02]  /*12bf0*/  LEA R6, P0, R4.reuse, c[0x0][0x170], 0x1 ;  /* 0x00005c0004067a11 */ /* 0x040fe400078008ff */
[----:B------:R-:W-:Y:S04]  /*12c00*/  IADD3 R0, R5, UR6, RZ ;  /* 0x0000000605007c10 */ /* 0x000fe8000fffe0ff */
[----:B------:R-:W-:Y:S02]  /*12c10*/  LEA.HI.X R7, R4, c[0x0][0x174], R0, 0x1, P0 ;  /* 0x00005d0004077a11 */ /* 0x000fe400000f0c00 */
[----:B------:R-:W-:Y:S03]  /*12c20*/  IADD3 R4, P0, R6, UR8, RZ ;  /* 0x0000000806047c10 */ /* 0x000fe6000ff1e0ff */
[----:B------:R-:W-:Y:S01]  /*12c30*/  @!PT LDS RZ, [RZ] ;  /* 0x00000000fffff984 */ /* 0x000fe20000000800 */
[----:B------:R-:W-:Y:S01]  /*12c40*/  @!PT LDS RZ, [RZ] ;  /* 0x00000000fffff984 */ /* 0x000fe20000000800 */
[----:B------:R-:W-:Y:S01]  /*12c50*/  @!PT LDS RZ, [RZ] ;  /* 0x00000000fffff984 */ /* 0x000fe20000000800 */
[----:B------:R1:W-:Y:S01]  /*12c60*/  LDGSTS.E.BYPASS.LTC128B.128 [R241+0x8000], [R6.64] ;  /* 0x0800000006f17fae */ /* 0x0003e2000b901d52 */
[----:B------:R-:W-:Y:S02]  /*12c70*/  IADD3.X R5, R7, UR4, RZ, P0, !PT ;  /* 0x0000000407057c10 */ /* 0x000fe400087fe4ff */
[----:B------:R-:W-:Y:S04]  /*12c80*/  IADD3 R14, P0, R4, UR8, RZ ;  /* 0x00000008040e7c10 */ /* 0x000fe8000ff1e0ff */
[----:B------:R-:W-:Y:S01]  /*12c90*/  IADD3.X R15, R5, UR4, RZ, P0, !PT ;  /* 0x00000004050f7c10 */ /* 0x000fe200087fe4ff */
[----:B------:R2:W-:Y:S01]  /*12ca0*/  LDGSTS.E.BYPASS.LTC128B.128 [R241+0x8800], [R4.64] ;  /* 0x0880000004f17fae */ /* 0x0005e2000b901d52 */
[----:B------:R-:W-:Y:S04]  /*12cb0*/  IADD3 R12, P0, R14, UR8, RZ ;  /* 0x000000080e0c7c10 */ /* 0x000fe8000ff1e0ff */
[----:B------:R-:W-:Y:S02]  /*12cc0*/  IADD3.X R13, R15, UR4, RZ, P0, !PT ;  /* 0x000000040f0d7c10 */ /* 0x000fe400087fe4ff */
[----:B------:R-:W-:Y:S01]  /*12cd0*/  IADD3 R10, P0, R12, UR8, RZ ;  /* 0x000000080c0a7c10 */ /* 0x000fe2000ff1e0ff */
[----:B------:R3:W-:Y:S03]  /*12ce0*/  LDGSTS.E.BYPASS.LTC128B.128 [R241+0x9000], [R14.64] ;  /* 0x090000000ef17fae */ /* 0x0007e6000b901d52 */
[----:B------:R-:W-:Y:S02]  /*12cf0*/  IADD3.X R11, R13, UR4, RZ, P0, !PT ;  /* 0x000000040d0b7c10 */ /* 0x000fe400087fe4ff */
[----:B------:R-:W-:Y:S03]  /*12d00*/  IADD3 R8, P0, R10, UR8, RZ ;  /* 0x000000080a087c10 */ /* 0x000fe6000ff1e0ff */
[----:B------:R3:W-:Y:S01]  /*12d10*/  LDGSTS.E.BYPASS.LTC128B.128 [R241+0x9800], [R12.64] ;  /* 0x098000000cf17fae */ /* 0x0007e2000b901d52 */
[----:B------:R-:W-:Y:S07]  /*12d20*/  IADD3.X R9, R11, UR4, RZ, P0, !PT ;  /* 0x000000040b097c10 */ /* 0x000fee00087fe4ff */
[----:B------:R4:W-:Y:S01]  /*12d30*/  LDGSTS.E.BYPASS.LTC128B.128 [R241+0xa000], [R10.64] ;  /* 0x0a0000000af17fae */ /* 0x0009e2000b901d52 */
[----:B--2---:R-:W-:Y:S04]  /*12d40*/  IADD3 R4, P0, R8, UR8, RZ ;  /* 0x0000000808047c10 */ /* 0x004fe8000ff1e0ff */
[----:B------:R-:W-:Y:S03]  /*12d50*/  IADD3.X R5, R9, UR4, RZ, P0, !PT ;  /* 0x0000000409057c10 */ /* 0x000fe600087fe4ff */
[----:B------:R4:W-:Y:S01]  /*12d60*/  LDGSTS.E.BYPASS.LTC128B.128 [R241+0xa800], [R8.64] ;  /* 0x0a80000008f17fae */ /* 0x0009e2000b901d52 */
[----:B-1----:R-:W-:Y:S04]  /*12d70*/  IADD3 R6, P0, R4, UR8, RZ ;  /* 0x0000000804067c10 */ /* 0x002fe8000ff1e0ff */
[----:B------:R-:W-:Y:S02]  /*12d80*/  IADD3.X R7, R5, UR4, RZ, P0, !PT ;  /* 0x0000000405077c10 */ /* 0x000fe400087fe4ff */
[----:B------:R-:W-:Y:S01]  /*12d90*/  PLOP3.LUT P0, PT, PT, PT, UP0, 0x80, 0x0 ;  /* 0x000000000000781c */ /* 0x000fe20003f0f008 */
[----:B------:R1:W-:Y:S08]  /*12da0*/  LDGSTS.E.BYPASS.LTC128B.128 [R241+0xb000], [R4.64] ;  /* 0x0b00000004f17fae */ /* 0x0003f0000b901d52 */
[----:B------:R1:W-:Y:S08]  /*12db0*/  LDGSTS.E.BYPASS.LTC128B.128 [R241+0xb800], [R6.64] ;  /* 0x0b80000006f17fae */ /* 0x0003f0000b901d52 */
[----:B-----5:R-:W-:Y:S08]  /*12dc0*/  LDSM.16.M88.4 R128, [R218] ;  /* 0x00000000da80783b */ /* 0x020ff00000000200 */
[----:B------:R-:W1:Y:S08]  /*12dd0*/  LDSM.16.M88.4 R16, [R135+0x4000] ;  /* 0x004000008710783b */ /* 0x000e700000000200 */
[----:B------:R-:W4:Y:S08]  /*12de0*/  LDSM.16.M88.4 R124, [R218+0x2000] ;  /* 0x00200000da7c783b */ /* 0x000f300000000200 */
[----:B------:R-:W2:Y:S08]  /*12df0*/  LDSM.16.M88.4 R32, [R135+0x4800] ;  /* 0x004800008720783b */ /* 0x000eb00000000200 */
        /* <DEDUP_REMOVED lines=10> */
[-C--:B--2---:R-:W-:Y:S07]  /*12ea0*/  HMMA.16816.F32 R20, R128, R32.reuse, RZ ;  /* 0x000000208014723c */ /* 0x084fee00000018ff */
[----:B------:R-:W2:Y:S01]  /*12eb0*/  LDSM.16.M88.4 R200, [R135+0x7800] ;  /* 0x0078000087c8783b */ /* 0x000ea20000000200 */
[C---:B------:R-:W-:Y:S07]  /*12ec0*/  HMMA.16816.F32 R24, R124.reuse, R32, RZ ;  /* 0x000000207c18723c */ /* 0x040fee00000018ff */
[----:B------:R-:W-:Y:S01]  /*12ed0*/  LDSM.16.M88.4 R204, [R221] ;  /* 0x00000000ddcc783b */ /* 0x000fe20000000200 */
[-C--:B------:R-:W-:Y:S07]  /*12ee0*/  HMMA.16816.F32 R28, R124, R34.reuse, RZ ;  /* 0x000000227c1c723c */ /* 0x080fee00000018ff */
[----:B------:R-:W-:Y:S01]  /*12ef0*/  LDSM.16.M88.4 R208, [R221+0x2000] ;  /* 0x00200000ddd0783b */ /* 0x000fe20000000200 */
        /* <DEDUP_REMOVED lines=149> */
[-C--:B------:R-:W-:Y:S08]  /*13850*/  HMMA.16816.F32 R124, R208, R206.reuse, R124 ;  /* 0x000000ced07c723c */ /* 0x080ff0000000187c */
[----:B------:R-:W-:Y:S01]  /*13860*/  HMMA.16816.F32 R128, R200, R206, R128 ;  /* 0x000000cec880723c */ /* 0x000fe20000001880 */
[----:B------:R-:W-:-:S07]  /*13870*/  @P0 BRA `(.L_x_501) ;  /* 0xfffff02000000947 */ /* 0x000fce000383ffff */
.L_x_500:
[----:B------:R-:W-:Y:S01]  /*13880*/  LOP3.LUT R231, R231, 0xfff7ffff, RZ, 0xc0, !PT ;  /* 0xfff7ffffe7e77812 */ /* 0x000fe200078ec0ff */
[----:B------:R-:W1:Y:S01]  /*13890*/  S2R R3, SR_TID.X ;  /* 0x0000000000037919 */ /* 0x000e620000002100 */
[----:B------:R-:W-:Y:S01]  /*138a0*/  LOP3.LUT R230, R230, 0xffffbfff, RZ, 0xc0, !PT ;  /* 0xffffbfffe6e67812 */ /* 0x000fe200078ec0ff */
[----:B------:R-:W-:Y:S01]  /*138b0*/  IMAD.U32 R0, RZ, RZ, UR16 ;  /* 0x00000010ff007e24 */ /* 0x000fe2000f8e00ff */
[----:B------:R-:W-:Y:S01]  /*138c0*/  LOP3.LUT R232, R232, 0xffffdfff, RZ, 0xc0, !PT ;  /* 0xffffdfffe8e87812 */ /* 0x000fe200078ec0ff */
[----:B------:R-:W-:Y:S02]  /*138d0*/  UISETP.GT.AND UP0, UPT, UR16, UR9, UPT ;  /* 0x000000091000728c */ /* 0x000fe4000bf04270 */
[----:B------:R-:W-:Y:S02]  /*138e0*/  UMOV UR14, UR16 ;  /* 0x00000010000e7c82 */ /* 0x000fe40008000000 */
[----:B------:R-:W-:Y:S04]  /*138f0*/  STL [R1+0xd0], R241 ;  /* 0x0000d0f101007387 */ /* 0x000fe80000100800 */
[----:B------:R-:W-:Y:S04]  /*13900*/  STL [R1+0xcc], R229 ;  /* 0x0000cce501007387 */ /* 0x000fe80000100800 */
[----:B------:R-:W-:Y:S04]  /*13910*/  STL [R1+0xc8], R228 ;  /* 0x0000c8e401007387 */ /* 0x000fe80000100800 */
[----:B------:R-:W-:Y:S01]  /*13920*/  STL [R1+0xc4], R227 ;  /* 0x0000c4e301007387 */ /* 0x000fe20000100800 */
[----:B-1----:R-:W-:Y:S03]  /*13930*/  IMAD.SHL.U32 R3, R3, 0x2, RZ ;  /* 0x0000000203037824 */ /* 0x002fe600078e00ff */
[----:B------:R-:W-:Y:S02]  /*13940*/  STL [R1+0xc0], R226 ;  /* 0x0000c0e201007387 */ /* 0x000fe40000100800 */
[----:B------:R-:W-:Y:S02]  /*13950*/  LOP3.LUT R3, R3, 0x6, RZ, 0xc0, !PT ;  /* 0x0000000603037812 */ /* 0x000fe400078ec0ff */
[----:B------:R-:W-:Y:S03]  /*13960*/  STL [R1+0xbc], R225 ;  /* 0x0000bce101007387 */ /* 0x000fe60000100800 */
[----:B------:R-:W-:Y:S01]  /*13970*/  IMAD R0, R0, 0x80, R3 ;  /* 0x0000008000007824 */ /* 0x000fe200078e0203 */
[----:B------:R-:W-:Y:S04]  /*13980*/  STL [R1+0xb8], R224 ;  /* 0x0000b8e001007387 */ /* 0x000fe80000100800 */
[C---:B------:R-:W-:Y:S01]  /*13990*/  IADD3 R3, R0.reuse, 0x1, RZ ;  /* 0x0000000100037810 */ /* 0x040fe20007ffe0ff */
[----:B------:R-:W-:Y:S01]  /*139a0*/  STL [R1+0xb4], R223 ;  /* 0x0000b4df01007387 */ /* 0x000fe20000100800 */
[C---:B------:R-:W-:Y:S02]  /*139b0*/  ISETP.GE.AND P0, PT, R0.reuse, R235, PT ;  /* 0x000000eb0000720c */ /* 0x040fe40003f06270 */
[C---:B------:R-:W-:Y:S01]  /*139c0*/  ISETP.GE.AND P4, PT, R3.reuse, R233, PT ;  /* 0x000000e90300720c */ /* 0x040fe20003f86270 */
[----:B------:R-:W-:Y:S01]  /*139d0*/  STL [R1+0xb0], R222 ;  /* 0x0000b0de01007387 */ /* 0x000fe20000100800 */
[C---:B------:R-:W-:Y:S02]  /*139e0*/  ISETP.GE.AND P3, PT, R3.reuse, R236, PT ;  /* 0x000000ec0300720c */ /* 0x040fe40003f66270 */
[C---:B------:R-:W-:Y:S01]  /*139f0*/  ISETP.GE.OR P4, PT, R3.reuse, R237, !P4 ;  /* 0x000000ed0300720c */ /* 0x040fe20006786670 */
[----:B------:R-:W-:Y:S01]  /*13a00*/  STL [R1+0xac], R221 ;  /* 0x0000acdd01007387 */ /* 0x000fe20000100800 */
[C---:B------:R-:W-:Y:S02]  /*13a10*/  ISETP.GE.AND P2, PT, R3.reuse, R235, PT ;  /* 0x000000eb0300720c */ /* 0x040fe40003f46270 */
[C---:B------:R-:W-:Y:S01]  /*13a20*/  ISETP.GE.AND P5, PT, R3.reuse, R234, PT ;  /* 0x000000ea0300720c */ /* 0x040fe20003fa6270 */
[----:B------:R-:W-:Y:S01]  /*13a30*/  STL [R1+0xa8], R220 ;  /* 0x0000a8dc01007387 */ /* 0x000fe20000100800 */
[C---:B------:R-:W-:Y:S02]  /*13a40*/  ISETP.GE.OR P3, PT, R3.reuse, R240, !P3 ;  /* 0x000000f00300720c */ /* 0x040fe40005f66670 */
[C---:B------:R-:W-:Y:S01]  /*13a50*/  ISETP.GE.AND P1, PT, R0.reuse, R236, PT ;  /* 0x000000ec0000720c */ /* 0x040fe20003f26270 */
[----:B------:R-:W-:Y:S01]  /*13a60*/  STL [R1+0xa4], R219 ;  /* 0x0000a4db01007387 */ /* 0x000fe20000100800 */
[CC--:B------:R-:W-:Y:S02]  /*13a70*/  ISETP.GE.OR P2, PT, R3.reuse, R239.reuse, !P2 ;  /* 0x000000ef0300720c */ /* 0x0c0fe40005746670 */
[----:B------:R-:W-:Y:S01]  /*13a80*/  ISETP.GE.OR P5, PT, R3, R238, !P5 ;  /* 0x000000ee0300720c */ /* 0x000fe20006fa6670 */
[----:B------:R-:W-:Y:S01]  /*13a90*/  STL [R1+0xa0], R218 ;  /* 0x0000a0da01007387 */ /* 0x000fe20000100800 */
[C---:B------:R-:W-:Y:S02]  /*13aa0*/  ISETP.GE.OR P0, PT, R0.reuse, R239, !P0 ;  /* 0x000000ef0000720c */ /* 0x040fe40004706670 */
[C---:B------:R-:W-:Y:S01]  /*13ab0*/  IADD3 R3, R0.reuse, 0x8, RZ ;  /* 0x0000000800037810 */ /* 0x040fe20007ffe0ff */
[----:B------:R-:W-:Y:S01]  /*13ac0*/  STL [R1+0x9c], R217 ;  /* 0x00009cd901007387 */ /* 0x000fe20000100800 */
[C---:B---3--:R-:W-:Y:S02]  /*13ad0*/  IADD3 R200, R0.reuse, 0x9, RZ ;  /* 0x0000000900c87810 */ /* 0x048fe40007ffe0ff */
[----:B------:R-:W-:Y:S01]  /*13ae0*/  FSEL R204, R5, -INF , !P3 ;  /* 0xff80000005cc7808 */ /* 0x000fe20005800000 */
[----:B------:R-:W-:Y:S01]  /*13af0*/  STL [R1+0x98], R216 ;  /* 0x000098d801007387 */ /* 0x000fe20000100800 */
[C---:B------:R-:W-:Y:S02]  /*13b00*/  IADD3 R5, R0.reuse, 0x10, RZ ;  /* 0x0000001000057810 */ /* 0x040fe40007ffe0ff */
[----:B------:R-:W-:Y:S01]  /*13b10*/  ISETP.GE.OR P1, PT, R0, R240, !P1 ;  /* 0x000000f00000720c */ /* 0x000fe20004f26670 */
[----:B------:R1:W-:Y:S01]  /*13b20*/  STL [R1+0x94], R135 ;  /* 0x0000948701007387 */ /* 0x0003e20000100800 */
[----:B------:R-:W-:Y:S02]  /*13b30*/  @P4 LOP3.LUT R231, R231, 0x80000, RZ, 0xfc, !PT ;  /* 0x00080000e7e74812 */ /* 0x000fe400078efcff */
[----:B------:R-:W-:Y:S02]  /*13b40*/  FSEL R205, R6, -INF , !P0 ;  /* 0xff80000006cd7808 */ /* 0x000fe40004000000 */
[-C--:B------:R-:W-:Y:S02]  /*13b50*/  ISETP.GE.AND P4, PT, R3, R236.reuse, PT ;  /* 0x000000ec0300720c */ /* 0x080fe40003f86270 */
[-C--:B------:R-:W-:Y:S02]  /*13b60*/  ISETP.GE.AND P3, PT, R200, R236.reuse, PT ;  /* 0x000000ecc800720c */ /* 0x080fe40003f66270 */
[----:B------:R-:W-:Y:S02]  /*13b70*/  ISETP.GE.AND P0, PT, R5, R236, PT ;  /* 0x000000ec0500720c */ /* 0x000fe40003f06270 */
[----:B------:R-:W-:Y:S02]  /*13b80*/  FSEL R201, R4, -INF , !P1 ;  /* 0xff80000004c97808 */ /* 0x000fe40004800000 */
[-C--:B------:R-:W-:Y:S02]  /*13b90*/  ISETP.GE.OR P4, PT, R3, R240.reuse, !P4 ;  /* 0x000000f00300720c */ /* 0x080fe40006786670 */
[-C--:B------:R-:W-:Y:S02]  /*13ba0*/  ISETP.GE.OR P3, PT, R200, R240.reuse, !P3 ;  /* 0x000000f0c800720c */ /* 0x080fe40005f66670 */
[----:B------:R-:W-:Y:S02]  /*13bb0*/  IADD3 R4, R0, 0x11, RZ ;  /* 0x0000001100047810 */ /* 0x000fe40007ffe0ff */
[----:B------:R-:W-:Y:S02]  /*13bc0*/  ISETP.GE.OR P0, PT, R5, R240, !P0 ;  /* 0x000000f00500720c */ /* 0x000fe40004706670 */
[----:B------:R-:W-:Y:S02]  /*13bd0*/  FSEL R206, R7, -INF , !P2 ;  /* 0xff80000007ce7808 */ /* 0x000fe40005000000 */
[----:B------:R-:W-:Y:S02]  /*13be0*/  ISETP.GE.AND P2, PT, R3, R235, PT ;  /* 0x000000eb0300720c */ /* 0x000fe40003f46270 */
[----:B------:R-:W-:Y:S02]  /*13bf0*/  FSEL R203, R16, -INF , !P4 ;  /* 0xff80000010cb7808 */ /* 0x000fe40006000000 */
[----:B------:R-:W-:Y:S02]  /*13c00*/  FSEL R202, R17, -INF , !P3 ;  /* 0xff80000011ca7808 */ /* 0x000fe40005800000 */
[C---:B------:R-:W-:Y:S02]  /*13c10*/  ISETP.GE.AND P4, PT, R3.reuse, R234, PT ;  /* 0x000000ea0300720c */ /* 0x040fe40003f86270 */
[C---:B------:R-:W-:Y:S02]  /*13c20*/  ISETP.GE.AND P3, PT, R3.reuse, R233, PT ;  /* 0x000000e90300720c */ /* 0x040fe40003f66270 */
[----:B------:R-:W-:Y:S02]  /*13c30*/  FSEL R20, R20, -INF , !P0 ;  /* 0xff80000014147808 */ /* 0x000fe40004000000 */
[C---:B------:R-:W-:Y:S02]  /*13c40*/  ISETP.GE.AND P0, PT, R4.reuse, R235, PT ;  /* 0x000000eb0400720c */ /* 0x040fe40003f06270 */
[C---:B------:R-:W-:Y:S02]  /*13c50*/  ISETP.GE.OR P2, PT, R3.reuse, R239, !P2 ;  /* 0x000000ef0300720c */ /* 0x040fe40005746670 */
[C---:B------:R-:W-:Y:S02]  /*13c60*/  ISETP.GE.OR P4, PT, R3.reuse, R238, !P4 ;  /* 0x000000ee0300720c */ /* 0x040fe40006786670 */
[----:B------:R-:W-:Y:S02]  /*13c70*/  ISETP.GE.OR P3, PT, R3, R237, !P3 ;  /* 0x000000ed0300720c */ /* 0x000fe40005f66670 */
[----:B------:R-:W-:Y:S02]  /*13c80*/  ISETP.GE.OR P0, PT, R4, R239, !P0 ;  /* 0x000000ef0400720c */ /* 0x000fe40004706670 */
[C---:B------:R-:W-:Y:S02]  /*13c90*/  IADD3 R3, R0.reuse, 0x18, RZ ;  /* 0x0000001800037810 */ /* 0x040fe40007ffe0ff */
[----:B------:R-:W-:Y:S02]  /*13ca0*/  FSEL R23, R23, -INF , !P0 ;  /* 0xff80000017177808 */ /* 0x000fe40004000000 */
[C---:B------:R-:W-:Y:S02]  /*13cb0*/  ISETP.GE.AND P0, PT, R3.reuse, R236, PT ;  /* 0x000000ec0300720c */ /* 0x040fe40003f06270 */
[----:B------:R-:W-:Y:S02]  /*13cc0*/  IADD3 R6, R0, 0x19, RZ ;  /* 0x0000001900067810 */ /* 0x000fe40007ffe0ff */
[----:B------:R-:W-:Y:S02]  /*13cd0*/  ISETP.GE.OR P0, PT, R3, R240, !P0 ;  /* 0x000000f00300720c */ /* 0x000fe40004706670 */
[----:B------:R-:W-:Y:S02]  /*13ce0*/  ISETP.GE.AND P1, PT, R200, R235, PT ;  /* 0x000000ebc800720c */ /* 0x000fe40003f26270 */
[----:B------:R-:W-:Y:S02]  /*13cf0*/  FSEL R32, R32, -INF , !P0 ;  /* 0xff80000020207808 */ /* 0x000fe40004000000 */
[-C--:B------:R-:W-:Y:S02]  /*13d00*/  ISETP.GE.AND P0, PT, R6, R236.reuse, PT ;  /* 0x000000ec0600720c */ /* 0x080fe40003f06270 */
[----:B------:R-:W-:Y:S02]  /*13d10*/  ISETP.GE.OR P1, PT, R200, R239, !P1 ;  /* 0x000000efc800720c */ /* 0x000fe40004f26670 */
[----:B------:R-:W-:Y:S02]  /*13d20*/  FSEL R207, R18, -INF , !P2 ;  /* 0xff80000012cf7808 */ /* 0x000fe40005000000 */
[----:B------:R-:W-:Y:S02]  /*13d30*/  ISETP.GE.AND P2, PT, R4, R236, PT ;  /* 0x000000ec0400720c */ /* 0x000fe40003f46270 */
[-C--:B------:R-:W-:Y:S02]  /*13d40*/  ISETP.GE.OR P0, PT, R6, R240.reuse, !P0 ;  /* 0x000000f00600720c */ /* 0x080fe40004706670 */
[----:B------:R-:W-:Y:S02]  /*13d50*/  FSEL R208, R19, -INF , !P1 ;  /* 0xff80000013d07808 */ /* 0x000fe40004800000 */
[-C--:B------:R-:W-:Y:S02]  /*13d60*/  ISETP.GE.AND P1, PT, R5, R235.reuse, PT ;  /* 0x000000eb0500720c */ /* 0x080fe40003f26270 */
[----:B------:R-:W-:Y:S02]  /*13d70*/  ISETP.GE.OR P2, PT, R4, R240, !P2 ;  /* 0x000000f00400720c */ /* 0x000fe40005746670 */
[----:B------:R-:W-:Y:S02]  /*13d80*/  FSEL R33, R33, -INF , !P0 ;  /* 0xff80000021217808 */ /* 0x000fe40004000000 */
[----:B------:R-:W-:Y:S02]  /*13d90*/  ISETP.GE.AND P0, PT, R3, R235, PT ;  /* 0x000000eb0300720c */ /* 0x000fe40003f06270 */
[-C--:B------:R-:W-:Y:S02]  /*13da0*/  ISETP.GE.OR P1, PT, R5, R239.reuse, !P1 ;  /* 0x000000ef0500720c */ /* 0x080fe40004f26670 */
[----:B------:R-:W-:Y:S02]  /*13db0*/  FSEL R21, R21, -INF , !P2 ;  /* 0xff80000015157808 */ /* 0x000fe40005000000 */
[----:B------:R-:W-:Y:S02]  /*13dc0*/  ISETP.GE.AND P2, PT, R200, R234, PT ;  /* 0x000000eac800720c */ /* 0x000fe40003f46270 */
[----:B------:R-:W-:Y:S02]  /*13dd0*/  @P5 LOP3.LUT R230, R230, 0x4000, RZ, 0xfc, !PT ;  /* 0x00004000e6e65812 */ /* 0x000fe400078efcff */
[----:B------:R-:W-:Y:S02]  /*13de0*/  ISETP.GE.OR P0, PT, R3, R239, !P0 ;  /* 0x000000ef0300720c */ /* 0x000fe40004706670 */
[----:B-1----:R-:W-:Y:S02]  /*13df0*/  FSEL R135, R22, -INF , !P1 ;  /* 0xff80000016877808 */ /* 0x002fe40004800000 */
[C---:B------:R-:W-:Y:S02]  /*13e00*/  ISETP.GE.AND P1, PT, R200.reuse, R233, PT ;  /* 0x000000e9c800720c */ /* 0x040fe40003f26270 */
[----:B------:R-:W-:Y:S02]  /*13e10*/  ISETP.GE.OR P2, PT, R200, R238, !P2 ;  /* 0x000000eec800720c */ /* 0x000fe40005746670 */
[----:B------:R-:W-:Y:S02]  /*13e20*/  LOP3.LUT R230, R230, 0xffffdfff, RZ, 0xc0, !PT ;  /* 0xffffdfffe6e67812 */ /* 0x000fe400078ec0ff */
[----:B------:R-:W-:Y:S02]  /*13e30*/  FSEL R34, R34, -INF , !P0 ;  /* 0xff80000022227808 */ /* 0x000fe40004000000 */
[----:B------:R-:W-:Y:S02]  /*13e40*/  ISETP.GE.AND P0, PT, R6, R235, PT ;  /* 0x000000eb0600720c */ /* 0x000fe40003f06270 */
[----:B------:R-:W-:Y:S02]  /*13e50*/  ISETP.GE.OR P1, PT, R200, R237, !P1 ;  /* 0x000000edc800720c */ /* 0x000fe40004f26670 */
[----:B------:R-:W-:Y:S02]  /*13e60*/  @P4 LOP3.LUT R230, R230, 0x2000, RZ, 0xfc, !PT ;  /* 0x00002000e6e64812 */ /* 0x000fe400078efcff */
[----:B------:R-:W-:Y:S02]  /*13e70*/  LOP3.LUT R231, R231, 0xfffbffff, RZ, 0xc0, !PT ;  /* 0xfffbffffe7e77812 */ /* 0x000fe400078ec0ff */
[----:B------:R-:W-:Y:S02]  /*13e80*/  ISETP.GE.OR P0, PT, R6, R239, !P0 ;  /* 0x000000ef0600720c */ /* 0x000fe40004706670 */
[----:B------:R-:W-:Y:S02]  /*13e90*/  @P3 LOP3.LUT R231, R231, 0x40000, RZ, 0xfc, !PT ;  /* 0x00040000e7e73812 */ /* 0x000fe400078efcff */
[----:B------:R-:W-:Y:S02]  /*13ea0*/  LOP3.LUT R230, R230, 0xffffefff, RZ, 0xc0, !PT ;  /* 0xffffefffe6e67812 */ /* 0x000fe400078ec0ff */
[----:B------:R-:W-:Y:S02]  /*13eb0*/  FSEL R35, R35, -INF , !P0 ;  /* 0xff80000023237808 */ /* 0x000fe40004000000 */
[----:B------:R-:W-:Y:S02]  /*13ec0*/  ISETP.GE.AND P0, PT, R5, R234, PT ;  /* 0x000000ea0500720c */ /* 0x000fe40003f06270 */
[----:B------:R-:W-:Y:S02]  /*13ed0*/  @P2 LOP3.LUT R230, R230, 0x1000, RZ, 0xfc, !PT ;  /* 0x00001000e6e62812 */ /* 0x000fe400078efcff */
[----:B------:R-:W-:Y:S02]  /*13ee0*/  LOP3.LUT R231, R231, 0xfffdffff, RZ, 0xc0, !PT ;  /* 0xfffdffffe7e77812 */ /* 0x000fe400078ec0ff */
[C---:B------:R-:W-:Y:S02]  /*13ef0*/  ISETP.GE.OR P2, PT, R5.reuse, R238, !P0 ;  /* 0x000000ee0500720c */ /* 0x040fe40004746670 */
[----:B------:R-:W-:Y:S02]  /*13f00*/  ISETP.GE.AND P0, PT, R5, R233, PT ;  /* 0x000000e90500720c */ /* 0x000fe40003f06270 */
[----:B------:R-:W-:Y:S02]  /*13f10*/  @P1 LOP3.LUT R231, R231, 0x20000, RZ, 0xfc, !PT ;  /* 0x00020000e7e71812 */ /* 0x000fe400078efcff */
[----:B------:R-:W-:Y:S02]  /*13f20*/  ISETP.GE.OR P1, PT, R5, R237, !P0 ;  /* 0x000000ed0500720c */ /* 0x000fe40004726670 */
[----:B------:R-:W-:Y:S02]  /*13f30*/  IADD3 R5, R0, 0x20, RZ ;  /* 0x0000002000057810 */ /* 0x000fe40007ffe0ff */
[----:B------:R-:W-:Y:S02]  /*13f40*/  LOP3.LUT R230, R230, 0xfffff7ff, RZ, 0xc0, !PT ;  /* 0xfffff7ffe6e67812 */ /* 0x000fe400078ec0ff */
[C---:B------:R-:W-:Y:S02]  /*13f50*/  ISETP.GE.AND P0, PT, R5.reuse, R236, PT ;  /* 0x000000ec0500720c */ /* 0x040fe40003f06270 */
[----:B------:R-:W-:Y:S02]  /*13f60*/  @P2 LOP3.LUT R230, R230, 0x800, RZ, 0xfc, !PT ;  /* 0x00000800e6e62812 */ /* 0x000fe400078efcff */
[----:B------:R-:W-:Y:S02]  /*13f70*/  ISETP.GE.OR P0, PT, R5, R240, !P0 ;  /* 0x000000f00500720c */ /* 0x000fe40004706670 */
[----:B------:R-:W-:Y:S02]  /*13f80*/  LOP3.LUT R231, R231, 0xfffeffff, RZ, 0xc0, !PT ;  /* 0xfffeffffe7e77812 */ /* 0x000fe400078ec0ff */
[----:B------:R-:W-:Y:S02]  /*13f90*/  FSEL R36, R36, -INF , !P0 ;  /* 0xff80000024247808 */ /* 0x000fe40004000000 */
[C---:B------:R-:W-:Y:S02]  /*13fa0*/  ISETP.GE.AND P0, PT, R4.reuse, R234, PT ;  /* 0x000000ea0400720c */ /* 0x040fe40003f06270 */
[----:B------:R-:W-:Y:S02]  /*13fb0*/  @P1 LOP3.LUT R231, R231, 0x10000, RZ, 0xfc, !PT ;  /* 0x00010000e7e71812 */ /* 0x000fe400078efcff */
[C---:B------:R-:W-:Y:S02]  /*13fc0*/  ISETP.GE.OR P2, PT, R4.reuse, R238, !P0 ;  /* 0x000000ee0400720c */ /* 0x040fe40004746670 */
[----:B------:R-:W-:Y:S02]  /*13fd0*/  ISETP.GE.AND P0, PT, R4, R233, PT ;  /* 0x000000e90400720c */ /* 0x000fe40003f06270 */
[----:B------:R-:W-:Y:S02]  /*13fe0*/  LOP3.LUT R230, R230, 0xfffffbff, RZ, 0xc0, !PT ;  /* 0xfffffbffe6e67812 */ /* 0x000fe400078ec0ff */
[----:B------:R-:W-:Y:S02]  /*13ff0*/  ISETP.GE.OR P1, PT, R4, R237, !P0 ;  /* 0x000000ed0400720c */ /* 0x000fe40004726670 */
[----:B------:R-:W-:Y:S02]  /*14000*/  IADD3 R4, R0, 0x21, RZ ;  /* 0x0000002100047810 */ /* 0x000fe40007ffe0ff */
[----:B------:R-:W-:Y:S02]  /*14010*/  LOP3.LUT R231, R231, 0xffff7fff, RZ, 0xc0, !PT ;  /* 0xffff7fffe7e77812 */ /* 0x000fe400078ec0ff */
[----:B------:R-:W-:Y:S02]  /*14020*/  ISETP.GE.AND P0, PT, R4, R236, PT ;  /* 0x000000ec0400720c */ /* 0x000fe40003f06270 */
[----:B------:R-:W-:Y:S02]  /*14030*/  @P2 LOP3.LUT R230, R230, 0x400, RZ, 0xfc, !PT ;  /* 0x00000400e6e62812 */ /* 0x000fe400078efcff */
[----:B------:R-:W-:Y:S02]  /*14040*/  ISETP.GE.OR P0, PT, R4, R240, !P0 ;  /* 0x000000f00400720c */ /* 0x000fe40004706670 */
[----:B------:R-:W-:Y:S02]  /*14050*/  LOP3.LUT R230, R230, 0xfffffdff, RZ, 0xc0, !PT ;  /* 0xfffffdffe6e67812 */ /* 0x000fe400078ec0ff */
[----:B------:R-:W-:Y:S02]  /*14060*/  FSEL R37, R37, -INF , !P0 ;  /* 0xff80000025257808 */ /* 0x000fe40004000000 */
[----:B------:R-:W-:Y:S02]  /*14070*/  ISETP.GE.AND P0, PT, R5, R235, PT ;  /* 0x000000eb0500720c */ /* 0x000fe40003f06270 */
[----:B------:R-:W-:Y:S02]  /*14080*/  @P1 LOP3.LUT R231, R231, 0x8000, RZ, 0xfc, !PT ;  /* 0x00008000e7e71812 */ /* 0x000fe400078efcff */
[----:B------:R-:W-:Y:S02]  /*14090*/  ISETP.GE.OR P0, PT, R5, R239, !P0 ;  /* 0x000000ef0500720c */ /* 0x000fe40004706670 */
[----:B------:R-:W-:Y:S02]  /*140a0*/  LOP3.LUT R231, R231, 0xffffbfff, RZ, 0xc0, !PT ;  /* 0xffffbfffe7e77812 */ /* 0x000fe400078ec0ff */
[----:B------:R-:W-:Y:S02]  /*140b0*/  FSEL R38, R38, -INF , !P0 ;  /* 0xff80000026267808 */ /* 0x000fe40004000000 */
[C---:B------:R-:W-:Y:S04]  /*140c0*/  ISETP.GE.AND P0, PT, R4.reuse, R235, PT ;  /* 0x000000eb0400720c */ /* 0x040fe80003f06270 */
[----:B------:R-:W-:Y:S04]  /*140d0*/  ISETP.GE.OR P0, PT, R4, R239, !P0 ;  /* 0x000000ef0400720c */ /* 0x000fe80004706670 */
[----:B------:R-:W-:Y:S02]  /*140e0*/  FSEL R39, R39, -INF , !P0 ;  /* 0xff80000027277808 */ /* 0x000fe40004000000 */
[C---:B------:R-:W-:Y:S03]  /*140f0*/  ISETP.GE.AND P0, PT, R3.reuse, R234, PT ;  /* 0x000000ea0300720c */ /* 0x040fe60003f06270 */
[----:B------:R-:W-:Y:S01]  /*14100*/  STL [R1+0x18], R39 ;  /* 0x0000182701007387 */ /* 0x000fe20000100800 */
[C---:B------:R-:W-:Y:S02]  /*14110*/  ISETP.GE.OR P2, PT, R3.reuse, R238, !P0 ;  /* 0x000000ee0300720c */ /* 0x040fe40004746670 */
[C---:B------:R-:W-:Y:S04]  /*14120*/  ISETP.GE.AND P0, PT, R3.reuse, R233, PT ;  /* 0x000000e90300720c */ /* 0x040fe80003f06270 */
[----:B------:R-:W-:Y:S02]  /*14130*/  ISETP.GE.OR P1, PT, R3, R237, !P0 ;  /* 0x000000ed0300720c */ /* 0x000fe40004726670 */
[----:B------:R-:W-:Y:S04]  /*14140*/  IADD3 R3, R0, 0x28, RZ ;  /* 0x0000002800037810 */ /* 0x000fe80007ffe0ff */
        /* <DEDUP_REMOVED lines=8> */
[C---:B------:R-:W-:Y:S02]  /*141d0*/  ISETP.GE.AND P0, PT, R6.reuse, R233, PT ;  /* 0x000000e90600720c */ /* 0x040fe40003f06270 */
[----:B------:R-:W-:Y:S02]  /*141e0*/  LOP3.LUT R231, R231, 0xffffdfff, RZ, 0xc0, !PT ;  /* 0xffffdfffe7e77812 */ /* 0x000fe400078ec0ff */
[----:B------:R-:W-:Y:S02]  /*141f0*/  ISETP.GE.OR P1, PT, R6, R237, !P0 ;  /* 0x000000ed0600720c */ /* 0x000fe40004726670 */
[----:B------:R-:W-:Y:S04]  /*14200*/  IADD3 R6, R0, 0x29, RZ ;  /* 0x0000002900067810 */ /* 0x000fe80007ffe0ff */
        /* <DEDUP_REMOVED lines=10> */
[C---:B------:R-:W-:Y:S03]  /*142b0*/  ISETP.GE.AND P0, PT, R6.reuse, R235, PT ;  /* 0x000000eb0600720c */ /* 0x040fe60003f06270 */
[----:B------:R-:W-:Y:S01]  /*142c0*/  STL [R1+0x14], R50 ;  /* 0x0000143201007387 */ /* 0x000fe20000100800 */
        /* <DEDUP_REMOVED lines=34> */
[C---:B------:R-:W-:Y:S04]  /*144f0*/  ISETP.GE.AND P0, PT, R3.reuse, R234, PT ;  /* 0x000000ea0300720c */ /* 0x040fe80003f06270 */
        /* <DEDUP_REMOVED lines=32> */
[C---:B------:R-:W-:Y:S01]  /*14700*/  ISETP.GE.AND P0, PT, R5.reuse, R233, PT ;  /* 0x000000e90500720c */ /* 0x040fe20003f06270 */
[----:B------:R-:W-:Y:S03]  /*14710*/  STL [R1+0xd4], R236 ;  /* 0x0000d4ec01007387 */ /* 0x000fe60000100800 */
[----:B------:R-:W-:Y:S01]  /*14720*/  ISETP.GE.OR P1, PT, R5, R237, !P0 ;  /* 0x000000ed0500720c */ /* 0x000fe20004726670 */
[----:B------:R-:W-:Y:S01]  /*14730*/  STL [R1+0xd8], R240 ;  /* 0x0000d8f001007387 */ /* 0x000fe20000100800 */
[----:B------:R-:W-:Y:S03]  /*14740*/  IADD3 R5, R0, 0x40, RZ ;  /* 0x0000004000057810 */ /* 0x000fe60007ffe0ff */
[----:B------:R-:W-:Y:S01]  /*14750*/  STL [R1+0xdc], R235 ;  /* 0x0000dceb01007387 */ /* 0x000fe20000100800 */
[C---:B------:R-:W-:Y:S02]  /*14760*/  ISETP.GE.AND P0, PT, R5.reuse, R236, PT ;  /* 0x000000ec0500720c */ /* 0x040fe40003f06270 */
[----:B------:R-:W-:Y:S01]  /*14770*/  @P2 LOP3.LUT R230, R230, 0x8, RZ, 0xfc, !PT ;  /* 0x00000008e6e62812 */ /* 0x000fe200078efcff */
[----:B------:R-:W-:Y:S01]  /*14780*/  STL [R1+0xe0], R239 ;  /* 0x0000e0ef01007387 */ /* 0x000fe20000100800 */
        /* <DEDUP_REMOVED lines=52> */
[----:B------:R-:W-:Y:S01]  /*14ad0*/  FSEL R252, R83, -INF , !P0 ;  /* 0xff80000053fc7808 */ /* 0x000fe20004000000 */
[----:B------:R-:W-:Y:S01]  /*14ae0*/  IMAD.MOV.U32 R83, RZ, RZ, R135 ;  /* 0x000000ffff537224 */ /* 0x000fe200078e0087 */
[C---:B------:R-:W-:Y:S04]  /*14af0*/  ISETP.GE.AND P0, PT, R5.reuse, R234, PT ;  /* 0x000000ea0500720c */ /* 0x040fe80003f06270 */
[C---:B------:R-:W-:Y:S02]  /*14b00*/  ISETP.GE.OR P2, PT, R5.reuse, R238, !P0 ;  /* 0x000000ee0500720c */ /* 0x040fe40004746670 */
[C---:B------:R-:W-:Y:S04]  /*14b10*/  ISETP.GE.AND P0, PT, R5.reuse, R233, PT ;  /* 0x000000e90500720c */ /* 0x040fe80003f06270 */
[----:B------:R-:W-:Y:S02]  /*14b20*/  ISETP.GE.OR P1, PT, R5, R237, !P0 ;  /* 0x000000ed0500720c */ /* 0x000fe40004726670 */
[----:B------:R-:W-:Y:S04]  /*14b30*/  IADD3 R5, R0, 0x50, RZ ;  /* 0x0000005000057810 */ /* 0x000fe80007ffe0ff */
[----:B------:R-:W-:Y:S02]  /*14b40*/  ISETP.GE.AND P0, PT, R5, R236, PT ;  /* 0x000000ec0500720c */ /* 0x000fe40003f06270 */
        /* <DEDUP_REMOVED lines=11> */
[C---:B------:R-:W-:Y:S02]  /*14c00*/  ISETP.GE.AND P0, PT, R4.reuse, R236, PT ;  /* 0x000000ec0400720c */ /* 0x040fe40003f06270 */
        /* <DEDUP_REMOVED lines=9> */
[C---:B------:R-:W-:Y:S02]  /*14ca0*/  ISETP.GE.AND P0, PT, R4.reuse, R235, PT ;  /* 0x000000eb0400720c */ /* 0x040fe40003f06270 */
[C---:B------:R-:W-:Y:S02]  /*14cb0*/  ISETP.GE.AND P6, PT, R4.reuse, R233, PT ;  /* 0x000000e90400720c */ /* 0x040fe40003fc6270 */
[C---:B------:R-:W-:Y:S02]  /*14cc0*/  ISETP.GE.OR P0, PT, R4.reuse, R239, !P0 ;  /* 0x000000ef0400720c */ /* 0x040fe40004706670 */
[----:B------:R-:W-:Y:S02]  /*14cd0*/  ISETP.GE.OR P6, PT, R4, R237, !P6 ;  /* 0x000000ed0400720c */ /* 0x000fe400077c6670 */
[----:B------:R-:W-:Y:S02]  /*14ce0*/  FSEL R250, R87, -INF , !P0 ;  /* 0xff80000057fa7808 */ /* 0x000fe40004000000 */
[C---:B------:R-:W-:Y:S04]  /*14cf0*/  ISETP.GE.AND P0, PT, R3.reuse, R234, PT ;  /* 0x000000ea0300720c */ /* 0x040fe80003f06270 */
[C---:B------:R-:W-:Y:S02]  /*14d00*/  ISETP.GE.OR P2, PT, R3.reuse, R238, !P0 ;  /* 0x000000ee0300720c */ /* 0x040fe40004746670 */
[C---:B------:R-:W-:Y:S03]  /*14d10*/  ISETP.GE.AND P0, PT, R3.reuse, R233, PT ;  /* 0x000000e90300720c */ /* 0x040fe60003f06270 */
[----:B------:R-:W-:Y:S02]  /*14d20*/  @P6 LOP3.LUT R230, R230, 0x40000, RZ, 0xfc, !PT ;  /* 0x00040000e6e66812 */ /* 0x000fe400078efcff */
        /* <DEDUP_REMOVED lines=14> */
[----:B------:R-:W-:Y:S02]  /*14e10*/  IADD3 R6, R0, 0x59, RZ ;  /* 0x0000005900067810 */ /* 0x000fe40007ffe0ff */
[----:B------:R-:W-:Y:S02]  /*14e20*/  ISETP.GE.AND P5, PT, R3, R233, PT ;  /* 0x000000e90300720c */ /* 0x000fe40003fa6270 */
        /* <DEDUP_REMOVED lines=11> */
[----:B------:R-:W-:Y:S02]  /*14ee0*/  ISETP.GE.OR P5, PT, R3, R237, !P5 ;  /* 0x000000ed0300720c */ /* 0x000fe40006fa6670 */
[C---:B------:R-:W-:Y:S02]  /*14ef0*/  ISETP.GE.OR P0, PT, R6.reuse, R239, !P0 ;  /* 0x000000ef0600720c */ /* 0x040fe40004706670 */
[C---:B------:R-:W-:Y:S02]  /*14f00*/  ISETP.GE.AND P4, PT, R6.reuse, R233, PT ;  /* 0x000000e90600720c */ /* 0x040fe40003f86270 */
[----:B------:R-:W-:Y:S02]  /*14f10*/  FSEL R248, R99, -INF , !P0 ;  /* 0xff80000063f87808 */ /* 0x000fe40004000000 */
[C---:B------:R-:W-:Y:S02]  /*14f20*/  ISETP.GE.AND P0, PT, R5.reuse, R234, PT ;  /* 0x000000ea0500720c */ /* 0x040fe40003f06270 */
[----:B------:R-:W-:Y:S02]  /*14f30*/  ISETP.GE.OR P4, PT, R6, R237, !P4 ;  /* 0x000000ed0600720c */ /* 0x000fe40006786670 */
[C---:B------:R-:W-:Y:S02]  /*14f40*/  ISETP.GE.OR P2, PT, R5.reuse, R238, !P0 ;  /* 0x000000ee0500720c */ /* 0x040fe40004746670 */
[C---:B------:R-:W-:Y:S02]  /*14f50*/  ISETP.GE.AND P0, PT, R5.reuse, R233, PT ;  /* 0x000000e90500720c */ /* 0x040fe40003f06270 */
        /* <DEDUP_REMOVED lines=18> */
[----:B------:R-:W-:Y:S02]  /*15080*/  @P0 LOP3.LUT R231, R231, 0x4000000, RZ, 0xfc, !PT ;  /* 0x04000000e7e70812 */ /* 0x000fe400078efcff */
[C---:B------:R-:W-:Y:S02]  /*15090*/  ISETP.GE.AND P0, PT, R4.reuse, R236, PT ;  /* 0x000000ec0400720c */ /* 0x040fe40003f06270 */
[----:B------:R-:W-:Y:S02]  /*150a0*/  LOP3.LUT R231, R231, 0xfdffffff, RZ, 0xc0, !PT ;  /* 0xfdffffffe7e77812 */ /* 0x000fe400078ec0ff */
[C---:B------:R-:W-:Y:S02]  /*150b0*/  ISETP.GE.OR P0, PT, R4.reuse, R240, !P0 ;  /* 0x000000f00400720c */ /* 0x040fe40004706670 */
[----:B------:R-:W-:Y:S02]  /*150c0*/  ISETP.GE.AND P2, PT, R4, R233, PT ;  /* 0x000000e90400720c */ /* 0x000fe40003f46270 */
[----:B------:R-:W-:Y:S02]  /*150d0*/  FSEL R101, R101, -INF , !P0 ;  /* 0xff80000065657808 */ /* 0x000fe40004000000 */
[C---:B------:R-:W-:Y:S02]  /*150e0*/  ISETP.GE.AND P0, PT, R5.reuse, R235, PT ;  /* 0x000000eb0500720c */ /* 0x040fe40003f06270 */
[----:B------:R-:W-:Y:S02]  /*150f0*/  @P3 LOP3.LUT R230, R230, 0x10000, RZ, 0xfc, !PT ;  /* 0x00010000e6e63812 */ /* 0x000fe400078efcff */
[----:B------:R-:W-:Y:S02]  /*15100*/  ISETP.GE.OR P0, PT, R5, R239, !P0 ;  /* 0x000000ef0500720c */ /* 0x000fe40004706670 */
[----:B------:R-:W-:Y:S02]  /*15110*/  ISETP.GE.OR P2, PT, R4, R237, !P2 ;  /* 0x000000ed0400720c */ /* 0x000fe40005746670 */
[----:B------:R-:W-:Y:S02]  /*15120*/  FSEL R247, R102, -INF , !P0 ;  /* 0xff80000066f77808 */ /* 0x000fe40004000000 */
[----:B------:R-:W-:Y:S02]  /*15130*/  ISETP.GE.AND P0, PT, R4, R235, PT ;  /* 0x000000eb0400720c */ /* 0x000fe40003f06270 */
[----:B------:R-:W-:Y:S02]  /*15140*/  LOP3.LUT P6, RZ, R230, 0x100, RZ, 0xc0, !PT ;  /* 0x00000100e6ff7812 */ /* 0x000fe400078cc0ff */
[----:B------:R-:W-:Y:S02]  /*15150*/  ISETP.GE.OR P0, PT, R4, R239, !P0 ;  /* 0x000000ef0400720c */ /* 0x000fe40004706670 */
[----:B------:R-:W-:Y:S02]  /*15160*/  LOP3.LUT P5, RZ, R230, 0x200, RZ, 0xc0, !PT ;  /* 0x00000200e6ff7812 */ /* 0x000fe400078ac0ff */
[----:B------:R-:W-:Y:S02]  /*15170*/  FSEL R246, R103, -INF , !P0 ;  /* 0xff80000067f67808 */ /* 0x000fe40004000000 */
[----:B------:R-:W-:Y:S02]  /*15180*/  ISETP.GE.AND P0, PT, R3, R234, PT ;  /* 0x000000ea0300720c */ /* 0x000fe40003f06270 */
[----:B------:R-:W-:Y:S02]  /*15190*/  FSEL R98, R29, -INF , !P6 ;  /* 0xff8000001d627808 */ /* 0x000fe40007000000 */
[----:B------:R-:W-:Y:S02]  /*151a0*/  ISETP.GE.OR P0, PT, R3, R238, !P0 ;  /* 0x000000ee0300720c */ /* 0x000fe40004706670 */
[----:B------:R-:W-:Y:S11]  /*151b0*/  IADD3 R3, R0, 0x68, RZ ;  /* 0x0000006800037810 */ /* 0x000ff60007ffe0ff */
[----:B------:R-:W-:Y:S02]  /*151c0*/  @P0 LOP3.LUT R231, R231, 0x2000000, RZ, 0xfc, !PT ;  /* 0x02000000e7e70812 */ /* 0x000fe400078efcff */
[----:B------:R-:W-:Y:S02]  /*151d0*/  ISETP.GE.AND P0, PT, R3, R236, PT ;  /* 0x000000ec0300720c */ /* 0x000fe40003f06270 */
[----:B------:R-:W-:Y:S02]  /*151e0*/  LOP3.LUT R231, R231, 0xfeffffff, RZ, 0xc0, !PT ;  /* 0xfeffffffe7e77812 */ /* 0x000fe400078ec0ff */
[----:B------:R-:W-:Y:S04]  /*151f0*/  ISETP.GE.OR P0, PT, R3, R240, !P0 ;  /* 0x000000f00300720c */ /* 0x000fe80004706670 */
[----:B------:R-:W-:Y:S02]  /*15200*/  FSEL R112, R112, -INF , !P0 ;  /* 0xff80000070707808 */ /* 0x000fe40004000000 */
[C---:B------:R-:W-:Y:S04]  /*15210*/  ISETP.GE.AND P0, PT, R6.reuse, R234, PT ;  /* 0x000000ea0600720c */ /* 0x040fe80003f06270 */
[----:B------:R-:W-:Y:S02]  /*15220*/  ISETP.GE.OR P0, PT, R6, R238, !P0 ;  /* 0x000000ee0600720c */ /* 0x000fe40004706670 */
[----:B------:R-:W-:Y:S11]  /*15230*/  IADD3 R6, R0, 0x69, RZ ;  /* 0x0000006900067810 */ /* 0x000ff60007ffe0ff */
[----:B------:R-:W-:Y:S02]  /*15240*/  @P0 LOP3.LUT R231, R231, 0x1000000, RZ, 0xfc, !PT ;  /* 0x01000000e7e70812 */ /* 0x000fe400078efcff */
[C---:B------:R-:W-:Y:S02]  /*15250*/  ISETP.GE.AND P0, PT, R6.reuse, R236, PT ;  /* 0x000000ec0600720c */ /* 0x040fe40003f06270 */
[----:B------:R-:W-:Y:S02]  /*15260*/  LOP3.LUT R231, R231, 0xff7fffff, RZ, 0xc0, !PT ;  /* 0xff7fffffe7e77812 */ /* 0x000fe400078ec0ff */
[----:B------:R-:W-:Y:S04]  /*15270*/  ISETP.GE.OR P0, PT, R6, R240, !P0 ;  /* 0x000000f00600720c */ /* 0x000fe80004706670 */
[----:B------:R-:W-:Y:S02]  /*15280*/  FSEL R113, R113, -INF , !P0 ;  /* 0xff80000071717808 */ /* 0x000fe40004000000 */
[C---:B------:R-:W-:Y:S04]  /*15290*/  ISETP.GE.AND P0, PT, R3.reuse, R235, PT ;  /* 0x000000eb0300720c */ /* 0x040fe80003f06270 */
[----:B------:R-:W-:Y:S04]  /*152a0*/  ISETP.GE.OR P0, PT, R3, R239, !P0 ;  /* 0x000000ef0300720c */ /* 0x000fe80004706670 */
[----:B------:R-:W-:Y:S02]  /*152b0*/  FSEL R245, R114, -INF , !P0 ;  /* 0xff80000072f57808 */ /* 0x000fe40004000000 */
[C---:B------:R-:W-:Y:S04]  /*152c0*/  ISETP.GE.AND P0, PT, R6.reuse, R235, PT ;  /* 0x000000eb0600720c */ /* 0x040fe80003f06270 */
[----:B------:R-:W-:Y:S04]  /*152d0*/  ISETP.GE.OR P0, PT, R6, R239, !P0 ;  /* 0x000000ef0600720c */ /* 0x000fe80004706670 */
[----:B------:R-:W-:Y:S02]  /*152e0*/  FSEL R244, R115, -INF , !P0 ;  /* 0xff80000073f47808 */ /* 0x000fe40004000000 */
[C---:B------:R-:W-:Y:S04]  /*152f0*/  ISETP.GE.AND P0, PT, R5.reuse, R234, PT ;  /* 0x000000ea0500720c */ /* 0x040fe80003f06270 */
[----:B------:R-:W-:Y:S02]  /*15300*/  ISETP.GE.OR P0, PT, R5, R238, !P0 ;  /* 0x000000ee0500720c */ /* 0x000fe40004706670 */
[----:B------:R-:W-:Y:S11]  /*15310*/  IADD3 R5, R0, 0x70, RZ ;  /* 0x0000007000057810 */ /* 0x000ff60007ffe0ff */
[----:B------:R-:W-:Y:S02]  /*15320*/  @P0 LOP3.LUT R231, R231, 0x800000, RZ, 0xfc, !PT ;  /* 0x00800000e7e70812 */ /* 0x000fe400078efcff */
[----:B------:R-:W-:Y:S02]  /*15330*/  ISETP.GE.AND P0, PT, R5, R236, PT ;  /* 0x000000ec0500720c */ /* 0x000fe40003f06270 */
[----:B------:R-:W-:Y:S02]  /*15340*/  LOP3.LUT P4, RZ, R231, 0x8000, RZ, 0xc0, !PT ;  /* 0x00008000e7ff7812 */ /* 0x000fe4000788c0ff */
[----:B------:R-:W-:Y:S02]  /*15350*/  ISETP.GE.OR P0, PT, R5, R240, !P0 ;  /* 0x000000f00500720c */ /* 0x000fe40004706670 */
[----:B------:R-:W-:Y:S02]  /*15360*/  LOP3.LUT R231, R231, 0xffbfffff, RZ, 0xc0, !PT ;  /* 0xffbfffffe7e77812 */ /* 0x000fe400078ec0ff */
[----:B------:R-:W-:Y:S02]  /*15370*/  FSEL R116, R116, -INF , !P0 ;  /* 0xff80000074747808 */ /* 0x000fe40004000000 */
[C---:B------:R-:W-:Y:S04]  /*15380*/  ISETP.GE.AND P0, PT, R4.reuse, R234, PT ;  /* 0x000000ea0400720c */ /* 0x040fe80003f06270 */
[----:B------:R-:W-:Y:S02]  /*15390*/  ISETP.GE.OR P0, PT, R4, R238, !P0 ;  /* 0x000000ee0400720c */ /* 0x000fe40004706670 */
[----:B------:R-:W-:Y:S02]  /*153a0*/  @P4 LOP3.LUT R232, R232, 0x2000, RZ, 0xfc, !PT ;  /* 0x00002000e8e84812 */ /* 0x000fe400078efcff */
[----:B------:R-:W-:Y:S02]  /*153b0*/  IADD3 R4, R0, 0x71, RZ ;  /* 0x0000007100047810 */ /* 0x000fe40007ffe0ff */
[----:B------:R-:W-:Y:S07]  /*153c0*/  LOP3.LUT R232, R232, 0xffffbfff, RZ, 0xc0, !PT ;  /* 0xffffbfffe8e87812 */ /* 0x000fee00078ec0ff */
[----:B------:R-:W-:Y:S02]  /*153d0*/  @P0 LOP3.LUT R231, R231, 0x400000, RZ, 0xfc, !PT ;  /* 0x00400000e7e70812 */ /* 0x000fe400078efcff */
[C---:B------:R-:W-:Y:S02]  /*153e0*/  ISETP.GE.AND P0, PT, R4.reuse, R236, PT ;  /* 0x000000ec0400720c */ /* 0x040fe40003f06270 */
[C---:B------:R-:W-:Y:S02]  /*153f0*/  LOP3.LUT P4, RZ, R231.reuse, 0x40000, RZ, 0xc0, !PT ;  /* 0x00040000e7ff7812 */ /* 0x040fe4000788c0ff */
[----:B------:R-:W-:Y:S02]  /*15400*/  ISETP.GE.OR P0, PT, R4, R240, !P0 ;  /* 0x000000f00400720c */ /* 0x000fe40004706670 */
[----:B------:R-:W-:Y:S02]  /*15410*/  LOP3.LUT P6, RZ, R231, 0x1, RZ, 0xc0, !PT ;  /* 0x00000001e7ff7812 */ /* 0x000fe400078cc0ff */
[----:B------:R-:W-:Y:S02]  /*15420*/  FSEL R117, R117, -INF , !P0 ;  /* 0xff80000075757808 */ /* 0x000fe40004000000 */
[C---:B------:R-:W-:Y:S04]  /*15430*/  ISETP.GE.AND P0, PT, R5.reuse, R235, PT ;  /* 0x000000eb0500720c */ /* 0x040fe80003f06270 */
[----:B------:R-:W-:Y:S02]  /*15440*/  ISETP.GE.OR P0, PT, R5, R239, !P0 ;  /* 0x000000ef0500720c */ /* 0x000fe40004706670 */
[----:B------:R-:W-:Y:S02]  /*15450*/  @P4 LOP3.LUT R232, R232, 0x4000, RZ, 0xfc, !PT ;  /* 0x00004000e8e84812 */ /* 0x000fe400078efcff */
[----:B------:R-:W-:Y:S02]  /*15460*/  LOP3.LUT P4, RZ, R230, 0x1000, RZ, 0xc0, !PT ;  /* 0x00001000e6ff7812 */ /* 0x000fe4000788c0ff */
[----:B------:R-:W-:Y:S02]  /*15470*/  LOP3.LUT R232, R232, 0xffff7fff, RZ, 0xc0, !PT ;  /* 0xffff7fffe8e87812 */ /* 0x000fe400078ec0ff */
[----:B------:R-:W-:Y:S02]  /*15480*/  FSEL R243, R118, -INF , !P0 ;  /* 0xff80000076f37808 */ /* 0x000fe40004000000 */
[C---:B------:R-:W-:Y:S04]  /*15490*/  ISETP.GE.AND P0, PT, R4.reuse, R235, PT ;  /* 0x000000eb0400720c */ /* 0x040fe80003f06270 */
[----:B------:R-:W-:Y:S03]  /*154a0*/  ISETP.GE.OR P0, PT, R4, R239, !P0 ;  /* 0x000000ef0400720c */ /* 0x000fe60004706670 */
[----:B------:R-:W-:Y:S02]  /*154b0*/  @P4 LOP3.LUT R232, R232, 0x8000, RZ, 0xfc, !PT ;  /* 0x00008000e8e84812 */ /* 0x000fe400078efcff */
[----:B------:R-:W-:Y:S02]  /*154c0*/  LOP3.LUT P4, RZ, R230, 0x2000, RZ, 0xc0, !PT ;  /* 0x00002000e6ff7812 */ /* 0x000fe4000788c0ff */
[----:B------:R-:W-:Y:S02]  /*154d0*/  LOP3.LUT R232, R232, 0xfffeffff, RZ, 0xc0, !PT ;  /* 0xfffeffffe8e87812 */ /* 0x000fe400078ec0ff */
[----:B------:R-:W-:Y:S02]  /*154e0*/  FSEL R242, R119, -INF , !P0 ;  /* 0xff80000077f27808 */ /* 0x000fe40004000000 */
[C---:B------:R-:W-:Y:S04]  /*154f0*/  ISETP.GE.AND P0, PT, R3.reuse, R234, PT ;  /* 0x000000ea0300720c */ /* 0x040fe80003f06270 */
[C---:B------:R-:W-:Y:S02]  /*15500*/  ISETP.GE.OR P3, PT, R3.reuse, R238, !P0 ;  /* 0x000000ee0300720c */ /* 0x040fe40004766670 */
[----:B------:R-:W-:Y:S02]  /*15510*/  ISETP.GE.AND P0, PT, R3, R233, PT ;  /* 0x000000e90300720c */ /* 0x000fe40003f06270 */
[----:B------:R-:W-:Y:S02]  /*15520*/  @P4 LOP3.LUT R232, R232, 0x10000, RZ, 0xfc, !PT ;  /* 0x00010000e8e84812 */ /* 0x000fe400078efcff */
[----:B------:R-:W-:Y:S02]  /*15530*/  LOP3.LUT P4, RZ, R231, 0x80000, RZ, 0xc0, !PT ;  /* 0x00080000e7ff7812 */ /* 0x000fe4000788c0ff */
[----:B------:R-:W-:Y:S02]  /*15540*/  LOP3.LUT R232, R232, 0xfffdffff, RZ, 0xc0, !PT ;  /* 0xfffdffffe8e87812 */ /* 0x000fe400078ec0ff */
[----:B------:R-:W-:Y:S02]  /*15550*/  ISETP.GE.OR P0, PT, R3, R237, !P0 ;  /* 0x000000ed0300720c */ /* 0x000fe40004706670 */
[----:B------:R-:W-:Y:S04]  /*15560*/  IADD3 R3, R0, 0x78, RZ ;  /* 0x0000007800037810 */ /* 0x000fe80007ffe0ff */
[C---:B------:R-:W-:Y:S03]  /*15570*/  ISETP.GE.AND P1, PT, R3.reuse, R236, PT ;  /* 0x000000ec0300720c */ /* 0x040fe60003f26270 */
[----:B------:R-:W-:Y:S02]  /*15580*/  @P4 LOP3.LUT R232, R232, 0x20000, RZ, 0xfc, !PT ;  /* 0x00020000e8e84812 */ /* 0x000fe400078efcff */
[C---:B------:R-:W-:Y:S02]  /*15590*/  LOP3.LUT P4, RZ, R230.reuse, 0x4000, RZ, 0xc0, !PT ;  /* 0x00004000e6ff7812 */ /* 0x040fe4000788c0ff */
[----:B------:R-:W-:Y:S02]  /*155a0*/  LOP3.LUT R230, R230, 0xffefffff, RZ, 0xc0, !PT ;  /* 0xffefffffe6e67812 */ /* 0x000fe400078ec0ff */
[----:B------:R-:W-:Y:S02]  /*155b0*/  LOP3.LUT R232, R232, 0xfffbffff, RZ, 0xc0, !PT ;  /* 0xfffbffffe8e87812 */ /* 0x000fe400078ec0ff */
[----:B------:R-:W-:Y:S02]  /*155c0*/  @P2 LOP3.LUT R230, R230, 0x100000, RZ, 0xfc, !PT ;  /* 0x00100000e6e62812 */ /* 0x000fe400078efcff */
[----:B------:R-:W-:Y:S02]  /*155d0*/  ISETP.GE.OR P1, PT, R3, R240, !P1 ;  /* 0x000000f00300720c */ /* 0x000fe40004f26670 */
[----:B------:R-:W-:Y:S02]  /*155e0*/  LOP3.LUT R230, R230, 0xffdfffff, RZ, 0xc0, !PT ;  /* 0xffdfffffe6e67812 */ /* 0x000fe400078ec0ff */
[----:B------:R-:W-:Y:S02]  /*155f0*/  FSEL R128, R128, -INF , !P1 ;  /* 0xff80000080807808 */ /* 0x000fe40004800000 */
[----:B------:R-:W-:Y:S02]  /*15600*/  @P3 LOP3.LUT R230, R230, 0x200000, RZ, 0xfc, !PT ;  /* 0x00200000e6e63812 */ /* 0x000fe400078efcff */
[----:B------:R-:W-:Y:S02]  /*15610*/  @P4 LOP3.LUT R232, R232, 0x40000, RZ, 0xfc, !PT ;  /* 0x00040000e8e84812 */ /* 0x000fe400078efcff */
[C---:B------:R-:W-:Y:S02]  /*15620*/  LOP3.LUT P3, RZ, R230.reuse, 0x400, RZ, 0xc0, !PT ;  /* 0x00000400e6ff7812 */ /* 0x040fe4000786c0ff */
[----:B------:R-:W-:Y:S02]  /*15630*/  LOP3.LUT R230, R230, 0xffbfffff, RZ, 0xc0, !PT ;  /* 0xffbfffffe6e67812 */ /* 0x000fe400078ec0ff */
[----:B------:R-:W-:Y:S02]  /*15640*/  ISETP.GE.AND P1, PT, R0, R234, PT ;  /* 0x000000ea0000720c */ /* 0x000fe40003f26270 */
[----:B------:R-:W-:Y:S02]  /*15650*/  @P0 LOP3.LUT R230, R230, 0x400000, RZ, 0xfc, !PT ;  /* 0x00400000e6e60812 */ /* 0x000fe400078efcff */
[----:B------:R-:W-:Y:S02]  /*15660*/  LOP3.LUT R232, R232, 0xfff7ffff, RZ, 0xc0, !PT ;  /* 0xfff7ffffe8e87812 */ /* 0x000fe400078ec0ff */
[C---:B------:R-:W-:Y:S02]  /*15670*/  LOP3.LUT P0, RZ, R230.reuse, 0x800, RZ, 0xc0, !PT ;  /* 0x00000800e6ff7812 */ /* 0x040fe4000780c0ff */
[----:B------:R-:W-:Y:S02]  /*15680*/  LOP3.LUT R230, R230, 0xff7fffff, RZ, 0xc0, !PT ;  /* 0xff7fffffe6e67812 */ /* 0x000fe400078ec0ff */
[----:B------:R-:W-:Y:S02]  /*15690*/  FSEL R119, R24, -INF , !P0 ;  /* 0xff80000018777808 */ /* 0x000fe40004000000 */
[C---:B------:R-:W-:Y:S02]  /*156a0*/  LOP3.LUT P0, RZ, R231.reuse, 0x4, RZ, 0xc0, !PT ;  /* 0x00000004e7ff7812 */ /* 0x040fe4000780c0ff */
[----:B------:R-:W-:Y:S02]  /*156b0*/  @P5 LOP3.LUT R232, R232, 0x80000, RZ, 0xfc, !PT ;  /* 0x00080000e8e85812 */ /* 0x000fe400078efcff */
[C---:B------:R-:W-:Y:S02]  /*156c0*/  ISETP.GE.OR P5, PT, R0.reuse, R238, !P1 ;  /* 0x000000ee0000720c */ /* 0x040fe40004fa6670 */
[----:B------:R-:W-:Y:S02]  /*156d0*/  ISETP.GE.AND P1, PT, R0, R233, PT ;  /* 0x000000e90000720c */ /* 0x000fe40003f26270 */
[----:B------:R-:W-:Y:S02]  /*156e0*/  FSEL R18, R8, -INF , !P5 ;  /* 0xff80000008127808 */ /* 0x000fe40006800000 */
[----:B------:R-:W-:Y:S02]  /*156f0*/  ISETP.GE.OR P4, PT, R0, R237, !P1 ;  /* 0x000000ed0000720c */ /* 0x000fe40004f86670 */
[----:B------:R-:W-:Y:S02]  /*15700*/  LOP3.LUT P5, RZ, R232, 0x80000, RZ, 0xc0, !PT ;  /* 0x00080000e8ff7812 */ /* 0x000fe400078ac0ff */
[----:B------:R-:W-:Y:S02]  /*15710*/  @P0 LOP3.LUT R230, R230, 0x800000, RZ, 0xfc, !PT ;  /* 0x00800000e6e60812 */ /* 0x000fe400078efcff */
[----:B------:R-:W-:Y:S02]  /*15720*/  LOP3.LUT P0, RZ, R231, 0x10000000, RZ, 0xc0, !PT ;  /* 0x10000000e7ff7812 */ /* 0x000fe4000780c0ff */
[----:B------:R-:W-:Y:S02]  /*15730*/  LOP3.LUT R230, R230, 0xfeffffff, RZ, 0xc0, !PT ;  /* 0xfeffffffe6e67812 */ /* 0x000fe400078ec0ff */
[----:B------:R-:W-:Y:S02]  /*15740*/  FSEL R82, R10, -INF , !P4 ;  /* 0xff8000000a527808 */ /* 0x000fe40006000000 */
[----:B------:R-:W-:Y:S02]  /*15750*/  LOP3.LUT P4, RZ, R232, 0x40000, RZ, 0xc0, !PT ;  /* 0x00040000e8ff7812 */ /* 0x000fe4000788c0ff */
[----:B------:R-:W-:Y:S02]  /*15760*/  IADD3 R0, R0, 0x79, RZ ;  /* 0x0000007900007810 */ /* 0x000fe40007ffe0ff */
[----:B------:R-:W-:Y:S02]  /*15770*/  FSEL R19, R9, -INF , !P4 ;  /* 0xff80000009137808 */ /* 0x000fe40006000000 */
[----:B------:R-:W-:Y:S02]  /*15780*/  LOP3.LUT P4, RZ, R232, 0x20000, RZ, 0xc0, !PT ;  /* 0x00020000e8ff7812 */ /* 0x000fe4000788c0ff */
[----:B------:R-:W-:Y:S02]  /*15790*/  @P0 LOP3.LUT R230, R230, 0x1000000, RZ, 0xfc, !PT ;  /* 0x01000000e6e60812 */ /* 0x000fe400078efcff */
[----:B------:R-:W-:Y:S02]  /*157a0*/  LOP3.LUT P0, RZ, R231, 0x20000000, RZ, 0xc0, !PT ;  /* 0x20000000e7ff7812 */ /* 0x000fe4000780c0ff */
[----:B------:R-:W-:Y:S02]  /*157b0*/  LOP3.LUT R230, R230, 0xfdffffff, RZ, 0xc0, !PT ;  /* 0xfdffffffe6e67812 */ /* 0x000fe400078ec0ff */
[----:B------:R-:W-:Y:S02]  /*157c0*/  FSEL R11, R11, -INF , !P4 ;  /* 0xff8000000b0b7808 */ /* 0x000fe40006000000 */
[----:B------:R-:W-:Y:S02]  /*157d0*/  LOP3.LUT P4, RZ, R232, 0x10000, RZ, 0xc0, !PT ;  /* 0x00010000e8ff7812 */ /* 0x000fe4000788c0ff */
[----:B------:R-:W-:Y:S02]  /*157e0*/  ISETP.GE.AND P1, PT, R0, R236, PT ;  /* 0x000000ec0000720c */ /* 0x000fe40003f26270 */
[----:B------:R-:W-:Y:S02]  /*157f0*/  FSEL R12, R12, -INF , !P4 ;  /* 0xff8000000c0c7808 */ /* 0x000fe40006000000 */
[----:B------:R-:W-:Y:S02]  /*15800*/  LOP3.LUT P4, RZ, R232, 0x8000, RZ, 0xc0, !PT ;  /* 0x00008000e8ff7812 */ /* 0x000fe4000788c0ff */
[----:B------:R-:W-:Y:S02]  /*15810*/  @P0 LOP3.LUT R230, R230, 0x2000000, RZ, 0xfc, !PT ;  /* 0x02000000e6e60812 */ /* 0x000fe400078efcff */
[----:B------:R-:W-:Y:S02]  /*15820*/  LOP3.LUT P0, RZ, R231, 0x8, RZ, 0xc0, !PT ;  /* 0x00000008e7ff7812 */ /* 0x000fe4000780c0ff */
[----:B------:R-:W-:Y:S02]  /*15830*/  LOP3.LUT R230, R230, 0xfbffffff, RZ, 0xc0, !PT ;  /* 0xfbffffffe6e67812 */ /* 0x000fe400078ec0ff */
[----:B------:R-:W-:Y:S02]  /*15840*/  FSEL R13, R13, -INF , !P4 ;  /* 0xff8000000d0d7808 */ /* 0x000fe40006000000 */
[----:B------:R-:W-:Y:S02]  /*15850*/  LOP3.LUT P4, RZ, R232, 0x4000, RZ, 0xc0, !PT ;  /* 0x00004000e8ff7812 */ /* 0x000fe4000788c0ff */
[----:B------:R-:W-:Y:S02]  /*15860*/  ISETP.GE.OR P1, PT, R0, R240, !P1 ;  /* 0x000000f00000720c */ /* 0x000fe40004f26670 */
[----:B------:R-:W-:Y:S02]  /*15870*/  FSEL R14, R14, -INF , !P4 ;  /* 0xff8000000e0e7808 */ /* 0x000fe40006000000 */
[----:B------:R-:W-:Y:S02]  /*15880*/  LOP3.LUT P4, RZ, R232, 0x2000, RZ, 0xc0, !PT ;  /* 0x00002000e8ff7812 */ /* 0x000fe4000788c0ff */
[----:B------:R-:W-:Y:S02]  /*15890*/  @P0 LOP3.LUT R230, R230, 0x4000000, RZ, 0xfc, !PT ;  /* 0x04000000e6e60812 */ /* 0x000fe400078efcff */
[----:B------:R-:W-:Y:S02]  /*158a0*/  LOP3.LUT P0, RZ, R231, 0x10, RZ, 0xc0, !PT ;  /* 0x00000010e7ff7812 */ /* 0x000fe4000780c0ff */
[----:B------:R-:W-:Y:S02]  /*158b0*/  LOP3.LUT R230, R230, 0xf7ffffff, RZ, 0xc0, !PT ;  /* 0xf7ffffffe6e67812 */ /* 0x000fe400078ec0ff */
[----:B------:R-:W-:Y:S02]  /*158c0*/  LOP3.LUT R232, R232, 0xfffffffe, RZ, 0xc0, !PT ;  /* 0xfffffffee8e87812 */ /* 0x000fe400078ec0ff */
[----:B------:R-:W-:Y:S02]  /*158d0*/  FSEL R129, R129, -INF , !P1 ;  /* 0xff80000081817808 */ /* 0x000fe40004800000 */
[C---:B------:R-:W-:Y:S02]  /*158e0*/  ISETP.GE.AND P1, PT, R3.reuse, R235, PT ;  /* 0x000000eb0300720c */ /* 0x040fe40003f26270 */
[----:B------:R-:W-:Y:S02]  /*158f0*/  FSEL R115, R28, -INF , !P5 ;  /* 0xff8000001c737808 */ /* 0x000fe40006800000 */
[----:B------:R-:W-:Y:S02]  /*15900*/  ISETP.GE.OR P1, PT, R3, R239, !P1 ;  /* 0x000000ef0300720c */ /* 0x000fe40004f26670 */
[----:B------:R-:W-:Y:S02]  /*15910*/  @P0 LOP3.LUT R230, R230, 0x8000000, RZ, 0xfc, !PT ;  /* 0x08000000e6e60812 */ /* 0x000fe400078efcff */
[----:B------:R-:W-:Y:S02]  /*15920*/  LOP3.LUT P0, RZ, R231, 0x40000000, RZ, 0xc0, !PT ;  /* 0x40000000e7ff7812 */ /* 0x000fe4000780c0ff */
[----:B------:R-:W-:Y:S02]  /*15930*/  LOP3.LUT R230, R230, 0xefffffff, RZ, 0xc0, !PT ;  /* 0xefffffffe6e67812 */ /* 0x000fe400078ec0ff */
[----:B------:R-:W-:Y:S02]  /*15940*/  FSEL R211, R130, -INF , !P1 ;  /* 0xff80000082d37808 */ /* 0x000fe40004800000 */
[----:B------:R-:W-:Y:S01]  /*15950*/  FSEL R130, R27, -INF , !P4 ;  /* 0xff8000001b827808 */ /* 0x000fe20006000000 */
[----:B------:R-:W-:Y:S01]  /*15960*/  IMAD.MOV.U32 R27, RZ, RZ, R23 ;  /* 0x000000ffff1b7224 */ /* 0x000fe200078e0017 */
[----:B------:R-:W-:Y:S02]  /*15970*/  LOP3.LUT P4, RZ, R231, 0x4000000, RZ, 0xc0, !PT ;  /* 0x04000000e7ff7812 */ /* 0x000fe4000788c0ff */
[----:B------:R-:W-:Y:S02]  /*15980*/  ISETP.GE.AND P1, PT, R0, R235, PT ;  /* 0x000000eb0000720c */ /* 0x000fe40003f26270 */
[----:B------:R-:W-:Y:S01]  /*15990*/  FSEL R220, R89, -INF , !P4 ;  /* 0xff80000059dc7808 */ /* 0x000fe20006000000 */
[----:B------:R-:W-:Y:S01]  /*159a0*/  IMAD.MOV.U32 R89, RZ, RZ, R38 ;  /* 0x000000ffff597224 */ /* 0x000fe200078e0026 */
[----:B------:R-:W-:Y:S02]  /*159b0*/  @P0 LOP3.LUT R230, R230, 0x10000000, RZ, 0xfc, !PT ;  /* 0x10000000e6e60812 */ /* 0x000fe400078efcff */
[C---:B------:R-:W-:Y:S02]  /*159c0*/  LOP3.LUT P0, RZ, R231.reuse, 0x80000000, RZ, 0xc0, !PT ;  /* 0x80000000e7ff7812 */ /* 0x040fe4000780c0ff */
[----:B------:R-:W-:Y:S02]  /*159d0*/  LOP3.LUT R230, R230, 0xdfffffff, RZ, 0xc0, !PT ;  /* 0xdfffffffe6e67812 */ /* 0x000fe400078ec0ff */
[----:B------:R-:W-:Y:S02]  /*159e0*/  LOP3.LUT P2, RZ, R231, 0x10000, RZ, 0xc0, !PT ;  /* 0x00010000e7ff7812 */ /* 0x000fe4000784c0ff */
[----:B------:R-:W-:Y:S02]  /*159f0*/  ISETP.GE.OR P1, PT, R0, R239, !P1 ;  /* 0x000000ef0000720c */ /* 0x000fe40004f26670 */
[----:B------:R-:W-:Y:S02]  /*15a00*/  FSEL R118, R25, -INF , !P3 ;  /* 0xff80000019767808 */ /* 0x000fe40005800000 */
[C---:B------:R-:W-:Y:S02]  /*15a10*/  LOP3.LUT P5, RZ, R231.reuse, 0x2000, RZ, 0xc0, !PT ;  /* 0x00002000e7ff7812 */ /* 0x040fe400078ac0ff */
[C---:B------:R-:W-:Y:S02]  /*15a20*/  LOP3.LUT P3, RZ, R231.reuse, 0x2, RZ, 0xc0, !PT ;  /* 0x00000002e7ff7812 */ /* 0x040fe4000786c0ff */
[----:B------:R-:W-:Y:S02]  /*15a30*/  @P0 LOP3.LUT R230, R230, 0x20000000, RZ, 0xfc, !PT ;  /* 0x20000000e6e60812 */ /* 0x000fe400078efcff */
[----:B------:R-:W-:Y:S02]  /*15a40*/  LOP3.LUT P0, RZ, R231, 0x20, RZ, 0xc0, !PT ;  /* 0x00000020e7ff7812 */ /* 0x000fe4000780c0ff */
[----:B------:R-:W-:Y:S02]  /*15a50*/  LOP3.LUT R230, R230, 0xbfffffff, RZ, 0xc0, !PT ;  /* 0xbfffffffe6e67812 */ /* 0x000fe400078ec0ff */
[----:B------:R-:W-:Y:S02]  /*15a60*/  FSEL R29, R79, -INF , !P3 ;  /* 0xff8000004f1d7808 */ /* 0x000fe40005800000 */
[----:B------:R-:W-:Y:S02]  /*15a70*/  FSEL R210, R131, -INF , !P1 ;  /* 0xff80000083d27808 */ /* 0x000fe40004800000 */
[----:B------:R-:W-:Y:S02]  /*15a80*/  FSEL R131, R26, -INF , !P2 ;  /* 0xff8000001a837808 */ /* 0x000fe40005000000 */
[----:B------:R-:W-:Y:S02]  /*15a90*/  LOP3.LUT P2, RZ, R231, 0x8000000, RZ, 0xc0, !PT ;  /* 0x08000000e7ff7812 */ /* 0x000fe4000784c0ff */
[----:B------:R-:W-:Y:S02]  /*15aa0*/  FSEL R200, R31, -INF , !P5 ;  /* 0xff8000001fc87808 */ /* 0x000fe40006800000 */
[----:B------:R-:W-:Y:S02]  /*15ab0*/  @P0 LOP3.LUT R230, R230, 0x40000000, RZ, 0xfc, !PT ;  /* 0x40000000e6e60812 */ /* 0x000fe400078efcff */
[C---:B------:R-:W-:Y:S02]  /*15ac0*/  LOP3.LUT P0, RZ, R231.reuse, 0x40, RZ, 0xc0, !PT ;  /* 0x00000040e7ff7812 */ /* 0x040fe4000780c0ff */
[----:B------:R-:W-:Y:S02]  /*15ad0*/  LOP3.LUT R230, R230, 0x7fffffff, RZ, 0xc0, !PT ;  /* 0x7fffffffe6e67812 */ /* 0x000fe400078ec0ff */
[C---:B------:R-:W-:Y:S02]  /*15ae0*/  LOP3.LUT P5, RZ, R231.reuse, 0x2000000, RZ, 0xc0, !PT ;  /* 0x02000000e7ff7812 */ /* 0x040fe400078ac0ff */
[----:B------:R-:W-:Y:S02]  /*15af0*/  FSEL R221, R88, -INF , !P2 ;  /* 0xff80000058dd7808 */ /* 0x000fe40005000000 */
[----:B------:R-:W-:Y:S02]  /*15b00*/  FSEL R219, R92, -INF , !P5 ;  /* 0xff8000005cdb7808 */ /* 0x000fe40006800000 */
[----:B------:R-:W-:Y:S03]  /*15b10*/  LOP3.LUT P1, RZ, R231, 0x20000, RZ, 0xc0, !PT ;  /* 0x00020000e7ff7812 */ /* 0x000fe6000782c0ff */
[----:B------:R-:W-:Y:S02]  /*15b20*/  @P0 LOP3.LUT R230, R230, 0x80000000, RZ, 0xfc, !PT ;  /* 0x80000000e6e60812 */ /* 0x000fe400078efcff */
[----:B------:R-:W-:Y:S02]  /*15b30*/  FSEL R15, R15, -INF , !P1 ;  /* 0xff8000000f0f7808 */ /* 0x000fe40004800000 */
[C---:B------:R-:W-:Y:S02]  /*15b40*/  LOP3.LUT P0, RZ, R230.reuse, 0x1, RZ, 0xc0, !PT ;  /* 0x00000001e6ff7812 */ /* 0x040fe4000780c0ff */
[C---:B------:R-:W-:Y:S02]  /*15b50*/  LOP3.LUT P4, RZ, R230.reuse, 0x80000, RZ, 0xc0, !PT ;  /* 0x00080000e6ff7812 */ /* 0x040fe4000788c0ff */
[C---:B------:R-:W-:Y:S02]  /*15b60*/  LOP3.LUT P3, RZ, R230.reuse, 0x200000, RZ, 0xc0, !PT ;  /* 0x00200000e6ff7812 */ /* 0x040fe4000786c0ff */
[C---:B------:R-:W-:Y:S02]  /*15b70*/  LOP3.LUT P2, RZ, R230.reuse, 0x100000, RZ, 0xc0, !PT ;  /* 0x00100000e6ff7812 */ /* 0x040fe4000784c0ff */
[----:B------:R-:W-:Y:S02]  /*15b80*/  LOP3.LUT P5, RZ, R230, 0x20000, RZ, 0xc0, !PT ;  /* 0x00020000e6ff7812 */ /* 0x000fe400078ac0ff */
[----:B------:R-:W-:Y:S01]  /*15b90*/  FSEL R241, R108, -INF , !P3 ;  /* 0xff8000006cf17808 */ /* 0x000fe20005800000 */
[----:B------:R-:W-:Y:S01]  /*15ba0*/  IMAD.MOV.U32 R108, RZ, RZ, R71 ;  /* 0x000000ffff6c7224 */ /* 0x000fe200078e0047 */
[----:B------:R-:W-:Y:S02]  /*15bb0*/  LOP3.LUT P3, RZ, R230, 0x10000, RZ, 0xc0, !PT ;  /* 0x00010000e6ff7812 */ /* 0x000fe4000786c0ff */
[----:B------:R-:W-:Y:S02]  /*15bc0*/  @P0 LOP3.LUT R232, R232, 0x1, RZ, 0xfc, !PT ;  /* 0x00000001e8e80812 */ /* 0x000fe400078efcff */
[----:B------:R-:W-:Y:S02]  /*15bd0*/  LOP3.LUT P0, RZ, R230, 0x2, RZ, 0xc0, !PT ;  /* 0x00000002e6ff7812 */ /* 0x000fe4000780c0ff */
[----:B------:R-:W-:Y:S02]  /*15be0*/  LOP3.LUT R232, R232, 0xfffffffd, RZ, 0xc0, !PT ;  /* 0xfffffffde8e87812 */ /* 0x000fe400078ec0ff */
[C---:B------:R-:W-:Y:S02]  /*15bf0*/  LOP3.LUT P1, RZ, R231.reuse, 0x4000, RZ, 0xc0, !PT ;  /* 0x00004000e7ff7812 */ /* 0x040fe4000782c0ff */
[----:B------:R-:W-:Y:S02]  /*15c00*/  FSEL R103, R94, -INF , !P5 ;  /* 0xff8000005e677808 */ /* 0x000fe40006800000 */
[----:B------:R-:W-:Y:S02]  /*15c10*/  FSEL R209, R30, -INF , !P1 ;  /* 0xff8000001ed17808 */ /* 0x000fe40004800000 */
[C---:B------:R-:W-:Y:S02]  /*15c20*/  LOP3.LUT P1, RZ, R231.reuse, 0x1000000, RZ, 0xc0, !PT ;  /* 0x01000000e7ff7812 */ /* 0x040fe4000782c0ff */
[C---:B------:R-:W-:Y:S02]  /*15c30*/  LOP3.LUT P5, RZ, R231.reuse, 0x800000, RZ, 0xc0, !PT ;  /* 0x00800000e7ff7812 */ /* 0x040fe400078ac0ff */
[----:B------:R-:W-:Y:S02]  /*15c40*/  @P0 LOP3.LUT R232, R232, 0x2, RZ, 0xfc, !PT ;  /* 0x00000002e8e80812 */ /* 0x000fe400078efcff */
[----:B------:R-:W-:Y:S02]  /*15c50*/  LOP3.LUT P0, RZ, R231, 0x80, RZ, 0xc0, !PT ;  /* 0x00000080e7ff7812 */ /* 0x000fe4000780c0ff */
[----:B------:R-:W-:Y:S02]  /*15c60*/  LOP3.LUT R232, R232, 0xfffffffb, RZ, 0xc0, !PT ;  /* 0xfffffffbe8e87812 */ /* 0x000fe400078ec0ff */
[----:B------:R-:W-:Y:S02]  /*15c70*/  FSEL R218, R93, -INF , !P1 ;  /* 0xff8000005dda7808 */ /* 0x000fe40004800000 */
[----:B------:R-:W-:Y:S02]  /*15c80*/  ISETP.GE.AND P1, PT, R6, R234, PT ;  /* 0x000000ea0600720c */ /* 0x000fe40003f26270 */
[----:B------:R-:W-:Y:S02]  /*15c90*/  FSEL R217, R104, -INF , !P5 ;  /* 0xff80000068d97808 */ /* 0x000fe40006800000 */
[----:B------:R-:W-:Y:S02]  /*15ca0*/  ISETP.GE.OR P1, PT, R6, R238, !P1 ;  /* 0x000000ee0600720c */ /* 0x000fe40004f26670 */
[-C--:B------:R-:W-:Y:S02]  /*15cb0*/  ISETP.GE.AND P5, PT, R5, R234.reuse, PT ;  /* 0x000000ea0500720c */ /* 0x080fe40003fa6270 */
[----:B------:R-:W-:Y:S02]  /*15cc0*/  @P0 LOP3.LUT R232, R232, 0x4, RZ, 0xfc, !PT ;  /* 0x00000004e8e80812 */ /* 0x000fe400078efcff */
[----:B------:R-:W-:Y:S02]  /*15cd0*/  LOP3.LUT P0, RZ, R231, 0x100, RZ, 0xc0, !PT ;  /* 0x00000100e7ff7812 */ /* 0x000fe4000780c0ff */
[----:B------:R-:W-:Y:S02]  /*15ce0*/  LOP3.LUT R232, R232, 0xfffffff7, RZ, 0xc0, !PT ;  /* 0xfffffff7e8e87812 */ /* 0x000fe400078ec0ff */
[----:B------:R-:W-:Y:S01]  /*15cf0*/  FSEL R135, R109, -INF , !P1 ;  /* 0xff8000006d877808 */ /* 0x000fe20004800000 */
[----:B------:R-:W-:Y:S01]  /*15d00*/  IMAD.MOV.U32 R109, RZ, RZ, R70 ;  /* 0x000000ffff6d7224 */ /* 0x000fe200078e0046 */
[C---:B------:R-:W-:Y:S02]  /*15d10*/  ISETP.GE.AND P1, PT, R4.reuse, R234, PT ;  /* 0x000000ea0400720c */ /* 0x040fe40003f26270 */
[-C--:B------:R-:W-:Y:S02]  /*15d20*/  ISETP.GE.OR P5, PT, R5, R238.reuse, !P5 ;  /* 0x000000ee0500720c */ /* 0x080fe40006fa6670 */
[----:B------:R-:W-:Y:S02]  /*15d30*/  ISETP.GE.OR P1, PT, R4, R238, !P1 ;  /* 0x000000ee0400720c */ /* 0x000fe40004f26670 */
[----:B------:R-:W-:Y:S02]  /*15d40*/  FSEL R26, R106, -INF , !P3 ;  /* 0xff8000006a1a7808 */ /* 0x000fe40005800000 */
[----:B------:R-:W-:Y:S02]  /*15d50*/  @P0 LOP3.LUT R232, R232, 0x8, RZ, 0xfc, !PT ;  /* 0x00000008e8e80812 */ /* 0x000fe400078efcff */
[----:B------:R-:W-:Y:S02]  /*15d60*/  LOP3.LUT P0, RZ, R230, 0x4, RZ, 0xc0, !PT ;  /* 0x00000004e6ff7812 */ /* 0x000fe4000780c0ff */
[----:B------:R-:W-:Y:S02]  /*15d70*/  LOP3.LUT R232, R232, 0xffffffef, RZ, 0xc0, !PT ;  /* 0xffffffefe8e87812 */ /* 0x000fe400078ec0ff */
[----:B------:R-:W-:Y:S02]  /*15d80*/  FSEL R229, R121, -INF , !P1 ;  /* 0xff80000079e57808 */ /* 0x000fe40004800000 */
[C---:B------:R-:W-:Y:S02]  /*15d90*/  ISETP.GE.AND P1, PT, R3.reuse, R234, PT ;  /* 0x000000ea0300720c */ /* 0x040fe40003f26270 */
[C---:B------:R-:W-:Y:S02]  /*15da0*/  ISETP.GE.AND P3, PT, R0.reuse, R233, PT ;  /* 0x000000e90000720c */ /* 0x040fe40003f66270 */
[----:B------:R-:W-:Y:S02]  /*15db0*/  ISETP.GE.OR P1, PT, R3, R238, !P1 ;  /* 0x000000ee0300720c */ /* 0x000fe40004f26670 */
[----:B------:R-:W-:Y:S02]  /*15dc0*/  ISETP.GE.OR P3, PT, R0, R237, !P3 ;  /* 0x000000ed0000720c */ /* 0x000fe40005f66670 */
[----:B------:R-:W-:Y:S02]  /*15dd0*/  @P0 LOP3.LUT R232, R232, 0x10, RZ, 0xfc, !PT ;  /* 0x00000010e8e80812 */ /* 0x000fe400078efcff */
[----:B------:R-:W-:Y:S02]  /*15de0*/  LOP3.LUT P0, RZ, R230, 0x8, RZ, 0xc0, !PT ;  /* 0x00000008e6ff7812 */ /* 0x000fe4000780c0ff */
[----:B------:R-:W-:Y:S02]  /*15df0*/  LOP3.LUT R232, R232, 0xffffffdf, RZ, 0xc0, !PT ;  /* 0xffffffdfe8e87812 */ /* 0x000fe400078ec0ff */
[----:B------:R-:W-:Y:S02]  /*15e00*/  FSEL R124, R124, -INF , !P1 ;  /* 0xff8000007c7c7808 */ /* 0x000fe40004800000 */
[C---:B------:R-:W-:Y:S02]  /*15e10*/  ISETP.GE.AND P1, PT, R0.reuse, R234, PT ;  /* 0x000000ea0000720c */ /* 0x040fe40003f26270 */
[----:B------:R-:W-:Y:S02]  /*15e20*/  FSEL R25, R107, -INF , !P2 ;  /* 0xff8000006b197808 */ /* 0x000fe40005000000 */
[----:B------:R-:W-:Y:S02]  /*15e30*/  ISETP.GE.OR P1, PT, R0, R238, !P1 ;  /* 0x000000ee0000720c */ /* 0x000fe40004f26670 */
[----:B------:R-:W-:Y:S02]  /*15e40*/  FSEL R71, R127, -INF , !P3 ;  /* 0xff8000007f477808 */ /* 0x000fe40005800000 */
[----:B------:R-:W-:Y:S02]  /*15e50*/  @P0 LOP3.LUT R232, R232, 0x20, RZ, 0xfc, !PT ;  /* 0x00000020e8e80812 */ /* 0x000fe400078efcff */
[----:B------:R-:W-:Y:S02]  /*15e60*/  LOP3.LUT P0, RZ, R231, 0x200, RZ, 0xc0, !PT ;  /* 0x00000200e7ff7812 */ /* 0x000fe4000780c0ff */
[----:B------:R-:W-:Y:S02]  /*15e70*/  LOP3.LUT R232, R232, 0xffffffbf, RZ, 0xc0, !PT ;  /* 0xffffffbfe8e87812 */ /* 0x000fe400078ec0ff */
[----:B------:R-:W-:Y:S09]  /*15e80*/  FSEL R125, R125, -INF , !P1 ;  /* 0xff8000007d7d7808 */ /* 0x000ff20004800000 */
[----:B------:R-:W-:Y:S02]  /*15e90*/  @P0 LOP3.LUT R232, R232, 0x40, RZ, 0xfc, !PT ;  /* 0x00000040e8e80812 */ /* 0x000fe400078efcff */
[C---:B------:R-:W-:Y:S02]  /*15ea0*/  LOP3.LUT P0, RZ, R231.reuse, 0x400, RZ, 0xc0, !PT ;  /* 0x00000400e7ff7812 */ /* 0x040fe4000780c0ff */
[----:B------:R-:W-:Y:S11]  /*15eb0*/  LOP3.LUT R232, R232, 0xffffff7f, RZ, 0xc0, !PT ;  /* 0xffffff7fe8e87812 */ /* 0x000ff600078ec0ff */
[----:B------:R-:W-:Y:S02]  /*15ec0*/  @P0 LOP3.LUT R232, R232, 0x80, RZ, 0xfc, !PT ;  /* 0x00000080e8e80812 */ /* 0x000fe400078efcff */
[----:B------:R-:W-:Y:S02]  /*15ed0*/  LOP3.LUT P0, RZ, R230, 0x10, RZ, 0xc0, !PT ;  /* 0x00000010e6ff7812 */ /* 0x000fe4000780c0ff */
[----:B------:R-:W-:Y:S11]  /*15ee0*/  LOP3.LUT R232, R232, 0xfffffeff, RZ, 0xc0, !PT ;  /* 0xfffffeffe8e87812 */ /* 0x000ff600078ec0ff */
[----:B------:R-:W-:Y:S02]  /*15ef0*/  @P0 LOP3.LUT R232, R232, 0x100, RZ, 0xfc, !PT ;  /* 0x00000100e8e80812 */ /* 0x000fe400078efcff */
[----:B------:R-:W-:Y:S02]  /*15f00*/  LOP3.LUT P0, RZ, R230, 0x20, RZ, 0xc0, !PT ;  /* 0x00000020e6ff7812 */ /* 0x000fe4000780c0ff */
[----:B------:R-:W-:Y:S11]  /*15f10*/  LOP3.LUT R232, R232, 0xfffffdff, RZ, 0xc0, !PT ;  /* 0xfffffdffe8e87812 */ /* 0x000ff600078ec0ff */
        /* <DEDUP_REMOVED lines=10> */
[----:B------:R-:W-:Y:S04]  /*15fc0*/  LOP3.LUT P0, RZ, R230, 0x80, RZ, 0xc0, !PT ;  /* 0x00000080e6ff7812 */ /* 0x000fe8000780c0ff */
[----:B------:R-:W-:Y:S02]  /*15fd0*/  FSEL R40, R40, -INF , !P0 ;  /* 0xff80000028287808 */ /* 0x000fe40004000000 */
[C---:B------:R-:W-:Y:S04]  /*15fe0*/  LOP3.LUT P0, RZ, R232.reuse, 0x1000, RZ, 0xc0, !PT ;  /* 0x00001000e8ff7812 */ /* 0x040fe8000780c0ff */
[----:B------:R-:W-:Y:S02]  /*15ff0*/  FSEL R41, R41, -INF , !P0 ;  /* 0xff80000029297808 */ /* 0x000fe40004000000 */
[----:B------:R-:W-:Y:S04]  /*16000*/  LOP3.LUT P0, RZ, R232, 0x800, RZ, 0xc0, !PT ;  /* 0x00000800e8ff7812 */ /* 0x000fe8000780c0ff */
[----:B------:R-:W-:Y:S01]  /*16010*/  FSEL R223, R42, -INF , !P0 ;  /* 0xff8000002adf7808 */ /* 0x000fe20004000000 */
[----:B------:R-:W-:Y:S01]  /*16020*/  IMAD.MOV.U32 R42, RZ, RZ, R34 ;  /* 0x000000ffff2a7224 */ /* 0x000fe200078e0022 */
[C---:B------:R-:W-:Y:S04]  /*16030*/  LOP3.LUT P0, RZ, R232.reuse, 0x400, RZ, 0xc0, !PT ;  /* 0x00000400e8ff7812 */ /* 0x040fe8000780c0ff */
[----:B------:R-:W-:Y:S01]  /*16040*/  FSEL R216, R43, -INF , !P0 ;  /* 0xff8000002bd87808 */ /* 0x000fe20004000000 */
[----:B------:R-:W-:Y:S01]  /*16050*/  IMAD.MOV.U32 R43, RZ, RZ, R35 ;  /* 0x000000ffff2b7224 */ /* 0x000fe200078e0023 */
[----:B------:R-:W-:Y:S04]  /*16060*/  LOP3.LUT P0, RZ, R232, 0x200, RZ, 0xc0, !PT ;  /* 0x00000200e8ff7812 */ /* 0x000fe8000780c0ff */
[----:B------:R-:W-:Y:S02]  /*16070*/  FSEL R228, R44, -INF , !P0 ;  /* 0xff8000002ce47808 */ /* 0x000fe40004000000 */
[C---:B------:R-:W-:Y:S04]  /*16080*/  LOP3.LUT P0, RZ, R232.reuse, 0x100, RZ, 0xc0, !PT ;  /* 0x00000100e8ff7812 */ /* 0x040fe8000780c0ff */
[----:B------:R-:W-:Y:S02]  /*16090*/  FSEL R227, R45, -INF , !P0 ;  /* 0xff8000002de37808 */ /* 0x000fe40004000000 */
[----:B------:R-:W-:Y:S04]  /*160a0*/  LOP3.LUT P0, RZ, R232, 0x80, RZ, 0xc0, !PT ;  /* 0x00000080e8ff7812 */ /* 0x000fe8000780c0ff */
[----:B------:R-:W-:Y:S01]  /*160b0*/  FSEL R45, R46, -INF , !P0 ;  /* 0xff8000002e2d7808 */ /* 0x000fe20004000000 */
[----:B------:R-:W-:Y:S01]  /*160c0*/  IMAD.MOV.U32 R46, RZ, RZ, R41 ;  /* 0x000000ffff2e7224 */ /* 0x000fe200078e0029 */
[C---:B------:R-:W-:Y:S01]  /*160d0*/  LOP3.LUT P0, RZ, R232.reuse, 0x40, RZ, 0xc0, !PT ;  /* 0x00000040e8ff7812 */ /* 0x040fe2000780c0ff */
[----:B------:R-:W-:Y:S03]  /*160e0*/  IMAD.MOV.U32 R41, RZ, RZ, R55 ;  /* 0x000000ffff297224 */ /* 0x000fe600078e0037 */
[----:B------:R-:W-:Y:S02]  /*160f0*/  FSEL R47, R47, -INF , !P0 ;  /* 0xff8000002f2f7808 */ /* 0x000fe40004000000 */
        /* <DEDUP_REMOVED lines=8> */
[----:B------:R-:W-:Y:S02]  /*16180*/  FSEL R7, R59, -INF , !P0 ;  /* 0xff8000003b077808 */ /* 0x000fe40004000000 */
[----:B------:R-:W-:Y:S02]  /*16190*/  LOP3.LUT P0, RZ, R232, 0x2, RZ, 0xc0, !PT ;  /* 0x00000002e8ff7812 */ /* 0x000fe4000780c0ff */
[----:B------:R-:W-:Y:S01]  /*161a0*/  FSEL R59, R120, -INF , !P5 ;  /* 0xff800000783b7808 */ /* 0x000fe20006800000 */
[----:B------:R-:W-:Y:S01]  /*161b0*/  IMAD.MOV.U32 R120, RZ, RZ, R40 ;  /* 0x000000ffff787224 */ /* 0x000fe200078e0028 */
[----:B------:R1:W-:Y:S01]  /*161c0*/  STL [R1+0x24], R7 ;  /* 0x0000240701007387 */ /* 0x0003e20000100800 */
[----:B------:R-:W-:Y:S01]  /*161d0*/  IMAD.MOV.U32 R40, RZ, RZ, R226 ;  /* 0x000000ffff287224 */ /* 0x000fe200078e00e2 */
[----:B------:R-:W-:Y:S01]  /*161e0*/  FSEL R22, R60, -INF , !P0 ;  /* 0xff8000003c167808 */ /* 0x000fe20004000000 */
[----:B------:R-:W-:Y:S01]  /*161f0*/  IMAD.MOV.U32 R60, RZ, RZ, R216 ;  /* 0x000000ffff3c7224 */ /* 0x000fe200078e00d8 */
[----:B------:R-:W-:Y:S01]  /*16200*/  LOP3.LUT P0, RZ, R232, 0x1, RZ, 0xc0, !PT ;  /* 0x00000001e8ff7812 */ /* 0x000fe2000780c0ff */
[----:B------:R-:W-:Y:S01]  /*16210*/  STL [R1+0xe4], R232 ;  /* 0x0000e4e801007387 */ /* 0x000fe20000100800 */
[----:B------:R-:W-:Y:S02]  /*16220*/  ISETP.GE.AND P5, PT, R3, R233, PT ;  /* 0x000000e90300720c */ /* 0x000fe40003fa6270 */
[----:B------:R-:W-:Y:S02]  /*16230*/  FSEL R61, R61, -INF , !P0 ;  /* 0xff8000003d3d7808 */ /* 0x000fe40004000000 */
[----:B------:R-:W-:Y:S02]  /*16240*/  LOP3.LUT P0, RZ, R230, 0x80000000, RZ, 0xc0, !PT ;  /* 0x80000000e6ff7812 */ /* 0x000fe4000780c0ff */
[----:B------:R-:W-:Y:S02]  /*16250*/  ISETP.GE.OR P5, PT, R3, R237, !P5 ;  /* 0x000000ed0300720c */ /* 0x000fe40006fa6670 */
[----:B-1----:R-:W-:Y:S01]  /*16260*/  FSEL R7, R62, -INF , !P0 ;  /* 0xff8000003e077808 */ /* 0x002fe20004000000 */
[----:B------:R-:W-:Y:S01]  /*16270*/  IMAD.MOV.U32 R62, RZ, RZ, R227 ;  /* 0x000000ffff3e7224 */ /* 0x000fe200078e00e3 */
[C---:B------:R-:W-:Y:S03]  /*16280*/  LOP3.LUT P0, RZ, R230.reuse, 0x40000000, RZ, 0xc0, !PT ;  /* 0x40000000e6ff7812 */ /* 0x040fe6000780c0ff */
[----:B------:R1:W-:Y:S01]  /*16290*/  STL [R1+0x20], R7 ;  /* 0x0000200701007387 */ /* 0x0003e20000100800 */
[----:B------:R-:W-:Y:S01]  /*162a0*/  FSEL R8, R63, -INF , !P0 ;  /* 0xff8000003f087808 */ /* 0x000fe20004000000 */
[----:B------:R-:W-:Y:S01]  /*162b0*/  IMAD.MOV.U32 R63, RZ, RZ, R224 ;  /* 0x000000ffff3f7224 */ /* 0x000fe200078e00e0 */
[----:B------:R-:W-:Y:S03]  /*162c0*/  LOP3.LUT P0, RZ, R230, 0x20000000, RZ, 0xc0, !PT ;  /* 0x20000000e6ff7812 */ /* 0x000fe6000780c0ff */
[----:B------:R2:W-:Y:S01]  /*162d0*/  STL [R1+0x1c], R8 ;  /* 0x00001c0801007387 */ /* 0x0005e20000100800 */
[----:B-1----:R-:W-:Y:S02]  /*162e0*/  FSEL R7, R72, -INF , !P0 ;  /* 0xff80000048077808 */ /* 0x002fe40004000000 */
[C---:B------:R-:W-:Y:S03]  /*162f0*/  LOP3.LUT P0, RZ, R230.reuse, 0x10000000, RZ, 0xc0, !PT ;  /* 0x10000000e6ff7812 */ /* 0x040fe6000780c0ff */
[----:B------:R1:W-:Y:S01]  /*16300*/  STL [R1+0x28], R7 ;  /* 0x0000280701007387 */ /* 0x0003e20000100800 */
[----:B------:R-:W-:Y:S02]  /*16310*/  FSEL R44, R73, -INF , !P0 ;  /* 0xff800000492c7808 */ /* 0x000fe40004000000 */
[----:B------:R-:W-:Y:S01]  /*16320*/  LOP3.LUT P0, RZ, R230, 0x8000000, RZ, 0xc0, !PT ;  /* 0x08000000e6ff7812 */ /* 0x000fe2000780c0ff */
[----:B------:R-:W-:Y:S03]  /*16330*/  STL [R1+0xe8], R231 ;  /* 0x0000e8e701007387 */ /* 0x000fe60000100800 */
[----:B------:R-:W-:Y:S02]  /*16340*/  FSEL R28, R74, -INF , !P0 ;  /* 0xff8000004a1c7808 */ /* 0x000fe40004000000 */
[C---:B------:R-:W-:Y:S04]  /*16350*/  LOP3.LUT P0, RZ, R230.reuse, 0x4000000, RZ, 0xc0, !PT ;  /* 0x04000000e6ff7812 */ /* 0x040fe8000780c0ff */
[----:B--2---:R-:W-:Y:S02]  /*16360*/  FSEL R8, R75, -INF , !P0 ;  /* 0xff8000004b087808 */ /* 0x004fe40004000000 */
[----:B------:R-:W-:Y:S04]  /*16370*/  LOP3.LUT P0, RZ, R230, 0x2000000, RZ, 0xc0, !PT ;  /* 0x02000000e6ff7812 */ /* 0x000fe8000780c0ff */
[----:B------:R-:W-:Y:S02]  /*16380*/  FSEL R10, R76, -INF , !P0 ;  /* 0xff8000004c0a7808 */ /* 0x000fe40004000000 */
[----:B------:R-:W-:Y:S02]  /*16390*/  LOP3.LUT P0, RZ, R230, 0x1000000, RZ, 0xc0, !PT ;  /* 0x01000000e6ff7812 */ /* 0x000fe4000780c0ff */
[----:B------:R-:W-:Y:S01]  /*163a0*/  FSEL R76, R90, -INF , !P6 ;  /* 0xff8000005a4c7808 */ /* 0x000fe20007000000 */
[----:B------:R-:W-:Y:S01]  /*163b0*/  IMAD.MOV.U32 R79, RZ, RZ, R10 ;  /* 0x000000ffff4f7224 */ /* 0x000fe200078e000a */
[----:B-1----:R-:W-:Y:S01]  /*163c0*/  FSEL R7, R95, -INF , !P4 ;  /* 0xff8000005f077808 */ /* 0x002fe20006000000 */
[----:B------:R-:W-:Y:S01]  /*163d0*/  IMAD.MOV.U32 R90, RZ, RZ, R8 ;  /* 0x000000ffff5a7224 */ /* 0x000fe200078e0008 */
[----:B------:R-:W-:Y:S01]  /*163e0*/  FSEL R222, R77, -INF , !P0 ;  /* 0xff8000004dde7808 */ /* 0x000fe20004000000 */
[----:B------:R-:W-:Y:S01]  /*163f0*/  IMAD.MOV.U32 R77, RZ, RZ, R223 ;  /* 0x000000ffff4d7224 */ /* 0x000fe200078e00df */
[C---:B------:R-:W-:Y:S01]  /*16400*/  LOP3.LUT P0, RZ, R230.reuse, 0x800000, RZ, 0xc0, !PT ;  /* 0x00800000e6ff7812 */ /* 0x040fe2000780c0ff */
[----:B------:R1:W-:Y:S01]  /*16410*/  STL [R1+0x2c], R7 ;  /* 0x00002c0701007387 */ /* 0x0003e20000100800 */
[----:B------:R-:W-:Y:S02]  /*16420*/  LOP3.LUT P6, RZ, R230, 0x40000, RZ, 0xc0, !PT ;  /* 0x00040000e6ff7812 */ /* 0x000fe400078cc0ff */
[----:B------:R-:W-:Y:S01]  /*16430*/  FSEL R225, R78, -INF , !P0 ;  /* 0xff8000004ee17808 */ /* 0x000fe20004000000 */
[----:B------:R-:W-:Y:S01]  /*16440*/  IMAD.MOV.U32 R78, RZ, RZ, R22 ;  /* 0x000000ffff4e7224 */ /* 0x000fe200078e0016 */
[----:B------:R2:W-:Y:S01]  /*16450*/  STL [R1+0xec], R230 ;  /* 0x0000ece601007387 */ /* 0x0005e20000100800 */
[----:B------:R-:W-:Y:S02]  /*16460*/  LOP3.LUT P0, RZ, R230, 0x400000, RZ, 0xc0, !PT ;  /* 0x00400000e6ff7812 */ /* 0x000fe4000780c0ff */
[----:B------:R-:W-:Y:S02]  /*16470*/  FSEL R9, R91, -INF , !P6 ;  /* 0xff8000005b097808 */ /* 0x000fe40007000000 */
[----:B------:R-:W-:Y:S02]  /*16480*/  LOP3.LUT P6, RZ, R231, 0x400000, RZ, 0xc0, !PT ;  /* 0x00400000e7ff7812 */ /* 0x000fe400078cc0ff */
[CC--:B------:R-:W-:Y:S01]  /*16490*/  ISETP.GE.AND P4, PT, R6.reuse, R233.reuse, PT ;  /* 0x000000e90600720c */ /* 0x0c0fe20003f86270 */
[----:B------:R-:W-:Y:S01]  /*164a0*/  IMAD.MOV.U32 R121, RZ, RZ, R9 ;  /* 0x000000ffff797224 */ /* 0x000fe200078e0009 */
[----:B------:R-:W-:Y:S01]  /*164b0*/  FSEL R236, R105, -INF , !P6 ;  /* 0xff80000069ec7808 */ /* 0x000fe20007000000 */
[----:B------:R-:W-:Y:S01]  /*164c0*/  IMAD.MOV.U32 R105, RZ, RZ, R66 ;  /* 0x000000ffff697224 */ /* 0x000fe200078e0042 */
[C---:B------:R-:W-:Y:S02]  /*164d0*/  ISETP.GE.AND P6, PT, R5.reuse, R233, PT ;  /* 0x000000e90500720c */ /* 0x040fe40003fc6270 */
[-C--:B------:R-:W-:Y:S02]  /*164e0*/  ISETP.GE.OR P4, PT, R6, R237.reuse, !P4 ;  /* 0x000000ed0600720c */ /* 0x080fe40006786670 */
[----:B------:R-:W-:Y:S02]  /*164f0*/  ISETP.GE.OR P6, PT, R5, R237, !P6 ;  /* 0x000000ed0500720c */ /* 0x000fe400077c6670 */
[----:B------:R-:W-:Y:S02]  /*16500*/  FMNMX.FTZ R5, R205, R132, !PT ;  /* 0x00000084cd057209 */ /* 0x000fe40007810000 */
[----:B------:R-:W-:Y:S02]  /*16510*/  FMNMX.FTZ R6, R201, R2, !PT ;  /* 0x00000002c9067209 */ /* 0x000fe40007810000 */
[----:B-1----:R-:W-:Y:S02]  /*16520*/  P2R R7, PR, RZ, 0x40 ;  /* 0x00000040ff077803 */ /* 0x002fe40000000000 */
[----:B------:R-:W-:Y:S01]  /*16530*/  ISETP.GE.AND P6, PT, R4, R233, PT ;  /* 0x000000e90400720c */ /* 0x000fe20003fc6270 */
[----:B--2---:R-:W2:Y:S01]  /*16540*/  LDL.LU R230, [R1+0x28] ;  /* 0x0000280001e67983 */ /* 0x004ea20000300800 */
[----:B------:R-:W-:Y:S02]  /*16550*/  FMNMX.FTZ R5, R206, R5, !PT ;  /* 0x00000005ce057209 */ /* 0x000fe40007810000 */
[----:B------:R-:W-:Y:S02]  /*16560*/  ISETP.GE.OR P6, PT, R4, R237, !P6 ;  /* 0x000000ed0400720c */ /* 0x000fe400077c6670 */
        /* <DEDUP_REMOVED lines=69> */
[----:B------:R-:W-:Y:S01]  /*169c0*/  FSEL R216, R110, -INF , !P0 ;  /* 0xff8000006ed87808 */ /* 0x000fe20004000000 */
[----:B------:R-:W-:Y:S01]  /*169d0*/  IMAD.MOV.U32 R110, RZ, RZ, R40 ;  /* 0x000000ffff6e7224 */ /* 0x000fe200078e0028 */
[----:B------:R-:W-:Y:S02]  /*169e0*/  FMNMX.FTZ R70, R100, R70, !PT ;  /* 0x0000004664467209 */ /* 0x000fe40007810000 */
[----:B------:R-:W-:Y:S02]  /*169f0*/  FSEL R239, R111, -INF , !P4 ;  /* 0xff8000006fef7808 */ /* 0x000fe40006000000 */
[----:B------:R-:W-:Y:S02]  /*16a00*/  FMNMX.FTZ R70, R101, R70, !PT ;  /* 0x0000004665467209 */ /* 0x000fe40007810000 */
[----:B------:R-:W-:Y:S02]  /*16a10*/  FSEL R22, R126, -INF , !P5 ;  /* 0xff8000007e167808 */ /* 0x000fe40006800000 */
[----:B------:R-:W-:Y:S02]  /*16a20*/  FMNMX.FTZ R70, R112, R70, !PT ;  /* 0x0000004670467209 */ /* 0x000fe40007810000 */
[----:B------:R-:W-:Y:S02]  /*16a30*/  ISETP.NE.AND P4, PT, R7, RZ, PT ;  /* 0x000000ff0700720c */ /* 0x000fe40003f85270 */
[----:B------:R-:W-:Y:S02]  /*16a40*/  FMNMX.FTZ R70, R113, R70, !PT ;  /* 0x0000004671467209 */ /* 0x000fe40007810000 */
[----:B------:R-:W-:Y:S02]  /*16a50*/  FSEL R114, R122, -INF , !P4 ;  /* 0xff8000007a727808 */ /* 0x000fe40006000000 */
[----:B------:R-:W-:Y:S02]  /*16a60*/  FMNMX.FTZ R70, R116, R70, !PT ;  /* 0x0000004674467209 */ /* 0x000fe40007810000 */
[----:B------:R-:W-:Y:S02]  /*16a70*/  FSEL R122, R123, -INF , !P6 ;  /* 0xff8000007b7a7808 */ /* 0x000fe40007000000 */
[----:B------:R-:W-:Y:S04]  /*16a80*/  FMNMX.FTZ R70, R117, R70, !PT ;  /* 0x0000004675467209 */ /* 0x000fe80007810000 */
[----:B------:R-:W-:Y:S04]  /*16a90*/  FMNMX.FTZ R70, R128, R70, !PT ;  /* 0x0000004680467209 */ /* 0x000fe80007810000 */
[----:B------:R-:W-:Y:S05]  /*16aa0*/  FMNMX.FTZ R70, R129, R70, !PT ;  /* 0x0000004681467209 */ /* 0x000fea0007810000 */
[----:B------:R-:W1:Y:S02]  /*16ab0*/  SHFL.BFLY PT, R5, R70, 0x2, 0x1f ;  /* 0x0c401f0046057f89 */ /* 0x000e6400000e0000 */
[----:B-1----:R-:W-:Y:S06]  /*16ac0*/  FMNMX.FTZ R70, R70, R5, !PT ;  /* 0x0000000546467209 */ /* 0x002fec0007810000 */
[----:B--2---:R1:W-:Y:S01]  /*16ad0*/  STL [R1+0xf0], R230 ;  /* 0x0000f0e601007387 */ /* 0x0043e20000100800 */
[----:B------:R-:W-:Y:S04]  /*16ae0*/  FMNMX.FTZ R4, R230, R4, !PT ;  /* 0x00000004e6047209 */ /* 0x000fe80007810000 */
[----:B------:R-:W-:Y:S04]  /*16af0*/  FMNMX.FTZ R4, R44, R4, !PT ;  /* 0x000000042c047209 */ /* 0x000fe80007810000 */
[----:B------:R-:W-:Y:S04]  /*16b00*/  FMNMX.FTZ R4, R79, R4, !PT ;  /* 0x000000044f047209 */ /* 0x000fe80007810000 */
[----:B------:R-:W-:Y:S04]  /*16b10*/  FMNMX.FTZ R4, R222, R4, !PT ;  /* 0x00000004de047209 */ /* 0x000fe80007810000 */
[----:B------:R-:W-:Y:S04]  /*16b20*/  FMNMX.FTZ R4, R221, R4, !PT ;  /* 0x00000004dd047209 */ /* 0x000fe80007810000 */
[----:B------:R-:W-:Y:S01]  /*16b30*/  FMNMX.FTZ R4, R220, R4, !PT ;  /* 0x00000004dc047209 */ /* 0x000fe20007810000 */
[----:B-1----:R-:W2:Y:S03]  /*16b40*/  LDL.LU R230, [R1+0x2c] ;  /* 0x00002c0001e67983 */ /* 0x002ea60000300800 */
[----:B------:R-:W-:Y:S01]  /*16b50*/  FMNMX.FTZ R4, R219, R4, !PT ;  /* 0x00000004db047209 */ /* 0x000fe20007810000 */
[----:B------:R-:W-:Y:S03]  /*16b60*/  STL [R1+0xf4], R222 ;  /* 0x0000f4de01007387 */ /* 0x000fe60000100800 */
[----:B------:R-:W-:Y:S01]  /*16b70*/  FMNMX.FTZ R4, R218, R4, !PT ;  /* 0x00000004da047209 */ /* 0x000fe20007810000 */
[----:B------:R1:W-:Y:S03]  /*16b80*/  STL [R1+0xf8], R221 ;  /* 0x0000f8dd01007387 */ /* 0x0003e60000100800 */
[----:B------:R-:W-:Y:S04]  /*16b90*/  FMNMX.FTZ R4, R217, R4, !PT ;  /* 0x00000004d9047209 */ /* 0x000fe80007810000 */
[----:B------:R-:W-:Y:S04]  /*16ba0*/  FMNMX.FTZ R4, R236, R4, !PT ;  /* 0x00000004ec047209 */ /* 0x000fe80007810000 */
[----:B------:R-:W-:Y:S04]  /*16bb0*/  FMNMX.FTZ R4, R241, R4, !PT ;  /* 0x00000004f1047209 */ /* 0x000fe80007810000 */
[----:B------:R-:W-:Y:S04]  /*16bc0*/  FMNMX.FTZ R4, R135, R4, !PT ;  /* 0x0000000487047209 */ /* 0x000fe80007810000 */
[----:B------:R-:W-:Y:S04]  /*16bd0*/  FMNMX.FTZ R4, R59, R4, !PT ;  /* 0x000000043b047209 */ /* 0x000fe80007810000 */
[----:B------:R-:W-:Y:S02]  /*16be0*/  FMNMX.FTZ R0, R229, R4, !PT ;  /* 0x00000004e5007209 */ /* 0x000fe40007810000 */
[----:B------:R-:W3:Y:S02]  /*16bf0*/  SHFL.BFLY PT, R4, R3, 0x2, 0x1f ;  /* 0x0c401f0003047f89 */ /* 0x000ee400000e0000 */
[----:B------:R-:W-:Y:S04]  /*16c00*/  FMNMX.FTZ R0, R124, R0, !PT ;  /* 0x000000007c007209 */ /* 0x000fe80007810000 */
[----:B------:R-:W-:Y:S02]  /*16c10*/  FMNMX.FTZ R0, R125, R0, !PT ;  /* 0x000000007d007209 */ /* 0x000fe40007810000 */
[----:B-1----:R-:W4:Y:S04]  /*16c20*/  LDL.LU R221, [R1+0x24] ;  /* 0x0000240001dd7983 */ /* 0x002f280000300800 */
[----:B------:R1:W-:Y:S04]  /*16c30*/  STL [R1+0xfc], R220 ;  /* 0x0000fcdc01007387 */ /* 0x0003e80000100800 */
[----:B------:R-:W1:Y:S01]  /*16c40*/  SHFL.BFLY PT, R5, R0, 0x2, 0x1f ;  /* 0x0c401f0000057f89 */ /* 0x000e6200000e0000 */
[----:B---3--:R-:W-:Y:S02]  /*16c50*/  FMNMX.FTZ R3, R3, R4, !PT ;  /* 0x0000000403037209 */ /* 0x008fe40007810000 */
[----:B------:R-:W-:Y:S05]  /*16c60*/  FMNMX.FTZ R4, R82, R134, !PT ;  /* 0x0000008652047209 */ /* 0x000fea0007810000 */
[----:B------:R-:W3:Y:S01]  /*16c70*/  SHFL.BFLY PT, R69, R3, 0x1, 0x1f ;  /* 0x0c201f0003457f89 */ /* 0x000ee200000e0000 */
[----:B------:R-:W-:Y:S04]  /*16c80*/  FMNMX.FTZ R4, R11, R4, !PT ;  /* 0x000000040b047209 */ /* 0x000fe80007810000 */
[----:B------:R-:W-:Y:S03]  /*16c90*/  FMNMX.FTZ R4, R14, R4, !PT ;  /* 0x000000040e047209 */ /* 0x000fe60007810000 */
[----:B-1----:R-:W2:Y:S01]  /*16ca0*/  LDL.LU R220, [R1+0x20] ;  /* 0x0000200001dc7983 */ /* 0x002ea20000300800 */
[----:B------:R-:W-:Y:S02]  /*16cb0*/  FMNMX.FTZ R4, R15, R4, !PT ;  /* 0x000000040f047209 */ /* 0x000fe40007810000 */
[----:B------:R-:W-:Y:S01]  /*16cc0*/  FMNMX.FTZ R0, R0, R5, !PT ;  /* 0x0000000500007209 */ /* 0x000fe20007810000 */
[----:B------:R1:W-:Y:S01]  /*16cd0*/  STL [R1+0x100], R234 ;  /* 0x000100ea01007387 */ /* 0x0003e20000100800 */
[----:B------:R-:W-:Y:S03]  /*16ce0*/  FMNMX.FTZ R4, R131, R4, !PT ;  /* 0x0000000483047209 */ /* 0x000fe60007810000 */
[----:B------:R-:W1:Y:S01]  /*16cf0*/  SHFL.BFLY PT, R5, R70, 0x1, 0x1f ;  /* 0x0c201f0046057f89 */ /* 0x000e6200000e0000 */
[----:B------:R-:W-:Y:S04]  /*16d00*/  FMNMX.FTZ R4, R130, R4, !PT ;  /* 0x0000000482047209 */ /* 0x000fe80007810000 */
[----:B------:R-:W-:Y:S02]  /*16d10*/  FMNMX.FTZ R4, R209, R4, !PT ;  /* 0x00000004d1047209 */ /* 0x000fe40007810000 */
[----:B---3--:R-:W-:Y:S01]  /*16d20*/  FMNMX.FTZ R69, R3, R69, !PT ;  /* 0x0000004503457209 */ /* 0x008fe20007810000 */
[----:B------:R-:W3:Y:S01]  /*16d30*/  SHFL.BFLY PT, R68, R0, 0x1, 0x1f ;  /* 0x0c201f0000447f89 */ /* 0x000ee200000e0000 */
[----:B------:R-:W-:Y:S02]  /*16d40*/  FMNMX.FTZ R4, R200, R4, !PT ;  /* 0x00000004c8047209 */ /* 0x000fe40007810000 */
[----:B------:R-:W-:Y:S02]  /*16d50*/  FSETP.NEU.FTZ.AND P1, PT, R69, -INF , PT ;  /* 0xff8000004500780b */ /* 0x000fe40003f3d000 */
[----:B------:R-:W-:Y:S04]  /*16d60*/  FMNMX.FTZ R4, R77, R4, !PT ;  /* 0x000000044d047209 */ /* 0x000fe80007810000 */
[----:B------:R-:W-:Y:S01]  /*16d70*/  FMNMX.FTZ R4, R60, R4, !PT ;  /* 0x000000043c047209 */ /* 0x000fe20007810000 */
[----:B-1----:R-:W2:Y:S03]  /*16d80*/  LDL.LU R234, [R1+0x1c] ;  /* 0x00001c0001ea7983 */ /* 0x002ea60000300800 */
[----:B------:R-:W-:Y:S02]  /*16d90*/  FMNMX.FTZ R4, R45, R4, !PT ;  /* 0x000000042d047209 */ /* 0x000fe40007810000 */
[----:B------:R-:W-:Y:S01]  /*16da0*/  FMNMX.FTZ R70, R70, R5, !PT ;  /* 0x0000000546467209 */ /* 0x000fe20007810000 */
[----:B------:R1:W-:Y:S01]  /*16db0*/  STL [R1+0x104], R219 ;  /* 0x000104db01007387 */ /* 0x0003e20000100800 */
[----:B------:R-:W-:Y:S02]  /*16dc0*/  FMNMX.FTZ R4, R47, R4, !PT ;  /* 0x000000042f047209 */ /* 0x000fe40007810000 */
[----:B------:R-:W-:Y:S02]  /*16dd0*/  FSETP.NEU.FTZ.AND P2, PT, R70, -INF , PT ;  /* 0xff8000004600780b */ /* 0x000fe40003f5d000 */
[----:B------:R-:W-:Y:S02]  /*16de0*/  FMNMX.FTZ R4, R63, R4, !PT ;  /* 0x000000043f047209 */ /* 0x000fe40007810000 */
[----:B---3--:R-:W-:Y:S02]  /*16df0*/  FMNMX.FTZ R68, R0, R68, !PT ;  /* 0x0000004400447209 */ /* 0x008fe40007810000 */
[----:B------:R-:W-:Y:S02]  /*16e00*/  FSEL R0, R70, RZ, P2 ;  /* 0x000000ff46007208 */ /* 0x000fe40001000000 */
[C---:B------:R-:W-:Y:S01]  /*16e10*/  FSETP.NEU.FTZ.AND P0, PT, R68.reuse, -INF , PT ;  /* 0xff8000004400780b */ /* 0x040fe20003f1d000 */
[----:B------:R-:W-:Y:S02]  /*16e20*/  FMUL.FTZ R88, R68, c[0x0][0x23c] ;  /* 0x00008f0044587a20 */ /* 0x000fe40000410000 */
[----:B------:R-:W-:Y:S01]  /*16e30*/  FADD.FTZ R2, -R0, R2 ;  /* 0x0000000200027221 */ /* 0x000fe20000010100 */
[----:B------:R-:W-:Y:S02]  /*16e40*/  FSEL R0, R69, RZ, P1 ;  /* 0x000000ff45007208 */ /* 0x000fe40000800000 */
[----:B------:R-:W-:Y:S03]  /*16e50*/  FSEL R88, R88, RZ, P0 ;  /* 0x000000ff58587208 */ /* 0x000fe60000000000 */
[----:B------:R-:W-:Y:S01]  /*16e60*/  FADD.FTZ R6, -R0, R132 ;  /* 0x0000008400067221 */ /* 0x000fe20000010100 */
[----:B------:R-:W-:Y:S05]  /*16e70*/  FSEL R0, R68, RZ, P0 ;  /* 0x000000ff44007208 */ /* 0x000fea0000000000 */
[----:B------:R-:W-:Y:S01]  /*16e80*/  FADD.FTZ R8, -R0, R133 ;  /* 0x0000008500087221 */ /* 0x000fe20000010100 */
[----:B----4-:R-:W-:Y:S04]  /*16e90*/  FMNMX.FTZ R4, R221, R4, !PT ;  /* 0x00000004dd047209 */ /* 0x010fe80007810000 */
[----:B--2---:R-:W-:Y:S04]  /*16ea0*/  FMNMX.FTZ R4, R220, R4, !PT ;  /* 0x00000004dc047209 */ /* 0x004fe80007810000 */
[----:B------:R-:W-:Y:S04]  /*16eb0*/  FMNMX.FTZ R4, R234, R4, !PT ;  /* 0x00000004ea047209 */ /* 0x000fe80007810000 */
        /* <DEDUP_REMOVED lines=11> */
[----:B------:R-:W-:Y:S01]  /*16f70*/  FMNMX.FTZ R0, R239, R3, !PT ;  /* 0x00000003ef007209 */ /* 0x000fe20007810000 */
[----:B------:R-:W-:Y:S03]  /*16f80*/  FMUL.FTZ R3, R70, c[0x0][0x23c] ;  /* 0x00008f0046037a20 */ /* 0x000fe60000410000 */
[----:B------:R-:W-:Y:S02]  /*16f90*/  FMNMX.FTZ R0, R114, R0, !PT ;  /* 0x0000000072007209 */ /* 0x000fe40007810000 */
[----:B------:R-:W-:Y:S02]  /*16fa0*/  FSEL R3, R3, RZ, P2 ;  /* 0x000000ff03037208 */ /* 0x000fe40001000000 */
[----:B------:R-:W-:Y:S01]  /*16fb0*/  FMNMX.FTZ R5, R122, R0, !PT ;  /* 0x000000007a057209 */ /* 0x000fe20007810000 */
[----:B------:R-:W-:Y:S02]  /*16fc0*/  FMUL.FTZ R0, R2, c[0x0][0x23c] ;  /* 0x00008f0002007a20 */ /* 0x000fe40000410000 */
[--C-:B------:R-:W-:Y:S02]  /*16fd0*/  FFMA.FTZ R226, R81, c[0x0][0x23c], -R3.reuse ;  /* 0x00008f0051e27a23 */ /* 0x100fe40000010803 */
[----:B------:R-:W-:Y:S02]  /*16fe0*/  IMAD.MOV.U32 R81, RZ, RZ, R22 ;  /* 0x000000ffff517224 */ /* 0x000fe400078e0016 */
[--C-:B------:R-:W-:Y:S01]  /*16ff0*/  FFMA.FTZ R4, R201, c[0x0][0x23c], -R3.reuse ;  /* 0x00008f00c9047a23 */ /* 0x100fe20000010803 */
[----:B------:R-:W2:Y:S01]  /*17000*/  LDL.LU R22, [R1+0x40] ;  /* 0x0000400001167983 */ /* 0x000ea20000300800 */
[--C-:B------:R-:W-:Y:S01]  /*17010*/  FFMA.FTZ R7, R204, c[0x0][0x23c], -R3.reuse ;  /* 0x00008f00cc077a23 */ /* 0x100fe20000010803 */
[----:B------:R-:W3:Y:S01]  /*17020*/  MUFU.EX2 R0, R0 ;  /* 0x0000000000007308 */ /* 0x000ee20000000800 */
[--C-:B------:R-:W-:Y:S01]  /*17030*/  FFMA.FTZ R9, R203, c[0x0][0x23c], -R3.reuse ;  /* 0x00008f00cb097a23 */ /* 0x100fe20000010803 */
[----:B------:R-:W4:Y:S01]  /*17040*/  LDL.LU R74, [R1+0x44] ;  /* 0x00004400014a7983 */ /* 0x000f220000300800 */
[--C-:B------:R-:W-:Y:S01]  /*17050*/  FFMA.FTZ R10, R202, c[0x0][0x23c], -R3.reuse ;  /* 0x00008f00ca0a7a23 */ /* 0x100fe20000010803 */
[----:B------:R-:W-:Y:S01]  /*17060*/  FMNMX.FTZ R2, R81, R5, !PT ;  /* 0x0000000551027209 */ /* 0x000fe20007810000 */
[--C-:B------:R-:W-:Y:S02]  /*17070*/  FFMA.FTZ R91, R20, c[0x0][0x23c], -R3.reuse ;  /* 0x00008f00145b7a23 */ /* 0x100fe40000010803 */
[--C-:B------:R-:W-:Y:S01]  /*17080*/  FFMA.FTZ R86, R21, c[0x0][0x23c], -R3.reuse ;  /* 0x00008f0015567a23 */ /* 0x100fe20000010803 */
[----:B------:R-:W-:Y:S01]  /*17090*/  FMNMX.FTZ R2, R71, R2, !PT ;  /* 0x0000000247027209 */ /* 0x000fe20007810000 */
[--C-:B------:R-:W-:Y:S01]  /*170a0*/  FFMA.FTZ R104, R32, c[0x0][0x23c], -R3.reuse ;  /* 0x00008f0020687a23 */ /* 0x100fe20000010803 */
[----:B------:R3:W2:Y:S01]  /*170b0*/  MUFU.EX2 R72, R4 ;  /* 0x0000000400487308 */ /* 0x0006a20000000800 */
        /* <DEDUP_REMOVED lines=10> */
[--C-:B-1----:R-:W-:Y:S01]  /*17160*/  FFMA.FTZ R219, R17, c[0x0][0x23c], -R3.reuse ;  /* 0x00008f0011db7a23 */ /* 0x102fe20000010803 */
[----:B------:R-:W-:Y:S01]  /*17170*/  MUFU.EX2 R91, R91 ;  /* 0x0000005b005b7308 */ /* 0x000fe20000000800 */
[--C-:B------:R-:W-:Y:S02]  /*17180*/  FFMA.FTZ R204, R16, c[0x0][0x23c], -R3.reuse ;  /* 0x00008f0010cc7a23 */ /* 0x100fe40000010803 */
[C---:B---3--:R-:W-:Y:S02]  /*17190*/  FMUL.FTZ R5, R0.reuse, R165 ;  /* 0x000000a500057220 */ /* 0x048fe40000410000 */
[C---:B------:R-:W-:Y:S02]  /*171a0*/  FMUL.FTZ R4, R0.reuse, R164 ;  /* 0x000000a400047220 */ /* 0x040fe40000410000 */
[C---:B------:R-:W-:Y:S02]  /*171b0*/  FMUL.FTZ R16, R0.reuse, R160 ;  /* 0x000000a000107220 */ /* 0x040fe40000410000 */
[C---:B------:R-:W-:Y:S01]  /*171c0*/  FMUL.FTZ R17, R0.reuse, R161 ;  /* 0x000000a100117220 */ /* 0x040fe20000410000 */
[----:B------:R-:W1:Y:S01]  /*171d0*/  MUFU.EX2 R93, R7 ;  /* 0x00000007005d7308 */ /* 0x000e620000000800 */
        /* <DEDUP_REMOVED lines=13> */
[----:B------:R-:W-:Y:S02]  /*172b0*/  FMUL.FTZ R65, R0, R137 ;  /* 0x0000008900417220 */ /* 0x000fe40000410000 */
[--C-:B------:R-:W-:Y:S02]  /*172c0*/  FFMA.FTZ R224, R84, c[0x0][0x23c], -R3.reuse ;  /* 0x00008f0054e07a23 */ /* 0x100fe40000010803 */
[----:B------:R-:W-:Y:S02]  /*172d0*/  FMUL.FTZ R84, R69, c[0x0][0x23c] ;  /* 0x00008f0045547a20 */ /* 0x000fe40000410000 */
[--C-:B------:R-:W-:Y:S01]  /*172e0*/  FFMA.FTZ R24, R80, c[0x0][0x23c], -R3.reuse ;  /* 0x00008f0050187a23 */ /* 0x100fe20000010803 */
[----:B------:R-:W-:Y:S01]  /*172f0*/  MUFU.EX2 R132, R132 ;  /* 0x0000008400847308 */ /* 0x000fe20000000800 */
[--C-:B------:R-:W-:Y:S01]  /*17300*/  FFMA.FTZ R231, R85, c[0x0][0x23c], -R3.reuse ;  /* 0x00008f0055e77a23 */ /* 0x100fe20000010803 */
[----:B------:R-:W-:Y:S01]  /*17310*/  FSEL R84, R84, RZ, P1 ;  /* 0x000000ff54547208 */ /* 0x000fe20000800000 */
[--C-:B------:R-:W-:Y:S02]  /*17320*/  FFMA.FTZ R223, R96, c[0x0][0x23c], -R3.reuse ;  /* 0x00008f0060df7a23 */ /* 0x100fe40000010803 */
        /* <DEDUP_REMOVED lines=8> */
[----:B------:R-:W-:Y:S02]  /*173b0*/  FFMA.FTZ R222, R129, c[0x0][0x23c], -R3 ;  /* 0x00008f0081de7a23 */ /* 0x000fe40000010803 */
[----:B------:R-:W-:Y:S02]  /*173c0*/  FFMA.FTZ R3, R205, c[0x0][0x23c], -R84 ;  /* 0x00008f00cd037a23 */ /* 0x000fe40000010854 */
[----:B------:R-:W-:Y:S02]  /*173d0*/  IMAD.MOV.U32 R85, RZ, RZ, R61 ;  /* 0x000000ffff557224 */ /* 0x000fe400078e003d */
[----:B------:R-:W-:Y:S01]  /*173e0*/  IMAD.MOV.U32 R101, RZ, RZ, R60 ;  /* 0x000000ffff657224 */ /* 0x000fe200078e003c */
[----:B------:R3:W-:Y:S01]  /*173f0*/  MUFU.EX2 R73, R3 ;  /* 0x0000000300497308 */ /* 0x0007e20000000800 */
[----:B------:R-:W-:Y:S02]  /*17400*/  IMAD.MOV.U32 R116, RZ, RZ, R45 ;  /* 0x000000ffff747224 */ /* 0x000fe400078e002d */
        /* <DEDUP_REMOVED lines=11> */
[----:B---3--:R-:W-:Y:S02]  /*174c0*/  FFMA.FTZ R3, R18, c[0x0][0x23c], -R88 ;  /* 0x00008f0012037a23 */ /* 0x008fe40000010858 */
        /* <DEDUP_REMOVED lines=14> */
[----:B------:R-:W-:Y:S01]  /*175b0*/  IMAD.MOV.U32 R152, RZ, RZ, R164 ;  /* 0x000000ffff987224 */ /* 0x000fe200078e00a4 */
[----:B------:R-:W-:Y:S01]  /*175c0*/  LDSM.16.MT88.4 R76, [R212+0x8000] ;  /* 0x00800000d44c783b */ /* 0x000fe20000004200 */
[----:B---3--:R-:W-:Y:S02]  /*175d0*/  FFMA.FTZ R3, R206, c[0x0][0x23c], -R84 ;  /* 0x00008f00ce037a23 */ /* 0x008fe40000010854 */
[----:B------:R-:W-:Y:S02]  /*175e0*/  IMAD.MOV.U32 R206, RZ, RZ, R116 ;  /* 0x000000ffffce7224 */ /* 0x000fe400078e0074 */
[----:B------:R-:W-:Y:S01]  /*175f0*/  IMAD.MOV.U32 R116, RZ, RZ, R26 ;  /* 0x000000ffff747224 */ /* 0x000fe200078e001a */
[----:B------:R3:W-:Y:S01]  /*17600*/  MUFU.EX2 R92, R3 ;  /* 0x00000003005c7308 */ /* 0x0007e20000000800 */
[----:B------:R-:W-:Y:S02]  /*17610*/  IMAD.MOV.U32 R164, RZ, RZ, R63 ;  /* 0x000000ffffa47224 */ /* 0x000fe400078e003f */
        /* <DEDUP_REMOVED lines=11> */
[----:B---3--:R-:W-:Y:S02]  /*176d0*/  FFMA.FTZ R3, R19, c[0x0][0x23c], -R88 ;  /* 0x00008f0013037a23 */ /* 0x008fe40000010858 */
[--C-:B------:R-:W-:Y:S02]  /*176e0*/  FFMA.FTZ R242, R242, c[0x0][0x23c], -R84.reuse ;  /* 0x00008f00f2f27a23 */ /* 0x100fe40000010854 */
[--C-:B------:R-:W-:Y:S01]  /*176f0*/  FFMA.FTZ R211, R211, c[0x0][0x23c], -R84.reuse ;  /* 0x00008f00d3d37a23 */ /* 0x100fe20000010854 */
[----:B------:R3:W-:Y:S01]  /*17700*/  MUFU.EX2 R113, R3 ;  /* 0x0000000300717308 */ /* 0x0007e20000000800 */
[----:B------:R-:W-:Y:S02]  /*17710*/  FFMA.FTZ R210, R210, c[0x0][0x23c], -R84 ;  /* 0x00008f00d2d27a23 */ /* 0x000fe40000010854 */
[----:B--2---:R-:W-:Y:S01]  /*17720*/  FFMA.FTZ R111, R0, R22, R72 ;  /* 0x00000016006f7223 */ /* 0x004fe20000010048 */
[----:B-1----:R-:W-:Y:S01]  /*17730*/  F2FP.PACK_AB R72, R93, R72 ;  /* 0x000000485d48723e */ /* 0x002fe200000000ff */
[----:B------:R-:W1:Y:S02]  /*17740*/  SHFL.BFLY PT, R0, R2, 0x2, 0x1f ;  /* 0x0c401f0002007f89 */ /* 0x000e6400000e0000 */
[----:B-1----:R-:W-:Y:S01]  /*17750*/  FMNMX.FTZ R2, R2, R0, !PT ;  /* 0x0000000002027209 */ /* 0x002fe20007810000 */
[--C-:B------:R-:W-:Y:S02]  /*17760*/  FFMA.FTZ R0, R207, c[0x0][0x23c], -R84.reuse ;  /* 0x00008f00cf007a23 */ /* 0x100fe40000010854 */
[----:B------:R-:W-:Y:S02]  /*17770*/  IMAD.MOV.U32 R207, RZ, RZ, R101 ;  /* 0x000000ffffcf7224 */ /* 0x000fe400078e0065 */
[----:B------:R1:W-:Y:S01]  /*17780*/  MUFU.EX2 R94, R0 ;  /* 0x00000000005e7308 */ /* 0x0003e20000000800 */
[----:B---3--:R-:W2:Y:S09]  /*17790*/  SHFL.BFLY PT, R3, R2, 0x1, 0x1f ;  /* 0x0c201f0002037f89 */ /* 0x008eb200000e0000 */
[----:B------:R-:W-:Y:S01]  /*177a0*/  MUFU.EX2 R101, R86 ;  /* 0x0000005600657308 */ /* 0x000fe20000000800 */
[----:B-1----:R-:W-:Y:S01]  /*177b0*/  FMUL.FTZ R0, R6, c[0x0][0x23c] ;  /* 0x00008f0006007a20 */ /* 0x002fe20000410000 */
[----:B--2---:R-:W-:Y:S01]  /*177c0*/  FMNMX.FTZ R3, R2, R3, !PT ;  /* 0x0000000302037209 */ /* 0x004fe20007810000 */
[----:B------:R-:W-:Y:S02]  /*177d0*/  FFMA.FTZ R6, R208, c[0x0][0x23c], -R84 ;  /* 0x00008f00d0067a23 */ /* 0x000fe40000010854 */
[----:B------:R-:W-:Y:S01]  /*177e0*/  FFMA.FTZ R2, R12, c[0x0][0x23c], -R88 ;  /* 0x00008f000c027a23 */ /* 0x000fe20000010858 */
[C---:B------:R-:W-:Y:S01]  /*177f0*/  FSETP.NEU.FTZ.AND P0, PT, R3.reuse, -INF , PT ;  /* 0xff8000000300780b */ /* 0x040fe20003f1d000 */
[----:B------:R-:W-:Y:S03]  /*17800*/  FMUL.FTZ R96, R3, c[0x0][0x23c] ;  /* 0x00008f0003607a20 */ /* 0x000fe60000410000 */
[----:B------:R-:W4:Y:S02]  /*17810*/  MUFU.EX2 R0, R0 ;  /* 0x0000000000007308 */ /* 0x000f240000000800 */
[----:B------:R-:W-:Y:S05]  /*17820*/  FSEL R96, R96, RZ, P0 ;  /* 0x000000ff60607208 */ /* 0x000fea0000000000 */
[----:B------:R-:W-:Y:S03]  /*17830*/  FFMA.FTZ R10, R15, c[0x0][0x23c], -R96 ;  /* 0x00008f000f0a7a23 */ /* 0x000fe60000010860 */
[----:B------:R1:W2:Y:S10]  /*17840*/  MUFU.EX2 R102, R6 ;  /* 0x0000000600667308 */ /* 0x0002b40000000800 */
[----:B------:R3:W-:Y:S01]  /*17850*/  MUFU.EX2 R128, R2 ;  /* 0x0000000200807308 */ /* 0x0007e20000000800 */
[----:B----4-:R-:W-:Y:S01]  /*17860*/  FFMA.FTZ R106, R0, R74, R73 ;  /* 0x0000004a006a7223 */ /* 0x010fe20000010049 */
[----:B------:R-:W-:Y:S01]  /*17870*/  F2FP.PACK_AB R73, R92, R73 ;  /* 0x000000495c49723e */ /* 0x000fe200000000ff */
[C---:B------:R-:W-:Y:S01]  /*17880*/  FMUL.FTZ R39, R0.reuse, R151 ;  /* 0x0000009700277220 */ /* 0x040fe20000410000 */
[----:B------:R-:W4:Y:S01]  /*17890*/  LDL.LU R74, [R1+0x48] ;  /* 0x00004800014a7983 */ /* 0x000f220000300800 */
[C---:B------:R-:W-:Y:S02]  /*178a0*/  FMUL.FTZ R7, R0.reuse, R167 ;  /* 0x000000a700077220 */ /* 0x040fe40000410000 */
[C---:B------:R-:W-:Y:S01]  /*178b0*/  FMUL.FTZ R18, R0.reuse, R162 ;  /* 0x000000a200127220 */ /* 0x040fe20000410000 */
[----:B------:R-:W4:Y:S01]  /*178c0*/  LDL.LU R151, [R1+0x18] ;  /* 0x0000180001977983 */ /* 0x000f220000300800 */
[----:B------:R-:W-:Y:S02]  /*178d0*/  FMUL.FTZ R19, R0, R163 ;  /* 0x000000a300137220 */ /* 0x000fe40000410000 */
[----:B-1----:R-:W-:Y:S01]  /*178e0*/  FFMA.FTZ R6, R13, c[0x0][0x23c], -R88 ;  /* 0x00008f000d067a23 */ /* 0x002fe20000010858 */
[----:B--2---:R-:W-:Y:S01]  /*178f0*/  F2FP.PACK_AB R75, R102, R94 ;  /* 0x0000005e664b723e */ /* 0x004fe200000000ff */
[C---:B------:R-:W-:Y:S02]  /*17900*/  FMUL.FTZ R22, R0.reuse, R158 ;  /* 0x0000009e00167220 */ /* 0x040fe40000410000 */
[C---:B------:R-:W-:Y:S01]  /*17910*/  FMUL.FTZ R23, R0.reuse, R159 ;  /* 0x0000009f00177220 */ /* 0x040fe20000410000 */
[----:B------:R1:W2:Y:S01]  /*17920*/  MUFU.EX2 R136, R6 ;  /* 0x0000000600887308 */ /* 0x0002a20000000800 */
[C---:B------:R-:W-:Y:S02]  /*17930*/  FMUL.FTZ R34, R0.reuse, R154 ;  /* 0x0000009a00227220 */ /* 0x040fe40000410000 */
[C---:B------:R-:W-:Y:S02]  /*17940*/  FMUL.FTZ R35, R0.reuse, R155 ;  /* 0x0000009b00237220 */ /* 0x040fe40000410000 */
[C---:B------:R-:W-:Y:S01]  /*17950*/  FMUL.FTZ R38, R0.reuse, R150 ;  /* 0x0000009600267220 */ /* 0x040fe20000410000 */
[----:B---3--:R-:W-:Y:S01]  /*17960*/  FSEL R2, R3, RZ, P0 ;  /* 0x000000ff03027208 */ /* 0x008fe20000000000 */
[C---:B------:R-:W-:Y:S01]  /*17970*/  FMUL.FTZ R50, R0.reuse, R146 ;  /* 0x0000009200327220 */ /* 0x040fe20000410000 */
[----:B------:R-:W-:Y:S01]  /*17980*/  PLOP3.LUT P0, PT, PT, PT, UP0, 0x80, 0x0 ;  /* 0x000000000000781c */ /* 0x000fe20003f0f008 */
[C---:B------:R-:W-:Y:S02]  /*17990*/  FMUL.FTZ R51, R0.reuse, R147 ;  /* 0x0000009300337220 */ /* 0x040fe40000410000 */
[C---:B------:R-:W-:Y:S02]  /*179a0*/  FMUL.FTZ R54, R0.reuse, R142 ;  /* 0x0000008e00367220 */ /* 0x040fe40000410000 */
[C---:B------:R-:W-:Y:S02]  /*179b0*/  FMUL.FTZ R55, R0.reuse, R143 ;  /* 0x0000008f00377220 */ /* 0x040fe40000410000 */
[C---:B------:R-:W-:Y:S02]  /*179c0*/  FMUL.FTZ R66, R0.reuse, R138 ;  /* 0x0000008a00427220 */ /* 0x040fe40000410000 */
[----:B------:R-:W-:Y:S02]  /*179d0*/  FMUL.FTZ R67, R0, R139 ;  /* 0x0000008b00437220 */ /* 0x000fe40000410000 */
[----:B------:R-:W-:Y:S02]  /*179e0*/  FADD.FTZ R2, -R2, R134 ;  /* 0x0000008602027221 */ /* 0x000fe40000010100 */
[----:B------:R-:W-:Y:S02]  /*179f0*/  IMAD.MOV.U32 R163, RZ, RZ, R83 ;  /* 0x000000ffffa37224 */ /* 0x000fe400078e0053 */
[----:B------:R-:W-:Y:S02]  /*17a00*/  FMUL.FTZ R2, R2, c[0x0][0x23c] ;  /* 0x00008f0002027a20 */ /* 0x000fe40000410000 */
[----:B-1----:R-:W-:Y:S02]  /*17a10*/  FMUL.FTZ R6, R0, R166 ;  /* 0x000000a600067220 */ /* 0x002fe40000410000 */
[----:B------:R-:W-:Y:S02]  /*17a20*/  FMUL.FTZ R0, R8, c[0x0][0x23c] ;  /* 0x00008f0008007a20 */ /* 0x000fe40000410000 */
[----:B------:R-:W-:Y:S01]  /*17a30*/  FFMA.FTZ R8, R82, c[0x0][0x23c], -R96 ;  /* 0x00008f0052087a23 */ /* 0x000fe20000010860 */
[----:B------:R-:W1:Y:S01]  /*17a40*/  MUFU.EX2 R2, R2 ;  /* 0x0000000200027308 */ /* 0x000e620000000800 */
[----:B------:R-:W-:Y:S01]  /*17a50*/  IMAD.MOV.U32 R166, RZ, RZ, R43 ;  /* 0x000000ffffa67224 */ /* 0x000fe200078e002b */
[----:B--2---:R-:W-:Y:S01]  /*17a60*/  F2FP.PACK_AB R82, R136, R128 ;  /* 0x000000808852723e */ /* 0x004fe200000000ff */
[----:B------:R-:W-:Y:S02]  /*17a70*/  IMAD.MOV.U32 R167, RZ, RZ, R42 ;  /* 0x000000ffffa77224 */ /* 0x000fe400078e002a */
[----:B------:R-:W-:Y:S02]  /*17a80*/  IMAD.MOV.U32 R162, RZ, RZ, R27 ;  /* 0x000000ffffa27224 */ /* 0x000fe400078e001b */
[----:B------:R-:W-:Y:S02]  /*17a90*/  IMAD.MOV.U32 R139, RZ, RZ, R120 ;  /* 0x000000ffff8b7224 */ /* 0x000fe400078e0078 */
[----:B------:R-:W-:Y:S01]  /*17aa0*/  FFMA.FTZ R120, R249, c[0x0][0x23c], -R84 ;  /* 0x00008f00f9787a23 */ /* 0x000fe20000010854 */
[----:B------:R2:W-:Y:S10]  /*17ab0*/  MUFU.EX2 R208, R8 ;  /* 0x0000000800d07308 */ /* 0x0005f40000000800 */
[----:B------:R-:W3:Y:S01]  /*17ac0*/  MUFU.EX2 R0, R0 ;  /* 0x0000000000007308 */ /* 0x000ee20000000800 */
[C---:B-1----:R-:W-:Y:S02]  /*17ad0*/  FMUL.FTZ R15, R2.reuse, R199 ;  /* 0x000000c7020f7220 */ /* 0x042fe40000410000 */
[C---:B------:R-:W-:Y:S02]  /*17ae0*/  FMUL.FTZ R26, R2.reuse, R186 ;  /* 0x000000ba021a7220 */ /* 0x040fe40000410000 */
[C---:B------:R-:W-:Y:S02]  /*17af0*/  FMUL.FTZ R27, R2.reuse, R187 ;  /* 0x000000bb021b7220 */ /* 0x040fe40000410000 */
[C---:B------:R-:W-:Y:S02]  /*17b00*/  FMUL.FTZ R30, R2.reuse, R190 ;  /* 0x000000be021e7220 */ /* 0x040fe40000410000 */
[C---:B------:R-:W-:Y:S02]  /*17b10*/  FMUL.FTZ R31, R2.reuse, R191 ;  /* 0x000000bf021f7220 */ /* 0x040fe40000410000 */
[--C-:B--2---:R-:W-:Y:S02]  /*17b20*/  FFMA.FTZ R8, R11, c[0x0][0x23c], -R96.reuse ;  /* 0x00008f000b087a23 */ /* 0x104fe40000010860 */
[C---:B------:R-:W-:Y:S02]  /*17b30*/  FMUL.FTZ R11, R2.reuse, R195 ;  /* 0x000000c3020b7220 */ /* 0x040fe40000410000 */
[C---:B------:R-:W-:Y:S01]  /*17b40*/  FMUL.FTZ R42, R2.reuse, R178 ;  /* 0x000000b2022a7220 */ /* 0x040fe20000410000 */
[----:B------:R1:W2:Y:S01]  /*17b50*/  MUFU.EX2 R137, R8 ;  /* 0x0000000800897308 */ /* 0x0002a20000000800 */
[C---:B------:R-:W-:Y:S02]  /*17b60*/  FMUL.FTZ R43, R2.reuse, R179 ;  /* 0x000000b3022b7220 */ /* 0x040fe40000410000 */
[----:B------:R-:W-:Y:S02]  /*17b70*/  FMUL.FTZ R47, R2, R183 ;  /* 0x000000b7022f7220 */ /* 0x000fe40000410000 */
[C---:B---3--:R-:W-:Y:S02]  /*17b80*/  FMUL.FTZ R9, R0.reuse, R193 ;  /* 0x000000c100097220 */ /* 0x048fe40000410000 */
[C---:B------:R-:W-:Y:S02]  /*17b90*/  FMUL.FTZ R12, R0.reuse, R196 ;  /* 0x000000c4000c7220 */ /* 0x040fe40000410000 */
[C---:B------:R-:W-:Y:S02]  /*17ba0*/  FMUL.FTZ R13, R0.reuse, R197 ;  /* 0x000000c5000d7220 */ /* 0x040fe40000410000 */
[C---:B------:R-:W-:Y:S02]  /*17bb0*/  FMUL.FTZ R24, R0.reuse, R184 ;  /* 0x000000b800187220 */ /* 0x040fe40000410000 */
[C---:B------:R-:W-:Y:S02]  /*17bc0*/  FMUL.FTZ R25, R0.reuse, R185 ;  /* 0x000000b900197220 */ /* 0x040fe40000410000 */
[C---:B------:R-:W-:Y:S02]  /*17bd0*/  FMUL.FTZ R28, R0.reuse, R188 ;  /* 0x000000bc001c7220 */ /* 0x040fe40000410000 */
[C---:B------:R-:W-:Y:S01]  /*17be0*/  FMUL.FTZ R29, R0.reuse, R189 ;  /* 0x000000bd001d7220 */ /* 0x040fe20000410000 */
[----:B------:R3:W-:Y:S01]  /*17bf0*/  MUFU.EX2 R188, R10 ;  /* 0x0000000a00bc7308 */ /* 0x0007e20000000800 */
[C---:B------:R-:W-:Y:S02]  /*17c00*/  FMUL.FTZ R40, R0.reuse, R176 ;  /* 0x000000b000287220 */ /* 0x040fe40000410000 */
[C---:B------:R-:W-:Y:S02]  /*17c10*/  FMUL.FTZ R41, R0.reuse, R177 ;  /* 0x000000b100297220 */ /* 0x040fe40000410000 */
[----:B------:R-:W-:Y:S02]  /*17c20*/  FMUL.FTZ R44, R0, R180 ;  /* 0x000000b4002c7220 */ /* 0x000fe40000410000 */
[----:B-1----:R-:W-:Y:S02]  /*17c30*/  FFMA.FTZ R8, R14, c[0x0][0x23c], -R96 ;  /* 0x00008f000e087a23 */ /* 0x002fe40000010860 */
[C---:B------:R-:W-:Y:S02]  /*17c40*/  FMUL.FTZ R45, R0.reuse, R181 ;  /* 0x000000b5002d7220 */ /* 0x040fe40000410000 */
[C---:B------:R-:W-:Y:S01]  /*17c50*/  FMUL.FTZ R56, R0.reuse, R168 ;  /* 0x000000a800387220 */ /* 0x040fe20000410000 */
[----:B------:R-:W1:Y:S01]  /*17c60*/  MUFU.EX2 R134, R8 ;  /* 0x0000000800867308 */ /* 0x000e620000000800 */
[C---:B------:R-:W-:Y:S02]  /*17c70*/  FMUL.FTZ R57, R0.reuse, R169 ;  /* 0x000000a900397220 */ /* 0x040fe40000410000 */
[C---:B------:R-:W-:Y:S02]  /*17c80*/  FMUL.FTZ R60, R0.reuse, R172 ;  /* 0x000000ac003c7220 */ /* 0x040fe40000410000 */
[----:B------:R-:W-:Y:S02]  /*17c90*/  FMUL.FTZ R61, R0, R173 ;  /* 0x000000ad003d7220 */ /* 0x000fe40000410000 */
[C---:B------:R-:W-:Y:S02]  /*17ca0*/  FMUL.FTZ R14, R2.reuse, R198 ;  /* 0x000000c6020e7220 */ /* 0x040fe40000410000 */
[C---:B------:R-:W-:Y:S02]  /*17cb0*/  FMUL.FTZ R59, R2.reuse, R171 ;  /* 0x000000ab023b7220 */ /* 0x040fe40000410000 */
[C---:B------:R-:W-:Y:S02]  /*17cc0*/  FMUL.FTZ R62, R2.reuse, R174 ;  /* 0x000000ae023e7220 */ /* 0x040fe40000410000 */
[----:B---3--:R-:W-:Y:S02]  /*17cd0*/  FMUL.FTZ R10, R2, R194 ;  /* 0x000000c2020a7220 */ /* 0x008fe40000410000 */
[----:B--2---:R-:W-:Y:S02]  /*17ce0*/  IMAD.MOV.U32 R194, RZ, RZ, R137 ;  /* 0x000000ffffc27224 */ /* 0x004fe400078e0089 */
[----:B------:R-:W-:Y:S02]  /*17cf0*/  IMAD.MOV.U32 R137, RZ, RZ, R107 ;  /* 0x000000ffff897224 */ /* 0x000fe400078e006b */
[----:B------:R-:W-:Y:S01]  /*17d00*/  IMAD.MOV.U32 R107, RZ, RZ, R46 ;  /* 0x000000ffff6b7224 */ /* 0x000fe200078e002e */
[----:B------:R-:W-:Y:S01]  /*17d10*/  F2FP.PACK_AB R81, R194, R208 ;  /* 0x000000d0c251723e */ /* 0x000fe200000000ff */
[C---:B------:R-:W-:Y:S02]  /*17d20*/  FMUL.FTZ R46, R2.reuse, R182 ;  /* 0x000000b6022e7220 */ /* 0x040fe40000410000 */
[----:B------:R-:W-:Y:S02]  /*17d30*/  FMUL.FTZ R63, R2, R175 ;  /* 0x000000af023f7220 */ /* 0x000fe40000410000 */
[----:B-1----:R-:W-:Y:S02]  /*17d40*/  IMAD.MOV.U32 R195, RZ, RZ, R134 ;  /* 0x000000ffffc37224 */ /* 0x002fe400078e0086 */
[----:B------:R-:W-:Y:S02]  /*17d50*/  IMAD.MOV.U32 R134, RZ, RZ, R85 ;  /* 0x000000ffff867224 */ /* 0x000fe400078e0055 */
[----:B------:R-:W-:Y:S01]  /*17d60*/  FMUL.FTZ R8, R0, R192 ;  /* 0x000000c000087220 */ /* 0x000fe20000410000 */
[----:B------:R-:W-:Y:S01]  /*17d70*/  F2FP.PACK_AB R83, R188, R195 ;  /* 0x000000c3bc53723e */ /* 0x000fe200000000ff */
[----:B------:R-:W-:Y:S02]  /*17d80*/  IMAD.MOV.U32 R85, RZ, RZ, R58 ;  /* 0x000000ffff557224 */ /* 0x000fe400078e003a */
[----:B------:R-:W-:Y:S02]  /*17d90*/  FMUL.FTZ R58, R2, R170 ;  /* 0x000000aa023a7220 */ /* 0x000fe40000410000 */
[----:B------:R-:W-:Y:S02]  /*17da0*/  IMAD.MOV.U32 R172, RZ, RZ, R157 ;  /* 0x000000ffffac7224 */ /* 0x000fe400078e009d */
[----:B------:R-:W-:Y:S02]  /*17db0*/  MUFU.EX2 R157, R202 ;  /* 0x000000ca009d7308 */ /* 0x000fe40000000800 */
[----:B------:R-:W-:Y:S02]  /*17dc0*/  IMAD.MOV.U32 R198, RZ, RZ, R172 ;  /* 0x000000ffffc67224 */ /* 0x000fe400078e00ac */
[----:B----4-:R-:W-:Y:S01]  /*17dd0*/  FFMA.FTZ R100, R0, R74, R80 ;  /* 0x0000004a00647223 */ /* 0x010fe20000010050 */
[----:B------:R-:W-:Y:S01]  /*17de0*/  F2FP.PACK_AB R74, R99, R95 ;  /* 0x0000005f634a723e */ /* 0x000fe200000000ff */
[----:B------:R-:W-:Y:S01]  /*17df0*/  FFMA.FTZ R0, R163, c[0x0][0x23c], -R84 ;  /* 0x00008f00a3007a23 */ /* 0x000fe20000010854 */
[----:B------:R-:W-:Y:S01]  /*17e00*/  F2FP.PACK_AB R80, R113, R80 ;  /* 0x000000507150723e */ /* 0x000fe200000000ff */
[----:B------:R-:W-:Y:S02]  /*17e10*/  IMAD.MOV.U32 R163, RZ, RZ, R162 ;  /* 0x000000ffffa37224 */ /* 0x000fe400078e00a2 */
[----:B------:R-:W-:Y:S02]  /*17e20*/  IMAD.MOV.U32 R162, RZ, RZ, R167 ;  /* 0x000000ffffa27224 */ /* 0x000fe400078e00a7 */
[----:B------:R-:W-:Y:S01]  /*17e30*/  IMAD.MOV.U32 R167, RZ, RZ, R166 ;  /* 0x000000ffffa77224 */ /* 0x000fe200078e00a6 */
[-C--:B------:R-:W-:Y:S01]  /*17e40*/  HMMA.16816.F32 R4, R72, R76.reuse, R4 ;  /* 0x0000004c4804723c */ /* 0x080fe20000001804 */
[----:B------:R-:W-:Y:S02]  /*17e50*/  IMAD.MOV.U32 R166, RZ, RZ, R134 ;  /* 0x000000ffffa67224 */ /* 0x000fe400078e0086 */
[----:B------:R-:W-:Y:S02]  /*17e60*/  IMAD.MOV.U32 R134, RZ, RZ, R207 ;  /* 0x000000ffff867224 */ /* 0x000fe400078e00cf */
[----:B------:R-:W-:Y:S02]  /*17e70*/  IMAD.MOV.U32 R207, RZ, RZ, R206 ;  /* 0x000000ffffcf7224 */ /* 0x000fe400078e00ce */
[----:B------:R-:W-:Y:S01]  /*17e80*/  IMAD.MOV.U32 R206, RZ, RZ, R141 ;  /* 0x000000ffffce7224 */ /* 0x000fe200078e008d */
[C---:B------:R-:W-:Y:S01]  /*17e90*/  HMMA.16816.F32 R8, R80.reuse, R76, R8 ;  /* 0x0000004c5008723c */ /* 0x040fe20000001808 */
[----:B------:R-:W-:Y:S02]  /*17ea0*/  IMAD.MOV.U32 R141, RZ, RZ, R90 ;  /* 0x000000ffff8d7224 */ /* 0x000fe400078e005a */
[----:B------:R1:W-:Y:S01]  /*17eb0*/  MUFU.EX2 R90, R0 ;  /* 0x00000000005a7308 */ /* 0x0003e20000000800 */
[----:B------:R-:W-:Y:S02]  /*17ec0*/  IMAD.MOV.U32 R158, RZ, RZ, R162 ;  /* 0x000000ffff9e7224 */ /* 0x000fe400078e00a2 */
[----:B------:R-:W-:Y:S02]  /*17ed0*/  IMAD.MOV.U32 R162, RZ, RZ, R134 ;  /* 0x000000ffffa27224 */ /* 0x000fe400078e0086 */
[----:B------:R-:W-:Y:S01]  /*17ee0*/  IMAD.MOV.U32 R134, RZ, RZ, R103 ;  /* 0x000000ffff867224 */ /* 0x000fe200078e0067 */
[-C--:B------:R-:W-:Y:S08]  /*17ef0*/  HMMA.16816.F32 R12, R80, R78.reuse, R12 ;  /* 0x0000004e500c723c */ /* 0x080ff0000000180c */
[C---:B------:R-:W-:Y:S01]  /*17f00*/  HMMA.16816.F32 R16, R72.reuse, R78, R16 ;  /* 0x0000004e4810723c */ /* 0x040fe20000001810 */
[----:B------:R-:W2:Y:S03]  /*17f10*/  LDSM.16.MT88.4 R76, [R215+0x8000] ;  /* 0x00800000d74c783b */ /* 0x000ea60000004200 */
[----:B-1----:R-:W-:Y:S02]  /*17f20*/  FFMA.FTZ R0, R163, c[0x0][0x23c], -R84 ;  /* 0x00008f00a3007a23 */ /* 0x002fe40000010854 */
[----:B------:R-:W-:Y:S02]  /*17f30*/  IMAD.MOV.U32 R163, RZ, RZ, R167 ;  /* 0x000000ffffa37224 */ /* 0x000fe400078e00a7 */
[----:B------:R-:W-:Y:S01]  /*17f40*/  IMAD.MOV.U32 R167, RZ, RZ, R207 ;  /* 0x000000ffffa77224 */ /* 0x000fe200078e00cf */
[----:B------:R1:W3:Y:S03]  /*17f50*/  MUFU.EX2 R103, R0 ;  /* 0x0000000000677308 */ /* 0x0002e60000000800 */
[----:B------:R-:W-:Y:S02]  /*17f60*/  IMAD.MOV.U32 R207, RZ, RZ, R206 ;  /* 0x000000ffffcf7224 */ /* 0x000fe400078e00ce */
[----:B------:R-:W-:Y:S05]  /*17f70*/  IMAD.MOV.U32 R206, RZ, RZ, R116 ;  /* 0x000000ffffce7224 */ /* 0x000fea00078e0074 */
[----:B------:R4:W3:Y:S01]  /*17f80*/  MUFU.EX2 R116, R87 ;  /* 0x0000005700747308 */ /* 0x0008e20000000800 */
[----:B-1----:R-:W-:Y:S01]  /*17f90*/  FFMA.FTZ R0, R158, c[0x0][0x23c], -R84 ;  /* 0x00008f009e007a23 */ /* 0x002fe20000010854 */
[-C--:B--2---:R-:W-:Y:S01]  /*17fa0*/  HMMA.16816.F32 R20, R72, R76.reuse, R20 ;  /* 0x0000004c4814723c */ /* 0x084fe20000001814 */
[----:B------:R-:W-:Y:S02]  /*17fb0*/  IMAD.MOV.U32 R158, RZ, RZ, R163 ;  /* 0x000000ffff9e7224 */ /* 0x000fe400078e00a3 */
[----:B------:R-:W-:Y:S02]  /*17fc0*/  IMAD.MOV.U32 R163, RZ, RZ, R162 ;  /* 0x000000ffffa37224 */ /* 0x000fe400078e00a2 */
[----:B------:R-:W-:Y:S02]  /*17fd0*/  IMAD.MOV.U32 R162, RZ, RZ, R167 ;  /* 0x000000ffffa27224 */ /* 0x000fe400078e00a7 */
[----:B------:R-:W-:Y:S01]  /*17fe0*/  IMAD.MOV.U32 R167, RZ, RZ, R134 ;  /* 0x000000ffffa77224 */ /* 0x000fe200078e0086 */
[C---:B------:R-:W-:Y:S01]  /*17ff0*/  HMMA.16816.F32 R24, R80.reuse, R76, R24 ;  /* 0x0000004c5018723c */ /* 0x040fe20000001818 */
[----:B----4-:R-:W-:Y:S02]  /*18000*/  FFMA.FTZ R87, R151, c[0x0][0x23c], -R84 ;  /* 0x00008f0097577a23 */ /* 0x010fe40000010854 */
[----:B------:R-:W2:Y:S01]  /*18010*/  LDL.LU R151, [R1+0x14] ;  /* 0x0000140001977983 */ /* 0x000ea20000300800 */
[----:B------:R-:W-:Y:S02]  /*18020*/  IMAD.MOV.U32 R134, RZ, RZ, R148 ;  /* 0x000000ffff867224 */ /* 0x000fe400078e0094 */
[----:B------:R-:W-:Y:S02]  /*18030*/  IMAD.MOV.U32 R148, RZ, RZ, R129 ;  /* 0x000000ffff947224 */ /* 0x000fe400078e0081 */
[----:B------:R-:W-:Y:S01]  /*18040*/  IMAD.MOV.U32 R129, RZ, RZ, R112 ;  /* 0x000000ffff817224 */ /* 0x000fe200078e0070 */
[-C--:B------:R-:W-:Y:S01]  /*18050*/  HMMA.16816.F32 R28, R80, R78.reuse, R28 ;  /* 0x0000004e501c723c */ /* 0x080fe2000000181c */
[----:B------:R1:W-:Y:S02]  /*18060*/  MUFU.EX2 R112, R0 ;  /* 0x0000000000707308 */ /* 0x0003e40000000800 */
[----:B------:R-:W-:Y:S02]  /*18070*/  IMAD.MOV.U32 R150, RZ, RZ, R129 ;  /* 0x000000ffff967224 */ /* 0x000fe400078e0081 */
[----:B------:R-:W-:Y:S03]  /*18080*/  IMAD.MOV.U32 R159, RZ, RZ, R134 ;  /* 0x000000ffff9f7224 */ /* 0x000fe600078e0086 */
[C---:B------:R-:W-:Y:S01]  /*18090*/  HMMA.16816.F32 R32, R72.reuse, R78, R32 ;  /* 0x0000004e4820723c */ /* 0x040fe20000001820 */
[----:B------:R-:W4:Y:S03]  /*180a0*/  LDSM.16.MT88.4 R76, [R213+0x8000] ;  /* 0x00800000d54c783b */ /* 0x000f260000004200 */
[----:B-1----:R-:W-:Y:S02]  /*180b0*/  FFMA.FTZ R0, R158, c[0x0][0x23c], -R84 ;  /* 0x00008f009e007a23 */ /* 0x002fe40000010854 */
[----:B------:R-:W-:Y:S02]  /*180c0*/  IMAD.MOV.U32 R158, RZ, RZ, R162 ;  /* 0x000000ffff9e7224 */ /* 0x000fe400078e00a2 */
[----:B------:R-:W-:Y:S04]  /*180d0*/  IMAD.MOV.U32 R162, RZ, RZ, R167 ;  /* 0x000000ffffa27224 */ /* 0x000fe800078e00a7 */
[----:B------:R-:W-:Y:S02]  /*180e0*/  IMAD.MOV.U32 R167, RZ, RZ, R148 ;  /* 0x000000ffffa77224 */ /* 0x000fe400078e0094 */
[----:B------:R-:W-:Y:S02]  /*180f0*/  IMAD.MOV.U32 R148, RZ, RZ, R114 ;  /* 0x000000ffff947224 */ /* 0x000fe400078e0072 */
[----:B------:R1:W1:Y:S01]  /*18100*/  MUFU.EX2 R114, R0 ;  /* 0x0000000000727308 */ /* 0x0002620000000800 */
[-C--:B----4-:R-:W-:Y:S08]  /*18110*/  HMMA.16816.F32 R36, R72, R76.reuse, R36 ;  /* 0x0000004c4824723c */ /* 0x090ff00000001824 */
[C---:B------:R-:W-:Y:S01]  /*18120*/  HMMA.16816.F32 R40, R80.reuse, R76, R40 ;  /* 0x0000004c5028723c */ /* 0x040fe20000001828 */
[----:B-1----:R-:W-:Y:S03]  /*18130*/  FFMA.FTZ R0, R119, c[0x0][0x23c], -R88 ;  /* 0x00008f0077007a23 */ /* 0x002fe60000010858 */
[----:B------:R-:W-:Y:S04]  /*18140*/  FFMA.FTZ R119, R248, c[0x0][0x23c], -R84 ;  /* 0x00008f00f8777a23 */ /* 0x000fe80000010854 */
[-C--:B------:R-:W-:Y:S01]  /*18150*/  HMMA.16816.F32 R44, R80, R78.reuse, R44 ;  /* 0x0000004e502c723c */ /* 0x080fe2000000182c */
[----:B------:R1:W-:Y:S07]  /*18160*/  MUFU.EX2 R129, R0 ;  /* 0x0000000000817308 */ /* 0x0003ee0000000800 */
[C---:B------:R-:W-:Y:S01]  /*18170*/  HMMA.16816.F32 R48, R72.reuse, R78, R48 ;  /* 0x0000004e4830723c */ /* 0x040fe20000001830 */
[----:B------:R-:W4:Y:S03]  /*18180*/  LDSM.16.MT88.4 R76, [R214+0x8000] ;  /* 0x00800000d64c783b */ /* 0x000f260000004200 */
[--C-:B-1----:R-:W-:Y:S02]  /*18190*/  FFMA.FTZ R0, R118, c[0x0][0x23c], -R88.reuse ;  /* 0x00008f0076007a23 */ /* 0x102fe40000010858 */
[----:B------:R-:W-:Y:S10]  /*181a0*/  MUFU.EX2 R118, R127 ;  /* 0x0000007f00767308 */ /* 0x000ff40000000800 */
[----:B------:R1:W-:Y:S01]  /*181b0*/  MUFU.EX2 R134, R0 ;  /* 0x0000000000867308 */ /* 0x0003e20000000800 */
[-C--:B----4-:R-:W-:Y:S08]  /*181c0*/  HMMA.16816.F32 R52, R72, R76.reuse, R52 ;  /* 0x0000004c4834723c */ /* 0x090ff00000001834 */
[C---:B------:R-:W-:Y:S01]  /*181d0*/  HMMA.16816.F32 R56, R80.reuse, R76, R56 ;  /* 0x0000004c5038723c */ /* 0x040fe20000001838 */
[----:B-1----:R-:W-:Y:S02]  /*181e0*/  FFMA.FTZ R0, R115, c[0x0][0x23c], -R88 ;  /* 0x00008f0073007a23 */ /* 0x002fe40000010858 */
[----:B------:R-:W-:Y:S05]  /*181f0*/  MUFU.EX2 R115, R123 ;  /* 0x0000007b00737308 */ /* 0x000fea0000000800 */
[-C--:B------:R-:W-:Y:S07]  /*18200*/  HMMA.16816.F32 R60, R80, R78.reuse, R60 ;  /* 0x0000004e503c723c */ /* 0x080fee000000183c */
[--C-:B------:R-:W-:Y:S01]  /*18210*/  FFMA.FTZ R80, R130, c[0x0][0x23c], -R96.reuse ;  /* 0x00008f0082507a23 */ /* 0x100fe20000010860 */
[----:B------:R1:W-:Y:S01]  /*18220*/  MUFU.EX2 R154, R0 ;  /* 0x00000000009a7308 */ /* 0x0003e20000000800 */
[----:B------:R-:W-:Y:S01]  /*18230*/  HMMA.16816.F32 R64, R72, R78, R64 ;  /* 0x0000004e4840723c */ /* 0x000fe20000001840 */
[----:B------:R-:W4:Y:S06]  /*18240*/  LDSM.16.MT88.4 R76, [R212+0x8800] ;  /* 0x00880000d44c783b */ /* 0x000f2c0000004200 */
[----:B------:R-:W-:Y:S01]  /*18250*/  FFMA.FTZ R72, R209, c[0x0][0x23c], -R96 ;  /* 0x00008f00d1487a23 */ /* 0x000fe20000010860 */
[----:B---3--:R-:W-:Y:S01]  /*18260*/  F2FP.PACK_AB R73, R103, R90 ;  /* 0x0000005a6749723e */ /* 0x008fe200000000ff */
[----:B------:R3:W-:Y:S03]  /*18270*/  MUFU.EX2 R185, R80 ;  /* 0x0000005000b97308 */ /* 0x0007e60000000800 */
[----:B------:R-:W-:Y:S02]  /*18280*/  F2FP.PACK_AB R74, R116, R104 ;  /* 0x00000068744a723e */ /* 0x000fe400000000ff */
[----:B------:R-:W-:Y:S05]  /*18290*/  F2FP.PACK_AB R75, R114, R112 ;  /* 0x00000070724b723e */ /* 0x000fea00000000ff */
[----:B------:R4:W-:Y:S01]  /*182a0*/  MUFU.EX2 R184, R72 ;  /* 0x0000004800b87308 */ /* 0x0009e20000000800 */
[----:B-1----:R-:W-:Y:S09]  /*182b0*/  FFMA.FTZ R0, R98, c[0x0][0x23c], -R88 ;  /* 0x00008f0062007a23 */ /* 0x002ff20000010858 */
[----:B------:R1:W1:Y:S01]  /*182c0*/  MUFU.EX2 R155, R0 ;  /* 0x00000000009b7308 */ /* 0x0002620000000800 */
[----:B---3--:R-:W-:Y:S09]  /*182d0*/  FADD.FTZ R80, R93, R111 ;  /* 0x0000006f5d507221 */ /* 0x008ff20000010000 */
[----:B------:R-:W-:Y:S01]  /*182e0*/  MUFU.EX2 R111, R89 ;  /* 0x00000059006f7308 */ /* 0x000fe20000000800 */
[----:B----4-:R-:W-:Y:S07]  /*182f0*/  F2FP.PACK_AB R72, R101, R91 ;  /* 0x0000005b6548723e */ /* 0x010fee00000000ff */
[-C--:B------:R-:W-:Y:S01]  /*18300*/  HMMA.16816.F32 R4, R72, R76.reuse, R4 ;  /* 0x0000004c4804723c */ /* 0x080fe20000001804 */
[--C-:B-1----:R-:W-:Y:S01]  /*18310*/  FFMA.FTZ R0, R131, c[0x0][0x23c], -R96.reuse ;  /* 0x00008f0083007a23 */ /* 0x102fe20000010860 */
[----:B------:R-:W-:Y:S03]  /*18320*/  F2FP.PACK_AB R82, R155, R154 ;  /* 0x0000009a9b52723e */ /* 0x000fe600000000ff */
[----:B------:R1:W3:Y:S02]  /*18330*/  MUFU.EX2 R186, R0 ;  /* 0x0000000000ba7308 */ /* 0x0002e40000000800 */
[----:B-1----:R-:W-:Y:S01]  /*18340*/  FFMA.FTZ R0, R200, c[0x0][0x23c], -R96 ;  /* 0x00008f00c8007a23 */ /* 0x002fe20000010860 */
[----:B---3--:R-:W-:Y:S01]  /*18350*/  F2FP.PACK_AB R81, R185, R186 ;  /* 0x000000bab951723e */ /* 0x008fe200000000ff */
[----:B--2---:R-:W-:Y:S03]  /*18360*/  FFMA.FTZ R86, R151, c[0x0][0x23c], -R84 ;  /* 0x00008f0097567a23 */ /* 0x004fe60000010854 */
[----:B------:R-:W-:Y:S02]  /*18370*/  IMAD.MOV.U32 R151, RZ, RZ, R158 ;  /* 0x000000ffff977224 */ /* 0x000fe400078e009e */
[----:B------:R-:W-:Y:S01]  /*18380*/  IMAD.MOV.U32 R158, RZ, RZ, R163 ;  /* 0x000000ffff9e7224 */ /* 0x000fe200078e00a3 */
[----:B------:R-:W-:Y:S01]  /*18390*/  MUFU.EX2 R130, R86 ;  /* 0x0000005600827308 */ /* 0x000fe20000000800 */
        /* <DEDUP_REMOVED lines=8> */
[----:B------:R-:W2:Y:S04]  /*18420*/  LDL.LU R85, [R1+0x10] ;  /* 0x0000100001557983 */ /* 0x000ea80000300800 */
[----:B------:R-:W3:Y:S01]  /*18430*/  LDL.LU R146, [R1+0xc] ;  /* 0x00000c0001927983 */ /* 0x000ee20000300800 */
[--C-:B--2---:R-:W-:Y:S02]  /*18440*/  FFMA.FTZ R85, R85, c[0x0][0x23c], -R84.reuse ;  /* 0x00008f0055557a23 */ /* 0x104fe40000010854 */
[----:B---3--:R-:W-:Y:S02]  /*18450*/  FFMA.FTZ R98, R146, c[0x0][0x23c], -R84 ;  /* 0x00008f0092627a23 */ /* 0x008fe40000010854 */
[----:B------:R-:W-:Y:S01]  /*18460*/  MUFU.EX2 R131, R85 ;  /* 0x0000005500837308 */ /* 0x000fe20000000800 */
[----:B------:R-:W-:Y:S02]  /*18470*/  IMAD.MOV.U32 R146, RZ, RZ, R158 ;  /* 0x000000ffff927224 */ /* 0x000fe400078e009e */
[----:B------:R-:W-:Y:S02]  /*18480*/  IMAD.MOV.U32 R158, RZ, RZ, R163 ;  /* 0x000000ffff9e7224 */ /* 0x000fe400078e00a3 */
[----:B------:R-:W-:Y:S02]  /*18490*/  IMAD.MOV.U32 R163, RZ, RZ, R153 ;  /* 0x000000ffffa37224 */ /* 0x000fe400078e0099 */
[----:B------:R-:W-:Y:S02]  /*184a0*/  IMAD.MOV.U32 R153, RZ, RZ, R161 ;  /* 0x000000ffff997224 */ /* 0x000fe400078e00a1 */
[----:B------:R-:W-:Y:S02]  /*184b0*/  IMAD.MOV.U32 R147, RZ, RZ, R163 ;  /* 0x000000ffff937224 */ /* 0x000fe400078e00a3 */
[----:B------:R-:W-:Y:S01]  /*184c0*/  IMAD.MOV.U32 R161, RZ, RZ, R117 ;  /* 0x000000ffffa17224 */ /* 0x000fe200078e0075 */
[----:B------:R-:W1:Y:S01]  /*184d0*/  MUFU.EX2 R163, R0 ;  /* 0x0000000000a37308 */ /* 0x000e620000000800 */
[----:B------:R-:W-:Y:S02]  /*184e0*/  IMAD.MOV.U32 R117, RZ, RZ, R122 ;  /* 0x000000ffff757224 */ /* 0x000fe400078e007a */
[----:B------:R-:W-:Y:S02]  /*184f0*/  IMAD.MOV.U32 R122, RZ, RZ, R107 ;  /* 0x000000ffff7a7224 */ /* 0x000fe400078e006b */
[----:B------:R-:W-:Y:S01]  /*18500*/  IMAD.MOV.U32 R142, RZ, RZ, R153 ;  /* 0x000000ffff8e7224 */ /* 0x000fe200078e0099 */
[----:B------:R-:W2:Y:S01]  /*18510*/  LDL.LU R107, [R1+0x8] ;  /* 0x00000800016b7983 */ /* 0x000ea20000300800 */
        /* <DEDUP_REMOVED lines=9> */
[----:B-1----:R-:W-:Y:S01]  /*185b0*/  F2FP.PACK_AB R83, R163, R184 ;  /* 0x000000b8a353723e */ /* 0x002fe200000000ff */
[----:B------:R-:W-:Y:S02]  /*185c0*/  FADD.FTZ R0, R92, R106 ;  /* 0x0000006a5c007221 */ /* 0x000fe40000010000 */
[----:B------:R-:W-:Y:S01]  /*185d0*/  IMAD.MOV.U32 R153, RZ, RZ, R121 ;  /* 0x000000ffff997224 */ /* 0x000fe200078e0079 */
[----:B------:R-:W-:Y:S01]  /*185e0*/  MUFU.EX2 R106, R126 ;  /* 0x0000007e006a7308 */ /* 0x000fe20000000800 */
[----:B------:R-:W-:Y:S02]  /*185f0*/  FADD.FTZ R93, R94, R0 ;  /* 0x000000005e5d7221 */ /* 0x000fe40000010000 */
[--C-:B------:R-:W-:Y:S02]  /*18600*/  FFMA.FTZ R0, R139, c[0x0][0x23c], -R88.reuse ;  /* 0x00008f008b007a23 */ /* 0x100fe40000010858 */
[----:B------:R-:W-:Y:S02]  /*18610*/  IMAD.MOV.U32 R139, RZ, RZ, R143 ;  /* 0x000000ffff8b7224 */ /* 0x000fe400078e008f */
[----:B------:R-:W-:Y:S02]  /*18620*/  IMAD.MOV.U32 R143, RZ, RZ, R147 ;  /* 0x000000ffff8f7224 */ /* 0x000fe400078e0093 */
[----:B------:R-:W-:Y:S01]  /*18630*/  IMAD.MOV.U32 R147, RZ, RZ, R151 ;  /* 0x000000ffff937224 */ /* 0x000fe200078e0097 */
[----:B------:R1:W-:Y:S01]  /*18640*/  MUFU.EX2 R152, R0 ;  /* 0x0000000000987308 */ /* 0x0003e20000000800 */
[----:B------:R-:W-:Y:S02]  /*18650*/  IMAD.MOV.U32 R151, RZ, RZ, R159 ;  /* 0x000000ffff977224 */ /* 0x000fe400078e009f */
[----:B------:R-:W-:Y:S02]  /*18660*/  IMAD.MOV.U32 R159, RZ, RZ, R207 ;  /* 0x000000ffff9f7224 */ /* 0x000fe400078e00cf */
[----:B------:R-:W-:Y:S02]  /*18670*/  IMAD.MOV.U32 R207, RZ, RZ, R149 ;  /* 0x000000ffffcf7224 */ /* 0x000fe400078e0095 */
[----:B------:R-:W-:Y:S02]  /*18680*/  IMAD.MOV.U32 R149, RZ, RZ, R219 ;  /* 0x000000ffff957224 */ /* 0x000fe400078e00db */
[----:B------:R-:W-:Y:S01]  /*18690*/  IMAD.MOV.U32 R193, RZ, RZ, R139 ;  /* 0x000000ffffc17224 */ /* 0x000fe200078e008b */
[----:B------:R-:W3:Y:S01]  /*186a0*/  LDL.LU R219, [R1+0x104] ;  /* 0x0001040001db7983 */ /* 0x000ee20000300800 */
[----:B------:R-:W-:Y:S02]  /*186b0*/  IMAD.MOV.U32 R139, RZ, RZ, R143 ;  /* 0x000000ffff8b7224 */ /* 0x000fe400078e008f */
[----:B------:R-:W-:Y:S02]  /*186c0*/  IMAD.MOV.U32 R143, RZ, RZ, R147 ;  /* 0x000000ffff8f7224 */ /* 0x000fe400078e0093 */
[----:B------:R-:W-:Y:S02]  /*186d0*/  IMAD.MOV.U32 R147, RZ, RZ, R151 ;  /* 0x000000ffff937224 */ /* 0x000fe400078e0097 */
[----:B------:R-:W-:Y:S02]  /*186e0*/  IMAD.MOV.U32 R151, RZ, RZ, R159 ;  /* 0x000000ffff977224 */ /* 0x000fe400078e009f */
[----:B------:R-:W-:Y:S02]  /*186f0*/  IMAD.MOV.U32 R159, RZ, RZ, R207 ;  /* 0x000000ffff9f7224 */ /* 0x000fe400078e00cf */
[----:B------:R-:W-:Y:S02]  /*18700*/  IMAD.MOV.U32 R207, RZ, RZ, R149 ;  /* 0x000000ffffcf7224 */ /* 0x000fe400078e0095 */
[----:B------:R-:W-:Y:S02]  /*18710*/  IMAD.MOV.U32 R149, RZ, RZ, R153 ;  /* 0x000000ffff957224 */ /* 0x000fe400078e0099 */
[----:B-1----:R-:W-:Y:S02]  /*18720*/  FFMA.FTZ R0, R192, c[0x0][0x23c], -R88 ;  /* 0x00008f00c0007a23 */ /* 0x002fe40000010858 */
[----:B------:R-:W-:Y:S02]  /*18730*/  IMAD.MOV.U32 R161, RZ, RZ, R117 ;  /* 0x000000ffffa17224 */ /* 0x000fe400078e0075 */
[----:B------:R-:W-:Y:S01]  /*18740*/  IMAD.MOV.U32 R192, RZ, RZ, R138 ;  /* 0x000000ffffc07224 */ /* 0x000fe200078e008a */
[----:B------:R1:W4:Y:S01]  /*18750*/  MUFU.EX2 R153, R0 ;  /* 0x0000000000997308 */ /* 0x0003220000000800 */
[----:B------:R-:W-:Y:S02]  /*18760*/  IMAD.MOV.U32 R138, RZ, RZ, R142 ;  /* 0x000000ffff8a7224 */ /* 0x000fe400078e008e */
[----:B------:R-:W-:Y:S02]  /*18770*/  IMAD.MOV.U32 R142, RZ, RZ, R146 ;  /* 0x000000ffff8e7224 */ /* 0x000fe400078e0092 */
[----:B------:R-:W-:Y:S02]  /*18780*/  IMAD.MOV.U32 R146, RZ, RZ, R150 ;  /* 0x000000ffff927224 */ /* 0x000fe400078e0096 */
[----:B------:R-:W-:Y:S02]  /*18790*/  IMAD.MOV.U32 R150, RZ, RZ, R162 ;  /* 0x000000ffff967224 */ /* 0x000fe400078e00a2 */
[----:B------:R-:W-:Y:S02]  /*187a0*/  IMAD.MOV.U32 R162, RZ, RZ, R144 ;  /* 0x000000ffffa27224 */ /* 0x000fe400078e0090 */
[----:B------:R-:W-:Y:S02]  /*187b0*/  IMAD.MOV.U32 R144, RZ, RZ, R234 ;  /* 0x000000ffff907224 */ /* 0x000fe400078e00ea */
[----:B------:R-:W-:Y:S01]  /*187c0*/  IMAD.MOV.U32 R196, RZ, RZ, R192 ;  /* 0x000000ffffc47224 */ /* 0x000fe200078e00c0 */
[----:B------:R2:W5:Y:S01]  /*187d0*/  LDL.LU R234, [R1+0x100] ;  /* 0x0001000001ea7983 */ /* 0x0005620000300800 */
[----:B------:R-:W-:Y:S02]  /*187e0*/  IMAD.MOV.U32 R192, RZ, RZ, R138 ;  /* 0x000000ffffc07224 */ /* 0x000fe400078e008a */
[----:B------:R-:W-:Y:S02]  /*187f0*/  IMAD.MOV.U32 R138, RZ, RZ, R142 ;  /* 0x000000ffff8a7224 */ /* 0x000fe400078e008e */
[----:B------:R-:W-:Y:S02]  /*18800*/  IMAD.MOV.U32 R142, RZ, RZ, R146 ;  /* 0x000000ffff8e7224 */ /* 0x000fe400078e0092 */
[----:B------:R-:W-:Y:S02]  /*18810*/  IMAD.MOV.U32 R146, RZ, RZ, R150 ;  /* 0x000000ffff927224 */ /* 0x000fe400078e0096 */
[----:B------:R-:W-:Y:S02]  /*18820*/  IMAD.MOV.U32 R150, RZ, RZ, R162 ;  /* 0x000000ffff967224 */ /* 0x000fe400078e00a2 */
[----:B-1----:R-:W-:Y:S02]  /*18830*/  FFMA.FTZ R0, R193, c[0x0][0x23c], -R88 ;  /* 0x00008f00c1007a23 */ /* 0x002fe40000010858 */
[----:B------:R-:W-:Y:S02]  /*18840*/  IMAD.MOV.U32 R193, RZ, RZ, R139 ;  /* 0x000000ffffc17224 */ /* 0x000fe400078e008b */
[----:B------:R-:W-:Y:S02]  /*18850*/  IMAD.MOV.U32 R139, RZ, RZ, R143 ;  /* 0x000000ffff8b7224 */ /* 0x000fe400078e008f */
[----:B------:R-:W-:Y:S02]  /*18860*/  IMAD.MOV.U32 R143, RZ, RZ, R147 ;  /* 0x000000ffff8f7224 */ /* 0x000fe400078e0093 */
[----:B------:R-:W-:Y:S02]  /*18870*/  IMAD.MOV.U32 R147, RZ, RZ, R151 ;  /* 0x000000ffff937224 */ /* 0x000fe400078e0097 */
[----:B------:R-:W-:Y:S02]  /*18880*/  IMAD.MOV.U32 R151, RZ, RZ, R159 ;  /* 0x000000ffff977224 */ /* 0x000fe400078e009f */
[----:B------:R-:W-:Y:S02]  /*18890*/  IMAD.MOV.U32 R159, RZ, RZ, R207 ;  /* 0x000000ffff9f7224 */ /* 0x000fe400078e00cf */
[----:B------:R-:W-:Y:S02]  /*188a0*/  IMAD.MOV.U32 R207, RZ, RZ, R161 ;  /* 0x000000ffffcf7224 */ /* 0x000fe400078e00a1 */
[----:B------:R1:W-:Y:S01]  /*188b0*/  MUFU.EX2 R161, R0 ;  /* 0x0000000000a17308 */ /* 0x0003e20000000800 */
        /* <DEDUP_REMOVED lines=13> */
[----:B------:R-:W-:Y:S01]  /*18990*/  MUFU.EX2 R150, R150 ;  /* 0x0000009600967308 */ /* 0x000fe20000000800 */
[----:B-1----:R-:W-:Y:S01]  /*189a0*/  FFMA.FTZ R0, R196, c[0x0][0x23c], -R88 ;  /* 0x00008f00c4007a23 */ /* 0x002fe20000010858 */
[----:B------:R-:W3:Y:S01]  /*189b0*/  LDL.LU R221, [R1+0xf8] ;  /* 0x0000f80001dd7983 */ /* 0x000ee20000300800 */
        /* <DEDUP_REMOVED lines=14> */
[----:B------:R-:W3:Y:S01]  /*18aa0*/  LDL.LU R222, [R1+0xf4] ;  /* 0x0000f40001de7983 */ /* 0x000ee20000300800 */
[----:B------:R-:W-:Y:S01]  /*18ab0*/  FADD.FTZ R92, R95, R80 ;  /* 0x000000505f5c7221 */ /* 0x000fe20000010000 */
[----:B------:R-:W-:Y:S01]  /*18ac0*/  F2FP.PACK_AB R80, R134, R129 ;  /* 0x000000818650723e */ /* 0x000fe200000000ff */
[----:B------:R-:W-:Y:S02]  /*18ad0*/  FFMA.FTZ R144, R144, c[0x0][0x23c], -R88 ;  /* 0x00008f0090907a23 */ /* 0x000fe40000010858 */
[----:B------:R-:W-:Y:S02]  /*18ae0*/  FADD.FTZ R89, R102, R93 ;  /* 0x0000005d66597221 */ /* 0x000fe40000010000 */
[----:B-1----:R-:W-:Y:S02]  /*18af0*/  FFMA.FTZ R0, R197, c[0x0][0x23c], -R96 ;  /* 0x00008f00c5007a23 */ /* 0x002fe40000010860 */
[C---:B------:R-:W-:Y:S01]  /*18b00*/  HMMA.16816.F32 R8, R80.reuse, R76, R8 ;  /* 0x0000004c5008723c */ /* 0x040fe20000001808 */
[----:B------:R-:W-:Y:S02]  /*18b10*/  IMAD.MOV.U32 R197, RZ, RZ, R193 ;  /* 0x000000ffffc57224 */ /* 0x000fe400078e00c1 */
[----:B------:R-:W-:Y:S02]  /*18b20*/  IMAD.MOV.U32 R193, RZ, RZ, R138 ;  /* 0x000000ffffc17224 */ /* 0x000fe400078e008a */
[----:B------:R-:W-:Y:S02]  /*18b30*/  IMAD.MOV.U32 R138, RZ, RZ, R147 ;  /* 0x000000ffff8a7224 */ /* 0x000fe400078e0093 */
[----:B------:R-:W-:Y:S01]  /*18b40*/  IMAD.MOV.U32 R147, RZ, RZ, R151 ;  /* 0x000000ffff937224 */ /* 0x000fe200078e0097 */
[-C--:B------:R-:W-:Y:S01]  /*18b50*/  HMMA.16816.F32 R12, R80, R78.reuse, R12 ;  /* 0x0000004e500c723c */ /* 0x080fe2000000180c */
[----:B------:R-:W-:Y:S02]  /*18b60*/  IMAD.MOV.U32 R151, RZ, RZ, R160 ;  /* 0x000000ffff977224 */ /* 0x000fe400078e00a0 */
[----:B------:R1:W-:Y:S01]  /*18b70*/  MUFU.EX2 R160, R0 ;  /* 0x0000000000a07308 */ /* 0x0003e20000000800 */
[----:B------:R-:W-:Y:S02]  /*18b80*/  IMAD.MOV.U32 R176, RZ, RZ, R197 ;  /* 0x000000ffffb07224 */ /* 0x000fe400078e00c5 */
[----:B------:R-:W-:Y:S02]  /*18b90*/  IMAD.MOV.U32 R197, RZ, RZ, R138 ;  /* 0x000000ffffc57224 */ /* 0x000fe400078e008a */
[C---:B------:R-:W-:Y:S01]  /*18ba0*/  HMMA.16816.F32 R16, R72.reuse, R78, R16 ;  /* 0x0000004e4810723c */ /* 0x040fe20000001810 */
[----:B------:R-:W-:Y:S01]  /*18bb0*/  IMAD.MOV.U32 R138, RZ, RZ, R147 ;  /* 0x000000ffff8a7224 */ /* 0x000fe200078e0093 */
[----:B------:R-:W4:Y:S02]  /*18bc0*/  LDSM.16.MT88.4 R76, [R215+0x8800] ;  /* 0x00880000d74c783b */ /* 0x000f240000004200 */
[----:B------:R-:W-:Y:S02]  /*18bd0*/  IMAD.MOV.U32 R147, RZ, RZ, R151 ;  /* 0x000000ffff937224 */ /* 0x000fe400078e0097 */
[----:B------:R-:W-:Y:S02]  /*18be0*/  IMAD.MOV.U32 R151, RZ, RZ, R158 ;  /* 0x000000ffff977224 */ /* 0x000fe400078e009e */
[----:B------:R-:W-:Y:S04]  /*18bf0*/  FADD.FTZ R90, R90, R89 ;  /* 0x000000595a5a7221 */ /* 0x000fe80000010000 */
[----:B------:R-:W-:Y:S02]  /*18c00*/  FADD.FTZ R103, R103, R90 ;  /* 0x0000005a67677221 */ /* 0x000fe40000010000 */
[----:B------:R-:W-:Y:S02]  /*18c10*/  FADD.FTZ R92, R99, R92 ;  /* 0x0000005c635c7221 */ /* 0x000fe40000010000 */
[----:B------:R-:W-:Y:S02]  /*18c20*/  FFMA.FTZ R117, R252, c[0x0][0x23c], -R84 ;  /* 0x00008f00fc757a23 */ /* 0x000fe40000010854 */
[----:B------:R-:W-:Y:S02]  /*18c30*/  FADD.FTZ R92, R91, R92 ;  /* 0x0000005c5b5c7221 */ /* 0x000fe40000010000 */
[----:B-1----:R-:W-:Y:S02]  /*18c40*/  FFMA.FTZ R0, R189, c[0x0][0x23c], -R96 ;  /* 0x00008f00bd007a23 */ /* 0x002fe40000010860 */
[----:B------:R-:W-:Y:S02]  /*18c50*/  IMAD.MOV.U32 R189, RZ, RZ, R196 ;  /* 0x000000ffffbd7224 */ /* 0x000fe400078e00c4 */
[----:B------:R-:W-:Y:S01]  /*18c60*/  IMAD.MOV.U32 R196, RZ, RZ, R139 ;  /* 0x000000ffffc47224 */ /* 0x000fe200078e008b */
[----:B------:R1:W1:Y:S01]  /*18c70*/  MUFU.EX2 R158, R0 ;  /* 0x00000000009e7308 */ /* 0x0002620000000800 */
        /* <DEDUP_REMOVED lines=8> */
[----:B------:R-:W-:Y:S01]  /*18d00*/  IMAD.MOV.U32 R177, RZ, RZ, R189 ;  /* 0x000000ffffb17224 */ /* 0x000fe200078e00bd */
[-C--:B----4-:R-:W-:Y:S01]  /*18d10*/  HMMA.16816.F32 R20, R72, R76.reuse, R20 ;  /* 0x0000004c4814723c */ /* 0x090fe20000001814 */
[----:B------:R-:W-:Y:S02]  /*18d20*/  IMAD.MOV.U32 R189, RZ, RZ, R139 ;  /* 0x000000ffffbd7224 */ /* 0x000fe400078e008b */
[----:B------:R-:W-:Y:S02]  /*18d30*/  IMAD.MOV.U32 R139, RZ, RZ, R142 ;  /* 0x000000ffff8b7224 */ /* 0x000fe400078e008e */
[----:B------:R-:W-:Y:S02]  /*18d40*/  IMAD.MOV.U32 R142, RZ, RZ, R146 ;  /* 0x000000ffff8e7224 */ /* 0x000fe400078e0092 */
[----:B-1----:R-:W-:Y:S01]  /*18d50*/  FFMA.FTZ R0, R176, c[0x0][0x23c], -R96 ;  /* 0x00008f00b0007a23 */ /* 0x002fe20000010860 */
[C---:B------:R-:W-:Y:S01]  /*18d60*/  HMMA.16816.F32 R24, R80.reuse, R76, R24 ;  /* 0x0000004c5018723c */ /* 0x040fe20000001818 */
[----:B------:R-:W-:Y:S03]  /*18d70*/  IMAD.MOV.U32 R176, RZ, RZ, R138 ;  /* 0x000000ffffb07224 */ /* 0x000fe600078e008a */
[----:B------:R-:W-:Y:S02]  /*18d80*/  IMAD.MOV.U32 R138, RZ, RZ, R147 ;  /* 0x000000ffff8a7224 */ /* 0x000fe400078e0093 */
[----:B------:R-:W-:Y:S02]  /*18d90*/  IMAD.MOV.U32 R147, RZ, RZ, R151 ;  /* 0x000000ffff937224 */ /* 0x000fe400078e0097 */
        /* <DEDUP_REMOVED lines=9> */
[----:B------:R-:W-:Y:S01]  /*18e30*/  IMAD.MOV.U32 R173, RZ, RZ, R137 ;  /* 0x000000ffffad7224 */ /* 0x000fe200078e0089 */
[----:B------:R-:W-:Y:S01]  /*18e40*/  MUFU.EX2 R138, R97 ;  /* 0x00000061008a7308 */ /* 0x000fe20000000800 */
[----:B------:R-:W-:Y:S04]  /*18e50*/  IMAD.MOV.U32 R168, RZ, RZ, R147 ;  /* 0x000000ffffa87224 */ /* 0x000fe800078e0093 */
[----:B------:R-:W-:Y:S02]  /*18e60*/  IMAD.MOV.U32 R172, RZ, RZ, R168 ;  /* 0x000000ffffac7224 */ /* 0x000fe400078e00a8 */
[----:B------:R-:W-:Y:S02]  /*18e70*/  IMAD.MOV.U32 R168, RZ, RZ, R180 ;  /* 0x000000ffffa87224 */ /* 0x000fe400078e00b4 */
[----:B------:R-:W-:Y:S01]  /*18e80*/  IMAD.MOV.U32 R180, RZ, RZ, R176 ;  /* 0x000000ffffb47224 */ /* 0x000fe200078e00b0 */
[----:B------:R-:W-:Y:S01]  /*18e90*/  MUFU.EX2 R137, R98 ;  /* 0x0000006200897308 */ /* 0x000fe20000000800 */
[----:B------:R-:W-:Y:S02]  /*18ea0*/  IMAD.MOV.U32 R176, RZ, RZ, R197 ;  /* 0x000000ffffb07224 */ /* 0x000fe400078e00c5 */
[----:B-1----:R-:W-:Y:S02]  /*18eb0*/  FFMA.FTZ R0, R177, c[0x0][0x23c], -R96 ;  /* 0x00008f00b1007a23 */ /* 0x002fe40000010860 */
[----:B------:R-:W-:Y:S02]  /*18ec0*/  IMAD.MOV.U32 R197, RZ, RZ, R193 ;  /* 0x000000ffffc57224 */ /* 0x000fe400078e00c1 */
[----:B------:R-:W-:Y:S02]  /*18ed0*/  IMAD.MOV.U32 R193, RZ, RZ, R167 ;  /* 0x000000ffffc17224 */ /* 0x000fe400078e00a7 */
[----:B------:R-:W-:Y:S01]  /*18ee0*/  IMAD.MOV.U32 R169, RZ, RZ, R146 ;  /* 0x000000ffffa97224 */ /* 0x000fe200078e0092 */
[----:B------:R1:W1:Y:S01]  /*18ef0*/  MUFU.EX2 R175, R0 ;  /* 0x0000000000af7308 */ /* 0x0002620000000800 */
[----:B------:R-:W-:Y:S02]  /*18f00*/  IMAD.MOV.U32 R181, RZ, RZ, R142 ;  /* 0x000000ffffb57224 */ /* 0x000fe400078e008e */
[----:B------:R-:W-:Y:S02]  /*18f10*/  IMAD.MOV.U32 R146, RZ, RZ, R156 ;  /* 0x000000ffff927224 */ /* 0x000fe400078e009c */
[----:B------:R-:W-:Y:S02]  /*18f20*/  IMAD.MOV.U32 R147, RZ, RZ, R205 ;  /* 0x000000ffff937224 */ /* 0x000fe400078e00cd */
[----:B------:R-:W-:Y:S02]  /*18f30*/  IMAD.MOV.U32 R142, RZ, RZ, R148 ;  /* 0x000000ffff8e7224 */ /* 0x000fe400078e0094 */
[--C-:B------:R-:W-:Y:S01]  /*18f40*/  FFMA.FTZ R122, R251, c[0x0][0x23c], -R84.reuse ;  /* 0x00008f00fb7a7a23 */ /* 0x100fe20000010854 */
[----:B------:R-:W-:Y:S01]  /*18f50*/  MUFU.EX2 R156, R203 ;  /* 0x000000cb009c7308 */ /* 0x000fe20000000800 */
[----:B------:R-:W-:Y:S02]  /*18f60*/  FFMA.FTZ R121, R250, c[0x0][0x23c], -R84 ;  /* 0x00008f00fa797a23 */ /* 0x000fe40000010854 */
[----:B------:R-:W-:Y:S01]  /*18f70*/  IMAD.MOV.U32 R177, RZ, RZ, R139 ;  /* 0x000000ffffb17224 */ /* 0x000fe200078e008b */
[-C--:B----4-:R-:W-:Y:S06]  /*18f80*/  HMMA.16816.F32 R36, R72, R76.reuse, R36 ;  /* 0x0000004c4824723c */ /* 0x090fec0000001824 */
[----:B------:R-:W-:Y:S02]  /*18f90*/  MUFU.EX2 R139, R133 ;  /* 0x00000085008b7308 */ /* 0x000fe40000000800 */
[C---:B------:R-:W-:Y:S01]  /*18fa0*/  HMMA.16816.F32 R40, R80.reuse, R76, R40 ;  /* 0x0000004c5028723c */ /* 0x040fe20000001828 */
[----:B-1----:R-:W-:Y:S03]  /*18fb0*/  FFMA.FTZ R0, R173, c[0x0][0x23c], -R88 ;  /* 0x00008f00ad007a23 */ /* 0x002fe60000010858 */
[----:B------:R-:W-:Y:S02]  /*18fc0*/  IMAD.MOV.U32 R173, RZ, RZ, R169 ;  /* 0x000000ffffad7224 */ /* 0x000fe400078e00a9 */
[----:B------:R-:W-:Y:S02]  /*18fd0*/  IMAD.MOV.U32 R169, RZ, RZ, R181 ;  /* 0x000000ffffa97224 */ /* 0x000fe400078e00b5 */
[----:B------:R1:W-:Y:S01]  /*18fe0*/  MUFU.EX2 R167, R0 ;  /* 0x0000000000a77308 */ /* 0x0003e20000000800 */
[-C--:B------:R-:W-:Y:S03]  /*18ff0*/  HMMA.16816.F32 R44, R80, R78.reuse, R44 ;  /* 0x0000004e502c723c */ /* 0x080fe6000000182c */
[----:B------:R-:W-:Y:S02]  /*19000*/  IMAD.MOV.U32 R199, RZ, RZ, R173 ;  /* 0x000000ffffc77224 */ /* 0x000fe400078e00ad */
[----:B------:R-:W-:Y:S02]  /*19010*/  IMAD.MOV.U32 R173, RZ, RZ, R169 ;  /* 0x000000ffffad7224 */ /* 0x000fe400078e00a9 */
[----:B------:R-:W-:Y:S01]  /*19020*/  IMAD.MOV.U32 R181, RZ, RZ, R177 ;  /* 0x000000ffffb57224 */ /* 0x000fe200078e00b1 */
[C---:B------:R-:W-:Y:S01]  /*19030*/  HMMA.16816.F32 R48, R72.reuse, R78, R48 ;  /* 0x0000004e4830723c */ /* 0x040fe20000001830 */
[----:B------:R-:W-:Y:S01]  /*19040*/  IMAD.MOV.U32 R177, RZ, RZ, R189 ;  /* 0x000000ffffb17224 */ /* 0x000fe200078e00bd */
[----:B------:R-:W4:Y:S01]  /*19050*/  LDSM.16.MT88.4 R76, [R214+0x8800] ;  /* 0x00880000d64c783b */ /* 0x000f220000004200 */
[----:B------:R-:W-:Y:S01]  /*19060*/  MUFU.EX2 R133, R122 ;  /* 0x0000007a00857308 */ /* 0x000fe20000000800 */
[----:B------:R-:W-:Y:S02]  /*19070*/  IMAD.MOV.U32 R189, RZ, RZ, R196 ;  /* 0x000000ffffbd7224 */ /* 0x000fe400078e00c4 */
[----:B------:R-:W-:Y:S02]  /*19080*/  IMAD.MOV.U32 R196, RZ, RZ, R192 ;  /* 0x000000ffffc47224 */ /* 0x000fe400078e00c0 */
[----:B------:R-:W-:Y:S04]  /*19090*/  IMAD.MOV.U32 R192, RZ, RZ, R232 ;  /* 0x000000ffffc07224 */ /* 0x000fe800078e00e8 */
[----:B------:R-:W-:Y:S01]  /*190a0*/  IMAD.MOV.U32 R169, RZ, RZ, R168 ;  /* 0x000000ffffa97224 */ /* 0x000fe200078e00a8 */
[----:B------:R-:W-:Y:S01]  /*190b0*/  MUFU.EX2 R122, R247 ;  /* 0x000000f7007a7308 */ /* 0x000fe20000000800 */
[----:B------:R-:W-:Y:S02]  /*190c0*/  IMAD.MOV.U32 R168, RZ, RZ, R181 ;  /* 0x000000ffffa87224 */ /* 0x000fe400078e00b5 */
[----:B-1----:R-:W-:Y:S02]  /*190d0*/  FFMA.FTZ R0, R198, c[0x0][0x23c], -R88 ;  /* 0x00008f00c6007a23 */ /* 0x002fe40000010858 */
        /* <DEDUP_REMOVED lines=13> */
[-C--:B----4-:R-:W-:Y:S01]  /*191b0*/  HMMA.16816.F32 R52, R72, R76.reuse, R52 ;  /* 0x0000004c4834723c */ /* 0x090fe20000001834 */
[----:B------:R-:W-:Y:S02]  /*191c0*/  IMAD.MOV.U32 R169, RZ, RZ, R168 ;  /* 0x000000ffffa97224 */ /* 0x000fe400078e00a8 */
[----:B------:R-:W-:Y:S02]  /*191d0*/  IMAD.MOV.U32 R168, RZ, RZ, R181 ;  /* 0x000000ffffa87224 */ /* 0x000fe400078e00b5 */
[----:B-1----:R-:W-:Y:S02]  /*191e0*/  FFMA.FTZ R0, R199, c[0x0][0x23c], -R88 ;  /* 0x00008f00c7007a23 */ /* 0x002fe40000010858 */
[----:B------:R-:W-:Y:S01]  /*191f0*/  IMAD.MOV.U32 R199, RZ, RZ, R173 ;  /* 0x000000ffffc77224 */ /* 0x000fe200078e00ad */
[C---:B------:R-:W-:Y:S01]  /*19200*/  HMMA.16816.F32 R56, R80.reuse, R76, R56 ;  /* 0x0000004c5038723c */ /* 0x040fe20000001838 */
[----:B------:R1:W-:Y:S03]  /*19210*/  MUFU.EX2 R173, R0 ;  /* 0x0000000000ad7308 */ /* 0x0003e60000000800 */
[----:B------:R-:W-:Y:S02]  /*19220*/  IMAD.MOV.U32 R181, RZ, RZ, R177 ;  /* 0x000000ffffb57224 */ /* 0x000fe400078e00b1 */
[----:B------:R-:W-:Y:S01]  /*19230*/  IMAD.MOV.U32 R177, RZ, RZ, R176 ;  /* 0x000000ffffb17224 */ /* 0x000fe200078e00b0 */
[----:B------:R-:W-:Y:S01]  /*19240*/  F2FP.PACK_AB R76, R153, R152 ;  /* 0x00000098994c723e */ /* 0x000fe200000000ff */
[-C--:B------:R-:W-:Y:S01]  /*19250*/  HMMA.16816.F32 R60, R80, R78.reuse, R60 ;  /* 0x0000004e503c723c */ /* 0x080fe2000000183c */
[----:B------:R-:W-:Y:S01]  /*19260*/  IMAD.MOV.U32 R176, RZ, RZ, R189 ;  /* 0x000000ffffb07224 */ /* 0x000fe200078e00bd */
[----:B------:R-:W-:Y:S02]  /*19270*/  LDSM.16.MT88.4 R80, [R215+0x9000] ;  /* 0x00900000d750783b */ /* 0x000fe40000004200 */
[----:B------:R-:W-:Y:S01]  /*19280*/  IMAD.MOV.U32 R189, RZ, RZ, R197 ;  /* 0x000000ffffbd7224 */ /* 0x000fe200078e00c5 */
[----:B------:R-:W-:Y:S01]  /*19290*/  F2FP.PACK_AB R77, R158, R160 ;  /* 0x000000a09e4d723e */ /* 0x000fe200000000ff */
[----:B------:R-:W-:Y:S02]  /*192a0*/  IMAD.MOV.U32 R197, RZ, RZ, R196 ;  /* 0x000000ffffc57224 */ /* 0x000fe400078e00c4 */
[----:B------:R-:W-:Y:S01]  /*192b0*/  HMMA.16816.F32 R64, R72, R78, R64 ;  /* 0x0000004e4840723c */ /* 0x000fe20000001840 */
[----:B------:R-:W-:Y:S03]  /*192c0*/  IMAD.MOV.U32 R196, RZ, RZ, R193 ;  /* 0x000000ffffc47224 */ /* 0x000fe600078e00c1 */
[----:B------:R-:W-:Y:S02]  /*192d0*/  IMAD.MOV.U32 R193, RZ, RZ, R192 ;  /* 0x000000ffffc17224 */ /* 0x000fe400078e00c0 */
[----:B------:R-:W-:Y:S01]  /*192e0*/  FFMA.FTZ R89, R187, c[0x0][0x23c], -R88 ;  /* 0x00008f00bb597a23 */ /* 0x000fe20000010858 */
[----:B------:R-:W-:Y:S01]  /*192f0*/  F2FP.PACK_AB R72, R115, R106 ;  /* 0x0000006a7348723e */ /* 0x000fe200000000ff */
[----:B------:R-:W-:Y:S01]  /*19300*/  IMAD.MOV.U32 R187, RZ, RZ, R199 ;  /* 0x000000ffffbb7224 */ /* 0x000fe200078e00c7 */
[----:B------:R-:W-:Y:S01]  /*19310*/  F2FP.PACK_AB R74, R132, R118 ;  /* 0x00000076844a723e */ /* 0x000fe200000000ff */
[----:B------:R-:W-:Y:S02]  /*19320*/  MUFU.EX2 R174, R89 ;  /* 0x0000005900ae7308 */ /* 0x000fe40000000800 */
[----:B------:R-:W-:Y:S01]  /*19330*/  IMAD.MOV.U32 R199, RZ, RZ, R198 ;  /* 0x000000ffffc77224 */ /* 0x000fe200078e00c6 */
[----:B------:R-:W-:Y:S01]  /*19340*/  F2FP.PACK_AB R75, R131, R130 ;  /* 0x00000082834b723e */ /* 0x000fe200000000ff */
[----:B------:R-:W-:Y:S01]  /*19350*/  IMAD.MOV.U32 R198, RZ, RZ, R169 ;  /* 0x000000ffffc67224 */ /* 0x000fe200078e00a9 */
[----:B------:R-:W-:Y:S01]  /*19360*/  F2FP.PACK_AB R78, R162, R161 ;  /* 0x000000a1a24e723e */ /* 0x000fe200000000ff */
[----:B------:R-:W-:Y:S01]  /*19370*/  IMAD.MOV.U32 R169, RZ, RZ, R168 ;  /* 0x000000ffffa97224 */ /* 0x000fe200078e00a8 */
[----:B------:R-:W-:Y:S01]  /*19380*/  F2FP.PACK_AB R79, R175, R159 ;  /* 0x0000009faf4f723e */ /* 0x000fe200000000ff */
[----:B------:R-:W-:Y:S02]  /*19390*/  IMAD.MOV.U32 R168, RZ, RZ, R181 ;  /* 0x000000ffffa87224 */ /* 0x000fe400078e00b5 */
[----:B------:R-:W-:Y:S02]  /*193a0*/  IMAD.MOV.U32 R181, RZ, RZ, R177 ;  /* 0x000000ffffb57224 */ /* 0x000fe400078e00b1 */
[----:B------:R-:W-:Y:S02]  /*193b0*/  IMAD.MOV.U32 R177, RZ, RZ, R176 ;  /* 0x000000ffffb17224 */ /* 0x000fe400078e00b0 */
        /* <DEDUP_REMOVED lines=8> */
[----:B------:R-:W-:Y:S02]  /*19440*/  IMAD.MOV.U32 R169, RZ, RZ, R181 ;  /* 0x000000ffffa97224 */ /* 0x000fe400078e00b5 */
[----:B------:R-:W-:Y:S02]  /*19450*/  IMAD.MOV.U32 R181, RZ, RZ, R176 ;  /* 0x000000ffffb57224 */ /* 0x000fe400078e00b0 */
[----:B------:R-:W-:Y:S02]  /*19460*/  IMAD.MOV.U32 R176, RZ, RZ, R197 ;  /* 0x000000ffffb07224 */ /* 0x000fe400078e00c5 */
[----:B--2---:R-:W-:Y:S02]  /*19470*/  FFMA.FTZ R107, R107, c[0x0][0x23c], -R84 ;  /* 0x00008f006b6b7a23 */ /* 0x004fe40000010854 */
[----:B------:R-:W-:Y:S02]  /*19480*/  FADD.FTZ R84, R113, R100 ;  /* 0x0000006471547221 */ /* 0x000fe40000010000 */
[----:B------:R1:W2:Y:S01]  /*19490*/  MUFU.EX2 R113, R87 ;  /* 0x0000005700717308 */ /* 0x0002a20000000800 */
[----:B------:R-:W-:Y:S02]  /*194a0*/  IMAD.MOV.U32 R187, RZ, RZ, R198 ;  /* 0x000000ffffbb7224 */ /* 0x000fe400078e00c6 */
[----:B------:R-:W-:Y:S02]  /*194b0*/  IMAD.MOV.U32 R198, RZ, RZ, R168 ;  /* 0x000000ffffc67224 */ /* 0x000fe400078e00a8 */
[----:B------:R-:W-:Y:S02]  /*194c0*/  IMAD.MOV.U32 R168, RZ, RZ, R189 ;  /* 0x000000ffffa87224 */ /* 0x000fe400078e00bd */
[----:B------:R-:W-:Y:S02]  /*194d0*/  FADD.FTZ R84, R128, R84 ;  /* 0x0000005480547221 */ /* 0x000fe40000010000 */
[----:B------:R-:W-:Y:S01]  /*194e0*/  IMAD.MOV.U32 R191, RZ, RZ, R187 ;  /* 0x000000ffffbf7224 */ /* 0x000fe200078e00bb */
[----:B------:R-:W-:Y:S01]  /*194f0*/  MUFU.EX2 R148, R107 ;  /* 0x0000006b00947308 */ /* 0x000fe20000000800 */
[----:B------:R-:W-:Y:S02]  /*19500*/  FADD.FTZ R93, R136, R84 ;  /* 0x00000054885d7221 */ /* 0x000fe40000010000 */
[----:B------:R-:W-:Y:S02]  /*19510*/  IMAD.MOV.U32 R187, RZ, RZ, R198 ;  /* 0x000000ffffbb7224 */ /* 0x000fe400078e00c6 */
[----:B------:R-:W-:Y:S02]  /*19520*/  IMAD.MOV.U32 R198, RZ, RZ, R168 ;  /* 0x000000ffffc67224 */ /* 0x000fe400078e00a8 */
[----:B------:R-:W-:Y:S02]  /*19530*/  IMAD.MOV.U32 R168, RZ, RZ, R176 ;  /* 0x000000ffffa87224 */ /* 0x000fe400078e00b0 */
[--C-:B---3--:R-:W-:Y:S01]  /*19540*/  FFMA.FTZ R97, R221, c[0x0][0x23c], -R88.reuse ;  /* 0x00008f00dd617a23 */ /* 0x108fe20000010858 */
[----:B------:R3:W-:Y:S01]  /*19550*/  MUFU.EX2 R136, R105 ;  /* 0x0000006900887308 */ /* 0x0007e20000000800 */
[--C-:B------:R-:W-:Y:S02]  /*19560*/  FFMA.FTZ R99, R219, c[0x0][0x23c], -R88.reuse ;  /* 0x00008f00db637a23 */ /* 0x100fe40000010858 */
[--C-:B------:R-:W-:Y:S01]  /*19570*/  FFMA.FTZ R98, R220, c[0x0][0x23c], -R88.reuse ;  /* 0x00008f00dc627a23 */ /* 0x100fe20000010858 */
[----:B-1----:R-:W1:Y:S01]  /*19580*/  LDSM.16.MT88.4 R84, [R212+0x9000] ;  /* 0x00900000d454783b */ /* 0x002e620000004200 */
[----:B--2---:R-:W-:Y:S01]  /*19590*/  F2FP.PACK_AB R73, R113, R111 ;  /* 0x0000006f7149723e */ /* 0x004fe200000000ff */
[--C-:B------:R-:W-:Y:S04]  /*195a0*/  FFMA.FTZ R100, R218, c[0x0][0x23c], -R88.reuse ;  /* 0x00008f00da647a23 */ /* 0x100fe80000010858 */
[----:B------:R-:W2:Y:S10]  /*195b0*/  MUFU.EX2 R128, R201 ;  /* 0x000000c900807308 */ /* 0x000eb40000000800 */
[----:B------:R-:W-:Y:S01]  /*195c0*/  MUFU.EX2 R201, R99 ;  /* 0x0000006300c97308 */ /* 0x000fe20000000800 */
[----:B---3--:R-:W-:Y:S09]  /*195d0*/  FFMA.FTZ R105, R217, c[0x0][0x23c], -R88 ;  /* 0x00008f00d9697a23 */ /* 0x008ff20000010858 */
[----:B------:R-:W-:Y:S01]  /*195e0*/  MUFU.EX2 R202, R98 ;  /* 0x0000006200ca7308 */ /* 0x000fe20000000800 */
[-C--:B-1----:R-:W-:Y:S08]  /*195f0*/  HMMA.16816.F32 R4, R72, R84.reuse, R4 ;  /* 0x000000544804723c */ /* 0x082ff00000001804 */
[C---:B------:R-:W-:Y:S08]  /*19600*/  HMMA.16816.F32 R8, R76.reuse, R84, R8 ;  /* 0x000000544c08723c */ /* 0x040ff00000001808 */
[-C--:B------:R-:W-:Y:S08]  /*19610*/  HMMA.16816.F32 R12, R76, R86.reuse, R12 ;  /* 0x000000564c0c723c */ /* 0x080ff0000000180c */
[C---:B------:R-:W-:Y:S01]  /*19620*/  HMMA.16816.F32 R16, R72.reuse, R86, R16 ;  /* 0x000000564810723c */ /* 0x040fe20000001810 */
[----:B------:R-:W1:Y:S03]  /*19630*/  LDSM.16.MT88.4 R84, [R213+0x9000] ;  /* 0x00900000d554783b */ /* 0x000e660000004200 */
[----:B------:R-:W-:Y:S04]  /*19640*/  IMAD.MOV.U32 R140, RZ, RZ, R230 ;  /* 0x000000ffff8c7224 */ /* 0x000fe800078e00e6 */
[-C--:B------:R-:W-:Y:S01]  /*19650*/  HMMA.16816.F32 R20, R72, R80.reuse, R20 ;  /* 0x000000504814723c */ /* 0x080fe20000001814 */
[----:B------:R3:W5:Y:S03]  /*19660*/  LDL.LU R230, [R1+0xec] ;  /* 0x0000ec0001e67983 */ /* 0x0007660000300800 */
[----:B------:R-:W-:Y:S02]  /*19670*/  IMAD.MOV.U32 R205, RZ, RZ, R140 ;  /* 0x000000ffffcd7224 */ /* 0x000fe400078e008c */
[----:B------:R-:W-:Y:S02]  /*19680*/  IMAD.MOV.U32 R140, RZ, RZ, R231 ;  /* 0x000000ffff8c7224 */ /* 0x000fe400078e00e7 */
[C---:B------:R-:W-:Y:S01]  /*19690*/  HMMA.16816.F32 R24, R76.reuse, R80, R24 ;  /* 0x000000504c18723c */ /* 0x040fe20000001818 */
[----:B------:R-:W-:Y:S01]  /*196a0*/  IMAD.MOV.U32 R142, RZ, RZ, R205 ;  /* 0x000000ffff8e7224 */ /* 0x000fe200078e00cd */
[----:B------:R3:W5:Y:S02]  /*196b0*/  LDL.LU R231, [R1+0xe8] ;  /* 0x0000e80001e77983 */ /* 0x0007640000300800 */
[----:B------:R-:W-:Y:S02]  /*196c0*/  IMAD.MOV.U32 R205, RZ, RZ, R239 ;  /* 0x000000ffffcd7224 */ /* 0x000fe400078e00ef */
[----:B------:R-:W-:Y:S01]  /*196d0*/  IMAD.MOV.U32 R192, RZ, RZ, R142 ;  /* 0x000000ffffc07224 */ /* 0x000fe200078e008e */
[----:B------:R3:W5:Y:S01]  /*196e0*/  LDL.LU R232, [R1+0xe4] ;  /* 0x0000e40001e87983 */ /* 0x0007620000300800 */
[-C--:B------:R-:W-:Y:S01]  /*196f0*/  HMMA.16816.F32 R28, R76, R82.reuse, R28 ;  /* 0x000000524c1c723c */ /* 0x080fe2000000181c */
[----:B------:R-:W-:Y:S02]  /*19700*/  IMAD.MOV.U32 R142, RZ, RZ, R147 ;  /* 0x000000ffff8e7224 */ /* 0x000fe400078e0093 */
[----:B------:R3:W5:Y:S01]  /*19710*/  LDL.LU R239, [R1+0xe0] ;  /* 0x0000e00001ef7983 */ /* 0x0007620000300800 */
[----:B------:R-:W-:Y:S02]  /*19720*/  IMAD.MOV.U32 R147, RZ, RZ, R146 ;  /* 0x000000ffff937224 */ /* 0x000fe400078e0092 */
[----:B------:R-:W-:Y:S02]  /*19730*/  IMAD.MOV.U32 R146, RZ, RZ, R235 ;  /* 0x000000ffff927224 */ /* 0x000fe400078e00eb */
[C---:B------:R-:W-:Y:S01]  /*19740*/  HMMA.16816.F32 R32, R72.reuse, R82, R32 ;  /* 0x000000524820723c */ /* 0x040fe20000001820 */
[----:B------:R-:W-:Y:S01]  /*19750*/  IMAD.MOV.U32 R193, RZ, RZ, R192 ;  /* 0x000000ffffc17224 */ /* 0x000fe200078e00c0 */
[----:B------:R-:W4:Y:S02]  /*19760*/  LDSM.16.MT88.4 R80, [R214+0x9000] ;  /* 0x00900000d650783b */ /* 0x000f240000004200 */
[----:B------:R-:W-:Y:S02]  /*19770*/  IMAD.MOV.U32 R192, RZ, RZ, R147 ;  /* 0x000000ffffc07224 */ /* 0x000fe400078e0093 */
[----:B------:R-:W-:Y:S02]  /*19780*/  IMAD.MOV.U32 R147, RZ, RZ, R146 ;  /* 0x000000ffff937224 */ /* 0x000fe400078e0092 */
[----:B------:R-:W-:Y:S01]  /*19790*/  IMAD.MOV.U32 R146, RZ, RZ, R151 ;  /* 0x000000ffff927224 */ /* 0x000fe200078e0097 */
[-C--:B-1----:R-:W-:Y:S01]  /*197a0*/  HMMA.16816.F32 R36, R72, R84.reuse, R36 ;  /* 0x000000544824723c */ /* 0x082fe20000001824 */
[----:B------:R3:W5:Y:S02]  /*197b0*/  LDL.LU R235, [R1+0xdc] ;  /* 0x0000dc0001eb7983 */ /* 0x0007640000300800 */
[----:B------:R-:W-:Y:S02]  /*197c0*/  IMAD.MOV.U32 R151, RZ, RZ, R166 ;  /* 0x000000ffff977224 */ /* 0x000fe400078e00a6 */
[----:B------:R-:W-:Y:S02]  /*197d0*/  IMAD.MOV.U32 R166, RZ, RZ, R145 ;  /* 0x000000ffffa67224 */ /* 0x000fe400078e0091 */
[----:B------:R-:W-:Y:S01]  /*197e0*/  IMAD.MOV.U32 R197, RZ, RZ, R192 ;  /* 0x000000ffffc57224 */ /* 0x000fe200078e00c0 */
[C---:B------:R-:W-:Y:S01]  /*197f0*/  HMMA.16816.F32 R40, R76.reuse, R84, R40 ;  /* 0x000000544c28723c */ /* 0x040fe20000001828 */
[----:B------:R-:W-:Y:S03]  /*19800*/  IMAD.MOV.U32 R192, RZ, RZ, R146 ;  /* 0x000000ffffc07224 */ /* 0x000fe600078e0092 */
[----:B------:R-:W-:Y:S02]  /*19810*/  IMAD.MOV.U32 R146, RZ, RZ, R166 ;  /* 0x000000ffff927224 */ /* 0x000fe400078e00a6 */
[----:B------:R-:W-:Y:S02]  /*19820*/  IMAD.MOV.U32 R166, RZ, RZ, R164 ;  /* 0x000000ffffa67224 */ /* 0x000fe400078e00a4 */
[-C--:B------:R-:W-:Y:S01]  /*19830*/  HMMA.16816.F32 R44, R76, R86.reuse, R44 ;  /* 0x000000564c2c723c */ /* 0x080fe2000000182c */
[----:B------:R1:W-:Y:S03]  /*19840*/  MUFU.EX2 R164, R0 ;  /* 0x0000000000a47308 */ /* 0x0003e60000000800 */
[----:B------:R-:W-:Y:S02]  /*19850*/  IMAD.MOV.U32 R189, RZ, RZ, R193 ;  /* 0x000000ffffbd7224 */ /* 0x000fe400078e00c1 */
[----:B------:R-:W-:Y:S02]  /*19860*/  IMAD.MOV.U32 R193, RZ, RZ, R147 ;  /* 0x000000ffffc17224 */ /* 0x000fe400078e0093 */
[C---:B------:R-:W-:Y:S01]  /*19870*/  HMMA.16816.F32 R48, R72.reuse, R86, R48 ;  /* 0x000000564830723c */ /* 0x040fe20000001830 */
[----:B------:R-:W-:Y:S01]  /*19880*/  IMAD.MOV.U32 R145, RZ, RZ, R240 ;  /* 0x000000ffff917224 */ /* 0x000fe200078e00f0 */
[----:B------:R-:W3:Y:S02]  /*19890*/  LDSM.16.MT88.4 R84, [R212+0x9800] ;  /* 0x00980000d454783b */ /* 0x000ee40000004200 */
[----:B------:R-:W-:Y:S02]  /*198a0*/  IMAD.MOV.U32 R147, RZ, RZ, R151 ;  /* 0x000000ffff937224 */ /* 0x000fe400078e0097 */
[----:B------:R-:W-:Y:S02]  /*198b0*/  IMAD.MOV.U32 R151, RZ, RZ, R145 ;  /* 0x000000ffff977224 */ /* 0x000fe400078e0091 */
[----:B------:R-:W-:Y:S01]  /*198c0*/  IMAD.MOV.U32 R176, RZ, RZ, R197 ;  /* 0x000000ffffb07224 */ /* 0x000fe200078e00c5 */
[-C--:B----4-:R-:W-:Y:S01]  /*198d0*/  HMMA.16816.F32 R52, R72, R80.reuse, R52 ;  /* 0x000000504834723c */ /* 0x090fe20000001834 */
[----:B------:R4:W5:Y:S02]  /*198e0*/  LDL.LU R240, [R1+0xd8] ;  /* 0x0000d80001f07983 */ /* 0x0009640000300800 */
[----:B------:R-:W-:Y:S02]  /*198f0*/  IMAD.MOV.U32 R197, RZ, RZ, R147 ;  /* 0x000000ffffc57224 */ /* 0x000fe400078e0093 */
[----:B------:R-:W-:Y:S02]  /*19900*/  IMAD.MOV.U32 R147, RZ, RZ, R151 ;  /* 0x000000ffff937224 */ /* 0x000fe400078e0097 */
[----:B------:R-:W-:Y:S01]  /*19910*/  IMAD.MOV.U32 R145, RZ, RZ, R236 ;  /* 0x000000ffff917224 */ /* 0x000fe200078e00ec */
[C---:B------:R-:W-:Y:S01]  /*19920*/  HMMA.16816.F32 R56, R76.reuse, R80, R56 ;  /* 0x000000504c38723c */ /* 0x040fe20000001838 */
[----:B-1----:R-:W-:Y:S01]  /*19930*/  FFMA.FTZ R0, R190, c[0x0][0x23c], -R96 ;  /* 0x00008f00be007a23 */ /* 0x002fe20000010860 */
[----:B------:R4:W5:Y:S02]  /*19940*/  LDL.LU R236, [R1+0xd4] ;  /* 0x0000d40001ec7983 */ /* 0x0009640000300800 */
[----:B------:R-:W-:Y:S02]  /*19950*/  IMAD.MOV.U32 R190, RZ, RZ, R199 ;  /* 0x000000ffffbe7224 */ /* 0x000fe400078e00c7 */
[----:B------:R-:W-:Y:S02]  /*19960*/  IMAD.MOV.U32 R199, RZ, RZ, R169 ;  /* 0x000000ffffc77224 */ /* 0x000fe400078e00a9 */
[-C--:B------:R-:W-:Y:S01]  /*19970*/  HMMA.16816.F32 R60, R76, R82.reuse, R60 ;  /* 0x000000524c3c723c */ /* 0x080fe2000000183c */
[----:B------:R-:W-:Y:S03]  /*19980*/  IMAD.MOV.U32 R169, RZ, RZ, R189 ;  /* 0x000000ffffa97224 */ /* 0x000fe600078e00bd */
[----:B------:R-:W-:Y:S02]  /*19990*/  IMAD.MOV.U32 R189, RZ, RZ, R193 ;  /* 0x000000ffffbd7224 */ /* 0x000fe400078e00c1 */
[----:B------:R-:W-:Y:S01]  /*199a0*/  IMAD.MOV.U32 R193, RZ, RZ, R146 ;  /* 0x000000ffffc17224 */ /* 0x000fe200078e0092 */
[----:B------:R-:W-:Y:S01]  /*199b0*/  F2FP.PACK_AB R78, R174, R173 ;  /* 0x000000adae4e723e */ /* 0x000fe200000000ff */
[----:B------:R-:W-:Y:S01]  /*199c0*/  HMMA.16816.F32 R64, R72, R82, R64 ;  /* 0x000000524840723c */ /* 0x000fe20000001840 */
[----:B------:R-:W-:Y:S03]  /*199d0*/  IMAD.MOV.U32 R146, RZ, RZ, R166 ;  /* 0x000000ffff927224 */ /* 0x000fe600078e00a6 */
[----:B------:R-:W-:Y:S02]  /*199e0*/  IMAD.MOV.U32 R166, RZ, RZ, R165 ;  /* 0x000000ffffa67224 */ /* 0x000fe400078e00a5 */
[----:B------:R1:W1:Y:S01]  /*199f0*/  MUFU.EX2 R165, R0 ;  /* 0x0000000000a57308 */ /* 0x0002620000000800 */
[----:B------:R-:W-:Y:S01]  /*19a00*/  IMAD.MOV.U32 R178, RZ, RZ, R190 ;  /* 0x000000ffffb27224 */ /* 0x000fe200078e00be */
[----:B--2---:R-:W-:Y:S01]  /*19a10*/  F2FP.PACK_AB R72, R139, R128 ;  /* 0x000000808b48723e */ /* 0x004fe200000000ff */
[----:B------:R-:W-:Y:S03]  /*19a20*/  IMAD.MOV.U32 R190, RZ, RZ, R199 ;  /* 0x000000ffffbe7224 */ /* 0x000fe600078e00c7 */
        /* <DEDUP_REMOVED lines=9> */
[-C--:B---3--:R-:W-:Y:S01]  /*19ac0*/  HMMA.16816.F32 R4, R72, R84.reuse, R4 ;  /* 0x000000544804723c */ /* 0x088fe20000001804 */
[----:B------:R-:W-:Y:S02]  /*19ad0*/  IMAD.MOV.U32 R151, RZ, RZ, R145 ;  /* 0x000000ffff977224 */ /* 0x000fe400078e0091 */
[----:B------:R-:W-:Y:S02]  /*19ae0*/  IMAD.MOV.U32 R145, RZ, RZ, R241 ;  /* 0x000000ffff917224 */ /* 0x000fe400078e00f1 */
[----:B------:R4:W5:Y:S01]  /*19af0*/  LDL.LU R241, [R1+0xd0] ;  /* 0x0000d00001f17983 */ /* 0x0009620000300800 */
[----:B-1----:R-:W-:Y:S01]  /*19b00*/  FFMA.FTZ R0, R191, c[0x0][0x23c], -R96 ;  /* 0x00008f00bf007a23 */ /* 0x002fe20000010860 */
[----:B------:R-:W-:Y:S01]  /*19b10*/  F2FP.PACK_AB R77, R165, R164 ;  /* 0x000000a4a54d723e */ /* 0x000fe200000000ff */
[----:B------:R-:W-:Y:S02]  /*19b20*/  IMAD.MOV.U32 R191, RZ, RZ, R169 ;  /* 0x000000ffffbf7224 */ /* 0x000fe400078e00a9 */
[----:B------:R1:W-:Y:S02]  /*19b30*/  MUFU.EX2 R166, R0 ;  /* 0x0000000000a67308 */ /* 0x0003e40000000800 */
        /* <DEDUP_REMOVED lines=17> */
[----:B------:R-:W1:Y:S01]  /*19c50*/  MUFU.EX2 R207, R0 ;  /* 0x0000000000cf7308 */ /* 0x000e620000000800 */
[----:B------:R-:W-:Y:S02]  /*19c60*/  IMAD.MOV.U32 R182, RZ, RZ, R176 ;  /* 0x000000ffffb67224 */ /* 0x000fe400078e00b0 */
[----:B------:R-:W-:Y:S02]  /*19c70*/  IMAD.MOV.U32 R191, RZ, RZ, R149 ;  /* 0x000000ffffbf7224 */ /* 0x000fe400078e0095 */
[----:B------:R-:W-:Y:S02]  /*19c80*/  IMAD.MOV.U32 R170, RZ, RZ, R178 ;  /* 0x000000ffffaa7224 */ /* 0x000fe400078e00b2 */
[----:B------:R-:W-:Y:S02]  /*19c90*/  IMAD.MOV.U32 R178, RZ, RZ, R151 ;  /* 0x000000ffffb27224 */ /* 0x000fe400078e0097 */
[----:B------:R-:W-:Y:S01]  /*19ca0*/  IMAD.MOV.U32 R209, RZ, RZ, R171 ;  /* 0x000000ffffd17224 */ /* 0x000fe200078e00ab */
[----:B------:R-:W-:Y:S01]  /*19cb0*/  MUFU.EX2 R176, R108 ;  /* 0x0000006c00b07308 */ /* 0x000fe20000000800 */
[----:B------:R-:W-:Y:S02]  /*19cc0*/  IMAD.MOV.U32 R171, RZ, RZ, R170 ;  /* 0x000000ffffab7224 */ /* 0x000fe400078e00aa */
[----:B------:R-:W-:Y:S02]  /*19cd0*/  IMAD.MOV.U32 R170, RZ, RZ, R183 ;  /* 0x000000ffffaa7224 */ /* 0x000fe400078e00b7 */
[----:B------:R-:W-:Y:S02]  /*19ce0*/  IMAD.MOV.U32 R183, RZ, RZ, R182 ;  /* 0x000000ffffb77224 */ /* 0x000fe400078e00b6 */
[----:B------:R-:W-:Y:S02]  /*19cf0*/  IMAD.MOV.U32 R182, RZ, RZ, R179 ;  /* 0x000000ffffb67224 */ /* 0x000fe400078e00b3 */
[----:B------:R-:W-:Y:S01]  /*19d00*/  IMAD.MOV.U32 R179, RZ, RZ, R178 ;  /* 0x000000ffffb37224 */ /* 0x000fe200078e00b2 */
[----:B------:R-:W-:Y:S01]  /*19d10*/  MUFU.EX2 R149, R109 ;  /* 0x0000006d00957308 */ /* 0x000fe20000000800 */
[----:B------:R-:W-:Y:S02]  /*19d20*/  IMAD.MOV.U32 R178, RZ, RZ, R191 ;  /* 0x000000ffffb27224 */ /* 0x000fe400078e00bf */
[----:B------:R-:W-:Y:S01]  /*19d30*/  IMAD.MOV.U32 R191, RZ, RZ, R190 ;  /* 0x000000ffffbf7224 */ /* 0x000fe200078e00be */
[----:B-1----:R-:W-:Y:S01]  /*19d40*/  F2FP.PACK_AB R79, R207, R166 ;  /* 0x000000a6cf4f723e */ /* 0x002fe200000000ff */
        /* <DEDUP_REMOVED lines=11> */
[----:B------:R-:W-:Y:S02]  /*19e00*/  FFMA.FTZ R0, R251, c[0x0][0x23c], -R88 ;  /* 0x00008f00fb007a23 */ /* 0x000fe40000010858 */
        /* <DEDUP_REMOVED lines=24> */
[----:B-1----:R-:W-:Y:S02]  /*19f90*/  FFMA.FTZ R0, R250, c[0x0][0x23c], -R88 ;  /* 0x00008f00fa007a23 */ /* 0x002fe40000010858 */
[----:B------:R-:W-:Y:S02]  /*19fa0*/  IMAD.MOV.U32 R199, RZ, RZ, R143 ;  /* 0x000000ffffc77224 */ /* 0x000fe400078e008f */
[----:B------:R-:W-:Y:S01]  /*19fb0*/  IMAD.MOV.U32 R143, RZ, RZ, R141 ;  /* 0x000000ffff8f7224 */ /* 0x000fe200078e008d */
[----:B------:R1:W-:Y:S01]  /*19fc0*/  MUFU.EX2 R205, R0 ;  /* 0x0000000000cd7308 */ /* 0x0003e20000000800 */
[----:B------:R-:W-:Y:S02]  /*19fd0*/  IMAD.MOV.U32 R145, RZ, RZ, R229 ;  /* 0x000000ffff917224 */ /* 0x000fe400078e00e5 */
[----:B------:R-:W-:Y:S01]  /*19fe0*/  IMAD.MOV.U32 R250, RZ, RZ, R252 ;  /* 0x000000fffffa7224 */ /* 0x000fe200078e00fc */
[----:B------:R4:W5:Y:S01]  /*19ff0*/  LDL.LU R229, [R1+0xcc] ;  /* 0x0000cc0001e57983 */ /* 0x0009620000300800 */
[----:B------:R-:W-:Y:S02]  /*1a000*/  IMAD.MOV.U32 R252, RZ, RZ, R209 ;  /* 0x000000fffffc7224 */ /* 0x000fe400078e00d1 */
[----:B------:R-:W-:Y:S01]  /*1a010*/  IMAD.MOV.U32 R209, RZ, RZ, R199 ;  /* 0x000000ffffd17224 */ /* 0x000fe200078e00c7 */
[----:B------:R4:W5:Y:S01]  /*1a020*/  LDL.LU R228, [R1+0xc8] ;  /* 0x0000c80001e47983 */ /* 0x0009620000300800 */
[----:B------:R-:W-:Y:S01]  /*1a030*/  IMAD.MOV.U32 R199, RZ, RZ, R143 ;  /* 0x000000ffffc77224 */ /* 0x000fe200078e008f */
[----:B------:R-:W-:Y:S01]  /*1a040*/  MUFU.EX2 R117, R245 ;  /* 0x000000f500757308 */ /* 0x000fe20000000800 */
[----:B------:R-:W-:Y:S02]  /*1a050*/  FFMA.FTZ R107, R250, c[0x0][0x23c], -R88 ;  /* 0x00008f00fa6b7a23 */ /* 0x000fe40000010858 */
[----:B------:R-:W-:Y:S02]  /*1a060*/  IMAD.MOV.U32 R250, RZ, RZ, R251 ;  /* 0x000000fffffa7224 */ /* 0x000fe400078e00fb */
[----:B------:R-:W-:Y:S02]  /*1a070*/  IMAD.MOV.U32 R251, RZ, RZ, R252 ;  /* 0x000000fffffb7224 */ /* 0x000fe400078e00fc */
[----:B------:R-:W-:Y:S02]  /*1a080*/  IMAD.MOV.U32 R252, RZ, RZ, R200 ;  /* 0x000000fffffc7224 */ /* 0x000fe400078e00c8 */
[----:B------:R-:W-:Y:S02]  /*1a090*/  IMAD.MOV.U32 R200, RZ, RZ, R209 ;  /* 0x000000ffffc87224 */ /* 0x000fe400078e00d1 */
[----:B------:R-:W-:Y:S02]  /*1a0a0*/  IMAD.MOV.U32 R209, RZ, RZ, R190 ;  /* 0x000000ffffd17224 */ /* 0x000fe400078e00be */
[----:B------:R-:W-:Y:S02]  /*1a0b0*/  IMAD.MOV.U32 R190, RZ, RZ, R199 ;  /* 0x000000ffffbe7224 */ /* 0x000fe400078e00c7 */
[--C-:B-1----:R-:W-:Y:S02]  /*1a0c0*/  FFMA.FTZ R0, R222, c[0x0][0x23c], -R88.reuse ;  /* 0x00008f00de007a23 */ /* 0x102fe40000010858 */
[----:B------:R-:W-:Y:S02]  /*1a0d0*/  IMAD.MOV.U32 R189, RZ, RZ, R227 ;  /* 0x000000ffffbd7224 */ /* 0x000fe400078e00e3 */
[----:B------:R1:W-:Y:S01]  /*1a0e0*/  MUFU.EX2 R203, R0 ;  /* 0x0000000000cb7308 */ /* 0x0003e20000000800 */
[----:B------:R-:W-:Y:S01]  /*1a0f0*/  FFMA.FTZ R76, R249, c[0x0][0x23c], -R88 ;  /* 0x00008f00f94c7a23 */ /* 0x000fe20000010858 */
[----:B------:R4:W5:Y:S01]  /*1a100*/  LDL.LU R227, [R1+0xc4] ;  /* 0x0000c40001e37983 */ /* 0x0009620000300800 */
[----:B------:R-:W-:Y:S02]  /*1a110*/  IMAD.MOV.U32 R249, RZ, RZ, R252 ;  /* 0x000000fffff97224 */ /* 0x000fe400078e00fc */
[----:B------:R-:W-:Y:S01]  /*1a120*/  FFMA.FTZ R108, R250, c[0x0][0x23c], -R88 ;  /* 0x00008f00fa6c7a23 */ /* 0x000fe20000010858 */
[----:B------:R4:W5:Y:S01]  /*1a130*/  LDL.LU R226, [R1+0xc0] ;  /* 0x0000c00001e27983 */ /* 0x0009620000300800 */
[----:B------:R-:W-:Y:S02]  /*1a140*/  IMAD.MOV.U32 R250, RZ, RZ, R190 ;  /* 0x000000fffffa7224 */ /* 0x000fe400078e00be */
[----:B------:R-:W-:Y:S01]  /*1a150*/  IMAD.MOV.U32 R141, RZ, RZ, R224 ;  /* 0x000000ffff8d7224 */ /* 0x000fe200078e00e0 */
[----:B------:R4:W5:Y:S01]  /*1a160*/  LDL.LU R225, [R1+0xbc] ;  /* 0x0000bc0001e17983 */ /* 0x0009620000300800 */
[----:B------:R-:W-:Y:S01]  /*1a170*/  IMAD.MOV.U32 R143, RZ, RZ, R223 ;  /* 0x000000ffff8f7224 */ /* 0x000fe200078e00df */
[----:B------:R2:W-:Y:S01]  /*1a180*/  MUFU.EX2 R204, R76 ;  /* 0x0000004c00cc7308 */ /* 0x0005e20000000800 */
[----:B------:R-:W-:Y:S01]  /*1a190*/  IMAD.MOV.U32 R252, RZ, RZ, R200 ;  /* 0x000000fffffc7224 */ /* 0x000fe200078e00c8 */
[----:B------:R4:W5:Y:S01]  /*1a1a0*/  LDL.LU R224, [R1+0xb8] ;  /* 0x0000b80001e07983 */ /* 0x0009620000300800 */
[----:B------:R-:W-:Y:S02]  /*1a1b0*/  FADD.FTZ R80, R129, R93 ;  /* 0x0000005d81507221 */ /* 0x000fe40000010000 */
[----:B------:R-:W-:Y:S01]  /*1a1c0*/  IMAD.MOV.U32 R199, RZ, RZ, R198 ;  /* 0x000000ffffc77224 */ /* 0x000fe200078e00c6 */
[----:B------:R4:W5:Y:S01]  /*1a1d0*/  LDL.LU R223, [R1+0xb4] ;  /* 0x0000b40001df7983 */ /* 0x0009620000300800 */
[----:B------:R-:W-:Y:S02]  /*1a1e0*/  IMAD.MOV.U32 R198, RZ, RZ, R194 ;  /* 0x000000ffffc67224 */ /* 0x000fe400078e00c2 */
[----:B------:R-:W-:Y:S01]  /*1a1f0*/  IMAD.MOV.U32 R194, RZ, RZ, R197 ;  /* 0x000000ffffc27224 */ /* 0x000fe200078e00c5 */
[----:B------:R4:W5:Y:S01]  /*1a200*/  LDL.LU R222, [R1+0xb0] ;  /* 0x0000b00001de7983 */ /* 0x0009620000300800 */
[----:B------:R-:W-:Y:S01]  /*1a210*/  IMAD.MOV.U32 R197, RZ, RZ, R147 ;  /* 0x000000ffffc57224 */ /* 0x000fe200078e0093 */
[----:B------:R-:W-:Y:S01]  /*1a220*/  MUFU.EX2 R129, R100 ;  /* 0x0000006400817308 */ /* 0x000fe20000000800 */
[----:B-1----:R-:W-:Y:S01]  /*1a230*/  FFMA.FTZ R0, R249, c[0x0][0x23c], -R96 ;  /* 0x00008f00f9007a23 */ /* 0x002fe20000010860 */
[----:B------:R4:W5:Y:S01]  /*1a240*/  LDL.LU R221, [R1+0xac] ;  /* 0x0000ac0001dd7983 */ /* 0x0009620000300800 */
[----:B------:R-:W-:Y:S02]  /*1a250*/  IMAD.MOV.U32 R249, RZ, RZ, R250 ;  /* 0x000000fffff97224 */ /* 0x000fe400078e00fa */
[----:B------:R-:W-:Y:S01]  /*1a260*/  IMAD.MOV.U32 R250, RZ, RZ, R251 ;  /* 0x000000fffffa7224 */ /* 0x000fe200078e00fb */
[----:B------:R4:W5:Y:S01]  /*1a270*/  LDL.LU R220, [R1+0xa8] ;  /* 0x0000a80001dc7983 */ /* 0x0009620000300800 */
[----:B------:R-:W-:Y:S02]  /*1a280*/  IMAD.MOV.U32 R251, RZ, RZ, R179 ;  /* 0x000000fffffb7224 */ /* 0x000fe400078e00b3 */
[----:B------:R-:W-:Y:S01]  /*1a290*/  IMAD.MOV.U32 R147, RZ, RZ, R216 ;  /* 0x000000ffff937224 */ /* 0x000fe200078e00d8 */
[----:B------:R1:W-:Y:S01]  /*1a2a0*/  MUFU.EX2 R179, R0 ;  /* 0x0000000000b37308 */ /* 0x0003e20000000800 */
[----:B------:R4:W5:Y:S01]  /*1a2b0*/  LDL.LU R219, [R1+0xa4] ;  /* 0x0000a40001db7983 */ /* 0x0009620000300800 */
[----:B------:R-:W-:Y:S02]  /*1a2c0*/  FFMA.FTZ R109, R135, c[0x0][0x23c], -R88 ;  /* 0x00008f00876d7a23 */ /* 0x000fe40000010858 */
[----:B------:R-:W-:Y:S01]  /*1a2d0*/  FADD.FTZ R102, R134, R80 ;  /* 0x0000005086667221 */ /* 0x000fe20000010000 */
[----:B------:R4:W5:Y:S01]  /*1a2e0*/  LDL.LU R218, [R1+0xa0] ;  /* 0x0000a00001da7983 */ /* 0x0009620000300800 */
[----:B--2---:R-:W-:Y:S02]  /*1a2f0*/  FADD.FTZ R76, R101, R92 ;  /* 0x0000005c654c7221 */ /* 0x004fe40000010000 */
[----:B------:R-:W-:Y:S01]  /*1a300*/  FFMA.FTZ R145, R145, c[0x0][0x23c], -R88 ;  /* 0x00008f0091917a23 */ /* 0x000fe20000010858 */
[----:B------:R4:W5:Y:S01]  /*1a310*/  LDL.LU R217, [R1+0x9c] ;  /* 0x00009c0001d97983 */ /* 0x0009620000300800 */
[----:B------:R-:W-:Y:S01]  /*1a320*/  FADD.FTZ R101, R104, R76 ;  /* 0x0000004c68657221 */ /* 0x000fe20000010000 */
[----:B------:R-:W-:Y:S01]  /*1a330*/  F2FP.PACK_AB R76, R172, R167 ;  /* 0x000000a7ac4c723e */ /* 0x000fe200000000ff */
[----:B------:R-:W-:Y:S01]  /*1a340*/  MUFU.EX2 R100, R144 ;  /* 0x0000009000647308 */ /* 0x000fe20000000800 */
[----:B------:R4:W5:Y:S01]  /*1a350*/  LDL.LU R216, [R1+0x98] ;  /* 0x0000980001d87983 */ /* 0x0009620000300800 */
[----:B------:R-:W-:Y:S02]  /*1a360*/  IMAD.MOV.U32 R190, RZ, RZ, R147 ;  /* 0x000000ffffbe7224 */ /* 0x000fe400078e0093 */
[----:B------:R-:W-:Y:S01]  /*1a370*/  FFMA.FTZ R147, R125, c[0x0][0x23c], -R88 ;  /* 0x00008f007d937a23 */ /* 0x000fe20000010858 */
[----:B------:R-:W2:Y:S01]  /*1a380*/  LDSM.16.MT88.4 R80, [R215+0x9800] ;  /* 0x00980000d750783b */ /* 0x000ea20000004200 */
[C---:B------:R-:W-:Y:S01]  /*1a390*/  HMMA.16816.F32 R8, R76.reuse, R84, R8 ;  /* 0x000000544c08723c */ /* 0x040fe20000001808 */
[----:B------:R-:W-:Y:S02]  /*1a3a0*/  IMAD.MOV.U32 R200, RZ, RZ, R146 ;  /* 0x000000ffffc87224 */ /* 0x000fe400078e0092 */
[----:B------:R-:W-:Y:S01]  /*1a3b0*/  FFMA.FTZ R146, R124, c[0x0][0x23c], -R88 ;  /* 0x00008f007c927a23 */ /* 0x000fe20000010858 */
[----:B------:R-:W-:Y:S01]  /*1a3c0*/  MUFU.EX2 R134, R141 ;  /* 0x0000008d00867308 */ /* 0x000fe20000000800 */
[----:B------:R-:W-:Y:S02]  /*1a3d0*/  IMAD.MOV.U32 R248, RZ, RZ, R142 ;  /* 0x000000fffff87224 */ /* 0x000fe400078e008e */
[----:B-1----:R-:W-:Y:S01]  /*1a3e0*/  FFMA.FTZ R0, R249, c[0x0][0x23c], -R96 ;  /* 0x00008f00f9007a23 */ /* 0x002fe20000010860 */
[-C--:B------:R-:W-:Y:S01]  /*1a3f0*/  HMMA.16816.F32 R12, R76, R86.reuse, R12 ;  /* 0x000000564c0c723c */ /* 0x080fe2000000180c */
[----:B------:R-:W-:Y:S01]  /*1a400*/  IMAD.MOV.U32 R249, RZ, RZ, R250 ;  /* 0x000000fffff97224 */ /* 0x000fe200078e00fa */
[----:B------:R4:W5:Y:S02]  /*1a410*/  LDL.LU R135, [R1+0x94] ;  /* 0x0000940001877983 */ /* 0x0009640000300800 */
[----:B------:R-:W-:Y:S02]  /*1a420*/  IMAD.MOV.U32 R250, RZ, RZ, R251 ;  /* 0x000000fffffa7224 */ /* 0x000fe400078e00fb */
[----:B------:R-:W-:Y:S01]  /*1a430*/  IMAD.MOV.U32 R251, RZ, RZ, R252 ;  /* 0x000000fffffb7224 */ /* 0x000fe200078e00fc */
[----:B------:R-:W3:Y:S01]  /*1a440*/  LDL.LU R99, [R1+0x4c] ;  /* 0x00004c0001637983 */ /* 0x000ee20000300800 */
[C---:B------:R-:W-:Y:S01]  /*1a450*/  HMMA.16816.F32 R16, R72.reuse, R86, R16 ;  /* 0x000000564810723c */ /* 0x040fe20000001810 */
[----:B------:R-:W-:Y:S01]  /*1a460*/  IMAD.MOV.U32 R252, RZ, RZ, R182 ;  /* 0x000000fffffc7224 */ /* 0x000fe200078e00b6 */
[----:B------:R-:W-:Y:S01]  /*1a470*/  MUFU.EX2 R141, R140 ;  /* 0x0000008c008d7308 */ /* 0x000fe20000000800 */
[----:B------:R-:W1:Y:S01]  /*1a480*/  LDSM.16.MT88.4 R88, [R213+0x9800] ;  /* 0x00980000d558783b */ /* 0x000e620000004200 */
[----:B------:R-:W-:Y:S02]  /*1a490*/  IMAD.MOV.U32 R126, RZ, RZ, R249 ;  /* 0x000000ffff7e7224 */ /* 0x000fe400078e00f9 */
[----:B------:R-:W-:Y:S02]  /*1a4a0*/  IMAD.MOV.U32 R123, RZ, RZ, R251 ;  /* 0x000000ffff7b7224 */ /* 0x000fe400078e00fb */
[----:B------:R-:W-:Y:S03]  /*1a4b0*/  IMAD.MOV.U32 R251, RZ, RZ, R187 ;  /* 0x000000fffffb7224 */ /* 0x000fe600078e00bb */
[----:B------:R-:W1:Y:S01]  /*1a4c0*/  LDSM.16.MT88.4 R92, [R214+0x9800] ;  /* 0x00980000d65c783b */ /* 0x000e620000004200 */
[----:B------:R4:W-:Y:S01]  /*1a4d0*/  MUFU.EX2 R182, R0 ;  /* 0x0000000000b67308 */ /* 0x0009e20000000800 */
[----:B------:R-:W-:Y:S02]  /*1a4e0*/  IMAD.MOV.U32 R187, RZ, RZ, R181 ;  /* 0x000000ffffbb7224 */ /* 0x000fe400078e00b5 */
[----:B------:R-:W-:Y:S04]  /*1a4f0*/  IMAD.MOV.U32 R249, RZ, RZ, R168 ;  /* 0x000000fffff97224 */ /* 0x000fe800078e00a8 */
[----:B------:R-:W-:Y:S03]  /*1a500*/  LDSM.16.MT88.4 R84, [R215+0xa000] ;  /* 0x00a00000d754783b */ /* 0x000fe60000004200 */
[----:B------:R-:W-:Y:S01]  /*1a510*/  MUFU.EX2 R181, R97 ;  /* 0x0000006100b57308 */ /* 0x000fe20000000800 */
[-C--:B--2---:R-:W-:Y:S08]  /*1a520*/  HMMA.16816.F32 R20, R72, R80.reuse, R20 ;  /* 0x000000504814723c */ /* 0x084ff00000001814 */
[C---:B------:R-:W-:Y:S01]  /*1a530*/  HMMA.16816.F32 R24, R76.reuse, R80, R24 ;  /* 0x000000504c18723c */ /* 0x040fe20000001818 */
[----:B------:R-:W-:Y:S03]  /*1a540*/  MUFU.EX2 R140, R121 ;  /* 0x00000079008c7308 */ /* 0x000fe60000000800 */
[--C-:B----4-:R-:W-:Y:S04]  /*1a550*/  FFMA.FTZ R0, R178, c[0x0][0x23c], -R96.reuse ;  /* 0x00008f00b2007a23 */ /* 0x110fe80000010860 */
[-C--:B------:R-:W-:Y:S03]  /*1a560*/  HMMA.16816.F32 R28, R76, R82.reuse, R28 ;  /* 0x000000524c1c723c */ /* 0x080fe6000000181c */
[----:B------:R2:W-:Y:S05]  /*1a570*/  MUFU.EX2 R178, R0 ;  /* 0x0000000000b27308 */ /* 0x0005ea0000000800 */
[C---:B------:R-:W-:Y:S01]  /*1a580*/  HMMA.16816.F32 R32, R72.reuse, R82, R32 ;  /* 0x000000524820723c */ /* 0x040fe20000001820 */
[----:B------:R-:W4:Y:S04]  /*1a590*/  LDSM.16.MT88.4 R80, [R212+0xa000] ;  /* 0x00a00000d450783b */ /* 0x000f280000004200 */
[----:B------:R-:W-:Y:S03]  /*1a5a0*/  MUFU.EX2 R143, R143 ;  /* 0x0000008f008f7308 */ /* 0x000fe60000000800 */
[-C--:B-1----:R-:W-:Y:S07]  /*1a5b0*/  HMMA.16816.F32 R36, R72, R88.reuse, R36 ;  /* 0x000000584824723c */ /* 0x082fee0000001824 */
[----:B------:R-:W-:Y:S01]  /*1a5c0*/  MUFU.EX2 R142, R120 ;  /* 0x00000078008e7308 */ /* 0x000fe20000000800 */
[C---:B------:R-:W-:Y:S01]  /*1a5d0*/  HMMA.16816.F32 R40, R76.reuse, R88, R40 ;  /* 0x000000584c28723c */ /* 0x040fe20000001828 */
[--C-:B--2---:R-:W-:Y:S07]  /*1a5e0*/  FFMA.FTZ R0, R183, c[0x0][0x23c], -R96.reuse ;  /* 0x00008f00b7007a23 */ /* 0x104fee0000010860 */
[-C--:B------:R-:W-:Y:S01]  /*1a5f0*/  HMMA.16816.F32 R44, R76, R90.reuse, R44 ;  /* 0x0000005a4c2c723c */ /* 0x080fe2000000182c */
[----:B------:R1:W2:Y:S07]  /*1a600*/  MUFU.EX2 R183, R0 ;  /* 0x0000000000b77308 */ /* 0x0002ae0000000800 */
[C---:B------:R-:W-:Y:S01]  /*1a610*/  HMMA.16816.F32 R48, R72.reuse, R90, R48 ;  /* 0x0000005a4830723c */ /* 0x040fe20000001830 */
[----:B------:R-:W4:Y:S02]  /*1a620*/  LDSM.16.MT88.4 R88, [R213+0xa000] ;  /* 0x00a00000d558783b */ /* 0x000f240000004200 */
[----:B------:R-:W-:Y:S05]  /*1a630*/  MUFU.EX2 R168, R119 ;  /* 0x0000007700a87308 */ /* 0x000fea0000000800 */
[-C--:B------:R-:W-:Y:S05]  /*1a640*/  HMMA.16816.F32 R52, R72, R92.reuse, R52 ;  /* 0x0000005c4834723c */ /* 0x080fea0000001834 */
[----:B------:R-:W-:Y:S03]  /*1a650*/  MUFU.EX2 R124, R249 ;  /* 0x000000f9007c7308 */ /* 0x000fe60000000800 */
[C---:B------:R-:W-:Y:S01]  /*1a660*/  HMMA.16816.F32 R56, R76.reuse, R92, R56 ;  /* 0x0000005c4c38723c */ /* 0x040fe20000001838 */
[--C-:B-1----:R-:W-:Y:S06]  /*1a670*/  FFMA.FTZ R0, R200, c[0x0][0x23c], -R96.reuse ;  /* 0x00008f00c8007a23 */ /* 0x102fec0000010860 */
[----:B------:R1:W-:Y:S01]  /*1a680*/  MUFU.EX2 R200, R0 ;  /* 0x0000000000c87308 */ /* 0x0003e20000000800 */
[-C--:B------:R-:W-:Y:S07]  /*1a690*/  HMMA.16816.F32 R60, R76, R94.reuse, R60 ;  /* 0x0000005e4c3c723c */ /* 0x080fee000000183c */
[----:B------:R-:W-:Y:S01]  /*1a6a0*/  FFMA.FTZ R76, R248, c[0x0][0x23c], -R96 ;  /* 0x00008f00f84c7a23 */ /* 0x000fe20000010860 */
[----:B------:R-:W-:Y:S01]  /*1a6b0*/  HMMA.16816.F32 R64, R72, R94, R64 ;  /* 0x0000005e4840723c */ /* 0x000fe20000001840 */
[----:B------:R-:W-:Y:S01]  /*1a6c0*/  FADD.FTZ R77, R154, R102 ;  /* 0x000000669a4d7221 */ /* 0x000fe20000010000 */
[----:B------:R-:W3:Y:S01]  /*1a6d0*/  LDSM.16.MT88.4 R92, [R214+0xa000] ;  /* 0x00a00000d65c783b */ /* 0x000ee20000004200 */
[----:B------:R4:W-:Y:S01]  /*1a6e0*/  MUFU.EX2 R125, R76 ;  /* 0x0000004c007d7308 */ /* 0x0009e20000000800 */
[----:B------:R-:W-:Y:S01]  /*1a6f0*/  FADD.FTZ R78, R116, R101 ;  /* 0x00000065744e7221 */ /* 0x000fe20000010000 */
[----:B--2---:R-:W-:Y:S02]  /*1a700*/  F2FP.PACK_AB R79, R183, R178 ;  /* 0x000000b2b74f723e */ /* 0x004fe400000000ff */
[----:B------:R-:W-:Y:S01]  /*1a710*/  F2FP.PACK_AB R72, R151, R150 ;  /* 0x000000969748723e */ /* 0x000fe200000000ff */
[----:B------:R-:W-:Y:S01]  /*1a720*/  FADD.FTZ R97, R106, R78 ;  /* 0x0000004e6a617221 */ /* 0x000fe20000010000 */
[----:B------:R-:W-:Y:S03]  /*1a730*/  F2FP.PACK_AB R73, R176, R149 ;  /* 0x00000095b049723e */ /* 0x000fe600000000ff */
[----:B------:R-:W-:Y:S01]  /*1a740*/  F2FP.PACK_AB R74, R180, R177 ;  /* 0x000000b1b44a723e */ /* 0x000fe200000000ff */
[----:B------:R-:W-:Y:S01]  /*1a750*/  MUFU.EX2 R101, R210 ;  /* 0x000000d200657308 */ /* 0x000fe20000000800 */
[----:B------:R-:W-:Y:S01]  /*1a760*/  F2FP.PACK_AB R75, R170, R171 ;  /* 0x000000abaa4b723e */ /* 0x000fe200000000ff */
[--C-:B-1----:R-:W-:Y:S01]  /*1a770*/  FFMA.FTZ R0, R126, c[0x0][0x23c], -R96.reuse ;  /* 0x00008f007e007a23 */ /* 0x102fe20000010860 */
[----:B------:R-:W-:Y:S05]  /*1a780*/  F2FP.PACK_AB R78, R203, R204 ;  /* 0x000000cccb4e723e */ /* 0x000fea00000000ff */
[-C--:B----4-:R-:W-:Y:S02]  /*1a790*/  HMMA.16816.F32 R4, R72, R80.reuse, R4 ;  /* 0x000000504804723c */ /* 0x090fe40000001804 */
[----:B------:R1:W2:Y:S01]  /*1a7a0*/  MUFU.EX2 R126, R0 ;  /* 0x00000000007e7308 */ /* 0x0002a20000000800 */
[----:B------:R-:W-:Y:S09]  /*1a7b0*/  F2FP.PACK_AB R76, R205, R206 ;  /* 0x000000cecd4c723e */ /* 0x000ff200000000ff */
[----:B------:R-:W-:Y:S10]  /*1a7c0*/  MUFU.EX2 R121, R246 ;  /* 0x000000f600797308 */ /* 0x000ff40000000800 */
[----:B------:R-:W-:Y:S01]  /*1a7d0*/  MUFU.EX2 R120, R251 ;  /* 0x000000fb00787308 */ /* 0x000fe20000000800 */
[----:B-1----:R-:W-:Y:S09]  /*1a7e0*/  FFMA.FTZ R0, R123, c[0x0][0x23c], -R96 ;  /* 0x00008f007b007a23 */ /* 0x002ff20000010860 */
[----:B------:R1:W4:Y:S10]  /*1a7f0*/  MUFU.EX2 R127, R0 ;  /* 0x00000000007f7308 */ /* 0x0003340000000800 */
[----:B------:R-:W-:Y:S10]  /*1a800*/  MUFU.EX2 R123, R250 ;  /* 0x000000fa007b7308 */ /* 0x000ff40000000800 */
[----:B------:R-:W-:Y:S01]  /*1a810*/  MUFU.EX2 R119, R252 ;  /* 0x000000fc00777308 */ /* 0x000fe20000000800 */
[----:B-1----:R-:W-:Y:S04]  /*1a820*/  FADD.FTZ R0, R112, R103 ;  /* 0x0000006770007221 */ /* 0x002fe80000010000 */
[----:B------:R-:W-:Y:S02]  /*1a830*/  FADD.FTZ R98, R114, R0 ;  /* 0x0000000072627221 */ /* 0x000fe40000010000 */
[----:B------:R-:W-:Y:S01]  /*1a840*/  FADD.FTZ R0, R155, R77 ;  /* 0x0000004d9b007221 */ /* 0x000fe20000010000 */
[----:B------:R-:W-:Y:S02]  /*1a850*/  F2FP.PACK_AB R77, R182, R179 ;  /* 0x000000b3b64d723e */ /* 0x000fe400000000ff */
[----:B------:R-:W-:Y:S01]  /*1a860*/  MUFU.EX2 R103, R197 ;  /* 0x000000c500677308 */ /* 0x000fe20000000800 */
[----:B------:R-:W-:Y:S04]  /*1a870*/  FADD.FTZ R0, R152, R0 ;  /* 0x0000000098007221 */ /* 0x000fe80000010000 */
[C---:B------:R-:W-:Y:S05]  /*1a880*/  HMMA.16816.F32 R8, R76.reuse, R80, R8 ;  /* 0x000000504c08723c */ /* 0x040fea0000001808 */
[----:B------:R-:W-:Y:S03]  /*1a890*/  MUFU.EX2 R116, R244 ;  /* 0x000000f400747308 */ /* 0x000fe60000000800 */
[-C--:B------:R-:W-:Y:S07]  /*1a8a0*/  HMMA.16816.F32 R12, R76, R82.reuse, R12 ;  /* 0x000000524c0c723c */ /* 0x080fee000000180c */
        /* <DEDUP_REMOVED lines=8> */
[----:B------:R-:W-:Y:S03]  /*1a930*/  MUFU.EX2 R114, R105 ;  /* 0x0000006900727308 */ /* 0x000fe60000000800 */
[C---:B------:R-:W-:Y:S01]  /*1a940*/  HMMA.16816.F32 R32, R72.reuse, R86, R32 ;  /* 0x000000564820723c */ /* 0x040fe20000001820 */
[----:B------:R-:W1:Y:S06]  /*1a950*/  LDSM.16.MT88.4 R84, [R215+0xa800] ;  /* 0x00a80000d754783b */ /* 0x000e6c0000004200 */
[----:B------:R-:W1:Y:S01]  /*1a960*/  MUFU.EX2 R105, R242 ;  /* 0x000000f200697308 */ /* 0x000e620000000800 */
[-C--:B------:R-:W-:Y:S08]  /*1a970*/  HMMA.16816.F32 R36, R72, R88.reuse, R36 ;  /* 0x000000584824723c */ /* 0x080ff00000001824 */
[C---:B------:R-:W-:Y:S08]  /*1a980*/  HMMA.16816.F32 R40, R76.reuse, R88, R40 ;  /* 0x000000584c28723c */ /* 0x040ff00000001828 */
[-C--:B------:R-:W-:Y:S08]  /*1a990*/  HMMA.16816.F32 R44, R76, R90.reuse, R44 ;  /* 0x0000005a4c2c723c */ /* 0x080ff0000000182c */
[C---:B------:R-:W-:Y:S01]  /*1a9a0*/  HMMA.16816.F32 R48, R72.reuse, R90, R48 ;  /* 0x0000005a4830723c */ /* 0x040fe20000001830 */
[----:B------:R-:W1:Y:S07]  /*1a9b0*/  LDSM.16.MT88.4 R88, [R213+0xa800] ;  /* 0x00a80000d558783b */ /* 0x000e6e0000004200 */
[-C--:B---3--:R-:W-:Y:S08]  /*1a9c0*/  HMMA.16816.F32 R52, R72, R92.reuse, R52 ;  /* 0x0000005c4834723c */ /* 0x088ff00000001834 */
[C---:B------:R-:W-:Y:S07]  /*1a9d0*/  HMMA.16816.F32 R56, R76.reuse, R92, R56 ;  /* 0x0000005c4c38723c */ /* 0x040fee0000001838 */
[----:B------:R-:W-:Y:S01]  /*1a9e0*/  FFMA.FTZ R92, R2, R99, R208 ;  /* 0x00000063025c7223 */ /* 0x000fe200000100d0 */
[-C--:B------:R-:W-:Y:S01]  /*1a9f0*/  HMMA.16816.F32 R60, R76, R94.reuse, R60 ;  /* 0x0000005e4c3c723c */ /* 0x080fe2000000183c */
[----:B------:R-:W-:Y:S03]  /*1aa00*/  FADD.FTZ R2, R111, R98 ;  /* 0x000000626f027221 */ /* 0x000fe60000010000 */
[----:B------:R-:W-:Y:S02]  /*1aa10*/  FADD.FTZ R98, R153, R0 ;  /* 0x0000000099627221 */ /* 0x000fe40000010000 */
[----:B------:R-:W-:Y:S01]  /*1aa20*/  LDSM.16.MT88.4 R152, [R215+0xb800] ;  /* 0x00b80000d798783b */ /* 0x000fe20000004200 */
[----:B------:R-:W-:Y:S01]  /*1aa30*/  F2FP.PACK_AB R78, R129, R201 ;  /* 0x000000c9814e723e */ /* 0x000fe200000000ff */
[----:B------:R-:W-:Y:S01]  /*1aa40*/  HMMA.16816.F32 R64, R72, R94, R64 ;  /* 0x0000005e4840723c */ /* 0x000fe20000001840 */
[----:B------:R-:W-:Y:S02]  /*1aa50*/  FADD.FTZ R76, R115, R97 ;  /* 0x00000061734c7221 */ /* 0x000fe40000010000 */
[----:B------:R-:W-:Y:S01]  /*1aa60*/  MUFU.EX2 R115, R108 ;  /* 0x0000006c00737308 */ /* 0x000fe20000000800 */
[----:B--2---:R-:W-:Y:S01]  /*1aa70*/  F2FP.PACK_AB R77, R126, R200 ;  /* 0x000000c87e4d723e */ /* 0x004fe200000000ff */
[----:B------:R-:W-:Y:S01]  /*1aa80*/  FADD.FTZ R97, R118, R76 ;  /* 0x0000004c76617221 */ /* 0x000fe20000010000 */
[----:B------:R-:W-:Y:S01]  /*1aa90*/  F2FP.PACK_AB R76, R202, R181 ;  /* 0x000000b5ca4c723e */ /* 0x000fe200000000ff */
[----:B------:R-:W-:Y:S01]  /*1aaa0*/  FFMA.FTZ R0, R209, c[0x0][0x23c], -R96 ;  /* 0x00008f00d1007a23 */ /* 0x000fe20000010860 */
[----:B------:R-:W-:Y:S01]  /*1aab0*/  F2FP.PACK_AB R72, R141, R134 ;  /* 0x000000868d48723e */ /* 0x000fe200000000ff */
[----:B------:R-:W-:Y:S03]  /*1aac0*/  FADD.FTZ R2, R113, R2 ;  /* 0x0000000271027221 */ /* 0x000fe60000010000 */
[----:B------:R-:W-:Y:S01]  /*1aad0*/  F2FP.PACK_AB R73, R140, R133 ;  /* 0x000000858c49723e */ /* 0x000fe200000000ff */
[----:B------:R2:W-:Y:S01]  /*1aae0*/  MUFU.EX2 R111, R0 ;  /* 0x00000000006f7308 */ /* 0x0005e20000000800 */
[----:B------:R-:W-:Y:S01]  /*1aaf0*/  F2FP.PACK_AB R74, R169, R143 ;  /* 0x0000008fa94a723e */ /* 0x000fe200000000ff */
[----:B------:R-:W-:Y:S01]  /*1ab00*/  FADD.FTZ R2, R130, R2 ;  /* 0x0000000282027221 */ /* 0x000fe20000010000 */
[----:B------:R-:W-:Y:S02]  /*1ab10*/  F2FP.PACK_AB R75, R168, R142 ;  /* 0x0000008ea84b723e */ /* 0x000fe400000000ff */
[----:B----4-:R-:W-:Y:S01]  /*1ab20*/  F2FP.PACK_AB R79, R125, R127 ;  /* 0x0000007f7d4f723e */ /* 0x010fe200000000ff */
[----:B------:R-:W-:Y:S04]  /*1ab30*/  FADD.FTZ R2, R131, R2 ;  /* 0x0000000283027221 */ /* 0x000fe80000010000 */
[-C--:B-1----:R-:W-:Y:S01]  /*1ab40*/  HMMA.16816.F32 R4, R72, R80.reuse, R4 ;  /* 0x000000504804723c */ /* 0x082fe20000001804 */
[----:B------:R-:W-:Y:S01]  /*1ab50*/  MUFU.EX2 R108, R199 ;  /* 0x000000c7006c7308 */ /* 0x000fe20000000800 */
[----:B------:R-:W-:Y:S01]  /*1ab60*/  FADD.FTZ R2, R137, R2 ;  /* 0x0000000289027221 */ /* 0x000fe20000010000 */
[----:B------:R-:W-:Y:S05]  /*1ab70*/  F2FP.PACK_AB R137, R105, R106 ;  /* 0x0000006a6989723e */ /* 0x000fea00000000ff */
[C---:B------:R-:W-:Y:S03]  /*1ab80*/  HMMA.16816.F32 R8, R76.reuse, R80, R8 ;  /* 0x000000504c08723c */ /* 0x040fe60000001808 */
[----:B------:R-:W1:Y:S01]  /*1ab90*/  MUFU.EX2 R113, R109 ;  /* 0x0000006d00717308 */ /* 0x000e620000000800 */
[--C-:B--2---:R-:W-:Y:S04]  /*1aba0*/  FFMA.FTZ R0, R191, c[0x0][0x23c], -R96.reuse ;  /* 0x00008f00bf007a23 */ /* 0x104fe80000010860 */
[-C--:B------:R-:W-:Y:S05]  /*1abb0*/  HMMA.16816.F32 R12, R76, R82.reuse, R12 ;  /* 0x000000524c0c723c */ /* 0x080fea000000180c */
[----:B------:R2:W3:Y:S03]  /*1abc0*/  MUFU.EX2 R109, R0 ;  /* 0x00000000006d7308 */ /* 0x0004e60000000800 */
[C---:B------:R-:W-:Y:S01]  /*1abd0*/  HMMA.16816.F32 R16, R72.reuse, R82, R16 ;  /* 0x000000524810723c */ /* 0x040fe20000001810 */
[----:B------:R-:W4:Y:S06]  /*1abe0*/  LDSM.16.MT88.4 R80, [R214+0xa800] ;  /* 0x00a80000d650783b */ /* 0x000f2c0000004200 */
[----:B------:R-:W1:Y:S01]  /*1abf0*/  MUFU.EX2 R118, R107 ;  /* 0x0000006b00767308 */ /* 0x000e620000000800 */
[-C--:B------:R-:W-:Y:S08]  /*1ac00*/  HMMA.16816.F32 R20, R72, R84.reuse, R20 ;  /* 0x000000544814723c */ /* 0x080ff00000001814 */
[C---:B------:R-:W-:Y:S01]  /*1ac10*/  HMMA.16816.F32 R24, R76.reuse, R84, R24 ;  /* 0x000000544c18723c */ /* 0x040fe20000001818 */
[----:B------:R-:W-:Y:S03]  /*1ac20*/  MUFU.EX2 R107, R194 ;  /* 0x000000c2006b7308 */ /* 0x000fe60000000800 */
[--C-:B--2---:R-:W-:Y:S04]  /*1ac30*/  FFMA.FTZ R0, R190, c[0x0][0x23c], -R96.reuse ;  /* 0x00008f00be007a23 */ /* 0x104fe80000010860 */
[-C--:B------:R-:W-:Y:S03]  /*1ac40*/  HMMA.16816.F32 R28, R76, R86.reuse, R28 ;  /* 0x000000564c1c723c */ /* 0x080fe6000000181c */
[----:B------:R2:W-:Y:S05]  /*1ac50*/  MUFU.EX2 R110, R0 ;  /* 0x00000000006e7308 */ /* 0x0005ea0000000800 */
[C---:B------:R-:W-:Y:S01]  /*1ac60*/  HMMA.16816.F32 R32, R72.reuse, R86, R32 ;  /* 0x000000564820723c */ /* 0x040fe20000001820 */
[----:B------:R-:W1:Y:S07]  /*1ac70*/  LDSM.16.MT88.4 R84, [R212+0xb000] ;  /* 0x00b00000d454783b */ /* 0x000e6e0000004200 */
[-C--:B------:R-:W-:Y:S08]  /*1ac80*/  HMMA.16816.F32 R36, R72, R88.reuse, R36 ;  /* 0x000000584824723c */ /* 0x080ff00000001824 */
[C---:B------:R-:W-:Y:S01]  /*1ac90*/  HMMA.16816.F32 R40, R76.reuse, R88, R40 ;  /* 0x000000584c28723c */ /* 0x040fe20000001828 */
[----:B--2---:R-:W-:Y:S07]  /*1aca0*/  FFMA.FTZ R0, R187, c[0x0][0x23c], -R96 ;  /* 0x00008f00bb007a23 */ /* 0x004fee0000010860 */
[-C--:B------:R-:W-:Y:S01]  /*1acb0*/  HMMA.16816.F32 R44, R76, R90.reuse, R44 ;  /* 0x0000005a4c2c723c */ /* 0x080fe2000000182c */
[----:B------:R2:W1:Y:S07]  /*1acc0*/  MUFU.EX2 R112, R0 ;  /* 0x0000000000707308 */ /* 0x00046e0000000800 */
[C---:B------:R-:W-:Y:S01]  /*1acd0*/  HMMA.16816.F32 R48, R72.reuse, R90, R48 ;  /* 0x0000005a4830723c */ /* 0x040fe20000001830 */
[----:B------:R-:W3:Y:S07]  /*1ace0*/  LDSM.16.MT88.4 R88, [R215+0xb000] ;  /* 0x00b00000d758783b */ /* 0x000eee0000004200 */
[-C--:B----4-:R-:W-:Y:S08]  /*1acf0*/  HMMA.16816.F32 R52, R72, R80.reuse, R52 ;  /* 0x000000504834723c */ /* 0x090ff00000001834 */
[C---:B------:R-:W-:Y:S01]  /*1ad00*/  HMMA.16816.F32 R56, R76.reuse, R80, R56 ;  /* 0x000000504c38723c */ /* 0x040fe20000001838 */
[----:B--2---:R-:W-:Y:S02]  /*1ad10*/  FADD.FTZ R0, R198, R92 ;  /* 0x0000005cc6007221 */ /* 0x004fe40000010000 */
[----:B------:R-:W2:Y:S02]  /*1ad20*/  LDSM.16.MT88.4 R92, [R213+0xb000] ;  /* 0x00b00000d55c783b */ /* 0x000ea40000004200 */
[----:B------:R-:W-:Y:S03]  /*1ad30*/  FADD.FTZ R0, R195, R0 ;  /* 0x00000000c3007221 */ /* 0x000fe60000010000 */
[-C--:B------:R-:W-:Y:S01]  /*1ad40*/  HMMA.16816.F32 R60, R76, R82.reuse, R60 ;  /* 0x000000524c3c723c */ /* 0x080fe2000000183c */
[----:B------:R-:W-:Y:S04]  /*1ad50*/  FADD.FTZ R0, R188, R0 ;  /* 0x00000000bc007221 */ /* 0x000fe80000010000 */
[----:B------:R-:W-:Y:S02]  /*1ad60*/  FADD.FTZ R0, R186, R0 ;  /* 0x00000000ba007221 */ /* 0x000fe40000010000 */
[----:B-1----:R-:W-:Y:S01]  /*1ad70*/  F2FP.PACK_AB R78, R113, R115 ;  /* 0x00000073714e723e */ /* 0x002fe200000000ff */
[----:B------:R-:W-:Y:S01]  /*1ad80*/  HMMA.16816.F32 R64, R72, R82, R64 ;  /* 0x000000524840723c */ /* 0x000fe20000001840 */
[----:B------:R-:W-:Y:S03]  /*1ad90*/  FADD.FTZ R76, R132, R97 ;  /* 0x00000061844c7221 */ /* 0x000fe60000010000 */
[----:B---3--:R-:W-:Y:S01]  /*1ada0*/  F2FP.PACK_AB R77, R109, R111 ;  /* 0x0000006f6d4d723e */ /* 0x008fe200000000ff */
[----:B------:R-:W-:Y:S01]  /*1adb0*/  FADD.FTZ R97, R128, R76 ;  /* 0x0000004c80617221 */ /* 0x000fe20000010000 */
[----:B------:R-:W-:Y:S01]  /*1adc0*/  F2FP.PACK_AB R76, R118, R114 ;  /* 0x00000072764c723e */ /* 0x000fe200000000ff */
[----:B------:R-:W-:Y:S01]  /*1add0*/  FADD.FTZ R0, R185, R0 ;  /* 0x00000000b9007221 */ /* 0x000fe20000010000 */
[----:B------:R-:W-:Y:S01]  /*1ade0*/  F2FP.PACK_AB R72, R123, R124 ;  /* 0x0000007c7b48723e */ /* 0x000fe200000000ff */
[----:B------:R-:W-:Y:S03]  /*1adf0*/  IMAD.MOV.U32 R132, RZ, RZ, R69 ;  /* 0x000000ffff847224 */ /* 0x000fe600078e0045 */
[----:B------:R-:W-:Y:S01]  /*1ae00*/  F2FP.PACK_AB R73, R121, R122 ;  /* 0x0000007a7949723e */ /* 0x000fe200000000ff */
[----:B------:R-:W-:Y:S01]  /*1ae10*/  FADD.FTZ R0, R184, R0 ;  /* 0x00000000b8007221 */ /* 0x000fe20000010000 */
[----:B------:R-:W-:Y:S02]  /*1ae20*/  F2FP.PACK_AB R74, R119, R120 ;  /* 0x00000078774a723e */ /* 0x000fe400000000ff */
[----:B------:R-:W-:Y:S01]  /*1ae30*/  F2FP.PACK_AB R75, R116, R117 ;  /* 0x00000075744b723e */ /* 0x000fe200000000ff */
[----:B------:R-:W-:Y:S01]  /*1ae40*/  FADD.FTZ R0, R163, R0 ;  /* 0x00000000a3007221 */ /* 0x000fe20000010000 */
[----:B------:R-:W-:Y:S03]  /*1ae50*/  F2FP.PACK_AB R79, R112, R110 ;  /* 0x0000006e704f723e */ /* 0x000fe600000000ff */
[----:B------:R-:W-:Y:S02]  /*1ae60*/  FADD.FTZ R0, R160, R0 ;  /* 0x00000000a0007221 */ /* 0x000fe40000010000 */
[-C--:B------:R-:W-:Y:S02]  /*1ae70*/  HMMA.16816.F32 R4, R72, R84.reuse, R4 ;  /* 0x000000544804723c */ /* 0x080fe40000001804 */
[----:B------:R-:W-:Y:S02]  /*1ae80*/  FADD.FTZ R80, R158, R0 ;  /* 0x000000009e507221 */ /* 0x000fe40000010000 */
[----:B------:R-:W-:Y:S02]  /*1ae90*/  FADD.FTZ R0, R161, R98 ;  /* 0x00000062a1007221 */ /* 0x000fe40000010000 */
[----:B------:R-:W-:Y:S02]  /*1aea0*/  FADD.FTZ R98, R159, R80 ;  /* 0x000000509f627221 */ /* 0x000fe40000010000 */
[C---:B------:R-:W-:Y:S01]  /*1aeb0*/  HMMA.16816.F32 R8, R76.reuse, R84, R8 ;  /* 0x000000544c08723c */ /* 0x040fe20000001808 */
[----:B------:R-:W1:Y:S03]  /*1aec0*/  LDSM.16.MT88.4 R80, [R214+0xb000] ;  /* 0x00b00000d650783b */ /* 0x000e660000004200 */
[----:B------:R-:W-:Y:S02]  /*1aed0*/  FADD.FTZ R99, R162, R0 ;  /* 0x00000000a2637221 */ /* 0x000fe40000010000 */
[--C-:B------:R-:W-:Y:S02]  /*1aee0*/  FFMA.FTZ R0, R196, c[0x0][0x23c], -R96.reuse ;  /* 0x00008f00c4007a23 */ /* 0x100fe40000010860 */
[-C--:B------:R-:W-:Y:S01]  /*1aef0*/  HMMA.16816.F32 R12, R76, R86.reuse, R12 ;  /* 0x000000564c0c723c */ /* 0x080fe2000000180c */
[----:B------:R-:W3:Y:S01]  /*1af00*/  LDSM.16.MT88.4 R160, [R212+0xb800] ;  /* 0x00b80000d4a0783b */ /* 0x000ee20000004200 */
[----:B------:R4:W-:Y:S06]  /*1af10*/  MUFU.EX2 R85, R0 ;  /* 0x0000000000557308 */ /* 0x0009ec0000000800 */
[C---:B------:R-:W-:Y:S04]  /*1af20*/  HMMA.16816.F32 R16, R72.reuse, R86, R16 ;  /* 0x000000564810723c */ /* 0x040fe80000001810 */
[----:B------:R-:W-:Y:S04]  /*1af30*/  MUFU.EX2 R87, R147 ;  /* 0x0000009300577308 */ /* 0x000fe80000000800 */
[-C--:B------:R-:W-:Y:S08]  /*1af40*/  HMMA.16816.F32 R20, R72, R88.reuse, R20 ;  /* 0x000000584814723c */ /* 0x080ff00000001814 */
[C---:B------:R-:W-:Y:S01]  /*1af50*/  HMMA.16816.F32 R24, R76.reuse, R88, R24 ;  /* 0x000000584c18723c */ /* 0x040fe20000001818 */
[----:B------:R-:W1:Y:S03]  /*1af60*/  MUFU.EX2 R89, R145 ;  /* 0x0000009100597308 */ /* 0x000e660000000800 */
[--C-:B----4-:R-:W-:Y:S04]  /*1af70*/  FFMA.FTZ R0, R193, c[0x0][0x23c], -R96.reuse ;  /* 0x00008f00c1007a23 */ /* 0x110fe80000010860 */
[-C--:B------:R-:W-:Y:S03]  /*1af80*/  HMMA.16816.F32 R28, R76, R90.reuse, R28 ;  /* 0x0000005a4c1c723c */ /* 0x080fe6000000181c */
[----:B------:R4:W-:Y:S05]  /*1af90*/  MUFU.EX2 R88, R146 ;  /* 0x0000009200587308 */ /* 0x0009ea0000000800 */
[C---:B------:R-:W-:Y:S05]  /*1afa0*/  HMMA.16816.F32 R32, R72.reuse, R90, R32 ;  /* 0x0000005a4820723c */ /* 0x040fea0000001820 */
[----:B------:R1:W1:Y:S03]  /*1afb0*/  MUFU.EX2 R86, R0 ;  /* 0x0000000000567308 */ /* 0x0002660000000800 */
[-C--:B--2---:R-:W-:Y:S08]  /*1afc0*/  HMMA.16816.F32 R36, R72, R92.reuse, R36 ;  /* 0x0000005c4824723c */ /* 0x084ff00000001824 */
[C---:B------:R-:W-:Y:S01]  /*1afd0*/  HMMA.16816.F32 R40, R76.reuse, R92, R40 ;  /* 0x0000005c4c28723c */ /* 0x040fe20000001828 */
[----:B----4-:R-:W2:Y:S07]  /*1afe0*/  LDSM.16.MT88.4 R144, [R213+0xb800] ;  /* 0x00b80000d590783b */ /* 0x010eae0000004200 */
[-C--:B------:R-:W-:Y:S01]  /*1aff0*/  HMMA.16816.F32 R44, R76, R94.reuse, R44 ;  /* 0x0000005e4c2c723c */ /* 0x080fe2000000182c */
[--C-:B-1----:R-:W-:Y:S03]  /*1b000*/  FFMA.FTZ R0, R192, c[0x0][0x23c], -R96.reuse ;  /* 0x00008f00c0007a23 */ /* 0x102fe60000010860 */
[----:B------:R-:W-:Y:S04]  /*1b010*/  FFMA.FTZ R96, R71, c[0x0][0x23c], -R96 ;  /* 0x00008f0047607a23 */ /* 0x000fe80000010860 */
[C---:B------:R-:W-:Y:S01]  /*1b020*/  HMMA.16816.F32 R48, R72.reuse, R94, R48 ;  /* 0x0000005e4830723c */ /* 0x040fe20000001830 */
[----:B------:R-:W-:Y:S01]  /*1b030*/  FADD.FTZ R71, R167, R99 ;  /* 0x00000063a7477221 */ /* 0x000fe20000010000 */
[----:B------:R1:W-:Y:S06]  /*1b040*/  MUFU.EX2 R84, R0 ;  /* 0x0000000000547308 */ /* 0x0003ec0000000800 */
[-C--:B------:R-:W-:Y:S04]  /*1b050*/  HMMA.16816.F32 R52, R72, R80.reuse, R52 ;  /* 0x000000504834723c */ /* 0x080fe80000001834 */
[----:B------:R-:W4:Y:S04]  /*1b060*/  MUFU.EX2 R96, R96 ;  /* 0x0000006000607308 */ /* 0x000f280000000800 */
[C---:B------:R-:W-:Y:S07]  /*1b070*/  HMMA.16816.F32 R56, R76.reuse, R80, R56 ;  /* 0x000000504c38723c */ /* 0x040fee0000001838 */
[----:B------:R-:W-:Y:S01]  /*1b080*/  FADD.FTZ R80, R138, R2 ;  /* 0x000000028a507221 */ /* 0x000fe20000010000 */
[-C--:B------:R-:W-:Y:S01]  /*1b090*/  HMMA.16816.F32 R60, R76, R82.reuse, R60 ;  /* 0x000000524c3c723c */ /* 0x080fe2000000183c */
[----:B------:R-:W-:Y:S03]  /*1b0a0*/  FADD.FTZ R81, R139, R97 ;  /* 0x000000618b517221 */ /* 0x000fe60000010000 */
[----:B-1----:R-:W-:Y:S01]  /*1b0b0*/  FADD.FTZ R0, R175, R98 ;  /* 0x00000062af007221 */ /* 0x002fe20000010000 */
[----:B------:R-:W-:Y:S01]  /*1b0c0*/  F2FP.PACK_AB R138, R103, R104 ;  /* 0x00000068678a723e */ /* 0x000fe200000000ff */
[----:B------:R-:W-:Y:S01]  /*1b0d0*/  FADD.FTZ R2, R172, R71 ;  /* 0x00000047ac027221 */ /* 0x000fe20000010000 */
[----:B------:R-:W-:Y:S01]  /*1b0e0*/  F2FP.PACK_AB R139, R101, R102 ;  /* 0x00000066658b723e */ /* 0x000fe200000000ff */
[----:B------:R-:W-:Y:S01]  /*1b0f0*/  FADD.FTZ R0, R164, R0 ;  /* 0x00000000a4007221 */ /* 0x000fe20000010000 */
[----:B------:R-:W-:Y:S03]  /*1b100*/  HMMA.16816.F32 R64, R72, R82, R64 ;  /* 0x000000524840723c */ /* 0x000fe60000001840 */
[----:B------:R-:W-:Y:S01]  /*1b110*/  FADD.FTZ R71, R136, R80 ;  /* 0x0000005088477221 */ /* 0x000fe20000010000 */
[----:B------:R-:W-:Y:S01]  /*1b120*/  F2FP.PACK_AB R136, R107, R108 ;  /* 0x0000006c6b88723e */ /* 0x000fe200000000ff */
[----:B------:R-:W-:Y:S01]  /*1b130*/  FADD.FTZ R0, R165, R0 ;  /* 0x00000000a5007221 */ /* 0x000fe20000010000 */
[----:B------:R-:W-:Y:S01]  /*1b140*/  F2FP.PACK_AB R172, R89, R100 ;  /* 0x0000006459ac723e */ /* 0x000fe200000000ff */
[----:B------:R-:W-:Y:S01]  /*1b150*/  FADD.FTZ R2, R173, R2 ;  /* 0x00000002ad027221 */ /* 0x000fe20000010000 */
[----:B------:R-:W-:Y:S01]  /*1b160*/  F2FP.PACK_AB R173, R86, R85 ;  /* 0x0000005556ad723e */ /* 0x000fe200000000ff */
[----:B------:R-:W-:Y:S02]  /*1b170*/  FADD.FTZ R0, R166, R0 ;  /* 0x00000000a6007221 */ /* 0x000fe40000010000 */
[-C--:B---3--:R-:W-:Y:S01]  /*1b180*/  HMMA.16816.F32 R164, R136, R160.reuse, R4 ;  /* 0x000000a088a4723c */ /* 0x088fe20000001804 */
[----:B------:R-:W-:Y:S01]  /*1b190*/  FADD.FTZ R72, R148, R71 ;  /* 0x0000004794487221 */ /* 0x000fe20000010000 */
[----:B------:R-:W1:Y:S01]  /*1b1a0*/  LDSM.16.MT88.4 R4, [R214+0xb800] ;  /* 0x00b80000d604783b */ /* 0x000e620000004200 */
[----:B------:R-:W-:Y:S01]  /*1b1b0*/  FADD.FTZ R71, R174, R2 ;  /* 0x00000002ae477221 */ /* 0x000fe20000010000 */
[----:B------:R-:W-:Y:S01]  /*1b1c0*/  F2FP.PACK_AB R174, R87, R88 ;  /* 0x0000005857ae723e */ /* 0x000fe200000000ff */
[----:B------:R-:W-:Y:S01]  /*1b1d0*/  FADD.FTZ R76, R157, R81 ;  /* 0x000000519d4c7221 */ /* 0x000fe20000010000 */
[----:B----4-:R-:W-:Y:S01]  /*1b1e0*/  F2FP.PACK_AB R175, R96, R84 ;  /* 0x0000005460af723e */ /* 0x010fe200000000ff */
[----:B------:R-:W-:Y:S02]  /*1b1f0*/  FADD.FTZ R0, R207, R0 ;  /* 0x00000000cf007221 */ /* 0x000fe40000010000 */
[----:B------:R-:W-:Y:S03]  /*1b200*/  FADD.FTZ R76, R156, R76 ;  /* 0x0000004c9c4c7221 */ /* 0x000fe60000010000 */
[----:B------:R-:W-:Y:S01]  /*1b210*/  FADD.FTZ R0, R179, R0 ;  /* 0x00000000b3007221 */ /* 0x000fe20000010000 */
[C---:B------:R-:W-:Y:S01]  /*1b220*/  HMMA.16816.F32 R192, R172.reuse, R160, R8 ;  /* 0x000000a0acc0723c */ /* 0x040fe20000001808 */
[----:B------:R-:W-:Y:S02]  /*1b230*/  FADD.FTZ R2, R150, R76 ;  /* 0x0000004c96027221 */ /* 0x000fe40000010000 */
[----:B------:R-:W-:Y:S04]  /*1b240*/  FADD.FTZ R0, R182, R0 ;  /* 0x00000000b6007221 */ /* 0x000fe80000010000 */
[----:B------:R-:W-:Y:S01]  /*1b250*/  FADD.FTZ R8, R149, R72 ;  /* 0x0000004895087221 */ /* 0x000fe20000010000 */
[-C--:B------:R-:W-:Y:S01]  /*1b260*/  HMMA.16816.F32 R196, R172, R162.reuse, R12 ;  /* 0x000000a2acc4723c */ /* 0x080fe2000000180c */
[----:B------:R-:W-:Y:S03]  /*1b270*/  FADD.FTZ R9, R206, R71 ;  /* 0x00000047ce097221 */ /* 0x000fe60000010000 */
[----:B------:R-:W-:Y:S03]  /*1b280*/  FADD.FTZ R8, R176, R8 ;  /* 0x00000008b0087221 */ /* 0x000fe60000010000 */
[----:B------:R-:W-:Y:S01]  /*1b290*/  FADD.FTZ R12, R151, R2 ;  /* 0x00000002970c7221 */ /* 0x000fe20000010000 */
[C---:B------:R-:W-:Y:S01]  /*1b2a0*/  HMMA.16816.F32 R160, R136.reuse, R162, R16 ;  /* 0x000000a288a0723c */ /* 0x040fe20000001810 */
[----:B------:R-:W-:Y:S03]  /*1b2b0*/  FADD.FTZ R2, R205, R9 ;  /* 0x00000009cd027221 */ /* 0x000fe60000010000 */
        /* <DEDUP_REMOVED lines=21> */
[-C--:B--2---:R-:W-:Y:S03]  /*1b410*/  HMMA.16816.F32 R148, R136, R144.reuse, R36 ;  /* 0x000000908894723c */ /* 0x084fe60000001824 */
        /* <DEDUP_REMOVED lines=17> */
[-C--:B-1----:R-:W-:Y:S03]  /*1b530*/  HMMA.16816.F32 R140, R136, R4.reuse, R52 ;  /* 0x00000004888c723c */ /* 0x082fe60000001834 */
[----:B------:R-:W-:Y:S02]  /*1b540*/  FADD.FTZ R8, R109, R0 ;  /* 0x000000006d087221 */ /* 0x000fe40000010000 */
[----:B------:R-:W-:Y:S02]  /*1b550*/  FADD.FTZ R2, R117, R10 ;  /* 0x0000000a75027221 */ /* 0x000fe40000010000 */
[----:B------:R-:W-:Y:S01]  /*1b560*/  FADD.FTZ R0, R115, R9 ;  /* 0x0000000973007221 */ /* 0x000fe20000010000 */
[C---:B------:R-:W-:Y:S01]  /*1b570*/  HMMA.16816.F32 R168, R172.reuse, R4, R56 ;  /* 0x00000004aca8723c */ /* 0x040fe20000001838 */
[----:B------:R-:W-:Y:S03]  /*1b580*/  FADD.FTZ R2, R116, R2 ;  /* 0x0000000274027221 */ /* 0x000fe60000010000 */
[----:B------:R-:W-:Y:S02]  /*1b590*/  IMAD.MOV.U32 R134, RZ, RZ, R3 ;  /* 0x000000ffff867224 */ /* 0x000fe400078e0003 */
[----:B------:R-:W-:Y:S02]  /*1b5a0*/  FADD.FTZ R2, R106, R2 ;  /* 0x000000026a027221 */ /* 0x000fe40000010000 */
[----:B------:R-:W-:Y:S01]  /*1b5b0*/  FADD.FTZ R4, R120, R11 ;  /* 0x0000000b78047221 */ /* 0x000fe20000010000 */
[-C--:B------:R-:W-:Y:S03]  /*1b5c0*/  HMMA.16816.F32 R172, R172, R6.reuse, R60 ;  /* 0x00000006acac723c */ /* 0x080fe6000000183c */
[----:B------:R-:W-:Y:S02]  /*1b5d0*/  FADD.FTZ R4, R119, R4 ;  /* 0x0000000477047221 */ /* 0x000fe40000010000 */
[----:B------:R-:W-:Y:S02]  /*1b5e0*/  FADD.FTZ R5, R110, R8 ;  /* 0x000000086e057221 */ /* 0x000fe40000010000 */
[----:B------:R-:W-:Y:S01]  /*1b5f0*/  FADD.FTZ R8, R113, R0 ;  /* 0x0000000071087221 */ /* 0x000fe20000010000 */
[----:B------:R-:W-:Y:S01]  /*1b600*/  HMMA.16816.F32 R136, R136, R6, R64 ;  /* 0x000000068888723c */ /* 0x000fe20000001840 */
[----:B------:R-:W-:Y:S03]  /*1b610*/  FADD.FTZ R4, R108, R4 ;  /* 0x000000046c047221 */ /* 0x000fe60000010000 */
        /* <DEDUP_REMOVED lines=10> */
[----:B------:R-:W-:Y:S01]  /*1b6c0*/  STL [R1+0x40], R5 ;  /* 0x0000400501007387 */ /* 0x000fe20000100800 */
[----:B------:R-:W-:Y:S02]  /*1b6d0*/  FADD.FTZ R2, R88, R2 ;  /* 0x0000000258027221 */ /* 0x000fe40000010000 */
[----:B------:R-:W-:Y:S01]  /*1b6e0*/  FADD.FTZ R0, R86, R0 ;  /* 0x0000000056007221 */ /* 0x000fe20000010000 */
[----:B------:R-:W-:Y:S01]  /*1b6f0*/  STL [R1+0x44], R4 ;  /* 0x0000440401007387 */ /* 0x000fe20000100800 */
[----:B------:R-:W-:Y:S02]  /*1b700*/  FADD.FTZ R2, R87, R2 ;  /* 0x0000000257027221 */ /* 0x000fe40000010000 */
[----:B------:R-:W-:Y:S02]  /*1b710*/  FADD.FTZ R0, R84, R0 ;  /* 0x0000000054007221 */ /* 0x000fe40000010000 */
[----:B------:R-:W-:Y:S01]  /*1b720*/  IMAD.MOV.U32 R133, RZ, RZ, R68 ;  /* 0x000000ffff857224 */ /* 0x000fe200078e0044 */
[----:B------:R1:W-:Y:S01]  /*1b730*/  STL [R1+0x48], R2 ;  /* 0x0000480201007387 */ /* 0x0003e20000100800 */
[----:B------:R-:W-:Y:S05]  /*1b740*/  FADD.FTZ R0, R96, R0 ;  /* 0x0000000060007221 */ /* 0x000fea0000010000 */
[----:B------:R2:W-:Y:S01]  /*1b750*/  STL [R1+0x4c], R0 ;  /* 0x00004c0001007387 */ /* 0x0005e20000100800 */
[----:B-1----:R-:W-:Y:S01]  /*1b760*/  IMAD.MOV.U32 R2, RZ, RZ, R70 ;  /* 0x000000ffff027224 */ /* 0x002fe200078e0046 */
[----:B--2--5:R-:W-:-:S05]  /*1b770*/  @P0 BRA `(.L_x_499) ;  /* 0xffff73d000000947 */ /* 0x024fca000383ffff */
.L_x_498:
[----:B------:R-:W2:Y:S04]  /*1b780*/  LDL.LU R4, [R1+0x40] ;  /* 0x0000400001047983 */ /* 0x000ea80000300800 */
        /* <DEDUP_REMOVED lines=8> */
[----:B------:R-:W3:Y:S01]  /*1b810*/  S2UR UR12, SR_CTAID.Z ;  /* 0x00000000000c79c3 */ /* 0x000ee20000002700 */
[----:B------:R-:W-:Y:S01]  /*1b820*/  ULDC.U8 UR9, c[0x0][0x329] ;  /* 0x0000ca4000097ab9 */ /* 0x000fe20000000000 */
[----:B------:R-:W-:Y:S01]  /*1b830*/  BSSY B0, `(.L_x_502) ;  /* 0x0000127000007945 */ /* 0x000fe20003800000 */
[----:B------:R-:W-:Y:S02]  /*1b840*/  @UP4 UIMAD UR7, UR10, UR5, UR15 ;  /* 0x000000050a0742a4 */ /* 0x000fe4000f8e020f */
[----:B------:R-:W-:-:S02]  /*1b850*/  UISETP.NE.AND UP1, UPT, UR9, URZ, UPT ;  /* 0x0000003f0900728c */ /* 0x000fc4000bf25270 */
[----:B------:R-:W-:Y:S02]  /*1b860*/  ULDC.64 UR4, c[0x0][0x1e0] ;  /* 0x0000780000047ab9 */ /* 0x000fe40000000a00 */
[----:B------:R-:W-:Y:S01]  /*1b870*/  ULDC UR8, c[0x0][0x214] ;  /* 0x0000850000087ab9 */ /* 0x000fe20000000800 */
[----:B-1----:R-:W-:Y:S01]  /*1b880*/  SHF.R.S32.HI R42, RZ, 0x1f, R43 ;  /* 0x0000001fff2a7819 */ /* 0x002fe2000001142b */
[----:B---3--:R-:W-:Y:S02]  /*1b890*/  @!UP4 USHF.R.S32.HI UR13, URZ, 0x1f, UR6 ;  /* 0x0000001f3f0dc899 */ /* 0x008fe40008011406 */
[----:B------:R-:W-:Y:S02]  /*1b8a0*/  @!UP4 UIMAD.WIDE.U32 UR20, UR6, UR4, URZ ;  /* 0x000000040614c2a5 */ /* 0x000fe4000f8e003f */
[----:B------:R-:W-:Y:S02]  /*1b8b0*/  @!UP4 UIMAD UR13, UR13, UR4, URZ ;  /* 0x000000040d0dc2a4 */ /* 0x000fe4000f8e023f */
[----:B------:R-:W-:-:S02]  /*1b8c0*/  @UP1 ULDC UR15, c[0x0][0x210] ;  /* 0x00008400000f1ab9 */ /* 0x000fc40000000800 */
[----:B------:R-:W-:Y:S02]  /*1b8d0*/  ULDC.U8 UR4, c[0x0][0x328] ;  /* 0x0000ca0000047ab9 */ /* 0x000fe40000000000 */
[----:B------:R-:W-:Y:S02]  /*1b8e0*/  UISETP.NE.AND UP3, UPT, UR4, URZ, UPT ;  /* 0x0000003f0400728c */ /* 0x000fe4000bf65270 */
[----:B------:R-:W-:Y:S02]  /*1b8f0*/  @!UP4 UIMAD UR13, UR6, UR5, UR13 ;  /* 0x00000005060dc2a4 */ /* 0x000fe4000f8e020d */
[----:B------:R-:W-:Y:S01]  /*1b900*/  UISETP.NE.OR UP2, UPT, UR9, URZ, !UP3 ;  /* 0x0000003f0900728c */ /* 0x000fe2000df45670 */
[----:B------:R-:W1:Y:S01]  /*1b910*/  S2UR UR9, SR_CTAID.X ;  /* 0x00000000000979c3 */ /* 0x000e620000002500 */
[----:B------:R-:W-:Y:S02]  /*1b920*/  ULDC UR5, c[0x0][0x234] ;  /* 0x00008d0000057ab9 */ /* 0x000fe40000000800 */
[----:B------:R-:W-:-:S02]  /*1b930*/  @UP1 UIMAD UR15, UR15, UR8, URZ ;  /* 0x000000080f0f12a4 */ /* 0x000fc4000f8e023f */
[----:B------:R-:W-:Y:S02]  /*1b940*/  UISETP.NE.OR UP0, UPT, UR10, -0x1, UP2 ;  /* 0xffffffff0a00788c */ /* 0x000fe40009705670 */
[----:B------:R-:W-:Y:S02]  /*1b950*/  @!UP1 USEL UR15, UR8, UR5, !UP3 ;  /* 0x00000005080f9287 */ /* 0x000fe4000d800000 */
[----:B------:R-:W-:Y:S02]  /*1b960*/  ULDC UR4, c[0x0][0x1c0] ;  /* 0x0000700000047ab9 */ /* 0x000fe40000000800 */
[----:B------:R-:W-:Y:S02]  /*1b970*/  @UP1 UMOV UR16, 0x1 ;  /* 0x0000000100101882 */ /* 0x000fe40000000000 */
[----:B------:R-:W-:Y:S02]  /*1b980*/  @!UP1 UIMAD UR16, UR15, UR4, URZ ;  /* 0x000000040f1092a4 */ /* 0x000fe4000f8e023f */
[----:B------:R-:W-:-:S02]  /*1b990*/  @UP1 ULDC UR17, c[0x0][0x210] ;  /* 0x0000840000111ab9 */ /* 0x000fc40000000800 */
[----:B------:R-:W-:Y:S02]  /*1b9a0*/  UIMAD UR4, UR6, UR16, URZ ;  /* 0x00000010060472a4 */ /* 0x000fe4000f8e023f */
[----:B------:R-:W-:Y:S02]  /*1b9b0*/  @!UP1 UMOV UR17, 0x1 ;  /* 0x0000000100119882 */ /* 0x000fe40000000000 */
[----:B------:R-:W-:Y:S02]  /*1b9c0*/  @!UP0 UIMAD UR10, UR6, UR8, URZ ;  /* 0x00000008060a82a4 */ /* 0x000fe4000f8e023f */
[----:B------:R-:W-:Y:S02]  /*1b9d0*/  USEL UR4, UR4, URZ, UP2 ;  /* 0x0000003f04047287 */ /* 0x000fe40009000000 */
[----:B-1----:R-:W-:Y:S02]  /*1b9e0*/  UIMAD UR9, UR9, UR17, URZ ;  /* 0x00000011090972a4 */ /* 0x002fe4000f8e023f */
[----:B------:R-:W-:-:S02]  /*1b9f0*/  UIMAD UR15, UR12, UR15, UR4 ;  /* 0x0000000f0c0f72a4 */ /* 0x000fc4000f8e0204 */
[----:B------:R-:W-:Y:S02]  /*1ba00*/  USHF.L.U32 UR9, UR9, 0x7, URZ ;  /* 0x0000000709097899 */ /* 0x000fe4000800063f */
[----:B------:R-:W-:Y:S02]  /*1ba10*/  UMOV UR22, URZ ;  /* 0x0000003f00167c82 */ /* 0x000fe40008000000 */
[----:B------:R-:W-:Y:S02]  /*1ba20*/  @!UP2 UMOV UR22, UR10 ;  /* 0x0000000a0016ac82 */ /* 0x000fe40008000000 */
[----:B------:R-:W-:Y:S02]  /*1ba30*/  UMOV UR23, URZ ;  /* 0x0000003f00177c82 */ /* 0x000fe40008000000 */
[----:B------:R-:W-:Y:S02]  /*1ba40*/  USHF.R.S32.HI UR4, URZ, 0x1f, UR9 ;  /* 0x0000001f3f047899 */ /* 0x000fe40008011409 */
[----:B------:R-:W-:-:S02]  /*1ba50*/  @!UP2 USHF.R.S32.HI UR23, URZ, 0x1f, UR10 ;  /* 0x0000001f3f17a899 */ /* 0x000fc4000801140a */
[----:B------:R-:W-:Y:S02]  /*1ba60*/  USHF.R.S32.HI UR5, URZ, 0x1f, UR15 ;  /* 0x0000001f3f057899 */ /* 0x000fe4000801140f */
[----:B------:R-:W-:Y:S02]  /*1ba70*/  UIADD3 UR9, UP1, UP0, UR9, UR22, UR15 ;  /* 0x0000001609097290 */ /* 0x000fe4000f83e00f */
[----:B------:R-:W-:Y:S02]  /*1ba80*/  @!UP4 UIADD3 UR7, UR21, UR13, URZ ;  /* 0x0000000d1507c290 */ /* 0x000fe4000fffe03f */
[----:B------:R-:W-:Y:S02]  /*1ba90*/  UIADD3.X UR4, UR4, UR23, UR5, UP1, UP0 ;  /* 0x0000001704047290 */ /* 0x000fe40008fe0405 */
[----:B------:R-:W-:Y:S01]  /*1baa0*/  @!UP4 UMOV UR14, UR20 ;  /* 0x00000014000ecc82 */ /* 0x000fe20008000000 */
[----:B--2---:R-:W1:Y:S04]  /*1bab0*/  SHFL.BFLY PT, R0, R4, 0x2, 0x1f ;  /* 0x0c401f0004007f89 */ /* 0x004e6800000e0000 */
[----:B----4-:R-:W2:Y:S04]  /*1bac0*/  SHFL.BFLY PT, R5, R8, 0x2, 0x1f ;  /* 0x0c401f0008057f89 */ /* 0x010ea800000e0000 */
[----:B------:R-:W3:Y:S01]  /*1bad0*/  SHFL.BFLY PT, R2, R7, 0x2, 0x1f ;  /* 0x0c401f0007027f89 */ /* 0x000ee200000e0000 */
[----:B-1----:R-:W-:-:S03]  /*1bae0*/  FADD.FTZ R0, R0, R4 ;  /* 0x0000000400007221 */ /* 0x002fc60000010000 */
[----:B------:R-:W1:Y:S04]  /*1baf0*/  SHFL.BFLY PT, R4, R9, 0x2, 0x1f ;  /* 0x0c401f0009047f89 */ /* 0x000e6800000e0000 */
[----:B------:R-:W4:Y:S01]  /*1bb00*/  SHFL.BFLY PT, R6, R0, 0x1, 0x1f ;  /* 0x0c201f0000067f89 */ /* 0x000f2200000e0000 */
[----:B--2---:R-:W-:-:S05]  /*1bb10*/  FADD.FTZ R5, R5, R8 ;  /* 0x0000000805057221 */ /* 0x004fca0000010000 */
[----:B------:R-:W2:Y:S01]  /*1bb20*/  SHFL.BFLY PT, R8, R5, 0x1, 0x1f ;  /* 0x0c201f0005087f89 */ /* 0x000ea200000e0000 */
[----:B---3--:R-:W-:-:S05]  /*1bb30*/  FADD.FTZ R2, R2, R7 ;  /* 0x0000000702027221 */ /* 0x008fca0000010000 */
[----:B------:R-:W3:Y:S01]  /*1bb40*/  SHFL.BFLY PT, R7, R2, 0x1, 0x1f ;  /* 0x0c201f0002077f89 */ /* 0x000ee200000e0000 */
[----:B-1----:R-:W-:Y:S02]  /*1bb50*/  FADD.FTZ R4, R4, R9 ;  /* 0x0000000904047221 */ /* 0x002fe40000010000 */
[----:B----4-:R-:W-:Y:S01]  /*1bb60*/  FADD.FTZ R39, R0, R6 ;  /* 0x0000000600277221 */ /* 0x010fe20000010000 */
[----:B------:R-:W-:Y:S02]  /*1bb70*/  MOV R0, 0x3f800000 ;  /* 0x3f80000000007802 */ /* 0x000fe40000000f00 */
[----:B------:R-:W1:Y:S02]  /*1bb80*/  SHFL.BFLY PT, R6, R4, 0x1, 0x1f ;  /* 0x0c201f0004067f89 */ /* 0x000e6400000e0000 */
[----:B------:R-:W-:Y:S01]  /*1bb90*/  FSETP.NE.FTZ.AND P5, PT, R39, RZ, PT ;  /* 0x000000ff2700720b */ /* 0x000fe20003fb5000 */
[----:B--2---:R-:W-:-:S05]  /*1bba0*/  FADD.FTZ R38, R5, R8 ;  /* 0x0000000805267221 */ /* 0x004fca0000010000 */
[----:B------:R-:W-:Y:S01]  /*1bbb0*/  FSETP.NE.FTZ.AND P4, PT, R38, RZ, PT ;  /* 0x000000ff2600720b */ /* 0x000fe20003f95000 */
[----:B---3--:R-:W-:Y:S01]  /*1bbc0*/  FADD.FTZ R40, R2, R7 ;  /* 0x0000000702287221 */ /* 0x008fe20000010000 */
[----:B------:R-:W-:-:S05]  /*1bbd0*/  MOV R2, 0x3f800000 ;  /* 0x3f80000000027802 */ /* 0x000fca0000000f00 */
[----:B------:R-:W2:Y:S01]  /*1bbe0*/  @P5 MUFU.RCP R0, R39 ;  /* 0x0000002700005308 */ /* 0x000ea20000001000 */
[----:B------:R-:W-:Y:S01]  /*1bbf0*/  FSETP.NE.FTZ.AND P0, PT, R40, RZ, PT ;  /* 0x000000ff2800720b */ /* 0x000fe20003f15000 */
[----:B-1----:R-:W-:Y:S01]  /*1bc00*/  FADD.FTZ R41, R4, R6 ;  /* 0x0000000604297221 */ /* 0x002fe20000010000 */
[----:B------:R-:W-:-:S04]  /*1bc10*/  MOV R4, 0x3f800000 ;  /* 0x3f80000000047802 */ /* 0x000fc80000000f00 */
[----:B------:R-:W-:Y:S02]  /*1bc20*/  FSETP.NE.FTZ.AND P3, PT, R41, RZ, PT ;  /* 0x000000ff2900720b */ /* 0x000fe40003f75000 */
[----:B------:R-:W1:Y:S01]  /*1bc30*/  @P4 MUFU.RCP R4, R38 ;  /* 0x0000002600044308 */ /* 0x000e620000001000 */
[C---:B--2---:R-:W-:Y:S02]  /*1bc40*/  FMUL.FTZ R164, R0.reuse, R164 ;  /* 0x000000a400a47220 */ /* 0x044fe40000410000 */
[C---:B------:R-:W-:Y:S02]  /*1bc50*/  FMUL.FTZ R9, R0.reuse, R165 ;  /* 0x000000a500097220 */ /* 0x040fe40000410000 */
[C---:B------:R-:W-:Y:S02]  /*1bc60*/  FMUL.FTZ R160, R0.reuse, R160 ;  /* 0x000000a000a07220 */ /* 0x040fe40000410000 */
[C---:B------:R-:W-:Y:S01]  /*1bc70*/  FMUL.FTZ R7, R0.reuse, R161 ;  /* 0x000000a100077220 */ /* 0x040fe20000410000 */
[----:B------:R-:W-:Y:S01]  /*1bc80*/  F2FP.PACK_AB R9, R9, R164 ;  /* 0x000000a40909723e */ /* 0x000fe200000000ff */
[----:B------:R-:W-:-:S02]  /*1bc90*/  FMUL.FTZ R156, R0, R156 ;  /* 0x0000009c009c7220 */ /* 0x000fc40000410000 */
[----:B------:R-:W2:Y:S01]  /*1bca0*/  @P3 MUFU.RCP R2, R41 ;  /* 0x0000002900023308 */ /* 0x000ea20000001000 */
        /* <DEDUP_REMOVED lines=16> */
[----:B------:R-:W-:Y:S01]  /*1bdb0*/  MOV R0, 0x3f800000 ;  /* 0x3f80000000007802 */ /* 0x000fe20000000f00 */
[----:B-1----:R-:W-:Y:S01]  /*1bdc0*/  FMUL.FTZ R166, R4, R166 ;  /* 0x000000a604a67220 */ /* 0x002fe20000410000 */
[----:B------:R-:W-:Y:S01]  /*1bdd0*/  F2FP.PACK_AB R34, R34, R140 ;  /* 0x0000008c2222723e */ /* 0x000fe200000000ff */
[C---:B------:R-:W-:Y:S01]  /*1bde0*/  FMUL.FTZ R8, R4.reuse, R167 ;  /* 0x000000a704087220 */ /* 0x040fe20000410000 */
        /* <DEDUP_REMOVED lines=21> */
[----:B------:R-:W-:Y:S01]  /*1bf40*/  FMUL.FTZ R11, R4, R139 ;  /* 0x0000008b040b7220 */ /* 0x000fe20000410000 */
[-C--:B------:R-:W-:Y:S01]  /*1bf50*/  LEA.HI R4, R42, R43.reuse, RZ, 0x2 ;  /* 0x0000002b2a047211 */ /* 0x080fe200078f10ff */
[----:B--2---:R-:W-:Y:S01]  /*1bf60*/  FMUL.FTZ R192, R2, R192 ;  /* 0x000000c002c07220 */ /* 0x004fe20000410000 */
[----:B------:R-:W-:Y:S01]  /*1bf70*/  LEA.HI R42, R42, R43, RZ, 0x5 ;  /* 0x0000002b2a2a7211 */ /* 0x000fe200078f28ff */
[C---:B------:R-:W-:Y:S01]  /*1bf80*/  FMUL.FTZ R37, R2.reuse, R193 ;  /* 0x000000c102257220 */ /* 0x040fe20000410000 */
[----:B------:R-:W-:Y:S01]  /*1bf90*/  SHF.R.S32.HI R6, RZ, 0x2, R4 ;  /* 0x00000002ff067819 */ /* 0x000fe20000011404 */
[C---:B------:R-:W-:Y:S01]  /*1bfa0*/  FMUL.FTZ R196, R2.reuse, R196 ;  /* 0x000000c402c47220 */ /* 0x040fe20000410000 */
[----:B------:R-:W-:Y:S01]  /*1bfb0*/  SHF.R.S32.HI R28, RZ, 0x5, R42 ;  /* 0x00000005ff1c7819 */ /* 0x000fe2000001142a */
[C---:B------:R-:W-:Y:S01]  /*1bfc0*/  FMUL.FTZ R36, R2.reuse, R197 ;  /* 0x000000c502247220 */ /* 0x040fe20000410000 */
[----:B------:R-:W-:Y:S01]  /*1bfd0*/  F2FP.PACK_AB R37, R37, R192 ;  /* 0x000000c02525723e */ /* 0x000fe200000000ff */
[C---:B------:R-:W-:Y:S01]  /*1bfe0*/  FMUL.FTZ R184, R2.reuse, R184 ;  /* 0x000000b802b87220 */ /* 0x040fe20000410000 */
[----:B------:R-:W-:Y:S01]  /*1bff0*/  F2FP.PACK_AB R25, R25, R142 ;  /* 0x0000008e1919723e */ /* 0x000fe200000000ff */
[----:B------:R-:W-:Y:S01]  /*1c000*/  FMUL.FTZ R19, R2, R185 ;  /* 0x000000b902137220 */ /* 0x000fe20000410000 */
        /* <DEDUP_REMOVED lines=57> */
[----:B------:R-:W-:Y:S01]  /*1c3a0*/  IADD3 R4, R2, R6, RZ ;  /* 0x0000000602047210 */ /* 0x000fe20007ffe0ff */
[----:B------:R1:W-:Y:S01]  /*1c3b0*/  STS [R2], R9 ;  /* 0x0000000902007388 */ /* 0x0003e20000000800 */
[----:B------:R-:W-:-:S02]  /*1c3c0*/  MOV R0, 0x20 ;  /* 0x0000002000007802 */ /* 0x000fc40000000f00 */
[----:B------:R-:W-:Y:S01]  /*1c3d0*/  F2FP.PACK_AB R14, R171, R14 ;  /* 0x0000000eab0e723e */ /* 0x000fe200000000ff */
[----:B------:R-:W-:Y:S01]  /*1c3e0*/  STS [R2+0x400], R8 ;  /* 0x0004000802007388 */ /* 0x000fe20000000800 */
[----:B------:R-:W-:-:S03]  /*1c3f0*/  F2FP.PACK_AB R10, R175, R10 ;  /* 0x0000000aaf0a723e */ /* 0x000fc600000000ff */
[----:B------:R2:W-:Y:S04]  /*1c400*/  STS [R4], R7 ;  /* 0x0000000704007388 */ /* 0x0005e80000000800 */
[----:B------:R3:W-:Y:S04]  /*1c410*/  STS [R4+0x400], R5 ;  /* 0x0004000504007388 */ /* 0x0007e80000000800 */
[----:B------:R-:W-:Y:S04]  /*1c420*/  STS [R2+0x2000], R37 ;  /* 0x0020002502007388 */ /* 0x000fe80000000800 */
[----:B------:R4:W-:Y:S04]  /*1c430*/  STS [R2+0x2400], R194 ;  /* 0x002400c202007388 */ /* 0x0009e80000000800 */
[----:B------:R-:W-:Y:S01]  /*1c440*/  STS [R4+0x2000], R36 ;  /* 0x0020002404007388 */ /* 0x000fe20000000800 */
[----:B-1----:R-:W-:-:S03]  /*1c450*/  MOV R9, 0x7f800000 ;  /* 0x7f80000000097802 */ /* 0x002fc60000000f00 */
[----:B------:R-:W-:Y:S01]  /*1c460*/  STS [R4+0x2400], R22 ;  /* 0x0024001604007388 */ /* 0x000fe20000000800 */
[----:B--2---:R-:W-:Y:S02]  /*1c470*/  SEL R7, R0, 0xffffffe0, !P1 ;  /* 0xffffffe000077807 */ /* 0x004fe40004800000 */
[C---:B------:R-:W-:Y:S02]  /*1c480*/  IADD3 R0, R2.reuse, 0x40, RZ ;  /* 0x0000004002007810 */ /* 0x040fe40007ffe0ff */
[C---:B---3--:R-:W-:Y:S02]  /*1c490*/  IADD3 R5, R2.reuse, R7, RZ ;  /* 0x0000000702057210 */ /* 0x048fe40007ffe0ff */
[----:B------:R-:W-:-:S03]  /*1c4a0*/  @P2 IADD3 R0, R2, -0x40, RZ ;  /* 0xffffffc002002810 */ /* 0x000fc60007ffe0ff */
[----:B------:R-:W-:Y:S01]  /*1c4b0*/  STS [R5], R21 ;  /* 0x0000001505007388 */ /* 0x000fe20000000800 */
[----:B----4-:R-:W-:-:S03]  /*1c4c0*/  IADD3 R2, R4, R7, RZ ;  /* 0x0000000704027210 */ /* 0x010fc60007ffe0ff */
        /* <DEDUP_REMOVED lines=21> */
[----:B--2---:R-:W-:-:S05]  /*1c620*/  IADD3 R0, R7, R0, RZ ;  /* 0x0000000007007210 */ /* 0x004fca0007ffe0ff */
[----:B------:R-:W-:Y:S01]  /*1c630*/  STS [R0], R34 ;  /* 0x0000002200007388 */ /* 0x000fe20000000800 */
[----:B-1----:R-:W1:Y:S03]  /*1c640*/  @P4 MUFU.LG2 R2, R38 ;  /* 0x0000002600024308 */ /* 0x002e660000000c00 */
[----:B------:R-:W-:Y:S04]  /*1c650*/  STS [R0+0x400], R25 ;  /* 0x0004001900007388 */ /* 0x000fe80000000800 */
[----:B------:R2:W-:Y:S04]  /*1c660*/  STS [R4], R13 ;  /* 0x0000000d04007388 */ /* 0x0005e80000000800 */
[----:B------:R-:W-:Y:S04]  /*1c670*/  STS [R5], R11 ;  /* 0x0000000b05007388 */ /* 0x000fe80000000800 */
[----:B------:R-:W-:Y:S04]  /*1c680*/  STS [R0+0x2000], R23 ;  /* 0x0020001700007388 */ /* 0x000fe80000000800 */
[----:B------:R3:W-:Y:S04]  /*1c690*/  STS [R0+0x2400], R14 ;  /* 0x0024000e00007388 */ /* 0x0007e80000000800 */
[----:B------:R1:W-:Y:S04]  /*1c6a0*/  STS [R4+0x2000], R12 ;  /* 0x0020000c04007388 */ /* 0x0003e80000000800 */
[----:B------:R4:W-:Y:S04]  /*1c6b0*/  STS [R5+0x2000], R10 ;  /* 0x0020000a05007388 */ /* 0x0009e80000000800 */
[----:B------:R-:W-:Y:S01]  /*1c6c0*/  BAR.SYNC.DEFER_BLOCKING 0x0 ;  /* 0x0000000000007b1d */ /* 0x000fe20000010000 */
[----:B--2---:R-:W-:Y:S01]  /*1c6d0*/  MOV R13, 0x7f800000 ;  /* 0x7f800000000d7802 */ /* 0x004fe20000000f00 */
[----:B------:R-:W-:Y:S01]  /*1c6e0*/  @P5 FFMA.FTZ R13, R70, c[0x0][0x238], R6 ;  /* 0x00008e00460d5a23 */ /* 0x000fe20000010006 */
[----:B---3--:R-:W-:-:S02]  /*1c6f0*/  LOP3.LUT R0, R42, 0xffffffe0, RZ, 0xc0, !PT ;  /* 0xffffffe02a007812 */ /* 0x008fc400078ec0ff */
[----:B------:R-:W-:Y:S02]  /*1c700*/  MOV R14, 0x7f800000 ;  /* 0x7f800000000e7802 */ /* 0x000fe40000000f00 */
[----:B------:R-:W-:Y:S01]  /*1c710*/  IADD3 R0, -R0, R43, RZ ;  /* 0x0000002b00007210 */ /* 0x000fe20007ffe1ff */
[----:B-1----:R-:W-:Y:S01]  /*1c720*/  @P4 FMUL.FTZ R4, R2, 0.69314718246459960938 ;  /* 0x3f31721802044820 */ /* 0x002fe20000410000 */
[----:B------:R-:W-:Y:S02]  /*1c730*/  MOV R12, 0x7f800000 ;  /* 0x7f800000000c7802 */ /* 0x000fe40000000f00 */
[----:B------:R-:W-:Y:S01]  /*1c740*/  LOP3.LUT P1, RZ, R0, 0x3, RZ, 0xc0, !PT ;  /* 0x0000000300ff7812 */ /* 0x000fe2000782c0ff */
[----:B----4-:R-:W1:Y:S01]  /*1c750*/  @P3 MUFU.LG2 R5, R41 ;  /* 0x0000002900053308 */ /* 0x010e620000000c00 */
[----:B------:R-:W-:Y:S01]  /*1c760*/  @P4 FFMA.FTZ R14, R69, c[0x0][0x238], R4 ;  /* 0x00008e00450e4a23 */ /* 0x000fe20000010004 */
[----:B------:R2:W3:Y:S04]  /*1c770*/  LDS.128 R16, [R241] ;  /* 0x00000000f1107984 */ /* 0x0004e80000000c00 */
[----:B------:R2:W4:Y:S02]  /*1c780*/  LDS.128 R20, [R241+0x800] ;  /* 0x00080000f1147984 */ /* 0x0005240000000c00 */
[----:B------:R-:W2:Y:S02]  /*1c790*/  @P0 MUFU.LG2 R0, R40 ;  /* 0x0000002800000308 */ /* 0x000ea40000000c00 */
[----:B------:R3:W3:Y:S04]  /*1c7a0*/  LDS.128 R24, [R241+0x1000] ;  /* 0x00100000f1187984 */ /* 0x0006e80000000c00 */
[----:B------:R3:W3:Y:S01]  /*1c7b0*/  LDS.128 R32, [R241+0x1800] ;  /* 0x00180000f1207984 */ /* 0x0006e20000000c00 */
[----:B-1----:R-:W-:-:S03]  /*1c7c0*/  @P3 FMUL.FTZ R2, R5, 0.69314718246459960938 ;  /* 0x3f31721805023820 */ /* 0x002fc60000410000 */
[----:B------:R1:W1:Y:S01]  /*1c7d0*/  LDS.128 R36, [R241+0x2000] ;  /* 0x00200000f1247984 */ /* 0x0002620000000c00 */
[----:B------:R-:W-:-:S03]  /*1c7e0*/  @P3 FFMA.FTZ R9, R68, c[0x0][0x238], R2 ;  /* 0x00008e0044093a23 */ /* 0x000fc60000010002 */
[----:B------:R1:W1:Y:S01]  /*1c7f0*/  LDS.128 R44, [R241+0x2800] ;  /* 0x00280000f12c7984 */ /* 0x0002620000000c00 */
[----:B--2---:R-:W-:-:S03]  /*1c800*/  @P0 FMUL.FTZ R0, R0, 0.69314718246459960938 ;  /* 0x3f31721800000820 */ /* 0x004fc60000410000 */
[----:B------:R2:W1:Y:S01]  /*1c810*/  LDS.128 R48, [R241+0x3000] ;  /* 0x00300000f1307984 */ /* 0x0004620000000c00 */
[----:B------:R-:W-:-:S03]  /*1c820*/  @P0 FFMA.FTZ R12, R3, c[0x0][0x238], R0 ;  /* 0x00008e00030c0a23 */ /* 0x000fc60000010000 */
[----:B------:R2:W1:Y:S01]  /*1c830*/  LDS.128 R52, [R241+0x3800] ;  /* 0x00380000f1347984 */ /* 0x0004620000000c00 */
[----:B------:R-:W-:Y:S05]  /*1c840*/  @P1 BRA `(.L_x_503) ;  /* 0x0000025000001947 */ /* 0x000fea0003800000 */
[----:B--2---:R-:W2:Y:S01]  /*1c850*/  LDL.LU R56, [R1+0x90] ;  /* 0x0000900001387983 */ /* 0x004ea20000300800 */
[----:B------:R-:W-:-:S04]  /*1c860*/  SHF.R.S32.HI R0, RZ, 0x1f, R28 ;  /* 0x0000001fff007819 */ /* 0x000fc8000001141c */
[----:B------:R-:W-:-:S04]  /*1c870*/  LEA.HI R0, R0, R28, RZ, 0x2 ;  /* 0x0000001c00007211 */ /* 0x000fc800078f10ff */
[----:B------:R-:W-:-:S05]  /*1c880*/  LOP3.LUT R0, R0, 0xffffffc, RZ, 0xc0, !PT ;  /* 0x0ffffffc00007812 */ /* 0x000fca00078ec0ff */
[----:B------:R-:W-:-:S04]  /*1c890*/  IMAD.IADD R0, R28, 0x1, -R0 ;  /* 0x000000011c007824 */ /* 0x000fc800078e0a00 */
[----:B--2---:R-:W-:-:S05]  /*1c8a0*/  IMAD R0, R0, 0x10, R56 ;  /* 0x0000001000007824 */ /* 0x004fca00078e0238 */
        /* <DEDUP_REMOVED lines=31> */
.L_x_503:
[----:B------:R-:W-:Y:S05]  /*1caa0*/  BSYNC B0 ;  /* 0x0000000000007941 */ /* 0x000fea0003800000 */
.L_x_502:
[----:B--2---:R-:W2:Y:S04]  /*1cab0*/  LDL.LU.64 R4, [R1+0x78] ;  /* 0x0000780001047983 */ /* 0x004ea80000300a00 */
[----:B------:R-:W4:Y:S04]  /*1cac0*/  S2R R3, SR_TID.X ;  /* 0x0000000000037919 */ /* 0x000f280000002100 */
[----:B------:R-:W3:Y:S01]  /*1cad0*/  S2R R8, SR_CTAID.Z ;  /* 0x0000000000087919 */ /* 0x000ee20000002700 */
[----:B------:R-:W-:-:S02]  /*1cae0*/  USHF.R.S32.HI UR6, URZ, 0x1f, UR12 ;  /* 0x0000001f3f067899 */ /* 0x000fc4000801140c */
[----:B------:R-:W-:Y:S01]  /*1caf0*/  ULDC.64 UR4, c[0x0][0x1f0] ;  /* 0x00007c0000047ab9 */ /* 0x000fe20000000a00 */
[----:B------:R1:W5:Y:S01]  /*1cb00*/  LDL.64 R12, [R1+0x60] ;  /* 0x00006000010c7983 */ /* 0x0003620000100a00 */
[----:B------:R-:W-:Y:S01]  /*1cb10*/  UIMAD UR4, UR6, UR4, URZ ;  /* 0x00000004060472a4 */ /* 0x000fe2000f8e023f */
[----:B------:R-:W-:Y:S03]  /*1cb20*/  BSSY B0, `(.L_x_504) ;  /* 0x0000013000007945 */ /* 0x000fe60003800000 */
[----:B------:R-:W-:Y:S01]  /*1cb30*/  UIMAD UR4, UR12, UR5, UR4 ;  /* 0x000000050c0472a4 */ /* 0x000fe2000f8e0204 */
[----:B----4-:R-:W-:-:S04]  /*1cb40*/  SHF.R.S32.HI R0, RZ, 0x1f, R3 ;  /* 0x0000001fff007819 */ /* 0x010fc80000011403 */
[----:B------:R-:W-:-:S04]  /*1cb50*/  LEA.HI R0, R0, R3, RZ, 0x3 ;  /* 0x0000000300007211 */ /* 0x000fc800078f18ff */
[----:B------:R-:W-:Y:S02]  /*1cb60*/  SHF.R.S32.HI R10, RZ, 0x3, R0 ;  /* 0x00000003ff0a7819 */ /* 0x000fe40000011400 */
[----:B--2---:R-:W-:-:S04]  /*1cb70*/  IADD3 R2, P0, R4, UR14, RZ ;  /* 0x0000000e04027c10 */ /* 0x004fc8000ff1e0ff */
[----:B------:R-:W-:Y:S02]  /*1cb80*/  IADD3.X R3, R5, UR7, RZ, P0, !PT ;  /* 0x0000000705037c10 */ /* 0x000fe400087fe4ff */
[----:B------:R-:W-:-:S03]  /*1cb90*/  ISETP.GE.AND P0, PT, R10, UR11, PT ;  /* 0x0000000b0a007c0c */ /* 0x000fc6000bf06270 */
[----:B---3--:R-:W-:-:S05]  /*1cba0*/  IMAD.WIDE.U32 R8, R8, c[0x0][0x1f0], R2 ;  /* 0x00007c0008087a25 */ /* 0x008fca00078e0002 */
[----:B------:R-:W-:-:S05]  /*1cbb0*/  IADD3 R7, R9, UR4, RZ ;  /* 0x0000000409077c10 */ /* 0x000fca000fffe0ff */
        /* <DEDUP_REMOVED lines=9> */
.L_x_505:
[----:B-1----:R-:W-:Y:S05]  /*1cc50*/  BSYNC B0 ;  /* 0x0000000000007941 */ /* 0x002fea0003800000 */
.L_x_504:
[----:B------:R-:W-:Y:S01]  /*1cc60*/  IADD3 R0, R10, 0x10, RZ ;  /* 0x000000100a007810 */ /* 0x000fe20007ffe0ff */
[----:B------:R-:W-:Y:S03]  /*1cc70*/  BSSY B0, `(.L_x_506) ;  /* 0x000000e000007945 */ /* 0x000fe60003800000 */
[----:B------:R-:W-:-:S13]  /*1cc80*/  ISETP.GE.AND P0, PT, R0, UR11, PT ;  /* 0x0000000b00007c0c */ /* 0x000fda000bf06270 */
        /* <DEDUP_REMOVED lines=12> */
.L_x_507:
[----:B------:R-:W-:Y:S05]  /*1cd50*/  BSYNC B0 ;  /* 0x0000000000007941 */ /* 0x000fea0003800000 */
.L_x_506:
[----:B------:R-:W-:Y:S01]  /*1cd60*/  IADD3 R0, R10, 0x20, RZ ;  /* 0x000000200a007810 */ /* 0x000fe20007ffe0ff */
[----:B------:R-:W-:Y:S03]  /*1cd70*/  BSSY B0, `(.L_x_508) ;  /* 0x000000e000007945 */ /* 0x000fe60003800000 */
[----:B------:R-:W-:-:S13]  /*1cd80*/  ISETP.GE.AND P0, PT, R0, UR11, PT ;  /* 0x0000000b00007c0c */ /* 0x000fda000bf06270 */
        /* <DEDUP_REMOVED lines=12> */
.L_x_509:
[----:B------:R-:W-:Y:S05]  /*1ce50*/  BSYNC B0 ;  /* 0x0000000000007941 */ /* 0x000fea0003800000 */
.L_x_508:
[----:B------:R-:W2:Y:S01]  /*1ce60*/  LDL.LU R0, [R1+0x84] ;  /* 0x0000840001007983 */ /* 0x000ea20000300800 */
[----:B------:R-:W-:Y:S01]  /*1ce70*/  BSSY B0, `(.L_x_510) ;  /* 0x000000e000007945 */ /* 0x000fe20003800000 */
[----:B--2---:R-:W-:-:S13]  /*1ce80*/  ISETP.GE.AND P0, PT, R0, UR11, PT ;  /* 0x0000000b00007c0c */ /* 0x004fda000bf06270 */
        /* <DEDUP_REMOVED lines=12> */
.L_x_511:
[----:B------:R-:W-:Y:S05]  /*1cf50*/  BSYNC B0 ;  /* 0x0000000000007941 */ /* 0x000fea0003800000 */
.L_x_510:
        /* <DEDUP_REMOVED lines=15> */
.L_x_513:
[----:B------:R-:W-:Y:S05]  /*1d050*/  BSYNC B0 ;  /* 0x0000000000007941 */ /* 0x000fea0003800000 */
.L_x_512:
        /* <DEDUP_REMOVED lines=15> */
.L_x_515:
[----:B------:R-:W-:Y:S05]  /*1d150*/  BSYNC B0 ;  /* 0x0000000000007941 */ /* 0x000fea0003800000 */
.L_x_514:
        /* <DEDUP_REMOVED lines=15> */
.L_x_517:
[----:B------:R-:W-:Y:S05]  /*1d250*/  BSYNC B0 ;  /* 0x0000000000007941 */ /* 0x000fea0003800000 */
.L_x_516:
[----:B------:R-:W2:Y:S02]  /*1d260*/  LDL.LU R0, [R1+0x88] ;  /* 0x0000880001007983 */ /* 0x000ea40000300800 */
[----:B--2---:R-:W-:-:S13]  /*1d270*/  ISETP.GE.AND P0, PT, R0, UR11, PT ;  /* 0x0000000b00007c0c */ /* 0x004fda000bf06270 */
        /* <DEDUP_REMOVED lines=13> */
.L_x_518:
        /* <DEDUP_REMOVED lines=11> */
.L_x_2120:


//--------------------- .text._ZN5flash16flash_fwd_kernelI23Flash_fwd_kernel_traitsILi64ELi128ELi128ELi4ELb0ELb0EN7cutlass6half_tE19Flash_kernel_traitsILi64ELi128ELi128ELi4ES3_EELb0ELb0ELb1ELb0ELb0ELb1ELb1ELb0EEEvNS_16Flash_fwd_paramsE --------------------------
	.section	.text._ZN5flash16flash_fwd_kernelI23Flash_fwd_kernel_traitsILi64ELi128ELi128ELi4ELb0ELb0EN7cutlass6half_tE19Flash_kernel_traitsILi64ELi128ELi128ELi4ES3_EELb0ELb0ELb1ELb0ELb0ELb1ELb1ELb0EEEvNS_16Flash_fwd_paramsE,"ax",@progbits
	.sectioninfo	@"SHI_REGISTERS=255"
	.align	128
        .global         _ZN5flash16flash_fwd_kernelI23Flash_fwd_kernel_traitsILi64ELi128ELi128ELi4ELb0ELb0EN7cutlass6half_tE19Flash_kernel_traitsILi64ELi128ELi128ELi4ES3_EELb0ELb0ELb1ELb0ELb0ELb1ELb1ELb0EEEvNS_16Flash_fwd_paramsE
        .type           _ZN5flash16flash_fwd_kernelI23Flash_fwd_kernel_traitsILi64ELi128ELi128ELi4ELb0ELb0EN7cutlass6half_tE19Flash_kernel_traitsILi64ELi128ELi128ELi4ES3_EELb0ELb0ELb1ELb0ELb0ELb1ELb1ELb0EEEvNS_16Flash_fwd_paramsE,@function
        .size           _ZN5flash16flash_fwd_kernelI23Flash_fwd_kernel_traitsILi64ELi128ELi128ELi4ELb0ELb0EN7cutlass6half_tE19Flash_kernel_traitsILi64ELi128ELi128ELi4ES3_EELb0ELb0ELb1ELb0ELb0ELb1ELb1ELb0EEEvNS_16Flash_fwd_paramsE,(.L_x_2121 - _ZN5flash16flash_fwd_kernelI23Flash_fwd_kernel_traitsILi64ELi128ELi128ELi4ELb0ELb0EN7cutlass6half_tE19Flash_kernel_traitsILi64ELi128ELi128ELi4ES3_EELb0ELb0ELb1ELb0ELb0ELb1ELb1ELb0EEEvNS_16Flash_fwd_paramsE)
        .other          _ZN5flash16flash_fwd_kernelI23Flash_fwd_kernel_traitsILi64ELi128ELi128ELi4ELb0ELb0EN7cutlass6half_tE19Flash_kernel_traitsILi64ELi128ELi128ELi4ES3_EELb0ELb0ELb1ELb0ELb0ELb1ELb1ELb0EEEvNS_16Flash_fwd_paramsE,@"STO_CUDA_ENTRY STV_DEFAULT"
_ZN5flash16flash_fwd_kernelI23Flash_fwd_kernel_traitsILi64ELi128ELi128ELi4ELb0ELb0EN7cutlass6half_tE19Flash_kernel_traitsILi64ELi128ELi128ELi4ES3_EELb0ELb0ELb1ELb0ELb0ELb1ELb1ELb0EEEvNS_16Flash_fwd_paramsE:
.text._ZN5flash16flash_fwd_kernelI23Flash_fwd_kernel_traitsILi64ELi128ELi128ELi4ELb0ELb0EN7cutlass6half_tE19Flash_kernel_traitsILi64ELi128ELi128ELi4ES3_EELb0ELb0ELb1ELb0ELb0ELb1ELb1ELb0EEEvNS_16Flash_fwd_paramsE:
        /* <DEDUP_REMOVED lines=10> */
[----:B------:R-:W-:Y:S02]  /*00a0*/  ULDC.64 UR4, c[0x0][0x250] ;  /* 0x0000940000047ab9 */ /* 0x000fe40000000a00 */
[----:B------:R-:W-:Y:S02]  /*00b0*/  UISETP.NE.U32.AND UP0, UPT, URZ, UR4, UPT ;  /* 0x000000043f00728c */ /* 0x000fe4000bf05070 */
[----:B------:R-:W-:Y:S02]  /*00c0*/  ULDC.U8 UR6, c[0x0][0x312] ;  /* 0x0000c48000067ab9 */ /* 0x000fe40000000000 */
[----:B------:R-:W-:Y:S02]  /*00d0*/  ULDC.64 UR8, c[0x0][0x248] ;  /* 0x0000920000087ab9 */ /* 0x000fe40000000a00 */
[----:B------:R-:W-:Y:S02]  /*00e0*/  UISETP.NE.AND.EX UP0, UPT, URZ, UR5, UPT, UP0 ;  /* 0x000000053f00728c */ /* 0x000fe4000bf05300 */
[----:B-1----:R-:W-:-:S02]  /*00f0*/  UIMAD.WIDE UR12, UR11, UR7, UR12 ;  /* 0x000000070b0c72a5 */ /* 0x002fc4000f8e020c */
[----:B------:R-:W-:Y:S02]  /*0100*/  UISETP.NE.AND UP3, UPT, UR6, URZ, UPT ;  /* 0x0000003f0600728c */ /* 0x000fe4000bf65270 */
[----:B------:R-:W-:Y:S02]  /*0110*/  UISETP.EQ.U32.AND UP1, UPT, URZ, UR8, UPT ;  /* 0x000000083f00728c */ /* 0x000fe4000bf22070 */
[----:B------:R-:W-:Y:S02]  /*0120*/  IMAD.U32 R2, RZ, RZ, UR12 ;  /* 0x0000000cff027e24 */ /* 0x000fe4000f8e00ff */
[----:B------:R-:W-:Y:S01]  /*0130*/  IMAD.U32 R3, RZ, RZ, UR13 ;  /* 0x0000000dff037e24 */ /* 0x000fe2000f8e00ff */
[----:B------:R-:W-:Y:S01]  /*0140*/  UISETP.EQ.OR.EX UP1, UPT, URZ, UR9, !UP3, UP1 ;  /* 0x000000093f00728c */ /* 0x000fe2000df22710 */
[----:B------:R-:W-:Y:S01]  /*0150*/  PLOP3.LUT P1, PT, PT, PT, UP0, 0x80, 0x0 ;  /* 0x000000000000781c */ /* 0x000fe20003f2f008 */
[----:B------:R-:W-:Y:S02]  /*0160*/  ULDC.64 UR4, c[0x0][0x250] ;  /* 0x0000940000047ab9 */ /* 0x000fe40000000a00 */
[----:B------:R1:W2:Y:S01]  /*0170*/  @P0 LDG.E R4, [R2.64] ;  /* 0x0000001202040981 */ /* 0x0002a2000c1e1900 */
[----:B------:R-:W-:-:S03]  /*0180*/  ULDC.64 UR8, c[0x0][0x248] ;  /* 0x0000920000087ab9 */ /* 0x000fc60000000a00 */
[----:B------:R1:W3:Y:S01]  /*0190*/  @P0 LDG.E R0, [R2.64+0x4] ;  /* 0x0000041202000981 */ /* 0x0002e2000c1e1900 */
[----:B------:R-:W-:Y:S01]  /*01a0*/  PLOP3.LUT P2, PT, PT, PT, UP1, 0x80, 0x0 ;  /* 0x000000000000781c */ /* 0x000fe20003f4f018 */
[----:B------:R-:W-:Y:S02]  /*01b0*/  @UP0 UIMAD.WIDE UR4, UR11, UR7, UR4 ;  /* 0x000000070b0402a5 */ /* 0x000fe4000f8e0204 */
[----:B------:R-:W-:-:S06]  /*01c0*/  UIMAD.WIDE UR8, UR11, UR7, UR8 ;  /* 0x000000070b0872a5 */ /* 0x000fcc000f8e0208 */
[----:B------:R-:W-:Y:S02]  /*01d0*/  IMAD.U32 R6, RZ, RZ, UR8 ;  /* 0x00000008ff067e24 */ /* 0x000fe4000f8e00ff */
[----:B------:R-:W-:Y:S02]  /*01e0*/  IMAD.U32 R7, RZ, RZ, UR9 ;  /* 0x00000009ff077e24 */ /* 0x000fe4000f8e00ff */
[----:B-1----:R-:W-:Y:S02]  /*01f0*/  IMAD.U32 R2, RZ, RZ, UR4 ;  /* 0x00000004ff027e24 */ /* 0x002fe4000f8e00ff */
[----:B------:R-:W-:-:S05]  /*0200*/  IMAD.U32 R3, RZ, RZ, UR5 ;  /* 0x00000005ff037e24 */ /* 0x000fca000f8e00ff */
[----:B------:R1:W4:Y:S04]  /*0210*/  @P1 LDG.E R2, [R2.64] ;  /* 0x0000001202021981 */ /* 0x000328000c1e1900 */
[----:B-1----:R-:W5:Y:S01]  /*0220*/  @!P2 LDG.E R3, [R6.64] ;  /* 0x000000120603a981 */ /* 0x002f62000c1e1900 */
[----:B------:R-:W-:Y:S02]  /*0230*/  UMOV UR10, 0xffffffff ;  /* 0xffffffff000a7882 */ /* 0x000fe40000000000 */
[----:B------:R-:W-:Y:S02]  /*0240*/  UMOV UR15, URZ ;  /* 0x0000003f000f7c82 */ /* 0x000fe40008000000 */
[----:B------:R-:W-:Y:S01]  /*0250*/  UMOV UR20, 0xffffffff ;  /* 0xffffffff00147882 */ /* 0x000fe20000000000 */
[----:B------:R-:W1:Y:S08]  /*0260*/  S2UR UR13, SR_CTAID.X ;  /* 0x00000000000d79c3 */ /* 0x000e700000002500 */
[----:B------:R-:W1:Y:S08]  /*0270*/  S2UR UR12, SR_CTAID.Z ;  /* 0x00000000000c79c3 */ /* 0x000e700000002700 */
[----:B--2---:R-:W2:Y:S08]  /*0280*/  @P0 R2UR UR10, R4 ;  /* 0x00000000040a03c2 */ /* 0x004eb000000e0000 */
[----:B---3--:R-:W2:Y:S01]  /*0290*/  @P0 R2UR UR16, R0 ;  /* 0x00000000001003c2 */ /* 0x008ea200000e0000 */
[----:B------:R-:W-:-:S04]  /*02a0*/  ISETP.NE.U32.AND P0, PT, RZ, c[0x0][0x248], PT ;  /* 0x00009200ff007a0c */ /* 0x000fc80003f05070 */
[----:B------:R-:W-:Y:S01]  /*02b0*/  ISETP.NE.AND.EX P0, PT, RZ, c[0x0][0x24c], PT, P0 ;  /* 0x00009300ff007a0c */ /* 0x000fe20003f05300 */
[----:B--2---:R-:W-:Y:S02]  /*02c0*/  @UP2 UIADD3 UR16, UR16, -UR10, URZ ;  /* 0x8000000a10102290 */ /* 0x004fe4000fffe03f */
[----:B----4-:R2:W3:Y:S05]  /*02d0*/  @P1 R2UR UR15, R2 ;  /* 0x00000000020f13c2 */ /* 0x0104ea00000e0000 */
[----:B------:R-:W-:-:S03]  /*02e0*/  @!UP2 ULDC UR16, c[0x0][0x214] ;  /* 0x000085000010aab9 */ /* 0x000fc60000000800 */
[----:B-----5:R2:W4:Y:S02]  /*02f0*/  @!P2 R2UR UR20, R3 ;  /* 0x000000000314a3c2 */ /* 0x02052400000e0000 */
        /* <DEDUP_REMOVED lines=8> */
.L_x_519:
[----:B------:R-:W-:Y:S02]  /*0380*/  ULDC UR6, c[0x0][0x218] ;  /* 0x0000860000067ab9 */ /* 0x000fe40000000800 */
.L_x_520:
        /* <DEDUP_REMOVED lines=70> */
[----:B------:R-:W-:Y:S01]  /*07f0*/  ULDC UR6, c[0x0][0x1c0] ;  /* 0x0000700000067ab9 */ /* 0x000fe20000000800 */
[----:B--2---:R-:W-:Y:S01]  /*0800*/  IMAD.WIDE R16, R16, 0x80, R14 ;  /* 0x0000008010107825 */ /* 0x004fe200078e020e */
        /* <DEDUP_REMOVED lines=22> */
[----:B------:R-:W-:-:S02]  /*0970*/  UIMAD UR13, UR13, UR23, URZ ;  /* 0x000000170d0d72a4 */ /* 0x000fc4000f8e023f */
[----:B------:R-:W-:Y:S02]  /*0980*/  UIMAD UR17, UR12, UR4, UR17 ;  /* 0x000000040c1172a4 */ /* 0x000fe4000f8e0211 */
[----:B------:R-:W-:Y:S02]  /*0990*/  UMOV UR24, URZ ;  /* 0x0000003f00187c82 */ /* 0x000fe40008000000 */
[----:B------:R-:W-:Y:S02]  /*09a0*/  @!UP3 UMOV UR24, UR20 ;  /* 0x000000140018bc82 */ /* 0x000fe40008000000 */
[----:B------:R-:W-:Y:S02]  /*09b0*/  UIMAD UR5, UR12, UR5, UR15 ;  /* 0x000000050c0572a4 */ /* 0x000fe4000f8e020f */
[----:B------:R-:W-:Y:S02]  /*09c0*/  UMOV UR25, URZ ;  /* 0x0000003f00197c82 */ /* 0x000fe40008000000 */
[----:B------:R-:W-:-:S02]  /*09d0*/  USHF.R.S32.HI UR4, URZ, 0x1f, UR13 ;  /* 0x0000001f3f047899 */ /* 0x000fc4000801140d */
[----:B------:R-:W-:Y:S01]  /*09e0*/  @!UP3 USHF.R.S32.HI UR25, URZ, 0x1f, UR20 ;  /* 0x0000001f3f19b899 */ /* 0x000fe20008011414 */
[----:B------:R-:W-:Y:S01]  /*09f0*/  IADD3 R13, R11, UR5, RZ ;  /* 0x000000050b0d7c10 */ /* 0x000fe2000fffe0ff */
        /* <DEDUP_REMOVED lines=12> */
.L_x_523:
[----:B------:R-:W-:Y:S05]  /*0ac0*/  BSYNC B0 ;  /* 0x0000000000007941 */ /* 0x000fea0003800000 */
.L_x_522:
[----:B------:R-:W-:Y:S01]  /*0ad0*/  IADD3 R9, R14, 0x10, RZ ;  /* 0x000000100e097810 */ /* 0x000fe20007ffe0ff */
[----:B------:R-:W-:Y:S03]  /*0ae0*/  BSSY B0, `(.L_x_524) ;  /* 0x000000e000007945 */ /* 0x000fe60003800000 */
[----:B------:R-:W-:-:S13]  /*0af0*/  ISETP.GE.AND P0, PT, R9, UR16, PT ;  /* 0x0000001009007c0c */ /* 0x000fda000bf06270 */
[----:B------:R-:W-:Y:S05]  /*0b00*/  @P0 BRA `(.L_x_525) ;  /* 0x000000b000000947 */ /* 0x000fea0003800000 */
[----:B------:R-:W-:Y:S01]  /*0b10*/  IADD3 R2, P0, R16, 0x10, RZ ;  /* 0x0000001010027810 */ /* 0x000fe20007f1e0ff */
[----:B-1----:R-:W-:Y:S01]  /*0b20*/  IMAD.MOV.U32 R4, RZ, RZ, R10 ;  /* 0x000000ffff047224 */ /* 0x002fe200078e000a */
        /* <DEDUP_REMOVED lines=8> */
[----:B------:R1:W-:Y:S02]  /*0bb0*/  STG.E.128 [R2.64], RZ ;  /* 0x000000ff02007986 */ /* 0x0003e4000c101d12 */
.L_x_525:
[----:B------:R-:W-:Y:S05]  /*0bc0*/  BSYNC B0 ;  /* 0x0000000000007941 */ /* 0x000fea0003800000 */
.L_x_524:
[----:B------:R-:W-:Y:S01]  /*0bd0*/  IADD3 R8, R14, 0x20, RZ ;  /* 0x000000200e087810 */ /* 0x000fe20007ffe0ff */
[----:B------:R-:W-:Y:S03]  /*0be0*/  BSSY B0, `(.L_x_526) ;  /* 0x000000e000007945 */ /* 0x000fe60003800000 */
[----:B------:R-:W-:-:S13]  /*0bf0*/  ISETP.GE.AND P0, PT, R8, UR16, PT ;  /* 0x0000001008007c0c */ /* 0x000fda000bf06270 */
        /* <DEDUP_REMOVED lines=12> */
.L_x_527:
[----:B------:R-:W-:Y:S05]  /*0cc0*/  BSYNC B0 ;  /* 0x0000000000007941 */ /* 0x000fea0003800000 */
.L_x_526:
        /* <DEDUP_REMOVED lines=15> */
.L_x_529:
[----:B------:R-:W-:Y:S05]  /*0dc0*/  BSYNC B0 ;  /* 0x0000000000007941 */ /* 0x000fea0003800000 */
.L_x_528:
        /* <DEDUP_REMOVED lines=15> */
.L_x_531:
[----:B------:R-:W-:Y:S05]  /*0ec0*/  BSYNC B0 ;  /* 0x0000000000007941 */ /* 0x000fea0003800000 */
.L_x_530:
[----:B-1----:R-:W-:Y:S01]  /*0ed0*/  IADD3 R5, R14, 0x50, RZ ;  /* 0x000000500e057810 */ /* 0x002fe20007ffe0ff */
[----:B------:R-:W-:Y:S03]  /*0ee0*/  BSSY B0, `(.L_x_532) ;  /* 0x000000e000007945 */ /* 0x000fe60003800000 */
[----:B------:R-:W-:-:S13]  /*0ef0*/  ISETP.GE.AND P0, PT, R5, UR16, PT ;  /* 0x0000001005007c0c */ /* 0x000fda000bf06270 */
        /* <DEDUP_REMOVED lines=12> */
.L_x_533:
[----:B------:R-:W-:Y:S05]  /*0fc0*/  BSYNC B0 ;  /* 0x0000000000007941 */ /* 0x000fea0003800000 */
.L_x_532:
        /* <DEDUP_REMOVED lines=15> */
.L_x_535:
[----:B------:R-:W-:Y:S05]  /*10c0*/  BSYNC B0 ;  /* 0x0000000000007941 */ /* 0x000fea0003800000 */
.L_x_534:
        /* <DEDUP_REMOVED lines=14> */
.L_x_537:
[----:B------:R-:W-:Y:S05]  /*11b0*/  BSYNC B0 ;  /* 0x0000000000007941 */ /* 0x000fea0003800000 */
.L_x_536:
        /* <DEDUP_REMOVED lines=8> */
[----:B------:R-:W-:Y:S01]  /*1240*/  @!P5 IMAD R8, R8, UR23, RZ ;  /* 0x000000170808dc24 */ /* 0x000fe2000f8e02ff */
[----:B------:R-:W-:Y:S01]  /*1250*/  @!P0 IADD3 R2, P1, R0, UR13, RZ ;  /* 0x0000000d00028c10 */ /* 0x000fe2000ff3e0ff */
[----:B------:R-:W-:Y:S02]  /*1260*/  @!P4 IMAD R7, R7, UR23, RZ ;  /* 0x000000170707cc24 */ /* 0x000fe4000f8e02ff */
[----:B------:R-:W-:Y:S01]  /*1270*/  @!P2 IMAD R6, R6, UR23, RZ ;  /* 0x000000170606ac24 */ /* 0x000fe2000f8e02ff */
[----:B------:R-:W-:Y:S02]  /*1280*/  @!P0 LEA.HI.X.SX32 R0, R0, UR4, 0x1, P1 ;  /* 0x0000000400008c11 */ /* 0x000fe400088f0eff */
[----:B------:R-:W-:-:S04]  /*1290*/  @!P0 LEA R10, P1, R2, c[0x0][0x200], 0x2 ;  /* 0x00008000020a8a11 */ /* 0x000fc800078210ff */
[----:B------:R-:W-:Y:S01]  /*12a0*/  @!P0 LEA.HI.X R11, R2, c[0x0][0x204], R0, 0x2, P1 ;  /* 0x00008100020b8a11 */ /* 0x000fe200008f1400 */
[----:B------:R-:W-:Y:S01]  /*12b0*/  @!P0 IMAD.MOV.U32 R0, RZ, RZ, 0x7f800000 ;  /* 0x7f800000ff008424 */ /* 0x000fe200078e00ff */
[----:B------:R-:W-:-:S04]  /*12c0*/  @!P3 IADD3 R2, P1, R9, UR13, RZ ;  /* 0x0000000d0902bc10 */ /* 0x000fc8000ff3e0ff */
[----:B------:R2:W-:Y:S01]  /*12d0*/  @!P0 STG.E [R10.64], R0 ;  /* 0x000000000a008986 */ /* 0x0005e2000c101912 */
[----:B------:R-:W-:Y:S02]  /*12e0*/  @!P3 LEA.HI.X.SX32 R9, R9, UR4, 0x1, P1 ;  /* 0x000000040909bc11 */ /* 0x000fe400088f0eff */
[----:B--2---:R-:W-:Y:S02]  /*12f0*/  @!P3 LEA R10, P1, R2, c[0x0][0x200], 0x2 ;  /* 0x00008000020aba11 */ /* 0x004fe400078210ff */
[----:B------:R-:W-:Y:S02]  /*1300*/  @!P5 IADD3 R0, P0, R8, UR13, RZ ;  /* 0x0000000d0800dc10 */ /* 0x000fe4000ff1e0ff */
[----:B------:R-:W-:Y:S02]  /*1310*/  @!P3 LEA.HI.X R11, R2, c[0x0][0x204], R9, 0x2, P1 ;  /* 0x00008100020bba11 */ /* 0x000fe400008f1409 */
[----:B------:R-:W-:Y:S02]  /*1320*/  @!P5 LEA.HI.X.SX32 R8, R8, UR4, 0x1, P0 ;  /* 0x000000040808dc11 */ /* 0x000fe400080f0eff */
[----:B------:R-:W-:-:S02]  /*1330*/  LOP3.LUT P1, RZ, R68, 0x7, RZ, 0xc0, !PT ;  /* 0x0000000744ff7812 */ /* 0x000fc4000782c0ff */
[C---:B-1----:R-:W-:Y:S02]  /*1340*/  @!P5 LEA R12, P0, R0.reuse, c[0x0][0x200], 0x2 ;  /* 0x00008000000cda11 */ /* 0x042fe400078010ff */
[----:B------:R-:W-:Y:S02]  /*1350*/  ISETP.GE.OR P1, PT, R5, UR16, P1 ;  /* 0x0000001005007c0c */ /* 0x000fe40008f26670 */
[C---:B------:R-:W-:Y:S02]  /*1360*/  @!P4 IADD3 R2, P6, R7.reuse, UR13, RZ ;  /* 0x0000000d0702cc10 */ /* 0x040fe4000ffde0ff */
[----:B------:R-:W-:Y:S01]  /*1370*/  @!P5 LEA.HI.X R13, R0, c[0x0][0x204], R8, 0x2, P0 ;  /* 0x00008100000dda11 */ /* 0x000fe200000f1408 */
[----:B------:R-:W-:Y:S01]  /*1380*/  @!P3 IMAD.MOV.U32 R0, RZ, RZ, 0x7f800000 ;  /* 0x7f800000ff00b424 */ /* 0x000fe200078e00ff */
[----:B------:R-:W-:Y:S02]  /*1390*/  @!P4 LEA.HI.X.SX32 R7, R7, UR4, 0x1, P6 ;  /* 0x000000040707cc11 */ /* 0x000fe4000b0f0eff */
[----:B------:R-:W-:-:S02]  /*13a0*/  @!P4 LEA R8, P0, R2, c[0x0][0x200], 0x2 ;  /* 0x000080000208ca11 */ /* 0x000fc400078010ff */
[----:B------:R-:W-:Y:S01]  /*13b0*/  LOP3.LUT P6, RZ, R68, 0x7, RZ, 0xc0, !PT ;  /* 0x0000000744ff7812 */ /* 0x000fe200078cc0ff */
[----:B------:R1:W-:Y:S01]  /*13c0*/  @!P3 STG.E [R10.64], R0 ;  /* 0x000000000a00b986 */ /* 0x0003e2000c101912 */
[----:B------:R-:W-:Y:S01]  /*13d0*/  @!P4 LEA.HI.X R9, R2, c[0x0][0x204], R7, 0x2, P0 ;  /* 0x000081000209ca11 */ /* 0x000fe200000f1407 */
[----:B------:R-:W-:Y:S01]  /*13e0*/  @!P1 IMAD R5, R5, UR23, RZ ;  /* 0x0000001705059c24 */ /* 0x000fe2000f8e02ff */
[----:B------:R-:W-:-:S13]  /*13f0*/  ISETP.GE.OR P0, PT, R4, UR16, P6 ;  /* 0x0000001004007c0c */ /* 0x000fda000b706670 */
[----:B------:R-:W-:Y:S01]  /*1400*/  @!P0 IMAD R4, R4, UR23, RZ ;  /* 0x0000001704048c24 */ /* 0x000fe2000f8e02ff */
[----:B-1----:R-:W-:-:S04]  /*1410*/  @!P2 IADD3 R0, P3, R6, UR13, RZ ;  /* 0x0000000d0600ac10 */ /* 0x002fc8000ff7e0ff */
        /* <DEDUP_REMOVED lines=8> */
[----:B------:R-:W-:Y:S02]  /*14a0*/  @!P1 LEA.HI.X R11, R0, c[0x0][0x204], R5, 0x2, P3 ;  /* 0x00008100000b9a11 */ /* 0x000fe400018f1405 */
[----:B------:R-:W-:-:S04]  /*14b0*/  @!P0 IADD3 R0, P3, R4, UR13, RZ ;  /* 0x0000000d04008c10 */ /* 0x000fc8000ff7e0ff */
[----:B------:R-:W-:Y:S02]  /*14c0*/  @!P0 LEA.HI.X.SX32 R4, R4, UR4, 0x1, P3 ;  /* 0x0000000404048c11 */ /* 0x000fe400098f0eff */
[----:B------:R-:W-:-:S04]  /*14d0*/  @!P0 LEA R14, P3, R0, c[0x0][0x200], 0x2 ;  /* 0x00008000000e8a11 */ /* 0x000fc800078610ff */
[----:B------:R-:W-:Y:S01]  /*14e0*/  @!P0 LEA.HI.X R15, R0, c[0x0][0x204], R4, 0x2, P3 ;  /* 0x00008100000f8a11 */ /* 0x000fe200018f1404 */
[----:B------:R-:W-:Y:S02]  /*14f0*/  @!P4 IMAD.MOV.U32 R0, RZ, RZ, 0x7f800000 ;  /* 0x7f800000ff00c424 */ /* 0x000fe400078e00ff */
[----:B------:R-:W-:-:S03]  /*1500*/  @!P1 IMAD.MOV.U32 R4, RZ, RZ, 0x7f800000 ;  /* 0x7f800000ff049424 */ /* 0x000fc600078e00ff */
[----:B------:R2:W-:Y:S01]  /*1510*/  @!P4 STG.E [R8.64], R0 ;  /* 0x000000000800c986 */ /* 0x0005e2000c101912 */
[----:B-1----:R-:W-:-:S05]  /*1520*/  @!P2 IMAD.MOV.U32 R2, RZ, RZ, 0x7f800000 ;  /* 0x7f800000ff02a424 */ /* 0x002fca00078e00ff */
[----:B------:R1:W-:Y:S04]  /*1530*/  @!P2 STG.E [R6.64], R2 ;  /* 0x000000020600a986 */ /* 0x0003e8000c101912 */
[----:B------:R1:W-:Y:S01]  /*1540*/  @!P1 STG.E [R10.64], R4 ;  /* 0x000000040a009986 */ /* 0x0003e2000c101912 */
[----:B--2---:R-:W-:-:S05]  /*1550*/  @!P0 IMAD.MOV.U32 R0, RZ, RZ, 0x7f800000 ;  /* 0x7f800000ff008424 */ /* 0x004fca00078e00ff */
[----:B------:R1:W-:Y:S01]  /*1560*/  @!P0 STG.E [R14.64], R0 ;  /* 0x000000000e008986 */ /* 0x0003e2000c101912 */
[----:B------:R-:W-:-:S13]  /*1570*/  ISETP.GE.OR P0, PT, R3, UR16, P6 ;  /* 0x0000001003007c0c */ /* 0x000fda000b706670 */
[----:B------:R-:W-:Y:S05]  /*1580*/  @P0 EXIT ;  /* 0x000000000000094d */ /* 0x000fea0003800000 */
[----:B-1----:R-:W-:-:S05]  /*1590*/  IMAD R0, R3, UR23, RZ ;  /* 0x0000001703007c24 */ /* 0x002fca000f8e02ff */
[----:B------:R-:W-:-:S04]  /*15a0*/  IADD3 R2, P0, R0, UR13, RZ ;  /* 0x0000000d00027c10 */ /* 0x000fc8000ff1e0ff */
[----:B------:R-:W-:Y:S02]  /*15b0*/  LEA.HI.X.SX32 R0, R0, UR4, 0x1, P0 ;  /* 0x0000000400007c11 */ /* 0x000fe400080f0eff */
[----:B------:R-:W-:-:S04]  /*15c0*/  LEA R4, P0, R2, c[0x0][0x200], 0x2 ;  /* 0x0000800002047a11 */ /* 0x000fc800078010ff */
[----:B------:R-:W-:Y:S01]  /*15d0*/  LEA.HI.X R5, R2, c[0x0][0x204], R0, 0x2, P0 ;  /* 0x0000810002057a11 */ /* 0x000fe200000f1400 */
[----:B------:R-:W-:-:S05]  /*15e0*/  IMAD.MOV.U32 R0, RZ, RZ, 0x7f800000 ;  /* 0x7f800000ff007424 */ /* 0x000fca00078e00ff */
[----:B------:R-:W-:Y:S01]  /*15f0*/  STG.E [R4.64], R0 ;  /* 0x0000000004007986 */ /* 0x000fe2000c101912 */
[----:B------:R-:W-:Y:S05]  /*1600*/  EXIT ;  /* 0x000000000000794d */ /* 0x000fea0003800000 */
.L_x_521:
        /* <DEDUP_REMOVED lines=32> */
.L_x_538:
        /* <DEDUP_REMOVED lines=44> */
.L_x_539:
[----:B------:R-:W-:Y:S01]  /*1ad0*/  SHF.R.S32.HI R184, RZ, 0x1f, R68 ;  /* 0x0000001fffb87819 */ /* 0x000fe20000011444 */
[----:B------:R-:W1:Y:S01]  /*1ae0*/  S2R R236, SR_CTAID.X ;  /* 0x0000000000ec7919 */ /* 0x000e620000002500 */
[----:B------:R-:W-:Y:S01]  /*1af0*/  UIADD3 UR11, -UR13, UR16, URZ ;  /* 0x000000100d0b7290 */ /* 0x000fe2000fffe13f */
[----:B------:R-:W-:Y:S01]  /*1b00*/  IMAD.SHL.U32 R251, R68, 0x2, RZ ;  /* 0x0000000244fb7824 */ /* 0x000fe200078e00ff */
[----:B------:R-:W-:Y:S01]  /*1b10*/  LEA.HI R0, R184, R68, RZ, 0x3 ;  /* 0x00000044b8007211 */ /* 0x000fe200078f18ff */
[----:B------:R-:W2:Y:S01]  /*1b20*/  S2R R14, SR_CTAID.Z ;  /* 0x00000000000e7919 */ /* 0x000ea20000002700 */
[----:B------:R-:W-:Y:S02]  /*1b30*/  ULDC.64 UR4, c[0x0][0x1a8] ;  /* 0x00006a0000047ab9 */ /* 0x000fe40000000a00 */
[----:B------:R-:W-:Y:S01]  /*1b40*/  SHF.R.S32.HI R26, RZ, 0x3, R0 ;  /* 0x00000003ff1a7819 */ /* 0x000fe20000011400 */
[----:B------:R-:W-:Y:S01]  /*1b50*/  UIMAD UR4, UR20, UR4, URZ ;  /* 0x00000004140472a4 */ /* 0x000fe2000f8e023f */
[----:B------:R-:W-:Y:S01]  /*1b60*/  LOP3.LUT R0, R0, 0xfffffff8, RZ, 0xc0, !PT ;  /* 0xfffffff800007812 */ /* 0x000fe200078ec0ff */
[----:B------:R-:W-:Y:S01]  /*1b70*/  UMOV UR15, 0x7 ;  /* 0x00000007000f7882 */ /* 0x000fe20000000000 */
[C---:B------:R-:W-:Y:S01]  /*1b80*/  IADD3 R4, R26.reuse, 0x20, RZ ;  /* 0x000000201a047810 */ /* 0x040fe20007ffe0ff */
[C---:B------:R-:W-:Y:S01]  /*1b90*/  IMAD.SHL.U32 R2, R26.reuse, 0x40, RZ ;  /* 0x000000401a027824 */ /* 0x040fe200078e00ff */
[----:B------:R-:W-:Y:S01]  /*1ba0*/  IADD3 R5, R26, 0x10, RZ ;  /* 0x000000101a057810 */ /* 0x000fe20007ffe0ff */
[----:B------:R-:W-:Y:S01]  /*1bb0*/  IMAD.IADD R0, R68, 0x1, -R0 ;  /* 0x0000000144007824 */ /* 0x000fe200078e0a00 */
[----:B------:R-:W-:Y:S01]  /*1bc0*/  ISETP.GE.AND P6, PT, R4, UR11, PT ;  /* 0x0000000b04007c0c */ /* 0x000fe2000bfc6270 */
[----:B------:R-:W-:Y:S01]  /*1bd0*/  UIMAD UR4, UR12, UR5, UR4 ;  /* 0x000000050c0472a4 */ /* 0x000fe2000f8e0204 */
[----:B------:R-:W-:Y:S01]  /*1be0*/  ISETP.GE.AND P3, PT, R5, UR11, PT ;  /* 0x0000000b05007c0c */ /* 0x000fe2000bf66270 */
[----:B------:R-:W-:Y:S01]  /*1bf0*/  IMAD.SHL.U32 R28, R0, 0x8, RZ ;  /* 0x00000008001c7824 */ /* 0x000fe200078e00ff */
[----:B------:R-:W-:Y:S01]  /*1c00*/  SHF.R.S32.HI R27, RZ, 0x1f, R26 ;  /* 0x0000001fff1b7819 */ /* 0x000fe2000001141a */
[----:B------:R-:W-:Y:S01]  /*1c10*/  UIADD3 UR12, UR8, -0x1, URZ ;  /* 0xffffffff080c7890 */ /* 0x000fe2000fffe03f */
[----:B------:R-:W-:-:S02]  /*1c20*/  IADD3 R3, R26, 0x30, RZ ;  /* 0x000000301a037810 */ /* 0x000fc40007ffe0ff */
[----:B------:R-:W-:Y:S01]  /*1c30*/  SHF.R.S32.HI R29, RZ, 0x1f, R28 ;  /* 0x0000001fff1d7819 */ /* 0x000fe2000001141c */
[----:B-1----:R-:W-:Y:S01]  /*1c40*/  IMAD.WIDE R236, R236, 0x80, R26 ;  /* 0x00000080ecec7825 */ /* 0x002fe200078e021a */
[----:B------:R-:W-:Y:S02]  /*1c50*/  IADD3 R8, P1, R28, UR6, RZ ;  /* 0x000000061c087c10 */ /* 0x000fe4000ff3e0ff */
[----:B------:R-:W-:Y:S01]  /*1c60*/  LOP3.LUT R2, R2, 0x1c0, RZ, 0xc0, !PT ;  /* 0x000001c002027812 */ /* 0x000fe200078ec0ff */
[----:B------:R-:W-:Y:S01]  /*1c70*/  STL.64 [R1], R28 ;  /* 0x0000001c01007387 */ /* 0x000fe20000100a00 */
[----:B------:R-:W-:Y:S01]  /*1c80*/  IADD3.X R9, R29, UR17, RZ, P1, !PT ;  /* 0x000000111d097c10 */ /* 0x000fe20008ffe4ff */
[----:B------:R-:W-:Y:S01]  /*1c90*/  USHF.R.S32.HI UR17, URZ, 0x1f, UR12 ;  /* 0x0000001f3f117899 */ /* 0x000fe2000801140c */
[----:B------:R-:W-:Y:S02]  /*1ca0*/  ISETP.GE.AND P0, PT, R26, UR11, PT ;  /* 0x0000000b1a007c0c */ /* 0x000fe4000bf06270 */
[----:B------:R-:W-:Y:S01]  /*1cb0*/  ISETP.GE.AND P5, PT, R3, UR11, PT ;  /* 0x0000000b03007c0c */ /* 0x000fe2000bfa6270 */
[----:B--2---:R-:W-:Y:S01]  /*1cc0*/  IMAD.WIDE.U32 R14, R14, c[0x0][0x1a8], R8 ;  /* 0x00006a000e0e7a25 */ /* 0x004fe200078e0008 */
[----:B------:R-:W-:-:S02]  /*1cd0*/  SHF.R.U32.HI R235, RZ, 0x3, R2 ;  /* 0x00000003ffeb7819 */ /* 0x000fc40000011602 */
[----:B------:R-:W-:Y:S02]  /*1ce0*/  LOP3.LUT R2, R2, 0x38, R28, 0xf8, !PT ;  /* 0x0000003802027812 */ /* 0x000fe400078ef81c */
[----:B------:R-:W-:Y:S02]  /*1cf0*/  @!P6 IADD3 R12, P2, R236, 0x20, RZ ;  /* 0x00000020ec0ce810 */ /* 0x000fe40007f5e0ff */
[----:B------:R-:W-:Y:S02]  /*1d00*/  LOP3.LUT R235, R2, R235, RZ, 0x3c, !PT ;  /* 0x000000eb02eb7212 */ /* 0x000fe400078e3cff */
[----:B------:R-:W-:Y:S01]  /*1d10*/  IADD3 R15, R15, UR4, RZ ;  /* 0x000000040f0f7c10 */ /* 0x000fe2000fffe0ff */
[----:B------:R-:W-:Y:S01]  /*1d20*/  @!P0 IMAD R11, R237, c[0x0][0x190], RZ ;  /* 0x00006400ed0b8a24 */ /* 0x000fe200078e02ff */
[----:B------:R-:W-:Y:S01]  /*1d30*/  LEA.HI R2, R184, R68, RZ, 0x6 ;  /* 0x00000044b8027211 */ /* 0x000fe200078f30ff */
[----:B------:R-:W-:Y:S01]  /*1d40*/  @!P6 IMAD.X R6, RZ, RZ, R237, P2 ;  /* 0x000000ffff06e224 */ /* 0x000fe200010e06ed */
[----:B------:R-:W-:Y:S01]  /*1d50*/  @!P3 IADD3 R20, P1, R236, 0x10, RZ ;  /* 0x00000010ec14b810 */ /* 0x000fe20007f3e0ff */
[----:B------:R-:W-:Y:S01]  /*1d60*/  @!P0 IMAD.MOV.U32 R16, RZ, RZ, R14 ;  /* 0x000000ffff108224 */ /* 0x000fe200078e000e */
[C---:B------:R-:W-:Y:S01]  /*1d70*/  IADD3 R234, R26.reuse, 0x40, RZ ;  /* 0x000000401aea7810 */ /* 0x040fe20007ffe0ff */
[----:B------:R-:W-:Y:S01]  /*1d80*/  @!P0 IMAD.MOV.U32 R17, RZ, RZ, R15 ;  /* 0x000000ffff118224 */ /* 0x000fe200078e000f */
[----:B------:R-:W-:Y:S01]  /*1d90*/  IADD3 R233, R26, 0x50, RZ ;  /* 0x000000501ae97810 */ /* 0x000fe20007ffe0ff */
[----:B------:R-:W-:Y:S01]  /*1da0*/  IMAD.SHL.U32 R2, R2, 0x8, RZ ;  /* 0x0000000802027824 */ /* 0x000fe200078e00ff */
[----:B------:R-:W-:Y:S01]  /*1db0*/  ISETP.GE.AND P4, PT, R234, UR11, PT ;  /* 0x0000000bea007c0c */ /* 0x000fe2000bf86270 */
[----:B------:R-:W-:Y:S01]  /*1dc0*/  @!P3 IMAD.X R7, RZ, RZ, R237, P1 ;  /* 0x000000ffff07b224 */ /* 0x000fe200008e06ed */
[C---:B------:R-:W-:Y:S01]  /*1dd0*/  @!P5 IADD3 R8, P1, R236.reuse, 0x30, RZ ;  /* 0x00000030ec08d810 */ /* 0x040fe20007f3e0ff */
[----:B------:R-:W-:Y:S01]  /*1de0*/  @!P0 IMAD R11, R236, c[0x0][0x194], R11 ;  /* 0x00006500ec0b8a24 */ /* 0x000fe200078e020b */
[----:B------:R-:W-:Y:S01]  /*1df0*/  LOP3.LUT R235, R235, 0xfffffe00, R2, 0xf8, !PT ;  /* 0xfffffe00ebeb7812 */ /* 0x000fe200078ef802 */
[----:B------:R-:W-:Y:S01]  /*1e00*/  @!P6 IMAD R6, R6, c[0x0][0x190], RZ ;  /* 0x000064000606ea24 */ /* 0x000fe200078e02ff */
[----:B------:R-:W-:Y:S01]  /*1e10*/  IADD3 R232, R26, 0x60, RZ ;  /* 0x000000601ae87810 */ /* 0x000fe20007ffe0ff */
[----:B------:R-:W-:Y:S01]  /*1e20*/  @!P0 IMAD.WIDE.U32 R16, R236, c[0x0][0x190], R16 ;  /* 0x00006400ec108a25 */ /* 0x000fe200078e0010 */
[----:B------:R-:W-:-:S02]  /*1e30*/  IADD3 R231, R26, 0x70, RZ ;  /* 0x000000701ae77810 */ /* 0x000fc40007ffe0ff */
[----:B------:R-:W-:Y:S01]  /*1e40*/  LOP3.LUT R251, R251, 0x6, RZ, 0xc0, !PT ;  /* 0x00000006fbfb7812 */ /* 0x000fe200078ec0ff */
[----:B------:R-:W-:Y:S01]  /*1e50*/  @!P5 IMAD.X R2, RZ, RZ, R237, P1 ;  /* 0x000000ffff02d224 */ /* 0x000fe200008e06ed */
[----:B------:R-:W-:Y:S01]  /*1e60*/  @!P0 LEA R10, P1, R16, c[0x0][0x160], 0x1 ;  /* 0x00005800100a8a11 */ /* 0x000fe200078208ff */
[C---:B------:R-:W-:Y:S02]  /*1e70*/  @!P6 IMAD R6, R12.reuse, c[0x0][0x194], R6 ;  /* 0x000065000c06ea24 */ /* 0x040fe400078e0206 */
[----:B------:R-:W-:Y:S02]  /*1e80*/  @!P0 IMAD.IADD R11, R17, 0x1, R11 ;  /* 0x00000001110b8824 */ /* 0x000fe400078e020b */
[----:B------:R-:W-:-:S03]  /*1e90*/  @!P6 IMAD.WIDE.U32 R12, R12, c[0x0][0x190], R14 ;  /* 0x000064000c0cea25 */ /* 0x000fc600078e000e */
[----:B------:R-:W-:Y:S01]  /*1ea0*/  @!P0 LEA.HI.X R11, R16, c[0x0][0x164], R11, 0x1, P1 ;  /* 0x00005900100b8a11 */ /* 0x000fe200008f0c0b */
[----:B------:R-:W-:Y:S01]  /*1eb0*/  @!P5 IMAD R2, R2, c[0x0][0x190], RZ ;  /* 0x000064000202da24 */ /* 0x000fe200078e02ff */
[----:B------:R-:W-:Y:S01]  /*1ec0*/  @!P6 LEA R16, P2, R12, c[0x0][0x160], 0x1 ;  /* 0x000058000c10ea11 */ /* 0x000fe200078408ff */
[----:B------:R-:W-:Y:S02]  /*1ed0*/  @!P3 IMAD R7, R7, c[0x0][0x190], RZ ;  /* 0x000064000707ba24 */ /* 0x000fe400078e02ff */
[----:B------:R-:W-:Y:S02]  /*1ee0*/  @!P6 IMAD.IADD R6, R13, 0x1, R6 ;  /* 0x000000010d06e824 */ /* 0x000fe400078e0206 */
[----:B------:R-:W-:Y:S02]  /*1ef0*/  @!P5 IMAD R2, R8, c[0x0][0x194], R2 ;  /* 0x000065000802da24 */ /* 0x000fe400078e0202 */
[----:B------:R-:W-:Y:S01]  /*1f00*/  IMAD.SHL.U32 R235, R235, 0x2, RZ ;  /* 0x00000002ebeb7824 */ /* 0x000fe200078e00ff */
[----:B------:R-:W-:Y:S01]  /*1f10*/  @!P6 LEA.HI.X R17, R12, c[0x0][0x164], R6, 0x1, P2 ;  /* 0x000059000c11ea11 */ /* 0x000fe200010f0c06 */
[----:B------:R-:W-:Y:S01]  /*1f20*/  @!P3 IMAD R7, R20, c[0x0][0x194], R7 ;  /* 0x000065001407ba24 */ /* 0x000fe200078e0207 */
[----:B------:R-:W-:Y:S01]  /*1f30*/  ISETP.GE.AND P2, PT, R233, UR11, PT ;  /* 0x0000000be9007c0c */ /* 0x000fe2000bf46270 */
[--C-:B------:R-:W-:Y:S01]  /*1f40*/  @!P5 IMAD.WIDE.U32 R8, R8, c[0x0][0x190], R14.reuse ;  /* 0x000064000808da25 */ /* 0x100fe200078e000e */
[----:B------:R-:W-:Y:S01]  /*1f50*/  @!PT LDS RZ, [RZ] ;  /* 0x00000000fffff984 */ /* 0x000fe20000000800 */
[----:B------:R-:W-:Y:S01]  /*1f60*/  @!PT LDS RZ, [RZ] ;  /* 0x00000000fffff984 */ /* 0x000fe20000000800 */
[----:B------:R-:W-:Y:S01]  /*1f70*/  @!PT LDS RZ, [RZ] ;  /* 0x00000000fffff984 */ /* 0x000fe20000000800 */
[----:B------:R1:W-:Y:S03]  /*1f80*/  @!P0 LDGSTS.E.BYPASS.LTC128B.128 [R235], [R10.64] ;  /* 0x000000000aeb8fae */ /* 0x0003e6000b901d52 */
[----:B------:R-:W-:Y:S01]  /*1f90*/  @!P3 IMAD.WIDE.U32 R20, R20, c[0x0][0x190], R14 ;  /* 0x000064001414ba25 */ /* 0x000fe200078e000e */
[----:B------:R-:W-:-:S03]  /*1fa0*/  @!P5 LEA R12, P0, R8, c[0x0][0x160], 0x1 ;  /* 0x00005800080cda11 */ /* 0x000fc600078008ff */
[----:B------:R-:W-:Y:S01]  /*1fb0*/  @!P5 IMAD.IADD R2, R9, 0x1, R2 ;  /* 0x000000010902d824 */ /* 0x000fe200078e0202 */
[----:B------:R-:W-:Y:S01]  /*1fc0*/  @!P3 LEA R18, P1, R20, c[0x0][0x160], 0x1 ;  /* 0x000058001412ba11 */ /* 0x000fe200078208ff */
[----:B------:R-:W-:Y:S02]  /*1fd0*/  @!P3 IMAD.IADD R7, R21, 0x1, R7 ;  /* 0x000000011507b824 */ /* 0x000fe400078e0207 */
[----:B------:R-:W-:Y:S01]  /*1fe0*/  @!P2 IMAD.MOV.U32 R21, RZ, RZ, R15 ;  /* 0x000000ffff15a224 */ /* 0x000fe200078e000f */
[----:B------:R-:W-:Y:S02]  /*1ff0*/  @!P5 LEA.HI.X R13, R8, c[0x0][0x164], R2, 0x1, P0 ;  /* 0x00005900080dda11 */ /* 0x000fe400000f0c02 */
[----:B------:R-:W-:Y:S01]  /*2000*/  @!P3 LEA.HI.X R19, R20, c[0x0][0x164], R7, 0x1, P1 ;  /* 0x000059001413ba11 */ /* 0x000fe200008f0c07 */
[----:B------:R-:W-:Y:S01]  /*2010*/  @!P2 IMAD.MOV.U32 R20, RZ, RZ, R14 ;  /* 0x000000ffff14a224 */ /* 0x000fe200078e000e */
[----:B------:R-:W-:-:S03]  /*2020*/  ISETP.GE.AND P1, PT, R232, UR11, PT ;  /* 0x0000000be8007c0c */ /* 0x000fc6000bf26270 */
[----:B------:R2:W-:Y:S04]  /*2030*/  @!P3 LDGSTS.E.BYPASS.LTC128B.128 [R235+0x800], [R18.64] ;  /* 0x0080000012ebbfae */ /* 0x0005e8000b901d52 */
[----:B------:R3:W-:Y:S01]  /*2040*/  @!P6 LDGSTS.E.BYPASS.LTC128B.128 [R235+0x1000], [R16.64] ;  /* 0x0100000010ebefae */ /* 0x0007e2000b901d52 */
[----:B-1----:R-:W-:-:S03]  /*2050*/  @!P4 IADD3 R10, P0, R236, 0x40, RZ ;  /* 0x00000040ec0ac810 */ /* 0x002fc60007f1e0ff */
[----:B------:R1:W-:Y:S02]  /*2060*/  @!P5 LDGSTS.E.BYPASS.LTC128B.128 [R235+0x1800], [R12.64] ;  /* 0x018000000cebdfae */ /* 0x0003e4000b901d52 */
[C---:B------:R-:W-:Y:S01]  /*2070*/  @!P1 IADD3 R6, P3, R236.reuse, 0x60, RZ ;  /* 0x00000060ec069810 */ /* 0x040fe20007f7e0ff */
[----:B------:R-:W-:Y:S01]  /*2080*/  @!P4 IMAD.X R8, RZ, RZ, R237, P0 ;  /* 0x000000ffff08c224 */ /* 0x000fe200000e06ed */
[----:B------:R-:W-:-:S03]  /*2090*/  @!P2 IADD3 R2, P0, R236, 0x50, RZ ;  /* 0x00000050ec02a810 */ /* 0x000fc60007f1e0ff */
[--C-:B------:R-:W-:Y:S02]  /*20a0*/  @!P1 IMAD.X R7, RZ, RZ, R237.reuse, P3 ;  /* 0x000000ffff079224 */ /* 0x100fe400018e06ed */
[----:B------:R-:W-:Y:S02]  /*20b0*/  @!P4 IMAD R8, R8, c[0x0][0x190], RZ ;  /* 0x000064000808ca24 */ /* 0x000fe400078e02ff */
[----:B------:R-:W-:Y:S01]  /*20c0*/  @!P2 IMAD.X R9, RZ, RZ, R237, P0 ;  /* 0x000000ffff09a224 */ /* 0x000fe200000e06ed */
[----:B------:R-:W-:Y:S01]  /*20d0*/  ISETP.GE.AND P0, PT, R231, UR11, PT ;  /* 0x0000000be7007c0c */ /* 0x000fe2000bf06270 */
[----:B------:R-:W-:Y:S02]  /*20e0*/  @!P4 IMAD R8, R10, c[0x0][0x194], R8 ;  /* 0x000065000a08ca24 */ /* 0x000fe400078e0208 */
[----:B------:R-:W-:Y:S02]  /*20f0*/  @!P2 IMAD R9, R9, c[0x0][0x190], RZ ;  /* 0x000064000909aa24 */ /* 0x000fe400078e02ff */
[----:B------:R-:W-:-:S04]  /*2100*/  @!P2 IMAD.WIDE.U32 R20, R2, c[0x0][0x190], R20 ;  /* 0x000064000214aa25 */ /* 0x000fc800078e0014 */
[----:B--2---:R-:W-:Y:S02]  /*2110*/  @!P4 IMAD.MOV.U32 R18, RZ, RZ, R14 ;  /* 0x000000ffff12c224 */ /* 0x004fe400078e000e */
[----:B------:R-:W-:Y:S02]  /*2120*/  @!P4 IMAD.MOV.U32 R19, RZ, RZ, R15 ;  /* 0x000000ffff13c224 */ /* 0x000fe400078e000f */
[----:B------:R-:W-:Y:S02]  /*2130*/  @!P2 IMAD R9, R2, c[0x0][0x194], R9 ;  /* 0x000065000209aa24 */ /* 0x000fe400078e0209 */
[----:B------:R-:W-:-:S04]  /*2140*/  @!P4 IMAD.WIDE.U32 R18, R10, c[0x0][0x190], R18 ;  /* 0x000064000a12ca25 */ /* 0x000fc800078e0012 */
[----:B------:R-:W-:Y:S01]  /*2150*/  @!P4 IMAD.IADD R8, R19, 0x1, R8 ;  /* 0x000000011308c824 */ /* 0x000fe200078e0208 */
[C---:B------:R-:W-:Y:S01]  /*2160*/  @!P4 LEA R10, P3, R18.reuse, c[0x0][0x160], 0x1 ;  /* 0x00005800120aca11 */ /* 0x040fe200078608ff */
[----:B------:R-:W-:Y:S02]  /*2170*/  @!P1 IMAD R7, R7, c[0x0][0x190], RZ ;  /* 0x0000640007079a24 */ /* 0x000fe400078e02ff */
[----:B------:R-:W-:Y:S01]  /*2180*/  @!P1 IMAD.MOV.U32 R19, RZ, RZ, R15 ;  /* 0x000000ffff139224 */ /* 0x000fe200078e000f */
[----:B------:R-:W-:Y:S01]  /*2190*/  @!P4 LEA.HI.X R11, R18, c[0x0][0x164], R8, 0x1, P3 ;  /* 0x00005900120bca11 */ /* 0x000fe200018f0c08 */
[----:B------:R-:W-:Y:S01]  /*21a0*/  @!P1 IMAD.MOV.U32 R18, RZ, RZ, R14 ;  /* 0x000000ffff129224 */ /* 0x000fe200078e000e */
[----:B------:R-:W-:Y:S01]  /*21b0*/  @!P0 IADD3 R2, P3, R236, 0x70, RZ ;  /* 0x00000070ec028810 */ /* 0x000fe20007f7e0ff */
[C---:B------:R-:W-:Y:S02]  /*21c0*/  @!P1 IMAD R7, R6.reuse, c[0x0][0x194], R7 ;  /* 0x0000650006079a24 */ /* 0x040fe400078e0207 */
[----:B------:R-:W-:Y:S01]  /*21d0*/  @!P1 IMAD.WIDE.U32 R18, R6, c[0x0][0x190], R18 ;  /* 0x0000640006129a25 */ /* 0x000fe200078e0012 */
[----:B------:R2:W-:Y:S03]  /*21e0*/  @!P4 LDGSTS.E.BYPASS.LTC128B.128 [R235+0x2000], [R10.64] ;  /* 0x020000000aebcfae */ /* 0x0005e6000b901d52 */
[----:B------:R-:W-:Y:S01]  /*21f0*/  @!P0 IMAD.X R6, RZ, RZ, R237, P3 ;  /* 0x000000ffff068224 */ /* 0x000fe200018e06ed */
[----:B------:R-:W-:Y:S01]  /*2200*/  @!P2 LEA R8, P3, R20, c[0x0][0x160], 0x1 ;  /* 0x000058001408aa11 */ /* 0x000fe200078608ff */
[----:B------:R-:W-:-:S02]  /*2210*/  @!P2 IMAD.IADD R9, R21, 0x1, R9 ;  /* 0x000000011509a824 */ /* 0x000fc400078e0209 */
[----:B------:R-:W-:Y:S02]  /*2220*/  @!P0 IMAD R6, R6, c[0x0][0x190], RZ ;  /* 0x0000640006068a24 */ /* 0x000fe400078e02ff */
[----:B------:R-:W-:Y:S01]  /*2230*/  @!P1 IMAD.IADD R7, R19, 0x1, R7 ;  /* 0x0000000113079824 */ /* 0x000fe200078e0207 */
[----:B------:R-:W-:Y:S01]  /*2240*/  @!P2 LEA.HI.X R9, R20, c[0x0][0x164], R9, 0x1, P3 ;  /* 0x000059001409aa11 */ /* 0x000fe200018f0c09 */
[----:B------:R-:W-:Y:S01]  /*2250*/  @!P0 IMAD R6, R2, c[0x0][0x194], R6 ;  /* 0x0000650002068a24 */ /* 0x000fe200078e0206 */
[----:B------:R-:W-:Y:S01]  /*2260*/  @!P1 LEA R20, P3, R18, c[0x0][0x160], 0x1 ;  /* 0x0000580012149a11 */ /* 0x000fe200078608ff */
[----:B------:R-:W-:Y:S02]  /*2270*/  @!P0 IMAD.WIDE.U32 R22, R2, c[0x0][0x190], R14 ;  /* 0x0000640002168a25 */ /* 0x000fe400078e000e */
[----:B------:R4:W-:Y:S01]  /*2280*/  @!P2 LDGSTS.E.BYPASS.LTC128B.128 [R235+0x2800], [R8.64] ;  /* 0x0280000008ebafae */ /* 0x0009e2000b901d52 */
[----:B------:R-:W-:Y:S01]  /*2290*/  @!P1 LEA.HI.X R21, R18, c[0x0][0x164], R7, 0x1, P3 ;  /* 0x0000590012159a11 */ /* 0x000fe200018f0c07 */
[----:B------:R-:W-:Y:S01]  /*22a0*/  @!P0 IMAD.IADD R6, R23, 0x1, R6 ;  /* 0x0000000117068824 */ /* 0x000fe200078e0206 */
[----:B------:R-:W-:Y:S01]  /*22b0*/  @!P0 LEA R14, P3, R22, c[0x0][0x160], 0x1 ;  /* 0x00005800160e8a11 */ /* 0x000fe200078608ff */
[----:B------:R-:W-:-:S02]  /*22c0*/  IMAD R2, R27, c[0x0][0x198], RZ ;  /* 0x000066001b027a24 */ /* 0x000fc400078e02ff */
[----:B------:R-:W-:Y:S01]  /*22d0*/  IMAD.WIDE.U32 R18, R26, c[0x0][0x198], R28 ;  /* 0x000066001a127a25 */ /* 0x000fe200078e001c */
[----:B------:R-:W-:Y:S01]  /*22e0*/  @!P0 LEA.HI.X R15, R22, c[0x0][0x164], R6, 0x1, P3 ;  /* 0x00005900160f8a11 */ /* 0x000fe200018f0c06 */
[----:B------:R5:W-:Y:S01]  /*22f0*/  @!P1 LDGSTS.E.BYPASS.LTC128B.128 [R235+0x3000], [R20.64] ;  /* 0x0300000014eb9fae */ /* 0x000be2000b901d52 */
[----:B------:R-:W-:Y:S01]  /*2300*/  SHF.R.S32.HI R6, RZ, 0x1f, R70 ;  /* 0x0000001fff067819 */ /* 0x000fe20000011446 */
[----:B------:R-:W-:Y:S01]  /*2310*/  IMAD R2, R26, c[0x0][0x19c], R2 ;  /* 0x000067001a027a24 */ /* 0x000fe200078e0202 */
[----:B------:R-:W-:Y:S01]  /*2320*/  IADD3 R238, P3, R18, UR22, RZ ;  /* 0x0000001612ee7c10 */ /* 0x000fe2000ff7e0ff */
[----:B-1----:R-:W-:Y:S01]  /*2330*/  IMAD.U32 R12, RZ, RZ, UR12 ;  /* 0x0000000cff0c7e24 */ /* 0x002fe2000f8e00ff */
[----:B------:R1:W-:Y:S01]  /*2340*/  @!P0 LDGSTS.E.BYPASS.LTC128B.128 [R235+0x3800], [R14.64] ;  /* 0x038000000eeb8fae */ /* 0x0003e2000b901d52 */
[----:B------:R-:W-:Y:S01]  /*2350*/  IMAD R248, R6, c[0x0][0x1b0], RZ ;  /* 0x00006c0006f87a24 */ /* 0x000fe200078e02ff */
[----:B------:R-:W-:Y:S01]  /*2360*/  IADD3.X R239, R19, UR7, R2, P3, !PT ;  /* 0x0000000713ef7c10 */ /* 0x000fe20009ffe402 */
[----:B------:R-:W-:Y:S01]  /*2370*/  ULDC.64 UR6, c[0x0][0x198] ;  /* 0x0000660000067ab9 */ /* 0x000fe20000000a00 */
[----:B------:R-:W-:Y:S01]  /*2380*/  IMAD.MOV.U32 R2, RZ, RZ, c[0x0][0x19c] ;  /* 0x00006700ff027624 */ /* 0x000fe200078e00ff */
[----:B------:R-:W-:Y:S01]  /*2390*/  USHF.L.U64.HI UR20, UR6, UR15, UR7 ;  /* 0x0000000f06147299 */ /* 0x000fe20008010207 */
[C---:B------:R-:W-:Y:S01]  /*23a0*/  IMAD R248, R70.reuse, c[0x0][0x1b4], R248 ;  /* 0x00006d0046f87a24 */ /* 0x040fe200078e02f8 */
[----:B------:R-:W-:Y:S01]  /*23b0*/  UIMAD UR7, UR12, -0x80, UR14 ;  /* 0xffffff800c0778a4 */ /* 0x000fe2000f8e020e */
[----:B------:R-:W-:Y:S01]  /*23c0*/  IMAD.WIDE.U32 R238, R70, c[0x0][0x1b0], R238 ;  /* 0x00006c0046ee7a25 */ /* 0x000fe200078e00ee */
[----:B------:R-:W-:-:S02]  /*23d0*/  USHF.L.U32 UR22, UR6, 0x7, URZ ;  /* 0x0000000706167899 */ /* 0x000fc4000800063f */
[----:B------:R-:W-:Y:S01]  /*23e0*/  UIMAD UR4, UR20, UR12, URZ ;  /* 0x0000000c140472a4 */ /* 0x000fe2000f8e023f */
[----:B------:R-:W-:Y:S01]  /*23f0*/  IMAD.IADD R249, R239, 0x1, R248 ;  /* 0x00000001eff97824 */ /* 0x000fe200078e02f8 */
[----:B------:R-:W-:Y:S01]  /*2400*/  ISETP.GE.AND P5, PT, R5, UR7, PT ;  /* 0x0000000705007c0c */ /* 0x000fe2000bfa6270 */
[----:B------:R-:W-:Y:S01]  /*2410*/  IMAD.MOV.U32 R248, RZ, RZ, R238 ;  /* 0x000000fffff87224 */ /* 0x000fe200078e00ee */
[----:B------:R-:W-:Y:S01]  /*2420*/  UIMAD UR4, UR17, UR22, UR4 ;  /* 0x00000016110472a4 */ /* 0x000fe2000f8e0204 */
[----:B------:R-:W-:Y:S01]  /*2430*/  ISETP.GE.AND P6, PT, R4, UR7, PT ;  /* 0x0000000704007c0c */ /* 0x000fe2000bfc6270 */
[----:B--2---:R-:W-:Y:S01]  /*2440*/  IMAD.U32 R10, RZ, RZ, UR6 ;  /* 0x00000006ff0a7e24 */ /* 0x004fe2000f8e00ff */
[----:B------:R-:W-:Y:S01]  /*2450*/  ISETP.GE.AND P4, PT, R3, UR7, PT ;  /* 0x0000000703007c0c */ /* 0x000fe2000bf86270 */
[----:B------:R-:W-:-:S04]  /*2460*/  IMAD.WIDE.U32 R12, R12, UR22, R248 ;  /* 0x000000160c0c7c25 */ /* 0x000fc8000f8e00f8 */
[----:B------:R-:W-:Y:S01]  /*2470*/  IMAD.U32 R7, RZ, RZ, UR6 ;  /* 0x00000006ff077e24 */ /* 0x000fe2000f8e00ff */
[----:B------:R-:W-:Y:S01]  /*2480*/  IADD3 R13, R13, UR4, RZ ;  /* 0x000000040d0d7c10 */ /* 0x000fe2000fffe0ff */
[----:B------:R-:W-:Y:S01]  /*2490*/  UIMAD.WIDE.U32 UR4, UR6, 0x20, URZ ;  /* 0x00000020060478a5 */ /* 0x000fe2000f8e003f */
[----:B------:R-:W-:Y:S01]  /*24a0*/  @!P5 LEA R10, P3, R10, R12, 0x4 ;  /* 0x0000000c0a0ad211 */ /* 0x000fe200078620ff */
[----:B----4-:R-:W-:Y:S02]  /*24b0*/  IMAD.SHL.U32 R8, R2, 0x20, RZ ;  /* 0x0000002002087824 */ /* 0x010fe400078e00ff */
[----:B------:R-:W-:Y:S01]  /*24c0*/  IMAD R6, R6, c[0x0][0x1b8], RZ ;  /* 0x00006e0006067a24 */ /* 0x000fe200078e02ff */
[----:B------:R-:W-:Y:S02]  /*24d0*/  @!P5 LEA.HI.X R7, R7, R13, R2, 0x4, P3 ;  /* 0x0000000d0707d211 */ /* 0x000fe400018f2402 */
[----:B------:R-:W-:Y:S02]  /*24e0*/  @!P5 LEA R18, P2, R10, c[0x0][0x168], 0x1 ;  /* 0x00005a000a12da11 */ /* 0x000fe400078408ff */
[----:B------:R-:W-:-:S02]  /*24f0*/  @!P6 IADD3 R9, P3, R12, UR4, RZ ;  /* 0x000000040c09ec10 */ /* 0x000fc4000ff7e0ff */
[----:B------:R-:W-:Y:S01]  /*2500*/  @!P5 LEA.HI.X R19, R10, c[0x0][0x16c], R7, 0x1, P2 ;  /* 0x00005b000a13da11 */ /* 0x000fe200010f0c07 */
[----:B------:R-:W-:Y:S01]  /*2510*/  IMAD.U32 R7, RZ, RZ, UR6 ;  /* 0x00000006ff077e24 */ /* 0x000fe2000f8e00ff */
[----:B------:R-:W-:Y:S02]  /*2520*/  ISETP.GE.AND P5, PT, R26, UR7, PT ;  /* 0x000000071a007c0c */ /* 0x000fe4000bfa6270 */
[----:B------:R-:W-:Y:S01]  /*2530*/  @!P6 IADD3.X R8, R13, UR5, R8, P3, !PT ;  /* 0x000000050d08ec10 */ /* 0x000fe20009ffe408 */
[----:B------:R-:W-:Y:S01]  /*2540*/  ULDC.64 UR4, c[0x0][0x1a0] ;  /* 0x0000680000047ab9 */ /* 0x000fe20000000a00 */
[C---:B---3--:R-:W-:Y:S01]  /*2550*/  @!P6 LEA R16, P2, R9.reuse, c[0x0][0x168], 0x1 ;  /* 0x00005a000910ea11 */ /* 0x048fe200078408ff */
[----:B------:R-:W-:Y:S01]  /*2560*/  USHF.L.U64.HI UR5, UR4, UR15, UR5 ;  /* 0x0000000f04057299 */ /* 0x000fe20008010205 */
[----:B------:R-:W-:Y:S01]  /*2570*/  ISETP.GE.AND P3, PT, R234, UR7, PT ;  /* 0x00000007ea007c0c */ /* 0x000fe2000bf66270 */
[----:B------:R-:W-:Y:S01]  /*2580*/  USHF.L.U32 UR15, UR4, 0x7, URZ ;  /* 0x00000007040f7899 */ /* 0x000fe2000800063f */
[----:B------:R-:W-:Y:S01]  /*2590*/  @!P6 LEA.HI.X R17, R9, c[0x0][0x16c], R8, 0x1, P2 ;  /* 0x00005b000911ea11 */ /* 0x000fe200010f0c08 */
[----:B------:R-:W-:Y:S01]  /*25a0*/  @!P4 IMAD.WIDE.U32 R8, R7, 0x30, R12 ;  /* 0x000000300708c825 */ /* 0x000fe200078e000c */
[----:B------:R-:W-:-:S03]  /*25b0*/  ISETP.GE.AND P2, PT, R233, UR7, PT ;  /* 0x00000007e9007c0c */ /* 0x000fc6000bf46270 */
[----:B------:R-:W-:Y:S01]  /*25c0*/  @!P4 IMAD R7, R2, 0x30, RZ ;  /* 0x000000300207c824 */ /* 0x000fe200078e02ff */
[----:B------:R-:W-:Y:S02]  /*25d0*/  @!P5 LEA R10, P1, R12, c[0x0][0x168], 0x1 ;  /* 0x00005a000c0ada11 */ /* 0x000fe400078208ff */
[----:B-1----:R-:W-:Y:S01]  /*25e0*/  @!P4 LEA R14, P0, R8, c[0x0][0x168], 0x1 ;  /* 0x00005a00080eca11 */ /* 0x002fe200078008ff */
[----:B------:R-:W-:Y:S01]  /*25f0*/  @!P4 IMAD.IADD R7, R9, 0x1, R7 ;  /* 0x000000010907c824 */ /* 0x000fe200078e0207 */
[----:B------:R-:W-:Y:S01]  /*2600*/  @!P5 LEA.HI.X R11, R12, c[0x0][0x16c], R13, 0x1, P1 ;  /* 0x00005b000c0bda11 */ /* 0x000fe200008f0c0d */
[----:B------:R-:W-:Y:S01]  /*2610*/  IMAD.U32 R9, RZ, RZ, UR6 ;  /* 0x00000006ff097e24 */ /* 0x000fe2000f8e00ff */
[----:B------:R-:W-:Y:S02]  /*2620*/  ISETP.GE.AND P1, PT, R232, UR7, PT ;  /* 0x00000007e8007c0c */ /* 0x000fe4000bf26270 */
[----:B------:R-:W-:Y:S01]  /*2630*/  @!P4 LEA.HI.X R15, R8, c[0x0][0x16c], R7, 0x1, P0 ;  /* 0x00005b00080fca11 */ /* 0x000fe200000f0c07 */
[----:B------:R-:W-:Y:S01]  /*2640*/  IMAD.U32 R8, RZ, RZ, UR6 ;  /* 0x00000006ff087e24 */ /* 0x000fe2000f8e00ff */
[----:B------:R-:W-:Y:S01]  /*2650*/  @!P3 LEA R9, P0, R9, R12, 0x6 ;  /* 0x0000000c0909b211 */ /* 0x000fe200078030ff */
[----:B------:R-:W-:Y:S01]  /*2660*/  IMAD.U32 R7, RZ, RZ, UR6 ;  /* 0x00000006ff077e24 */ /* 0x000fe2000f8e00ff */
[----:B------:R1:W-:Y:S01]  /*2670*/  @!P5 LDGSTS.E.BYPASS.LTC128B.128 [R235+0x4000], [R10.64] ;  /* 0x040000000aebdfae */ /* 0x0003e2000b901d52 */
[----:B------:R-:W-:Y:S01]  /*2680*/  @!P2 IMAD.MOV.U32 R24, RZ, RZ, R12 ;  /* 0x000000ffff18a224 */ /* 0x000fe200078e000c */
[----:B------:R-:W-:Y:S01]  /*2690*/  @!P3 LEA.HI.X R8, R8, R13, R2, 0x6, P0 ;  /* 0x0000000d0808b211 */ /* 0x000fe200000f3402 */
[----:B------:R-:W-:Y:S01]  /*26a0*/  @!P2 IMAD.MOV.U32 R25, RZ, RZ, R13 ;  /* 0x000000ffff19a224 */ /* 0x000fe200078e000d */
[----:B------:R-:W-:-:S03]  /*26b0*/  ISETP.GE.AND P5, PT, R5, UR7, PT ;  /* 0x0000000705007c0c */ /* 0x000fc6000bfa6270 */
[----:B------:R-:W-:-:S04]  /*26c0*/  @!P2 IMAD.WIDE.U32 R24, R7, 0x50, R24 ;  /* 0x000000500718a825 */ /* 0x000fc800078e0018 */
[----:B------:R-:W-:Y:S02]  /*26d0*/  @!P2 IMAD R7, R2, 0x50, RZ ;  /* 0x000000500207a824 */ /* 0x000fe400078e02ff */
[----:B------:R-:W-:Y:S02]  /*26e0*/  @!P1 IMAD.MOV.U32 R22, RZ, RZ, R12 ;  /* 0x000000ffff169224 */ /* 0x000fe400078e000c */
[----:B------:R-:W-:Y:S02]  /*26f0*/  @!P2 IMAD.IADD R7, R25, 0x1, R7 ;  /* 0x000000011907a824 */ /* 0x000fe400078e0207 */
[----:B------:R-:W-:Y:S01]  /*2700*/  @!P1 IMAD.MOV.U32 R23, RZ, RZ, R13 ;  /* 0x000000ffff179224 */ /* 0x000fe200078e000d */
[----:B------:R2:W-:Y:S04]  /*2710*/  @!P5 LDGSTS.E.BYPASS.LTC128B.128 [R235+0x4800], [R18.64] ;  /* 0x0480000012ebdfae */ /* 0x0005e8000b901d52 */
[----:B------:R3:W-:Y:S04]  /*2720*/  @!P6 LDGSTS.E.BYPASS.LTC128B.128 [R235+0x5000], [R16.64] ;  /* 0x0500000010ebefae */ /* 0x0007e8000b901d52 */
[----:B------:R4:W-:Y:S01]  /*2730*/  @!P4 LDGSTS.E.BYPASS.LTC128B.128 [R235+0x5800], [R14.64] ;  /* 0x058000000eebcfae */ /* 0x0009e2000b901d52 */
[----:B-1----:R-:W-:-:S04]  /*2740*/  @!P3 LEA R10, P0, R9, c[0x0][0x168], 0x1 ;  /* 0x00005a00090aba11 */ /* 0x002fc800078008ff */
[----:B------:R-:W-:Y:S01]  /*2750*/  @!P3 LEA.HI.X R11, R9, c[0x0][0x16c], R8, 0x1, P0 ;  /* 0x00005b00090bba11 */ /* 0x000fe200000f0c08 */
[----:B------:R-:W-:Y:S01]  /*2760*/  IMAD.U32 R8, RZ, RZ, UR6 ;  /* 0x00000006ff087e24 */ /* 0x000fe2000f8e00ff */
[----:B-----5:R-:W-:Y:S01]  /*2770*/  @!P2 LEA R20, P0, R24, c[0x0][0x168], 0x1 ;  /* 0x00005a001814aa11 */ /* 0x020fe200078008ff */
[----:B------:R-:W-:Y:S02]  /*2780*/  @!P1 IMAD R9, R2, 0x60, RZ ;  /* 0x0000006002099824 */ /* 0x000fe400078e02ff */
[----:B------:R-:W-:Y:S01]  /*2790*/  @!P1 IMAD.WIDE.U32 R22, R8, 0x60, R22 ;  /* 0x0000006008169825 */ /* 0x000fe200078e0016 */
[----:B------:R-:W-:Y:S01]  /*27a0*/  @!P2 LEA.HI.X R21, R24, c[0x0][0x16c], R7, 0x1, P0 ;  /* 0x00005b001815aa11 */ /* 0x000fe200000f0c07 */
[----:B------:R1:W-:Y:S01]  /*27b0*/  @!P3 LDGSTS.E.BYPASS.LTC128B.128 [R235+0x6000], [R10.64] ;  /* 0x060000000aebbfae */ /* 0x0003e2000b901d52 */
[----:B------:R-:W-:Y:S01]  /*27c0*/  ISETP.GE.AND P0, PT, R231, UR7, PT ;  /* 0x00000007e7007c0c */ /* 0x000fe2000bf06270 */
[----:B------:R-:W-:Y:S01]  /*27d0*/  IMAD R8, R27, c[0x0][0x1a0], RZ ;  /* 0x000068001b087a24 */ /* 0x000fe200078e02ff */
[----:B------:R-:W-:Y:S01]  /*27e0*/  ISETP.GE.AND P3, PT, R3, UR7, PT ;  /* 0x0000000703007c0c */ /* 0x000fe2000bf66270 */
[----:B------:R-:W-:Y:S01]  /*27f0*/  @!P1 IMAD.IADD R9, R23, 0x1, R9 ;  /* 0x0000000117099824 */ /* 0x000fe200078e0209 */
[----:B------:R5:W-:Y:S01]  /*2800*/  @!P2 LDGSTS.E.BYPASS.LTC128B.128 [R235+0x6800], [R20.64] ;  /* 0x0680000014ebafae */ /* 0x000be2000b901d52 */
[----:B------:R-:W-:-:S02]  /*2810*/  IMAD R8, R26, c[0x0][0x1a4], R8 ;  /* 0x000069001a087a24 */ /* 0x000fc400078e0208 */
[----:B--2---:R-:W-:Y:S01]  /*2820*/  IMAD.WIDE.U32 R18, R26, c[0x0][0x1a0], R28 ;  /* 0x000068001a127a25 */ /* 0x004fe200078e001c */
[----:B---3--:R-:W-:-:S03]  /*2830*/  @!P1 LEA R16, P5, R22, c[0x0][0x168], 0x1 ;  /* 0x00005a0016109a11 */ /* 0x008fc600078a08ff */
[----:B------:R-:W-:Y:S01]  /*2840*/  IMAD.U32 R7, RZ, RZ, UR6 ;  /* 0x00000006ff077e24 */ /* 0x000fe2000f8e00ff */
[----:B------:R-:W-:Y:S01]  /*2850*/  IADD3 R18, P6, R18, UR24, RZ ;  /* 0x0000001812127c10 */ /* 0x000fe2000ffde0ff */
[----:B------:R-:W-:Y:S01]  /*2860*/  UIMAD.WIDE.U32 UR24, UR4, 0x20, URZ ;  /* 0x00000020041878a5 */ /* 0x000fe2000f8e003f */
[----:B------:R-:W-:Y:S01]  /*2870*/  @!P1 LEA.HI.X R17, R22, c[0x0][0x16c], R9, 0x1, P5 ;  /* 0x00005b0016119a11 */ /* 0x000fe200028f0c09 */
[----:B------:R-:W-:Y:S01]  /*2880*/  @!P0 IMAD.MOV.U32 R9, RZ, RZ, R13 ;  /* 0x000000ffff098224 */ /* 0x000fe200078e000d */
[----:B------:R-:W-:Y:S01]  /*2890*/  IADD3.X R19, R19, UR21, R8, P6, !PT ;  /* 0x0000001513137c10 */ /* 0x000fe2000b7fe408 */
[----:B------:R-:W-:Y:S01]  /*28a0*/  @!P0 IMAD.MOV.U32 R8, RZ, RZ, R12 ;  /* 0x000000ffff088224 */ /* 0x000fe200078e000c */
[----:B------:R-:W-:Y:S01]  /*28b0*/  ISETP.GE.AND P5, PT, R5, UR7, PT ;  /* 0x0000000705007c0c */ /* 0x000fe2000bfa6270 */
[----:B------:R-:W-:Y:S01]  /*28c0*/  @!P0 IMAD R5, R2, 0x70, RZ ;  /* 0x0000007002058824 */ /* 0x000fe200078e02ff */
[----:B------:R2:W-:Y:S01]  /*28d0*/  @!P1 LDGSTS.E.BYPASS.LTC128B.128 [R235+0x7000], [R16.64] ;  /* 0x0700000010eb9fae */ /* 0x0005e2000b901d52 */
[----:B------:R-:W-:Y:S01]  /*28e0*/  @!P0 IMAD.WIDE.U32 R8, R7, 0x70, R8 ;  /* 0x0000007007088825 */ /* 0x000fe200078e0008 */
[----:B------:R-:W-:Y:S01]  /*28f0*/  ISETP.GE.AND P6, PT, R4, UR7, PT ;  /* 0x0000000704007c0c */ /* 0x000fe2000bfc6270 */
[----:B------:R-:W-:-:S02]  /*2900*/  UIMAD UR21, UR5, UR12, URZ ;  /* 0x0000000c051572a4 */ /* 0x000fc4000f8e023f */
[----:B------:R-:W-:Y:S01]  /*2910*/  @!P0 IMAD.IADD R5, R9, 0x1, R5 ;  /* 0x0000000109058824 */ /* 0x000fe200078e0205 */
[----:B------:R-:W-:Y:S01]  /*2920*/  @!P0 LEA R12, P4, R8, c[0x0][0x168], 0x1 ;  /* 0x00005a00080c8a11 */ /* 0x000fe200078808ff */
[C---:B------:R-:W-:Y:S01]  /*2930*/  IMAD R4, R70.reuse, c[0x0][0x1bc], R6 ;  /* 0x00006f0046047a24 */ /* 0x040fe200078e0206 */
[----:B------:R-:W-:Y:S01]  /*2940*/  UIMAD UR21, UR17, UR15, UR21 ;  /* 0x0000000f111572a4 */ /* 0x000fe2000f8e0215 */
[----:B------:R-:W-:Y:S01]  /*2950*/  IMAD.WIDE.U32 R70, R70, c[0x0][0x1b8], R18 ;  /* 0x00006e0046467a25 */ /* 0x000fe200078e0012 */
[----:B------:R-:W-:Y:S01]  /*2960*/  @!P0 LEA.HI.X R13, R8, c[0x0][0x16c], R5, 0x1, P4 ;  /* 0x00005b00080d8a11 */ /* 0x000fe200020f0c05 */
[----:B------:R-:W-:Y:S01]  /*2970*/  ULDC UR17, c[0x0][0x2e4] ;  /* 0x0000b90000117ab9 */ /* 0x000fe20000000800 */
[-C--:B------:R-:W-:Y:S01]  /*2980*/  LEA.HI R6, R184, R68.reuse, RZ, 0x4 ;  /* 0x00000044b8067211 */ /* 0x080fe200078f20ff */
[----:B------:R-:W-:Y:S01]  /*2990*/  IMAD.IADD R25, R71, 0x1, R4 ;  /* 0x0000000147197824 */ /* 0x000fe200078e0204 */
[----:B------:R-:W-:Y:S01]  /*29a0*/  ISETP.GE.AND P4, PT, R234, UR7, PT ;  /* 0x00000007ea007c0c */ /* 0x000fe2000bf86270 */
[----:B------:R3:W-:Y:S01]  /*29b0*/  @!P0 LDGSTS.E.BYPASS.LTC128B.128 [R235+0x7800], [R12.64] ;  /* 0x078000000ceb8fae */ /* 0x0007e2000b901d52 */
[----:B-1----:R-:W-:Y:S01]  /*29c0*/  IMAD.U32 R10, RZ, RZ, UR12 ;  /* 0x0000000cff0a7e24 */ /* 0x002fe2000f8e00ff */
[----:B------:R-:W-:Y:S01]  /*29d0*/  ISETP.GE.AND P0, PT, R26, UR7, PT ;  /* 0x000000071a007c0c */ /* 0x000fe2000bf06270 */
[----:B------:R-:W-:Y:S01]  /*29e0*/  IMAD.MOV.U32 R24, RZ, RZ, R70 ;  /* 0x000000ffff187224 */ /* 0x000fe200078e0046 */
[----:B------:R-:W0:Y:S01]  /*29f0*/  LDGDEPBAR ;  /* 0x00000000000079af */ /* 0x000e220000000000 */
[----:B------:R-:W-:Y:S01]  /*2a00*/  IMAD.U32 R8, RZ, RZ, UR4 ;  /* 0x00000004ff087e24 */ /* 0x000fe2000f8e00ff */
[----:B------:R-:W-:Y:S01]  /*2a10*/  SHF.R.S32.HI R9, RZ, 0x4, R6 ;  /* 0x00000004ff097819 */ /* 0x000fe20000011406 */
[----:B------:R-:W-:Y:S01]  /*2a20*/  IMAD.WIDE.U32 R10, R10, UR15, R24 ;  /* 0x0000000f0a0a7c25 */ /* 0x000fe2000f8e0018 */
[----:B------:R1:W-:Y:S01]  /*2a30*/  STL.64 [R1+0x8], R24 ;  /* 0x0000081801007387 */ /* 0x0003e20000100a00 */
[----:B------:R-:W-:Y:S01]  /*2a40*/  LEA.HI R184, R184, R68, RZ, 0x5 ;  /* 0x00000044b8b87211 */ /* 0x000fe200078f28ff */
[----:B------:R-:W-:Y:S01]  /*2a50*/  UIADD3 UR17, UR14, -UR17, -UR16 ;  /* 0x800000110e117290 */ /* 0x000fe2000fffe810 */
[----:B------:R-:W-:Y:S01]  /*2a60*/  IMAD.MOV.U32 R7, RZ, RZ, c[0x0][0x1a4] ;  /* 0x00006900ff077624 */ /* 0x000fe200078e00ff */
[----:B------:R-:W-:Y:S01]  /*2a70*/  @!P5 LEA R8, P1, R8, R10, 0x4 ;  /* 0x0000000a0808d211 */ /* 0x000fe200078220ff */
[----:B------:R-:W-:Y:S01]  /*2a80*/  IMAD.U32 R4, RZ, RZ, UR4 ;  /* 0x00000004ff047e24 */ /* 0x000fe2000f8e00ff */
[----:B------:R-:W-:Y:S01]  /*2a90*/  IADD3 R11, R11, UR21, RZ ;  /* 0x000000150b0b7c10 */ /* 0x000fe2000fffe0ff */
[----:B-----5:R-:W-:Y:S01]  /*2aa0*/  IMAD.U32 R20, RZ, RZ, UR4 ;  /* 0x00000004ff147e24 */ /* 0x020fe2000f8e00ff */
[----:B------:R-:W-:Y:S01]  /*2ab0*/  LEA.HI R229, R6, R9, RZ, 0x1 ;  /* 0x0000000906e57211 */ /* 0x000fe200078f08ff */
[----:B------:R-:W-:Y:S01]  /*2ac0*/  UIADD3 UR21, UR14, 0x1, -UR16 ;  /* 0x000000010e157890 */ /* 0x000fe2000fffe810 */
[----:B------:R-:W-:Y:S01]  /*2ad0*/  @!P5 LEA.HI.X R3, R4, R11, R7, 0x4, P1 ;  /* 0x0000000b0403d211 */ /* 0x000fe200008f2407 */
[----:B------:R-:W-:Y:S01]  /*2ae0*/  IMAD.SHL.U32 R4, R7, 0x20, RZ ;  /* 0x0000002007047824 */ /* 0x000fe200078e00ff */
[----:B------:R-:W-:-:S02]  /*2af0*/  @!P6 IADD3 R5, P1, R10, UR24, RZ ;  /* 0x000000180a05ec10 */ /* 0x000fc4000ff3e0ff */
[----:B------:R-:W-:Y:S02]  /*2b00*/  LOP3.LUT R6, R6, 0xfffffff0, RZ, 0xc0, !PT ;  /* 0xfffffff006067812 */ /* 0x000fe400078ec0ff */
[----:B------:R-:W-:Y:S02]  /*2b10*/  @!P6 IADD3.X R4, R11, UR25, R4, P1, !PT ;  /* 0x000000190b04ec10 */ /* 0x000fe40008ffe404 */
[----:B------:R-:W-:Y:S01]  /*2b20*/  @!P6 LEA R22, P1, R5, c[0x0][0x170], 0x1 ;  /* 0x00005c000516ea11 */ /* 0x000fe200078208ff */
[----:B------:R-:W-:-:S04]  /*2b30*/  DEPBAR.LE SB0, 0x0 ;  /* 0x000080000000791a */ /* 0x000fc80000000000 */
[----:B------:R-:W-:Y:S01]  /*2b40*/  BAR.SYNC.DEFER_BLOCKING 0x0 ;  /* 0x0000000000007b1d */ /* 0x000fe20000010000 */
[C---:B---3--:R-:W-:Y:S02]  /*2b50*/  @!P5 LEA R12, P2, R8.reuse, c[0x0][0x170], 0x1 ;  /* 0x00005c00080cda11 */ /* 0x048fe400078408ff */
[----:B------:R-:W-:Y:S01]  /*2b60*/  LOP3.LUT R229, R229, 0xfffffffe, RZ, 0xc0, !PT ;  /* 0xfffffffee5e57812 */ /* 0x000fe200078ec0ff */
[----:B-1----:R-:W-:Y:S01]  /*2b70*/  IMAD.U32 R24, RZ, RZ, UR4 ;  /* 0x00000004ff187e24 */ /* 0x002fe2000f8e00ff */
[----:B------:R-:W-:Y:S01]  /*2b80*/  @!P5 LEA.HI.X R13, R8, c[0x0][0x174], R3, 0x1, P2 ;  /* 0x00005d00080dda11 */ /* 0x000fe200010f0c03 */
[----:B------:R-:W-:Y:S01]  /*2b90*/  IMAD.U32 R3, RZ, RZ, UR4 ;  /* 0x00000004ff037e24 */ /* 0x000fe2000f8e00ff */
[----:B------:R-:W-:Y:S01]  /*2ba0*/  @!P6 LEA.HI.X R23, R5, c[0x0][0x174], R4, 0x1, P1 ;  /* 0x00005d000517ea11 */ /* 0x000fe200008f0c04 */
[----:B------:R-:W-:Y:S01]  /*2bb0*/  IMAD.IADD R5, R68, 0x1, -R6 ;  /* 0x0000000144057824 */ /* 0x000fe200078e0a06 */
[----:B------:R-:W-:Y:S01]  /*2bc0*/  @!P0 LEA R8, P2, R10, c[0x0][0x170], 0x1 ;  /* 0x00005c000a088a11 */ /* 0x000fe200078408ff */
[----:B------:R-:W-:Y:S01]  /*2bd0*/  IMAD.IADD R229, R9, 0x1, -R229 ;  /* 0x0000000109e57824 */ /* 0x000fe200078e0ae5 */
[----:B------:R-:W-:Y:S01]  /*2be0*/  ISETP.GE.AND P1, PT, R232, UR7, PT ;  /* 0x00000007e8007c0c */ /* 0x000fe2000bf26270 */
[----:B----4-:R-:W-:Y:S01]  /*2bf0*/  @!P3 IMAD.WIDE.U32 R14, R3, 0x30, R10 ;  /* 0x00000030030eb825 */ /* 0x010fe200078e000a */
[----:B------:R-:W-:-:S02]  /*2c00*/  @!P0 LEA.HI.X R9, R10, c[0x0][0x174], R11, 0x1, P2 ;  /* 0x00005d000a098a11 */ /* 0x000fc400010f0c0b */
[----:B------:R-:W-:Y:S01]  /*2c10*/  SHF.R.S32.HI R3, RZ, 0x1f, R5 ;  /* 0x0000001fff037819 */ /* 0x000fe20000011405 */
[----:B------:R-:W-:Y:S01]  /*2c20*/  @!P3 IMAD R6, R7, 0x30, RZ ;  /* 0x000000300706b824 */ /* 0x000fe200078e02ff */
[----:B------:R-:W-:Y:S02]  /*2c30*/  ISETP.GE.AND P2, PT, R233, UR7, PT ;  /* 0x00000007e9007c0c */ /* 0x000fe4000bf46270 */
[----:B------:R-:W-:Y:S01]  /*2c40*/  LEA.HI R3, R3, R5, RZ, 0x3 ;  /* 0x0000000503037211 */ /* 0x000fe200078f18ff */
[----:B------:R-:W-:-:S03]  /*2c50*/  @!P3 IMAD.IADD R6, R15, 0x1, R6 ;  /* 0x000000010f06b824 */ /* 0x000fc600078e0206 */
[C---:B------:R-:W-:Y:S01]  /*2c60*/  LOP3.LUT R4, R3.reuse, 0xfffffff8, RZ, 0xc0, !PT ;  /* 0xfffffff803047812 */ /* 0x040fe200078ec0ff */
[----:B------:R-:W-:Y:S01]  /*2c70*/  @P0 STS.128 [R235+0x8000], RZ ;  /* 0x008000ffeb000388 */ /* 0x000fe20000000c00 */
[----:B------:R-:W-:Y:S02]  /*2c80*/  @!P1 IMAD.MOV.U32 R15, RZ, RZ, R11 ;  /* 0x000000ffff0f9224 */ /* 0x000fe400078e000b */
[----:B------:R-:W-:Y:S01]  /*2c90*/  IMAD.SHL.U32 R69, R3, 0x40, RZ ;  /* 0x0000004003457824 */ /* 0x000fe200078e00ff */
[----:B------:R-:W-:Y:S01]  /*2ca0*/  @!PT LDS RZ, [RZ] ;  /* 0x00000000fffff984 */ /* 0x000fe20000000800 */
[----:B------:R-:W-:Y:S01]  /*2cb0*/  @!PT LDS RZ, [RZ] ;  /* 0x00000000fffff984 */ /* 0x000fe20000000800 */
[----:B------:R-:W-:Y:S01]  /*2cc0*/  @!PT LDS RZ, [RZ] ;  /* 0x00000000fffff984 */ /* 0x000fe20000000800 */
[----:B------:R1:W-:Y:S01]  /*2cd0*/  @!P0 LDGSTS.E.BYPASS.LTC128B.128 [R235+0x8000], [R8.64] ;  /* 0x0800000008eb8fae */ /* 0x0003e2000b901d52 */
[----:B------:R-:W-:Y:S01]  /*2ce0*/  ISETP.GE.AND P0, PT, R231, UR7, PT ;  /* 0x00000007e7007c0c */ /* 0x000fe2000bf06270 */
[----:B------:R-:W-:Y:S01]  /*2cf0*/  IMAD.IADD R4, R5, 0x1, -R4 ;  /* 0x0000000105047824 */ /* 0x000fe200078e0a04 */
[----:B------:R-:W-:Y:S01]  /*2d00*/  SHF.R.S32.HI R3, RZ, 0x5, R184 ;  /* 0x00000005ff037819 */ /* 0x000fe200000114b8 */
[----:B------:R-:W-:Y:S01]  /*2d10*/  @P5 STS.128 [R235+0x8800], RZ ;  /* 0x008800ffeb005388 */ /* 0x000fe20000000c00 */
[----:B------:R-:W-:Y:S01]  /*2d20*/  IMAD.U32 R5, RZ, RZ, UR4 ;  /* 0x00000004ff057e24 */ /* 0x000fe2000f8e00ff */
[----:B------:R-:W-:Y:S01]  /*2d30*/  LOP3.LUT R69, R69, 0xfffffe00, RZ, 0xc0, !PT ;  /* 0xfffffe0045457812 */ /* 0x000fe200078ec0ff */
[----:B------:R-:W-:Y:S01]  /*2d40*/  ULDC UR7, c[0x0][0x2e8] ;  /* 0x0000ba0000077ab9 */ /* 0x000fe20000000800 */
[----:B------:R-:W-:Y:S01]  /*2d50*/  @!PT LDS RZ, [RZ] ;  /* 0x00000000fffff984 */ /* 0x000fe20000000800 */
[----:B------:R-:W-:Y:S01]  /*2d60*/  @!PT LDS RZ, [RZ] ;  /* 0x00000000fffff984 */ /* 0x000fe20000000800 */
[----:B------:R-:W-:Y:S01]  /*2d70*/  @!PT LDS RZ, [RZ] ;  /* 0x00000000fffff984 */ /* 0x000fe20000000800 */
[----:B------:R3:W-:Y:S01]  /*2d80*/  @!P5 LDGSTS.E.BYPASS.LTC128B.128 [R235+0x8800], [R12.64] ;  /* 0x088000000cebdfae */ /* 0x0007e2000b901d52 */
[C---:B------:R-:W-:Y:S01]  /*2d90*/  @!P3 LEA R18, P5, R14.reuse, c[0x0][0x170], 0x1 ;  /* 0x00005c000e12ba11 */ /* 0x040fe200078a08ff */
[----:B------:R-:W-:Y:S01]  /*2da0*/  UIADD3 UR7, UR21, UR7, URZ ;  /* 0x0000000715077290 */ /* 0x000fe2000fffe03f */
[C---:B------:R-:W-:Y:S01]  /*2db0*/  IMAD R230, R3.reuse, 0x400, R69 ;  /* 0x0000040003e67824 */ /* 0x040fe200078e0245 */
[----:B------:R-:W-:Y:S01]  /*2dc0*/  @P6 STS.128 [R235+0x9000], RZ ;  /* 0x009000ffeb006388 */ /* 0x000fe20000000c00 */
[----:B------:R-:W-:Y:S01]  /*2dd0*/  @!P3 LEA.HI.X R19, R14, c[0x0][0x174], R6, 0x1, P5 ;  /* 0x00005d000e13ba11 */ /* 0x000fe200028f0c06 */
[----:B------:R-:W-:Y:S01]  /*2de0*/  IMAD.U32 R6, RZ, RZ, UR4 ;  /* 0x00000004ff067e24 */ /* 0x000fe2000f8e00ff */
[----:B------:R-:W-:Y:S01]  /*2df0*/  LOP3.LUT R184, R184, 0xffffffe0, RZ, 0xc0, !PT ;  /* 0xffffffe0b8b87812 */ /* 0x000fe200078ec0ff */
[--C-:B------:R-:W-:Y:S01]  /*2e00*/  @!P1 IMAD.MOV.U32 R14, RZ, RZ, R10.reuse ;  /* 0x000000ffff0e9224 */ /* 0x100fe200078e000a */
[----:B------:R-:W-:Y:S01]  /*2e10*/  @!PT LDS RZ, [RZ] ;  /* 0x00000000fffff984 */ /* 0x000fe20000000800 */
[----:B------:R-:W-:Y:S01]  /*2e20*/  @!PT LDS RZ, [RZ] ;  /* 0x00000000fffff984 */ /* 0x000fe20000000800 */
[----:B------:R-:W-:Y:S01]  /*2e30*/  @!PT LDS RZ, [RZ] ;  /* 0x00000000fffff984 */ /* 0x000fe20000000800 */
[----:B------:R4:W-:Y:S01]  /*2e40*/  @!P6 LDGSTS.E.BYPASS.LTC128B.128 [R235+0x9000], [R22.64] ;  /* 0x0900000016ebefae */ /* 0x0009e2000b901d52 */
[----:B------:R-:W-:Y:S01]  /*2e50*/  @!P0 IMAD.WIDE.U32 R20, R20, 0x70, R10 ;  /* 0x0000007014148825 */ /* 0x000fe200078e000a */
[----:B------:R-:W-:-:S02]  /*2e60*/  LEA R240, R3, UR13, 0x4 ;  /* 0x0000000d03f07c11 */ /* 0x000fc4000f8e20ff */
[----:B------:R-:W-:Y:S01]  /*2e70*/  @P3 STS.128 [R235+0x9800], RZ ;  /* 0x009800ffeb003388 */ /* 0x000fe20000000c00 */
[----:B------:R-:W-:-:S03]  /*2e80*/  @!P1 IMAD.WIDE.U32 R24, R24, 0x60, R14 ;  /* 0x0000006018189825 */ /* 0x000fc600078e000e */
[----:B------:R-:W-:Y:S01]  /*2e90*/  @!PT LDS RZ, [RZ] ;  /* 0x00000000fffff984 */ /* 0x000fe20000000800 */
[----:B------:R-:W-:Y:S01]  /*2ea0*/  @!PT LDS RZ, [RZ] ;  /* 0x00000000fffff984 */ /* 0x000fe20000000800 */
[----:B------:R-:W-:Y:S01]  /*2eb0*/  @!PT LDS RZ, [RZ] ;  /* 0x00000000fffff984 */ /* 0x000fe20000000800 */
[----:B------:R5:W-:Y:S01]  /*2ec0*/  @!P3 LDGSTS.E.BYPASS.LTC128B.128 [R235+0x9800], [R18.64] ;  /* 0x0980000012ebbfae */ /* 0x000be2000b901d52 */
[----:B------:R-:W-:Y:S02]  /*2ed0*/  IMAD.IADD R184, R68, 0x1, -R184 ;  /* 0x0000000144b87824 */ /* 0x000fe400078e0ab8 */
[----:B-1----:R-:W-:Y:S01]  /*2ee0*/  IMAD.U32 R8, RZ, RZ, UR4 ;  /* 0x00000004ff087e24 */ /* 0x002fe2000f8e00ff */
[----:B------:R-:W-:Y:S01]  /*2ef0*/  @P4 STS.128 [R235+0xa000], RZ ;  /* 0x00a000ffeb004388 */ /* 0x000fe20000000c00 */
[----:B------:R-:W-:Y:S01]  /*2f00*/  IMAD.SHL.U32 R9, R26, 0x8, RZ ;  /* 0x000000081a097824 */ /* 0x000fe200078e00ff */
[----:B------:R-:W-:Y:S02]  /*2f10*/  SHF.R.S32.HI R250, RZ, 0x1f, R184 ;  /* 0x0000001ffffa7819 */ /* 0x000fe400000114b8 */
[----:B------:R-:W-:Y:S01]  /*2f20*/  @!P4 LEA R8, P5, R8, R10, 0x6 ;  /* 0x0000000a0808c211 */ /* 0x000fe200078a30ff */
[----:B---3--:R-:W-:Y:S01]  /*2f30*/  @!P2 IMAD.MOV.U32 R12, RZ, RZ, R10 ;  /* 0x000000ffff0ca224 */ /* 0x008fe200078e000a */
[----:B------:R-:W-:Y:S01]  /*2f40*/  LEA.HI R250, R250, R184, RZ, 0x2 ;  /* 0x000000b8fafa7211 */ /* 0x000fe200078f10ff */
[----:B------:R-:W-:Y:S01]  /*2f50*/  @!P2 IMAD.MOV.U32 R13, RZ, RZ, R11 ;  /* 0x000000ffff0da224 */ /* 0x000fe200078e000b */
[----:B------:R-:W-:Y:S01]  /*2f60*/  @!P4 LEA.HI.X R6, R6, R11, R7, 0x6, P5 ;  /* 0x0000000b0606c211 */ /* 0x000fe200028f3407 */
[----:B------:R-:W-:Y:S01]  /*2f70*/  IMAD.SHL.U32 R11, R4, 0x40, RZ ;  /* 0x00000040040b7824 */ /* 0x000fe200078e00ff */
[----:B--2---:R-:W-:Y:S01]  /*2f80*/  @!P4 LEA R16, P5, R8, c[0x0][0x170], 0x1 ;  /* 0x00005c000810ca11 */ /* 0x004fe200078a08ff */
[----:B------:R-:W-:Y:S01]  /*2f90*/  @!P2 IMAD.WIDE.U32 R12, R5, 0x50, R12 ;  /* 0x00000050050ca825 */ /* 0x000fe200078e000c */
[----:B------:R-:W-:-:S02]  /*2fa0*/  SHF.R.S32.HI R250, RZ, 0x2, R250 ;  /* 0x00000002fffa7819 */ /* 0x000fc400000114fa */
[----:B------:R-:W-:Y:S01]  /*2fb0*/  @!P4 LEA.HI.X R17, R8, c[0x0][0x174], R6, 0x1, P5 ;  /* 0x00005d000811ca11 */ /* 0x000fe200028f0c06 */
[C---:B------:R-:W-:Y:S01]  /*2fc0*/  @!P2 IMAD R5, R7.reuse, 0x50, RZ ;  /* 0x000000500705a824 */ /* 0x040fe200078e02ff */
[----:B------:R-:W-:Y:S01]  /*2fd0*/  @!P2 LEA R14, P5, R12, c[0x0][0x170], 0x1 ;  /* 0x00005c000c0eaa11 */ /* 0x000fe200078a08ff */
[----:B------:R-:W-:Y:S01]  /*2fe0*/  @!P1 IMAD R6, R7, 0x60, RZ ;  /* 0x0000006007069824 */ /* 0x000fe200078e02ff */
[----:B------:R-:W-:Y:S01]  /*2ff0*/  LOP3.LUT R11, R11, 0x1c0, RZ, 0xc0, !PT ;  /* 0x000001c00b0b7812 */ /* 0x000fe200078ec0ff */
[----:B------:R-:W-:Y:S01]  /*3000*/  @!P2 IMAD.IADD R5, R13, 0x1, R5 ;  /* 0x000000010d05a824 */ /* 0x000fe200078e0205 */
[----:B------:R-:W-:Y:S01]  /*3010*/  @!PT LDS RZ, [RZ] ;  /* 0x00000000fffff984 */ /* 0x000fe20000000800 */
[----:B------:R-:W-:Y:S01]  /*3020*/  @!PT LDS RZ, [RZ] ;  /* 0x00000000fffff984 */ /* 0x000fe20000000800 */
[----:B------:R-:W-:Y:S01]  /*3030*/  @!PT LDS RZ, [RZ] ;  /* 0x00000000fffff984 */ /* 0x000fe20000000800 */
[----:B------:R5:W-:Y:S01]  /*3040*/  @!P4 LDGSTS.E.BYPASS.LTC128B.128 [R235+0xa000], [R16.64] ;  /* 0x0a00000010ebcfae */ /* 0x000be2000b901d52 */
[----:B------:R-:W-:Y:S02]  /*3050*/  IMAD.SHL.U32 R8, R0, 0x40, RZ ;  /* 0x0000004000087824 */ /* 0x000fe400078e00ff */
[----:B------:R-:W-:Y:S01]  /*3060*/  @!P1 IMAD.IADD R6, R25, 0x1, R6 ;  /* 0x0000000119069824 */ /* 0x000fe200078e0206 */
[----:B------:R-:W-:Y:S01]  /*3070*/  @!P2 LEA.HI.X R15, R12, c[0x0][0x174], R5, 0x1, P5 ;  /* 0x00005d000c0faa11 */ /* 0x000fe200028f0c05 */
[----:B------:R-:W-:Y:S01]  /*3080*/  IMAD.SHL.U32 R10, R229, 0x8, RZ ;  /* 0x00000008e50a7824 */ /* 0x000fe200078e00ff */
[----:B------:R-:W-:Y:S01]  /*3090*/  @!P1 LEA R12, P5, R24, c[0x0][0x170], 0x1 ;  /* 0x00005c00180c9a11 */ /* 0x000fe200078a08ff */
[----:B------:R-:W-:Y:S01]  /*30a0*/  @!P0 IMAD R5, R7, 0x70, RZ ;  /* 0x0000007007058824 */ /* 0x000fe200078e02ff */
[----:B------:R-:W-:Y:S01]  /*30b0*/  LOP3.LUT R8, R8, 0x1c0, RZ, 0xc0, !PT ;  /* 0x000001c008087812 */ /* 0x000fe200078ec0ff */
[----:B------:R-:W-:Y:S01]  /*30c0*/  @P2 STS.128 [R235+0xa800], RZ ;  /* 0x00a800ffeb002388 */ /* 0x000fe20000000c00 */
[----:B------:R-:W-:Y:S01]  /*30d0*/  @!P1 LEA.HI.X R13, R24, c[0x0][0x174], R6, 0x1, P5 ;  /* 0x00005d00180d9a11 */ /* 0x000fe200028f0c06 */
[----:B------:R-:W-:Y:S01]  /*30e0*/  @!P0 IMAD.IADD R5, R21, 0x1, R5 ;  /* 0x0000000115058824 */ /* 0x000fe200078e0205 */
[----:B------:R-:W-:Y:S01]  /*30f0*/  LOP3.LUT R9, R8, 0x8, R9, 0xf8, !PT ;  /* 0x0000000808097812 */ /* 0x000fe200078ef809 */
[----:B------:R-:W-:Y:S01]  /*3100*/  @!PT LDS RZ, [RZ] ;  /* 0x00000000fffff984 */ /* 0x000fe20000000800 */
[----:B------:R-:W-:Y:S01]  /*3110*/  @!PT LDS RZ, [RZ] ;  /* 0x00000000fffff984 */ /* 0x000fe20000000800 */
[----:B------:R-:W-:Y:S01]  /*3120*/  @!PT LDS RZ, [RZ] ;  /* 0x00000000fffff984 */ /* 0x000fe20000000800 */
[----:B------:R1:W-:Y:S01]  /*3130*/  @!P2 LDGSTS.E.BYPASS.LTC128B.128 [R235+0xa800], [R14.64] ;  /* 0x0a8000000eebafae */ /* 0x0003e2000b901d52 */
[----:B------:R-:W-:Y:S01]  /*3140*/  LOP3.LUT R6, R11, 0x8, R10, 0xf8, !PT ;  /* 0x000000080b067812 */ /* 0x000fe200078ef80a */
[----:B------:R-:W-:Y:S01]  /*3150*/  IMAD.IADD R240, R250, 0x1, R240 ;  /* 0x00000001faf07824 */ /* 0x000fe200078e02f0 */
[----:B------:R-:W-:Y:S01]  /*3160*/  SHF.R.U32.HI R8, RZ, 0x3, R8 ;  /* 0x00000003ff087819 */ /* 0x000fe20000011608 */
[----:B------:R-:W-:Y:S01]  /*3170*/  @P1 STS.128 [R235+0xb000], RZ ;  /* 0x00b000ffeb001388 */ /* 0x000fe20000000c00 */
[----:B------:R-:W-:-:S02]  /*3180*/  SHF.R.U32.HI R11, RZ, 0x3, R11 ;  /* 0x00000003ff0b7819 */ /* 0x000fc4000001160b */
[----:B------:R-:W-:Y:S01]  /*3190*/  LOP3.LUT R8, R9, R8, RZ, 0x3c, !PT ;  /* 0x0000000809087212 */ /* 0x000fe200078e3cff */
[----:B------:R-:W-:Y:S01]  /*31a0*/  @!PT LDS RZ, [RZ] ;  /* 0x00000000fffff984 */ /* 0x000fe20000000800 */
[----:B------:R-:W-:Y:S01]  /*31b0*/  @!PT LDS RZ, [RZ] ;  /* 0x00000000fffff984 */ /* 0x000fe20000000800 */
[----:B------:R-:W-:Y:S01]  /*31c0*/  @!PT LDS RZ, [RZ] ;  /* 0x00000000fffff984 */ /* 0x000fe20000000800 */
[----:B------:R1:W-:Y:S01]  /*31d0*/  @!P1 LDGSTS.E.BYPASS.LTC128B.128 [R235+0xb000], [R12.64] ;  /* 0x0b0000000ceb9fae */ /* 0x0003e2000b901d52 */
[----:B------:R-:W-:Y:S02]  /*31e0*/  LOP3.LUT R6, R6, R11, RZ, 0x3c, !PT ;  /* 0x0000000b06067212 */ /* 0x000fe400078e3cff */
[----:B------:R-:W-:Y:S01]  /*31f0*/  @!P0 LEA R10, P5, R20, c[0x0][0x170], 0x1 ;  /* 0x00005c00140a8a11 */ /* 0x000fe200078a08ff */
[----:B------:R-:W-:Y:S01]  /*3200*/  IMAD R229, R229, 0x200, R8 ;  /* 0x00000200e5e57824 */ /* 0x000fe200078e0208 */
[----:B------:R-:W-:Y:S01]  /*3210*/  @P0 STS.128 [R235+0xb800], RZ ;  /* 0x00b800ffeb000388 */ /* 0x000fe20000000c00 */
[----:B------:R-:W-:Y:S01]  /*3220*/  IMAD.IADD R230, R6, 0x1, R230 ;  /* 0x0000000106e67824 */ /* 0x000fe200078e02e6 */
[----:B------:R-:W-:Y:S01]  /*3230*/  @!P0 LEA.HI.X R11, R20, c[0x0][0x174], R5, 0x1, P5 ;  /* 0x00005d00140b8a11 */ /* 0x000fe200028f0c05 */
[----:B------:R-:W-:Y:S01]  /*3240*/  IMAD.SHL.U32 R229, R229, 0x2, RZ ;  /* 0x00000002e5e57824 */ /* 0x000fe200078e00ff */
[----:B------:R-:W-:Y:S01]  /*3250*/  IADD3 R242, R240, 0x40, RZ ;  /* 0x00000040f0f27810 */ /* 0x000fe20007ffe0ff */
[----:B------:R-:W-:Y:S01]  /*3260*/  IMAD.SHL.U32 R230, R230, 0x2, RZ ;  /* 0x00000002e6e67824 */ /* 0x000fe200078e00ff */
[----:B------:R-:W-:Y:S01]  /*3270*/  IADD3 R247, R240, UR17, RZ ;  /* 0x00000011f0f77c10 */ /* 0x000fe2000fffe0ff */
[----:B------:R-:W-:Y:S01]  /*3280*/  @!PT LDS RZ, [RZ] ;  /* 0x00000000fffff984 */ /* 0x000fe20000000800 */
[----:B------:R-:W-:Y:S01]  /*3290*/  @!PT LDS RZ, [RZ] ;  /* 0x00000000fffff984 */ /* 0x000fe20000000800 */
[----:B------:R-:W-:Y:S01]  /*32a0*/  @!PT LDS RZ, [RZ] ;  /* 0x00000000fffff984 */ /* 0x000fe20000000800 */
[----:B------:R2:W-:Y:S01]  /*32b0*/  @!P0 LDGSTS.E.BYPASS.LTC128B.128 [R235+0xb800], [R10.64] ;  /* 0x0b8000000aeb8fae */ /* 0x0005e2000b901d52 */
[----:B------:R-:W-:Y:S01]  /*32c0*/  IMAD.MOV.U32 R8, RZ, RZ, 0x20 ;  /* 0x00000020ff087424 */ /* 0x000fe200078e00ff */
[----:B------:R-:W-:Y:S01]  /*32d0*/  IADD3 R226, R229, 0x4040, RZ ;  /* 0x00004040e5e27810 */ /* 0x000fe20007ffe0ff */
[----:B------:R-:W-:Y:S01]  /*32e0*/  IMAD.IADD R6, R69, 0x1, R6 ;  /* 0x0000000145067824 */ /* 0x000fe200078e0206 */
[----:B------:R-:W-:Y:S01]  /*32f0*/  LDSM.16.M88.4 R28, [R230] ;  /* 0x00000000e61c783b */ /* 0x000fe20000000200 */
[----:B------:R-:W-:Y:S01]  /*3300*/  R2P PR, R4, 0x6 ;  /* 0x0000000604007804 */ /* 0x000fe20000000000 */
[----:B------:R-:W-:Y:S01]  /*3310*/  IMAD.MOV.U32 R4, RZ, RZ, 0x10 ;  /* 0x00000010ff047424 */ /* 0x000fe200078e00ff */
[C---:B------:R-:W-:Y:S01]  /*3320*/  IADD3 R246, R240.reuse, UR7, RZ ;  /* 0x00000007f0f67c10 */ /* 0x040fe2000fffe0ff */
[----:B------:R-:W3:Y:S01]  /*3330*/  LDSM.16.M88.4 R52, [R229+0x4000] ;  /* 0x00400000e534783b */ /* 0x000ee20000000200 */
[----:B------:R-:W-:-:S02]  /*3340*/  IADD3 R244, R240, 0x8, RZ ;  /* 0x00000008f0f47810 */ /* 0x000fc40007ffe0ff */
[----:B------:R-:W-:Y:S01]  /*3350*/  SEL R4, R4, 0xfffffff0, !P1 ;  /* 0xfffffff004047807 */ /* 0x000fe20004800000 */
[----:B------:R-:W3:Y:S01]  /*3360*/  LDSM.16.M88.4 R76, [R230+0x2000] ;  /* 0x00200000e64c783b */ /* 0x000ee20000000200 */
[----:B------:R-:W-:Y:S02]  /*3370*/  SEL R5, R8, 0xffffffe0, !P2 ;  /* 0xffffffe008057807 */ /* 0x000fe40005000000 */
[----:B------:R-:W-:Y:S01]  /*3380*/  R2P PR, R0, 0x6 ;  /* 0x0000000600007804 */ /* 0x000fe20000000000 */
[--C-:B------:R-:W-:Y:S01]  /*3390*/  IMAD R228, R4, 0x2, R230.reuse ;  /* 0x0000000204e47824 */ /* 0x100fe200078e02e6 */
[----:B------:R-:W-:Y:S01]  /*33a0*/  LDSM.16.M88.4 R156, [R229+0x4800] ;  /* 0x00480000e59c783b */ /* 0x000fe20000000200 */
[----:B------:R-:W-:Y:S01]  /*33b0*/  IMAD R227, R5, 0x2, R230 ;  /* 0x0000000205e37824 */ /* 0x000fe200078e02e6 */
[----:B------:R-:W-:Y:S02]  /*33c0*/  IADD3 R240, R240, 0x48, RZ ;  /* 0x00000048f0f07810 */ /* 0x000fe40007ffe0ff */
[----:B------:R-:W-:Y:S01]  /*33d0*/  SEL R0, R8, 0xffffffe0, !P1 ;  /* 0xffffffe008007807 */ /* 0x000fe20004800000 */
[----:B-----5:R-:W-:Y:S01]  /*33e0*/  LDSM.16.M88.4 R16, [R228] ;  /* 0x00000000e410783b */ /* 0x020fe20000000200 */
[C---:B------:R-:W-:Y:S01]  /*33f0*/  IADD3 R8, R229.reuse, 0x4000, RZ ;  /* 0x00004000e5087810 */ /* 0x040fe20007ffe0ff */
[----:B------:R-:W-:Y:S01]  /*3400*/  IMAD R225, R4, 0x2, R227 ;  /* 0x0000000204e17824 */ /* 0x000fe200078e02e3 */
[----:B------:R-:W-:Y:S01]  /*3410*/  IADD3 R243, R242, UR17, RZ ;  /* 0x00000011f2f37c10 */ /* 0x000fe2000fffe0ff */
[----:B------:R-:W-:Y:S01]  /*3420*/  IMAD.IADD R223, R229, 0x1, R0 ;  /* 0x00000001e5df7824 */ /* 0x000fe200078e0200 */
[----:B------:R-:W-:Y:S01]  /*3430*/  LDSM.16.M88.4 R44, [R228+0x2000] ;  /* 0x00200000e42c783b */ /* 0x000fe20000000200 */
[----:B------:R-:W-:-:S02]  /*3440*/  @P2 IADD3 R226, R8, -0x40, RZ ;  /* 0xffffffc008e22810 */ /* 0x000fc40007ffe0ff */
[----:B------:R-:W-:Y:S01]  /*3450*/  IADD3 R242, R242, UR7, RZ ;  /* 0x00000007f2f27c10 */ /* 0x000fe2000fffe0ff */
[----:B----4-:R-:W4:Y:S01]  /*3460*/  LDSM.16.M88.4 R20, [R223+0x4000] ;  /* 0x00400000df14783b */ /* 0x010f220000000200 */
[----:B------:R-:W-:Y:S01]  /*3470*/  IMNMX R246, R246, UR14, PT ;  /* 0x0000000ef6f67c17 */ /* 0x000fe2000b800200 */
[----:B------:R-:W-:Y:S01]  /*3480*/  IMAD.IADD R212, R0, 0x1, R226 ;  /* 0x0000000100d47824 */ /* 0x000fe200078e02e2 */
[----:B------:R-:W-:Y:S01]  /*3490*/  IADD3 R245, R244, UR17, RZ ;  /* 0x00000011f4f57c10 */ /* 0x000fe2000fffe0ff */
[----:B------:R-:W-:Y:S01]  /*34a0*/  LDSM.16.M88.4 R180, [R226] ;  /* 0x00000000e2b4783b */ /* 0x000fe20000000200 */
[----:B------:R-:W-:Y:S02]  /*34b0*/  IADD3 R241, R240, UR17, RZ ;  /* 0x00000011f0f17c10 */ /* 0x000fe4000fffe0ff */
[----:B------:R-:W-:Y:S01]  /*34c0*/  IADD3 R244, R244, UR7, RZ ;  /* 0x00000007f4f47c10 */ /* 0x000fe2000fffe0ff */
[----:B-1----:R-:W1:Y:S01]  /*34d0*/  LDSM.16.M88.4 R12, [R227] ;  /* 0x00000000e30c783b */ /* 0x002e620000000200 */
[----:B------:R-:W-:-:S02]  /*34e0*/  IADD3 R240, R240, UR7, RZ ;  /* 0x00000007f0f07c10 */ /* 0x000fc4000fffe0ff */
[----:B------:R-:W-:Y:S01]  /*34f0*/  IMNMX R242, R242, UR14, PT ;  /* 0x0000000ef2f27c17 */ /* 0x000fe2000b800200 */
[----:B--2---:R-:W2:Y:S01]  /*3500*/  LDSM.16.M88.4 R8, [R227+0x2000] ;  /* 0x00200000e308783b */ /* 0x004ea20000000200 */
[----:B------:R-:W-:Y:S02]  /*3510*/  IMNMX R247, RZ, R247, !PT ;  /* 0x000000f7fff77217 */ /* 0x000fe40007800200 */
[----:B------:R-:W-:Y:S01]  /*3520*/  IMNMX R244, R244, UR14, PT ;  /* 0x0000000ef4f47c17 */ /* 0x000fe2000b800200 */
[----:B------:R-:W-:Y:S01]  /*3530*/  LDSM.16.M88.4 R176, [R212] ;  /* 0x00000000d4b0783b */ /* 0x000fe20000000200 */
[-C--:B---3--:R-:W-:Y:S01]  /*3540*/  HMMA.16816.F32 R168, R28, R52.reuse, RZ ;  /* 0x000000341ca8723c */ /* 0x088fe200000018ff */
[----:B------:R-:W-:Y:S01]  /*3550*/  IMNMX R240, R240, UR14, PT ;  /* 0x0000000ef0f07c17 */ /* 0x000fe2000b800200 */
[----:B------:R-:W-:Y:S01]  /*3560*/  UMOV UR14, UR12 ;  /* 0x0000000c000e7c82 */ /* 0x000fe20008000000 */
[----:B------:R-:W3:Y:S01]  /*3570*/  LDSM.16.M88.4 R24, [R225] ;  /* 0x00000000e118783b */ /* 0x000ee20000000200 */
[----:B------:R-:W-:Y:S01]  /*3580*/  IMNMX R243, RZ, R243, !PT ;  /* 0x000000f3fff37217 */ /* 0x000fe20007800200 */
[----:B------:R-:W-:Y:S01]  /*3590*/  UISETP.GT.AND UP0, UPT, UR14, UR9, UPT ;  /* 0x000000090e00728c */ /* 0x000fe2000bf04270 */
[----:B------:R-:W-:Y:S01]  /*35a0*/  IMNMX R245, RZ, R245, !PT ;  /* 0x000000f5fff57217 */ /* 0x000fe20007800200 */
[----:B------:R-:W5:Y:S01]  /*35b0*/  LDSM.16.M88.4 R140, [R229+0x5000] ;  /* 0x00500000e58c783b */ /* 0x000f620000000200 */
[----:B------:R-:W-:Y:S01]  /*35c0*/  HMMA.16816.F32 R48, R76, R52, RZ ;  /* 0x000000344c30723c */ /* 0x000fe200000018ff */
[----:B------:R-:W-:-:S02]  /*35d0*/  IMNMX R241, RZ, R241, !PT ;  /* 0x000000f1fff17217 */ /* 0x000fc40007800200 */
[----:B------:R-:W1:Y:S01]  /*35e0*/  LDSM.16.M88.4 R124, [R229+0x5800] ;  /* 0x00580000e57c783b */ /* 0x000e620000000200 */
[C---:B------:R-:W-:Y:S02]  /*35f0*/  IADD3 R219, R226.reuse, 0x800, RZ ;  /* 0x00000800e2db7810 */ /* 0x040fe40007ffe0ff */
[C---:B------:R-:W-:Y:S01]  /*3600*/  IADD3 R218, R226.reuse, 0x1000, RZ ;  /* 0x00001000e2da7810 */ /* 0x040fe20007ffe0ff */
[----:B------:R-:W1:Y:S01]  /*3610*/  LDSM.16.M88.4 R108, [R229+0x6000] ;  /* 0x00600000e56c783b */ /* 0x000e620000000200 */
[-C--:B------:R-:W-:Y:S01]  /*3620*/  HMMA.16816.F32 R64, R76, R54.reuse, RZ ;  /* 0x000000364c40723c */ /* 0x080fe200000018ff */
[C---:B------:R-:W-:Y:S02]  /*3630*/  IADD3 R217, R226.reuse, 0x1800, RZ ;  /* 0x00001800e2d97810 */ /* 0x040fe40007ffe0ff */
[----:B------:R-:W1:Y:S01]  /*3640*/  LDSM.16.M88.4 R92, [R229+0x6800] ;  /* 0x00680000e55c783b */ /* 0x000e620000000200 */
[C---:B------:R-:W-:Y:S02]  /*3650*/  IADD3 R216, R226.reuse, 0x2000, RZ ;  /* 0x00002000e2d87810 */ /* 0x040fe40007ffe0ff */
[C---:B------:R-:W-:Y:S01]  /*3660*/  IADD3 R215, R226.reuse, 0x2800, RZ ;  /* 0x00002800e2d77810 */ /* 0x040fe20007ffe0ff */
[----:B------:R-:W1:Y:S01]  /*3670*/  LDSM.16.M88.4 R36, [R229+0x7000] ;  /* 0x00700000e524783b */ /* 0x000e620000000200 */
[----:B------:R-:W-:Y:S01]  /*3680*/  HMMA.16816.F32 R52, R28, R54, RZ ;  /* 0x000000361c34723c */ /* 0x000fe200000018ff */
[----:B------:R-:W-:-:S02]  /*3690*/  IADD3 R214, R226, 0x3000, RZ ;  /* 0x00003000e2d67810 */ /* 0x000fc40007ffe0ff */
[----:B------:R-:W2:Y:S01]  /*36a0*/  LDSM.16.M88.4 R72, [R229+0x7800] ;  /* 0x00780000e548783b */ /* 0x000ea20000000200 */
[----:B------:R-:W-:-:S03]  /*36b0*/  IADD3 R213, R226, 0x3800, RZ ;  /* 0x00003800e2d57810 */ /* 0x000fc60007ffe0ff */
[----:B------:R-:W-:Y:S01]  /*36c0*/  LDSM.16.M88.4 R172, [R223+0x4800] ;  /* 0x00480000dfac783b */ /* 0x000fe20000000200 */
[-C--:B----4-:R-:W-:Y:S03]  /*36d0*/  HMMA.16816.F32 R168, R16, R20.reuse, R168 ;  /* 0x0000001410a8723c */ /* 0x090fe600000018a8 */
[----:B------:R-:W-:Y:S04]  /*36e0*/  LDSM.16.M88.4 R164, [R223+0x5000] ;  /* 0x00500000dfa4783b */ /* 0x000fe80000000200 */
[----:B------:R-:W0:Y:S01]  /*36f0*/  LDGDEPBAR ;  /* 0x00000000000079af */ /* 0x000e220000000000 */
[C---:B------:R-:W-:Y:S08]  /*3700*/  HMMA.16816.F32 R48, R44.reuse, R20, R48 ;  /* 0x000000142c30723c */ /* 0x040ff00000001830 */
[-C--:B------:R-:W-:Y:S08]  /*3710*/  HMMA.16816.F32 R64, R44, R22.reuse, R64 ;  /* 0x000000162c40723c */ /* 0x080ff00000001840 */
[----:B------:R-:W-:Y:S01]  /*3720*/  HMMA.16816.F32 R52, R16, R22, R52 ;  /* 0x000000161034723c */ /* 0x000fe20000001834 */
[----:B------:R-:W4:Y:S07]  /*3730*/  LDSM.16.M88.4 R20, [R225+0x2000] ;  /* 0x00200000e114783b */ /* 0x000f2e0000000200 */
[-C--:B-1----:R-:W-:Y:S08]  /*3740*/  HMMA.16816.F32 R168, R12, R180.reuse, R168 ;  /* 0x000000b40ca8723c */ /* 0x082ff000000018a8 */
[----:B--2---:R-:W-:Y:S08]  /*3750*/  HMMA.16816.F32 R48, R8, R180, R48 ;  /* 0x000000b40830723c */ /* 0x004ff00000001830 */
[-C--:B------:R-:W-:Y:S08]  /*3760*/  HMMA.16816.F32 R56, R76, R156.reuse, RZ ;  /* 0x0000009c4c38723c */ /* 0x080ff000000018ff */
[----:B------:R-:W-:Y:S08]  /*3770*/  HMMA.16816.F32 R60, R28, R156, RZ ;  /* 0x0000009c1c3c723c */ /* 0x000ff000000018ff */
[----:B---3--:R-:W-:Y:S08]  /*3780*/  HMMA.16816.F32 R168, R24, R176, R168 ;  /* 0x000000b018a8723c */ /* 0x008ff000000018a8 */
[C---:B------:R-:W-:Y:S08]  /*3790*/  HMMA.16816.F32 R160, R76.reuse, R158, RZ ;  /* 0x0000009e4ca0723c */ /* 0x040ff000000018ff */
[C---:B-----5:R-:W-:Y:S08]  /*37a0*/  HMMA.16816.F32 R148, R76.reuse, R140, RZ ;  /* 0x0000008c4c94723c */ /* 0x060ff000000018ff */
[----:B------:R-:W-:Y:S01]  /*37b0*/  HMMA.16816.F32 R144, R76, R142, RZ ;  /* 0x0000008e4c90723c */ /* 0x000fe200000018ff */
[----:B------:R-:W-:-:S02]  /*37c0*/  FMUL.FTZ R169, R169, c[0x0][0x2ec] ;  /* 0x0000bb00a9a97a20 */ /* 0x000fc40000410000 */
[----:B------:R-:W-:Y:S02]  /*37d0*/  FMUL.FTZ R170, R170, c[0x0][0x2ec] ;  /* 0x0000bb00aaaa7a20 */ /* 0x000fe40000410000 */
[----:B------:R-:W-:Y:S02]  /*37e0*/  FMUL.FTZ R171, R171, c[0x0][0x2ec] ;  /* 0x0000bb00abab7a20 */ /* 0x000fe40000410000 */
[----:B------:R-:W-:Y:S01]  /*37f0*/  FMUL.FTZ R0, R168, c[0x0][0x2ec] ;  /* 0x0000bb00a8007a20 */ /* 0x000fe20000410000 */
[C---:B------:R-:W-:Y:S05]  /*3800*/  HMMA.16816.F32 R132, R76.reuse, R124, RZ ;  /* 0x0000007c4c84723c */ /* 0x040fea00000018ff */
[----:B------:R-:W-:Y:S03]  /*3810*/  MUFU.TANH R0, R0 ;  /* 0x0000000000007308 */ /* 0x000fe60000002400 */
        /* <DEDUP_REMOVED lines=11> */
[----:B------:R-:W-:Y:S08]  /*38d0*/  HMMA.16816.F32 R40, R28, R36, RZ ;  /* 0x000000241c28723c */ /* 0x000ff000000018ff */
[----:B------:R-:W-:Y:S08]  /*38e0*/  HMMA.16816.F32 R80, R76, R72, RZ ;  /* 0x000000484c50723c */ /* 0x000ff000000018ff */
[C---:B------:R-:W-:Y:S08]  /*38f0*/  HMMA.16816.F32 R156, R28.reuse, R158, RZ ;  /* 0x0000009e1c9c723c */ /* 0x040ff000000018ff */
[C---:B------:R-:W-:Y:S08]  /*3900*/  HMMA.16816.F32 R140, R28.reuse, R142, RZ ;  /* 0x0000008e1c8c723c */ /* 0x040ff000000018ff */
[C---:B------:R-:W-:Y:S08]  /*3910*/  HMMA.16816.F32 R124, R28.reuse, R126, RZ ;  /* 0x0000007e1c7c723c */ /* 0x040ff000000018ff */
[C---:B------:R-:W-:Y:S08]  /*3920*/  HMMA.16816.F32 R108, R28.reuse, R110, RZ ;  /* 0x0000006e1c6c723c */ /* 0x040ff000000018ff */
[C---:B------:R-:W-:Y:S08]  /*3930*/  HMMA.16816.F32 R92, R28.reuse, R94, RZ ;  /* 0x0000005e1c5c723c */ /* 0x040ff000000018ff */
[C---:B------:R-:W-:Y:S08]  /*3940*/  HMMA.16816.F32 R36, R28.reuse, R38, RZ ;  /* 0x000000261c24723c */ /* 0x040ff000000018ff */
[----:B------:R-:W-:Y:S08]  /*3950*/  HMMA.16816.F32 R32, R28, R72, RZ ;  /* 0x000000481c20723c */ /* 0x000ff000000018ff */
[----:B----4-:R-:W-:Y:S01]  /*3960*/  HMMA.16816.F32 R48, R20, R176, R48 ;  /* 0x000000b01430723c */ /* 0x010fe20000001830 */
[----:B------:R-:W-:Y:S07]  /*3970*/  MUFU.TANH R176, R171 ;  /* 0x000000ab00b07308 */ /* 0x000fee0000002400 */
[----:B------:R-:W-:Y:S08]  /*3980*/  HMMA.16816.F32 R52, R12, R182, R52 ;  /* 0x000000b60c34723c */ /* 0x000ff00000001834 */
[-C--:B------:R-:W-:Y:S08]  /*3990*/  HMMA.16816.F32 R76, R76, R74.reuse, RZ ;  /* 0x0000004a4c4c723c */ /* 0x080ff000000018ff */
[----:B------:R-:W-:Y:S01]  /*39a0*/  HMMA.16816.F32 R28, R28, R74, RZ ;  /* 0x0000004a1c1c723c */ /* 0x000fe200000018ff */
[----:B------:R-:W1:Y:S01]  /*39b0*/  LDSM.16.M88.4 R72, [R226+0x800] ;  /* 0x00080000e248783b */ /* 0x000e620000000200 */
[----:B------:R-:W-:-:S02]  /*39c0*/  FMUL.FTZ R48, R48, c[0x0][0x2ec] ;  /* 0x0000bb0030307a20 */ /* 0x000fc40000410000 */
[----:B------:R-:W-:Y:S02]  /*39d0*/  FMUL.FTZ R49, R49, c[0x0][0x2ec] ;  /* 0x0000bb0031317a20 */ /* 0x000fe40000410000 */
[----:B------:R-:W-:Y:S01]  /*39e0*/  FMUL.FTZ R50, R50, c[0x0][0x2ec] ;  /* 0x0000bb0032327a20 */ /* 0x000fe20000410000 */
[----:B------:R-:W-:Y:S01]  /*39f0*/  MUFU.TANH R177, R48 ;  /* 0x0000003000b17308 */ /* 0x000fe20000002400 */
[----:B------:R-:W-:Y:S01]  /*3a00*/  HMMA.16816.F32 R64, R8, R182, R64 ;  /* 0x000000b60840723c */ /* 0x000fe20000001840 */
[----:B------:R-:W-:-:S07]  /*3a10*/  FMUL.FTZ R51, R51, c[0x0][0x2ec] ;  /* 0x0000bb0033337a20 */ /* 0x000fce0000410000 */
[-C--:B------:R-:W-:Y:S08]  /*3a20*/  HMMA.16816.F32 R60, R16, R172.reuse, R60 ;  /* 0x000000ac103c723c */ /* 0x080ff0000000183c */
[----:B------:R-:W-:Y:S01]  /*3a30*/  HMMA.16816.F32 R56, R44, R172, R56 ;  /* 0x000000ac2c38723c */ /* 0x000fe20000001838 */
[----:B------:R-:W2:Y:S07]  /*3a40*/  MUFU.TANH R172, R169 ;  /* 0x000000a900ac7308 */ /* 0x000eae0000002400 */
[----:B------:R-:W-:Y:S01]  /*3a50*/  HMMA.16816.F32 R52, R24, R178, R52 ;  /* 0x000000b21834723c */ /* 0x000fe20000001834 */
[----:B------:R3:W4:Y:S07]  /*3a60*/  MUFU.TANH R173, R170 ;  /* 0x000000aa00ad7308 */ /* 0x00072e0000002400 */
[-C--:B------:R-:W-:Y:S08]  /*3a70*/  HMMA.16816.F32 R160, R44, R174.reuse, R160 ;  /* 0x000000ae2ca0723c */ /* 0x080ff000000018a0 */
[----:B------:R-:W-:Y:S01]  /*3a80*/  HMMA.16816.F32 R156, R16, R174, R156 ;  /* 0x000000ae109c723c */ /* 0x000fe2000000189c */
[----:B---3--:R-:W3:Y:S01]  /*3a90*/  LDSM.16.M88.4 R168, [R212+0x800] ;  /* 0x00080000d4a8783b */ /* 0x008ee20000000200 */
[----:B------:R-:W-:Y:S06]  /*3aa0*/  MUFU.TANH R174, R49 ;  /* 0x0000003100ae7308 */ /* 0x000fec0000002400 */
[----:B------:R-:W-:Y:S01]  /*3ab0*/  HMMA.16816.F32 R64, R20, R178, R64 ;  /* 0x000000b21440723c */ /* 0x000fe20000001840 */
[----:B------:R-:W-:Y:S01]  /*3ac0*/  FMUL.FTZ R52, R52, c[0x0][0x2ec] ;  /* 0x0000bb0034347a20 */ /* 0x000fe20000410000 */
[----:B------:R-:W5:Y:S01]  /*3ad0*/  MUFU.TANH R178, R50 ;  /* 0x0000003200b27308 */ /* 0x000f620000002400 */
[----:B------:R-:W-:-:S02]  /*3ae0*/  FMUL.FTZ R53, R53, c[0x0][0x2ec] ;  /* 0x0000bb0035357a20 */ /* 0x000fc40000410000 */
[----:B------:R-:W-:Y:S02]  /*3af0*/  FMUL.FTZ R54, R54, c[0x0][0x2ec] ;  /* 0x0000bb0036367a20 */ /* 0x000fe40000410000 */
[----:B------:R-:W-:Y:S01]  /*3b00*/  FMUL.FTZ R55, R55, c[0x0][0x2ec] ;  /* 0x0000bb0037377a20 */ /* 0x000fe20000410000 */
[-C--:B-1----:R-:W-:Y:S02]  /*3b10*/  HMMA.16816.F32 R60, R12, R72.reuse, R60 ;  /* 0x000000480c3c723c */ /* 0x082fe4000000183c */
[----:B------:R1:W-:Y:S06]  /*3b20*/  MUFU.TANH R175, R51 ;  /* 0x0000003300af7308 */ /* 0x0003ec0000002400 */
[----:B------:R-:W-:Y:S02]  /*3b30*/  HMMA.16816.F32 R56, R8, R72, R56 ;  /* 0x000000480838723c */ /* 0x000fe40000001838 */
[----:B------:R-:W2:Y:S06]  /*3b40*/  MUFU.TANH R179, R52 ;  /* 0x0000003400b37308 */ /* 0x000eac0000002400 */
[----:B------:R-:W-:Y:S01]  /*3b50*/  HMMA.16816.F32 R152, R16, R164, R152 ;  /* 0x000000a41098723c */ /* 0x000fe20000001898 */
[----:B------:R-:W-:Y:S01]  /*3b60*/  FMUL.FTZ R64, R64, c[0x0][0x2ec] ;  /* 0x0000bb0040407a20 */ /* 0x000fe20000410000 */
[----:B-1----:R-:W1:Y:S01]  /*3b70*/  LDSM.16.M88.4 R48, [R226+0x1000] ;  /* 0x00100000e230783b */ /* 0x002e620000000200 */
[----:B------:R-:W-:Y:S01]  /*3b80*/  MUFU.TANH R180, R53 ;  /* 0x0000003500b47308 */ /* 0x000fe20000002400 */
[----:B------:R-:W-:-:S02]  /*3b90*/  FMUL.FTZ R65, R65, c[0x0][0x2ec] ;  /* 0x0000bb0041417a20 */ /* 0x000fc40000410000 */
[----:B------:R-:W-:Y:S02]  /*3ba0*/  FMUL.FTZ R66, R66, c[0x0][0x2ec] ;  /* 0x0000bb0042427a20 */ /* 0x000fe40000410000 */
[----:B------:R-:W-:Y:S01]  /*3bb0*/  HMMA.16816.F32 R148, R44, R164, R148 ;  /* 0x000000a42c94723c */ /* 0x000fe20000001894 */
[----:B------:R-:W-:Y:S02]  /*3bc0*/  FMUL.FTZ R67, R67, c[0x0][0x2ec] ;  /* 0x0000bb0043437a20 */ /* 0x000fe40000410000 */
[----:B------:R-:W1:Y:S05]  /*3bd0*/  MUFU.TANH R182, R54 ;  /* 0x0000003600b67308 */ /* 0x000e6a0000002400 */
[-C--:B---3--:R-:W-:Y:S03]  /*3be0*/  HMMA.16816.F32 R60, R24, R168.reuse, R60 ;  /* 0x000000a8183c723c */ /* 0x088fe6000000183c */
[----:B------:R3:W-:Y:S05]  /*3bf0*/  MUFU.TANH R181, R55 ;  /* 0x0000003700b57308 */ /* 0x0007ea0000002400 */
[----:B------:R-:W-:Y:S03]  /*3c00*/  HMMA.16816.F32 R56, R20, R168, R56 ;  /* 0x000000a81438723c */ /* 0x000fe60000001838 */
[----:B------:R-:W1:Y:S05]  /*3c10*/  MUFU.TANH R185, R64 ;  /* 0x0000004000b97308 */ /* 0x000e6a0000002400 */
[-C--:B------:R-:W-:Y:S01]  /*3c20*/  HMMA.16816.F32 R160, R8, R74.reuse, R160 ;  /* 0x0000004a08a0723c */ /* 0x080fe200000018a0 */
[----:B---3--:R-:W3:Y:S02]  /*3c30*/  LDSM.16.M88.4 R52, [R212+0x1000] ;  /* 0x00100000d434783b */ /* 0x008ee40000000200 */
[----:B------:R-:W-:Y:S05]  /*3c40*/  MUFU.TANH R183, R65 ;  /* 0x0000004100b77308 */ /* 0x000fea0000002400 */
[----:B------:R-:W-:Y:S01]  /*3c50*/  HMMA.16816.F32 R156, R12, R74, R156 ;  /* 0x0000004a0c9c723c */ /* 0x000fe2000000189c */
[----:B------:R-:W-:Y:S01]  /*3c60*/  FMUL.FTZ R60, R60, c[0x0][0x2ec] ;  /* 0x0000bb003c3c7a20 */ /* 0x000fe20000410000 */
[----:B------:R-:W-:Y:S01]  /*3c70*/  LDSM.16.M88.4 R72, [R223+0x6000] ;  /* 0x00600000df48783b */ /* 0x000fe20000000200 */
[----:B------:R-:W-:Y:S01]  /*3c80*/  FMUL.FTZ R61, R61, c[0x0][0x2ec] ;  /* 0x0000bb003d3d7a20 */ /* 0x000fe20000410000 */
[----:B------:R-:W-:Y:S01]  /*3c90*/  MUFU.TANH R187, R66 ;  /* 0x0000004200bb7308 */ /* 0x000fe20000002400 */
[----:B------:R-:W-:-:S02]  /*3ca0*/  FMUL.FTZ R62, R62, c[0x0][0x2ec] ;  /* 0x0000bb003e3e7a20 */ /* 0x000fc40000410000 */
[----:B------:R-:W-:Y:S01]  /*3cb0*/  FMUL.FTZ R63, R63, c[0x0][0x2ec] ;  /* 0x0000bb003f3f7a20 */ /* 0x000fe20000410000 */
[----:B-1----:R-:W-:Y:S01]  /*3cc0*/  HMMA.16816.F32 R152, R12, R48, R152 ;  /* 0x000000300c98723c */ /* 0x002fe20000001898 */
[----:B------:R-:W-:Y:S02]  /*3cd0*/  FMUL.FTZ R56, R56, c[0x0][0x2ec] ;  /* 0x0000bb0038387a20 */ /* 0x000fe40000410000 */
[----:B------:R-:W-:Y:S01]  /*3ce0*/  FMUL.FTZ R57, R57, c[0x0][0x2ec] ;  /* 0x0000bb0039397a20 */ /* 0x000fe20000410000 */
[----:B------:R1:W1:Y:S01]  /*3cf0*/  MUFU.TANH R186, R67 ;  /* 0x0000004300ba7308 */ /* 0x0002620000002400 */
[----:B------:R-:W-:-:S03]  /*3d00*/  FMUL.FTZ R58, R58, c[0x0][0x2ec] ;  /* 0x0000bb003a3a7a20 */ /* 0x000fc60000410000 */
[----:B------:R-:W-:Y:S04]  /*3d10*/  HMMA.16816.F32 R148, R8, R48, R148 ;  /* 0x000000300894723c */ /* 0x000fe80000001894 */
[----:B------:R-:W2:Y:S04]  /*3d20*/  MUFU.TANH R169, R60 ;  /* 0x0000003c00a97308 */ /* 0x000ea80000002400 */
[-C--:B------:R-:W-:Y:S04]  /*3d30*/  HMMA.16816.F32 R144, R44, R166.reuse, R144 ;  /* 0x000000a62c90723c */ /* 0x080fe80000001890 */
[----:B------:R-:W-:Y:S01]  /*3d40*/  MUFU.TANH R168, R61 ;  /* 0x0000003d00a87308 */ /* 0x000fe20000002400 */
[----:B-1----:R-:W1:Y:S03]  /*3d50*/  LDSM.16.M88.4 R64, [R223+0x5800] ;  /* 0x00580000df40783b */ /* 0x002e660000000200 */
[----:B------:R-:W-:Y:S04]  /*3d60*/  HMMA.16816.F32 R140, R16, R166, R140 ;  /* 0x000000a6108c723c */ /* 0x000fe8000000188c */
[----:B------:R-:W-:Y:S04]  /*3d70*/  MUFU.TANH R189, R62 ;  /* 0x0000003e00bd7308 */ /* 0x000fe80000002400 */
[-C--:B------:R-:W-:Y:S04]  /*3d80*/  HMMA.16816.F32 R160, R20, R170.reuse, R160 ;  /* 0x000000aa14a0723c */ /* 0x080fe800000018a0 */
[----:B------:R2:W-:Y:S04]  /*3d90*/  MUFU.TANH R188, R63 ;  /* 0x0000003f00bc7308 */ /* 0x0005e80000002400 */
[C---:B------:R-:W-:Y:S04]  /*3da0*/  HMMA.16816.F32 R156, R24.reuse, R170, R156 ;  /* 0x000000aa189c723c */ /* 0x040fe8000000189c */
[----:B------:R-:W1:Y:S04]  /*3db0*/  MUFU.TANH R171, R56 ;  /* 0x0000003800ab7308 */ /* 0x000e680000002400 */
[-C--:B---3--:R-:W-:Y:S04]  /*3dc0*/  HMMA.16816.F32 R152, R24, R52.reuse, R152 ;  /* 0x000000341898723c */ /* 0x088fe80000001898 */
[----:B------:R-:W-:Y:S01]  /*3dd0*/  MUFU.TANH R170, R57 ;  /* 0x0000003900aa7308 */ /* 0x000fe20000002400 */
[----:B--2---:R-:W2:Y:S03]  /*3de0*/  LDSM.16.M88.4 R60, [R223+0x6800] ;  /* 0x00680000df3c783b */ /* 0x004ea60000000200 */
[----:B------:R-:W-:Y:S01]  /*3df0*/  HMMA.16816.F32 R164, R20, R52, R148 ;  /* 0x0000003414a4723c */ /* 0x000fe20000001894 */
[----:B------:R-:W3:Y:S01]  /*3e00*/  LDSM.16.M88.4 R148, [R223+0x7000] ;  /* 0x00700000df94783b */ /* 0x000ee20000000200 */
[----:B------:R-:W-:-:S02]  /*3e10*/  FMUL.FTZ R160, R160, c[0x0][0x2ec] ;  /* 0x0000bb00a0a07a20 */ /* 0x000fc40000410000 */
[----:B------:R4:W2:Y:S01]  /*3e20*/  MUFU.TANH R190, R58 ;  /* 0x0000003a00be7308 */ /* 0x0008a20000002400 */
[----:B------:R-:W-:Y:S02]  /*3e30*/  FMUL.FTZ R162, R162, c[0x0][0x2ec] ;  /* 0x0000bb00a2a27a20 */ /* 0x000fe40000410000 */
[----:B------:R-:W-:Y:S01]  /*3e40*/  FMUL.FTZ R52, R59, c[0x0][0x2ec] ;  /* 0x0000bb003b347a20 */ /* 0x000fe20000410000 */
[C---:B-1----:R-:W-:Y:S01]  /*3e50*/  HMMA.16816.F32 R132, R44.reuse, R64, R132 ;  /* 0x000000402c84723c */ /* 0x042fe20000001884 */
[----:B------:R-:W-:Y:S02]  /*3e60*/  FMUL.FTZ R53, R156, c[0x0][0x2ec] ;  /* 0x0000bb009c357a20 */ /* 0x000fe40000410000 */
[----:B------:R-:W-:Y:S01]  /*3e70*/  FMUL.FTZ R156, R157, c[0x0][0x2ec] ;  /* 0x0000bb009d9c7a20 */ /* 0x000fe20000410000 */
[----:B------:R-:W-:Y:S01]  /*3e80*/  MUFU.TANH R160, R160 ;  /* 0x000000a000a07308 */ /* 0x000fe20000002400 */
[----:B------:R-:W-:Y:S02]  /*3e90*/  FMUL.FTZ R158, R158, c[0x0][0x2ec] ;  /* 0x0000bb009e9e7a20 */ /* 0x000fe40000410000 */
[----:B------:R-:W-:Y:S01]  /*3ea0*/  FMUL.FTZ R157, R159, c[0x0][0x2ec] ;  /* 0x0000bb009f9d7a20 */ /* 0x000fe20000410000 */
[----:B------:R-:W-:Y:S01]  /*3eb0*/  HMMA.16816.F32 R128, R44, R66, R128 ;  /* 0x000000422c80723c */ /* 0x000fe20000001880 */
[----:B------:R-:W-:-:S02]  /*3ec0*/  FMUL.FTZ R159, R161, c[0x0][0x2ec] ;  /* 0x0000bb00a19f7a20 */ /* 0x000fc40000410000 */
[----:B------:R-:W-:Y:S01]  /*3ed0*/  FMUL.FTZ R161, R163, c[0x0][0x2ec] ;  /* 0x0000bb00a3a17a20 */ /* 0x000fe20000410000 */
[----:B----4-:R-:W1:Y:S01]  /*3ee0*/  LDSM.16.M88.4 R56, [R223+0x7800] ;  /* 0x00780000df38783b */ /* 0x010e620000000200 */
[----:B------:R-:W4:Y:S01]  /*3ef0*/  MUFU.TANH R53, R53 ;  /* 0x0000003500357308 */ /* 0x000f220000002400 */
[----:B------:R-:W-:Y:S02]  /*3f00*/  FMUL.FTZ R152, R152, c[0x0][0x2ec] ;  /* 0x0000bb0098987a20 */ /* 0x000fe40000410000 */
[C---:B------:R-:W-:Y:S01]  /*3f10*/  HMMA.16816.F32 R116, R44.reuse, R72, R116 ;  /* 0x000000482c74723c */ /* 0x040fe20000001874 */
[----:B------:R-:W-:Y:S02]  /*3f20*/  FMUL.FTZ R163, R166, c[0x0][0x2ec] ;  /* 0x0000bb00a6a37a20 */ /* 0x000fe40000410000 */
[----:B------:R-:W-:Y:S02]  /*3f30*/  FMUL.FTZ R153, R153, c[0x0][0x2ec] ;  /* 0x0000bb0099997a20 */ /* 0x000fe40000410000 */
[----:B------:R-:W1:Y:S03]  /*3f40*/  MUFU.TANH R52, R52 ;  /* 0x0000003400347308 */ /* 0x000e660000002400 */
[C---:B------:R-:W-:Y:S05]  /*3f50*/  HMMA.16816.F32 R112, R44.reuse, R74, R112 ;  /* 0x0000004a2c70723c */ /* 0x040fea0000001870 */
[----:B------:R-:W1:Y:S03]  /*3f60*/  MUFU.TANH R158, R158 ;  /* 0x0000009e009e7308 */ /* 0x000e660000002400 */
[C---:B--2---:R-:W-:Y:S05]  /*3f70*/  HMMA.16816.F32 R100, R44.reuse, R60, R100 ;  /* 0x0000003c2c64723c */ /* 0x044fea0000001864 */
[----:B------:R-:W2:Y:S03]  /*3f80*/  MUFU.TANH R157, R157 ;  /* 0x0000009d009d7308 */ /* 0x000ea60000002400 */
[C---:B------:R-:W-:Y:S05]  /*3f90*/  HMMA.16816.F32 R96, R44.reuse, R62, R96 ;  /* 0x0000003e2c60723c */ /* 0x040fea0000001860 */
[----:B------:R-:W2:Y:S03]  /*3fa0*/  MUFU.TANH R162, R162 ;  /* 0x000000a200a27308 */ /* 0x000ea60000002400 */
[C---:B---3--:R-:W-:Y:S05]  /*3fb0*/  HMMA.16816.F32 R88, R44.reuse, R148, R88 ;  /* 0x000000942c58723c */ /* 0x048fea0000001858 */
[----:B------:R-:W3:Y:S03]  /*3fc0*/  MUFU.TANH R156, R156 ;  /* 0x0000009c009c7308 */ /* 0x000ee60000002400 */
[C---:B-1----:R-:W-:Y:S05]  /*3fd0*/  HMMA.16816.F32 R80, R44.reuse, R56, R80 ;  /* 0x000000382c50723c */ /* 0x042fea0000001850 */
[----:B------:R-:W1:Y:S03]  /*3fe0*/  MUFU.TANH R159, R159 ;  /* 0x0000009f009f7308 */ /* 0x000e660000002400 */
[C---:B------:R-:W-:Y:S05]  /*3ff0*/  HMMA.16816.F32 R84, R44.reuse, R150, R84 ;  /* 0x000000962c54723c */ /* 0x040fea0000001854 */
[----:B------:R-:W1:Y:S03]  /*4000*/  MUFU.TANH R161, R161 ;  /* 0x000000a100a17308 */ /* 0x000e660000002400 */
[----:B------:R-:W-:Y:S01]  /*4010*/  HMMA.16816.F32 R76, R44, R58, R76 ;  /* 0x0000003a2c4c723c */ /* 0x000fe2000000184c */
[----:B------:R-:W1:Y:S04]  /*4020*/  LDSM.16.M88.4 R44, [R226+0x1800] ;  /* 0x00180000e22c783b */ /* 0x000e680000000200 */
[----:B------:R-:W1:Y:S03]  /*4030*/  MUFU.TANH R152, R152 ;  /* 0x0000009800987308 */ /* 0x000e660000002400 */
[----:B------:R-:W-:Y:S05]  /*4040*/  HMMA.16816.F32 R136, R16, R64, R136 ;  /* 0x000000401088723c */ /* 0x000fea0000001888 */
[----:B------:R-:W1:Y:S02]  /*4050*/  MUFU.TANH R153, R153 ;  /* 0x0000009900997308 */ /* 0x000e640000002400 */
[----:B------:R-:W-:Y:S01]  /*4060*/  FMUL.FTZ R65, R155, c[0x0][0x2ec] ;  /* 0x0000bb009b417a20 */ /* 0x000fe20000410000 */
[----:B------:R-:W-:Y:S01]  /*4070*/  HMMA.16816.F32 R140, R12, R50, R140 ;  /* 0x000000320c8c723c */ /* 0x000fe2000000188c */
[----:B------:R-:W-:-:S02]  /*4080*/  FMUL.FTZ R155, R167, c[0x0][0x2ec] ;  /* 0x0000bb00a79b7a20 */ /* 0x000fc40000410000 */
[----:B------:R-:W-:Y:S02]  /*4090*/  FMUL.FTZ R64, R154, c[0x0][0x2ec] ;  /* 0x0000bb009a407a20 */ /* 0x000fe40000410000 */
[----:B------:R-:W1:Y:S01]  /*40a0*/  MUFU.TANH R65, R65 ;  /* 0x0000004100417308 */ /* 0x000e620000002400 */
[----:B------:R-:W-:Y:S02]  /*40b0*/  FMUL.FTZ R154, R164, c[0x0][0x2ec] ;  /* 0x0000bb00a49a7a20 */ /* 0x000fe40000410000 */
[----:B------:R-:W-:Y:S01]  /*40c0*/  HMMA.16816.F32 R144, R8, R50, R144 ;  /* 0x000000320890723c */ /* 0x000fe20000001890 */
[----:B------:R-:W2:Y:S04]  /*40d0*/  LDSM.16.M88.4 R48, [R212+0x1800] ;  /* 0x00180000d430783b */ /* 0x000ea80000000200 */
[----:B------:R-:W1:Y:S03]  /*40e0*/  MUFU.TANH R64, R64 ;  /* 0x0000004000407308 */ /* 0x000e660000002400 */
[C---:B------:R-:W-:Y:S05]  /*40f0*/  HMMA.16816.F32 R124, R16.reuse, R66, R124 ;  /* 0x00000042107c723c */ /* 0x040fea000000187c */
[----:B------:R-:W2:Y:S02]  /*4100*/  MUFU.TANH R163, R163 ;  /* 0x000000a300a37308 */ /* 0x000ea40000002400 */
[----:B------:R-:W-:Y:S01]  /*4110*/  FMUL.FTZ R66, R165, c[0x0][0x2ec] ;  /* 0x0000bb00a5427a20 */ /* 0x000fe20000410000 */
[----:B------:R-:W-:Y:S05]  /*4120*/  HMMA.16816.F32 R120, R16, R72, R120 ;  /* 0x000000481078723c */ /* 0x000fea0000001878 */
[----:B------:R-:W2:Y:S03]  /*4130*/  MUFU.TANH R66, R66 ;  /* 0x0000004200427308 */ /* 0x000ea60000002400 */
[-C--:B-1----:R-:W-:Y:S05]  /*4140*/  HMMA.16816.F32 R136, R12, R44.reuse, R136 ;  /* 0x0000002c0c88723c */ /* 0x082fea0000001888 */
[----:B------:R-:W-:Y:S03]  /*4150*/  MUFU.TANH R154, R154 ;  /* 0x0000009a009a7308 */ /* 0x000fe60000002400 */
[C---:B------:R-:W-:Y:S05]  /*4160*/  HMMA.16816.F32 R132, R8.reuse, R44, R132 ;  /* 0x0000002c0884723c */ /* 0x040fea0000001884 */
[----:B------:R-:W-:Y:S03]  /*4170*/  MUFU.TANH R155, R155 ;  /* 0x0000009b009b7308 */ /* 0x000fe60000002400 */
[-C--:B------:R-:W-:Y:S08]  /*4180*/  HMMA.16816.F32 R128, R8, R46.reuse, R128 ;  /* 0x0000002e0880723c */ /* 0x080ff00000001880 */
[----:B------:R-:W-:Y:S01]  /*4190*/  HMMA.16816.F32 R124, R12, R46, R124 ;  /* 0x0000002e0c7c723c */ /* 0x000fe2000000187c */
[----:B------:R-:W1:Y:S07]  /*41a0*/  LDSM.16.M88.4 R44, [R226+0x2000] ;  /* 0x00200000e22c783b */ /* 0x000e6e0000000200 */
[-C--:B--2---:R-:W-:Y:S08]  /*41b0*/  HMMA.16816.F32 R136, R24, R48.reuse, R136 ;  /* 0x000000301888723c */ /* 0x084ff00000001888 */
[----:B------:R-:W-:Y:S07]  /*41c0*/  HMMA.16816.F32 R132, R20, R48, R132 ;  /* 0x000000301484723c */ /* 0x000fee0000001884 */
[----:B------:R-:W-:Y:S01]  /*41d0*/  IMAD.U32 R48, RZ, RZ, UR12 ;  /* 0x0000000cff307e24 */ /* 0x000fe2000f8e00ff */
[----:B------:R-:W-:Y:S03]  /*41e0*/  HMMA.16816.F32 R140, R24, R54, R140 ;  /* 0x00000036188c723c */ /* 0x000fe6000000188c */
[----:B------:R-:W-:-:S05]  /*41f0*/  IMAD R3, R48, 0x80, R251 ;  /* 0x0000008030037824 */ /* 0x000fca00078e02fb */
[C---:B------:R-:W-:Y:S01]  /*4200*/  HMMA.16816.F32 R144, R20.reuse, R54, R144 ;  /* 0x000000361490723c */ /* 0x040fe20000001890 */
[----:B------:R-:W-:Y:S02]  /*4210*/  FMUL.FTZ R137, R137, c[0x0][0x2ec] ;  /* 0x0000bb0089897a20 */ /* 0x000fe40000410000 */
[----:B------:R-:W-:Y:S02]  /*4220*/  FMUL.FTZ R136, R136, c[0x0][0x2ec] ;  /* 0x0000bb0088887a20 */ /* 0x000fe40000410000 */
[----:B------:R-:W-:Y:S02]  /*4230*/  FMUL.FTZ R138, R138, c[0x0][0x2ec] ;  /* 0x0000bb008a8a7a20 */ /* 0x000fe40000410000 */
[----:B------:R-:W-:Y:S01]  /*4240*/  IADD3 R54, R3, 0x1, RZ ;  /* 0x0000000103367810 */ /* 0x000fe20007ffe0ff */
[-C--:B------:R-:W-:Y:S01]  /*4250*/  HMMA.16816.F32 R128, R20, R50.reuse, R128 ;  /* 0x000000321480723c */ /* 0x080fe20000001880 */
[----:B------:R-:W-:Y:S01]  /*4260*/  FMUL.FTZ R132, R132, c[0x0][0x2ec] ;  /* 0x0000bb0084847a20 */ /* 0x000fe20000410000 */
[----:B------:R-:W-:Y:S01]  /*4270*/  MUFU.TANH R184, R138 ;  /* 0x0000008a00b87308 */ /* 0x000fe20000002400 */
[----:B------:R-:W-:Y:S01]  /*4280*/  ISETP.GE.AND P0, PT, R54, R246, PT ;  /* 0x000000f63600720c */ /* 0x000fe20003f06270 */
[----:B------:R-:W-:Y:S01]  /*4290*/  FMUL.FTZ R134, R134, c[0x0][0x2ec] ;  /* 0x0000bb0086867a20 */ /* 0x000fe20000410000 */
[C---:B------:R-:W-:Y:S01]  /*42a0*/  ISETP.GE.AND P1, PT, R54.reuse, R242, PT ;  /* 0x000000f23600720c */ /* 0x040fe20003f26270 */
[----:B------:R-:W-:Y:S01]  /*42b0*/  FMUL.FTZ R139, R139, c[0x0][0x2ec] ;  /* 0x0000bb008b8b7a20 */ /* 0x000fe20000410000 */
[C---:B------:R-:W-:Y:S01]  /*42c0*/  ISETP.LT.OR P3, PT, R54.reuse, R247, P0 ;  /* 0x000000f73600720c */ /* 0x040fe20000761670 */
[----:B------:R-:W-:Y:S01]  /*42d0*/  HMMA.16816.F32 R124, R24, R50, R124 ;  /* 0x00000032187c723c */ /* 0x000fe2000000187c */
[C---:B------:R-:W-:Y:S01]  /*42e0*/  ISETP.GE.AND P2, PT, R54.reuse, R244, PT ;  /* 0x000000f43600720c */ /* 0x040fe20003f46270 */
[----:B------:R-:W2:Y:S01]  /*42f0*/  LDSM.16.M88.4 R48, [R212+0x2000] ;  /* 0x00200000d430783b */ /* 0x000ea20000000200 */
[C---:B------:R-:W-:Y:S01]  /*4300*/  ISETP.GE.AND P0, PT, R54.reuse, R240, PT ;  /* 0x000000f03600720c */ /* 0x040fe20003f06270 */
[----:B------:R-:W-:Y:S01]  /*4310*/  FMUL.FTZ R72, R141, c[0x0][0x2ec] ;  /* 0x0000bb008d487a20 */ /* 0x000fe20000410000 */
[C---:B------:R-:W-:Y:S01]  /*4320*/  ISETP.LT.OR P1, PT, R54.reuse, R243, P1 ;  /* 0x000000f33600720c */ /* 0x040fe20000f21670 */
[----:B------:R-:W-:Y:S01]  /*4330*/  FMUL.FTZ R141, R143, c[0x0][0x2ec] ;  /* 0x0000bb008f8d7a20 */ /* 0x000fe20000410000 */
[C---:B------:R-:W-:Y:S01]  /*4340*/  ISETP.LT.OR P4, PT, R54.reuse, R245, P2 ;  /* 0x000000f53600720c */ /* 0x040fe20001781670 */
[-C--:B-1----:R-:W-:Y:S01]  /*4350*/  HMMA.16816.F32 R120, R12, R44.reuse, R120 ;  /* 0x0000002c0c78723c */ /* 0x082fe20000001878 */
[----:B------:R-:W-:Y:S01]  /*4360*/  ISETP.LT.OR P0, PT, R54, R241, P0 ;  /* 0x000000f13600720c */ /* 0x000fe20000701670 */
[----:B------:R-:W-:Y:S01]  /*4370*/  FMUL.FTZ R143, R144, c[0x0][0x2ec] ;  /* 0x0000bb00908f7a20 */ /* 0x000fe20000410000 */
[----:B------:R-:W-:Y:S01]  /*4380*/  P2R R54, PR, RZ, 0x2 ;  /* 0x00000002ff367803 */ /* 0x000fe20000000000 */
[----:B------:R-:W-:Y:S01]  /*4390*/  MUFU.TANH R144, R137 ;  /* 0x0000008900907308 */ /* 0x000fe20000002400 */
[----:B------:R-:W-:Y:S01]  /*43a0*/  ISETP.GE.AND P1, PT, R3, R246, PT ;  /* 0x000000f60300720c */ /* 0x000fe20003f26270 */
[----:B------:R-:W-:Y:S01]  /*43b0*/  FMUL.FTZ R133, R133, c[0x0][0x2ec] ;  /* 0x0000bb0085857a20 */ /* 0x000fe20000410000 */
[----:B------:R-:W-:Y:S01]  /*43c0*/  FSEL R172, R172, -INF , !P3 ;  /* 0xff800000acac7808 */ /* 0x000fe20005800000 */
[----:B------:R-:W-:Y:S01]  /*43d0*/  HMMA.16816.F32 R116, R8, R44, R116 ;  /* 0x0000002c0874723c */ /* 0x000fe20000001874 */
[----:B------:R-:W-:Y:S01]  /*43e0*/  ISETP.LT.OR P1, PT, R3, R247, P1 ;  /* 0x000000f70300720c */ /* 0x000fe20000f21670 */
[----:B------:R-:W-:Y:S01]  /*43f0*/  FMUL.FTZ R135, R135, c[0x0][0x2ec] ;  /* 0x0000bb0087877a20 */ /* 0x000fe20000410000 */
[----:B------:R-:W-:Y:S01]  /*4400*/  ISETP.NE.AND P3, PT, R54, RZ, PT ;  /* 0x000000ff3600720c */ /* 0x000fe20003f65270 */
[----:B------:R-:W-:Y:S01]  /*4410*/  MUFU.TANH R193, R132 ;  /* 0x0000008400c17308 */ /* 0x000fe20000002400 */
[----:B------:R-:W-:Y:S01]  /*4420*/  FSEL R0, R0, -INF , !P1 ;  /* 0xff80000000007808 */ /* 0x000fe20004800000 */
[----:B------:R-:W-:Y:S01]  /*4430*/  FMUL.FTZ R67, R140, c[0x0][0x2ec] ;  /* 0x0000bb008c437a20 */ /* 0x000fe20000410000 */
[----:B------:R-:W-:Y:S01]  /*4440*/  P2R R45, PR, RZ, 0x1 ;  /* 0x00000001ff2d7803 */ /* 0x000fe20000000000 */
[----:B------:R-:W-:Y:S01]  /*4450*/  HMMA.16816.F32 R108, R16, R74, R108 ;  /* 0x0000004a106c723c */ /* 0x000fe2000000186c */
[----:B------:R-:W-:Y:S01]  /*4460*/  ISETP.GE.AND P0, PT, R3, R244, PT ;  /* 0x000000f40300720c */ /* 0x000fe20003f06270 */
[----:B------:R-:W-:Y:S01]  /*4470*/  FMUL.FTZ R68, R125, c[0x0][0x2ec] ;  /* 0x0000bb007d447a20 */ /* 0x000fe20000410000 */
[----:B------:R-:W-:Y:S01]  /*4480*/  IADD3 R44, R3, 0x8, RZ ;  /* 0x00000008032c7810 */ /* 0x000fe20007ffe0ff */
[----:B------:R-:W-:Y:S01]  /*4490*/  FMUL.FTZ R125, R129, c[0x0][0x2ec] ;  /* 0x0000bb00817d7a20 */ /* 0x000fe20000410000 */
[C---:B------:R-:W-:Y:S01]  /*44a0*/  ISETP.LT.OR P0, PT, R3.reuse, R245, P0 ;  /* 0x000000f50300720c */ /* 0x040fe20000701670 */
[----:B------:R-:W-:Y:S01]  /*44b0*/  MUFU.TANH R191, R134 ;  /* 0x0000008600bf7308 */ /* 0x000fe20000002400 */
[----:B------:R-:W-:Y:S01]  /*44c0*/  ISETP.GE.AND P1, PT, R3, R242, PT ;  /* 0x000000f20300720c */ /* 0x000fe20003f26270 */
[----:B------:R-:W-:Y:S01]  /*44d0*/  FMUL.FTZ R75, R142, c[0x0][0x2ec] ;  /* 0x0000bb008e4b7a20 */ /* 0x000fe20000410000 */
[C---:B------:R-:W-:Y:S01]  /*44e0*/  ISETP.GE.AND P2, PT, R44.reuse, R246, PT ;  /* 0x000000f62c00720c */ /* 0x040fe20003f46270 */
[----:B------:R-:W-:Y:S01]  /*44f0*/  FMUL.FTZ R142, R145, c[0x0][0x2ec] ;  /* 0x0000bb00918e7a20 */ /* 0x000fe20000410000 */
[----:B------:R-:W-:Y:S01]  /*4500*/  FSEL R173, R173, -INF , !P0 ;  /* 0xff800000adad7808 */ /* 0x000fe20004000000 */
[----:B------:R-:W-:Y:S01]  /*4510*/  FMUL.FTZ R145, R147, c[0x0][0x2ec] ;  /* 0x0000bb0093917a20 */ /* 0x000fe20000410000 */
[C---:B------:R-:W-:Y:S01]  /*4520*/  ISETP.LT.OR P1, PT, R3.reuse, R243, P1 ;  /* 0x000000f30300720c */ /* 0x040fe20000f21670 */
[----:B------:R-:W-:Y:S01]  /*4530*/  MUFU.TANH R147, R136 ;  /* 0x0000008800937308 */ /* 0x000fe20000002400 */
[----:B------:R-:W-:Y:S01]  /*4540*/  ISETP.GE.AND P0, PT, R3, R240, PT ;  /* 0x000000f00300720c */ /* 0x000fe20003f06270 */
[----:B------:R-:W-:Y:S01]  /*4550*/  HMMA.16816.F32 R112, R8, R46, R112 ;  /* 0x0000002e0870723c */ /* 0x000fe20000001870 */
[----:B------:R-:W-:Y:S01]  /*4560*/  ISETP.LT.OR P2, PT, R44, R247, P2 ;  /* 0x000000f72c00720c */ /* 0x000fe20001741670 */
[----:B------:R-:W-:Y:S01]  /*4570*/  FMUL.FTZ R124, R124, c[0x0][0x2ec] ;  /* 0x0000bb007c7c7a20 */ /* 0x000fe20000410000 */
[----:B------:R-:W-:Y:S01]  /*4580*/  FSEL R177, R177, -INF , !P1 ;  /* 0xff800000b1b17808 */ /* 0x000fe20004800000 */
[----:B------:R-:W-:Y:S01]  /*4590*/  FMUL.FTZ R146, R146, c[0x0][0x2ec] ;  /* 0x0000bb0092927a20 */ /* 0x000fe20000410000 */
[----:B------:R-:W-:Y:S01]  /*45a0*/  ISETP.LT.OR P0, PT, R3, R241, P0 ;  /* 0x000000f10300720c */ /* 0x000fe20000701670 */
[----:B------:R1:W-:Y:S01]  /*45b0*/  MUFU.TANH R166, R124 ;  /* 0x0000007c00a67308 */ /* 0x0003e20000002400 */
[----:B------:R-:W-:Y:S01]  /*45c0*/  P2R R55, PR, RZ, 0x4 ;  /* 0x00000004ff377803 */ /* 0x000fe20000000000 */
[-C--:B--2---:R-:W-:Y:S01]  /*45d0*/  HMMA.16816.F32 R120, R24, R48.reuse, R120 ;  /* 0x000000301878723c */ /* 0x084fe20000001878 */
[----:B------:R-:W-:Y:S01]  /*45e0*/  ISETP.GE.AND P1, PT, R44, R242, PT ;  /* 0x000000f22c00720c */ /* 0x000fe20003f26270 */
[----:B------:R-:W-:Y:S01]  /*45f0*/  FMUL.FTZ R126, R126, c[0x0][0x2ec] ;  /* 0x0000bb007e7e7a20 */ /* 0x000fe20000410000 */
[----:B------:R-:W-:Y:S01]  /*4600*/  ISETP.GE.AND P2, PT, R44, R244, PT ;  /* 0x000000f42c00720c */ /* 0x000fe20003f46270 */
[----:B------:R-:W-:Y:S01]  /*4610*/  FMUL.FTZ R130, R130, c[0x0][0x2ec] ;  /* 0x0000bb0082827a20 */ /* 0x000fe20000410000 */
[----:B-----5:R-:W-:Y:S01]  /*4620*/  FSEL R73, R178, -INF , !P0 ;  /* 0xff800000b2497808 */ /* 0x020fe20004000000 */
[----:B------:R-:W-:Y:S01]  /*4630*/  MUFU.TANH R165, R139 ;  /* 0x0000008b00a57308 */ /* 0x000fe20000002400 */
[C---:B------:R-:W-:Y:S01]  /*4640*/  ISETP.LT.OR P6, PT, R44.reuse, R243, P1 ;  /* 0x000000f32c00720c */ /* 0x040fe20000fc1670 */
[----:B------:R-:W-:Y:S01]  /*4650*/  HMMA.16816.F32 R116, R20, R48, R116 ;  /* 0x000000301474723c */ /* 0x000fe20000001874 */
[----:B------:R-:W-:-:S02]  /*4660*/  ISETP.GE.AND P0, PT, R44, R240, PT ;  /* 0x000000f02c00720c */ /* 0x000fc40003f06270 */
[----:B------:R-:W-:Y:S02]  /*4670*/  ISETP.LT.OR P5, PT, R44, R245, P2 ;  /* 0x000000f52c00720c */ /* 0x000fe400017a1670 */
[----:B------:R-:W-:Y:S01]  /*4680*/  ISETP.NE.AND P1, PT, R55, RZ, PT ;  /* 0x000000ff3700720c */ /* 0x000fe20003f25270 */
[----:B-1----:R-:W-:Y:S01]  /*4690*/  FMUL.FTZ R124, R127, c[0x0][0x2ec] ;  /* 0x0000bb007f7c7a20 */ /* 0x002fe20000410000 */
[----:B------:R-:W-:Y:S01]  /*46a0*/  ISETP.NE.AND P2, PT, R45, RZ, PT ;  /* 0x000000ff2d00720c */ /* 0x000fe20003f45270 */
[----:B------:R-:W-:Y:S01]  /*46b0*/  HMMA.16816.F32 R108, R12, R46, R108 ;  /* 0x0000002e0c6c723c */ /* 0x000fe2000000186c */
[----:B------:R-:W-:Y:S01]  /*46c0*/  IADD3 R54, R3, 0x9, RZ ;  /* 0x0000000903367810 */ /* 0x000fe20007ffe0ff */
[----:B------:R-:W-:Y:S01]  /*46d0*/  FMUL.FTZ R127, R128, c[0x0][0x2ec] ;  /* 0x0000bb00807f7a20 */ /* 0x000fe20000410000 */
[----:B------:R-:W-:Y:S01]  /*46e0*/  P2R R45, PR, RZ, 0x40 ;  /* 0x00000040ff2d7803 */ /* 0x000fe20000000000 */
[----:B------:R-:W-:Y:S01]  /*46f0*/  MUFU.TANH R167, R133 ;  /* 0x0000008500a77308 */ /* 0x000fe20000002400 */
[----:B------:R-:W-:-:S02]  /*4700*/  ISETP.LT.OR P6, PT, R44, R241, P0 ;  /* 0x000000f12c00720c */ /* 0x000fc400007c1670 */
[----:B------:R-:W-:Y:S01]  /*4710*/  FSEL R179, R179, -INF , !P1 ;  /* 0xff800000b3b37808 */ /* 0x000fe20004800000 */
[C---:B------:R-:W-:Y:S01]  /*4720*/  HMMA.16816.F32 R104, R16.reuse, R60, R104 ;  /* 0x0000003c1068723c */ /* 0x040fe20000001868 */
[----:B------:R-:W-:Y:S01]  /*4730*/  FSEL R175, R175, -INF , !P2 ;  /* 0xff800000afaf7808 */ /* 0x000fe20005000000 */
[----:B------:R-:W-:Y:S01]  /*4740*/  FMUL.FTZ R120, R120, c[0x0][0x2ec] ;  /* 0x0000bb0078787a20 */ /* 0x000fe20000410000 */
[C---:B------:R-:W-:Y:S01]  /*4750*/  ISETP.GE.AND P1, PT, R54.reuse, R242, PT ;  /* 0x000000f23600720c */ /* 0x040fe20003f26270 */
[----:B------:R-:W-:Y:S01]  /*4760*/  MUFU.TANH R164, R135 ;  /* 0x0000008700a47308 */ /* 0x000fe20000002400 */
[----:B------:R-:W-:Y:S01]  /*4770*/  ISETP.GE.AND P0, PT, R54, R240, PT ;  /* 0x000000f03600720c */ /* 0x000fe20003f06270 */
[----:B------:R-:W-:Y:S01]  /*4780*/  FMUL.FTZ R122, R122, c[0x0][0x2ec] ;  /* 0x0000bb007a7a7a20 */ /* 0x000fe20000410000 */
[----:B------:R-:W-:Y:S01]  /*4790*/  IADD3 R44, R3, 0x10, RZ ;  /* 0x00000010032c7810 */ /* 0x000fe20007ffe0ff */
[----:B------:R-:W-:Y:S01]  /*47a0*/  HMMA.16816.F32 R32, R16, R56, R32 ;  /* 0x000000381020723c */ /* 0x000fe20000001820 */
[----:B------:R-:W-:Y:S01]  /*47b0*/  ISETP.GE.AND P2, PT, R54, R244, PT ;  /* 0x000000f43600720c */ /* 0x000fe20003f46270 */
[----:B------:R-:W-:Y:S01]  /*47c0*/  FMUL.FTZ R116, R116, c[0x0][0x2ec] ;  /* 0x0000bb0074747a20 */ /* 0x000fe20000410000 */
[----:B------:R-:W-:Y:S01]  /*47d0*/  FSEL R174, R174, -INF , !P3 ;  /* 0xff800000aeae7808 */ /* 0x000fe20005800000 */
[----:B------:R1:W-:Y:S01]  /*47e0*/  MUFU.TANH R128, R120 ;  /* 0x0000007800807308 */ /* 0x0003e20000002400 */
[----:B------:R-:W-:Y:S01]  /*47f0*/  FSEL R182, R182, -INF , !P5 ;  /* 0xff800000b6b67808 */ /* 0x000fe20006800000 */
[----:B------:R-:W-:Y:S01]  /*4800*/  FMUL.FTZ R118, R118, c[0x0][0x2ec] ;  /* 0x0000bb0076767a20 */ /* 0x000fe20000410000 */
[C---:B------:R-:W-:Y:S01]  /*4810*/  ISETP.LT.OR P1, PT, R54.reuse, R243, P1 ;  /* 0x000000f33600720c */ /* 0x040fe20000f21670 */
[----:B------:R-:W-:Y:S01]  /*4820*/  HMMA.16816.F32 R108, R24, R50, R108 ;  /* 0x00000032186c723c */ /* 0x000fe2000000186c */
[----:B------:R-:W-:-:S02]  /*4830*/  ISETP.LT.OR P0, PT, R54, R241, P0 ;  /* 0x000000f13600720c */ /* 0x000fc40000701670 */
[----:B------:R-:W-:Y:S01]  /*4840*/  FSEL R176, R176, -INF , !P4 ;  /* 0xff800000b0b07808 */ /* 0x000fe20006000000 */
[----:B------:R-:W2:Y:S01]  /*4850*/  MUFU.TANH R67, R67 ;  /* 0x0000004300437308 */ /* 0x000ea20000002400 */
[-C--:B------:R-:W-:Y:S02]  /*4860*/  ISETP.GE.AND P3, PT, R44, R246.reuse, PT ;  /* 0x000000f62c00720c */ /* 0x080fe40003f66270 */
[C---:B------:R-:W-:Y:S01]  /*4870*/  ISETP.LT.OR P5, PT, R54.reuse, R245, P2 ;  /* 0x000000f53600720c */ /* 0x040fe200017a1670 */
[----:B------:R-:W-:Y:S01]  /*4880*/  HMMA.16816.F32 R112, R20, R50, R112 ;  /* 0x000000321470723c */ /* 0x000fe20000001870 */
[----:B------:R-:W-:Y:S02]  /*4890*/  ISETP.GE.AND P4, PT, R54, R246, PT ;  /* 0x000000f63600720c */ /* 0x000fe40003f86270 */
[----:B------:R-:W-:Y:S01]  /*48a0*/  ISETP.NE.AND P2, PT, R45, RZ, PT ;  /* 0x000000ff2d00720c */ /* 0x000fe20003f45270 */
[----:B-1----:R-:W-:Y:S01]  /*48b0*/  FMUL.FTZ R120, R121, c[0x0][0x2ec] ;  /* 0x0000bb0079787a20 */ /* 0x002fe20000410000 */
[----:B------:R-:W-:Y:S01]  /*48c0*/  P2R R45, PR, RZ, 0x2 ;  /* 0x00000002ff2d7803 */ /* 0x000fe20000000000 */
[----:B------:R-:W-:Y:S01]  /*48d0*/  FMUL.FTZ R121, R123, c[0x0][0x2ec] ;  /* 0x0000bb007b797a20 */ /* 0x000fe20000410000 */
[----:B------:R-:W-:Y:S01]  /*48e0*/  P2R R48, PR, RZ, 0x1 ;  /* 0x00000001ff307803 */ /* 0x000fe20000000000 */
[----:B------:R1:W-:Y:S01]  /*48f0*/  MUFU.TANH R123, R116 ;  /* 0x00000074007b7308 */ /* 0x0003e20000002400 */
[C---:B------:R-:W-:Y:S01]  /*4900*/  ISETP.LT.OR P0, PT, R44.reuse, R247, P3 ;  /* 0x000000f72c00720c */ /* 0x040fe20001f01670 */
[----:B------:R-:W-:Y:S01]  /*4910*/  HMMA.16816.F32 R92, R16, R62, R92 ;  /* 0x0000003e105c723c */ /* 0x000fe2000000185c */
[----:B------:R-:W-:-:S02]  /*4920*/  ISETP.GE.AND P1, PT, R44, R242, PT ;  /* 0x000000f22c00720c */ /* 0x000fc40003f26270 */
[----:B------:R-:W-:Y:S02]  /*4930*/  ISETP.LT.OR P4, PT, R54, R247, P4 ;  /* 0x000000f73600720c */ /* 0x000fe40002781670 */
[----:B------:R-:W-:Y:S01]  /*4940*/  FSEL R74, R185, -INF , !P2 ;  /* 0xff800000b94a7808 */ /* 0x000fe20005000000 */
[----:B------:R-:W-:Y:S01]  /*4950*/  FMUL.FTZ R108, R108, c[0x0][0x2ec] ;  /* 0x0000bb006c6c7a20 */ /* 0x000fe20000410000 */
[C---:B------:R-:W-:Y:S01]  /*4960*/  ISETP.GE.AND P2, PT, R44.reuse, R244, PT ;  /* 0x000000f42c00720c */ /* 0x040fe20003f46270 */
[----:B------:R-:W5:Y:S01]  /*4970*/  MUFU.TANH R146, R146 ;  /* 0x0000009200927308 */ /* 0x000f620000002400 */
[----:B------:R-:W-:Y:S01]  /*4980*/  P2R R49, PR, RZ, 0x1 ;  /* 0x00000001ff317803 */ /* 0x000fe20000000000 */
[----:B------:R-:W-:Y:S01]  /*4990*/  FMUL.FTZ R111, R111, c[0x0][0x2ec] ;  /* 0x0000bb006f6f7a20 */ /* 0x000fe20000410000 */
[----:B------:R-:W-:Y:S01]  /*49a0*/  ISETP.LT.OR P3, PT, R44, R243, P1 ;  /* 0x000000f32c00720c */ /* 0x000fe20000f61670 */
[----:B------:R-:W-:Y:S01]  /*49b0*/  FMUL.FTZ R110, R110, c[0x0][0x2ec] ;  /* 0x0000bb006e6e7a20 */ /* 0x000fe20000410000 */
[----:B------:R-:W-:Y:S01]  /*49c0*/  FSEL R180, R180, -INF , !P4 ;  /* 0xff800000b4b47808 */ /* 0x000fe20006000000 */
[----:B-1----:R-:W-:Y:S01]  /*49d0*/  FMUL.FTZ R116, R117, c[0x0][0x2ec] ;  /* 0x0000bb0075747a20 */ /* 0x002fe20000410000 */
[C---:B------:R-:W-:Y:S01]  /*49e0*/  ISETP.GE.AND P0, PT, R44.reuse, R240, PT ;  /* 0x000000f02c00720c */ /* 0x040fe20003f06270 */
[----:B------:R-:W-:Y:S01]  /*49f0*/  FMUL.FTZ R117, R119, c[0x0][0x2ec] ;  /* 0x0000bb0077757a20 */ /* 0x000fe20000410000 */
[----:B------:R-:W-:Y:S01]  /*4a00*/  ISETP.LT.OR P4, PT, R44, R245, P2 ;  /* 0x000000f52c00720c */ /* 0x000fe20001781670 */
[----:B------:R1:W-:Y:S01]  /*4a10*/  MUFU.TANH R119, R108 ;  /* 0x0000006c00777308 */ /* 0x0003e20000002400 */
[----:B------:R-:W-:Y:S01]  /*4a20*/  ISETP.NE.AND P2, PT, R45, RZ, PT ;  /* 0x000000ff2d00720c */ /* 0x000fe20003f45270 */
[----:B------:R-:W-:Y:S01]  /*4a30*/  HMMA.16816.F32 R40, R16, R148, R40 ;  /* 0x000000941028723c */ /* 0x000fe20000001828 */
[----:B------:R-:W-:-:S02]  /*4a40*/  P2R R45, PR, RZ, 0x8 ;  /* 0x00000008ff2d7803 */ /* 0x000fc40000000000 */
[----:B------:R-:W-:Y:S02]  /*4a50*/  ISETP.NE.AND P1, PT, R48, RZ, PT ;  /* 0x000000ff3000720c */ /* 0x000fe40003f25270 */
[----:B------:R-:W-:Y:S01]  /*4a60*/  ISETP.LT.OR P3, PT, R44, R241, P0 ;  /* 0x000000f12c00720c */ /* 0x000fe20000761670 */
[----:B------:R-:W-:Y:S01]  /*4a70*/  MUFU.TANH R72, R72 ;  /* 0x0000004800487308 */ /* 0x000fe20000002400 */
[----:B------:R-:W-:Y:S01]  /*4a80*/  IADD3 R44, R3, 0x11, RZ ;  /* 0x00000011032c7810 */ /* 0x000fe20007ffe0ff */
[C---:B------:R-:W-:Y:S01]  /*4a90*/  HMMA.16816.F32 R148, R16.reuse, R150, R36 ;  /* 0x000000961094723c */ /* 0x040fe20000001824 */
[----:B------:R-:W-:Y:S02]  /*4aa0*/  FSEL R137, R186, -INF , !P1 ;  /* 0xff800000ba897808 */ /* 0x000fe40004800000 */
[C---:B------:R-:W-:Y:S02]  /*4ab0*/  ISETP.GE.AND P0, PT, R44.reuse, R246, PT ;  /* 0x000000f62c00720c */ /* 0x040fe40003f06270 */
[----:B------:R-:W-:Y:S01]  /*4ac0*/  ISETP.GE.AND P1, PT, R44, R242, PT ;  /* 0x000000f22c00720c */ /* 0x000fe20003f26270 */
[----:B-1----:R-:W-:Y:S01]  /*4ad0*/  FMUL.FTZ R108, R109, c[0x0][0x2ec] ;  /* 0x0000bb006d6c7a20 */ /* 0x002fe20000410000 */
[----:B------:R-:W-:Y:S01]  /*4ae0*/  FSEL R136, R187, -INF , !P6 ;  /* 0xff800000bb887808 */ /* 0x000fe20007000000 */
[----:B------:R-:W1:Y:S01]  /*4af0*/  MUFU.TANH R75, R75 ;  /* 0x0000004b004b7308 */ /* 0x000e620000002400 */
[----:B------:R-:W-:Y:S01]  /*4b00*/  ISETP.NE.AND P6, PT, R49, RZ, PT ;  /* 0x000000ff3100720c */ /* 0x000fe20003fc5270 */
[----:B------:R-:W-:Y:S01]  /*4b10*/  HMMA.16816.F32 R28, R16, R58, R28 ;  /* 0x0000003a101c723c */ /* 0x000fe2000000181c */
[----:B------:R-:W-:-:S02]  /*4b20*/  FSEL R181, R181, -INF , !P5 ;  /* 0xff800000b5b57808 */ /* 0x000fc40006800000 */
[----:B------:R-:W-:Y:S02]  /*4b30*/  FSEL R183, R183, -INF , !P2 ;  /* 0xff800000b7b77808 */ /* 0x000fe40005000000 */
[C---:B------:R-:W-:Y:S01]  /*4b40*/  ISETP.LT.OR P5, PT, R44.reuse, R247, P0 ;  /* 0x000000f72c00720c */ /* 0x040fe200007a1670 */
[----:B------:R-:W-:Y:S01]  /*4b50*/  MUFU.TANH R141, R141 ;  /* 0x0000008d008d7308 */ /* 0x000fe20000002400 */
[C---:B------:R-:W-:Y:S02]  /*4b60*/  ISETP.GE.AND P2, PT, R44.reuse, R244, PT ;  /* 0x000000f42c00720c */ /* 0x040fe40003f46270 */
[C---:B------:R-:W-:Y:S02]  /*4b70*/  ISETP.LT.OR P1, PT, R44.reuse, R243, P1 ;  /* 0x000000f32c00720c */ /* 0x040fe40000f21670 */
[C---:B------:R-:W-:Y:S02]  /*4b80*/  ISETP.GE.AND P0, PT, R44.reuse, R240, PT ;  /* 0x000000f02c00720c */ /* 0x040fe40003f06270 */
[----:B------:R-:W-:Y:S01]  /*4b90*/  FSEL R169, R169, -INF , !P6 ;  /* 0xff800000a9a97808 */ /* 0x000fe20007000000 */
[----:B------:R-:W1:Y:S01]  /*4ba0*/  MUFU.TANH R143, R143 ;  /* 0x0000008f008f7308 */ /* 0x000e620000002400 */
[----:B------:R-:W-:-:S02]  /*4bb0*/  ISETP.LT.OR P6, PT, R44, R245, P2 ;  /* 0x000000f52c00720c */ /* 0x000fc400017c1670 */
[----:B------:R-:W-:Y:S02]  /*4bc0*/  P2R R54, PR, RZ, 0x2 ;  /* 0x00000002ff367803 */ /* 0x000fe40000000000 */
[----:B------:R-:W-:Y:S02]  /*4bd0*/  ISETP.NE.AND P2, PT, R45, RZ, PT ;  /* 0x000000ff2d00720c */ /* 0x000fe40003f45270 */
[----:B------:R-:W-:Y:S01]  /*4be0*/  ISETP.LT.OR P1, PT, R44, R241, P0 ;  /* 0x000000f12c00720c */ /* 0x000fe20000721670 */
[----:B------:R-:W1:Y:S01]  /*4bf0*/  MUFU.TANH R142, R142 ;  /* 0x0000008e008e7308 */ /* 0x000e620000002400 */
[----:B------:R-:W1:Y:S01]  /*4c00*/  LDSM.16.M88.4 R44, [R226+0x2800] ;  /* 0x00280000e22c783b */ /* 0x000e620000000200 */
[----:B------:R-:W-:Y:S02]  /*4c10*/  IADD3 R48, R3, 0x18, RZ ;  /* 0x0000001803307810 */ /* 0x000fe40007ffe0ff */
[----:B------:R-:W-:Y:S02]  /*4c20*/  FSEL R129, R171, -INF , !P2 ;  /* 0xff800000ab817808 */ /* 0x000fe40005000000 */
[----:B------:R-:W-:-:S02]  /*4c30*/  ISETP.GE.AND P0, PT, R48, R246, PT ;  /* 0x000000f63000720c */ /* 0x000fc40003f06270 */
[C---:B------:R-:W-:Y:S01]  /*4c40*/  ISETP.GE.AND P2, PT, R48.reuse, R244, PT ;  /* 0x000000f43000720c */ /* 0x040fe20003f46270 */
[----:B------:R-:W1:Y:S01]  /*4c50*/  MUFU.TANH R145, R145 ;  /* 0x0000009100917308 */ /* 0x000e620000002400 */
[----:B------:R-:W-:Y:S02]  /*4c60*/  P2R R55, PR, RZ, 0x2 ;  /* 0x00000002ff377803 */ /* 0x000fe40000000000 */
[C---:B------:R-:W-:Y:S02]  /*4c70*/  ISETP.LT.OR P0, PT, R48.reuse, R247, P0 ;  /* 0x000000f73000720c */ /* 0x040fe40000701670 */
[----:B------:R-:W-:Y:S02]  /*4c80*/  ISETP.GE.AND P1, PT, R48, R242, PT ;  /* 0x000000f23000720c */ /* 0x000fe40003f26270 */
[----:B------:R-:W-:Y:S01]  /*4c90*/  FSEL R132, R190, -INF , !P3 ;  /* 0xff800000be847808 */ /* 0x000fe20005800000 */
[----:B------:R2:W1:Y:S01]  /*4ca0*/  MUFU.TANH R192, R126 ;  /* 0x0000007e00c07308 */ /* 0x0004620000002400 */
[----:B------:R-:W-:-:S02]  /*4cb0*/  ISETP.LT.OR P3, PT, R48, R245, P2 ;  /* 0x000000f53000720c */ /* 0x000fc40001761670 */
[----:B------:R-:W-:Y:S02]  /*4cc0*/  FSEL R69, R189, -INF , !P4 ;  /* 0xff800000bd457808 */ /* 0x000fe40006000000 */
[----:B------:R-:W-:Y:S02]  /*4cd0*/  P2R R60, PR, RZ, 0x1 ;  /* 0x00000001ff3c7803 */ /* 0x000fe40000000000 */
[----:B------:R-:W-:Y:S01]  /*4ce0*/  ISETP.NE.AND P2, PT, R54, RZ, PT ;  /* 0x000000ff3600720c */ /* 0x000fe20003f45270 */
[----:B------:R-:W1:Y:S01]  /*4cf0*/  MUFU.TANH R130, R130 ;  /* 0x0000008200827308 */ /* 0x000e620000002400 */
[----:B------:R-:W-:Y:S02]  /*4d00*/  IADD3 R49, R3, 0x19, RZ ;  /* 0x0000001903317810 */ /* 0x000fe40007ffe0ff */
[----:B------:R-:W-:Y:S02]  /*4d10*/  ISETP.LT.OR P4, PT, R48, R243, P1 ;  /* 0x000000f33000720c */ /* 0x000fe40000f81670 */
[----:B------:R-:W-:-:S02]  /*4d20*/  FSEL R168, R168, -INF , !P5 ;  /* 0xff800000a8a87808 */ /* 0x000fc40006800000 */
[----:B------:R-:W-:Y:S01]  /*4d30*/  ISETP.NE.AND P5, PT, R60, RZ, PT ;  /* 0x000000ff3c00720c */ /* 0x000fe20003fa5270 */
[----:B--2---:R-:W-:Y:S01]  /*4d40*/  FMUL.FTZ R126, R131, c[0x0][0x2ec] ;  /* 0x0000bb00837e7a20 */ /* 0x004fe20000410000 */
[----:B------:R-:W-:Y:S01]  /*4d50*/  FSEL R138, R170, -INF , !P2 ;  /* 0xff800000aa8a7808 */ /* 0x000fe20005000000 */
[----:B------:R-:W2:Y:S01]  /*4d60*/  MUFU.TANH R124, R124 ;  /* 0x0000007c007c7308 */ /* 0x000ea20000002400 */
[----:B------:R-:W-:Y:S02]  /*4d70*/  P2R R54, PR, RZ, 0x10 ;  /* 0x00000010ff367803 */ /* 0x000fe40000000000 */
[----:B------:R-:W-:Y:S02]  /*4d80*/  ISETP.GE.AND P2, PT, R49, R244, PT ;  /* 0x000000f43100720c */ /* 0x000fe40003f46270 */
[----:B------:R-:W-:Y:S01]  /*4d90*/  ISETP.GE.AND P0, PT, R48, R240, PT ;  /* 0x000000f03000720c */ /* 0x000fe20003f06270 */
[----:B-1----:R-:W-:Y:S01]  /*4da0*/  HMMA.16816.F32 R96, R8, R46, R96 ;  /* 0x0000002e0860723c */ /* 0x002fe20000001860 */
[----:B------:R-:W-:Y:S01]  /*4db0*/  ISETP.NE.AND P1, PT, R55, RZ, PT ;  /* 0x000000ff3700720c */ /* 0x000fe20003f25270 */
[----:B------:R-:W1:Y:S01]  /*4dc0*/  MUFU.TANH R68, R68 ;  /* 0x0000004400447308 */ /* 0x000e620000002400 */
[----:B----4-:R-:W-:-:S02]  /*4dd0*/  FSEL R57, R53, -INF , !P5 ;  /* 0xff80000035397808 */ /* 0x010fc40006800000 */
[C---:B------:R-:W-:Y:S02]  /*4de0*/  ISETP.LT.OR P5, PT, R49.reuse, R245, P2 ;  /* 0x000000f53100720c */ /* 0x040fe400017a1670 */
[----:B------:R-:W-:Y:S02]  /*4df0*/  ISETP.LT.OR P4, PT, R48, R241, P0 ;  /* 0x000000f13000720c */ /* 0x000fe40000781670 */
[----:B------:R-:W-:Y:S01]  /*4e00*/  FSEL R134, R52, -INF , !P1 ;  /* 0xff80000034867808 */ /* 0x000fe20004800000 */
[----:B------:R-:W4:Y:S01]  /*4e10*/  MUFU.TANH R127, R127 ;  /* 0x0000007f007f7308 */ /* 0x000f220000002400 */
[----:B------:R-:W-:Y:S02]  /*4e20*/  ISETP.NE.AND P2, PT, R54, RZ, PT ;  /* 0x000000ff3600720c */ /* 0x000fe40003f45270 */
[----:B------:R-:W-:Y:S01]  /*4e30*/  ISETP.GE.AND P0, PT, R49, R246, PT ;  /* 0x000000f63100720c */ /* 0x000fe20003f06270 */
[----:B------:R-:W1:Y:S01]  /*4e40*/  LDSM.16.M88.4 R52, [R212+0x2800] ;  /* 0x00280000d434783b */ /* 0x000e620000000200 */
[----:B------:R-:W-:-:S02]  /*4e50*/  FSEL R188, R188, -INF , !P6 ;  /* 0xff800000bcbc7808 */ /* 0x000fc40007000000 */
[C---:B------:R-:W-:Y:S01]  /*4e60*/  ISETP.LT.OR P6, PT, R49.reuse, R247, P0 ;  /* 0x000000f73100720c */ /* 0x040fe200007c1670 */
[----:B------:R-:W1:Y:S01]  /*4e70*/  MUFU.TANH R125, R125 ;  /* 0x0000007d007d7308 */ /* 0x000e620000002400 */
[C---:B------:R-:W-:Y:S02]  /*4e80*/  ISETP.GE.AND P1, PT, R49.reuse, R242, PT ;  /* 0x000000f23100720c */ /* 0x040fe40003f26270 */
[C---:B------:R-:W-:Y:S02]  /*4e90*/  ISETP.GE.AND P0, PT, R49.reuse, R240, PT ;  /* 0x000000f03100720c */ /* 0x040fe40003f06270 */
[C---:B------:R-:W-:Y:S02]  /*4ea0*/  ISETP.LT.OR P1, PT, R49.reuse, R243, P1 ;  /* 0x000000f33100720c */ /* 0x040fe40000f21670 */
[----:B------:R-:W-:Y:S01]  /*4eb0*/  ISETP.LT.OR P0, PT, R49, R241, P0 ;  /* 0x000000f13100720c */ /* 0x000fe20000701670 */
[----:B------:R-:W1:Y:S01]  /*4ec0*/  MUFU.TANH R126, R126 ;  /* 0x0000007e007e7308 */ /* 0x000e620000002400 */
[----:B------:R-:W-:Y:S01]  /*4ed0*/  IADD3 R60, R3, 0x20, RZ ;  /* 0x00000020033c7810 */ /* 0x000fe20007ffe0ff */
[----:B------:R-:W-:Y:S01]  /*4ee0*/  HMMA.16816.F32 R48, R12, R44, R104 ;  /* 0x0000002c0c30723c */ /* 0x000fe20000001868 */
[----:B------:R-:W-:-:S02]  /*4ef0*/  P2R R56, PR, RZ, 0x2 ;  /* 0x00000002ff387803 */ /* 0x000fc40000000000 */
[----:B------:R-:W-:Y:S02]  /*4f00*/  P2R R61, PR, RZ, 0x1 ;  /* 0x00000001ff3d7803 */ /* 0x000fe40000000000 */
[C---:B------:R-:W-:Y:S01]  /*4f10*/  ISETP.GE.AND P1, PT, R60.reuse, R242, PT ;  /* 0x000000f23c00720c */ /* 0x040fe20003f26270 */
[----:B------:R-:W-:Y:S01]  /*4f20*/  MUFU.TANH R105, R111 ;  /* 0x0000006f00697308 */ /* 0x000fe20000002400 */
[----:B------:R-:W-:Y:S01]  /*4f30*/  ISETP.GE.AND P0, PT, R60, R240, PT ;  /* 0x000000f03c00720c */ /* 0x000fe20003f06270 */
[----:B------:R-:W-:Y:S01]  /*4f40*/  FMUL.FTZ R106, R115, c[0x0][0x2ec] ;  /* 0x0000bb00736a7a20 */ /* 0x000fe20000410000 */
[----:B------:R-:W-:Y:S02]  /*4f50*/  IADD3 R109, R3, 0x21, RZ ;  /* 0x00000021036d7810 */ /* 0x000fe40007ffe0ff */
[----:B------:R-:W-:Y:S02]  /*4f60*/  FSEL R158, R158, -INF , !P3 ;  /* 0xff8000009e9e7808 */ /* 0x000fe40005800000 */
[----:B------:R-:W-:Y:S01]  /*4f70*/  ISETP.GE.AND P3, PT, R60, R246, PT ;  /* 0x000000f63c00720c */ /* 0x000fe20003f66270 */
[----:B------:R2:W-:Y:S01]  /*4f80*/  MUFU.TANH R104, R110 ;  /* 0x0000006e00687308 */ /* 0x0005e20000002400 */
[----:B------:R-:W-:-:S02]  /*4f90*/  FSEL R139, R160, -INF , !P2 ;  /* 0xff800000a08b7808 */ /* 0x000fc40005000000 */
[----:B------:R-:W-:Y:S02]  /*4fa0*/  FSEL R157, R157, -INF , !P5 ;  /* 0xff8000009d9d7808 */ /* 0x000fe40006800000 */
[C---:B------:R-:W-:Y:S02]  /*4fb0*/  ISETP.GE.AND P2, PT, R60.reuse, R244, PT ;  /* 0x000000f43c00720c */ /* 0x040fe40003f46270 */
[C---:B------:R-:W-:Y:S01]  /*4fc0*/  ISETP.LT.OR P5, PT, R60.reuse, R243, P1 ;  /* 0x000000f33c00720c */ /* 0x040fe20000fa1670 */
[----:B------:R-:W4:Y:S01]  /*4fd0*/  MUFU.TANH R118, R118 ;  /* 0x0000007600767308 */ /* 0x000f220000002400 */
[----:B------:R-:W-:Y:S02]  /*4fe0*/  ISETP.LT.OR P1, PT, R60, R241, P0 ;  /* 0x000000f13c00720c */ /* 0x000fe40000721670 */
[----:B------:R-:W-:Y:S01]  /*4ff0*/  FSEL R133, R162, -INF , !P4 ;  /* 0xff800000a2857808 */ /* 0x000fe20006000000 */
[----:B-1----:R-:W-:Y:S01]  /*5000*/  HMMA.16816.F32 R48, R24, R52, R48 ;  /* 0x000000341830723c */ /* 0x002fe20000001830 */
[----:B------:R-:W-:-:S02]  /*5010*/  ISETP.GE.AND P0, PT, R109, R246, PT ;  /* 0x000000f66d00720c */ /* 0x000fc40003f06270 */
[----:B---3--:R-:W-:Y:S01]  /*5020*/  FSEL R156, R156, -INF , !P6 ;  /* 0xff8000009c9c7808 */ /* 0x008fe20007000000 */
[----:B--2---:R-:W-:Y:S01]  /*5030*/  FMUL.FTZ R110, R114, c[0x0][0x2ec] ;  /* 0x0000bb00726e7a20 */ /* 0x004fe20000410000 */
[----:B------:R-:W-:Y:S01]  /*5040*/  ISETP.LT.OR P4, PT, R60, R247, P3 ;  /* 0x000000f73c00720c */ /* 0x000fe20001f81670 */
[----:B------:R-:W1:Y:S01]  /*5050*/  MUFU.TANH R120, R120 ;  /* 0x0000007800787308 */ /* 0x000e620000002400 */
[----:B------:R-:W-:Y:S02]  /*5060*/  ISETP.NE.AND P3, PT, R56, RZ, PT ;  /* 0x000000ff3800720c */ /* 0x000fe40003f65270 */
[----:B------:R-:W-:Y:S02]  /*5070*/  ISETP.LT.OR P6, PT, R60, R245, P2 ;  /* 0x000000f53c00720c */ /* 0x000fe400017c1670 */
[----:B------:R-:W-:Y:S02]  /*5080*/  ISETP.NE.AND P2, PT, R61, RZ, PT ;  /* 0x000000ff3d00720c */ /* 0x000fe40003f45270 */
[----:B------:R-:W-:Y:S01]  /*5090*/  ISETP.LT.OR P0, PT, R109, R247, P0 ;  /* 0x000000f76d00720c */ /* 0x000fe20000701670 */
[----:B------:R-:W-:Y:S01]  /*50a0*/  HMMA.16816.F32 R60, R8, R44, R100 ;  /* 0x0000002c083c723c */ /* 0x000fe20000001864 */
[----:B------:R-:W-:Y:S01]  /*50b0*/  FSEL R140, R159, -INF , !P3 ;  /* 0xff8000009f8c7808 */ /* 0x000fe20005800000 */
[----:B------:R-:W2:Y:S01]  /*50c0*/  MUFU.TANH R122, R122 ;  /* 0x0000007a007a7308 */ /* 0x000ea20000002400 */
[----:B------:R-:W-:-:S02]  /*50d0*/  ISETP.GE.AND P3, PT, R109, R244, PT ;  /* 0x000000f46d00720c */ /* 0x000fc40003f66270 */
[----:B------:R-:W-:Y:S02]  /*50e0*/  FSEL R135, R161, -INF , !P2 ;  /* 0xff800000a1877808 */ /* 0x000fe40005000000 */
[----:B------:R-:W-:Y:S01]  /*50f0*/  P2R R44, PR, RZ, 0x1 ;  /* 0x00000001ff2c7803 */ /* 0x000fe20000000000 */
[----:B------:R-:W-:Y:S01]  /*5100*/  FMUL.FTZ R100, R112, c[0x0][0x2ec] ;  /* 0x0000bb0070647a20 */ /* 0x000fe20000410000 */
[C---:B------:R-:W-:Y:S01]  /*5110*/  ISETP.GE.AND P2, PT, R109.reuse, R242, PT ;  /* 0x000000f26d00720c */ /* 0x040fe20003f46270 */
[----:B------:R-:W-:Y:S01]  /*5120*/  FMUL.FTZ R48, R48, c[0x0][0x2ec] ;  /* 0x0000bb0030307a20 */ /* 0x000fe20000410000 */
[----:B------:R-:W-:Y:S01]  /*5130*/  ISETP.GE.AND P0, PT, R109, R240, PT ;  /* 0x000000f06d00720c */ /* 0x000fe20003f06270 */
[----:B------:R-:W-:Y:S01]  /*5140*/  FMUL.FTZ R49, R49, c[0x0][0x2ec] ;  /* 0x0000bb0031317a20 */ /* 0x000fe20000410000 */
[----:B------:R-:W-:Y:S01]  /*5150*/  FSEL R152, R152, -INF , !P4 ;  /* 0xff80000098987808 */ /* 0x000fe20006000000 */
[----:B------:R3:W-:Y:S01]  /*5160*/  MUFU.TANH R107, R48 ;  /* 0x00000030006b7308 */ /* 0x0007e20000002400 */
[C---:B------:R-:W-:Y:S01]  /*5170*/  ISETP.LT.OR P4, PT, R109.reuse, R245, P3 ;  /* 0x000000f56d00720c */ /* 0x040fe20001f81670 */
[----:B------:R-:W-:Y:S01]  /*5180*/  FMUL.FTZ R50, R50, c[0x0][0x2ec] ;  /* 0x0000bb0032327a20 */ /* 0x000fe20000410000 */
[----:B------:R-:W-:Y:S01]  /*5190*/  ISETP.LT.OR P3, PT, R109, R243, P2 ;  /* 0x000000f36d00720c */ /* 0x000fe20001761670 */
[----:B------:R-:W-:Y:S01]  /*51a0*/  FMUL.FTZ R51, R51, c[0x0][0x2ec] ;  /* 0x0000bb0033337a20 */ /* 0x000fe20000410000 */
[----:B------:R-:W-:Y:S01]  /*51b0*/  ISETP.LT.OR P2, PT, R109, R241, P0 ;  /* 0x000000f16d00720c */ /* 0x000fe20000741670 */
[----:B------:R-:W-:Y:S01]  /*51c0*/  FMUL.FTZ R103, R113, c[0x0][0x2ec] ;  /* 0x0000bb0071677a20 */ /* 0x000fe20000410000 */
[----:B------:R-:W-:Y:S01]  /*51d0*/  ISETP.NE.AND P0, PT, R44, RZ, PT ;  /* 0x000000ff2c00720c */ /* 0x000fe20003f05270 */
[----:B------:R-:W-:Y:S01]  /*51e0*/  MUFU.TANH R109, R49 ;  /* 0x00000031006d7308 */ /* 0x000fe20000002400 */
[----:B------:R-:W-:Y:S01]  /*51f0*/  IADD3 R102, R3, 0x28, RZ ;  /* 0x0000002803667810 */ /* 0x000fe20007ffe0ff */
[----:B------:R-:W-:Y:S01]  /*5200*/  HMMA.16816.F32 R60, R20, R52, R60 ;  /* 0x00000034143c723c */ /* 0x000fe2000000183c */
[----:B------:R-:W-:-:S02]  /*5210*/  P2R R45, PR, RZ, 0x8 ;  /* 0x00000008ff2d7803 */ /* 0x000fc40000000000 */
[C---:B------:R-:W-:Y:S02]  /*5220*/  ISETP.GE.AND P3, PT, R102.reuse, R246, PT ;  /* 0x000000f66600720c */ /* 0x040fe40003f66270 */
[----:B------:R-:W-:Y:S01]  /*5230*/  FSEL R56, R153, -INF , !P0 ;  /* 0xff80000099387808 */ /* 0x000fe20004000000 */
[----:B------:R-:W1:Y:S01]  /*5240*/  MUFU.TANH R121, R121 ;  /* 0x0000007900797308 */ /* 0x000e620000002400 */
[C---:B------:R-:W-:Y:S02]  /*5250*/  ISETP.GE.AND P0, PT, R102.reuse, R240, PT ;  /* 0x000000f06600720c */ /* 0x040fe40003f06270 */
[----:B------:R-:W-:Y:S02]  /*5260*/  IADD3 R44, R3, 0x29, RZ ;  /* 0x00000029032c7810 */ /* 0x000fe40007ffe0ff */
[----:B------:R-:W-:Y:S02]  /*5270*/  FSEL R199, R65, -INF , !P4 ;  /* 0xff80000041c77808 */ /* 0x000fe40006000000 */
[C---:B------:R-:W-:Y:S01]  /*5280*/  ISETP.LT.OR P4, PT, R102.reuse, R247, P3 ;  /* 0x000000f76600720c */ /* 0x040fe20001f81670 */
[----:B------:R-:W1:Y:S01]  /*5290*/  MUFU.TANH R116, R116 ;  /* 0x0000007400747308 */ /* 0x000e620000002400 */
[----:B------:R-:W-:-:S02]  /*52a0*/  ISETP.LT.OR P3, PT, R102, R241, P0 ;  /* 0x000000f16600720c */ /* 0x000fc40000761670 */
[----:B------:R-:W-:Y:S02]  /*52b0*/  ISETP.GE.AND P0, PT, R44, R246, PT ;  /* 0x000000f62c00720c */ /* 0x000fe40003f06270 */
[----:B------:R-:W-:Y:S02]  /*52c0*/  P2R R101, PR, RZ, 0x4 ;  /* 0x00000004ff657803 */ /* 0x000fe40000000000 */
[----:B------:R-:W-:Y:S01]  /*52d0*/  ISETP.GE.AND P2, PT, R102, R244, PT ;  /* 0x000000f46600720c */ /* 0x000fe20003f46270 */
[----:B------:R-:W1:Y:S01]  /*52e0*/  MUFU.TANH R117, R117 ;  /* 0x0000007500757308 */ /* 0x000e620000002400 */
[----:B------:R-:W-:Y:S01]  /*52f0*/  ISETP.LT.OR P0, PT, R44, R247, P0 ;  /* 0x000000f72c00720c */ /* 0x000fe20000701670 */
[----:B------:R-:W-:Y:S01]  /*5300*/  FMUL.FTZ R61, R61, c[0x0][0x2ec] ;  /* 0x0000bb003d3d7a20 */ /* 0x000fe20000410000 */
[----:B------:R-:W-:Y:S01]  /*5310*/  FSEL R198, R64, -INF , !P6 ;  /* 0xff80000040c67808 */ /* 0x000fe20007000000 */
[----:B------:R-:W-:Y:S01]  /*5320*/  FMUL.FTZ R62, R62, c[0x0][0x2ec] ;  /* 0x0000bb003e3e7a20 */ /* 0x000fe20000410000 */
[----:B------:R-:W-:Y:S01]  /*5330*/  ISETP.LT.OR P6, PT, R102, R245, P2 ;  /* 0x000000f56600720c */ /* 0x000fe200017c1670 */
[----:B------:R-:W-:Y:S01]  /*5340*/  FMUL.FTZ R63, R63, c[0x0][0x2ec] ;  /* 0x0000bb003f3f7a20 */ /* 0x000fe20000410000 */
[----:B------:R-:W-:Y:S01]  /*5350*/  ISETP.NE.AND P2, PT, R45, RZ, PT ;  /* 0x000000ff2d00720c */ /* 0x000fe20003f45270 */
[----:B------:R1:W-:Y:S01]  /*5360*/  MUFU.TANH R111, R61 ;  /* 0x0000003d006f7308 */ /* 0x0003e20000002400 */
[----:B------:R-:W-:Y:S01]  /*5370*/  P2R R45, PR, RZ, 0x1 ;  /* 0x00000001ff2d7803 */ /* 0x000fe20000000000 */
[----:B------:R-:W-:Y:S01]  /*5380*/  FMUL.FTZ R60, R60, c[0x0][0x2ec] ;  /* 0x0000bb003c3c7a20 */ /* 0x000fe20000410000 */
[----:B------:R-:W-:-:S02]  /*5390*/  ISETP.GE.AND P0, PT, R44, R240, PT ;  /* 0x000000f02c00720c */ /* 0x000fc40003f06270 */
[----:B------:R-:W-:Y:S02]  /*53a0*/  FSEL R163, R163, -INF , !P1 ;  /* 0xff800000a3a37808 */ /* 0x000fe40004800000 */
[----:B------:R-:W-:Y:S01]  /*53b0*/  ISETP.GE.AND P1, PT, R102, R242, PT ;  /* 0x000000f26600720c */ /* 0x000fe20003f26270 */
[----:B------:R1:W-:Y:S01]  /*53c0*/  MUFU.TANH R131, R62 ;  /* 0x0000003e00837308 */ /* 0x0003e20000002400 */
[----:B------:R-:W-:Y:S02]  /*53d0*/  FSEL R222, R66, -INF , !P2 ;  /* 0xff80000042de7808 */ /* 0x000fe40005000000 */
[----:B------:R-:W-:Y:S02]  /*53e0*/  FSEL R187, R67, -INF , !P4 ;  /* 0xff80000043bb7808 */ /* 0x000fe40006000000 */
[----:B------:R-:W-:Y:S01]  /*53f0*/  ISETP.LT.OR P0, PT, R44, R241, P0 ;  /* 0x000000f12c00720c */ /* 0x000fe20000701670 */
[----:B------:R-:W-:Y:S01]  /*5400*/  HMMA.16816.F32 R64, R12, R46, R92 ;  /* 0x0000002e0c40723c */ /* 0x000fe2000000185c */
[----:B------:R-:W-:Y:S01]  /*5410*/  FSEL R221, R154, -INF , !P5 ;  /* 0xff8000009add7808 */ /* 0x000fe20006800000 */
[----:B------:R-:W-:Y:S01]  /*5420*/  MUFU.TANH R114, R63 ;  /* 0x0000003f00727308 */ /* 0x000fe20000002400 */
[----:B------:R-:W-:-:S02]  /*5430*/  ISETP.LT.OR P5, PT, R102, R243, P1 ;  /* 0x000000f36600720c */ /* 0x000fc40000fa1670 */
[----:B------:R-:W-:Y:S02]  /*5440*/  ISETP.NE.AND P1, PT, R101, RZ, PT ;  /* 0x000000ff6500720c */ /* 0x000fe40003f25270 */
[----:B------:R-:W-:Y:S02]  /*5450*/  IADD3 R46, R3, 0x30, RZ ;  /* 0x00000030032e7810 */ /* 0x000fe40007ffe0ff */
[----:B------:R-:W-:Y:S01]  /*5460*/  P2R R47, PR, RZ, 0x1 ;  /* 0x00000001ff2f7803 */ /* 0x000fe20000000000 */
[----:B------:R-:W-:Y:S01]  /*5470*/  MUFU.TANH R112, R60 ;  /* 0x0000003c00707308 */ /* 0x000fe20000002400 */
[----:B------:R-:W-:Y:S02]  /*5480*/  ISETP.GE.AND P0, PT, R46, R246, PT ;  /* 0x000000f62e00720c */ /* 0x000fe40003f06270 */
[----:B------:R-:W-:Y:S02]  /*5490*/  ISETP.GE.AND P2, PT, R44, R244, PT ;  /* 0x000000f42c00720c */ /* 0x000fe40003f46270 */
[----:B------:R-:W-:-:S02]  /*54a0*/  FSEL R155, R155, -INF , !P1 ;  /* 0xff8000009b9b7808 */ /* 0x000fc40004800000 */
[----:B------:R-:W-:Y:S01]  /*54b0*/  ISETP.GE.AND P1, PT, R44, R242, PT ;  /* 0x000000f22c00720c */ /* 0x000fe20003f26270 */
[----:B------:R-:W1:Y:S01]  /*54c0*/  MUFU.TANH R110, R110 ;  /* 0x0000006e006e7308 */ /* 0x000e620000002400 */
[----:B------:R-:W-:Y:S02]  /*54d0*/  ISETP.LT.OR P0, PT, R46, R247, P0 ;  /* 0x000000f72e00720c */ /* 0x000fe40000701670 */
[C---:B------:R-:W-:Y:S02]  /*54e0*/  ISETP.LT.OR P4, PT, R44.reuse, R245, P2 ;  /* 0x000000f52c00720c */ /* 0x040fe40001781670 */
[----:B------:R-:W-:Y:S01]  /*54f0*/  ISETP.LT.OR P2, PT, R44, R243, P1 ;  /* 0x000000f32c00720c */ /* 0x000fe20000f41670 */
[----:B------:R-:W-:Y:S01]  /*5500*/  HMMA.16816.F32 R64, R24, R54, R64 ;  /* 0x000000361840723c */ /* 0x000fe20000001840 */
[----:B---3--:R-:W-:Y:S01]  /*5510*/  P2R R48, PR, RZ, 0x1 ;  /* 0x00000001ff307803 */ /* 0x008fe20000000000 */
[----:B------:R-:W3:Y:S01]  /*5520*/  MUFU.TANH R100, R100 ;  /* 0x0000006400647308 */ /* 0x000ee20000002400 */
[----:B------:R-:W-:-:S02]  /*5530*/  ISETP.NE.AND P1, PT, R45, RZ, PT ;  /* 0x000000ff2d00720c */ /* 0x000fc40003f25270 */
[----:B------:R-:W-:Y:S02]  /*5540*/  ISETP.GE.AND P0, PT, R46, R240, PT ;  /* 0x000000f02e00720c */ /* 0x000fe40003f06270 */
[----:B-----5:R-:W-:Y:S01]  /*5550*/  FSEL R146, R146, -INF , !P3 ;  /* 0xff80000092927808 */ /* 0x020fe20005800000 */
[----:B------:R-:W-:Y:S01]  /*5560*/  HMMA.16816.F32 R52, R20, R54, R96 ;  /* 0x000000361434723c */ /* 0x000fe20000001860 */
[----:B------:R-:W-:Y:S01]  /*5570*/  FSEL R200, R75, -INF , !P6 ;  /* 0xff8000004bc87808 */ /* 0x000fe20007000000 */
[----:B------:R-:W5:Y:S01]  /*5580*/  MUFU.TANH R108, R108 ;  /* 0x0000006c006c7308 */ /* 0x000f620000002400 */
[----:B------:R-:W-:Y:S02]  /*5590*/  FSEL R185, R72, -INF , !P1 ;  /* 0xff80000048b97808 */ /* 0x000fe40004800000 */
[----:B------:R-:W-:Y:S02]  /*55a0*/  ISETP.LT.OR P3, PT, R46, R241, P0 ;  /* 0x000000f12e00720c */ /* 0x000fe40000761670 */
[----:B------:R-:W-:-:S02]  /*55b0*/  ISETP.NE.AND P0, PT, R48, RZ, PT ;  /* 0x000000ff3000720c */ /* 0x000fc40003f05270 */
[----:B------:R-:W-:Y:S01]  /*55c0*/  IADD3 R44, R3, 0x31, RZ ;  /* 0x00000031032c7810 */ /* 0x000fe20007ffe0ff */
[----:B------:R-:W-:Y:S01]  /*55d0*/  MUFU.TANH R75, R50 ;  /* 0x00000032004b7308 */ /* 0x000fe20000002400 */
[----:B------:R-:W-:Y:S02]  /*55e0*/  FSEL R147, R147, -INF , !P0 ;  /* 0xff80000093937808 */ /* 0x000fe40004000000 */
[----:B------:R-:W-:Y:S02]  /*55f0*/  ISETP.GE.AND P0, PT, R44, R240, PT ;  /* 0x000000f02c00720c */ /* 0x000fe40003f06270 */
[----:B------:R-:W-:Y:S01]  /*5600*/  P2R R45, PR, RZ, 0x4 ;  /* 0x00000004ff2d7803 */ /* 0x000fe20000000000 */
[----:B------:R-:W-:Y:S01]  /*5610*/  FMUL.FTZ R64, R64, c[0x0][0x2ec] ;  /* 0x0000bb0040407a20 */ /* 0x000fe20000410000 */
[----:B------:R-:W-:Y:S01]  /*5620*/  ISETP.LT.OR P0, PT, R44, R241, P0 ;  /* 0x000000f12c00720c */ /* 0x000fe20000701670 */
[----:B------:R2:W-:Y:S01]  /*5630*/  MUFU.TANH R72, R51 ;  /* 0x0000003300487308 */ /* 0x0005e20000002400 */
[----:B------:R-:W-:Y:S01]  /*5640*/  ISETP.GE.AND P2, PT, R46, R244, PT ;  /* 0x000000f42e00720c */ /* 0x000fe20003f46270 */
[----:B------:R-:W-:Y:S01]  /*5650*/  FMUL.FTZ R65, R65, c[0x0][0x2ec] ;  /* 0x0000bb0041417a20 */ /* 0x000fe20000410000 */
[----:B-1----:R-:W-:Y:S01]  /*5660*/  IADD3 R61, R3, 0x38, RZ ;  /* 0x00000038033d7810 */ /* 0x002fe20007ffe0ff */
[----:B------:R-:W-:Y:S01]  /*5670*/  FMUL.FTZ R66, R66, c[0x0][0x2ec] ;  /* 0x0000bb0042427a20 */ /* 0x000fe20000410000 */
[----:B------:R-:W-:Y:S01]  /*5680*/  ISETP.GE.AND P1, PT, R46, R242, PT ;  /* 0x000000f22e00720c */ /* 0x000fe20003f26270 */
[----:B------:R-:W-:Y:S01]  /*5690*/  FMUL.FTZ R52, R52, c[0x0][0x2ec] ;  /* 0x0000bb0034347a20 */ /* 0x000fe20000410000 */
[----:B------:R-:W-:Y:S01]  /*56a0*/  P2R R62, PR, RZ, 0x1 ;  /* 0x00000001ff3e7803 */ /* 0x000fe20000000000 */
[----:B------:R-:W-:Y:S01]  /*56b0*/  MUFU.TANH R115, R64 ;  /* 0x0000004000737308 */ /* 0x000fe20000002400 */
[----:B------:R-:W-:Y:S01]  /*56c0*/  FSEL R224, R143, -INF , !P5 ;  /* 0xff8000008fe07808 */ /* 0x000fe20006800000 */
[----:B------:R-:W-:Y:S01]  /*56d0*/  FMUL.FTZ R54, R54, c[0x0][0x2ec] ;  /* 0x0000bb0036367a20 */ /* 0x000fe20000410000 */
[----:B------:R-:W-:Y:S01]  /*56e0*/  FSEL R201, R141, -INF , !P4 ;  /* 0xff8000008dc97808 */ /* 0x000fe20006000000 */
[----:B------:R-:W-:Y:S01]  /*56f0*/  FMUL.FTZ R55, R55, c[0x0][0x2ec] ;  /* 0x0000bb0037377a20 */ /* 0x000fe20000410000 */
[----:B------:R-:W-:-:S02]  /*5700*/  ISETP.LT.OR P6, PT, R46, R245, P2 ;  /* 0x000000f52e00720c */ /* 0x000fc400017c1670 */
[-C--:B------:R-:W-:Y:S01]  /*5710*/  ISETP.GE.AND P0, PT, R61, R246.reuse, PT ;  /* 0x000000f63d00720c */ /* 0x080fe20003f06270 */
[----:B--2---:R-:W1:Y:S01]  /*5720*/  LDSM.16.M88.4 R48, [R226+0x3000] ;  /* 0x00300000e230783b */ /* 0x004e620000000200 */
[----:B------:R-:W-:Y:S01]  /*5730*/  ISETP.GE.AND P5, PT, R44, R246, PT ;  /* 0x000000f62c00720c */ /* 0x000fe20003fa6270 */
[----:B------:R-:W-:Y:S01]  /*5740*/  MUFU.TANH R113, R65 ;  /* 0x0000004100717308 */ /* 0x000fe20000002400 */
[----:B------:R-:W-:Y:S02]  /*5750*/  ISETP.NE.AND P2, PT, R45, RZ, PT ;  /* 0x000000ff2d00720c */ /* 0x000fe40003f45270 */
[----:B------:R-:W-:Y:S02]  /*5760*/  ISETP.LT.OR P4, PT, R46, R243, P1 ;  /* 0x000000f32e00720c */ /* 0x000fe40000f81670 */
[----:B------:R-:W-:Y:S02]  /*5770*/  ISETP.NE.AND P1, PT, R47, RZ, PT ;  /* 0x000000ff2f00720c */ /* 0x000fe40003f25270 */
[-C--:B------:R-:W-:Y:S01]  /*5780*/  ISETP.LT.OR P0, PT, R61, R247.reuse, P0 ;  /* 0x000000f73d00720c */ /* 0x080fe20000701670 */
[----:B------:R2:W-:Y:S01]  /*5790*/  MUFU.TANH R141, R66 ;  /* 0x00000042008d7308 */ /* 0x0005e20000002400 */
[----:B------:R-:W-:-:S02]  /*57a0*/  ISETP.LT.OR P5, PT, R44, R247, P5 ;  /* 0x000000f72c00720c */ /* 0x000fc40002fa1670 */
[----:B------:R-:W-:Y:S02]  /*57b0*/  FSEL R178, R142, -INF , !P2 ;  /* 0xff8000008eb27808 */ /* 0x000fe40005000000 */
[C---:B------:R-:W-:Y:S02]  /*57c0*/  ISETP.GE.AND P2, PT, R44.reuse, R244, PT ;  /* 0x000000f42c00720c */ /* 0x040fe40003f46270 */
[----:B------:R-:W-:Y:S01]  /*57d0*/  FSEL R145, R145, -INF , !P1 ;  /* 0xff80000091917808 */ /* 0x000fe20004800000 */
[----:B------:R-:W1:Y:S01]  /*57e0*/  MUFU.TANH R103, R103 ;  /* 0x0000006700677308 */ /* 0x000e620000002400 */
[----:B------:R-:W-:Y:S02]  /*57f0*/  ISETP.GE.AND P1, PT, R44, R242, PT ;  /* 0x000000f22c00720c */ /* 0x000fe40003f26270 */
[----:B------:R-:W-:Y:S02]  /*5800*/  P2R R63, PR, RZ, 0x1 ;  /* 0x00000001ff3f7803 */ /* 0x000fe40000000000 */
[----:B------:R-:W-:-:S02]  /*5810*/  P2R R45, PR, RZ, 0x20 ;  /* 0x00000020ff2d7803 */ /* 0x000fc40000000000 */
[----:B------:R-:W-:Y:S01]  /*5820*/  ISETP.GE.AND P0, PT, R61, R240, PT ;  /* 0x000000f03d00720c */ /* 0x000fe20003f06270 */
[----:B------:R-:W2:Y:S01]  /*5830*/  MUFU.TANH R106, R106 ;  /* 0x0000006a006a7308 */ /* 0x000ea20000002400 */
[C---:B------:R-:W-:Y:S02]  /*5840*/  ISETP.LT.OR P5, PT, R44.reuse, R245, P2 ;  /* 0x000000f52c00720c */ /* 0x040fe400017a1670 */
[----:B------:R-:W-:Y:S02]  /*5850*/  ISETP.LT.OR P2, PT, R44, R243, P1 ;  /* 0x000000f32c00720c */ /* 0x000fe40000f41670 */
[----:B------:R-:W-:Y:S02]  /*5860*/  FSEL R95, R191, -INF , !P3 ;  /* 0xff800000bf5f7808 */ /* 0x000fe40005800000 */
[----:B------:R-:W-:Y:S02]  /*5870*/  ISETP.LT.OR P3, PT, R61, R241, P0 ;  /* 0x000000f13d00720c */ /* 0x000fe40000761670 */
[----:B------:R-:W-:-:S02]  /*5880*/  ISETP.NE.AND P1, PT, R45, RZ, PT ;  /* 0x000000ff2d00720c */ /* 0x000fc40003f25270 */
[----:B------:R-:W-:Y:S01]  /*5890*/  ISETP.NE.AND P0, PT, R63, RZ, PT ;  /* 0x000000ff3f00720c */ /* 0x000fe20003f05270 */
[----:B------:R-:W3:Y:S01]  /*58a0*/  LDSM.16.M88.4 R44, [R212+0x3000] ;  /* 0x00300000d42c783b */ /* 0x000ee20000000200 */
[----:B------:R-:W-:Y:S01]  /*58b0*/  P2R R60, PR, RZ, 0x4 ;  /* 0x00000004ff3c7803 */ /* 0x000fe20000000000 */
[----:B-1----:R-:W-:Y:S01]  /*58c0*/  HMMA.16816.F32 R148, R12, R50, R148 ;  /* 0x000000320c94723c */ /* 0x002fe20000001894 */
[----:B------:R-:W-:Y:S02]  /*58d0*/  IADD3 R93, R3, 0x39, RZ ;  /* 0x00000039035d7810 */ /* 0x000fe40007ffe0ff */
[----:B------:R-:W-:Y:S02]  /*58e0*/  ISETP.GE.AND P2, PT, R61, R244, PT ;  /* 0x000000f43d00720c */ /* 0x000fe40003f46270 */
[----:B------:R-:W-:Y:S02]  /*58f0*/  FSEL R144, R144, -INF , !P1 ;  /* 0xff80000090907808 */ /* 0x000fe40004800000 */
[----:B------:R-:W-:-:S02]  /*5900*/  FSEL R166, R166, -INF , !P0 ;  /* 0xff800000a6a67808 */ /* 0x000fc40004000000 */
[----:B------:R-:W-:Y:S02]  /*5910*/  ISETP.GE.AND P1, PT, R61, R242, PT ;  /* 0x000000f23d00720c */ /* 0x000fe40003f26270 */
[----:B------:R-:W-:Y:S02]  /*5920*/  FSEL R165, R165, -INF , !P5 ;  /* 0xff800000a5a57808 */ /* 0x000fe40006800000 */
[----:B------:R-:W-:Y:S02]  /*5930*/  ISETP.GE.AND P0, PT, R93, R240, PT ;  /* 0x000000f05d00720c */ /* 0x000fe40003f06270 */
[----:B------:R-:W-:Y:S02]  /*5940*/  ISETP.LT.OR P5, PT, R61, R245, P2 ;  /* 0x000000f53d00720c */ /* 0x000fe400017a1670 */
[----:B------:R-:W-:Y:S02]  /*5950*/  ISETP.NE.AND P2, PT, R60, RZ, PT ;  /* 0x000000ff3c00720c */ /* 0x000fe40003f45270 */
[----:B------:R-:W-:-:S02]  /*5960*/  FSEL R196, R193, -INF , !P4 ;  /* 0xff800000c1c47808 */ /* 0x000fc40006000000 */
[----:B------:R-:W-:Y:S02]  /*5970*/  ISETP.LT.OR P4, PT, R61, R243, P1 ;  /* 0x000000f33d00720c */ /* 0x000fe40000f81670 */
[----:B------:R-:W-:Y:S02]  /*5980*/  ISETP.LT.OR P0, PT, R93, R241, P0 ;  /* 0x000000f15d00720c */ /* 0x000fe40000701670 */
[----:B------:R-:W-:Y:S02]  /*5990*/  ISETP.NE.AND P1, PT, R62, RZ, PT ;  /* 0x000000ff3e00720c */ /* 0x000fe40003f25270 */
[----:B------:R-:W-:Y:S01]  /*59a0*/  IADD3 R92, R3, 0x40, RZ ;  /* 0x00000040035c7810 */ /* 0x000fe20007ffe0ff */
[----:B------:R-:W-:Y:S01]  /*59b0*/  HMMA.16816.F32 R60, R12, R48, R40 ;  /* 0x000000300c3c723c */ /* 0x000fe20000001828 */
[----:B------:R-:W-:Y:S02]  /*59c0*/  FSEL R197, R167, -INF , !P2 ;  /* 0xff800000a7c57808 */ /* 0x000fe40005000000 */
[----:B------:R-:W-:-:S02]  /*59d0*/  ISETP.GE.AND P2, PT, R93, R244, PT ;  /* 0x000000f45d00720c */ /* 0x000fc40003f46270 */
[----:B------:R-:W-:Y:S02]  /*59e0*/  P2R R97, PR, RZ, 0x1 ;  /* 0x00000001ff617803 */ /* 0x000fe40000000000 */
[----:B------:R-:W-:Y:S01]  /*59f0*/  FMUL.FTZ R40, R67, c[0x0][0x2ec] ;  /* 0x0000bb0043287a20 */ /* 0x000fe20000410000 */
[----:B------:R-:W-:Y:S01]  /*5a00*/  FSEL R184, R184, -INF , !P6 ;  /* 0xff800000b8b87808 */ /* 0x000fe20007000000 */
[----:B--2---:R-:W-:Y:S01]  /*5a10*/  HMMA.16816.F32 R64, R8, R48, R88 ;  /* 0x000000300840723c */ /* 0x004fe20000001858 */
[----:B------:R-:W-:Y:S01]  /*5a20*/  FSEL R96, R164, -INF , !P1 ;  /* 0xff800000a4607808 */ /* 0x000fe20004800000 */
[----:B------:R1:W-:Y:S01]  /*5a30*/  MUFU.TANH R48, R40 ;  /* 0x0000002800307308 */ /* 0x0003e20000002400 */
[-C--:B------:R-:W-:Y:S02]  /*5a40*/  ISETP.GE.AND P0, PT, R92, R246.reuse, PT ;  /* 0x000000f65c00720c */ /* 0x080fe40003f06270 */
[C---:B------:R-:W-:Y:S02]  /*5a50*/  ISETP.GE.AND P6, PT, R93.reuse, R246, PT ;  /* 0x000000f65d00720c */ /* 0x040fe40003fc6270 */
[----:B------:R-:W-:Y:S01]  /*5a60*/  ISETP.GE.AND P1, PT, R93, R242, PT ;  /* 0x000000f25d00720c */ /* 0x000fe20003f26270 */
[----:B------:R-:W-:Y:S01]  /*5a70*/  FMUL.FTZ R49, R53, c[0x0][0x2ec] ;  /* 0x0000bb0035317a20 */ /* 0x000fe20000410000 */
[----:B------:R-:W-:Y:S01]  /*5a80*/  ISETP.LT.OR P2, PT, R93, R245, P2 ;  /* 0x000000f55d00720c */ /* 0x000fe20001741670 */
[----:B---3--:R-:W-:Y:S01]  /*5a90*/  HMMA.16816.F32 R148, R24, R46, R148 ;  /* 0x0000002e1894723c */ /* 0x008fe20000001894 */
[----:B------:R-:W-:-:S02]  /*5aa0*/  FSEL R194, R192, -INF , !P5 ;  /* 0xff800000c0c27808 */ /* 0x000fc40006800000 */
[CC--:B------:R-:W-:Y:S01]  /*5ab0*/  ISETP.LT.OR P5, PT, R92.reuse, R247.reuse, P0 ;  /* 0x000000f75c00720c */ /* 0x0c0fe200007a1670 */
[----:B------:R-:W-:Y:S01]  /*5ac0*/  MUFU.TANH R49, R49 ;  /* 0x0000003100317308 */ /* 0x000fe20000002400 */
[C---:B------:R-:W-:Y:S02]  /*5ad0*/  ISETP.LT.OR P6, PT, R93.reuse, R247, P6 ;  /* 0x000000f75d00720c */ /* 0x040fe400037c1670 */
[----:B------:R-:W-:Y:S01]  /*5ae0*/  ISETP.LT.OR P1, PT, R93, R243, P1 ;  /* 0x000000f35d00720c */ /* 0x000fe20000f21670 */
[----:B-1----:R-:W1:Y:S01]  /*5af0*/  LDSM.16.M88.4 R40, [R226+0x3800] ;  /* 0x00380000e228783b */ /* 0x002e620000000200 */
[----:B------:R-:W-:Y:S01]  /*5b00*/  ISETP.GE.AND P0, PT, R92, R240, PT ;  /* 0x000000f05c00720c */ /* 0x000fe20003f06270 */
[----:B------:R-:W-:Y:S01]  /*5b10*/  HMMA.16816.F32 R60, R24, R44, R60 ;  /* 0x0000002c183c723c */ /* 0x000fe2000000183c */
[----:B------:R-:W-:Y:S02]  /*5b20*/  P2R R93, PR, RZ, 0x4 ;  /* 0x00000004ff5d7803 */ /* 0x000fe40000000000 */
[----:B------:R-:W-:-:S02]  /*5b30*/  FSEL R159, R130, -INF , !P3 ;  /* 0xff800000829f7808 */ /* 0x000fc40005800000 */
[C---:B------:R-:W-:Y:S02]  /*5b40*/  ISETP.LT.OR P3, PT, R92.reuse, R241, P0 ;  /* 0x000000f15c00720c */ /* 0x040fe40000761670 */
[----:B------:R-:W-:Y:S01]  /*5b50*/  ISETP.NE.AND P0, PT, R93, RZ, PT ;  /* 0x000000ff5d00720c */ /* 0x000fe20003f05270 */
[----:B------:R-:W-:Y:S01]  /*5b60*/  HMMA.16816.F32 R64, R20, R44, R64 ;  /* 0x0000002c1440723c */ /* 0x000fe20000001840 */
[----:B------:R-:W-:Y:S02]  /*5b70*/  IADD3 R88, R3, 0x41, RZ ;  /* 0x0000004103587810 */ /* 0x000fe40007ffe0ff */
[----:B------:R-:W-:Y:S02]  /*5b80*/  P2R R94, PR, RZ, 0x2 ;  /* 0x00000002ff5e7803 */ /* 0x000fe40000000000 */
[----:B------:R-:W-:Y:S01]  /*5b90*/  ISETP.GE.AND P2, PT, R92, R244, PT ;  /* 0x000000f45c00720c */ /* 0x000fe20003f46270 */
[----:B------:R-:W-:Y:S01]  /*5ba0*/  FMUL.FTZ R148, R148, c[0x0][0x2ec] ;  /* 0x0000bb0094947a20 */ /* 0x000fe20000410000 */
[----:B------:R-:W-:Y:S01]  /*5bb0*/  ISETP.GE.AND P1, PT, R92, R242, PT ;  /* 0x000000f25c00720c */ /* 0x000fe20003f26270 */
[----:B------:R-:W-:Y:S01]  /*5bc0*/  FMUL.FTZ R150, R150, c[0x0][0x2ec] ;  /* 0x0000bb0096967a20 */ /* 0x000fe20000410000 */
[----:B------:R-:W-:Y:S01]  /*5bd0*/  FSEL R195, R124, -INF , !P0 ;  /* 0xff8000007cc37808 */ /* 0x000fe20004000000 */
[----:B------:R-:W-:Y:S01]  /*5be0*/  FMUL.FTZ R151, R151, c[0x0][0x2ec] ;  /* 0x0000bb0097977a20 */ /* 0x000fe20000410000 */
[----:B------:R-:W-:Y:S01]  /*5bf0*/  FSEL R190, R68, -INF , !P6 ;  /* 0xff80000044be7808 */ /* 0x000fe20007000000 */
[----:B------:R2:W-:Y:S01]  /*5c00*/  MUFU.TANH R124, R54 ;  /* 0x00000036007c7308 */ /* 0x0005e20000002400 */
[----:B------:R-:W-:-:S02]  /*5c10*/  ISETP.GE.AND P0, PT, R88, R246, PT ;  /* 0x000000f65800720c */ /* 0x000fc40003f06270 */
[----:B----4-:R-:W-:Y:S01]  /*5c20*/  FSEL R142, R127, -INF , !P4 ;  /* 0xff8000007f8e7808 */ /* 0x010fe20006000000 */
[----:B------:R-:W-:Y:S01]  /*5c30*/  FMUL.FTZ R60, R60, c[0x0][0x2ec] ;  /* 0x0000bb003c3c7a20 */ /* 0x000fe20000410000 */
[----:B------:R-:W-:Y:S01]  /*5c40*/  ISETP.LT.OR P6, PT, R92, R245, P2 ;  /* 0x000000f55c00720c */ /* 0x000fe200017c1670 */
[----:B------:R-:W-:Y:S01]  /*5c50*/  FMUL.FTZ R61, R61, c[0x0][0x2ec] ;  /* 0x0000bb003d3d7a20 */ /* 0x000fe20000410000 */
[----:B------:R-:W-:Y:S01]  /*5c60*/  ISETP.NE.AND P2, PT, R94, RZ, PT ;  /* 0x000000ff5e00720c */ /* 0x000fe20003f45270 */
[----:B------:R3:W4:Y:S01]  /*5c70*/  MUFU.TANH R127, R52 ;  /* 0x00000034007f7308 */ /* 0x0007220000002400 */
[----:B------:R-:W-:Y:S01]  /*5c80*/  ISETP.LT.OR P4, PT, R92, R243, P1 ;  /* 0x000000f35c00720c */ /* 0x000fe20000f81670 */
[----:B------:R-:W-:Y:S01]  /*5c90*/  FMUL.FTZ R63, R63, c[0x0][0x2ec] ;  /* 0x0000bb003f3f7a20 */ /* 0x000fe20000410000 */
[----:B------:R-:W-:Y:S01]  /*5ca0*/  ISETP.NE.AND P1, PT, R97, RZ, PT ;  /* 0x000000ff6100720c */ /* 0x000fe20003f25270 */
[----:B------:R-:W-:Y:S01]  /*5cb0*/  FMUL.FTZ R202, R65, c[0x0][0x2ec] ;  /* 0x0000bb0041ca7a20 */ /* 0x000fe20000410000 */
[----:B------:R-:W-:Y:S01]  /*5cc0*/  ISETP.LT.OR P0, PT, R88, R247, P0 ;  /* 0x000000f75800720c */ /* 0x000fe20000701670 */
[----:B------:R-:W-:Y:S01]  /*5cd0*/  FMUL.FTZ R44, R62, c[0x0][0x2ec] ;  /* 0x0000bb003e2c7a20 */ /* 0x000fe20000410000 */
[----:B------:R-:W-:Y:S01]  /*5ce0*/  FSEL R143, R125, -INF , !P2 ;  /* 0xff8000007d8f7808 */ /* 0x000fe20005000000 */
[----:B------:R2:W-:Y:S01]  /*5cf0*/  MUFU.TANH R68, R55 ;  /* 0x0000003700447308 */ /* 0x0005e20000002400 */
[----:B------:R-:W-:Y:S01]  /*5d00*/  ISETP.GE.AND P2, PT, R88, R244, PT ;  /* 0x000000f45800720c */ /* 0x000fe20003f46270 */
[----:B-1----:R-:W-:Y:S01]  /*5d10*/  HMMA.16816.F32 R32, R12, R40, R32 ;  /* 0x000000280c20723c */ /* 0x002fe20000001820 */
[----:B------:R-:W-:Y:S01]  /*5d20*/  FSEL R189, R126, -INF , !P1 ;  /* 0xff8000007ebd7808 */ /* 0x000fe20004800000 */
[----:B------:R-:W-:Y:S01]  /*5d30*/  FMUL.FTZ R67, R67, c[0x0][0x2ec] ;  /* 0x0000bb0043437a20 */ /* 0x000fe20000410000 */
[----:B------:R-:W-:-:S02]  /*5d40*/  P2R R36, PR, RZ, 0x1 ;  /* 0x00000001ff247803 */ /* 0x000fc40000000000 */
[----:B------:R-:W-:Y:S01]  /*5d50*/  ISETP.GE.AND P1, PT, R88, R242, PT ;  /* 0x000000f25800720c */ /* 0x000fe20003f26270 */
[----:B------:R1:W-:Y:S01]  /*5d60*/  MUFU.TANH R125, R60 ;  /* 0x0000003c007d7308 */ /* 0x0003e20000002400 */
[----:B------:R-:W-:Y:S01]  /*5d70*/  FSEL R92, R128, -INF , !P5 ;  /* 0xff800000805c7808 */ /* 0x000fe20006800000 */
[-C--:B------:R-:W-:Y:S01]  /*5d80*/  HMMA.16816.F32 R76, R8, R42.reuse, R76 ;  /* 0x0000002a084c723c */ /* 0x080fe2000000184c */
[C---:B------:R-:W-:Y:S02]  /*5d90*/  ISETP.LT.OR P5, PT, R88.reuse, R245, P2 ;  /* 0x000000f55800720c */ /* 0x040fe400017a1670 */
[----:B------:R-:W-:Y:S02]  /*5da0*/  ISETP.LT.OR P2, PT, R88, R243, P1 ;  /* 0x000000f35800720c */ /* 0x000fe40000f41670 */
[----:B------:R-:W-:Y:S01]  /*5db0*/  ISETP.NE.AND P1, PT, R36, RZ, PT ;  /* 0x000000ff2400720c */ /* 0x000fe20003f25270 */
[----:B------:R-:W-:Y:S01]  /*5dc0*/  MUFU.TANH R203, R61 ;  /* 0x0000003d00cb7308 */ /* 0x000fe20000002400 */
[----:B------:R-:W1:Y:S01]  /*5dd0*/  LDSM.16.M88.4 R36, [R212+0x3800] ;  /* 0x00380000d424783b */ /* 0x000e620000000200 */
[----:B------:R-:W-:Y:S01]  /*5de0*/  ISETP.GE.AND P0, PT, R88, R240, PT ;  /* 0x000000f05800720c */ /* 0x000fe20003f06270 */
[----:B------:R-:W-:Y:S01]  /*5df0*/  HMMA.16816.F32 R28, R12, R42, R28 ;  /* 0x0000002a0c1c723c */ /* 0x000fe2000000181c */
[----:B------:R-:W-:Y:S01]  /*5e00*/  IADD3 R53, R3, 0x48, RZ ;  /* 0x0000004803357810 */ /* 0x000fe20007ffe0ff */
[----:B------:R-:W-:-:S04]  /*5e10*/  DEPBAR.LE SB0, 0x0 ;  /* 0x000080000000791a */ /* 0x000fc80000000000 */
[----:B------:R-:W-:Y:S01]  /*5e20*/  ISETP.LT.OR P0, PT, R88, R241, P0 ;  /* 0x000000f15800720c */ /* 0x000fe20000701670 */
[----:B------:R1:W-:Y:S01]  /*5e30*/  MUFU.TANH R205, R63 ;  /* 0x0000003f00cd7308 */ /* 0x0003e20000002400 */
[----:B--2---:R-:W-:Y:S02]  /*5e40*/  P2R R54, PR, RZ, 0x4 ;  /* 0x00000004ff367803 */ /* 0x004fe40000000000 */
[----:B---3--:R-:W-:Y:S02]  /*5e50*/  P2R R52, PR, RZ, 0x1 ;  /* 0x00000001ff347803 */ /* 0x008fe40000000000 */
[C---:B------:R-:W-:Y:S02]  /*5e60*/  ISETP.GE.AND P0, PT, R53.reuse, R246, PT ;  /* 0x000000f63500720c */ /* 0x040fe40003f06270 */
[----:B------:R-:W-:Y:S01]  /*5e70*/  FSEL R97, R118, -INF , !P3 ;  /* 0xff80000076617808 */ /* 0x000fe20005800000 */
[----:B------:R-:W2:Y:S01]  /*5e80*/  MUFU.TANH R44, R44 ;  /* 0x0000002c002c7308 */ /* 0x000ea20000002400 */
[----:B------:R-:W-:-:S02]  /*5e90*/  ISETP.LT.OR P0, PT, R53, R247, P0 ;  /* 0x000000f73500720c */ /* 0x000fc40000701670 */
[----:B------:R-:W-:Y:S02]  /*5ea0*/  ISETP.NE.AND P3, PT, R54, RZ, PT ;  /* 0x000000ff3600720c */ /* 0x000fe40003f65270 */
[----:B------:R-:W-:Y:S02]  /*5eb0*/  FSEL R91, R120, -INF , !P1 ;  /* 0xff800000785b7808 */ /* 0x000fe40004800000 */
[----:B------:R-:W-:Y:S01]  /*5ec0*/  P2R R54, PR, RZ, 0x1 ;  /* 0x00000001ff367803 */ /* 0x000fe20000000000 */
[----:B------:R-:W-:Y:S01]  /*5ed0*/  MUFU.TANH R204, R150 ;  /* 0x0000009600cc7308 */ /* 0x000fe20000002400 */
[C---:B------:R-:W-:Y:S02]  /*5ee0*/  ISETP.GE.AND P1, PT, R53.reuse, R242, PT ;  /* 0x000000f23500720c */ /* 0x040fe40003f26270 */
[C---:B------:R-:W-:Y:S02]  /*5ef0*/  ISETP.GE.AND P2, PT, R53.reuse, R244, PT ;  /* 0x000000f43500720c */ /* 0x040fe40003f46270 */
[----:B------:R-:W-:-:S02]  /*5f00*/  ISETP.GE.AND P0, PT, R53, R240, PT ;  /* 0x000000f03500720c */ /* 0x000fc40003f06270 */
[----:B------:R-:W-:Y:S01]  /*5f10*/  FSEL R90, R122, -INF , !P6 ;  /* 0xff8000007a5a7808 */ /* 0x000fe20007000000 */
[----:B------:R-:W-:Y:S01]  /*5f20*/  MUFU.TANH R148, R148 ;  /* 0x0000009400947308 */ /* 0x000fe20000002400 */
[----:B------:R-:W-:Y:S02]  /*5f30*/  FSEL R89, R121, -INF , !P5 ;  /* 0xff80000079597808 */ /* 0x000fe40006800000 */
[C---:B------:R-:W-:Y:S02]  /*5f40*/  ISETP.LT.OR P6, PT, R53.reuse, R243, P1 ;  /* 0x000000f33500720c */ /* 0x040fe40000fc1670 */
[C---:B------:R-:W-:Y:S02]  /*5f50*/  ISETP.LT.OR P5, PT, R53.reuse, R245, P2 ;  /* 0x000000f53500720c */ /* 0x040fe400017a1670 */
[----:B------:R-:W-:Y:S01]  /*5f60*/  ISETP.LT.OR P1, PT, R53, R241, P0 ;  /* 0x000000f13500720c */ /* 0x000fe20000721670 */
[----:B------:R-:W-:Y:S01]  /*5f70*/  MUFU.TANH R202, R202 ;  /* 0x000000ca00ca7308 */ /* 0x000fe20000002400 */
[----:B------:R-:W-:Y:S01]  /*5f80*/  IADD3 R45, R3, 0x49, RZ ;  /* 0x00000049032d7810 */ /* 0x000fe20007ffe0ff */
[----:B-1----:R-:W-:Y:S01]  /*5f90*/  HMMA.16816.F32 R28, R24, R38, R28 ;  /* 0x00000026181c723c */ /* 0x002fe2000000181c */
[----:B------:R-:W-:-:S02]  /*5fa0*/  ISETP.NE.AND P2, PT, R52, RZ, PT ;  /* 0x000000ff3400720c */ /* 0x000fc40003f45270 */
[----:B------:R-:W-:Y:S02]  /*5fb0*/  ISETP.NE.AND P0, PT, R54, RZ, PT ;  /* 0x000000ff3600720c */ /* 0x000fe40003f05270 */
[----:B------:R-:W-:Y:S01]  /*5fc0*/  FSEL R88, R123, -INF , !P4 ;  /* 0xff8000007b587808 */ /* 0x000fe20006000000 */
[----:B------:R-:W-:Y:S01]  /*5fd0*/  MUFU.TANH R151, R151 ;  /* 0x0000009700977308 */ /* 0x000fe20000002400 */
[----:B------:R-:W-:Y:S01]  /*5fe0*/  ISETP.GE.AND P4, PT, R45, R246, PT ;  /* 0x000000f62d00720c */ /* 0x000fe20003f86270 */
[----:B------:R-:W-:Y:S01]  /*5ff0*/  HMMA.16816.F32 R52, R8, R40, R80 ;  /* 0x000000280834723c */ /* 0x000fe20000001850 */
[----:B------:R-:W-:Y:S02]  /*6000*/  FSEL R101, R116, -INF , !P3 ;  /* 0xff80000074657808 */ /* 0x000fe40005800000 */
[----:B------:R-:W-:Y:S02]  /*6010*/  FSEL R99, R117, -INF , !P2 ;  /* 0xff80000075637808 */ /* 0x000fe40005000000 */
[----:B------:R-:W-:Y:S01]  /*6020*/  FSEL R94, R119, -INF , !P0 ;  /* 0xff800000775e7808 */ /* 0x000fe20004000000 */
[----:B------:R-:W-:Y:S01]  /*6030*/  MUFU.TANH R116, R67 ;  /* 0x0000004300747308 */ /* 0x000fe20000002400 */
[C---:B------:R-:W-:Y:S01]  /*6040*/  ISETP.GE.AND P3, PT, R45.reuse, R244, PT ;  /* 0x000000f42d00720c */ /* 0x040fe20003f66270 */
[----:B------:R-:W-:Y:S01]  /*6050*/  FMUL.FTZ R40, R64, c[0x0][0x2ec] ;  /* 0x0000bb0040287a20 */ /* 0x000fe20000410000 */
[C---:B------:R-:W-:Y:S01]  /*6060*/  ISETP.GE.AND P2, PT, R45.reuse, R242, PT ;  /* 0x000000f22d00720c */ /* 0x040fe20003f46270 */
[----:B------:R-:W-:Y:S01]  /*6070*/  HMMA.16816.F32 R76, R20, R38, R76 ;  /* 0x00000026144c723c */ /* 0x000fe2000000184c */
[----:B------:R-:W-:-:S02]  /*6080*/  ISETP.GE.AND P0, PT, R45, R240, PT ;  /* 0x000000f02d00720c */ /* 0x000fc40003f06270 */
[----:B------:R-:W-:Y:S01]  /*6090*/  P2R R60, PR, RZ, 0x20 ;  /* 0x00000020ff3c7803 */ /* 0x000fe20000000000 */
[----:B------:R-:W1:Y:S01]  /*60a0*/  MUFU.TANH R40, R40 ;  /* 0x0000002800287308 */ /* 0x000e620000002400 */
[----:B------:R-:W-:Y:S01]  /*60b0*/  ISETP.LT.OR P5, PT, R45, R247, P4 ;  /* 0x000000f72d00720c */ /* 0x000fe200027a1670 */
[----:B------:R-:W-:Y:S01]  /*60c0*/  FMUL.FTZ R29, R29, c[0x0][0x2ec] ;  /* 0x0000bb001d1d7a20 */ /* 0x000fe20000410000 */
[C---:B------:R-:W-:Y:S02]  /*60d0*/  ISETP.LT.OR P4, PT, R45.reuse, R245, P3 ;  /* 0x000000f52d00720c */ /* 0x040fe40001f81670 */
[C---:B------:R-:W-:Y:S02]  /*60e0*/  ISETP.LT.OR P2, PT, R45.reuse, R243, P2 ;  /* 0x000000f32d00720c */ /* 0x040fe40001741670 */
[----:B------:R-:W-:Y:S01]  /*60f0*/  ISETP.LT.OR P0, PT, R45, R241, P0 ;  /* 0x000000f12d00720c */ /* 0x000fe20000701670 */
[----:B------:R-:W-:Y:S01]  /*6100*/  FMUL.FTZ R45, R66, c[0x0][0x2ec] ;  /* 0x0000bb00422d7a20 */ /* 0x000fe20000410000 */
[----:B------:R-:W-:Y:S01]  /*6110*/  ISETP.NE.AND P3, PT, R60, RZ, PT ;  /* 0x000000ff3c00720c */ /* 0x000fe20003f65270 */
[----:B------:R-:W-:Y:S01]  /*6120*/  HMMA.16816.F32 R52, R20, R36, R52 ;  /* 0x000000241434723c */ /* 0x000fe20000001834 */
[----:B------:R-:W-:-:S02]  /*6130*/  IADD3 R66, R3, 0x50, RZ ;  /* 0x0000005003427810 */ /* 0x000fc40007ffe0ff */
[----:B------:R-:W-:Y:S01]  /*6140*/  P2R R65, PR, RZ, 0x1 ;  /* 0x00000001ff417803 */ /* 0x000fe20000000000 */
[----:B------:R-:W3:Y:S01]  /*6150*/  MUFU.TANH R45, R45 ;  /* 0x0000002d002d7308 */ /* 0x000ee20000002400 */
[----:B------:R-:W-:Y:S02]  /*6160*/  FSEL R102, R104, -INF , !P3 ;  /* 0xff80000068667808 */ /* 0x000fe40005800000 */
[----:B------:R-:W-:Y:S01]  /*6170*/  ISETP.GE.AND P0, PT, R66, R240, PT ;  /* 0x000000f04200720c */ /* 0x000fe20003f06270 */
[----:B------:R-:W-:Y:S01]  /*6180*/  HMMA.16816.F32 R60, R24, R36, R32 ;  /* 0x00000024183c723c */ /* 0x000fe20000001820 */
[----:B------:R-:W-:Y:S01]  /*6190*/  P2R R41, PR, RZ, 0x4 ;  /* 0x00000004ff297803 */ /* 0x000fe20000000000 */
[----:B------:R-:W-:Y:S01]  /*61a0*/  FMUL.FTZ R76, R76, c[0x0][0x2ec] ;  /* 0x0000bb004c4c7a20 */ /* 0x000fe20000410000 */
[----:B------:R-:W-:Y:S01]  /*61b0*/  IADD3 R64, R3, 0x51, RZ ;  /* 0x0000005103407810 */ /* 0x000fe20007ffe0ff */
[----:B------:R-:W-:Y:S01]  /*61c0*/  FMUL.FTZ R77, R77, c[0x0][0x2ec] ;  /* 0x0000bb004d4d7a20 */ /* 0x000fe20000410000 */
[----:B------:R-:W-:Y:S01]  /*61d0*/  ISETP.GE.AND P3, PT, R66, R246, PT ;  /* 0x000000f64200720c */ /* 0x000fe20003f66270 */
[----:B------:R-:W-:Y:S01]  /*61e0*/  FMUL.FTZ R78, R78, c[0x0][0x2ec] ;  /* 0x0000bb004e4e7a20 */ /* 0x000fe20000410000 */
[----:B------:R-:W-:Y:S01]  /*61f0*/  FSEL R82, R110, -INF , !P1 ;  /* 0xff8000006e527808 */ /* 0x000fe20004800000 */
[----:B------:R-:W-:Y:S01]  /*6200*/  HMMA.16816.F32 R32, R8, R50, R84 ;  /* 0x000000320820723c */ /* 0x000fe20000001854 */
[C---:B------:R-:W-:Y:S01]  /*6210*/  ISETP.GE.AND P2, PT, R66.reuse, R244, PT ;  /* 0x000000f44200720c */ /* 0x040fe20003f46270 */
[----:B------:R-:W-:Y:S01]  /*6220*/  FMUL.FTZ R79, R79, c[0x0][0x2ec] ;  /* 0x0000bb004f4f7a20 */ /* 0x000fe20000410000 */
[----:B------:R-:W-:Y:S01]  /*6230*/  ISETP.GE.AND P1, PT, R66, R242, PT ;  /* 0x000000f24200720c */ /* 0x000fe20003f26270 */
[----:B------:R-:W-:Y:S01]  /*6240*/  MUFU.TANH R207, R76 ;  /* 0x0000004c00cf7308 */ /* 0x000fe20000002400 */
[----:B------:R-:W-:-:S02]  /*6250*/  FSEL R105, R105, -INF , !P4 ;  /* 0xff80000069697808 */ /* 0x000fc40006000000 */
[----:B------:R-:W-:Y:S01]  /*6260*/  FSEL R100, R100, -INF , !P6 ;  /* 0xff80000064647808 */ /* 0x000fe20007000000 */
[----:B------:R-:W-:Y:S01]  /*6270*/  FMUL.FTZ R54, R54, c[0x0][0x2ec] ;  /* 0x0000bb0036367a20 */ /* 0x000fe20000410000 */
[----:B------:R-:W-:Y:S01]  /*6280*/  ISETP.LT.OR P4, PT, R66, R241, P0 ;  /* 0x000000f14200720c */ /* 0x000fe20000781670 */
[----:B------:R-:W-:Y:S01]  /*6290*/  FMUL.FTZ R52, R52, c[0x0][0x2ec] ;  /* 0x0000bb0034347a20 */ /* 0x000fe20000410000 */
[----:B------:R-:W-:Y:S01]  /*62a0*/  ISETP.LT.OR P6, PT, R66, R247, P3 ;  /* 0x000000f74200720c */ /* 0x000fe20001fc1670 */
[----:B------:R-:W-:Y:S01]  /*62b0*/  MUFU.TANH R126, R54 ;  /* 0x00000036007e7308 */ /* 0x000fe20000002400 */
[----:B------:R-:W-:Y:S01]  /*62c0*/  ISETP.GE.AND P0, PT, R64, R246, PT ;  /* 0x000000f64000720c */ /* 0x000fe20003f06270 */
[----:B------:R-:W-:Y:S01]  /*62d0*/  FMUL.FTZ R55, R55, c[0x0][0x2ec] ;  /* 0x0000bb0037377a20 */ /* 0x000fe20000410000 */
[----:B-----5:R-:W-:Y:S01]  /*62e0*/  FSEL R93, R108, -INF , !P5 ;  /* 0xff8000006c5d7808 */ /* 0x020fe20006800000 */
[----:B------:R-:W-:Y:S01]  /*62f0*/  FMUL.FTZ R61, R61, c[0x0][0x2ec] ;  /* 0x0000bb003d3d7a20 */ /* 0x000fe20000410000 */
[----:B------:R-:W-:Y:S01]  /*6300*/  ISETP.LT.OR P3, PT, R66, R245, P2 ;  /* 0x000000f54200720c */ /* 0x000fe20001761670 */
[----:B------:R-:W-:Y:S01]  /*6310*/  FMUL.FTZ R62, R62, c[0x0][0x2ec] ;  /* 0x0000bb003e3e7a20 */ /* 0x000fe20000410000 */
[----:B------:R-:W-:Y:S01]  /*6320*/  ISETP.NE.AND P2, PT, R41, RZ, PT ;  /* 0x000000ff2900720c */ /* 0x000fe20003f45270 */
[----:B------:R-:W-:Y:S01]  /*6330*/  FMUL.FTZ R41, R60, c[0x0][0x2ec] ;  /* 0x0000bb003c297a20 */ /* 0x000fe20000410000 */
[----:B------:R-:W-:Y:S01]  /*6340*/  ISETP.LT.OR P5, PT, R66, R243, P1 ;  /* 0x000000f34200720c */ /* 0x000fe20000fa1670 */
[----:B------:R5:W-:Y:S01]  /*6350*/  MUFU.TANH R36, R61 ;  /* 0x0000003d00247308 */ /* 0x000be20000002400 */
[----:B------:R-:W-:Y:S01]  /*6360*/  ISETP.NE.AND P1, PT, R65, RZ, PT ;  /* 0x000000ff4100720c */ /* 0x000fe20003f25270 */
[----:B------:R-:W-:Y:S01]  /*6370*/  HMMA.16816.F32 R32, R20, R46, R32 ;  /* 0x0000002e1420723c */ /* 0x000fe20000001820 */
[C---:B------:R-:W-:Y:S01]  /*6380*/  ISETP.LT.OR P0, PT, R64.reuse, R247, P0 ;  /* 0x000000f74000720c */ /* 0x040fe20000701670 */
[----:B------:R-:W-:Y:S01]  /*6390*/  FMUL.FTZ R63, R63, c[0x0][0x2ec] ;  /* 0x0000bb003f3f7a20 */ /* 0x000fe20000410000 */
[----:B------:R-:W-:Y:S01]  /*63a0*/  FSEL R85, R103, -INF , !P2 ;  /* 0xff80000067557808 */ /* 0x000fe20005000000 */
[----:B------:R-:W-:Y:S01]  /*63b0*/  FMUL.FTZ R53, R53, c[0x0][0x2ec] ;  /* 0x0000bb0035357a20 */ /* 0x000fe20000410000 */
[----:B------:R-:W-:Y:S01]  /*63c0*/  ISETP.GE.AND P2, PT, R64, R244, PT ;  /* 0x000000f44000720c */ /* 0x000fe20003f46270 */
[----:B------:R-:W-:Y:S01]  /*63d0*/  MUFU.TANH R41, R41 ;  /* 0x0000002900297308 */ /* 0x000fe20000002400 */
[----:B------:R-:W-:-:S02]  /*63e0*/  FSEL R98, R106, -INF , !P1 ;  /* 0xff8000006a627808 */ /* 0x000fc40004800000 */
[----:B------:R-:W-:Y:S02]  /*63f0*/  P2R R50, PR, RZ, 0x1 ;  /* 0x00000001ff327803 */ /* 0x000fe40000000000 */
[C---:B------:R-:W-:Y:S02]  /*6400*/  ISETP.GE.AND P1, PT, R64.reuse, R242, PT ;  /* 0x000000f24000720c */ /* 0x040fe40003f26270 */
[C---:B------:R-:W-:Y:S01]  /*6410*/  ISETP.GE.AND P0, PT, R64.reuse, R240, PT ;  /* 0x000000f04000720c */ /* 0x040fe20003f06270 */
[----:B------:R-:W-:Y:S01]  /*6420*/  MUFU.TANH R209, R52 ;  /* 0x0000003400d17308 */ /* 0x000fe20000002400 */
[----:B------:R-:W-:Y:S02]  /*6430*/  FSEL R107, R107, -INF , !P6 ;  /* 0xff8000006b6b7808 */ /* 0x000fe40007000000 */
[C---:B------:R-:W-:Y:S02]  /*6440*/  ISETP.LT.OR P6, PT, R64.reuse, R245, P2 ;  /* 0x000000f54000720c */ /* 0x040fe400017c1670 */
[----:B------:R-:W-:-:S02]  /*6450*/  ISETP.LT.OR P2, PT, R64, R243, P1 ;  /* 0x000000f34000720c */ /* 0x000fc40000f41670 */
[----:B------:R-:W-:Y:S01]  /*6460*/  ISETP.LT.OR P1, PT, R64, R241, P0 ;  /* 0x000000f14000720c */ /* 0x000fe20000721670 */
[----:B------:R-:W-:Y:S01]  /*6470*/  MUFU.TANH R123, R55 ;  /* 0x00000037007b7308 */ /* 0x000fe20000002400 */
[----:B------:R-:W-:Y:S01]  /*6480*/  ISETP.NE.AND P0, PT, R50, RZ, PT ;  /* 0x000000ff3200720c */ /* 0x000fe20003f05270 */
[----:B------:R-:W-:Y:S01]  /*6490*/  FMUL.FTZ R32, R32, c[0x0][0x2ec] ;  /* 0x0000bb0020207a20 */ /* 0x000fe20000410000 */
[----:B------:R-:W-:Y:S01]  /*64a0*/  IADD3 R37, R3, 0x58, RZ ;  /* 0x0000005803257810 */ /* 0x000fe20007ffe0ff */
[----:B------:R-:W-:Y:S01]  /*64b0*/  FMUL.FTZ R34, R34, c[0x0][0x2ec] ;  /* 0x0000bb0022227a20 */ /* 0x000fe20000410000 */
[----:B------:R-:W-:Y:S01]  /*64c0*/  FSEL R106, R109, -INF , !P0 ;  /* 0xff8000006d6a7808 */ /* 0x000fe20004000000 */
[----:B------:R-:W-:Y:S01]  /*64d0*/  FMUL.FTZ R35, R35, c[0x0][0x2ec] ;  /* 0x0000bb0023237a20 */ /* 0x000fe20000410000 */
[----:B------:R-:W-:Y:S01]  /*64e0*/  ISETP.GE.AND P0, PT, R37, R240, PT ;  /* 0x000000f02500720c */ /* 0x000fe20003f06270 */
[----:B------:R-:W1:Y:S01]  /*64f0*/  MUFU.TANH R211, R32 ;  /* 0x0000002000d37308 */ /* 0x000e620000002400 */
[----:B------:R-:W-:Y:S01]  /*6500*/  P2R R60, PR, RZ, 0x4 ;  /* 0x00000004ff3c7803 */ /* 0x000fe20000000000 */
[----:B------:R-:W-:Y:S01]  /*6510*/  FMUL.FTZ R33, R33, c[0x0][0x2ec] ;  /* 0x0000bb0021217a20 */ /* 0x000fe20000410000 */
[----:B------:R-:W-:-:S02]  /*6520*/  ISETP.GE.AND P2, PT, R37, R244, PT ;  /* 0x000000f42500720c */ /* 0x000fc40003f46270 */
[----:B------:R-:W-:Y:S02]  /*6530*/  ISETP.LT.OR P0, PT, R37, R241, P0 ;  /* 0x000000f12500720c */ /* 0x000fe40000701670 */
[----:B------:R-:W-:Y:S01]  /*6540*/  IADD3 R51, R3, 0x59, RZ ;  /* 0x0000005903337810 */ /* 0x000fe20007ffe0ff */
[----:B------:R-:W1:Y:S01]  /*6550*/  MUFU.TANH R128, R34 ;  /* 0x0000002200807308 */ /* 0x000e620000002400 */
[----:B------:R-:W-:Y:S02]  /*6560*/  FSEL R83, R131, -INF , !P4 ;  /* 0xff80000083537808 */ /* 0x000fe40006000000 */
[----:B------:R-:W-:Y:S02]  /*6570*/  P2R R50, PR, RZ, 0x2 ;  /* 0x00000002ff327803 */ /* 0x000fe40000000000 */
[----:B------:R-:W-:Y:S02]  /*6580*/  FSEL R87, R75, -INF , !P3 ;  /* 0xff8000004b577808 */ /* 0x000fe40005800000 */
[C---:B------:R-:W-:Y:S01]  /*6590*/  ISETP.LT.OR P4, PT, R37.reuse, R245, P2 ;  /* 0x000000f52500720c */ /* 0x040fe20001781670 */
[----:B------:R-:W-:Y:S01]  /*65a0*/  MUFU.TANH R210, R33 ;  /* 0x0000002100d27308 */ /* 0x000fe20000002400 */
[----:B------:R-:W-:-:S02]  /*65b0*/  ISETP.GE.AND P3, PT, R37, R246, PT ;  /* 0x000000f62500720c */ /* 0x000fc40003f66270 */
[----:B------:R-:W-:Y:S02]  /*65c0*/  ISETP.NE.AND P2, PT, R60, RZ, PT ;  /* 0x000000ff3c00720c */ /* 0x000fe40003f45270 */
[----:B-----5:R-:W-:Y:S02]  /*65d0*/  P2R R61, PR, RZ, 0x1 ;  /* 0x00000001ff3d7803 */ /* 0x020fe40000000000 */
[----:B------:R-:W-:Y:S01]  /*65e0*/  ISETP.GE.AND P0, PT, R51, R246, PT ;  /* 0x000000f63300720c */ /* 0x000fe20003f06270 */
[----:B------:R-:W-:Y:S01]  /*65f0*/  MUFU.TANH R208, R53 ;  /* 0x0000003500d07308 */ /* 0x000fe20000002400 */
[----:B------:R-:W-:Y:S02]  /*6600*/  FSEL R84, R112, -INF , !P5 ;  /* 0xff80000070547808 */ /* 0x000fe40006800000 */
[----:B------:R-:W-:Y:S02]  /*6610*/  ISETP.NE.AND P5, PT, R50, RZ, PT ;  /* 0x000000ff3200720c */ /* 0x000fe40003fa5270 */
[----:B------:R-:W-:-:S02]  /*6620*/  ISETP.LT.OR P3, PT, R37, R247, P3 ;  /* 0x000000f72500720c */ /* 0x000fc40001f61670 */
[----:B------:R-:W-:Y:S01]  /*6630*/  FSEL R110, R111, -INF , !P2 ;  /* 0xff8000006f6e7808 */ /* 0x000fe20005000000 */
[----:B------:R-:W-:Y:S01]  /*6640*/  MUFU.TANH R50, R62 ;  /* 0x0000003e00327308 */ /* 0x000fe20000002400 */
[C---:B------:R-:W-:Y:S02]  /*6650*/  ISETP.LT.OR P0, PT, R51.reuse, R247, P0 ;  /* 0x000000f73300720c */ /* 0x040fe40000701670 */
[----:B------:R-:W-:Y:S02]  /*6660*/  ISETP.GE.AND P2, PT, R51, R244, PT ;  /* 0x000000f43300720c */ /* 0x000fe40003f46270 */
[----:B------:R-:W-:Y:S02]  /*6670*/  FSEL R104, R114, -INF , !P5 ;  /* 0xff80000072687808 */ /* 0x000fe40006800000 */
[----:B------:R-:W-:Y:S01]  /*6680*/  FSEL R114, R115, -INF , !P3 ;  /* 0xff80000073727808 */ /* 0x000fe20005800000 */
[----:B------:R-:W-:Y:S01]  /*6690*/  MUFU.TANH R206, R77 ;  /* 0x0000004d00ce7308 */ /* 0x000fe20000002400 */
[----:B------:R-:W-:-:S02]  /*66a0*/  P2R R18, PR, RZ, 0x1 ;  /* 0x00000001ff127803 */ /* 0x000fc40000000000 */
[C---:B------:R-:W-:Y:S02]  /*66b0*/  ISETP.LT.OR P3, PT, R51.reuse, R245, P2 ;  /* 0x000000f53300720c */ /* 0x040fe40001761670 */
[----:B------:R-:W-:Y:S02]  /*66c0*/  ISETP.GE.AND P0, PT, R51, R240, PT ;  /* 0x000000f03300720c */ /* 0x000fe40003f06270 */
[----:B------:R-:W-:Y:S01]  /*66d0*/  IADD3 R16, R3, 0x60, RZ ;  /* 0x0000006003107810 */ /* 0x000fe20007ffe0ff */
[----:B------:R-:W-:Y:S01]  /*66e0*/  MUFU.TANH R122, R78 ;  /* 0x0000004e007a7308 */ /* 0x000fe20000002400 */
[----:B------:R-:W-:Y:S02]  /*66f0*/  ISETP.GE.AND P1, PT, R37, R242, PT ;  /* 0x000000f22500720c */ /* 0x000fe40003f26270 */
[----:B------:R-:W-:Y:S02]  /*6700*/  P2R R17, PR, RZ, 0x8 ;  /* 0x00000008ff117803 */ /* 0x000fe40000000000 */
[----:B------:R-:W-:-:S02]  /*6710*/  ISETP.LT.OR P3, PT, R51, R241, P0 ;  /* 0x000000f13300720c */ /* 0x000fc40000761670 */
[C---:B------:R-:W-:Y:S01]  /*6720*/  ISETP.GE.AND P0, PT, R16.reuse, R246, PT ;  /* 0x000000f61000720c */ /* 0x040fe20003f06270 */
[----:B------:R-:W-:Y:S01]  /*6730*/  MUFU.TANH R121, R79 ;  /* 0x0000004f00797308 */ /* 0x000fe20000002400 */
[----:B------:R-:W-:Y:S02]  /*6740*/  ISETP.LT.OR P1, PT, R37, R243, P1 ;  /* 0x000000f32500720c */ /* 0x000fe40000f21670 */
[C---:B------:R-:W-:Y:S02]  /*6750*/  ISETP.LT.OR P5, PT, R16.reuse, R247, P0 ;  /* 0x000000f71000720c */ /* 0x040fe400007a1670 */
[----:B------:R-:W-:Y:S02]  /*6760*/  ISETP.GE.AND P0, PT, R16, R240, PT ;  /* 0x000000f01000720c */ /* 0x000fe40003f06270 */
[----:B------:R-:W-:Y:S01]  /*6770*/  P2R R60, PR, RZ, 0x2 ;  /* 0x00000002ff3c7803 */ /* 0x000fe20000000000 */
[----:B------:R-:W-:Y:S01]  /*6780*/  MUFU.TANH R37, R63 ;  /* 0x0000003f00257308 */ /* 0x000fe20000002400 */
[----:B------:R-:W-:-:S02]  /*6790*/  ISETP.GE.AND P1, PT, R51, R242, PT ;  /* 0x000000f23300720c */ /* 0x000fc40003f26270 */
[----:B------:R-:W-:Y:S02]  /*67a0*/  ISETP.LT.OR P0, PT, R16, R241, P0 ;  /* 0x000000f11000720c */ /* 0x000fe40000701670 */
[----:B------:R-:W-:Y:S02]  /*67b0*/  ISETP.NE.AND P2, PT, R60, RZ, PT ;  /* 0x000000ff3c00720c */ /* 0x000fe40003f45270 */
[----:B------:R-:W-:Y:S02]  /*67c0*/  IADD3 R9, R3, 0x61, RZ ;  /* 0x0000006103097810 */ /* 0x000fe40007ffe0ff */
[----:B------:R-:W-:Y:S02]  /*67d0*/  FSEL R86, R72, -INF , !P6 ;  /* 0xff80000048567808 */ /* 0x000fe40007000000 */
[----:B------:R-:W-:Y:S02]  /*67e0*/  ISETP.LT.OR P6, PT, R51, R243, P1 ;  /* 0x000000f33300720c */ /* 0x000fe40000fc1670 */
[----:B------:R-:W-:-:S02]  /*67f0*/  ISETP.NE.AND P1, PT, R61, RZ, PT ;  /* 0x000000ff3d00720c */ /* 0x000fc40003f25270 */
[----:B------:R-:W-:Y:S02]  /*6800*/  FSEL R111, R141, -INF , !P4 ;  /* 0xff8000008d6f7808 */ /* 0x000fe40006000000 */
[----:B------:R-:W-:Y:S02]  /*6810*/  P2R R10, PR, RZ, 0x1 ;  /* 0x00000001ff0a7803 */ /* 0x000fe40000000000 */
[----:B------:R-:W-:Y:S02]  /*6820*/  ISETP.NE.AND P4, PT, R18, RZ, PT ;  /* 0x000000ff1200720c */ /* 0x000fe40003f85270 */
[----:B----4-:R-:W-:Y:S02]  /*6830*/  FSEL R108, R127, -INF , !P2 ;  /* 0xff8000007f6c7808 */ /* 0x010fe40005000000 */
[----:B------:R-:W-:Y:S01]  /*6840*/  ISETP.GE.AND P0, PT, R9, R246, PT ;  /* 0x000000f60900720c */ /* 0x000fe20003f06270 */
[----:B------:R-:W-:Y:S01]  /*6850*/  MUFU.TANH R127, R35 ;  /* 0x00000023007f7308 */ /* 0x000fe20000002400 */
[----:B------:R-:W-:-:S02]  /*6860*/  ISETP.GE.AND P2, PT, R16, R244, PT ;  /* 0x000000f41000720c */ /* 0x000fc40003f46270 */
[----:B------:R-:W-:Y:S02]  /*6870*/  FSEL R103, R124, -INF , !P1 ;  /* 0xff8000007c677808 */ /* 0x000fe40004800000 */
[C---:B------:R-:W-:Y:S02]  /*6880*/  ISETP.GE.AND P1, PT, R16.reuse, R242, PT ;  /* 0x000000f21000720c */ /* 0x040fe40003f26270 */
[----:B------:R-:W-:Y:S02]  /*6890*/  FSEL R112, R113, -INF , !P4 ;  /* 0xff80000071707808 */ /* 0x000fe40006000000 */
[----:B------:R-:W-:Y:S02]  /*68a0*/  ISETP.LT.OR P0, PT, R9, R247, P0 ;  /* 0x000000f70900720c */ /* 0x000fe40000701670 */
[----:B------:R-:W-:Y:S02]  /*68b0*/  ISETP.LT.OR P4, PT, R16, R245, P2 ;  /* 0x000000f51000720c */ /* 0x000fe40001781670 */
[----:B------:R-:W-:-:S02]  /*68c0*/  ISETP.NE.AND P2, PT, R17, RZ, PT ;  /* 0x000000ff1100720c */ /* 0x000fc40003f45270 */
[----:B------:R-:W-:Y:S02]  /*68d0*/  ISETP.LT.OR P1, PT, R16, R243, P1 ;  /* 0x000000f31000720c */ /* 0x000fe40000f21670 */
[----:B------:R-:W-:Y:S02]  /*68e0*/  P2R R11, PR, RZ, 0x1 ;  /* 0x00000001ff0b7803 */ /* 0x000fe40000000000 */
[C---:B------:R-:W-:Y:S02]  /*68f0*/  ISETP.GE.AND P0, PT, R9.reuse, R240, PT ;  /* 0x000000f00900720c */ /* 0x040fe40003f06270 */
[----:B------:R-:W-:Y:S02]  /*6900*/  FSEL R120, R48, -INF , !P2 ;  /* 0xff80000030787808 */ /* 0x000fe40005000000 */
[----:B------:R-:W-:Y:S02]  /*6910*/  ISETP.GE.AND P2, PT, R9, R244, PT ;  /* 0x000000f40900720c */ /* 0x000fe40003f46270 */
[----:B------:R-:W-:-:S02]  /*6920*/  P2R R16, PR, RZ, 0x2 ;  /* 0x00000002ff107803 */ /* 0x000fc40000000000 */
[----:B--2---:R-:W-:Y:S01]  /*6930*/  FSEL R119, R44, -INF , !P4 ;  /* 0xff8000002c777808 */ /* 0x004fe20006000000 */
[----:B------:R-:W-:Y:S01]  /*6940*/  BAR.SYNC.DEFER_BLOCKING 0x0 ;  /* 0x0000000000007b1d */ /* 0x000fe20000010000 */
[----:B------:R-:W-:Y:S02]  /*6950*/  ISETP.LT.OR P4, PT, R9, R241, P0 ;  /* 0x000000f10900720c */ /* 0x000fe40000781670 */
[----:B------:R-:W-:Y:S02]  /*6960*/  FSEL R109, R68, -INF , !P3 ;  /* 0xff800000446d7808 */ /* 0x000fe40005800000 */
[----:B------:R-:W-:Y:S02]  /*6970*/  ISETP.NE.AND P0, PT, R11, RZ, PT ;  /* 0x000000ff0b00720c */ /* 0x000fe40003f05270 */
[----:B------:R-:W-:Y:S02]  /*6980*/  IADD3 R8, R3, 0x68, RZ ;  /* 0x0000006803087810 */ /* 0x000fe40007ffe0ff */
[----:B------:R-:W-:-:S02]  /*6990*/  ISETP.LT.OR P3, PT, R9, R245, P2 ;  /* 0x000000f50900720c */ /* 0x000fc40001761670 */
[----:B------:R-:W-:Y:S02]  /*69a0*/  ISETP.NE.AND P2, PT, R16, RZ, PT ;  /* 0x000000ff1000720c */ /* 0x000fe40003f45270 */
[----:B------:R-:W-:Y:S02]  /*69b0*/  ISETP.GE.AND P1, PT, R9, R242, PT ;  /* 0x000000f20900720c */ /* 0x000fe40003f26270 */
[----:B------:R-:W-:Y:S02]  /*69c0*/  FSEL R203, R203, -INF , !P0 ;  /* 0xff800000cbcb7808 */ /* 0x000fe40004000000 */
[----:B------:R-:W-:Y:S02]  /*69d0*/  ISETP.GE.AND P0, PT, R8, R240, PT ;  /* 0x000000f00800720c */ /* 0x000fe40003f06270 */
[----:B------:R-:W-:Y:S02]  /*69e0*/  FSEL R125, R125, -INF , !P5 ;  /* 0xff8000007d7d7808 */ /* 0x000fe40006800000 */
[----:B-1----:R-:W-:-:S02]  /*69f0*/  FSEL R124, R40, -INF , !P2 ;  /* 0xff800000287c7808 */ /* 0x002fc40005000000 */
[----:B------:R-:W-:Y:S02]  /*6a00*/  ISETP.LT.OR P5, PT, R9, R243, P1 ;  /* 0x000000f30900720c */ /* 0x000fe40000fa1670 */
[----:B------:R-:W-:Y:S02]  /*6a10*/  ISETP.GE.AND P2, PT, R8, R244, PT ;  /* 0x000000f40800720c */ /* 0x000fe40003f46270 */
[----:B------:R-:W-:Y:S01]  /*6a20*/  ISETP.NE.AND P1, PT, R10, RZ, PT ;  /* 0x000000ff0a00720c */ /* 0x000fe20003f25270 */
[----:B------:R-:W-:Y:S01]  /*6a30*/  FMUL.FTZ R10, R149, c[0x0][0x2ec] ;  /* 0x0000bb00950a7a20 */ /* 0x000fe20000410000 */
[C---:B------:R-:W-:Y:S02]  /*6a40*/  ISETP.LT.OR P0, PT, R8.reuse, R241, P0 ;  /* 0x000000f10800720c */ /* 0x040fe40000701670 */
[----:B------:R-:W-:Y:S02]  /*6a50*/  IADD3 R13, R3, 0x69, RZ ;  /* 0x00000069030d7810 */ /* 0x000fe40007ffe0ff */
[----:B------:R-:W-:Y:S01]  /*6a60*/  ISETP.LT.OR P2, PT, R8, R245, P2 ;  /* 0x000000f50800720c */ /* 0x000fe20001741670 */
[----:B------:R-:W1:Y:S01]  /*6a70*/  MUFU.TANH R10, R10 ;  /* 0x0000000a000a7308 */ /* 0x000e620000002400 */
[----:B---3--:R-:W-:-:S02]  /*6a80*/  FSEL R113, R45, -INF , !P1 ;  /* 0xff8000002d717808 */ /* 0x008fc40004800000 */
[----:B------:R-:W-:Y:S02]  /*6a90*/  FSEL R205, R205, -INF , !P3 ;  /* 0xff800000cdcd7808 */ /* 0x000fe40005800000 */
[----:B------:R-:W-:Y:S02]  /*6aa0*/  ISETP.GE.AND P1, PT, R8, R242, PT ;  /* 0x000000f20800720c */ /* 0x000fe40003f26270 */
[----:B------:R-:W-:Y:S02]  /*6ab0*/  P2R R12, PR, RZ, 0x1 ;  /* 0x00000001ff0c7803 */ /* 0x000fe40000000000 */
[----:B------:R-:W-:Y:S02]  /*6ac0*/  ISETP.GE.AND P3, PT, R13, R246, PT ;  /* 0x000000f60d00720c */ /* 0x000fe40003f66270 */
[----:B------:R-:W-:Y:S02]  /*6ad0*/  FSEL R115, R49, -INF , !P6 ;  /* 0xff80000031737808 */ /* 0x000fe40007000000 */
[----:B------:R-:W-:-:S02]  /*6ae0*/  ISETP.GE.AND P0, PT, R13, R240, PT ;  /* 0x000000f00d00720c */ /* 0x000fc40003f06270 */
[----:B------:R-:W-:Y:S02]  /*6af0*/  ISETP.GE.AND P6, PT, R8, R246, PT ;  /* 0x000000f60800720c */ /* 0x000fe40003fc6270 */
[----:B------:R-:W-:Y:S02]  /*6b00*/  P2R R9, PR, RZ, 0x4 ;  /* 0x00000004ff097803 */ /* 0x000fe40000000000 */
[----:B------:R-:W-:Y:S02]  /*6b10*/  FSEL R116, R116, -INF , !P4 ;  /* 0xff80000074747808 */ /* 0x000fe40006000000 */
[----:B------:R-:W-:Y:S02]  /*6b20*/  ISETP.LT.OR P1, PT, R8, R243, P1 ;  /* 0x000000f30800720c */ /* 0x000fe40000f21670 */
[C---:B------:R-:W-:Y:S02]  /*6b30*/  ISETP.LT.OR P4, PT, R13.reuse, R247, P3 ;  /* 0x000000f70d00720c */ /* 0x040fe40001f81670 */
[----:B------:R-:W-:-:S02]  /*6b40*/  ISETP.LT.OR P3, PT, R13, R241, P0 ;  /* 0x000000f10d00720c */ /* 0x000fc40000761670 */
[----:B------:R-:W-:Y:S02]  /*6b50*/  ISETP.LT.OR P6, PT, R8, R247, P6 ;  /* 0x000000f70800720c */ /* 0x000fe400037c1670 */
[----:B------:R-:W-:Y:S02]  /*6b60*/  ISETP.NE.AND P0, PT, R9, RZ, PT ;  /* 0x000000ff0900720c */ /* 0x000fe40003f05270 */
[----:B------:R-:W-:Y:S02]  /*6b70*/  IADD3 R8, R3, 0x70, RZ ;  /* 0x0000007003087810 */ /* 0x000fe40007ffe0ff */
[----:B------:R-:W-:Y:S02]  /*6b80*/  P2R R11, PR, RZ, 0x2 ;  /* 0x00000002ff0b7803 */ /* 0x000fe40000000000 */
[C---:B------:R-:W-:Y:S02]  /*6b90*/  ISETP.GE.AND P2, PT, R13.reuse, R244, PT ;  /* 0x000000f40d00720c */ /* 0x040fe40003f46270 */
[----:B------:R-:W-:-:S02]  /*6ba0*/  ISETP.GE.AND P1, PT, R13, R242, PT ;  /* 0x000000f20d00720c */ /* 0x000fc40003f26270 */
[----:B------:R-:W-:Y:S02]  /*6bb0*/  FSEL R204, R204, -INF , !P0 ;  /* 0xff800000cccc7808 */ /* 0x000fe40004000000 */
[----:B------:R-:W-:Y:S02]  /*6bc0*/  FSEL R252, R148, -INF , !P6 ;  /* 0xff80000094fc7808 */ /* 0x000fe40007000000 */
[----:B------:R-:W-:Y:S02]  /*6bd0*/  ISETP.GE.AND P0, PT, R8, R246, PT ;  /* 0x000000f60800720c */ /* 0x000fe40003f06270 */
[----:B------:R-:W-:Y:S02]  /*6be0*/  FSEL R202, R202, -INF , !P5 ;  /* 0xff800000caca7808 */ /* 0x000fe40006800000 */
[----:B------:R-:W-:Y:S02]  /*6bf0*/  ISETP.LT.OR P6, PT, R13, R245, P2 ;  /* 0x000000f50d00720c */ /* 0x000fe400017c1670 */
[----:B------:R-:W-:-:S02]  /*6c00*/  ISETP.NE.AND P2, PT, R11, RZ, PT ;  /* 0x000000ff0b00720c */ /* 0x000fc40003f45270 */
[----:B------:R-:W-:Y:S02]  /*6c10*/  ISETP.LT.OR P5, PT, R13, R243, P1 ;  /* 0x000000f30d00720c */ /* 0x000fe40000fa1670 */
[----:B------:R-:W-:Y:S02]  /*6c20*/  ISETP.NE.AND P1, PT, R12, RZ, PT ;  /* 0x000000ff0c00720c */ /* 0x000fe40003f25270 */
[C---:B------:R-:W-:Y:S02]  /*6c30*/  ISETP.LT.OR P0, PT, R8.reuse, R247, P0 ;  /* 0x000000f70800720c */ /* 0x040fe40000701670 */
[----:B------:R-:W-:Y:S02]  /*6c40*/  FSEL R211, R211, -INF , !P2 ;  /* 0xff800000d3d37808 */ /* 0x000fe40005000000 */
[----:B------:R-:W-:Y:S02]  /*6c50*/  ISETP.GE.AND P2, PT, R8, R244, PT ;  /* 0x000000f40800720c */ /* 0x000fe40003f46270 */
[----:B------:R-:W-:-:S02]  /*6c60*/  FSEL R128, R128, -INF , !P1 ;  /* 0xff80000080807808 */ /* 0x000fc40004800000 */
[----:B------:R-:W-:Y:S02]  /*6c70*/  P2R R9, PR, RZ, 0x1 ;  /* 0x00000001ff097803 */ /* 0x000fe40000000000 */
[C---:B------:R-:W-:Y:S02]  /*6c80*/  ISETP.GE.AND P1, PT, R8.reuse, R242, PT ;  /* 0x000000f20800720c */ /* 0x040fe40003f26270 */
[----:B------:R-:W-:Y:S02]  /*6c90*/  ISETP.GE.AND P0, PT, R8, R240, PT ;  /* 0x000000f00800720c */ /* 0x000fe40003f06270 */
[----:B-1----:R-:W-:Y:S02]  /*6ca0*/  FSEL R220, R10, -INF , !P4 ;  /* 0xff8000000adc7808 */ /* 0x002fe40006000000 */
[C---:B------:R-:W-:Y:S02]  /*6cb0*/  ISETP.LT.OR P4, PT, R8.reuse, R245, P2 ;  /* 0x000000f50800720c */ /* 0x040fe40001781670 */
[----:B------:R-:W-:-:S02]  /*6cc0*/  ISETP.LT.OR P2, PT, R8, R243, P1 ;  /* 0x000000f30800720c */ /* 0x000fc40000f41670 */
[----:B------:R-:W-:Y:S02]  /*6cd0*/  ISETP.NE.AND P1, PT, R9, RZ, PT ;  /* 0x000000ff0900720c */ /* 0x000fe40003f25270 */
[----:B------:R-:W-:Y:S02]  /*6ce0*/  ISETP.LT.OR P0, PT, R8, R241, P0 ;  /* 0x000000f10800720c */ /* 0x000fe40000701670 */
[----:B------:R-:W-:Y:S02]  /*6cf0*/  IADD3 R9, R3, 0x71, RZ ;  /* 0x0000007103097810 */ /* 0x000fe40007ffe0ff */
[----:B------:R-:W-:Y:S02]  /*6d00*/  P2R R11, PR, RZ, 0x1 ;  /* 0x00000001ff0b7803 */ /* 0x000fe40000000000 */
[----:B------:R-:W-:Y:S02]  /*6d10*/  ISETP.GE.AND P0, PT, R9, R246, PT ;  /* 0x000000f60900720c */ /* 0x000fe40003f06270 */
[----:B------:R-:W-:-:S02]  /*6d20*/  FSEL R12, R151, -INF , !P6 ;  /* 0xff800000970c7808 */ /* 0x000fc40007000000 */
[----:B------:R-:W-:Y:S02]  /*6d30*/  ISETP.LT.OR P0, PT, R9, R247, P0 ;  /* 0x000000f70900720c */ /* 0x000fe40000701670 */
[----:B------:R-:W-:Y:S01]  /*6d40*/  P2R R10, PR, RZ, 0x4 ;  /* 0x00000004ff0a7803 */ /* 0x000fe20000000000 */
[----:B------:R1:W-:Y:S01]  /*6d50*/  STL [R1+0x24], R12 ;  /* 0x0000240c01007387 */ /* 0x0003e20000100800 */
[----:B------:R-:W-:Y:S02]  /*6d60*/  FSEL R127, R127, -INF , !P3 ;  /* 0xff8000007f7f7808 */ /* 0x000fe40005800000 */
[----:B------:R-:W-:Y:S02]  /*6d70*/  FSEL R141, R41, -INF , !P1 ;  /* 0xff800000298d7808 */ /* 0x000fe40004800000 */
[C---:B------:R-:W-:Y:S02]  /*6d80*/  ISETP.GE.AND P2, PT, R9.reuse, R244, PT ;  /* 0x000000f40900720c */ /* 0x040fe40003f46270 */
[----:B------:R-:W-:-:S02]  /*6d90*/  ISETP.GE.AND P1, PT, R9, R242, PT ;  /* 0x000000f20900720c */ /* 0x000fc40003f26270 */
[----:B------:R-:W-:Y:S02]  /*6da0*/  IADD3 R8, R3, 0x78, RZ ;  /* 0x0000007803087810 */ /* 0x000fe40007ffe0ff */
[----:B------:R-:W-:Y:S02]  /*6db0*/  FSEL R13, R50, -INF , !P4 ;  /* 0xff800000320d7808 */ /* 0x000fe40006000000 */
[----:B------:R-:W-:Y:S02]  /*6dc0*/  FSEL R210, R210, -INF , !P5 ;  /* 0xff800000d2d27808 */ /* 0x000fe40006800000 */
[C---:B------:R-:W-:Y:S01]  /*6dd0*/  ISETP.LT.OR P5, PT, R9.reuse, R245, P2 ;  /* 0x000000f50900720c */ /* 0x040fe200017a1670 */
[----:B------:R2:W-:Y:S01]  /*6de0*/  STL [R1+0x20], R13 ;  /* 0x0000200d01007387 */ /* 0x0005e20000100800 */
[----:B------:R-:W-:Y:S02]  /*6df0*/  ISETP.LT.OR P4, PT, R9, R243, P1 ;  /* 0x000000f30900720c */ /* 0x000fe40000f81670 */
[----:B------:R-:W-:-:S02]  /*6e00*/  ISETP.NE.AND P1, PT, R11, RZ, PT ;  /* 0x000000ff0b00720c */ /* 0x000fc40003f25270 */
[----:B------:R-:W-:Y:S01]  /*6e10*/  ISETP.NE.AND P2, PT, R10, RZ, PT ;  /* 0x000000ff0a00720c */ /* 0x000fe20003f45270 */
[----:B------:R-:W-:Y:S01]  /*6e20*/  FMUL.FTZ R10, R28, c[0x0][0x2ec] ;  /* 0x0000bb001c0a7a20 */ /* 0x000fe20000410000 */
[----:B------:R-:W-:Y:S01]  /*6e30*/  IADD3 R11, R3, 0x79, RZ ;  /* 0x00000079030b7810 */ /* 0x000fe20007ffe0ff */
[----:B------:R-:W-:Y:S01]  /*6e40*/  FMUL.FTZ R3, R31, c[0x0][0x2ec] ;  /* 0x0000bb001f037a20 */ /* 0x000fe20000410000 */
[----:B-1----:R-:W-:Y:S02]  /*6e50*/  P2R R12, PR, RZ, 0x1 ;  /* 0x00000001ff0c7803 */ /* 0x002fe40000000000 */
[C---:B------:R-:W-:Y:S01]  /*6e60*/  ISETP.GE.AND P0, PT, R9.reuse, R240, PT ;  /* 0x000000f00900720c */ /* 0x040fe20003f06270 */
[----:B------:R-:W1:Y:S01]  /*6e70*/  MUFU.TANH R10, R10 ;  /* 0x0000000a000a7308 */ /* 0x000e620000002400 */
[----:B------:R-:W-:Y:S02]  /*6e80*/  FSEL R126, R126, -INF , !P1 ;  /* 0xff8000007e7e7808 */ /* 0x000fe40004800000 */
[----:B------:R-:W-:-:S02]  /*6e90*/  ISETP.LT.OR P3, PT, R9, R241, P0 ;  /* 0x000000f10900720c */ /* 0x000fc40000761670 */
[----:B------:R-:W-:Y:S02]  /*6ea0*/  ISETP.NE.AND P0, PT, R12, RZ, PT ;  /* 0x000000ff0c00720c */ /* 0x000fe40003f05270 */
[----:B------:R-:W-:Y:S01]  /*6eb0*/  ISETP.GE.AND P1, PT, R8, R242, PT ;  /* 0x000000f20800720c */ /* 0x000fe20003f26270 */
[----:B------:R-:W-:Y:S01]  /*6ec0*/  MUFU.TANH R3, R3 ;  /* 0x0000000300037308 */ /* 0x000fe20000002400 */
[----:B------:R-:W-:Y:S02]  /*6ed0*/  FSEL R9, R36, -INF , !P0 ;  /* 0xff80000024097808 */ /* 0x000fe40004000000 */
[----:B------:R-:W-:Y:S01]  /*6ee0*/  ISETP.GE.AND P0, PT, R8, R240, PT ;  /* 0x000000f00800720c */ /* 0x000fe20003f06270 */
[----:B--2---:R-:W-:Y:S01]  /*6ef0*/  FMUL.FTZ R13, R30, c[0x0][0x2ec] ;  /* 0x0000bb001e0d7a20 */ /* 0x004fe20000410000 */
[----:B------:R-:W-:Y:S01]  /*6f00*/  FSEL R209, R209, -INF , !P2 ;  /* 0xff800000d1d17808 */ /* 0x000fe20005000000 */
[----:B------:R2:W-:Y:S01]  /*6f10*/  STL [R1+0x34], R9 ;  /* 0x0000340901007387 */ /* 0x0005e20000100800 */
[----:B------:R-:W-:-:S02]  /*6f20*/  ISETP.LT.OR P0, PT, R8, R241, P0 ;  /* 0x000000f10800720c */ /* 0x000fc40000701670 */
[C---:B------:R-:W-:Y:S01]  /*6f30*/  ISETP.GE.AND P2, PT, R8.reuse, R244, PT ;  /* 0x000000f40800720c */ /* 0x040fe20003f46270 */
[----:B------:R-:W3:Y:S01]  /*6f40*/  MUFU.TANH R13, R13 ;  /* 0x0000000d000d7308 */ /* 0x000ee20000002400 */
[C---:B------:R-:W-:Y:S02]  /*6f50*/  ISETP.LT.OR P1, PT, R8.reuse, R243, P1 ;  /* 0x000000f30800720c */ /* 0x040fe40000f21670 */
[----:B------:R-:W-:Y:S02]  /*6f60*/  P2R R14, PR, RZ, 0x1 ;  /* 0x00000001ff0e7803 */ /* 0x000fe40000000000 */
[----:B------:R-:W-:Y:S02]  /*6f70*/  ISETP.GE.AND P0, PT, R11, R246, PT ;  /* 0x000000f60b00720c */ /* 0x000fe40003f06270 */
[----:B------:R-:W-:Y:S02]  /*6f80*/  ISETP.LT.OR P2, PT, R8, R245, P2 ;  /* 0x000000f50800720c */ /* 0x000fe40001741670 */
[----:B------:R-:W-:-:S02]  /*6f90*/  P2R R12, PR, RZ, 0x2 ;  /* 0x00000002ff0c7803 */ /* 0x000fc40000000000 */
[----:B------:R-:W-:Y:S02]  /*6fa0*/  FSEL R15, R37, -INF , !P5 ;  /* 0xff800000250f7808 */ /* 0x000fe40006800000 */
[C---:B------:R-:W-:Y:S02]  /*6fb0*/  ISETP.LT.OR P5, PT, R11.reuse, R247, P0 ;  /* 0x000000f70b00720c */ /* 0x040fe400007a1670 */
[C---:B------:R-:W-:Y:S01]  /*6fc0*/  ISETP.GE.AND P1, PT, R11.reuse, R244, PT ;  /* 0x000000f40b00720c */ /* 0x040fe20003f26270 */
[----:B------:R4:W-:Y:S01]  /*6fd0*/  STL [R1+0x1c], R15 ;  /* 0x00001c0f01007387 */ /* 0x0009e20000100800 */
[----:B------:R-:W-:Y:S02]  /*6fe0*/  ISETP.GE.AND P0, PT, R11, R242, PT ;  /* 0x000000f20b00720c */ /* 0x000fe40003f06270 */
[----:B------:R-:W-:Y:S02]  /*6ff0*/  ISETP.GE.AND P6, PT, R8, R246, PT ;  /* 0x000000f60800720c */ /* 0x000fe40003fc6270 */
[----:B--2---:R-:W-:-:S02]  /*7000*/  P2R R9, PR, RZ, 0x4 ;  /* 0x00000004ff097803 */ /* 0x004fc40000000000 */
[----:B------:R-:W-:Y:S02]  /*7010*/  ISETP.GE.AND P2, PT, R11, R240, PT ;  /* 0x000000f00b00720c */ /* 0x000fe40003f46270 */
[----:B------:R-:W-:Y:S02]  /*7020*/  FSEL R123, R123, -INF , !P3 ;  /* 0xff8000007b7b7808 */ /* 0x000fe40005800000 */
[C---:B------:R-:W-:Y:S02]  /*7030*/  ISETP.LT.OR P3, PT, R11.reuse, R245, P1 ;  /* 0x000000f50b00720c */ /* 0x040fe40000f61670 */
[C---:B------:R-:W-:Y:S02]  /*7040*/  ISETP.LT.OR P1, PT, R11.reuse, R243, P0 ;  /* 0x000000f30b00720c */ /* 0x040fe40000721670 */
[----:B------:R-:W-:Y:S02]  /*7050*/  ISETP.LT.OR P6, PT, R8, R247, P6 ;  /* 0x000000f70800720c */ /* 0x000fe400037c1670 */
[----:B------:R-:W-:Y:S01]  /*7060*/  ISETP.LT.OR P0, PT, R11, R241, P2 ;  /* 0x000000f10b00720c */ /* 0x000fe20001701670 */
[----:B------:R-:W2:Y:S01]  /*7070*/  MUFU.TANH R8, R29 ;  /* 0x0000001d00087308 */ /* 0x000ea20000002400 */
[----:B------:R-:W-:-:S02]  /*7080*/  ISETP.NE.AND P2, PT, R9, RZ, PT ;  /* 0x000000ff0900720c */ /* 0x000fc40003f45270 */
[----:B-1----:R-:W-:Y:S02]  /*7090*/  FSEL R10, R10, -INF , !P6 ;  /* 0xff8000000a0a7808 */ /* 0x002fe40007000000 */
[----:B---3--:R-:W-:Y:S02]  /*70a0*/  FSEL R9, R13, -INF , !P2 ;  /* 0xff8000000d097808 */ /* 0x008fe40005000000 */
[----:B------:R-:W-:Y:S01]  /*70b0*/  FSEL R3, R3, -INF , !P3 ;  /* 0xff80000003037808 */ /* 0x000fe20005800000 */
[----:B------:R4:W-:Y:S01]  /*70c0*/  STL [R1+0x30], R10 ;  /* 0x0000300a01007387 */ /* 0x0009e20000100800 */
[----:B------:R-:W-:Y:S02]  /*70d0*/  PLOP3.LUT P2, PT, PT, PT, UP0, 0x80, 0x0 ;  /* 0x000000000000781c */ /* 0x000fe40003f4f008 */
[----:B------:R-:W-:Y:S01]  /*70e0*/  FSEL R208, R208, -INF , !P4 ;  /* 0xff800000d0d07808 */ /* 0x000fe20006000000 */
[----:B------:R4:W-:Y:S01]  /*70f0*/  STL [R1+0x18], R9 ;  /* 0x0000180901007387 */ /* 0x0009e20000100800 */
[----:B------:R-:W-:-:S02]  /*7100*/  ISETP.NE.AND P4, PT, R14, RZ, PT ;  /* 0x000000ff0e00720c */ /* 0x000fc40003f85270 */
[----:B------:R-:W-:Y:S01]  /*7110*/  ISETP.NE.AND P6, PT, R12, RZ, PT ;  /* 0x000000ff0c00720c */ /* 0x000fe20003fc5270 */
[----:B------:R4:W-:Y:S01]  /*7120*/  STL [R1+0x14], R3 ;  /* 0x0000140301007387 */ /* 0x0009e20000100800 */
[----:B------:R-:W-:Y:S02]  /*7130*/  FSEL R122, R122, -INF , !P4 ;  /* 0xff8000007a7a7808 */ /* 0x000fe40006000000 */
[----:B------:R-:W-:Y:S02]  /*7140*/  FSEL R207, R207, -INF , !P6 ;  /* 0xff800000cfcf7808 */ /* 0x000fe40007000000 */
[----:B--2---:R-:W-:Y:S02]  /*7150*/  FSEL R20, R8, -INF , !P5 ;  /* 0xff80000008147808 */ /* 0x004fe40006800000 */
[----:B------:R-:W-:Y:S02]  /*7160*/  FSEL R206, R206, -INF , !P1 ;  /* 0xff800000cece7808 */ /* 0x000fe40004800000 */
[----:B------:R-:W-:Y:S01]  /*7170*/  FSEL R121, R121, -INF , !P0 ;  /* 0xff80000079797808 */ /* 0x000fe20004000000 */
[----:B------:R-:W-:Y:S05]  /*7180*/  @!P2 BRA `(.L_x_540) ;  /* 0x000002600000a947 */ /* 0x000fea0003800000 */
[----:B------:R-:W-:-:S04]  /*7190*/  UIADD3 UR12, UR8, -0x2, URZ ;  /* 0xfffffffe080c7890 */ /* 0x000fc8000fffe03f */
[----:B------:R-:W-:Y:S02]  /*71a0*/  USHF.R.S32.HI UR7, URZ, 0x1f, UR12 ;  /* 0x0000001f3f077899 */ /* 0x000fe4000801140c */
[----:B------:R-:W-:Y:S01]  /*71b0*/  UIMAD UR20, UR20, UR12, URZ ;  /* 0x0000000c141472a4 */ /* 0x000fe2000f8e023f */
[----:B----4-:R-:W-:Y:S01]  /*71c0*/  IMAD.U32 R3, RZ, RZ, UR12 ;  /* 0x0000000cff037e24 */ /* 0x010fe2000f8e00ff */
[----:B------:R-:W-:Y:S02]  /*71d0*/  USHF.L.U32 UR12, UR6, 0x5, URZ ;  /* 0x00000005060c7899 */ /* 0x000fe4000800063f */
[----:B------:R-:W-:Y:S01]  /*71e0*/  UIMAD UR7, UR7, UR22, UR20 ;  /* 0x00000016070772a4 */ /* 0x000fe2000f8e0214 */
[----:B------:R-:W-:-:S04]  /*71f0*/  IMAD.WIDE.U32 R12, R3, UR22, R248 ;  /* 0x00000016030c7c25 */ /* 0x000fc8000f8e00f8 */
[----:B------:R-:W-:Y:S01]  /*7200*/  IMAD.U32 R3, RZ, RZ, UR6 ;  /* 0x00000006ff037e24 */ /* 0x000fe2000f8e00ff */
[----:B------:R-:W-:Y:S02]  /*7210*/  IADD3 R8, R13, UR7, RZ ;  /* 0x000000070d087c10 */ /* 0x000fe4000fffe0ff */
[C---:B------:R-:W-:Y:S02]  /*7220*/  LEA R10, P0, R12.reuse, c[0x0][0x168], 0x1 ;  /* 0x00005a000c0a7a11 */ /* 0x040fe400078008ff */
        /* <DEDUP_REMOVED lines=20> */
[----:B-1----:R-:W-:-:S04]  /*7370*/  IADD3 R10, P0, R8, UR12, RZ ;  /* 0x0000000c080a7c10 */ /* 0x002fc8000ff1e0ff */
[----:B------:R2:W-:Y:S01]  /*7380*/  LDGSTS.E.BYPASS.LTC128B.128 [R235+0x6800], [R8.64] ;  /* 0x0680000008eb7fae */ /* 0x0005e2000b901d52 */
[----:B------:R-:W-:Y:S01]  /*7390*/  IMAD.X R11, R9, 0x1, R3, P0 ;  /* 0x00000001090b7824 */ /* 0x000fe200000e0603 */
[----:B------:R-:W-:-:S04]  /*73a0*/  IADD3 R2, P0, R10, UR12, RZ ;  /* 0x0000000c0a027c10 */ /* 0x000fc8000ff1e0ff */
[----:B------:R2:W-:Y:S01]  /*73b0*/  LDGSTS.E.BYPASS.LTC128B.128 [R235+0x7000], [R10.64] ;  /* 0x070000000aeb7fae */ /* 0x0005e2000b901d52 */
[----:B------:R-:W-:-:S05]  /*73c0*/  IMAD.X R3, R11, 0x1, R3, P0 ;  /* 0x000000010b037824 */ /* 0x000fca00000e0603 */
[----:B------:R2:W-:Y:S04]  /*73d0*/  LDGSTS.E.BYPASS.LTC128B.128 [R235+0x7800], [R2.64] ;  /* 0x0780000002eb7fae */ /* 0x0005e8000b901d52 */
[----:B------:R-:W0:Y:S02]  /*73e0*/  LDGDEPBAR ;  /* 0x00000000000079af */ /* 0x000e240000000000 */
.L_x_540:
[----:B------:R1:W-:Y:S01]  /*73f0*/  STL [R1+0x54], R214 ;  /* 0x000054d601007387 */ /* 0x0003e20000100800 */
[----:B------:R-:W-:Y:S01]  /*7400*/  MOV R81, R152 ;  /* 0x0000009800517202 */ /* 0x000fe20000000f00 */
[----:B------:R-:W-:Y:S01]  /*7410*/  IMAD.MOV.U32 R150, RZ, RZ, R195 ;  /* 0x000000ffff967224 */ /* 0x000fe200078e00c3 */
[----:B------:R-:W-:Y:S01]  /*7420*/  MOV R55, R187 ;  /* 0x000000bb00377202 */ /* 0x000fe20000000f00 */
[----:B------:R-:W-:Y:S01]  /*7430*/  IMAD.MOV.U32 R51, RZ, RZ, R222 ;  /* 0x000000ffff337224 */ /* 0x000fe200078e00de */
[----:B------:R-:W-:Y:S01]  /*7440*/  MOV R48, R185 ;  /* 0x000000b900307202 */ /* 0x000fe20000000f00 */
[----:B------:R-:W-:Y:S01]  /*7450*/  IMAD.MOV.U32 R49, RZ, RZ, R155 ;  /* 0x000000ffff317224 */ /* 0x000fe200078e009b */
[----:B------:R-:W-:-:S02]  /*7460*/  MOV R80, R147 ;  /* 0x0000009300507202 */ /* 0x000fc40000000f00 */
[----:B------:R-:W-:Y:S02]  /*7470*/  MOV R42, R144 ;  /* 0x00000090002a7202 */ /* 0x000fe40000000f00 */
[----:B------:R-:W-:Y:S02]  /*7480*/  MOV R41, R166 ;  /* 0x000000a600297202 */ /* 0x000fe40000000f00 */
[----:B------:R-:W-:Y:S02]  /*7490*/  MOV R79, R198 ;  /* 0x000000c6004f7202 */ /* 0x000fe40000000f00 */
[----:B------:R-:W-:Y:S02]  /*74a0*/  MOV R54, R199 ;  /* 0x000000c700367202 */ /* 0x000fe40000000f00 */
[----:B------:R-:W-:Y:S02]  /*74b0*/  MOV R53, R200 ;  /* 0x000000c800357202 */ /* 0x000fe40000000f00 */
[----:B------:R-:W-:-:S02]  /*74c0*/  MOV R47, R201 ;  /* 0x000000c9002f7202 */ /* 0x000fc40000000f00 */
[----:B------:R-:W-:Y:S02]  /*74d0*/  MOV R78, R184 ;  /* 0x000000b8004e7202 */ /* 0x000fe40000000f00 */
[----:B------:R-:W-:Y:S01]  /*74e0*/  MOV R40, R165 ;  /* 0x000000a500287202 */ /* 0x000fe20000000f00 */
[----:B-1----:R-:W3:Y:S01]  /*74f0*/  LDL.LU R214, [R1+0x34] ;  /* 0x0000340001d67983 */ /* 0x002ee20000300800 */
[----:B------:R-:W-:Y:S02]  /*7500*/  MOV R151, R194 ;  /* 0x000000c200977202 */ /* 0x000fe40000000f00 */
[----:B------:R-:W-:Y:S01]  /*7510*/  MOV R52, R221 ;  /* 0x000000dd00347202 */ /* 0x000fe20000000f00 */
[----:B------:R1:W-:Y:S01]  /*7520*/  STL [R1+0x50], R213 ;  /* 0x000050d501007387 */ /* 0x0003e20000100800 */
[----:B------:R-:W-:Y:S02]  /*7530*/  MOV R46, R224 ;  /* 0x000000e0002e7202 */ /* 0x000fe40000000f00 */
[----:B------:R-:W-:-:S02]  /*7540*/  MOV R45, R178 ;  /* 0x000000b2002d7202 */ /* 0x000fc40000000f00 */
[----:B------:R-:W-:Y:S02]  /*7550*/  MOV R149, R196 ;  /* 0x000000c400957202 */ /* 0x000fe40000000f00 */
[----:B------:R-:W-:Y:S02]  /*7560*/  MOV R148, R197 ;  /* 0x000000c500947202 */ /* 0x000fe40000000f00 */
[----:B------:R-:W-:Y:S02]  /*7570*/  MOV R50, R163 ;  /* 0x000000a300327202 */ /* 0x000fe40000000f00 */
[----:B------:R-:W-:Y:S02]  /*7580*/  MOV R44, R146 ;  /* 0x00000092002c7202 */ /* 0x000fe40000000f00 */
[----:B------:R-:W-:Y:S01]  /*7590*/  MOV R43, R145 ;  /* 0x00000091002b7202 */ /* 0x000fe20000000f00 */
[----:B-12---:R-:W2:Y:S04]  /*75a0*/  LDL.LU R213, [R1+0x30] ;  /* 0x0000300001d57983 */ /* 0x006ea80000300800 */
[----:B------:R1:W-:Y:S04]  /*75b0*/  STL [R1+0x4c], R212 ;  /* 0x00004cd401007387 */ /* 0x0003e80000100800 */
[----:B-1--4-:R-:W4:Y:S04]  /*75c0*/  LDL.LU R212, [R1+0x24] ;  /* 0x0000240001d47983 */ /* 0x012f280000300800 */
[----:B------:R1:W-:Y:S04]  /*75d0*/  STL [R1+0x48], R71 ;  /* 0x0000484701007387 */ /* 0x0003e80000100800 */
[----:B-1----:R-:W4:Y:S04]  /*75e0*/  LDL.LU R71, [R1+0x20] ;  /* 0x0000200001477983 */ /* 0x002f280000300800 */
[----:B------:R1:W-:Y:S04]  /*75f0*/  STL [R1+0x44], R70 ;  /* 0x0000444601007387 */ /* 0x0003e80000100800 */
[----:B-1----:R-:W4:Y:S04]  /*7600*/  LDL.LU R70, [R1+0x1c] ;  /* 0x00001c0001467983 */ /* 0x002f280000300800 */
[----:B------:R-:W4:Y:S04]  /*7610*/  LDL.LU R251, [R1+0x18] ;  /* 0x0000180001fb7983 */ /* 0x000f280000300800 */
[----:B------:R-:W4:Y:S01]  /*7620*/  LDL.LU R7, [R1+0x14] ;  /* 0x0000140001077983 */ /* 0x000f220000300800 */
        /* <DEDUP_REMOVED lines=61> */
[----:B---3--:R-:W-:-:S02]  /*7a00*/  FMNMX.FTZ R10, R214, R10, !PT ;  /* 0x0000000ad60a7209 */ /* 0x008fc40007810000 */
[----:B------:R-:W-:Y:S02]  /*7a10*/  FMNMX.FTZ R2, R45, R2, !PT ;  /* 0x000000022d027209 */ /* 0x000fe40007810000 */
[----:B--2---:R-:W-:-:S04]  /*7a20*/  FMNMX.FTZ R10, R213, R10, !PT ;  /* 0x0000000ad50a7209 */ /* 0x004fc80007810000 */
[----:B------:R-:W-:-:S05]  /*7a30*/  FMNMX.FTZ R10, R20, R10, !PT ;  /* 0x0000000a140a7209 */ /* 0x000fca0007810000 */
[----:B------:R-:W1:Y:S01]  /*7a40*/  SHFL.BFLY PT, R3, R10, 0x2, 0x1f ;  /* 0x0c401f000a037f89 */ /* 0x000e6200000e0000 */
        /* <DEDUP_REMOVED lines=11> */
[----:B------:R-:W-:-:S03]  /*7b00*/  FMNMX.FTZ R8, R205, R8, !PT ;  /* 0x00000008cd087209 */ /* 0x000fc60007810000 */
[----:B------:R-:W1:Y:S01]  /*7b10*/  SHFL.BFLY PT, R68, R3, 0x1, 0x1f ;  /* 0x0c201f0003447f89 */ /* 0x000e6200000e0000 */
[----:B------:R-:W-:Y:S02]  /*7b20*/  FMNMX.FTZ R2, R143, R2, !PT ;  /* 0x000000028f027209 */ /* 0x000fe40007810000 */
[----:B------:R-:W-:Y:S02]  /*7b30*/  FMNMX.FTZ R9, R135, R9, !PT ;  /* 0x0000000987097209 */ /* 0x000fe40007810000 */
[----:B------:R-:W-:Y:S02]  /*7b40*/  FMNMX.FTZ R8, R204, R8, !PT ;  /* 0x00000008cc087209 */ /* 0x000fe40007810000 */
[----:B------:R-:W-:Y:S02]  /*7b50*/  FMNMX.FTZ R2, R88, R2, !PT ;  /* 0x0000000258027209 */ /* 0x000fe40007810000 */
[----:B------:R-:W-:Y:S02]  /*7b60*/  FMNMX.FTZ R9, R50, R9, !PT ;  /* 0x0000000932097209 */ /* 0x000fe40007810000 */
[----:B----4-:R-:W-:-:S02]  /*7b70*/  FMNMX.FTZ R8, R212, R8, !PT ;  /* 0x00000008d4087209 */ /* 0x010fc40007810000 */
        /* <DEDUP_REMOVED lines=10> */
[----:B------:R-:W-:Y:S01]  /*7c20*/  FMNMX.FTZ R2, R110, R2, !PT ;  /* 0x000000026e027209 */ /* 0x000fe20007810000 */
[----:B------:R-:W-:Y:S01]  /*7c30*/  FMUL.FTZ R10, R68, c[0x0][0x23c] ;  /* 0x00008f00440a7a20 */ /* 0x000fe20000410000 */
[----:B------:R-:W-:-:S02]  /*7c40*/  FMNMX.FTZ R9, R96, R9, !PT ;  /* 0x0000000960097209 */ /* 0x000fc40007810000 */
[----:B------:R-:W-:-:S04]  /*7c50*/  FMNMX.FTZ R8, R70, R8, !PT ;  /* 0x0000000846087209 */ /* 0x000fc80007810000 */
[----:B------:R-:W-:-:S04]  /*7c60*/  FMNMX.FTZ R8, R251, R8, !PT ;  /* 0x00000008fb087209 */ /* 0x000fc80007810000 */
[----:B------:R-:W-:Y:S02]  /*7c70*/  FMNMX.FTZ R8, R7, R8, !PT ;  /* 0x0000000807087209 */ /* 0x000fe40007810000 */
[----:B------:R-:W-:Y:S02]  /*7c80*/  FSETP.NEU.FTZ.AND P0, PT, R68, -INF , PT ;  /* 0xff8000004400780b */ /* 0x000fe40003f1d000 */
[----:B------:R-:W-:Y:S01]  /*7c90*/  FMNMX.FTZ R2, R108, R2, !PT ;  /* 0x000000026c027209 */ /* 0x000fe20007810000 */
[----:B------:R-:W1:Y:S01]  /*7ca0*/  SHFL.BFLY PT, R3, R8, 0x2, 0x1f ;  /* 0x0c401f0008037f89 */ /* 0x000e6200000e0000 */
[----:B------:R-:W-:Y:S02]  /*7cb0*/  FMNMX.FTZ R9, R159, R9, !PT ;  /* 0x000000099f097209 */ /* 0x000fe40007810000 */
[----:B------:R-:W-:Y:S02]  /*7cc0*/  FSEL R11, R10, RZ, P0 ;  /* 0x000000ff0a0b7208 */ /* 0x000fe40000000000 */
[----:B------:R-:W-:-:S02]  /*7cd0*/  FMNMX.FTZ R2, R115, R2, !PT ;  /* 0x0000000273027209 */ /* 0x000fc40007810000 */
[----:B------:R-:W-:Y:S01]  /*7ce0*/  FMNMX.FTZ R9, R189, R9, !PT ;  /* 0x00000009bd097209 */ /* 0x000fe20007810000 */
[----:B------:R-:W-:Y:S01]  /*7cf0*/  FFMA.FTZ R199, R0, c[0x0][0x23c], -R11 ;  /* 0x00008f0000c77a23 */ /* 0x000fe2000001080b */
        /* <DEDUP_REMOVED lines=17> */
[----:B------:R-:W-:-:S03]  /*7e10*/  FMNMX.FTZ R9, R109, R9, !PT ;  /* 0x000000096d097209 */ /* 0x000fc60007810000 */
[----:B------:R-:W2:Y:S01]  /*7e20*/  SHFL.BFLY PT, R0, R2, 0x2, 0x1f ;  /* 0x0c401f0002007f89 */ /* 0x000ea200000e0000 */
[----:B------:R-:W-:-:S04]  /*7e30*/  FMNMX.FTZ R9, R113, R9, !PT ;  /* 0x0000000971097209 */ /* 0x000fc80007810000 */
[----:B------:R-:W-:-:S04]  /*7e40*/  FMNMX.FTZ R9, R116, R9, !PT ;  /* 0x0000000974097209 */ /* 0x000fc80007810000 */
[----:B------:R-:W-:Y:S02]  /*7e50*/  FMNMX.FTZ R9, R128, R9, !PT ;  /* 0x0000000980097209 */ /* 0x000fe40007810000 */
[----:B-1----:R-:W-:Y:S02]  /*7e60*/  FMNMX.FTZ R3, R3, R8, !PT ;  /* 0x0000000803037209 */ /* 0x002fe40007810000 */
[----:B------:R-:W-:-:S04]  /*7e70*/  FMNMX.FTZ R8, R127, R9, !PT ;  /* 0x000000097f087209 */ /* 0x000fc80007810000 */
[----:B------:R-:W-:-:S04]  /*7e80*/  FMNMX.FTZ R8, R126, R8, !PT ;  /* 0x000000087e087209 */ /* 0x000fc80007810000 */
[----:B------:R-:W-:Y:S02]  /*7e90*/  FMNMX.FTZ R8, R123, R8, !PT ;  /* 0x000000087b087209 */ /* 0x000fe40007810000 */
[----:B--2---:R-:W-:Y:S02]  /*7ea0*/  FMNMX.FTZ R2, R2, R0, !PT ;  /* 0x0000000002027209 */ /* 0x004fe40007810000 */
[----:B------:R-:W-:-:S04]  /*7eb0*/  FMNMX.FTZ R0, R122, R8, !PT ;  /* 0x000000087a007209 */ /* 0x000fc80007810000 */
[----:B------:R-:W-:-:S05]  /*7ec0*/  FMNMX.FTZ R0, R121, R0, !PT ;  /* 0x0000000079007209 */ /* 0x000fca0007810000 */
[----:B------:R-:W1:Y:S01]  /*7ed0*/  SHFL.BFLY PT, R8, R0, 0x2, 0x1f ;  /* 0x0c401f0000087f89 */ /* 0x000e6200000e0000 */
[C---:B------:R-:W-:Y:S01]  /*7ee0*/  FMUL.FTZ R9, R3.reuse, c[0x0][0x23c] ;  /* 0x00008f0003097a20 */ /* 0x040fe20000410000 */
[----:B------:R-:W-:Y:S01]  /*7ef0*/  FSETP.NEU.FTZ.AND P0, PT, R3, -INF , PT ;  /* 0xff8000000300780b */ /* 0x000fe20003f1d000 */
[--C-:B------:R-:W-:Y:S02]  /*7f00*/  FFMA.FTZ R198, R172, c[0x0][0x23c], -R11.reuse ;  /* 0x00008f00acc67a23 */ /* 0x100fe4000001080b */
[--C-:B------:R-:W-:Y:S02]  /*7f10*/  FFMA.FTZ R118, R179, c[0x0][0x23c], -R11.reuse ;  /* 0x00008f00b3767a23 */ /* 0x100fe4000001080b */
[--C-:B------:R-:W-:Y:S02]  /*7f20*/  FFMA.FTZ R76, R180, c[0x0][0x23c], -R11.reuse ;  /* 0x00008f00b44c7a23 */ /* 0x100fe4000001080b */
[--C-:B------:R-:W-:Y:S02]  /*7f30*/  FFMA.FTZ R72, R169, c[0x0][0x23c], -R11.reuse ;  /* 0x00008f00a9487a23 */ /* 0x100fe4000001080b */
[----:B------:R-:W-:-:S02]  /*7f40*/  FFMA.FTZ R63, R168, c[0x0][0x23c], -R11 ;  /* 0x00008f00a83f7a23 */ /* 0x000fc4000001080b */
[--C-:B------:R-:W-:Y:S02]  /*7f50*/  FFMA.FTZ R31, R57, c[0x0][0x23c], -R11.reuse ;  /* 0x00008f00391f7a23 */ /* 0x100fe4000001080b */
[----:B------:R-:W-:Y:S01]  /*7f60*/  FFMA.FTZ R58, R156, c[0x0][0x23c], -R11 ;  /* 0x00008f009c3a7a23 */ /* 0x000fe2000001080b */
[----:B------:R-:W-:Y:S02]  /*7f70*/  FSEL R11, R9, RZ, P0 ;  /* 0x000000ff090b7208 */ /* 0x000fe40000000000 */
[----:B------:R-:W2:Y:S01]  /*7f80*/  SHFL.BFLY PT, R9, R2, 0x1, 0x1f ;  /* 0x0c201f0002097f89 */ /* 0x000ea200000e0000 */
[----:B-1----:R-:W-:-:S05]  /*7f90*/  FMNMX.FTZ R0, R0, R8, !PT ;  /* 0x0000000800007209 */ /* 0x002fca0007810000 */
[----:B------:R-:W1:Y:S01]  /*7fa0*/  SHFL.BFLY PT, R8, R0, 0x1, 0x1f ;  /* 0x0c201f0000087f89 */ /* 0x000e6200000e0000 */
[----:B------:R-:W-:Y:S01]  /*7fb0*/  SHF.L.U32 R224, R6, 0x1, RZ ;  /* 0x0000000106e07819 */ /* 0x000fe200000006ff */
[----:B------:R-:W-:-:S03]  /*7fc0*/  FFMA.FTZ R29, R158, c[0x0][0x23c], -R11 ;  /* 0x00008f009e1d7a23 */ /* 0x000fc6000001080b */
[----:B------:R-:W-:Y:S01]  /*7fd0*/  LEA R221, R5, R224, 0x1 ;  /* 0x000000e005dd7211 */ /* 0x000fe200078e08ff */
[----:B------:R-:W-:Y:S01]  /*7fe0*/  FFMA.FTZ R196, R176, c[0x0][0x23c], -R11 ;  /* 0x00008f00b0c47a23 */ /* 0x000fe2000001080b */
[----:B--2---:R-:W-:Y:S01]  /*7ff0*/  FMNMX.FTZ R2, R2, R9, !PT ;  /* 0x0000000902027209 */ /* 0x004fe20007810000 */
[----:B------:R-:W2:Y:S03]  /*8000*/  LDSM.16.MT88.4 R168, [R224+0x8000] ;  /* 0x00800000e0a8783b */ /* 0x000ea60000004200 */
[C---:B------:R-:W-:Y:S01]  /*8010*/  FSETP.NEU.FTZ.AND P0, PT, R2.reuse, -INF , PT ;  /* 0xff8000000200780b */ /* 0x040fe20003f1d000 */
[----:B------:R-:W-:Y:S01]  /*8020*/  FMUL.FTZ R9, R2, c[0x0][0x23c] ;  /* 0x00008f0002097a20 */ /* 0x000fe20000410000 */
[----:B------:R-:W-:Y:S01]  /*8030*/  MOV R158, R220 ;  /* 0x000000dc009e7202 */ /* 0x000fe20000000f00 */
[C---:B------:R-:W-:Y:S01]  /*8040*/  IMAD R220, R4.reuse, 0x2, R221 ;  /* 0x0000000204dc7824 */ /* 0x040fe200078e02dd */
[----:B------:R-:W-:Y:S01]  /*8050*/  LEA R222, R4, R224, 0x1 ;  /* 0x000000e004de7211 */ /* 0x000fe200078e08ff */
[----:B------:R-:W-:Y:S01]  /*8060*/  LDSM.16.MT88.4 R184, [R221+0x8000] ;  /* 0x00800000ddb8783b */ /* 0x000fe20000004200 */
[----:B------:R-:W-:-:S02]  /*8070*/  FSEL R10, R9, RZ, P0 ;  /* 0x000000ff090a7208 */ /* 0x000fc40000000000 */
[----:B-1----:R-:W-:Y:S01]  /*8080*/  FMNMX.FTZ R0, R0, R8, !PT ;  /* 0x0000000800007209 */ /* 0x002fe20007810000 */
[----:B------:R-:W-:Y:S02]  /*8090*/  LDSM.16.MT88.4 R16, [R220+0x8000] ;  /* 0x00800000dc10783b */ /* 0x000fe40000004200 */
[--C-:B------:R-:W-:Y:S01]  /*80a0*/  FFMA.FTZ R131, R177, c[0x0][0x23c], -R10.reuse ;  /* 0x00008f00b1837a23 */ /* 0x100fe2000001080a */
[C---:B------:R-:W-:Y:S01]  /*80b0*/  FSETP.NEU.FTZ.AND P0, PT, R0.reuse, -INF , PT ;  /* 0xff8000000000780b */ /* 0x040fe20003f1d000 */
[----:B------:R-:W-:Y:S01]  /*80c0*/  FMUL.FTZ R8, R0, c[0x0][0x23c] ;  /* 0x00008f0000087a20 */ /* 0x000fe20000410000 */
[----:B------:R-:W1:Y:S01]  /*80d0*/  LDSM.16.MT88.4 R176, [R222+0x8000] ;  /* 0x00800000deb0783b */ /* 0x000e620000004200 */
[----:B------:R-:W-:-:S03]  /*80e0*/  FFMA.FTZ R28, R129, c[0x0][0x23c], -R10 ;  /* 0x00008f00811c7a23 */ /* 0x000fc6000001080a */
[----:B------:R-:W-:Y:S01]  /*80f0*/  FSEL R129, R8, RZ, P0 ;  /* 0x000000ff08817208 */ /* 0x000fe20000000000 */
[--C-:B------:R-:W-:Y:S02]  /*8100*/  FFMA.FTZ R197, R173, c[0x0][0x23c], -R11.reuse ;  /* 0x00008f00adc57a23 */ /* 0x100fe4000001080b */
[--C-:B------:R-:W-:Y:S02]  /*8110*/  FFMA.FTZ R117, R182, c[0x0][0x23c], -R11.reuse ;  /* 0x00008f00b6757a23 */ /* 0x100fe4000001080b */
[----:B------:R-:W-:Y:S01]  /*8120*/  FFMA.FTZ R75, R181, c[0x0][0x23c], -R11 ;  /* 0x00008f00b54b7a23 */ /* 0x000fe2000001080b */
[----:B------:R-:W-:Y:S01]  /*8130*/  MUFU.EX2 R199, R199 ;  /* 0x000000c700c77308 */ /* 0x000fe20000000800 */
[----:B------:R-:W-:Y:S01]  /*8140*/  FFMA.FTZ R201, R73, c[0x0][0x23c], -R129 ;  /* 0x00008f0049c97a23 */ /* 0x000fe20000010881 */
[----:B------:R-:W3:Y:S01]  /*8150*/  LDSM.16.MT88.4 R36, [R224+0x8800] ;  /* 0x00880000e024783b */ /* 0x000ee20000004200 */
[--C-:B------:R-:W-:Y:S02]  /*8160*/  FFMA.FTZ R130, R174, c[0x0][0x23c], -R10.reuse ;  /* 0x00008f00ae827a23 */ /* 0x100fe4000001080a */
[--C-:B------:R-:W-:Y:S01]  /*8170*/  FFMA.FTZ R74, R74, c[0x0][0x23c], -R10.reuse ;  /* 0x00008f004a4a7a23 */ /* 0x100fe2000001080a */
[----:B------:R-:W4:Y:S01]  /*8180*/  LDSM.16.MT88.4 R32, [R222+0x8800] ;  /* 0x00880000de20783b */ /* 0x000f220000004200 */
[----:B------:R-:W-:-:S02]  /*8190*/  FFMA.FTZ R67, R183, c[0x0][0x23c], -R10 ;  /* 0x00008f00b7437a23 */ /* 0x000fc4000001080a */
[--C-:B------:R-:W-:Y:S01]  /*81a0*/  FFMA.FTZ R200, R175, c[0x0][0x23c], -R129.reuse ;  /* 0x00008f00afc87a23 */ /* 0x100fe20000010881 */
[----:B------:R-:W1:Y:S01]  /*81b0*/  MUFU.EX2 R198, R198 ;  /* 0x000000c600c67308 */ /* 0x000e620000000800 */
[--C-:B------:R-:W-:Y:S01]  /*81c0*/  FFMA.FTZ R77, R136, c[0x0][0x23c], -R129.reuse ;  /* 0x00008f00884d7a23 */ /* 0x100fe20000010881 */
[----:B------:R-:W-:Y:S01]  /*81d0*/  LDSM.16.MT88.4 R12, [R220+0x8800] ;  /* 0x00880000dc0c783b */ /* 0x000fe20000004200 */
[----:B------:R-:W-:-:S05]  /*81e0*/  FFMA.FTZ R73, R137, c[0x0][0x23c], -R129 ;  /* 0x00008f0089497a23 */ /* 0x000fca0000010881 */
[----:B------:R-:W-:Y:S01]  /*81f0*/  MUFU.EX2 R118, R118 ;  /* 0x0000007600767308 */ /* 0x000fe20000000800 */
[----:B------:R-:W-:Y:S01]  /*8200*/  FFMA.FTZ R57, R157, c[0x0][0x23c], -R11 ;  /* 0x00008f009d397a23 */ /* 0x000fe2000001080b */
[----:B------:R-:W-:Y:S02]  /*8210*/  MOV R157, R20 ;  /* 0x00000014009d7202 */ /* 0x000fe40000000f00 */
[----:B------:R-:W1:Y:S04]  /*8220*/  LDSM.16.MT88.4 R20, [R221+0x8800] ;  /* 0x00880000dd14783b */ /* 0x000e680000004200 */
[----:B------:R-:W1:Y:S08]  /*8230*/  MUFU.EX2 R76, R76 ;  /* 0x0000004c004c7308 */ /* 0x000e700000000800 */
[----:B------:R-:W-:Y:S08]  /*8240*/  MUFU.EX2 R197, R197 ;  /* 0x000000c500c57308 */ /* 0x000ff00000000800 */
        /* <DEDUP_REMOVED lines=10> */
[----:B------:R-:W2:Y:S01]  /*82f0*/  MUFU.EX2 R73, R73 ;  /* 0x0000004900497308 */ /* 0x000ea20000000800 */
[----:B-1----:R-:W-:-:S02]  /*8300*/  F2FP.PACK_AB R192, R198, R199 ;  /* 0x000000c7c6c0723e */ /* 0x002fc400000000ff */
[----:B------:R-:W-:Y:S02]  /*8310*/  F2FP.PACK_AB R194, R76, R118 ;  /* 0x000000764cc2723e */ /* 0x000fe400000000ff */
[----:B------:R-:W-:Y:S02]  /*8320*/  F2FP.PACK_AB R193, R196, R197 ;  /* 0x000000c5c4c1723e */ /* 0x000fe400000000ff */
[----:B------:R-:W-:Y:S02]  /*8330*/  F2FP.PACK_AB R195, R75, R117 ;  /* 0x000000754bc3723e */ /* 0x000fe400000000ff */
[----:B------:R-:W-:Y:S02]  /*8340*/  F2FP.PACK_AB R24, R130, R131 ;  /* 0x000000838218723e */ /* 0x000fe400000000ff */
[----:B------:R-:W-:Y:S02]  /*8350*/  F2FP.PACK_AB R26, R67, R74 ;  /* 0x0000004a431a723e */ /* 0x000fe400000000ff */
[----:B------:R-:W-:Y:S01]  /*8360*/  F2FP.PACK_AB R25, R200, R201 ;  /* 0x000000c9c819723e */ /* 0x000fe200000000ff */
[--C-:B------:R-:W-:Y:S01]  /*8370*/  FFMA.FTZ R69, R69, c[0x0][0x23c], -R11.reuse ;  /* 0x00008f0045457a23 */ /* 0x100fe2000001080b */
[----:B--2---:R-:W-:Y:S01]  /*8380*/  F2FP.PACK_AB R27, R73, R77 ;  /* 0x0000004d491b723e */ /* 0x004fe200000000ff */
[----:B------:R-:W-:-:S02]  /*8390*/  FFMA.FTZ R30, R188, c[0x0][0x23c], -R11 ;  /* 0x00008f00bc1e7a23 */ /* 0x000fc4000001080b */
[--C-:B------:R-:W-:Y:S02]  /*83a0*/  FFMA.FTZ R66, R138, c[0x0][0x23c], -R10.reuse ;  /* 0x00008f008a427a23 */ /* 0x100fe4000001080a */
[--C-:B------:R-:W-:Y:S02]  /*83b0*/  FFMA.FTZ R61, R139, c[0x0][0x23c], -R10.reuse ;  /* 0x00008f008b3d7a23 */ /* 0x100fe4000001080a */
[----:B------:R-:W-:Y:S02]  /*83c0*/  FFMA.FTZ R60, R140, c[0x0][0x23c], -R10 ;  /* 0x00008f008c3c7a23 */ /* 0x000fe4000001080a */
[--C-:B------:R-:W-:Y:S02]  /*83d0*/  FFMA.FTZ R65, R132, c[0x0][0x23c], -R129.reuse ;  /* 0x00008f0084417a23 */ /* 0x100fe40000010881 */
[--C-:B------:R-:W-:Y:S02]  /*83e0*/  FFMA.FTZ R64, R134, c[0x0][0x23c], -R129.reuse ;  /* 0x00008f0086407a23 */ /* 0x100fe40000010881 */
[----:B------:R-:W-:-:S02]  /*83f0*/  FFMA.FTZ R59, R133, c[0x0][0x23c], -R129 ;  /* 0x00008f00853b7a23 */ /* 0x000fc40000010881 */
[----:B------:R-:W-:Y:S01]  /*8400*/  FFMA.FTZ R62, R135, c[0x0][0x23c], -R129 ;  /* 0x00008f00873e7a23 */ /* 0x000fe20000010881 */
[----:B------:R-:W-:Y:S01]  /*8410*/  MOV R156, R190 ;  /* 0x000000be009c7202 */ /* 0x000fe20000000f00 */
[-C--:B------:R-:W-:Y:S01]  /*8420*/  HMMA.16816.F32 R164, R192, R168.reuse, RZ ;  /* 0x000000a8c0a4723c */ /* 0x080fe200000018ff */
[----:B------:R-:W-:Y:S01]  /*8430*/  MOV R4, R189 ;  /* 0x000000bd00047202 */ /* 0x000fe20000000f00 */
[----:B------:R-:W-:Y:S06]  /*8440*/  MUFU.EX2 R72, R72 ;  /* 0x0000004800487308 */ /* 0x000fec0000000800 */
[----:B------:R-:W-:Y:S02]  /*8450*/  HMMA.16816.F32 R160, R24, R168, RZ ;  /* 0x000000a818a0723c */ /* 0x000fe400000018ff */
[----:B------:R-:W1:Y:S06]  /*8460*/  MUFU.EX2 R63, R63 ;  /* 0x0000003f003f7308 */ /* 0x000e6c0000000800 */
[-C--:B------:R-:W-:Y:S02]  /*8470*/  HMMA.16816.F32 R172, R192, R176.reuse, RZ ;  /* 0x000000b0c0ac723c */ /* 0x080fe400000018ff */
[----:B------:R-:W-:Y:S06]  /*8480*/  MUFU.EX2 R31, R31 ;  /* 0x0000001f001f7308 */ /* 0x000fec0000000800 */
[----:B------:R-:W-:Y:S02]  /*8490*/  HMMA.16816.F32 R152, R24, R176, RZ ;  /* 0x000000b01898723c */ /* 0x000fe400000018ff */
[----:B------:R-:W-:Y:S06]  /*84a0*/  MUFU.EX2 R58, R58 ;  /* 0x0000003a003a7308 */ /* 0x000fec0000000800 */
[-C--:B------:R-:W-:Y:S02]  /*84b0*/  HMMA.16816.F32 R180, R192, R184.reuse, RZ ;  /* 0x000000b8c0b4723c */ /* 0x080fe400000018ff */
[----:B------:R-:W-:Y:S06]  /*84c0*/  MUFU.EX2 R69, R69 ;  /* 0x0000004500457308 */ /* 0x000fec0000000800 */
[----:B------:R-:W-:Y:S02]  /*84d0*/  HMMA.16816.F32 R144, R24, R184, RZ ;  /* 0x000000b81890723c */ /* 0x000fe400000018ff */
[----:B------:R-:W2:Y:S06]  /*84e0*/  MUFU.EX2 R30, R30 ;  /* 0x0000001e001e7308 */ /* 0x000eac0000000800 */
[-C--:B------:R-:W-:Y:S02]  /*84f0*/  HMMA.16816.F32 R188, R192, R16.reuse, RZ ;  /* 0x00000010c0bc723c */ /* 0x080fe400000018ff */
[----:B------:R-:W-:Y:S06]  /*8500*/  MUFU.EX2 R29, R29 ;  /* 0x0000001d001d7308 */ /* 0x000fec0000000800 */
[----:B------:R-:W-:Y:S02]  /*8510*/  HMMA.16816.F32 R136, R24, R16, RZ ;  /* 0x000000101888723c */ /* 0x000fe400000018ff */
        /* <DEDUP_REMOVED lines=8> */
[----:B------:R-:W3:Y:S01]  /*85a0*/  MUFU.EX2 R62, R62 ;  /* 0x0000003e003e7308 */ /* 0x000ee20000000800 */
[----:B-1----:R-:W-:-:S02]  /*85b0*/  F2FP.PACK_AB R8, R63, R72 ;  /* 0x000000483f08723e */ /* 0x002fc400000000ff */
[----:B--2---:R-:W-:Y:S02]  /*85c0*/  F2FP.PACK_AB R9, R30, R69 ;  /* 0x000000451e09723e */ /* 0x004fe400000000ff */
[----:B------:R-:W-:Y:S02]  /*85d0*/  F2FP.PACK_AB R10, R58, R31 ;  /* 0x0000001f3a0a723e */ /* 0x000fe400000000ff */
[----:B------:R-:W-:Y:S02]  /*85e0*/  F2FP.PACK_AB R11, R57, R29 ;  /* 0x0000001d390b723e */ /* 0x000fe400000000ff */
[----:B------:R-:W-:Y:S02]  /*85f0*/  F2FP.PACK_AB R132, R66, R28 ;  /* 0x0000001c4284723e */ /* 0x000fe400000000ff */
[----:B------:R-:W-:Y:S02]  /*8600*/  F2FP.PACK_AB R133, R64, R65 ;  /* 0x000000414085723e */ /* 0x000fe400000000ff */
[----:B------:R-:W-:-:S02]  /*8610*/  F2FP.PACK_AB R134, R60, R61 ;  /* 0x0000003d3c86723e */ /* 0x000fc400000000ff */
[----:B---3--:R-:W-:Y:S01]  /*8620*/  F2FP.PACK_AB R135, R62, R59 ;  /* 0x0000003b3e87723e */ /* 0x008fe200000000ff */
[-C--:B------:R-:W-:Y:S01]  /*8630*/  HMMA.16816.F32 R164, R8, R36.reuse, R164 ;  /* 0x0000002408a4723c */ /* 0x080fe200000018a4 */
[----:B------:R-:W-:Y:S02]  /*8640*/  MOV R17, R157 ;  /* 0x0000009d00117202 */ /* 0x000fe40000000f00 */
[----:B------:R-:W-:Y:S02]  /*8650*/  MOV R16, R156 ;  /* 0x0000009c00107202 */ /* 0x000fe40000000f00 */
[----:B------:R-:W-:Y:S02]  /*8660*/  MOV R6, R143 ;  /* 0x0000008f00067202 */ /* 0x000fe40000000f00 */
[----:B------:R-:W-:Y:S01]  /*8670*/  MOV R5, R159 ;  /* 0x0000009f00057202 */ /* 0x000fe20000000f00 */
[----:B------:R-:W-:Y:S07]  /*8680*/  HMMA.16816.F32 R160, R132, R36, R160 ;  /* 0x0000002484a0723c */ /* 0x000fee00000018a0 */
[----:B------:R-:W-:Y:S01]  /*8690*/  IMAD.MOV.U32 R37, RZ, RZ, R148 ;  /* 0x000000ffff257224 */ /* 0x000fe200078e0094 */
[----:B----4-:R-:W-:Y:S01]  /*86a0*/  HMMA.16816.F32 R172, R8, R32, R172 ;  /* 0x0000002008ac723c */ /* 0x010fe200000018ac */
[----:B------:R-:W-:-:S07]  /*86b0*/  MOV R36, R142 ;  /* 0x0000008e00247202 */ /* 0x000fce0000000f00 */
[----:B------:R-:W-:Y:S07]  /*86c0*/  HMMA.16816.F32 R152, R132, R32, R152 ;  /* 0x000000208498723c */ /* 0x000fee0000001898 */
[----:B------:R-:W-:Y:S01]  /*86d0*/  MOV R33, R150 ;  /* 0x0000009600217202 */ /* 0x000fe20000000f00 */
[----:B------:R-:W-:Y:S01]  /*86e0*/  HMMA.16816.F32 R180, R8, R20, R180 ;  /* 0x0000001408b4723c */ /* 0x000fe200000018b4 */
[----:B------:R-:W-:-:S07]  /*86f0*/  MOV R32, R149 ;  /* 0x0000009500207202 */ /* 0x000fce0000000f00 */
[----:B------:R-:W-:Y:S07]  /*8700*/  HMMA.16816.F32 R144, R132, R20, R144 ;  /* 0x000000148490723c */ /* 0x000fee0000001890 */
[----:B------:R-:W-:Y:S01]  /*8710*/  MOV R21, R158 ;  /* 0x0000009e00157202 */ /* 0x000fe20000000f00 */
[----:B------:R-:W-:Y:S01]  /*8720*/  HMMA.16816.F32 R188, R8, R12, R188 ;  /* 0x0000000c08bc723c */ /* 0x000fe200000018bc */
[----:B------:R-:W-:-:S07]  /*8730*/  MOV R20, R141 ;  /* 0x0000008d00147202 */ /* 0x000fce0000000f00 */
[----:B------:R-:W-:Y:S07]  /*8740*/  HMMA.16816.F32 R136, R132, R12, R136 ;  /* 0x0000000c8488723c */ /* 0x000fee0000001888 */
[----:B------:R-:W-:Y:S01]  /*8750*/  MOV R13, R151 ;  /* 0x00000097000d7202 */ /* 0x000fe20000000f00 */
[C---:B------:R-:W-:Y:S08]  /*8760*/  HMMA.16816.F32 R156, R24.reuse, R170, RZ ;  /* 0x000000aa189c723c */ /* 0x040ff000000018ff */
[C---:B------:R-:W-:Y:S08]  /*8770*/  HMMA.16816.F32 R148, R24.reuse, R178, RZ ;  /* 0x000000b21894723c */ /* 0x040ff000000018ff */
[C---:B------:R-:W-:Y:S08]  /*8780*/  HMMA.16816.F32 R140, R24.reuse, R186, RZ ;  /* 0x000000ba188c723c */ /* 0x040ff000000018ff */
[----:B------:R-:W-:Y:S08]  /*8790*/  HMMA.16816.F32 R24, R24, R18, RZ ;  /* 0x000000121818723c */ /* 0x000ff000000018ff */
[C---:B------:R-:W-:Y:S08]  /*87a0*/  HMMA.16816.F32 R168, R192.reuse, R170, RZ ;  /* 0x000000aac0a8723c */ /* 0x040ff000000018ff */
[C---:B------:R-:W-:Y:S08]  /*87b0*/  HMMA.16816.F32 R176, R192.reuse, R178, RZ ;  /* 0x000000b2c0b0723c */ /* 0x040ff000000018ff */
[C---:B------:R-:W-:Y:S08]  /*87c0*/  HMMA.16816.F32 R184, R192.reuse, R186, RZ ;  /* 0x000000bac0b8723c */ /* 0x040ff000000018ff */
[----:B------:R-:W-:Y:S01]  /*87d0*/  HMMA.16816.F32 R192, R192, R18, RZ ;  /* 0x00000012c0c0723c */ /* 0x000fe200000018ff */
[----:B------:R-:W-:-:S02]  /*87e0*/  FSETP.NEU.FTZ.AND P3, PT, R68, -INF , PT ;  /* 0xff8000004400780b */ /* 0x000fc40003f7d000 */
[----:B------:R-:W-:-:S05]  /*87f0*/  FSETP.NEU.FTZ.AND P1, PT, R3, -INF , PT ;  /* 0xff8000000300780b */ /* 0x000fca0003f3d000 */
[----:B------:R-:W-:Y:S01]  /*8800*/  HMMA.16816.F32 R156, R132, R38, R156 ;  /* 0x00000026849c723c */ /* 0x000fe2000000189c */
[----:B------:R-:W-:-:S07]  /*8810*/  FSETP.NEU.FTZ.AND P0, PT, R2, -INF , PT ;  /* 0xff8000000200780b */ /* 0x000fce0003f1d000 */
[C---:B------:R-:W-:Y:S08]  /*8820*/  HMMA.16816.F32 R148, R132.reuse, R34, R148 ;  /* 0x000000228494723c */ /* 0x040ff00000001894 */
[C---:B------:R-:W-:Y:S08]  /*8830*/  HMMA.16816.F32 R140, R132.reuse, R22, R140 ;  /* 0x00000016848c723c */ /* 0x040ff0000000188c */
[-C--:B------:R-:W-:Y:S07]  /*8840*/  HMMA.16816.F32 R132, R132, R14.reuse, R24 ;  /* 0x0000000e8484723c */ /* 0x080fee0000001818 */
[----:B------:R-:W-:Y:S01]  /*8850*/  MOV R24, R13 ;  /* 0x0000000d00187202 */ /* 0x000fe20000000f00 */
[----:B------:R-:W-:Y:S01]  /*8860*/  HMMA.16816.F32 R192, R8, R14, R192 ;  /* 0x0000000e08c0723c */ /* 0x000fe200000018c0 */
[----:B------:R-:W1:Y:S01]  /*8870*/  LDSM.16.MT88.4 R12, [R224+0x9000] ;  /* 0x00900000e00c783b */ /* 0x000e620000004200 */
[----:B------:R-:W-:-:S02]  /*8880*/  FMUL.FTZ R25, R3, c[0x0][0x23c] ;  /* 0x00008f0003197a20 */ /* 0x000fc40000410000 */
[----:B------:R-:W-:-:S04]  /*8890*/  FMUL.FTZ R26, R2, c[0x0][0x23c] ;  /* 0x00008f00021a7a20 */ /* 0x000fc80000410000 */
[----:B------:R-:W-:Y:S01]  /*88a0*/  HMMA.16816.F32 R168, R8, R38, R168 ;  /* 0x0000002608a8723c */ /* 0x000fe200000018a8 */
[----:B------:R-:W-:-:S06]  /*88b0*/  FSEL R25, R25, RZ, P1 ;  /* 0x000000ff19197208 */ /* 0x000fcc0000800000 */
[----:B------:R-:W-:Y:S01]  /*88c0*/  FMUL.FTZ R38, R68, c[0x0][0x23c] ;  /* 0x00008f0044267a20 */ /* 0x000fe20000410000 */
[----:B------:R-:W-:-:S04]  /*88d0*/  FSEL R26, R26, RZ, P0 ;  /* 0x000000ff1a1a7208 */ /* 0x000fc80000000000 */
[----:B------:R-:W-:Y:S01]  /*88e0*/  FSEL R38, R38, RZ, P3 ;  /* 0x000000ff26267208 */ /* 0x000fe20001800000 */
[--C-:B------:R-:W-:Y:S02]  /*88f0*/  FFMA.FTZ R79, R79, c[0x0][0x23c], -R25.reuse ;  /* 0x00008f004f4f7a23 */ /* 0x100fe40000010819 */
[----:B------:R-:W-:Y:S02]  /*8900*/  FFMA.FTZ R54, R54, c[0x0][0x23c], -R25 ;  /* 0x00008f0036367a23 */ /* 0x000fe40000010819 */
[--C-:B------:R-:W-:Y:S02]  /*8910*/  FFMA.FTZ R81, R81, c[0x0][0x23c], -R38.reuse ;  /* 0x00008f0051517a23 */ /* 0x100fe40000010826 */
[--C-:B------:R-:W-:Y:S02]  /*8920*/  FFMA.FTZ R56, R56, c[0x0][0x23c], -R38.reuse ;  /* 0x00008f0038387a23 */ /* 0x100fe40000010826 */
[--C-:B------:R-:W-:Y:S02]  /*8930*/  FFMA.FTZ R55, R55, c[0x0][0x23c], -R38.reuse ;  /* 0x00008f0037377a23 */ /* 0x100fe40000010826 */
[----:B------:R-:W-:-:S02]  /*8940*/  FFMA.FTZ R48, R48, c[0x0][0x23c], -R38 ;  /* 0x00008f0030307a23 */ /* 0x000fc40000010826 */
[--C-:B------:R-:W-:Y:S02]  /*8950*/  FFMA.FTZ R53, R53, c[0x0][0x23c], -R25.reuse ;  /* 0x00008f0035357a23 */ /* 0x100fe40000010819 */
[----:B------:R-:W-:Y:S02]  /*8960*/  FFMA.FTZ R47, R47, c[0x0][0x23c], -R25 ;  /* 0x00008f002f2f7a23 */ /* 0x000fe40000010819 */
[--C-:B------:R-:W-:Y:S02]  /*8970*/  FFMA.FTZ R52, R52, c[0x0][0x23c], -R26.reuse ;  /* 0x00008f0034347a23 */ /* 0x100fe4000001081a */
[--C-:B------:R-:W-:Y:S02]  /*8980*/  FFMA.FTZ R51, R51, c[0x0][0x23c], -R26.reuse ;  /* 0x00008f0033337a23 */ /* 0x100fe4000001081a */
[--C-:B------:R-:W-:Y:S02]  /*8990*/  FFMA.FTZ R46, R46, c[0x0][0x23c], -R26.reuse ;  /* 0x00008f002e2e7a23 */ /* 0x100fe4000001081a */
[----:B------:R-:W-:-:S02]  /*89a0*/  FFMA.FTZ R45, R45, c[0x0][0x23c], -R26 ;  /* 0x00008f002d2d7a23 */ /* 0x000fc4000001081a */
[--C-:B------:R-:W-:Y:S02]  /*89b0*/  FFMA.FTZ R50, R50, c[0x0][0x23c], -R129.reuse ;  /* 0x00008f0032327a23 */ /* 0x100fe40000010881 */
[--C-:B------:R-:W-:Y:S02]  /*89c0*/  FFMA.FTZ R49, R49, c[0x0][0x23c], -R129.reuse ;  /* 0x00008f0031317a23 */ /* 0x100fe40000010881 */
[--C-:B------:R-:W-:Y:S02]  /*89d0*/  FFMA.FTZ R44, R44, c[0x0][0x23c], -R129.reuse ;  /* 0x00008f002c2c7a23 */ /* 0x100fe40000010881 */
[----:B------:R-:W-:Y:S01]  /*89e0*/  FFMA.FTZ R43, R43, c[0x0][0x23c], -R129 ;  /* 0x00008f002b2b7a23 */ /* 0x000fe20000010881 */
[----:B------:R-:W-:Y:S08]  /*89f0*/  MUFU.EX2 R81, R81 ;  /* 0x0000005100517308 */ /* 0x000ff00000000800 */
        /* <DEDUP_REMOVED lines=8> */
[----:B------:R-:W2:Y:S08]  /*8a80*/  MUFU.EX2 R51, R51 ;  /* 0x0000003300337308 */ /* 0x000eb00000000800 */
[----:B------:R-:W-:Y:S08]  /*8a90*/  MUFU.EX2 R46, R46 ;  /* 0x0000002e002e7308 */ /* 0x000ff00000000800 */
[----:B------:R-:W-:Y:S08]  /*8aa0*/  MUFU.EX2 R45, R45 ;  /* 0x0000002d002d7308 */ /* 0x000ff00000000800 */
[----:B------:R-:W-:Y:S08]  /*8ab0*/  MUFU.EX2 R50, R50 ;  /* 0x0000003200327308 */ /* 0x000ff00000000800 */
[----:B------:R-:W3:Y:S08]  /*8ac0*/  MUFU.EX2 R49, R49 ;  /* 0x0000003100317308 */ /* 0x000ef00000000800 */
[----:B------:R-:W-:Y:S08]  /*8ad0*/  MUFU.EX2 R44, R44 ;  /* 0x0000002c002c7308 */ /* 0x000ff00000000800 */
[----:B------:R-:W4:Y:S01]  /*8ae0*/  MUFU.EX2 R43, R43 ;  /* 0x0000002b002b7308 */ /* 0x000f220000000800 */
[----:B------:R-:W-:Y:S01]  /*8af0*/  HMMA.16816.F32 R176, R8, R34, R176 ;  /* 0x0000002208b0723c */ /* 0x000fe200000018b0 */
[----:B------:R-:W-:-:S02]  /*8b00*/  MOV R39, R16 ;  /* 0x0000001000277202 */ /* 0x000fc40000000f00 */
[----:B------:R-:W-:Y:S02]  /*8b10*/  MOV R27, R17 ;  /* 0x00000011001b7202 */ /* 0x000fe40000000f00 */
[----:B--2---:R-:W-:Y:S02]  /*8b20*/  F2FP.PACK_AB R16, R51, R52 ;  /* 0x000000343310723e */ /* 0x004fe400000000ff */
[----:B---3--:R-:W-:Y:S01]  /*8b30*/  F2FP.PACK_AB R17, R49, R50 ;  /* 0x000000323111723e */ /* 0x008fe200000000ff */
[----:B------:R-:W-:Y:S01]  /*8b40*/  HMMA.16816.F32 R184, R8, R22, R184 ;  /* 0x0000001608b8723c */ /* 0x000fe200000018b8 */
[----:B------:R-:W-:-:S06]  /*8b50*/  F2FP.PACK_AB R18, R45, R46 ;  /* 0x0000002e2d12723e */ /* 0x000fcc00000000ff */
[----:B------:R-:W-:Y:S02]  /*8b60*/  F2FP.PACK_AB R8, R56, R81 ;  /* 0x000000513808723e */ /* 0x000fe400000000ff */
[----:B------:R-:W-:Y:S02]  /*8b70*/  F2FP.PACK_AB R9, R54, R79 ;  /* 0x0000004f3609723e */ /* 0x000fe400000000ff */
[----:B------:R-:W-:Y:S02]  /*8b80*/  F2FP.PACK_AB R10, R48, R55 ;  /* 0x00000037300a723e */ /* 0x000fe400000000ff */
[----:B------:R-:W-:Y:S02]  /*8b90*/  F2FP.PACK_AB R11, R47, R53 ;  /* 0x000000352f0b723e */ /* 0x000fe400000000ff */
[----:B----4-:R-:W-:-:S05]  /*8ba0*/  F2FP.PACK_AB R19, R43, R44 ;  /* 0x0000002c2b13723e */ /* 0x010fca00000000ff */
[-C--:B-1----:R-:W-:Y:S08]  /*8bb0*/  HMMA.16816.F32 R164, R8, R12.reuse, R164 ;  /* 0x0000000c08a4723c */ /* 0x082ff000000018a4 */
        /* <DEDUP_REMOVED lines=12> */
[----:B------:R-:W-:Y:S01]  /*8c80*/  HMMA.16816.F32 R184, R8, R14, R184 ;  /* 0x0000000e08b8723c */ /* 0x000fe200000018b8 */
[----:B------:R-:W1:Y:S01]  /*8c90*/  LDSM.16.MT88.4 R12, [R220+0x9000] ;  /* 0x00900000dc0c783b */ /* 0x000e620000004200 */
[----:B------:R-:W-:-:S02]  /*8ca0*/  FFMA.FTZ R80, R80, c[0x0][0x23c], -R38 ;  /* 0x00008f0050507a23 */ /* 0x000fc40000010826 */
[--C-:B------:R-:W-:Y:S02]  /*8cb0*/  FFMA.FTZ R42, R42, c[0x0][0x23c], -R38.reuse ;  /* 0x00008f002a2a7a23 */ /* 0x100fe40000010826 */
[--C-:B------:R-:W-:Y:S02]  /*8cc0*/  FFMA.FTZ R41, R41, c[0x0][0x23c], -R38.reuse ;  /* 0x00008f0029297a23 */ /* 0x100fe40000010826 */
[----:B------:R-:W-:Y:S02]  /*8cd0*/  FFMA.FTZ R34, R39, c[0x0][0x23c], -R38 ;  /* 0x00008f0027227a23 */ /* 0x000fe40000010826 */
[--C-:B------:R-:W-:Y:S02]  /*8ce0*/  FFMA.FTZ R38, R32, c[0x0][0x23c], -R26.reuse ;  /* 0x00008f0020267a23 */ /* 0x100fe4000001081a */
[----:B------:R-:W-:Y:S02]  /*8cf0*/  FFMA.FTZ R32, R36, c[0x0][0x23c], -R26 ;  /* 0x00008f0024207a23 */ /* 0x000fe4000001081a */
[----:B------:R-:W-:-:S02]  /*8d00*/  FFMA.FTZ R78, R78, c[0x0][0x23c], -R25 ;  /* 0x00008f004e4e7a23 */ /* 0x000fc40000010819 */
[--C-:B------:R-:W-:Y:S02]  /*8d10*/  FFMA.FTZ R40, R40, c[0x0][0x23c], -R25.reuse ;  /* 0x00008f0028287a23 */ /* 0x100fe40000010819 */
[--C-:B------:R-:W-:Y:S02]  /*8d20*/  FFMA.FTZ R39, R24, c[0x0][0x23c], -R25.reuse ;  /* 0x00008f0018277a23 */ /* 0x100fe40000010819 */
[----:B------:R-:W-:Y:S02]  /*8d30*/  FFMA.FTZ R33, R33, c[0x0][0x23c], -R25 ;  /* 0x00008f0021217a23 */ /* 0x000fe40000010819 */
[--C-:B------:R-:W-:Y:S02]  /*8d40*/  FFMA.FTZ R37, R37, c[0x0][0x23c], -R26.reuse ;  /* 0x00008f0025257a23 */ /* 0x100fe4000001081a */
[----:B------:R-:W-:Y:S02]  /*8d50*/  FFMA.FTZ R6, R6, c[0x0][0x23c], -R26 ;  /* 0x00008f0006067a23 */ /* 0x000fe4000001081a */
[----:B------:R-:W-:-:S02]  /*8d60*/  FFMA.FTZ R36, R95, c[0x0][0x23c], -R129 ;  /* 0x00008f005f247a23 */ /* 0x000fc40000010881 */
[--C-:B------:R-:W-:Y:S01]  /*8d70*/  FFMA.FTZ R35, R96, c[0x0][0x23c], -R129.reuse ;  /* 0x00008f0060237a23 */ /* 0x100fe20000010881 */
[-C--:B-1----:R-:W-:Y:S08]  /*8d80*/  HMMA.16816.F32 R188, R8, R12.reuse, R188 ;  /* 0x0000000c08bc723c */ /* 0x082ff000000018bc */
[C---:B------:R-:W-:Y:S08]  /*8d90*/  HMMA.16816.F32 R136, R16.reuse, R12, R136 ;  /* 0x0000000c1088723c */ /* 0x040ff00000001888 */
[-C--:B------:R-:W-:Y:S08]  /*8da0*/  HMMA.16816.F32 R132, R16, R14.reuse, R132 ;  /* 0x0000000e1084723c */ /* 0x080ff00000001884 */
[----:B------:R-:W-:Y:S01]  /*8db0*/  HMMA.16816.F32 R192, R8, R14, R192 ;  /* 0x0000000e08c0723c */ /* 0x000fe200000018c0 */
[----:B------:R-:W1:Y:S01]  /*8dc0*/  LDSM.16.MT88.4 R12, [R224+0x9800] ;  /* 0x00980000e00c783b */ /* 0x000e620000004200 */
[----:B------:R-:W-:-:S02]  /*8dd0*/  FFMA.FTZ R5, R5, c[0x0][0x23c], -R129 ;  /* 0x00008f0005057a23 */ /* 0x000fc40000010881 */
[----:B------:R-:W-:Y:S01]  /*8de0*/  FFMA.FTZ R4, R4, c[0x0][0x23c], -R129 ;  /* 0x00008f0004047a23 */ /* 0x000fe20000010881 */
[----:B------:R-:W-:Y:S08]  /*8df0*/  MUFU.EX2 R80, R80 ;  /* 0x0000005000507308 */ /* 0x000ff00000000800 */
[----:B------:R-:W2:Y:S08]  /*8e00*/  MUFU.EX2 R42, R42 ;  /* 0x0000002a002a7308 */ /* 0x000eb00000000800 */
[----:B------:R-:W-:Y:S08]  /*8e10*/  MUFU.EX2 R41, R41 ;  /* 0x0000002900297308 */ /* 0x000ff00000000800 */
[----:B------:R-:W-:Y:S08]  /*8e20*/  MUFU.EX2 R34, R34 ;  /* 0x0000002200227308 */ /* 0x000ff00000000800 */
[----:B------:R-:W-:Y:S08]  /*8e30*/  MUFU.EX2 R78, R78 ;  /* 0x0000004e004e7308 */ /* 0x000ff00000000800 */
[----:B------:R-:W3:Y:S08]  /*8e40*/  MUFU.EX2 R40, R40 ;  /* 0x0000002800287308 */ /* 0x000ef00000000800 */
[----:B------:R-:W-:Y:S08]  /*8e50*/  MUFU.EX2 R39, R39 ;  /* 0x0000002700277308 */ /* 0x000ff00000000800 */
[----:B------:R-:W4:Y:S08]  /*8e60*/  MUFU.EX2 R33, R33 ;  /* 0x0000002100217308 */ /* 0x000f300000000800 */
[----:B------:R-:W-:Y:S08]  /*8e70*/  MUFU.EX2 R38, R38 ;  /* 0x0000002600267308 */ /* 0x000ff00000000800 */
[----:B------:R-:W1:Y:S08]  /*8e80*/  MUFU.EX2 R37, R37 ;  /* 0x0000002500257308 */ /* 0x000e700000000800 */
[----:B------:R-:W-:Y:S08]  /*8e90*/  MUFU.EX2 R32, R32 ;  /* 0x0000002000207308 */ /* 0x000ff00000000800 */
[----:B------:R-:W-:Y:S08]  /*8ea0*/  MUFU.EX2 R6, R6 ;  /* 0x0000000600067308 */ /* 0x000ff00000000800 */
[----:B------:R-:W-:Y:S08]  /*8eb0*/  MUFU.EX2 R36, R36 ;  /* 0x0000002400247308 */ /* 0x000ff00000000800 */
[----:B------:R-:W1:Y:S08]  /*8ec0*/  MUFU.EX2 R35, R35 ;  /* 0x0000002300237308 */ /* 0x000e700000000800 */
[----:B------:R-:W-:Y:S08]  /*8ed0*/  MUFU.EX2 R5, R5 ;  /* 0x0000000500057308 */ /* 0x000ff00000000800 */
[----:B------:R-:W1:Y:S01]  /*8ee0*/  MUFU.EX2 R4, R4 ;  /* 0x0000000400047308 */ /* 0x000e620000000800 */
[----:B--2---:R-:W-:-:S02]  /*8ef0*/  F2FP.PACK_AB R8, R42, R80 ;  /* 0x000000502a08723e */ /* 0x004fc400000000ff */
[----:B---3--:R-:W-:Y:S02]  /*8f00*/  F2FP.PACK_AB R9, R40, R78 ;  /* 0x0000004e2809723e */ /* 0x008fe400000000ff */
[----:B------:R-:W-:Y:S02]  /*8f10*/  F2FP.PACK_AB R10, R34, R41 ;  /* 0x00000029220a723e */ /* 0x000fe400000000ff */
[----:B----4-:R-:W-:Y:S02]  /*8f20*/  F2FP.PACK_AB R11, R33, R39 ;  /* 0x00000027210b723e */ /* 0x010fe400000000ff */
[----:B-1----:R-:W-:Y:S02]  /*8f30*/  F2FP.PACK_AB R16, R37, R38 ;  /* 0x000000262510723e */ /* 0x002fe400000000ff */
[----:B------:R-:W-:Y:S02]  /*8f40*/  F2FP.PACK_AB R17, R35, R36 ;  /* 0x000000242311723e */ /* 0x000fe400000000ff */
[----:B------:R-:W-:-:S02]  /*8f50*/  F2FP.PACK_AB R18, R6, R32 ;  /* 0x000000200612723e */ /* 0x000fc400000000ff */
[----:B------:R-:W-:Y:S01]  /*8f60*/  F2FP.PACK_AB R19, R4, R5 ;  /* 0x000000050413723e */ /* 0x000fe200000000ff */
[-C--:B------:R-:W-:Y:S08]  /*8f70*/  HMMA.16816.F32 R164, R8, R12.reuse, R164 ;  /* 0x0000000c08a4723c */ /* 0x080ff000000018a4 */
        /* <DEDUP_REMOVED lines=14> */
[----:B------:R-:W-:Y:S01]  /*9060*/  FSETP.NEU.FTZ.AND P0, PT, R68, -INF , PT ;  /* 0xff8000004400780b */ /* 0x000fe20003f1d000 */
[----:B------:R-:W-:-:S02]  /*9070*/  IMAD.MOV.U32 R24, RZ, RZ, R27 ;  /* 0x000000ffff187224 */ /* 0x000fc400078e001b */
[--C-:B------:R-:W-:Y:S02]  /*9080*/  FFMA.FTZ R205, R205, c[0x0][0x23c], -R25.reuse ;  /* 0x00008f00cdcd7a23 */ /* 0x100fe40000010819 */
[----:B------:R-:W-:Y:S02]  /*9090*/  FFMA.FTZ R204, R204, c[0x0][0x23c], -R25 ;  /* 0x00008f00cccc7a23 */ /* 0x000fe40000010819 */
[--C-:B------:R-:W-:Y:S02]  /*90a0*/  FFMA.FTZ R88, R88, c[0x0][0x23c], -R26.reuse ;  /* 0x00008f0058587a23 */ /* 0x100fe4000001081a */
[----:B------:R-:W-:Y:S02]  /*90b0*/  FFMA.FTZ R85, R85, c[0x0][0x23c], -R26 ;  /* 0x00008f0055557a23 */ /* 0x000fe4000001081a */
[----:B------:R-:W-:Y:S01]  /*90c0*/  FFMA.FTZ R82, R82, c[0x0][0x23c], -R129 ;  /* 0x00008f0052527a23 */ /* 0x000fe20000010881 */
[-C--:B-1----:R-:W-:Y:S08]  /*90d0*/  HMMA.16816.F32 R188, R8, R12.reuse, R188 ;  /* 0x0000000c08bc723c */ /* 0x082ff000000018bc */
[C---:B------:R-:W-:Y:S07]  /*90e0*/  HMMA.16816.F32 R136, R16.reuse, R12, R136 ;  /* 0x0000000c1088723c */ /* 0x040fee0000001888 */
[----:B------:R-:W-:Y:S01]  /*90f0*/  FMUL.FTZ R13, R68, c[0x0][0x23c] ;  /* 0x00008f00440d7a20 */ /* 0x000fe20000410000 */
[----:B------:R-:W-:Y:S01]  /*9100*/  HMMA.16816.F32 R132, R16, R14, R132 ;  /* 0x0000000e1084723c */ /* 0x000fe20000001884 */
[----:B------:R-:W-:-:S03]  /*9110*/  MOV R12, R20 ;  /* 0x00000014000c7202 */ /* 0x000fc60000000f00 */
[----:B------:R-:W-:-:S03]  /*9120*/  FSEL R13, R13, RZ, P0 ;  /* 0x000000ff0d0d7208 */ /* 0x000fc60000000000 */
[----:B------:R-:W-:Y:S02]  /*9130*/  MOV R19, R21 ;  /* 0x0000001500137202 */ /* 0x000fe40000000f00 */
[----:B------:R-:W-:Y:S02]  /*9140*/  FFMA.FTZ R96, R92, c[0x0][0x23c], -R13 ;  /* 0x00008f005c607a23 */ /* 0x000fe4000001080d */
[--C-:B------:R-:W-:Y:S01]  /*9150*/  FFMA.FTZ R92, R90, c[0x0][0x23c], -R25.reuse ;  /* 0x00008f005a5c7a23 */ /* 0x100fe20000010819 */
[----:B------:R-:W-:Y:S01]  /*9160*/  HMMA.16816.F32 R192, R8, R14, R192 ;  /* 0x0000000e08c0723c */ /* 0x000fe200000018c0 */
[----:B------:R-:W-:Y:S02]  /*9170*/  FFMA.FTZ R90, R102, c[0x0][0x23c], -R25 ;  /* 0x00008f00665a7a23 */ /* 0x000fe40000010819 */
[--C-:B------:R-:W-:Y:S02]  /*9180*/  FFMA.FTZ R27, R106, c[0x0][0x23c], -R13.reuse ;  /* 0x00008f006a1b7a23 */ /* 0x100fe4000001080d */
[----:B------:R-:W-:-:S02]  /*9190*/  FFMA.FTZ R20, R114, c[0x0][0x23c], -R13 ;  /* 0x00008f0072147a23 */ /* 0x000fc4000001080d */
[--C-:B------:R-:W-:Y:S02]  /*91a0*/  FFMA.FTZ R21, R112, c[0x0][0x23c], -R13.reuse ;  /* 0x00008f0070157a23 */ /* 0x100fe4000001080d */
[--C-:B------:R-:W-:Y:S02]  /*91b0*/  FFMA.FTZ R23, R125, c[0x0][0x23c], -R13.reuse ;  /* 0x00008f007d177a23 */ /* 0x100fe4000001080d */
[--C-:B------:R-:W-:Y:S02]  /*91c0*/  FFMA.FTZ R95, R91, c[0x0][0x23c], -R13.reuse ;  /* 0x00008f005b5f7a23 */ /* 0x100fe4000001080d */
        /* <DEDUP_REMOVED lines=10> */
[--C-:B------:R-:W-:Y:S01]  /*9270*/  FFMA.FTZ R91, R89, c[0x0][0x23c], -R25.reuse ;  /* 0x00008f00595b7a23 */ /* 0x100fe20000010819 */
[----:B------:R-:W1:Y:S01]  /*9280*/  LDSM.16.MT88.4 R12, [R224+0xa000] ;  /* 0x00a00000e00c783b */ /* 0x000e620000004200 */
[--C-:B------:R-:W-:Y:S02]  /*9290*/  FFMA.FTZ R16, R87, c[0x0][0x23c], -R25.reuse ;  /* 0x00008f0057107a23 */ /* 0x100fe40000010819 */
[--C-:B------:R-:W-:Y:S02]  /*92a0*/  FFMA.FTZ R11, R120, c[0x0][0x23c], -R25.reuse ;  /* 0x00008f00780b7a23 */ /* 0x100fe40000010819 */
[--C-:B------:R-:W-:Y:S02]  /*92b0*/  FFMA.FTZ R10, R111, c[0x0][0x23c], -R25.reuse ;  /* 0x00008f006f0a7a23 */ /* 0x100fe40000010819 */
[----:B------:R-:W-:-:S02]  /*92c0*/  FFMA.FTZ R9, R86, c[0x0][0x23c], -R25 ;  /* 0x00008f0056097a23 */ /* 0x000fc40000010819 */
[----:B------:R-:W-:Y:S02]  /*92d0*/  FFMA.FTZ R107, R70, c[0x0][0x23c], -R25 ;  /* 0x00008f00466b7a23 */ /* 0x000fe40000010819 */
[----:B------:R-:W-:Y:S01]  /*92e0*/  FFMA.FTZ R8, R99, c[0x0][0x23c], -R129 ;  /* 0x00008f0063087a23 */ /* 0x000fe20000010881 */
[----:B------:R-:W-:Y:S01]  /*92f0*/  MUFU.EX2 R96, R96 ;  /* 0x0000006000607308 */ /* 0x000fe20000000800 */
[--C-:B------:R-:W-:Y:S01]  /*9300*/  FFMA.FTZ R89, R105, c[0x0][0x23c], -R25.reuse ;  /* 0x00008f0069597a23 */ /* 0x100fe20000010819 */
[----:B------:R2:W5:Y:S01]  /*9310*/  LDL.LU R214, [R1+0x54] ;  /* 0x0000540001d67983 */ /* 0x0005620000300800 */
[--C-:B------:R-:W-:Y:S02]  /*9320*/  FFMA.FTZ R120, R119, c[0x0][0x23c], -R25.reuse ;  /* 0x00008f0077787a23 */ /* 0x100fe40000010819 */
[----:B------:R-:W-:Y:S01]  /*9330*/  FFMA.FTZ R87, R101, c[0x0][0x23c], -R26 ;  /* 0x00008f0065577a23 */ /* 0x000fe2000001081a */
[----:B------:R2:W5:Y:S01]  /*9340*/  LDL.LU R213, [R1+0x50] ;  /* 0x0000500001d57983 */ /* 0x0005620000300800 */
[----:B------:R-:W-:-:S02]  /*9350*/  FFMA.FTZ R119, R212, c[0x0][0x23c], -R25 ;  /* 0x00008f00d4777a23 */ /* 0x000fc40000010819 */
[--C-:B------:R-:W-:Y:S02]  /*9360*/  FFMA.FTZ R111, R71, c[0x0][0x23c], -R25.reuse ;  /* 0x00008f00476f7a23 */ /* 0x100fe40000010819 */
[--C-:B------:R-:W-:Y:S02]  /*9370*/  FFMA.FTZ R105, R251, c[0x0][0x23c], -R25.reuse ;  /* 0x00008f00fb697a23 */ /* 0x100fe40000010819 */
[----:B------:R-:W-:Y:S02]  /*9380*/  FFMA.FTZ R101, R7, c[0x0][0x23c], -R25 ;  /* 0x00008f0007657a23 */ /* 0x000fe40000010819 */
[--C-:B------:R-:W-:Y:S01]  /*9390*/  FFMA.FTZ R86, R100, c[0x0][0x23c], -R26.reuse ;  /* 0x00008f0064567a23 */ /* 0x100fe2000001081a */
[----:B------:R-:W3:Y:S01]  /*93a0*/  MUFU.EX2 R95, R95 ;  /* 0x0000005f005f7308 */ /* 0x000ee20000000800 */
[----:B------:R-:W-:Y:S01]  /*93b0*/  FFMA.FTZ R25, R84, c[0x0][0x23c], -R26 ;  /* 0x00008f0054197a23 */ /* 0x000fe2000001081a */
[----:B------:R2:W5:Y:S01]  /*93c0*/  LDL.LU R212, [R1+0x4c] ;  /* 0x00004c0001d47983 */ /* 0x0005620000300800 */
[----:B------:R-:W-:-:S02]  /*93d0*/  FFMA.FTZ R84, R97, c[0x0][0x23c], -R129 ;  /* 0x00008f0061547a23 */ /* 0x000fc40000010881 */
[--C-:B------:R-:W-:Y:S01]  /*93e0*/  FFMA.FTZ R97, R98, c[0x0][0x23c], -R129.reuse ;  /* 0x00008f0062617a23 */ /* 0x100fe20000010881 */
[----:B------:R2:W5:Y:S01]  /*93f0*/  LDL.LU R71, [R1+0x48] ;  /* 0x0000480001477983 */ /* 0x0005620000300800 */
[----:B------:R-:W-:Y:S01]  /*9400*/  FFMA.FTZ R99, R83, c[0x0][0x23c], -R129 ;  /* 0x00008f0053637a23 */ /* 0x000fe20000010881 */
[----:B------:R-:W-:Y:S08]  /*9410*/  MUFU.EX2 R94, R94 ;  /* 0x0000005e005e7308 */ /* 0x000ff00000000800 */
[----:B------:R-:W-:Y:S08]  /*9420*/  MUFU.EX2 R93, R93 ;  /* 0x0000005d005d7308 */ /* 0x000ff00000000800 */
[----:B------:R-:W-:Y:S08]  /*9430*/  MUFU.EX2 R92, R92 ;  /* 0x0000005c005c7308 */ /* 0x000ff00000000800 */
[----:B------:R-:W4:Y:S08]  /*9440*/  MUFU.EX2 R91, R91 ;  /* 0x0000005b005b7308 */ /* 0x000f300000000800 */
[----:B------:R-:W-:Y:S08]  /*9450*/  MUFU.EX2 R90, R90 ;  /* 0x0000005a005a7308 */ /* 0x000ff00000000800 */
[----:B------:R-:W1:Y:S08]  /*9460*/  MUFU.EX2 R89, R89 ;  /* 0x0000005900597308 */ /* 0x000e700000000800 */
[----:B------:R-:W-:Y:S08]  /*9470*/  MUFU.EX2 R88, R88 ;  /* 0x0000005800587308 */ /* 0x000ff00000000800 */
[----:B------:R-:W1:Y:S08]  /*9480*/  MUFU.EX2 R87, R87 ;  /* 0x0000005700577308 */ /* 0x000e700000000800 */
[----:B------:R-:W-:Y:S08]  /*9490*/  MUFU.EX2 R86, R86 ;  /* 0x0000005600567308 */ /* 0x000ff00000000800 */
[----:B------:R-:W-:Y:S08]  /*94a0*/  MUFU.EX2 R85, R85 ;  /* 0x0000005500557308 */ /* 0x000ff00000000800 */
[----:B------:R-:W-:Y:S08]  /*94b0*/  MUFU.EX2 R84, R84 ;  /* 0x0000005400547308 */ /* 0x000ff00000000800 */
[----:B------:R-:W-:Y:S01]  /*94c0*/  MUFU.EX2 R82, R82 ;  /* 0x0000005200527308 */ /* 0x000fe20000000800 */
[----:B------:R-:W-:Y:S01]  /*94d0*/  FADD.FTZ R196, R197, R196 ;  /* 0x000000c4c5c47221 */ /* 0x000fe20000010000 */
[----:B------:R2:W5:Y:S06]  /*94e0*/  LDL.LU R70, [R1+0x44] ;  /* 0x0000440001467983 */ /* 0x00056c0000300800 */
[----:B------:R3:W1:Y:S08]  /*94f0*/  MUFU.EX2 R83, R8 ;  /* 0x0000000800537308 */ /* 0x0006700000000800 */
[----:B------:R-:W1:Y:S01]  /*9500*/  MUFU.EX2 R97, R97 ;  /* 0x0000006100617308 */ /* 0x000e620000000800 */
        /* <DEDUP_REMOVED lines=23> */
[----:B------:R-:W-:Y:S01]  /*9680*/  FFMA.FTZ R121, R121, c[0x0][0x23c], -R129 ;  /* 0x00008f0079797a23 */ /* 0x000fe20000010881 */
[----:B------:R-:W-:Y:S01]  /*9690*/  MOV R129, R20 ;  /* 0x0000001400817202 */ /* 0x000fe20000000f00 */
[----:B------:R-:W-:Y:S01]  /*96a0*/  FADD.FTZ R198, R199, R198 ;  /* 0x000000c6c7c67221 */ /* 0x000fe20000010000 */
[----:B------:R-:W-:Y:S01]  /*96b0*/  MOV R199, R23 ;  /* 0x0000001700c77202 */ /* 0x000fe20000000f00 */
[----:B------:R-:W-:Y:S01]  /*96c0*/  FADD.FTZ R130, R131, R130 ;  /* 0x0000008283827221 */ /* 0x000fe20000010000 */
[----:B------:R-:W-:Y:S01]  /*96d0*/  MOV R131, R10 ;  /* 0x0000000a00837202 */ /* 0x000fe20000000f00 */
[----:B------:R-:W-:-:S02]  /*96e0*/  FADD.FTZ R200, R201, R200 ;  /* 0x000000c8c9c87221 */ /* 0x000fc40000010000 */
[----:B------:R-:W-:Y:S01]  /*96f0*/  FADD.FTZ R117, R117, R196 ;  /* 0x000000c475757221 */ /* 0x000fe20000010000 */
[----:B------:R-:W-:Y:S01]  /*9700*/  MOV R196, R21 ;  /* 0x0000001500c47202 */ /* 0x000fe20000000f00 */
[----:B------:R-:W-:Y:S01]  /*9710*/  IMAD.MOV.U32 R201, RZ, RZ, R9 ;  /* 0x000000ffffc97224 */ /* 0x000fe200078e0009 */
[----:B---3--:R-:W-:Y:S02]  /*9720*/  F2FP.PACK_AB R8, R95, R96 ;  /* 0x000000605f08723e */ /* 0x008fe400000000ff */
[----:B----4-:R-:W-:Y:S02]  /*9730*/  F2FP.PACK_AB R9, R91, R92 ;  /* 0x0000005c5b09723e */ /* 0x010fe400000000ff */
[----:B------:R-:W-:Y:S02]  /*9740*/  F2FP.PACK_AB R10, R93, R94 ;  /* 0x0000005e5d0a723e */ /* 0x000fe400000000ff */
[----:B-1----:R-:W-:Y:S02]  /*9750*/  F2FP.PACK_AB R11, R89, R90 ;  /* 0x0000005a590b723e */ /* 0x002fe400000000ff */
[----:B------:R-:W-:-:S02]  /*9760*/  F2FP.PACK_AB R20, R87, R88 ;  /* 0x000000585714723e */ /* 0x000fc400000000ff */
[----:B------:R-:W-:Y:S02]  /*9770*/  F2FP.PACK_AB R21, R83, R84 ;  /* 0x000000545315723e */ /* 0x000fe400000000ff */
[----:B------:R-:W-:Y:S02]  /*9780*/  F2FP.PACK_AB R22, R85, R86 ;  /* 0x000000565516723e */ /* 0x000fe400000000ff */
[----:B------:R-:W-:Y:S01]  /*9790*/  F2FP.PACK_AB R23, R97, R82 ;  /* 0x000000526117723e */ /* 0x000fe200000000ff */
[-C--:B------:R-:W-:Y:S08]  /*97a0*/  HMMA.16816.F32 R164, R8, R12.reuse, R164 ;  /* 0x0000000c08a4723c */ /* 0x080ff000000018a4 */
[C---:B------:R-:W-:Y:S08]  /*97b0*/  HMMA.16816.F32 R160, R20.reuse, R12, R160 ;  /* 0x0000000c14a0723c */ /* 0x040ff000000018a0 */
[-C--:B------:R-:W-:Y:S08]  /*97c0*/  HMMA.16816.F32 R156, R20, R14.reuse, R156 ;  /* 0x0000000e149c723c */ /* 0x080ff0000000189c */
[----:B------:R-:W-:Y:S01]  /*97d0*/  HMMA.16816.F32 R168, R8, R14, R168 ;  /* 0x0000000e08a8723c */ /* 0x000fe200000018a8 */
[----:B------:R-:W1:Y:S01]  /*97e0*/  LDSM.16.MT88.4 R12, [R222+0xa000] ;  /* 0x00a00000de0c783b */ /* 0x000e620000004200 */
[----:B------:R-:W-:Y:S01]  /*97f0*/  FADD.FTZ R118, R118, R198 ;  /* 0x000000c676767221 */ /* 0x000fe20000010000 */
[----:B------:R-:W-:-:S02]  /*9800*/  MOV R198, R16 ;  /* 0x0000001000c67202 */ /* 0x000fc40000000f00 */
[----:B------:R-:W3:Y:S03]  /*9810*/  LDSM.16.MT88.4 R16, [R221+0xa000] ;  /* 0x00a00000dd10783b */ /* 0x000ee60000004200 */
[-C--:B-1----:R-:W-:Y:S08]  /*9820*/  HMMA.16816.F32 R172, R8, R12.reuse, R172 ;  /* 0x0000000c08ac723c */ /* 0x082ff000000018ac */
[C---:B------:R-:W-:Y:S08]  /*9830*/  HMMA.16816.F32 R152, R20.reuse, R12, R152 ;  /* 0x0000000c1498723c */ /* 0x040ff00000001898 */
[-C--:B------:R-:W-:Y:S08]  /*9840*/  HMMA.16816.F32 R148, R20, R14.reuse, R148 ;  /* 0x0000000e1494723c */ /* 0x080ff00000001894 */
[----:B------:R-:W-:Y:S01]  /*9850*/  HMMA.16816.F32 R176, R8, R14, R176 ;  /* 0x0000000e08b0723c */ /* 0x000fe200000018b0 */
[----:B------:R-:W1:Y:S01]  /*9860*/  LDSM.16.MT88.4 R12, [R220+0xa000] ;  /* 0x00a00000dc0c783b */ /* 0x000e620000004200 */
[----:B------:R4:W-:Y:S01]  /*9870*/  MUFU.EX2 R104, R110 ;  /* 0x0000006e00687308 */ /* 0x0009e20000000800 */
[----:B------:R-:W-:Y:S01]  /*9880*/  FADD.FTZ R200, R77, R200 ;  /* 0x000000c84dc87221 */ /* 0x000fe20000010000 */
[----:B------:R-:W-:-:S04]  /*9890*/  MOV R77, R27 ;  /* 0x0000001b004d7202 */ /* 0x000fc80000000f00 */
[C---:B---3--:R-:W-:Y:S02]  /*98a0*/  HMMA.16816.F32 R144, R20.reuse, R16, R144 ;  /* 0x000000101490723c */ /* 0x048fe40000001890 */
[----:B------:R-:W3:Y:S01]  /*98b0*/  MUFU.EX2 R108, R25 ;  /* 0x00000019006c7308 */ /* 0x000ee20000000800 */
[----:B----4-:R-:W-:Y:S01]  /*98c0*/  MOV R110, R115 ;  /* 0x00000073006e7202 */ /* 0x010fe20000000f00 */
[----:B------:R-:W-:Y:S01]  /*98d0*/  FADD.FTZ R115, R74, R130 ;  /* 0x000000824a737221 */ /* 0x000fe20000010000 */
[----:B------:R-:W-:Y:S01]  /*98e0*/  MOV R130, R129 ;  /* 0x0000008100827202 */ /* 0x000fe20000000f00 */
[----:B------:R-:W-:Y:S02]  /*98f0*/  FADD.FTZ R129, R75, R117 ;  /* 0x000000754b817221 */ /* 0x000fe40000010000 */
[----:B------:R-:W-:Y:S02]  /*9900*/  HMMA.16816.F32 R140, R20, R18, R140 ;  /* 0x00000012148c723c */ /* 0x000fe4000000188c */
[----:B------:R-:W-:Y:S01]  /*9910*/  MUFU.EX2 R103, R24 ;  /* 0x0000001800677308 */ /* 0x000fe20000000800 */
[----:B------:R-:W-:-:S05]  /*9920*/  FADD.FTZ R118, R76, R118 ;  /* 0x000000764c767221 */ /* 0x000fca0000010000 */
[C---:B------:R-:W-:Y:S02]  /*9930*/  HMMA.16816.F32 R180, R8.reuse, R16, R180 ;  /* 0x0000001008b4723c */ /* 0x040fe400000018b4 */
[----:B------:R4:W-:Y:S06]  /*9940*/  MUFU.EX2 R75, R26 ;  /* 0x0000001a004b7308 */ /* 0x0009ec0000000800 */
[----:B------:R-:W-:Y:S01]  /*9950*/  HMMA.16816.F32 R184, R8, R18, R184 ;  /* 0x0000001208b8723c */ /* 0x000fe200000018b8 */
[----:B------:R-:W-:Y:S07]  /*9960*/  LDSM.16.MT88.4 R16, [R221+0xa800] ;  /* 0x00a80000dd10783b */ /* 0x000fee0000004200 */
[C---:B-1----:R-:W-:Y:S01]  /*9970*/  HMMA.16816.F32 R136, R20.reuse, R12, R136 ;  /* 0x0000000c1488723c */ /* 0x042fe20000001888 */
[----:B----4-:R-:W1:Y:S07]  /*9980*/  LDSM.16.MT88.4 R24, [R224+0xa800] ;  /* 0x00a80000e018783b */ /* 0x010e6e0000004200 */
[----:B------:R-:W-:Y:S01]  /*9990*/  HMMA.16816.F32 R132, R20, R14, R132 ;  /* 0x0000000e1484723c */ /* 0x000fe20000001884 */
[----:B------:R-:W4:Y:S07]  /*99a0*/  LDSM.16.MT88.4 R20, [R222+0xa800] ;  /* 0x00a80000de14783b */ /* 0x000f2e0000004200 */
[C---:B------:R-:W-:Y:S08]  /*99b0*/  HMMA.16816.F32 R188, R8.reuse, R12, R188 ;  /* 0x0000000c08bc723c */ /* 0x040ff000000018bc */
[----:B------:R-:W-:Y:S01]  /*99c0*/  HMMA.16816.F32 R192, R8, R14, R192 ;  /* 0x0000000e08c0723c */ /* 0x000fe200000018c0 */
[----:B------:R-:W1:Y:S01]  /*99d0*/  LDSM.16.MT88.4 R12, [R220+0xa800] ;  /* 0x00a80000dc0c783b */ /* 0x000e620000004200 */
[----:B------:R-:W-:-:S02]  /*99e0*/  FADD.FTZ R118, R72, R118 ;  /* 0x0000007648767221 */ /* 0x000fc40000010000 */
[----:B------:R-:W-:Y:S02]  /*99f0*/  FADD.FTZ R117, R73, R200 ;  /* 0x000000c849757221 */ /* 0x000fe40000010000 */
[----:B------:R-:W-:Y:S02]  /*9a00*/  FADD.FTZ R115, R67, R115 ;  /* 0x0000007343737221 */ /* 0x000fe40000010000 */
[----:B------:R-:W-:Y:S02]  /*9a10*/  FADD.FTZ R63, R63, R118 ;  /* 0x000000763f3f7221 */ /* 0x000fe40000010000 */
[----:B------:R-:W-:Y:S02]  /*9a20*/  FADD.FTZ R129, R69, R129 ;  /* 0x0000008145817221 */ /* 0x000fe40000010000 */
[----:B------:R-:W-:Y:S01]  /*9a30*/  FADD.FTZ R117, R65, R117 ;  /* 0x0000007541757221 */ /* 0x000fe20000010000 */
[----:B------:R-:W-:Y:S01]  /*9a40*/  MUFU.EX2 R100, R100 ;  /* 0x0000006400647308 */ /* 0x000fe20000000800 */
[----:B------:R-:W-:-:S02]  /*9a50*/  FADD.FTZ R115, R28, R115 ;  /* 0x000000731c737221 */ /* 0x000fc40000010000 */
[----:B------:R-:W-:Y:S02]  /*9a60*/  FADD.FTZ R63, R31, R63 ;  /* 0x0000003f1f3f7221 */ /* 0x000fe40000010000 */
[----:B------:R-:W-:-:S03]  /*9a70*/  FADD.FTZ R65, R30, R129 ;  /* 0x000000811e417221 */ /* 0x000fc60000010000 */
[----:B------:R-:W-:Y:S01]  /*9a80*/  MUFU.EX2 R99, R99 ;  /* 0x0000006300637308 */ /* 0x000fe20000000800 */
[----:B------:R-:W-:Y:S02]  /*9a90*/  FADD.FTZ R64, R64, R117 ;  /* 0x0000007540407221 */ /* 0x000fe40000010000 */
[----:B------:R-:W-:-:S05]  /*9aa0*/  FADD.FTZ R66, R66, R115 ;  /* 0x0000007342427221 */ /* 0x000fca0000010000 */
[----:B------:R-:W1:Y:S01]  /*9ab0*/  MUFU.EX2 R98, R98 ;  /* 0x0000006200627308 */ /* 0x000e620000000800 */
[----:B------:R-:W-:Y:S02]  /*9ac0*/  FADD.FTZ R63, R58, R63 ;  /* 0x0000003f3a3f7221 */ /* 0x000fe40000010000 */
[----:B------:R-:W-:-:S05]  /*9ad0*/  FADD.FTZ R65, R29, R65 ;  /* 0x000000411d417221 */ /* 0x000fca0000010000 */
[----:B------:R-:W1:Y:S01]  /*9ae0*/  MUFU.EX2 R74, R109 ;  /* 0x0000006d004a7308 */ /* 0x000e620000000800 */
[----:B------:R-:W-:-:S07]  /*9af0*/  FADD.FTZ R64, R59, R64 ;  /* 0x000000403b407221 */ /* 0x000fce0000010000 */
[----:B------:R-:W-:Y:S01]  /*9b00*/  MUFU.EX2 R110, R110 ;  /* 0x0000006e006e7308 */ /* 0x000fe20000000800 */
        /* <DEDUP_REMOVED lines=10> */
[----:B------:R-:W-:Y:S01]  /*9bb0*/  FADD.FTZ R81, R56, R81 ;  /* 0x0000005138517221 */ /* 0x000fe20000010000 */
[----:B---3--:R-:W-:Y:S01]  /*9bc0*/  F2FP.PACK_AB R8, R104, R108 ;  /* 0x0000006c6808723e */ /* 0x008fe200000000ff */
[----:B------:R-:W-:Y:S05]  /*9bd0*/  LDSM.16.MT88.4 R28, [R220+0xb000] ;  /* 0x00b00000dc1c783b */ /* 0x000fea0000004200 */
[----:B------:R-:W3:Y:S01]  /*9be0*/  MUFU.EX2 R109, R77 ;  /* 0x0000004d006d7308 */ /* 0x000ee20000000800 */
[----:B------:R-:W-:-:S07]  /*9bf0*/  FADD.FTZ R79, R79, R65 ;  /* 0x000000414f4f7221 */ /* 0x000fce0000010000 */
[----:B------:R-:W2:Y:S01]  /*9c00*/  MUFU.EX2 R77, R130 ;  /* 0x00000082004d7308 */ /* 0x000ea20000000800 */
[----:B------:R-:W-:Y:S01]  /*9c10*/  FADD.FTZ R62, R50, R62 ;  /* 0x0000003e323e7221 */ /* 0x000fe20000010000 */
[----:B-1----:R-:W-:Y:S01]  /*9c20*/  F2FP.PACK_AB R9, R98, R99 ;  /* 0x000000636209723e */ /* 0x002fe200000000ff */
[----:B------:R-:W-:Y:S01]  /*9c30*/  FADD.FTZ R60, R52, R60 ;  /* 0x0000003c343c7221 */ /* 0x000fe20000010000 */
[----:B------:R-:W-:Y:S01]  /*9c40*/  F2FP.PACK_AB R10, R100, R103 ;  /* 0x00000067640a723e */ /* 0x000fe200000000ff */
[----:B------:R-:W-:Y:S01]  /*9c50*/  FADD.FTZ R55, R55, R81 ;  /* 0x0000005137377221 */ /* 0x000fe20000010000 */
[----:B------:R-:W-:Y:S01]  /*9c60*/  F2FP.PACK_AB R11, R74, R75 ;  /* 0x0000004b4a0b723e */ /* 0x000fe200000000ff */
[----:B------:R-:W-:Y:S02]  /*9c70*/  FADD.FTZ R79, R54, R79 ;  /* 0x0000004f364f7221 */ /* 0x000fe40000010000 */
[----:B------:R-:W-:Y:S02]  /*9c80*/  FADD.FTZ R49, R49, R62 ;  /* 0x0000003e31317221 */ /* 0x000fe40000010000 */
[----:B------:R-:W-:-:S02]  /*9c90*/  FADD.FTZ R51, R51, R60 ;  /* 0x0000003c33337221 */ /* 0x000fc40000010000 */
[----:B------:R-:W-:Y:S02]  /*9ca0*/  FADD.FTZ R55, R48, R55 ;  /* 0x0000003730377221 */ /* 0x000fe40000010000 */
[----:B------:R-:W-:Y:S01]  /*9cb0*/  FADD.FTZ R53, R53, R79 ;  /* 0x0000004f35357221 */ /* 0x000fe20000010000 */
[----:B------:R-:W-:Y:S01]  /*9cc0*/  HMMA.16816.F32 R160, R8, R24, R160 ;  /* 0x0000001808a0723c */ /* 0x000fe200000018a0 */
[----:B------:R-:W-:Y:S02]  /*9cd0*/  FADD.FTZ R49, R44, R49 ;  /* 0x000000312c317221 */ /* 0x000fe40000010000 */
[----:B------:R-:W-:Y:S02]  /*9ce0*/  FADD.FTZ R51, R46, R51 ;  /* 0x000000332e337221 */ /* 0x000fe40000010000 */
[----:B------:R-:W-:-:S03]  /*9cf0*/  FADD.FTZ R80, R80, R55 ;  /* 0x0000003750507221 */ /* 0x000fc60000010000 */
[----:B------:R-:W-:Y:S01]  /*9d00*/  HMMA.16816.F32 R156, R8, R26, R156 ;  /* 0x0000001a089c723c */ /* 0x000fe2000000189c */
[----:B------:R-:W-:Y:S02]  /*9d10*/  FADD.FTZ R53, R47, R53 ;  /* 0x000000352f357221 */ /* 0x000fe40000010000 */
[----:B------:R-:W-:-:S05]  /*9d20*/  FADD.FTZ R43, R43, R49 ;  /* 0x000000312b2b7221 */ /* 0x000fca0000010000 */
[----:B----4-:R-:W-:Y:S01]  /*9d30*/  HMMA.16816.F32 R152, R8, R20, R152 ;  /* 0x000000140898723c */ /* 0x010fe20000001898 */
[----:B------:R-:W-:Y:S02]  /*9d40*/  FADD.FTZ R45, R45, R51 ;  /* 0x000000332d2d7221 */ /* 0x000fe40000010000 */
[----:B------:R-:W-:-:S05]  /*9d50*/  FADD.FTZ R80, R42, R80 ;  /* 0x000000502a507221 */ /* 0x000fca0000010000 */
[----:B------:R-:W-:Y:S01]  /*9d60*/  HMMA.16816.F32 R148, R8, R22, R148 ;  /* 0x000000160894723c */ /* 0x000fe20000001894 */
[----:B------:R-:W-:-:S07]  /*9d70*/  FADD.FTZ R78, R78, R53 ;  /* 0x000000354e4e7221 */ /* 0x000fce0000010000 */
[----:B------:R-:W-:Y:S01]  /*9d80*/  HMMA.16816.F32 R144, R8, R16, R144 ;  /* 0x000000100890723c */ /* 0x000fe20000001890 */
[----:B------:R-:W-:-:S07]  /*9d90*/  FADD.FTZ R43, R36, R43 ;  /* 0x0000002b242b7221 */ /* 0x000fce0000010000 */
[C---:B------:R-:W-:Y:S08]  /*9da0*/  HMMA.16816.F32 R140, R8.reuse, R18, R140 ;  /* 0x00000012088c723c */ /* 0x040ff0000000188c */
[C---:B------:R-:W-:Y:S08]  /*9db0*/  HMMA.16816.F32 R136, R8.reuse, R12, R136 ;  /* 0x0000000c0888723c */ /* 0x040ff00000001888 */
[----:B------:R-:W-:Y:S07]  /*9dc0*/  HMMA.16816.F32 R132, R8, R14, R132 ;  /* 0x0000000e0884723c */ /* 0x000fee0000001884 */
[----:B---3--:R-:W-:-:S02]  /*9dd0*/  F2FP.PACK_AB R8, R109, R110 ;  /* 0x0000006e6d08723e */ /* 0x008fc400000000ff */
[----:B------:R-:W-:Y:S02]  /*9de0*/  F2FP.PACK_AB R9, R72, R73 ;  /* 0x000000494809723e */ /* 0x000fe400000000ff */
[----:B--2---:R-:W-:Y:S02]  /*9df0*/  F2FP.PACK_AB R10, R76, R77 ;  /* 0x0000004d4c0a723e */ /* 0x004fe400000000ff */
[----:B------:R-:W-:Y:S01]  /*9e00*/  F2FP.PACK_AB R11, R67, R69 ;  /* 0x00000045430b723e */ /* 0x000fe200000000ff */
[----:B------:R-:W-:Y:S02]  /*9e10*/  FADD.FTZ R45, R38, R45 ;  /* 0x0000002d262d7221 */ /* 0x000fe40000010000 */
[----:B------:R-:W-:Y:S02]  /*9e20*/  FADD.FTZ R41, R41, R80 ;  /* 0x0000005029297221 */ /* 0x000fe40000010000 */
[----:B------:R-:W-:Y:S02]  /*9e30*/  FADD.FTZ R78, R40, R78 ;  /* 0x0000004e284e7221 */ /* 0x000fe40000010000 */
[----:B------:R-:W-:Y:S01]  /*9e40*/  HMMA.16816.F32 R172, R8, R20, R172 ;  /* 0x0000001408ac723c */ /* 0x000fe200000018ac */
[----:B------:R-:W-:-:S02]  /*9e50*/  FADD.FTZ R35, R35, R43 ;  /* 0x0000002b23237221 */ /* 0x000fc40000010000 */
[----:B------:R-:W-:-:S05]  /*9e60*/  FADD.FTZ R37, R37, R45 ;  /* 0x0000002d25257221 */ /* 0x000fca0000010000 */
[----:B------:R-:W-:Y:S01]  /*9e70*/  HMMA.16816.F32 R176, R8, R22, R176 ;  /* 0x0000001608b0723c */ /* 0x000fe200000018b0 */
[----:B------:R-:W1:Y:S01]  /*9e80*/  LDSM.16.MT88.4 R20, [R224+0xb000] ;  /* 0x00b00000e014783b */ /* 0x000e620000004200 */
[----:B------:R-:W-:-:S06]  /*9e90*/  FADD.FTZ R41, R34, R41 ;  /* 0x0000002922297221 */ /* 0x000fcc0000010000 */
[----:B------:R-:W-:Y:S01]  /*9ea0*/  HMMA.16816.F32 R180, R8, R16, R180 ;  /* 0x0000001008b4723c */ /* 0x000fe200000018b4 */
[----:B------:R-:W-:-:S07]  /*9eb0*/  FADD.FTZ R39, R39, R78 ;  /* 0x0000004e27277221 */ /* 0x000fce0000010000 */
[C---:B------:R-:W-:Y:S01]  /*9ec0*/  HMMA.16816.F32 R184, R8.reuse, R18, R184 ;  /* 0x0000001208b8723c */ /* 0x040fe200000018b8 */
[----:B------:R-:W2:Y:S07]  /*9ed0*/  LDSM.16.MT88.4 R16, [R222+0xb000] ;  /* 0x00b00000de10783b */ /* 0x000eae0000004200 */
[----:B------:R-:W-:Y:S01]  /*9ee0*/  HMMA.16816.F32 R188, R8, R12, R188 ;  /* 0x0000000c08bc723c */ /* 0x000fe200000018bc */
[----:B------:R-:W-:-:S07]  /*9ef0*/  FADD.FTZ R35, R5, R35 ;  /* 0x0000002305237221 */ /* 0x000fce0000010000 */
[----:B------:R-:W-:Y:S01]  /*9f00*/  HMMA.16816.F32 R192, R8, R14, R192 ;  /* 0x0000000e08c0723c */ /* 0x000fe200000018c0 */
[----:B------:R-:W3:Y:S01]  /*9f10*/  LDSM.16.MT88.4 R12, [R221+0xb000] ;  /* 0x00b00000dd0c783b */ /* 0x000ee20000004200 */
        /* <DEDUP_REMOVED lines=9> */
[----:B------:R-:W-:Y:S01]  /*9fb0*/  MUFU.EX2 R124, R124 ;  /* 0x0000007c007c7308 */ /* 0x000fe20000000800 */
[----:B------:R-:W-:Y:S02]  /*9fc0*/  FADD.FTZ R41, R94, R41 ;  /* 0x000000295e297221 */ /* 0x000fe40000010000 */
[----:B------:R-:W-:-:S02]  /*9fd0*/  FADD.FTZ R39, R91, R39 ;  /* 0x000000275b277221 */ /* 0x000fc40000010000 */
[----:B------:R-:W-:-:S03]  /*9fe0*/  FADD.FTZ R35, R83, R35 ;  /* 0x0000002353237221 */ /* 0x000fc60000010000 */
[----:B------:R-:W4:Y:S01]  /*9ff0*/  MUFU.EX2 R202, R202 ;  /* 0x000000ca00ca7308 */ /* 0x000f220000000800 */
[----:B------:R-:W-:Y:S02]  /*a000*/  FADD.FTZ R37, R87, R37 ;  /* 0x0000002557257221 */ /* 0x000fe40000010000 */
[----:B------:R-:W-:-:S05]  /*a010*/  FADD.FTZ R41, R93, R41 ;  /* 0x000000295d297221 */ /* 0x000fca0000010000 */
[----:B------:R-:W-:Y:S01]  /*a020*/  MUFU.EX2 R211, R211 ;  /* 0x000000d300d37308 */ /* 0x000fe20000000800 */
[----:B------:R-:W-:Y:S02]  /*a030*/  FADD.FTZ R39, R90, R39 ;  /* 0x000000275a277221 */ /* 0x000fe40000010000 */
[----:B------:R-:W-:-:S05]  /*a040*/  FADD.FTZ R35, R82, R35 ;  /* 0x0000002352237221 */ /* 0x000fca0000010000 */
[----:B------:R-:W-:Y:S01]  /*a050*/  MUFU.EX2 R210, R210 ;  /* 0x000000d200d27308 */ /* 0x000fe20000000800 */
[----:B------:R-:W-:-:S07]  /*a060*/  FADD.FTZ R37, R86, R37 ;  /* 0x0000002556257221 */ /* 0x000fce0000010000 */
[----:B------:R-:W-:Y:S01]  /*a070*/  MUFU.EX2 R113, R113 ;  /* 0x0000007100717308 */ /* 0x000fe20000000800 */
[C---:B------:R-:W-:Y:S07]  /*a080*/  HMMA.16816.F32 R164, R8.reuse, R24, R164 ;  /* 0x0000001808a4723c */ /* 0x040fee00000018a4 */
[----:B------:R-:W1:Y:S01]  /*a090*/  MUFU.EX2 R116, R116 ;  /* 0x0000007400747308 */ /* 0x000e620000000800 */
[----:B------:R-:W-:Y:S07]  /*a0a0*/  HMMA.16816.F32 R168, R8, R26, R168 ;  /* 0x0000001a08a8723c */ /* 0x000fee00000018a8 */
[----:B------:R-:W-:Y:S01]  /*a0b0*/  MUFU.EX2 R128, R128 ;  /* 0x0000008000807308 */ /* 0x000fe20000000800 */
[----:B------:R-:W-:-:S07]  /*a0c0*/  FADD.FTZ R41, R110, R41 ;  /* 0x000000296e297221 */ /* 0x000fce0000010000 */
[----:B------:R-:W1:Y:S01]  /*a0d0*/  MUFU.EX2 R127, R127 ;  /* 0x0000007f007f7308 */ /* 0x000e620000000800 */
[----:B------:R-:W-:Y:S02]  /*a0e0*/  FADD.FTZ R39, R89, R39 ;  /* 0x0000002759277221 */ /* 0x000fe40000010000 */
[----:B------:R-:W-:Y:S02]  /*a0f0*/  FADD.FTZ R35, R97, R35 ;  /* 0x0000002361237221 */ /* 0x000fe40000010000 */
[----:B------:R-:W-:-:S03]  /*a100*/  FADD.FTZ R37, R85, R37 ;  /* 0x0000002555257221 */ /* 0x000fc60000010000 */
[----:B------:R-:W1:Y:S01]  /*a110*/  MUFU.EX2 R57, R199 ;  /* 0x000000c700397308 */ /* 0x000e620000000800 */
[----:B------:R-:W-:-:S07]  /*a120*/  FADD.FTZ R41, R109, R41 ;  /* 0x000000296d297221 */ /* 0x000fce0000010000 */
[----:B------:R-:W1:Y:S01]  /*a130*/  MUFU.EX2 R203, R203 ;  /* 0x000000cb00cb7308 */ /* 0x000e620000000800 */
[----:B------:R-:W-:-:S07]  /*a140*/  FADD.FTZ R39, R73, R39 ;  /* 0x0000002749277221 */ /* 0x000fce0000010000 */
[----:B------:R-:W-:Y:S01]  /*a150*/  MUFU.EX2 R252, R252 ;  /* 0x000000fc00fc7308 */ /* 0x000fe20000000800 */
[----:B------:R-:W-:-:S07]  /*a160*/  FADD.FTZ R35, R99, R35 ;  /* 0x0000002363237221 */ /* 0x000fce0000010000 */
[----:B------:R-:W-:Y:S01]  /*a170*/  MUFU.EX2 R125, R125 ;  /* 0x0000007d007d7308 */ /* 0x000fe20000000800 */
[----:B------:R-:W-:-:S07]  /*a180*/  FADD.FTZ R37, R108, R37 ;  /* 0x000000256c257221 */ /* 0x000fce0000010000 */
[----:B------:R-:W1:Y:S01]  /*a190*/  MUFU.EX2 R120, R120 ;  /* 0x0000007800787308 */ /* 0x000e620000000800 */
[----:B------:R-:W-:-:S07]  /*a1a0*/  FADD.FTZ R41, R77, R41 ;  /* 0x000000294d297221 */ /* 0x000fce0000010000 */
[----:B------:R-:W1:Y:S08]  /*a1b0*/  MUFU.EX2 R205, R205 ;  /* 0x000000cd00cd7308 */ /* 0x000e700000000800 */
[----:B------:R-:W-:Y:S08]  /*a1c0*/  MUFU.EX2 R204, R204 ;  /* 0x000000cc00cc7308 */ /* 0x000ff00000000800 */
[----:B------:R-:W2:Y:S01]  /*a1d0*/  MUFU.EX2 R119, R119 ;  /* 0x0000007700777308 */ /* 0x000ea20000000800 */
[----:B----4-:R-:W-:Y:S01]  /*a1e0*/  F2FP.PACK_AB R8, R202, R124 ;  /* 0x0000007cca08723e */ /* 0x010fe200000000ff */
[----:B------:R-:W-:Y:S01]  /*a1f0*/  FADD.FTZ R39, R72, R39 ;  /* 0x0000002748277221 */ /* 0x000fe20000010000 */
[----:B-1----:R-:W-:Y:S01]  /*a200*/  F2FP.PACK_AB R9, R116, R113 ;  /* 0x000000717409723e */ /* 0x002fe200000000ff */
[----:B------:R-:W-:Y:S01]  /*a210*/  FADD.FTZ R35, R98, R35 ;  /* 0x0000002362237221 */ /* 0x000fe20000010000 */
[----:B------:R-:W-:Y:S01]  /*a220*/  F2FP.PACK_AB R10, R210, R211 ;  /* 0x000000d3d20a723e */ /* 0x000fe200000000ff */
[----:B------:R-:W1:Y:S01]  /*a230*/  LDSM.16.MT88.4 R24, [R224+0xb800] ;  /* 0x00b80000e018783b */ /* 0x000e620000004200 */
[----:B------:R-:W-:Y:S01]  /*a240*/  F2FP.PACK_AB R11, R127, R128 ;  /* 0x000000807f0b723e */ /* 0x000fe200000000ff */
[----:B------:R-:W-:-:S02]  /*a250*/  FADD.FTZ R37, R104, R37 ;  /* 0x0000002568257221 */ /* 0x000fc40000010000 */
[----:B------:R-:W-:Y:S02]  /*a260*/  FADD.FTZ R41, R76, R41 ;  /* 0x000000294c297221 */ /* 0x000fe40000010000 */
[----:B------:R-:W-:Y:S02]  /*a270*/  FADD.FTZ R39, R69, R39 ;  /* 0x0000002745277221 */ /* 0x000fe40000010000 */
[----:B------:R-:W-:Y:S01]  /*a280*/  FADD.FTZ R35, R75, R35 ;  /* 0x000000234b237221 */ /* 0x000fe20000010000 */
[----:B------:R-:W-:Y:S01]  /*a290*/  HMMA.16816.F32 R160, R8, R20, R160 ;  /* 0x0000001408a0723c */ /* 0x000fe200000018a0 */
[----:B------:R-:W-:Y:S01]  /*a2a0*/  FADD.FTZ R37, R103, R37 ;  /* 0x0000002567257221 */ /* 0x000fe20000010000 */
[----:B------:R-:W4:Y:S01]  /*a2b0*/  MUFU.EX2 R114, R114 ;  /* 0x0000007200727308 */ /* 0x000f220000000800 */
[----:B------:R-:W-:Y:S02]  /*a2c0*/  FADD.FTZ R41, R57, R41 ;  /* 0x0000002939297221 */ /* 0x000fe40000010000 */
[----:B------:R-:W-:-:S03]  /*a2d0*/  FADD.FTZ R39, R67, R39 ;  /* 0x0000002743277221 */ /* 0x000fc60000010000 */
[----:B------:R-:W-:Y:S01]  /*a2e0*/  HMMA.16816.F32 R156, R8, R22, R156 ;  /* 0x00000016089c723c */ /* 0x000fe2000000189c */
[----:B------:R-:W-:Y:S01]  /*a2f0*/  FADD.FTZ R35, R74, R35 ;  /* 0x000000234a237221 */ /* 0x000fe20000010000 */
[----:B------:R-:W1:Y:S01]  /*a300*/  MUFU.EX2 R112, R112 ;  /* 0x0000007000707308 */ /* 0x000e620000000800 */
[----:B------:R-:W-:-:S05]  /*a310*/  FADD.FTZ R37, R100, R37 ;  /* 0x0000002564257221 */ /* 0x000fca0000010000 */
[----:B--2---:R-:W-:Y:S01]  /*a320*/  HMMA.16816.F32 R152, R8, R16, R152 ;  /* 0x000000100898723c */ /* 0x004fe20000001898 */
[----:B------:R-:W-:Y:S01]  /*a330*/  FADD.FTZ R41, R203, R41 ;  /* 0x00000029cb297221 */ /* 0x000fe20000010000 */
[----:B------:R-:W2:Y:S01]  /*a340*/  MUFU.EX2 R111, R111 ;  /* 0x0000006f006f7308 */ /* 0x000ea20000000800 */
[----:B------:R-:W-:-:S05]  /*a350*/  FADD.FTZ R39, R120, R39 ;  /* 0x0000002778277221 */ /* 0x000fca0000010000 */
[C---:B------:R-:W-:Y:S01]  /*a360*/  HMMA.16816.F32 R148, R8.reuse, R18, R148 ;  /* 0x000000120894723c */ /* 0x040fe20000001894 */
[----:B------:R-:W-:Y:S01]  /*a370*/  FADD.FTZ R35, R113, R35 ;  /* 0x0000002371237221 */ /* 0x000fe20000010000 */
[----:B------:R-:W1:Y:S06]  /*a380*/  MUFU.EX2 R126, R126 ;  /* 0x0000007e007e7308 */ /* 0x000e6c0000000800 */
[----:B---3--:R-:W-:Y:S01]  /*a390*/  HMMA.16816.F32 R144, R8, R12, R144 ;  /* 0x0000000c0890723c */ /* 0x008fe20000001890 */
[----:B------:R-:W-:-:S07]  /*a3a0*/  FADD.FTZ R37, R124, R37 ;  /* 0x000000257c257221 */ /* 0x000fce0000010000 */
[C---:B------:R-:W-:Y:S01]  /*a3b0*/  HMMA.16816.F32 R140, R8.reuse, R14, R140 ;  /* 0x0000000e088c723c */ /* 0x040fe2000000188c */
[----:B------:R-:W3:Y:S07]  /*a3c0*/  MUFU.EX2 R209, R209 ;  /* 0x000000d100d17308 */ /* 0x000eee0000000800 */
[C---:B------:R-:W-:Y:S08]  /*a3d0*/  HMMA.16816.F32 R136, R8.reuse, R28, R136 ;  /* 0x0000001c0888723c */ /* 0x040ff00000001888 */
[----:B------:R-:W-:Y:S07]  /*a3e0*/  HMMA.16816.F32 R132, R8, R30, R132 ;  /* 0x0000001e0884723c */ /* 0x000fee0000001884 */
[----:B------:R-:W-:-:S02]  /*a3f0*/  F2FP.PACK_AB R8, R203, R57 ;  /* 0x00000039cb08723e */ /* 0x000fc400000000ff */
[----:B------:R-:W-:Y:S02]  /*a400*/  F2FP.PACK_AB R9, R205, R120 ;  /* 0x00000078cd09723e */ /* 0x000fe400000000ff */
[----:B------:R-:W-:Y:S02]  /*a410*/  F2FP.PACK_AB R10, R125, R252 ;  /* 0x000000fc7d0a723e */ /* 0x000fe400000000ff */
[----:B------:R-:W-:Y:S01]  /*a420*/  F2FP.PACK_AB R11, R119, R204 ;  /* 0x000000cc770b723e */ /* 0x000fe200000000ff */
[----:B------:R-:W1:Y:S01]  /*a430*/  MUFU.EX2 R106, R106 ;  /* 0x0000006a006a7308 */ /* 0x000e620000000800 */
[----:B------:R-:W-:Y:S02]  /*a440*/  FADD.FTZ R41, R252, R41 ;  /* 0x00000029fc297221 */ /* 0x000fe40000010000 */
[----:B------:R-:W-:-:S03]  /*a450*/  FADD.FTZ R39, R205, R39 ;  /* 0x00000027cd277221 */ /* 0x000fc60000010000 */
[----:B------:R-:W-:Y:S01]  /*a460*/  HMMA.16816.F32 R164, R8, R20, R164 ;  /* 0x0000001408a4723c */ /* 0x000fe200000018a4 */
[----:B------:R-:W-:Y:S01]  /*a470*/  FADD.FTZ R35, R116, R35 ;  /* 0x0000002374237221 */ /* 0x000fe20000010000 */
[----:B------:R-:W1:Y:S01]  /*a480*/  MUFU.EX2 R107, R107 ;  /* 0x0000006b006b7308 */ /* 0x000e620000000800 */
[----:B------:R-:W-:-:S05]  /*a490*/  FADD.FTZ R37, R202, R37 ;  /* 0x00000025ca257221 */ /* 0x000fca0000010000 */
[----:B------:R-:W-:Y:S01]  /*a4a0*/  HMMA.16816.F32 R168, R8, R22, R168 ;  /* 0x0000001608a8723c */ /* 0x000fe200000018a8 */
[----:B------:R-:W1:Y:S01]  /*a4b0*/  LDSM.16.MT88.4 R20, [R222+0xb800] ;  /* 0x00b80000de14783b */ /* 0x000e620000004200 */
[----:B------:R-:W1:Y:S01]  /*a4c0*/  MUFU.EX2 R123, R123 ;  /* 0x0000007b007b7308 */ /* 0x000e620000000800 */
[----:B------:R-:W-:-:S05]  /*a4d0*/  FADD.FTZ R41, R125, R41 ;  /* 0x000000297d297221 */ /* 0x000fca0000010000 */
[----:B------:R-:W-:Y:S02]  /*a4e0*/  HMMA.16816.F32 R172, R8, R16, R172 ;  /* 0x0000001008ac723c */ /* 0x000fe400000018ac */
[----:B------:R-:W1:Y:S01]  /*a4f0*/  MUFU.EX2 R208, R208 ;  /* 0x000000d000d07308 */ /* 0x000e620000000800 */
[----:B------:R-:W-:-:S05]  /*a500*/  FADD.FTZ R39, R204, R39 ;  /* 0x00000027cc277221 */ /* 0x000fca0000010000 */
[C---:B------:R-:W-:Y:S01]  /*a510*/  HMMA.16816.F32 R176, R8.reuse, R18, R176 ;  /* 0x0000001208b0723c */ /* 0x040fe200000018b0 */
[----:B------:R-:W3:Y:S01]  /*a520*/  LDSM.16.MT88.4 R16, [R221+0xb800] ;  /* 0x00b80000dd10783b */ /* 0x000ee20000004200 */
[----:B------:R-:W1:Y:S06]  /*a530*/  MUFU.EX2 R102, R102 ;  /* 0x0000006600667308 */ /* 0x000e6c0000000800 */
[C---:B------:R-:W-:Y:S01]  /*a540*/  HMMA.16816.F32 R180, R8.reuse, R12, R180 ;  /* 0x0000000c08b4723c */ /* 0x040fe200000018b4 */
[----:B------:R-:W-:Y:S01]  /*a550*/  FADD.FTZ R35, R128, R35 ;  /* 0x0000002380237221 */ /* 0x000fe20000010000 */
[----:B------:R-:W1:Y:S06]  /*a560*/  MUFU.EX2 R105, R105 ;  /* 0x0000006900697308 */ /* 0x000e6c0000000800 */
[----:B------:R-:W-:Y:S01]  /*a570*/  HMMA.16816.F32 R184, R8, R14, R184 ;  /* 0x0000000e08b8723c */ /* 0x000fe200000018b8 */
[----:B------:R-:W3:Y:S01]  /*a580*/  LDSM.16.MT88.4 R12, [R220+0xb800] ;  /* 0x00b80000dc0c783b */ /* 0x000ee20000004200 */
[----:B------:R-:W2:Y:S01]  /*a590*/  MUFU.EX2 R122, R122 ;  /* 0x0000007a007a7308 */ /* 0x000ea20000000800 */
[----:B------:R-:W-:-:S02]  /*a5a0*/  FADD.FTZ R37, R211, R37 ;  /* 0x00000025d3257221 */ /* 0x000fc40000010000 */
[----:B----4-:R-:W-:Y:S02]  /*a5b0*/  FADD.FTZ R41, R114, R41 ;  /* 0x0000002972297221 */ /* 0x010fe40000010000 */
[----:B------:R-:W-:-:S03]  /*a5c0*/  FADD.FTZ R39, R119, R39 ;  /* 0x0000002777277221 */ /* 0x000fc60000010000 */
[----:B------:R-:W4:Y:S01]  /*a5d0*/  MUFU.EX2 R207, R207 ;  /* 0x000000cf00cf7308 */ /* 0x000f220000000800 */
[----:B------:R-:W-:Y:S02]  /*a5e0*/  FADD.FTZ R35, R127, R35 ;  /* 0x000000237f237221 */ /* 0x000fe40000010000 */
[----:B------:R-:W-:Y:S02]  /*a5f0*/  FADD.FTZ R37, R210, R37 ;  /* 0x00000025d2257221 */ /* 0x000fe40000010000 */
[----:B-1----:R-:W-:-:S03]  /*a600*/  FADD.FTZ R41, R112, R41 ;  /* 0x0000002970297221 */ /* 0x002fc60000010000 */
[----:B------:R-:W1:Y:S01]  /*a610*/  MUFU.EX2 R101, R101 ;  /* 0x0000006500657308 */ /* 0x000e620000000800 */
[----:B--2---:R-:W-:Y:S02]  /*a620*/  FADD.FTZ R39, R111, R39 ;  /* 0x000000276f277221 */ /* 0x004fe40000010000 */
[----:B------:R-:W-:-:S05]  /*a630*/  FADD.FTZ R35, R126, R35 ;  /* 0x000000237e237221 */ /* 0x000fca0000010000 */
[----:B------:R-:W-:Y:S01]  /*a640*/  MUFU.EX2 R121, R121 ;  /* 0x0000007900797308 */ /* 0x000fe20000000800 */
[----:B---3--:R-:W-:Y:S02]  /*a650*/  FADD.FTZ R37, R209, R37 ;  /* 0x00000025d1257221 */ /* 0x008fe40000010000 */
[----:B------:R-:W-:-:S05]  /*a660*/  FADD.FTZ R41, R106, R41 ;  /* 0x000000296a297221 */ /* 0x000fca0000010000 */
[----:B------:R-:W2:Y:S01]  /*a670*/  MUFU.EX2 R206, R206 ;  /* 0x000000ce00ce7308 */ /* 0x000ea20000000800 */
[----:B------:R-:W-:Y:S02]  /*a680*/  FADD.FTZ R39, R107, R39 ;  /* 0x000000276b277221 */ /* 0x000fe40000010000 */
[----:B------:R-:W-:Y:S02]  /*a690*/  FADD.FTZ R35, R123, R35 ;  /* 0x000000237b237221 */ /* 0x000fe40000010000 */
[----:B------:R-:W-:Y:S02]  /*a6a0*/  FADD.FTZ R37, R208, R37 ;  /* 0x00000025d0257221 */ /* 0x000fe40000010000 */
[----:B------:R-:W-:Y:S02]  /*a6b0*/  FADD.FTZ R4, R102, R41 ;  /* 0x0000002966047221 */ /* 0x000fe40000010000 */
[----:B------:R-:W-:Y:S02]  /*a6c0*/  FADD.FTZ R39, R105, R39 ;  /* 0x0000002769277221 */ /* 0x000fe40000010000 */
[----:B------:R-:W-:Y:S01]  /*a6d0*/  FADD.FTZ R35, R122, R35 ;  /* 0x000000237a237221 */ /* 0x000fe20000010000 */
[----:B------:R-:W3:Y:S01]  /*a6e0*/  S2R R251, SR_TID.X ;  /* 0x0000000000fb7919 */ /* 0x000ee20000002100 */
[----:B----4-:R-:W-:Y:S01]  /*a6f0*/  FADD.FTZ R37, R207, R37 ;  /* 0x00000025cf257221 */ /* 0x010fe20000010000 */
[----:B------:R-:W-:Y:S01]  /*a700*/  HMMA.16816.F32 R188, R8, R28, R188 ;  /* 0x0000001c08bc723c */ /* 0x000fe200000018bc */
[----:B-1----:R-:W-:Y:S01]  /*a710*/  FADD.FTZ R6, R101, R39 ;  /* 0x0000002765067221 */ /* 0x002fe20000010000 */
[----:B------:R1:W-:Y:S01]  /*a720*/  STL [R1+0x1c], R4 ;  /* 0x00001c0401007387 */ /* 0x0003e20000100800 */
[----:B--2---:R-:W-:-:S05]  /*a730*/  FADD.FTZ R5, R206, R37 ;  /* 0x00000025ce057221 */ /* 0x004fca0000010000 */
[----:B------:R-:W-:Y:S01]  /*a740*/  HMMA.16816.F32 R192, R8, R30, R192 ;  /* 0x0000001e08c0723c */ /* 0x000fe200000018c0 */
[----:B------:R2:W-:Y:S06]  /*a750*/  STL [R1+0x18], R6 ;  /* 0x0000180601007387 */ /* 0x0005ec0000100800 */
[----:B------:R-:W-:Y:S02]  /*a760*/  F2FP.PACK_AB R8, R208, R209 ;  /* 0x000000d1d008723e */ /* 0x000fe400000000ff */
[----:B------:R-:W-:Y:S02]  /*a770*/  F2FP.PACK_AB R9, R123, R126 ;  /* 0x0000007e7b09723e */ /* 0x000fe400000000ff */
[----:B------:R-:W-:Y:S01]  /*a780*/  F2FP.PACK_AB R10, R206, R207 ;  /* 0x000000cfce0a723e */ /* 0x000fe200000000ff */
[C---:B-1----:R-:W-:Y:S01]  /*a790*/  FADD.FTZ R4, R121.reuse, R35 ;  /* 0x0000002379047221 */ /* 0x042fe20000010000 */
[----:B------:R-:W-:-:S04]  /*a7a0*/  F2FP.PACK_AB R11, R121, R122 ;  /* 0x0000007a790b723e */ /* 0x000fc800000000ff */
[----:B------:R2:W-:Y:S04]  /*a7b0*/  STL [R1+0x10], R4 ;  /* 0x0000100401007387 */ /* 0x0005e80000100800 */
[----:B------:R2:W-:Y:S01]  /*a7c0*/  STL [R1+0x14], R5 ;  /* 0x0000140501007387 */ /* 0x0005e20000100800 */
[----:B------:R-:W-:Y:S01]  /*a7d0*/  HMMA.16816.F32 R160, R8, R24, R160 ;  /* 0x0000001808a0723c */ /* 0x000fe200000018a0 */
[----:B---3--:R-:W-:-:S07]  /*a7e0*/  SHF.L.U32 R251, R251, 0x1, RZ ;  /* 0x00000001fbfb7819 */ /* 0x008fce00000006ff */
[C---:B------:R-:W-:Y:S08]  /*a7f0*/  HMMA.16816.F32 R156, R8.reuse, R26, R156 ;  /* 0x0000001a089c723c */ /* 0x040ff0000000189c */
[C---:B------:R-:W-:Y:S08]  /*a800*/  HMMA.16816.F32 R152, R8.reuse, R20, R152 ;  /* 0x000000140898723c */ /* 0x040ff00000001898 */
[C---:B------:R-:W-:Y:S08]  /*a810*/  HMMA.16816.F32 R148, R8.reuse, R22, R148 ;  /* 0x000000160894723c */ /* 0x040ff00000001894 */
[C---:B------:R-:W-:Y:S08]  /*a820*/  HMMA.16816.F32 R144, R8.reuse, R16, R144 ;  /* 0x000000100890723c */ /* 0x040ff00000001890 */
[C---:B------:R-:W-:Y:S08]  /*a830*/  HMMA.16816.F32 R140, R8.reuse, R18, R140 ;  /* 0x00000012088c723c */ /* 0x040ff0000000188c */
[C---:B------:R-:W-:Y:S08]  /*a840*/  HMMA.16816.F32 R136, R8.reuse, R12, R136 ;  /* 0x0000000c0888723c */ /* 0x040ff00000001888 */
[----:B------:R-:W-:Y:S07]  /*a850*/  HMMA.16816.F32 R132, R8, R14, R132 ;  /* 0x0000000e0884723c */ /* 0x000fee0000001884 */
[----:B------:R-:W-:-:S02]  /*a860*/  F2FP.PACK_AB R8, R112, R114 ;  /* 0x000000727008723e */ /* 0x000fc400000000ff */
[----:B------:R-:W-:Y:S02]  /*a870*/  F2FP.PACK_AB R9, R107, R111 ;  /* 0x0000006f6b09723e */ /* 0x000fe400000000ff */
[----:B------:R-:W-:Y:S02]  /*a880*/  F2FP.PACK_AB R10, R102, R106 ;  /* 0x0000006a660a723e */ /* 0x000fe400000000ff */
[----:B------:R-:W-:Y:S02]  /*a890*/  F2FP.PACK_AB R11, R101, R105 ;  /* 0x00000069650b723e */ /* 0x000fe400000000ff */
[----:B------:R-:W-:Y:S02]  /*a8a0*/  LOP3.LUT R251, R251, 0x6, RZ, 0xc0, !PT ;  /* 0x00000006fbfb7812 */ /* 0x000fe400078ec0ff */
[----:B------:R-:W-:-:S03]  /*a8b0*/  MOV R7, c[0x0][0x1a4] ;  /* 0x0000690000077a02 */ /* 0x000fc60000000f00 */
        /* <DEDUP_REMOVED lines=8> */
[----:B------:R-:W-:Y:S07]  /*a940*/  @!P2 BRA `(.L_x_541) ;  /* 0x00007f000000a947 */ /* 0x000fee0003800000 */
[----:B--2---:R-:W2:Y:S01]  /*a950*/  LDL.64 R198, [R1+0x8] ;  /* 0x0000080001c67983 */ /* 0x004ea20000100a00 */
[----:B------:R-:W-:Y:S01]  /*a960*/  UIADD3 UR14, UR8, -0x2, URZ ;  /* 0xfffffffe080e7890 */ /* 0x000fe2000fffe03f */
[----:B------:R-:W-:-:S04]  /*a970*/  DEPBAR.LE SB0, 0x0 ;  /* 0x000080000000791a */ /* 0x000fc80000000000 */
[----:B------:R-:W-:Y:S01]  /*a980*/  USHF.R.S32.HI UR6, URZ, 0x1f, UR14 ;  /* 0x0000001f3f067899 */ /* 0x000fe2000801140e */
[----:B------:R-:W-:Y:S01]  /*a990*/  IMAD.U32 R4, RZ, RZ, UR14 ;  /* 0x0000000eff047e24 */ /* 0x000fe2000f8e00ff */
[----:B------:R-:W-:Y:S01]  /*a9a0*/  UIMAD UR7, UR5, UR14, URZ ;  /* 0x0000000e050772a4 */ /* 0x000fe2000f8e023f */
[----:B------:R-:W-:Y:S03]  /*a9b0*/  STL.64 [R1+0x80], R146 ;  /* 0x0000809201007387 */ /* 0x000fe60000100a00 */
[----:B------:R-:W-:Y:S01]  /*a9c0*/  UIMAD UR6, UR6, UR15, UR7 ;  /* 0x0000000f060672a4 */ /* 0x000fe2000f8e0207 */
[----:B------:R-:W-:Y:S01]  /*a9d0*/  STL.64 [R1+0x78], R144 ;  /* 0x0000789001007387 */ /* 0x000fe20000100a00 */
[----:B------:R-:W-:-:S03]  /*a9e0*/  USHF.L.U32 UR7, UR4, 0x5, URZ ;  /* 0x0000000504077899 */ /* 0x000fc6000800063f */
[----:B------:R-:W-:Y:S04]  /*a9f0*/  STL.64 [R1+0x70], R142 ;  /* 0x0000708e01007387 */ /* 0x000fe80000100a00 */
[----:B------:R-:W-:Y:S04]  /*aa00*/  STL.64 [R1+0x68], R140 ;  /* 0x0000688c01007387 */ /* 0x000fe80000100a00 */
[----:B------:R-:W-:Y:S04]  /*aa10*/  STL.64 [R1+0x60], R138 ;  /* 0x0000608a01007387 */ /* 0x000fe80000100a00 */
[----:B------:R-:W-:Y:S04]  /*aa20*/  STL.64 [R1+0x58], R136 ;  /* 0x0000588801007387 */ /* 0x000fe80000100a00 */
[----:B------:R-:W-:Y:S04]  /*aa30*/  STL.64 [R1+0x50], R134 ;  /* 0x0000508601007387 */ /* 0x000fe80000100a00 */
[----:B------:R-:W-:Y:S04]  /*aa40*/  STL.64 [R1+0x48], R132 ;  /* 0x0000488401007387 */ /* 0x000fe80000100a00 */
[----:B------:R-:W-:Y:S01]  /*aa50*/  BAR.SYNC.DEFER_BLOCKING 0x0 ;  /* 0x0000000000007b1d */ /* 0x000fe20000010000 */
[----:B--2---:R-:W-:-:S04]  /*aa60*/  IMAD.WIDE.U32 R8, R4, UR15, R198 ;  /* 0x0000000f04087c25 */ /* 0x004fc8000f8e00c6 */
[----:B------:R-:W-:Y:S01]  /*aa70*/  IMAD.U32 R4, RZ, RZ, UR4 ;  /* 0x00000004ff047e24 */ /* 0x000fe2000f8e00ff */
        /* <DEDUP_REMOVED lines=24> */
[----:B------:R-:W-:-:S05]  /*ac00*/  IMAD.X R7, R9, 0x1, R4, P0 ;  /* 0x0000000109077824 */ /* 0x000fca00000e0604 */
[----:B------:R1:W-:Y:S01]  /*ac10*/  LDGSTS.E.BYPASS.LTC128B.128 [R235+0xb000], [R6.64] ;  /* 0x0b00000006eb7fae */ /* 0x0003e2000b901d52 */
[----:B---3--:R-:W-:-:S05]  /*ac20*/  IADD3 R14, P0, R6, UR7, RZ ;  /* 0x00000007060e7c10 */ /* 0x008fca000ff1e0ff */
[----:B------:R-:W-:-:S05]  /*ac30*/  IMAD.X R15, R7, 0x1, R4, P0 ;  /* 0x00000001070f7824 */ /* 0x000fca00000e0604 */
[----:B------:R4:W-:Y:S04]  /*ac40*/  LDGSTS.E.BYPASS.LTC128B.128 [R235+0xb800], [R14.64] ;  /* 0x0b8000000eeb7fae */ /* 0x0009e8000b901d52 */
[----:B------:R-:W-:Y:S04]  /*ac50*/  LDSM.16.M88.4 R124, [R230] ;  /* 0x00000000e67c783b */ /* 0x000fe80000000200 */
[----:B--2---:R-:W-:Y:S04]  /*ac60*/  LDSM.16.M88.4 R8, [R230+0x2000] ;  /* 0x00200000e608783b */ /* 0x004fe80000000200 */
[----:B------:R-:W2:Y:S04]  /*ac70*/  LDSM.16.M88.4 R76, [R229+0x5000] ;  /* 0x00500000e54c783b */ /* 0x000ea80000000200 */
[----:B------:R-:W-:Y:S04]  /*ac80*/  LDSM.16.M88.4 R44, [R229+0x5800] ;  /* 0x00580000e52c783b */ /* 0x000fe80000000200 */
[----:B------:R-:W-:Y:S04]  /*ac90*/  LDSM.16.M88.4 R28, [R229+0x6000] ;  /* 0x00600000e51c783b */ /* 0x000fe80000000200 */
[----:B------:R-:W3:Y:S04]  /*aca0*/  LDSM.16.M88.4 R60, [R229+0x4800] ;  /* 0x00480000e53c783b */ /* 0x000ee80000000200 */
[----:B------:R-:W-:Y:S04]  /*acb0*/  LDSM.16.M88.4 R200, [R228] ;  /* 0x00000000e4c8783b */ /* 0x000fe80000000200 */
[----:B------:R-:W-:Y:S04]  /*acc0*/  LDSM.16.M88.4 R128, [R228+0x2000] ;  /* 0x00200000e480783b */ /* 0x000fe80000000200 */
[----:B------:R-:W-:Y:S04]  /*acd0*/  LDSM.16.M88.4 R56, [R223+0x5000] ;  /* 0x00500000df38783b */ /* 0x000fe80000000200 */
[----:B------:R-:W-:Y:S04]  /*ace0*/  LDSM.16.M88.4 R40, [R223+0x5800] ;  /* 0x00580000df28783b */ /* 0x000fe80000000200 */
[----:B------:R-:W-:Y:S04]  /*acf0*/  LDSM.16.M88.4 R24, [R223+0x6000] ;  /* 0x00600000df18783b */ /* 0x000fe80000000200 */
[----:B----4-:R-:W-:Y:S04]  /*ad00*/  LDSM.16.M88.4 R12, [R229+0x6800] ;  /* 0x00680000e50c783b */ /* 0x010fe80000000200 */
[----:B------:R-:W-:Y:S01]  /*ad10*/  LDSM.16.M88.4 R108, [R229+0x4000] ;  /* 0x00400000e56c783b */ /* 0x000fe20000000200 */
[-C--:B--2---:R-:W-:Y:S03]  /*ad20*/  HMMA.16816.F32 R88, R124, R76.reuse, RZ ;  /* 0x0000004c7c58723c */ /* 0x084fe600000018ff */
[----:B------:R-:W2:Y:S04]  /*ad30*/  LDSM.16.M88.4 R144, [R229+0x7000] ;  /* 0x00700000e590783b */ /* 0x000ea80000000200 */
[----:B------:R-:W4:Y:S01]  /*ad40*/  LDSM.16.M88.4 R132, [R229+0x7800] ;  /* 0x00780000e584783b */ /* 0x000f220000000200 */
[----:B------:R-:W-:Y:S03]  /*ad50*/  HMMA.16816.F32 R84, R8, R76, RZ ;  /* 0x0000004c0854723c */ /* 0x000fe600000018ff */
[----:B------:R-:W1:Y:S01]  /*ad60*/  LDSM.16.M88.4 R92, [R223+0x4000] ;  /* 0x00400000df5c783b */ /* 0x000e620000000200 */
[----:B---3--:R-:W-:-:S03]  /*ad70*/  IMAD.MOV.U32 R69, RZ, RZ, R63 ;  /* 0x000000ffff457224 */ /* 0x008fc600078e003f */
[----:B------:R-:W3:Y:S01]  /*ad80*/  LDSM.16.M88.4 R140, [R223+0x4800] ;  /* 0x00480000df8c783b */ /* 0x000ee20000000200 */
[-C--:B------:R-:W-:Y:S01]  /*ad90*/  HMMA.16816.F32 R72, R124, R44.reuse, RZ ;  /* 0x0000002c7c48723c */ /* 0x080fe200000018ff */
[----:B------:R-:W-:Y:S02]  /*ada0*/  IMAD.MOV.U32 R76, RZ, RZ, R62 ;  /* 0x000000ffff4c7224 */ /* 0x000fe400078e003e */
[----:B------:R-:W1:Y:S04]  /*adb0*/  LDSM.16.M88.4 R136, [R223+0x6800] ;  /* 0x00680000df88783b */ /* 0x000e680000000200 */
[----:B------:R-:W1:Y:S01]  /*adc0*/  LDSM.16.M88.4 R208, [R223+0x7000] ;  /* 0x00700000dfd0783b */ /* 0x000e620000000200 */
[----:B------:R-:W-:Y:S03]  /*add0*/  HMMA.16816.F32 R64, R8, R44, RZ ;  /* 0x0000002c0840723c */ /* 0x000fe600000018ff */
[----:B------:R-:W1:Y:S01]  /*ade0*/  LDSM.16.M88.4 R204, [R223+0x7800] ;  /* 0x00780000dfcc783b */ /* 0x000e620000000200 */
[----:B------:R-:W-:Y:S01]  /*adf0*/  UIADD3 UR4, UR8, -0x2, URZ ;  /* 0xfffffffe08047890 */ /* 0x000fe2000fffe03f */
[----:B------:R-:W-:-:S02]  /*ae00*/  LOP3.LUT R252, R252, 0xfffffff7, RZ, 0xc0, !PT ;  /* 0xfffffff7fcfc7812 */ /* 0x000fc400078ec0ff */
[----:B------:R-:W0:Y:S01]  /*ae10*/  LDGDEPBAR ;  /* 0x00000000000079af */ /* 0x000e220000000000 */
[-C--:B------:R-:W-:Y:S08]  /*ae20*/  HMMA.16816.F32 R52, R124, R28.reuse, RZ ;  /* 0x0000001c7c34723c */ /* 0x080ff000000018ff */
[----:B------:R-:W-:Y:S01]  /*ae30*/  HMMA.16816.F32 R48, R8, R28, RZ ;  /* 0x0000001c0830723c */ /* 0x000fe200000018ff */
[----:B--2---:R-:W-:-:S07]  /*ae40*/  IMAD.MOV.U32 R77, RZ, RZ, R147 ;  /* 0x000000ffff4d7224 */ /* 0x004fce00078e0093 */
[-C--:B------:R-:W-:Y:S08]  /*ae50*/  HMMA.16816.F32 R104, R124, R60.reuse, RZ ;  /* 0x0000003c7c68723c */ /* 0x080ff000000018ff */
[----:B------:R-:W-:Y:S08]  /*ae60*/  HMMA.16816.F32 R100, R8, R60, RZ ;  /* 0x0000003c0864723c */ /* 0x000ff000000018ff */
[-C--:B------:R-:W-:Y:S08]  /*ae70*/  HMMA.16816.F32 R88, R200, R56.reuse, R88 ;  /* 0x00000038c858723c */ /* 0x080ff00000001858 */
[----:B------:R-:W-:Y:S07]  /*ae80*/  HMMA.16816.F32 R84, R128, R56, R84 ;  /* 0x000000388054723c */ /* 0x000fee0000001854 */
[----:B------:R-:W-:Y:S01]  /*ae90*/  IMAD.MOV.U32 R57, RZ, RZ, R46 ;  /* 0x000000ffff397224 */ /* 0x000fe200078e002e */
[----:B------:R-:W-:Y:S01]  /*aea0*/  HMMA.16816.F32 R96, R8, R62, RZ ;  /* 0x0000003e0860723c */ /* 0x000fe200000018ff */
[----:B------:R-:W-:-:S07]  /*aeb0*/  IMAD.MOV.U32 R56, RZ, RZ, R47 ;  /* 0x000000ffff387224 */ /* 0x000fce00078e002f */
        /* <DEDUP_REMOVED lines=10> */
[-C--:B------:R-:W-:Y:S08]  /*af60*/  HMMA.16816.F32 R36, R124, R12.reuse, RZ ;  /* 0x0000000c7c24723c */ /* 0x080ff000000018ff */
[C---:B------:R-:W-:Y:S08]  /*af70*/  HMMA.16816.F32 R32, R8.reuse, R12, RZ ;  /* 0x0000000c0820723c */ /* 0x040ff000000018ff */
[----:B------:R-:W-:Y:S08]  /*af80*/  HMMA.16816.F32 R28, R8, R14, RZ ;  /* 0x0000000e081c723c */ /* 0x000ff000000018ff */
[-C--:B------:R-:W-:Y:S08]  /*af90*/  HMMA.16816.F32 R120, R124, R108.reuse, RZ ;  /* 0x0000006c7c78723c */ /* 0x080ff000000018ff */
[C---:B------:R-:W-:Y:S08]  /*afa0*/  HMMA.16816.F32 R116, R8.reuse, R108, RZ ;  /* 0x0000006c0874723c */ /* 0x040ff000000018ff */
[C---:B------:R-:W-:Y:S08]  /*afb0*/  HMMA.16816.F32 R16, R8.reuse, R144, RZ ;  /* 0x000000900810723c */ /* 0x040ff000000018ff */
[C---:B----4-:R-:W-:Y:S08]  /*afc0*/  HMMA.16816.F32 R196, R8.reuse, R132, RZ ;  /* 0x0000008408c4723c */ /* 0x050ff000000018ff */
[C---:B------:R-:W-:Y:S08]  /*afd0*/  HMMA.16816.F32 R112, R8.reuse, R110, RZ ;  /* 0x0000006e0870723c */ /* 0x040ff000000018ff */
[C---:B------:R-:W-:Y:S08]  /*afe0*/  HMMA.16816.F32 R80, R8.reuse, R78, RZ ;  /* 0x0000004e0850723c */ /* 0x040ff000000018ff */
[C---:B------:R-:W-:Y:S08]  /*aff0*/  HMMA.16816.F32 R12, R8.reuse, R146, RZ ;  /* 0x00000092080c723c */ /* 0x040ff000000018ff */
[----:B------:R-:W-:Y:S08]  /*b000*/  HMMA.16816.F32 R8, R8, R134, RZ ;  /* 0x000000860808723c */ /* 0x000ff000000018ff */
[----:B------:R-:W-:Y:S08]  /*b010*/  HMMA.16816.F32 R108, R124, R110, RZ ;  /* 0x0000006e7c6c723c */ /* 0x000ff000000018ff */
[C---:B-1----:R-:W-:Y:S08]  /*b020*/  HMMA.16816.F32 R116, R128.reuse, R92, R116 ;  /* 0x0000005c8074723c */ /* 0x042ff00000001874 */
[C---:B---3--:R-:W-:Y:S08]  /*b030*/  HMMA.16816.F32 R100, R128.reuse, R140, R100 ;  /* 0x0000008c8064723c */ /* 0x048ff00000001864 */
        /* <DEDUP_REMOVED lines=11> */
[----:B------:R-:W-:Y:S01]  /*b0f0*/  IMAD.MOV.U32 R11, RZ, RZ, R77 ;  /* 0x000000ffff0b7224 */ /* 0x000fe200078e004d */
[C---:B------:R-:W-:Y:S07]  /*b100*/  HMMA.16816.F32 R108, R200.reuse, R94, R108 ;  /* 0x0000005ec86c723c */ /* 0x040fee000000186c */
[----:B------:R-:W-:Y:S01]  /*b110*/  IMAD.MOV.U32 R94, RZ, RZ, R76 ;  /* 0x000000ffff5e7224 */ /* 0x000fe200078e004c */
[----:B------:R-:W-:Y:S01]  /*b120*/  HMMA.16816.F32 R120, R200, R92, R120 ;  /* 0x0000005cc878723c */ /* 0x000fe20000001878 */
[----:B------:R-:W-:-:S06]  /*b130*/  IMAD.MOV.U32 R95, RZ, RZ, R69 ;  /* 0x000000ffff5f7224 */ /* 0x000fcc00078e0045 */
[----:B------:R-:W-:Y:S01]  /*b140*/  IMAD.MOV.U32 R92, RZ, RZ, R146 ;  /* 0x000000ffff5c7224 */ /* 0x000fe200078e0092 */
[C---:B------:R-:W-:Y:S01]  /*b150*/  HMMA.16816.F32 R76, R124.reuse, R78, RZ ;  /* 0x0000004e7c4c723c */ /* 0x040fe200000018ff */
[----:B------:R1:W5:Y:S07]  /*b160*/  LDL.LU.64 R146, [R1+0x80] ;  /* 0x0000800001927983 */ /* 0x00036e0000300a00 */
[C---:B------:R-:W-:Y:S01]  /*b170*/  HMMA.16816.F32 R20, R124.reuse, R144, RZ ;  /* 0x000000907c14723c */ /* 0x040fe200000018ff */
[----:B------:R-:W-:Y:S01]  /*b180*/  IMAD.MOV.U32 R10, RZ, RZ, R92 ;  /* 0x000000ffff0a7224 */ /* 0x000fe200078e005c */
[----:B------:R1:W5:Y:S06]  /*b190*/  LDL.LU.64 R144, [R1+0x78] ;  /* 0x0000780001907983 */ /* 0x00036c0000300a00 */
[----:B------:R-:W-:Y:S08]  /*b1a0*/  HMMA.16816.F32 R4, R124, R132, RZ ;  /* 0x000000847c04723c */ /* 0x000ff000000018ff */
[C---:B------:R-:W-:Y:S07]  /*b1b0*/  HMMA.16816.F32 R76, R200.reuse, R58, R76 ;  /* 0x0000003ac84c723c */ /* 0x040fee000000184c */
[----:B------:R-:W-:Y:S01]  /*b1c0*/  IMAD.MOV.U32 R58, RZ, RZ, R57 ;  /* 0x000000ffff3a7224 */ /* 0x000fe200078e0039 */
[----:B------:R-:W-:Y:S01]  /*b1d0*/  HMMA.16816.F32 R104, R200, R140, R104 ;  /* 0x0000008cc868723c */ /* 0x000fe20000001868 */
[----:B------:R-:W-:-:S07]  /*b1e0*/  IMAD.MOV.U32 R59, RZ, RZ, R56 ;  /* 0x000000ffff3b7224 */ /* 0x000fce00078e0038 */
[C---:B------:R-:W-:Y:S08]  /*b1f0*/  HMMA.16816.F32 R56, R124.reuse, R58, RZ ;  /* 0x0000003a7c38723c */ /* 0x040ff000000018ff */
[C---:B------:R-:W-:Y:S08]  /*b200*/  HMMA.16816.F32 R92, R124.reuse, R94, RZ ;  /* 0x0000005e7c5c723c */ /* 0x040ff000000018ff */
[----:B------:R-:W-:Y:S08]  /*b210*/  HMMA.16816.F32 R8, R124, R10, RZ ;  /* 0x0000000a7c08723c */ /* 0x000ff000000018ff */
[C---:B------:R-:W-:Y:S07]  /*b220*/  HMMA.16816.F32 R56, R200.reuse, R42, R56 ;  /* 0x0000002ac838723c */ /* 0x040fee0000001838 */
[----:B------:R-:W-:Y:S01]  /*b230*/  IMAD.MOV.U32 R42, RZ, RZ, R41 ;  /* 0x000000ffff2a7224 */ /* 0x000fe200078e0029 */
[----:B------:R-:W-:Y:S01]  /*b240*/  HMMA.16816.F32 R36, R200, R136, R36 ;  /* 0x00000088c824723c */ /* 0x000fe20000001824 */
[----:B------:R-:W-:-:S07]  /*b250*/  IMAD.MOV.U32 R43, RZ, RZ, R40 ;  /* 0x000000ffff2b7224 */ /* 0x000fce00078e0028 */
[----:B------:R-:W-:Y:S08]  /*b260*/  HMMA.16816.F32 R40, R124, R42, RZ ;  /* 0x0000002a7c28723c */ /* 0x000ff000000018ff */
[C---:B------:R-:W-:Y:S08]  /*b270*/  HMMA.16816.F32 R20, R200.reuse, R208, R20 ;  /* 0x000000d0c814723c */ /* 0x040ff00000001814 */
[C---:B------:R-:W-:Y:S08]  /*b280*/  HMMA.16816.F32 R4, R200.reuse, R204, R4 ;  /* 0x000000ccc804723c */ /* 0x040ff00000001804 */
[----:B------:R-:W-:Y:S07]  /*b290*/  HMMA.16816.F32 R40, R200, R26, R40 ;  /* 0x0000001ac828723c */ /* 0x000fee0000001828 */
[----:B------:R-:W-:-:S02]  /*b2a0*/  IMAD.MOV.U32 R26, RZ, RZ, R25 ;  /* 0x000000ffff1a7224 */ /* 0x000fc400078e0019 */
[----:B------:R-:W-:-:S07]  /*b2b0*/  IMAD.MOV.U32 R27, RZ, RZ, R24 ;  /* 0x000000ffff1b7224 */ /* 0x000fce00078e0018 */
[C---:B------:R-:W-:Y:S08]  /*b2c0*/  HMMA.16816.F32 R24, R124.reuse, R26, RZ ;  /* 0x0000001a7c18723c */ /* 0x040ff000000018ff */
[----:B------:R-:W-:Y:S08]  /*b2d0*/  HMMA.16816.F32 R124, R124, R134, RZ ;  /* 0x000000867c7c723c */ /* 0x000ff000000018ff */
[C---:B------:R-:W-:Y:S01]  /*b2e0*/  HMMA.16816.F32 R92, R200.reuse, R142, R92 ;  /* 0x0000008ec85c723c */ /* 0x040fe2000000185c */
[----:B------:R1:W5:Y:S04]  /*b2f0*/  LDL.LU.64 R142, [R1+0x70] ;  /* 0x00007000018e7983 */ /* 0x0003680000300a00 */
[----:B------:R1:W5:Y:S03]  /*b300*/  LDL.LU.64 R140, [R1+0x68] ;  /* 0x00006800018c7983 */ /* 0x0003660000300a00 */
[C---:B------:R-:W-:Y:S01]  /*b310*/  HMMA.16816.F32 R24, R200.reuse, R138, R24 ;  /* 0x0000008ac818723c */ /* 0x040fe20000001818 */
[----:B------:R1:W5:Y:S04]  /*b320*/  LDL.LU.64 R138, [R1+0x60] ;  /* 0x00006000018a7983 */ /* 0x0003680000300a00 */
[----:B------:R1:W5:Y:S03]  /*b330*/  LDL.LU.64 R136, [R1+0x58] ;  /* 0x0000580001887983 */ /* 0x0003660000300a00 */
[C---:B------:R-:W-:Y:S01]  /*b340*/  HMMA.16816.F32 R8, R200.reuse, R210, R8 ;  /* 0x000000d2c808723c */ /* 0x040fe20000001808 */
[----:B------:R-:W-:Y:S04]  /*b350*/  LDSM.16.M88.4 R208, [R227+0x2000] ;  /* 0x00200000e3d0783b */ /* 0x000fe80000000200 */
[----:B------:R1:W5:Y:S03]  /*b360*/  LDL.LU.64 R134, [R1+0x50] ;  /* 0x0000500001867983 */ /* 0x0003660000300a00 */
[----:B------:R-:W-:Y:S01]  /*b370*/  HMMA.16816.F32 R124, R200, R206, R124 ;  /* 0x000000cec87c723c */ /* 0x000fe2000000187c */
[----:B------:R-:W2:Y:S04]  /*b380*/  LDSM.16.M88.4 R204, [R226] ;  /* 0x00000000e2cc783b */ /* 0x000ea80000000200 */
[----:B------:R-:W3:Y:S04]  /*b390*/  LDSM.16.M88.4 R200, [R227] ;  /* 0x00000000e3c8783b */ /* 0x000ee80000000200 */
[----:B------:R1:W5:Y:S01]  /*b3a0*/  LDL.LU.64 R132, [R1+0x48] ;  /* 0x0000480001847983 */ /* 0x0003620000300a00 */
[-C--:B--2---:R-:W-:Y:S08]  /*b3b0*/  HMMA.16816.F32 R116, R208, R204.reuse, R116 ;  /* 0x000000ccd074723c */ /* 0x084ff00000001874 */
[----:B---3--:R-:W-:Y:S08]  /*b3c0*/  HMMA.16816.F32 R120, R200, R204, R120 ;  /* 0x000000ccc878723c */ /* 0x008ff00000001878 */
[-C--:B------:R-:W-:Y:S08]  /*b3d0*/  HMMA.16816.F32 R112, R208, R206.reuse, R112 ;  /* 0x000000ced070723c */ /* 0x080ff00000001870 */
[C---:B------:R-:W-:Y:S01]  /*b3e0*/  HMMA.16816.F32 R108, R200.reuse, R206, R108 ;  /* 0x000000cec86c723c */ /* 0x040fe2000000186c */
[----:B------:R-:W2:Y:S07]  /*b3f0*/  LDSM.16.M88.4 R204, [R219] ;  /* 0x00000000dbcc783b */ /* 0x000eae0000000200 */
[-C--:B--2---:R-:W-:Y:S08]  /*b400*/  HMMA.16816.F32 R104, R200, R204.reuse, R104 ;  /* 0x000000ccc868723c */ /* 0x084ff00000001868 */
[C---:B------:R-:W-:Y:S08]  /*b410*/  HMMA.16816.F32 R100, R208.reuse, R204, R100 ;  /* 0x000000ccd064723c */ /* 0x040ff00000001864 */
        /* <DEDUP_REMOVED lines=22> */
[----:B-----5:R-:W2:Y:S07]  /*b580*/  LDSM.16.M88.4 R204, [R214] ;  /* 0x00000000d6cc783b */ /* 0x020eae0000000200 */
[-C--:B--2---:R-:W-:Y:S08]  /*b590*/  HMMA.16816.F32 R20, R200, R204.reuse, R20 ;  /* 0x000000ccc814723c */ /* 0x084ff00000001814 */
[C---:B------:R-:W-:Y:S08]  /*b5a0*/  HMMA.16816.F32 R16, R208.reuse, R204, R16 ;  /* 0x000000ccd010723c */ /* 0x040ff00000001810 */
[-C--:B------:R-:W-:Y:S08]  /*b5b0*/  HMMA.16816.F32 R12, R208, R206.reuse, R12 ;  /* 0x000000ced00c723c */ /* 0x080ff0000000180c */
[C---:B------:R-:W-:Y:S01]  /*b5c0*/  HMMA.16816.F32 R8, R200.reuse, R206, R8 ;  /* 0x000000cec808723c */ /* 0x040fe20000001808 */
[----:B------:R-:W2:Y:S07]  /*b5d0*/  LDSM.16.M88.4 R204, [R213] ;  /* 0x00000000d5cc783b */ /* 0x000eae0000000200 */
[-C--:B--2---:R-:W-:Y:S08]  /*b5e0*/  HMMA.16816.F32 R4, R200, R204.reuse, R4 ;  /* 0x000000ccc804723c */ /* 0x084ff00000001804 */
[C---:B------:R-:W-:Y:S08]  /*b5f0*/  HMMA.16816.F32 R196, R208.reuse, R204, R196 ;  /* 0x000000ccd0c4723c */ /* 0x040ff000000018c4 */
[-C--:B------:R-:W-:Y:S01]  /*b600*/  HMMA.16816.F32 R128, R208, R206.reuse, R128 ;  /* 0x000000ced080723c */ /* 0x080fe20000001880 */
[----:B------:R-:W-:Y:S07]  /*b610*/  LDSM.16.M88.4 R208, [R225] ;  /* 0x00000000e1d0783b */ /* 0x000fee0000000200 */
[----:B------:R-:W-:Y:S01]  /*b620*/  HMMA.16816.F32 R124, R200, R206, R124 ;  /* 0x000000cec87c723c */ /* 0x000fe2000000187c */
[----:B------:R-:W-:Y:S04]  /*b630*/  LDSM.16.M88.4 R204, [R225+0x2000] ;  /* 0x00200000e1cc783b */ /* 0x000fe80000000200 */
[----:B------:R-:W2:Y:S03]  /*b640*/  LDSM.16.M88.4 R200, [R212] ;  /* 0x00000000d4c8783b */ /* 0x000ea60000000200 */
[-C--:B--2---:R-:W-:Y:S08]  /*b650*/  HMMA.16816.F32 R116, R204, R200.reuse, R116 ;  /* 0x000000c8cc74723c */ /* 0x084ff00000001874 */
[----:B------:R-:W-:Y:S08]  /*b660*/  HMMA.16816.F32 R120, R208, R200, R120 ;  /* 0x000000c8d078723c */ /* 0x000ff00000001878 */
[-C--:B------:R-:W-:Y:S08]  /*b670*/  HMMA.16816.F32 R112, R204, R202.reuse, R112 ;  /* 0x000000cacc70723c */ /* 0x080ff00000001870 */
[C---:B------:R-:W-:Y:S01]  /*b680*/  HMMA.16816.F32 R108, R208.reuse, R202, R108 ;  /* 0x000000cad06c723c */ /* 0x040fe2000000186c */
[----:B------:R-:W2:Y:S07]  /*b690*/  LDSM.16.M88.4 R200, [R212+0x800] ;  /* 0x00080000d4c8783b */ /* 0x000eae0000000200 */
[-C--:B--2---:R-:W-:Y:S08]  /*b6a0*/  HMMA.16816.F32 R104, R208, R200.reuse, R104 ;  /* 0x000000c8d068723c */ /* 0x084ff00000001868 */
[C---:B------:R-:W-:Y:S08]  /*b6b0*/  HMMA.16816.F32 R100, R204.reuse, R200, R100 ;  /* 0x000000c8cc64723c */ /* 0x040ff00000001864 */
        /* <DEDUP_REMOVED lines=21> */
[----:B------:R-:W-:Y:S01]  /*b810*/  HMMA.16816.F32 R24, R208, R202, R24 ;  /* 0x000000cad018723c */ /* 0x000fe20000001818 */
[----:B------:R-:W2:Y:S01]  /*b820*/  LDSM.16.M88.4 R200, [R212+0x3000] ;  /* 0x00300000d4c8783b */ /* 0x000ea20000000200 */
[----:B------:R-:W-:-:S06]  /*b830*/  FMUL.FTZ R105, R105, c[0x0][0x2ec] ;  /* 0x0000bb0069697a20 */ /* 0x000fcc0000410000 */
[-C--:B--2---:R-:W-:Y:S08]  /*b840*/  HMMA.16816.F32 R20, R208, R200.reuse, R20 ;  /* 0x000000c8d014723c */ /* 0x084ff00000001814 */
[C---:B------:R-:W-:Y:S08]  /*b850*/  HMMA.16816.F32 R16, R204.reuse, R200, R16 ;  /* 0x000000c8cc10723c */ /* 0x040ff00000001810 */
[-C--:B------:R-:W-:Y:S08]  /*b860*/  HMMA.16816.F32 R12, R204, R202.reuse, R12 ;  /* 0x000000cacc0c723c */ /* 0x080ff0000000180c */
[----:B------:R-:W-:Y:S01]  /*b870*/  HMMA.16816.F32 R8, R208, R202, R8 ;  /* 0x000000cad008723c */ /* 0x000fe20000001808 */
[----:B------:R-:W2:Y:S01]  /*b880*/  LDSM.16.M88.4 R200, [R212+0x3800] ;  /* 0x00380000d4c8783b */ /* 0x000ea20000000200 */
[----:B------:R-:W-:Y:S01]  /*b890*/  FMUL.FTZ R72, R72, c[0x0][0x2ec] ;  /* 0x0000bb0048487a20 */ /* 0x000fe20000410000 */
[----:B------:R-:W-:Y:S01]  /*b8a0*/  UISETP.GT.AND UP0, UPT, UR4, UR9, UPT ;  /* 0x000000090400728c */ /* 0x000fe2000bf04270 */
[----:B------:R-:W-:Y:S01]  /*b8b0*/  FMUL.FTZ R118, R118, c[0x0][0x2ec] ;  /* 0x0000bb0076767a20 */ /* 0x000fe20000410000 */
[----:B------:R-:W-:-:S04]  /*b8c0*/  DEPBAR.LE SB0, 0x0 ;  /* 0x000080000000791a */ /* 0x000fc80000000000 */
[----:B------:R-:W-:Y:S02]  /*b8d0*/  FMUL.FTZ R69, R120, c[0x0][0x2ec] ;  /* 0x0000bb0078457a20 */ /* 0x000fe40000410000 */
[----:B------:R-:W-:Y:S02]  /*b8e0*/  FMUL.FTZ R120, R121, c[0x0][0x2ec] ;  /* 0x0000bb0079787a20 */ /* 0x000fe40000410000 */
[----:B------:R-:W-:Y:S02]  /*b8f0*/  FMUL.FTZ R110, R110, c[0x0][0x2ec] ;  /* 0x0000bb006e6e7a20 */ /* 0x000fe40000410000 */
[----:B------:R-:W-:Y:S02]  /*b900*/  FMUL.FTZ R121, R123, c[0x0][0x2ec] ;  /* 0x0000bb007b797a20 */ /* 0x000fe40000410000 */
[----:B------:R3:W-:Y:S01]  /*b910*/  MUFU.TANH R123, R118 ;  /* 0x00000076007b7308 */ /* 0x0007e20000002400 */
[----:B------:R-:W-:Y:S02]  /*b920*/  FMUL.FTZ R86, R86, c[0x0][0x2ec] ;  /* 0x0000bb0056567a20 */ /* 0x000fe40000410000 */
[----:B------:R-:W-:-:S02]  /*b930*/  FMUL.FTZ R64, R64, c[0x0][0x2ec] ;  /* 0x0000bb0040407a20 */ /* 0x000fc40000410000 */
[----:B---3--:R-:W-:Y:S01]  /*b940*/  FMUL.FTZ R118, R119, c[0x0][0x2ec] ;  /* 0x0000bb0077767a20 */ /* 0x008fe20000410000 */
[C---:B--2---:R-:W-:Y:S08]  /*b950*/  HMMA.16816.F32 R196, R204.reuse, R200, R196 ;  /* 0x000000c8ccc4723c */ /* 0x044ff000000018c4 */
[----:B------:R-:W-:Y:S01]  /*b960*/  HMMA.16816.F32 R128, R204, R202, R128 ;  /* 0x000000cacc80723c */ /* 0x000fe20000001880 */
[----:B------:R2:W-:Y:S08]  /*b970*/  MUFU.TANH R205, R105 ;  /* 0x0000006900cd7308 */ /* 0x0005f00000002400 */
[----:B------:R3:W-:Y:S01]  /*b980*/  MUFU.TANH R119, R110 ;  /* 0x0000006e00777308 */ /* 0x0007e20000002400 */
[----:B--2---:R-:W-:-:S07]  /*b990*/  FMUL.FTZ R105, R106, c[0x0][0x2ec] ;  /* 0x0000bb006a697a20 */ /* 0x004fce0000410000 */
[----:B------:R2:W-:Y:S01]  /*b9a0*/  MUFU.TANH R106, R72 ;  /* 0x00000048006a7308 */ /* 0x0005e20000002400 */
[----:B---3--:R-:W-:Y:S02]  /*b9b0*/  FMUL.FTZ R110, R113, c[0x0][0x2ec] ;  /* 0x0000bb00716e7a20 */ /* 0x008fe40000410000 */
[----:B------:R-:W-:Y:S02]  /*b9c0*/  FMUL.FTZ R113, R114, c[0x0][0x2ec] ;  /* 0x0000bb0072717a20 */ /* 0x000fe40000410000 */
[----:B--2---:R-:W-:-:S03]  /*b9d0*/  IMAD.U32 R72, RZ, RZ, UR4 ;  /* 0x00000004ff487e24 */ /* 0x004fc6000f8e00ff */
[----:B------:R-:W-:Y:S01]  /*b9e0*/  MUFU.TANH R114, R86 ;  /* 0x0000005600727308 */ /* 0x000fe20000002400 */
[----:B------:R-:W-:-:S07]  /*b9f0*/  IMAD R72, R72, 0x80, R251 ;  /* 0x0000008048487824 */ /* 0x000fce00078e02fb */
[----:B------:R2:W-:Y:S02]  /*ba00*/  MUFU.TANH R86, R64 ;  /* 0x0000004000567308 */ /* 0x0005e40000002400 */
[----:B--2---:R-:W-:-:S04]  /*ba10*/  IADD3 R64, R72, 0x1, RZ ;  /* 0x0000000148407810 */ /* 0x004fc80007ffe0ff */
[C---:B------:R-:W-:Y:S02]  /*ba20*/  ISETP.GE.AND P3, PT, R64.reuse, R246, PT ;  /* 0x000000f64000720c */ /* 0x040fe40003f66270 */
[C---:B------:R-:W-:Y:S02]  /*ba30*/  ISETP.GE.AND P2, PT, R64.reuse, R244, PT ;  /* 0x000000f44000720c */ /* 0x040fe40003f46270 */
[C---:B------:R-:W-:Y:S02]  /*ba40*/  ISETP.LT.OR P4, PT, R64.reuse, R247, P3 ;  /* 0x000000f74000720c */ /* 0x040fe40001f81670 */
[C---:B------:R-:W-:Y:S02]  /*ba50*/  ISETP.LT.OR P3, PT, R64.reuse, R245, P2 ;  /* 0x000000f54000720c */ /* 0x040fe40001761670 */
[----:B------:R-:W-:Y:S01]  /*ba60*/  ISETP.GE.AND P1, PT, R64, R242, PT ;  /* 0x000000f24000720c */ /* 0x000fe20003f26270 */
[----:B------:R-:W-:-:S03]  /*ba70*/  FMUL.FTZ R122, R122, c[0x0][0x2ec] ;  /* 0x0000bb007a7a7a20 */ /* 0x000fc60000410000 */
[C---:B------:R-:W-:Y:S02]  /*ba80*/  ISETP.LT.OR P2, PT, R64.reuse, R243, P1 ;  /* 0x000000f34000720c */ /* 0x040fe40000f41670 */
[----:B------:R-:W-:Y:S01]  /*ba90*/  ISETP.GE.AND P0, PT, R64, R240, PT ;  /* 0x000000f04000720c */ /* 0x000fe20003f06270 */
[----:B------:R-:W2:Y:S04]  /*baa0*/  MUFU.TANH R122, R122 ;  /* 0x0000007a007a7308 */ /* 0x000ea80000002400 */
[----:B------:R-:W-:Y:S01]  /*bab0*/  @P3 LOP3.LUT R252, R252, 0x8, RZ, 0xfc, !PT ;  /* 0x00000008fcfc3812 */ /* 0x000fe200078efcff */
[----:B------:R-:W-:Y:S01]  /*bac0*/  FMUL.FTZ R116, R116, c[0x0][0x2ec] ;  /* 0x0000bb0074747a20 */ /* 0x000fe20000410000 */
[----:B------:R-:W-:Y:S02]  /*bad0*/  ISETP.LT.OR P1, PT, R64, R241, P0 ;  /* 0x000000f14000720c */ /* 0x000fe40000721670 */
[----:B------:R-:W-:Y:S01]  /*bae0*/  LOP3.LUT R252, R252, 0xfffffffb, RZ, 0xc0, !PT ;  /* 0xfffffffbfcfc7812 */ /* 0x000fe200078ec0ff */
[----:B------:R-:W3:Y:S03]  /*baf0*/  MUFU.TANH R69, R69 ;  /* 0x0000004500457308 */ /* 0x000ee60000002400 */
[----:B------:R-:W-:-:S02]  /*bb00*/  @P2 LOP3.LUT R252, R252, 0x4, RZ, 0xfc, !PT ;  /* 0x00000004fcfc2812 */ /* 0x000fc400078efcff */
[C---:B------:R-:W-:Y:S01]  /*bb10*/  ISETP.GE.AND P2, PT, R72.reuse, R244, PT ;  /* 0x000000f44800720c */ /* 0x040fe20003f46270 */
[----:B------:R-:W-:Y:S02]  /*bb20*/  HMMA.16816.F32 R4, R208, R200, R4 ;  /* 0x000000c8d004723c */ /* 0x000fe40000001804 */
[----:B------:R-:W4:Y:S01]  /*bb30*/  MUFU.TANH R116, R116 ;  /* 0x0000007400747308 */ /* 0x000f220000002400 */
[C---:B------:R-:W-:Y:S02]  /*bb40*/  ISETP.LT.OR P2, PT, R72.reuse, R245, P2 ;  /* 0x000000f54800720c */ /* 0x040fe40001741670 */
[----:B------:R-:W-:-:S03]  /*bb50*/  ISETP.GE.AND P0, PT, R72, R246, PT ;  /* 0x000000f64800720c */ /* 0x000fc60003f06270 */
[----:B------:R-:W-:Y:S02]  /*bb60*/  HMMA.16816.F32 R124, R208, R202, R124 ;  /* 0x000000cad07c723c */ /* 0x000fe4000000187c */
[----:B------:R-:W1:Y:S01]  /*bb70*/  MUFU.TANH R120, R120 ;  /* 0x0000007800787308 */ /* 0x000e620000002400 */
[----:B------:R-:W-:-:S04]  /*bb80*/  LOP3.LUT R252, R252, 0xfffffffd, RZ, 0xc0, !PT ;  /* 0xfffffffdfcfc7812 */ /* 0x000fc800078ec0ff */
[----:B------:R-:W-:Y:S01]  /*bb90*/  FMUL.FTZ R210, R56, c[0x0][0x2ec] ;  /* 0x0000bb0038d27a20 */ /* 0x000fe20000410000 */
[----:B------:R-:W-:Y:S01]  /*bba0*/  IADD3 R56, R72, 0x8, RZ ;  /* 0x0000000848387810 */ /* 0x000fe20007ffe0ff */
[----:B------:R-:W-:Y:S01]  /*bbb0*/  FMUL.FTZ R117, R117, c[0x0][0x2ec] ;  /* 0x0000bb0075757a20 */ /* 0x000fe20000410000 */
[----:B--2---:R-:W-:Y:S02]  /*bbc0*/  FSEL R64, R122, -INF , !P2 ;  /* 0xff8000007a407808 */ /* 0x004fe40005000000 */
[----:B------:R-:W-:Y:S02]  /*bbd0*/  @P1 LOP3.LUT R252, R252, 0x2, RZ, 0xfc, !PT ;  /* 0x00000002fcfc1812 */ /* 0x000fe400078efcff */
[----:B------:R-:W-:Y:S02]  /*bbe0*/  ISETP.LT.OR P0, PT, R72, R247, P0 ;  /* 0x000000f74800720c */ /* 0x000fe40000701670 */
[----:B------:R-:W-:Y:S01]  /*bbf0*/  ISETP.GE.AND P2, PT, R56, R244, PT ;  /* 0x000000f43800720c */ /* 0x000fe20003f46270 */
[----:B------:R-:W-:Y:S01]  /*bc00*/  FMUL.FTZ R107, R107, c[0x0][0x2ec] ;  /* 0x0000bb006b6b7a20 */ /* 0x000fe20000410000 */
[----:B------:R-:W-:Y:S01]  /*bc10*/  ISETP.GE.AND P1, PT, R72, R242, PT ;  /* 0x000000f24800720c */ /* 0x000fe20003f26270 */
[----:B------:R-:W-:Y:S01]  /*bc20*/  FMUL.FTZ R83, R83, c[0x0][0x2ec] ;  /* 0x0000bb0053537a20 */ /* 0x000fe20000410000 */
[----:B---3--:R-:W-:-:S02]  /*bc30*/  FSEL R69, R69, -INF , !P0 ;  /* 0xff80000045457808 */ /* 0x008fc40004000000 */
[----:B------:R-:W-:Y:S01]  /*bc40*/  ISETP.LT.OR P5, PT, R56, R245, P2 ;  /* 0x000000f53800720c */ /* 0x000fe200017a1670 */
[----:B------:R-:W2:Y:S01]  /*bc50*/  MUFU.TANH R117, R117 ;  /* 0x0000007500757308 */ /* 0x000ea20000002400 */
[----:B------:R-:W-:Y:S01]  /*bc60*/  ISETP.GE.AND P0, PT, R72, R240, PT ;  /* 0x000000f04800720c */ /* 0x000fe20003f06270 */
[----:B------:R-:W-:Y:S01]  /*bc70*/  FMUL.FTZ R96, R96, c[0x0][0x2ec] ;  /* 0x0000bb0060607a20 */ /* 0x000fe20000410000 */
[----:B------:R-:W-:Y:S01]  /*bc80*/  ISETP.LT.OR P1, PT, R72, R243, P1 ;  /* 0x000000f34800720c */ /* 0x000fe20000f21670 */
[----:B------:R-:W-:Y:S01]  /*bc90*/  FMUL.FTZ R88, R88, c[0x0][0x2ec] ;  /* 0x0000bb0058587a20 */ /* 0x000fe20000410000 */
[----:B------:R-:W-:-:S03]  /*bca0*/  ISETP.GE.AND P3, PT, R56, R246, PT ;  /* 0x000000f63800720c */ /* 0x000fc60003f66270 */
[----:B------:R-:W-:Y:S01]  /*bcb0*/  MUFU.TANH R203, R107 ;  /* 0x0000006b00cb7308 */ /* 0x000fe20000002400 */
[----:B------:R-:W-:Y:S01]  /*bcc0*/  ISETP.LT.OR P0, PT, R72, R241, P0 ;  /* 0x000000f14800720c */ /* 0x000fe20000701670 */
[----:B------:R-:W-:Y:S01]  /*bcd0*/  FMUL.FTZ R108, R108, c[0x0][0x2ec] ;  /* 0x0000bb006c6c7a20 */ /* 0x000fe20000410000 */
[----:B------:R-:W-:-:S05]  /*bce0*/  LOP3.LUT P2, RZ, R252, 0x4, RZ, 0xc0, !PT ;  /* 0x00000004fcff7812 */ /* 0x000fca000784c0ff */
[----:B------:R4:W-:Y:S01]  /*bcf0*/  MUFU.TANH R107, R83 ;  /* 0x00000053006b7308 */ /* 0x0009e20000002400 */
[----:B------:R-:W-:-:S07]  /*bd00*/  FMUL.FTZ R94, R94, c[0x0][0x2ec] ;  /* 0x0000bb005e5e7a20 */ /* 0x000fce0000410000 */
[----:B------:R-:W-:Y:S01]  /*bd10*/  MUFU.TANH R200, R96 ;  /* 0x0000006000c87308 */ /* 0x000fe20000002400 */
[----:B----4-:R-:W-:Y:S02]  /*bd20*/  FSEL R83, R116, -INF , !P1 ;  /* 0xff80000074537808 */ /* 0x010fe40004800000 */
[----:B-1----:R-:W-:-:S05]  /*bd30*/  FSEL R116, R120, -INF , !P4 ;  /* 0xff80000078747808 */ /* 0x002fca0006000000 */
[----:B------:R1:W-:Y:S01]  /*bd40*/  MUFU.TANH R96, R88 ;  /* 0x0000005800607308 */ /* 0x0003e20000002400 */
[----:B------:R-:W-:Y:S02]  /*bd50*/  ISETP.LT.OR P4, PT, R56, R247, P3 ;  /* 0x000000f73800720c */ /* 0x000fe40001f81670 */
[C---:B------:R-:W-:Y:S02]  /*bd60*/  LOP3.LUT P3, RZ, R252.reuse, 0x8, RZ, 0xc0, !PT ;  /* 0x00000008fcff7812 */ /* 0x040fe4000786c0ff */
[----:B------:R-:W-:Y:S02]  /*bd70*/  LOP3.LUT R252, R252, 0xfffffffe, RZ, 0xc0, !PT ;  /* 0xfffffffefcfc7812 */ /* 0x000fe400078ec0ff */
[----:B------:R-:W-:Y:S01]  /*bd80*/  ISETP.GE.AND P1, PT, R56, R242, PT ;  /* 0x000000f23800720c */ /* 0x000fe20003f26270 */
[----:B------:R-:W-:Y:S01]  /*bd90*/  MUFU.TANH R121, R121 ;  /* 0x0000007900797308 */ /* 0x000fe20000002400 */
[----:B------:R-:W-:Y:S01]  /*bda0*/  FMUL.FTZ R84, R84, c[0x0][0x2ec] ;  /* 0x0000bb0054547a20 */ /* 0x000fe20000410000 */
[----:B------:R-:W-:-:S02]  /*bdb0*/  @P5 LOP3.LUT R252, R252, 0x1, RZ, 0xfc, !PT ;  /* 0x00000001fcfc5812 */ /* 0x000fc400078efcff */
[----:B-1----:R-:W-:-:S04]  /*bdc0*/  FSEL R88, R123, -INF , !P0 ;  /* 0xff8000007b587808 */ /* 0x002fc80004000000 */
[----:B------:R-:W-:Y:S01]  /*bdd0*/  MUFU.TANH R118, R118 ;  /* 0x0000007600767308 */ /* 0x000fe20000002400 */
[C---:B------:R-:W-:Y:S02]  /*bde0*/  ISETP.GE.AND P0, PT, R56.reuse, R240, PT ;  /* 0x000000f03800720c */ /* 0x040fe40003f06270 */
[C---:B------:R-:W-:Y:S02]  /*bdf0*/  ISETP.LT.OR P6, PT, R56.reuse, R243, P1 ;  /* 0x000000f33800720c */ /* 0x040fe40000fc1670 */
[----:B------:R-:W-:-:S03]  /*be00*/  ISETP.LT.OR P5, PT, R56, R241, P0 ;  /* 0x000000f13800720c */ /* 0x000fc600007a1670 */
[----:B------:R1:W3:Y:S01]  /*be10*/  MUFU.TANH R207, R108 ;  /* 0x0000006c00cf7308 */ /* 0x0002e20000002400 */
[----:B------:R-:W-:Y:S01]  /*be20*/  IADD3 R56, R72, 0x9, RZ ;  /* 0x0000000948387810 */ /* 0x000fe20007ffe0ff */
[----:B------:R-:W-:-:S06]  /*be30*/  FMUL.FTZ R74, R74, c[0x0][0x2ec] ;  /* 0x0000bb004a4a7a20 */ /* 0x000fcc0000410000 */
[----:B------:R4:W-:Y:S01]  /*be40*/  MUFU.TANH R202, R94 ;  /* 0x0000005e00ca7308 */ /* 0x0009e20000002400 */
[----:B------:R-:W-:Y:S01]  /*be50*/  FMUL.FTZ R65, R65, c[0x0][0x2ec] ;  /* 0x0000bb0041417a20 */ /* 0x000fe20000410000 */
[----:B------:R-:W-:Y:S01]  /*be60*/  LOP3.LUT P1, RZ, R252, 0x2, RZ, 0xc0, !PT ;  /* 0x00000002fcff7812 */ /* 0x000fe2000782c0ff */
[----:B------:R-:W-:Y:S02]  /*be70*/  FMUL.FTZ R80, R80, c[0x0][0x2ec] ;  /* 0x0000bb0050507a20 */ /* 0x000fe40000410000 */
[----:B-1----:R-:W-:Y:S02]  /*be80*/  FMUL.FTZ R108, R109, c[0x0][0x2ec] ;  /* 0x0000bb006d6c7a20 */ /* 0x002fe40000410000 */
[----:B----4-:R-:W-:Y:S02]  /*be90*/  FMUL.FTZ R94, R95, c[0x0][0x2ec] ;  /* 0x0000bb005f5e7a20 */ /* 0x010fe40000410000 */
[----:B------:R-:W-:Y:S02]  /*bea0*/  FMUL.FTZ R95, R97, c[0x0][0x2ec] ;  /* 0x0000bb00615f7a20 */ /* 0x000fe40000410000 */
[----:B------:R-:W-:-:S02]  /*beb0*/  FMUL.FTZ R97, R99, c[0x0][0x2ec] ;  /* 0x0000bb0063617a20 */ /* 0x000fc40000410000 */
[----:B------:R2:W-:Y:S01]  /*bec0*/  MUFU.TANH R99, R84 ;  /* 0x0000005400637308 */ /* 0x0005e20000002400 */
[----:B------:R-:W-:Y:S02]  /*bed0*/  FMUL.FTZ R109, R111, c[0x0][0x2ec] ;  /* 0x0000bb006f6d7a20 */ /* 0x000fe40000410000 */
[----:B------:R-:W-:-:S05]  /*bee0*/  FMUL.FTZ R111, R115, c[0x0][0x2ec] ;  /* 0x0000bb00736f7a20 */ /* 0x000fca0000410000 */
[----:B------:R1:W-:Y:S01]  /*bef0*/  MUFU.TANH R208, R74 ;  /* 0x0000004a00d07308 */ /* 0x0003e20000002400 */
[----:B--2---:R-:W-:Y:S02]  /*bf00*/  FSEL R84, R117, -INF , !P2 ;  /* 0xff80000075547808 */ /* 0x004fe40005000000 */
[----:B------:R-:W-:-:S05]  /*bf10*/  ISETP.GE.AND P2, PT, R56, R244, PT ;  /* 0x000000f43800720c */ /* 0x000fca0003f46270 */
[----:B------:R2:W-:Y:S01]  /*bf20*/  MUFU.TANH R115, R80 ;  /* 0x0000005000737308 */ /* 0x0005e20000002400 */
[----:B------:R-:W-:Y:S01]  /*bf30*/  ISETP.LT.OR P2, PT, R56, R245, P2 ;  /* 0x000000f53800720c */ /* 0x000fe20001741670 */
[----:B-1----:R-:W-:-:S06]  /*bf40*/  FMUL.FTZ R74, R75, c[0x0][0x2ec] ;  /* 0x0000bb004b4a7a20 */ /* 0x002fcc0000410000 */
[----:B------:R1:W-:Y:S01]  /*bf50*/  MUFU.TANH R75, R65 ;  /* 0x00000041004b7308 */ /* 0x0003e20000002400 */
[----:B---3--:R-:W-:Y:S02]  /*bf60*/  FSEL R207, R207, -INF , !P4 ;  /* 0xff800000cfcf7808 */ /* 0x008fe40006000000 */
[----:B--2---:R-:W-:Y:S02]  /*bf70*/  FSEL R80, R118, -INF , !P1 ;  /* 0xff80000076507808 */ /* 0x004fe40004800000 */
[C---:B------:R-:W-:Y:S02]  /*bf80*/  ISETP.GE.AND P1, PT, R56.reuse, R242, PT ;  /* 0x000000f23800720c */ /* 0x040fe40003f26270 */
[----:B-1----:R-:W-:Y:S02]  /*bf90*/  FSEL R65, R121, -INF , !P3 ;  /* 0xff80000079417808 */ /* 0x002fe40005800000 */
[C---:B------:R-:W-:Y:S01]  /*bfa0*/  ISETP.GE.AND P3, PT, R56.reuse, R246, PT ;  /* 0x000000f63800720c */ /* 0x040fe20003f66270 */
[----:B------:R-:W1:Y:S01]  /*bfb0*/  MUFU.TANH R113, R113 ;  /* 0x0000007100717308 */ /* 0x000e620000002400 */
[----:B------:R-:W-:-:S02]  /*bfc0*/  ISETP.LT.OR P1, PT, R56, R243, P1 ;  /* 0x000000f33800720c */ /* 0x000fc40000f21670 */
[----:B------:R-:W-:Y:S02]  /*bfd0*/  ISETP.LT.OR P4, PT, R56, R247, P3 ;  /* 0x000000f73800720c */ /* 0x000fe40001f81670 */
[C---:B------:R-:W-:Y:S02]  /*bfe0*/  LOP3.LUT P3, RZ, R252.reuse, 0x1, RZ, 0xc0, !PT ;  /* 0x00000001fcff7812 */ /* 0x040fe4000786c0ff */
[----:B------:R-:W-:Y:S01]  /*bff0*/  LOP3.LUT R252, R252, 0xfffffff7, RZ, 0xc0, !PT ;  /* 0xfffffff7fcfc7812 */ /* 0x000fe200078ec0ff */
[----:B------:R-:W-:Y:S01]  /*c000*/  FMUL.FTZ R57, R57, c[0x0][0x2ec] ;  /* 0x0000bb0039397a20 */ /* 0x000fe20000410000 */
[----:B------:R-:W-:Y:S01]  /*c010*/  ISETP.GE.AND P0, PT, R56, R240, PT ;  /* 0x000000f03800720c */ /* 0x000fe20003f06270 */
[----:B------:R-:W-:Y:S01]  /*c020*/  FMUL.FTZ R92, R92, c[0x0][0x2ec] ;  /* 0x0000bb005c5c7a20 */ /* 0x000fe20000410000 */
[----:B------:R-:W-:Y:S01]  /*c030*/  @P2 LOP3.LUT R252, R252, 0x8, RZ, 0xfc, !PT ;  /* 0x00000008fcfc2812 */ /* 0x000fe200078efcff */
[----:B------:R-:W2:Y:S01]  /*c040*/  MUFU.TANH R108, R108 ;  /* 0x0000006c006c7308 */ /* 0x000ea20000002400 */
[----:B------:R-:W-:Y:S01]  /*c050*/  FMUL.FTZ R101, R101, c[0x0][0x2ec] ;  /* 0x0000bb0065657a20 */ /* 0x000fe20000410000 */
[----:B------:R-:W-:Y:S01]  /*c060*/  ISETP.LT.OR P0, PT, R56, R241, P0 ;  /* 0x000000f13800720c */ /* 0x000fe20000701670 */
[----:B------:R-:W-:Y:S01]  /*c070*/  FMUL.FTZ R98, R98, c[0x0][0x2ec] ;  /* 0x0000bb0062627a20 */ /* 0x000fe20000410000 */
[----:B------:R-:W-:Y:S01]  /*c080*/  LOP3.LUT R252, R252, 0xfffffffb, RZ, 0xc0, !PT ;  /* 0xfffffffbfcfc7812 */ /* 0x000fe200078ec0ff */
[----:B------:R-:W-:-:S02]  /*c090*/  FMUL.FTZ R89, R89, c[0x0][0x2ec] ;  /* 0x0000bb0059597a20 */ /* 0x000fc40000410000 */
[----:B------:R-:W-:Y:S01]  /*c0a0*/  FMUL.FTZ R87, R87, c[0x0][0x2ec] ;  /* 0x0000bb0057577a20 */ /* 0x000fe20000410000 */
[----:B------:R3:W-:Y:S01]  /*c0b0*/  MUFU.TANH R123, R57 ;  /* 0x00000039007b7308 */ /* 0x0007e20000002400 */
[----:B------:R-:W-:Y:S02]  /*c0c0*/  FMUL.FTZ R112, R112, c[0x0][0x2ec] ;  /* 0x0000bb0070707a20 */ /* 0x000fe40000410000 */
[----:B------:R-:W-:Y:S02]  /*c0d0*/  FMUL.FTZ R85, R85, c[0x0][0x2ec] ;  /* 0x0000bb0055557a20 */ /* 0x000fe40000410000 */
[----:B------:R-:W-:-:S03]  /*c0e0*/  FMUL.FTZ R76, R76, c[0x0][0x2ec] ;  /* 0x0000bb004c4c7a20 */ /* 0x000fc60000410000 */
[----:B------:R4:W-:Y:S01]  /*c0f0*/  MUFU.TANH R204, R92 ;  /* 0x0000005c00cc7308 */ /* 0x0009e20000002400 */
[----:B------:R-:W-:Y:S01]  /*c100*/  @P1 LOP3.LUT R252, R252, 0x4, RZ, 0xfc, !PT ;  /* 0x00000004fcfc1812 */ /* 0x000fe200078efcff */
[----:B------:R-:W-:Y:S01]  /*c110*/  FMUL.FTZ R66, R66, c[0x0][0x2ec] ;  /* 0x0000bb0042427a20 */ /* 0x000fe20000410000 */
[----:B---3--:R-:W-:-:S05]  /*c120*/  IADD3 R57, R72, 0x10, RZ ;  /* 0x0000001048397810 */ /* 0x008fca0007ffe0ff */
[----:B------:R-:W-:Y:S01]  /*c130*/  MUFU.TANH R201, R101 ;  /* 0x0000006500c97308 */ /* 0x000fe20000002400 */
[----:B------:R-:W-:Y:S01]  /*c140*/  ISETP.GE.AND P2, PT, R57, R244, PT ;  /* 0x000000f43900720c */ /* 0x000fe20003f46270 */
[----:B----4-:R-:W-:-:S06]  /*c150*/  FMUL.FTZ R92, R93, c[0x0][0x2ec] ;  /* 0x0000bb005d5c7a20 */ /* 0x010fcc0000410000 */
[----:B------:R-:W-:Y:S01]  /*c160*/  MUFU.TANH R101, R98 ;  /* 0x0000006200657308 */ /* 0x000fe20000002400 */
[----:B------:R-:W-:-:S07]  /*c170*/  LOP3.LUT R252, R252, 0xfffffffd, RZ, 0xc0, !PT ;  /* 0xfffffffdfcfc7812 */ /* 0x000fce00078ec0ff */
[----:B------:R3:W-:Y:S01]  /*c180*/  MUFU.TANH R93, R89 ;  /* 0x00000059005d7308 */ /* 0x0007e20000002400 */
[----:B------:R-:W-:-:S07]  /*c190*/  @P0 LOP3.LUT R252, R252, 0x2, RZ, 0xfc, !PT ;  /* 0x00000002fcfc0812 */ /* 0x000fce00078efcff */
[----:B------:R-:W-:Y:S01]  /*c1a0*/  MUFU.TANH R98, R87 ;  /* 0x0000005700627308 */ /* 0x000fe20000002400 */
[----:B---3--:R-:W-:-:S07]  /*c1b0*/  FMUL.FTZ R89, R90, c[0x0][0x2ec] ;  /* 0x0000bb005a597a20 */ /* 0x008fce0000410000 */
[----:B------:R3:W-:Y:S01]  /*c1c0*/  MUFU.TANH R87, R76 ;  /* 0x0000004c00577308 */ /* 0x0007e20000002400 */
[----:B------:R-:W-:-:S07]  /*c1d0*/  FMUL.FTZ R90, R91, c[0x0][0x2ec] ;  /* 0x0000bb005b5a7a20 */ /* 0x000fce0000410000 */
[----:B------:R1:W-:Y:S01]  /*c1e0*/  MUFU.TANH R91, R85 ;  /* 0x00000055005b7308 */ /* 0x0003e20000002400 */
[----:B------:R-:W-:-:S07]  /*c1f0*/  FMUL.FTZ R104, R104, c[0x0][0x2ec] ;  /* 0x0000bb0068687a20 */ /* 0x000fce0000410000 */
[----:B------:R-:W-:Y:S01]  /*c200*/  MUFU.TANH R112, R112 ;  /* 0x0000007000707308 */ /* 0x000fe20000002400 */
[----:B---3--:R-:W-:Y:S02]  /*c210*/  FMUL.FTZ R76, R77, c[0x0][0x2ec] ;  /* 0x0000bb004d4c7a20 */ /* 0x008fe40000410000 */
[----:B------:R-:W-:Y:S01]  /*c220*/  FMUL.FTZ R77, R79, c[0x0][0x2ec] ;  /* 0x0000bb004f4d7a20 */ /* 0x000fe20000410000 */
[----:B-1----:R-:W-:-:S04]  /*c230*/  FSEL R85, R113, -INF , !P5 ;  /* 0xff80000071557808 */ /* 0x002fc80006800000 */
[----:B------:R-:W1:Y:S01]  /*c240*/  MUFU.TANH R110, R110 ;  /* 0x0000006e006e7308 */ /* 0x000e620000002400 */
[----:B------:R-:W-:Y:S01]  /*c250*/  ISETP.LT.OR P5, PT, R57, R245, P2 ;  /* 0x000000f53900720c */ /* 0x000fe200017a1670 */
[----:B------:R-:W-:Y:S01]  /*c260*/  FMUL.FTZ R100, R100, c[0x0][0x2ec] ;  /* 0x0000bb0064647a20 */ /* 0x000fe20000410000 */
[----:B--2---:R-:W-:-:S05]  /*c270*/  FSEL R56, R108, -INF , !P4 ;  /* 0xff8000006c387808 */ /* 0x004fca0006000000 */
[----:B------:R2:W-:Y:S01]  /*c280*/  MUFU.TANH R79, R66 ;  /* 0x00000042004f7308 */ /* 0x0005e20000002400 */
[----:B------:R-:W-:Y:S01]  /*c290*/  FMUL.FTZ R78, R78, c[0x0][0x2ec] ;  /* 0x0000bb004e4e7a20 */ /* 0x000fe20000410000 */
[----:B------:R-:W-:Y:S01]  /*c2a0*/  LOP3.LUT P2, RZ, R252, 0x4, RZ, 0xc0, !PT ;  /* 0x00000004fcff7812 */ /* 0x000fe2000784c0ff */
[----:B------:R-:W-:-:S05]  /*c2b0*/  FMUL.FTZ R62, R62, c[0x0][0x2ec] ;  /* 0x0000bb003e3e7a20 */ /* 0x000fca0000410000 */
[----:B------:R-:W3:Y:S01]  /*c2c0*/  MUFU.TANH R111, R111 ;  /* 0x0000006f006f7308 */ /* 0x000ee20000002400 */
[----:B--2---:R-:W-:Y:S02]  /*c2d0*/  FSEL R66, R119, -INF , !P3 ;  /* 0xff80000077427808 */ /* 0x004fe40005800000 */
[----:B------:R-:W-:-:S05]  /*c2e0*/  ISETP.GE.AND P3, PT, R57, R246, PT ;  /* 0x000000f63900720c */ /* 0x000fca0003f66270 */
[----:B------:R-:W2:Y:S01]  /*c2f0*/  MUFU.TANH R109, R109 ;  /* 0x0000006d006d7308 */ /* 0x000ea20000002400 */
[----:B------:R-:W-:Y:S02]  /*c300*/  ISETP.LT.OR P4, PT, R57, R247, P3 ;  /* 0x000000f73900720c */ /* 0x000fe40001f81670 */
[----:B------:R-:W-:Y:S01]  /*c310*/  LOP3.LUT P3, RZ, R252, 0x8, RZ, 0xc0, !PT ;  /* 0x00000008fcff7812 */ /* 0x000fe2000786c0ff */
[----:B------:R-:W-:Y:S01]  /*c320*/  FMUL.FTZ R60, R60, c[0x0][0x2ec] ;  /* 0x0000bb003c3c7a20 */ /* 0x000fe20000410000 */
[----:B------:R-:W-:-:S03]  /*c330*/  LOP3.LUT R252, R252, 0xfffffffe, RZ, 0xc0, !PT ;  /* 0xfffffffefcfc7812 */ /* 0x000fc600078ec0ff */
[----:B------:R4:W-:Y:S01]  /*c340*/  MUFU.TANH R211, R100 ;  /* 0x0000006400d37308 */ /* 0x0009e20000002400 */
[----:B------:R-:W-:Y:S01]  /*c350*/  FMUL.FTZ R61, R61, c[0x0][0x2ec] ;  /* 0x0000bb003d3d7a20 */ /* 0x000fe20000410000 */
[----:B------:R-:W-:Y:S02]  /*c360*/  ISETP.GE.AND P1, PT, R57, R242, PT ;  /* 0x000000f23900720c */ /* 0x000fe40003f26270 */
[----:B------:R-:W-:-:S04]  /*c370*/  @P5 LOP3.LUT R252, R252, 0x1, RZ, 0xfc, !PT ;  /* 0x00000001fcfc5812 */ /* 0x000fc800078efcff */
[----:B------:R-:W1:Y:S01]  /*c380*/  MUFU.TANH R104, R104 ;  /* 0x0000006800687308 */ /* 0x000e620000002400 */
[----:B------:R-:W-:Y:S01]  /*c390*/  ISETP.GE.AND P0, PT, R57, R240, PT ;  /* 0x000000f03900720c */ /* 0x000fe20003f06270 */
[----:B----4-:R-:W-:-:S06]  /*c3a0*/  FMUL.FTZ R100, R103, c[0x0][0x2ec] ;  /* 0x0000bb0067647a20 */ /* 0x010fcc0000410000 */
[----:B------:R4:W-:Y:S01]  /*c3b0*/  MUFU.TANH R113, R62 ;  /* 0x0000003e00717308 */ /* 0x0009e20000002400 */
[----:B------:R-:W-:-:S07]  /*c3c0*/  FMUL.FTZ R67, R67, c[0x0][0x2ec] ;  /* 0x0000bb0043437a20 */ /* 0x000fce0000410000 */
[----:B------:R1:W-:Y:S01]  /*c3d0*/  MUFU.TANH R103, R78 ;  /* 0x0000004e00677308 */ /* 0x0003e20000002400 */
[----:B------:R-:W-:Y:S02]  /*c3e0*/  ISETP.LT.OR P5, PT, R57, R241, P0 ;  /* 0x000000f13900720c */ /* 0x000fe400007a1670 */
[----:B----4-:R-:W-:-:S05]  /*c3f0*/  IADD3 R62, R72, 0x11, RZ ;  /* 0x00000011483e7810 */ /* 0x010fca0007ffe0ff */
[----:B------:R4:W-:Y:S01]  /*c400*/  MUFU.TANH R117, R61 ;  /* 0x0000003d00757308 */ /* 0x0009e20000002400 */
[----:B-1----:R-:W-:-:S07]  /*c410*/  FMUL.FTZ R78, R81, c[0x0][0x2ec] ;  /* 0x0000bb00514e7a20 */ /* 0x002fce0000410000 */
[----:B------:R1:W-:Y:S01]  /*c420*/  MUFU.TANH R81, R60 ;  /* 0x0000003c00517308 */ /* 0x0003e20000002400 */
[----:B----4-:R-:W-:Y:S02]  /*c430*/  FSEL R61, R110, -INF , !P2 ;  /* 0xff8000006e3d7808 */ /* 0x010fe40005000000 */
[----:B------:R-:W-:Y:S02]  /*c440*/  ISETP.GE.AND P2, PT, R62, R244, PT ;  /* 0x000000f43e00720c */ /* 0x000fe40003f46270 */
[----:B-1----:R-:W-:Y:S02]  /*c450*/  FSEL R60, R112, -INF , !P6 ;  /* 0xff800000703c7808 */ /* 0x002fe40007000000 */
[----:B------:R-:W-:Y:S02]  /*c460*/  ISETP.LT.OR P6, PT, R57, R243, P1 ;  /* 0x000000f33900720c */ /* 0x000fe40000fc1670 */
[----:B------:R-:W-:Y:S01]  /*c470*/  LOP3.LUT P1, RZ, R252, 0x2, RZ, 0xc0, !PT ;  /* 0x00000002fcff7812 */ /* 0x000fe2000782c0ff */
[----:B------:R2:W-:Y:S01]  /*c480*/  MUFU.TANH R206, R67 ;  /* 0x0000004300ce7308 */ /* 0x0005e20000002400 */
[----:B------:R-:W-:-:S02]  /*c490*/  ISETP.LT.OR P2, PT, R62, R245, P2 ;  /* 0x000000f53e00720c */ /* 0x000fc40001741670 */
[----:B---3--:R-:W-:Y:S01]  /*c4a0*/  FSEL R57, R111, -INF , !P1 ;  /* 0xff8000006f397808 */ /* 0x008fe20004800000 */
[----:B------:R-:W-:Y:S01]  /*c4b0*/  FMUL.FTZ R102, R102, c[0x0][0x2ec] ;  /* 0x0000bb0066667a20 */ /* 0x000fe20000410000 */
[----:B------:R-:W-:-:S03]  /*c4c0*/  ISETP.GE.AND P1, PT, R62, R242, PT ;  /* 0x000000f23e00720c */ /* 0x000fc60003f26270 */
[----:B------:R1:W-:Y:S01]  /*c4d0*/  STL [R1+0x28], R57 ;  /* 0x0000283901007387 */ /* 0x0003e20000100800 */
[C---:B------:R-:W-:Y:S01]  /*c4e0*/  ISETP.LT.OR P1, PT, R62.reuse, R243, P1 ;  /* 0x000000f33e00720c */ /* 0x040fe20000f21670 */
[----:B------:R-:W3:Y:S01]  /*c4f0*/  MUFU.TANH R102, R102 ;  /* 0x0000006600667308 */ /* 0x000ee20000002400 */
[----:B--2---:R-:W-:Y:S02]  /*c500*/  FSEL R67, R109, -INF , !P3 ;  /* 0xff8000006d437808 */ /* 0x004fe40005800000 */
[----:B------:R-:W-:-:S05]  /*c510*/  ISETP.GE.AND P3, PT, R62, R246, PT ;  /* 0x000000f63e00720c */ /* 0x000fca0003f66270 */
[----:B------:R-:W2:Y:S01]  /*c520*/  MUFU.TANH R105, R105 ;  /* 0x0000006900697308 */ /* 0x000ea20000002400 */
[----:B------:R-:W-:Y:S01]  /*c530*/  ISETP.GE.AND P0, PT, R62, R240, PT ;  /* 0x000000f03e00720c */ /* 0x000fe20003f06270 */
[----:B------:R-:W-:-:S03]  /*c540*/  FMUL.FTZ R53, R53, c[0x0][0x2ec] ;  /* 0x0000bb0035357a20 */ /* 0x000fc60000410000 */
[----:B------:R-:W-:Y:S02]  /*c550*/  ISETP.LT.OR P0, PT, R62, R241, P0 ;  /* 0x000000f13e00720c */ /* 0x000fe40000701670 */
[----:B-1----:R-:W-:Y:S02]  /*c560*/  FSEL R57, R104, -INF , !P4 ;  /* 0xff80000068397808 */ /* 0x002fe40006000000 */
[----:B------:R-:W-:Y:S02]  /*c570*/  ISETP.LT.OR P4, PT, R62, R247, P3 ;  /* 0x000000f73e00720c */ /* 0x000fe40001f81670 */
[C---:B------:R-:W-:Y:S02]  /*c580*/  LOP3.LUT P3, RZ, R252.reuse, 0x1, RZ, 0xc0, !PT ;  /* 0x00000001fcff7812 */ /* 0x040fe4000786c0ff */
[----:B------:R-:W-:Y:S01]  /*c590*/  LOP3.LUT R252, R252, 0xfffffff7, RZ, 0xc0, !PT ;  /* 0xfffffff7fcfc7812 */ /* 0x000fe200078ec0ff */
[----:B------:R1:W-:Y:S03]  /*c5a0*/  MUFU.TANH R62, R53 ;  /* 0x00000035003e7308 */ /* 0x0003e60000002400 */
[----:B------:R-:W-:Y:S01]  /*c5b0*/  @P2 LOP3.LUT R252, R252, 0x8, RZ, 0xfc, !PT ;  /* 0x00000008fcfc2812 */ /* 0x000fe200078efcff */
[----:B------:R-:W-:-:S03]  /*c5c0*/  FMUL.FTZ R63, R63, c[0x0][0x2ec] ;  /* 0x0000bb003f3f7a20 */ /* 0x000fc60000410000 */
[----:B------:R-:W-:Y:S01]  /*c5d0*/  LOP3.LUT R252, R252, 0xfffffffb, RZ, 0xc0, !PT ;  /* 0xfffffffbfcfc7812 */ /* 0x000fe200078ec0ff */
[----:B------:R-:W-:-:S03]  /*c5e0*/  FMUL.FTZ R52, R52, c[0x0][0x2ec] ;  /* 0x0000bb0034347a20 */ /* 0x000fc60000410000 */
[----:B------:R-:W-:Y:S02]  /*c5f0*/  @P1 LOP3.LUT R252, R252, 0x4, RZ, 0xfc, !PT ;  /* 0x00000004fcfc1812 */ /* 0x000fe400078efcff */
[----:B-1----:R-:W-:Y:S01]  /*c600*/  IADD3 R53, R72, 0x18, RZ ;  /* 0x0000001848357810 */ /* 0x002fe20007ffe0ff */
[----:B------:R-:W-:-:S03]  /*c610*/  IMAD.MOV.U32 R108, RZ, RZ, R79 ;  /* 0x000000ffff6c7224 */ /* 0x000fc600078e004f */
[C---:B------:R-:W-:Y:S01]  /*c620*/  ISETP.GE.AND P2, PT, R53.reuse, R244, PT ;  /* 0x000000f43500720c */ /* 0x040fe20003f46270 */
[----:B------:R-:W-:Y:S01]  /*c630*/  MUFU.TANH R112, R63 ;  /* 0x0000003f00707308 */ /* 0x000fe20000002400 */
[----:B---3--:R-:W-:Y:S02]  /*c640*/  FSEL R79, R102, -INF , !P5 ;  /* 0xff800000664f7808 */ /* 0x008fe40006800000 */
[----:B------:R-:W-:Y:S02]  /*c650*/  LOP3.LUT R252, R252, 0xfffffffd, RZ, 0xc0, !PT ;  /* 0xfffffffdfcfc7812 */ /* 0x000fe400078ec0ff */
[----:B------:R-:W-:-:S03]  /*c660*/  ISETP.LT.OR P5, PT, R53, R245, P2 ;  /* 0x000000f53500720c */ /* 0x000fc600017a1670 */
[----:B------:R2:W-:Y:S01]  /*c670*/  MUFU.TANH R63, R52 ;  /* 0x00000034003f7308 */ /* 0x0005e20000002400 */
[----:B------:R-:W-:Y:S02]  /*c680*/  @P0 LOP3.LUT R252, R252, 0x2, RZ, 0xfc, !PT ;  /* 0x00000002fcfc0812 */ /* 0x000fe400078efcff */
[----:B------:R-:W-:Y:S02]  /*c690*/  FSEL R205, R205, -INF , !P4 ;  /* 0xff800000cdcd7808 */ /* 0x000fe40006000000 */
[----:B------:R-:W-:Y:S02]  /*c6a0*/  LOP3.LUT P2, RZ, R252, 0x4, RZ, 0xc0, !PT ;  /* 0x00000004fcff7812 */ /* 0x000fe4000784c0ff */
[----:B------:R-:W-:Y:S01]  /*c6b0*/  ISETP.GE.AND P1, PT, R53, R242, PT ;  /* 0x000000f23500720c */ /* 0x000fe20003f26270 */
[----:B------:R-:W1:Y:S01]  /*c6c0*/  MUFU.TANH R100, R100 ;  /* 0x0000006400647308 */ /* 0x000e620000002400 */
[----:B--2---:R-:W-:Y:S02]  /*c6d0*/  FSEL R52, R105, -INF , !P3 ;  /* 0xff80000069347808 */ /* 0x004fe40005800000 */
[----:B------:R-:W-:-:S04]  /*c6e0*/  ISETP.GE.AND P3, PT, R53, R246, PT ;  /* 0x000000f63500720c */ /* 0x000fc80003f66270 */
[C---:B------:R-:W-:Y:S02]  /*c6f0*/  ISETP.LT.OR P4, PT, R53.reuse, R247, P3 ;  /* 0x000000f73500720c */ /* 0x040fe40001f81670 */
[C---:B------:R-:W-:Y:S02]  /*c700*/  LOP3.LUT P3, RZ, R252.reuse, 0x8, RZ, 0xc0, !PT ;  /* 0x00000008fcff7812 */ /* 0x040fe4000786c0ff */
[----:B------:R-:W-:Y:S02]  /*c710*/  LOP3.LUT R252, R252, 0xfffffffe, RZ, 0xc0, !PT ;  /* 0xfffffffefcfc7812 */ /* 0x000fe400078ec0ff */
[----:B------:R-:W-:Y:S02]  /*c720*/  ISETP.GE.AND P0, PT, R53, R240, PT ;  /* 0x000000f03500720c */ /* 0x000fe40003f06270 */
[----:B------:R-:W-:Y:S02]  /*c730*/  FSEL R211, R211, -INF , !P6 ;  /* 0xff800000d3d37808 */ /* 0x000fe40007000000 */
[----:B------:R-:W-:-:S02]  /*c740*/  @P5 LOP3.LUT R252, R252, 0x1, RZ, 0xfc, !PT ;  /* 0x00000001fcfc5812 */ /* 0x000fc400078efcff */
[C---:B------:R-:W-:Y:S02]  /*c750*/  ISETP.LT.OR P6, PT, R53.reuse, R243, P1 ;  /* 0x000000f33500720c */ /* 0x040fe40000fc1670 */
[----:B------:R-:W-:Y:S02]  /*c760*/  ISETP.LT.OR P5, PT, R53, R241, P0 ;  /* 0x000000f13500720c */ /* 0x000fe400007a1670 */
[----:B------:R-:W-:Y:S02]  /*c770*/  IADD3 R53, R72, 0x19, RZ ;  /* 0x0000001948357810 */ /* 0x000fe40007ffe0ff */
[----:B------:R-:W-:Y:S02]  /*c780*/  FSEL R201, R201, -INF , !P2 ;  /* 0xff800000c9c97808 */ /* 0x000fe40005000000 */
[----:B------:R-:W-:Y:S02]  /*c790*/  ISETP.GE.AND P2, PT, R53, R244, PT ;  /* 0x000000f43500720c */ /* 0x000fe40003f46270 */
[----:B------:R-:W-:-:S02]  /*c7a0*/  LOP3.LUT P1, RZ, R252, 0x2, RZ, 0xc0, !PT ;  /* 0x00000002fcff7812 */ /* 0x000fc4000782c0ff */
[----:B------:R-:W-:Y:S01]  /*c7b0*/  ISETP.LT.OR P2, PT, R53, R245, P2 ;  /* 0x000000f53500720c */ /* 0x000fe20001741670 */
[----:B------:R-:W-:Y:S01]  /*c7c0*/  IMAD.MOV.U32 R109, RZ, RZ, R81 ;  /* 0x000000ffff6d7224 */ /* 0x000fe200078e0051 */
[----:B------:R-:W-:Y:S02]  /*c7d0*/  FSEL R203, R203, -INF , !P3 ;  /* 0xff800000cbcb7808 */ /* 0x000fe40005800000 */
[C---:B------:R-:W-:Y:S02]  /*c7e0*/  ISETP.GE.AND P3, PT, R53.reuse, R246, PT ;  /* 0x000000f63500720c */ /* 0x040fe40003f66270 */
[----:B-1----:R-:W-:Y:S02]  /*c7f0*/  FSEL R81, R100, -INF , !P1 ;  /* 0xff80000064517808 */ /* 0x002fe40004800000 */
[----:B------:R-:W-:Y:S02]  /*c800*/  ISETP.GE.AND P1, PT, R53, R242, PT ;  /* 0x000000f23500720c */ /* 0x000fe40003f26270 */
[----:B------:R-:W-:-:S02]  /*c810*/  FSEL R204, R204, -INF , !P4 ;  /* 0xff800000cccc7808 */ /* 0x000fc40006000000 */
[C---:B------:R-:W-:Y:S02]  /*c820*/  ISETP.LT.OR P4, PT, R53.reuse, R247, P3 ;  /* 0x000000f73500720c */ /* 0x040fe40001f81670 */
[C---:B------:R-:W-:Y:S02]  /*c830*/  LOP3.LUT P3, RZ, R252.reuse, 0x1, RZ, 0xc0, !PT ;  /* 0x00000001fcff7812 */ /* 0x040fe4000786c0ff */
[C---:B------:R-:W-:Y:S02]  /*c840*/  ISETP.LT.OR P1, PT, R53.reuse, R243, P1 ;  /* 0x000000f33500720c */ /* 0x040fe40000f21670 */
[----:B------:R-:W-:Y:S02]  /*c850*/  LOP3.LUT R252, R252, 0xfffffff7, RZ, 0xc0, !PT ;  /* 0xfffffff7fcfc7812 */ /* 0x000fe400078ec0ff */
[C---:B------:R-:W-:Y:S02]  /*c860*/  ISETP.GE.AND P0, PT, R53.reuse, R240, PT ;  /* 0x000000f03500720c */ /* 0x040fe40003f06270 */
[----:B------:R-:W-:Y:S01]  /*c870*/  @P2 LOP3.LUT R252, R252, 0x8, RZ, 0xfc, !PT ;  /* 0x00000008fcfc2812 */ /* 0x000fe200078efcff */
[----:B------:R-:W1:Y:S01]  /*c880*/  MUFU.TANH R92, R92 ;  /* 0x0000005c005c7308 */ /* 0x000e620000002400 */
[----:B------:R-:W-:-:S02]  /*c890*/  ISETP.LT.OR P0, PT, R53, R241, P0 ;  /* 0x000000f13500720c */ /* 0x000fc40000701670 */
[----:B------:R-:W-:Y:S02]  /*c8a0*/  LOP3.LUT R252, R252, 0xfffffffb, RZ, 0xc0, !PT ;  /* 0xfffffffbfcfc7812 */ /* 0x000fe400078ec0ff */
[----:B------:R-:W-:Y:S01]  /*c8b0*/  IADD3 R53, R72, 0x20, RZ ;  /* 0x0000002048357810 */ /* 0x000fe20007ffe0ff */
[----:B------:R-:W-:Y:S01]  /*c8c0*/  FMUL.FTZ R82, R82, c[0x0][0x2ec] ;  /* 0x0000bb0052527a20 */ /* 0x000fe20000410000 */
[----:B------:R-:W-:Y:S01]  /*c8d0*/  @P1 LOP3.LUT R252, R252, 0x4, RZ, 0xfc, !PT ;  /* 0x00000004fcfc1812 */ /* 0x000fe200078efcff */
[----:B------:R-:W2:Y:S01]  /*c8e0*/  MUFU.TANH R95, R95 ;  /* 0x0000005f005f7308 */ /* 0x000ea20000002400 */
[----:B------:R-:W-:Y:S02]  /*c8f0*/  ISETP.GE.AND P2, PT, R53, R244, PT ;  /* 0x000000f43500720c */ /* 0x000fe40003f46270 */
[----:B------:R-:W-:-:S05]  /*c900*/  LOP3.LUT R252, R252, 0xfffffffd, RZ, 0xc0, !PT ;  /* 0xfffffffdfcfc7812 */ /* 0x000fca00078ec0ff */
[----:B------:R3:W-:Y:S01]  /*c910*/  MUFU.TANH R209, R82 ;  /* 0x0000005200d17308 */ /* 0x0007e20000002400 */
[----:B------:R-:W-:Y:S02]  /*c920*/  FSEL R202, R202, -INF , !P3 ;  /* 0xff800000caca7808 */ /* 0x000fe40005800000 */
[----:B------:R-:W-:Y:S01]  /*c930*/  ISETP.GE.AND P3, PT, R53, R246, PT ;  /* 0x000000f63500720c */ /* 0x000fe20003f66270 */
[----:B------:R-:W-:Y:S01]  /*c940*/  FMUL.FTZ R40, R40, c[0x0][0x2ec] ;  /* 0x0000bb0028287a20 */ /* 0x000fe20000410000 */
[----:B------:R-:W-:-:S03]  /*c950*/  @P0 LOP3.LUT R252, R252, 0x2, RZ, 0xfc, !PT ;  /* 0x00000002fcfc0812 */ /* 0x000fc600078efcff */
[----:B------:R-:W4:Y:S01]  /*c960*/  MUFU.TANH R94, R94 ;  /* 0x0000005e005e7308 */ /* 0x000f220000002400 */
[----:B-1----:R-:W-:Y:S02]  /*c970*/  FSEL R122, R92, -INF , !P4 ;  /* 0xff8000005c7a7808 */ /* 0x002fe40006000000 */
[----:B---3--:R-:W-:Y:S02]  /*c980*/  FSEL R82, R101, -INF , !P5 ;  /* 0xff80000065527808 */ /* 0x008fe40006800000 */
[----:B------:R-:W-:-:S03]  /*c990*/  ISETP.LT.OR P5, PT, R53, R245, P2 ;  /* 0x000000f53500720c */ /* 0x000fc600017a1670 */
[----:B------:R-:W1:Y:S01]  /*c9a0*/  MUFU.TANH R97, R97 ;  /* 0x0000006100617308 */ /* 0x000e620000002400 */
[C---:B------:R-:W-:Y:S02]  /*c9b0*/  ISETP.LT.OR P4, PT, R53.reuse, R247, P3 ;  /* 0x000000f73500720c */ /* 0x040fe40001f81670 */
[C---:B------:R-:W-:Y:S02]  /*c9c0*/  LOP3.LUT P3, RZ, R252.reuse, 0x8, RZ, 0xc0, !PT ;  /* 0x00000008fcff7812 */ /* 0x040fe4000786c0ff */
[C---:B------:R-:W-:Y:S02]  /*c9d0*/  LOP3.LUT P2, RZ, R252.reuse, 0x4, RZ, 0xc0, !PT ;  /* 0x00000004fcff7812 */ /* 0x040fe4000784c0ff */
[----:B------:R-:W-:Y:S01]  /*c9e0*/  LOP3.LUT R252, R252, 0xfffffffe, RZ, 0xc0, !PT ;  /* 0xfffffffefcfc7812 */ /* 0x000fe200078ec0ff */
[----:B------:R3:W-:Y:S01]  /*c9f0*/  MUFU.TANH R104, R40 ;  /* 0x0000002800687308 */ /* 0x0007e20000002400 */
[----:B------:R-:W-:Y:S02]  /*ca00*/  ISETP.GE.AND P1, PT, R53, R242, PT ;  /* 0x000000f23500720c */ /* 0x000fe40003f26270 */
[----:B--2---:R-:W-:-:S02]  /*ca10*/  FSEL R120, R95, -INF , !P2 ;  /* 0xff8000005f787808 */ /* 0x004fc40005000000 */
[----:B------:R-:W-:Y:S02]  /*ca20*/  @P5 LOP3.LUT R252, R252, 0x1, RZ, 0xfc, !PT ;  /* 0x00000001fcfc5812 */ /* 0x000fe400078efcff */
[----:B------:R-:W-:Y:S02]  /*ca30*/  FSEL R200, R200, -INF , !P6 ;  /* 0xff800000c8c87808 */ /* 0x000fe40007000000 */
[----:B------:R-:W-:Y:S02]  /*ca40*/  ISETP.LT.OR P6, PT, R53, R243, P1 ;  /* 0x000000f33500720c */ /* 0x000fe40000fc1670 */
[----:B---3--:R-:W-:-:S04]  /*ca50*/  IADD3 R40, R72, 0x21, RZ ;  /* 0x0000002148287810 */ /* 0x008fc80007ffe0ff */
[----:B------:R-:W-:Y:S02]  /*ca60*/  ISETP.GE.AND P2, PT, R40, R244, PT ;  /* 0x000000f42800720c */ /* 0x000fe40003f46270 */
[----:B------:R-:W-:Y:S02]  /*ca70*/  LOP3.LUT P1, RZ, R252, 0x2, RZ, 0xc0, !PT ;  /* 0x00000002fcff7812 */ /* 0x000fe4000782c0ff */
[----:B------:R-:W-:Y:S01]  /*ca80*/  ISETP.LT.OR P2, PT, R40, R245, P2 ;  /* 0x000000f52800720c */ /* 0x000fe20001741670 */
[----:B------:R-:W-:Y:S01]  /*ca90*/  IMAD.MOV.U32 R110, RZ, RZ, R86 ;  /* 0x000000ffff6e7224 */ /* 0x000fe200078e0056 */
[----:B----4-:R-:W-:Y:S02]  /*caa0*/  FSEL R121, R94, -INF , !P3 ;  /* 0xff8000005e797808 */ /* 0x010fe40005800000 */
[----:B------:R-:W-:Y:S02]  /*cab0*/  ISETP.GE.AND P3, PT, R40, R246, PT ;  /* 0x000000f62800720c */ /* 0x000fe40003f66270 */
[----:B-1----:R-:W-:-:S02]  /*cac0*/  FSEL R86, R97, -INF , !P1 ;  /* 0xff80000061567808 */ /* 0x002fc40004800000 */
[----:B------:R-:W-:Y:S01]  /*cad0*/  ISETP.GE.AND P1, PT, R40, R242, PT ;  /* 0x000000f22800720c */ /* 0x000fe20003f26270 */
[----:B------:R-:W1:Y:S01]  /*cae0*/  MUFU.TANH R89, R89 ;  /* 0x0000005900597308 */ /* 0x000e620000002400 */
[----:B------:R-:W-:Y:S02]  /*caf0*/  FSEL R96, R96, -INF , !P4 ;  /* 0xff80000060607808 */ /* 0x000fe40006000000 */
[----:B------:R-:W-:Y:S02]  /*cb00*/  ISETP.GE.AND P0, PT, R53, R240, PT ;  /* 0x000000f03500720c */ /* 0x000fe40003f06270 */
[----:B------:R-:W-:Y:S02]  /*cb10*/  ISETP.LT.OR P4, PT, R40, R247, P3 ;  /* 0x000000f72800720c */ /* 0x000fe40001f81670 */
[----:B------:R-:W-:Y:S02]  /*cb20*/  LOP3.LUT P3, RZ, R252, 0x1, RZ, 0xc0, !PT ;  /* 0x00000001fcff7812 */ /* 0x000fe4000786c0ff */
[----:B------:R-:W-:Y:S01]  /*cb30*/  ISETP.LT.OR P1, PT, R40, R243, P1 ;  /* 0x000000f32800720c */ /* 0x000fe20000f21670 */
[----:B------:R-:W-:Y:S01]  /*cb40*/  FMUL.FTZ R51, R51, c[0x0][0x2ec] ;  /* 0x0000bb0033337a20 */ /* 0x000fe20000410000 */
[----:B------:R-:W-:Y:S01]  /*cb50*/  LOP3.LUT R252, R252, 0xfffffff7, RZ, 0xc0, !PT ;  /* 0xfffffff7fcfc7812 */ /* 0x000fe200078ec0ff */
[----:B------:R-:W-:Y:S01]  /*cb60*/  FMUL.FTZ R41, R41, c[0x0][0x2ec] ;  /* 0x0000bb0029297a20 */ /* 0x000fe20000410000 */
[----:B------:R-:W-:-:S02]  /*cb70*/  ISETP.LT.OR P5, PT, R53, R241, P0 ;  /* 0x000000f13500720c */ /* 0x000fc400007a1670 */
[----:B------:R-:W-:Y:S02]  /*cb80*/  ISETP.GE.AND P0, PT, R40, R240, PT ;  /* 0x000000f02800720c */ /* 0x000fe40003f06270 */
[----:B------:R-:W-:Y:S01]  /*cb90*/  @P2 LOP3.LUT R252, R252, 0x8, RZ, 0xfc, !PT ;  /* 0x00000008fcfc2812 */ /* 0x000fe200078efcff */
[----:B------:R-:W-:Y:S01]  /*cba0*/  MUFU.TANH R101, R51 ;  /* 0x0000003300657308 */ /* 0x000fe20000002400 */
[----:B------:R-:W-:Y:S02]  /*cbb0*/  ISETP.LT.OR P0, PT, R40, R241, P0 ;  /* 0x000000f12800720c */ /* 0x000fe40000701670 */
[----:B------:R-:W-:-:S05]  /*cbc0*/  LOP3.LUT R252, R252, 0xfffffffb, RZ, 0xc0, !PT ;  /* 0xfffffffbfcfc7812 */ /* 0x000fca00078ec0ff */
[----:B------:R2:W-:Y:S01]  /*cbd0*/  MUFU.TANH R51, R41 ;  /* 0x0000002900337308 */ /* 0x0005e20000002400 */
[----:B------:R-:W-:Y:S02]  /*cbe0*/  @P1 LOP3.LUT R252, R252, 0x4, RZ, 0xfc, !PT ;  /* 0x00000004fcfc1812 */ /* 0x000fe400078efcff */
[----:B-1----:R-:W-:Y:S02]  /*cbf0*/  FSEL R53, R89, -INF , !P3 ;  /* 0xff80000059357808 */ /* 0x002fe40005800000 */
[----:B------:R-:W-:Y:S01]  /*cc00*/  FSEL R89, R114, -INF , !P5 ;  /* 0xff80000072597808 */ /* 0x000fe20006800000 */
[----:B------:R-:W-:Y:S01]  /*cc10*/  FMUL.FTZ R40, R44, c[0x0][0x2ec] ;  /* 0x0000bb002c287a20 */ /* 0x000fe20000410000 */
[----:B------:R-:W-:Y:S02]  /*cc20*/  LOP3.LUT R252, R252, 0xfffffffd, RZ, 0xc0, !PT ;  /* 0xfffffffdfcfc7812 */ /* 0x000fe400078ec0ff */
[----:B--2---:R-:W-:-:S04]  /*cc30*/  IADD3 R41, R72, 0x28, RZ ;  /* 0x0000002848297810 */ /* 0x004fc80007ffe0ff */
[----:B------:R-:W-:Y:S01]  /*cc40*/  ISETP.GE.AND P2, PT, R41, R244, PT ;  /* 0x000000f42900720c */ /* 0x000fe20003f46270 */
[----:B------:R-:W-:-:S03]  /*cc50*/  FMUL.FTZ R42, R42, c[0x0][0x2ec] ;  /* 0x0000bb002a2a7a20 */ /* 0x000fc60000410000 */
[C---:B------:R-:W-:Y:S01]  /*cc60*/  ISETP.LT.OR P5, PT, R41.reuse, R245, P2 ;  /* 0x000000f52900720c */ /* 0x040fe200017a1670 */
[----:B------:R-:W1:Y:S01]  /*cc70*/  MUFU.TANH R90, R90 ;  /* 0x0000005a005a7308 */ /* 0x000e620000002400 */
[----:B------:R-:W-:Y:S02]  /*cc80*/  ISETP.GE.AND P3, PT, R41, R246, PT ;  /* 0x000000f62900720c */ /* 0x000fe40003f66270 */
[----:B------:R-:W-:-:S05]  /*cc90*/  @P0 LOP3.LUT R252, R252, 0x2, RZ, 0xfc, !PT ;  /* 0x00000002fcfc0812 */ /* 0x000fca00078efcff */
[----:B------:R2:W-:Y:S01]  /*cca0*/  MUFU.TANH R114, R40 ;  /* 0x0000002800727308 */ /* 0x0005e20000002400 */
[----:B------:R-:W-:Y:S02]  /*ccb0*/  LOP3.LUT P2, RZ, R252, 0x4, RZ, 0xc0, !PT ;  /* 0x00000004fcff7812 */ /* 0x000fe4000784c0ff */
[----:B------:R-:W-:-:S05]  /*ccc0*/  ISETP.GE.AND P1, PT, R41, R242, PT ;  /* 0x000000f22900720c */ /* 0x000fca0003f26270 */
[----:B------:R3:W-:Y:S01]  /*ccd0*/  MUFU.TANH R95, R42 ;  /* 0x0000002a005f7308 */ /* 0x0007e20000002400 */
[----:B------:R-:W-:Y:S02]  /*cce0*/  FSEL R119, R91, -INF , !P2 ;  /* 0xff8000005b777808 */ /* 0x000fe40005000000 */
[----:B--2---:R-:W-:Y:S02]  /*ccf0*/  FSEL R40, R93, -INF , !P4 ;  /* 0xff8000005d287808 */ /* 0x004fe40006000000 */
[----:B------:R-:W-:Y:S02]  /*cd00*/  ISETP.LT.OR P4, PT, R41, R247, P3 ;  /* 0x000000f72900720c */ /* 0x000fe40001f81670 */
[C---:B------:R-:W-:Y:S02]  /*cd10*/  LOP3.LUT P3, RZ, R252.reuse, 0x8, RZ, 0xc0, !PT ;  /* 0x00000008fcff7812 */ /* 0x040fe4000786c0ff */
[----:B------:R-:W-:Y:S01]  /*cd20*/  LOP3.LUT R252, R252, 0xfffffffe, RZ, 0xc0, !PT ;  /* 0xfffffffefcfc7812 */ /* 0x000fe200078ec0ff */
[----:B---3--:R-:W-:-:S02]  /*cd30*/  FMUL.FTZ R42, R43, c[0x0][0x2ec] ;  /* 0x0000bb002b2a7a20 */ /* 0x008fc40000410000 */
[----:B------:R-:W-:Y:S01]  /*cd40*/  FMUL.FTZ R43, R45, c[0x0][0x2ec] ;  /* 0x0000bb002d2b7a20 */ /* 0x000fe20000410000 */
[----:B------:R-:W-:Y:S02]  /*cd50*/  IADD3 R45, R72, 0x29, RZ ;  /* 0x00000029482d7810 */ /* 0x000fe40007ffe0ff */
[----:B------:R-:W-:Y:S01]  /*cd60*/  @P5 LOP3.LUT R252, R252, 0x1, RZ, 0xfc, !PT ;  /* 0x00000001fcfc5812 */ /* 0x000fe200078efcff */
[----:B------:R-:W-:Y:S01]  /*cd70*/  FMUL.FTZ R54, R54, c[0x0][0x2ec] ;  /* 0x0000bb0036367a20 */ /* 0x000fe20000410000 */
[----:B------:R-:W-:Y:S02]  /*cd80*/  ISETP.GE.AND P0, PT, R41, R240, PT ;  /* 0x000000f02900720c */ /* 0x000fe40003f06270 */
[----:B------:R-:W-:Y:S02]  /*cd90*/  ISETP.GE.AND P2, PT, R45, R244, PT ;  /* 0x000000f42d00720c */ /* 0x000fe40003f46270 */
[----:B------:R-:W-:Y:S02]  /*cda0*/  FSEL R44, R99, -INF , !P6 ;  /* 0xff800000632c7808 */ /* 0x000fe40007000000 */
[----:B------:R-:W-:-:S02]  /*cdb0*/  ISETP.LT.OR P6, PT, R41, R243, P1 ;  /* 0x000000f32900720c */ /* 0x000fc40000fc1670 */
[----:B------:R-:W-:Y:S01]  /*cdc0*/  LOP3.LUT P1, RZ, R252, 0x2, RZ, 0xc0, !PT ;  /* 0x00000002fcff7812 */ /* 0x000fe2000782c0ff */
[----:B------:R1:W-:Y:S01]  /*cdd0*/  MUFU.TANH R111, R54 ;  /* 0x00000036006f7308 */ /* 0x0003e20000002400 */
[----:B------:R-:W-:Y:S01]  /*cde0*/  ISETP.LT.OR P5, PT, R41, R241, P0 ;  /* 0x000000f12900720c */ /* 0x000fe200007a1670 */
[----:B------:R-:W-:Y:S01]  /*cdf0*/  FMUL.FTZ R41, R46, c[0x0][0x2ec] ;  /* 0x0000bb002e297a20 */ /* 0x000fe20000410000 */
[----:B------:R-:W-:-:S05]  /*ce00*/  ISETP.LT.OR P2, PT, R45, R245, P2 ;  /* 0x000000f52d00720c */ /* 0x000fca0001741670 */
[----:B------:R2:W-:Y:S01]  /*ce10*/  MUFU.TANH R99, R41 ;  /* 0x0000002900637308 */ /* 0x0005e20000002400 */
[----:B-1----:R-:W-:Y:S02]  /*ce20*/  FSEL R54, R90, -INF , !P3 ;  /* 0xff8000005a367808 */ /* 0x002fe40005800000 */
[C---:B------:R-:W-:Y:S02]  /*ce30*/  ISETP.GE.AND P3, PT, R45.reuse, R246, PT ;  /* 0x000000f62d00720c */ /* 0x040fe40003f66270 */
[----:B------:R-:W-:Y:S02]  /*ce40*/  FSEL R90, R98, -INF , !P1 ;  /* 0xff800000625a7808 */ /* 0x000fe40004800000 */
[----:B------:R-:W-:Y:S02]  /*ce50*/  ISETP.GE.AND P1, PT, R45, R242, PT ;  /* 0x000000f22d00720c */ /* 0x000fe40003f26270 */
[----:B--2---:R-:W-:Y:S02]  /*ce60*/  FSEL R41, R87, -INF , !P4 ;  /* 0xff80000057297808 */ /* 0x004fe40006000000 */
[----:B------:R-:W-:-:S02]  /*ce70*/  ISETP.LT.OR P4, PT, R45, R247, P3 ;  /* 0x000000f72d00720c */ /* 0x000fc40001f81670 */
[C---:B------:R-:W-:Y:S02]  /*ce80*/  LOP3.LUT P3, RZ, R252.reuse, 0x1, RZ, 0xc0, !PT ;  /* 0x00000001fcff7812 */ /* 0x040fe4000786c0ff */
[C---:B------:R-:W-:Y:S02]  /*ce90*/  ISETP.LT.OR P1, PT, R45.reuse, R243, P1 ;  /* 0x000000f32d00720c */ /* 0x040fe40000f21670 */
[----:B------:R-:W-:Y:S02]  /*cea0*/  LOP3.LUT R252, R252, 0xfffffff7, RZ, 0xc0, !PT ;  /* 0xfffffff7fcfc7812 */ /* 0x000fe400078ec0ff */
[C---:B------:R-:W-:Y:S02]  /*ceb0*/  ISETP.GE.AND P0, PT, R45.reuse, R240, PT ;  /* 0x000000f02d00720c */ /* 0x040fe40003f06270 */
[----:B------:R-:W-:Y:S01]  /*cec0*/  @P2 LOP3.LUT R252, R252, 0x8, RZ, 0xfc, !PT ;  /* 0x00000008fcfc2812 */ /* 0x000fe200078efcff */
[----:B------:R-:W1:Y:S01]  /*ced0*/  MUFU.TANH R76, R76 ;  /* 0x0000004c004c7308 */ /* 0x000e620000002400 */
[----:B------:R-:W-:Y:S01]  /*cee0*/  ISETP.LT.OR P0, PT, R45, R241, P0 ;  /* 0x000000f12d00720c */ /* 0x000fe20000701670 */
[----:B------:R-:W-:Y:S01]  /*cef0*/  FMUL.FTZ R36, R36, c[0x0][0x2ec] ;  /* 0x0000bb0024247a20 */ /* 0x000fe20000410000 */
[----:B------:R-:W-:-:S02]  /*cf00*/  LOP3.LUT R252, R252, 0xfffffffb, RZ, 0xc0, !PT ;  /* 0xfffffffbfcfc7812 */ /* 0x000fc400078ec0ff */
[----:B------:R-:W-:Y:S02]  /*cf10*/  IADD3 R87, R72, 0x30, RZ ;  /* 0x0000003048577810 */ /* 0x000fe40007ffe0ff */
[----:B------:R-:W-:Y:S01]  /*cf20*/  @P1 LOP3.LUT R252, R252, 0x4, RZ, 0xfc, !PT ;  /* 0x00000004fcfc1812 */ /* 0x000fe200078efcff */
[----:B------:R-:W2:Y:S01]  /*cf30*/  MUFU.TANH R78, R78 ;  /* 0x0000004e004e7308 */ /* 0x000ea20000002400 */
[----:B------:R-:W-:Y:S02]  /*cf40*/  ISETP.GE.AND P2, PT, R87, R244, PT ;  /* 0x000000f45700720c */ /* 0x000fe40003f46270 */
[----:B------:R-:W-:-:S05]  /*cf50*/  LOP3.LUT R252, R252, 0xfffffffd, RZ, 0xc0, !PT ;  /* 0xfffffffdfcfc7812 */ /* 0x000fca00078ec0ff */
[----:B------:R3:W-:Y:S01]  /*cf60*/  MUFU.TANH R45, R36 ;  /* 0x00000024002d7308 */ /* 0x0007e20000002400 */
[----:B------:R-:W-:Y:S01]  /*cf70*/  @P0 LOP3.LUT R252, R252, 0x2, RZ, 0xfc, !PT ;  /* 0x00000002fcfc0812 */ /* 0x000fe200078efcff */
[----:B------:R-:W-:Y:S01]  /*cf80*/  FMUL.FTZ R37, R37, c[0x0][0x2ec] ;  /* 0x0000bb0025257a20 */ /* 0x000fe20000410000 */
[----:B-1----:R-:W-:Y:S01]  /*cf90*/  FSEL R76, R76, -INF , !P4 ;  /* 0xff8000004c4c7808 */ /* 0x002fe20006000000 */
[----:B------:R-:W-:-:S04]  /*cfa0*/  FMUL.FTZ R46, R47, c[0x0][0x2ec] ;  /* 0x0000bb002f2e7a20 */ /* 0x000fc80000410000 */
[----:B------:R-:W1:Y:S01]  /*cfb0*/  MUFU.TANH R77, R77 ;  /* 0x0000004d004d7308 */ /* 0x000e620000002400 */
[----:B---3--:R-:W-:Y:S02]  /*cfc0*/  FSEL R36, R103, -INF , !P3 ;  /* 0xff80000067247808 */ /* 0x008fe40005800000 */
[----:B------:R-:W-:Y:S02]  /*cfd0*/  FSEL R103, R209, -INF , !P5 ;  /* 0xff800000d1677808 */ /* 0x000fe40006800000 */
[C---:B------:R-:W-:Y:S02]  /*cfe0*/  ISETP.LT.OR P5, PT, R87.reuse, R245, P2 ;  /* 0x000000f55700720c */ /* 0x040fe400017a1670 */
[C---:B------:R-:W-:Y:S01]  /*cff0*/  ISETP.GE.AND P3, PT, R87.reuse, R246, PT ;  /* 0x000000f65700720c */ /* 0x040fe20003f66270 */
[----:B------:R3:W-:Y:S01]  /*d000*/  MUFU.TANH R47, R37 ;  /* 0x00000025002f7308 */ /* 0x0007e20000002400 */
[----:B------:R-:W-:Y:S02]  /*d010*/  LOP3.LUT P2, RZ, R252, 0x4, RZ, 0xc0, !PT ;  /* 0x00000004fcff7812 */ /* 0x000fe4000784c0ff */
[----:B------:R-:W-:-:S02]  /*d020*/  ISETP.LT.OR P4, PT, R87, R247, P3 ;  /* 0x000000f75700720c */ /* 0x000fc40001f81670 */
[C---:B------:R-:W-:Y:S02]  /*d030*/  LOP3.LUT P3, RZ, R252.reuse, 0x8, RZ, 0xc0, !PT ;  /* 0x00000008fcff7812 */ /* 0x040fe4000786c0ff */
[----:B------:R-:W-:Y:S02]  /*d040*/  LOP3.LUT R252, R252, 0xfffffffe, RZ, 0xc0, !PT ;  /* 0xfffffffefcfc7812 */ /* 0x000fe400078ec0ff */
[----:B------:R-:W-:Y:S02]  /*d050*/  ISETP.GE.AND P1, PT, R87, R242, PT ;  /* 0x000000f25700720c */ /* 0x000fe40003f26270 */
[----:B------:R-:W-:Y:S02]  /*d060*/  @P5 LOP3.LUT R252, R252, 0x1, RZ, 0xfc, !PT ;  /* 0x00000001fcfc5812 */ /* 0x000fe400078efcff */
[----:B--2---:R-:W-:Y:S02]  /*d070*/  FSEL R92, R78, -INF , !P2 ;  /* 0xff8000004e5c7808 */ /* 0x004fe40005000000 */
[----:B---3--:R-:W-:-:S02]  /*d080*/  IADD3 R37, R72, 0x31, RZ ;  /* 0x0000003148257810 */ /* 0x008fc40007ffe0ff */
[----:B------:R-:W-:Y:S02]  /*d090*/  FSEL R118, R115, -INF , !P6 ;  /* 0xff80000073767808 */ /* 0x000fe40007000000 */
[----:B------:R-:W-:Y:S02]  /*d0a0*/  ISETP.GE.AND P2, PT, R37, R244, PT ;  /* 0x000000f42500720c */ /* 0x000fe40003f46270 */
[----:B------:R-:W-:Y:S02]  /*d0b0*/  ISETP.LT.OR P6, PT, R87, R243, P1 ;  /* 0x000000f35700720c */ /* 0x000fe40000fc1670 */
[----:B------:R-:W-:Y:S02]  /*d0c0*/  LOP3.LUT P1, RZ, R252, 0x2, RZ, 0xc0, !PT ;  /* 0x00000002fcff7812 */ /* 0x000fe4000782c0ff */
[----:B------:R-:W-:Y:S02]  /*d0d0*/  ISETP.LT.OR P2, PT, R37, R245, P2 ;  /* 0x000000f52500720c */ /* 0x000fe40001741670 */
[----:B-1----:R-:W-:-:S02]  /*d0e0*/  FSEL R105, R77, -INF , !P3 ;  /* 0xff8000004d697808 */ /* 0x002fc40005800000 */
[----:B------:R-:W-:Y:S02]  /*d0f0*/  ISETP.GE.AND P3, PT, R37, R246, PT ;  /* 0x000000f62500720c */ /* 0x000fe40003f66270 */
[----:B------:R-:W-:Y:S02]  /*d100*/  FSEL R107, R107, -INF , !P1 ;  /* 0xff8000006b6b7808 */ /* 0x000fe40004800000 */
[----:B------:R-:W-:Y:S02]  /*d110*/  ISETP.GE.AND P1, PT, R37, R242, PT ;  /* 0x000000f22500720c */ /* 0x000fe40003f26270 */
[----:B------:R-:W-:Y:S02]  /*d120*/  FSEL R102, R106, -INF , !P4 ;  /* 0xff8000006a667808 */ /* 0x000fe40006000000 */
[----:B------:R-:W-:Y:S02]  /*d130*/  ISETP.GE.AND P0, PT, R87, R240, PT ;  /* 0x000000f05700720c */ /* 0x000fe40003f06270 */
[----:B------:R-:W-:Y:S01]  /*d140*/  ISETP.LT.OR P4, PT, R37, R247, P3 ;  /* 0x000000f72500720c */ /* 0x000fe20001f81670 */
[----:B------:R-:W-:Y:S01]  /*d150*/  FMUL.FTZ R73, R73, c[0x0][0x2ec] ;  /* 0x0000bb0049497a20 */ /* 0x000fe20000410000 */
[----:B------:R-:W-:-:S02]  /*d160*/  LOP3.LUT P3, RZ, R252, 0x1, RZ, 0xc0, !PT ;  /* 0x00000001fcff7812 */ /* 0x000fc4000786c0ff */
[----:B------:R-:W-:Y:S02]  /*d170*/  ISETP.LT.OR P1, PT, R37, R243, P1 ;  /* 0x000000f32500720c */ /* 0x000fe40000f21670 */
[----:B------:R-:W-:Y:S01]  /*d180*/  LOP3.LUT R252, R252, 0xfffffff7, RZ, 0xc0, !PT ;  /* 0xfffffff7fcfc7812 */ /* 0x000fe200078ec0ff */
[----:B------:R-:W-:Y:S01]  /*d190*/  FMUL.FTZ R32, R32, c[0x0][0x2ec] ;  /* 0x0000bb0020207a20 */ /* 0x000fe20000410000 */
[-C--:B------:R-:W-:Y:S02]  /*d1a0*/  ISETP.LT.OR P5, PT, R87, R241.reuse, P0 ;  /* 0x000000f15700720c */ /* 0x080fe400007a1670 */
[C---:B------:R-:W-:Y:S02]  /*d1b0*/  ISETP.GE.AND P0, PT, R37.reuse, R240, PT ;  /* 0x000000f02500720c */ /* 0x040fe40003f06270 */
[----:B------:R-:W-:Y:S01]  /*d1c0*/  @P2 LOP3.LUT R252, R252, 0x8, RZ, 0xfc, !PT ;  /* 0x00000008fcfc2812 */ /* 0x000fe200078efcff */
[----:B------:R-:W1:Y:S01]  /*d1d0*/  MUFU.TANH R73, R73 ;  /* 0x0000004900497308 */ /* 0x000e620000002400 */
[----:B------:R-:W-:-:S02]  /*d1e0*/  ISETP.LT.OR P0, PT, R37, R241, P0 ;  /* 0x000000f12500720c */ /* 0x000fc40000701670 */
[----:B------:R-:W-:-:S05]  /*d1f0*/  LOP3.LUT R252, R252, 0xfffffffb, RZ, 0xc0, !PT ;  /* 0xfffffffbfcfc7812 */ /* 0x000fca00078ec0ff */
[----:B------:R2:W-:Y:S01]  /*d200*/  MUFU.TANH R115, R32 ;  /* 0x0000002000737308 */ /* 0x0005e20000002400 */
[----:B------:R-:W-:Y:S02]  /*d210*/  @P1 LOP3.LUT R252, R252, 0x4, RZ, 0xfc, !PT ;  /* 0x00000004fcfc1812 */ /* 0x000fe400078efcff */
[----:B------:R-:W-:Y:S02]  /*d220*/  FSEL R108, R108, -INF , !P5 ;  /* 0xff8000006c6c7808 */ /* 0x000fe40006800000 */
[----:B------:R-:W-:Y:S02]  /*d230*/  LOP3.LUT R252, R252, 0xfffffffd, RZ, 0xc0, !PT ;  /* 0xfffffffdfcfc7812 */ /* 0x000fe400078ec0ff */
[----:B--2---:R-:W-:-:S04]  /*d240*/  IADD3 R32, R72, 0x38, RZ ;  /* 0x0000003848207810 */ /* 0x004fc80007ffe0ff */
[----:B------:R-:W-:Y:S02]  /*d250*/  ISETP.GE.AND P2, PT, R32, R244, PT ;  /* 0x000000f42000720c */ /* 0x000fe40003f46270 */
[----:B------:R-:W-:Y:S02]  /*d260*/  FSEL R98, R208, -INF , !P3 ;  /* 0xff800000d0627808 */ /* 0x000fe40005800000 */
[C---:B------:R-:W-:Y:S02]  /*d270*/  ISETP.LT.OR P5, PT, R32.reuse, R245, P2 ;  /* 0x000000f52000720c */ /* 0x040fe400017a1670 */
[----:B------:R-:W-:Y:S02]  /*d280*/  ISETP.GE.AND P3, PT, R32, R246, PT ;  /* 0x000000f62000720c */ /* 0x000fe40003f66270 */
[----:B------:R-:W-:Y:S02]  /*d290*/  @P0 LOP3.LUT R252, R252, 0x2, RZ, 0xfc, !PT ;  /* 0x00000002fcfc0812 */ /* 0x000fe400078efcff */
[----:B-1----:R-:W-:-:S02]  /*d2a0*/  FSEL R73, R73, -INF , !P4 ;  /* 0xff80000049497808 */ /* 0x002fc40006000000 */
[----:B------:R-:W-:Y:S01]  /*d2b0*/  ISETP.LT.OR P4, PT, R32, R247, P3 ;  /* 0x000000f72000720c */ /* 0x000fe20001f81670 */
[----:B------:R-:W1:Y:S01]  /*d2c0*/  MUFU.TANH R74, R74 ;  /* 0x0000004a004a7308 */ /* 0x000e620000002400 */
[C---:B------:R-:W-:Y:S02]  /*d2d0*/  LOP3.LUT P3, RZ, R252.reuse, 0x8, RZ, 0xc0, !PT ;  /* 0x00000008fcff7812 */ /* 0x040fe4000786c0ff */
[C---:B------:R-:W-:Y:S02]  /*d2e0*/  LOP3.LUT P2, RZ, R252.reuse, 0x4, RZ, 0xc0, !PT ;  /* 0x00000004fcff7812 */ /* 0x040fe4000784c0ff */
[----:B------:R-:W-:Y:S02]  /*d2f0*/  LOP3.LUT R252, R252, 0xfffffffe, RZ, 0xc0, !PT ;  /* 0xfffffffefcfc7812 */ /* 0x000fe400078ec0ff */
[C---:B------:R-:W-:Y:S02]  /*d300*/  ISETP.GE.AND P1, PT, R32.reuse, R242, PT ;  /* 0x000000f22000720c */ /* 0x040fe40003f26270 */
[----:B------:R-:W-:Y:S01]  /*d310*/  ISETP.GE.AND P0, PT, R32, R240, PT ;  /* 0x000000f02000720c */ /* 0x000fe20003f06270 */
[----:B------:R-:W2:Y:S01]  /*d320*/  MUFU.TANH R210, R210 ;  /* 0x000000d200d27308 */ /* 0x000ea20000002400 */
[----:B------:R-:W-:-:S02]  /*d330*/  FSEL R110, R110, -INF , !P6 ;  /* 0xff8000006e6e7808 */ /* 0x000fc40007000000 */
[----:B------:R-:W-:Y:S02]  /*d340*/  @P5 LOP3.LUT R252, R252, 0x1, RZ, 0xfc, !PT ;  /* 0x00000001fcfc5812 */ /* 0x000fe400078efcff */
[C---:B------:R-:W-:Y:S02]  /*d350*/  ISETP.LT.OR P6, PT, R32.reuse, R243, P1 ;  /* 0x000000f32000720c */ /* 0x040fe40000fc1670 */
[----:B------:R-:W-:Y:S02]  /*d360*/  ISETP.LT.OR P5, PT, R32, R241, P0 ;  /* 0x000000f12000720c */ /* 0x000fe400007a1670 */
[----:B------:R-:W-:Y:S01]  /*d370*/  IADD3 R32, R72, 0x39, RZ ;  /* 0x0000003948207810 */ /* 0x000fe20007ffe0ff */
[----:B------:R-:W-:Y:S01]  /*d380*/  IMAD.MOV.U32 R94, RZ, RZ, R104 ;  /* 0x000000ffff5e7224 */ /* 0x000fe200078e0068 */
[----:B------:R-:W-:Y:S02]  /*d390*/  FSEL R104, R75, -INF , !P2 ;  /* 0xff8000004b687808 */ /* 0x000fe40005000000 */
[----:B------:R-:W-:-:S02]  /*d3a0*/  ISETP.GE.AND P2, PT, R32, R244, PT ;  /* 0x000000f42000720c */ /* 0x000fc40003f46270 */
[----:B------:R-:W-:Y:S02]  /*d3b0*/  LOP3.LUT P1, RZ, R252, 0x2, RZ, 0xc0, !PT ;  /* 0x00000002fcff7812 */ /* 0x000fe4000782c0ff */
[----:B------:R-:W-:Y:S01]  /*d3c0*/  ISETP.LT.OR P2, PT, R32, R245, P2 ;  /* 0x000000f52000720c */ /* 0x000fe20001741670 */
[----:B------:R-:W-:Y:S01]  /*d3d0*/  IMAD.MOV.U32 R93, RZ, RZ, R109 ;  /* 0x000000ffff5d7224 */ /* 0x000fe200078e006d */
[----:B-1----:R-:W-:Y:S02]  /*d3e0*/  FSEL R97, R74, -INF , !P3 ;  /* 0xff8000004a617808 */ /* 0x002fe40005800000 */
[----:B------:R-:W-:Y:S02]  /*d3f0*/  ISETP.GE.AND P3, PT, R32, R246, PT ;  /* 0x000000f62000720c */ /* 0x000fe40003f66270 */
[----:B------:R-:W-:Y:S01]  /*d400*/  FSEL R109, R206, -INF , !P1 ;  /* 0xff800000ce6d7808 */ /* 0x000fe20004800000 */
[----:B------:R-:W-:Y:S01]  /*d410*/  FMUL.FTZ R58, R58, c[0x0][0x2ec] ;  /* 0x0000bb003a3a7a20 */ /* 0x000fe20000410000 */
[----:B------:R-:W-:-:S02]  /*d420*/  ISETP.GE.AND P1, PT, R32, R242, PT ;  /* 0x000000f22000720c */ /* 0x000fc40003f26270 */
[----:B--2---:R-:W-:Y:S02]  /*d430*/  FSEL R100, R210, -INF , !P4 ;  /* 0xff800000d2647808 */ /* 0x004fe40006000000 */
[----:B------:R-:W-:Y:S02]  /*d440*/  ISETP.LT.OR P4, PT, R32, R247, P3 ;  /* 0x000000f72000720c */ /* 0x000fe40001f81670 */
[----:B------:R-:W-:Y:S02]  /*d450*/  LOP3.LUT P3, RZ, R252, 0x1, RZ, 0xc0, !PT ;  /* 0x00000001fcff7812 */ /* 0x000fe4000786c0ff */
[----:B------:R-:W-:Y:S02]  /*d460*/  ISETP.LT.OR P1, PT, R32, R243, P1 ;  /* 0x000000f32000720c */ /* 0x000fe40000f21670 */
[----:B------:R-:W-:Y:S01]  /*d470*/  LOP3.LUT R252, R252, 0xfffffff7, RZ, 0xc0, !PT ;  /* 0xfffffff7fcfc7812 */ /* 0x000fe200078ec0ff */
[----:B------:R-:W1:Y:S01]  /*d480*/  MUFU.TANH R58, R58 ;  /* 0x0000003a003a7308 */ /* 0x000e620000002400 */
[----:B------:R-:W-:Y:S01]  /*d490*/  ISETP.GE.AND P0, PT, R32, R240, PT ;  /* 0x000000f02000720c */ /* 0x000fe20003f06270 */
[----:B------:R-:W-:Y:S01]  /*d4a0*/  FMUL.FTZ R25, R25, c[0x0][0x2ec] ;  /* 0x0000bb0019197a20 */ /* 0x000fe20000410000 */
[----:B------:R-:W-:-:S02]  /*d4b0*/  @P2 LOP3.LUT R252, R252, 0x8, RZ, 0xfc, !PT ;  /* 0x00000008fcfc2812 */ /* 0x000fc400078efcff */
[----:B------:R-:W-:Y:S02]  /*d4c0*/  ISETP.LT.OR P0, PT, R32, R241, P0 ;  /* 0x000000f12000720c */ /* 0x000fe40000701670 */
[----:B------:R-:W-:Y:S01]  /*d4d0*/  LOP3.LUT R252, R252, 0xfffffffb, RZ, 0xc0, !PT ;  /* 0xfffffffbfcfc7812 */ /* 0x000fe200078ec0ff */
[----:B------:R2:W-:Y:S03]  /*d4e0*/  MUFU.TANH R74, R25 ;  /* 0x00000019004a7308 */ /* 0x0005e60000002400 */
[----:B------:R-:W-:Y:S02]  /*d4f0*/  @P1 LOP3.LUT R252, R252, 0x4, RZ, 0xfc, !PT ;  /* 0x00000004fcfc1812 */ /* 0x000fe400078efcff */
[----:B------:R-:W-:Y:S02]  /*d500*/  FSEL R113, R113, -INF , !P5 ;  /* 0xff80000071717808 */ /* 0x000fe40006800000 */
[----:B------:R-:W-:-:S02]  /*d510*/  LOP3.LUT R252, R252, 0xfffffffd, RZ, 0xc0, !PT ;  /* 0xfffffffdfcfc7812 */ /* 0x000fc400078ec0ff */
[----:B--2---:R-:W-:-:S04]  /*d520*/  IADD3 R25, R72, 0x40, RZ ;  /* 0x0000004048197810 */ /* 0x004fc80007ffe0ff */
[----:B------:R-:W-:Y:S01]  /*d530*/  ISETP.GE.AND P2, PT, R25, R244, PT ;  /* 0x000000f41900720c */ /* 0x000fe20003f46270 */
[----:B------:R-:W-:Y:S01]  /*d540*/  FMUL.FTZ R59, R59, c[0x0][0x2ec] ;  /* 0x0000bb003b3b7a20 */ /* 0x000fe20000410000 */
[----:B-1----:R-:W-:Y:S02]  /*d550*/  FSEL R32, R58, -INF , !P3 ;  /* 0xff8000003a207808 */ /* 0x002fe40005800000 */
[C---:B------:R-:W-:Y:S01]  /*d560*/  ISETP.LT.OR P5, PT, R25.reuse, R245, P2 ;  /* 0x000000f51900720c */ /* 0x040fe200017a1670 */
[----:B------:R-:W-:Y:S01]  /*d570*/  FMUL.FTZ R24, R24, c[0x0][0x2ec] ;  /* 0x0000bb0018187a20 */ /* 0x000fe20000410000 */
[----:B------:R-:W-:Y:S01]  /*d580*/  ISETP.GE.AND P3, PT, R25, R246, PT ;  /* 0x000000f61900720c */ /* 0x000fe20003f66270 */
[----:B------:R-:W-:Y:S01]  /*d590*/  IMAD.MOV.U32 R87, RZ, RZ, R99 ;  /* 0x000000ffff577224 */ /* 0x000fe200078e0063 */
[----:B------:R-:W-:Y:S01]  /*d5a0*/  @P0 LOP3.LUT R252, R252, 0x2, RZ, 0xfc, !PT ;  /* 0x00000002fcfc0812 */ /* 0x000fe200078efcff */
[----:B------:R1:W-:Y:S01]  /*d5b0*/  MUFU.TANH R206, R24 ;  /* 0x0000001800ce7308 */ /* 0x0003e20000002400 */
[----:B------:R-:W-:-:S02]  /*d5c0*/  FSEL R99, R123, -INF , !P4 ;  /* 0xff8000007b637808 */ /* 0x000fc40006000000 */
[C---:B------:R-:W-:Y:S02]  /*d5d0*/  ISETP.LT.OR P4, PT, R25.reuse, R247, P3 ;  /* 0x000000f71900720c */ /* 0x040fe40001f81670 */
[C---:B------:R-:W-:Y:S02]  /*d5e0*/  LOP3.LUT P3, RZ, R252.reuse, 0x8, RZ, 0xc0, !PT ;  /* 0x00000008fcff7812 */ /* 0x040fe4000786c0ff */
[C---:B------:R-:W-:Y:S01]  /*d5f0*/  LOP3.LUT P2, RZ, R252.reuse, 0x4, RZ, 0xc0, !PT ;  /* 0x00000004fcff7812 */ /* 0x040fe2000784c0ff */
[----:B------:R-:W2:Y:S01]  /*d600*/  MUFU.TANH R59, R59 ;  /* 0x0000003b003b7308 */ /* 0x000ea20000002400 */
[----:B------:R-:W-:Y:S02]  /*d610*/  LOP3.LUT R252, R252, 0xfffffffe, RZ, 0xc0, !PT ;  /* 0xfffffffefcfc7812 */ /* 0x000fe400078ec0ff */
[C---:B------:R-:W-:Y:S02]  /*d620*/  ISETP.GE.AND P1, PT, R25.reuse, R242, PT ;  /* 0x000000f21900720c */ /* 0x040fe40003f26270 */
[----:B------:R-:W-:Y:S01]  /*d630*/  ISETP.GE.AND P0, PT, R25, R240, PT ;  /* 0x000000f01900720c */ /* 0x000fe20003f06270 */
[----:B-1----:R-:W-:Y:S01]  /*d640*/  FMUL.FTZ R24, R26, c[0x0][0x2ec] ;  /* 0x0000bb001a187a20 */ /* 0x002fe20000410000 */
[----:B------:R-:W-:Y:S01]  /*d650*/  @P5 LOP3.LUT R252, R252, 0x1, RZ, 0xfc, !PT ;  /* 0x00000001fcfc5812 */ /* 0x000fe200078efcff */
[----:B------:R-:W-:-:S02]  /*d660*/  FMUL.FTZ R28, R28, c[0x0][0x2ec] ;  /* 0x0000bb001c1c7a20 */ /* 0x000fc40000410000 */
[----:B------:R1:W-:Y:S01]  /*d670*/  MUFU.TANH R58, R24 ;  /* 0x00000018003a7308 */ /* 0x0003e20000002400 */
[----:B------:R-:W-:-:S07]  /*d680*/  ISETP.LT.OR P5, PT, R25, R241, P0 ;  /* 0x000000f11900720c */ /* 0x000fce00007a1670 */
[----:B------:R3:W-:Y:S01]  /*d690*/  MUFU.TANH R210, R28 ;  /* 0x0000001c00d27308 */ /* 0x0007e20000002400 */
[----:B-1----:R-:W-:Y:S02]  /*d6a0*/  FSEL R24, R93, -INF , !P6 ;  /* 0xff8000005d187808 */ /* 0x002fe40007000000 */
[----:B------:R-:W-:Y:S02]  /*d6b0*/  ISETP.LT.OR P6, PT, R25, R243, P1 ;  /* 0x000000f31900720c */ /* 0x000fe40000fc1670 */
[----:B------:R-:W-:Y:S02]  /*d6c0*/  IADD3 R25, R72, 0x41, RZ ;  /* 0x0000004148197810 */ /* 0x000fe40007ffe0ff */
[----:B---3--:R-:W-:Y:S02]  /*d6d0*/  FSEL R28, R117, -INF , !P2 ;  /* 0xff800000751c7808 */ /* 0x008fe40005000000 */
[C---:B------:R-:W-:Y:S02]  /*d6e0*/  ISETP.GE.AND P2, PT, R25.reuse, R244, PT ;  /* 0x000000f41900720c */ /* 0x040fe40003f46270 */
[----:B------:R-:W-:Y:S01]  /*d6f0*/  LOP3.LUT P1, RZ, R252, 0x2, RZ, 0xc0, !PT ;  /* 0x00000002fcff7812 */ /* 0x000fe2000782c0ff */
[----:B------:R-:W-:Y:S01]  /*d700*/  IMAD.MOV.U32 R91, RZ, RZ, R95 ;  /* 0x000000ffff5b7224 */ /* 0x000fe200078e005f */
[----:B------:R-:W-:Y:S01]  /*d710*/  ISETP.LT.OR P2, PT, R25, R245, P2 ;  /* 0x000000f51900720c */ /* 0x000fe20001741670 */
[----:B------:R-:W-:Y:S01]  /*d720*/  FMUL.FTZ R50, R50, c[0x0][0x2ec] ;  /* 0x0000bb0032327a20 */ /* 0x000fe20000410000 */
[----:B--2---:R-:W-:-:S02]  /*d730*/  FSEL R95, R59, -INF , !P3 ;  /* 0xff8000003b5f7808 */ /* 0x004fc40005800000 */
[C---:B------:R-:W-:Y:S02]  /*d740*/  ISETP.GE.AND P3, PT, R25.reuse, R246, PT ;  /* 0x000000f61900720c */ /* 0x040fe40003f66270 */
[----:B------:R-:W-:Y:S02]  /*d750*/  FSEL R112, R112, -INF , !P1 ;  /* 0xff80000070707808 */ /* 0x000fe40004800000 */
[----:B------:R-:W-:Y:S02]  /*d760*/  ISETP.GE.AND P1, PT, R25, R242, PT ;  /* 0x000000f21900720c */ /* 0x000fe40003f26270 */
[----:B------:R-:W-:Y:S01]  /*d770*/  FSEL R78, R63, -INF , !P4 ;  /* 0xff8000003f4e7808 */ /* 0x000fe20006000000 */
[----:B------:R-:W1:Y:S01]  /*d780*/  MUFU.TANH R50, R50 ;  /* 0x0000003200327308 */ /* 0x000e620000002400 */
[----:B------:R-:W-:Y:S02]  /*d790*/  ISETP.LT.OR P4, PT, R25, R247, P3 ;  /* 0x000000f71900720c */ /* 0x000fe40001f81670 */
[----:B------:R-:W-:-:S02]  /*d7a0*/  LOP3.LUT P3, RZ, R252, 0x1, RZ, 0xc0, !PT ;  /* 0x00000001fcff7812 */ /* 0x000fc4000786c0ff */
[C---:B------:R-:W-:Y:S02]  /*d7b0*/  ISETP.LT.OR P1, PT, R25.reuse, R243, P1 ;  /* 0x000000f31900720c */ /* 0x040fe40000f21670 */
[----:B------:R-:W-:Y:S01]  /*d7c0*/  LOP3.LUT R252, R252, 0xfffffff7, RZ, 0xc0, !PT ;  /* 0xfffffff7fcfc7812 */ /* 0x000fe200078ec0ff */
[----:B------:R-:W-:Y:S01]  /*d7d0*/  FMUL.FTZ R48, R48, c[0x0][0x2ec] ;  /* 0x0000bb0030307a20 */ /* 0x000fe20000410000 */
[----:B------:R-:W-:Y:S02]  /*d7e0*/  ISETP.GE.AND P0, PT, R25, R240, PT ;  /* 0x000000f01900720c */ /* 0x000fe40003f06270 */
[----:B------:R-:W-:Y:S01]  /*d7f0*/  @P2 LOP3.LUT R252, R252, 0x8, RZ, 0xfc, !PT ;  /* 0x00000008fcfc2812 */ /* 0x000fe200078efcff */
[----:B------:R-:W-:Y:S01]  /*d800*/  FMUL.FTZ R49, R49, c[0x0][0x2ec] ;  /* 0x0000bb0031317a20 */ /* 0x000fe20000410000 */
[----:B------:R-:W-:Y:S01]  /*d810*/  ISETP.LT.OR P0, PT, R25, R241, P0 ;  /* 0x000000f11900720c */ /* 0x000fe20000701670 */
[----:B------:R-:W2:Y:S01]  /*d820*/  MUFU.TANH R48, R48 ;  /* 0x0000003000307308 */ /* 0x000ea20000002400 */
[----:B------:R-:W-:Y:S01]  /*d830*/  LOP3.LUT R252, R252, 0xfffffffb, RZ, 0xc0, !PT ;  /* 0xfffffffbfcfc7812 */ /* 0x000fe200078ec0ff */
[----:B------:R-:W-:Y:S01]  /*d840*/  FMUL.FTZ R35, R35, c[0x0][0x2ec] ;  /* 0x0000bb0023237a20 */ /* 0x000fe20000410000 */
[----:B------:R-:W-:-:S02]  /*d850*/  IADD3 R25, R72, 0x48, RZ ;  /* 0x0000004848197810 */ /* 0x000fc40007ffe0ff */
[----:B------:R-:W-:Y:S02]  /*d860*/  @P1 LOP3.LUT R252, R252, 0x4, RZ, 0xfc, !PT ;  /* 0x00000004fcfc1812 */ /* 0x000fe400078efcff */
[----:B------:R-:W-:Y:S01]  /*d870*/  ISETP.GE.AND P2, PT, R25, R244, PT ;  /* 0x000000f41900720c */ /* 0x000fe20003f46270 */
[----:B------:R-:W3:Y:S01]  /*d880*/  MUFU.TANH R49, R49 ;  /* 0x0000003100317308 */ /* 0x000ee20000002400 */
[----:B------:R-:W-:Y:S01]  /*d890*/  FMUL.FTZ R55, R55, c[0x0][0x2ec] ;  /* 0x0000bb0037377a20 */ /* 0x000fe20000410000 */
[----:B------:R-:W-:-:S06]  /*d8a0*/  LOP3.LUT R252, R252, 0xfffffffd, RZ, 0xc0, !PT ;  /* 0xfffffffdfcfc7812 */ /* 0x000fcc00078ec0ff */
[----:B------:R4:W-:Y:S01]  /*d8b0*/  MUFU.TANH R208, R35 ;  /* 0x0000002300d07308 */ /* 0x0009e20000002400 */
[----:B------:R-:W-:Y:S01]  /*d8c0*/  @P0 LOP3.LUT R252, R252, 0x2, RZ, 0xfc, !PT ;  /* 0x00000002fcfc0812 */ /* 0x000fe200078efcff */
[----:B------:R-:W-:Y:S01]  /*d8d0*/  IMAD.MOV.U32 R37, RZ, RZ, R94 ;  /* 0x000000ffff257224 */ /* 0x000fe200078e005e */
[----:B------:R-:W-:-:S05]  /*d8e0*/  FSEL R77, R62, -INF , !P4 ;  /* 0xff8000003e4d7808 */ /* 0x000fca0006000000 */
[----:B------:R-:W2:Y:S01]  /*d8f0*/  MUFU.TANH R55, R55 ;  /* 0x0000003700377308 */ /* 0x000ea20000002400 */
[----:B----4-:R-:W-:Y:S02]  /*d900*/  FSEL R35, R111, -INF , !P3 ;  /* 0xff8000006f237808 */ /* 0x010fe40005800000 */
[----:B-1----:R-:W-:Y:S02]  /*d910*/  FSEL R111, R50, -INF , !P5 ;  /* 0xff800000326f7808 */ /* 0x002fe40006800000 */
[C---:B------:R-:W-:Y:S02]  /*d920*/  ISETP.LT.OR P5, PT, R25.reuse, R245, P2 ;  /* 0x000000f51900720c */ /* 0x040fe400017a1670 */
[C---:B------:R-:W-:Y:S02]  /*d930*/  ISETP.GE.AND P3, PT, R25.reuse, R246, PT ;  /* 0x000000f61900720c */ /* 0x040fe40003f66270 */
[----:B--2---:R-:W-:Y:S02]  /*d940*/  FSEL R94, R48, -INF , !P6 ;  /* 0xff800000305e7808 */ /* 0x004fe40007000000 */
[----:B------:R-:W-:Y:S01]  /*d950*/  ISETP.LT.OR P4, PT, R25, R247, P3 ;  /* 0x000000f71900720c */ /* 0x000fe20001f81670 */
[----:B------:R-:W-:Y:S01]  /*d960*/  FMUL.FTZ R48, R21, c[0x0][0x2ec] ;  /* 0x0000bb0015307a20 */ /* 0x000fe20000410000 */
[----:B------:R-:W-:-:S02]  /*d970*/  LOP3.LUT P3, RZ, R252, 0x8, RZ, 0xc0, !PT ;  /* 0x00000008fcff7812 */ /* 0x000fc4000786c0ff */
[C---:B------:R-:W-:Y:S02]  /*d980*/  LOP3.LUT P2, RZ, R252.reuse, 0x4, RZ, 0xc0, !PT ;  /* 0x00000004fcff7812 */ /* 0x040fe4000784c0ff */
[----:B------:R-:W-:Y:S02]  /*d990*/  LOP3.LUT R252, R252, 0xfffffffe, RZ, 0xc0, !PT ;  /* 0xfffffffefcfc7812 */ /* 0x000fe400078ec0ff */
[----:B------:R-:W-:Y:S02]  /*d9a0*/  IADD3 R21, R72, 0x49, RZ ;  /* 0x0000004948157810 */ /* 0x000fe40007ffe0ff */
[----:B------:R-:W-:Y:S02]  /*d9b0*/  ISETP.GE.AND P1, PT, R25, R242, PT ;  /* 0x000000f21900720c */ /* 0x000fe40003f26270 */
[----:B------:R-:W-:Y:S02]  /*d9c0*/  @P5 LOP3.LUT R252, R252, 0x1, RZ, 0xfc, !PT ;  /* 0x00000001fcfc5812 */ /* 0x000fe400078efcff */
[----:B---3--:R-:W-:Y:S01]  /*d9d0*/  FSEL R93, R49, -INF , !P2 ;  /* 0xff800000315d7808 */ /* 0x008fe20005000000 */
[----:B------:R-:W-:Y:S01]  /*d9e0*/  FMUL.FTZ R34, R34, c[0x0][0x2ec] ;  /* 0x0000bb0022227a20 */ /* 0x000fe20000410000 */
[----:B------:R-:W-:Y:S01]  /*d9f0*/  ISETP.GE.AND P2, PT, R21, R244, PT ;  /* 0x000000f41500720c */ /* 0x000fe20003f46270 */
[----:B------:R-:W-:Y:S01]  /*da00*/  FMUL.FTZ R20, R20, c[0x0][0x2ec] ;  /* 0x0000bb0014147a20 */ /* 0x000fe20000410000 */
[----:B------:R-:W-:-:S02]  /*da10*/  ISETP.LT.OR P6, PT, R25, R243, P1 ;  /* 0x000000f31900720c */ /* 0x000fc40000fc1670 */
[----:B------:R-:W-:Y:S01]  /*da20*/  LOP3.LUT P1, RZ, R252, 0x2, RZ, 0xc0, !PT ;  /* 0x00000002fcff7812 */ /* 0x000fe2000782c0ff */
[----:B------:R1:W-:Y:S01]  /*da30*/  MUFU.TANH R209, R34 ;  /* 0x0000002200d17308 */ /* 0x0003e20000002400 */
[----:B------:R-:W-:Y:S02]  /*da40*/  ISETP.LT.OR P2, PT, R21, R245, P2 ;  /* 0x000000f51500720c */ /* 0x000fe40001741670 */
[----:B------:R-:W-:-:S05]  /*da50*/  ISETP.GE.AND P0, PT, R25, R240, PT ;  /* 0x000000f01900720c */ /* 0x000fca0003f06270 */
[----:B------:R2:W-:Y:S01]  /*da60*/  MUFU.TANH R62, R20 ;  /* 0x00000014003e7308 */ /* 0x0005e20000002400 */
[----:B------:R-:W-:Y:S02]  /*da70*/  ISETP.LT.OR P5, PT, R25, R241, P0 ;  /* 0x000000f11900720c */ /* 0x000fe400007a1670 */
[----:B------:R-:W-:Y:S02]  /*da80*/  FSEL R25, R37, -INF , !P4 ;  /* 0xff80000025197808 */ /* 0x000fe40006000000 */
[----:B-1----:R-:W-:Y:S02]  /*da90*/  FSEL R34, R55, -INF , !P3 ;  /* 0xff80000037227808 */ /* 0x002fe40005800000 */
[----:B------:R-:W-:Y:S02]  /*daa0*/  ISETP.GE.AND P3, PT, R21, R246, PT ;  /* 0x000000f61500720c */ /* 0x000fe40003f66270 */
[----:B--2---:R-:W-:Y:S02]  /*dab0*/  FSEL R20, R101, -INF , !P1 ;  /* 0xff80000065147808 */ /* 0x004fe40004800000 */
[----:B------:R-:W-:-:S02]  /*dac0*/  ISETP.GE.AND P1, PT, R21, R242, PT ;  /* 0x000000f21500720c */ /* 0x000fc40003f26270 */
[C---:B------:R-:W-:Y:S02]  /*dad0*/  ISETP.LT.OR P4, PT, R21.reuse, R247, P3 ;  /* 0x000000f71500720c */ /* 0x040fe40001f81670 */
[C---:B------:R-:W-:Y:S02]  /*dae0*/  LOP3.LUT P3, RZ, R252.reuse, 0x1, RZ, 0xc0, !PT ;  /* 0x00000001fcff7812 */ /* 0x040fe4000786c0ff */
[C---:B------:R-:W-:Y:S02]  /*daf0*/  ISETP.LT.OR P1, PT, R21.reuse, R243, P1 ;  /* 0x000000f31500720c */ /* 0x040fe40000f21670 */
[----:B------:R-:W-:Y:S02]  /*db00*/  LOP3.LUT R252, R252, 0xfffffff7, RZ, 0xc0, !PT ;  /* 0xfffffff7fcfc7812 */ /* 0x000fe400078ec0ff */
[----:B------:R-:W-:Y:S02]  /*db10*/  ISETP.GE.AND P0, PT, R21, R240, PT ;  /* 0x000000f01500720c */ /* 0x000fe40003f06270 */
[----:B------:R-:W-:Y:S01]  /*db20*/  @P2 LOP3.LUT R252, R252, 0x8, RZ, 0xfc, !PT ;  /* 0x00000008fcfc2812 */ /* 0x000fe200078efcff */
[----:B------:R-:W-:Y:S01]  /*db30*/  FMUL.FTZ R26, R27, c[0x0][0x2ec] ;  /* 0x0000bb001b1a7a20 */ /* 0x000fe20000410000 */
[----:B------:R-:W-:-:S02]  /*db40*/  ISETP.LT.OR P0, PT, R21, R241, P0 ;  /* 0x000000f11500720c */ /* 0x000fc40000701670 */
[----:B------:R-:W-:Y:S02]  /*db50*/  LOP3.LUT R252, R252, 0xfffffffb, RZ, 0xc0, !PT ;  /* 0xfffffffbfcfc7812 */ /* 0x000fe400078ec0ff */
[----:B------:R-:W-:Y:S01]  /*db60*/  IADD3 R27, R72, 0x50, RZ ;  /* 0x00000050481b7810 */ /* 0x000fe20007ffe0ff */
[----:B------:R-:W1:Y:S01]  /*db70*/  MUFU.TANH R43, R43 ;  /* 0x0000002b002b7308 */ /* 0x000e620000002400 */
[----:B------:R-:W-:Y:S01]  /*db80*/  @P1 LOP3.LUT R252, R252, 0x4, RZ, 0xfc, !PT ;  /* 0x00000004fcfc1812 */ /* 0x000fe200078efcff */
[----:B------:R-:W-:Y:S01]  /*db90*/  FMUL.FTZ R33, R33, c[0x0][0x2ec] ;  /* 0x0000bb0021217a20 */ /* 0x000fe20000410000 */
[----:B------:R-:W-:Y:S02]  /*dba0*/  ISETP.GE.AND P2, PT, R27, R244, PT ;  /* 0x000000f41b00720c */ /* 0x000fe40003f46270 */
[----:B------:R-:W-:Y:S02]  /*dbb0*/  FSEL R21, R87, -INF , !P5 ;  /* 0xff80000057157808 */ /* 0x000fe40006800000 */
[----:B------:R-:W-:Y:S01]  /*dbc0*/  LOP3.LUT R252, R252, 0xfffffffd, RZ, 0xc0, !PT ;  /* 0xfffffffdfcfc7812 */ /* 0x000fe200078ec0ff */
[----:B------:R2:W-:Y:S01]  /*dbd0*/  MUFU.TANH R106, R33 ;  /* 0x00000021006a7308 */ /* 0x0005e20000002400 */
[----:B------:R-:W-:Y:S01]  /*dbe0*/  ISETP.LT.OR P5, PT, R27, R245, P2 ;  /* 0x000000f51b00720c */ /* 0x000fe200017a1670 */
[----:B------:R-:W-:Y:S01]  /*dbf0*/  FMUL.FTZ R22, R22, c[0x0][0x2ec] ;  /* 0x0000bb0016167a20 */ /* 0x000fe20000410000 */
[----:B------:R-:W-:Y:S01]  /*dc00*/  @P0 LOP3.LUT R252, R252, 0x2, RZ, 0xfc, !PT ;  /* 0x00000002fcfc0812 */ /* 0x000fe200078efcff */
[----:B------:R-:W-:Y:S01]  /*dc10*/  FMUL.FTZ R16, R16, c[0x0][0x2ec] ;  /* 0x0000bb0010107a20 */ /* 0x000fe20000410000 */
[----:B------:R-:W-:-:S03]  /*dc20*/  FSEL R75, R51, -INF , !P4 ;  /* 0xff800000334b7808 */ /* 0x000fc60006000000 */
[----:B------:R-:W3:Y:S01]  /*dc30*/  MUFU.TANH R42, R42 ;  /* 0x0000002a002a7308 */ /* 0x000ee20000002400 */
[----:B------:R-:W-:Y:S02]  /*dc40*/  LOP3.LUT P2, RZ, R252, 0x4, RZ, 0xc0, !PT ;  /* 0x00000004fcff7812 */ /* 0x000fe4000784c0ff */
[----:B--2---:R-:W-:Y:S02]  /*dc50*/  FSEL R33, R91, -INF , !P3 ;  /* 0xff8000005b217808 */ /* 0x004fe40005800000 */
[----:B------:R-:W-:-:S03]  /*dc60*/  ISETP.GE.AND P3, PT, R27, R246, PT ;  /* 0x000000f61b00720c */ /* 0x000fc60003f66270 */
[----:B------:R-:W2:Y:S01]  /*dc70*/  MUFU.TANH R46, R46 ;  /* 0x0000002e002e7308 */ /* 0x000ea20000002400 */
[----:B------:R-:W-:Y:S02]  /*dc80*/  ISETP.LT.OR P4, PT, R27, R247, P3 ;  /* 0x000000f71b00720c */ /* 0x000fe40001f81670 */
[----:B------:R-:W-:-:S05]  /*dc90*/  LOP3.LUT P3, RZ, R252, 0x8, RZ, 0xc0, !PT ;  /* 0x00000008fcff7812 */ /* 0x000fca000786c0ff */
[----:B------:R4:W-:Y:S01]  /*dca0*/  MUFU.TANH R55, R22 ;  /* 0x0000001600377308 */ /* 0x0009e20000002400 */
[----:B------:R-:W-:Y:S02]  /*dcb0*/  LOP3.LUT R252, R252, 0xfffffffe, RZ, 0xc0, !PT ;  /* 0xfffffffefcfc7812 */ /* 0x000fe400078ec0ff */
[----:B------:R-:W-:Y:S02]  /*dcc0*/  ISETP.GE.AND P1, PT, R27, R242, PT ;  /* 0x000000f21b00720c */ /* 0x000fe40003f26270 */
[----:B------:R-:W-:Y:S02]  /*dcd0*/  @P5 LOP3.LUT R252, R252, 0x1, RZ, 0xfc, !PT ;  /* 0x00000001fcfc5812 */ /* 0x000fe400078efcff */
[----:B-1----:R-:W-:Y:S02]  /*dce0*/  FSEL R87, R43, -INF , !P2 ;  /* 0xff8000002b577808 */ /* 0x002fe40005000000 */
[----:B------:R-:W-:Y:S01]  /*dcf0*/  FSEL R91, R114, -INF , !P6 ;  /* 0xff800000725b7808 */ /* 0x000fe20007000000 */
[----:B----4-:R-:W-:-:S02]  /*dd00*/  FMUL.FTZ R22, R23, c[0x0][0x2ec] ;  /* 0x0000bb0017167a20 */ /* 0x010fc40000410000 */
[----:B------:R1:W-:Y:S01]  /*dd10*/  MUFU.TANH R23, R16 ;  /* 0x0000001000177308 */ /* 0x0003e20000002400 */
[----:B------:R-:W-:Y:S02]  /*dd20*/  ISETP.LT.OR P6, PT, R27, R243, P1 ;  /* 0x000000f31b00720c */ /* 0x000fe40000fc1670 */
[----:B------:R-:W-:Y:S02]  /*dd30*/  LOP3.LUT P1, RZ, R252, 0x2, RZ, 0xc0, !PT ;  /* 0x00000002fcff7812 */ /* 0x000fe4000782c0ff */
[----:B---3--:R-:W-:Y:S02]  /*dd40*/  FSEL R37, R42, -INF , !P3 ;  /* 0xff8000002a257808 */ /* 0x008fe40005800000 */
[----:B-1----:R-:W-:-:S04]  /*dd50*/  IADD3 R16, R72, 0x51, RZ ;  /* 0x0000005148107810 */ /* 0x002fc80007ffe0ff */
[----:B------:R-:W-:-:S04]  /*dd60*/  ISETP.GE.AND P2, PT, R16, R244, PT ;  /* 0x000000f41000720c */ /* 0x000fc80003f46270 */
[C---:B------:R-:W-:Y:S02]  /*dd70*/  ISETP.LT.OR P2, PT, R16.reuse, R245, P2 ;  /* 0x000000f51000720c */ /* 0x040fe40001741670 */
[----:B------:R-:W-:Y:S02]  /*dd80*/  ISETP.GE.AND P3, PT, R16, R246, PT ;  /* 0x000000f61000720c */ /* 0x000fe40003f66270 */
[----:B--2---:R-:W-:Y:S01]  /*dd90*/  FSEL R123, R46, -INF , !P1 ;  /* 0xff8000002e7b7808 */ /* 0x004fe20004800000 */
[----:B------:R-:W-:Y:S01]  /*dda0*/  FMUL.FTZ R38, R38, c[0x0][0x2ec] ;  /* 0x0000bb0026267a20 */ /* 0x000fe20000410000 */
[----:B------:R-:W-:Y:S02]  /*ddb0*/  ISETP.GE.AND P1, PT, R16, R242, PT ;  /* 0x000000f21000720c */ /* 0x000fe40003f26270 */
[----:B------:R-:W-:Y:S02]  /*ddc0*/  FSEL R45, R45, -INF , !P4 ;  /* 0xff8000002d2d7808 */ /* 0x000fe40006000000 */
[----:B------:R-:W-:-:S02]  /*ddd0*/  ISETP.GE.AND P0, PT, R27, R240, PT ;  /* 0x000000f01b00720c */ /* 0x000fc40003f06270 */
[----:B------:R-:W-:Y:S02]  /*dde0*/  ISETP.LT.OR P4, PT, R16, R247, P3 ;  /* 0x000000f71000720c */ /* 0x000fe40001f81670 */
[----:B------:R-:W-:Y:S02]  /*ddf0*/  LOP3.LUT P3, RZ, R252, 0x1, RZ, 0xc0, !PT ;  /* 0x00000001fcff7812 */ /* 0x000fe4000786c0ff */
[----:B------:R-:W-:Y:S02]  /*de00*/  ISETP.LT.OR P1, PT, R16, R243, P1 ;  /* 0x000000f31000720c */ /* 0x000fe40000f21670 */
[----:B------:R-:W-:Y:S01]  /*de10*/  LOP3.LUT R252, R252, 0xfffffff7, RZ, 0xc0, !PT ;  /* 0xfffffff7fcfc7812 */ /* 0x000fe200078ec0ff */
[----:B------:R-:W1:Y:S01]  /*de20*/  MUFU.TANH R38, R38 ;  /* 0x0000002600267308 */ /* 0x000e620000002400 */
[----:B------:R-:W-:Y:S01]  /*de30*/  ISETP.LT.OR P5, PT, R27, R241, P0 ;  /* 0x000000f11b00720c */ /* 0x000fe200007a1670 */
[----:B------:R-:W-:Y:S01]  /*de40*/  FMUL.FTZ R17, R17, c[0x0][0x2ec] ;  /* 0x0000bb0011117a20 */ /* 0x000fe20000410000 */
[----:B------:R-:W-:-:S02]  /*de50*/  ISETP.GE.AND P0, PT, R16, R240, PT ;  /* 0x000000f01000720c */ /* 0x000fc40003f06270 */
[----:B------:R-:W-:Y:S02]  /*de60*/  @P2 LOP3.LUT R252, R252, 0x8, RZ, 0xfc, !PT ;  /* 0x00000008fcfc2812 */ /* 0x000fe400078efcff */
[----:B------:R-:W-:Y:S01]  /*de70*/  ISETP.LT.OR P0, PT, R16, R241, P0 ;  /* 0x000000f11000720c */ /* 0x000fe20000701670 */
[----:B------:R2:W-:Y:S01]  /*de80*/  MUFU.TANH R49, R17 ;  /* 0x0000001100317308 */ /* 0x0005e20000002400 */
[----:B------:R-:W-:Y:S01]  /*de90*/  LOP3.LUT R252, R252, 0xfffffffb, RZ, 0xc0, !PT ;  /* 0xfffffffbfcfc7812 */ /* 0x000fe200078ec0ff */
[----:B------:R-:W-:-:S03]  /*dea0*/  FMUL.FTZ R8, R8, c[0x0][0x2ec] ;  /* 0x0000bb0008087a20 */ /* 0x000fc60000410000 */
[----:B------:R-:W-:Y:S01]  /*deb0*/  @P1 LOP3.LUT R252, R252, 0x4, RZ, 0xfc, !PT ;  /* 0x00000004fcfc1812 */ /* 0x000fe200078efcff */
[----:B------:R-:W-:Y:S01]  /*dec0*/  FMUL.FTZ R39, R39, c[0x0][0x2ec] ;  /* 0x0000bb0027277a20 */ /* 0x000fe20000410000 */
[----:B------:R-:W-:Y:S02]  /*ded0*/  FSEL R16, R209, -INF , !P5 ;  /* 0xff800000d1107808 */ /* 0x000fe40006800000 */
[----:B--2---:R-:W-:-:S04]  /*dee0*/  IADD3 R17, R72, 0x58, RZ ;  /* 0x0000005848117810 */ /* 0x004fc80007ffe0ff */
[C---:B------:R-:W-:Y:S01]  /*def0*/  ISETP.GE.AND P2, PT, R17.reuse, R244, PT ;  /* 0x000000f41100720c */ /* 0x040fe20003f46270 */
[----:B------:R1:W-:Y:S01]  /*df00*/  MUFU.TANH R46, R8 ;  /* 0x00000008002e7308 */ /* 0x0003e20000002400 */
[----:B------:R-:W-:Y:S02]  /*df10*/  LOP3.LUT R252, R252, 0xfffffffd, RZ, 0xc0, !PT ;  /* 0xfffffffdfcfc7812 */ /* 0x000fe400078ec0ff */
[----:B------:R-:W-:Y:S01]  /*df20*/  ISETP.LT.OR P5, PT, R17, R245, P2 ;  /* 0x000000f51100720c */ /* 0x000fe200017a1670 */
[----:B------:R-:W-:Y:S01]  /*df30*/  FMUL.FTZ R18, R18, c[0x0][0x2ec] ;  /* 0x0000bb0012127a20 */ /* 0x000fe20000410000 */
[----:B------:R-:W-:-:S03]  /*df40*/  @P0 LOP3.LUT R252, R252, 0x2, RZ, 0xfc, !PT ;  /* 0x00000002fcfc0812 */ /* 0x000fc600078efcff */
[----:B------:R-:W2:Y:S01]  /*df50*/  MUFU.TANH R39, R39 ;  /* 0x0000002700277308 */ /* 0x000ea20000002400 */
[----:B------:R-:W-:Y:S01]  /*df60*/  FSEL R27, R47, -INF , !P4 ;  /* 0xff8000002f1b7808 */ /* 0x000fe20006000000 */
[----:B------:R-:W-:Y:S01]  /*df70*/  FMUL.FTZ R30, R30, c[0x0][0x2ec] ;  /* 0x0000bb001e1e7a20 */ /* 0x000fe20000410000 */
[----:B-1----:R-:W-:Y:S02]  /*df80*/  FSEL R8, R38, -INF , !P3 ;  /* 0xff80000026087808 */ /* 0x002fe40005800000 */
[----:B------:R-:W-:-:S03]  /*df90*/  ISETP.GE.AND P3, PT, R17, R246, PT ;  /* 0x000000f61100720c */ /* 0x000fc60003f66270 */
[----:B------:R1:W-:Y:S01]  /*dfa0*/  MUFU.TANH R101, R18 ;  /* 0x0000001200657308 */ /* 0x0003e20000002400 */
[C---:B------:R-:W-:Y:S02]  /*dfb0*/  LOP3.LUT P2, RZ, R252.reuse, 0x4, RZ, 0xc0, !PT ;  /* 0x00000004fcff7812 */ /* 0x040fe4000784c0ff */
[----:B------:R-:W-:Y:S02]  /*dfc0*/  ISETP.LT.OR P4, PT, R17, R247, P3 ;  /* 0x000000f71100720c */ /* 0x000fe40001f81670 */
[C---:B------:R-:W-:Y:S01]  /*dfd0*/  LOP3.LUT P3, RZ, R252.reuse, 0x8, RZ, 0xc0, !PT ;  /* 0x00000008fcff7812 */ /* 0x040fe2000786c0ff */
[----:B------:R-:W-:Y:S01]  /*dfe0*/  FMUL.FTZ R31, R31, c[0x0][0x2ec] ;  /* 0x0000bb001f1f7a20 */ /* 0x000fe20000410000 */
[----:B------:R-:W-:Y:S01]  /*dff0*/  LOP3.LUT R252, R252, 0xfffffffe, RZ, 0xc0, !PT ;  /* 0xfffffffefcfc7812 */ /* 0x000fe200078ec0ff */
[----:B------:R3:W4:Y:S01]  /*e000*/  MUFU.TANH R63, R30 ;  /* 0x0000001e003f7308 */ /* 0x0007220000002400 */
[----:B------:R-:W-:Y:S02]  /*e010*/  ISETP.GE.AND P1, PT, R17, R242, PT ;  /* 0x000000f21100720c */ /* 0x000fe40003f26270 */
[----:B------:R-:W-:-:S02]  /*e020*/  @P5 LOP3.LUT R252, R252, 0x1, RZ, 0xfc, !PT ;  /* 0x00000001fcfc5812 */ /* 0x000fc400078efcff */
[----:B-1----:R-:W-:-:S03]  /*e030*/  IADD3 R18, R72, 0x59, RZ ;  /* 0x0000005948127810 */ /* 0x002fc60007ffe0ff */
[----:B------:R1:W-:Y:S01]  /*e040*/  MUFU.TANH R50, R31 ;  /* 0x0000001f00327308 */ /* 0x0003e20000002400 */
[----:B------:R-:W-:Y:S01]  /*e050*/  FMUL.FTZ R9, R9, c[0x0][0x2ec] ;  /* 0x0000bb0009097a20 */ /* 0x000fe20000410000 */
[----:B------:R-:W-:Y:S02]  /*e060*/  ISETP.GE.AND P0, PT, R17, R240, PT ;  /* 0x000000f01100720c */ /* 0x000fe40003f06270 */
[----:B---3--:R-:W-:Y:S02]  /*e070*/  FSEL R30, R106, -INF , !P2 ;  /* 0xff8000006a1e7808 */ /* 0x008fe40005000000 */
[----:B------:R-:W-:Y:S02]  /*e080*/  ISETP.GE.AND P2, PT, R18, R244, PT ;  /* 0x000000f41200720c */ /* 0x000fe40003f46270 */
[----:B------:R2:W-:Y:S01]  /*e090*/  MUFU.TANH R43, R9 ;  /* 0x00000009002b7308 */ /* 0x0005e20000002400 */
[----:B------:R-:W-:Y:S01]  /*e0a0*/  FMUL.FTZ R10, R10, c[0x0][0x2ec] ;  /* 0x0000bb000a0a7a20 */ /* 0x000fe20000410000 */
[----:B------:R-:W-:-:S02]  /*e0b0*/  ISETP.LT.OR P2, PT, R18, R245, P2 ;  /* 0x000000f51200720c */ /* 0x000fc40001741670 */
[----:B-1----:R-:W-:Y:S02]  /*e0c0*/  FSEL R31, R115, -INF , !P6 ;  /* 0xff800000731f7808 */ /* 0x002fe40007000000 */
[C---:B------:R-:W-:Y:S02]  /*e0d0*/  ISETP.LT.OR P6, PT, R17.reuse, R243, P1 ;  /* 0x000000f31100720c */ /* 0x040fe40000fc1670 */
[----:B------:R-:W-:Y:S02]  /*e0e0*/  LOP3.LUT P1, RZ, R252, 0x2, RZ, 0xc0, !PT ;  /* 0x00000002fcff7812 */ /* 0x000fe4000782c0ff */
[----:B------:R-:W-:Y:S02]  /*e0f0*/  ISETP.LT.OR P5, PT, R17, R241, P0 ;  /* 0x000000f11100720c */ /* 0x000fe400007a1670 */
[----:B------:R-:W-:Y:S02]  /*e100*/  FSEL R17, R208, -INF , !P1 ;  /* 0xff800000d0117808 */ /* 0x000fe40004800000 */
[----:B--2---:R-:W-:-:S02]  /*e110*/  FSEL R9, R39, -INF , !P3 ;  /* 0xff80000027097808 */ /* 0x004fc40005800000 */
[C---:B------:R-:W-:Y:S01]  /*e120*/  ISETP.GE.AND P3, PT, R18.reuse, R246, PT ;  /* 0x000000f61200720c */ /* 0x040fe20003f66270 */
[----:B------:R1:W-:Y:S01]  /*e130*/  MUFU.TANH R47, R10 ;  /* 0x0000000a002f7308 */ /* 0x0003e20000002400 */
[----:B------:R-:W-:-:S04]  /*e140*/  ISETP.GE.AND P1, PT, R18, R242, PT ;  /* 0x000000f21200720c */ /* 0x000fc80003f26270 */
[C---:B------:R-:W-:Y:S01]  /*e150*/  ISETP.LT.OR P1, PT, R18.reuse, R243, P1 ;  /* 0x000000f31200720c */ /* 0x040fe20000f21670 */
[----:B------:R-:W-:Y:S01]  /*e160*/  FMUL.FTZ R11, R11, c[0x0][0x2ec] ;  /* 0x0000bb000b0b7a20 */ /* 0x000fe20000410000 */
[----:B------:R-:W-:Y:S02]  /*e170*/  ISETP.GE.AND P0, PT, R18, R240, PT ;  /* 0x000000f01200720c */ /* 0x000fe40003f06270 */
[----:B-1----:R-:W-:Y:S02]  /*e180*/  FSEL R10, R206, -INF , !P4 ;  /* 0xff800000ce0a7808 */ /* 0x002fe40006000000 */
[----:B------:R-:W-:Y:S02]  /*e190*/  ISETP.LT.OR P4, PT, R18, R247, P3 ;  /* 0x000000f71200720c */ /* 0x000fe40001f81670 */
[C---:B------:R-:W-:Y:S02]  /*e1a0*/  LOP3.LUT P3, RZ, R252.reuse, 0x1, RZ, 0xc0, !PT ;  /* 0x00000001fcff7812 */ /* 0x040fe4000786c0ff */
[----:B------:R-:W-:Y:S01]  /*e1b0*/  LOP3.LUT R252, R252, 0xfffffff7, RZ, 0xc0, !PT ;  /* 0xfffffff7fcfc7812 */ /* 0x000fe200078ec0ff */
[----:B------:R1:W-:Y:S03]  /*e1c0*/  MUFU.TANH R39, R11 ;  /* 0x0000000b00277308 */ /* 0x0003e60000002400 */
[----:B------:R-:W-:-:S02]  /*e1d0*/  @P2 LOP3.LUT R252, R252, 0x8, RZ, 0xfc, !PT ;  /* 0x00000008fcfc2812 */ /* 0x000fc400078efcff */
[----:B------:R-:W-:Y:S02]  /*e1e0*/  ISETP.LT.OR P0, PT, R18, R241, P0 ;  /* 0x000000f11200720c */ /* 0x000fe40000701670 */
[----:B------:R-:W-:Y:S01]  /*e1f0*/  LOP3.LUT R252, R252, 0xfffffffb, RZ, 0xc0, !PT ;  /* 0xfffffffbfcfc7812 */ /* 0x000fe200078ec0ff */
[----:B------:R-:W-:-:S03]  /*e200*/  FMUL.FTZ R29, R29, c[0x0][0x2ec] ;  /* 0x0000bb001d1d7a20 */ /* 0x000fc60000410000 */
[----:B------:R-:W-:Y:S02]  /*e210*/  @P1 LOP3.LUT R252, R252, 0x4, RZ, 0xfc, !PT ;  /* 0x00000004fcfc1812 */ /* 0x000fe400078efcff */
[----:B-1----:R-:W-:-:S04]  /*e220*/  IADD3 R11, R72, 0x60, RZ ;  /* 0x00000060480b7810 */ /* 0x002fc80007ffe0ff */
[----:B------:R-:W-:Y:S02]  /*e230*/  ISETP.GE.AND P2, PT, R11, R244, PT ;  /* 0x000000f40b00720c */ /* 0x000fe40003f46270 */
[----:B----4-:R-:W-:Y:S02]  /*e240*/  FSEL R18, R63, -INF , !P5 ;  /* 0xff8000003f127808 */ /* 0x010fe40006800000 */
[----:B------:R-:W-:Y:S02]  /*e250*/  LOP3.LUT R252, R252, 0xfffffffd, RZ, 0xc0, !PT ;  /* 0xfffffffdfcfc7812 */ /* 0x000fe400078ec0ff */
[C---:B------:R-:W-:Y:S01]  /*e260*/  ISETP.LT.OR P5, PT, R11.reuse, R245, P2 ;  /* 0x000000f50b00720c */ /* 0x040fe200017a1670 */
[----:B------:R1:W2:Y:S01]  /*e270*/  MUFU.TANH R59, R29 ;  /* 0x0000001d003b7308 */ /* 0x0002a20000002400 */
[----:B------:R-:W-:Y:S02]  /*e280*/  FSEL R38, R58, -INF , !P3 ;  /* 0xff8000003a267808 */ /* 0x000fe40005800000 */
[----:B------:R-:W-:-:S02]  /*e290*/  ISETP.GE.AND P3, PT, R11, R246, PT ;  /* 0x000000f60b00720c */ /* 0x000fc40003f66270 */
[----:B------:R-:W-:Y:S02]  /*e2a0*/  @P0 LOP3.LUT R252, R252, 0x2, RZ, 0xfc, !PT ;  /* 0x00000002fcfc0812 */ /* 0x000fe400078efcff */
[----:B------:R-:W-:Y:S02]  /*e2b0*/  FSEL R42, R74, -INF , !P4 ;  /* 0xff8000004a2a7808 */ /* 0x000fe40006000000 */
[----:B------:R-:W-:Y:S01]  /*e2c0*/  ISETP.LT.OR P4, PT, R11, R247, P3 ;  /* 0x000000f70b00720c */ /* 0x000fe20001f81670 */
[----:B------:R-:W3:Y:S01]  /*e2d0*/  MUFU.TANH R26, R26 ;  /* 0x0000001a001a7308 */ /* 0x000ee20000002400 */
[C---:B------:R-:W-:Y:S02]  /*e2e0*/  LOP3.LUT P3, RZ, R252.reuse, 0x8, RZ, 0xc0, !PT ;  /* 0x00000008fcff7812 */ /* 0x040fe4000786c0ff */
[C---:B------:R-:W-:Y:S02]  /*e2f0*/  LOP3.LUT P2, RZ, R252.reuse, 0x4, RZ, 0xc0, !PT ;  /* 0x00000004fcff7812 */ /* 0x040fe4000784c0ff */
[----:B------:R-:W-:-:S02]  /*e300*/  LOP3.LUT R252, R252, 0xfffffffe, RZ, 0xc0, !PT ;  /* 0xfffffffefcfc7812 */ /* 0x000fc400078ec0ff */
[C---:B------:R-:W-:Y:S02]  /*e310*/  ISETP.GE.AND P1, PT, R11.reuse, R242, PT ;  /* 0x000000f20b00720c */ /* 0x040fe40003f26270 */
[C---:B------:R-:W-:Y:S01]  /*e320*/  ISETP.GE.AND P0, PT, R11.reuse, R240, PT ;  /* 0x000000f00b00720c */ /* 0x040fe20003f06270 */
[----:B------:R-:W-:Y:S01]  /*e330*/  FMUL.FTZ R14, R14, c[0x0][0x2ec] ;  /* 0x0000bb000e0e7a20 */ /* 0x000fe20000410000 */
[----:B-1----:R-:W-:Y:S02]  /*e340*/  FSEL R29, R210, -INF , !P6 ;  /* 0xff800000d21d7808 */ /* 0x002fe40007000000 */
[----:B------:R-:W-:Y:S02]  /*e350*/  @P5 LOP3.LUT R252, R252, 0x1, RZ, 0xfc, !PT ;  /* 0x00000001fcfc5812 */ /* 0x000fe400078efcff */
[C---:B------:R-:W-:Y:S02]  /*e360*/  ISETP.LT.OR P6, PT, R11.reuse, R243, P1 ;  /* 0x000000f30b00720c */ /* 0x040fe40000fc1670 */
[----:B------:R-:W-:Y:S01]  /*e370*/  ISETP.LT.OR P5, PT, R11, R241, P0 ;  /* 0x000000f10b00720c */ /* 0x000fe200007a1670 */
[----:B------:R1:W-:Y:S01]  /*e380*/  MUFU.TANH R114, R14 ;  /* 0x0000000e00727308 */ /* 0x0003e20000002400 */
[----:B------:R-:W-:Y:S01]  /*e390*/  IADD3 R11, R72, 0x61, RZ ;  /* 0x00000061480b7810 */ /* 0x000fe20007ffe0ff */
[----:B------:R-:W-:Y:S01]  /*e3a0*/  FMUL.FTZ R15, R15, c[0x0][0x2ec] ;  /* 0x0000bb000f0f7a20 */ /* 0x000fe20000410000 */
[----:B------:R-:W-:Y:S01]  /*e3b0*/  LOP3.LUT P1, RZ, R252, 0x2, RZ, 0xc0, !PT ;  /* 0x00000002fcff7812 */ /* 0x000fe2000782c0ff */
[----:B------:R-:W-:-:S04]  /*e3c0*/  FMUL.FTZ R19, R19, c[0x0][0x2ec] ;  /* 0x0000bb0013137a20 */ /* 0x000fc80000410000 */
[----:B------:R3:W-:Y:S01]  /*e3d0*/  MUFU.TANH R115, R15 ;  /* 0x0000000f00737308 */ /* 0x0007e20000002400 */
[----:B-1----:R-:W-:Y:S01]  /*e3e0*/  FMUL.FTZ R14, R4, c[0x0][0x2ec] ;  /* 0x0000bb00040e7a20 */ /* 0x002fe20000410000 */
[----:B--2---:R-:W-:Y:S02]  /*e3f0*/  FSEL R4, R59, -INF , !P2 ;  /* 0xff8000003b047808 */ /* 0x004fe40005000000 */
[----:B------:R-:W-:-:S04]  /*e400*/  ISETP.GE.AND P2, PT, R11, R244, PT ;  /* 0x000000f40b00720c */ /* 0x000fc80003f46270 */
[----:B------:R1:W-:Y:S01]  /*e410*/  MUFU.TANH R51, R19 ;  /* 0x0000001300337308 */ /* 0x0003e20000002400 */
[C---:B------:R-:W-:Y:S02]  /*e420*/  ISETP.LT.OR P2, PT, R11.reuse, R245, P2 ;  /* 0x000000f50b00720c */ /* 0x040fe40001741670 */
[----:B---3--:R-:W-:Y:S02]  /*e430*/  FSEL R15, R26, -INF , !P3 ;  /* 0xff8000001a0f7808 */ /* 0x008fe40005800000 */
[C---:B------:R-:W-:Y:S02]  /*e440*/  ISETP.GE.AND P3, PT, R11.reuse, R246, PT ;  /* 0x000000f60b00720c */ /* 0x040fe40003f66270 */
[----:B------:R-:W-:Y:S02]  /*e450*/  FSEL R59, R62, -INF , !P4 ;  /* 0xff8000003e3b7808 */ /* 0x000fe40006000000 */
[----:B------:R-:W-:Y:S02]  /*e460*/  ISETP.LT.OR P4, PT, R11, R247, P3 ;  /* 0x000000f70b00720c */ /* 0x000fe40001f81670 */
[----:B-1----:R-:W-:-:S02]  /*e470*/  FSEL R19, R50, -INF , !P1 ;  /* 0xff80000032137808 */ /* 0x002fc40004800000 */
[C---:B------:R-:W-:Y:S02]  /*e480*/  ISETP.GE.AND P1, PT, R11.reuse, R242, PT ;  /* 0x000000f20b00720c */ /* 0x040fe40003f26270 */
[C---:B------:R-:W-:Y:S02]  /*e490*/  LOP3.LUT P3, RZ, R252.reuse, 0x1, RZ, 0xc0, !PT ;  /* 0x00000001fcff7812 */ /* 0x040fe4000786c0ff */
[----:B------:R-:W-:Y:S02]  /*e4a0*/  ISETP.LT.OR P1, PT, R11, R243, P1 ;  /* 0x000000f30b00720c */ /* 0x000fe40000f21670 */
[----:B------:R-:W-:Y:S01]  /*e4b0*/  LOP3.LUT R252, R252, 0xfffffff7, RZ, 0xc0, !PT ;  /* 0xfffffff7fcfc7812 */ /* 0x000fe200078ec0ff */
[----:B------:R-:W-:Y:S01]  /*e4c0*/  FMUL.FTZ R5, R5, c[0x0][0x2ec] ;  /* 0x0000bb0005057a20 */ /* 0x000fe20000410000 */
        /* <DEDUP_REMOVED lines=8> */
[----:B------:R-:W-:Y:S02]  /*e550*/  FSEL R23, R101, -INF , !P5 ;  /* 0xff80000065177808 */ /* 0x000fe40006800000 */
[----:B------:R-:W-:Y:S02]  /*e560*/  LOP3.LUT R252, R252, 0xfffffffd, RZ, 0xc0, !PT ;  /* 0xfffffffdfcfc7812 */ /* 0x000fe400078ec0ff */
[----:B--2---:R-:W-:-:S04]  /*e570*/  IADD3 R5, R72, 0x68, RZ ;  /* 0x0000006848057810 */ /* 0x004fc80007ffe0ff */
[----:B------:R-:W-:Y:S02]  /*e580*/  ISETP.GE.AND P2, PT, R5, R244, PT ;  /* 0x000000f40500720c */ /* 0x000fe40003f46270 */
[----:B------:R-:W-:Y:S02]  /*e590*/  FSEL R55, R55, -INF , !P3 ;  /* 0xff80000037377808 */ /* 0x000fe40005800000 */
[C---:B------:R-:W-:Y:S01]  /*e5a0*/  ISETP.LT.OR P5, PT, R5.reuse, R245, P2 ;  /* 0x000000f50500720c */ /* 0x040fe200017a1670 */
[----:B------:R-:W2:Y:S01]  /*e5b0*/  MUFU.TANH R22, R22 ;  /* 0x0000001600167308 */ /* 0x000ea20000002400 */
[----:B------:R-:W-:Y:S01]  /*e5c0*/  ISETP.GE.AND P3, PT, R5, R246, PT ;  /* 0x000000f60500720c */ /* 0x000fe20003f66270 */
[----:B------:R-:W-:Y:S01]  /*e5d0*/  FMUL.FTZ R7, R7, c[0x0][0x2ec] ;  /* 0x0000bb0007077a20 */ /* 0x000fe20000410000 */
[----:B------:R-:W-:Y:S02]  /*e5e0*/  @P0 LOP3.LUT R252, R252, 0x2, RZ, 0xfc, !PT ;  /* 0x00000002fcfc0812 */ /* 0x000fe400078efcff */
[----:B-1----:R-:W-:-:S02]  /*e5f0*/  FSEL R58, R48, -INF , !P4 ;  /* 0xff800000303a7808 */ /* 0x002fc40006000000 */
[C---:B------:R-:W-:Y:S01]  /*e600*/  ISETP.LT.OR P4, PT, R5.reuse, R247, P3 ;  /* 0x000000f70500720c */ /* 0x040fe20001f81670 */
[----:B------:R1:W-:Y:S01]  /*e610*/  MUFU.TANH R26, R7 ;  /* 0x00000007001a7308 */ /* 0x0003e20000002400 */
[C---:B------:R-:W-:Y:S02]  /*e620*/  LOP3.LUT P3, RZ, R252.reuse, 0x8, RZ, 0xc0, !PT ;  /* 0x00000008fcff7812 */ /* 0x040fe4000786c0ff */
[C---:B------:R-:W-:Y:S02]  /*e630*/  LOP3.LUT P2, RZ, R252.reuse, 0x4, RZ, 0xc0, !PT ;  /* 0x00000004fcff7812 */ /* 0x040fe4000784c0ff */
[----:B------:R-:W-:Y:S02]  /*e640*/  LOP3.LUT R252, R252, 0xfffffffe, RZ, 0xc0, !PT ;  /* 0xfffffffefcfc7812 */ /* 0x000fe400078ec0ff */
[----:B------:R-:W-:Y:S02]  /*e650*/  ISETP.GE.AND P1, PT, R5, R242, PT ;  /* 0x000000f20500720c */ /* 0x000fe40003f26270 */
[----:B------:R-:W-:-:S02]  /*e660*/  @P5 LOP3.LUT R252, R252, 0x1, RZ, 0xfc, !PT ;  /* 0x00000001fcfc5812 */ /* 0x000fc400078efcff */
[----:B------:R-:W-:Y:S02]  /*e670*/  FSEL R62, R49, -INF , !P2 ;  /* 0xff800000313e7808 */ /* 0x000fe40005000000 */
[----:B-1----:R-:W-:Y:S01]  /*e680*/  IADD3 R7, R72, 0x69, RZ ;  /* 0x0000006948077810 */ /* 0x002fe20007ffe0ff */
[----:B------:R-:W-:Y:S01]  /*e690*/  FMUL.FTZ R6, R6, c[0x0][0x2ec] ;  /* 0x0000bb0006067a20 */ /* 0x000fe20000410000 */
[----:B------:R-:W-:Y:S02]  /*e6a0*/  ISETP.LT.OR P6, PT, R5, R243, P1 ;  /* 0x000000f30500720c */ /* 0x000fe40000fc1670 */
[C---:B------:R-:W-:Y:S02]  /*e6b0*/  ISETP.GE.AND P2, PT, R7.reuse, R244, PT ;  /* 0x000000f40700720c */ /* 0x040fe40003f46270 */
[----:B------:R-:W-:Y:S01]  /*e6c0*/  LOP3.LUT P1, RZ, R252, 0x2, RZ, 0xc0, !PT ;  /* 0x00000002fcff7812 */ /* 0x000fe2000782c0ff */
[----:B------:R2:W-:Y:S01]  /*e6d0*/  MUFU.TANH R50, R6 ;  /* 0x0000000600327308 */ /* 0x0005e20000002400 */
[----:B------:R-:W-:-:S02]  /*e6e0*/  ISETP.LT.OR P2, PT, R7, R245, P2 ;  /* 0x000000f50700720c */ /* 0x000fc40001741670 */
[----:B------:R-:W-:-:S04]  /*e6f0*/  ISETP.GE.AND P0, PT, R5, R240, PT ;  /* 0x000000f00500720c */ /* 0x000fc80003f06270 */
[----:B------:R-:W-:Y:S02]  /*e700*/  ISETP.LT.OR P5, PT, R5, R241, P0 ;  /* 0x000000f10500720c */ /* 0x000fe400007a1670 */
[----:B------:R-:W-:Y:S02]  /*e710*/  FSEL R5, R46, -INF , !P4 ;  /* 0xff8000002e057808 */ /* 0x000fe40006000000 */
[----:B--2---:R-:W-:Y:S02]  /*e720*/  FSEL R6, R22, -INF , !P3 ;  /* 0xff80000016067808 */ /* 0x004fe40005800000 */
[----:B------:R-:W-:Y:S02]  /*e730*/  ISETP.GE.AND P3, PT, R7, R246, PT ;  /* 0x000000f60700720c */ /* 0x000fe40003f66270 */
[----:B------:R-:W-:Y:S02]  /*e740*/  FSEL R22, R51, -INF , !P1 ;  /* 0xff80000033167808 */ /* 0x000fe40004800000 */
        /* <DEDUP_REMOVED lines=8> */
[----:B------:R-:W-:Y:S01]  /*e7d0*/  ISETP.LT.OR P0, PT, R7, R241, P0 ;  /* 0x000000f10700720c */ /* 0x000fe20000701670 */
[----:B------:R-:W-:Y:S01]  /*e7e0*/  FMUL.FTZ R12, R12, c[0x0][0x2ec] ;  /* 0x0000bb000c0c7a20 */ /* 0x000fe20000410000 */
[----:B------:R-:W-:-:S02]  /*e7f0*/  LOP3.LUT R252, R252, 0xfffffffb, RZ, 0xc0, !PT ;  /* 0xfffffffbfcfc7812 */ /* 0x000fc400078ec0ff */
[----:B------:R-:W-:Y:S01]  /*e800*/  IADD3 R46, R72, 0x70, RZ ;  /* 0x00000070482e7810 */ /* 0x000fe20007ffe0ff */
[----:B------:R-:W1:Y:S01]  /*e810*/  MUFU.TANH R13, R13 ;  /* 0x0000000d000d7308 */ /* 0x000e620000002400 */
[----:B------:R-:W-:Y:S02]  /*e820*/  @P1 LOP3.LUT R252, R252, 0x4, RZ, 0xfc, !PT ;  /* 0x00000004fcfc1812 */ /* 0x000fe400078efcff */
[----:B------:R-:W-:Y:S02]  /*e830*/  ISETP.GE.AND P2, PT, R46, R244, PT ;  /* 0x000000f42e00720c */ /* 0x000fe40003f46270 */
[----:B------:R-:W-:Y:S02]  /*e840*/  FSEL R114, R114, -INF , !P5 ;  /* 0xff80000072727808 */ /* 0x000fe40006800000 */
[----:B------:R-:W-:Y:S01]  /*e850*/  LOP3.LUT R252, R252, 0xfffffffd, RZ, 0xc0, !PT ;  /* 0xfffffffdfcfc7812 */ /* 0x000fe200078ec0ff */
[----:B------:R-:W2:Y:S01]  /*e860*/  MUFU.TANH R12, R12 ;  /* 0x0000000c000c7308 */ /* 0x000ea20000002400 */
[----:B------:R-:W-:-:S02]  /*e870*/  ISETP.LT.OR P5, PT, R46, R245, P2 ;  /* 0x000000f52e00720c */ /* 0x000fc400017a1670 */
[----:B------:R-:W-:Y:S02]  /*e880*/  FSEL R7, R47, -INF , !P3 ;  /* 0xff8000002f077808 */ /* 0x000fe40005800000 */
[----:B------:R-:W-:Y:S02]  /*e890*/  ISETP.GE.AND P3, PT, R46, R246, PT ;  /* 0x000000f62e00720c */ /* 0x000fe40003f66270 */
[----:B------:R-:W-:Y:S02]  /*e8a0*/  @P0 LOP3.LUT R252, R252, 0x2, RZ, 0xfc, !PT ;  /* 0x00000002fcfc0812 */ /* 0x000fe400078efcff */
[----:B------:R-:W-:Y:S01]  /*e8b0*/  FSEL R43, R43, -INF , !P4 ;  /* 0xff8000002b2b7808 */ /* 0x000fe20006000000 */
[----:B------:R-:W3:Y:S01]  /*e8c0*/  MUFU.TANH R14, R14 ;  /* 0x0000000e000e7308 */ /* 0x000ee20000002400 */
[----:B------:R-:W-:Y:S02]  /*e8d0*/  ISETP.LT.OR P4, PT, R46, R247, P3 ;  /* 0x000000f72e00720c */ /* 0x000fe40001f81670 */
[----:B------:R-:W-:-:S02]  /*e8e0*/  LOP3.LUT P3, RZ, R252, 0x8, RZ, 0xc0, !PT ;  /* 0x00000008fcff7812 */ /* 0x000fc4000786c0ff */
[C---:B------:R-:W-:Y:S02]  /*e8f0*/  LOP3.LUT P2, RZ, R252.reuse, 0x4, RZ, 0xc0, !PT ;  /* 0x00000004fcff7812 */ /* 0x040fe4000784c0ff */
[----:B------:R-:W-:Y:S02]  /*e900*/  LOP3.LUT R252, R252, 0xfffffffe, RZ, 0xc0, !PT ;  /* 0xfffffffefcfc7812 */ /* 0x000fe400078ec0ff */
[----:B------:R-:W-:Y:S02]  /*e910*/  IADD3 R47, R72, 0x71, RZ ;  /* 0x00000071482f7810 */ /* 0x000fe40007ffe0ff */
[----:B------:R-:W-:Y:S02]  /*e920*/  ISETP.GE.AND P1, PT, R46, R242, PT ;  /* 0x000000f22e00720c */ /* 0x000fe40003f26270 */
[----:B------:R-:W-:Y:S02]  /*e930*/  @P5 LOP3.LUT R252, R252, 0x1, RZ, 0xfc, !PT ;  /* 0x00000001fcfc5812 */ /* 0x000fe400078efcff */
[----:B-1----:R-:W-:-:S02]  /*e940*/  FSEL R13, R13, -INF , !P2 ;  /* 0xff8000000d0d7808 */ /* 0x002fc40005000000 */
[C---:B------:R-:W-:Y:S02]  /*e950*/  ISETP.GE.AND P2, PT, R47.reuse, R244, PT ;  /* 0x000000f42f00720c */ /* 0x040fe40003f46270 */
[----:B--2---:R-:W-:Y:S02]  /*e960*/  FSEL R12, R12, -INF , !P6 ;  /* 0xff8000000c0c7808 */ /* 0x004fe40007000000 */
[----:B------:R-:W-:Y:S02]  /*e970*/  ISETP.LT.OR P6, PT, R46, R243, P1 ;  /* 0x000000f32e00720c */ /* 0x000fe40000fc1670 */
[----:B------:R-:W-:Y:S02]  /*e980*/  LOP3.LUT P1, RZ, R252, 0x2, RZ, 0xc0, !PT ;  /* 0x00000002fcff7812 */ /* 0x000fe4000782c0ff */
[----:B------:R-:W-:Y:S01]  /*e990*/  ISETP.LT.OR P2, PT, R47, R245, P2 ;  /* 0x000000f52f00720c */ /* 0x000fe20001741670 */
[----:B------:R-:W-:Y:S01]  /*e9a0*/  FMUL.FTZ R74, R196, c[0x0][0x2ec] ;  /* 0x0000bb00c44a7a20 */ /* 0x000fe20000410000 */
[----:B------:R-:W-:-:S02]  /*e9b0*/  ISETP.GE.AND P0, PT, R46, R240, PT ;  /* 0x000000f02e00720c */ /* 0x000fc40003f06270 */
[----:B------:R-:W-:Y:S02]  /*e9c0*/  FSEL R39, R39, -INF , !P3 ;  /* 0xff80000027277808 */ /* 0x000fe40005800000 */
[----:B------:R-:W-:Y:S02]  /*e9d0*/  ISETP.GE.AND P3, PT, R47, R246, PT ;  /* 0x000000f62f00720c */ /* 0x000fe40003f66270 */
[----:B------:R-:W-:Y:S02]  /*e9e0*/  FSEL R115, R115, -INF , !P1 ;  /* 0xff80000073737808 */ /* 0x000fe40004800000 */
[C---:B------:R-:W-:Y:S02]  /*e9f0*/  ISETP.GE.AND P1, PT, R47.reuse, R242, PT ;  /* 0x000000f22f00720c */ /* 0x040fe40003f26270 */
[----:B------:R-:W-:Y:S02]  /*ea00*/  ISETP.LT.OR P5, PT, R46, R241, P0 ;  /* 0x000000f12e00720c */ /* 0x000fe400007a1670 */
[----:B---3--:R-:W-:Y:S01]  /*ea10*/  FSEL R46, R14, -INF , !P4 ;  /* 0xff8000000e2e7808 */ /* 0x008fe20006000000 */
[----:B------:R-:W1:Y:S01]  /*ea20*/  MUFU.TANH R74, R74 ;  /* 0x0000004a004a7308 */ /* 0x000e620000002400 */
[----:B------:R-:W-:-:S02]  /*ea30*/  ISETP.LT.OR P4, PT, R47, R247, P3 ;  /* 0x000000f72f00720c */ /* 0x000fc40001f81670 */
[----:B------:R-:W-:Y:S02]  /*ea40*/  LOP3.LUT P3, RZ, R252, 0x1, RZ, 0xc0, !PT ;  /* 0x00000001fcff7812 */ /* 0x000fe4000786c0ff */
[C---:B------:R-:W-:Y:S01]  /*ea50*/  ISETP.LT.OR P1, PT, R47.reuse, R243, P1 ;  /* 0x000000f32f00720c */ /* 0x040fe20000f21670 */
[----:B------:R-:W-:Y:S01]  /*ea60*/  FMUL.FTZ R196, R198, c[0x0][0x2ec] ;  /* 0x0000bb00c6c47a20 */ /* 0x000fe20000410000 */
[----:B------:R-:W-:Y:S02]  /*ea70*/  LOP3.LUT R252, R252, 0xffffffef, RZ, 0xc0, !PT ;  /* 0xffffffeffcfc7812 */ /* 0x000fe400078ec0ff */
[C---:B------:R-:W-:Y:S02]  /*ea80*/  ISETP.GE.AND P0, PT, R47.reuse, R240, PT ;  /* 0x000000f02f00720c */ /* 0x040fe40003f06270 */
[----:B------:R-:W-:Y:S01]  /*ea90*/  @P2 LOP3.LUT R252, R252, 0x10, RZ, 0xfc, !PT ;  /* 0x00000010fcfc2812 */ /* 0x000fe200078efcff */
[----:B------:R-:W2:Y:S01]  /*eaa0*/  MUFU.TANH R196, R196 ;  /* 0x000000c400c47308 */ /* 0x000ea20000002400 */
[----:B------:R-:W-:-:S02]  /*eab0*/  ISETP.LT.OR P0, PT, R47, R241, P0 ;  /* 0x000000f12f00720c */ /* 0x000fc40000701670 */
[----:B------:R-:W-:Y:S02]  /*eac0*/  LOP3.LUT R252, R252, 0xfffffffb, RZ, 0xc0, !PT ;  /* 0xfffffffbfcfc7812 */ /* 0x000fe400078ec0ff */
[----:B------:R-:W-:Y:S02]  /*ead0*/  IADD3 R47, R72, 0x78, RZ ;  /* 0x00000078482f7810 */ /* 0x000fe40007ffe0ff */
[----:B------:R-:W-:Y:S02]  /*eae0*/  @P1 LOP3.LUT R252, R252, 0x4, RZ, 0xfc, !PT ;  /* 0x00000004fcfc1812 */ /* 0x000fe400078efcff */
[----:B------:R-:W-:Y:S02]  /*eaf0*/  ISETP.GE.AND P2, PT, R47, R244, PT ;  /* 0x000000f42f00720c */ /* 0x000fe40003f46270 */
[----:B-1----:R-:W-:Y:S02]  /*eb00*/  FSEL R51, R74, -INF , !P6 ;  /* 0xff8000004a337808 */ /* 0x002fe40007000000 */
[----:B------:R-:W-:-:S02]  /*eb10*/  LOP3.LUT R252, R252, 0xfffffffd, RZ, 0xc0, !PT ;  /* 0xfffffffdfcfc7812 */ /* 0x000fc400078ec0ff */
[----:B------:R-:W-:Y:S01]  /*eb20*/  ISETP.LT.OR P6, PT, R47, R245, P2 ;  /* 0x000000f52f00720c */ /* 0x000fe200017c1670 */
[----:B------:R-:W-:Y:S02]  /*eb30*/  FMUL.FTZ R199, R199, c[0x0][0x2ec] ;  /* 0x0000bb00c7c77a20 */ /* 0x000fe40000410000 */
[----:B------:R-:W-:Y:S01]  /*eb40*/  FMUL.FTZ R124, R124, c[0x0][0x2ec] ;  /* 0x0000bb007c7c7a20 */ /* 0x000fe20000410000 */
[----:B------:R-:W-:Y:S02]  /*eb50*/  @P0 LOP3.LUT R252, R252, 0x2, RZ, 0xfc, !PT ;  /* 0x00000002fcfc0812 */ /* 0x000fe400078efcff */
[----:B------:R-:W-:Y:S01]  /*eb60*/  ISETP.GE.AND P1, PT, R47, R242, PT ;  /* 0x000000f22f00720c */ /* 0x000fe20003f26270 */
[----:B------:R-:W1:Y:S01]  /*eb70*/  MUFU.TANH R210, R199 ;  /* 0x000000c700d27308 */ /* 0x000e620000002400 */
[----:B--2---:R-:W-:Y:S01]  /*eb80*/  FSEL R196, R196, -INF , !P5 ;  /* 0xff800000c4c47808 */ /* 0x004fe20006800000 */
[----:B------:R-:W-:Y:S01]  /*eb90*/  FMUL.FTZ R126, R126, c[0x0][0x2ec] ;  /* 0x0000bb007e7e7a20 */ /* 0x000fe20000410000 */
[----:B------:R-:W-:-:S02]  /*eba0*/  LOP3.LUT P5, RZ, R252, 0x2, RZ, 0xc0, !PT ;  /* 0x00000002fcff7812 */ /* 0x000fc400078ac0ff */
[----:B------:R-:W-:-:S03]  /*ebb0*/  LOP3.LUT P2, RZ, R252, 0x10, RZ, 0xc0, !PT ;  /* 0x00000010fcff7812 */ /* 0x000fc6000784c0ff */
[----:B------:R2:W-:Y:S01]  /*ebc0*/  MUFU.TANH R209, R124 ;  /* 0x0000007c00d17308 */ /* 0x0005e20000002400 */
[----:B------:R-:W-:Y:S01]  /*ebd0*/  ISETP.LT.OR P1, PT, R47, R243, P1 ;  /* 0x000000f32f00720c */ /* 0x000fe20000f21670 */
[----:B------:R-:W-:Y:S01]  /*ebe0*/  FMUL.FTZ R48, R197, c[0x0][0x2ec] ;  /* 0x0000bb00c5307a20 */ /* 0x000fe20000410000 */
[----:B------:R-:W-:Y:S02]  /*ebf0*/  ISETP.GE.AND P0, PT, R47, R240, PT ;  /* 0x000000f02f00720c */ /* 0x000fe40003f06270 */
[----:B------:R-:W-:-:S03]  /*ec00*/  IADD3 R72, R72, 0x79, RZ ;  /* 0x0000007948487810 */ /* 0x000fc60007ffe0ff */
[----:B------:R3:W4:Y:S01]  /*ec10*/  MUFU.TANH R197, R126 ;  /* 0x0000007e00c57308 */ /* 0x0007220000002400 */
[----:B--2---:R-:W-:Y:S02]  /*ec20*/  FSEL R124, R11, -INF , !P4 ;  /* 0xff8000000b7c7808 */ /* 0x004fe40006000000 */
[C---:B------:R-:W-:Y:S02]  /*ec30*/  LOP3.LUT P4, RZ, R252.reuse, 0x4, RZ, 0xc0, !PT ;  /* 0x00000004fcff7812 */ /* 0x040fe4000788c0ff */
[----:B------:R-:W-:-:S04]  /*ec40*/  LOP3.LUT R252, R252, 0xfffffff7, RZ, 0xc0, !PT ;  /* 0xfffffff7fcfc7812 */ /* 0x000fc800078ec0ff */
[----:B------:R-:W-:Y:S02]  /*ec50*/  @P6 LOP3.LUT R252, R252, 0x8, RZ, 0xfc, !PT ;  /* 0x00000008fcfc6812 */ /* 0x000fe400078efcff */
[----:B------:R-:W-:Y:S02]  /*ec60*/  FSEL R198, R26, -INF , !P2 ;  /* 0xff8000001ac67808 */ /* 0x000fe40005000000 */
[----:B------:R-:W-:Y:S02]  /*ec70*/  LOP3.LUT R252, R252, 0xfffffffe, RZ, 0xc0, !PT ;  /* 0xfffffffefcfc7812 */ /* 0x000fe400078ec0ff */
[----:B------:R-:W-:Y:S02]  /*ec80*/  ISETP.LT.OR P6, PT, R47, R241, P0 ;  /* 0x000000f12f00720c */ /* 0x000fe400007c1670 */
[C---:B------:R-:W-:Y:S02]  /*ec90*/  ISETP.GE.AND P2, PT, R72.reuse, R246, PT ;  /* 0x000000f64800720c */ /* 0x040fe40003f46270 */
[----:B------:R-:W-:Y:S01]  /*eca0*/  ISETP.GE.AND P0, PT, R72, R242, PT ;  /* 0x000000f24800720c */ /* 0x000fe20003f06270 */
[----:B------:R-:W2:Y:S01]  /*ecb0*/  MUFU.TANH R48, R48 ;  /* 0x0000003000307308 */ /* 0x000ea20000002400 */
[----:B------:R-:W-:Y:S01]  /*ecc0*/  @P1 LOP3.LUT R252, R252, 0x1, RZ, 0xfc, !PT ;  /* 0x00000001fcfc1812 */ /* 0x000fe200078efcff */
[----:B------:R-:W-:Y:S01]  /*ecd0*/  FMUL.FTZ R14, R127, c[0x0][0x2ec] ;  /* 0x0000bb007f0e7a20 */ /* 0x000fe20000410000 */
[----:B-1----:R-:W-:Y:S01]  /*ece0*/  FSEL R210, R210, -INF , !P5 ;  /* 0xff800000d2d27808 */ /* 0x002fe20006800000 */
[----:B------:R-:W-:Y:S01]  /*ecf0*/  FMUL.FTZ R49, R128, c[0x0][0x2ec] ;  /* 0x0000bb0080317a20 */ /* 0x000fe20000410000 */
[C---:B------:R-:W-:Y:S01]  /*ed00*/  ISETP.LT.OR P5, PT, R72.reuse, R247, P2 ;  /* 0x000000f74800720c */ /* 0x040fe200017a1670 */
[----:B------:R-:W-:Y:S01]  /*ed10*/  FMUL.FTZ R11, R129, c[0x0][0x2ec] ;  /* 0x0000bb00810b7a20 */ /* 0x000fe20000410000 */
[----:B------:R-:W-:Y:S01]  /*ed20*/  ISETP.LT.OR P2, PT, R72, R243, P0 ;  /* 0x000000f34800720c */ /* 0x000fe20000741670 */
[----:B------:R-:W-:Y:S01]  /*ed30*/  FMUL.FTZ R117, R131, c[0x0][0x2ec] ;  /* 0x0000bb0083757a20 */ /* 0x000fe20000410000 */
[----:B------:R-:W-:Y:S01]  /*ed40*/  LOP3.LUT P0, RZ, R252, 0x8, RZ, 0xc0, !PT ;  /* 0x00000008fcff7812 */ /* 0x000fe2000780c0ff */
[----:B------:R-:W-:Y:S01]  /*ed50*/  FMUL.FTZ R125, R125, c[0x0][0x2ec] ;  /* 0x0000bb007d7d7a20 */ /* 0x000fe20000410000 */
[----:B---3--:R-:W-:Y:S01]  /*ed60*/  FSEL R126, R50, -INF , !P3 ;  /* 0xff800000327e7808 */ /* 0x008fe20005800000 */
[----:B------:R-:W-:Y:S01]  /*ed70*/  FMUL.FTZ R130, R130, c[0x0][0x2ec] ;  /* 0x0000bb0082827a20 */ /* 0x000fe20000410000 */
[----:B------:R-:W-:Y:S01]  /*ed80*/  ISETP.GE.AND P3, PT, R47, R246, PT ;  /* 0x000000f62f00720c */ /* 0x000fe20003f66270 */
[----:B------:R-:W-:Y:S01]  /*ed90*/  MUFU.TANH R199, R125 ;  /* 0x0000007d00c77308 */ /* 0x000fe20000002400 */
[----:B----4-:R-:W-:-:S02]  /*eda0*/  FSEL R197, R197, -INF , !P0 ;  /* 0xff800000c5c57808 */ /* 0x010fc40004000000 */
[----:B------:R-:W-:Y:S02]  /*edb0*/  PLOP3.LUT P0, PT, PT, PT, UP0, 0x80, 0x0 ;  /* 0x000000000000781c */ /* 0x000fe40003f0f008 */
[----:B------:R-:W-:-:S03]  /*edc0*/  ISETP.LT.OR P3, PT, R47, R247, P3 ;  /* 0x000000f72f00720c */ /* 0x000fc60001f61670 */
[----:B------:R-:W-:Y:S01]  /*edd0*/  MUFU.TANH R14, R14 ;  /* 0x0000000e000e7308 */ /* 0x000fe20000002400 */
[----:B------:R-:W-:-:S07]  /*ede0*/  ISETP.GE.AND P1, PT, R72, R244, PT ;  /* 0x000000f44800720c */ /* 0x000fce0003f26270 */
[----:B------:R-:W-:Y:S01]  /*edf0*/  MUFU.TANH R49, R49 ;  /* 0x0000003100317308 */ /* 0x000fe20000002400 */
[----:B------:R-:W-:-:S07]  /*ee00*/  FSEL R209, R209, -INF , !P3 ;  /* 0xff800000d1d17808 */ /* 0x000fce0005800000 */
[----:B------:R-:W-:Y:S01]  /*ee10*/  MUFU.TANH R11, R11 ;  /* 0x0000000b000b7308 */ /* 0x000fe20000002400 */
[----:B------:R-:W-:Y:S07]  /*ee20*/  BAR.SYNC.DEFER_BLOCKING 0x0 ;  /* 0x0000000000007b1d */ /* 0x000fee0000010000 */
[----:B------:R-:W1:Y:S01]  /*ee30*/  MUFU.TANH R208, R130 ;  /* 0x0000008200d07308 */ /* 0x000e620000002400 */
[----:B------:R-:W-:-:S07]  /*ee40*/  ISETP.GE.AND P3, PT, R72, R240, PT ;  /* 0x000000f04800720c */ /* 0x000fce0003f66270 */
[----:B------:R-:W3:Y:S01]  /*ee50*/  MUFU.TANH R117, R117 ;  /* 0x0000007500757308 */ /* 0x000ee20000002400 */
[----:B--2---:R-:W-:Y:S02]  /*ee60*/  FSEL R50, R48, -INF , !P4 ;  /* 0xff80000030327808 */ /* 0x004fe40006000000 */
[C---:B------:R-:W-:Y:S02]  /*ee70*/  ISETP.LT.OR P4, PT, R72.reuse, R245, P1 ;  /* 0x000000f54800720c */ /* 0x040fe40000f81670 */
[----:B------:R-:W-:Y:S02]  /*ee80*/  ISETP.LT.OR P1, PT, R72, R241, P3 ;  /* 0x000000f14800720c */ /* 0x000fe40001f21670 */
[----:B------:R-:W-:Y:S02]  /*ee90*/  LOP3.LUT P3, RZ, R252, 0x1, RZ, 0xc0, !PT ;  /* 0x00000001fcff7812 */ /* 0x000fe4000786c0ff */
[----:B-1----:R-:W-:Y:S02]  /*eea0*/  FSEL R208, R208, -INF , !P6 ;  /* 0xff800000d0d07808 */ /* 0x002fe40007000000 */
[----:B------:R-:W-:-:S02]  /*eeb0*/  FSEL R49, R49, -INF , !P3 ;  /* 0xff80000031317808 */ /* 0x000fc40005800000 */
[----:B------:R-:W-:Y:S02]  /*eec0*/  FSEL R199, R199, -INF , !P5 ;  /* 0xff800000c7c77808 */ /* 0x000fe40006800000 */
[----:B------:R-:W-:Y:S02]  /*eed0*/  FSEL R131, R14, -INF , !P4 ;  /* 0xff8000000e837808 */ /* 0x000fe40006000000 */
[----:B------:R-:W-:Y:S02]  /*eee0*/  FSEL R48, R11, -INF , !P2 ;  /* 0xff8000000b307808 */ /* 0x000fe40005000000 */
[----:B---3--:R-:W-:Y:S01]  /*eef0*/  FSEL R117, R117, -INF , !P1 ;  /* 0xff80000075757808 */ /* 0x008fe20004800000 */
[----:B------:R-:W-:Y:S05]  /*ef00*/  @!P0 BRA `(.L_x_542) ;  /* 0x000002a000008947 */ /* 0x000fea0003800000 */
[----:B------:R-:W-:Y:S02]  /*ef10*/  UIADD3 UR8, UR8, -0x3, URZ ;  /* 0xfffffffd08087890 */ /* 0x000fe4000fffe03f */
[----:B------:R-:W-:Y:S02]  /*ef20*/  ULDC.64 UR6, c[0x0][0x198] ;  /* 0x0000660000067ab9 */ /* 0x000fe40000000a00 */
[----:B------:R-:W-:-:S02]  /*ef30*/  USHF.R.S32.HI UR4, URZ, 0x1f, UR8 ;  /* 0x0000001f3f047899 */ /* 0x000fc40008011408 */
[----:B------:R-:W-:Y:S02]  /*ef40*/  UIMAD.WIDE.U32 UR12, UR8, UR6, URZ ;  /* 0x00000006080c72a5 */ /* 0x000fe4000f8e003f */
[----:B------:R-:W-:-:S04]  /*ef50*/  UIMAD UR4, UR4, UR6, URZ ;  /* 0x00000006040472a4 */ /* 0x000fc8000f8e023f */
[----:B------:R-:W-:Y:S01]  /*ef60*/  UIMAD UR4, UR8, UR7, UR4 ;  /* 0x00000007080472a4 */ /* 0x000fe2000f8e0204 */
[----:B------:R-:W-:Y:S02]  /*ef70*/  IMAD.U32 R26, RZ, RZ, UR12 ;  /* 0x0000000cff1a7e24 */ /* 0x000fe4000f8e00ff */
[----:B------:R-:W-:Y:S01]  /*ef80*/  IMAD.U32 R14, RZ, RZ, UR12 ;  /* 0x0000000cff0e7e24 */ /* 0x000fe2000f8e00ff */
[----:B------:R-:W-:Y:S02]  /*ef90*/  UIADD3 UR4, UR13, UR4, URZ ;  /* 0x000000040d047290 */ /* 0x000fe4000fffe03f */
[----:B------:R-:W-:-:S04]  /*efa0*/  LEA R26, P0, R26, R238, 0x7 ;  /* 0x000000ee1a1a7211 */ /* 0x000fc800078038ff */
[----:B------:R-:W-:Y:S01]  /*efb0*/  IMAD.U32 R11, RZ, RZ, UR4 ;  /* 0x00000004ff0b7e24 */ /* 0x000fe2000f8e00ff */
[----:B------:R-:W-:Y:S02]  /*efc0*/  USHF.L.U32 UR4, UR6, 0x5, URZ ;  /* 0x0000000506047899 */ /* 0x000fe4000800063f */
[----:B------:R-:W-:Y:S02]  /*efd0*/  USHF.L.U64.HI UR6, UR6, 0x5, UR7 ;  /* 0x0000000506067899 */ /* 0x000fe40008010207 */
[----:B------:R-:W-:Y:S02]  /*efe0*/  LEA.HI.X R11, R14, R249, R11, 0x7, P0 ;  /* 0x000000f90e0b7211 */ /* 0x000fe400000f3c0b */
        /* <DEDUP_REMOVED lines=28> */
.L_x_542:
[----:B------:R-:W-:Y:S01]  /*f1b0*/  FMNMX.FTZ R47, R68, R69, !PT ;  /* 0x00000045442f7209 */ /* 0x000fe20007810000 */
[----:B------:R-:W2:Y:S03]  /*f1c0*/  LDL.LU R251, [R1+0x28] ;  /* 0x0000280001fb7983 */ /* 0x000ea60000300800 */
[----:B------:R-:W-:Y:S01]  /*f1d0*/  FMNMX.FTZ R47, R116, R47, !PT ;  /* 0x0000002f742f7209 */ /* 0x000fe20007810000 */
[----:B------:R3:W-:Y:S03]  /*f1e0*/  STL [R1+0x48], R71 ;  /* 0x0000484701007387 */ /* 0x0007e60000100800 */
[----:B------:R-:W-:-:S04]  /*f1f0*/  FMNMX.FTZ R47, R207, R47, !PT ;  /* 0x0000002fcf2f7209 */ /* 0x000fc80007810000 */
[----:B------:R-:W-:-:S04]  /*f200*/  FMNMX.FTZ R47, R56, R47, !PT ;  /* 0x0000002f382f7209 */ /* 0x000fc80007810000 */
[----:B------:R-:W-:-:S04]  /*f210*/  FMNMX.FTZ R47, R57, R47, !PT ;  /* 0x0000002f392f7209 */ /* 0x000fc80007810000 */
[----:B------:R-:W-:-:S04]  /*f220*/  FMNMX.FTZ R47, R205, R47, !PT ;  /* 0x0000002fcd2f7209 */ /* 0x000fc80007810000 */
[----:B------:R-:W-:-:S04]  /*f230*/  FMNMX.FTZ R47, R204, R47, !PT ;  /* 0x0000002fcc2f7209 */ /* 0x000fc80007810000 */
[----:B------:R-:W-:Y:S02]  /*f240*/  FMNMX.FTZ R47, R122, R47, !PT ;  /* 0x0000002f7a2f7209 */ /* 0x000fe40007810000 */
[----:B------:R-:W-:Y:S01]  /*f250*/  FMNMX.FTZ R14, R3, R64, !PT ;  /* 0x00000040030e7209 */ /* 0x000fe20007810000 */
[----:B---3--:R-:W3:Y:S01]  /*f260*/  LDL.LU R71, [R1+0x1c] ;  /* 0x00001c0001477983 */ /* 0x008ee20000300800 */
[----:B------:R-:W-:Y:S02]  /*f270*/  FMNMX.FTZ R47, R96, R47, !PT ;  /* 0x0000002f602f7209 */ /* 0x000fe40007810000 */
[----:B------:R-:W-:Y:S01]  /*f280*/  FMNMX.FTZ R14, R65, R14, !PT ;  /* 0x0000000e410e7209 */ /* 0x000fe20007810000 */
[----:B------:R-:W-:Y:S01]  /*f290*/  STL [R1+0x44], R70 ;  /* 0x0000444601007387 */ /* 0x000fe20000100800 */
        /* <DEDUP_REMOVED lines=47> */
[----:B------:R-:W4:Y:S01]  /*f590*/  SHFL.BFLY PT, R26, R47, 0x2, 0x1f ;  /* 0x0c401f002f1a7f89 */ /* 0x000f2200000e0000 */
        /* <DEDUP_REMOVED lines=12> */
[----:B----4-:R-:W-:Y:S02]  /*f660*/  FMNMX.FTZ R26, R47, R26, !PT ;  /* 0x0000001a2f1a7209 */ /* 0x010fe40007810000 */
[----:B------:R-:W-:Y:S02]  /*f670*/  FMNMX.FTZ R11, R91, R11, !PT ;  /* 0x0000000b5b0b7209 */ /* 0x000fe40007810000 */
[----:B------:R-:W-:Y:S01]  /*f680*/  FMNMX.FTZ R14, R8, R14, !PT ;  /* 0x0000000e080e7209 */ /* 0x000fe20007810000 */
[----:B------:R-:W4:Y:S01]  /*f690*/  SHFL.BFLY PT, R47, R26, 0x1, 0x1f ;  /* 0x0c201f001a2f7f89 */ /* 0x000f2200000e0000 */
        /* <DEDUP_REMOVED lines=12> */
[----:B----4-:R-:W-:-:S02]  /*f760*/  FMNMX.FTZ R47, R26, R47, !PT ;  /* 0x0000002f1a2f7209 */ /* 0x010fc40007810000 */
[----:B------:R-:W-:Y:S02]  /*f770*/  FMNMX.FTZ R127, R62, R127, !PT ;  /* 0x0000007f3e7f7209 */ /* 0x000fe40007810000 */
[C---:B------:R-:W-:Y:S01]  /*f780*/  FSETP.NEU.FTZ.AND P2, PT, R47.reuse, -INF , PT ;  /* 0xff8000002f00780b */ /* 0x040fe20003f5d000 */
[----:B------:R-:W-:Y:S01]  /*f790*/  FMUL.FTZ R206, R47, c[0x0][0x23c] ;  /* 0x00008f002fce7a20 */ /* 0x000fe20000410000 */
[----:B------:R-:W-:-:S04]  /*f7a0*/  FMNMX.FTZ R14, R39, R14, !PT ;  /* 0x0000000e270e7209 */ /* 0x000fc80007810000 */
[----:B------:R-:W-:Y:S02]  /*f7b0*/  FSEL R206, R206, RZ, P2 ;  /* 0x000000ffcece7208 */ /* 0x000fe40001000000 */
[----:B------:R-:W-:-:S03]  /*f7c0*/  FMNMX.FTZ R14, R126, R14, !PT ;  /* 0x0000000e7e0e7209 */ /* 0x000fc60007810000 */
[--C-:B------:R-:W-:Y:S01]  /*f7d0*/  FFMA.FTZ R72, R10, c[0x0][0x23c], -R206.reuse ;  /* 0x00008f000a487a23 */ /* 0x100fe200000108ce */
[----:B------:R-:W-:Y:S01]  /*f7e0*/  FMNMX.FTZ R10, R12, R127, !PT ;  /* 0x0000007f0c0a7209 */ /* 0x000fe20007810000 */
[--C-:B------:R-:W-:Y:S01]  /*f7f0*/  FFMA.FTZ R11, R56, c[0x0][0x23c], -R206.reuse ;  /* 0x00008f00380b7a23 */ /* 0x100fe200000108ce */
[----:B-1----:R-:W-:Y:S01]  /*f800*/  FMNMX.FTZ R128, R198, R14, !PT ;  /* 0x0000000ec6807209 */ /* 0x002fe20007810000 */
        /* <DEDUP_REMOVED lines=10> */
[----:B------:R-:W-:-:S02]  /*f8b0*/  FFMA.FTZ R41, R209, c[0x0][0x23c], -R206 ;  /* 0x00008f00d1297a23 */ /* 0x000fc400000108ce */
[----:B------:R-:W1:Y:S01]  /*f8c0*/  SHFL.BFLY PT, R46, R128, 0x2, 0x1f ;  /* 0x0c401f00802e7f89 */ /* 0x000e6200000e0000 */
[----:B------:R-:W-:Y:S01]  /*f8d0*/  FMNMX.FTZ R10, R49, R10, !PT ;  /* 0x0000000a310a7209 */ /* 0x000fe20007810000 */
[--C-:B------:R-:W-:Y:S02]  /*f8e0*/  FFMA.FTZ R14, R69, c[0x0][0x23c], -R206.reuse ;  /* 0x00008f00450e7a23 */ /* 0x100fe400000108ce */
[--C-:B------:R-:W-:Y:S01]  /*f8f0*/  FFMA.FTZ R125, R57, c[0x0][0x23c], -R206.reuse ;  /* 0x00008f00397d7a23 */ /* 0x100fe200000108ce */
[----:B------:R-:W-:Y:S01]  /*f900*/  FMNMX.FTZ R10, R48, R10, !PT ;  /* 0x0000000a300a7209 */ /* 0x000fe20007810000 */
[--C-:B------:R-:W-:Y:S02]  /*f910*/  FFMA.FTZ R130, R40, c[0x0][0x23c], -R206.reuse ;  /* 0x00008f0028827a23 */ /* 0x100fe400000108ce */
[--C-:B------:R-:W-:Y:S02]  /*f920*/  FFMA.FTZ R101, R73, c[0x0][0x23c], -R206.reuse ;  /* 0x00008f0049657a23 */ /* 0x100fe400000108ce */
[----:B------:R-:W4:Y:S01]  /*f930*/  SHFL.BFLY PT, R25, R10, 0x2, 0x1f ;  /* 0x0c401f000a197f89 */ /* 0x000f2200000e0000 */
[----:B------:R-:W-:-:S02]  /*f940*/  FFMA.FTZ R69, R42, c[0x0][0x23c], -R206 ;  /* 0x00008f002a457a23 */ /* 0x000fc400000108ce */
[--C-:B------:R-:W-:Y:S02]  /*f950*/  FFMA.FTZ R116, R116, c[0x0][0x23c], -R206.reuse ;  /* 0x00008f0074747a23 */ /* 0x100fe400000108ce */
[--C-:B------:R-:W-:Y:S02]  /*f960*/  FFMA.FTZ R207, R207, c[0x0][0x23c], -R206.reuse ;  /* 0x00008f00cfcf7a23 */ /* 0x100fe400000108ce */
[--C-:B------:R-:W-:Y:S02]  /*f970*/  FFMA.FTZ R205, R205, c[0x0][0x23c], -R206.reuse ;  /* 0x00008f00cdcd7a23 */ /* 0x100fe400000108ce */
[--C-:B------:R-:W-:Y:S01]  /*f980*/  FFMA.FTZ R204, R204, c[0x0][0x23c], -R206.reuse ;  /* 0x00008f00cccc7a23 */ /* 0x100fe200000108ce */
[----:B------:R-:W-:Y:S01]  /*f990*/  MUFU.EX2 R116, R116 ;  /* 0x0000007400747308 */ /* 0x000fe20000000800 */
[--C-:B------:R-:W-:Y:S02]  /*f9a0*/  FFMA.FTZ R122, R122, c[0x0][0x23c], -R206.reuse ;  /* 0x00008f007a7a7a23 */ /* 0x100fe400000108ce */
[--C-:B------:R-:W-:Y:S01]  /*f9b0*/  FFMA.FTZ R26, R96, c[0x0][0x23c], -R206.reuse ;  /* 0x00008f00601a7a23 */ /* 0x100fe200000108ce */
[----:B-1----:R-:W-:Y:S01]  /*f9c0*/  FMNMX.FTZ R46, R128, R46, !PT ;  /* 0x0000002e802e7209 */ /* 0x002fe20007810000 */
[----:B------:R-:W-:-:S02]  /*f9d0*/  FFMA.FTZ R102, R102, c[0x0][0x23c], -R206 ;  /* 0x00008f0066667a23 */ /* 0x000fc400000108ce */
[--C-:B------:R-:W-:Y:S01]  /*f9e0*/  FFMA.FTZ R100, R100, c[0x0][0x23c], -R206.reuse ;  /* 0x00008f0064647a23 */ /* 0x100fe200000108ce */
[----:B------:R-:W-:Y:S01]  /*f9f0*/  MUFU.EX2 R207, R207 ;  /* 0x000000cf00cf7308 */ /* 0x000fe20000000800 */
[--C-:B------:R-:W-:Y:S02]  /*fa00*/  FFMA.FTZ R99, R99, c[0x0][0x23c], -R206.reuse ;  /* 0x00008f0063637a23 */ /* 0x100fe400000108ce */
[--C-:B------:R-:W-:Y:S02]  /*fa10*/  FFMA.FTZ R78, R78, c[0x0][0x23c], -R206.reuse ;  /* 0x00008f004e4e7a23 */ /* 0x100fe400000108ce */
[--C-:B------:R-:W-:Y:S01]  /*fa20*/  FFMA.FTZ R77, R77, c[0x0][0x23c], -R206.reuse ;  /* 0x00008f004d4d7a23 */ /* 0x100fe200000108ce */
[----:B----4-:R-:W-:Y:S01]  /*fa30*/  FMNMX.FTZ R10, R10, R25, !PT ;  /* 0x000000190a0a7209 */ /* 0x010fe20007810000 */
[--C-:B------:R-:W-:Y:S01]  /*fa40*/  FFMA.FTZ R75, R75, c[0x0][0x23c], -R206.reuse ;  /* 0x00008f004b4b7a23 */ /* 0x100fe200000108ce */
[----:B------:R-:W1:Y:S01]  /*fa50*/  SHFL.BFLY PT, R25, R46, 0x1, 0x1f ;  /* 0x0c201f002e197f89 */ /* 0x000e6200000e0000 */
[----:B------:R-:W-:-:S02]  /*fa60*/  FFMA.FTZ R74, R45, c[0x0][0x23c], -R206 ;  /* 0x00008f002d4a7a23 */ /* 0x000fc400000108ce */
[--C-:B------:R-:W-:Y:S01]  /*fa70*/  FFMA.FTZ R73, R27, c[0x0][0x23c], -R206.reuse ;  /* 0x00008f001b497a23 */ /* 0x100fe200000108ce */
[----:B------:R-:W4:Y:S01]  /*fa80*/  SHFL.BFLY PT, R45, R10, 0x1, 0x1f ;  /* 0x0c201f000a2d7f89 */ /* 0x000f2200000e0000 */
[--C-:B------:R-:W-:Y:S02]  /*fa90*/  FFMA.FTZ R59, R59, c[0x0][0x23c], -R206.reuse ;  /* 0x00008f003b3b7a23 */ /* 0x100fe400000108ce */
[--C-:B------:R-:W-:Y:S02]  /*faa0*/  FFMA.FTZ R58, R58, c[0x0][0x23c], -R206.reuse ;  /* 0x00008f003a3a7a23 */ /* 0x100fe400000108ce */
[--C-:B------:R-:W-:Y:S01]  /*fab0*/  FFMA.FTZ R57, R5, c[0x0][0x23c], -R206.reuse ;  /* 0x00008f0005397a23 */ /* 0x100fe200000108ce */
[----:B------:R-:W-:Y:S01]  /*fac0*/  FMNMX.FTZ R5, R0, R88, !PT ;  /* 0x0000005800057209 */ /* 0x000fe20007810000 */
[--C-:B------:R-:W-:Y:S02]  /*fad0*/  FFMA.FTZ R42, R124, c[0x0][0x23c], -R206.reuse ;  /* 0x00008f007c2a7a23 */ /* 0x100fe400000108ce */
[----:B------:R-:W-:Y:S01]  /*fae0*/  FFMA.FTZ R40, R199, c[0x0][0x23c], -R206 ;  /* 0x00008f00c7287a23 */ /* 0x000fe200000108ce */
[----:B------:R-:W-:-:S04]  /*faf0*/  FMNMX.FTZ R5, R80, R5, !PT ;  /* 0x0000000550057209 */ /* 0x000fc80007810000 */
[----:B------:R-:W-:Y:S02]  /*fb00*/  FMNMX.FTZ R5, R85, R5, !PT ;  /* 0x0000000555057209 */ /* 0x000fe40007810000 */
[----:B-1----:R-:W-:-:S04]  /*fb10*/  FMNMX.FTZ R46, R46, R25, !PT ;  /* 0x000000192e2e7209 */ /* 0x002fc80007810000 */
[C---:B------:R-:W-:Y:S01]  /*fb20*/  FSETP.NEU.FTZ.AND P1, PT, R46.reuse, -INF , PT ;  /* 0xff8000002e00780b */ /* 0x040fe20003f3d000 */
[----:B------:R-:W-:Y:S01]  /*fb30*/  FMUL.FTZ R209, R46, c[0x0][0x23c] ;  /* 0x00008f002ed17a20 */ /* 0x000fe20000410000 */
[----:B----4-:R-:W-:-:S04]  /*fb40*/  FMNMX.FTZ R45, R10, R45, !PT ;  /* 0x0000002d0a2d7209 */ /* 0x010fc80007810000 */
[----:B------:R-:W-:Y:S02]  /*fb50*/  FSEL R209, R209, RZ, P1 ;  /* 0x000000ffd1d17208 */ /* 0x000fe40000800000 */
[----:B------:R-:W-:-:S03]  /*fb60*/  FSETP.NEU.FTZ.AND P0, PT, R45, -INF , PT ;  /* 0xff8000002d00780b */ /* 0x000fc60003f1d000 */
[--C-:B------:R-:W-:Y:S02]  /*fb70*/  FFMA.FTZ R206, R65, c[0x0][0x23c], -R209.reuse ;  /* 0x00008f0041ce7a23 */ /* 0x100fe400000108d1 */
[--C-:B------:R-:W-:Y:S02]  /*fb80*/  FFMA.FTZ R65, R38, c[0x0][0x23c], -R209.reuse ;  /* 0x00008f0026417a23 */ /* 0x100fe400000108d1 */
[--C-:B------:R-:W-:Y:S02]  /*fb90*/  FFMA.FTZ R38, R198, c[0x0][0x23c], -R209.reuse ;  /* 0x00008f00c6267a23 */ /* 0x100fe400000108d1 */
[----:B------:R-:W4:Y:S01]  /*fba0*/  LDL.LU R198, [R1+0x18] ;  /* 0x0000180001c67983 */ /* 0x000f220000300800 */
[--C-:B------:R-:W-:Y:S01]  /*fbb0*/  FFMA.FTZ R124, R52, c[0x0][0x23c], -R209.reuse ;  /* 0x00008f00347c7a23 */ /* 0x100fe200000108d1 */
[----:B------:R-:W-:Y:S01]  /*fbc0*/  MUFU.EX2 R206, R206 ;  /* 0x000000ce00ce7308 */ /* 0x000fe20000000800 */
[--C-:B------:R-:W-:Y:S01]  /*fbd0*/  FFMA.FTZ R52, R39, c[0x0][0x23c], -R209.reuse ;  /* 0x00008f0027347a23 */ /* 0x100fe200000108d1 */
[----:B------:R-:W3:Y:S01]  /*fbe0*/  LDL.LU R70, [R1+0x14] ;  /* 0x0000140001467983 */ /* 0x000ee20000300800 */
[----:B--2---:R-:W-:Y:S01]  /*fbf0*/  FMNMX.FTZ R5, R251, R5, !PT ;  /* 0x00000005fb057209 */ /* 0x004fe20007810000 */
[----:B------:R-:W-:-:S02]  /*fc00*/  FFMA.FTZ R39, R126, c[0x0][0x23c], -R209 ;  /* 0x00008f007e277a23 */ /* 0x000fc400000108d1 */
[----:B------:R-:W-:Y:S01]  /*fc10*/  FMUL.FTZ R126, R45, c[0x0][0x23c] ;  /* 0x00008f002d7e7a20 */ /* 0x000fe20000410000 */
[----:B------:R-:W-:Y:S01]  /*fc20*/  FMNMX.FTZ R5, R79, R5, !PT ;  /* 0x000000054f057209 */ /* 0x000fe20007810000 */
[--C-:B------:R-:W-:Y:S02]  /*fc30*/  FFMA.FTZ R25, R53, c[0x0][0x23c], -R209.reuse ;  /* 0x00008f0035197a23 */ /* 0x100fe400000108d1 */
[--C-:B------:R-:W-:Y:S01]  /*fc40*/  FFMA.FTZ R53, R7, c[0x0][0x23c], -R209.reuse ;  /* 0x00008f0007357a23 */ /* 0x100fe200000108d1 */
[----:B------:R-:W-:Y:S01]  /*fc50*/  FMNMX.FTZ R5, R81, R5, !PT ;  /* 0x0000000551057209 */ /* 0x000fe20007810000 */
[--C-:B------:R-:W-:Y:S01]  /*fc60*/  FFMA.FTZ R128, R54, c[0x0][0x23c], -R209.reuse ;  /* 0x00008f0036807a23 */ /* 0x100fe200000108d1 */
[----:B------:R-:W-:Y:S01]  /*fc70*/  FSEL R126, R126, RZ, P0 ;  /* 0x000000ff7e7e7208 */ /* 0x000fe20000000000 */
[--C-:B------:R-:W-:Y:S01]  /*fc80*/  FFMA.FTZ R54, R6, c[0x0][0x23c], -R209.reuse ;  /* 0x00008f0006367a23 */ /* 0x100fe200000108d1 */
[----:B------:R-:W-:Y:S01]  /*fc90*/  FMNMX.FTZ R5, R82, R5, !PT ;  /* 0x0000000552057209 */ /* 0x000fe20007810000 */
[----:B------:R-:W-:-:S02]  /*fca0*/  FFMA.FTZ R27, R67, c[0x0][0x23c], -R209 ;  /* 0x00008f00431b7a23 */ /* 0x000fc400000108d1 */
[--C-:B------:R-:W-:Y:S01]  /*fcb0*/  FFMA.FTZ R7, R60, c[0x0][0x23c], -R126.reuse ;  /* 0x00008f003c077a23 */ /* 0x100fe2000001087e */
[----:B------:R-:W-:Y:S01]  /*fcc0*/  FMNMX.FTZ R5, R86, R5, !PT ;  /* 0x0000000556057209 */ /* 0x000fe20007810000 */
[--C-:B------:R-:W-:Y:S01]  /*fcd0*/  FFMA.FTZ R60, R13, c[0x0][0x23c], -R126.reuse ;  /* 0x00008f000d3c7a23 */ /* 0x100fe2000001087e */
[----:B------:R-:W-:Y:S01]  /*fce0*/  FSEL R13, R46, RZ, P1 ;  /* 0x000000ff2e0d7208 */ /* 0x000fe20000800000 */
[--C-:B------:R-:W-:Y:S01]  /*fcf0*/  FFMA.FTZ R6, R61, c[0x0][0x23c], -R126.reuse ;  /* 0x00008f003d067a23 */ /* 0x100fe2000001087e */
[----:B------:R-:W-:Y:S01]  /*fd00*/  FMNMX.FTZ R5, R89, R5, !PT ;  /* 0x0000000559057209 */ /* 0x000fe20007810000 */
[----:B------:R-:W-:Y:S01]  /*fd10*/  FFMA.FTZ R61, R12, c[0x0][0x23c], -R126 ;  /* 0x00008f000c3d7a23 */ /* 0x000fe2000001087e */
[----:B------:R-:W-:Y:S01]  /*fd20*/  FSEL R12, R47, RZ, P2 ;  /* 0x000000ff2f0c7208 */ /* 0x000fe20001000000 */
[----:B------:R-:W-:Y:S01]  /*fd30*/  FADD.FTZ R3, R3, -R13 ;  /* 0x8000000d03037221 */ /* 0x000fe20000010000 */
[----:B------:R-:W-:Y:S01]  /*fd40*/  FMNMX.FTZ R5, R90, R5, !PT ;  /* 0x000000055a057209 */ /* 0x000fe20007810000 */
[----:B------:R-:W-:-:S02]  /*fd50*/  FFMA.FTZ R67, R8, c[0x0][0x23c], -R209 ;  /* 0x00008f0008437a23 */ /* 0x000fc400000108d1 */
[----:B------:R-:W-:Y:S01]  /*fd60*/  FMUL.FTZ R3, R3, c[0x0][0x23c] ;  /* 0x00008f0003037a20 */ /* 0x000fe20000410000 */
[----:B------:R-:W-:Y:S01]  /*fd70*/  FMNMX.FTZ R5, R103, R5, !PT ;  /* 0x0000000567057209 */ /* 0x000fe20007810000 */
[----:B------:R-:W-:Y:S02]  /*fd80*/  FADD.FTZ R12, R68, -R12 ;  /* 0x8000000c440c7221 */ /* 0x000fe40000010000 */
[----:B------:R-:W-:Y:S01]  /*fd90*/  FFMA.FTZ R8, R83, c[0x0][0x23c], -R126 ;  /* 0x00008f0053087a23 */ /* 0x000fe2000001087e */
[----:B------:R-:W-:Y:S01]  /*fda0*/  FMNMX.FTZ R5, R107, R5, !PT ;  /* 0x000000056b057209 */ /* 0x000fe20007810000 */
[----:B------:R-:W1:Y:S01]  /*fdb0*/  MUFU.EX2 R3, R3 ;  /* 0x0000000300037308 */ /* 0x000e620000000800 */
[--C-:B------:R-:W-:Y:S02]  /*fdc0*/  FFMA.FTZ R10, R66, c[0x0][0x23c], -R209.reuse ;  /* 0x00008f00420a7a23 */ /* 0x100fe400000108d1 */
[----:B------:R-:W-:Y:S01]  /*fdd0*/  FMNMX.FTZ R5, R108, R5, !PT ;  /* 0x000000056c057209 */ /* 0x000fe20007810000 */
[----:B------:R-:W-:-:S02]  /*fde0*/  FFMA.FTZ R96, R32, c[0x0][0x23c], -R209 ;  /* 0x00008f0020607a23 */ /* 0x000fc400000108d1 */
[--C-:B------:R-:W-:Y:S01]  /*fdf0*/  FFMA.FTZ R32, R37, c[0x0][0x23c], -R209.reuse ;  /* 0x00008f0025207a23 */ /* 0x100fe200000108d1 */
[----:B------:R-:W-:Y:S01]  /*fe00*/  FMNMX.FTZ R5, R109, R5, !PT ;  /* 0x000000056d057209 */ /* 0x000fe20007810000 */
[----:B------:R-:W-:Y:S01]  /*fe10*/  MUFU.EX2 R8, R8 ;  /* 0x0000000800087308 */ /* 0x000fe20000000800 */
[--C-:B------:R-:W-:Y:S02]  /*fe20*/  FFMA.FTZ R66, R9, c[0x0][0x23c], -R209.reuse ;  /* 0x00008f0009427a23 */ /* 0x100fe400000108d1 */
[----:B------:R-:W-:Y:S01]  /*fe30*/  FMNMX.FTZ R5, R113, R5, !PT ;  /* 0x0000000571057209 */ /* 0x000fe20007810000 */
[----:B------:R-:W-:Y:S02]  /*fe40*/  FFMA.FTZ R37, R197, c[0x0][0x23c], -R209 ;  /* 0x00008f00c5257a23 */ /* 0x000fe400000108d1 */
[----:B------:R-:W-:Y:S01]  /*fe50*/  FFMA.FTZ R9, R84, c[0x0][0x23c], -R126 ;  /* 0x00008f0054097a23 */ /* 0x000fe2000001087e */
[----:B------:R-:W-:Y:S01]  /*fe60*/  FMNMX.FTZ R5, R112, R5, !PT ;  /* 0x0000000570057209 */ /* 0x000fe20007810000 */
[----:B-1----:R-:W-:-:S02]  /*fe70*/  FMUL.FTZ R166, R166, R3 ;  /* 0x00000003a6a67220 */ /* 0x002fc40000410000 */
[----:B------:R-:W-:Y:S01]  /*fe80*/  FMUL.FTZ R167, R167, R3 ;  /* 0x00000003a7a77220 */ /* 0x000fe20000410000 */
[----:B------:R-:W-:Y:S01]  /*fe90*/  FMNMX.FTZ R5, R111, R5, !PT ;  /* 0x000000056f057209 */ /* 0x000fe20007810000 */
[-C--:B------:R-:W-:Y:S02]  /*fea0*/  FMUL.FTZ R170, R170, R3.reuse ;  /* 0x00000003aaaa7220 */ /* 0x080fe40000410000 */
[----:B------:R-:W-:Y:S01]  /*feb0*/  FMUL.FTZ R171, R171, R3 ;  /* 0x00000003abab7220 */ /* 0x000fe20000410000 */
[----:B------:R-:W-:Y:S01]  /*fec0*/  FMNMX.FTZ R5, R20, R5, !PT ;  /* 0x0000000514057209 */ /* 0x000fe20007810000 */
[-C--:B------:R-:W-:Y:S02]  /*fed0*/  FMUL.FTZ R174, R174, R3.reuse ;  /* 0x00000003aeae7220 */ /* 0x080fe40000410000 */
[----:B------:R-:W-:Y:S01]  /*fee0*/  FMUL.FTZ R175, R175, R3 ;  /* 0x00000003afaf7220 */ /* 0x000fe20000410000 */
[----:B------:R-:W-:Y:S01]  /*fef0*/  FMNMX.FTZ R5, R21, R5, !PT ;  /* 0x0000000515057209 */ /* 0x000fe20007810000 */
[----:B------:R-:W-:-:S02]  /*ff00*/  FMUL.FTZ R178, R178, R3 ;  /* 0x00000003b2b27220 */ /* 0x000fc40000410000 */
        /* <DEDUP_REMOVED lines=14> */
[--C-:B------:R-:W-:Y:S02]  /*fff0*/  FFMA.FTZ R83, R28, c[0x0][0x23c], -R126.reuse ;  /* 0x00008f001c537a23 */ /* 0x100fe4000001087e */
[----:B------:R-:W-:Y:S01]  /*10000*/  FFMA.FTZ R211, R211, c[0x0][0x23c], -R126 ;  /* 0x00008f00d3d37a23 */ /* 0x000fe2000001087e */
[----:B------:R-:W-:Y:S01]  /*10010*/  FMNMX.FTZ R199, R23, R5, !PT ;  /* 0x0000000517c77209 */ /* 0x000fe20007810000 */
[----:B------:R-:W-:-:S02]  /*10020*/  FFMA.FTZ R5, R64, c[0x0][0x23c], -R209 ;  /* 0x00008f0040057a23 */ /* 0x000fc400000108d1 */
[--C-:B------:R-:W-:Y:S01]  /*10030*/  FFMA.FTZ R201, R201, c[0x0][0x23c], -R126.reuse ;  /* 0x00008f00c9c97a23 */ /* 0x100fe2000001087e */
[----:B------:R-:W-:Y:S01]  /*10040*/  FMNMX.FTZ R199, R22, R199, !PT ;  /* 0x000000c716c77209 */ /* 0x000fe20007810000 */
[--C-:B------:R-:W-:Y:S02]  /*10050*/  FFMA.FTZ R200, R200, c[0x0][0x23c], -R126.reuse ;  /* 0x00008f00c8c87a23 */ /* 0x100fe4000001087e */
[----:B------:R-:W4:Y:S01]  /*10060*/  MUFU.EX2 R5, R5 ;  /* 0x0000000500057308 */ /* 0x000f220000000800 */
        /* <DEDUP_REMOVED lines=13> */
[--C-:B------:R-:W-:Y:S02]  /*10140*/  FFMA.FTZ R31, R31, c[0x0][0x23c], -R126.reuse ;  /* 0x00008f001f1f7a23 */ /* 0x100fe4000001087e */
[--C-:B------:R-:W-:Y:S02]  /*10150*/  FFMA.FTZ R30, R30, c[0x0][0x23c], -R126.reuse ;  /* 0x00008f001e1e7a23 */ /* 0x100fe4000001087e */
[--C-:B------:R-:W-:Y:S02]  /*10160*/  FFMA.FTZ R29, R29, c[0x0][0x23c], -R126.reuse ;  /* 0x00008f001d1d7a23 */ /* 0x100fe4000001087e */
[----:B------:R-:W-:-:S02]  /*10170*/  FFMA.FTZ R28, R4, c[0x0][0x23c], -R126 ;  /* 0x00008f00041c7a23 */ /* 0x000fc4000001087e */
[--C-:B------:R-:W-:Y:S01]  /*10180*/  FFMA.FTZ R63, R63, c[0x0][0x23c], -R126.reuse ;  /* 0x00008f003f3f7a23 */ /* 0x100fe2000001087e */
[----:B------:R-:W-:Y:S01]  /*10190*/  MUFU.EX2 R4, R14 ;  /* 0x0000000e00047308 */ /* 0x000fe20000000800 */
[--C-:B------:R-:W-:Y:S02]  /*101a0*/  FFMA.FTZ R62, R62, c[0x0][0x23c], -R126.reuse ;  /* 0x00008f003e3e7a23 */ /* 0x100fe4000001087e */
[--C-:B------:R-:W-:Y:S02]  /*101b0*/  FFMA.FTZ R51, R51, c[0x0][0x23c], -R126.reuse ;  /* 0x00008f0033337a23 */ /* 0x100fe4000001087e */
[--C-:B------:R-:W-:Y:S02]  /*101c0*/  FFMA.FTZ R50, R50, c[0x0][0x23c], -R126.reuse ;  /* 0x00008f0032327a23 */ /* 0x100fe4000001087e */
[--C-:B------:R-:W-:Y:S02]  /*101d0*/  FFMA.FTZ R49, R49, c[0x0][0x23c], -R126.reuse ;  /* 0x00008f0031317a23 */ /* 0x100fe4000001087e */
[----:B------:R-:W-:-:S02]  /*101e0*/  FFMA.FTZ R48, R48, c[0x0][0x23c], -R126 ;  /* 0x00008f0030307a23 */ /* 0x000fc4000001087e */
[--C-:B------:R-:W-:Y:S01]  /*101f0*/  FFMA.FTZ R64, R15, c[0x0][0x23c], -R209.reuse ;  /* 0x00008f000f407a23 */ /* 0x100fe200000108d1 */
[----:B------:R-:W-:Y:S01]  /*10200*/  FMNMX.FTZ R15, R114, R199, !PT ;  /* 0x000000c7720f7209 */ /* 0x000fe20007810000 */
[----:B------:R-:W-:Y:S02]  /*10210*/  FMUL.FTZ R12, R12, c[0x0][0x23c] ;  /* 0x00008f000c0c7a20 */ /* 0x000fe40000410000 */
[--C-:B------:R-:W-:Y:S01]  /*10220*/  FFMA.FTZ R127, R36, c[0x0][0x23c], -R209.reuse ;  /* 0x00008f00247f7a23 */ /* 0x100fe200000108d1 */
[----:B------:R-:W-:Y:S01]  /*10230*/  FMNMX.FTZ R15, R115, R15, !PT ;  /* 0x0000000f730f7209 */ /* 0x000fe20007810000 */
[--C-:B------:R-:W-:Y:S02]  /*10240*/  FFMA.FTZ R36, R131, c[0x0][0x23c], -R209.reuse ;  /* 0x00008f0083247a23 */ /* 0x100fe400000108d1 */
[----:B------:R-:W3:Y:S01]  /*10250*/  MUFU.EX2 R12, R12 ;  /* 0x0000000c000c7308 */ /* 0x000ee20000000800 */
[----:B------:R-:W-:Y:S01]  /*10260*/  FMNMX.FTZ R15, R196, R15, !PT ;  /* 0x0000000fc40f7209 */ /* 0x000fe20007810000 */
[----:B------:R-:W-:-:S02]  /*10270*/  FFMA.FTZ R203, R203, c[0x0][0x23c], -R209 ;  /* 0x00008f00cbcb7a23 */ /* 0x000fc400000108d1 */
[--C-:B------:R-:W-:Y:S01]  /*10280*/  FFMA.FTZ R202, R202, c[0x0][0x23c], -R209.reuse ;  /* 0x00008f00caca7a23 */ /* 0x100fe200000108d1 */
[----:B------:R-:W-:Y:S01]  /*10290*/  FMNMX.FTZ R15, R210, R15, !PT ;  /* 0x0000000fd20f7209 */ /* 0x000fe20007810000 */
[--C-:B------:R-:W-:Y:S02]  /*102a0*/  FFMA.FTZ R121, R121, c[0x0][0x23c], -R209.reuse ;  /* 0x00008f0079797a23 */ /* 0x100fe400000108d1 */
[--C-:B------:R-:W-:Y:S01]  /*102b0*/  FFMA.FTZ R105, R105, c[0x0][0x23c], -R209.reuse ;  /* 0x00008f0069697a23 */ /* 0x100fe200000108d1 */
[----:B------:R-:W-:Y:S01]  /*102c0*/  FMNMX.FTZ R44, R208, R15, !PT ;  /* 0x0000000fd02c7209 */ /* 0x000fe20007810000 */
[--C-:B------:R-:W-:Y:S02]  /*102d0*/  FFMA.FTZ R98, R98, c[0x0][0x23c], -R209.reuse ;  /* 0x00008f0062627a23 */ /* 0x100fe400000108d1 */
[--C-:B------:R-:W-:Y:S01]  /*102e0*/  FFMA.FTZ R97, R97, c[0x0][0x23c], -R209.reuse ;  /* 0x00008f0061617a23 */ /* 0x100fe200000108d1 */
[----:B------:R-:W-:Y:S01]  /*102f0*/  FMNMX.FTZ R44, R117, R44, !PT ;  /* 0x0000002c752c7209 */ /* 0x000fe20007810000 */
[----:B------:R-:W-:-:S02]  /*10300*/  FFMA.FTZ R95, R95, c[0x0][0x23c], -R209 ;  /* 0x00008f005f5f7a23 */ /* 0x000fc400000108d1 */
[--C-:B------:R-:W-:Y:S02]  /*10310*/  FFMA.FTZ R35, R35, c[0x0][0x23c], -R209.reuse ;  /* 0x00008f0023237a23 */ /* 0x100fe400000108d1 */
[----:B------:R-:W1:Y:S01]  /*10320*/  SHFL.BFLY PT, R13, R44, 0x2, 0x1f ;  /* 0x0c401f002c0d7f89 */ /* 0x000e6200000e0000 */
[--C-:B------:R-:W-:Y:S02]  /*10330*/  FFMA.FTZ R34, R34, c[0x0][0x23c], -R209.reuse ;  /* 0x00008f0022227a23 */ /* 0x100fe400000108d1 */
[--C-:B------:R-:W-:Y:S02]  /*10340*/  FFMA.FTZ R33, R33, c[0x0][0x23c], -R209.reuse ;  /* 0x00008f0021217a23 */ /* 0x100fe400000108d1 */
[----:B------:R-:W-:Y:S02]  /*10350*/  FFMA.FTZ R55, R55, c[0x0][0x23c], -R209 ;  /* 0x00008f0037377a23 */ /* 0x000fe400000108d1 */
[----:B----4-:R-:W-:Y:S01]  /*10360*/  FFMA.FTZ R68, R198, R3, R5 ;  /* 0x00000003c6447223 */ /* 0x010fe20000010005 */
[----:B------:R-:W-:Y:S01]  /*10370*/  FSEL R3, R45, RZ, P0 ;  /* 0x000000ff2d037208 */ /* 0x000fe20000000000 */
[----:B------:R-:W-:Y:S01]  /*10380*/  MUFU.EX2 R131, R9 ;  /* 0x0000000900837308 */ /* 0x000fe20000000800 */
[----:B-1----:R-:W-:Y:S01]  /*10390*/  FMNMX.FTZ R44, R44, R13, !PT ;  /* 0x0000000d2c2c7209 */ /* 0x002fe20007810000 */
[----:B---3--:R-:W-:-:S02]  /*103a0*/  FFMA.FTZ R209, R71, R12, R4 ;  /* 0x0000000c47d17223 */ /* 0x008fc40000010004 */
[----:B------:R-:W-:-:S04]  /*103b0*/  FADD.FTZ R3, R2, -R3 ;  /* 0x8000000302037221 */ /* 0x000fc80000010000 */
[----:B------:R-:W-:-:S06]  /*103c0*/  FMUL.FTZ R3, R3, c[0x0][0x23c] ;  /* 0x00008f0003037a20 */ /* 0x000fcc0000410000 */
[----:B------:R-:W1:Y:S02]  /*103d0*/  MUFU.EX2 R3, R3 ;  /* 0x0000000300037308 */ /* 0x000e640000000800 */
[----:B-1----:R-:W-:Y:S02]  /*103e0*/  FFMA.FTZ R126, R70, R3, R8 ;  /* 0x00000003467e7223 */ /* 0x002fe40000010008 */
[----:B------:R-:W2:Y:S04]  /*103f0*/  LDL.LU R70, [R1+0x10] ;  /* 0x0000100001467983 */ /* 0x000ea80000300800 */
[----:B------:R-:W1:Y:S02]  /*10400*/  SHFL.BFLY PT, R11, R44, 0x1, 0x1f ;  /* 0x0c201f002c0b7f89 */ /* 0x000e6400000e0000 */
[----:B-1----:R-:W-:-:S04]  /*10410*/  FMNMX.FTZ R44, R44, R11, !PT ;  /* 0x0000000b2c2c7209 */ /* 0x002fc80007810000 */
[----:B------:R-:W-:-:S04]  /*10420*/  FSETP.NEU.FTZ.AND P0, PT, R44, -INF , PT ;  /* 0xff8000002c00780b */ /* 0x000fc80003f1d000 */
[----:B------:R-:W-:-:S05]  /*10430*/  FSEL R2, R44, RZ, P0 ;  /* 0x000000ff2c027208 */ /* 0x000fca0000000000 */
[----:B------:R-:W-:Y:S02]  /*10440*/  FADD.FTZ R2, R0, -R2 ;  /* 0x8000000200027221 */ /* 0x000fe40000010000 */
[----:B------:R-:W-:-:S05]  /*10450*/  FMUL.FTZ R0, R44, c[0x0][0x23c] ;  /* 0x00008f002c007a20 */ /* 0x000fca0000410000 */
[----:B------:R-:W-:Y:S01]  /*10460*/  FSEL R0, R0, RZ, P0 ;  /* 0x000000ff00007208 */ /* 0x000fe20000000000 */
[----:B------:R-:W-:-:S04]  /*10470*/  FMUL.FTZ R2, R2, c[0x0][0x23c] ;  /* 0x00008f0002027a20 */ /* 0x000fc80000410000 */
[----:B------:R-:W-:Y:S02]  /*10480*/  FFMA.FTZ R9, R88, c[0x0][0x23c], -R0 ;  /* 0x00008f0058097a23 */ /* 0x000fe40000010800 */
[-C--:B------:R-:W-:Y:S01]  /*10490*/  FMUL.FTZ R164, R164, R12.reuse ;  /* 0x0000000ca4a47220 */ /* 0x080fe20000410000 */
[----:B------:R-:W1:Y:S01]  /*104a0*/  MUFU.EX2 R2, R2 ;  /* 0x0000000200027308 */ /* 0x000e620000000800 */
        /* <DEDUP_REMOVED lines=8> */
[-C--:B------:R-:W-:Y:S02]  /*10530*/  FMUL.FTZ R180, R180, R12.reuse ;  /* 0x0000000cb4b47220 */ /* 0x080fe40000410000 */
[-C--:B------:R-:W-:Y:S02]  /*10540*/  FMUL.FTZ R181, R181, R12.reuse ;  /* 0x0000000cb5b57220 */ /* 0x080fe40000410000 */
[-C--:B------:R-:W-:Y:S02]  /*10550*/  FMUL.FTZ R184, R184, R12.reuse ;  /* 0x0000000cb8b87220 */ /* 0x080fe40000410000 */
[----:B------:R-:W-:-:S02]  /*10560*/  FMUL.FTZ R185, R185, R12 ;  /* 0x0000000cb9b97220 */ /* 0x000fc40000410000 */
[-C--:B------:R-:W-:Y:S02]  /*10570*/  FMUL.FTZ R188, R188, R12.reuse ;  /* 0x0000000cbcbc7220 */ /* 0x080fe40000410000 */
[-C--:B------:R-:W-:Y:S02]  /*10580*/  FMUL.FTZ R189, R189, R12.reuse ;  /* 0x0000000cbdbd7220 */ /* 0x080fe40000410000 */
[-C--:B------:R-:W-:Y:S02]  /*10590*/  FMUL.FTZ R192, R192, R12.reuse ;  /* 0x0000000cc0c07220 */ /* 0x080fe40000410000 */
[----:B------:R-:W-:Y:S02]  /*105a0*/  FMUL.FTZ R193, R193, R12 ;  /* 0x0000000cc1c17220 */ /* 0x000fe40000410000 */
[----:B------:R-:W3:Y:S01]  /*105b0*/  LDSM.16.MT88.4 R12, [R224+0x8000] ;  /* 0x00800000e00c783b */ /* 0x000ee20000004200 */
[----:B------:R-:W-:Y:S02]  /*105c0*/  FFMA.FTZ R80, R80, c[0x0][0x23c], -R0 ;  /* 0x00008f0050507a23 */ /* 0x000fe40000010800 */
        /* <DEDUP_REMOVED lines=15> */
[----:B------:R-:W-:Y:S02]  /*106c0*/  FMUL.FTZ R133, R133, R3 ;  /* 0x0000000385857220 */ /* 0x000fe40000410000 */
[----:B------:R4:W-:Y:S01]  /*106d0*/  MUFU.EX2 R3, R80 ;  /* 0x0000005000037308 */ /* 0x0009e20000000800 */
[----:B------:R-:W-:-:S07]  /*106e0*/  FFMA.FTZ R85, R85, c[0x0][0x23c], -R0 ;  /* 0x00008f0055557a23 */ /* 0x000fce0000010800 */
[----:B------:R-:W-:Y:S01]  /*106f0*/  MUFU.EX2 R71, R10 ;  /* 0x0000000a00477308 */ /* 0x000fe20000000800 */
[----:B----4-:R-:W-:-:S07]  /*10700*/  FFMA.FTZ R80, R251, c[0x0][0x23c], -R0 ;  /* 0x00008f00fb507a23 */ /* 0x010fce0000010800 */
[----:B------:R-:W-:Y:S08]  /*10710*/  MUFU.EX2 R27, R27 ;  /* 0x0000001b001b7308 */ /* 0x000ff00000000800 */
[----:B------:R4:W-:Y:S08]  /*10720*/  MUFU.EX2 R88, R6 ;  /* 0x0000000600587308 */ /* 0x0009f00000000800 */
[----:B------:R-:W-:Y:S08]  /*10730*/  MUFU.EX2 R85, R85 ;  /* 0x0000005500557308 */ /* 0x000ff00000000800 */
[----:B------:R-:W3:Y:S01]  /*10740*/  MUFU.EX2 R80, R80 ;  /* 0x0000005000507308 */ /* 0x000ee20000000800 */
[----:B-1----:R-:W-:Y:S01]  /*10750*/  FMUL.FTZ R162, R162, R2 ;  /* 0x00000002a2a27220 */ /* 0x002fe20000410000 */
[----:B------:R-:W-:Y:S01]  /*10760*/  F2FP.PACK_AB R4, R116, R4 ;  /* 0x000000047404723e */ /* 0x000fe200000000ff */
[-C--:B------:R-:W-:Y:S01]  /*10770*/  FMUL.FTZ R163, R163, R2.reuse ;  /* 0x00000002a3a37220 */ /* 0x080fe20000410000 */
[----:B------:R-:W-:Y:S01]  /*10780*/  F2FP.PACK_AB R5, R206, R5 ;  /* 0x00000005ce05723e */ /* 0x000fe200000000ff */
[-C--:B------:R-:W-:Y:S01]  /*10790*/  FMUL.FTZ R158, R158, R2.reuse ;  /* 0x000000029e9e7220 */ /* 0x080fe20000410000 */
[----:B----4-:R-:W-:Y:S01]  /*107a0*/  F2FP.PACK_AB R6, R24, R207 ;  /* 0x000000cf1806723e */ /* 0x010fe200000000ff */
[----:B------:R-:W-:Y:S01]  /*107b0*/  FMUL.FTZ R159, R159, R2 ;  /* 0x000000029f9f7220 */ /* 0x000fe20000410000 */
[----:B------:R-:W-:-:S02]  /*107c0*/  F2FP.PACK_AB R8, R131, R8 ;  /* 0x000000088308723e */ /* 0x000fc400000000ff */
[----:B---3--:R-:W-:Y:S01]  /*107d0*/  F2FP.PACK_AB R11, R80, R85 ;  /* 0x00000055500b723e */ /* 0x008fe200000000ff */
        /* <DEDUP_REMOVED lines=8> */
[----:B--2---:R-:W-:Y:S02]  /*10860*/  FFMA.FTZ R198, R70, R2, R9 ;  /* 0x0000000246c67223 */ /* 0x004fe40000010009 */
[----:B------:R1:W2:Y:S01]  /*10870*/  MUFU.EX2 R70, R7 ;  /* 0x0000000700467308 */ /* 0x0002a20000000800 */
[----:B------:R-:W-:Y:S02]  /*10880*/  F2FP.PACK_AB R9, R3, R9 ;  /* 0x000000090309723e */ /* 0x000fe400000000ff */
[----:B-1----:R-:W-:Y:S02]  /*10890*/  F2FP.PACK_AB R7, R27, R71 ;  /* 0x000000471b07723e */ /* 0x002fe400000000ff */
[----:B--2---:R-:W-:-:S05]  /*108a0*/  F2FP.PACK_AB R10, R88, R70 ;  /* 0x00000046580a723e */ /* 0x004fca00000000ff */
        /* <DEDUP_REMOVED lines=10> */
[----:B------:R-:W-:-:S02]  /*10950*/  FMUL.FTZ R138, R138, R2 ;  /* 0x000000028a8a7220 */ /* 0x000fc40000410000 */
[-C--:B------:R-:W-:Y:S02]  /*10960*/  FMUL.FTZ R139, R139, R2.reuse ;  /* 0x000000028b8b7220 */ /* 0x080fe40000410000 */
[-C--:B------:R-:W-:Y:S02]  /*10970*/  FMUL.FTZ R134, R134, R2.reuse ;  /* 0x0000000286867220 */ /* 0x080fe40000410000 */
[-C--:B-1----:R-:W-:Y:S08]  /*10980*/  HMMA.16816.F32 R180, R4, R12.reuse, R180 ;  /* 0x0000000c04b4723c */ /* 0x082ff000000018b4 */
[C---:B------:R-:W-:Y:S08]  /*10990*/  HMMA.16816.F32 R144, R8.reuse, R12, R144 ;  /* 0x0000000c0890723c */ /* 0x040ff00000001890 */
[-C--:B------:R-:W-:Y:S08]  /*109a0*/  HMMA.16816.F32 R140, R8, R14.reuse, R140 ;  /* 0x0000000e088c723c */ /* 0x080ff0000000188c */
[----:B------:R-:W-:Y:S01]  /*109b0*/  HMMA.16816.F32 R184, R4, R14, R184 ;  /* 0x0000000e04b8723c */ /* 0x000fe200000018b8 */
[----:B------:R-:W1:Y:S01]  /*109c0*/  LDSM.16.MT88.4 R12, [R220+0x8000] ;  /* 0x00800000dc0c783b */ /* 0x000e620000004200 */
[----:B------:R-:W-:-:S02]  /*109d0*/  FMUL.FTZ R135, R135, R2 ;  /* 0x0000000287877220 */ /* 0x000fc40000410000 */
[----:B------:R2:W3:Y:S01]  /*109e0*/  MUFU.EX2 R2, R125 ;  /* 0x0000007d00027308 */ /* 0x0004e20000000800 */
[--C-:B------:R-:W-:Y:S02]  /*109f0*/  FFMA.FTZ R199, R79, c[0x0][0x23c], -R0.reuse ;  /* 0x00008f004fc77a23 */ /* 0x100fe40000010800 */
[--C-:B------:R-:W-:Y:S02]  /*10a00*/  FFMA.FTZ R113, R113, c[0x0][0x23c], -R0.reuse ;  /* 0x00008f0071717a23 */ /* 0x100fe40000010800 */
[----:B------:R-:W-:-:S03]  /*10a10*/  FFMA.FTZ R112, R112, c[0x0][0x23c], -R0 ;  /* 0x00008f0070707a23 */ /* 0x000fc60000010800 */
[----:B------:R4:W-:Y:S01]  /*10a20*/  MUFU.EX2 R251, R124 ;  /* 0x0000007c00fb7308 */ /* 0x0009e20000000800 */
[--C-:B------:R-:W-:Y:S02]  /*10a30*/  FFMA.FTZ R123, R123, c[0x0][0x23c], -R0.reuse ;  /* 0x00008f007b7b7a23 */ /* 0x100fe40000010800 */
[--C-:B------:R-:W-:Y:S02]  /*10a40*/  FFMA.FTZ R79, R115, c[0x0][0x23c], -R0.reuse ;  /* 0x00008f00734f7a23 */ /* 0x100fe40000010800 */
[--C-:B--2---:R-:W-:Y:S01]  /*10a50*/  FFMA.FTZ R125, R20, c[0x0][0x23c], -R0.reuse ;  /* 0x00008f00147d7a23 */ /* 0x104fe20000010800 */
[----:B---3--:R-:W-:Y:S01]  /*10a60*/  MOV R20, R2 ;  /* 0x0000000200147202 */ /* 0x008fe20000000f00 */
[--C-:B------:R-:W-:Y:S01]  /*10a70*/  FFMA.FTZ R2, R208, c[0x0][0x23c], -R0.reuse ;  /* 0x00008f00d0027a23 */ /* 0x100fe20000010800 */
[----:B------:R-:W-:Y:S01]  /*10a80*/  MUFU.EX2 R205, R205 ;  /* 0x000000cd00cd7308 */ /* 0x000fe20000000800 */
[----:B------:R-:W-:Y:S01]  /*10a90*/  FADD.FTZ R208, R116, R209 ;  /* 0x000000d174d07221 */ /* 0x000fe20000010000 */
[C---:B-1----:R-:W-:Y:S08]  /*10aa0*/  HMMA.16816.F32 R136, R8.reuse, R12, R136 ;  /* 0x0000000c0888723c */ /* 0x042ff00000001888 */
[----:B------:R-:W-:Y:S01]  /*10ab0*/  HMMA.16816.F32 R132, R8, R14, R132 ;  /* 0x0000000e0884723c */ /* 0x000fe20000001884 */
[----:B------:R-:W1:Y:S01]  /*10ac0*/  LDSM.16.MT88.4 R8, [R224+0x8800] ;  /* 0x00880000e008783b */ /* 0x000e620000004200 */
[----:B----4-:R-:W-:Y:S01]  /*10ad0*/  FFMA.FTZ R124, R21, c[0x0][0x23c], -R0 ;  /* 0x00008f00157c7a23 */ /* 0x010fe20000010800 */
[----:B------:R-:W-:-:S05]  /*10ae0*/  MOV R21, R68 ;  /* 0x0000004400157202 */ /* 0x000fca0000000f00 */
[----:B------:R-:W-:Y:S01]  /*10af0*/  HMMA.16816.F32 R192, R4, R14, R192 ;  /* 0x0000000e04c0723c */ /* 0x000fe200000018c0 */
[----:B------:R-:W-:-:S06]  /*10b00*/  FFMA.FTZ R68, R196, c[0x0][0x23c], -R0 ;  /* 0x00008f00c4447a23 */ /* 0x000fcc0000010800 */
[----:B------:R-:W-:Y:S01]  /*10b10*/  MOV R14, R198 ;  /* 0x000000c6000e7202 */ /* 0x000fe20000000f00 */
[----:B------:R-:W-:Y:S01]  /*10b20*/  HMMA.16816.F32 R188, R4, R12, R188 ;  /* 0x0000000c04bc723c */ /* 0x000fe200000018bc */
[--C-:B------:R-:W-:Y:S01]  /*10b30*/  FFMA.FTZ R198, R81, c[0x0][0x23c], -R0.reuse ;  /* 0x00008f0051c67a23 */ /* 0x100fe20000010800 */
[----:B------:R-:W-:Y:S01]  /*10b40*/  MOV R15, R3 ;  /* 0x00000003000f7202 */ /* 0x000fe20000000f00 */
[----:B------:R-:W-:-:S04]  /*10b50*/  FFMA.FTZ R81, R114, c[0x0][0x23c], -R0 ;  /* 0x00008f0072517a23 */ /* 0x000fc80000010800 */
[--C-:B------:R-:W-:Y:S01]  /*10b60*/  FFMA.FTZ R12, R90, c[0x0][0x23c], -R0.reuse ;  /* 0x00008f005a0c7a23 */ /* 0x100fe20000010800 */
[----:B------:R-:W-:Y:S01]  /*10b70*/  MOV R7, R131 ;  /* 0x0000008300077202 */ /* 0x000fe20000000f00 */
[--C-:B------:R-:W-:Y:S01]  /*10b80*/  FFMA.FTZ R5, R82, c[0x0][0x23c], -R0.reuse ;  /* 0x00008f0052057a23 */ /* 0x100fe20000010800 */
[----:B------:R-:W-:Y:S01]  /*10b90*/  MOV R6, R126 ;  /* 0x0000007e00067202 */ /* 0x000fe20000000f00 */
        /* <DEDUP_REMOVED lines=13> */
[--C-:B------:R-:W-:Y:S01]  /*10c70*/  FFMA.FTZ R3, R210, c[0x0][0x23c], -R0.reuse ;  /* 0x00008f00d2037a23 */ /* 0x100fe20000010800 */
[----:B------:R-:W-:Y:S01]  /*10c80*/  MUFU.EX2 R204, R204 ;  /* 0x000000cc00cc7308 */ /* 0x000fe20000000800 */
[----:B------:R-:W-:-:S07]  /*10c90*/  FFMA.FTZ R0, R117, c[0x0][0x23c], -R0 ;  /* 0x00008f0075007a23 */ /* 0x000fce0000010800 */
[----:B------:R-:W2:Y:S08]  /*10ca0*/  MUFU.EX2 R122, R122 ;  /* 0x0000007a007a7308 */ /* 0x000eb00000000800 */
[----:B------:R-:W-:Y:S08]  /*10cb0*/  MUFU.EX2 R203, R203 ;  /* 0x000000cb00cb7308 */ /* 0x000ff00000000800 */
[----:B------:R-:W-:Y:S08]  /*10cc0*/  MUFU.EX2 R202, R202 ;  /* 0x000000ca00ca7308 */ /* 0x000ff00000000800 */
[----:B------:R-:W3:Y:S08]  /*10cd0*/  MUFU.EX2 R121, R121 ;  /* 0x0000007900797308 */ /* 0x000ef00000000800 */
[----:B------:R-:W-:Y:S08]  /*10ce0*/  MUFU.EX2 R211, R211 ;  /* 0x000000d300d37308 */ /* 0x000ff00000000800 */
[----:B------:R-:W4:Y:S08]  /*10cf0*/  MUFU.EX2 R201, R201 ;  /* 0x000000c900c97308 */ /* 0x000f300000000800 */
[----:B------:R-:W-:Y:S08]  /*10d00*/  MUFU.EX2 R200, R200 ;  /* 0x000000c800c87308 */ /* 0x000ff00000000800 */
[----:B------:R-:W-:Y:S08]  /*10d10*/  MUFU.EX2 R120, R120 ;  /* 0x0000007800787308 */ /* 0x000ff00000000800 */
[----:B------:R-:W-:Y:S08]  /*10d20*/  MUFU.EX2 R199, R199 ;  /* 0x000000c700c77308 */ /* 0x000ff00000000800 */
[----:B------:R-:W1:Y:S08]  /*10d30*/  MUFU.EX2 R198, R198 ;  /* 0x000000c600c67308 */ /* 0x000e700000000800 */
[----:B------:R1:W-:Y:S01]  /*10d40*/  MUFU.EX2 R116, R4 ;  /* 0x0000000400747308 */ /* 0x0003e20000000800 */
[----:B------:R-:W-:Y:S01]  /*10d50*/  FADD.FTZ R209, R7, R6 ;  /* 0x0000000607d17221 */ /* 0x000fe20000010000 */
[----:B------:R-:W-:Y:S01]  /*10d60*/  MOV R114, R12 ;  /* 0x0000000c00727202 */ /* 0x000fe20000000f00 */
[----:B------:R-:W-:Y:S01]  /*10d70*/  FADD.FTZ R196, R15, R14 ;  /* 0x0000000e0fc47221 */ /* 0x000fe20000010000 */
[----:B------:R-:W-:Y:S01]  /*10d80*/  MOV R115, R13 ;  /* 0x0000000d00737202 */ /* 0x000fe20000000f00 */
[----:B------:R-:W4:Y:S03]  /*10d90*/  LDSM.16.MT88.4 R16, [R222+0x8800] ;  /* 0x00880000de10783b */ /* 0x000f260000004200 */
[----:B------:R4:W4:Y:S01]  /*10da0*/  MUFU.EX2 R117, R5 ;  /* 0x0000000500757308 */ /* 0x0009220000000800 */
[----:B------:R-:W-:Y:S01]  /*10db0*/  FADD.FTZ R210, R206, R21 ;  /* 0x00000015ced27221 */ /* 0x000fe20000010000 */
[----:B------:R-:W-:Y:S01]  /*10dc0*/  MOV R206, R20 ;  /* 0x0000001400ce7202 */ /* 0x000fe20000000f00 */
[----:B------:R-:W4:Y:S01]  /*10dd0*/  LDSM.16.MT88.4 R12, [R221+0x8800] ;  /* 0x00880000dd0c783b */ /* 0x000f220000004200 */
[----:B--2---:R-:W-:-:S02]  /*10de0*/  F2FP.PACK_AB R6, R122, R204 ;  /* 0x000000cc7a06723e */ /* 0x004fc400000000ff */
[----:B---3--:R-:W-:Y:S02]  /*10df0*/  F2FP.PACK_AB R7, R121, R202 ;  /* 0x000000ca7907723e */ /* 0x008fe400000000ff */
[----:B-1----:R-:W-:Y:S02]  /*10e00*/  F2FP.PACK_AB R4, R205, R206 ;  /* 0x000000cecd04723e */ /* 0x002fe400000000ff */
[----:B----4-:R-:W-:Y:S02]  /*10e10*/  F2FP.PACK_AB R20, R201, R211 ;  /* 0x000000d3c914723e */ /* 0x010fe400000000ff */
[----:B------:R-:W-:Y:S02]  /*10e20*/  F2FP.PACK_AB R21, R198, R199 ;  /* 0x000000c7c615723e */ /* 0x000fe400000000ff */
[----:B------:R-:W-:Y:S02]  /*10e30*/  F2FP.PACK_AB R22, R120, R200 ;  /* 0x000000c87816723e */ /* 0x000fe400000000ff */
[----:B------:R-:W-:-:S02]  /*10e40*/  F2FP.PACK_AB R5, R203, R251 ;  /* 0x000000fbcb05723e */ /* 0x000fc400000000ff */
[----:B------:R-:W-:-:S05]  /*10e50*/  F2FP.PACK_AB R23, R116, R117 ;  /* 0x000000757417723e */ /* 0x000fca00000000ff */
[-C--:B------:R-:W-:Y:S08]  /*10e60*/  HMMA.16816.F32 R164, R4, R8.reuse, R164 ;  /* 0x0000000804a4723c */ /* 0x080ff000000018a4 */
[C---:B------:R-:W-:Y:S08]  /*10e70*/  HMMA.16816.F32 R160, R20.reuse, R8, R160 ;  /* 0x0000000814a0723c */ /* 0x040ff000000018a0 */
[-C--:B------:R-:W-:Y:S08]  /*10e80*/  HMMA.16816.F32 R156, R20, R10.reuse, R156 ;  /* 0x0000000a149c723c */ /* 0x080ff0000000189c */
[----:B------:R-:W-:Y:S01]  /*10e90*/  HMMA.16816.F32 R168, R4, R10, R168 ;  /* 0x0000000a04a8723c */ /* 0x000fe200000018a8 */
[----:B------:R-:W1:Y:S07]  /*10ea0*/  LDSM.16.MT88.4 R8, [R220+0x8800] ;  /* 0x00880000dc08783b */ /* 0x000e6e0000004200 */
[C---:B------:R-:W-:Y:S08]  /*10eb0*/  HMMA.16816.F32 R152, R20.reuse, R16, R152 ;  /* 0x000000101498723c */ /* 0x040ff00000001898 */
[C---:B------:R-:W-:Y:S08]  /*10ec0*/  HMMA.16816.F32 R148, R20.reuse, R18, R148 ;  /* 0x000000121494723c */ /* 0x040ff00000001894 */
[C---:B------:R-:W-:Y:S08]  /*10ed0*/  HMMA.16816.F32 R144, R20.reuse, R12, R144 ;  /* 0x0000000c1490723c */ /* 0x040ff00000001890 */
[----:B------:R-:W-:Y:S08]  /*10ee0*/  HMMA.16816.F32 R140, R20, R14, R140 ;  /* 0x0000000e148c723c */ /* 0x000ff0000000188c */
[----:B------:R-:W-:Y:S08]  /*10ef0*/  HMMA.16816.F32 R172, R4, R16, R172 ;  /* 0x0000001004ac723c */ /* 0x000ff000000018ac */
[C---:B-1----:R-:W-:Y:S08]  /*10f00*/  HMMA.16816.F32 R136, R20.reuse, R8, R136 ;  /* 0x000000081488723c */ /* 0x042ff00000001888 */
[----:B------:R-:W-:Y:S01]  /*10f10*/  HMMA.16816.F32 R132, R20, R10, R132 ;  /* 0x0000000a1484723c */ /* 0x000fe20000001884 */
[----:B------:R-:W1:Y:S07]  /*10f20*/  LDSM.16.MT88.4 R20, [R224+0x9000] ;  /* 0x00900000e014783b */ /* 0x000e6e0000004200 */
[C---:B------:R-:W-:Y:S01]  /*10f30*/  HMMA.16816.F32 R176, R4.reuse, R18, R176 ;  /* 0x0000001204b0723c */ /* 0x040fe200000018b0 */
[----:B------:R-:W2:Y:S07]  /*10f40*/  LDSM.16.MT88.4 R16, [R222+0x9000] ;  /* 0x00900000de10783b */ /* 0x000eae0000004200 */
[C---:B------:R-:W-:Y:S08]  /*10f50*/  HMMA.16816.F32 R180, R4.reuse, R12, R180 ;  /* 0x0000000c04b4723c */ /* 0x040ff000000018b4 */
[C---:B------:R-:W-:Y:S01]  /*10f60*/  HMMA.16816.F32 R184, R4.reuse, R14, R184 ;  /* 0x0000000e04b8723c */ /* 0x040fe200000018b8 */
[----:B------:R-:W3:Y:S07]  /*10f70*/  LDSM.16.MT88.4 R12, [R221+0x9000] ;  /* 0x00900000dd0c783b */ /* 0x000eee0000004200 */
[C---:B------:R-:W-:Y:S08]  /*10f80*/  HMMA.16816.F32 R188, R4.reuse, R8, R188 ;  /* 0x0000000804bc723c */ /* 0x040ff000000018bc */
[----:B------:R-:W-:Y:S01]  /*10f90*/  HMMA.16816.F32 R192, R4, R10, R192 ;  /* 0x0000000a04c0723c */ /* 0x000fe200000018c0 */
[----:B------:R-:W4:Y:S01]  /*10fa0*/  LDSM.16.MT88.4 R8, [R220+0x9000] ;  /* 0x00900000dc08783b */ /* 0x000f220000004200 */
        /* <DEDUP_REMOVED lines=11> */
[----:B------:R-:W-:Y:S01]  /*11060*/  FADD.FTZ R208, R207, R208 ;  /* 0x000000d0cfd07221 */ /* 0x000fe20000010000 */
[----:B--2---:R-:W-:Y:S01]  /*11070*/  F2FP.PACK_AB R7, R89, R90 ;  /* 0x0000005a5907723e */ /* 0x004fe200000000ff */
        /* <DEDUP_REMOVED lines=8> */
[----:B------:R-:W1:Y:S06]  /*11100*/  MUFU.EX2 R128, R128 ;  /* 0x0000008000807308 */ /* 0x000e6c0000000800 */
[C---:B---3--:R-:W-:Y:S02]  /*11110*/  HMMA.16816.F32 R144, R4.reuse, R12, R144 ;  /* 0x0000000c0490723c */ /* 0x048fe40000001890 */
[----:B------:R-:W-:Y:S06]  /*11120*/  MUFU.EX2 R127, R127 ;  /* 0x0000007f007f7308 */ /* 0x000fec0000000800 */
[C---:B------:R-:W-:Y:S02]  /*11130*/  HMMA.16816.F32 R140, R4.reuse, R14, R140 ;  /* 0x0000000e048c723c */ /* 0x040fe4000000188c */
[----:B------:R-:W2:Y:S06]  /*11140*/  MUFU.EX2 R105, R105 ;  /* 0x0000006900697308 */ /* 0x000eac0000000800 */
[C---:B----4-:R-:W-:Y:S08]  /*11150*/  HMMA.16816.F32 R136, R4.reuse, R8, R136 ;  /* 0x000000080488723c */ /* 0x050ff00000001888 */
[----:B------:R-:W-:Y:S07]  /*11160*/  HMMA.16816.F32 R132, R4, R10, R132 ;  /* 0x0000000a0484723c */ /* 0x000fee0000001884 */
[----:B------:R-:W-:-:S02]  /*11170*/  MOV R7, R206 ;  /* 0x000000ce00077202 */ /* 0x000fc40000000f00 */
[----:B------:R-:W3:Y:S01]  /*11180*/  MUFU.EX2 R206, R26 ;  /* 0x0000001a00ce7308 */ /* 0x000ee20000000800 */
[----:B------:R-:W-:Y:S02]  /*11190*/  FADD.FTZ R209, R70, R209 ;  /* 0x000000d146d17221 */ /* 0x000fe40000010000 */
[----:B------:R-:W-:Y:S02]  /*111a0*/  FADD.FTZ R24, R24, R208 ;  /* 0x000000d018187221 */ /* 0x000fe40000010000 */
[----:B------:R-:W-:Y:S01]  /*111b0*/  FADD.FTZ R88, R88, R209 ;  /* 0x000000d158587221 */ /* 0x000fe20000010000 */
[----:B-1----:R-:W-:Y:S01]  /*111c0*/  F2FP.PACK_AB R5, R128, R207 ;  /* 0x000000cf8005723e */ /* 0x002fe200000000ff */
[----:B------:R-:W-:Y:S01]  /*111d0*/  FADD.FTZ R209, R7, R24 ;  /* 0x0000001807d17221 */ /* 0x000fe20000010000 */
[----:B------:R-:W-:Y:S02]  /*111e0*/  F2FP.PACK_AB R6, R106, R129 ;  /* 0x000000816a06723e */ /* 0x000fe400000000ff */
[----:B--2---:R-:W-:Y:S01]  /*111f0*/  F2FP.PACK_AB R7, R105, R127 ;  /* 0x0000007f6907723e */ /* 0x004fe200000000ff */
[----:B------:R-:W-:Y:S01]  /*11200*/  FADD.FTZ R210, R71, R210 ;  /* 0x000000d247d27221 */ /* 0x000fe20000010000 */
[----:B---3--:R-:W-:-:S03]  /*11210*/  F2FP.PACK_AB R4, R130, R206 ;  /* 0x000000ce8204723e */ /* 0x008fc600000000ff */
[----:B------:R-:W-:Y:S01]  /*11220*/  FADD.FTZ R210, R27, R210 ;  /* 0x000000d21bd27221 */ /* 0x000fe20000010000 */
[----:B------:R-:W-:Y:S01]  /*11230*/  MUFU.EX2 R110, R110 ;  /* 0x0000006e006e7308 */ /* 0x000fe20000000800 */
[----:B------:R-:W-:Y:S02]  /*11240*/  LDSM.16.MT88.4 R24, [R220+0x9800] ;  /* 0x00980000dc18783b */ /* 0x000fe40000004200 */
[C---:B------:R-:W-:Y:S01]  /*11250*/  HMMA.16816.F32 R164, R4.reuse, R20, R164 ;  /* 0x0000001404a4723c */ /* 0x040fe200000018a4 */
[----:B------:R-:W-:Y:S01]  /*11260*/  FADD.FTZ R196, R85, R196 ;  /* 0x000000c455c47221 */ /* 0x000fe20000010000 */
[----:B------:R1:W5:Y:S06]  /*11270*/  LDL.LU R71, [R1+0x48] ;  /* 0x0000480001477983 */ /* 0x00036c0000300800 */
[C---:B------:R-:W-:Y:S08]  /*11280*/  HMMA.16816.F32 R168, R4.reuse, R22, R168 ;  /* 0x0000001604a8723c */ /* 0x040ff000000018a8 */
[C---:B------:R-:W-:Y:S08]  /*11290*/  HMMA.16816.F32 R172, R4.reuse, R16, R172 ;  /* 0x0000001004ac723c */ /* 0x040ff000000018ac */
        /* <DEDUP_REMOVED lines=8> */
[----:B------:R-:W-:Y:S01]  /*11320*/  FADD.FTZ R208, R80, R196 ;  /* 0x000000c450d07221 */ /* 0x000fe20000010000 */
[----:B------:R-:W1:Y:S01]  /*11330*/  MUFU.EX2 R104, R104 ;  /* 0x0000006800687308 */ /* 0x000e620000000800 */
[----:B------:R-:W-:Y:S01]  /*11340*/  FADD.FTZ R211, R211, R88 ;  /* 0x00000058d3d37221 */ /* 0x000fe20000010000 */
[----:B------:R-:W1:Y:S06]  /*11350*/  LDSM.16.MT88.4 R20, [R224+0xa000] ;  /* 0x00a00000e014783b */ /* 0x000e6c0000004200 */
        /* <DEDUP_REMOVED lines=13> */
[----:B------:R-:W-:Y:S01]  /*11430*/  MUFU.EX2 R75, R75 ;  /* 0x0000004b004b7308 */ /* 0x000fe20000000800 */
[----:B------:R-:W-:Y:S01]  /*11440*/  FADD.FTZ R210, R251, R210 ;  /* 0x000000d2fbd27221 */ /* 0x000fe20000010000 */
[----:B------:R1:W5:Y:S06]  /*11450*/  LDL.LU R70, [R1+0x44] ;  /* 0x0000440001467983 */ /* 0x00036c0000300800 */
[----:B------:R-:W1:Y:S08]  /*11460*/  MUFU.EX2 R85, R131 ;  /* 0x0000008300557308 */ /* 0x000e700000000800 */
[----:B------:R-:W-:Y:S08]  /*11470*/  MUFU.EX2 R88, R113 ;  /* 0x0000007100587308 */ /* 0x000ff00000000800 */
[----:B------:R-:W1:Y:S08]  /*11480*/  MUFU.EX2 R80, R112 ;  /* 0x0000007000507308 */ /* 0x000e700000000800 */
[----:B------:R-:W-:Y:S08]  /*11490*/  MUFU.EX2 R113, R97 ;  /* 0x0000006100717308 */ /* 0x000ff00000000800 */
[----:B------:R-:W-:Y:S08]  /*114a0*/  MUFU.EX2 R131, R102 ;  /* 0x0000006600837308 */ /* 0x000ff00000000800 */
[----:B------:R-:W1:Y:S08]  /*114b0*/  MUFU.EX2 R112, R101 ;  /* 0x0000006500707308 */ /* 0x000e700000000800 */
[----:B------:R-:W2:Y:S08]  /*114c0*/  MUFU.EX2 R196, R98 ;  /* 0x0000006200c47308 */ /* 0x000eb00000000800 */
[----:B------:R-:W3:Y:S01]  /*114d0*/  MUFU.EX2 R97, R95 ;  /* 0x0000005f00617308 */ /* 0x000ee20000000800 */
[----:B-1----:R-:W-:-:S02]  /*114e0*/  F2FP.PACK_AB R8, R104, R110 ;  /* 0x0000006e6808723e */ /* 0x002fc400000000ff */
[----:B------:R-:W-:Y:S02]  /*114f0*/  F2FP.PACK_AB R9, R85, R103 ;  /* 0x000000675509723e */ /* 0x000fe400000000ff */
[----:B------:R-:W-:Y:S02]  /*11500*/  F2FP.PACK_AB R10, R83, R84 ;  /* 0x00000054530a723e */ /* 0x000fe400000000ff */
[----:B------:R-:W-:-:S07]  /*11510*/  F2FP.PACK_AB R11, R80, R88 ;  /* 0x00000058500b723e */ /* 0x000fce00000000ff */
[C---:B--2---:R-:W-:Y:S08]  /*11520*/  HMMA.16816.F32 R160, R8.reuse, R16, R160 ;  /* 0x0000001008a0723c */ /* 0x044ff000000018a0 */
[C---:B------:R-:W-:Y:S08]  /*11530*/  HMMA.16816.F32 R156, R8.reuse, R18, R156 ;  /* 0x00000012089c723c */ /* 0x040ff0000000189c */
[C---:B---3--:R-:W-:Y:S08]  /*11540*/  HMMA.16816.F32 R152, R8.reuse, R12, R152 ;  /* 0x0000000c0898723c */ /* 0x048ff00000001898 */
[C---:B------:R-:W-:Y:S08]  /*11550*/  HMMA.16816.F32 R148, R8.reuse, R14, R148 ;  /* 0x0000000e0894723c */ /* 0x040ff00000001894 */
[C---:B----4-:R-:W-:Y:S08]  /*11560*/  HMMA.16816.F32 R144, R8.reuse, R4, R144 ;  /* 0x000000040890723c */ /* 0x050ff00000001890 */
[C---:B------:R-:W-:Y:S08]  /*11570*/  HMMA.16816.F32 R140, R8.reuse, R6, R140 ;  /* 0x00000006088c723c */ /* 0x040ff0000000188c */
[C---:B------:R-:W-:Y:S08]  /*11580*/  HMMA.16816.F32 R136, R8.reuse, R24, R136 ;  /* 0x000000180888723c */ /* 0x040ff00000001888 */
[----:B------:R-:W-:Y:S07]  /*11590*/  HMMA.16816.F32 R132, R8, R26, R132 ;  /* 0x0000001a0884723c */ /* 0x000fee0000001884 */
[----:B------:R-:W-:-:S02]  /*115a0*/  F2FP.PACK_AB R8, R112, R131 ;  /* 0x000000837008723e */ /* 0x000fc400000000ff */
[----:B------:R-:W-:Y:S02]  /*115b0*/  F2FP.PACK_AB R9, R113, R196 ;  /* 0x000000c47109723e */ /* 0x000fe400000000ff */
[----:B------:R-:W-:Y:S02]  /*115c0*/  F2FP.PACK_AB R10, R99, R100 ;  /* 0x00000064630a723e */ /* 0x000fe400000000ff */
[----:B------:R-:W-:-:S07]  /*115d0*/  F2FP.PACK_AB R11, R97, R96 ;  /* 0x00000060610b723e */ /* 0x000fce00000000ff */
[C---:B------:R-:W-:Y:S08]  /*115e0*/  HMMA.16816.F32 R164, R8.reuse, R16, R164 ;  /* 0x0000001008a4723c */ /* 0x040ff000000018a4 */
[C---:B------:R-:W-:Y:S01]  /*115f0*/  HMMA.16816.F32 R168, R8.reuse, R18, R168 ;  /* 0x0000001208a8723c */ /* 0x040fe200000018a8 */
[----:B------:R-:W-:Y:S07]  /*11600*/  LDSM.16.MT88.4 R16, [R221+0xa000] ;  /* 0x00a00000dd10783b */ /* 0x000fee0000004200 */
[C---:B------:R-:W-:Y:S08]  /*11610*/  HMMA.16816.F32 R172, R8.reuse, R12, R172 ;  /* 0x0000000c08ac723c */ /* 0x040ff000000018ac */
[C---:B------:R-:W-:Y:S01]  /*11620*/  HMMA.16816.F32 R176, R8.reuse, R14, R176 ;  /* 0x0000000e08b0723c */ /* 0x040fe200000018b0 */
[----:B------:R-:W-:Y:S07]  /*11630*/  LDSM.16.MT88.4 R12, [R220+0xa000] ;  /* 0x00a00000dc0c783b */ /* 0x000fee0000004200 */
[C---:B------:R-:W-:Y:S08]  /*11640*/  HMMA.16816.F32 R180, R8.reuse, R4, R180 ;  /* 0x0000000408b4723c */ /* 0x040ff000000018b4 */
[C---:B------:R-:W-:Y:S01]  /*11650*/  HMMA.16816.F32 R184, R8.reuse, R6, R184 ;  /* 0x0000000608b8723c */ /* 0x040fe200000018b8 */
[----:B------:R-:W1:Y:S01]  /*11660*/  LDSM.16.MT88.4 R4, [R222+0xa000] ;  /* 0x00a00000de04783b */ /* 0x000e620000004200 */
[----:B------:R-:W-:Y:S08]  /*11670*/  MUFU.EX2 R95, R126 ;  /* 0x0000007e005f7308 */ /* 0x000ff00000000800 */
[----:B------:R-:W2:Y:S08]  /*11680*/  MUFU.EX2 R98, R125 ;  /* 0x0000007d00627308 */ /* 0x000eb00000000800 */
[----:B------:R-:W-:Y:S08]  /*11690*/  MUFU.EX2 R102, R124 ;  /* 0x0000007c00667308 */ /* 0x000ff00000000800 */
[----:B------:R-:W3:Y:S01]  /*116a0*/  MUFU.EX2 R101, R123 ;  /* 0x0000007b00657308 */ /* 0x000ee20000000800 */
[C---:B------:R-:W-:Y:S07]  /*116b0*/  HMMA.16816.F32 R188, R8.reuse, R24, R188 ;  /* 0x0000001808bc723c */ /* 0x040fee00000018bc */
[----:B------:R-:W-:Y:S01]  /*116c0*/  MUFU.EX2 R123, R35 ;  /* 0x00000023007b7308 */ /* 0x000fe20000000800 */
[----:B------:R-:W-:Y:S07]  /*116d0*/  HMMA.16816.F32 R192, R8, R26, R192 ;  /* 0x0000001a08c0723c */ /* 0x000fee00000018c0 */
[----:B------:R-:W4:Y:S08]  /*116e0*/  MUFU.EX2 R124, R34 ;  /* 0x00000022007c7308 */ /* 0x000f300000000800 */
[----:B------:R-:W-:Y:S08]  /*116f0*/  MUFU.EX2 R125, R33 ;  /* 0x00000021007d7308 */ /* 0x000ff00000000800 */
[----:B------:R1:W1:Y:S01]  /*11700*/  MUFU.EX2 R126, R32 ;  /* 0x00000020007e7308 */ /* 0x0002620000000800 */
[----:B------:R-:W-:-:S02]  /*11710*/  F2FP.PACK_AB R8, R93, R94 ;  /* 0x0000005e5d08723e */ /* 0x000fc400000000ff */
[----:B--2---:R-:W-:Y:S02]  /*11720*/  F2FP.PACK_AB R9, R98, R95 ;  /* 0x0000005f6209723e */ /* 0x004fe400000000ff */
[----:B------:R-:W-:Y:S02]  /*11730*/  F2FP.PACK_AB R10, R87, R91 ;  /* 0x0000005b570a723e */ /* 0x000fe400000000ff */
[----:B---3--:R-:W-:Y:S01]  /*11740*/  F2FP.PACK_AB R11, R101, R102 ;  /* 0x00000066650b723e */ /* 0x008fe200000000ff */
[----:B------:R-:W-:Y:S02]  /*11750*/  FADD.FTZ R208, R199, R208 ;  /* 0x000000d0c7d07221 */ /* 0x000fe40000010000 */
[----:B------:R-:W-:Y:S02]  /*11760*/  FADD.FTZ R210, R203, R210 ;  /* 0x000000d2cbd27221 */ /* 0x000fe40000010000 */
[----:B------:R-:W-:Y:S02]  /*11770*/  FADD.FTZ R211, R201, R211 ;  /* 0x000000d3c9d37221 */ /* 0x000fe40000010000 */
[----:B------:R-:W-:Y:S01]  /*11780*/  FADD.FTZ R198, R198, R208 ;  /* 0x000000d0c6c67221 */ /* 0x000fe20000010000 */
[----:B------:R-:W-:Y:S01]  /*11790*/  HMMA.16816.F32 R160, R8, R20, R160 ;  /* 0x0000001408a0723c */ /* 0x000fe200000018a0 */
[----:B------:R-:W-:Y:S01]  /*117a0*/  FADD.FTZ R202, R202, R210 ;  /* 0x000000d2caca7221 */ /* 0x000fe20000010000 */
[----:B-1----:R-:W-:Y:S01]  /*117b0*/  LDSM.16.MT88.4 R32, [R222+0xa800] ;  /* 0x00a80000de20783b */ /* 0x002fe20000004200 */
[----:B------:R-:W-:-:S02]  /*117c0*/  FADD.FTZ R200, R200, R211 ;  /* 0x000000d3c8c87221 */ /* 0x000fc40000010000 */
[----:B------:R-:W-:-:S03]  /*117d0*/  FADD.FTZ R24, R117, R198 ;  /* 0x000000c675187221 */ /* 0x000fc60000010000 */
[----:B------:R-:W-:Y:S01]  /*117e0*/  HMMA.16816.F32 R156, R8, R22, R156 ;  /* 0x00000016089c723c */ /* 0x000fe2000000189c */
[----:B------:R-:W-:-:S07]  /*117f0*/  FADD.FTZ R202, R121, R202 ;  /* 0x000000ca79ca7221 */ /* 0x000fce0000010000 */
[----:B------:R-:W-:Y:S01]  /*11800*/  HMMA.16816.F32 R152, R8, R4, R152 ;  /* 0x000000040898723c */ /* 0x000fe20000001898 */
[----:B------:R-:W-:-:S07]  /*11810*/  FADD.FTZ R200, R120, R200 ;  /* 0x000000c878c87221 */ /* 0x000fce0000010000 */
[----:B------:R-:W-:Y:S01]  /*11820*/  HMMA.16816.F32 R148, R8, R6, R148 ;  /* 0x000000060894723c */ /* 0x000fe20000001894 */
[----:B------:R-:W-:-:S07]  /*11830*/  FADD.FTZ R24, R116, R24 ;  /* 0x0000001874187221 */ /* 0x000fce0000010000 */
[C---:B------:R-:W-:Y:S08]  /*11840*/  HMMA.16816.F32 R144, R8.reuse, R16, R144 ;  /* 0x000000100890723c */ /* 0x040ff00000001890 */
[C---:B------:R-:W-:Y:S08]  /*11850*/  HMMA.16816.F32 R140, R8.reuse, R18, R140 ;  /* 0x00000012088c723c */ /* 0x040ff0000000188c */
[C---:B------:R-:W-:Y:S08]  /*11860*/  HMMA.16816.F32 R136, R8.reuse, R12, R136 ;  /* 0x0000000c0888723c */ /* 0x040ff00000001888 */
[----:B------:R-:W-:Y:S07]  /*11870*/  HMMA.16816.F32 R132, R8, R14, R132 ;  /* 0x0000000e0884723c */ /* 0x000fee0000001884 */
[----:B------:R-:W-:-:S02]  /*11880*/  F2FP.PACK_AB R8, R77, R78 ;  /* 0x0000004e4d08723e */ /* 0x000fc400000000ff */
[----:B----4-:R-:W-:Y:S02]  /*11890*/  F2FP.PACK_AB R9, R124, R123 ;  /* 0x0000007b7c09723e */ /* 0x010fe400000000ff */
[----:B------:R-:W-:Y:S02]  /*118a0*/  F2FP.PACK_AB R10, R75, R76 ;  /* 0x0000004c4b0a723e */ /* 0x000fe400000000ff */
[----:B------:R-:W-:Y:S01]  /*118b0*/  F2FP.PACK_AB R11, R126, R125 ;  /* 0x0000007d7e0b723e */ /* 0x000fe200000000ff */
[----:B------:R-:W-:Y:S06]  /*118c0*/  MUFU.EX2 R117, R31 ;  /* 0x0000001f00757308 */ /* 0x000fec0000000800 */
[C---:B------:R-:W-:Y:S02]  /*118d0*/  HMMA.16816.F32 R164, R8.reuse, R20, R164 ;  /* 0x0000001408a4723c */ /* 0x040fe400000018a4 */
[----:B------:R-:W-:Y:S06]  /*118e0*/  MUFU.EX2 R116, R30 ;  /* 0x0000001e00747308 */ /* 0x000fec0000000800 */
[C---:B------:R-:W-:Y:S01]  /*118f0*/  HMMA.16816.F32 R168, R8.reuse, R22, R168 ;  /* 0x0000001608a8723c */ /* 0x040fe200000018a8 */
[----:B------:R-:W-:Y:S01]  /*11900*/  LDSM.16.MT88.4 R20, [R220+0xa800] ;  /* 0x00a80000dc14783b */ /* 0x000fe20000004200 */
[----:B------:R-:W-:Y:S06]  /*11910*/  MUFU.EX2 R120, R29 ;  /* 0x0000001d00787308 */ /* 0x000fec0000000800 */
[C---:B------:R-:W-:Y:S02]  /*11920*/  HMMA.16816.F32 R172, R8.reuse, R4, R172 ;  /* 0x0000000408ac723c */ /* 0x040fe400000018ac */
[----:B------:R1:W-:Y:S06]  /*11930*/  MUFU.EX2 R121, R28 ;  /* 0x0000001c00797308 */ /* 0x0003ec0000000800 */
[C---:B------:R-:W-:Y:S01]  /*11940*/  HMMA.16816.F32 R176, R8.reuse, R6, R176 ;  /* 0x0000000608b0723c */ /* 0x040fe200000018b0 */
[----:B------:R-:W2:Y:S04]  /*11950*/  LDSM.16.MT88.4 R4, [R224+0xa800] ;  /* 0x00a80000e004783b */ /* 0x000ea80000004200 */
[----:B-1----:R-:W1:Y:S01]  /*11960*/  LDSM.16.MT88.4 R28, [R221+0xa800] ;  /* 0x00a80000dd1c783b */ /* 0x002e620000004200 */
[----:B------:R-:W-:Y:S08]  /*11970*/  MUFU.EX2 R111, R111 ;  /* 0x0000006f006f7308 */ /* 0x000ff00000000800 */
[----:B------:R-:W-:Y:S08]  /*11980*/  MUFU.EX2 R109, R109 ;  /* 0x0000006d006d7308 */ /* 0x000ff00000000800 */
[----:B------:R-:W-:Y:S08]  /*11990*/  MUFU.EX2 R108, R108 ;  /* 0x0000006c006c7308 */ /* 0x000ff00000000800 */
[----:B------:R-:W-:Y:S08]  /*119a0*/  MUFU.EX2 R107, R107 ;  /* 0x0000006b006b7308 */ /* 0x000ff00000000800 */
[----:B------:R-:W-:Y:S08]  /*119b0*/  MUFU.EX2 R74, R74 ;  /* 0x0000004a004a7308 */ /* 0x000ff00000000800 */
[----:B------:R-:W3:Y:S08]  /*119c0*/  MUFU.EX2 R73, R73 ;  /* 0x0000004900497308 */ /* 0x000ef00000000800 */
[----:B------:R-:W-:Y:S08]  /*119d0*/  MUFU.EX2 R72, R72 ;  /* 0x0000004800487308 */ /* 0x000ff00000000800 */
[----:B------:R-:W-:Y:S08]  /*119e0*/  MUFU.EX2 R69, R69 ;  /* 0x0000004500457308 */ /* 0x000ff00000000800 */
[----:B------:R-:W-:Y:S08]  /*119f0*/  MUFU.EX2 R67, R67 ;  /* 0x0000004300437308 */ /* 0x000ff00000000800 */
[----:B------:R-:W4:Y:S08]  /*11a00*/  MUFU.EX2 R66, R66 ;  /* 0x0000004200427308 */ /* 0x000f300000000800 */
[----:B------:R-:W-:Y:S08]  /*11a10*/  MUFU.EX2 R65, R65 ;  /* 0x0000004100417308 */ /* 0x000ff00000000800 */
[----:B------:R-:W1:Y:S01]  /*11a20*/  MUFU.EX2 R64, R64 ;  /* 0x0000004000407308 */ /* 0x000e620000000800 */
[----:B------:R-:W-:Y:S01]  /*11a30*/  HMMA.16816.F32 R180, R8, R16, R180 ;  /* 0x0000001008b4723c */ /* 0x000fe200000018b4 */
[----:B------:R-:W-:-:S02]  /*11a40*/  FADD.FTZ R209, R205, R209 ;  /* 0x000000d1cdd17221 */ /* 0x000fc40000010000 */
[----:B------:R-:W-:-:S04]  /*11a50*/  FADD.FTZ R24, R115, R24 ;  /* 0x0000001873187221 */ /* 0x000fc80000010000 */
[----:B---3--:R-:W-:Y:S01]  /*11a60*/  F2FP.PACK_AB R16, R73, R74 ;  /* 0x0000004a4910723e */ /* 0x008fe200000000ff */
[----:B------:R-:W-:Y:S01]  /*11a70*/  HMMA.16816.F32 R184, R8, R18, R184 ;  /* 0x0000001208b8723c */ /* 0x000fe200000018b8 */
[----:B----4-:R-:W-:-:S06]  /*11a80*/  F2FP.PACK_AB R17, R66, R67 ;  /* 0x000000434211723e */ /* 0x010fcc00000000ff */
[----:B------:R-:W-:Y:S01]  /*11a90*/  F2FP.PACK_AB R18, R69, R72 ;  /* 0x000000484512723e */ /* 0x000fe200000000ff */
[----:B------:R-:W-:Y:S01]  /*11aa0*/  HMMA.16816.F32 R188, R8, R12, R188 ;  /* 0x0000000c08bc723c */ /* 0x000fe200000018bc */
[----:B-1----:R-:W-:-:S07]  /*11ab0*/  F2FP.PACK_AB R19, R64, R65 ;  /* 0x000000414013723e */ /* 0x002fce00000000ff */
[----:B------:R-:W-:Y:S01]  /*11ac0*/  HMMA.16816.F32 R192, R8, R14, R192 ;  /* 0x0000000e08c0723c */ /* 0x000fe200000018c0 */
[----:B------:R-:W-:Y:S01]  /*11ad0*/  FADD.FTZ R204, R204, R209 ;  /* 0x000000d1cccc7221 */ /* 0x000fe20000010000 */
[----:B------:R-:W1:Y:S05]  /*11ae0*/  LDSM.16.MT88.4 R12, [R224+0xb000] ;  /* 0x00b00000e00c783b */ /* 0x000e6a0000004200 */
[----:B------:R-:W-:Y:S02]  /*11af0*/  F2FP.PACK_AB R8, R116, R117 ;  /* 0x000000757408723e */ /* 0x000fe400000000ff */
[----:B------:R-:W-:Y:S02]  /*11b00*/  F2FP.PACK_AB R9, R109, R111 ;  /* 0x0000006f6d09723e */ /* 0x000fe400000000ff */
[----:B------:R-:W-:-:S02]  /*11b10*/  F2FP.PACK_AB R10, R121, R120 ;  /* 0x00000078790a723e */ /* 0x000fc400000000ff */
[----:B------:R-:W-:Y:S01]  /*11b20*/  F2FP.PACK_AB R11, R107, R108 ;  /* 0x0000006c6b0b723e */ /* 0x000fe200000000ff */
[----:B------:R-:W-:Y:S01]  /*11b30*/  FADD.FTZ R114, R114, R24 ;  /* 0x0000001872727221 */ /* 0x000fe20000010000 */
[----:B--2---:R-:W-:Y:S01]  /*11b40*/  HMMA.16816.F32 R164, R16, R4, R164 ;  /* 0x0000000410a4723c */ /* 0x004fe200000018a4 */
[----:B------:R-:W-:Y:S01]  /*11b50*/  LDSM.16.MT88.4 R24, [R220+0xb000] ;  /* 0x00b00000dc18783b */ /* 0x000fe20000004200 */
[----:B------:R-:W-:-:S06]  /*11b60*/  FADD.FTZ R204, R122, R204 ;  /* 0x000000cc7acc7221 */ /* 0x000fcc0000010000 */
        /* <DEDUP_REMOVED lines=8> */
[----:B------:R-:W-:Y:S01]  /*11bf0*/  HMMA.16816.F32 R132, R8, R22, R132 ;  /* 0x000000160884723c */ /* 0x000fe20000001884 */
[----:B------:R-:W2:Y:S07]  /*11c00*/  LDSM.16.MT88.4 R8, [R222+0xb000] ;  /* 0x00b00000de08783b */ /* 0x000eae0000004200 */
[----:B------:R-:W-:Y:S01]  /*11c10*/  HMMA.16816.F32 R168, R16, R6, R168 ;  /* 0x0000000610a8723c */ /* 0x000fe200000018a8 */
[----:B------:R-:W3:Y:S01]  /*11c20*/  LDSM.16.MT88.4 R4, [R221+0xb000] ;  /* 0x00b00000dd04783b */ /* 0x000ee20000004200 */
[----:B------:R-:W-:-:S02]  /*11c30*/  FADD.FTZ R207, R207, R202 ;  /* 0x000000cacfcf7221 */ /* 0x000fc40000010000 */
[----:B------:R-:W-:Y:S02]  /*11c40*/  FADD.FTZ R197, R197, R200 ;  /* 0x000000c8c5c57221 */ /* 0x000fe40000010000 */
        /* <DEDUP_REMOVED lines=8> */
[----:B------:R-:W-:-:S03]  /*11cd0*/  FADD.FTZ R114, R90, R114 ;  /* 0x000000725a727221 */ /* 0x000fc60000010000 */
[----:B------:R-:W-:Y:S01]  /*11ce0*/  HMMA.16816.F32 R176, R16, R34, R176 ;  /* 0x0000002210b0723c */ /* 0x000fe200000018b0 */
[----:B------:R-:W-:Y:S01]  /*11cf0*/  FADD.FTZ R129, R106, R129 ;  /* 0x000000816a817221 */ /* 0x000fe20000010000 */
[----:B------:R-:W-:Y:S01]  /*11d00*/  MUFU.EX2 R62, R62 ;  /* 0x0000003e003e7308 */ /* 0x000fe20000000800 */
[----:B------:R-:W-:-:S05]  /*11d10*/  FADD.FTZ R127, R105, R127 ;  /* 0x0000007f697f7221 */ /* 0x000fca0000010000 */
[----:B------:R-:W-:Y:S02]  /*11d20*/  HMMA.16816.F32 R180, R16, R28, R180 ;  /* 0x0000001c10b4723c */ /* 0x000fe400000018b4 */
[----:B------:R-:W-:Y:S01]  /*11d30*/  MUFU.EX2 R61, R61 ;  /* 0x0000003d003d7308 */ /* 0x000fe20000000800 */
[----:B------:R-:W-:-:S05]  /*11d40*/  FADD.FTZ R118, R92, R118 ;  /* 0x000000765c767221 */ /* 0x000fca0000010000 */
[----:B------:R-:W-:Y:S02]  /*11d50*/  HMMA.16816.F32 R184, R16, R30, R184 ;  /* 0x0000001e10b8723c */ /* 0x000fe400000018b8 */
[----:B------:R-:W-:Y:S01]  /*11d60*/  MUFU.EX2 R60, R60 ;  /* 0x0000003c003c7308 */ /* 0x000fe20000000800 */
[----:B------:R-:W-:Y:S02]  /*11d70*/  FADD.FTZ R89, R89, R114 ;  /* 0x0000007259597221 */ /* 0x000fe40000010000 */
[----:B------:R-:W-:-:S05]  /*11d80*/  FADD.FTZ R131, R131, R129 ;  /* 0x0000008183837221 */ /* 0x000fca0000010000 */
[----:B------:R-:W-:Y:S01]  /*11d90*/  MUFU.EX2 R86, R86 ;  /* 0x0000005600567308 */ /* 0x000fe20000000800 */
[----:B------:R-:W-:-:S07]  /*11da0*/  FADD.FTZ R196, R196, R127 ;  /* 0x0000007fc4c47221 */ /* 0x000fce0000010000 */
[----:B------:R-:W-:Y:S01]  /*11db0*/  MUFU.EX2 R82, R82 ;  /* 0x0000005200527308 */ /* 0x000fe20000000800 */
[----:B------:R-:W-:-:S07]  /*11dc0*/  FADD.FTZ R110, R110, R118 ;  /* 0x000000766e6e7221 */ /* 0x000fce0000010000 */
[----:B------:R-:W-:Y:S08]  /*11dd0*/  MUFU.EX2 R81, R81 ;  /* 0x0000005100517308 */ /* 0x000ff00000000800 */
[----:B------:R-:W-:Y:S08]  /*11de0*/  MUFU.EX2 R79, R79 ;  /* 0x0000004f004f7308 */ /* 0x000ff00000000800 */
[----:B------:R-:W-:Y:S08]  /*11df0*/  MUFU.EX2 R59, R59 ;  /* 0x0000003b003b7308 */ /* 0x000ff00000000800 */
[----:B------:R-:W4:Y:S08]  /*11e00*/  MUFU.EX2 R58, R58 ;  /* 0x0000003a003a7308 */ /* 0x000f300000000800 */
[----:B------:R-:W-:Y:S08]  /*11e10*/  MUFU.EX2 R57, R57 ;  /* 0x0000003900397308 */ /* 0x000ff00000000800 */
[----:B------:R-:W-:Y:S08]  /*11e20*/  MUFU.EX2 R56, R56 ;  /* 0x0000003800387308 */ /* 0x000ff00000000800 */
[----:B------:R-:W-:Y:S08]  /*11e30*/  MUFU.EX2 R55, R55 ;  /* 0x0000003700377308 */ /* 0x000ff00000000800 */
        /* <DEDUP_REMOVED lines=13> */
[----:B----4-:R-:W-:Y:S01]  /*11f10*/  F2FP.PACK_AB R20, R58, R59 ;  /* 0x0000003b3a14723e */ /* 0x010fe200000000ff */
[----:B------:R-:W-:Y:S01]  /*11f20*/  HMMA.16816.F32 R192, R16, R22, R192 ;  /* 0x0000001610c0723c */ /* 0x000fe200000018c0 */
[----:B-1----:R-:W-:Y:S01]  /*11f30*/  F2FP.PACK_AB R21, R54, R55 ;  /* 0x000000373615723e */ /* 0x002fe200000000ff */
[----:B------:R-:W-:Y:S02]  /*11f40*/  FADD.FTZ R99, R99, R131 ;  /* 0x0000008363637221 */ /* 0x000fe40000010000 */
[----:B------:R-:W-:-:S03]  /*11f50*/  FADD.FTZ R97, R97, R196 ;  /* 0x000000c461617221 */ /* 0x000fc60000010000 */
[----:B------:R-:W-:Y:S02]  /*11f60*/  F2FP.PACK_AB R16, R62, R63 ;  /* 0x0000003f3e10723e */ /* 0x000fe400000000ff */
[----:B------:R-:W-:Y:S02]  /*11f70*/  F2FP.PACK_AB R17, R82, R86 ;  /* 0x000000565211723e */ /* 0x000fe400000000ff */
[----:B------:R-:W-:Y:S02]  /*11f80*/  F2FP.PACK_AB R18, R60, R61 ;  /* 0x0000003d3c12723e */ /* 0x000fe400000000ff */
[----:B------:R-:W-:Y:S02]  /*11f90*/  F2FP.PACK_AB R19, R79, R81 ;  /* 0x000000514f13723e */ /* 0x000fe400000000ff */
[----:B------:R-:W-:Y:S02]  /*11fa0*/  F2FP.PACK_AB R22, R56, R57 ;  /* 0x000000393816723e */ /* 0x000fe400000000ff */
[----:B------:R-:W-:Y:S01]  /*11fb0*/  F2FP.PACK_AB R23, R52, R53 ;  /* 0x000000353417723e */ /* 0x000fe200000000ff */
        /* <DEDUP_REMOVED lines=10> */
[----:B--2---:R-:W-:Y:S01]  /*12060*/  HMMA.16816.F32 R152, R16, R8, R152 ;  /* 0x000000081098723c */ /* 0x004fe20000001898 */
[----:B------:R-:W-:Y:S02]  /*12070*/  FADD.FTZ R83, R93, R83 ;  /* 0x000000535d537221 */ /* 0x000fe40000010000 */
[----:B------:R-:W-:-:S05]  /*12080*/  FADD.FTZ R88, R98, R88 ;  /* 0x0000005862587221 */ /* 0x000fca0000010000 */
[----:B------:R-:W-:Y:S01]  /*12090*/  HMMA.16816.F32 R148, R16, R10, R148 ;  /* 0x0000000a1094723c */ /* 0x000fe20000001894 */
[----:B------:R-:W-:-:S07]  /*120a0*/  FADD.FTZ R99, R76, R99 ;  /* 0x000000634c637221 */ /* 0x000fce0000010000 */
[----:B---3--:R-:W-:Y:S01]  /*120b0*/  HMMA.16816.F32 R144, R16, R4, R144 ;  /* 0x000000041090723c */ /* 0x008fe20000001890 */
[----:B------:R-:W-:-:S07]  /*120c0*/  FADD.FTZ R97, R125, R97 ;  /* 0x000000617d617221 */ /* 0x000fce0000010000 */
[C---:B------:R-:W-:Y:S08]  /*120d0*/  HMMA.16816.F32 R140, R16.reuse, R6, R140 ;  /* 0x00000006108c723c */ /* 0x040ff0000000188c */
[C---:B------:R-:W-:Y:S08]  /*120e0*/  HMMA.16816.F32 R136, R16.reuse, R24, R136 ;  /* 0x000000181088723c */ /* 0x040ff00000001888 */
[----:B------:R-:W-:Y:S01]  /*120f0*/  HMMA.16816.F32 R132, R16, R26, R132 ;  /* 0x0000001a1084723c */ /* 0x000fe20000001884 */
[----:B------:R-:W1:Y:S07]  /*12100*/  LDSM.16.MT88.4 R16, [R224+0xb800] ;  /* 0x00b80000e010783b */ /* 0x000e6e0000004200 */
        /* <DEDUP_REMOVED lines=18> */
[----:B------:R-:W-:Y:S01]  /*12230*/  MUFU.EX2 R51, R51 ;  /* 0x0000003300337308 */ /* 0x000fe20000000800 */
[----:B------:R-:W-:Y:S02]  /*12240*/  FADD.FTZ R88, R111, R88 ;  /* 0x000000586f587221 */ /* 0x000fe40000010000 */
[----:B------:R-:W-:Y:S02]  /*12250*/  FADD.FTZ R99, R73, R99 ;  /* 0x0000006349637221 */ /* 0x000fe40000010000 */
[----:B------:R-:W-:-:S03]  /*12260*/  FADD.FTZ R97, R66, R97 ;  /* 0x0000006142617221 */ /* 0x000fc60000010000 */
[----:B------:R-:W1:Y:S01]  /*12270*/  MUFU.EX2 R50, R50 ;  /* 0x0000003200327308 */ /* 0x000e620000000800 */
        /* <DEDUP_REMOVED lines=8> */
[----:B------:R-:W-:Y:S07]  /*12300*/  HMMA.16816.F32 R192, R20, R26, R192 ;  /* 0x0000001a14c0723c */ /* 0x000fee00000018c0 */
[----:B------:R-:W1:Y:S01]  /*12310*/  MUFU.EX2 R3, R3 ;  /* 0x0000000300037308 */ /* 0x000e620000000800 */
[----:B------:R-:W-:-:S07]  /*12320*/  FADD.FTZ R88, R108, R88 ;  /* 0x000000586c587221 */ /* 0x000fce0000010000 */
[----:B------:R-:W-:Y:S08]  /*12330*/  MUFU.EX2 R2, R2 ;  /* 0x0000000200027308 */ /* 0x000ff00000000800 */
[----:B------:R-:W1:Y:S01]  /*12340*/  MUFU.EX2 R0, R0 ;  /* 0x0000000000007308 */ /* 0x000e620000000800 */
[----:B------:R-:W-:Y:S02]  /*12350*/  FADD.FTZ R99, R69, R99 ;  /* 0x0000006345637221 */ /* 0x000fe40000010000 */
[----:B------:R-:W-:-:S02]  /*12360*/  FADD.FTZ R97, R64, R97 ;  /* 0x0000006140617221 */ /* 0x000fc40000010000 */
[----:B------:R-:W-:-:S03]  /*12370*/  FADD.FTZ R83, R121, R83 ;  /* 0x0000005379537221 */ /* 0x000fc60000010000 */
[----:B------:R-:W1:Y:S01]  /*12380*/  MUFU.EX2 R43, R43 ;  /* 0x0000002b002b7308 */ /* 0x000e620000000800 */
[----:B------:R-:W-:Y:S02]  /*12390*/  FADD.FTZ R88, R107, R88 ;  /* 0x000000586b587221 */ /* 0x000fe40000010000 */
[----:B------:R-:W-:-:S05]  /*123a0*/  FADD.FTZ R99, R59, R99 ;  /* 0x000000633b637221 */ /* 0x000fca0000010000 */
[----:B------:R-:W-:Y:S01]  /*123b0*/  MUFU.EX2 R42, R42 ;  /* 0x0000002a002a7308 */ /* 0x000fe20000000800 */
[----:B------:R-:W-:-:S07]  /*123c0*/  FADD.FTZ R97, R55, R97 ;  /* 0x0000006137617221 */ /* 0x000fce0000010000 */
[----:B------:R-:W-:Y:S01]  /*123d0*/  MUFU.EX2 R41, R41 ;  /* 0x0000002900297308 */ /* 0x000fe20000000800 */
[----:B------:R-:W-:-:S07]  /*123e0*/  FADD.FTZ R83, R63, R83 ;  /* 0x000000533f537221 */ /* 0x000fce0000010000 */
[----:B------:R-:W-:Y:S01]  /*123f0*/  MUFU.EX2 R40, R40 ;  /* 0x0000002800287308 */ /* 0x000fe20000000800 */
[----:B------:R-:W-:Y:S07]  /*12400*/  HMMA.16816.F32 R188, R20, R24, R188 ;  /* 0x0000001814bc723c */ /* 0x000fee00000018bc */
[----:B------:R-:W1:Y:S01]  /*12410*/  MUFU.EX2 R39, R39 ;  /* 0x0000002700277308 */ /* 0x000e620000000800 */
[----:B------:R-:W-:-:S07]  /*12420*/  FADD.FTZ R88, R86, R88 ;  /* 0x0000005856587221 */ /* 0x000fce0000010000 */
[----:B------:R-:W1:Y:S08]  /*12430*/  MUFU.EX2 R38, R38 ;  /* 0x0000002600267308 */ /* 0x000e700000000800 */
[----:B------:R-:W-:Y:S08]  /*12440*/  MUFU.EX2 R37, R37 ;  /* 0x0000002500257308 */ /* 0x000ff00000000800 */
[----:B------:R-:W2:Y:S01]  /*12450*/  MUFU.EX2 R36, R36 ;  /* 0x0000002400247308 */ /* 0x000ea20000000800 */
[----:B-1----:R-:W-:Y:S01]  /*12460*/  F2FP.PACK_AB R20, R50, R51 ;  /* 0x000000333214723e */ /* 0x002fe200000000ff */
[----:B------:R-:W-:Y:S01]  /*12470*/  FADD.FTZ R99, R58, R99 ;  /* 0x000000633a637221 */ /* 0x000fe20000010000 */
[----:B------:R-:W-:Y:S01]  /*12480*/  F2FP.PACK_AB R21, R3, R68 ;  /* 0x000000440315723e */ /* 0x000fe200000000ff */
[----:B------:R-:W-:Y:S01]  /*12490*/  FADD.FTZ R97, R54, R97 ;  /* 0x0000006136617221 */ /* 0x000fe20000010000 */
[----:B------:R-:W-:-:S02]  /*124a0*/  F2FP.PACK_AB R22, R48, R49 ;  /* 0x000000313016723e */ /* 0x000fc400000000ff */
[----:B------:R-:W-:Y:S01]  /*124b0*/  F2FP.PACK_AB R23, R0, R2 ;  /* 0x000000020017723e */ /* 0x000fe200000000ff */
[----:B------:R-:W-:Y:S02]  /*124c0*/  FADD.FTZ R83, R62, R83 ;  /* 0x000000533e537221 */ /* 0x000fe40000010000 */
[----:B------:R-:W-:Y:S01]  /*124d0*/  FADD.FTZ R88, R82, R88 ;  /* 0x0000005852587221 */ /* 0x000fe20000010000 */
[----:B------:R-:W1:Y:S01]  /*124e0*/  S2R R251, SR_TID.X ;  /* 0x0000000000fb7919 */ /* 0x000e620000002100 */
[----:B------:R-:W-:Y:S02]  /*124f0*/  FADD.FTZ R99, R57, R99 ;  /* 0x0000006339637221 */ /* 0x000fe40000010000 */
[----:B------:R-:W-:Y:S01]  /*12500*/  FADD.FTZ R97, R53, R97 ;  /* 0x0000006135617221 */ /* 0x000fe20000010000 */
[----:B------:R-:W-:Y:S01]  /*12510*/  HMMA.16816.F32 R160, R20, R16, R160 ;  /* 0x0000001014a0723c */ /* 0x000fe200000018a0 */
[----:B------:R-:W-:Y:S02]  /*12520*/  FADD.FTZ R83, R61, R83 ;  /* 0x000000533d537221 */ /* 0x000fe40000010000 */
[----:B------:R-:W-:-:S02]  /*12530*/  FADD.FTZ R88, R81, R88 ;  /* 0x0000005851587221 */ /* 0x000fc40000010000 */
        /* <DEDUP_REMOVED lines=12> */
[C---:B----4-:R-:W-:Y:S08]  /*12600*/  HMMA.16816.F32 R136, R20.reuse, R4, R136 ;  /* 0x000000041488723c */ /* 0x050ff00000001888 */
[----:B------:R-:W-:Y:S07]  /*12610*/  HMMA.16816.F32 R132, R20, R6, R132 ;  /* 0x000000061484723c */ /* 0x000fee0000001884 */
[----:B------:R-:W-:-:S02]  /*12620*/  F2FP.PACK_AB R20, R42, R43 ;  /* 0x0000002b2a14723e */ /* 0x000fc400000000ff */
[----:B------:R-:W-:Y:S02]  /*12630*/  F2FP.PACK_AB R21, R38, R39 ;  /* 0x000000272615723e */ /* 0x000fe400000000ff */
[----:B------:R-:W-:Y:S02]  /*12640*/  F2FP.PACK_AB R22, R40, R41 ;  /* 0x000000292816723e */ /* 0x000fe400000000ff */
        /* <DEDUP_REMOVED lines=15> */
[----:B------:R-:W-:Y:S01]  /*12740*/  HMMA.16816.F32 R192, R20, R6, R192 ;  /* 0x0000000614c0723c */ /* 0x000fe200000018c0 */
[----:B------:R-:W-:-:S02]  /*12750*/  FADD.FTZ R88, R2, R88 ;  /* 0x0000005802587221 */ /* 0x000fc40000010000 */
[----:B------:R-:W-:Y:S02]  /*12760*/  FADD.FTZ R3, R36, R97 ;  /* 0x0000006124037221 */ /* 0x000fe40000010000 */
[----:B------:R-:W-:-:S03]  /*12770*/  FADD.FTZ R2, R48, R83 ;  /* 0x0000005330027221 */ /* 0x000fc60000010000 */
[----:B------:R-:W-:Y:S01]  /*12780*/  HMMA.16816.F32 R188, R20, R4, R188 ;  /* 0x0000000414bc723c */ /* 0x000fe200000018bc */
[----:B------:R-:W-:Y:S01]  /*12790*/  FADD.FTZ R0, R0, R88 ;  /* 0x0000005800007221 */ /* 0x000fe20000010000 */
[----:B-1----:R-:W-:-:S05]  /*127a0*/  SHF.L.U32 R251, R251, 0x1, RZ ;  /* 0x00000001fbfb7819 */ /* 0x002fca00000006ff */
[----:B------:R-:W-:Y:S01]  /*127b0*/  FADD.FTZ R4, R40, R99 ;  /* 0x0000006328047221 */ /* 0x000fe20000010000 */
[----:B------:R-:W-:-:S04]  /*127c0*/  LOP3.LUT R251, R251, 0x6, RZ, 0xc0, !PT ;  /* 0x00000006fbfb7812 */ /* 0x000fc800078ec0ff */
[----:B------:R-:W-:Y:S01]  /*127d0*/  STL [R1+0x1c], R4 ;  /* 0x00001c0401007387 */ /* 0x000fe20000100800 */
[----:B------:R-:W-:-:S03]  /*127e0*/  MOV R68, R47 ;  /* 0x0000002f00447202 */ /* 0x000fc60000000f00 */
[----:B------:R1:W-:Y:S04]  /*127f0*/  STL [R1+0x18], R3 ;  /* 0x0000180301007387 */ /* 0x0003e80000100800 */
[----:B------:R2:W-:Y:S04]  /*12800*/  STL [R1+0x14], R2 ;  /* 0x0000140201007387 */ /* 0x0005e80000100800 */
[----:B------:R3:W-:Y:S01]  /*12810*/  STL [R1+0x10], R0 ;  /* 0x0000100001007387 */ /* 0x0007e20000100800 */
[----:B-1----:R-:W-:Y:S02]  /*12820*/  MOV R3, R46 ;  /* 0x0000002e00037202 */ /* 0x002fe40000000f00 */
[----:B--2---:R-:W-:-:S02]  /*12830*/  MOV R2, R45 ;  /* 0x0000002d00027202 */ /* 0x004fc40000000f00 */
[----:B---3--:R-:W-:Y:S02]  /*12840*/  MOV R0, R44 ;  /* 0x0000002c00007202 */ /* 0x008fe40000000f00 */
.L_x_541:
[----:B--2---:R-:W-:-:S06]  /*12850*/  UISETP.GT.AND UP0, UPT, UR14, UR9, UPT ;  /* 0x000000090e00728c */ /* 0x004fcc000bf04270 */
[----:B------:R-:W-:-:S13]  /*12860*/  PLOP3.LUT P0, PT, PT, PT, UP0, 0x80, 0x0 ;  /* 0x000000000000781c */ /* 0x000fda0003f0f008 */
[----:B------:R-:W-:Y:S05]  /*12870*/  @!P0 BRA `(.L_x_543) ;  /* 0x0000875000008947 */ /* 0x000fea0003800000 */
[----:B------:R-:W2:Y:S01]  /*12880*/  LDL.LU.64 R4, [R1+0x8] ;  /* 0x0000080001047983 */ /* 0x000ea20000300a00 */
[----:B------:R-:W-:Y:S01]  /*12890*/  IMAD.MOV.U32 R199, RZ, RZ, R3 ;  /* 0x000000ffffc77224 */ /* 0x000fe200078e0003 */
[----:B------:R-:W-:Y:S01]  /*128a0*/  ULDC.64 UR12, c[0x0][0x198] ;  /* 0x00006600000c7ab9 */ /* 0x000fe20000000a00 */
[----:B------:R-:W-:Y:S01]  /*128b0*/  IMAD.MOV.U32 R197, RZ, RZ, R2 ;  /* 0x000000ffffc57224 */ /* 0x000fe200078e0002 */
[----:B-----5:R-:W-:Y:S01]  /*128c0*/  MOV R2, R70 ;  /* 0x0000004600027202 */ /* 0x020fe20000000f00 */
[----:B------:R-:W-:Y:S01]  /*128d0*/  IMAD.MOV.U32 R198, RZ, RZ, R68 ;  /* 0x000000ffffc67224 */ /* 0x000fe200078e0044 */
[----:B------:R-:W-:Y:S01]  /*128e0*/  MOV R196, R0 ;  /* 0x0000000000c47202 */ /* 0x000fe20000000f00 */
[----:B------:R-:W-:Y:S02]  /*128f0*/  ULDC.64 UR6, c[0x0][0x1a0] ;  /* 0x0000680000067ab9 */ /* 0x000fe40000000a00 */
[----:B------:R-:W-:Y:S02]  /*12900*/  USHF.L.U64.HI UR13, UR12, 0x5, UR13 ;  /* 0x000000050c0d7899 */ /* 0x000fe4000801020d */
[----:B------:R-:W-:-:S02]  /*12910*/  USHF.L.U64.HI UR4, UR6, 0x5, UR7 ;  /* 0x0000000506047899 */ /* 0x000fc40008010207 */
[----:B------:R-:W-:Y:S02]  /*12920*/  USHF.L.U32 UR8, UR6, 0x5, URZ ;  /* 0x0000000506087899 */ /* 0x000fe4000800063f */
[----:B------:R-:W-:Y:S01]  /*12930*/  USHF.L.U32 UR12, UR12, 0x5, URZ ;  /* 0x000000050c0c7899 */ /* 0x000fe2000800063f */
[----:B--2---:R-:W-:-:S05]  /*12940*/  MOV R3, R5 ;  /* 0x0000000500037202 */ /* 0x004fca0000000f00 */
[----:B------:R1:W-:Y:S01]  /*12950*/  STL.64 [R1+0x8], R2 ;  /* 0x0000080201007387 */ /* 0x0003e20000100a00 */
[----:B------:R-:W-:Y:S05]  /*12960*/  BRA `(.L_x_544) ;  /* 0x0000029000007947 */ /* 0x000fea0003800000 */
.L_x_546:
[----:B------:R-:W-:Y:S02]  /*12970*/  UIADD3 UR17, UR14, -0x2, URZ ;  /* 0xfffffffe0e117890 */ /* 0x000fe4000fffe03f */
[----:B------:R-:W-:Y:S02]  /*12980*/  ULDC.64 UR6, c[0x0][0x198] ;  /* 0x0000660000067ab9 */ /* 0x000fe40000000a00 */
[----:B------:R-:W-:Y:S02]  /*12990*/  USHF.R.S32.HI UR14, URZ, 0x1f, UR17 ;  /* 0x0000001f3f0e7899 */ /* 0x000fe40008011411 */
[----:B------:R-:W-:Y:S02]  /*129a0*/  UIMAD.WIDE.U32 UR20, UR17, UR6, URZ ;  /* 0x00000006111472a5 */ /* 0x000fe4000f8e003f */
[----:B------:R-:W-:Y:S04]  /*129b0*/  UIMAD UR14, UR14, UR6, URZ ;  /* 0x000000060e0e72a4 */ /* 0x000fe8000f8e023f */
[----:B------:R-:W-:Y:S01]  /*129c0*/  UIMAD UR14, UR17, UR7, UR14 ;  /* 0x00000007110e72a4 */ /* 0x000fe2000f8e020e */
[----:B------:R-:W-:Y:S02]  /*129d0*/  IMAD.U32 R86, RZ, RZ, UR20 ;  /* 0x00000014ff567e24 */ /* 0x000fe4000f8e00ff */
[----:B------:R-:W-:Y:S01]  /*129e0*/  IMAD.U32 R85, RZ, RZ, UR20 ;  /* 0x00000014ff557e24 */ /* 0x000fe2000f8e00ff */
[----:B------:R-:W-:Y:S02]  /*129f0*/  UIADD3 UR14, UR21, UR14, URZ ;  /* 0x0000000e150e7290 */ /* 0x000fe4000fffe03f */
[----:B------:R-:W-:Y:S04]  /*12a00*/  LEA R86, P0, R86, R238, 0x7 ;  /* 0x000000ee56567211 */ /* 0x000fe800078038ff */
[----:B------:R-:W-:Y:S01]  /*12a10*/  IMAD.U32 R7, RZ, RZ, UR14 ;  /* 0x0000000eff077e24 */ /* 0x000fe2000f8e00ff */
[----:B------:R-:W-:Y:S04]  /*12a20*/  LEA R104, P1, R86, c[0x0][0x168], 0x1 ;  /* 0x00005a0056687a11 */ /* 0x000fe800078208ff */
[----:B------:R-:W-:Y:S02]  /*12a30*/  LEA.HI.X R7, R85, R249, R7, 0x7, P0 ;  /* 0x000000f955077211 */ /* 0x000fe400000f3c07 */
        /* <DEDUP_REMOVED lines=16> */
[----:B------:R-:W-:Y:S02]  /*12b40*/  IADD3.X R105, R87, UR13, RZ, P1, !PT ;  /* 0x0000000d57697c10 */ /* 0x000fe40008ffe4ff */
[----:B---3--:R-:W-:Y:S02]  /*12b50*/  IADD3 R130, P1, R120, UR12, RZ ;  /* 0x0000000c78827c10 */ /* 0x008fe4000ff3e0ff */
[----:B------:R-:W-:Y:S01]  /*12b60*/  IADD3.X R121, R105, UR13, RZ, P0, !PT ;  /* 0x0000000d69797c10 */ /* 0x000fe200087fe4ff */
[----:B------:R1:W-:Y:S01]  /*12b70*/  LDGSTS.E.BYPASS.LTC128B.128 [R235+0x6000], [R104.64] ;  /* 0x0600000068eb7fae */ /* 0x0003e2000b901d52 */
[----:B----4-:R-:W-:Y:S02]  /*12b80*/  IADD3 R86, P0, R130, UR12, RZ ;  /* 0x0000000c82567c10 */ /* 0x010fe4000ff1e0ff */
[----:B------:R-:W-:Y:S01]  /*12b90*/  IADD3.X R131, R121, UR13, RZ, P1, !PT ;  /* 0x0000000d79837c10 */ /* 0x000fe20008ffe4ff */
[----:B------:R1:W-:Y:S03]  /*12ba0*/  LDGSTS.E.BYPASS.LTC128B.128 [R235+0x6800], [R120.64] ;  /* 0x0680000078eb7fae */ /* 0x0003e6000b901d52 */
[----:B------:R-:W-:Y:S01]  /*12bb0*/  IADD3.X R87, R131, UR13, RZ, P0, !PT ;  /* 0x0000000d83577c10 */ /* 0x000fe200087fe4ff */
[----:B------:R1:W-:Y:S04]  /*12bc0*/  LDGSTS.E.BYPASS.LTC128B.128 [R235+0x7000], [R130.64] ;  /* 0x0700000082eb7fae */ /* 0x0003e8000b901d52 */
[----:B------:R1:W-:Y:S04]  /*12bd0*/  LDGSTS.E.BYPASS.LTC128B.128 [R235+0x7800], [R86.64] ;  /* 0x0780000056eb7fae */ /* 0x0003e8000b901d52 */
[----:B------:R-:W0:Y:S01]  /*12be0*/  LDGDEPBAR ;  /* 0x00000000000079af */ /* 0x000e220000000000 */
[----:B------:R-:W-:-:S05]  /*12bf0*/  BRA `(.L_x_545) ;  /* 0x00001dc000007947 */ /* 0x000fca0003800000 */
.L_x_544:
[----:B-1----:R-:W2:Y:S01]  /*12c00*/  LDL.64 R2, [R1+0x8] ;  /* 0x0000080001027983 */ /* 0x002ea20000100a00 */
[----:B------:R-:W-:Y:S01]  /*12c10*/  UIADD3 UR16, UR14, -0x1, URZ ;  /* 0xffffffff0e107890 */ /* 0x000fe2000fffe03f */
[----:B------:R-:W-:Y:S04]  /*12c20*/  DEPBAR.LE SB0, 0x0 ;  /* 0x000080000000791a */ /* 0x000fe80000000000 */
[----:B------:R-:W-:Y:S01]  /*12c30*/  BAR.SYNC.DEFER_BLOCKING 0x0 ;  /* 0x0000000000007b1d */ /* 0x000fe20000010000 */
[----:B------:R-:W-:Y:S01]  /*12c40*/  MOV R0, UR16 ;  /* 0x0000001000007c02 */ /* 0x000fe20008000f00 */
[----:B------:R-:W-:Y:S02]  /*12c50*/  USHF.R.S32.HI UR7, URZ, 0x1f, UR16 ;  /* 0x0000001f3f077899 */ /* 0x000fe40008011410 */
[----:B------:R-:W-:Y:S02]  /*12c60*/  UIMAD UR6, UR5, UR16, URZ ;  /* 0x00000010050672a4 */ /* 0x000fe4000f8e023f */
        /* <DEDUP_REMOVED lines=22> */
[----:B------:R-:W-:Y:S02]  /*12dd0*/  IADD3.X R5, R7, UR4, RZ, P0, !PT ;  /* 0x0000000407057c10 */ /* 0x000fe400087fe4ff */
[----:B-1----:R-:W-:Y:S04]  /*12de0*/  IADD3 R2, P0, R4, UR8, RZ ;  /* 0x0000000804027c10 */ /* 0x002fe8000ff1e0ff */
[----:B------:R-:W-:Y:S01]  /*12df0*/  IADD3.X R3, R5, UR4, RZ, P0, !PT ;  /* 0x0000000405037c10 */ /* 0x000fe200087fe4ff */
[----:B------:R1:W-:Y:S08]  /*12e00*/  LDGSTS.E.BYPASS.LTC128B.128 [R235+0xa000], [R6.64] ;  /* 0x0a00000006eb7fae */ /* 0x0003f0000b901d52 */
[----:B------:R1:W-:Y:S01]  /*12e10*/  LDGSTS.E.BYPASS.LTC128B.128 [R235+0xa800], [R4.64] ;  /* 0x0a80000004eb7fae */ /* 0x0003e2000b901d52 */
[----:B---3--:R-:W-:Y:S04]  /*12e20*/  IADD3 R10, P0, R2, UR8, RZ ;  /* 0x00000008020a7c10 */ /* 0x008fe8000ff1e0ff */
[----:B------:R-:W-:Y:S03]  /*12e30*/  IADD3.X R11, R3, UR4, RZ, P0, !PT ;  /* 0x00000004030b7c10 */ /* 0x000fe600087fe4ff */
[----:B------:R3:W-:Y:S01]  /*12e40*/  LDGSTS.E.BYPASS.LTC128B.128 [R235+0xb000], [R2.64] ;  /* 0x0b00000002eb7fae */ /* 0x0007e2000b901d52 */
[----:B------:R-:W-:Y:S07]  /*12e50*/  PLOP3.LUT P0, PT, PT, PT, UP0, 0x80, 0x0 ;  /* 0x000000000000781c */ /* 0x000fee0003f0f008 */
[----:B------:R4:W-:Y:S08]  /*12e60*/  LDGSTS.E.BYPASS.LTC128B.128 [R235+0xb800], [R10.64] ;  /* 0x0b8000000aeb7fae */ /* 0x0009f0000b901d52 */
[----:B------:R-:W-:Y:S08]  /*12e70*/  LDSM.16.M88.4 R128, [R230] ;  /* 0x00000000e680783b */ /* 0x000ff00000000200 */
[----:B------:R-:W1:Y:S08]  /*12e80*/  LDSM.16.M88.4 R16, [R229+0x4000] ;  /* 0x00400000e510783b */ /* 0x000e700000000200 */
[----:B------:R-:W4:Y:S08]  /*12e90*/  LDSM.16.M88.4 R124, [R230+0x2000] ;  /* 0x00200000e67c783b */ /* 0x000f300000000200 */
[----:B------:R-:W5:Y:S08]  /*12ea0*/  LDSM.16.M88.4 R32, [R229+0x4800] ;  /* 0x00480000e520783b */ /* 0x000f700000000200 */
[----:B------:R-:W3:Y:S08]  /*12eb0*/  LDSM.16.M88.4 R48, [R229+0x5000] ;  /* 0x00500000e530783b */ /* 0x000ef00000000200 */
[----:B------:R-:W3:Y:S01]  /*12ec0*/  LDSM.16.M88.4 R64, [R229+0x5800] ;  /* 0x00580000e540783b */ /* 0x000ee20000000200 */
[-C--:B-1----:R-:W-:Y:S07]  /*12ed0*/  HMMA.16816.F32 R4, R128, R16.reuse, RZ ;  /* 0x000000108004723c */ /* 0x082fee00000018ff */
[----:B------:R-:W1:Y:S01]  /*12ee0*/  LDSM.16.M88.4 R80, [R229+0x6000] ;  /* 0x00600000e550783b */ /* 0x000e620000000200 */
[C---:B----4-:R-:W-:Y:S07]  /*12ef0*/  HMMA.16816.F32 R8, R124.reuse, R16, RZ ;  /* 0x000000107c08723c */ /* 0x050fee00000018ff */
[----:B------:R-:W4:Y:S01]  /*12f00*/  LDSM.16.M88.4 R96, [R229+0x6800] ;  /* 0x00680000e560783b */ /* 0x000f220000000200 */
[-C--:B--2---:R-:W-:Y:S07]  /*12f10*/  HMMA.16816.F32 R12, R124, R18.reuse, RZ ;  /* 0x000000127c0c723c */ /* 0x084fee00000018ff */
[----:B------:R-:W2:Y:S01]  /*12f20*/  LDSM.16.M88.4 R112, [R229+0x7000] ;  /* 0x00700000e570783b */ /* 0x000ea20000000200 */
[C---:B------:R-:W-:Y:S07]  /*12f30*/  HMMA.16816.F32 R16, R128.reuse, R18, RZ ;  /* 0x000000128010723c */ /* 0x040fee00000018ff */
[----:B------:R-:W1:Y:S01]  /*12f40*/  LDSM.16.M88.4 R200, [R229+0x7800] ;  /* 0x00780000e5c8783b */ /* 0x000e620000000200 */
[-C--:B-----5:R-:W-:Y:S07]  /*12f50*/  HMMA.16816.F32 R20, R128, R32.reuse, RZ ;  /* 0x000000208014723c */ /* 0x0a0fee00000018ff */
[----:B------:R-:W-:Y:S01]  /*12f60*/  LDSM.16.M88.4 R204, [R228] ;  /* 0x00000000e4cc783b */ /* 0x000fe20000000200 */
[C---:B------:R-:W-:Y:S07]  /*12f70*/  HMMA.16816.F32 R24, R124.reuse, R32, RZ ;  /* 0x000000207c18723c */ /* 0x040fee00000018ff */
[----:B------:R-:W-:Y:S01]  /*12f80*/  LDSM.16.M88.4 R208, [R228+0x2000] ;  /* 0x00200000e4d0783b */ /* 0x000fe20000000200 */
[-C--:B------:R-:W-:Y:S07]  /*12f90*/  HMMA.16816.F32 R28, R124, R34.reuse, RZ ;  /* 0x000000227c1c723c */ /* 0x080fee00000018ff */
[----:B------:R-:W0:Y:S01]  /*12fa0*/  LDGDEPBAR ;  /* 0x00000000000079af */ /* 0x000e220000000000 */
        /* <DEDUP_REMOVED lines=113> */
[----:B------:R-:W-:Y:S01]  /*136c0*/  FMUL.FTZ R4, R4, c[0x0][0x2ec] ;  /* 0x0000bb0004047a20 */ /* 0x000fe20000410000 */
[C---:B------:R-:W-:Y:S03]  /*136d0*/  HMMA.16816.F32 R16, R200.reuse, R206, R16 ;  /* 0x000000cec810723c */ /* 0x040fe60000001810 */
[----:B------:R-:W-:Y:S01]  /*136e0*/  MUFU.TANH R204, R4 ;  /* 0x0000000400cc7308 */ /* 0x000fe20000002400 */
        /* <DEDUP_REMOVED lines=16> */
[----:B------:R1:W-:Y:S01]  /*137f0*/  MUFU.TANH R207, R7 ;  /* 0x0000000700cf7308 */ /* 0x0003e20000002400 */
[----:B------:R-:W-:Y:S09]  /*13800*/  FMUL.FTZ R15, R18, c[0x0][0x2ec] ;  /* 0x0000bb00120f7a20 */ /* 0x000ff20000410000 */
[----:B------:R-:W-:Y:S10]  /*13810*/  MUFU.TANH R8, R8 ;  /* 0x0000000800087308 */ /* 0x000ff40000002400 */
[----:B------:R-:W-:Y:S01]  /*13820*/  MUFU.TANH R9, R9 ;  /* 0x0000000900097308 */ /* 0x000fe20000002400 */
[----:B-1----:R-:W1:Y:S09]  /*13830*/  LDSM.16.M88.4 R4, [R212+0x800] ;  /* 0x00080000d404783b */ /* 0x002e720000000200 */
[----:B------:R-:W-:Y:S10]  /*13840*/  MUFU.TANH R10, R10 ;  /* 0x0000000a000a7308 */ /* 0x000ff40000002400 */
[----:B------:R-:W-:Y:S10]  /*13850*/  MUFU.TANH R0, R0 ;  /* 0x0000000000007308 */ /* 0x000ff40000002400 */
[----:B------:R-:W-:Y:S10]  /*13860*/  MUFU.TANH R11, R11 ;  /* 0x0000000b000b7308 */ /* 0x000ff40000002400 */
[----:B------:R-:W-:Y:S01]  /*13870*/  MUFU.TANH R12, R12 ;  /* 0x0000000c000c7308 */ /* 0x000fe20000002400 */
[-C--:B-1----:R-:W-:Y:S09]  /*13880*/  HMMA.16816.F32 R20, R200, R4.reuse, R20 ;  /* 0x00000004c814723c */ /* 0x082ff20000001814 */
[----:B------:R-:W-:Y:S01]  /*13890*/  MUFU.TANH R3, R3 ;  /* 0x0000000300037308 */ /* 0x000fe20000002400 */
[C---:B------:R-:W-:Y:S09]  /*138a0*/  HMMA.16816.F32 R24, R208.reuse, R4, R24 ;  /* 0x00000004d018723c */ /* 0x040ff20000001818 */
[----:B------:R-:W1:Y:S01]  /*138b0*/  MUFU.TANH R4, R19 ;  /* 0x0000001300047308 */ /* 0x000e620000002400 */
[-C--:B------:R-:W-:Y:S04]  /*138c0*/  HMMA.16816.F32 R28, R208, R6.reuse, R28 ;  /* 0x00000006d01c723c */ /* 0x080fe8000000181c */
[----:B------:R-:W-:Y:S04]  /*138d0*/  FMUL.FTZ R20, R20, c[0x0][0x2ec] ;  /* 0x0000bb0014147a20 */ /* 0x000fe80000410000 */
[C---:B------:R-:W-:Y:S01]  /*138e0*/  HMMA.16816.F32 R32, R200.reuse, R6, R32 ;  /* 0x00000006c820723c */ /* 0x040fe20000001820 */
[----:B------:R-:W-:Y:S03]  /*138f0*/  MUFU.TANH R2, R2 ;  /* 0x0000000200027308 */ /* 0x000fe60000002400 */
[----:B------:R-:W-:Y:S02]  /*13900*/  FMUL.FTZ R21, R21, c[0x0][0x2ec] ;  /* 0x0000bb0015157a20 */ /* 0x000fe40000410000 */
[----:B------:R-:W-:Y:S02]  /*13910*/  FMUL.FTZ R22, R22, c[0x0][0x2ec] ;  /* 0x0000bb0016167a20 */ /* 0x000fe40000410000 */
[----:B------:R-:W-:Y:S03]  /*13920*/  FMUL.FTZ R24, R24, c[0x0][0x2ec] ;  /* 0x0000bb0018187a20 */ /* 0x000fe60000410000 */
[----:B------:R-:W-:Y:S01]  /*13930*/  MUFU.TANH R13, R13 ;  /* 0x0000000d000d7308 */ /* 0x000fe20000002400 */
[----:B------:R-:W-:Y:S02]  /*13940*/  FMUL.FTZ R23, R23, c[0x0][0x2ec] ;  /* 0x0000bb0017177a20 */ /* 0x000fe40000410000 */
[----:B------:R-:W-:Y:S01]  /*13950*/  FMUL.FTZ R17, R27, c[0x0][0x2ec] ;  /* 0x0000bb001b117a20 */ /* 0x000fe20000410000 */
[----:B-1----:R-:W-:Y:S01]  /*13960*/  STL [R1+0x20], R4 ;  /* 0x0000200401007387 */ /* 0x002fe20000100800 */
[----:B------:R-:W-:Y:S02]  /*13970*/  FMUL.FTZ R19, R26, c[0x0][0x2ec] ;  /* 0x0000bb001a137a20 */ /* 0x000fe40000410000 */
[----:B------:R-:W-:Y:S01]  /*13980*/  FMUL.FTZ R26, R28, c[0x0][0x2ec] ;  /* 0x0000bb001c1a7a20 */ /* 0x000fe20000410000 */
[----:B------:R-:W1:Y:S01]  /*13990*/  LDSM.16.M88.4 R4, [R212+0x1000] ;  /* 0x00100000d404783b */ /* 0x000e620000000200 */
[----:B------:R-:W-:Y:S01]  /*139a0*/  FMUL.FTZ R18, R30, c[0x0][0x2ec] ;  /* 0x0000bb001e127a20 */ /* 0x000fe20000410000 */
[----:B------:R-:W2:Y:S03]  /*139b0*/  MUFU.TANH R16, R24 ;  /* 0x0000001800107308 */ /* 0x000ea60000002400 */
[----:B------:R-:W-:Y:S02]  /*139c0*/  FMUL.FTZ R27, R32, c[0x0][0x2ec] ;  /* 0x0000bb00201b7a20 */ /* 0x000fe40000410000 */
[----:B------:R-:W-:Y:S02]  /*139d0*/  FMUL.FTZ R28, R33, c[0x0][0x2ec] ;  /* 0x0000bb00211c7a20 */ /* 0x000fe40000410000 */
[----:B------:R-:W-:Y:S02]  /*139e0*/  FMUL.FTZ R33, R34, c[0x0][0x2ec] ;  /* 0x0000bb0022217a20 */ /* 0x000fe40000410000 */
[----:B------:R-:W-:Y:S01]  /*139f0*/  FMUL.FTZ R34, R35, c[0x0][0x2ec] ;  /* 0x0000bb0023227a20 */ /* 0x000fe20000410000 */
[----:B------:R-:W-:Y:S10]  /*13a00*/  MUFU.TANH R14, R14 ;  /* 0x0000000e000e7308 */ /* 0x000ff40000002400 */
[----:B------:R-:W-:Y:S01]  /*13a10*/  MUFU.TANH R15, R15 ;  /* 0x0000000f000f7308 */ /* 0x000fe20000002400 */
[----:B--2---:R2:W-:Y:S01]  /*13a20*/  STL [R1+0x24], R16 ;  /* 0x0000241001007387 */ /* 0x0045e20000100800 */
[----:B------:R-:W-:Y:S02]  /*13a30*/  FMUL.FTZ R24, R25, c[0x0][0x2ec] ;  /* 0x0000bb0019187a20 */ /* 0x000fe40000410000 */
[----:B------:R-:W-:Y:S06]  /*13a40*/  FMUL.FTZ R25, R29, c[0x0][0x2ec] ;  /* 0x0000bb001d197a20 */ /* 0x000fec0000410000 */
[----:B------:R-:W-:Y:S01]  /*13a50*/  MUFU.TANH R20, R20 ;  /* 0x0000001400147308 */ /* 0x000fe20000002400 */
[-C--:B-1----:R-:W-:Y:S09]  /*13a60*/  HMMA.16816.F32 R36, R200, R4.reuse, R36 ;  /* 0x00000004c824723c */ /* 0x082ff20000001824 */
[----:B------:R-:W-:Y:S01]  /*13a70*/  MUFU.TANH R21, R21 ;  /* 0x0000001500157308 */ /* 0x000fe20000002400 */
[C---:B------:R-:W-:Y:S09]  /*13a80*/  HMMA.16816.F32 R40, R208.reuse, R4, R40 ;  /* 0x00000004d028723c */ /* 0x040ff20000001828 */
[----:B------:R-:W-:Y:S03]  /*13a90*/  MUFU.TANH R22, R22 ;  /* 0x0000001600167308 */ /* 0x000fe60000002400 */
[----:B--2---:R-:W-:Y:S01]  /*13aa0*/  FMUL.FTZ R16, R31, c[0x0][0x2ec] ;  /* 0x0000bb001f107a20 */ /* 0x004fe20000410000 */
[-C--:B------:R-:W-:Y:S06]  /*13ab0*/  HMMA.16816.F32 R44, R208, R6.reuse, R44 ;  /* 0x00000006d02c723c */ /* 0x080fec000000182c */
[----:B------:R-:W-:Y:S02]  /*13ac0*/  MUFU.TANH R23, R23 ;  /* 0x0000001700177308 */ /* 0x000fe40000002400 */
[C---:B------:R-:W-:Y:S04]  /*13ad0*/  HMMA.16816.F32 R48, R200.reuse, R6, R48 ;  /* 0x00000006c830723c */ /* 0x040fe80000001830 */
[----:B------:R-:W-:Y:S02]  /*13ae0*/  FMUL.FTZ R36, R36, c[0x0][0x2ec] ;  /* 0x0000bb0024247a20 */ /* 0x000fe40000410000 */
[----:B------:R-:W-:Y:S02]  /*13af0*/  FMUL.FTZ R37, R37, c[0x0][0x2ec] ;  /* 0x0000bb0025257a20 */ /* 0x000fe40000410000 */
[----:B------:R-:W1:Y:S01]  /*13b00*/  MUFU.TANH R5, R36 ;  /* 0x0000002400057308 */ /* 0x000e620000002400 */
[----:B------:R-:W-:Y:S03]  /*13b10*/  FMUL.FTZ R38, R38, c[0x0][0x2ec] ;  /* 0x0000bb0026267a20 */ /* 0x000fe60000410000 */
[----:B------:R-:W-:Y:S02]  /*13b20*/  FMUL.FTZ R35, R41, c[0x0][0x2ec] ;  /* 0x0000bb0029237a20 */ /* 0x000fe40000410000 */
[----:B------:R-:W-:Y:S02]  /*13b30*/  FMUL.FTZ R32, R42, c[0x0][0x2ec] ;  /* 0x0000bb002a207a20 */ /* 0x000fe40000410000 */
[----:B------:R-:W-:Y:S02]  /*13b40*/  FMUL.FTZ R30, R43, c[0x0][0x2ec] ;  /* 0x0000bb002b1e7a20 */ /* 0x000fe40000410000 */
[----:B------:R-:W2:Y:S01]  /*13b50*/  MUFU.TANH R4, R37 ;  /* 0x0000002500047308 */ /* 0x000ea20000002400 */
[----:B------:R-:W-:Y:S02]  /*13b60*/  FMUL.FTZ R31, R46, c[0x0][0x2ec] ;  /* 0x0000bb002e1f7a20 */ /* 0x000fe40000410000 */
[----:B------:R-:W-:Y:S03]  /*13b70*/  FMUL.FTZ R29, R47, c[0x0][0x2ec] ;  /* 0x0000bb002f1d7a20 */ /* 0x000fe60000410000 */
[----:B------:R-:W-:Y:S02]  /*13b80*/  FMUL.FTZ R46, R48, c[0x0][0x2ec] ;  /* 0x0000bb00302e7a20 */ /* 0x000fe40000410000 */
[----:B------:R-:W-:Y:S02]  /*13b90*/  FMUL.FTZ R47, R50, c[0x0][0x2ec] ;  /* 0x0000bb00322f7a20 */ /* 0x000fe40000410000 */
[----:B------:R-:W-:Y:S01]  /*13ba0*/  MUFU.TANH R24, R24 ;  /* 0x0000001800187308 */ /* 0x000fe20000002400 */
[----:B------:R-:W-:Y:S01]  /*13bb0*/  FMUL.FTZ R48, R51, c[0x0][0x2ec] ;  /* 0x0000bb0033307a20 */ /* 0x000fe20000410000 */
[----:B-1----:R-:W-:Y:S01]  /*13bc0*/  STL [R1+0x28], R5 ;  /* 0x0000280501007387 */ /* 0x002fe20000100800 */
[----:B------:R-:W-:Y:S02]  /*13bd0*/  FMUL.FTZ R36, R40, c[0x0][0x2ec] ;  /* 0x0000bb0028247a20 */ /* 0x000fe40000410000 */
[----:B------:R-:W-:Y:S05]  /*13be0*/  FMUL.FTZ R40, R44, c[0x0][0x2ec] ;  /* 0x0000bb002c287a20 */ /* 0x000fea0000410000 */
[----:B------:R-:W-:Y:S01]  /*13bf0*/  MUFU.TANH R19, R19 ;  /* 0x0000001300137308 */ /* 0x000fe20000002400 */
[----:B--2---:R-:W-:Y:S01]  /*13c00*/  STL [R1+0x2c], R4 ;  /* 0x00002c0401007387 */ /* 0x004fe20000100800 */
[----:B------:R-:W-:Y:S02]  /*13c10*/  FMUL.FTZ R37, R39, c[0x0][0x2ec] ;  /* 0x0000bb0027257a20 */ /* 0x000fe40000410000 */
[----:B------:R-:W-:Y:S01]  /*13c20*/  FMUL.FTZ R39, R45, c[0x0][0x2ec] ;  /* 0x0000bb002d277a20 */ /* 0x000fe20000410000 */
[----:B------:R-:W1:Y:S01]  /*13c30*/  LDSM.16.M88.4 R4, [R212+0x1800] ;  /* 0x00180000d404783b */ /* 0x000e620000000200 */
[----:B------:R-:W-:Y:S04]  /*13c40*/  FMUL.FTZ R45, R49, c[0x0][0x2ec] ;  /* 0x0000bb00312d7a20 */ /* 0x000fe80000410000 */
[----:B------:R-:W-:Y:S10]  /*13c50*/  MUFU.TANH R17, R17 ;  /* 0x0000001100117308 */ /* 0x000ff40000002400 */
[----:B------:R-:W-:Y:S10]  /*13c60*/  MUFU.TANH R26, R26 ;  /* 0x0000001a001a7308 */ /* 0x000ff40000002400 */
[----:B------:R-:W-:Y:S10]  /*13c70*/  MUFU.TANH R25, R25 ;  /* 0x0000001900197308 */ /* 0x000ff40000002400 */
[----:B------:R-:W-:Y:S01]  /*13c80*/  MUFU.TANH R18, R18 ;  /* 0x0000001200127308 */ /* 0x000fe20000002400 */
[-C--:B-1----:R-:W-:Y:S09]  /*13c90*/  HMMA.16816.F32 R52, R200, R4.reuse, R52 ;  /* 0x00000004c834723c */ /* 0x082ff20000001834 */
[----:B------:R-:W-:Y:S01]  /*13ca0*/  MUFU.TANH R16, R16 ;  /* 0x0000001000107308 */ /* 0x000fe20000002400 */
[C---:B------:R-:W-:Y:S09]  /*13cb0*/  HMMA.16816.F32 R56, R208.reuse, R4, R56 ;  /* 0x00000004d038723c */ /* 0x040ff20000001838 */
[----:B------:R-:W-:Y:S01]  /*13cc0*/  MUFU.TANH R27, R27 ;  /* 0x0000001b001b7308 */ /* 0x000fe20000002400 */
[-C--:B------:R-:W-:Y:S09]  /*13cd0*/  HMMA.16816.F32 R60, R208, R6.reuse, R60 ;  /* 0x00000006d03c723c */ /* 0x080ff2000000183c */
[----:B------:R-:W-:Y:S01]  /*13ce0*/  MUFU.TANH R28, R28 ;  /* 0x0000001c001c7308 */ /* 0x000fe20000002400 */
[C---:B------:R-:W-:Y:S04]  /*13cf0*/  HMMA.16816.F32 R64, R200.reuse, R6, R64 ;  /* 0x00000006c840723c */ /* 0x040fe80000001840 */
[----:B------:R-:W-:Y:S02]  /*13d00*/  FMUL.FTZ R52, R52, c[0x0][0x2ec] ;  /* 0x0000bb0034347a20 */ /* 0x000fe40000410000 */
[----:B------:R-:W-:Y:S03]  /*13d10*/  FMUL.FTZ R53, R53, c[0x0][0x2ec] ;  /* 0x0000bb0035357a20 */ /* 0x000fe60000410000 */
[----:B------:R-:W1:Y:S03]  /*13d20*/  MUFU.TANH R4, R52 ;  /* 0x0000003400047308 */ /* 0x000e660000002400 */
        /* <DEDUP_REMOVED lines=47> */
[----:B------:R-:W-:Y:S03]  /*14020*/  FMUL.FTZ R77, R83, c[0x0][0x2ec] ;  /* 0x0000bb00534d7a20 */ /* 0x000fe60000410000 */
[----:B------:R-:W-:Y:S01]  /*14030*/  MUFU.TANH R31, R31 ;  /* 0x0000001f001f7308 */ /* 0x000fe20000002400 */
[----:B--2---:R-:W-:Y:S01]  /*14040*/  STL [R1+0x34], R4 ;  /* 0x0000340401007387 */ /* 0x004fe20000100800 */
[----:B------:R-:W-:Y:S03]  /*14050*/  FMUL.FTZ R69, R70, c[0x0][0x2ec] ;  /* 0x0000bb0046457a20 */ /* 0x000fe60000410000 */
[----:B------:R-:W1:Y:S05]  /*14060*/  LDSM.16.M88.4 R4, [R212+0x2800] ;  /* 0x00280000d404783b */ /* 0x000e6a0000000200 */
        /* <DEDUP_REMOVED lines=56> */
[----:B------:R-:W3:Y:S01]  /*143f0*/  MUFU.TANH R60, R60 ;  /* 0x0000003c003c7308 */ /* 0x000ee20000002400 */
[----:B------:R-:W-:Y:S02]  /*14400*/  FMUL.FTZ R112, R112, c[0x0][0x2ec] ;  /* 0x0000bb0070707a20 */ /* 0x000fe40000410000 */
[----:B------:R-:W-:Y:S01]  /*14410*/  FMUL.FTZ R110, R113, c[0x0][0x2ec] ;  /* 0x0000bb00716e7a20 */ /* 0x000fe20000410000 */
[----:B-1----:R-:W-:Y:S01]  /*14420*/  STL [R1+0x40], R4 ;  /* 0x0000400401007387 */ /* 0x002fe20000100800 */
[----:B------:R-:W-:Y:S02]  /*14430*/  FMUL.FTZ R100, R102, c[0x0][0x2ec] ;  /* 0x0000bb0066647a20 */ /* 0x000fe40000410000 */
[----:B------:R-:W-:Y:S01]  /*14440*/  FMUL.FTZ R102, R114, c[0x0][0x2ec] ;  /* 0x0000bb0072667a20 */ /* 0x000fe20000410000 */
[----:B------:R-:W1:Y:S01]  /*14450*/  LDSM.16.M88.4 R4, [R212+0x3800] ;  /* 0x00380000d404783b */ /* 0x000e620000000200 */
[----:B------:R-:W-:Y:S04]  /*14460*/  DEPBAR.LE SB0, 0x0 ;  /* 0x000080000000791a */ /* 0x000fe80000000000 */
[----:B------:R-:W4:Y:S01]  /*14470*/  MUFU.TANH R62, R62 ;  /* 0x0000003e003e7308 */ /* 0x000f220000002400 */
[----:B------:R-:W-:Y:S02]  /*14480*/  FMUL.FTZ R114, R115, c[0x0][0x2ec] ;  /* 0x0000bb0073727a20 */ /* 0x000fe40000410000 */
[----:B------:R-:W-:Y:S07]  /*14490*/  BAR.SYNC.DEFER_BLOCKING 0x0 ;  /* 0x0000000000007b1d */ /* 0x000fee0000010000 */
[----:B------:R-:W1:Y:S10]  /*144a0*/  MUFU.TANH R63, R63 ;  /* 0x0000003f003f7308 */ /* 0x000e740000002400 */
[----:B------:R-:W2:Y:S10]  /*144b0*/  MUFU.TANH R69, R69 ;  /* 0x0000004500457308 */ /* 0x000eb40000002400 */
[----:B------:R-:W2:Y:S01]  /*144c0*/  MUFU.TANH R68, R68 ;  /* 0x0000004400447308 */ /* 0x000ea20000002400 */
[-C--:B-1----:R-:W-:Y:S09]  /*144d0*/  HMMA.16816.F32 R116, R200, R4.reuse, R116 ;  /* 0x00000004c874723c */ /* 0x082ff20000001874 */
[----:B------:R-:W1:Y:S01]  /*144e0*/  MUFU.TANH R67, R67 ;  /* 0x0000004300437308 */ /* 0x000e620000002400 */
[C---:B------:R-:W-:Y:S09]  /*144f0*/  HMMA.16816.F32 R120, R208.reuse, R4, R120 ;  /* 0x00000004d078723c */ /* 0x040ff20000001878 */
[----:B------:R-:W1:Y:S01]  /*14500*/  MUFU.TANH R65, R65 ;  /* 0x0000004100417308 */ /* 0x000e620000002400 */
[-C--:B------:R-:W-:Y:S04]  /*14510*/  HMMA.16816.F32 R124, R208, R6.reuse, R124 ;  /* 0x00000006d07c723c */ /* 0x080fe8000000187c */
[----:B------:R-:W-:Y:S05]  /*14520*/  FMUL.FTZ R117, R117, c[0x0][0x2ec] ;  /* 0x0000bb0075757a20 */ /* 0x000fea0000410000 */
[----:B------:R-:W1:Y:S01]  /*14530*/  MUFU.TANH R59, R59 ;  /* 0x0000003b003b7308 */ /* 0x000e620000002400 */
[----:B------:R-:W-:Y:S04]  /*14540*/  HMMA.16816.F32 R128, R200, R6, R128 ;  /* 0x00000006c880723c */ /* 0x000fe80000001880 */
[----:B------:R-:W-:Y:S02]  /*14550*/  FMUL.FTZ R118, R118, c[0x0][0x2ec] ;  /* 0x0000bb0076767a20 */ /* 0x000fe40000410000 */
[----:B------:R-:W-:Y:S02]  /*14560*/  FMUL.FTZ R119, R119, c[0x0][0x2ec] ;  /* 0x0000bb0077777a20 */ /* 0x000fe40000410000 */
[----:B------:R-:W-:Y:S01]  /*14570*/  FMUL.FTZ R5, R122, c[0x0][0x2ec] ;  /* 0x0000bb007a057a20 */ /* 0x000fe20000410000 */
[----:B------:R5:W1:Y:S03]  /*14580*/  MUFU.TANH R208, R117 ;  /* 0x0000007500d07308 */ /* 0x000a660000002400 */
[----:B------:R-:W-:Y:S02]  /*14590*/  FMUL.FTZ R4, R123, c[0x0][0x2ec] ;  /* 0x0000bb007b047a20 */ /* 0x000fe40000410000 */
[----:B------:R-:W-:Y:S02]  /*145a0*/  FMUL.FTZ R122, R125, c[0x0][0x2ec] ;  /* 0x0000bb007d7a7a20 */ /* 0x000fe40000410000 */
[----:B------:R-:W-:Y:S02]  /*145b0*/  FMUL.FTZ R115, R126, c[0x0][0x2ec] ;  /* 0x0000bb007e737a20 */ /* 0x000fe40000410000 */
[----:B------:R-:W-:Y:S01]  /*145c0*/  FMUL.FTZ R6, R127, c[0x0][0x2ec] ;  /* 0x0000bb007f067a20 */ /* 0x000fe20000410000 */
[----:B------:R1:W1:Y:S01]  /*145d0*/  MUFU.TANH R211, R118 ;  /* 0x0000007600d37308 */ /* 0x0002620000002400 */
[----:B------:R-:W-:Y:S04]  /*145e0*/  FMUL.FTZ R116, R116, c[0x0][0x2ec] ;  /* 0x0000bb0074747a20 */ /* 0x000fe80000410000 */
[----:B------:R-:W-:Y:S02]  /*145f0*/  FMUL.FTZ R128, R128, c[0x0][0x2ec] ;  /* 0x0000bb0080807a20 */ /* 0x000fe40000410000 */
[----:B------:R-:W-:Y:S02]  /*14600*/  FMUL.FTZ R126, R129, c[0x0][0x2ec] ;  /* 0x0000bb00817e7a20 */ /* 0x000fe40000410000 */
[----:B------:R-:W-:Y:S01]  /*14610*/  FMUL.FTZ R123, R131, c[0x0][0x2ec] ;  /* 0x0000bb00837b7a20 */ /* 0x000fe20000410000 */
[----:B------:R2:W2:Y:S01]  /*14620*/  MUFU.TANH R210, R119 ;  /* 0x0000007700d27308 */ /* 0x0004a20000002400 */
[----:B-----5:R-:W-:Y:S09]  /*14630*/  FMUL.FTZ R117, R121, c[0x0][0x2ec] ;  /* 0x0000bb0079757a20 */ /* 0x020ff20000410000 */
[----:B------:R-:W3:Y:S01]  /*14640*/  MUFU.TANH R57, R57 ;  /* 0x0000003900397308 */ /* 0x000ee20000002400 */
[----:B-1----:R-:W-:Y:S02]  /*14650*/  FMUL.FTZ R118, R124, c[0x0][0x2ec] ;  /* 0x0000bb007c767a20 */ /* 0x002fe40000410000 */
[----:B------:R-:W-:Y:S07]  /*14660*/  FMUL.FTZ R124, R130, c[0x0][0x2ec] ;  /* 0x0000bb00827c7a20 */ /* 0x000fee0000410000 */
[----:B------:R-:W1:Y:S01]  /*14670*/  MUFU.TANH R66, R66 ;  /* 0x0000004200427308 */ /* 0x000e620000002400 */
[----:B--2---:R-:W-:Y:S09]  /*14680*/  FMUL.FTZ R119, R120, c[0x0][0x2ec] ;  /* 0x0000bb0078777a20 */ /* 0x004ff20000410000 */
        /* <DEDUP_REMOVED lines=49> */
[----:B------:R-:W1:Y:S02]  /*149a0*/  MUFU.TANH R123, R123 ;  /* 0x0000007b007b7308 */ /* 0x000e640000002400 */
[----:B-1234-:R-:W-:-:S05]  /*149b0*/  @P0 BRA `(.L_x_546) ;  /* 0xffffdfb000000947 */ /* 0x01efca000383ffff */
.L_x_545:
[----:B------:R-:W-:Y:S01]  /*149c0*/  LOP3.LUT R252, R252, 0xfffffffe, RZ, 0xc0, !PT ;  /* 0xfffffffefcfc7812 */ /* 0x000fe200078ec0ff */
[----:B------:R-:W2:Y:S01]  /*149d0*/  LDL.LU R116, [R1+0x20] ;  /* 0x0000200001747983 */ /* 0x000ea20000300800 */
[----:B-1----:R-:W-:Y:S01]  /*149e0*/  IMAD.U32 R131, RZ, RZ, UR16 ;  /* 0x00000010ff837e24 */ /* 0x002fe2000f8e00ff */
[----:B------:R-:W-:Y:S02]  /*149f0*/  UISETP.GT.AND UP0, UPT, UR16, UR9, UPT ;  /* 0x000000091000728c */ /* 0x000fe4000bf04270 */
[----:B------:R-:W-:Y:S01]  /*14a00*/  STL [R1+0xa8], R249 ;  /* 0x0000a8f901007387 */ /* 0x000fe20000100800 */
[----:B------:R-:W-:Y:S01]  /*14a10*/  IMAD R131, R131, 0x80, R251 ;  /* 0x0000008083837824 */ /* 0x000fe200078e02fb */
[----:B------:R-:W-:Y:S02]  /*14a20*/  UMOV UR14, UR16 ;  /* 0x00000010000e7c82 */ /* 0x000fe40008000000 */
[----:B------:R-:W-:Y:S02]  /*14a30*/  STL [R1+0xa4], R248 ;  /* 0x0000a4f801007387 */ /* 0x000fe40000100800 */
[C---:B------:R-:W-:Y:S02]  /*14a40*/  IADD3 R7, R131.reuse, 0x1, RZ ;  /* 0x0000000183077810 */ /* 0x040fe40007ffe0ff */
[----:B------:R-:W-:Y:S01]  /*14a50*/  IADD3 R85, R131, 0x8, RZ ;  /* 0x0000000883557810 */ /* 0x000fe20007ffe0ff */
[----:B------:R-:W-:Y:S01]  /*14a60*/  STL [R1+0xa0], R239 ;  /* 0x0000a0ef01007387 */ /* 0x000fe20000100800 */
[C---:B------:R-:W-:Y:S02]  /*14a70*/  ISETP.GE.AND P2, PT, R7.reuse, R245, PT ;  /* 0x000000f50700720c */ /* 0x040fe40003f46270 */
[C---:B------:R-:W-:Y:S01]  /*14a80*/  ISETP.GE.AND P0, PT, R7.reuse, R241, PT ;  /* 0x000000f10700720c */ /* 0x040fe20003f06270 */
[----:B------:R-:W-:Y:S01]  /*14a90*/  STL [R1+0x9c], R238 ;  /* 0x00009cee01007387 */ /* 0x000fe20000100800 */
[C---:B------:R-:W-:Y:S02]  /*14aa0*/  ISETP.GE.AND P1, PT, R7.reuse, R243, PT ;  /* 0x000000f30700720c */ /* 0x040fe40003f26270 */
[C---:B------:R-:W-:Y:S01]  /*14ab0*/  ISETP.GE.OR P6, PT, R7.reuse, R244, !P2 ;  /* 0x000000f40700720c */ /* 0x040fe200057c6670 */
[----:B------:R-:W-:Y:S01]  /*14ac0*/  STL [R1+0x98], R237 ;  /* 0x000098ed01007387 */ /* 0x000fe20000100800 */
[----:B------:R-:W-:Y:S02]  /*14ad0*/  ISETP.GE.OR P2, PT, R7, R240, !P0 ;  /* 0x000000f00700720c */ /* 0x000fe40004746670 */
[----:B------:R-:W-:Y:S01]  /*14ae0*/  ISETP.GE.AND P0, PT, R131, R245, PT ;  /* 0x000000f58300720c */ /* 0x000fe20003f06270 */
[----:B------:R-:W-:Y:S01]  /*14af0*/  STL [R1+0x94], R236 ;  /* 0x000094ec01007387 */ /* 0x000fe20000100800 */
[----:B------:R-:W-:Y:S02]  /*14b00*/  ISETP.GE.OR P1, PT, R7, R242, !P1 ;  /* 0x000000f20700720c */ /* 0x000fe40004f26670 */
[C---:B------:R-:W-:Y:S01]  /*14b10*/  ISETP.GE.OR P0, PT, R131.reuse, R244, !P0 ;  /* 0x000000f48300720c */ /* 0x040fe20004706670 */
[----:B------:R-:W-:Y:S01]  /*14b20*/  STL [R1+0x90], R235 ;  /* 0x000090eb01007387 */ /* 0x000fe20000100800 */
[-C--:B------:R-:W-:Y:S02]  /*14b30*/  ISETP.GE.AND P4, PT, R131, R247.reuse, PT ;  /* 0x000000f78300720c */ /* 0x080fe40003f86270 */
[----:B------:R-:W-:Y:S01]  /*14b40*/  FSEL R103, R206, -INF , !P0 ;  /* 0xff800000ce677808 */ /* 0x000fe20004000000 */
[----:B------:R-:W-:Y:S01]  /*14b50*/  STL [R1+0x8c], R234 ;  /* 0x00008cea01007387 */ /* 0x000fe20000100800 */
[----:B------:R-:W-:Y:S02]  /*14b60*/  ISETP.GE.AND P0, PT, R85, R247, PT ;  /* 0x000000f75500720c */ /* 0x000fe40003f06270 */
[-C--:B------:R-:W-:Y:S01]  /*14b70*/  ISETP.GE.OR P4, PT, R131, R246.reuse, !P4 ;  /* 0x000000f68300720c */ /* 0x080fe20006786670 */
[----:B------:R-:W-:Y:S01]  /*14b80*/  STL [R1+0x88], R233 ;  /* 0x000088e901007387 */ /* 0x000fe20000100800 */
[----:B------:R-:W-:Y:S02]  /*14b90*/  ISETP.GE.OR P0, PT, R85, R246, !P0 ;  /* 0x000000f65500720c */ /* 0x000fe40004706670 */
[----:B------:R-:W-:Y:S01]  /*14ba0*/  @P1 LOP3.LUT R252, R252, 0x1, RZ, 0xfc, !PT ;  /* 0x00000001fcfc1812 */ /* 0x000fe200078efcff */
[----:B------:R-:W-:Y:S01]  /*14bb0*/  STL [R1+0x84], R232 ;  /* 0x000084e801007387 */ /* 0x000fe20000100800 */
[----:B------:R-:W-:Y:S02]  /*14bc0*/  FSEL R104, R13, -INF , !P0 ;  /* 0xff8000000d687808 */ /* 0x000fe40004000000 */
[C---:B------:R-:W-:Y:S01]  /*14bd0*/  ISETP.GE.AND P0, PT, R85.reuse, R241, PT ;  /* 0x000000f15500720c */ /* 0x040fe20003f06270 */
[----:B------:R-:W-:Y:S01]  /*14be0*/  STL [R1+0x80], R231 ;  /* 0x000080e701007387 */ /* 0x000fe20000100800 */
[----:B------:R-:W-:Y:S02]  /*14bf0*/  LOP3.LUT R252, R252, 0xfffffff7, RZ, 0xc0, !PT ;  /* 0xfffffff7fcfc7812 */ /* 0x000fe400078ec0ff */
[----:B------:R-:W-:Y:S01]  /*14c00*/  ISETP.GE.OR P0, PT, R85, R240, !P0 ;  /* 0x000000f05500720c */ /* 0x000fe20004706670 */
[----:B------:R-:W-:Y:S01]  /*14c10*/  STL [R1+0x7c], R230 ;  /* 0x00007ce601007387 */ /* 0x000fe20000100800 */
[----:B------:R-:W-:Y:S02]  /*14c20*/  @P2 LOP3.LUT R252, R252, 0x8, RZ, 0xfc, !PT ;  /* 0x00000008fcfc2812 */ /* 0x000fe400078efcff */
[C---:B------:R-:W-:Y:S01]  /*14c30*/  IADD3 R87, R131.reuse, 0x9, RZ ;  /* 0x0000000983577810 */ /* 0x040fe20007ffe0ff */
[----:B------:R-:W-:Y:S01]  /*14c40*/  STL [R1+0x78], R229 ;  /* 0x000078e501007387 */ /* 0x000fe20000100800 */
[----:B------:R-:W-:Y:S02]  /*14c50*/  FSEL R105, R204, -INF , !P4 ;  /* 0xff800000cc697808 */ /* 0x000fe40006000000 */
[C---:B------:R-:W-:Y:S01]  /*14c60*/  LOP3.LUT P4, RZ, R252.reuse, 0x1, RZ, 0xc0, !PT ;  /* 0x00000001fcff7812 */ /* 0x040fe2000788c0ff */
[----:B------:R-:W-:Y:S01]  /*14c70*/  STL [R1+0x74], R228 ;  /* 0x000074e401007387 */ /* 0x000fe20000100800 */
[----:B------:R-:W-:Y:S02]  /*14c80*/  LOP3.LUT R252, R252, 0xfffffffb, RZ, 0xc0, !PT ;  /* 0xfffffffbfcfc7812 */ /* 0x000fe400078ec0ff */
[----:B------:R-:W-:Y:S01]  /*14c90*/  ISETP.GE.AND P1, PT, R131, R243, PT ;  /* 0x000000f38300720c */ /* 0x000fe20003f26270 */
[----:B------:R-:W-:Y:S01]  /*14ca0*/  STL [R1+0x70], R227 ;  /* 0x000070e301007387 */ /* 0x000fe20000100800 */
[----:B------:R-:W-:Y:S02]  /*14cb0*/  @P0 LOP3.LUT R252, R252, 0x4, RZ, 0xfc, !PT ;  /* 0x00000004fcfc0812 */ /* 0x000fe400078efcff */
[----:B------:R-:W-:Y:S01]  /*14cc0*/  ISETP.GE.AND P0, PT, R87, R245, PT ;  /* 0x000000f55700720c */ /* 0x000fe20003f06270 */
[----:B------:R-:W-:Y:S01]  /*14cd0*/  STL [R1+0x6c], R226 ;  /* 0x00006ce201007387 */ /* 0x000fe20000100800 */
[----:B------:R-:W-:Y:S02]  /*14ce0*/  ISETP.GE.OR P2, PT, R131, R242, !P1 ;  /* 0x000000f28300720c */ /* 0x000fe40004f46670 */
[----:B------:R-:W-:Y:S01]  /*14cf0*/  ISETP.GE.OR P0, PT, R87, R244, !P0 ;  /* 0x000000f45700720c */ /* 0x000fe20004706670 */
[----:B------:R-:W-:Y:S01]  /*14d00*/  STL [R1+0x68], R225 ;  /* 0x000068e101007387 */ /* 0x000fe20000100800 */
[----:B------:R-:W-:Y:S02]  /*14d10*/  FSEL R98, R8, -INF , !P2 ;  /* 0xff80000008627808 */ /* 0x000fe40005000000 */
[----:B------:R-:W-:Y:S01]  /*14d20*/  ISETP.GE.AND P3, PT, R7, R247, PT ;  /* 0x000000f70700720c */ /* 0x000fe20003f66270 */
[----:B------:R-:W-:Y:S01]  /*14d30*/  STL [R1+0x64], R223 ;  /* 0x000064df01007387 */ /* 0x000fe20000100800 */
[----:B------:R-:W-:Y:S02]  /*14d40*/  ISETP.GE.AND P2, PT, R85, R245, PT ;  /* 0x000000f55500720c */ /* 0x000fe40003f46270 */
[----:B------:R-:W-:Y:S01]  /*14d50*/  ISETP.GE.OR P5, PT, R7, R246, !P3 ;  /* 0x000000f60700720c */ /* 0x000fe20005fa6670 */
[----:B------:R-:W-:Y:S01]  /*14d60*/  STL [R1+0x60], R219 ;  /* 0x000060db01007387 */ /* 0x000fe20000100800 */
[C---:B------:R-:W-:Y:S02]  /*14d70*/  ISETP.GE.AND P3, PT, R131.reuse, R241, PT ;  /* 0x000000f18300720c */ /* 0x040fe40003f66270 */
[C---:B------:R-:W-:Y:S01]  /*14d80*/  IADD3 R86, R131.reuse, 0x11, RZ ;  /* 0x0000001183567810 */ /* 0x040fe20007ffe0ff */
[----:B------:R-:W-:Y:S01]  /*14d90*/  STL [R1+0x5c], R218 ;  /* 0x00005cda01007387 */ /* 0x000fe20000100800 */
[----:B------:R-:W-:Y:S02]  /*14da0*/  ISETP.GE.OR P1, PT, R131, R240, !P3 ;  /* 0x000000f08300720c */ /* 0x000fe40005f26670 */
[----:B------:R-:W-:Y:S01]  /*14db0*/  ISETP.GE.AND P3, PT, R87, R247, PT ;  /* 0x000000f75700720c */ /* 0x000fe20003f66270 */
[----:B------:R1:W-:Y:S01]  /*14dc0*/  STL [R1+0x58], R217 ;  /* 0x000058d901007387 */ /* 0x0003e20000100800 */
[----:B------:R-:W-:Y:S02]  /*14dd0*/  FSEL R10, R10, -INF , !P1 ;  /* 0xff8000000a0a7808 */ /* 0x000fe40004800000 */
[----:B------:R-:W-:Y:S01]  /*14de0*/  ISETP.GE.AND P1, PT, R85, R243, PT ;  /* 0x000000f35500720c */ /* 0x000fe20003f26270 */
[----:B------:R-:W-:Y:S01]  /*14df0*/  STL [R1+0x54], R216 ;  /* 0x000054d801007387 */ /* 0x000fe20000100800 */
[----:B------:R-:W-:Y:S02]  /*14e00*/  FSEL R108, R205, -INF , !P5 ;  /* 0xff800000cd6c7808 */ /* 0x000fe40006800000 */
[C---:B------:R-:W-:Y:S01]  /*14e10*/  ISETP.GE.OR P2, PT, R85.reuse, R244, !P2 ;  /* 0x000000f45500720c */ /* 0x040fe20005746670 */
[----:B------:R3:W-:Y:S01]  /*14e20*/  STL [R1+0x50], R215 ;  /* 0x000050d701007387 */ /* 0x0007e20000100800 */
[----:B------:R-:W-:Y:S02]  /*14e30*/  ISETP.GE.OR P5, PT, R85, R242, !P1 ;  /* 0x000000f25500720c */ /* 0x000fe40004fa6670 */
[C---:B------:R-:W-:Y:S01]  /*14e40*/  IADD3 R85, R131.reuse, 0x18, RZ ;  /* 0x0000001883557810 */ /* 0x040fe20007ffe0ff */
[----:B------:R4:W-:Y:S01]  /*14e50*/  STL [R1+0x4c], R214 ;  /* 0x00004cd601007387 */ /* 0x0009e20000100800 */
[----:B------:R-:W-:Y:S02]  /*14e60*/  IADD3 R7, R131, 0x10, RZ ;  /* 0x0000001083077810 */ /* 0x000fe40007ffe0ff */
[-C--:B------:R-:W-:Y:S01]  /*14e70*/  ISETP.GE.OR P3, PT, R87, R246.reuse, !P3 ;  /* 0x000000f65700720c */ /* 0x080fe20005f66670 */
[----:B------:R1:W-:Y:S01]  /*14e80*/  STL [R1+0x48], R213 ;  /* 0x000048d501007387 */ /* 0x0003e20000100800 */
[----:B------:R-:W-:Y:S02]  /*14e90*/  FSEL R111, R15, -INF , !P2 ;  /* 0xff8000000f6f7808 */ /* 0x000fe40005000000 */
[-C--:B------:R-:W-:Y:S01]  /*14ea0*/  ISETP.GE.AND P2, PT, R86, R247.reuse, PT ;  /* 0x000000f75600720c */ /* 0x080fe20003f46270 */
[----:B------:R1:W-:Y:S01]  /*14eb0*/  STL [R1+0x44], R212 ;  /* 0x000044d401007387 */ /* 0x0003e20000100800 */
[C---:B------:R-:W-:Y:S02]  /*14ec0*/  ISETP.GE.AND P1, PT, R7.reuse, R247, PT ;  /* 0x000000f70700720c */ /* 0x040fe40003f26270 */
[----:B------:R-:W-:Y:S02]  /*14ed0*/  FSEL R106, R14, -INF , !P3 ;  /* 0xff8000000e6a7808 */ /* 0x000fe40005800000 */
[-C--:B------:R-:W-:Y:S02]  /*14ee0*/  ISETP.GE.OR P3, PT, R86, R246.reuse, !P2 ;  /* 0x000000f65600720c */ /* 0x080fe40005766670 */
[----:B------:R-:W-:Y:S02]  /*14ef0*/  ISETP.GE.OR P1, PT, R7, R246, !P1 ;  /* 0x000000f60700720c */ /* 0x000fe40004f26670 */
[----:B------:R-:W-:Y:S02]  /*14f00*/  FSEL R21, R21, -INF , !P3 ;  /* 0xff80000015157808 */ /* 0x000fe40005800000 */
[----:B------:R-:W-:Y:S02]  /*14f10*/  ISETP.GE.AND P3, PT, R87, R243, PT ;  /* 0x000000f35700720c */ /* 0x000fe40003f66270 */
[----:B------:R-:W-:Y:S02]  /*14f20*/  FSEL R113, R20, -INF , !P1 ;  /* 0xff80000014717808 */ /* 0x000fe40004800000 */
[-C--:B------:R-:W-:Y:S02]  /*14f30*/  ISETP.GE.AND P1, PT, R7, R245.reuse, PT ;  /* 0x000000f50700720c */ /* 0x080fe40003f26270 */
[----:B------:R-:W-:Y:S02]  /*14f40*/  FSEL R9, R9, -INF , !P4 ;  /* 0xff80000009097808 */ /* 0x000fe40006000000 */
[----:B------:R-:W-:Y:S02]  /*14f50*/  ISETP.GE.OR P4, PT, R87, R242, !P3 ;  /* 0x000000f25700720c */ /* 0x000fe40005f86670 */
[-C--:B------:R-:W-:Y:S02]  /*14f60*/  ISETP.GE.OR P2, PT, R7, R244.reuse, !P1 ;  /* 0x000000f40700720c */ /* 0x080fe40004f46670 */
[----:B------:R-:W-:Y:S02]  /*14f70*/  ISETP.GE.AND P1, PT, R86, R245, PT ;  /* 0x000000f55600720c */ /* 0x000fe40003f26270 */
[----:B------:R-:W-:Y:S02]  /*14f80*/  IADD3 R13, R131, 0x19, RZ ;  /* 0x00000019830d7810 */ /* 0x000fe40007ffe0ff */
[----:B------:R-:W-:Y:S02]  /*14f90*/  FSEL R22, R22, -INF , !P2 ;  /* 0xff80000016167808 */ /* 0x000fe40005000000 */
[----:B------:R-:W-:Y:S02]  /*14fa0*/  ISETP.GE.OR P1, PT, R86, R244, !P1 ;  /* 0x000000f45600720c */ /* 0x000fe40004f26670 */
[----:B------:R-:W-:Y:S02]  /*14fb0*/  ISETP.GE.AND P2, PT, R13, R247, PT ;  /* 0x000000f70d00720c */ /* 0x000fe40003f46270 */
[----:B------:R-:W-:Y:S02]  /*14fc0*/  FSEL R23, R23, -INF , !P1 ;  /* 0xff80000017177808 */ /* 0x000fe40004800000 */
[-C--:B------:R-:W-:Y:S02]  /*14fd0*/  ISETP.GE.OR P1, PT, R13, R246.reuse, !P2 ;  /* 0x000000f60d00720c */ /* 0x080fe40005726670 */
[----:B------:R-:W-:Y:S02]  /*14fe0*/  ISETP.GE.AND P2, PT, R7, R243, PT ;  /* 0x000000f30700720c */ /* 0x000fe40003f46270 */
[----:B------:R-:W-:Y:S02]  /*14ff0*/  LOP3.LUT R252, R252, 0xfffffffd, RZ, 0xc0, !PT ;  /* 0xfffffffdfcfc7812 */ /* 0x000fe400078ec0ff */
[----:B------:R-:W-:Y:S02]  /*15000*/  IADD3 R15, R131, 0x20, RZ ;  /* 0x00000020830f7810 */ /* 0x000fe40007ffe0ff */
[----:B------:R-:W-:Y:S02]  /*15010*/  FSEL R28, R28, -INF , !P1 ;  /* 0xff8000001c1c7808 */ /* 0x000fe40004800000 */
[-C--:B------:R-:W-:Y:S02]  /*15020*/  ISETP.GE.AND P1, PT, R15, R247.reuse, PT ;  /* 0x000000f70f00720c */ /* 0x080fe40003f26270 */
[----:B------:R-:W-:Y:S02]  /*15030*/  FSEL R14, R11, -INF , !P5 ;  /* 0xff8000000b0e7808 */ /* 0x000fe40006800000 */
[-C--:B------:R-:W-:Y:S02]  /*15040*/  ISETP.GE.OR P1, PT, R15, R246.reuse, !P1 ;  /* 0x000000f60f00720c */ /* 0x080fe40004f26670 */
[C---:B------:R-:W-:Y:S02]  /*15050*/  IADD3 R11, R131.reuse, 0x21, RZ ;  /* 0x00000021830b7810 */ /* 0x040fe40007ffe0ff */
[----:B------:R-:W-:Y:S02]  /*15060*/  IADD3 R20, R131, 0x31, RZ ;  /* 0x0000003183147810 */ /* 0x000fe40007ffe0ff */
[----:B------:R-:W-:Y:S02]  /*15070*/  FSEL R207, R207, -INF , !P6 ;  /* 0xff800000cfcf7808 */ /* 0x000fe40007000000 */
[----:B--2---:R-:W-:Y:S02]  /*15080*/  FSEL R8, R116, -INF , !P0 ;  /* 0xff80000074087808 */ /* 0x004fe40004000000 */
[----:B------:R-:W2:Y:S01]  /*15090*/  LDL.LU R116, [R1+0x28] ;  /* 0x0000280001747983 */ /* 0x000ea20000300800 */
[C---:B------:R-:W-:Y:S03]  /*150a0*/  ISETP.GE.AND P0, PT, R85.reuse, R247, PT ;  /* 0x000000f75500720c */ /* 0x040fe60003f06270 */
[----:B------:R-:W3:Y:S01]  /*150b0*/  LDL.LU R120, [R1+0x2c] ;  /* 0x00002c0001787983 */ /* 0x000ee20000300800 */
[----:B------:R-:W-:Y:S03]  /*150c0*/  ISETP.GE.OR P0, PT, R85, R246, !P0 ;  /* 0x000000f65500720c */ /* 0x000fe60004706670 */
[----:B------:R-:W3:Y:S01]  /*150d0*/  LDL.LU R121, [R1+0x24] ;  /* 0x0000240001797983 */ /* 0x000ee20000300800 */
[----:B------:R-:W-:Y:S02]  /*150e0*/  FSEL R27, R27, -INF , !P0 ;  /* 0xff8000001b1b7808 */ /* 0x000fe40004000000 */
[C---:B------:R-:W-:Y:S04]  /*150f0*/  ISETP.GE.AND P0, PT, R87.reuse, R241, PT ;  /* 0x000000f15700720c */ /* 0x040fe80003f06270 */
[----:B------:R-:W-:Y:S02]  /*15100*/  ISETP.GE.OR P3, PT, R87, R240, !P0 ;  /* 0x000000f05700720c */ /* 0x000fe40004766670 */
[C---:B------:R-:W-:Y:S04]  /*15110*/  ISETP.GE.AND P0, PT, R85.reuse, R245, PT ;  /* 0x000000f55500720c */ /* 0x040fe80003f06270 */
[----:B------:R-:W-:Y:S04]  /*15120*/  ISETP.GE.OR P0, PT, R85, R244, !P0 ;  /* 0x000000f45500720c */ /* 0x000fe80004706670 */
[----:B------:R-:W-:Y:S02]  /*15130*/  FSEL R33, R33, -INF , !P0 ;  /* 0xff80000021217808 */ /* 0x000fe40004000000 */
[C---:B------:R-:W-:Y:S02]  /*15140*/  ISETP.GE.AND P0, PT, R7.reuse, R241, PT ;  /* 0x000000f10700720c */ /* 0x040fe40003f06270 */
[----:B------:R-:W-:Y:S02]  /*15150*/  @P3 LOP3.LUT R252, R252, 0x2, RZ, 0xfc, !PT ;  /* 0x00000002fcfc3812 */ /* 0x000fe400078efcff */
[C---:B------:R-:W-:Y:S02]  /*15160*/  ISETP.GE.OR P3, PT, R7.reuse, R242, !P2 ;  /* 0x000000f20700720c */ /* 0x040fe40005766670 */
[----:B------:R-:W-:Y:S02]  /*15170*/  ISETP.GE.OR P5, PT, R7, R240, !P0 ;  /* 0x000000f00700720c */ /* 0x000fe400047a6670 */
[C---:B------:R-:W-:Y:S02]  /*15180*/  ISETP.GE.AND P0, PT, R13.reuse, R245, PT ;  /* 0x000000f50d00720c */ /* 0x040fe40003f06270 */
[----:B------:R-:W-:Y:S02]  /*15190*/  FSEL R7, R12, -INF , !P4 ;  /* 0xff8000000c077808 */ /* 0x000fe40006000000 */
[----:B------:R-:W-:Y:S02]  /*151a0*/  ISETP.GE.OR P2, PT, R13, R244, !P0 ;  /* 0x000000f40d00720c */ /* 0x000fe40004746670 */
[----:B------:R-:W-:Y:S02]  /*151b0*/  IADD3 R12, R131, 0x28, RZ ;  /* 0x00000028830c7810 */ /* 0x000fe40007ffe0ff */
[----:B------:R-:W-:Y:S02]  /*151c0*/  FSEL R34, R34, -INF , !P2 ;  /* 0xff80000022227808 */ /* 0x000fe40005000000 */
[----:B------:R-:W-:Y:S02]  /*151d0*/  ISETP.GE.AND P2, PT, R86, R243, PT ;  /* 0x000000f35600720c */ /* 0x000fe40003f46270 */
[----:B------:R-:W-:Y:S02]  /*151e0*/  LOP3.LUT R252, R252, 0xfffffffe, RZ, 0xc0, !PT ;  /* 0xfffffffefcfc7812 */ /* 0x000fe400078ec0ff */
[----:B------:R-:W-:Y:S02]  /*151f0*/  ISETP.GE.OR P2, PT, R86, R242, !P2 ;  /* 0x000000f25600720c */ /* 0x000fe40005746670 */
[----:B-1----:R-:W-:Y:S02]  /*15200*/  FSEL R217, R19, -INF , !P5 ;  /* 0xff80000013d97808 */ /* 0x002fe40006800000 */
[----:B------:R-:W-:Y:S02]  /*15210*/  FSEL R223, R24, -INF , !P2 ;  /* 0xff80000018df7808 */ /* 0x000fe40005000000 */
[----:B------:R-:W-:Y:S02]  /*15220*/  IADD3 R19, R131, 0x61, RZ ;  /* 0x0000006183137810 */ /* 0x000fe40007ffe0ff */
[----:B--2---:R-:W-:Y:S02]  /*15230*/  FSEL R116, R116, -INF , !P1 ;  /* 0xff80000074747808 */ /* 0x004fe40004800000 */
[C---:B------:R-:W-:Y:S04]  /*15240*/  ISETP.GE.AND P1, PT, R11.reuse, R247, PT ;  /* 0x000000f70b00720c */ /* 0x040fe80003f26270 */
[----:B------:R-:W-:Y:S02]  /*15250*/  ISETP.GE.OR P0, PT, R11, R246, !P1 ;  /* 0x000000f60b00720c */ /* 0x000fe40004f06670 */
[----:B---3--:R-:W-:Y:S02]  /*15260*/  FSEL R200, R121, -INF , !P3 ;  /* 0xff80000079c87808 */ /* 0x008fe40005800000 */
[----:B------:R-:W2:Y:S01]  /*15270*/  LDL.LU R121, [R1+0x30] ;  /* 0x0000300001797983 */ /* 0x000ea20000300800 */
[----:B------:R-:W-:Y:S02]  /*15280*/  FSEL R120, R120, -INF , !P0 ;  /* 0xff80000078787808 */ /* 0x000fe40004000000 */
[C---:B------:R-:W-:Y:S01]  /*15290*/  ISETP.GE.AND P0, PT, R86.reuse, R241, PT ;  /* 0x000000f15600720c */ /* 0x040fe20003f06270 */
[----:B------:R-:W3:Y:S01]  /*152a0*/  LDL.LU R125, [R1+0x38] ;  /* 0x00003800017d7983 */ /* 0x000ee20000300800 */
[C---:B------:R-:W-:Y:S02]  /*152b0*/  ISETP.GE.AND P1, PT, R15.reuse, R245, PT ;  /* 0x000000f50f00720c */ /* 0x040fe40003f26270 */
[----:B------:R-:W-:Y:S02]  /*152c0*/  ISETP.GE.OR P4, PT, R86, R240, !P0 ;  /* 0x000000f05600720c */ /* 0x000fe40004786670 */
[----:B------:R-:W-:Y:S02]  /*152d0*/  ISETP.GE.OR P0, PT, R15, R244, !P1 ;  /* 0x000000f40f00720c */ /* 0x000fe40004f06670 */
[C---:B------:R-:W-:Y:S02]  /*152e0*/  ISETP.GE.AND P1, PT, R85.reuse, R243, PT ;  /* 0x000000f35500720c */ /* 0x040fe40003f26270 */
[----:B------:R-:W-:Y:S02]  /*152f0*/  FSEL R38, R38, -INF , !P0 ;  /* 0xff80000026267808 */ /* 0x000fe40004000000 */
[C---:B------:R-:W-:Y:S02]  /*15300*/  ISETP.GE.AND P0, PT, R12.reuse, R247, PT ;  /* 0x000000f70c00720c */ /* 0x040fe40003f06270 */
[----:B------:R-:W-:Y:S02]  /*15310*/  ISETP.GE.OR P1, PT, R85, R242, !P1 ;  /* 0x000000f25500720c */ /* 0x000fe40004f26670 */
[----:B------:R-:W-:Y:S02]  /*15320*/  ISETP.GE.OR P0, PT, R12, R246, !P0 ;  /* 0x000000f60c00720c */ /* 0x000fe40004706670 */
[----:B------:R-:W-:Y:S02]  /*15330*/  FSEL R218, R26, -INF , !P1 ;  /* 0xff8000001ada7808 */ /* 0x000fe40004800000 */
[----:B------:R-:W-:Y:S02]  /*15340*/  FSEL R46, R46, -INF , !P0 ;  /* 0xff8000002e2e7808 */ /* 0x000fe40004000000 */
[----:B------:R-:W-:Y:S02]  /*15350*/  ISETP.GE.AND P0, PT, R11, R245, PT ;  /* 0x000000f50b00720c */ /* 0x000fe40003f06270 */
[----:B------:R-:W-:Y:S02]  /*15360*/  IADD3 R26, R131, 0x30, RZ ;  /* 0x00000030831a7810 */ /* 0x000fe40007ffe0ff */
[----:B------:R-:W-:Y:S04]  /*15370*/  ISETP.GE.OR P0, PT, R11, R244, !P0 ;  /* 0x000000f40b00720c */ /* 0x000fe80004706670 */
[----:B------:R-:W-:Y:S02]  /*15380*/  FSEL R37, R37, -INF , !P0 ;  /* 0xff80000025257808 */ /* 0x000fe40004000000 */
[C---:B------:R-:W-:Y:S04]  /*15390*/  ISETP.GE.AND P0, PT, R85.reuse, R241, PT ;  /* 0x000000f15500720c */ /* 0x040fe80003f06270 */
[----:B------:R-:W-:Y:S02]  /*153a0*/  ISETP.GE.OR P2, PT, R85, R240, !P0 ;  /* 0x000000f05500720c */ /* 0x000fe40004746670 */
[----:B------:R-:W-:Y:S04]  /*153b0*/  IADD3 R85, R131, 0x29, RZ ;  /* 0x0000002983557810 */ /* 0x000fe80007ffe0ff */
[C---:B------:R-:W-:Y:S04]  /*153c0*/  ISETP.GE.AND P0, PT, R85.reuse, R247, PT ;  /* 0x000000f75500720c */ /* 0x040fe80003f06270 */
[----:B------:R-:W-:Y:S04]  /*153d0*/  ISETP.GE.OR P0, PT, R85, R246, !P0 ;  /* 0x000000f65500720c */ /* 0x000fe80004706670 */
[----:B------:R-:W-:Y:S02]  /*153e0*/  FSEL R45, R45, -INF , !P0 ;  /* 0xff8000002d2d7808 */ /* 0x000fe40004000000 */
[C---:B------:R-:W-:Y:S04]  /*153f0*/  ISETP.GE.AND P0, PT, R12.reuse, R245, PT ;  /* 0x000000f50c00720c */ /* 0x040fe80003f06270 */
[----:B------:R-:W-:Y:S04]  /*15400*/  ISETP.GE.OR P0, PT, R12, R244, !P0 ;  /* 0x000000f40c00720c */ /* 0x000fe80004706670 */
[----:B------:R-:W-:Y:S02]  /*15410*/  FSEL R47, R47, -INF , !P0 ;  /* 0xff8000002f2f7808 */ /* 0x000fe40004000000 */
[C---:B------:R-:W-:Y:S04]  /*15420*/  ISETP.GE.AND P0, PT, R13.reuse, R243, PT ;  /* 0x000000f30d00720c */ /* 0x040fe80003f06270 */
[C---:B------:R-:W-:Y:S02]  /*15430*/  ISETP.GE.OR P1, PT, R13.reuse, R242, !P0 ;  /* 0x000000f20d00720c */ /* 0x040fe40004726670 */
[----:B------:R-:W-:Y:S02]  /*15440*/  ISETP.GE.AND P0, PT, R13, R241, PT ;  /* 0x000000f10d00720c */ /* 0x000fe40003f06270 */
[----:B------:R-:W-:Y:S02]  /*15450*/  FSEL R215, R25, -INF , !P1 ;  /* 0xff80000019d77808 */ /* 0x000fe40004800000 */
[----:B------:R-:W-:Y:S02]  /*15460*/  ISETP.GE.OR P3, PT, R13, R240, !P0 ;  /* 0x000000f00d00720c */ /* 0x000fe40004766670 */
[C---:B------:R-:W-:Y:S02]  /*15470*/  ISETP.GE.AND P0, PT, R26.reuse, R247, PT ;  /* 0x000000f71a00720c */ /* 0x040fe40003f06270 */
[C---:B------:R-:W-:Y:S02]  /*15480*/  IADD3 R13, R131.reuse, 0x38, RZ ;  /* 0x00000038830d7810 */ /* 0x040fe40007ffe0ff */
[----:B------:R-:W-:Y:S02]  /*15490*/  ISETP.GE.OR P0, PT, R26, R246, !P0 ;  /* 0x000000f61a00720c */ /* 0x000fe40004706670 */
[----:B------:R-:W-:Y:S02]  /*154a0*/  IADD3 R25, R131, 0x49, RZ ;  /* 0x0000004983197810 */ /* 0x000fe40007ffe0ff */
[----:B--2---:R-:W-:Y:S02]  /*154b0*/  FSEL R24, R121, -INF , !P0 ;  /* 0xff80000079187808 */ /* 0x004fe40004000000 */
[----:B------:R-:W2:Y:S01]  /*154c0*/  LDL.LU R121, [R1+0x34] ;  /* 0x0000340001797983 */ /* 0x000ea20000300800 */
[C---:B------:R-:W-:Y:S04]  /*154d0*/  ISETP.GE.AND P0, PT, R85.reuse, R245, PT ;  /* 0x000000f55500720c */ /* 0x040fe80003f06270 */
[----:B------:R-:W-:Y:S04]  /*154e0*/  ISETP.GE.OR P0, PT, R85, R244, !P0 ;  /* 0x000000f45500720c */ /* 0x000fe80004706670 */
[----:B------:R-:W-:Y:S02]  /*154f0*/  FSEL R48, R48, -INF , !P0 ;  /* 0xff80000030307808 */ /* 0x000fe40004000000 */
[C---:B------:R-:W-:Y:S04]  /*15500*/  ISETP.GE.AND P0, PT, R15.reuse, R243, PT ;  /* 0x000000f30f00720c */ /* 0x040fe80003f06270 */
[C---:B------:R-:W-:Y:S02]  /*15510*/  ISETP.GE.OR P1, PT, R15.reuse, R242, !P0 ;  /* 0x000000f20f00720c */ /* 0x040fe40004726670 */
[C---:B------:R-:W-:Y:S02]  /*15520*/  ISETP.GE.AND P0, PT, R15.reuse, R241, PT ;  /* 0x000000f10f00720c */ /* 0x040fe40003f06270 */
[----:B------:R-:W-:Y:S02]  /*15530*/  FSEL R216, R36, -INF , !P1 ;  /* 0xff80000024d87808 */ /* 0x000fe40004800000 */
[----:B------:R-:W-:Y:S02]  /*15540*/  ISETP.GE.OR P6, PT, R15, R240, !P0 ;  /* 0x000000f00f00720c */ /* 0x000fe400047c6670 */
[C---:B------:R-:W-:Y:S02]  /*15550*/  ISETP.GE.AND P0, PT, R20.reuse, R247, PT ;  /* 0x000000f71400720c */ /* 0x040fe40003f06270 */
[----:B------:R-:W-:Y:S02]  /*15560*/  IADD3 R36, R131, 0x41, RZ ;  /* 0x0000004183247810 */ /* 0x000fe40007ffe0ff */
        /* <DEDUP_REMOVED lines=37> */
[----:B------:R-:W-:Y:S02]  /*157c0*/  FSEL R85, R39, -INF , !P1 ;  /* 0xff80000027557808 */ /* 0x000fe40004800000 */
[----:B------:R-:W-:Y:S09]  /*157d0*/  IADD3 R39, R131, 0x48, RZ ;  /* 0x0000004883277810 */ /* 0x000ff20007ffe0ff */
[----:B------:R-:W-:Y:S02]  /*157e0*/  @P0 LOP3.LUT R252, R252, 0x200, RZ, 0xfc, !PT ;  /* 0x00000200fcfc0812 */ /* 0x000fe400078efcff */
[----:B------:R-:W-:Y:S02]  /*157f0*/  ISETP.GE.AND P0, PT, R12, R247, PT ;  /* 0x000000f70c00720c */ /* 0x000fe40003f06270 */
[----:B------:R-:W-:Y:S02]  /*15800*/  LOP3.LUT R252, R252, 0xfffffbff, RZ, 0xc0, !PT ;  /* 0xfffffbfffcfc7812 */ /* 0x000fe400078ec0ff */
[----:B------:R-:W-:Y:S04]  /*15810*/  ISETP.GE.OR P0, PT, R12, R246, !P0 ;  /* 0x000000f60c00720c */ /* 0x000fe80004706670 */
[----:B---3--:R-:W-:Y:S02]  /*15820*/  FSEL R130, R125, -INF , !P0 ;  /* 0xff8000007d827808 */ /* 0x008fe40004000000 */
[C---:B------:R-:W-:Y:S04]  /*15830*/  ISETP.GE.AND P0, PT, R11.reuse, R245, PT ;  /* 0x000000f50b00720c */ /* 0x040fe80003f06270 */
[----:B------:R-:W-:Y:S04]  /*15840*/  ISETP.GE.OR P0, PT, R11, R244, !P0 ;  /* 0x000000f40b00720c */ /* 0x000fe80004706670 */
[----:B------:R-:W-:Y:S02]  /*15850*/  FSEL R63, R63, -INF , !P0 ;  /* 0xff8000003f3f7808 */ /* 0x000fe40004000000 */
[C---:B------:R-:W-:Y:S04]  /*15860*/  ISETP.GE.AND P0, PT, R26.reuse, R243, PT ;  /* 0x000000f31a00720c */ /* 0x040fe80003f06270 */
[C---:B------:R-:W-:Y:S02]  /*15870*/  ISETP.GE.OR P1, PT, R26.reuse, R242, !P0 ;  /* 0x000000f21a00720c */ /* 0x040fe40004726670 */
[----:B------:R-:W-:Y:S02]  /*15880*/  ISETP.GE.AND P0, PT, R26, R241, PT ;  /* 0x000000f11a00720c */ /* 0x000fe40003f06270 */
[----:B----4-:R-:W-:Y:S02]  /*15890*/  FSEL R214, R50, -INF , !P1 ;  /* 0xff80000032d67808 */ /* 0x010fe40004800000 */
[----:B------:R-:W-:Y:S11]  /*158a0*/  ISETP.GE.OR P0, PT, R26, R240, !P0 ;  /* 0x000000f01a00720c */ /* 0x000ff60004706670 */
[----:B------:R-:W-:Y:S02]  /*158b0*/  @!UPT UIADD3 URZ, URZ, URZ, URZ ;  /* 0x0000003f3f3ff290 */ /* 0x000fe4000fffe03f */
[----:B------:R-:W-:Y:S02]  /*158c0*/  @P0 LOP3.LUT R252, R252, 0x400, RZ, 0xfc, !PT ;  /* 0x00000400fcfc0812 */ /* 0x000fe400078efcff */
[----:B------:R-:W-:Y:S02]  /*158d0*/  ISETP.GE.AND P0, PT, R36, R247, PT ;  /* 0x000000f72400720c */ /* 0x000fe40003f06270 */
[----:B------:R-:W-:Y:S02]  /*158e0*/  LOP3.LUT R252, R252, 0xffffff7f, RZ, 0xc0, !PT ;  /* 0xffffff7ffcfc7812 */ /* 0x000fe400078ec0ff */
[----:B------:R-:W-:Y:S04]  /*158f0*/  ISETP.GE.OR P0, PT, R36, R246, !P0 ;  /* 0x000000f62400720c */ /* 0x000fe80004706670 */
[----:B--2---:R-:W-:Y:S02]  /*15900*/  FSEL R129, R121, -INF , !P0 ;  /* 0xff80000079817808 */ /* 0x004fe40004000000 */
[----:B------:R-:W2:Y:S01]  /*15910*/  LDL.LU R121, [R1+0x3c] ;  /* 0x00003c0001797983 */ /* 0x000ea20000300800 */
[C---:B------:R-:W-:Y:S03]  /*15920*/  ISETP.GE.AND P0, PT, R12.reuse, R245, PT ;  /* 0x000000f50c00720c */ /* 0x040fe60003f06270 */
[----:B------:R-:W3:Y:S01]  /*15930*/  LDL.LU R125, [R1+0x40] ;  /* 0x00004000017d7983 */ /* 0x000ee20000300800 */
[----:B------:R-:W-:Y:S04]  /*15940*/  ISETP.GE.OR P0, PT, R12, R244, !P0 ;  /* 0x000000f40c00720c */ /* 0x000fe80004706670 */
[----:B------:R-:W-:Y:S02]  /*15950*/  FSEL R15, R69, -INF , !P0 ;  /* 0xff800000450f7808 */ /* 0x000fe40004000000 */
[C---:B------:R-:W-:Y:S02]  /*15960*/  ISETP.GE.AND P0, PT, R20.reuse, R243, PT ;  /* 0x000000f31400720c */ /* 0x040fe40003f06270 */
[----:B------:R-:W-:Y:S02]  /*15970*/  FSEL R69, R17, -INF , !P4 ;  /* 0xff80000011457808 */ /* 0x000fe40006000000 */
[C---:B------:R-:W-:Y:S02]  /*15980*/  ISETP.GE.OR P1, PT, R20.reuse, R242, !P0 ;  /* 0x000000f21400720c */ /* 0x040fe40004726670 */
[C---:B------:R-:W-:Y:S02]  /*15990*/  ISETP.GE.AND P0, PT, R20.reuse, R241, PT ;  /* 0x000000f11400720c */ /* 0x040fe40003f06270 */
        /* <DEDUP_REMOVED lines=18> */
[C---:B------:R-:W-:Y:S04]  /*15ac0*/  ISETP.GE.AND P0, PT, R25.reuse, R247, PT ;  /* 0x000000f71900720c */ /* 0x040fe80003f06270 */
[----:B------:R-:W-:Y:S04]  /*15ad0*/  ISETP.GE.OR P0, PT, R25, R246, !P0 ;  /* 0x000000f61900720c */ /* 0x000fe80004706670 */
[----:B------:R-:W-:Y:S02]  /*15ae0*/  FSEL R74, R74, -INF , !P0 ;  /* 0xff8000004a4a7808 */ /* 0x000fe40004000000 */
[C---:B------:R-:W-:Y:S02]  /*15af0*/  LOP3.LUT P0, RZ, R252.reuse, 0x8, RZ, 0xc0, !PT ;  /* 0x00000008fcff7812 */ /* 0x040fe4000780c0ff */
[----:B------:R-:W-:Y:S02]  /*15b00*/  LOP3.LUT R252, R252, 0xffffffdf, RZ, 0xc0, !PT ;  /* 0xffffffdffcfc7812 */ /* 0x000fe400078ec0ff */
[----:B------:R-:W-:Y:S02]  /*15b10*/  FSEL R13, R0, -INF , !P0 ;  /* 0xff800000000d7808 */ /* 0x000fe40004000000 */
[----:B------:R-:W-:Y:S02]  /*15b20*/  ISETP.GE.AND P0, PT, R39, R245, PT ;  /* 0x000000f52700720c */ /* 0x000fe40003f06270 */
[----:B------:R-:W-:Y:S02]  /*15b30*/  IADD3 R0, R131, 0x51, RZ ;  /* 0x0000005183007810 */ /* 0x000fe40007ffe0ff */
[----:B------:R-:W-:Y:S04]  /*15b40*/  ISETP.GE.OR P0, PT, R39, R244, !P0 ;  /* 0x000000f42700720c */ /* 0x000fe80004706670 */
[----:B------:R-:W-:Y:S02]  /*15b50*/  FSEL R76, R76, -INF , !P0 ;  /* 0xff8000004c4c7808 */ /* 0x000fe40004000000 */
[C---:B------:R-:W-:Y:S04]  /*15b60*/  ISETP.GE.AND P0, PT, R11.reuse, R243, PT ;  /* 0x000000f30b00720c */ /* 0x040fe80003f06270 */
[C---:B------:R-:W-:Y:S02]  /*15b70*/  ISETP.GE.OR P1, PT, R11.reuse, R242, !P0 ;  /* 0x000000f20b00720c */ /* 0x040fe40004726670 */
[C---:B------:R-:W-:Y:S02]  /*15b80*/  ISETP.GE.AND P0, PT, R11.reuse, R241, PT ;  /* 0x000000f10b00720c */ /* 0x040fe40003f06270 */
[----:B------:R-:W-:Y:S02]  /*15b90*/  FSEL R127, R54, -INF , !P1 ;  /* 0xff800000367f7808 */ /* 0x000fe40004800000 */
[----:B------:R-:W-:Y:S02]  /*15ba0*/  ISETP.GE.OR P0, PT, R11, R240, !P0 ;  /* 0x000000f00b00720c */ /* 0x000fe40004706670 */
[----:B------:R-:W-:Y:S11]  /*15bb0*/  IADD3 R54, R131, 0x71, RZ ;  /* 0x0000007183367810 */ /* 0x000ff60007ffe0ff */
[----:B------:R-:W-:Y:S02]  /*15bc0*/  @P0 LOP3.LUT R252, R252, 0x20, RZ, 0xfc, !PT ;  /* 0x00000020fcfc0812 */ /* 0x000fe400078efcff */
[C---:B------:R-:W-:Y:S04]  /*15bd0*/  ISETP.GE.AND P0, PT, R49.reuse, R247, PT ;  /* 0x000000f73100720c */ /* 0x040fe80003f06270 */
[----:B------:R-:W-:Y:S04]  /*15be0*/  ISETP.GE.OR P0, PT, R49, R246, !P0 ;  /* 0x000000f63100720c */ /* 0x000fe80004706670 */
[----:B--2---:R-:W-:Y:S01]  /*15bf0*/  FSEL R26, R121, -INF , !P0 ;  /* 0xff800000791a7808 */ /* 0x004fe20004000000 */
[----:B------:R-:W-:Y:S01]  /*15c00*/  IMAD.MOV.U32 R121, RZ, RZ, R211 ;  /* 0x000000ffff797224 */ /* 0x000fe200078e00d3 */
[C---:B------:R-:W-:Y:S02]  /*15c10*/  LOP3.LUT P0, RZ, R252.reuse, 0x4, RZ, 0xc0, !PT ;  /* 0x00000004fcff7812 */ /* 0x040fe4000780c0ff */
[----:B------:R-:W-:Y:S01]  /*15c20*/  LOP3.LUT R252, R252, 0xffffffef, RZ, 0xc0, !PT ;  /* 0xffffffeffcfc7812 */ /* 0x000fe200078ec0ff */
[----:B------:R-:W-:Y:S01]  /*15c30*/  IMAD.MOV.U32 R202, RZ, RZ, R121 ;  /* 0x000000ffffca7224 */ /* 0x000fe200078e0079 */
        /* <DEDUP_REMOVED lines=10> */
[----:B------:R-:W-:Y:S11]  /*15ce0*/  FSEL R67, R18, -INF , !P2 ;  /* 0xff80000012437808 */ /* 0x000ff60005000000 */
        /* <DEDUP_REMOVED lines=9> */
[----:B------:R-:W-:Y:S02]  /*15d80*/  ISETP.GE.OR P0, PT, R49, R244, !P0 ;  /* 0x000000f43100720c */ /* 0x000fe40004706670 */
[----:B------:R-:W-:Y:S02]  /*15d90*/  FSEL R84, R32, -INF , !P6 ;  /* 0xff80000020547808 */ /* 0x000fe40007000000 */
        /* <DEDUP_REMOVED lines=8> */
[----:B------:R-:W-:Y:S02]  /*15e20*/  ISETP.GE.AND P0, PT, R2, R247, PT ;  /* 0x000000f70200720c */ /* 0x000fe40003f06270 */
        /* <DEDUP_REMOVED lines=11> */
[C---:B------:R-:W-:Y:S04]  /*15ee0*/  ISETP.GE.AND P0, PT, R3.reuse, R247, PT ;  /* 0x000000f70300720c */ /* 0x040fe80003f06270 */
[----:B------:R-:W-:Y:S04]  /*15ef0*/  ISETP.GE.OR P0, PT, R3, R246, !P0 ;  /* 0x000000f60300720c */ /* 0x000fe80004706670 */
[----:B------:R-:W-:Y:S02]  /*15f00*/  FSEL R39, R88, -INF , !P0 ;  /* 0xff80000058277808 */ /* 0x000fe40004000000 */
[----:B------:R-:W-:Y:S02]  /*15f10*/  ISETP.GE.AND P0, PT, R2, R245, PT ;  /* 0x000000f50200720c */ /* 0x000fe40003f06270 */
[----:B------:R-:W-:Y:S02]  /*15f20*/  @P5 LOP3.LUT R252, R252, 0x4, RZ, 0xfc, !PT ;  /* 0x00000004fcfc5812 */ /* 0x000fe400078efcff */
[----:B------:R-:W-:Y:S02]  /*15f30*/  ISETP.GE.OR P0, PT, R2, R244, !P0 ;  /* 0x000000f40200720c */ /* 0x000fe40004706670 */
[----:B------:R-:W-:Y:S02]  /*15f40*/  LOP3.LUT P6, RZ, R252, 0x200, RZ, 0xc0, !PT ;  /* 0x00000200fcff7812 */ /* 0x000fe400078cc0ff */
[----:B------:R-:W-:Y:S02]  /*15f50*/  FSEL R211, R90, -INF , !P0 ;  /* 0xff8000005ad37808 */ /* 0x000fe40004000000 */
[C---:B------:R-:W-:Y:S04]  /*15f60*/  ISETP.GE.AND P0, PT, R25.reuse, R243, PT ;  /* 0x000000f31900720c */ /* 0x040fe80003f06270 */
[C---:B------:R-:W-:Y:S02]  /*15f70*/  ISETP.GE.OR P1, PT, R25.reuse, R242, !P0 ;  /* 0x000000f21900720c */ /* 0x040fe40004726670 */
[C---:B------:R-:W-:Y:S02]  /*15f80*/  ISETP.GE.AND P0, PT, R25.reuse, R241, PT ;  /* 0x000000f11900720c */ /* 0x040fe40003f06270 */
[----:B------:R-:W-:Y:S02]  /*15f90*/  FSEL R64, R64, -INF , !P1 ;  /* 0xff80000040407808 */ /* 0x000fe40004800000 */
[----:B------:R-:W-:Y:S02]  /*15fa0*/  ISETP.GE.OR P5, PT, R25, R240, !P0 ;  /* 0x000000f01900720c */ /* 0x000fe400047a6670 */
[----:B------:R-:W-:Y:S02]  /*15fb0*/  IADD3 R25, R131, 0x60, RZ ;  /* 0x0000006083197810 */ /* 0x000fe40007ffe0ff */
[----:B------:R-:W-:Y:S01]  /*15fc0*/  FSEL R205, R56, -INF , !P5 ;  /* 0xff80000038cd7808 */ /* 0x000fe20006800000 */
[----:B------:R-:W-:Y:S01]  /*15fd0*/  IMAD.MOV.U32 R56, RZ, RZ, R64 ;  /* 0x000000ffff387224 */ /* 0x000fe200078e0040 */
[C---:B------:R-:W-:Y:S01]  /*15fe0*/  ISETP.GE.AND P0, PT, R25.reuse, R247, PT ;  /* 0x000000f71900720c */ /* 0x040fe20003f06270 */
[----:B------:R-:W-:Y:S03]  /*15ff0*/  IMAD.MOV.U32 R64, RZ, RZ, R67 ;  /* 0x000000ffff407224 */ /* 0x000fe600078e0043 */
[----:B------:R-:W-:Y:S04]  /*16000*/  ISETP.GE.OR P0, PT, R25, R246, !P0 ;  /* 0x000000f61900720c */ /* 0x000fe80004706670 */
[----:B---3--:R-:W-:Y:S01]  /*16010*/  FSEL R40, R125, -INF , !P0 ;  /* 0xff8000007d287808 */ /* 0x008fe20004000000 */
[----:B------:R-:W-:Y:S01]  /*16020*/  IMAD.MOV.U32 R125, RZ, RZ, R209 ;  /* 0x000000ffff7d7224 */ /* 0x000fe200078e00d1 */
[C---:B------:R-:W-:Y:S04]  /*16030*/  ISETP.GE.AND P0, PT, R3.reuse, R245, PT ;  /* 0x000000f50300720c */ /* 0x040fe80003f06270 */
[----:B------:R-:W-:Y:S04]  /*16040*/  ISETP.GE.OR P0, PT, R3, R244, !P0 ;  /* 0x000000f40300720c */ /* 0x000fe80004706670 */
[----:B------:R-:W-:Y:S02]  /*16050*/  FSEL R209, R91, -INF , !P0 ;  /* 0xff8000005bd17808 */ /* 0x000fe40004000000 */
[C---:B------:R-:W-:Y:S04]  /*16060*/  ISETP.GE.AND P0, PT, R49.reuse, R243, PT ;  /* 0x000000f33100720c */ /* 0x040fe80003f06270 */
[C---:B------:R-:W-:Y:S02]  /*16070*/  ISETP.GE.OR P1, PT, R49.reuse, R242, !P0 ;  /* 0x000000f23100720c */ /* 0x040fe40004726670 */
[----:B------:R-:W-:Y:S02]  /*16080*/  ISETP.GE.AND P0, PT, R49, R241, PT ;  /* 0x000000f13100720c */ /* 0x000fe40003f06270 */
[----:B------:R-:W-:Y:S01]  /*16090*/  FSEL R230, R81, -INF , !P1 ;  /* 0xff80000051e67808 */ /* 0x000fe20004800000 */
[----:B------:R-:W-:Y:S01]  /*160a0*/  IMAD.MOV.U32 R81, RZ, RZ, R201 ;  /* 0x000000ffff517224 */ /* 0x000fe200078e00c9 */
[----:B------:R-:W-:Y:S02]  /*160b0*/  ISETP.GE.OR P4, PT, R49, R240, !P0 ;  /* 0x000000f03100720c */ /* 0x000fe40004786670 */
[----:B------:R-:W-:Y:S02]  /*160c0*/  ISETP.GE.AND P0, PT, R19, R247, PT ;  /* 0x000000f71300720c */ /* 0x000fe40003f06270 */
[----:B------:R-:W-:Y:S02]  /*160d0*/  FSEL R203, R71, -INF , !P4 ;  /* 0xff80000047cb7808 */ /* 0x000fe40006000000 */
        /* <DEDUP_REMOVED lines=22> */
[----:B------:R-:W-:Y:S02]  /*16240*/  IADD3 R2, R131, 0x69, RZ ;  /* 0x0000006983027810 */ /* 0x000fe40007ffe0ff */
[----:B------:R-:W-:Y:S02]  /*16250*/  FSEL R201, R73, -INF , !P2 ;  /* 0xff80000049c97808 */ /* 0x000fe40005000000 */
[C---:B------:R-:W-:Y:S04]  /*16260*/  ISETP.GE.AND P0, PT, R2.reuse, R247, PT ;  /* 0x000000f70200720c */ /* 0x040fe80003f06270 */
[----:B------:R-:W-:Y:S04]  /*16270*/  ISETP.GE.OR P0, PT, R2, R246, !P0 ;  /* 0x000000f60200720c */ /* 0x000fe80004706670 */
[----:B------:R-:W-:Y:S02]  /*16280*/  FSEL R32, R110, -INF , !P0 ;  /* 0xff8000006e207808 */ /* 0x000fe40004000000 */
[C---:B------:R-:W-:Y:S02]  /*16290*/  LOP3.LUT P0, RZ, R252.reuse, 0x1, RZ, 0xc0, !PT ;  /* 0x00000001fcff7812 */ /* 0x040fe4000780c0ff */
[----:B------:R-:W-:Y:S02]  /*162a0*/  LOP3.LUT R252, R252, 0xfffffffd, RZ, 0xc0, !PT ;  /* 0xfffffffdfcfc7812 */ /* 0x000fe400078ec0ff */
        /* <DEDUP_REMOVED lines=9> */
[C---:B------:R-:W-:Y:S02]  /*16340*/  IADD3 R3, R131.reuse, 0x70, RZ ;  /* 0x0000007083037810 */ /* 0x040fe40007ffe0ff */
[----:B------:R-:W-:Y:S09]  /*16350*/  IADD3 R131, R131, 0x79, RZ ;  /* 0x0000007983837810 */ /* 0x000ff20007ffe0ff */
[----:B------:R-:W-:Y:S02]  /*16360*/  @P0 LOP3.LUT R252, R252, 0x2, RZ, 0xfc, !PT ;  /* 0x00000002fcfc0812 */ /* 0x000fe400078efcff */
[C---:B------:R-:W-:Y:S04]  /*16370*/  ISETP.GE.AND P0, PT, R3.reuse, R247, PT ;  /* 0x000000f70300720c */ /* 0x040fe80003f06270 */
[----:B------:R-:W-:Y:S04]  /*16380*/  ISETP.GE.OR P0, PT, R3, R246, !P0 ;  /* 0x000000f60300720c */ /* 0x000fe80004706670 */
[----:B------:R-:W-:Y:S02]  /*16390*/  FSEL R30, R125, -INF , !P0 ;  /* 0xff8000007d1e7808 */ /* 0x000fe40004000000 */
[C---:B------:R-:W-:Y:S02]  /*163a0*/  LOP3.LUT P0, RZ, R252.reuse, 0x100, RZ, 0xc0, !PT ;  /* 0x00000100fcff7812 */ /* 0x040fe4000780c0ff */
[----:B------:R-:W-:Y:S02]  /*163b0*/  LOP3.LUT R252, R252, 0xfffffffe, RZ, 0xc0, !PT ;  /* 0xfffffffefcfc7812 */ /* 0x000fe400078ec0ff */
[----:B------:R-:W-:Y:S02]  /*163c0*/  FSEL R234, R31, -INF , !P0 ;  /* 0xff8000001fea7808 */ /* 0x000fe40004000000 */
[C---:B------:R-:W-:Y:S02]  /*163d0*/  ISETP.GE.AND P0, PT, R2.reuse, R245, PT ;  /* 0x000000f50200720c */ /* 0x040fe40003f06270 */
[----:B------:R-:W-:Y:S02]  /*163e0*/  FSEL R125, R29, -INF , !P6 ;  /* 0xff8000001d7d7808 */ /* 0x000fe40007000000 */
[----:B------:R-:W-:Y:S04]  /*163f0*/  ISETP.GE.OR P0, PT, R2, R244, !P0 ;  /* 0x000000f40200720c */ /* 0x000fe80004706670 */
[----:B------:R-:W-:Y:S02]  /*16400*/  FSEL R114, R114, -INF , !P0 ;  /* 0xff80000072727808 */ /* 0x000fe40004000000 */
[C---:B------:R-:W-:Y:S04]  /*16410*/  ISETP.GE.AND P0, PT, R25.reuse, R243, PT ;  /* 0x000000f31900720c */ /* 0x040fe80003f06270 */
[C---:B------:R-:W-:Y:S02]  /*16420*/  ISETP.GE.OR P1, PT, R25.reuse, R242, !P0 ;  /* 0x000000f21900720c */ /* 0x040fe40004726670 */
[C---:B------:R-:W-:Y:S04]  /*16430*/  ISETP.GE.AND P0, PT, R25.reuse, R241, PT ;  /* 0x000000f11900720c */ /* 0x040fe80003f06270 */
[----:B------:R-:W-:Y:S11]  /*16440*/  ISETP.GE.OR P0, PT, R25, R240, !P0 ;  /* 0x000000f01900720c */ /* 0x000ff60004706670 */
[----:B------:R-:W-:Y:S02]  /*16450*/  @!UPT UIADD3 URZ, URZ, URZ, URZ ;  /* 0x0000003f3f3ff290 */ /* 0x000fe4000fffe03f */
[----:B------:R-:W-:Y:S02]  /*16460*/  @P0 LOP3.LUT R252, R252, 0x1, RZ, 0xfc, !PT ;  /* 0x00000001fcfc0812 */ /* 0x000fe400078efcff */
[C---:B------:R-:W-:Y:S04]  /*16470*/  ISETP.GE.AND P0, PT, R54.reuse, R247, PT ;  /* 0x000000f73600720c */ /* 0x040fe80003f06270 */
[----:B------:R-:W-:Y:S04]  /*16480*/  ISETP.GE.OR P0, PT, R54, R246, !P0 ;  /* 0x000000f63600720c */ /* 0x000fe80004706670 */
[----:B------:R-:W-:Y:S02]  /*16490*/  FSEL R31, R208, -INF , !P0 ;  /* 0xff800000d01f7808 */ /* 0x000fe40004000000 */
[----:B------:R-:W-:Y:S02]  /*164a0*/  ISETP.GE.AND P0, PT, R3, R245, PT ;  /* 0x000000f50300720c */ /* 0x000fe40003f06270 */
[----:B------:R-:W-:Y:S02]  /*164b0*/  FSEL R208, R93, -INF , !P1 ;  /* 0xff8000005dd07808 */ /* 0x000fe40004800000 */
[----:B------:R-:W-:Y:S04]  /*164c0*/  ISETP.GE.OR P0, PT, R3, R244, !P0 ;  /* 0x000000f40300720c */ /* 0x000fe80004706670 */
[----:B------:R-:W-:Y:S02]  /*164d0*/  FSEL R18, R202, -INF , !P0 ;  /* 0xff800000ca127808 */ /* 0x000fe40004000000 */
[C---:B------:R-:W-:Y:S02]  /*164e0*/  ISETP.GE.AND P0, PT, R19.reuse, R243, PT ;  /* 0x000000f31300720c */ /* 0x040fe40003f06270 */
[----:B------:R-:W-:Y:S01]  /*164f0*/  FSEL R202, R70, -INF , !P3 ;  /* 0xff80000046ca7808 */ /* 0x000fe20005800000 */
[----:B------:R-:W-:Y:S01]  /*16500*/  IMAD.MOV.U32 R70, RZ, RZ, R68 ;  /* 0x000000ffff467224 */ /* 0x000fe200078e0044 */
[C---:B------:R-:W-:Y:S02]  /*16510*/  ISETP.GE.OR P1, PT, R19.reuse, R242, !P0 ;  /* 0x000000f21300720c */ /* 0x040fe40004726670 */
[C---:B------:R-:W-:Y:S02]  /*16520*/  ISETP.GE.AND P0, PT, R19.reuse, R241, PT ;  /* 0x000000f11300720c */ /* 0x040fe40003f06270 */
[----:B------:R-:W-:Y:S02]  /*16530*/  FSEL R204, R92, -INF , !P1 ;  /* 0xff8000005ccc7808 */ /* 0x000fe40004800000 */
[----:B------:R-:W-:Y:S02]  /*16540*/  ISETP.GE.OR P6, PT, R19, R240, !P0 ;  /* 0x000000f01300720c */ /* 0x000fe400047c6670 */
[C---:B------:R-:W-:Y:S02]  /*16550*/  ISETP.GE.AND P0, PT, R55.reuse, R247, PT ;  /* 0x000000f73700720c */ /* 0x040fe40003f06270 */
[----:B------:R-:W-:Y:S02]  /*16560*/  LOP3.LUT P1, RZ, R252, 0x4, RZ, 0xc0, !PT ;  /* 0x00000004fcff7812 */ /* 0x000fe4000782c0ff */
[----:B------:R-:W-:Y:S02]  /*16570*/  ISETP.GE.OR P0, PT, R55, R246, !P0 ;  /* 0x000000f63700720c */ /* 0x000fe40004706670 */
[----:B------:R-:W-:Y:S01]  /*16580*/  FSEL R206, R58, -INF , !P1 ;  /* 0xff8000003ace7808 */ /* 0x000fe20004800000 */
[----:B------:R-:W-:Y:S01]  /*16590*/  IMAD.MOV.U32 R58, RZ, RZ, R200 ;  /* 0x000000ffff3a7224 */ /* 0x000fe200078e00c8 */
[----:B------:R-:W-:Y:S02]  /*165a0*/  FSEL R29, R128, -INF , !P0 ;  /* 0xff800000801d7808 */ /* 0x000fe40004000000 */
[C---:B------:R-:W-:Y:S02]  /*165b0*/  LOP3.LUT P0, RZ, R252.reuse, 0x400, RZ, 0xc0, !PT ;  /* 0x00000400fcff7812 */ /* 0x040fe4000780c0ff */
[----:B------:R-:W-:Y:S02]  /*165c0*/  LOP3.LUT P1, RZ, R252, 0x2, RZ, 0xc0, !PT ;  /* 0x00000002fcff7812 */ /* 0x000fe4000782c0ff */
[----:B------:R-:W-:Y:S02]  /*165d0*/  FSEL R128, R44, -INF , !P0 ;  /* 0xff8000002c807808 */ /* 0x000fe40004000000 */
[----:B------:R-:W-:Y:S02]  /*165e0*/  ISETP.GE.AND P0, PT, R54, R245, PT ;  /* 0x000000f53600720c */ /* 0x000fe40003f06270 */
[----:B------:R-:W-:Y:S02]  /*165f0*/  FSEL R200, R72, -INF , !P1 ;  /* 0xff80000048c87808 */ /* 0x000fe40004800000 */
[----:B------:R-:W-:Y:S02]  /*16600*/  ISETP.GE.OR P0, PT, R54, R244, !P0 ;  /* 0x000000f43600720c */ /* 0x000fe40004706670 */
[----:B------:R-:W-:Y:S02]  /*16610*/  FSEL R110, R96, -INF , !P6 ;  /* 0xff800000606e7808 */ /* 0x000fe40007000000 */
[----:B------:R-:W-:Y:S02]  /*16620*/  FSEL R19, R210, -INF , !P0 ;  /* 0xff800000d2137808 */ /* 0x000fe40004000000 */
[C---:B------:R-:W-:Y:S04]  /*16630*/  ISETP.GE.AND P0, PT, R131.reuse, R247, PT ;  /* 0x000000f78300720c */ /* 0x040fe80003f06270 */
[----:B------:R-:W-:Y:S04]  /*16640*/  ISETP.GE.OR P0, PT, R131, R246, !P0 ;  /* 0x000000f68300720c */ /* 0x000fe80004706670 */
[----:B------:R-:W-:Y:S02]  /*16650*/  FSEL R44, R126, -INF , !P0 ;  /* 0xff8000007e2c7808 */ /* 0x000fe40004000000 */
[----:B------:R-:W-:Y:S04]  /*16660*/  LOP3.LUT P0, RZ, R252, 0x80, RZ, 0xc0, !PT ;  /* 0x00000080fcff7812 */ /* 0x000fe8000780c0ff */
[----:B------:R-:W-:Y:S02]  /*16670*/  FSEL R126, R42, -INF , !P0 ;  /* 0xff8000002a7e7808 */ /* 0x000fe40004000000 */
[C---:B------:R-:W-:Y:S04]  /*16680*/  ISETP.GE.AND P0, PT, R0.reuse, R243, PT ;  /* 0x000000f30000720c */ /* 0x040fe80003f06270 */
[----:B------:R-:W-:Y:S04]  /*16690*/  ISETP.GE.OR P0, PT, R0, R242, !P0 ;  /* 0x000000f20000720c */ /* 0x000fe80004706670 */
        /* <DEDUP_REMOVED lines=14> */
[----:B------:R-:W-:Y:S02]  /*16780*/  ISETP.GE.AND P0, PT, R3, R243, PT ;  /* 0x000000f30300720c */ /* 0x000fe40003f06270 */
[----:B------:R-:W-:Y:S02]  /*16790*/  FMNMX.FTZ R41, R105, R198, !PT ;  /* 0x000000c669297209 */ /* 0x000fe40007810000 */
[-C--:B------:R-:W-:Y:S02]  /*167a0*/  ISETP.GE.OR P0, PT, R3, R242.reuse, !P0 ;  /* 0x000000f20300720c */ /* 0x080fe40004706670 */
[----:B------:R-:W-:Y:S02]  /*167b0*/  FMNMX.FTZ R41, R108, R41, !PT ;  /* 0x000000296c297209 */ /* 0x000fe40007810000 */
[----:B------:R-:W-:Y:S02]  /*167c0*/  FSEL R93, R119, -INF , !P0 ;  /* 0xff800000775d7808 */ /* 0x000fe40004000000 */
[----:B------:R-:W-:Y:S04]  /*167d0*/  LOP3.LUT P0, RZ, R252, 0x10, RZ, 0xc0, !PT ;  /* 0x00000010fcff7812 */ /* 0x000fe8000780c0ff */
[----:B------:R-:W-:Y:S02]  /*167e0*/  FSEL R88, R59, -INF , !P0 ;  /* 0xff8000003b587808 */ /* 0x000fe40004000000 */
[CC--:B------:R-:W-:Y:S04]  /*167f0*/  ISETP.GE.AND P0, PT, R54.reuse, R243.reuse, PT ;  /* 0x000000f33600720c */ /* 0x0c0fe80003f06270 */
[-C--:B------:R-:W-:Y:S04]  /*16800*/  ISETP.GE.OR P0, PT, R54, R242.reuse, !P0 ;  /* 0x000000f23600720c */ /* 0x080fe80004706670 */
[----:B------:R-:W-:Y:S02]  /*16810*/  FSEL R91, R117, -INF , !P0 ;  /* 0xff800000755b7808 */ /* 0x000fe40004000000 */
[----:B------:R-:W-:Y:S04]  /*16820*/  LOP3.LUT P0, RZ, R252, 0x8, RZ, 0xc0, !PT ;  /* 0x00000008fcff7812 */ /* 0x000fe8000780c0ff */
[----:B------:R-:W-:Y:S02]  /*16830*/  FSEL R92, R57, -INF , !P0 ;  /* 0xff800000395c7808 */ /* 0x000fe40004000000 */
[CC--:B------:R-:W-:Y:S04]  /*16840*/  ISETP.GE.AND P0, PT, R55.reuse, R243.reuse, PT ;  /* 0x000000f33700720c */ /* 0x0c0fe80003f06270 */
[-C--:B------:R-:W-:Y:S04]  /*16850*/  ISETP.GE.OR P0, PT, R55, R242.reuse, !P0 ;  /* 0x000000f23700720c */ /* 0x080fe80004706670 */
[----:B------:R-:W-:Y:S02]  /*16860*/  FSEL R90, R118, -INF , !P0 ;  /* 0xff800000765a7808 */ /* 0x000fe40004000000 */
[C---:B------:R-:W-:Y:S04]  /*16870*/  ISETP.GE.AND P0, PT, R131.reuse, R243, PT ;  /* 0x000000f38300720c */ /* 0x040fe80003f06270 */
[----:B------:R-:W-:Y:S04]  /*16880*/  ISETP.GE.OR P0, PT, R131, R242, !P0 ;  /* 0x000000f28300720c */ /* 0x000fe80004706670 */
[----:B------:R-:W-:Y:S02]  /*16890*/  FSEL R89, R122, -INF , !P0 ;  /* 0xff8000007a597808 */ /* 0x000fe40004000000 */
[CC--:B------:R-:W-:Y:S04]  /*168a0*/  ISETP.GE.AND P0, PT, R0.reuse, R241.reuse, PT ;  /* 0x000000f10000720c */ /* 0x0c0fe80003f06270 */
[-C--:B------:R-:W-:Y:S02]  /*168b0*/  ISETP.GE.OR P5, PT, R0, R240.reuse, !P0 ;  /* 0x000000f00000720c */ /* 0x080fe400047a6670 */
[C---:B------:R-:W-:Y:S02]  /*168c0*/  ISETP.GE.AND P0, PT, R2.reuse, R241, PT ;  /* 0x000000f10200720c */ /* 0x040fe40003f06270 */
[----:B------:R-:W-:Y:S02]  /*168d0*/  FMNMX.FTZ R0, R103, R199, !PT ;  /* 0x000000c767007209 */ /* 0x000fe40007810000 */
[----:B------:R-:W-:Y:S02]  /*168e0*/  ISETP.GE.OR P4, PT, R2, R240, !P0 ;  /* 0x000000f00200720c */ /* 0x000fe40004786670 */
[----:B------:R-:W-:Y:S02]  /*168f0*/  FMNMX.FTZ R2, R104, R41, !PT ;  /* 0x0000002968027209 */ /* 0x000fe40007810000 */
[----:B------:R-:W-:Y:S02]  /*16900*/  FMNMX.FTZ R0, R207, R0, !PT ;  /* 0x00000000cf007209 */ /* 0x000fe40007810000 */
[----:B------:R-:W-:Y:S02]  /*16910*/  FMNMX.FTZ R2, R106, R2, !PT ;  /* 0x000000026a027209 */ /* 0x000fe40007810000 */
[----:B------:R-:W-:Y:S02]  /*16920*/  ISETP.GE.AND P0, PT, R3, R241, PT ;  /* 0x000000f10300720c */ /* 0x000fe40003f06270 */
[----:B------:R-:W-:Y:S02]  /*16930*/  FMNMX.FTZ R41, R113, R2, !PT ;  /* 0x0000000271297209 */ /* 0x000fe40007810000 */
[----:B------:R-:W-:Y:S02]  /*16940*/  FMNMX.FTZ R0, R111, R0, !PT ;  /* 0x000000006f007209 */ /* 0x000fe40007810000 */
        /* <DEDUP_REMOVED lines=111> */
[----:B-1----:R-:W-:Y:S02]  /*17040*/  FMNMX.FTZ R41, R41, R2, !PT ;  /* 0x0000000229297209 */ /* 0x002fe40007810000 */
[CC--:B------:R-:W-:Y:S02]  /*17050*/  ISETP.GE.AND P0, PT, R54.reuse, R241.reuse, PT ;  /* 0x000000f13600720c */ /* 0x0c0fe40003f06270 */
[----:B------:R-:W-:Y:S01]  /*17060*/  FMNMX.FTZ R0, R203, R0, !PT ;  /* 0x00000000cb007209 */ /* 0x000fe20007810000 */
[----:B------:R-:W1:Y:S01]  /*17070*/  SHFL.BFLY PT, R2, R42, 0x2, 0x1f ;  /* 0x0c401f002a027f89 */ /* 0x000e6200000e0000 */
[----:B------:R-:W-:Y:S01]  /*17080*/  ISETP.GE.OR P2, PT, R54, R240, !P0 ;  /* 0x000000f03600720c */ /* 0x000fe20004746670 */
[----:B------:R-:W-:Y:S01]  /*17090*/  IMAD.MOV.U32 R54, RZ, RZ, R215 ;  /* 0x000000ffff367224 */ /* 0x000fe200078e00d7 */
[C---:B------:R-:W-:Y:S02]  /*170a0*/  ISETP.GE.AND P0, PT, R55.reuse, R241, PT ;  /* 0x000000f13700720c */ /* 0x040fe40003f06270 */
[----:B------:R-:W-:Y:S02]  /*170b0*/  FMNMX.FTZ R0, R202, R0, !PT ;  /* 0x00000000ca007209 */ /* 0x000fe40007810000 */
[----:B------:R-:W-:Y:S01]  /*170c0*/  ISETP.GE.OR P1, PT, R55, R240, !P0 ;  /* 0x000000f03700720c */ /* 0x000fe20004726670 */
[----:B------:R-:W3:Y:S01]  /*170d0*/  SHFL.BFLY PT, R68, R41, 0x1, 0x1f ;  /* 0x0c201f0029447f89 */ /* 0x000ee200000e0000 */
[----:B------:R-:W-:Y:S01]  /*170e0*/  FMNMX.FTZ R0, R201, R0, !PT ;  /* 0x00000000c9007209 */ /* 0x000fe20007810000 */
[----:B------:R-:W-:Y:S01]  /*170f0*/  IMAD.MOV.U32 R55, RZ, RZ, R216 ;  /* 0x000000ffff377224 */ /* 0x000fe200078e00d8 */
[----:B------:R-:W-:Y:S02]  /*17100*/  LOP3.LUT P0, RZ, R252, 0x1, RZ, 0xc0, !PT ;  /* 0x00000001fcff7812 */ /* 0x000fe4000780c0ff */
[----:B------:R-:W-:Y:S02]  /*17110*/  FMNMX.FTZ R0, R200, R0, !PT ;  /* 0x00000000c8007209 */ /* 0x000fe40007810000 */
[----:B------:R-:W-:Y:S02]  /*17120*/  FSEL R112, R97, -INF , !P0 ;  /* 0xff80000061707808 */ /* 0x000fe40004000000 */
[----:B------:R-:W-:Y:S02]  /*17130*/  FSEL R109, R109, -INF , !P5 ;  /* 0xff8000006d6d7808 */ /* 0x000fe40006800000 */
[----:B------:R-:W-:Y:S02]  /*17140*/  FMNMX.FTZ R0, R112, R0, !PT ;  /* 0x0000000070007209 */ /* 0x000fe40007810000 */
[----:B--2---:R-:W-:Y:S01]  /*17150*/  FMNMX.FTZ R3, R3, R43, !PT ;  /* 0x0000002b03037209 */ /* 0x004fe20007810000 */
[----:B------:R-:W-:Y:S01]  /*17160*/  IMAD.MOV.U32 R43, RZ, RZ, R223 ;  /* 0x000000ffff2b7224 */ /* 0x000fe200078e00df */
[----:B------:R-:W-:Y:S02]  /*17170*/  FMNMX.FTZ R0, R110, R0, !PT ;  /* 0x000000006e007209 */ /* 0x000fe40007810000 */
[----:B-1----:R-:W-:Y:S02]  /*17180*/  FMNMX.FTZ R2, R42, R2, !PT ;  /* 0x000000022a027209 */ /* 0x002fe40007810000 */
[----:B------:R-:W-:Y:S02]  /*17190*/  FMNMX.FTZ R42, R109, R0, !PT ;  /* 0x000000006d2a7209 */ /* 0x000fe40007810000 */
[----:B------:R-:W1:Y:S01]  /*171a0*/  SHFL.BFLY PT, R0, R3, 0x1, 0x1f ;  /* 0x0c201f0003007f89 */ /* 0x000e6200000e0000 */
[----:B------:R-:W-:Y:S02]  /*171b0*/  FSEL R107, R107, -INF , !P4 ;  /* 0xff8000006b6b7808 */ /* 0x000fe40006000000 */
[----:B------:R-:W-:Y:S02]  /*171c0*/  FSEL R99, R5, -INF , !P3 ;  /* 0xff80000005637808 */ /* 0x000fe40005800000 */
[----:B------:R-:W-:Y:S01]  /*171d0*/  FMNMX.FTZ R5, R107, R42, !PT ;  /* 0x0000002a6b057209 */ /* 0x000fe20007810000 */
[----:B------:R-:W-:Y:S01]  /*171e0*/  IMAD.MOV.U32 R42, RZ, RZ, R218 ;  /* 0x000000ffff2a7224 */ /* 0x000fe200078e00da */
[----:B------:R-:W-:Y:S02]  /*171f0*/  FSEL R97, R4, -INF , !P2 ;  /* 0xff80000004617808 */ /* 0x000fe40005000000 */
[----:B------:R-:W-:Y:S01]  /*17200*/  ISETP.GE.AND P0, PT, R131, R241, PT ;  /* 0x000000f18300720c */ /* 0x000fe20003f06270 */
[----:B------:R-:W2:Y:S01]  /*17210*/  SHFL.BFLY PT, R4, R2, 0x1, 0x1f ;  /* 0x0c201f0002047f89 */ /* 0x000ea200000e0000 */
[----:B------:R-:W-:Y:S02]  /*17220*/  FMNMX.FTZ R5, R99, R5, !PT ;  /* 0x0000000563057209 */ /* 0x000fe40007810000 */
[----:B------:R-:W-:Y:S01]  /*17230*/  FSEL R96, R115, -INF , !P1 ;  /* 0xff80000073607808 */ /* 0x000fe20004800000 */
[----:B------:R-:W-:Y:S01]  /*17240*/  IMAD.MOV.U32 R115, RZ, RZ, R69 ;  /* 0x000000ffff737224 */ /* 0x000fe200078e0045 */
[----:B------:R-:W-:Y:S02]  /*17250*/  ISETP.GE.OR P0, PT, R131, R240, !P0 ;  /* 0x000000f08300720c */ /* 0x000fe40004706670 */
[----:B------:R-:W-:Y:S02]  /*17260*/  FMNMX.FTZ R5, R97, R5, !PT ;  /* 0x0000000561057209 */ /* 0x000fe40007810000 */
[----:B------:R-:W-:Y:S02]  /*17270*/  FSEL R69, R6, -INF , !P0 ;  /* 0xff80000006457808 */ /* 0x000fe40004000000 */
[----:B------:R-:W-:Y:S02]  /*17280*/  FMNMX.FTZ R6, R96, R5, !PT ;  /* 0x0000000560067209 */ /* 0x000fe40007810000 */
[----:B---3--:R-:W-:Y:S01]  /*17290*/  FMNMX.FTZ R68, R41, R68, !PT ;  /* 0x0000004429447209 */ /* 0x008fe20007810000 */
[----:B------:R-:W-:Y:S01]  /*172a0*/  IMAD.MOV.U32 R41, RZ, RZ, R217 ;  /* 0x000000ffff297224 */ /* 0x000fe200078e00d9 */
[----:B------:R-:W-:Y:S02]  /*172b0*/  FMNMX.FTZ R6, R69, R6, !PT ;  /* 0x0000000645067209 */ /* 0x000fe40007810000 */
[----:B-1----:R-:W-:Y:S01]  /*172c0*/  FMNMX.FTZ R3, R3, R0, !PT ;  /* 0x0000000003037209 */ /* 0x002fe20007810000 */
[C---:B------:R-:W-:Y:S01]  /*172d0*/  FMUL.FTZ R102, R68.reuse, c[0x0][0x23c] ;  /* 0x00008f0044667a20 */ /* 0x040fe20000410000 */
[----:B------:R-:W-:Y:S01]  /*172e0*/  FSETP.NEU.FTZ.AND P1, PT, R68, -INF , PT ;  /* 0xff8000004400780b */ /* 0x000fe20003f3d000 */
[----:B------:R-:W1:Y:S01]  /*172f0*/  SHFL.BFLY PT, R0, R6, 0x2, 0x1f ;  /* 0x0c401f0006007f89 */ /* 0x000e6200000e0000 */
[C---:B------:R-:W-:Y:S01]  /*17300*/  FSETP.NEU.FTZ.AND P0, PT, R3.reuse, -INF , PT ;  /* 0xff8000000300780b */ /* 0x040fe20003f1d000 */
[----:B------:R-:W-:Y:S01]  /*17310*/  FMUL.FTZ R100, R3, c[0x0][0x23c] ;  /* 0x00008f0003647a20 */ /* 0x000fe20000410000 */
[----:B------:R-:W-:Y:S02]  /*17320*/  FSEL R102, R102, RZ, P1 ;  /* 0x000000ff66667208 */ /* 0x000fe40000800000 */
[----:B--2---:R-:W-:Y:S02]  /*17330*/  FMNMX.FTZ R2, R2, R4, !PT ;  /* 0x0000000402027209 */ /* 0x004fe40007810000 */
[----:B------:R-:W-:Y:S01]  /*17340*/  FSEL R100, R100, RZ, P0 ;  /* 0x000000ff64647208 */ /* 0x000fe20000000000 */
[--C-:B------:R-:W-:Y:S01]  /*17350*/  FFMA.FTZ R59, R28, c[0x0][0x23c], -R102.reuse ;  /* 0x00008f001c3b7a23 */ /* 0x100fe20000010866 */
[----:B------:R-:W-:Y:S01]  /*17360*/  FSETP.NEU.FTZ.AND P2, PT, R2, -INF , PT ;  /* 0xff8000000200780b */ /* 0x000fe20003f5d000 */
[----:B------:R-:W-:Y:S01]  /*17370*/  FFMA.FTZ R249, R21, c[0x0][0x23c], -R102 ;  /* 0x00008f0015f97a23 */ /* 0x000fe20000010866 */
[----:B------:R-:W-:Y:S01]  /*17380*/  FSEL R4, R3, RZ, P0 ;  /* 0x000000ff03047208 */ /* 0x000fe20000000000 */
[----:B------:R-:W-:Y:S01]  /*17390*/  IMAD.MOV.U32 R21, RZ, RZ, R66 ;  /* 0x000000ffff157224 */ /* 0x000fe200078e0042 */
[----:B------:R-:W-:Y:S01]  /*173a0*/  FSEL R5, R68, RZ, P1 ;  /* 0x000000ff44057208 */ /* 0x000fe20000800000 */
[----:B------:R-:W-:Y:S01]  /*173b0*/  FFMA.FTZ R233, R45, c[0x0][0x23c], -R102 ;  /* 0x00008f002de97a23 */ /* 0x000fe20000010866 */
[----:B------:R-:W-:Y:S01]  /*173c0*/  FSEL R71, R2, RZ, P2 ;  /* 0x000000ff02477208 */ /* 0x000fe20001000000 */
[----:B------:R-:W-:Y:S02]  /*173d0*/  IMAD.MOV.U32 R45, RZ, RZ, R115 ;  /* 0x000000ffff2d7224 */ /* 0x000fe400078e0073 */
[----:B------:R-:W-:Y:S02]  /*173e0*/  FFMA.FTZ R207, R207, c[0x0][0x23c], -R100 ;  /* 0x00008f00cfcf7a23 */ /* 0x000fe40000010864 */
[----:B------:R-:W-:Y:S02]  /*173f0*/  FFMA.FTZ R80, R113, c[0x0][0x23c], -R102 ;  /* 0x00008f0071507a23 */ /* 0x000fe40000010866 */
[----:B------:R2:W-:Y:S01]  /*17400*/  MUFU.EX2 R228, R207 ;  /* 0x000000cf00e47308 */ /* 0x0005e20000000800 */
[----:B------:R-:W-:Y:S01]  /*17410*/  FADD.FTZ R5, -R5, R198 ;  /* 0x000000c605057221 */ /* 0x000fe20000010100 */
[----:B-1----:R-:W-:Y:S01]  /*17420*/  FMNMX.FTZ R0, R6, R0, !PT ;  /* 0x0000000006007209 */ /* 0x002fe20007810000 */
[--C-:B------:R-:W-:Y:S02]  /*17430*/  FFMA.FTZ R8, R8, c[0x0][0x23c], -R100.reuse ;  /* 0x00008f0008087a23 */ /* 0x100fe40000010864 */
[----:B------:R-:W-:Y:S02]  /*17440*/  FFMA.FTZ R111, R111, c[0x0][0x23c], -R100 ;  /* 0x00008f006f6f7a23 */ /* 0x000fe40000010864 */
[----:B------:R-:W1:Y:S01]  /*17450*/  SHFL.BFLY PT, R6, R0, 0x1, 0x1f ;  /* 0x0c201f0000067f89 */ /* 0x000e6200000e0000 */
[----:B------:R-:W-:Y:S02]  /*17460*/  FMUL.FTZ R5, R5, c[0x0][0x23c] ;  /* 0x00008f0005057a20 */ /* 0x000fe40000410000 */
[----:B------:R-:W-:Y:S02]  /*17470*/  FADD.FTZ R4, -R4, R199 ;  /* 0x000000c704047221 */ /* 0x000fe40000010100 */
[--C-:B------:R-:W-:Y:S02]  /*17480*/  FFMA.FTZ R67, R74, c[0x0][0x23c], -R102.reuse ;  /* 0x00008f004a437a23 */ /* 0x100fe40000010866 */
[----:B------:R3:W-:Y:S01]  /*17490*/  MUFU.EX2 R74, R8 ;  /* 0x00000008004a7308 */ /* 0x0007e20000000800 */
[--C-:B------:R-:W-:Y:S02]  /*174a0*/  FFMA.FTZ R108, R108, c[0x0][0x23c], -R102.reuse ;  /* 0x00008f006c6c7a23 */ /* 0x100fe40000010866 */
[--C-:B------:R-:W-:Y:S02]  /*174b0*/  FFMA.FTZ R104, R104, c[0x0][0x23c], -R102.reuse ;  /* 0x00008f0068687a23 */ /* 0x100fe40000010866 */
[----:B------:R-:W-:Y:S02]  /*174c0*/  FMUL.FTZ R4, R4, c[0x0][0x23c] ;  /* 0x00008f0004047a20 */ /* 0x000fe40000410000 */
[--C-:B------:R-:W-:Y:S02]  /*174d0*/  FFMA.FTZ R199, R35, c[0x0][0x23c], -R102.reuse ;  /* 0x00008f0023c77a23 */ /* 0x100fe40000010866 */
[--C-:B------:R-:W-:Y:S01]  /*174e0*/  FFMA.FTZ R238, R27, c[0x0][0x23c], -R102.reuse ;  /* 0x00008f001bee7a23 */ /* 0x100fe20000010866 */
[----:B------:R-:W-:Y:S01]  /*174f0*/  MUFU.EX2 R229, R108 ;  /* 0x0000006c00e57308 */ /* 0x000fe20000000800 */
[--C-:B--2---:R-:W-:Y:S02]  /*17500*/  FFMA.FTZ R207, R26, c[0x0][0x23c], -R102.reuse ;  /* 0x00008f001acf7a23 */ /* 0x104fe40000010866 */
[----:B------:R-:W-:Y:S02]  /*17510*/  FFMA.FTZ R215, R46, c[0x0][0x23c], -R102 ;  /* 0x00008f002ed77a23 */ /* 0x000fe40000010866 */
[----:B------:R-:W-:Y:S01]  /*17520*/  FFMA.FTZ R27, R20, c[0x0][0x23c], -R100 ;  /* 0x00008f00141b7a23 */ /* 0x000fe20000010864 */
[----:B-1----:R-:W-:Y:S01]  /*17530*/  FMNMX.FTZ R0, R0, R6, !PT ;  /* 0x0000000600007209 */ /* 0x002fe20007810000 */
[----:B------:R-:W-:Y:S03]  /*17540*/  FMUL.FTZ R6, R2, c[0x0][0x23c] ;  /* 0x00008f0002067a20 */ /* 0x000fe60000410000 */
[----:B------:R-:W-:Y:S01]  /*17550*/  MUFU.EX2 R26, R111 ;  /* 0x0000006f001a7308 */ /* 0x000fe20000000800 */
[----:B------:R-:W-:Y:S01]  /*17560*/  FSETP.NEU.FTZ.AND P0, PT, R0, -INF , PT ;  /* 0xff8000000000780b */ /* 0x000fe20003f1d000 */
[--C-:B------:R-:W-:Y:S01]  /*17570*/  FFMA.FTZ R57, R116, c[0x0][0x23c], -R102.reuse ;  /* 0x00008f0074397a23 */ /* 0x100fe20000010866 */
[----:B------:R-:W-:Y:S01]  /*17580*/  FSEL R28, R6, RZ, P2 ;  /* 0x000000ff061c7208 */ /* 0x000fe20001000000 */
[----:B------:R-:W-:Y:S01]  /*17590*/  FFMA.FTZ R218, R120, c[0x0][0x23c], -R102 ;  /* 0x00008f0078da7a23 */ /* 0x000fe20000010866 */
[----:B---3--:R-:W-:Y:S01]  /*175a0*/  FSEL R8, R0, RZ, P0 ;  /* 0x000000ff00087208 */ /* 0x008fe20000000000 */
[----:B------:R-:W-:Y:S02]  /*175b0*/  FFMA.FTZ R248, R22, c[0x0][0x23c], -R100 ;  /* 0x00008f0016f87a23 */ /* 0x000fe40000010864 */
[----:B------:R-:W-:Y:S02]  /*175c0*/  FFMA.FTZ R14, R14, c[0x0][0x23c], -R28 ;  /* 0x00008f000e0e7a23 */ /* 0x000fe4000001081c */
[----:B------:R-:W1:Y:S01]  /*175d0*/  MUFU.EX2 R6, R5 ;  /* 0x0000000500067308 */ /* 0x000e620000000800 */
[--C-:B------:R-:W-:Y:S02]  /*175e0*/  FFMA.FTZ R239, R23, c[0x0][0x23c], -R100.reuse ;  /* 0x00008f0017ef7a23 */ /* 0x100fe40000010864 */
[--C-:B------:R-:W-:Y:S02]  /*175f0*/  FFMA.FTZ R236, R33, c[0x0][0x23c], -R100.reuse ;  /* 0x00008f0021ec7a23 */ /* 0x100fe40000010864 */
[--C-:B------:R-:W-:Y:S02]  /*17600*/  FFMA.FTZ R235, R34, c[0x0][0x23c], -R100.reuse ;  /* 0x00008f0022eb7a23 */ /* 0x100fe40000010864 */
[--C-:B------:R-:W-:Y:S02]  /*17610*/  FFMA.FTZ R217, R38, c[0x0][0x23c], -R100.reuse ;  /* 0x00008f0026d97a23 */ /* 0x100fe40000010864 */
[----:B------:R-:W-:Y:S01]  /*17620*/  FFMA.FTZ R216, R37, c[0x0][0x23c], -R100 ;  /* 0x00008f0025d87a23 */ /* 0x000fe20000010864 */
[----:B------:R2:W-:Y:S01]  /*17630*/  MUFU.EX2 R223, R14 ;  /* 0x0000000e00df7308 */ /* 0x0005e20000000800 */
[----:B------:R-:W-:Y:S02]  /*17640*/  FFMA.FTZ R98, R98, c[0x0][0x23c], -R28 ;  /* 0x00008f0062627a23 */ /* 0x000fe4000001081c */
[--C-:B------:R-:W-:Y:S02]  /*17650*/  FFMA.FTZ R232, R48, c[0x0][0x23c], -R100.reuse ;  /* 0x00008f0030e87a23 */ /* 0x100fe40000010864 */
[--C-:B------:R-:W-:Y:S02]  /*17660*/  FFMA.FTZ R237, R52, c[0x0][0x23c], -R100.reuse ;  /* 0x00008f0034ed7a23 */ /* 0x100fe40000010864 */
[----:B------:R-:W-:Y:S02]  /*17670*/  FFMA.FTZ R251, R83, c[0x0][0x23c], -R100 ;  /* 0x00008f0053fb7a23 */ /* 0x000fe40000010864 */
[----:B------:R-:W-:Y:S01]  /*17680*/  IMAD.MOV.U32 R113, RZ, RZ, R225 ;  /* 0x000000ffff717224 */ /* 0x000fe200078e00e1 */
[----:B------:R3:W-:Y:S01]  /*17690*/  MUFU.EX2 R66, R98 ;  /* 0x0000006200427308 */ /* 0x0007e20000000800 */
[----:B------:R-:W-:Y:S02]  /*176a0*/  FFMA.FTZ R9, R9, c[0x0][0x23c], -R28 ;  /* 0x00008f0009097a23 */ /* 0x000fe4000001081c */
[----:B------:R-:W-:Y:S02]  /*176b0*/  FFMA.FTZ R78, R24, c[0x0][0x23c], -R102 ;  /* 0x00008f00184e7a23 */ /* 0x000fe40000010866 */
[----:B------:R-:W-:Y:S02]  /*176c0*/  IMAD.MOV.U32 R24, RZ, RZ, R214 ;  /* 0x000000ffff187224 */ /* 0x000fe400078e00d6 */
[----:B------:R-:W-:Y:S02]  /*176d0*/  FFMA.FTZ R61, R61, c[0x0][0x23c], -R102 ;  /* 0x00008f003d3d7a23 */ /* 0x000fe40000010866 */
[----:B------:R-:W-:Y:S01]  /*176e0*/  FFMA.FTZ R73, R103, c[0x0][0x23c], -R100 ;  /* 0x00008f0067497a23 */ /* 0x000fe20000010864 */
[----:B------:R4:W-:Y:S01]  /*176f0*/  MUFU.EX2 R226, R104 ;  /* 0x0000006800e27308 */ /* 0x0009e20000000800 */
[----:B------:R-:W-:Y:S02]  /*17700*/  FADD.FTZ R8, -R8, R196 ;  /* 0x000000c408087221 */ /* 0x000fe40000010100 */
[--C-:B------:R-:W-:Y:S01]  /*17710*/  FFMA.FTZ R196, R82, c[0x0][0x23c], -R100.reuse ;  /* 0x00008f0052c47a23 */ /* 0x100fe20000010864 */
[----:B--2---:R-:W2:Y:S01]  /*17720*/  LDL.LU R14, [R1+0x1c] ;  /* 0x00001c00010e7983 */ /* 0x004ea20000300800 */
[--C-:B------:R-:W-:Y:S02]  /*17730*/  FFMA.FTZ R47, R47, c[0x0][0x23c], -R100.reuse ;  /* 0x00008f002f2f7a23 */ /* 0x100fe40000010864 */
[--C-:B------:R-:W-:Y:S02]  /*17740*/  FFMA.FTZ R62, R62, c[0x0][0x23c], -R100.reuse ;  /* 0x00008f003e3e7a23 */ /* 0x100fe40000010864 */
[--C-:B------:R-:W-:Y:S01]  /*17750*/  FFMA.FTZ R63, R63, c[0x0][0x23c], -R100.reuse ;  /* 0x00008f003f3f7a23 */ /* 0x100fe20000010864 */
[----:B------:R-:W-:Y:S01]  /*17760*/  MUFU.EX2 R35, R9 ;  /* 0x0000000900237308 */ /* 0x000fe20000000800 */
[--C-:B------:R-:W-:Y:S02]  /*17770*/  FFMA.FTZ R15, R15, c[0x0][0x23c], -R100.reuse ;  /* 0x00008f000f0f7a23 */ /* 0x100fe40000010864 */
[--C-:B------:R-:W-:Y:S02]  /*17780*/  FFMA.FTZ R76, R76, c[0x0][0x23c], -R100.reuse ;  /* 0x00008f004c4c7a23 */ /* 0x100fe40000010864 */
[----:B---3--:R-:W-:Y:S02]  /*17790*/  FMUL.FTZ R98, R0, c[0x0][0x23c] ;  /* 0x00008f0000627a20 */ /* 0x008fe40000410000 */
[--C-:B------:R-:W-:Y:S02]  /*177a0*/  FFMA.FTZ R77, R77, c[0x0][0x23c], -R100.reuse ;  /* 0x00008f004d4d7a23 */ /* 0x100fe40000010864 */
[----:B------:R-:W-:Y:S01]  /*177b0*/  FFMA.FTZ R211, R211, c[0x0][0x23c], -R100 ;  /* 0x00008f00d3d37a23 */ /* 0x000fe20000010864 */
[----:B------:R-:W3:Y:S01]  /*177c0*/  MUFU.EX2 R9, R4 ;  /* 0x0000000400097308 */ /* 0x000ee20000000800 */
[----:B------:R-:W-:Y:S01]  /*177d0*/  FSEL R98, R98, RZ, P0 ;  /* 0x000000ff62627208 */ /* 0x000fe20000000000 */
[----:B------:R-:W-:Y:S01]  /*177e0*/  FFMA.FTZ R72, R105, c[0x0][0x23c], -R102 ;  /* 0x00008f0069487a23 */ /* 0x000fe20000010866 */
[----:B------:R-:W-:Y:S01]  /*177f0*/  FSETP.NEU.FTZ.AND P0, PT, R2, -INF , PT ;  /* 0xff8000000200780b */ /* 0x000fe20003f1d000 */
[----:B------:R-:W-:Y:S02]  /*17800*/  FFMA.FTZ R209, R209, c[0x0][0x23c], -R100 ;  /* 0x00008f00d1d17a23 */ /* 0x000fe40000010864 */
[----:B------:R-:W-:Y:S02]  /*17810*/  FFMA.FTZ R115, R10, c[0x0][0x23c], -R98 ;  /* 0x00008f000a737a23 */ /* 0x000fe40000010862 */
[----:B------:R-:W2:Y:S01]  /*17820*/  LDL.LU R10, [R1+0x18] ;  /* 0x00001800010a7983 */ /* 0x000ea20000300800 */
[----:B------:R-:W-:Y:S01]  /*17830*/  FFMA.FTZ R121, R121, c[0x0][0x23c], -R100 ;  /* 0x00008f0079797a23 */ /* 0x000fe20000010864 */
[----:B------:R-:W-:Y:S01]  /*17840*/  MUFU.EX2 R72, R72 ;  /* 0x0000004800487308 */ /* 0x000fe20000000800 */
[----:B------:R-:W-:Y:S02]  /*17850*/  IMAD.MOV.U32 R46, RZ, RZ, R113 ;  /* 0x000000ffff2e7224 */ /* 0x000fe400078e0071 */
[----:B------:R-:W-:Y:S02]  /*17860*/  IMAD.MOV.U32 R113, RZ, RZ, R65 ;  /* 0x000000ffff717224 */ /* 0x000fe400078e0041 */
[----:B-1----:R-:W-:Y:S02]  /*17870*/  FMUL.FTZ R65, R6, R193 ;  /* 0x000000c106417220 */ /* 0x002fe40000410000 */
[----:B------:R-:W-:Y:S02]  /*17880*/  IMAD.MOV.U32 R193, RZ, RZ, R26 ;  /* 0x000000ffffc17224 */ /* 0x000fe400078e001a */
[----:B------:R-:W-:Y:S01]  /*17890*/  IMAD.MOV.U32 R26, RZ, RZ, R67 ;  /* 0x000000ffff1a7224 */ /* 0x000fe200078e0043 */
[----:B------:R-:W-:Y:S01]  /*178a0*/  MUFU.EX2 R73, R73 ;  /* 0x0000004900497308 */ /* 0x000fe20000000800 */
[--C-:B------:R-:W-:Y:S02]  /*178b0*/  FFMA.FTZ R120, R16, c[0x0][0x23c], -R100.reuse ;  /* 0x00008f0010787a23 */ /* 0x100fe40000010864 */
[--C-:B------:R-:W-:Y:S02]  /*178c0*/  FFMA.FTZ R117, R17, c[0x0][0x23c], -R100.reuse ;  /* 0x00008f0011757a23 */ /* 0x100fe40000010864 */
[--C-:B------:R-:W-:Y:S02]  /*178d0*/  FFMA.FTZ R116, R114, c[0x0][0x23c], -R100.reuse ;  /* 0x00008f0072747a23 */ /* 0x100fe40000010864 */
[--C-:B------:R-:W-:Y:S02]  /*178e0*/  FFMA.FTZ R105, R18, c[0x0][0x23c], -R100.reuse ;  /* 0x00008f0012697a23 */ /* 0x100fe40000010864 */
[--C-:B----4-:R-:W-:Y:S01]  /*178f0*/  FFMA.FTZ R104, R19, c[0x0][0x23c], -R100.reuse ;  /* 0x00008f0013687a23 */ /* 0x110fe20000010864 */
[----:B------:R-:W-:Y:S01]  /*17900*/  MUFU.EX2 R115, R115 ;  /* 0x0000007300737308 */ /* 0x000fe20000000800 */
[----:B------:R-:W-:Y:S02]  /*17910*/  FFMA.FTZ R101, R101, c[0x0][0x23c], -R100 ;  /* 0x00008f0065657a23 */ /* 0x000fe40000010864 */
[C---:B---3--:R-:W-:Y:S02]  /*17920*/  FMUL.FTZ R18, R9.reuse, R170 ;  /* 0x000000aa09127220 */ /* 0x048fe40000410000 */
[----:B------:R-:W-:Y:S02]  /*17930*/  IMAD.MOV.U32 R170, RZ, RZ, R27 ;  /* 0x000000ffffaa7224 */ /* 0x000fe400078e001b */
[----:B------:R-:W-:Y:S02]  /*17940*/  FMUL.FTZ R19, R9, R171 ;  /* 0x000000ab09137220 */ /* 0x000fe40000410000 */
[----:B------:R-:W-:Y:S01]  /*17950*/  IMAD.MOV.U32 R171, RZ, RZ, R24 ;  /* 0x000000ffffab7224 */ /* 0x000fe200078e0018 */
[----:B------:R-:W-:Y:S01]  /*17960*/  MUFU.EX2 R207, R207 ;  /* 0x000000cf00cf7308 */ /* 0x000fe20000000800 */
[----:B------:R-:W-:Y:S02]  /*17970*/  FADD.FTZ R71, -R71, R197 ;  /* 0x000000c547477221 */ /* 0x000fe40000010100 */
[--C-:B------:R-:W-:Y:S02]  /*17980*/  FFMA.FTZ R197, R40, c[0x0][0x23c], -R102.reuse ;  /* 0x00008f0028c57a23 */ /* 0x100fe40000010866 */
[----:B------:R-:W-:Y:S02]  /*17990*/  IMAD.MOV.U32 R40, RZ, RZ, R61 ;  /* 0x000000ffff287224 */ /* 0x000fe400078e003d */
[----:B------:R-:W-:Y:S02]  /*179a0*/  FFMA.FTZ R108, R30, c[0x0][0x23c], -R102 ;  /* 0x00008f001e6c7a23 */ /* 0x000fe40000010866 */
[--C-:B------:R-:W-:Y:S01]  /*179b0*/  FFMA.FTZ R30, R51, c[0x0][0x23c], -R100.reuse ;  /* 0x00008f00331e7a23 */ /* 0x100fe20000010864 */
[----:B------:R-:W-:Y:S01]  /*179c0*/  MUFU.EX2 R199, R199 ;  /* 0x000000c700c77308 */ /* 0x000fe20000000800 */
[----:B------:R-:W-:Y:S02]  /*179d0*/  FFMA.FTZ R100, R25, c[0x0][0x23c], -R100 ;  /* 0x00008f0019647a23 */ /* 0x000fe40000010864 */
[----:B------:R-:W-:Y:S02]  /*179e0*/  IMAD.MOV.U32 R61, RZ, RZ, R46 ;  /* 0x000000ffff3d7224 */ /* 0x000fe400078e002e */
[----:B------:R-:W-:Y:S02]  /*179f0*/  IMAD.MOV.U32 R46, RZ, RZ, R41 ;  /* 0x000000ffff2e7224 */ /* 0x000fe400078e0029 */
[----:B------:R-:W-:Y:S02]  /*17a00*/  IMAD.MOV.U32 R41, RZ, RZ, R54 ;  /* 0x000000ffff297224 */ /* 0x000fe400078e0036 */
[----:B------:R-:W-:Y:S01]  /*17a10*/  FMUL.FTZ R54, R9, R190 ;  /* 0x000000be09367220 */ /* 0x000fe20000410000 */
[----:B------:R-:W-:Y:S01]  /*17a20*/  MUFU.EX2 R196, R196 ;  /* 0x000000c400c47308 */ /* 0x000fe20000000800 */
[----:B------:R-:W-:Y:S02]  /*17a30*/  IMAD.MOV.U32 R190, RZ, RZ, R26 ;  /* 0x000000ffffbe7224 */ /* 0x000fe400078e001a */
[----:B------:R-:W1:Y:S01]  /*17a40*/  LDSM.16.MT88.4 R24, [R224+0x8000] ;  /* 0x00800000e018783b */ /* 0x000e620000004200 */
[----:B------:R-:W-:Y:S02]  /*17a50*/  FMUL.FTZ R71, R71, c[0x0][0x23c] ;  /* 0x00008f0047477a20 */ /* 0x000fe40000410000 */
[----:B------:R-:W-:Y:S02]  /*17a60*/  FFMA.FTZ R106, R106, c[0x0][0x23c], -R102 ;  /* 0x00008f006a6a7a23 */ /* 0x000fe40000010866 */
[----:B------:R-:W-:Y:S02]  /*17a70*/  FFMA.FTZ R7, R7, c[0x0][0x23c], -R28 ;  /* 0x00008f0007077a23 */ /* 0x000fe4000001081c */
[----:B------:R-:W3:Y:S01]  /*17a80*/  MUFU.EX2 R225, R106 ;  /* 0x0000006a00e17308 */ /* 0x000ee20000000800 */
[----:B------:R-:W-:Y:S02]  /*17a90*/  FMUL.FTZ R8, R8, c[0x0][0x23c] ;  /* 0x00008f0008087a20 */ /* 0x000fe40000410000 */
[--C-:B------:R-:W-:Y:S02]  /*17aa0*/  FFMA.FTZ R79, R53, c[0x0][0x23c], -R102.reuse ;  /* 0x00008f00354f7a23 */ /* 0x100fe40000010866 */
[C---:B------:R-:W-:Y:S02]  /*17ab0*/  FMUL.FTZ R4, R6.reuse, R164 ;  /* 0x000000a406047220 */ /* 0x040fe40000410000 */
[C---:B------:R-:W-:Y:S02]  /*17ac0*/  FMUL.FTZ R5, R6.reuse, R165 ;  /* 0x000000a506057220 */ /* 0x040fe40000410000 */
[C---:B------:R-:W-:Y:S01]  /*17ad0*/  FMUL.FTZ R16, R6.reuse, R168 ;  /* 0x000000a806107220 */ /* 0x040fe20000410000 */
[----:B------:R4:W-:Y:S01]  /*17ae0*/  MUFU.EX2 R214, R7 ;  /* 0x0000000700d67308 */ /* 0x0009e20000000800 */
        /* <DEDUP_REMOVED lines=9> */
[C---:B------:R-:W-:Y:S02]  /*17b80*/  FMUL.FTZ R36, R6.reuse, R180 ;  /* 0x000000b406247220 */ /* 0x040fe40000410000 */
[--C-:B------:R-:W-:Y:S01]  /*17b90*/  FFMA.FTZ R122, R49, c[0x0][0x23c], -R102.reuse ;  /* 0x00008f00317a7a23 */ /* 0x100fe20000010866 */
[----:B------:R-:W-:Y:S01]  /*17ba0*/  MUFU.EX2 R197, R197 ;  /* 0x000000c500c57308 */ /* 0x000fe20000000800 */
[----:B------:R-:W-:Y:S02]  /*17bb0*/  FMUL.FTZ R49, R6, R185 ;  /* 0x000000b906317220 */ /* 0x000fe40000410000 */
[--C-:B------:R-:W-:Y:S02]  /*17bc0*/  FFMA.FTZ R118, R32, c[0x0][0x23c], -R102.reuse ;  /* 0x00008f0020767a23 */ /* 0x100fe40000010866 */
[C---:B------:R-:W-:Y:S02]  /*17bd0*/  FMUL.FTZ R32, R6.reuse, R176 ;  /* 0x000000b006207220 */ /* 0x040fe40000410000 */
[----:B------:R-:W-:Y:S02]  /*17be0*/  IMAD.MOV.U32 R28, RZ, RZ, R21 ;  /* 0x000000ffff1c7224 */ /* 0x000fe400078e0015 */
[----:B------:R-:W-:Y:S01]  /*17bf0*/  FMUL.FTZ R21, R6, R173 ;  /* 0x000000ad06157220 */ /* 0x000fe20000410000 */
[----:B------:R-:W-:Y:S01]  /*17c00*/  MUFU.EX2 R198, R198 ;  /* 0x000000c600c67308 */ /* 0x000fe20000000800 */
[----:B------:R-:W-:Y:S02]  /*17c10*/  FFMA.FTZ R131, R60, c[0x0][0x23c], -R102 ;  /* 0x00008f003c837a23 */ /* 0x000fe40000010866 */
[----:B------:R-:W-:Y:S02]  /*17c20*/  IMAD.MOV.U32 R60, RZ, RZ, R64 ;  /* 0x000000ffff3c7224 */ /* 0x000fe400078e0040 */
[----:B------:R-:W-:Y:S02]  /*17c30*/  FMUL.FTZ R64, R6, R192 ;  /* 0x000000c006407220 */ /* 0x000fe40000410000 */
[----:B------:R-:W-:Y:S02]  /*17c40*/  FMUL.FTZ R67, R9, R195 ;  /* 0x000000c309437220 */ /* 0x000fe40000410000 */
[--C-:B------:R-:W-:Y:S01]  /*17c50*/  FFMA.FTZ R111, R13, c[0x0][0x23c], -R98.reuse ;  /* 0x00008f000d6f7a23 */ /* 0x100fe20000010862 */
[----:B------:R-:W-:Y:S01]  /*17c60*/  MUFU.EX2 R131, R131 ;  /* 0x0000008300837308 */ /* 0x000fe20000000800 */
[--C-:B------:R-:W-:Y:S02]  /*17c70*/  FFMA.FTZ R114, R11, c[0x0][0x23c], -R98.reuse ;  /* 0x00008f000b727a23 */ /* 0x100fe40000010862 */
[----:B------:R-:W-:Y:S02]  /*17c80*/  IMAD.MOV.U32 R195, RZ, RZ, R113 ;  /* 0x000000ffffc37224 */ /* 0x000fe400078e0071 */
[----:B------:R-:W-:Y:S02]  /*17c90*/  FFMA.FTZ R113, R12, c[0x0][0x23c], -R98 ;  /* 0x00008f000c717a23 */ /* 0x000fe40000010862 */
[----:B------:R-:W-:Y:S02]  /*17ca0*/  IMAD.MOV.U32 R189, RZ, RZ, R40 ;  /* 0x000000ffffbd7224 */ /* 0x000fe400078e0028 */
[----:B------:R-:W-:Y:S01]  /*17cb0*/  IMAD.MOV.U32 R173, RZ, RZ, R41 ;  /* 0x000000ffffad7224 */ /* 0x000fe200078e0029 */
[----:B------:R-:W1:Y:S01]  /*17cc0*/  MUFU.EX2 R111, R111 ;  /* 0x0000006f006f7308 */ /* 0x000e620000000800 */
[----:B------:R-:W-:Y:S02]  /*17cd0*/  IMAD.MOV.U32 R176, RZ, RZ, R42 ;  /* 0x000000ffffb07224 */ /* 0x000fe400078e002a */
[----:B------:R-:W-:Y:S02]  /*17ce0*/  IMAD.MOV.U32 R180, RZ, RZ, R43 ;  /* 0x000000ffffb47224 */ /* 0x000fe400078e002b */
[----:B------:R-:W1:Y:S01]  /*17cf0*/  LDSM.16.MT88.4 R40, [R222+0x8000] ;  /* 0x00800000de28783b */ /* 0x000e620000004200 */
[----:B------:R-:W-:Y:S02]  /*17d00*/  IMAD.MOV.U32 R188, RZ, RZ, R56 ;  /* 0x000000ffffbc7224 */ /* 0x000fe400078e0038 */
[----:B------:R-:W-:Y:S02]  /*17d10*/  IMAD.MOV.U32 R169, RZ, RZ, R57 ;  /* 0x000000ffffa97224 */ /* 0x000fe400078e0039 */
[----:B------:R-:W-:Y:S01]  /*17d20*/  MUFU.EX2 R114, R114 ;  /* 0x0000007200727308 */ /* 0x000fe20000000800 */
[----:B------:R-:W-:Y:S02]  /*17d30*/  IMAD.MOV.U32 R177, RZ, RZ, R81 ;  /* 0x000000ffffb17224 */ /* 0x000fe400078e0051 */
[C---:B----4-:R-:W-:Y:S02]  /*17d40*/  FMUL.FTZ R7, R9.reuse, R167 ;  /* 0x000000a709077220 */ /* 0x050fe40000410000 */
[C---:B------:R-:W-:Y:S02]  /*17d50*/  FMUL.FTZ R51, R9.reuse, R187 ;  /* 0x000000bb09337220 */ /* 0x040fe40000410000 */
[----:B------:R-:W-:Y:S02]  /*17d60*/  IMAD.MOV.U32 R187, RZ, RZ, R66 ;  /* 0x000000ffffbb7224 */ /* 0x000fe400078e0042 */
[----:B------:R-:W-:Y:S01]  /*17d70*/  FMUL.FTZ R66, R9, R194 ;  /* 0x000000c209427220 */ /* 0x000fe20000410000 */
[----:B------:R-:W-:Y:S01]  /*17d80*/  MUFU.EX2 R113, R113 ;  /* 0x0000007100717308 */ /* 0x000fe20000000800 */
[----:B------:R-:W-:Y:S02]  /*17d90*/  FFMA.FTZ R75, R75, c[0x0][0x23c], -R102 ;  /* 0x00008f004b4b7a23 */ /* 0x000fe40000010866 */
[----:B------:R-:W-:Y:S02]  /*17da0*/  IMAD.MOV.U32 R172, RZ, RZ, R74 ;  /* 0x000000ffffac7224 */ /* 0x000fe400078e004a */
[----:B------:R-:W-:Y:S02]  /*17db0*/  IMAD.MOV.U32 R74, RZ, RZ, R75 ;  /* 0x000000ffff4a7224 */ /* 0x000fe400078e004b */
[----:B------:R-:W-:Y:S02]  /*17dc0*/  IMAD.MOV.U32 R75, RZ, RZ, R60 ;  /* 0x000000ffff4b7224 */ /* 0x000fe400078e003c */
[----:B------:R-:W-:Y:S01]  /*17dd0*/  IMAD.MOV.U32 R194, RZ, RZ, R74 ;  /* 0x000000ffffc27224 */ /* 0x000fe200078e004a */
[----:B------:R-:W-:Y:S01]  /*17de0*/  MUFU.EX2 R122, R122 ;  /* 0x0000007a007a7308 */ /* 0x000fe20000000800 */
[----:B---3--:R-:W-:Y:S01]  /*17df0*/  F2FP.PACK_AB R74, R225, R226 ;  /* 0x000000e2e14a723e */ /* 0x008fe200000000ff */
[----:B------:R-:W-:Y:S02]  /*17e00*/  IMAD.MOV.U32 R185, RZ, RZ, R35 ;  /* 0x000000ffffb97224 */ /* 0x000fe400078e0023 */
[C---:B------:R-:W-:Y:S02]  /*17e10*/  FMUL.FTZ R22, R9.reuse, R174 ;  /* 0x000000ae09167220 */ /* 0x040fe40000410000 */
[C---:B------:R-:W-:Y:S02]  /*17e20*/  FMUL.FTZ R23, R9.reuse, R175 ;  /* 0x000000af09177220 */ /* 0x040fe40000410000 */
[C---:B------:R-:W-:Y:S02]  /*17e30*/  FMUL.FTZ R34, R9.reuse, R178 ;  /* 0x000000b209227220 */ /* 0x040fe40000410000 */
[----:B------:R-:W-:Y:S01]  /*17e40*/  MUFU.EX2 R121, R121 ;  /* 0x0000007900797308 */ /* 0x000fe20000000800 */
[C---:B------:R-:W-:Y:S02]  /*17e50*/  FMUL.FTZ R35, R9.reuse, R179 ;  /* 0x000000b309237220 */ /* 0x040fe40000410000 */
[----:B------:R-:W-:Y:S02]  /*17e60*/  FMUL.FTZ R38, R9, R182 ;  /* 0x000000b609267220 */ /* 0x000fe40000410000 */
[----:B------:R-:W-:Y:S01]  /*17e70*/  IMAD.MOV.U32 R179, RZ, RZ, R77 ;  /* 0x000000ffffb37224 */ /* 0x000fe200078e004d */
[----:B-1----:R-:W-:Y:S01]  /*17e80*/  F2FP.PACK_AB R77, R111, R115 ;  /* 0x000000736f4d723e */ /* 0x002fe200000000ff */
[----:B------:R-:W-:Y:S01]  /*17e90*/  IMAD.MOV.U32 R174, RZ, RZ, R78 ;  /* 0x000000ffffae7224 */ /* 0x000fe200078e004e */
[----:B------:R-:W-:Y:S01]  /*17ea0*/  F2FP.PACK_AB R78, R214, R223 ;  /* 0x000000dfd64e723e */ /* 0x000fe200000000ff */
[----:B------:R-:W-:Y:S01]  /*17eb0*/  FFMA.FTZ R210, R39, c[0x0][0x23c], -R102 ;  /* 0x00008f0027d27a23 */ /* 0x000fe20000010866 */
[----:B------:R-:W-:Y:S01]  /*17ec0*/  MUFU.EX2 R120, R120 ;  /* 0x0000007800787308 */ /* 0x000fe20000000800 */
[----:B------:R-:W-:Y:S02]  /*17ed0*/  FMUL.FTZ R39, R9, R183 ;  /* 0x000000b709277220 */ /* 0x000fe40000410000 */
[----:B------:R-:W-:Y:S01]  /*17ee0*/  IMAD.MOV.U32 R183, RZ, RZ, R76 ;  /* 0x000000ffffb77224 */ /* 0x000fe200078e004c */
[----:B------:R-:W-:Y:S01]  /*17ef0*/  F2FP.PACK_AB R76, R185, R187 ;  /* 0x000000bbb94c723e */ /* 0x000fe200000000ff */
[----:B------:R-:W-:Y:S02]  /*17f00*/  FFMA.FTZ R119, R50, c[0x0][0x23c], -R102 ;  /* 0x00008f0032777a23 */ /* 0x000fe40000010866 */
[C---:B------:R-:W-:Y:S02]  /*17f10*/  FMUL.FTZ R50, R9.reuse, R186 ;  /* 0x000000ba09327220 */ /* 0x040fe40000410000 */
[----:B------:R-:W-:Y:S01]  /*17f20*/  IMAD.MOV.U32 R60, RZ, RZ, R45 ;  /* 0x000000ffff3c7224 */ /* 0x000fe200078e002d */
[----:B------:R-:W-:Y:S01]  /*17f30*/  MUFU.EX2 R118, R118 ;  /* 0x0000007600767308 */ /* 0x000fe20000000800 */
[----:B------:R-:W-:Y:S02]  /*17f40*/  IMAD.MOV.U32 R45, RZ, RZ, R28 ;  /* 0x000000ffff2d7224 */ /* 0x000fe400078e001c */
[----:B------:R-:W-:Y:S02]  /*17f50*/  IMAD.MOV.U32 R28, RZ, RZ, R55 ;  /* 0x000000ffff1c7224 */ /* 0x000fe400078e0037 */
[----:B------:R-:W-:Y:S02]  /*17f60*/  FMUL.FTZ R55, R9, R191 ;  /* 0x000000bf09377220 */ /* 0x000fe40000410000 */
[C---:B------:R-:W-:Y:S02]  /*17f70*/  FMUL.FTZ R12, R71.reuse, R156 ;  /* 0x0000009c470c7220 */ /* 0x040fe40000410000 */
[----:B------:R-:W-:Y:S01]  /*17f80*/  FMUL.FTZ R13, R71, R157 ;  /* 0x0000009d470d7220 */ /* 0x000fe20000410000 */
[----:B------:R-:W-:Y:S01]  /*17f90*/  MUFU.EX2 R119, R119 ;  /* 0x0000007700777308 */ /* 0x000fe20000000800 */
[----:B------:R-:W-:Y:S02]  /*17fa0*/  IMAD.MOV.U32 R167, RZ, RZ, R15 ;  /* 0x000000ffffa77224 */ /* 0x000fe400078e000f */
[----:B------:R-:W-:Y:S02]  /*17fb0*/  IMAD.MOV.U32 R182, RZ, RZ, R58 ;  /* 0x000000ffffb67224 */ /* 0x000fe400078e003a */
[----:B------:R-:W-:Y:S02]  /*17fc0*/  IMAD.MOV.U32 R175, RZ, RZ, R59 ;  /* 0x000000ffffaf7224 */ /* 0x000fe400078e003b */
[----:B------:R-:W1:Y:S01]  /*17fd0*/  LDSM.16.MT88.4 R56, [R221+0x8000] ;  /* 0x00800000dd38783b */ /* 0x000e620000004200 */
[----:B------:R-:W-:Y:S02]  /*17fe0*/  IMAD.MOV.U32 R184, RZ, RZ, R30 ;  /* 0x000000ffffb87224 */ /* 0x000fe400078e001e */
[--C-:B------:R-:W-:Y:S01]  /*17ff0*/  FFMA.FTZ R106, R31, c[0x0][0x23c], -R102.reuse ;  /* 0x00008f001f6a7a23 */ /* 0x100fe20000010866 */
[----:B------:R-:W-:Y:S01]  /*18000*/  MUFU.EX2 R175, R175 ;  /* 0x000000af00af7308 */ /* 0x000fe20000000800 */
[----:B------:R-:W-:Y:S02]  /*18010*/  FFMA.FTZ R103, R29, c[0x0][0x23c], -R102 ;  /* 0x00008f001d677a23 */ /* 0x000fe40000010866 */
[C---:B------:R-:W-:Y:S02]  /*18020*/  FMUL.FTZ R29, R71.reuse, R149 ;  /* 0x00000095471d7220 */ /* 0x040fe40000410000 */
[----:B------:R-:W-:Y:S02]  /*18030*/  IMAD.MOV.U32 R168, RZ, RZ, R28 ;  /* 0x000000ffffa87224 */ /* 0x000fe400078e001c */
[C---:B------:R-:W-:Y:S02]  /*18040*/  FMUL.FTZ R28, R71.reuse, R148 ;  /* 0x00000094471c7220 */ /* 0x040fe40000410000 */
[----:B------:R-:W-:Y:S01]  /*18050*/  IMAD.MOV.U32 R156, RZ, RZ, R80 ;  /* 0x000000ffff9c7224 */ /* 0x000fe200078e0050 */
[----:B------:R-:W-:Y:S01]  /*18060*/  MUFU.EX2 R100, R100 ;  /* 0x0000006400647308 */ /* 0x000fe20000000800 */
[----:B------:R-:W-:Y:S01]  /*18070*/  IMAD.MOV.U32 R178, RZ, RZ, R62 ;  /* 0x000000ffffb27224 */ /* 0x000fe200078e003e */
[----:B------:R-:W3:Y:S01]  /*18080*/  LDSM.16.MT88.4 R80, [R220+0x8000] ;  /* 0x00800000dc50783b */ /* 0x000ee20000004200 */
[----:B------:R-:W-:Y:S02]  /*18090*/  IMAD.MOV.U32 R191, RZ, RZ, R63 ;  /* 0x000000ffffbf7224 */ /* 0x000fe400078e003f */
[----:B------:R-:W-:Y:S02]  /*180a0*/  IMAD.MOV.U32 R181, RZ, RZ, R45 ;  /* 0x000000ffffb57224 */ /* 0x000fe400078e002d */
[----:B------:R-:W-:Y:S02]  /*180b0*/  IMAD.MOV.U32 R192, RZ, RZ, R47 ;  /* 0x000000ffffc07224 */ /* 0x000fe400078e002f */
[----:B------:R-:W-:Y:S01]  /*180c0*/  FMUL.FTZ R45, R71, R141 ;  /* 0x0000008d472d7220 */ /* 0x000fe20000410000 */
[----:B------:R-:W-:Y:S01]  /*180d0*/  MUFU.EX2 R117, R117 ;  /* 0x0000007500757308 */ /* 0x000fe20000000800 */
[--C-:B------:R-:W-:Y:S02]  /*180e0*/  FFMA.FTZ R130, R130, c[0x0][0x23c], -R102.reuse ;  /* 0x00008f0082827a23 */ /* 0x100fe40000010866 */
[--C-:B------:R-:W-:Y:S02]  /*180f0*/  FFMA.FTZ R129, R129, c[0x0][0x23c], -R102.reuse ;  /* 0x00008f0081817a23 */ /* 0x100fe40000010866 */
[----:B------:R-:W-:Y:S02]  /*18100*/  FFMA.FTZ R102, R44, c[0x0][0x23c], -R102 ;  /* 0x00008f002c667a23 */ /* 0x000fe40000010866 */
[C---:B------:R-:W-:Y:S02]  /*18110*/  FMUL.FTZ R44, R71.reuse, R140 ;  /* 0x0000008c472c7220 */ /* 0x040fe40000410000 */
[----:B------:R-:W-:Y:S01]  /*18120*/  IMAD.MOV.U32 R186, RZ, RZ, R61 ;  /* 0x000000ffffba7224 */ /* 0x000fe200078e003d */
[----:B------:R-:W-:Y:S01]  /*18130*/  MUFU.EX2 R130, R130 ;  /* 0x0000008200827308 */ /* 0x000fe20000000800 */
[----:B------:R-:W-:Y:S02]  /*18140*/  FMUL.FTZ R61, R71, R133 ;  /* 0x00000085473d7220 */ /* 0x000fe40000410000 */
        /* <DEDUP_REMOVED lines=11> */
[----:B------:R-:W-:Y:S09]  /*18200*/  FFMA.FTZ R107, R107, c[0x0][0x23c], -R98 ;  /* 0x00008f006b6b7a23 */ /* 0x000ff20000010862 */
[----:B------:R-:W-:Y:S10]  /*18210*/  MUFU.EX2 R129, R129 ;  /* 0x0000008100817308 */ /* 0x000ff40000000800 */
[----:B------:R-:W-:Y:S01]  /*18220*/  MUFU.EX2 R205, R205 ;  /* 0x000000cd00cd7308 */ /* 0x000fe20000000800 */
[----:B--2---:R-:W-:Y:S01]  /*18230*/  FFMA.FTZ R164, R6, R14, R72 ;  /* 0x0000000e06a47223 */ /* 0x004fe20000010048 */
[----:B------:R-:W-:Y:S01]  /*18240*/  F2FP.PACK_AB R72, R229, R72 ;  /* 0x00000048e548723e */ /* 0x000fe200000000ff */
[C---:B------:R-:W-:Y:S02]  /*18250*/  FMUL.FTZ R6, R9.reuse, R166 ;  /* 0x000000a609067220 */ /* 0x040fe40000410000 */
[----:B------:R-:W-:Y:S05]  /*18260*/  IMAD.MOV.U32 R166, RZ, RZ, R70 ;  /* 0x000000ffffa67224 */ /* 0x000fea00078e0046 */
[----:B------:R2:W4:Y:S10]  /*18270*/  MUFU.EX2 R70, R8 ;  /* 0x0000000800467308 */ /* 0x0005340000000800 */
[----:B------:R-:W-:Y:S01]  /*18280*/  MUFU.EX2 R203, R203 ;  /* 0x000000cb00cb7308 */ /* 0x000fe20000000800 */
[----:B------:R-:W-:Y:S01]  /*18290*/  FFMA.FTZ R165, R9, R10, R73 ;  /* 0x0000000a09a57223 */ /* 0x000fe20000010049 */
[----:B------:R-:W-:Y:S01]  /*182a0*/  F2FP.PACK_AB R73, R228, R73 ;  /* 0x00000049e449723e */ /* 0x000fe200000000ff */
[C---:B------:R-:W-:Y:S07]  /*182b0*/  FMUL.FTZ R9, R71.reuse, R161 ;  /* 0x000000a147097220 */ /* 0x040fee0000410000 */
[----:B------:R-:W-:Y:S01]  /*182c0*/  MUFU.EX2 R202, R202 ;  /* 0x000000ca00ca7308 */ /* 0x000fe20000000800 */
[----:B------:R-:W-:Y:S02]  /*182d0*/  IMAD.MOV.U32 R161, RZ, RZ, R60 ;  /* 0x000000ffffa17224 */ /* 0x000fe400078e003c */
[C---:B------:R-:W-:Y:S02]  /*182e0*/  FMUL.FTZ R60, R71.reuse, R132 ;  /* 0x00000084473c7220 */ /* 0x040fe40000410000 */
[----:B--2---:R-:W-:Y:S02]  /*182f0*/  FMUL.FTZ R8, R71, R160 ;  /* 0x000000a047087220 */ /* 0x004fe40000410000 */
[----:B------:R-:W-:Y:S01]  /*18300*/  IMAD.MOV.U32 R160, RZ, RZ, R75 ;  /* 0x000000ffffa07224 */ /* 0x000fe200078e004b */
[----:B------:R-:W-:Y:S01]  /*18310*/  F2FP.PACK_AB R75, R172, R193 ;  /* 0x000000c1ac4b723e */ /* 0x000fe200000000ff */
[----:B------:R-:W-:Y:S01]  /*18320*/  FADD.FTZ R165, R228, R165 ;  /* 0x000000a5e4a57221 */ /* 0x000fe20000010000 */
[----:B------:R-:W-:Y:S01]  /*18330*/  MUFU.EX2 R201, R201 ;  /* 0x000000c900c97308 */ /* 0x000fe20000000800 */
[C---:B----4-:R-:W-:Y:S02]  /*18340*/  FMUL.FTZ R10, R70.reuse, R162 ;  /* 0x000000a2460a7220 */ /* 0x050fe40000410000 */
[C---:B------:R-:W-:Y:S02]  /*18350*/  FMUL.FTZ R11, R70.reuse, R163 ;  /* 0x000000a3460b7220 */ /* 0x040fe40000410000 */
[-C--:B------:R-:W-:Y:S01]  /*18360*/  HMMA.16816.F32 R4, R72, R24.reuse, R4 ;  /* 0x000000184804723c */ /* 0x080fe20000001804 */
[----:B------:R-:W-:Y:S01]  /*18370*/  IMAD.MOV.U32 R163, RZ, RZ, R79 ;  /* 0x000000ffffa37224 */ /* 0x000fe200078e004f */
[----:B------:R-:W-:Y:S01]  /*18380*/  F2FP.PACK_AB R79, R113, R114 ;  /* 0x00000072714f723e */ /* 0x000fe200000000ff */
[C---:B------:R-:W-:Y:S02]  /*18390*/  FMUL.FTZ R14, R70.reuse, R158 ;  /* 0x0000009e460e7220 */ /* 0x040fe40000410000 */
[C---:B------:R-:W-:Y:S01]  /*183a0*/  FMUL.FTZ R15, R70.reuse, R159 ;  /* 0x0000009f460f7220 */ /* 0x040fe20000410000 */
[----:B------:R-:W-:Y:S01]  /*183b0*/  MUFU.EX2 R200, R200 ;  /* 0x000000c800c87308 */ /* 0x000fe20000000800 */
[C---:B------:R-:W-:Y:S02]  /*183c0*/  FMUL.FTZ R30, R70.reuse, R150 ;  /* 0x00000096461e7220 */ /* 0x040fe40000410000 */
[C---:B------:R-:W-:Y:S03]  /*183d0*/  HMMA.16816.F32 R8, R76.reuse, R24, R8 ;  /* 0x000000184c08723c */ /* 0x040fe60000001808 */
[C---:B------:R-:W-:Y:S02]  /*183e0*/  FMUL.FTZ R31, R70.reuse, R151 ;  /* 0x00000097461f7220 */ /* 0x040fe40000410000 */
[C---:B------:R-:W-:Y:S02]  /*183f0*/  FMUL.FTZ R47, R70.reuse, R143 ;  /* 0x0000008f462f7220 */ /* 0x040fe40000410000 */
[C---:B------:R-:W-:Y:S01]  /*18400*/  FMUL.FTZ R24, R71.reuse, R152 ;  /* 0x0000009847187220 */ /* 0x040fe20000410000 */
[-C--:B------:R-:W-:Y:S01]  /*18410*/  HMMA.16816.F32 R12, R76, R26.reuse, R12 ;  /* 0x0000001a4c0c723c */ /* 0x080fe2000000180c */
[C---:B------:R-:W-:Y:S01]  /*18420*/  FMUL.FTZ R25, R71.reuse, R153 ;  /* 0x0000009947197220 */ /* 0x040fe20000410000 */
[----:B------:R-:W-:Y:S02]  /*18430*/  MUFU.EX2 R116, R116 ;  /* 0x0000007400747308 */ /* 0x000fe40000000800 */
[C---:B------:R-:W-:Y:S02]  /*18440*/  FMUL.FTZ R62, R70.reuse, R134 ;  /* 0x00000086463e7220 */ /* 0x040fe40000410000 */
[C---:B------:R-:W-:Y:S02]  /*18450*/  FMUL.FTZ R63, R70.reuse, R135 ;  /* 0x00000087463f7220 */ /* 0x040fe40000410000 */
[C---:B------:R-:W-:Y:S01]  /*18460*/  HMMA.16816.F32 R16, R72.reuse, R26, R16 ;  /* 0x0000001a4810723c */ /* 0x040fe20000001810 */
[----:B------:R-:W-:Y:S03]  /*18470*/  IMAD.MOV.U32 R162, RZ, RZ, R46 ;  /* 0x000000ffffa27224 */ /* 0x000fe600078e002e */
[C---:B------:R-:W-:Y:S01]  /*18480*/  FMUL.FTZ R46, R70.reuse, R142 ;  /* 0x0000008e462e7220 */ /* 0x040fe20000410000 */
[----:B------:R-:W-:Y:S02]  /*18490*/  MUFU.EX2 R108, R108 ;  /* 0x0000006c006c7308 */ /* 0x000fe40000000800 */
[C---:B------:R-:W-:Y:S01]  /*184a0*/  FMUL.FTZ R26, R70.reuse, R154 ;  /* 0x0000009a461a7220 */ /* 0x040fe20000410000 */
[-C--:B------:R-:W-:Y:S01]  /*184b0*/  HMMA.16816.F32 R20, R72, R40.reuse, R20 ;  /* 0x000000284814723c */ /* 0x080fe20000001814 */
[C---:B------:R-:W-:Y:S06]  /*184c0*/  FMUL.FTZ R27, R70.reuse, R155 ;  /* 0x0000009b461b7220 */ /* 0x040fec0000410000 */
[----:B------:R-:W-:Y:S01]  /*184d0*/  MUFU.EX2 R106, R106 ;  /* 0x0000006a006a7308 */ /* 0x000fe20000000800 */
[C---:B------:R-:W-:Y:S07]  /*184e0*/  HMMA.16816.F32 R24, R76.reuse, R40, R24 ;  /* 0x000000284c18723c */ /* 0x040fee0000001818 */
[C---:B------:R-:W-:Y:S01]  /*184f0*/  FMUL.FTZ R40, R71.reuse, R144 ;  /* 0x0000009047287220 */ /* 0x040fe20000410000 */
[-C--:B------:R-:W-:Y:S01]  /*18500*/  HMMA.16816.F32 R28, R76, R42.reuse, R28 ;  /* 0x0000002a4c1c723c */ /* 0x080fe2000000181c */
[C---:B------:R-:W-:Y:S01]  /*18510*/  FMUL.FTZ R41, R71.reuse, R145 ;  /* 0x0000009147297220 */ /* 0x040fe20000410000 */
[----:B------:R-:W-:Y:S06]  /*18520*/  MUFU.EX2 R105, R105 ;  /* 0x0000006900697308 */ /* 0x000fec0000000800 */
[C---:B------:R-:W-:Y:S04]  /*18530*/  HMMA.16816.F32 R32, R72.reuse, R42, R32 ;  /* 0x0000002a4820723c */ /* 0x040fe80000001820 */
[----:B------:R-:W-:Y:S03]  /*18540*/  MUFU.EX2 R104, R104 ;  /* 0x0000006800687308 */ /* 0x000fe60000000800 */
[C---:B------:R-:W-:Y:S01]  /*18550*/  FMUL.FTZ R42, R70.reuse, R146 ;  /* 0x00000092462a7220 */ /* 0x040fe20000410000 */
[-C--:B-1----:R-:W-:Y:S01]  /*18560*/  HMMA.16816.F32 R36, R72, R56.reuse, R36 ;  /* 0x000000384824723c */ /* 0x082fe20000001824 */
[C---:B------:R-:W-:Y:S05]  /*18570*/  FMUL.FTZ R43, R70.reuse, R147 ;  /* 0x00000093462b7220 */ /* 0x040fea0000410000 */
[----:B------:R-:W-:Y:S02]  /*18580*/  MUFU.EX2 R146, R248 ;  /* 0x000000f800927308 */ /* 0x000fe40000000800 */
[C---:B------:R-:W-:Y:S07]  /*18590*/  HMMA.16816.F32 R40, R76.reuse, R56, R40 ;  /* 0x000000384c28723c */ /* 0x040fee0000001828 */
[C---:B------:R-:W-:Y:S01]  /*185a0*/  FMUL.FTZ R56, R71.reuse, R136 ;  /* 0x0000008847387220 */ /* 0x040fe20000410000 */
[-C--:B------:R-:W-:Y:S01]  /*185b0*/  HMMA.16816.F32 R44, R76, R58.reuse, R44 ;  /* 0x0000003a4c2c723c */ /* 0x080fe2000000182c */
[----:B------:R1:W-:Y:S03]  /*185c0*/  MUFU.EX2 R136, R156 ;  /* 0x0000009c00887308 */ /* 0x0003e60000000800 */
[----:B------:R-:W-:Y:S04]  /*185d0*/  FMUL.FTZ R57, R71, R137 ;  /* 0x0000008947397220 */ /* 0x000fe80000410000 */
[C---:B------:R-:W-:Y:S03]  /*185e0*/  HMMA.16816.F32 R48, R72.reuse, R58, R48 ;  /* 0x0000003a4830723c */ /* 0x040fe60000001830 */
[----:B------:R-:W-:Y:S04]  /*185f0*/  MUFU.EX2 R103, R103 ;  /* 0x0000006700677308 */ /* 0x000fe80000000800 */
[C---:B------:R-:W-:Y:S01]  /*18600*/  FMUL.FTZ R58, R70.reuse, R138 ;  /* 0x0000008a463a7220 */ /* 0x040fe20000410000 */
[-C--:B---3--:R-:W-:Y:S01]  /*18610*/  HMMA.16816.F32 R52, R72, R80.reuse, R52 ;  /* 0x000000504834723c */ /* 0x088fe20000001834 */
[----:B------:R-:W-:Y:S04]  /*18620*/  FMUL.FTZ R59, R70, R139 ;  /* 0x0000008b463b7220 */ /* 0x000fe80000410000 */
[----:B------:R-:W-:Y:S03]  /*18630*/  MUFU.EX2 R101, R101 ;  /* 0x0000006500657308 */ /* 0x000fe60000000800 */
[C---:B------:R-:W-:Y:S01]  /*18640*/  HMMA.16816.F32 R56, R76.reuse, R80, R56 ;  /* 0x000000504c38723c */ /* 0x040fe20000001838 */
[----:B-1----:R-:W-:Y:S03]  /*18650*/  IMAD.MOV.U32 R156, RZ, RZ, R163 ;  /* 0x000000ffff9c7224 */ /* 0x002fe600078e00a3 */
[----:B------:R-:W-:Y:S02]  /*18660*/  IMAD.MOV.U32 R163, RZ, RZ, R162 ;  /* 0x000000ffffa37224 */ /* 0x000fe400078e00a2 */
[----:B------:R-:W-:Y:S01]  /*18670*/  IMAD.MOV.U32 R162, RZ, RZ, R161 ;  /* 0x000000ffffa27224 */ /* 0x000fe200078e00a1 */
[----:B------:R-:W-:Y:S01]  /*18680*/  MUFU.EX2 R112, R112 ;  /* 0x0000007000707308 */ /* 0x000fe20000000800 */
[-C--:B------:R-:W-:Y:S01]  /*18690*/  HMMA.16816.F32 R60, R76, R82.reuse, R60 ;  /* 0x000000524c3c723c */ /* 0x080fe2000000183c */
[----:B------:R-:W-:Y:S01]  /*186a0*/  IMAD.MOV.U32 R161, RZ, RZ, R160 ;  /* 0x000000ffffa17224 */ /* 0x000fe200078e00a0 */
[----:B------:R-:W1:Y:S02]  /*186b0*/  LDSM.16.MT88.4 R76, [R224+0x8800] ;  /* 0x00880000e04c783b */ /* 0x000e640000004200 */
[----:B------:R-:W-:Y:S02]  /*186c0*/  IMAD.MOV.U32 R160, RZ, RZ, R195 ;  /* 0x000000ffffa07224 */ /* 0x000fe400078e00c3 */
[----:B------:R-:W-:Y:S02]  /*186d0*/  IMAD.MOV.U32 R195, RZ, RZ, R191 ;  /* 0x000000ffffc37224 */ /* 0x000fe400078e00bf */
[----:B------:R-:W-:Y:S01]  /*186e0*/  HMMA.16816.F32 R64, R72, R82, R64 ;  /* 0x000000524840723c */ /* 0x000fe20000001840 */
[----:B------:R-:W-:Y:S01]  /*186f0*/  IMAD.MOV.U32 R191, RZ, RZ, R190 ;  /* 0x000000ffffbf7224 */ /* 0x000fe200078e00be */
[----:B------:R-:W-:Y:S02]  /*18700*/  MUFU.EX2 R110, R110 ;  /* 0x0000006e006e7308 */ /* 0x000fe40000000800 */
[----:B------:R-:W-:Y:S02]  /*18710*/  IMAD.MOV.U32 R190, RZ, RZ, R183 ;  /* 0x000000ffffbe7224 */ /* 0x000fe400078e00b7 */
[----:B------:R-:W-:Y:S02]  /*18720*/  IMAD.MOV.U32 R183, RZ, RZ, R178 ;  /* 0x000000ffffb77224 */ /* 0x000fe400078e00b2 */
[----:B------:R-:W-:Y:S04]  /*18730*/  IMAD.MOV.U32 R178, RZ, RZ, R189 ;  /* 0x000000ffffb27224 */ /* 0x000fe800078e00bd */
        /* <DEDUP_REMOVED lines=13> */
[----:B------:R3:W4:Y:S01]  /*18810*/  MUFU.EX2 R183, R239 ;  /* 0x000000ef00b77308 */ /* 0x0007220000000800 */
[----:B------:R-:W-:Y:S02]  /*18820*/  IMAD.MOV.U32 R152, RZ, RZ, R158 ;  /* 0x000000ffff987224 */ /* 0x000fe400078e009e */
[----:B------:R-:W-:Y:S02]  /*18830*/  IMAD.MOV.U32 R158, RZ, RZ, R163 ;  /* 0x000000ffff9e7224 */ /* 0x000fe400078e00a3 */
[----:B------:R-:W-:Y:S02]  /*18840*/  IMAD.MOV.U32 R159, RZ, RZ, R157 ;  /* 0x000000ffff9f7224 */ /* 0x000fe400078e009d */
[----:B------:R-:W-:Y:S02]  /*18850*/  IMAD.MOV.U32 R157, RZ, RZ, R162 ;  /* 0x000000ffff9d7224 */ /* 0x000fe400078e00a2 */
[----:B------:R-:W-:Y:S01]  /*18860*/  IMAD.MOV.U32 R153, RZ, RZ, R152 ;  /* 0x000000ffff997224 */ /* 0x000fe200078e0098 */
[----:B------:R1:W1:Y:S01]  /*18870*/  MUFU.EX2 R178, R238 ;  /* 0x000000ee00b27308 */ /* 0x0002620000000800 */
[----:B------:R-:W-:Y:S02]  /*18880*/  IMAD.MOV.U32 R152, RZ, RZ, R159 ;  /* 0x000000ffff987224 */ /* 0x000fe400078e009f */
[----:B------:R-:W-:Y:S01]  /*18890*/  IMAD.MOV.U32 R159, RZ, RZ, R158 ;  /* 0x000000ffff9f7224 */ /* 0x000fe200078e009e */
[----:B--2---:R2:W5:Y:S01]  /*188a0*/  LDL.LU R249, [R1+0xa8] ;  /* 0x0000a80001f97983 */ /* 0x0045620000300800 */
[----:B------:R-:W-:Y:S02]  /*188b0*/  IMAD.MOV.U32 R158, RZ, RZ, R157 ;  /* 0x000000ffff9e7224 */ /* 0x000fe400078e009d */
[----:B------:R-:W-:Y:S01]  /*188c0*/  IMAD.MOV.U32 R157, RZ, RZ, R156 ;  /* 0x000000ffff9d7224 */ /* 0x000fe200078e009c */
[----:B------:R2:W5:Y:S01]  /*188d0*/  LDL.LU R248, [R1+0xa4] ;  /* 0x0000a40001f87983 */ /* 0x0005620000300800 */
[----:B------:R-:W-:Y:S01]  /*188e0*/  IMAD.MOV.U32 R156, RZ, RZ, R174 ;  /* 0x000000ffff9c7224 */ /* 0x000fe200078e00ae */
[----:B------:R-:W-:Y:S01]  /*188f0*/  MUFU.EX2 R107, R107 ;  /* 0x0000006b006b7308 */ /* 0x000fe20000000800 */
[----:B------:R-:W-:Y:S02]  /*18900*/  IMAD.MOV.U32 R174, RZ, RZ, R177 ;  /* 0x000000ffffae7224 */ /* 0x000fe400078e00b1 */
[----:B------:R-:W-:Y:S01]  /*18910*/  IMAD.MOV.U32 R154, RZ, RZ, R153 ;  /* 0x000000ffff9a7224 */ /* 0x000fe200078e0099 */
[----:B---3--:R2:W5:Y:S01]  /*18920*/  LDL.LU R239, [R1+0xa0] ;  /* 0x0000a00001ef7983 */ /* 0x0085620000300800 */
[----:B------:R-:W-:Y:S01]  /*18930*/  IMAD.MOV.U32 R153, RZ, RZ, R152 ;  /* 0x000000ffff997224 */ /* 0x000fe200078e0098 */
[----:B----4-:R-:W-:Y:S01]  /*18940*/  F2FP.PACK_AB R73, R183, R146 ;  /* 0x00000092b749723e */ /* 0x010fe200000000ff */
[----:B------:R-:W-:Y:S02]  /*18950*/  IMAD.MOV.U32 R152, RZ, RZ, R159 ;  /* 0x000000ffff987224 */ /* 0x000fe400078e009f */
[----:B------:R-:W-:Y:S01]  /*18960*/  IMAD.MOV.U32 R159, RZ, RZ, R158 ;  /* 0x000000ffff9f7224 */ /* 0x000fe200078e009e */
[----:B------:R3:W-:Y:S01]  /*18970*/  MUFU.EX2 R177, R236 ;  /* 0x000000ec00b17308 */ /* 0x0007e20000000800 */
[----:B------:R-:W-:Y:S02]  /*18980*/  IMAD.MOV.U32 R158, RZ, RZ, R157 ;  /* 0x000000ffff9e7224 */ /* 0x000fe400078e009d */
[----:B------:R-:W-:Y:S01]  /*18990*/  IMAD.MOV.U32 R157, RZ, RZ, R156 ;  /* 0x000000ffff9d7224 */ /* 0x000fe200078e009c */
[----:B-1----:R2:W5:Y:S01]  /*189a0*/  LDL.LU R238, [R1+0x9c] ;  /* 0x00009c0001ee7983 */ /* 0x0025620000300800 */
[----:B------:R-:W-:Y:S01]  /*189b0*/  IMAD.MOV.U32 R156, RZ, RZ, R174 ;  /* 0x000000ffff9c7224 */ /* 0x000fe200078e00ae */
[----:B------:R-:W-:Y:S01]  /*189c0*/  F2FP.PACK_AB R74, R175, R178 ;  /* 0x000000b2af4a723e */ /* 0x000fe200000000ff */
[----:B------:R-:W-:Y:S02]  /*189d0*/  IMAD.MOV.U32 R163, RZ, RZ, R237 ;  /* 0x000000ffffa37224 */ /* 0x000fe400078e00ed */
[----:B------:R2:W5:Y:S01]  /*189e0*/  LDL.LU R237, [R1+0x98] ;  /* 0x0000980001ed7983 */ /* 0x0005620000300800 */
        /* <DEDUP_REMOVED lines=8> */
[----:B---3--:R2:W5:Y:S01]  /*18a70*/  LDL.LU R236, [R1+0x94] ;  /* 0x0000940001ec7983 */ /* 0x0085620000300800 */
[----:B------:R-:W-:Y:S02]  /*18a80*/  IMAD.MOV.U32 R156, RZ, RZ, R172 ;  /* 0x000000ffff9c7224 */ /* 0x000fe400078e00ac */
[----:B------:R-:W-:Y:S02]  /*18a90*/  IMAD.MOV.U32 R172, RZ, RZ, R169 ;  /* 0x000000ffffac7224 */ /* 0x000fe400078e00a9 */
[----:B------:R-:W-:Y:S02]  /*18aa0*/  IMAD.MOV.U32 R169, RZ, RZ, R234 ;  /* 0x000000ffffa97224 */ /* 0x000fe400078e00ea */
[----:B------:R-:W-:Y:S02]  /*18ab0*/  IMAD.MOV.U32 R148, RZ, RZ, R155 ;  /* 0x000000ffff947224 */ /* 0x000fe400078e009b */
[----:B------:R-:W-:Y:S01]  /*18ac0*/  IMAD.MOV.U32 R155, RZ, RZ, R154 ;  /* 0x000000ffff9b7224 */ /* 0x000fe200078e009a */
[----:B-1----:R2:W5:Y:S01]  /*18ad0*/  LDL.LU R235, [R1+0x90] ;  /* 0x0000900001eb7983 */ /* 0x0025620000300800 */
[----:B------:R-:W-:Y:S01]  /*18ae0*/  IMAD.MOV.U32 R154, RZ, RZ, R153 ;  /* 0x000000ffff9a7224 */ /* 0x000fe200078e0099 */
[----:B----4-:R-:W-:Y:S01]  /*18af0*/  F2FP.PACK_AB R75, R174, R177 ;  /* 0x000000b1ae4b723e */ /* 0x010fe200000000ff */
[----:B------:R-:W-:Y:S01]  /*18b00*/  IMAD.MOV.U32 R153, RZ, RZ, R152 ;  /* 0x000000ffff997224 */ /* 0x000fe200078e0098 */
[----:B------:R2:W5:Y:S01]  /*18b10*/  LDL.LU R234, [R1+0x8c] ;  /* 0x00008c0001ea7983 */ /* 0x0005620000300800 */
[----:B------:R-:W-:Y:S01]  /*18b20*/  IMAD.MOV.U32 R152, RZ, RZ, R158 ;  /* 0x000000ffff987224 */ /* 0x000fe200078e009e */
[----:B------:R-:W-:Y:S01]  /*18b30*/  MUFU.EX2 R172, R172 ;  /* 0x000000ac00ac7308 */ /* 0x000fe20000000800 */
[----:B------:R-:W-:Y:S02]  /*18b40*/  IMAD.MOV.U32 R158, RZ, RZ, R157 ;  /* 0x000000ffff9e7224 */ /* 0x000fe400078e009d */
[----:B------:R-:W-:Y:S02]  /*18b50*/  IMAD.MOV.U32 R157, RZ, RZ, R156 ;  /* 0x000000ffff9d7224 */ /* 0x000fe400078e009c */
[----:B------:R-:W-:Y:S02]  /*18b60*/  IMAD.MOV.U32 R156, RZ, RZ, R193 ;  /* 0x000000ffff9c7224 */ /* 0x000fe400078e00c1 */
[----:B------:R-:W-:Y:S02]  /*18b70*/  IMAD.MOV.U32 R193, RZ, RZ, R233 ;  /* 0x000000ffffc17224 */ /* 0x000fe400078e00e9 */
[----:B------:R2:W5:Y:S01]  /*18b80*/  LDL.LU R233, [R1+0x88] ;  /* 0x0000880001e97983 */ /* 0x0005620000300800 */
        /* <DEDUP_REMOVED lines=11> */
[----:B------:R2:W5:Y:S01]  /*18c40*/  LDL.LU R232, [R1+0x84] ;  /* 0x0000840001e87983 */ /* 0x0005620000300800 */
        /* <DEDUP_REMOVED lines=16> */
[----:B------:R2:W5:Y:S01]  /*18d50*/  LDL.LU R230, [R1+0x7c] ;  /* 0x00007c0001e67983 */ /* 0x0005620000300800 */
[----:B------:R-:W-:Y:S02]  /*18d60*/  IMAD.MOV.U32 R162, RZ, RZ, R189 ;  /* 0x000000ffffa27224 */ /* 0x000fe400078e00bd */
[----:B------:R-:W-:Y:S01]  /*18d70*/  FMUL.FTZ R189, R2, c[0x0][0x23c] ;  /* 0x00008f0002bd7a20 */ /* 0x000fe20000410000 */
[----:B------:R-:W3:Y:S01]  /*18d80*/  LDL.LU R72, [R1+0x14] ;  /* 0x0000140001487983 */ /* 0x000ee20000300800 */
[--C-:B------:R-:W-:Y:S02]  /*18d90*/  FFMA.FTZ R145, R149, c[0x0][0x23c], -R98.reuse ;  /* 0x00008f0095917a23 */ /* 0x100fe40000010862 */
[----:B------:R-:W-:Y:S01]  /*18da0*/  FFMA.FTZ R142, R148, c[0x0][0x23c], -R98 ;  /* 0x00008f00948e7a23 */ /* 0x000fe20000010862 */
[----:B------:R-:W-:Y:S01]  /*18db0*/  FSEL R189, R189, RZ, P0 ;  /* 0x000000ffbdbd7208 */ /* 0x000fe20000000000 */
[----:B------:R-:W-:Y:S01]  /*18dc0*/  IMAD.MOV.U32 R148, RZ, RZ, R155 ;  /* 0x000000ffff947224 */ /* 0x000fe200078e009b */
[----:B------:R-:W-:Y:S01]  /*18dd0*/  PLOP3.LUT P0, PT, PT, PT, UP0, 0x80, 0x0 ;  /* 0x000000000000781c */ /* 0x000fe20003f0f008 */
[----:B------:R-:W1:Y:S01]  /*18de0*/  MUFU.EX2 R145, R145 ;  /* 0x0000009100917308 */ /* 0x000e620000000800 */
[----:B------:R-:W-:Y:S02]  /*18df0*/  IMAD.MOV.U32 R155, RZ, RZ, R158 ;  /* 0x000000ffff9b7224 */ /* 0x000fe400078e009e */
[--C-:B------:R-:W-:Y:S02]  /*18e00*/  FFMA.FTZ R182, R182, c[0x0][0x23c], -R189.reuse ;  /* 0x00008f00b6b67a23 */ /* 0x100fe400000108bd */
[--C-:B------:R-:W-:Y:S02]  /*18e10*/  FFMA.FTZ R180, R180, c[0x0][0x23c], -R189.reuse ;  /* 0x00008f00b4b47a23 */ /* 0x100fe400000108bd */
[--C-:B------:R-:W-:Y:S02]  /*18e20*/  FFMA.FTZ R176, R176, c[0x0][0x23c], -R189.reuse ;  /* 0x00008f00b0b07a23 */ /* 0x100fe400000108bd */
[----:B------:R-:W-:Y:S01]  /*18e30*/  FFMA.FTZ R173, R173, c[0x0][0x23c], -R189 ;  /* 0x00008f00adad7a23 */ /* 0x000fe200000108bd */
[----:B------:R-:W-:Y:S01]  /*18e40*/  MUFU.EX2 R182, R182 ;  /* 0x000000b600b67308 */ /* 0x000fe20000000800 */
[----:B------:R-:W-:Y:S02]  /*18e50*/  IMAD.MOV.U32 R158, RZ, RZ, R157 ;  /* 0x000000ffff9e7224 */ /* 0x000fe400078e009d */
[----:B------:R-:W-:Y:S02]  /*18e60*/  IMAD.MOV.U32 R157, RZ, RZ, R156 ;  /* 0x000000ffff9d7224 */ /* 0x000fe400078e009c */
[----:B------:R-:W-:Y:S02]  /*18e70*/  IMAD.MOV.U32 R156, RZ, RZ, R192 ;  /* 0x000000ffff9c7224 */ /* 0x000fe400078e00c0 */
[----:B------:R-:W-:Y:S02]  /*18e80*/  FFMA.FTZ R168, R168, c[0x0][0x23c], -R189 ;  /* 0x00008f00a8a87a23 */ /* 0x000fe400000108bd */
[----:B------:R-:W-:Y:S01]  /*18e90*/  IMAD.MOV.U32 R192, RZ, RZ, R227 ;  /* 0x000000ffffc07224 */ /* 0x000fe200078e00e3 */
[----:B------:R-:W4:Y:S01]  /*18ea0*/  MUFU.EX2 R180, R180 ;  /* 0x000000b400b47308 */ /* 0x000f220000000800 */
[----:B------:R-:W-:Y:S01]  /*18eb0*/  FFMA.FTZ R127, R127, c[0x0][0x23c], -R189 ;  /* 0x00008f007f7f7a23 */ /* 0x000fe200000108bd */
[----:B-1----:R-:W-:Y:S08]  /*18ec0*/  F2FP.PACK_AB R81, R145, R140 ;  /* 0x0000008c9151723e */ /* 0x002ff000000000ff */
[----:B------:R-:W-:Y:S10]  /*18ed0*/  MUFU.EX2 R176, R176 ;  /* 0x000000b000b07308 */ /* 0x000ff40000000800 */
[----:B------:R-:W1:Y:S01]  /*18ee0*/  MUFU.EX2 R173, R173 ;  /* 0x000000ad00ad7308 */ /* 0x000e620000000800 */
[----:B----4-:R-:W-:Y:S09]  /*18ef0*/  F2FP.PACK_AB R80, R180, R182 ;  /* 0x000000b6b450723e */ /* 0x010ff200000000ff */
[----:B------:R-:W4:Y:S10]  /*18f00*/  MUFU.EX2 R142, R142 ;  /* 0x0000008e008e7308 */ /* 0x000f340000000800 */
[----:B------:R-:W-:Y:S01]  /*18f10*/  MUFU.EX2 R158, R158 ;  /* 0x0000009e009e7308 */ /* 0x000fe20000000800 */
[----:B-1----:R-:W-:Y:S09]  /*18f20*/  F2FP.PACK_AB R82, R173, R176 ;  /* 0x000000b0ad52723e */ /* 0x002ff200000000ff */
[----:B------:R-:W-:Y:S01]  /*18f30*/  MUFU.EX2 R157, R157 ;  /* 0x0000009d009d7308 */ /* 0x000fe20000000800 */
[----:B----4-:R-:W-:Y:S09]  /*18f40*/  F2FP.PACK_AB R83, R142, R143 ;  /* 0x0000008f8e53723e */ /* 0x010ff200000000ff */
[----:B------:R-:W-:Y:S10]  /*18f50*/  MUFU.EX2 R156, R156 ;  /* 0x0000009c009c7308 */ /* 0x000ff40000000800 */
[----:B------:R-:W1:Y:S10]  /*18f60*/  MUFU.EX2 R168, R168 ;  /* 0x000000a800a87308 */ /* 0x000e740000000800 */
[----:B------:R-:W-:Y:S01]  /*18f70*/  MUFU.EX2 R127, R127 ;  /* 0x0000007f007f7308 */ /* 0x000fe20000000800 */
[----:B---3--:R-:W-:Y:S01]  /*18f80*/  FFMA.FTZ R187, R71, R72, R187 ;  /* 0x0000004847bb7223 */ /* 0x008fe200000100bb */
[----:B------:R-:W-:Y:S01]  /*18f90*/  F2FP.PACK_AB R72, R184, R136 ;  /* 0x00000088b848723e */ /* 0x000fe200000000ff */
[----:B------:R-:W-:Y:S02]  /*18fa0*/  FADD.FTZ R71, R229, R164 ;  /* 0x000000a4e5477221 */ /* 0x000fe40000010000 */
[----:B------:R2:W5:Y:S01]  /*18fb0*/  LDL.LU R229, [R1+0x78] ;  /* 0x0000780001e57983 */ /* 0x0005620000300800 */
[----:B------:R-:W-:Y:S02]  /*18fc0*/  FFMA.FTZ R164, R90, c[0x0][0x23c], -R189 ;  /* 0x00008f005aa47a23 */ /* 0x000fe400000108bd */
[----:B------:R-:W-:Y:S01]  /*18fd0*/  FADD.FTZ R71, R226, R71 ;  /* 0x00000047e2477221 */ /* 0x000fe20000010000 */
[-C--:B------:R-:W-:Y:S01]  /*18fe0*/  HMMA.16816.F32 R4, R72, R76.reuse, R4 ;  /* 0x0000004c4804723c */ /* 0x080fe20000001804 */
[----:B------:R2:W5:Y:S01]  /*18ff0*/  LDL.LU R228, [R1+0x74] ;  /* 0x0000740001e47983 */ /* 0x0005620000300800 */
[----:B------:R-:W-:Y:S02]  /*19000*/  FADD.FTZ R187, R148, R187 ;  /* 0x000000bb94bb7221 */ /* 0x000fe40000010000 */
[----:B------:R-:W-:Y:S01]  /*19010*/  IMAD.MOV.U32 R148, RZ, RZ, R155 ;  /* 0x000000ffff947224 */ /* 0x000fe200078e009b */
[----:B------:R2:W5:Y:S01]  /*19020*/  LDL.LU R227, [R1+0x70] ;  /* 0x0000700001e37983 */ /* 0x0005620000300800 */
[----:B------:R-:W-:Y:S02]  /*19030*/  IMAD.MOV.U32 R155, RZ, RZ, R225 ;  /* 0x000000ffff9b7224 */ /* 0x000fe400078e00e1 */
[C---:B------:R-:W-:Y:S01]  /*19040*/  HMMA.16816.F32 R8, R80.reuse, R76, R8 ;  /* 0x0000004c5008723c */ /* 0x040fe20000001808 */
[----:B------:R2:W5:Y:S03]  /*19050*/  LDL.LU R226, [R1+0x6c] ;  /* 0x00006c0001e27983 */ /* 0x0005660000300800 */
[----:B------:R-:W-:Y:S01]  /*19060*/  FADD.FTZ R187, R223, R187 ;  /* 0x000000bbdfbb7221 */ /* 0x000fe20000010000 */
[----:B------:R2:W5:Y:S01]  /*19070*/  LDL.LU R225, [R1+0x68] ;  /* 0x0000680001e17983 */ /* 0x0005620000300800 */
[----:B------:R-:W-:Y:S02]  /*19080*/  FADD.FTZ R147, R148, R165 ;  /* 0x000000a594937221 */ /* 0x000fe40000010000 */
[-C--:B------:R-:W-:Y:S01]  /*19090*/  HMMA.16816.F32 R12, R80, R78.reuse, R12 ;  /* 0x0000004e500c723c */ /* 0x080fe2000000180c */
[----:B------:R2:W5:Y:S03]  /*190a0*/  LDL.LU R223, [R1+0x64] ;  /* 0x0000640001df7983 */ /* 0x0005660000300800 */
[----:B------:R-:W-:Y:S02]  /*190b0*/  FADD.FTZ R187, R214, R187 ;  /* 0x000000bbd6bb7221 */ /* 0x000fe40000010000 */
[----:B------:R-:W-:Y:S02]  /*190c0*/  FFMA.FTZ R165, R91, c[0x0][0x23c], -R189 ;  /* 0x00008f005ba57a23 */ /* 0x000fe400000108bd */
[C---:B------:R-:W-:Y:S01]  /*190d0*/  HMMA.16816.F32 R16, R72.reuse, R78, R16 ;  /* 0x0000004e4810723c */ /* 0x040fe20000001810 */
[----:B------:R-:W3:Y:S03]  /*190e0*/  LDSM.16.MT88.4 R76, [R222+0x8800] ;  /* 0x00880000de4c783b */ /* 0x000ee60000004200 */
[----:B------:R-:W-:Y:S02]  /*190f0*/  FADD.FTZ R182, R182, R187 ;  /* 0x000000bbb6b67221 */ /* 0x000fe40000010000 */
[----:B------:R-:W-:Y:S02]  /*19100*/  IMAD.MOV.U32 R148, RZ, RZ, R155 ;  /* 0x000000ffff947224 */ /* 0x000fe400078e009b */
[----:B------:R-:W-:Y:S04]  /*19110*/  FADD.FTZ R182, R180, R182 ;  /* 0x000000b6b4b67221 */ /* 0x000fe80000010000 */
[----:B------:R-:W-:Y:S02]  /*19120*/  FADD.FTZ R182, R176, R182 ;  /* 0x000000b6b0b67221 */ /* 0x000fe40000010000 */
[----:B------:R-:W-:Y:S02]  /*19130*/  IMAD.MOV.U32 R155, RZ, RZ, R154 ;  /* 0x000000ffff9b7224 */ /* 0x000fe400078e009a */
[----:B------:R-:W-:Y:S02]  /*19140*/  FADD.FTZ R173, R173, R182 ;  /* 0x000000b6adad7221 */ /* 0x000fe40000010000 */
[----:B------:R-:W-:Y:S02]  /*19150*/  IMAD.MOV.U32 R154, RZ, RZ, R153 ;  /* 0x000000ffff9a7224 */ /* 0x000fe400078e0099 */
[----:B-1----:R-:W-:Y:S02]  /*19160*/  FADD.FTZ R173, R168, R173 ;  /* 0x000000ada8ad7221 */ /* 0x002fe40000010000 */
        /* <DEDUP_REMOVED lines=10> */
[-C--:B---3--:R-:W-:Y:S01]  /*19210*/  HMMA.16816.F32 R20, R72, R76.reuse, R20 ;  /* 0x0000004c4814723c */ /* 0x088fe20000001814 */
[----:B------:R-:W-:Y:S02]  /*19220*/  IMAD.MOV.U32 R166, RZ, RZ, R219 ;  /* 0x000000ffffa67224 */ /* 0x000fe400078e00db */
[----:B------:R2:W5:Y:S01]  /*19230*/  LDL.LU R219, [R1+0x60] ;  /* 0x0000600001db7983 */ /* 0x0005620000300800 */
[----:B------:R-:W-:Y:S02]  /*19240*/  IMAD.MOV.U32 R149, RZ, RZ, R148 ;  /* 0x000000ffff957224 */ /* 0x000fe400078e0094 */
[----:B------:R-:W-:Y:S02]  /*19250*/  IMAD.MOV.U32 R148, RZ, RZ, R155 ;  /* 0x000000ffff947224 */ /* 0x000fe400078e009b */
[C---:B------:R-:W-:Y:S01]  /*19260*/  HMMA.16816.F32 R24, R80.reuse, R76, R24 ;  /* 0x0000004c5018723c */ /* 0x040fe20000001818 */
[----:B------:R-:W-:Y:S03]  /*19270*/  IMAD.MOV.U32 R155, RZ, RZ, R154 ;  /* 0x000000ffff9b7224 */ /* 0x000fe600078e009a */
[----:B------:R-:W-:Y:S02]  /*19280*/  IMAD.MOV.U32 R154, RZ, RZ, R153 ;  /* 0x000000ffff9a7224 */ /* 0x000fe400078e0099 */
[----:B------:R-:W-:Y:S02]  /*19290*/  IMAD.MOV.U32 R153, RZ, RZ, R159 ;  /* 0x000000ffff997224 */ /* 0x000fe400078e009f */
[-C--:B------:R-:W-:Y:S01]  /*192a0*/  HMMA.16816.F32 R28, R80, R78.reuse, R28 ;  /* 0x0000004e501c723c */ /* 0x080fe2000000181c */
[----:B------:R-:W-:Y:S03]  /*192b0*/  IMAD.MOV.U32 R159, RZ, RZ, R163 ;  /* 0x000000ffff9f7224 */ /* 0x000fe600078e00a3 */
[----:B------:R-:W-:Y:S02]  /*192c0*/  IMAD.MOV.U32 R163, RZ, RZ, R162 ;  /* 0x000000ffffa37224 */ /* 0x000fe400078e00a2 */
[----:B------:R-:W-:Y:S02]  /*192d0*/  IMAD.MOV.U32 R162, RZ, RZ, R161 ;  /* 0x000000ffffa27224 */ /* 0x000fe400078e00a1 */
[C---:B------:R-:W-:Y:S01]  /*192e0*/  HMMA.16816.F32 R32, R72.reuse, R78, R32 ;  /* 0x0000004e4820723c */ /* 0x040fe20000001820 */
[----:B------:R-:W1:Y:S03]  /*192f0*/  LDSM.16.MT88.4 R76, [R221+0x8800] ;  /* 0x00880000dd4c783b */ /* 0x000e660000004200 */
[----:B------:R-:W-:Y:S02]  /*19300*/  IMAD.MOV.U32 R161, RZ, RZ, R160 ;  /* 0x000000ffffa17224 */ /* 0x000fe400078e00a0 */
[----:B------:R-:W-:Y:S02]  /*19310*/  IMAD.MOV.U32 R160, RZ, RZ, R195 ;  /* 0x000000ffffa07224 */ /* 0x000fe400078e00c3 */
        /* <DEDUP_REMOVED lines=10> */
[----:B------:R-:W-:Y:S02]  /*193c0*/  FADD.FTZ R71, R139, R71 ;  /* 0x000000478b477221 */ /* 0x000fe40000010000 */
[----:B------:R-:W-:Y:S02]  /*193d0*/  FADD.FTZ R147, R138, R147 ;  /* 0x000000938a937221 */ /* 0x000fe40000010000 */
[----:B------:R-:W-:Y:S01]  /*193e0*/  IMAD.MOV.U32 R148, RZ, RZ, R155 ;  /* 0x000000ffff947224 */ /* 0x000fe200078e009b */
[----:B---3--:R2:W5:Y:S01]  /*193f0*/  LDL.LU R218, [R1+0x5c] ;  /* 0x00005c0001da7983 */ /* 0x0085620000300800 */
[----:B------:R-:W-:Y:S02]  /*19400*/  IMAD.MOV.U32 R155, RZ, RZ, R154 ;  /* 0x000000ffff9b7224 */ /* 0x000fe400078e009a */
[----:B------:R-:W-:Y:S02]  /*19410*/  IMAD.MOV.U32 R154, RZ, RZ, R153 ;  /* 0x000000ffff9a7224 */ /* 0x000fe400078e0099 */
[----:B------:R-:W-:Y:S01]  /*19420*/  IMAD.MOV.U32 R153, RZ, RZ, R159 ;  /* 0x000000ffff997224 */ /* 0x000fe200078e009f */
[-C--:B-1----:R-:W-:Y:S01]  /*19430*/  HMMA.16816.F32 R36, R72, R76.reuse, R36 ;  /* 0x0000004c4824723c */ /* 0x082fe20000001824 */
        /* <DEDUP_REMOVED lines=9> */
[-C--:B------:R-:W-:Y:S01]  /*194d0*/  HMMA.16816.F32 R44, R80, R78.reuse, R44 ;  /* 0x0000004e502c723c */ /* 0x080fe2000000182c */
[----:B------:R-:W-:Y:S03]  /*194e0*/  IMAD.MOV.U32 R155, RZ, RZ, R154 ;  /* 0x000000ffff9b7224 */ /* 0x000fe600078e009a */
[----:B------:R-:W-:Y:S02]  /*194f0*/  IMAD.MOV.U32 R154, RZ, RZ, R153 ;  /* 0x000000ffff9a7224 */ /* 0x000fe400078e0099 */
[----:B------:R-:W-:Y:S02]  /*19500*/  IMAD.MOV.U32 R153, RZ, RZ, R159 ;  /* 0x000000ffff997224 */ /* 0x000fe400078e009f */
[C---:B------:R-:W-:Y:S01]  /*19510*/  HMMA.16816.F32 R48, R72.reuse, R78, R48 ;  /* 0x0000004e4830723c */ /* 0x040fe20000001830 */
[----:B------:R-:W3:Y:S03]  /*19520*/  LDSM.16.MT88.4 R76, [R220+0x8800] ;  /* 0x00880000dc4c783b */ /* 0x000ee60000004200 */
[----:B------:R-:W-:Y:S02]  /*19530*/  IMAD.MOV.U32 R159, RZ, RZ, R163 ;  /* 0x000000ffff9f7224 */ /* 0x000fe400078e00a3 */
[----:B------:R-:W-:Y:S02]  /*19540*/  IMAD.MOV.U32 R163, RZ, RZ, R162 ;  /* 0x000000ffffa37224 */ /* 0x000fe400078e00a2 */
[----:B------:R-:W-:Y:S01]  /*19550*/  IMAD.MOV.U32 R162, RZ, RZ, R161 ;  /* 0x000000ffffa27224 */ /* 0x000fe200078e00a1 */
[----:B-1----:R2:W5:Y:S03]  /*19560*/  LDL.LU R217, [R1+0x58] ;  /* 0x0000580001d97983 */ /* 0x0025660000300800 */
        /* <DEDUP_REMOVED lines=10> */
[----:B------:R-:W-:Y:S01]  /*19610*/  IMAD.MOV.U32 R151, RZ, RZ, R155 ;  /* 0x000000ffff977224 */ /* 0x000fe200078e009b */
[----:B------:R2:W2:Y:S01]  /*19620*/  MUFU.EX2 R159, R215 ;  /* 0x000000d7009f7308 */ /* 0x0004a20000000800 */
[--C-:B------:R-:W-:Y:S02]  /*19630*/  FFMA.FTZ R155, R86, c[0x0][0x23c], -R189.reuse ;  /* 0x00008f00569b7a23 */ /* 0x100fe400000108bd */
[----:B------:R-:W-:Y:S02]  /*19640*/  IMAD.MOV.U32 R137, RZ, RZ, R150 ;  /* 0x000000ffff897224 */ /* 0x000fe400078e0096 */
[----:B------:R-:W-:Y:S02]  /*19650*/  IMAD.MOV.U32 R150, RZ, RZ, R154 ;  /* 0x000000ffff967224 */ /* 0x000fe400078e009a */
[----:B------:R-:W-:Y:S02]  /*19660*/  FFMA.FTZ R154, R85, c[0x0][0x23c], -R189 ;  /* 0x00008f00559a7a23 */ /* 0x000fe400000108bd */
[----:B------:R-:W-:Y:S01]  /*19670*/  IMAD.MOV.U32 R144, RZ, RZ, R148 ;  /* 0x000000ffff907224 */ /* 0x000fe200078e0094 */
[-C--:B---3--:R-:W-:Y:S01]  /*19680*/  HMMA.16816.F32 R52, R72, R76.reuse, R52 ;  /* 0x0000004c4834723c */ /* 0x088fe20000001834 */
[----:B------:R-:W-:Y:S01]  /*19690*/  IMAD.MOV.U32 R148, RZ, RZ, R163 ;  /* 0x000000ffff947224 */ /* 0x000fe200078e00a3 */
[----:B-1----:R1:W5:Y:S01]  /*196a0*/  LDL.LU R216, [R1+0x54] ;  /* 0x0000540001d87983 */ /* 0x0023620000300800 */
[----:B------:R-:W-:Y:S01]  /*196b0*/  IMAD.MOV.U32 R163, RZ, RZ, R161 ;  /* 0x000000ffffa37224 */ /* 0x000fe200078e00a1 */
[----:B------:R-:W-:Y:S01]  /*196c0*/  MUFU.EX2 R155, R155 ;  /* 0x0000009b009b7308 */ /* 0x000fe20000000800 */
[----:B------:R-:W-:Y:S02]  /*196d0*/  FFMA.FTZ R161, R84, c[0x0][0x23c], -R98 ;  /* 0x00008f0054a17a23 */ /* 0x000fe40000010862 */
[----:B------:R-:W-:Y:S01]  /*196e0*/  IMAD.MOV.U32 R141, RZ, RZ, R149 ;  /* 0x000000ffff8d7224 */ /* 0x000fe200078e0095 */
[C---:B------:R-:W-:Y:S01]  /*196f0*/  HMMA.16816.F32 R56, R80.reuse, R76, R56 ;  /* 0x0000004c5038723c */ /* 0x040fe20000001838 */
[----:B------:R-:W-:Y:S03]  /*19700*/  IMAD.MOV.U32 R149, RZ, RZ, R153 ;  /* 0x000000ffff957224 */ /* 0x000fe600078e0099 */
[----:B------:R-:W-:Y:S02]  /*19710*/  IMAD.MOV.U32 R153, RZ, RZ, R162 ;  /* 0x000000ffff997224 */ /* 0x000fe400078e00a2 */
[----:B------:R-:W-:Y:S01]  /*19720*/  IMAD.MOV.U32 R162, RZ, RZ, R160 ;  /* 0x000000ffffa27224 */ /* 0x000fe200078e00a0 */
[----:B------:R-:W3:Y:S01]  /*19730*/  MUFU.EX2 R154, R154 ;  /* 0x0000009a009a7308 */ /* 0x000ee20000000800 */
[-C--:B------:R-:W-:Y:S01]  /*19740*/  HMMA.16816.F32 R60, R80, R78.reuse, R60 ;  /* 0x0000004e503c723c */ /* 0x080fe2000000183c */
[----:B------:R-:W-:Y:S01]  /*19750*/  IMAD.MOV.U32 R160, RZ, RZ, R166 ;  /* 0x000000ffffa07224 */ /* 0x000fe200078e00a6 */
[----:B------:R-:W-:Y:S02]  /*19760*/  LDSM.16.MT88.4 R80, [R222+0x9000] ;  /* 0x00900000de50783b */ /* 0x000fe40000004200 */
[----:B------:R-:W-:Y:S02]  /*19770*/  FFMA.FTZ R166, R87, c[0x0][0x23c], -R189 ;  /* 0x00008f0057a67a23 */ /* 0x000fe400000108bd */
[--C-:B------:R-:W-:Y:S02]  /*19780*/  FFMA.FTZ R162, R162, c[0x0][0x23c], -R98.reuse ;  /* 0x00008f00a2a27a23 */ /* 0x100fe40000010862 */
[----:B------:R-:W-:Y:S01]  /*19790*/  HMMA.16816.F32 R64, R72, R78, R64 ;  /* 0x0000004e4840723c */ /* 0x000fe20000001840 */
[----:B------:R-:W-:Y:S01]  /*197a0*/  FFMA.FTZ R160, R160, c[0x0][0x23c], -R98 ;  /* 0x00008f00a0a07a23 */ /* 0x000fe20000010862 */
[----:B------:R-:W1:Y:S01]  /*197b0*/  LDSM.16.MT88.4 R84, [R224+0x9000] ;  /* 0x00900000e054783b */ /* 0x000e620000004200 */
[----:B------:R-:W3:Y:S04]  /*197c0*/  MUFU.EX2 R166, R166 ;  /* 0x000000a600a67308 */ /* 0x000ee80000000800 */
[----:B----4-:R-:W-:Y:S02]  /*197d0*/  F2FP.PACK_AB R73, R169, R170 ;  /* 0x000000aaa949723e */ /* 0x010fe400000000ff */
[----:B------:R-:W-:Y:S01]  /*197e0*/  F2FP.PACK_AB R72, R171, R172 ;  /* 0x000000acab48723e */ /* 0x000fe200000000ff */
[----:B--2---:R2:W5:Y:S02]  /*197f0*/  LDL.LU R215, [R1+0x50] ;  /* 0x0000500001d77983 */ /* 0x0045640000300800 */
[----:B------:R-:W-:Y:S01]  /*19800*/  F2FP.PACK_AB R74, R158, R159 ;  /* 0x0000009f9e4a723e */ /* 0x000fe200000000ff */
[----:B------:R-:W-:Y:S01]  /*19810*/  MUFU.EX2 R161, R161 ;  /* 0x000000a100a17308 */ /* 0x000fe20000000800 */
[----:B------:R-:W-:Y:S01]  /*19820*/  F2FP.PACK_AB R75, R156, R157 ;  /* 0x0000009d9c4b723e */ /* 0x000fe200000000ff */
[----:B------:R2:W5:Y:S01]  /*19830*/  LDL.LU R214, [R1+0x4c] ;  /* 0x00004c0001d67983 */ /* 0x0005620000300800 */
[----:B---3--:R-:W-:Y:S07]  /*19840*/  F2FP.PACK_AB R78, R154, R155 ;  /* 0x0000009b9a4e723e */ /* 0x008fee00000000ff */
[----:B------:R-:W3:Y:S01]  /*19850*/  MUFU.EX2 R162, R162 ;  /* 0x000000a200a27308 */ /* 0x000ee20000000800 */
[C---:B------:R-:W-:Y:S01]  /*19860*/  F2FP.PACK_AB R76, R166.reuse, R168 ;  /* 0x000000a8a64c723e */ /* 0x040fe200000000ff */
[----:B------:R-:W-:Y:S04]  /*19870*/  FADD.FTZ R166, R166, R173 ;  /* 0x000000ada6a67221 */ /* 0x000fe80000010000 */
[----:B------:R-:W-:Y:S04]  /*19880*/  FADD.FTZ R166, R155, R166 ;  /* 0x000000a69ba67221 */ /* 0x000fe80000010000 */
[----:B------:R-:W4:Y:S01]  /*19890*/  MUFU.EX2 R160, R160 ;  /* 0x000000a000a07308 */ /* 0x000f220000000800 */
[----:B------:R-:W-:Y:S01]  /*198a0*/  FADD.FTZ R154, R154, R166 ;  /* 0x000000a69a9a7221 */ /* 0x000fe20000010000 */
[-C--:B-1----:R-:W-:Y:S08]  /*198b0*/  HMMA.16816.F32 R4, R72, R84.reuse, R4 ;  /* 0x000000544804723c */ /* 0x082ff00000001804 */
[----:B------:R1:W-:Y:S01]  /*198c0*/  MUFU.EX2 R125, R150 ;  /* 0x00000096007d7308 */ /* 0x0003e20000000800 */
[----:B---3--:R-:W-:Y:S09]  /*198d0*/  F2FP.PACK_AB R77, R162, R161 ;  /* 0x000000a1a24d723e */ /* 0x008ff200000000ff */
[----:B------:R-:W-:Y:S01]  /*198e0*/  MUFU.EX2 R135, R141 ;  /* 0x0000008d00877308 */ /* 0x000fe20000000800 */
[----:B----4-:R-:W-:Y:S09]  /*198f0*/  F2FP.PACK_AB R79, R133, R160 ;  /* 0x000000a0854f723e */ /* 0x010ff200000000ff */
[----:B------:R3:W-:Y:S01]  /*19900*/  MUFU.EX2 R132, R151 ;  /* 0x0000009700847308 */ /* 0x0007e20000000800 */
[C---:B------:R-:W-:Y:S01]  /*19910*/  HMMA.16816.F32 R8, R76.reuse, R84, R8 ;  /* 0x000000544c08723c */ /* 0x040fe20000001808 */
[----:B-1----:R-:W-:Y:S02]  /*19920*/  IMAD.MOV.U32 R150, RZ, RZ, R149 ;  /* 0x000000ffff967224 */ /* 0x002fe400078e0095 */
[----:B------:R-:W-:Y:S02]  /*19930*/  IMAD.MOV.U32 R149, RZ, RZ, R148 ;  /* 0x000000ffff957224 */ /* 0x000fe400078e0094 */
[----:B------:R-:W-:Y:S03]  /*19940*/  IMAD.MOV.U32 R148, RZ, RZ, R153 ;  /* 0x000000ffff947224 */ /* 0x000fe600078e0099 */
[-C--:B------:R-:W-:Y:S01]  /*19950*/  HMMA.16816.F32 R12, R76, R86.reuse, R12 ;  /* 0x000000564c0c723c */ /* 0x080fe2000000180c */
[----:B------:R1:W-:Y:S03]  /*19960*/  MUFU.EX2 R139, R150 ;  /* 0x00000096008b7308 */ /* 0x0003e60000000800 */
[----:B------:R-:W-:Y:S02]  /*19970*/  IMAD.MOV.U32 R153, RZ, RZ, R152 ;  /* 0x000000ffff997224 */ /* 0x000fe400078e0098 */
[----:B------:R-:W-:Y:S02]  /*19980*/  IMAD.MOV.U32 R152, RZ, RZ, R186 ;  /* 0x000000ffff987224 */ /* 0x000fe400078e00ba */
[C---:B------:R-:W-:Y:S01]  /*19990*/  HMMA.16816.F32 R16, R72.reuse, R86, R16 ;  /* 0x000000564810723c */ /* 0x040fe20000001810 */
[----:B------:R-:W4:Y:S02]  /*199a0*/  LDSM.16.MT88.4 R84, [R221+0x9000] ;  /* 0x00900000dd54783b */ /* 0x000f240000004200 */
[----:B------:R-:W-:Y:S01]  /*199b0*/  MUFU.EX2 R141, R149 ;  /* 0x00000095008d7308 */ /* 0x000fe20000000800 */
[----:B------:R-:W-:Y:S02]  /*199c0*/  IMAD.MOV.U32 R186, RZ, RZ, R179 ;  /* 0x000000ffffba7224 */ /* 0x000fe400078e00b3 */
[----:B------:R-:W-:Y:S02]  /*199d0*/  IMAD.MOV.U32 R179, RZ, RZ, R192 ;  /* 0x000000ffffb37224 */ /* 0x000fe400078e00c0 */
[-C--:B------:R-:W-:Y:S01]  /*199e0*/  HMMA.16816.F32 R20, R72, R80.reuse, R20 ;  /* 0x000000504814723c */ /* 0x080fe20000001814 */
[----:B------:R-:W-:Y:S03]  /*199f0*/  IMAD.MOV.U32 R192, RZ, RZ, R188 ;  /* 0x000000ffffc07224 */ /* 0x000fe600078e00bc */
[----:B------:R-:W-:Y:S01]  /*19a00*/  FADD.FTZ R188, R136, R71 ;  /* 0x0000004788bc7221 */ /* 0x000fe20000010000 */
[----:B------:R2:W-:Y:S01]  /*19a10*/  MUFU.EX2 R138, R186 ;  /* 0x000000ba008a7308 */ /* 0x0005e20000000800 */
[--C-:B---3--:R-:W-:Y:S02]  /*19a20*/  FFMA.FTZ R151, R152, c[0x0][0x23c], -R189.reuse ;  /* 0x00008f0098977a23 */ /* 0x108fe400000108bd */
[C---:B------:R-:W-:Y:S01]  /*19a30*/  HMMA.16816.F32 R24, R76.reuse, R80, R24 ;  /* 0x000000504c18723c */ /* 0x040fe20000001818 */
[----:B------:R-:W-:Y:S03]  /*19a40*/  FADD.FTZ R184, R184, R188 ;  /* 0x000000bcb8b87221 */ /* 0x000fe60000010000 */
[--C-:B-1----:R-:W-:Y:S02]  /*19a50*/  FFMA.FTZ R150, R148, c[0x0][0x23c], -R189.reuse ;  /* 0x00008f0094967a23 */ /* 0x102fe400000108bd */
[----:B------:R-:W-:Y:S01]  /*19a60*/  FADD.FTZ R184, R178, R184 ;  /* 0x000000b8b2b87221 */ /* 0x000fe20000010000 */
[----:B------:R-:W1:Y:S01]  /*19a70*/  MUFU.EX2 R137, R137 ;  /* 0x0000008900897308 */ /* 0x000e620000000800 */
[-C--:B------:R-:W-:Y:S01]  /*19a80*/  HMMA.16816.F32 R28, R76, R82.reuse, R28 ;  /* 0x000000524c1c723c */ /* 0x080fe2000000181c */
[----:B------:R-:W-:Y:S03]  /*19a90*/  FFMA.FTZ R148, R153, c[0x0][0x23c], -R189 ;  /* 0x00008f0099947a23 */ /* 0x000fe600000108bd */
[----:B------:R-:W-:Y:S02]  /*19aa0*/  FADD.FTZ R175, R175, R184 ;  /* 0x000000b8afaf7221 */ /* 0x000fe40000010000 */
[--C-:B------:R-:W-:Y:S02]  /*19ab0*/  FFMA.FTZ R153, R128, c[0x0][0x23c], -R98.reuse ;  /* 0x00008f0080997a23 */ /* 0x100fe40000010862 */
[C---:B------:R-:W-:Y:S01]  /*19ac0*/  HMMA.16816.F32 R32, R72.reuse, R82, R32 ;  /* 0x000000524820723c */ /* 0x040fe20000001820 */
[----:B------:R-:W3:Y:S01]  /*19ad0*/  LDSM.16.MT88.4 R80, [R220+0x9000] ;  /* 0x00900000dc50783b */ /* 0x000ee20000004200 */
[----:B------:R1:W-:Y:S02]  /*19ae0*/  MUFU.EX2 R128, R163 ;  /* 0x000000a300807308 */ /* 0x0003e40000000800 */
[----:B------:R-:W-:Y:S02]  /*19af0*/  FADD.FTZ R175, R172, R175 ;  /* 0x000000afacaf7221 */ /* 0x000fe40000010000 */
[----:B--2---:R-:W-:Y:S02]  /*19b00*/  FFMA.FTZ R186, R208, c[0x0][0x23c], -R189 ;  /* 0x00008f00d0ba7a23 */ /* 0x004fe400000108bd */
[----:B------:R-:W-:Y:S01]  /*19b10*/  FADD.FTZ R171, R171, R175 ;  /* 0x000000afabab7221 */ /* 0x000fe20000010000 */
[-C--:B----4-:R-:W-:Y:S03]  /*19b20*/  HMMA.16816.F32 R36, R72, R84.reuse, R36 ;  /* 0x000000544824723c */ /* 0x090fe60000001824 */
[----:B------:R-:W-:Y:S01]  /*19b30*/  FADD.FTZ R171, R159, R171 ;  /* 0x000000ab9fab7221 */ /* 0x000fe20000010000 */
[----:B------:R2:W4:Y:S01]  /*19b40*/  MUFU.EX2 R134, R144 ;  /* 0x0000009000867308 */ /* 0x0005220000000800 */
[--C-:B------:R-:W-:Y:S02]  /*19b50*/  FFMA.FTZ R152, R126, c[0x0][0x23c], -R98.reuse ;  /* 0x00008f007e987a23 */ /* 0x100fe40000010862 */
[----:B------:R-:W-:Y:S01]  /*19b60*/  FADD.FTZ R158, R158, R171 ;  /* 0x000000ab9e9e7221 */ /* 0x000fe20000010000 */
[C---:B------:R-:W-:Y:S01]  /*19b70*/  HMMA.16816.F32 R40, R76.reuse, R84, R40 ;  /* 0x000000544c28723c */ /* 0x040fe20000001828 */
[----:B------:R-:W-:Y:S03]  /*19b80*/  FFMA.FTZ R126, R123, c[0x0][0x23c], -R98 ;  /* 0x00008f007b7e7a23 */ /* 0x000fe60000010862 */
[----:B-1----:R-:W-:Y:S02]  /*19b90*/  FADD.FTZ R158, R137, R158 ;  /* 0x0000009e899e7221 */ /* 0x002fe40000010000 */
[----:B------:R1:W-:Y:S01]  /*19ba0*/  MUFU.EX2 R123, R195 ;  /* 0x000000c3007b7308 */ /* 0x0003e20000000800 */
[--C-:B------:R-:W-:Y:S01]  /*19bb0*/  FFMA.FTZ R149, R124, c[0x0][0x23c], -R98.reuse ;  /* 0x00008f007c957a23 */ /* 0x100fe20000010862 */
[-C--:B------:R-:W-:Y:S01]  /*19bc0*/  HMMA.16816.F32 R44, R76, R86.reuse, R44 ;  /* 0x000000564c2c723c */ /* 0x080fe2000000182c */
[--C-:B------:R-:W-:Y:S03]  /*19bd0*/  FFMA.FTZ R163, R89, c[0x0][0x23c], -R189.reuse ;  /* 0x00008f0059a37a23 */ /* 0x100fe600000108bd */
[--C-:B------:R-:W-:Y:S04]  /*19be0*/  FFMA.FTZ R208, R206, c[0x0][0x23c], -R98.reuse ;  /* 0x00008f00ced07a23 */ /* 0x100fe80000010862 */
[C---:B------:R-:W-:Y:S01]  /*19bf0*/  HMMA.16816.F32 R48, R72.reuse, R86, R48 ;  /* 0x000000564830723c */ /* 0x040fe20000001830 */
[----:B------:R-:W4:Y:S01]  /*19c00*/  LDSM.16.MT88.4 R84, [R224+0x9800] ;  /* 0x00980000e054783b */ /* 0x000f220000004200 */
[----:B------:R-:W4:Y:S02]  /*19c10*/  MUFU.EX2 R150, R150 ;  /* 0x0000009600967308 */ /* 0x000f240000000800 */
[--C-:B--2---:R-:W-:Y:S02]  /*19c20*/  FFMA.FTZ R144, R179, c[0x0][0x23c], -R189.reuse ;  /* 0x00008f00b3907a23 */ /* 0x104fe400000108bd */
[--C-:B------:R-:W-:Y:S02]  /*19c30*/  FFMA.FTZ R179, R94, c[0x0][0x23c], -R189.reuse ;  /* 0x00008f005eb37a23 */ /* 0x100fe400000108bd */
[-C--:B---3--:R-:W-:Y:S04]  /*19c40*/  HMMA.16816.F32 R52, R72, R80.reuse, R52 ;  /* 0x000000504834723c */ /* 0x088fe80000001834 */
[----:B------:R-:W-:Y:S01]  /*19c50*/  MUFU.EX2 R176, R179 ;  /* 0x000000b300b07308 */ /* 0x000fe20000000800 */
[--C-:B-1----:R-:W-:Y:S03]  /*19c60*/  FFMA.FTZ R195, R185, c[0x0][0x23c], -R189.reuse ;  /* 0x00008f00b9c37a23 */ /* 0x102fe600000108bd */
[C---:B------:R-:W-:Y:S01]  /*19c70*/  HMMA.16816.F32 R56, R76.reuse, R80, R56 ;  /* 0x000000504c38723c */ /* 0x040fe20000001838 */
[--C-:B------:R-:W-:Y:S03]  /*19c80*/  FFMA.FTZ R185, R204, c[0x0][0x23c], -R189.reuse ;  /* 0x00008f00ccb97a23 */ /* 0x100fe600000108bd */
[----:B------:R-:W-:Y:S02]  /*19c90*/  FFMA.FTZ R204, R92, c[0x0][0x23c], -R98 ;  /* 0x00008f005ccc7a23 */ /* 0x000fe40000010862 */
[----:B------:R-:W-:Y:S01]  /*19ca0*/  MUFU.EX2 R148, R148 ;  /* 0x0000009400947308 */ /* 0x000fe20000000800 */
[----:B------:R-:W-:Y:S01]  /*19cb0*/  FFMA.FTZ R81, R167, c[0x0][0x23c], -R189 ;  /* 0x00008f00a7517a23 */ /* 0x000fe200000108bd */
[-C--:B------:R-:W-:Y:S01]  /*19cc0*/  HMMA.16816.F32 R60, R76, R82.reuse, R60 ;  /* 0x000000524c3c723c */ /* 0x080fe2000000183c */
[----:B------:R-:W-:Y:S03]  /*19cd0*/  FADD.FTZ R80, R146, R147 ;  /* 0x0000009392507221 */ /* 0x000fe60000010000 */
[--C-:B------:R-:W-:Y:S02]  /*19ce0*/  FFMA.FTZ R167, R93, c[0x0][0x23c], -R189.reuse ;  /* 0x00008f005da77a23 */ /* 0x100fe400000108bd */
[----:B------:R-:W-:Y:S02]  /*19cf0*/  FADD.FTZ R183, R183, R80 ;  /* 0x00000050b7b77221 */ /* 0x000fe40000010000 */
[----:B------:R-:W-:Y:S01]  /*19d00*/  HMMA.16816.F32 R64, R72, R82, R64 ;  /* 0x000000524840723c */ /* 0x000fe20000001840 */
[--C-:B------:R-:W-:Y:S01]  /*19d10*/  FFMA.FTZ R76, R192, c[0x0][0x23c], -R189.reuse ;  /* 0x00008f00c04c7a23 */ /* 0x100fe200000108bd */
[----:B------:R1:W-:Y:S02]  /*19d20*/  MUFU.EX2 R146, R81 ;  /* 0x0000005100927308 */ /* 0x0003e40000000800 */
[--C-:B------:R-:W-:Y:S02]  /*19d30*/  FFMA.FTZ R192, R212, c[0x0][0x23c], -R189.reuse ;  /* 0x00008f00d4c07a23 */ /* 0x100fe400000108bd */
[--C-:B------:R-:W-:Y:S01]  /*19d40*/  FFMA.FTZ R147, R193, c[0x0][0x23c], -R189.reuse ;  /* 0x00008f00c1937a23 */ /* 0x100fe200000108bd */
[----:B------:R-:W-:Y:S01]  /*19d50*/  F2FP.PACK_AB R72, R135, R137 ;  /* 0x000000898748723e */ /* 0x000fe200000000ff */
[----:B------:R-:W-:Y:S01]  /*19d60*/  FFMA.FTZ R193, R213, c[0x0][0x23c], -R189 ;  /* 0x00008f00d5c17a23 */ /* 0x000fe200000108bd */
[----:B----4-:R-:W-:Y:S01]  /*19d70*/  F2FP.PACK_AB R73, R132, R134 ;  /* 0x000000868449723e */ /* 0x010fe200000000ff */
[----:B------:R2:W5:Y:S02]  /*19d80*/  LDL.LU R213, [R1+0x48] ;  /* 0x0000480001d57983 */ /* 0x0005640000300800 */
[----:B------:R3:W-:Y:S01]  /*19d90*/  MUFU.EX2 R188, R76 ;  /* 0x0000004c00bc7308 */ /* 0x0007e20000000800 */
[----:B------:R-:W-:Y:S01]  /*19da0*/  F2FP.PACK_AB R74, R131, R125 ;  /* 0x0000007d834a723e */ /* 0x000fe200000000ff */
[----:B------:R2:W5:Y:S01]  /*19db0*/  LDL.LU R212, [R1+0x44] ;  /* 0x0000440001d47983 */ /* 0x0005620000300800 */
[----:B------:R-:W-:Y:S01]  /*19dc0*/  F2FP.PACK_AB R75, R141, R139 ;  /* 0x0000008b8d4b723e */ /* 0x000fe200000000ff */
[----:B------:R-:W-:Y:S02]  /*19dd0*/  FADD.FTZ R183, R177, R183 ;  /* 0x000000b7b1b77221 */ /* 0x000fe40000010000 */
[----:B------:R-:W-:Y:S02]  /*19de0*/  FADD.FTZ R135, R135, R158 ;  /* 0x0000009e87877221 */ /* 0x000fe40000010000 */
[----:B------:R-:W-:Y:S02]  /*19df0*/  FADD.FTZ R174, R174, R183 ;  /* 0x000000b7aeae7221 */ /* 0x000fe40000010000 */
[-C--:B------:R-:W-:Y:S01]  /*19e00*/  HMMA.16816.F32 R4, R72, R84.reuse, R4 ;  /* 0x000000544804723c */ /* 0x080fe20000001804 */
[----:B------:R-:W4:Y:S01]  /*19e10*/  MUFU.EX2 R151, R151 ;  /* 0x0000009700977308 */ /* 0x000f220000000800 */
[----:B------:R-:W-:Y:S01]  /*19e20*/  FADD.FTZ R174, R170, R174 ;  /* 0x000000aeaaae7221 */ /* 0x000fe20000010000 */
[----:B-1----:R-:W1:Y:S01]  /*19e30*/  LDSM.16.MT88.4 R80, [R222+0x9800] ;  /* 0x00980000de50783b */ /* 0x002e620000004200 */
[----:B------:R-:W-:Y:S02]  /*19e40*/  FADD.FTZ R135, R125, R135 ;  /* 0x000000877d877221 */ /* 0x000fe40000010000 */
[----:B------:R-:W-:Y:S02]  /*19e50*/  FADD.FTZ R169, R169, R174 ;  /* 0x000000aea9a97221 */ /* 0x000fe40000010000 */
[----:B------:R-:W-:Y:S03]  /*19e60*/  FADD.FTZ R131, R131, R135 ;  /* 0x0000008783837221 */ /* 0x000fe60000010000 */
[----:B------:R-:W-:Y:S01]  /*19e70*/  MUFU.EX2 R153, R153 ;  /* 0x0000009900997308 */ /* 0x000fe20000000800 */
[----:B------:R-:W-:Y:S02]  /*19e80*/  FADD.FTZ R169, R157, R169 ;  /* 0x000000a99da97221 */ /* 0x000fe40000010000 */
[----:B---3--:R-:W-:Y:S02]  /*19e90*/  FFMA.FTZ R76, R88, c[0x0][0x23c], -R98 ;  /* 0x00008f00584c7a23 */ /* 0x008fe40000010862 */
[----:B------:R-:W3:Y:S01]  /*19ea0*/  LDSM.16.MT88.4 R88, [R221+0x9800] ;  /* 0x00980000dd58783b */ /* 0x000ee20000004200 */
[----:B------:R-:W-:Y:S02]  /*19eb0*/  FADD.FTZ R156, R156, R169 ;  /* 0x000000a99c9c7221 */ /* 0x000fe40000010000 */
[----:B------:R-:W-:Y:S02]  /*19ec0*/  FADD.FTZ R154, R150, R154 ;  /* 0x0000009a969a7221 */ /* 0x000fe40000010000 */
[----:B------:R-:W1:Y:S01]  /*19ed0*/  MUFU.EX2 R152, R152 ;  /* 0x0000009800987308 */ /* 0x000e620000000800 */
[----:B------:R-:W-:Y:S02]  /*19ee0*/  FADD.FTZ R156, R134, R156 ;  /* 0x0000009c869c7221 */ /* 0x000fe40000010000 */
[----:B------:R-:W-:Y:S01]  /*19ef0*/  LDSM.16.MT88.4 R168, [R224+0xb800] ;  /* 0x00b80000e0a8783b */ /* 0x000fe20000004200 */
[----:B----4-:R-:W-:Y:S01]  /*19f00*/  F2FP.PACK_AB R78, R127, R151 ;  /* 0x000000977f4e723e */ /* 0x010fe200000000ff */
[----:B------:R-:W-:Y:S02]  /*19f10*/  FADD.FTZ R156, R132, R156 ;  /* 0x0000009c849c7221 */ /* 0x000fe40000010000 */
[----:B------:R-:W-:Y:S02]  /*19f20*/  FADD.FTZ R131, R130, R131 ;  /* 0x0000008382837221 */ /* 0x000fe40000010000 */
[----:B------:R-:W-:Y:S01]  /*19f30*/  FADD.FTZ R139, R139, R156 ;  /* 0x0000009c8b8b7221 */ /* 0x000fe20000010000 */
[----:B------:R-:W-:Y:S01]  /*19f40*/  MUFU.EX2 R149, R149 ;  /* 0x0000009500957308 */ /* 0x000fe20000000800 */
[----:B------:R-:W-:Y:S02]  /*19f50*/  FADD.FTZ R131, R129, R131 ;  /* 0x0000008381837221 */ /* 0x000fe40000010000 */
[----:B------:R-:W-:Y:S04]  /*19f60*/  FADD.FTZ R141, R141, R139 ;  /* 0x0000008b8d8d7221 */ /* 0x000fe80000010000 */
[----:B------:R-:W-:Y:S03]  /*19f70*/  FADD.FTZ R141, R128, R141 ;  /* 0x0000008d808d7221 */ /* 0x000fe60000010000 */
[----:B------:R-:W4:Y:S01]  /*19f80*/  MUFU.EX2 R126, R126 ;  /* 0x0000007e007e7308 */ /* 0x000f220000000800 */
[----:B------:R-:W-:Y:S01]  /*19f90*/  FADD.FTZ R141, R123, R141 ;  /* 0x0000008d7b8d7221 */ /* 0x000fe20000010000 */
[----:B-1----:R-:W-:Y:S08]  /*19fa0*/  F2FP.PACK_AB R77, R152, R153 ;  /* 0x00000099984d723e */ /* 0x002ff000000000ff */
[----:B------:R1:W-:Y:S10]  /*19fb0*/  MUFU.EX2 R180, R76 ;  /* 0x0000004c00b47308 */ /* 0x0003f40000000800 */
[----:B------:R2:W2:Y:S01]  /*19fc0*/  MUFU.EX2 R124, R194 ;  /* 0x000000c2007c7308 */ /* 0x0004a20000000800 */
[----:B----4-:R-:W-:Y:S09]  /*19fd0*/  F2FP.PACK_AB R79, R126, R149 ;  /* 0x000000957e4f723e */ /* 0x010ff200000000ff */
[----:B------:R4:W-:Y:S01]  /*19fe0*/  MUFU.EX2 R187, R192 ;  /* 0x000000c000bb7308 */ /* 0x0009e20000000800 */
[----:B-1----:R-:W-:Y:S09]  /*19ff0*/  F2FP.PACK_AB R76, R148, R150 ;  /* 0x00000096944c723e */ /* 0x002ff200000000ff */
[----:B------:R-:W1:Y:S01]  /*1a000*/  MUFU.EX2 R71, R191 ;  /* 0x000000bf00477308 */ /* 0x000e620000000800 */
[C---:B------:R-:W-:Y:S01]  /*1a010*/  HMMA.16816.F32 R8, R76.reuse, R84, R8 ;  /* 0x000000544c08723c */ /* 0x040fe20000001808 */
[--C-:B--2---:R-:W-:Y:S02]  /*1a020*/  FFMA.FTZ R194, R181, c[0x0][0x23c], -R189.reuse ;  /* 0x00008f00b5c27a23 */ /* 0x104fe400000108bd */
[----:B------:R-:W-:Y:S02]  /*1a030*/  FFMA.FTZ R181, R95, c[0x0][0x23c], -R189 ;  /* 0x00008f005fb57a23 */ /* 0x000fe400000108bd */
[----:B------:R-:W2:Y:S03]  /*1a040*/  LDSM.16.MT88.4 R92, [R220+0x9800] ;  /* 0x00980000dc5c783b */ /* 0x000ea60000004200 */
[-C--:B------:R-:W-:Y:S01]  /*1a050*/  HMMA.16816.F32 R12, R76, R86.reuse, R12 ;  /* 0x000000564c0c723c */ /* 0x080fe2000000180c */
[----:B------:R-:W-:Y:S03]  /*1a060*/  MUFU.EX2 R189, R209 ;  /* 0x000000d100bd7308 */ /* 0x000fe60000000800 */
[----:B------:R-:W-:Y:S01]  /*1a070*/  FADD.FTZ R131, R124, R131 ;  /* 0x000000837c837221 */ /* 0x000fe20000010000 */
[----:B----4-:R-:W-:Y:S03]  /*1a080*/  F2FP.PACK_AB R192, R106, R108 ;  /* 0x0000006c6ac0723e */ /* 0x010fe600000000ff */
[C---:B------:R-:W-:Y:S01]  /*1a090*/  HMMA.16816.F32 R16, R72.reuse, R86, R16 ;  /* 0x000000564810723c */ /* 0x040fe20000001810 */
[----:B------:R-:W-:Y:S02]  /*1a0a0*/  LDSM.16.MT88.4 R84, [R222+0xa000] ;  /* 0x00a00000de54783b */ /* 0x000fe40000004200 */
[----:B------:R4:W-:Y:S01]  /*1a0b0*/  MUFU.EX2 R209, R195 ;  /* 0x000000c300d17308 */ /* 0x0009e20000000800 */
[----:B-1----:R-:W-:Y:S04]  /*1a0c0*/  FADD.FTZ R131, R71, R131 ;  /* 0x0000008347837221 */ /* 0x002fe80000010000 */
[-C--:B------:R-:W-:Y:S01]  /*1a0d0*/  HMMA.16816.F32 R20, R72, R80.reuse, R20 ;  /* 0x000000504814723c */ /* 0x080fe20000001814 */
[----:B------:R-:W-:Y:S04]  /*1a0e0*/  FADD.FTZ R131, R207, R131 ;  /* 0x00000083cf837221 */ /* 0x000fe80000010000 */
[----:B------:R-:W1:Y:S03]  /*1a0f0*/  MUFU.EX2 R136, R190 ;  /* 0x000000be00887308 */ /* 0x000e660000000800 */
[C---:B------:R-:W-:Y:S01]  /*1a100*/  HMMA.16816.F32 R24, R76.reuse, R80, R24 ;  /* 0x000000504c18723c */ /* 0x040fe20000001818 */
[----:B------:R-:W-:Y:S04]  /*1a110*/  FADD.FTZ R131, R199, R131 ;  /* 0x00000083c7837221 */ /* 0x000fe80000010000 */
[----:B------:R-:W-:Y:S02]  /*1a120*/  FADD.FTZ R131, R198, R131 ;  /* 0x00000083c6837221 */ /* 0x000fe40000010000 */
[----:B------:R-:W2:Y:S01]  /*1a130*/  MUFU.EX2 R144, R144 ;  /* 0x0000009000907308 */ /* 0x000ea20000000800 */
[-C--:B------:R-:W-:Y:S01]  /*1a140*/  HMMA.16816.F32 R28, R76, R82.reuse, R28 ;  /* 0x000000524c1c723c */ /* 0x080fe2000000181c */
[----:B----4-:R-:W4:Y:S07]  /*1a150*/  LDL.LU R195, [R1+0x10] ;  /* 0x0000100001c37983 */ /* 0x010f2e0000300800 */
[C---:B------:R-:W-:Y:S01]  /*1a160*/  HMMA.16816.F32 R32, R72.reuse, R82, R32 ;  /* 0x000000524820723c */ /* 0x040fe20000001820 */
[----:B------:R-:W2:Y:S01]  /*1a170*/  LDSM.16.MT88.4 R80, [R224+0xa000] ;  /* 0x00a00000e050783b */ /* 0x000ea20000004200 */
[----:B------:R-:W2:Y:S02]  /*1a180*/  MUFU.EX2 R147, R147 ;  /* 0x0000009300937308 */ /* 0x000ea40000000800 */
[----:B-1----:R-:W-:Y:S04]  /*1a190*/  FADD.FTZ R141, R136, R141 ;  /* 0x0000008d888d7221 */ /* 0x002fe80000010000 */
[-C--:B---3--:R-:W-:Y:S01]  /*1a1a0*/  HMMA.16816.F32 R36, R72, R88.reuse, R36 ;  /* 0x000000584824723c */ /* 0x088fe20000001824 */
[----:B------:R-:W-:Y:S03]  /*1a1b0*/  FADD.FTZ R141, R138, R141 ;  /* 0x0000008d8a8d7221 */ /* 0x000fe60000010000 */
[----:B------:R-:W1:Y:S04]  /*1a1c0*/  MUFU.EX2 R204, R204 ;  /* 0x000000cc00cc7308 */ /* 0x000e680000000800 */
[C---:B------:R-:W-:Y:S06]  /*1a1d0*/  HMMA.16816.F32 R40, R76.reuse, R88, R40 ;  /* 0x000000584c28723c */ /* 0x040fec0000001828 */
[----:B------:R-:W-:Y:S02]  /*1a1e0*/  MUFU.EX2 R208, R208 ;  /* 0x000000d000d07308 */ /* 0x000fe40000000800 */
[-C--:B------:R-:W-:Y:S08]  /*1a1f0*/  HMMA.16816.F32 R44, R76, R90.reuse, R44 ;  /* 0x0000005a4c2c723c */ /* 0x080ff0000000182c */
[C---:B------:R-:W-:Y:S01]  /*1a200*/  HMMA.16816.F32 R48, R72.reuse, R90, R48 ;  /* 0x0000005a4830723c */ /* 0x040fe20000001830 */
[----:B------:R-:W3:Y:S01]  /*1a210*/  LDSM.16.MT88.4 R88, [R221+0xa000] ;  /* 0x00a00000dd58783b */ /* 0x000ee20000004200 */
[----:B------:R1:W-:Y:S06]  /*1a220*/  MUFU.EX2 R206, R251 ;  /* 0x000000fb00ce7308 */ /* 0x0003ec0000000800 */
[-C--:B--2---:R-:W-:Y:S04]  /*1a230*/  HMMA.16816.F32 R52, R72, R92.reuse, R52 ;  /* 0x0000005c4834723c */ /* 0x084fe80000001834 */
[----:B------:R-:W2:Y:S04]  /*1a240*/  MUFU.EX2 R190, R210 ;  /* 0x000000d200be7308 */ /* 0x000ea80000000800 */
[C---:B------:R-:W-:Y:S06]  /*1a250*/  HMMA.16816.F32 R56, R76.reuse, R92, R56 ;  /* 0x0000005c4c38723c */ /* 0x040fec0000001838 */
[----:B------:R-:W-:Y:S02]  /*1a260*/  MUFU.EX2 R191, R211 ;  /* 0x000000d300bf7308 */ /* 0x000fe40000000800 */
[-C--:B------:R-:W-:Y:S01]  /*1a270*/  HMMA.16816.F32 R60, R76, R94.reuse, R60 ;  /* 0x0000005e4c3c723c */ /* 0x080fe2000000183c */
[----:B-1----:R-:W1:Y:S06]  /*1a280*/  S2R R251, SR_TID.X ;  /* 0x0000000000fb7919 */ /* 0x002e6c0000002100 */
[----:B------:R-:W-:Y:S01]  /*1a290*/  F2FP.PACK_AB R76, R146, R144 ;  /* 0x00000090924c723e */ /* 0x000fe200000000ff */
[----:B------:R-:W-:Y:S01]  /*1a2a0*/  HMMA.16816.F32 R64, R72, R94, R64 ;  /* 0x0000005e4840723c */ /* 0x000fe20000001840 */
[----:B------:R-:W-:Y:S01]  /*1a2b0*/  F2FP.PACK_AB R78, R188, R147 ;  /* 0x00000093bc4e723e */ /* 0x000fe200000000ff */
[----:B------:R-:W3:Y:S01]  /*1a2c0*/  LDSM.16.MT88.4 R92, [R220+0xa000] ;  /* 0x00a00000dc5c783b */ /* 0x000ee20000004200 */
[----:B------:R1:W1:Y:S01]  /*1a2d0*/  MUFU.EX2 R211, R193 ;  /* 0x000000c100d37308 */ /* 0x0002620000000800 */
[----:B------:R-:W-:Y:S01]  /*1a2e0*/  F2FP.PACK_AB R77, R204, R180 ;  /* 0x000000b4cc4d723e */ /* 0x000fe200000000ff */
[----:B--2---:R-:W-:Y:S01]  /*1a2f0*/  FADD.FTZ R131, R190, R131 ;  /* 0x00000083be837221 */ /* 0x004fe20000010000 */
[----:B------:R-:W-:Y:S02]  /*1a300*/  F2FP.PACK_AB R79, R205, R208 ;  /* 0x000000d0cd4f723e */ /* 0x000fe400000000ff */
[----:B------:R-:W-:Y:S01]  /*1a310*/  F2FP.PACK_AB R72, R129, R130 ;  /* 0x000000828148723e */ /* 0x000fe200000000ff */
[----:B------:R-:W-:Y:S03]  /*1a320*/  FADD.FTZ R131, R197, R131 ;  /* 0x00000083c5837221 */ /* 0x000fe60000010000 */
[----:B------:R-:W-:Y:S01]  /*1a330*/  F2FP.PACK_AB R73, R123, R128 ;  /* 0x000000807b49723e */ /* 0x000fe200000000ff */
[----:B------:R2:W2:Y:S01]  /*1a340*/  MUFU.EX2 R210, R194 ;  /* 0x000000c200d27308 */ /* 0x0004a20000000800 */
[----:B------:R-:W-:Y:S01]  /*1a350*/  F2FP.PACK_AB R74, R71, R124 ;  /* 0x0000007c474a723e */ /* 0x000fe200000000ff */
[----:B------:R-:W-:Y:S01]  /*1a360*/  FADD.FTZ R131, R122, R131 ;  /* 0x000000837a837221 */ /* 0x000fe20000010000 */
[----:B------:R-:W-:Y:S01]  /*1a370*/  F2FP.PACK_AB R75, R138, R136 ;  /* 0x000000888a4b723e */ /* 0x000fe200000000ff */
[----:B-1----:R-:W-:Y:S02]  /*1a380*/  IMAD.SHL.U32 R251, R251, 0x2, RZ ;  /* 0x00000002fbfb7824 */ /* 0x002fe400078e00ff */
[----:B------:R-:W-:Y:S04]  /*1a390*/  FADD.FTZ R131, R119, R131 ;  /* 0x0000008377837221 */ /* 0x000fe80000010000 */
[-C--:B------:R-:W-:Y:S01]  /*1a3a0*/  HMMA.16816.F32 R4, R72, R80.reuse, R4 ;  /* 0x000000504804723c */ /* 0x080fe20000001804 */
[----:B------:R-:W-:Y:S01]  /*1a3b0*/  FADD.FTZ R131, R118, R131 ;  /* 0x0000008376837221 */ /* 0x000fe20000010000 */
[----:B------:R-:W-:Y:S02]  /*1a3c0*/  LOP3.LUT R251, R251, 0x6, RZ, 0xc0, !PT ;  /* 0x00000006fbfb7812 */ /* 0x000fe400078ec0ff */
[----:B------:R-:W-:Y:S01]  /*1a3d0*/  F2FP.PACK_AB R193, R104, R105 ;  /* 0x0000006968c1723e */ /* 0x000fe200000000ff */
[----:B------:R-:W-:Y:S03]  /*1a3e0*/  FADD.FTZ R131, R108, R131 ;  /* 0x000000836c837221 */ /* 0x000fe60000010000 */
[C---:B------:R-:W-:Y:S01]  /*1a3f0*/  HMMA.16816.F32 R8, R76.reuse, R80, R8 ;  /* 0x000000504c08723c */ /* 0x040fe20000001808 */
[----:B------:R-:W-:Y:S04]  /*1a400*/  FADD.FTZ R131, R106, R131 ;  /* 0x000000836a837221 */ /* 0x000fe80000010000 */
[----:B------:R-:W-:Y:S01]  /*1a410*/  FADD.FTZ R131, R103, R131 ;  /* 0x0000008367837221 */ /* 0x000fe20000010000 */
[----:B--2---:R-:W-:Y:S02]  /*1a420*/  F2FP.PACK_AB R194, R102, R103 ;  /* 0x0000006766c2723e */ /* 0x004fe400000000ff */
[-C--:B------:R-:W-:Y:S08]  /*1a430*/  HMMA.16816.F32 R12, R76, R82.reuse, R12 ;  /* 0x000000524c0c723c */ /* 0x080ff0000000180c */
[C---:B------:R-:W-:Y:S01]  /*1a440*/  HMMA.16816.F32 R16, R72.reuse, R82, R16 ;  /* 0x000000524810723c */ /* 0x040fe20000001810 */
[----:B------:R-:W1:Y:S07]  /*1a450*/  LDSM.16.MT88.4 R80, [R224+0xa800] ;  /* 0x00a80000e050783b */ /* 0x000e6e0000004200 */
[-C--:B------:R-:W-:Y:S08]  /*1a460*/  HMMA.16816.F32 R20, R72, R84.reuse, R20 ;  /* 0x000000544814723c */ /* 0x080ff00000001814 */
[C---:B------:R-:W-:Y:S08]  /*1a470*/  HMMA.16816.F32 R24, R76.reuse, R84, R24 ;  /* 0x000000544c18723c */ /* 0x040ff00000001818 */
[-C--:B------:R-:W-:Y:S08]  /*1a480*/  HMMA.16816.F32 R28, R76, R86.reuse, R28 ;  /* 0x000000564c1c723c */ /* 0x080ff0000000181c */
[C---:B------:R-:W-:Y:S01]  /*1a490*/  HMMA.16816.F32 R32, R72.reuse, R86, R32 ;  /* 0x000000564820723c */ /* 0x040fe20000001820 */
[----:B------:R-:W2:Y:S07]  /*1a4a0*/  LDSM.16.MT88.4 R84, [R222+0xa800] ;  /* 0x00a80000de54783b */ /* 0x000eae0000004200 */
[-C--:B---3--:R-:W-:Y:S08]  /*1a4b0*/  HMMA.16816.F32 R36, R72, R88.reuse, R36 ;  /* 0x000000584824723c */ /* 0x088ff00000001824 */
[C---:B------:R-:W-:Y:S08]  /*1a4c0*/  HMMA.16816.F32 R40, R76.reuse, R88, R40 ;  /* 0x000000584c28723c */ /* 0x040ff00000001828 */
[-C--:B------:R-:W-:Y:S08]  /*1a4d0*/  HMMA.16816.F32 R44, R76, R90.reuse, R44 ;  /* 0x0000005a4c2c723c */ /* 0x080ff0000000182c */
[C---:B------:R-:W-:Y:S01]  /*1a4e0*/  HMMA.16816.F32 R48, R72.reuse, R90, R48 ;  /* 0x0000005a4830723c */ /* 0x040fe20000001830 */
[----:B------:R-:W3:Y:S07]  /*1a4f0*/  LDSM.16.MT88.4 R88, [R221+0xa800] ;  /* 0x00a80000dd58783b */ /* 0x000eee0000004200 */
[-C--:B------:R-:W-:Y:S08]  /*1a500*/  HMMA.16816.F32 R52, R72, R92.reuse, R52 ;  /* 0x0000005c4834723c */ /* 0x080ff00000001834 */
[C---:B------:R-:W-:Y:S01]  /*1a510*/  HMMA.16816.F32 R56, R76.reuse, R92, R56 ;  /* 0x0000005c4c38723c */ /* 0x040fe20000001838 */
[----:B------:R-:W-:Y:S07]  /*1a520*/  MUFU.EX2 R92, R185 ;  /* 0x000000b9005c7308 */ /* 0x000fee0000000800 */
[-C--:B------:R-:W-:Y:S03]  /*1a530*/  HMMA.16816.F32 R60, R76, R94.reuse, R60 ;  /* 0x0000005e4c3c723c */ /* 0x080fe6000000183c */
[----:B------:R-:W1:Y:S04]  /*1a540*/  MUFU.EX2 R93, R181 ;  /* 0x000000b5005d7308 */ /* 0x000e680000000800 */
[----:B------:R-:W-:Y:S01]  /*1a550*/  F2FP.PACK_AB R78, R187, R211 ;  /* 0x000000d3bb4e723e */ /* 0x000fe200000000ff */
[----:B------:R-:W-:Y:S01]  /*1a560*/  HMMA.16816.F32 R64, R72, R94, R64 ;  /* 0x0000005e4840723c */ /* 0x000fe20000001840 */
[----:B------:R-:W-:Y:S03]  /*1a570*/  F2FP.PACK_AB R76, R210, R209 ;  /* 0x000000d1d24c723e */ /* 0x000fe600000000ff */
[----:B------:R-:W-:Y:S02]  /*1a580*/  F2FP.PACK_AB R77, R202, R203 ;  /* 0x000000cbca4d723e */ /* 0x000fe400000000ff */
[----:B------:R-:W-:Y:S02]  /*1a590*/  F2FP.PACK_AB R79, R200, R201 ;  /* 0x000000c9c84f723e */ /* 0x000fe400000000ff */
[----:B------:R-:W-:Y:S01]  /*1a5a0*/  F2FP.PACK_AB R72, R199, R207 ;  /* 0x000000cfc748723e */ /* 0x000fe200000000ff */
[----:B------:R-:W-:Y:S03]  /*1a5b0*/  IMAD.MOV.U32 R199, RZ, RZ, R3 ;  /* 0x000000ffffc77224 */ /* 0x000fe600078e0003 */
[----:B------:R-:W-:Y:S01]  /*1a5c0*/  F2FP.PACK_AB R73, R196, R206 ;  /* 0x000000cec449723e */ /* 0x000fe200000000ff */
[----:B------:R-:W-:Y:S01]  /*1a5d0*/  FADD.FTZ R206, R206, R141 ;  /* 0x0000008dcece7221 */ /* 0x000fe20000010000 */
[----:B------:R-:W-:Y:S01]  /*1a5e0*/  F2FP.PACK_AB R74, R190, R198 ;  /* 0x000000c6be4a723e */ /* 0x000fe200000000ff */
[----:B------:R-:W-:Y:S01]  /*1a5f0*/  IMAD.MOV.U32 R198, RZ, RZ, R68 ;  /* 0x000000ffffc67224 */ /* 0x000fe200078e0044 */
[----:B------:R-:W-:Y:S01]  /*1a600*/  F2FP.PACK_AB R75, R189, R191 ;  /* 0x000000bfbd4b723e */ /* 0x000fe200000000ff */
[----:B------:R-:W-:Y:S02]  /*1a610*/  FADD.FTZ R206, R196, R206 ;  /* 0x000000cec4ce7221 */ /* 0x000fe40000010000 */
[----:B------:R-:W-:Y:S02]  /*1a620*/  IMAD.MOV.U32 R196, RZ, RZ, R0 ;  /* 0x000000ffffc47224 */ /* 0x000fe400078e0000 */
[----:B------:R-:W-:Y:S02]  /*1a630*/  FADD.FTZ R206, R191, R206 ;  /* 0x000000cebfce7221 */ /* 0x000fe40000010000 */
[-C--:B-1----:R-:W-:Y:S02]  /*1a640*/  HMMA.16816.F32 R4, R72, R80.reuse, R4 ;  /* 0x000000504804723c */ /* 0x082fe40000001804 */
[----:B------:R-:W-:Y:S04]  /*1a650*/  FADD.FTZ R206, R189, R206 ;  /* 0x000000cebdce7221 */ /* 0x000fe80000010000 */
[----:B------:R-:W-:Y:S02]  /*1a660*/  FADD.FTZ R206, R121, R206 ;  /* 0x000000ce79ce7221 */ /* 0x000fe40000010000 */
[C---:B------:R-:W-:Y:S04]  /*1a670*/  HMMA.16816.F32 R8, R76.reuse, R80, R8 ;  /* 0x000000504c08723c */ /* 0x040fe80000001808 */
[----:B------:R-:W-:Y:S04]  /*1a680*/  FADD.FTZ R206, R120, R206 ;  /* 0x000000ce78ce7221 */ /* 0x000fe80000010000 */
[-C--:B------:R-:W-:Y:S01]  /*1a690*/  HMMA.16816.F32 R12, R76, R82.reuse, R12 ;  /* 0x000000524c0c723c */ /* 0x080fe2000000180c */
[----:B------:R-:W-:Y:S04]  /*1a6a0*/  FADD.FTZ R206, R117, R206 ;  /* 0x000000ce75ce7221 */ /* 0x000fe80000010000 */
[----:B------:R-:W-:Y:S03]  /*1a6b0*/  FADD.FTZ R206, R116, R206 ;  /* 0x000000ce74ce7221 */ /* 0x000fe60000010000 */
[C---:B------:R-:W-:Y:S01]  /*1a6c0*/  HMMA.16816.F32 R16, R72.reuse, R82, R16 ;  /* 0x000000524810723c */ /* 0x040fe20000001810 */
[----:B------:R-:W1:Y:S03]  /*1a6d0*/  LDSM.16.MT88.4 R80, [R220+0xa800] ;  /* 0x00a80000dc50783b */ /* 0x000e660000004200 */
[----:B------:R-:W-:Y:S04]  /*1a6e0*/  FADD.FTZ R206, R105, R206 ;  /* 0x000000ce69ce7221 */ /* 0x000fe80000010000 */
[-C--:B--2---:R-:W-:Y:S01]  /*1a6f0*/  HMMA.16816.F32 R20, R72, R84.reuse, R20 ;  /* 0x000000544814723c */ /* 0x084fe20000001814 */
[----:B------:R-:W-:Y:S04]  /*1a700*/  FADD.FTZ R206, R104, R206 ;  /* 0x000000ce68ce7221 */ /* 0x000fe80000010000 */
[----:B------:R-:W-:Y:S03]  /*1a710*/  FADD.FTZ R206, R101, R206 ;  /* 0x000000ce65ce7221 */ /* 0x000fe60000010000 */
[C---:B------:R-:W-:Y:S08]  /*1a720*/  HMMA.16816.F32 R24, R76.reuse, R84, R24 ;  /* 0x000000544c18723c */ /* 0x040ff00000001818 */
[-C--:B------:R-:W-:Y:S08]  /*1a730*/  HMMA.16816.F32 R28, R76, R86.reuse, R28 ;  /* 0x000000564c1c723c */ /* 0x080ff0000000181c */
[C---:B------:R-:W-:Y:S01]  /*1a740*/  HMMA.16816.F32 R32, R72.reuse, R86, R32 ;  /* 0x000000564820723c */ /* 0x040fe20000001820 */
[----:B------:R-:W2:Y:S07]  /*1a750*/  LDSM.16.MT88.4 R84, [R224+0xb000] ;  /* 0x00b00000e054783b */ /* 0x000eae0000004200 */
[-C--:B---3--:R-:W-:Y:S01]  /*1a760*/  HMMA.16816.F32 R36, R72, R88.reuse, R36 ;  /* 0x000000584824723c */ /* 0x088fe20000001824 */
[----:B----4-:R-:W-:Y:S02]  /*1a770*/  FFMA.FTZ R115, R70, R195, R115 ;  /* 0x000000c346737223 */ /* 0x010fe40000010073 */
[----:B------:R3:W4:Y:S01]  /*1a780*/  MUFU.EX2 R70, R186 ;  /* 0x000000ba00467308 */ /* 0x0007220000000800 */
[----:B------:R-:W-:Y:S01]  /*1a790*/  F2FP.PACK_AB R195, R100, R101 ;  /* 0x0000006564c3723e */ /* 0x000fe200000000ff */
[----:B------:R-:W-:Y:S02]  /*1a7a0*/  FADD.FTZ R115, R111, R115 ;  /* 0x000000736f737221 */ /* 0x000fe40000010000 */
[----:B------:R-:W-:Y:S01]  /*1a7b0*/  IMAD.MOV.U32 R111, RZ, RZ, R176 ;  /* 0x000000ffff6f7224 */ /* 0x000fe200078e00b0 */
[C---:B------:R-:W-:Y:S01]  /*1a7c0*/  HMMA.16816.F32 R40, R76.reuse, R88, R40 ;  /* 0x000000584c28723c */ /* 0x040fe20000001828 */
[----:B------:R-:W-:Y:S03]  /*1a7d0*/  LDSM.16.MT88.4 R176, [R222+0xb800] ;  /* 0x00b80000deb0783b */ /* 0x000fe60000004200 */
[----:B------:R-:W-:Y:S02]  /*1a7e0*/  FADD.FTZ R115, R114, R115 ;  /* 0x0000007372737221 */ /* 0x000fe40000010000 */
[----:B------:R-:W-:Y:S02]  /*1a7f0*/  IMAD.MOV.U32 R114, RZ, RZ, R93 ;  /* 0x000000ffff727224 */ /* 0x000fe400078e005d */
[-C--:B------:R-:W-:Y:S01]  /*1a800*/  HMMA.16816.F32 R44, R76, R90.reuse, R44 ;  /* 0x0000005a4c2c723c */ /* 0x080fe2000000182c */
[----:B------:R-:W-:Y:S03]  /*1a810*/  FADD.FTZ R113, R113, R115 ;  /* 0x0000007371717221 */ /* 0x000fe60000010000 */
[----:B------:R-:W-:Y:S02]  /*1a820*/  IMAD.MOV.U32 R115, RZ, RZ, R92 ;  /* 0x000000ffff737224 */ /* 0x000fe400078e005c */
[----:B------:R-:W-:Y:S01]  /*1a830*/  LDSM.16.MT88.4 R92, [R221+0xb000] ;  /* 0x00b00000dd5c783b */ /* 0x000fe20000004200 */
[----:B------:R-:W-:Y:S01]  /*1a840*/  FADD.FTZ R113, R140, R113 ;  /* 0x000000718c717221 */ /* 0x000fe20000010000 */
[C---:B------:R-:W-:Y:S04]  /*1a850*/  HMMA.16816.F32 R48, R72.reuse, R90, R48 ;  /* 0x0000005a4830723c */ /* 0x040fe80000001830 */
[----:B------:R-:W-:Y:S02]  /*1a860*/  FADD.FTZ R145, R145, R113 ;  /* 0x0000007191917221 */ /* 0x000fe40000010000 */
[----:B------:R-:W2:Y:S01]  /*1a870*/  LDSM.16.MT88.4 R88, [R222+0xb000] ;  /* 0x00b00000de58783b */ /* 0x000ea20000004200 */
[----:B------:R-:W-:Y:S01]  /*1a880*/  IMAD.MOV.U32 R113, RZ, RZ, R187 ;  /* 0x000000ffff717224 */ /* 0x000fe200078e00bb */
[-C--:B-1----:R-:W-:Y:S01]  /*1a890*/  HMMA.16816.F32 R52, R72, R80.reuse, R52 ;  /* 0x000000504834723c */ /* 0x082fe20000001834 */
[----:B------:R-:W-:Y:S04]  /*1a8a0*/  FADD.FTZ R145, R143, R145 ;  /* 0x000000918f917221 */ /* 0x000fe80000010000 */
[----:B------:R-:W-:Y:S01]  /*1a8b0*/  FADD.FTZ R142, R142, R145 ;  /* 0x000000918e8e7221 */ /* 0x000fe20000010000 */
[----:B---3--:R-:W-:Y:S02]  /*1a8c0*/  LDSM.16.MT88.4 R184, [R221+0xb800] ;  /* 0x00b80000ddb8783b */ /* 0x008fe40000004200 */
[C---:B------:R-:W-:Y:S01]  /*1a8d0*/  HMMA.16816.F32 R56, R76.reuse, R80, R56 ;  /* 0x000000504c38723c */ /* 0x040fe20000001838 */
[----:B------:R-:W-:Y:S04]  /*1a8e0*/  FADD.FTZ R142, R161, R142 ;  /* 0x0000008ea18e7221 */ /* 0x000fe80000010000 */
[----:B------:R-:W-:Y:S03]  /*1a8f0*/  FADD.FTZ R162, R162, R142 ;  /* 0x0000008ea2a27221 */ /* 0x000fe60000010000 */
[-C--:B------:R-:W-:Y:S01]  /*1a900*/  HMMA.16816.F32 R60, R76, R82.reuse, R60 ;  /* 0x000000524c3c723c */ /* 0x080fe2000000183c */
[----:B------:R-:W-:Y:S04]  /*1a910*/  FADD.FTZ R160, R160, R162 ;  /* 0x000000a2a0a07221 */ /* 0x000fe80000010000 */
[----:B------:R-:W-:Y:S02]  /*1a920*/  FADD.FTZ R160, R133, R160 ;  /* 0x000000a085a07221 */ /* 0x000fe40000010000 */
[----:B----4-:R-:W-:Y:S01]  /*1a930*/  F2FP.PACK_AB R76, R115, R70 ;  /* 0x00000046734c723e */ /* 0x010fe200000000ff */
[----:B------:R-:W-:Y:S01]  /*1a940*/  HMMA.16816.F32 R64, R72, R82, R64 ;  /* 0x000000524840723c */ /* 0x000fe20000001840 */
[----:B------:R-:W-:Y:S01]  /*1a950*/  F2FP.PACK_AB R78, R111, R114 ;  /* 0x000000726f4e723e */ /* 0x000fe200000000ff */
[----:B------:R-:W1:Y:S02]  /*1a960*/  LDSM.16.MT88.4 R80, [R220+0xb000] ;  /* 0x00b00000dc50783b */ /* 0x000e640000004200 */
[----:B------:R-:W-:Y:S01]  /*1a970*/  F2FP.PACK_AB R77, R110, R112 ;  /* 0x000000706e4d723e */ /* 0x000fe200000000ff */
[----:B------:R-:W-:Y:S01]  /*1a980*/  FADD.FTZ R153, R153, R160 ;  /* 0x000000a099997221 */ /* 0x000fe20000010000 */
[----:B------:R-:W-:Y:S02]  /*1a990*/  F2FP.PACK_AB R79, R107, R109 ;  /* 0x0000006d6b4f723e */ /* 0x000fe400000000ff */
[----:B------:R-:W-:Y:S01]  /*1a9a0*/  F2FP.PACK_AB R72, R122, R197 ;  /* 0x000000c57a48723e */ /* 0x000fe200000000ff */
[----:B------:R-:W-:Y:S03]  /*1a9b0*/  FADD.FTZ R153, R152, R153 ;  /* 0x0000009998997221 */ /* 0x000fe60000010000 */
[----:B------:R-:W-:Y:S01]  /*1a9c0*/  F2FP.PACK_AB R73, R120, R121 ;  /* 0x000000797849723e */ /* 0x000fe200000000ff */
[----:B------:R-:W-:Y:S01]  /*1a9d0*/  IMAD.MOV.U32 R197, RZ, RZ, R2 ;  /* 0x000000ffffc57224 */ /* 0x000fe200078e0002 */
[----:B------:R-:W-:Y:S02]  /*1a9e0*/  F2FP.PACK_AB R74, R118, R119 ;  /* 0x00000077764a723e */ /* 0x000fe400000000ff */
[----:B------:R-:W-:Y:S07]  /*1a9f0*/  F2FP.PACK_AB R75, R116, R117 ;  /* 0x00000075744b723e */ /* 0x000fee00000000ff */
[-C--:B--2---:R-:W-:Y:S08]  /*1aa00*/  HMMA.16816.F32 R4, R72, R84.reuse, R4 ;  /* 0x000000544804723c */ /* 0x084ff00000001804 */
[C---:B------:R-:W-:Y:S01]  /*1aa10*/  HMMA.16816.F32 R8, R76.reuse, R84, R8 ;  /* 0x000000544c08723c */ /* 0x040fe20000001808 */
[----:B------:R-:W-:Y:S07]  /*1aa20*/  MUFU.EX2 R84, R167 ;  /* 0x000000a700547308 */ /* 0x000fee0000000800 */
[-C--:B------:R-:W-:Y:S03]  /*1aa30*/  HMMA.16816.F32 R12, R76, R86.reuse, R12 ;  /* 0x000000564c0c723c */ /* 0x080fe6000000180c */
[----:B------:R-:W2:Y:S05]  /*1aa40*/  MUFU.EX2 R85, R165 ;  /* 0x000000a500557308 */ /* 0x000eaa0000000800 */
[C---:B------:R-:W-:Y:S05]  /*1aa50*/  HMMA.16816.F32 R16, R72.reuse, R86, R16 ;  /* 0x000000564810723c */ /* 0x040fea0000001810 */
[----:B------:R-:W-:Y:S03]  /*1aa60*/  MUFU.EX2 R86, R164 ;  /* 0x000000a400567308 */ /* 0x000fe60000000800 */
[-C--:B------:R-:W-:Y:S07]  /*1aa70*/  HMMA.16816.F32 R20, R72, R88.reuse, R20 ;  /* 0x000000584814723c */ /* 0x080fee0000001814 */
[----:B------:R-:W3:Y:S01]  /*1aa80*/  MUFU.EX2 R87, R163 ;  /* 0x000000a300577308 */ /* 0x000ee20000000800 */
[C---:B------:R-:W-:Y:S01]  /*1aa90*/  HMMA.16816.F32 R24, R76.reuse, R88, R24 ;  /* 0x000000584c18723c */ /* 0x040fe20000001818 */
[----:B--2---:R-:W-:Y:S06]  /*1aaa0*/  F2FP.PACK_AB R132, R85, R84 ;  /* 0x000000545584723e */ /* 0x004fec00000000ff */
[--C-:B------:R-:W-:Y:S01]  /*1aab0*/  FFMA.FTZ R88, R99, c[0x0][0x23c], -R98.reuse ;  /* 0x00008f0063587a23 */ /* 0x100fe20000010862 */
[-C--:B------:R-:W-:Y:S01]  /*1aac0*/  HMMA.16816.F32 R28, R76, R90.reuse, R28 ;  /* 0x0000005a4c1c723c */ /* 0x080fe2000000181c */
[--C-:B------:R-:W-:Y:S04]  /*1aad0*/  FFMA.FTZ R89, R97, c[0x0][0x23c], -R98.reuse ;  /* 0x00008f0061597a23 */ /* 0x100fe80000010862 */
[----:B------:R-:W-:Y:S03]  /*1aae0*/  MUFU.EX2 R88, R88 ;  /* 0x0000005800587308 */ /* 0x000fe60000000800 */
[C---:B------:R-:W-:Y:S01]  /*1aaf0*/  HMMA.16816.F32 R32, R72.reuse, R90, R32 ;  /* 0x0000005a4820723c */ /* 0x040fe20000001820 */
[----:B---3--:R-:W-:Y:S07]  /*1ab00*/  F2FP.PACK_AB R134, R87, R86 ;  /* 0x000000565786723e */ /* 0x008fee00000000ff */
[-C--:B------:R-:W-:Y:S01]  /*1ab10*/  HMMA.16816.F32 R36, R72, R92.reuse, R36 ;  /* 0x0000005c4824723c */ /* 0x080fe20000001824 */
[--C-:B------:R-:W-:Y:S01]  /*1ab20*/  FFMA.FTZ R90, R96, c[0x0][0x23c], -R98.reuse ;  /* 0x00008f00605a7a23 */ /* 0x100fe20000010862 */
[----:B------:R-:W2:Y:S02]  /*1ab30*/  MUFU.EX2 R89, R89 ;  /* 0x0000005900597308 */ /* 0x000ea40000000800 */
[----:B------:R-:W-:Y:S02]  /*1ab40*/  FFMA.FTZ R98, R69, c[0x0][0x23c], -R98 ;  /* 0x00008f0045627a23 */ /* 0x000fe40000010862 */
[----:B------:R-:W-:Y:S02]  /*1ab50*/  FADD.FTZ R69, R148, R154 ;  /* 0x0000009a94457221 */ /* 0x000fe40000010000 */
[C---:B------:R-:W-:Y:S04]  /*1ab60*/  HMMA.16816.F32 R40, R76.reuse, R92, R40 ;  /* 0x0000005c4c28723c */ /* 0x040fe80000001828 */
[----:B------:R-:W-:Y:S01]  /*1ab70*/  MUFU.EX2 R98, R98 ;  /* 0x0000006200627308 */ /* 0x000fe20000000800 */
[----:B------:R-:W-:Y:S03]  /*1ab80*/  FADD.FTZ R69, R151, R69 ;  /* 0x0000004597457221 */ /* 0x000fe60000010000 */
[-C--:B------:R-:W-:Y:S01]  /*1ab90*/  HMMA.16816.F32 R44, R76, R94.reuse, R44 ;  /* 0x0000005e4c2c723c */ /* 0x080fe2000000182c */
[----:B------:R-:W-:Y:S04]  /*1aba0*/  FADD.FTZ R69, R127, R69 ;  /* 0x000000457f457221 */ /* 0x000fe80000010000 */
[----:B------:R-:W-:Y:S01]  /*1abb0*/  FADD.FTZ R69, R144, R69 ;  /* 0x0000004590457221 */ /* 0x000fe20000010000 */
[----:B------:R-:W3:Y:S02]  /*1abc0*/  MUFU.EX2 R90, R90 ;  /* 0x0000005a005a7308 */ /* 0x000ee40000000800 */
[C---:B------:R-:W-:Y:S01]  /*1abd0*/  HMMA.16816.F32 R48, R72.reuse, R94, R48 ;  /* 0x0000005e4830723c */ /* 0x040fe20000001830 */
[----:B------:R-:W-:Y:S03]  /*1abe0*/  FADD.FTZ R69, R146, R69 ;  /* 0x0000004592457221 */ /* 0x000fe60000010000 */
[----:B--2---:R-:W-:Y:S01]  /*1abf0*/  F2FP.PACK_AB R133, R89, R88 ;  /* 0x000000585985723e */ /* 0x004fe200000000ff */
[----:B------:R-:W-:Y:S03]  /*1ac00*/  FADD.FTZ R69, R147, R69 ;  /* 0x0000004593457221 */ /* 0x000fe60000010000 */
[-C--:B-1----:R-:W-:Y:S01]  /*1ac10*/  HMMA.16816.F32 R52, R72, R80.reuse, R52 ;  /* 0x000000504834723c */ /* 0x082fe20000001834 */
[----:B------:R-:W-:Y:S04]  /*1ac20*/  FADD.FTZ R69, R188, R69 ;  /* 0x00000045bc457221 */ /* 0x000fe80000010000 */
[----:B------:R-:W-:Y:S03]  /*1ac30*/  FADD.FTZ R69, R209, R69 ;  /* 0x00000045d1457221 */ /* 0x000fe60000010000 */
[C---:B------:R-:W-:Y:S01]  /*1ac40*/  HMMA.16816.F32 R56, R76.reuse, R80, R56 ;  /* 0x000000504c38723c */ /* 0x040fe20000001838 */
[----:B------:R-:W-:Y:S04]  /*1ac50*/  FADD.FTZ R69, R210, R69 ;  /* 0x00000045d2457221 */ /* 0x000fe80000010000 */
[----:B------:R-:W-:Y:S01]  /*1ac60*/  FADD.FTZ R69, R211, R69 ;  /* 0x00000045d3457221 */ /* 0x000fe20000010000 */
[----:B---3--:R-:W-:Y:S02]  /*1ac70*/  F2FP.PACK_AB R135, R98, R90 ;  /* 0x0000005a6287723e */ /* 0x008fe400000000ff */
[-C--:B------:R-:W-:Y:S01]  /*1ac80*/  HMMA.16816.F32 R60, R76, R82.reuse, R60 ;  /* 0x000000524c3c723c */ /* 0x080fe2000000183c */
[----:B------:R-:W-:Y:S04]  /*1ac90*/  FADD.FTZ R69, R113, R69 ;  /* 0x0000004571457221 */ /* 0x000fe80000010000 */
[----:B------:R-:W-:Y:S03]  /*1aca0*/  FADD.FTZ R69, R70, R69 ;  /* 0x0000004546457221 */ /* 0x000fe60000010000 */
[----:B------:R-:W-:Y:S01]  /*1acb0*/  HMMA.16816.F32 R64, R72, R82, R64 ;  /* 0x000000524840723c */ /* 0x000fe20000001840 */
[----:B------:R-:W-:Y:S04]  /*1acc0*/  FADD.FTZ R69, R115, R69 ;  /* 0x0000004573457221 */ /* 0x000fe80000010000 */
[----:B------:R-:W-:Y:S02]  /*1acd0*/  FADD.FTZ R69, R114, R69 ;  /* 0x0000004572457221 */ /* 0x000fe40000010000 */
[----:B------:R-:W-:Y:S01]  /*1ace0*/  FADD.FTZ R72, R149, R153 ;  /* 0x0000009995487221 */ /* 0x000fe20000010000 */
[-C--:B------:R-:W-:Y:S01]  /*1acf0*/  HMMA.16816.F32 R164, R192, R168.reuse, R4 ;  /* 0x000000a8c0a4723c */ /* 0x080fe20000001804 */
[----:B------:R-:W1:Y:S03]  /*1ad00*/  LDSM.16.MT88.4 R4, [R220+0xb800] ;  /* 0x00b80000dc04783b */ /* 0x000e660000004200 */
[----:B------:R-:W-:Y:S02]  /*1ad10*/  FADD.FTZ R72, R126, R72 ;  /* 0x000000487e487221 */ /* 0x000fe40000010000 */
[----:B------:R-:W-:Y:S02]  /*1ad20*/  FADD.FTZ R69, R111, R69 ;  /* 0x000000456f457221 */ /* 0x000fe40000010000 */
[C---:B------:R-:W-:Y:S01]  /*1ad30*/  HMMA.16816.F32 R160, R132.reuse, R168, R8 ;  /* 0x000000a884a0723c */ /* 0x040fe20000001808 */
[----:B------:R-:W-:Y:S03]  /*1ad40*/  FADD.FTZ R72, R180, R72 ;  /* 0x00000048b4487221 */ /* 0x000fe60000010000 */
[----:B------:R-:W-:Y:S02]  /*1ad50*/  FADD.FTZ R69, R84, R69 ;  /* 0x0000004554457221 */ /* 0x000fe40000010000 */
[----:B------:R-:W-:Y:S02]  /*1ad60*/  FADD.FTZ R72, R204, R72 ;  /* 0x00000048cc487221 */ /* 0x000fe40000010000 */
[-C--:B------:R-:W-:Y:S01]  /*1ad70*/  HMMA.16816.F32 R156, R132, R170.reuse, R12 ;  /* 0x000000aa849c723c */ /* 0x080fe2000000180c */
[----:B------:R-:W-:Y:S03]  /*1ad80*/  FADD.FTZ R69, R85, R69 ;  /* 0x0000004555457221 */ /* 0x000fe60000010000 */
[----:B------:R-:W-:Y:S02]  /*1ad90*/  FADD.FTZ R72, R208, R72 ;  /* 0x00000048d0487221 */ /* 0x000fe40000010000 */
[----:B------:R-:W-:Y:S02]  /*1ada0*/  FADD.FTZ R69, R86, R69 ;  /* 0x0000004556457221 */ /* 0x000fe40000010000 */
[C---:B------:R-:W-:Y:S01]  /*1adb0*/  HMMA.16816.F32 R168, R192.reuse, R170, R16 ;  /* 0x000000aac0a8723c */ /* 0x040fe20000001810 */
[----:B------:R-:W-:Y:S04]  /*1adc0*/  FADD.FTZ R72, R205, R72 ;  /* 0x00000048cd487221 */ /* 0x000fe80000010000 */
[----:B------:R-:W-:Y:S03]  /*1add0*/  FADD.FTZ R72, R203, R72 ;  /* 0x00000048cb487221 */ /* 0x000fe60000010000 */
[-C--:B------:R-:W-:Y:S01]  /*1ade0*/  HMMA.16816.F32 R172, R192, R176.reuse, R20 ;  /* 0x000000b0c0ac723c */ /* 0x080fe20000001814 */
[----:B------:R-:W-:Y:S04]  /*1adf0*/  FADD.FTZ R72, R202, R72 ;  /* 0x00000048ca487221 */ /* 0x000fe80000010000 */
[----:B------:R-:W-:Y:S03]  /*1ae00*/  FADD.FTZ R72, R201, R72 ;  /* 0x00000048c9487221 */ /* 0x000fe60000010000 */
        /* <DEDUP_REMOVED lines=12> */
[C---:B------:R-:W-:Y:S08]  /*1aed0*/  HMMA.16816.F32 R144, R132.reuse, R184, R40 ;  /* 0x000000b88490723c */ /* 0x040ff00000001828 */
[-C--:B------:R-:W-:Y:S08]  /*1aee0*/  HMMA.16816.F32 R140, R132, R186.reuse, R44 ;  /* 0x000000ba848c723c */ /* 0x080ff0000000182c */
[C---:B------:R-:W-:Y:S08]  /*1aef0*/  HMMA.16816.F32 R184, R192.reuse, R186, R48 ;  /* 0x000000bac0b8723c */ /* 0x040ff00000001830 */
[-C--:B-1----:R-:W-:Y:S08]  /*1af00*/  HMMA.16816.F32 R188, R192, R4.reuse, R52 ;  /* 0x00000004c0bc723c */ /* 0x082ff00000001834 */
[C---:B------:R-:W-:Y:S07]  /*1af10*/  HMMA.16816.F32 R136, R132.reuse, R4, R56 ;  /* 0x000000048488723c */ /* 0x040fee0000001838 */
[----:B------:R-:W-:Y:S01]  /*1af20*/  FADD.FTZ R4, R100, R206 ;  /* 0x000000ce64047221 */ /* 0x000fe20000010000 */
[-C--:B------:R-:W-:Y:S01]  /*1af30*/  HMMA.16816.F32 R132, R132, R6.reuse, R60 ;  /* 0x000000068484723c */ /* 0x080fe2000000183c */
[----:B------:R-:W-:Y:S07]  /*1af40*/  FADD.FTZ R5, R87, R69 ;  /* 0x0000004557057221 */ /* 0x000fee0000010000 */
[----:B------:R-:W-:Y:S07]  /*1af50*/  HMMA.16816.F32 R192, R192, R6, R64 ;  /* 0x00000006c0c0723c */ /* 0x000fee0000001840 */
[----:B------:R-:W-:Y:S05]  /*1af60*/  FADD.FTZ R6, R102, R131 ;  /* 0x0000008366067221 */ /* 0x000fea0000010000 */
[----:B------:R-:W-:Y:S04]  /*1af70*/  STL [R1+0x1c], R6 ;  /* 0x00001c0601007387 */ /* 0x000fe80000100800 */
[----:B------:R1:W-:Y:S04]  /*1af80*/  STL [R1+0x18], R4 ;  /* 0x0000180401007387 */ /* 0x0003e80000100800 */
[----:B------:R2:W-:Y:S01]  /*1af90*/  STL [R1+0x14], R5 ;  /* 0x0000140501007387 */ /* 0x0005e20000100800 */
[----:B-1----:R-:W-:Y:S05]  /*1afa0*/  FADD.FTZ R4, R98, R72 ;  /* 0x0000004862047221 */ /* 0x002fea0000010000 */
[----:B------:R2:W-:Y:S02]  /*1afb0*/  STL [R1+0x10], R4 ;  /* 0x0000100401007387 */ /* 0x0005e40000100800 */
[----:B--2--5:R-:W-:-:S05]  /*1afc0*/  @P0 BRA `(.L_x_544) ;  /* 0xffff7c3000000947 */ /* 0x024fca000383ffff */
.L_x_543:
[----:B------:R-:W2:Y:S01]  /*1afd0*/  LDL.LU R4, [R1+0x1c] ;  /* 0x00001c0001047983 */ /* 0x000ea20000300800 */
[----:B------:R-:W-:Y:S01]  /*1afe0*/  MOV R12, 0x3f800000 ;  /* 0x3f800000000c7802 */ /* 0x000fe20000000f00 */
[----:B------:R-:W1:Y:S01]  /*1aff0*/  S2UR UR6, SR_CTAID.Y ;  /* 0x00000000000679c3 */ /* 0x000e620000002600 */
[----:B------:R-:W-:Y:S01]  /*1b000*/  UISETP.NE.AND UP4, UPT, UR10, -0x1, UPT ;  /* 0xffffffff0a00788c */ /* 0x000fe2000bf85270 */
[----:B------:R-:W3:Y:S01]  /*1b010*/  LDL.LU R8, [R1+0x18] ;  /* 0x0000180001087983 */ /* 0x000ee20000300800 */
[----:B------:R-:W-:-:S03]  /*1b020*/  ULDC.64 UR4, c[0x0][0x1e8] ;  /* 0x00007a0000047ab9 */ /* 0x000fc60000000a00 */
[----:B------:R-:W4:Y:S04]  /*1b030*/  LDL.LU R11, [R1+0x14] ;  /* 0x00001400010b7983 */ /* 0x000f280000300800 */
[----:B------:R-:W4:Y:S01]  /*1b040*/  LDL.LU R9, [R1+0x10] ;  /* 0x0000100001097983 */ /* 0x000f220000300800 */
[----:B------:R-:W-:Y:S01]  /*1b050*/  ULDC.U8 UR9, c[0x0][0x329] ;  /* 0x0000ca4000097ab9 */ /* 0x000fe20000000000 */
[----:B------:R-:W1:Y:S01]  /*1b060*/  S2UR UR12, SR_CTAID.Z ;  /* 0x00000000000c79c3 */ /* 0x000e620000002700 */
[----:B------:R-:W-:Y:S01]  /*1b070*/  @UP4 UIMAD.WIDE.U32 UR14, UR10, UR4, URZ ;  /* 0x000000040a0e42a5 */ /* 0x000fe2000f8e003f */
[----:B------:R-:W-:Y:S01]  /*1b080*/  BSSY B0, `(.L_x_547) ;  /* 0x0000126000007945 */ /* 0x000fe20003800000 */
[----:B------:R-:W-:Y:S02]  /*1b090*/  UISETP.NE.AND UP1, UPT, UR9, URZ, UPT ;  /* 0x0000003f0900728c */ /* 0x000fe4000bf25270 */
[----:B------:R-:W-:-:S02]  /*1b0a0*/  @UP4 UIMAD UR7, UR10, UR5, UR15 ;  /* 0x000000050a0742a4 */ /* 0x000fc4000f8e020f */
[----:B------:R-:W-:Y:S02]  /*1b0b0*/  ULDC UR8, c[0x0][0x214] ;  /* 0x0000850000087ab9 */ /* 0x000fe40000000800 */
[----:B------:R-:W-:Y:S02]  /*1b0c0*/  ULDC.64 UR4, c[0x0][0x1e0] ;  /* 0x0000780000047ab9 */ /* 0x000fe40000000a00 */
[----:B------:R-:W-:Y:S02]  /*1b0d0*/  UMOV UR22, URZ ;  /* 0x0000003f00167c82 */ /* 0x000fe40008000000 */
[----:B-1----:R-:W-:Y:S02]  /*1b0e0*/  @!UP4 USHF.R.S32.HI UR13, URZ, 0x1f, UR6 ;  /* 0x0000001f3f0dc899 */ /* 0x002fe40008011406 */
[----:B------:R-:W-:Y:S02]  /*1b0f0*/  @!UP4 UIMAD.WIDE.U32 UR20, UR6, UR4, URZ ;  /* 0x000000040614c2a5 */ /* 0x000fe4000f8e003f */
[----:B------:R-:W-:-:S02]  /*1b100*/  @!UP4 UIMAD UR13, UR13, UR4, URZ ;  /* 0x000000040d0dc2a4 */ /* 0x000fc4000f8e023f */
[----:B------:R-:W-:Y:S02]  /*1b110*/  @UP1 ULDC UR15, c[0x0][0x210] ;  /* 0x00008400000f1ab9 */ /* 0x000fe40000000800 */
[----:B------:R-:W-:Y:S02]  /*1b120*/  ULDC.U8 UR4, c[0x0][0x328] ;  /* 0x0000ca0000047ab9 */ /* 0x000fe40000000000 */
[----:B------:R-:W-:Y:S02]  /*1b130*/  UISETP.NE.AND UP3, UPT, UR4, URZ, UPT ;  /* 0x0000003f0400728c */ /* 0x000fe4000bf65270 */
[----:B------:R-:W-:Y:S02]  /*1b140*/  @!UP4 UIMAD UR13, UR6, UR5, UR13 ;  /* 0x00000005060dc2a4 */ /* 0x000fe4000f8e020d */
[----:B------:R-:W-:Y:S01]  /*1b150*/  UISETP.NE.OR UP2, UPT, UR9, URZ, !UP3 ;  /* 0x0000003f0900728c */ /* 0x000fe2000df45670 */
[----:B------:R-:W1:Y:S01]  /*1b160*/  S2UR UR9, SR_CTAID.X ;  /* 0x00000000000979c3 */ /* 0x000e620000002500 */
[----:B------:R-:W-:-:S02]  /*1b170*/  ULDC UR5, c[0x0][0x234] ;  /* 0x00008d0000057ab9 */ /* 0x000fc40000000800 */
[----:B------:R-:W-:Y:S02]  /*1b180*/  @UP1 UIMAD UR15, UR15, UR8, URZ ;  /* 0x000000080f0f12a4 */ /* 0x000fe4000f8e023f */
[----:B------:R-:W-:Y:S02]  /*1b190*/  UISETP.NE.OR UP0, UPT, UR10, -0x1, UP2 ;  /* 0xffffffff0a00788c */ /* 0x000fe40009705670 */
[----:B------:R-:W-:Y:S02]  /*1b1a0*/  @!UP1 USEL UR15, UR8, UR5, !UP3 ;  /* 0x00000005080f9287 */ /* 0x000fe4000d800000 */
[----:B------:R-:W-:Y:S02]  /*1b1b0*/  ULDC UR4, c[0x0][0x1c0] ;  /* 0x0000700000047ab9 */ /* 0x000fe40000000800 */
[----:B------:R-:W-:Y:S02]  /*1b1c0*/  @UP1 UMOV UR16, 0x1 ;  /* 0x0000000100101882 */ /* 0x000fe40000000000 */
[----:B------:R-:W-:-:S02]  /*1b1d0*/  @!UP1 UIMAD UR16, UR15, UR4, URZ ;  /* 0x000000040f1092a4 */ /* 0x000fc4000f8e023f */
[----:B------:R-:W-:Y:S02]  /*1b1e0*/  @UP1 ULDC UR17, c[0x0][0x210] ;  /* 0x0000840000111ab9 */ /* 0x000fe40000000800 */
[----:B------:R-:W-:Y:S02]  /*1b1f0*/  UIMAD UR4, UR6, UR16, URZ ;  /* 0x00000010060472a4 */ /* 0x000fe4000f8e023f */
[----:B------:R-:W-:Y:S02]  /*1b200*/  @!UP1 UMOV UR17, 0x1 ;  /* 0x0000000100119882 */ /* 0x000fe40000000000 */
[----:B------:R-:W-:Y:S02]  /*1b210*/  @!UP0 UIMAD UR10, UR6, UR8, URZ ;  /* 0x00000008060a82a4 */ /* 0x000fe4000f8e023f */
[----:B------:R-:W-:Y:S02]  /*1b220*/  USEL UR4, UR4, URZ, UP2 ;  /* 0x0000003f04047287 */ /* 0x000fe40009000000 */
[----:B-1----:R-:W-:-:S02]  /*1b230*/  UIMAD UR9, UR9, UR17, URZ ;  /* 0x00000011090972a4 */ /* 0x002fc4000f8e023f */
[----:B------:R-:W-:Y:S02]  /*1b240*/  UIMAD UR15, UR12, UR15, UR4 ;  /* 0x0000000f0c0f72a4 */ /* 0x000fe4000f8e0204 */
[----:B------:R-:W-:Y:S02]  /*1b250*/  USHF.L.U32 UR9, UR9, 0x7, URZ ;  /* 0x0000000709097899 */ /* 0x000fe4000800063f */
        /* <DEDUP_REMOVED lines=10> */
[----:B---3--:R-:W2:Y:S04]  /*1b300*/  SHFL.BFLY PT, R10, R8, 0x2, 0x1f ;  /* 0x0c401f00080a7f89 */ /* 0x008ea800000e0000 */
[----:B----4-:R-:W3:Y:S04]  /*1b310*/  SHFL.BFLY PT, R7, R11, 0x2, 0x1f ;  /* 0x0c401f000b077f89 */ /* 0x010ee800000e0000 */
[----:B------:R-:W4:Y:S01]  /*1b320*/  SHFL.BFLY PT, R5, R9, 0x2, 0x1f ;  /* 0x0c401f0009057f89 */ /* 0x000f2200000e0000 */
[----:B-1----:R-:W-:-:S02]  /*1b330*/  FADD.FTZ R6, R6, R4 ;  /* 0x0000000406067221 */ /* 0x002fc40000010000 */
[----:B--2---:R-:W-:-:S03]  /*1b340*/  FADD.FTZ R10, R10, R8 ;  /* 0x000000080a0a7221 */ /* 0x004fc60000010000 */
[----:B------:R-:W1:Y:S01]  /*1b350*/  SHFL.BFLY PT, R4, R6, 0x1, 0x1f ;  /* 0x0c201f0006047f89 */ /* 0x000e6200000e0000 */
[----:B---3--:R-:W-:-:S03]  /*1b360*/  FADD.FTZ R7, R7, R11 ;  /* 0x0000000b07077221 */ /* 0x008fc60000010000 */
[----:B------:R-:W2:Y:S01]  /*1b370*/  SHFL.BFLY PT, R8, R10, 0x1, 0x1f ;  /* 0x0c201f000a087f89 */ /* 0x000ea200000e0000 */
[----:B----4-:R-:W-:-:S03]  /*1b380*/  FADD.FTZ R5, R5, R9 ;  /* 0x0000000905057221 */ /* 0x010fc60000010000 */
[----:B------:R-:W3:Y:S01]  /*1b390*/  SHFL.BFLY PT, R11, R7, 0x1, 0x1f ;  /* 0x0c201f00070b7f89 */ /* 0x000ee200000e0000 */
[----:B------:R-:W-:Y:S01]  /*1b3a0*/  MOV R9, 0x3f800000 ;  /* 0x3f80000000097802 */ /* 0x000fe20000000f00 */
[----:B-1----:R-:W-:Y:S02]  /*1b3b0*/  FADD.FTZ R4, R6, R4 ;  /* 0x0000000406047221 */ /* 0x002fe40000010000 */
[----:B------:R-:W1:Y:S01]  /*1b3c0*/  SHFL.BFLY PT, R6, R5, 0x1, 0x1f ;  /* 0x0c201f0005067f89 */ /* 0x000e6200000e0000 */
[----:B--2---:R-:W-:Y:S01]  /*1b3d0*/  FADD.FTZ R8, R10, R8 ;  /* 0x000000080a087221 */ /* 0x004fe20000010000 */
[----:B------:R-:W-:Y:S02]  /*1b3e0*/  MOV R10, 0x3f800000 ;  /* 0x3f800000000a7802 */ /* 0x000fe40000000f00 */
[----:B------:R-:W-:Y:S01]  /*1b3f0*/  FSETP.NE.FTZ.AND P5, PT, R4, RZ, PT ;  /* 0x000000ff0400720b */ /* 0x000fe20003fb5000 */
[----:B---3--:R-:W-:Y:S01]  /*1b400*/  FADD.FTZ R7, R7, R11 ;  /* 0x0000000b07077221 */ /* 0x008fe20000010000 */
[----:B------:R-:W-:-:S02]  /*1b410*/  FSETP.NE.FTZ.AND P4, PT, R8, RZ, PT ;  /* 0x000000ff0800720b */ /* 0x000fc40003f95000 */
[----:B------:R-:W-:Y:S02]  /*1b420*/  MOV R11, 0x3f800000 ;  /* 0x3f800000000b7802 */ /* 0x000fe40000000f00 */
[----:B------:R-:W-:-:S07]  /*1b430*/  FSETP.NE.FTZ.AND P3, PT, R7, RZ, PT ;  /* 0x000000ff0700720b */ /* 0x000fce0003f75000 */
[----:B------:R-:W2:Y:S01]  /*1b440*/  @P5 MUFU.RCP R9, R4 ;  /* 0x0000000400095308 */ /* 0x000ea20000001000 */
[----:B-1----:R-:W-:Y:S02]  /*1b450*/  FADD.FTZ R6, R5, R6 ;  /* 0x0000000605067221 */ /* 0x002fe40000010000 */
[----:B------:R-:W1:Y:S05]  /*1b460*/  S2R R5, SR_TID.X ;  /* 0x0000000000057919 */ /* 0x000e6a0000002100 */
[----:B------:R-:W3:Y:S01]  /*1b470*/  @P4 MUFU.RCP R10, R8 ;  /* 0x00000008000a4308 */ /* 0x000ee20000001000 */
[----:B------:R-:W-:Y:S01]  /*1b480*/  FSETP.NE.FTZ.AND P0, PT, R6, RZ, PT ;  /* 0x000000ff0600720b */ /* 0x000fe20003f15000 */
[----:B--2---:R-:W-:-:S06]  /*1b490*/  FMUL.FTZ R164, R9, R164 ;  /* 0x000000a409a47220 */ /* 0x004fcc0000410000 */
[----:B------:R-:W2:Y:S01]  /*1b4a0*/  @P3 MUFU.RCP R11, R7 ;  /* 0x00000007000b3308 */ /* 0x000ea20000001000 */
[C---:B------:R-:W-:Y:S02]  /*1b4b0*/  FMUL.FTZ R165, R9.reuse, R165 ;  /* 0x000000a509a57220 */ /* 0x040fe40000410000 */
[C---:B------:R-:W-:Y:S02]  /*1b4c0*/  FMUL.FTZ R168, R9.reuse, R168 ;  /* 0x000000a809a87220 */ /* 0x040fe40000410000 */
[----:B------:R-:W-:Y:S01]  /*1b4d0*/  FMUL.FTZ R169, R9, R169 ;  /* 0x000000a909a97220 */ /* 0x000fe20000410000 */
[----:B------:R-:W-:Y:S01]  /*1b4e0*/  F2FP.PACK_AB R164, R165, R164 ;  /* 0x000000a4a5a4723e */ /* 0x000fe200000000ff */
[----:B------:R-:W-:Y:S01]  /*1b4f0*/  FMUL.FTZ R172, R9, R172 ;  /* 0x000000ac09ac7220 */ /* 0x000fe20000410000 */
[----:B------:R-:W4:Y:S01]  /*1b500*/  @P0 MUFU.RCP R12, R6 ;  /* 0x00000006000c0308 */ /* 0x000f220000001000 */
[C---:B---3--:R-:W-:Y:S01]  /*1b510*/  FMUL.FTZ R166, R10.reuse, R166 ;  /* 0x000000a60aa67220 */ /* 0x048fe20000410000 */
[----:B------:R-:W-:Y:S01]  /*1b520*/  F2FP.PACK_AB R168, R169, R168 ;  /* 0x000000a8a9a8723e */ /* 0x000fe200000000ff */
[----:B------:R-:W-:-:S02]  /*1b530*/  FMUL.FTZ R167, R10, R167 ;  /* 0x000000a70aa77220 */ /* 0x000fc40000410000 */
[C---:B------:R-:W-:Y:S02]  /*1b540*/  FMUL.FTZ R170, R10.reuse, R170 ;  /* 0x000000aa0aaa7220 */ /* 0x040fe40000410000 */
        /* <DEDUP_REMOVED lines=10> */
[----:B------:R-:W3:Y:S01]  /*1b5f0*/  @P4 MUFU.LG2 R8, R8 ;  /* 0x0000000800084308 */ /* 0x000ee20000000c00 */
        /* <DEDUP_REMOVED lines=10> */
[----:B------:R-:W-:Y:S01]  /*1b6a0*/  FMUL.FTZ R195, R10, R195 ;  /* 0x000000c30ac37220 */ /* 0x000fe20000410000 */
[----:B-1----:R-:W-:Y:S01]  /*1b6b0*/  SHF.R.S32.HI R10, RZ, 0x1f, R5 ;  /* 0x0000001fff0a7819 */ /* 0x002fe20000011405 */
[----:B--2---:R-:W-:Y:S01]  /*1b6c0*/  FMUL.FTZ R160, R11, R160 ;  /* 0x000000a00ba07220 */ /* 0x004fe20000410000 */
[----:B------:R-:W-:Y:S01]  /*1b6d0*/  F2FP.PACK_AB R190, R191, R190 ;  /* 0x000000bebfbe723e */ /* 0x000fe200000000ff */
[C---:B------:R-:W-:Y:S01]  /*1b6e0*/  FMUL.FTZ R161, R11.reuse, R161 ;  /* 0x000000a10ba17220 */ /* 0x040fe20000410000 */
[----:B------:R-:W-:Y:S01]  /*1b6f0*/  LEA.HI R13, R10, R5, RZ, 0x2 ;  /* 0x000000050a0d7211 */ /* 0x000fe200078f10ff */
[----:B----4-:R-:W-:Y:S01]  /*1b700*/  FMUL.FTZ R163, R12, R163 ;  /* 0x000000a30ca37220 */ /* 0x010fe20000410000 */
[----:B------:R-:W-:Y:S01]  /*1b710*/  LEA.HI R10, R10, R5, RZ, 0x5 ;  /* 0x000000050a0a7211 */ /* 0x000fe200078f28ff */
[C---:B------:R-:W-:Y:S01]  /*1b720*/  FMUL.FTZ R162, R12.reuse, R162 ;  /* 0x000000a20ca27220 */ /* 0x040fe20000410000 */
[--C-:B------:R-:W-:Y:S01]  /*1b730*/  SHF.R.S32.HI R15, RZ, 0x2, R13.reuse ;  /* 0x00000002ff0f7819 */ /* 0x100fe2000001140d */
[C---:B------:R-:W-:Y:S01]  /*1b740*/  FMUL.FTZ R156, R11.reuse, R156 ;  /* 0x0000009c0b9c7220 */ /* 0x040fe20000410000 */
[----:B------:R-:W-:Y:S01]  /*1b750*/  SHF.R.S32.HI R14, RZ, 0x1f, R13 ;  /* 0x0000001fff0e7819 */ /* 0x000fe2000001140d */
[----:B------:R-:W-:Y:S01]  /*1b760*/  FMUL.FTZ R157, R11, R157 ;  /* 0x0000009d0b9d7220 */ /* 0x000fe20000410000 */
[----:B------:R-:W-:Y:S01]  /*1b770*/  F2FP.PACK_AB R160, R161, R160 ;  /* 0x000000a0a1a0723e */ /* 0x000fe200000000ff */
[----:B------:R-:W-:Y:S01]  /*1b780*/  FMUL.FTZ R159, R12, R159 ;  /* 0x0000009f0c9f7220 */ /* 0x000fe20000410000 */
[----:B------:R-:W-:Y:S01]  /*1b790*/  LEA.HI R14, R14, R15, RZ, 0x3 ;  /* 0x0000000f0e0e7211 */ /* 0x000fe200078f18ff */
[----:B------:R-:W-:Y:S01]  /*1b7a0*/  FMUL.FTZ R158, R12, R158 ;  /* 0x0000009e0c9e7220 */ /* 0x000fe20000410000 */
[----:B------:R-:W-:Y:S01]  /*1b7b0*/  F2FP.PACK_AB R162, R163, R162 ;  /* 0x000000a2a3a2723e */ /* 0x000fe200000000ff */
[C---:B------:R-:W-:Y:S01]  /*1b7c0*/  FMUL.FTZ R173, R9.reuse, R173 ;  /* 0x000000ad09ad7220 */ /* 0x040fe20000410000 */
[----:B------:R-:W-:Y:S01]  /*1b7d0*/  LOP3.LUT R14, R14, 0xfffffff8, RZ, 0xc0, !PT ;  /* 0xfffffff80e0e7812 */ /* 0x000fe200078ec0ff */
[----:B------:R-:W-:Y:S01]  /*1b7e0*/  FMUL.FTZ R176, R9, R176 ;  /* 0x000000b009b07220 */ /* 0x000fe20000410000 */
[----:B------:R-:W-:Y:S01]  /*1b7f0*/  F2FP.PACK_AB R156, R157, R156 ;  /* 0x0000009c9d9c723e */ /* 0x000fe200000000ff */
[----:B------:R-:W-:Y:S01]  /*1b800*/  FMUL.FTZ R177, R9, R177 ;  /* 0x000000b109b17220 */ /* 0x000fe20000410000 */
[----:B------:R-:W-:Y:S01]  /*1b810*/  IADD3 R14, R15, -R14, RZ ;  /* 0x8000000e0f0e7210 */ /* 0x000fe20007ffe0ff */
[----:B------:R-:W-:Y:S01]  /*1b820*/  FMUL.FTZ R152, R11, R152 ;  /* 0x000000980b987220 */ /* 0x000fe20000410000 */
[----:B------:R-:W-:Y:S01]  /*1b830*/  LOP3.LUT R15, R13, 0x3ffffffc, RZ, 0xc0, !PT ;  /* 0x3ffffffc0d0f7812 */ /* 0x000fe200078ec0ff */
[C---:B------:R-:W-:Y:S01]  /*1b840*/  FMUL.FTZ R153, R11.reuse, R153 ;  /* 0x000000990b997220 */ /* 0x040fe20000410000 */
[----:B------:R-:W-:Y:S01]  /*1b850*/  SHF.L.U32 R16, R14, 0x6, RZ ;  /* 0x000000060e107819 */ /* 0x000fe200000006ff */
[----:B------:R-:W-:Y:S01]  /*1b860*/  FMUL.FTZ R155, R12, R155 ;  /* 0x0000009b0c9b7220 */ /* 0x000fe20000410000 */
[----:B------:R-:W-:Y:S01]  /*1b870*/  LOP3.LUT R17, R14, 0x1, RZ, 0xc0, !PT ;  /* 0x000000010e117812 */ /* 0x000fe200078ec0ff */
[----:B------:R-:W-:Y:S01]  /*1b880*/  FMUL.FTZ R154, R12, R154 ;  /* 0x0000009a0c9a7220 */ /* 0x000fe20000410000 */
[----:B------:R-:W-:Y:S01]  /*1b890*/  SHF.R.S32.HI R13, RZ, 0x5, R10 ;  /* 0x00000005ff0d7819 */ /* 0x000fe2000001140a */
[----:B------:R-:W-:Y:S01]  /*1b8a0*/  FMUL.FTZ R148, R11, R148 ;  /* 0x000000940b947220 */ /* 0x000fe20000410000 */
[----:B------:R-:W-:Y:S01]  /*1b8b0*/  IADD3 R15, -R15, R5, RZ ;  /* 0x000000050f0f7210 */ /* 0x000fe20007ffe1ff */
[----:B------:R-:W-:Y:S01]  /*1b8c0*/  FMUL.FTZ R149, R11, R149 ;  /* 0x000000950b957220 */ /* 0x000fe20000410000 */
[----:B------:R-:W-:Y:S01]  /*1b8d0*/  LOP3.LUT R16, R16, 0x1c0, RZ, 0xc0, !PT ;  /* 0x000001c010107812 */ /* 0x000fe200078ec0ff */
[C---:B------:R-:W-:Y:S01]  /*1b8e0*/  FMUL.FTZ R151, R12.reuse, R151 ;  /* 0x000000970c977220 */ /* 0x040fe20000410000 */
[----:B------:R-:W-:Y:S01]  /*1b8f0*/  ISETP.NE.U32.AND P1, PT, R17, 0x1, PT ;  /* 0x000000011100780c */ /* 0x000fe20003f25070 */
[----:B------:R-:W-:Y:S01]  /*1b900*/  FMUL.FTZ R150, R12, R150 ;  /* 0x000000960c967220 */ /* 0x000fe20000410000 */
[----:B------:R-:W-:Y:S01]  /*1b910*/  MOV R17, 0xfffffff0 ;  /* 0xfffffff000117802 */ /* 0x000fe20000000f00 */
[----:B------:R-:W-:Y:S01]  /*1b920*/  FMUL.FTZ R180, R9, R180 ;  /* 0x000000b409b47220 */ /* 0x000fe20000410000 */
[----:B------:R-:W-:Y:S01]  /*1b930*/  LEA R15, R13, R15, 0x9 ;  /* 0x0000000f0d0f7211 */ /* 0x000fe200078e48ff */
[C---:B------:R-:W-:Y:S01]  /*1b940*/  FMUL.FTZ R181, R9.reuse, R181 ;  /* 0x000000b509b57220 */ /* 0x040fe20000410000 */
[----:B------:R-:W-:Y:S01]  /*1b950*/  LEA.HI R16, R16, R16, RZ, 0x1d ;  /* 0x0000001010107211 */ /* 0x000fe200078fe8ff */
[----:B------:R-:W-:Y:S01]  /*1b960*/  FMUL.FTZ R184, R9, R184 ;  /* 0x000000b809b87220 */ /* 0x000fe20000410000 */
[----:B------:R-:W-:Y:S01]  /*1b970*/  SEL R17, R17, 0x10, !P1 ;  /* 0x0000001011117807 */ /* 0x000fe20004800000 */
[----:B------:R-:W-:Y:S01]  /*1b980*/  FMUL.FTZ R185, R9, R185 ;  /* 0x000000b909b97220 */ /* 0x000fe20000410000 */
[----:B------:R-:W-:Y:S01]  /*1b990*/  R2P PR, R14, 0x6 ;  /* 0x000000060e007804 */ /* 0x000fe20000000000 */
[----:B------:R-:W-:Y:S01]  /*1b9a0*/  FMUL.FTZ R144, R11, R144 ;  /* 0x000000900b907220 */ /* 0x000fe20000410000 */
[----:B------:R-:W-:Y:S01]  /*1b9b0*/  LEA R15, R15, R16, 0x1 ;  /* 0x000000100f0f7211 */ /* 0x000fe200078e08ff */
[----:B------:R-:W-:Y:S01]  /*1b9c0*/  FMUL.FTZ R145, R11, R145 ;  /* 0x000000910b917220 */ /* 0x000fe20000410000 */
[----:B------:R-:W-:Y:S01]  /*1b9d0*/  MOV R16, 0x20 ;  /* 0x0000002000107802 */ /* 0x000fe20000000f00 */
[C---:B------:R-:W-:Y:S01]  /*1b9e0*/  FMUL.FTZ R147, R12.reuse, R147 ;  /* 0x000000930c937220 */ /* 0x040fe20000410000 */
[----:B------:R-:W-:Y:S01]  /*1b9f0*/  SHF.L.U32 R15, R15, 0x1, RZ ;  /* 0x000000010f0f7819 */ /* 0x000fe200000006ff */
[----:B------:R-:W-:Y:S01]  /*1ba00*/  FMUL.FTZ R146, R12, R146 ;  /* 0x000000920c927220 */ /* 0x000fe20000410000 */
[----:B------:R-:W-:Y:S01]  /*1ba10*/  F2FP.PACK_AB R158, R159, R158 ;  /* 0x0000009e9f9e723e */ /* 0x000fe200000000ff */
[----:B------:R-:W-:Y:S01]  /*1ba20*/  FMUL.FTZ R140, R11, R140 ;  /* 0x0000008c0b8c7220 */ /* 0x000fe20000410000 */
[----:B------:R-:W-:Y:S01]  /*1ba30*/  IADD3 R14, R15, R17, RZ ;  /* 0x000000110f0e7210 */ /* 0x000fe20007ffe0ff */
[----:B------:R-:W-:Y:S01]  /*1ba40*/  STS [R15], R164 ;  /* 0x000000a40f007388 */ /* 0x000fe20000000800 */
[----:B------:R-:W-:Y:S01]  /*1ba50*/  SEL R18, R16, 0xffffffe0, !P1 ;  /* 0xffffffe010127807 */ /* 0x000fe20004800000 */
[----:B------:R-:W-:Y:S01]  /*1ba60*/  FMUL.FTZ R141, R11, R141 ;  /* 0x0000008d0b8d7220 */ /* 0x000fe20000410000 */
[C---:B------:R-:W-:Y:S01]  /*1ba70*/  IADD3 R16, R15.reuse, 0x40, RZ ;  /* 0x000000400f107810 */ /* 0x040fe20007ffe0ff */
[----:B------:R-:W-:Y:S01]  /*1ba80*/  STS [R15+0x400], R166 ;  /* 0x000400a60f007388 */ /* 0x000fe20000000800 */
[C---:B------:R-:W-:Y:S01]  /*1ba90*/  @P2 IADD3 R16, R15.reuse, -0x40, RZ ;  /* 0xffffffc00f102810 */ /* 0x040fe20007ffe0ff */
[C---:B------:R-:W-:Y:S01]  /*1baa0*/  FMUL.FTZ R143, R12.reuse, R143 ;  /* 0x0000008f0c8f7220 */ /* 0x040fe20000410000 */
[----:B------:R-:W-:Y:S01]  /*1bab0*/  IADD3 R19, R15, R18, RZ ;  /* 0x000000120f137210 */ /* 0x000fe20007ffe0ff */
[----:B------:R-:W-:Y:S01]  /*1bac0*/  STS [R14], R168 ;  /* 0x000000a80e007388 */ /* 0x000fe20000000800 */
[----:B------:R-:W-:Y:S01]  /*1bad0*/  F2FP.PACK_AB R172, R173, R172 ;  /* 0x000000acadac723e */ /* 0x000fe200000000ff */
[C---:B------:R-:W-:Y:S01]  /*1bae0*/  FMUL.FTZ R142, R12.reuse, R142 ;  /* 0x0000008e0c8e7220 */ /* 0x040fe20000410000 */
[----:B------:R-:W-:Y:S01]  /*1baf0*/  F2FP.PACK_AB R176, R177, R176 ;  /* 0x000000b0b1b0723e */ /* 0x000fe200000000ff */
[----:B------:R-:W-:Y:S01]  /*1bb00*/  STS [R14+0x400], R170 ;  /* 0x000400aa0e007388 */ /* 0x000fe20000000800 */
[----:B------:R-:W-:Y:S01]  /*1bb10*/  F2FP.PACK_AB R152, R153, R152 ;  /* 0x000000989998723e */ /* 0x000fe200000000ff */
[----:B------:R-:W-:Y:S01]  /*1bb20*/  FMUL.FTZ R188, R9, R188 ;  /* 0x000000bc09bc7220 */ /* 0x000fe20000410000 */
[----:B------:R-:W-:Y:S01]  /*1bb30*/  F2FP.PACK_AB R154, R155, R154 ;  /* 0x0000009a9b9a723e */ /* 0x000fe200000000ff */
[----:B------:R-:W-:Y:S01]  /*1bb40*/  STS [R15+0x2000], R160 ;  /* 0x002000a00f007388 */ /* 0x000fe20000000800 */
[----:B------:R-:W-:Y:S01]  /*1bb50*/  F2FP.PACK_AB R148, R149, R148 ;  /* 0x000000949594723e */ /* 0x000fe200000000ff */
[----:B------:R-:W-:Y:S01]  /*1bb60*/  FMUL.FTZ R189, R9, R189 ;  /* 0x000000bd09bd7220 */ /* 0x000fe20000410000 */
[----:B------:R-:W-:Y:S01]  /*1bb70*/  F2FP.PACK_AB R150, R151, R150 ;  /* 0x000000969796723e */ /* 0x000fe200000000ff */
[----:B------:R1:W-:Y:S01]  /*1bb80*/  STS [R15+0x2400], R162 ;  /* 0x002400a20f007388 */ /* 0x0003e20000000800 */
        /* <DEDUP_REMOVED lines=24> */
[----:B------:R-:W4:Y:S01]  /*1bd10*/  @P0 MUFU.LG2 R6, R6 ;  /* 0x0000000600060308 */ /* 0x000f220000000c00 */
[----:B-1----:R-:W-:Y:S01]  /*1bd20*/  IADD3 R15, R14, R18, RZ ;  /* 0x000000120e0f7210 */ /* 0x002fe20007ffe0ff */
[----:B---3--:R-:W-:Y:S01]  /*1bd30*/  @P5 FMUL.FTZ R4, R4, 0.69314718246459960938 ;  /* 0x3f31721804045820 */ /* 0x008fe20000410000 */
[----:B------:R-:W-:Y:S01]  /*1bd40*/  F2FP.PACK_AB R138, R139, R138 ;  /* 0x0000008a8b8a723e */ /* 0x000fe200000000ff */
[----:B------:R-:W-:Y:S01]  /*1bd50*/  @P4 FMUL.FTZ R8, R8, 0.69314718246459960938 ;  /* 0x3f31721808084820 */ /* 0x000fe20000410000 */
[----:B------:R-:W-:Y:S01]  /*1bd60*/  F2FP.PACK_AB R11, R11, R132 ;  /* 0x000000840b0b723e */ /* 0x000fe200000000ff */
[----:B------:R-:W-:Y:S01]  /*1bd70*/  STS [R15], R176 ;  /* 0x000000b00f007388 */ /* 0x000fe20000000800 */
[----:B------:R-:W-:Y:S01]  /*1bd80*/  F2FP.PACK_AB R12, R135, R12 ;  /* 0x0000000c870c723e */ /* 0x000fe200000000ff */
[----:B------:R-:W-:Y:S01]  /*1bd90*/  @P3 FMUL.FTZ R7, R7, 0.69314718246459960938 ;  /* 0x3f31721807073820 */ /* 0x000fe20000410000 */
[----:B--2---:R-:W-:Y:S01]  /*1bda0*/  IADD3 R14, R18, 0x400, R16 ;  /* 0x00000400120e7810 */ /* 0x004fe20007ffe010 */
[----:B------:R-:W-:Y:S01]  /*1bdb0*/  STS [R15+0x400], R178 ;  /* 0x000400b20f007388 */ /* 0x000fe20000000800 */
[----:B------:R-:W-:-:S02]  /*1bdc0*/  LOP3.LUT R10, R10, 0xffffffe0, RZ, 0xc0, !PT ;  /* 0xffffffe00a0a7812 */ /* 0x000fc400078ec0ff */
[C---:B------:R-:W-:Y:S01]  /*1bdd0*/  IADD3 R14, R17.reuse, R14, RZ ;  /* 0x0000000e110e7210 */ /* 0x040fe20007ffe0ff */
[----:B------:R-:W-:Y:S01]  /*1bde0*/  STS [R19+0x2000], R152 ;  /* 0x0020009813007388 */ /* 0x000fe20000000800 */
[----:B------:R-:W-:Y:S01]  /*1bdf0*/  IADD3 R17, R17, R16, RZ ;  /* 0x0000001011117210 */ /* 0x000fe20007ffe0ff */
[----:B----4-:R-:W-:Y:S01]  /*1be00*/  @P0 FMUL.FTZ R6, R6, 0.69314718246459960938 ;  /* 0x3f31721806060820 */ /* 0x010fe20000410000 */
[----:B------:R-:W-:Y:S01]  /*1be10*/  IADD3 R10, -R10, R5, RZ ;  /* 0x000000050a0a7210 */ /* 0x000fe20007ffe1ff */
[----:B------:R-:W-:Y:S01]  /*1be20*/  STS [R19+0x2400], R154 ;  /* 0x0024009a13007388 */ /* 0x000fe20000000800 */
[----:B------:R-:W-:Y:S01]  /*1be30*/  MOV R5, 0x7f800000 ;  /* 0x7f80000000057802 */ /* 0x000fe20000000f00 */
[----:B------:R-:W-:Y:S01]  /*1be40*/  @P3 FFMA.FTZ R5, R2, c[0x0][0x238], R7 ;  /* 0x00008e0002053a23 */ /* 0x000fe20000010007 */
[----:B------:R-:W-:Y:S01]  /*1be50*/  LOP3.LUT P1, RZ, R10, 0x3, RZ, 0xc0, !PT ;  /* 0x000000030aff7812 */ /* 0x000fe2000782c0ff */
[----:B------:R-:W-:Y:S01]  /*1be60*/  STS [R15+0x2000], R148 ;  /* 0x002000940f007388 */ /* 0x000fe20000000800 */
[----:B------:R-:W-:Y:S01]  /*1be70*/  MOV R10, 0x7f800000 ;  /* 0x7f800000000a7802 */ /* 0x000fe20000000f00 */
[----:B------:R-:W-:-:S02]  /*1be80*/  @P5 FFMA.FTZ R10, R68, c[0x0][0x238], R4 ;  /* 0x00008e00440a5a23 */ /* 0x000fc40000010004 */
[----:B------:R-:W-:Y:S04]  /*1be90*/  STS [R15+0x2400], R150 ;  /* 0x002400960f007388 */ /* 0x000fe80000000800 */
[----:B------:R-:W-:Y:S04]  /*1bea0*/  STS [R16], R180 ;  /* 0x000000b410007388 */ /* 0x000fe80000000800 */
[----:B------:R-:W-:Y:S04]  /*1beb0*/  STS [R16+0x400], R182 ;  /* 0x000400b610007388 */ /* 0x000fe80000000800 */
[----:B------:R-:W-:Y:S04]  /*1bec0*/  STS [R17], R184 ;  /* 0x000000b811007388 */ /* 0x000fe80000000800 */
[----:B------:R-:W-:Y:S04]  /*1bed0*/  STS [R17+0x400], R186 ;  /* 0x000400ba11007388 */ /* 0x000fe80000000800 */
[----:B------:R-:W-:Y:S04]  /*1bee0*/  STS [R16+0x2000], R144 ;  /* 0x0020009010007388 */ /* 0x000fe80000000800 */
[----:B------:R1:W-:Y:S04]  /*1bef0*/  STS [R16+0x2400], R146 ;  /* 0x0024009210007388 */ /* 0x0003e80000000800 */
[----:B------:R-:W-:Y:S04]  /*1bf00*/  STS [R17+0x2000], R140 ;  /* 0x0020008c11007388 */ /* 0x000fe80000000800 */
[----:B------:R-:W-:Y:S01]  /*1bf10*/  STS [R17+0x2400], R142 ;  /* 0x0024008e11007388 */ /* 0x000fe20000000800 */
[----:B-1----:R-:W-:-:S02]  /*1bf20*/  IADD3 R16, R18, R16, RZ ;  /* 0x0000001012107210 */ /* 0x002fc40007ffe0ff */
[----:B------:R-:W-:-:S03]  /*1bf30*/  IADD3 R18, R18, R17, RZ ;  /* 0x0000001112127210 */ /* 0x000fc60007ffe0ff */
[----:B------:R-:W-:Y:S04]  /*1bf40*/  STS [R16], R188 ;  /* 0x000000bc10007388 */ /* 0x000fe80000000800 */
[----:B------:R-:W-:Y:S04]  /*1bf50*/  STS [R16+0x400], R190 ;  /* 0x000400be10007388 */ /* 0x000fe80000000800 */
[----:B------:R1:W-:Y:S04]  /*1bf60*/  STS [R18], R9 ;  /* 0x0000000912007388 */ /* 0x0003e80000000800 */
[----:B------:R-:W-:Y:S04]  /*1bf70*/  STS [R14], R194 ;  /* 0x000000c20e007388 */ /* 0x000fe80000000800 */
[----:B------:R-:W-:Y:S04]  /*1bf80*/  STS [R16+0x2000], R136 ;  /* 0x0020008810007388 */ /* 0x000fe80000000800 */
[----:B------:R-:W-:Y:S04]  /*1bf90*/  STS [R16+0x2400], R138 ;  /* 0x0024008a10007388 */ /* 0x000fe80000000800 */
[----:B------:R2:W-:Y:S04]  /*1bfa0*/  STS [R18+0x2000], R11 ;  /* 0x0020000b12007388 */ /* 0x0005e80000000800 */
[----:B------:R3:W-:Y:S04]  /*1bfb0*/  STS [R14+0x2000], R12 ;  /* 0x0020000c0e007388 */ /* 0x0007e80000000800 */
[----:B------:R-:W-:Y:S01]  /*1bfc0*/  BAR.SYNC.DEFER_BLOCKING 0x0 ;  /* 0x0000000000007b1d */ /* 0x000fe20000010000 */
[----:B-1----:R-:W-:Y:S01]  /*1bfd0*/  MOV R9, 0x7f800000 ;  /* 0x7f80000000097802 */ /* 0x002fe20000000f00 */
[----:B------:R-:W-:Y:S01]  /*1bfe0*/  @P0 FFMA.FTZ R9, R0, c[0x0][0x238], R6 ;  /* 0x00008e0000090a23 */ /* 0x000fe20000010006 */
[----:B--2---:R-:W-:Y:S01]  /*1bff0*/  MOV R11, 0x7f800000 ;  /* 0x7f800000000b7802 */ /* 0x004fe20000000f00 */
[----:B------:R-:W-:-:S02]  /*1c000*/  @P4 FFMA.FTZ R11, R3, c[0x0][0x238], R8 ;  /* 0x00008e00030b4a23 */ /* 0x000fc40000010008 */
[----:B------:R3:W1:Y:S04]  /*1c010*/  LDS.128 R40, [R235] ;  /* 0x00000000eb287984 */ /* 0x0006680000000c00 */
[----:B------:R3:W2:Y:S04]  /*1c020*/  LDS.128 R36, [R235+0x800] ;  /* 0x00080000eb247984 */ /* 0x0006a80000000c00 */
[----:B------:R3:W4:Y:S04]  /*1c030*/  LDS.128 R32, [R235+0x1000] ;  /* 0x00100000eb207984 */ /* 0x0007280000000c00 */
[----:B------:R3:W1:Y:S04]  /*1c040*/  LDS.128 R28, [R235+0x1800] ;  /* 0x00180000eb1c7984 */ /* 0x0006680000000c00 */
[----:B------:R3:W1:Y:S04]  /*1c050*/  LDS.128 R24, [R235+0x2000] ;  /* 0x00200000eb187984 */ /* 0x0006680000000c00 */
[----:B------:R3:W1:Y:S04]  /*1c060*/  LDS.128 R20, [R235+0x2800] ;  /* 0x00280000eb147984 */ /* 0x0006680000000c00 */
[----:B------:R3:W1:Y:S04]  /*1c070*/  LDS.128 R16, [R235+0x3000] ;  /* 0x00300000eb107984 */ /* 0x0006680000000c00 */
[----:B------:R3:W1:Y:S01]  /*1c080*/  LDS.128 R44, [R235+0x3800] ;  /* 0x00380000eb2c7984 */ /* 0x0006620000000c00 */
[----:B------:R-:W-:Y:S05]  /*1c090*/  @P1 BRA `(.L_x_548) ;  /* 0x0000024000001947 */ /* 0x000fea0003800000 */
[----:B------:R-:W-:-:S04]  /*1c0a0*/  SHF.R.S32.HI R0, RZ, 0x1f, R13 ;  /* 0x0000001fff007819 */ /* 0x000fc8000001140d */
[----:B------:R-:W-:-:S04]  /*1c0b0*/  LEA.HI R0, R0, R13, RZ, 0x2 ;  /* 0x0000000d00007211 */ /* 0x000fc800078f10ff */
[----:B------:R-:W-:-:S05]  /*1c0c0*/  LOP3.LUT R0, R0, 0xffffffc, RZ, 0xc0, !PT ;  /* 0x0ffffffc00007812 */ /* 0x000fca00078ec0ff */
        /* <DEDUP_REMOVED lines=14> */
[C---:B---3--:R-:W-:Y:S01]  /*1c1b0*/  @!P3 LEA R12, P5, R3.reuse, c[0x0][0x200], 0x2 ;  /* 0x00008000030cba11 */ /* 0x048fe200078a10ff */
[----:B------:R-:W-:Y:S01]  /*1c1c0*/  @!P0 IMAD R6, R6, UR17, RZ ;  /* 0x0000001106068c24 */ /* 0x000fe2000f8e02ff */
[C---:B------:R-:W-:Y:S02]  /*1c1d0*/  @!P2 IADD3 R2, P4, R4.reuse, UR9, RZ ;  /* 0x000000090402ac10 */ /* 0x040fe4000ff9e0ff */
        /* <DEDUP_REMOVED lines=16> */
.L_x_548:
[----:B------:R-:W-:Y:S05]  /*1c2e0*/  BSYNC B0 ;  /* 0x0000000000007941 */ /* 0x000fea0003800000 */
.L_x_547:
[----:B---3--:R-:W3:Y:S01]  /*1c2f0*/  LDL.LU.64 R8, [R1] ;  /* 0x0000000001087983 */ /* 0x008ee20000300a00 */
[----:B------:R-:W-:Y:S01]  /*1c300*/  USHF.R.S32.HI UR6, URZ, 0x1f, UR12 ;  /* 0x0000001f3f067899 */ /* 0x000fe2000801140c */
[----:B------:R-:W-:Y:S01]  /*1c310*/  BSSY B0, `(.L_x_549) ;  /* 0x0000017000007945 */ /* 0x000fe20003800000 */
[----:B------:R-:W-:Y:S01]  /*1c320*/  ULDC.64 UR4, c[0x0][0x1f0] ;  /* 0x00007c0000047ab9 */ /* 0x000fe20000000a00 */
[----:B------:R-:W4:Y:S01]  /*1c330*/  S2R R3, SR_TID.X ;  /* 0x0000000000037919 */ /* 0x000f220000002100 */
[----:B------:R-:W-:-:S03]  /*1c340*/  UIMAD UR4, UR6, UR4, URZ ;  /* 0x00000004060472a4 */ /* 0x000fc6000f8e023f */
[----:B------:R-:W2:Y:S01]  /*1c350*/  S2R R0, SR_CTAID.Z ;  /* 0x0000000000007919 */ /* 0x000ea20000002700 */
[----:B------:R-:W-:Y:S01]  /*1c360*/  UIMAD UR4, UR12, UR5, UR4 ;  /* 0x000000050c0472a4 */ /* 0x000fe2000f8e0204 */
[----:B----4-:R-:W-:-:S04]  /*1c370*/  SHF.R.S32.HI R2, RZ, 0x1f, R3 ;  /* 0x0000001fff027819 */ /* 0x010fc80000011403 */
[----:B------:R-:W-:-:S04]  /*1c380*/  LEA.HI R2, R2, R3, RZ, 0x3 ;  /* 0x0000000302027211 */ /* 0x000fc800078f18ff */
[----:B------:R-:W-:Y:S02]  /*1c390*/  SHF.R.S32.HI R2, RZ, 0x3, R2 ;  /* 0x00000003ff027819 */ /* 0x000fe40000011402 */
[----:B---3--:R-:W-:-:S04]  /*1c3a0*/  IADD3 R4, P0, R8, UR14, RZ ;  /* 0x0000000e08047c10 */ /* 0x008fc8000ff1e0ff */
[----:B------:R-:W-:Y:S02]  /*1c3b0*/  IADD3.X R5, R9, UR7, RZ, P0, !PT ;  /* 0x0000000709057c10 */ /* 0x000fe400087fe4ff */
[----:B------:R-:W-:-:S03]  /*1c3c0*/  ISETP.GE.AND P0, PT, R2, UR11, PT ;  /* 0x0000000b02007c0c */ /* 0x000fc6000bf06270 */
[----:B--2---:R-:W-:-:S05]  /*1c3d0*/  IMAD.WIDE.U32 R4, R0, c[0x0][0x1f0], R4 ;  /* 0x00007c0000047a25 */ /* 0x004fca00078e0004 */
        /* <DEDUP_REMOVED lines=9> */
[----:B-1----:R1:W-:Y:S02]  /*1c470*/  STG.E.128 [R10.64], R40 ;  /* 0x000000280a007986 */ /* 0x0023e4000c101d12 */
.L_x_550:
[----:B------:R-:W-:Y:S05]  /*1c480*/  BSYNC B0 ;  /* 0x0000000000007941 */ /* 0x000fea0003800000 */
.L_x_549:
[----:B------:R-:W-:Y:S01]  /*1c490*/  IADD3 R0, R2, 0x10, RZ ;  /* 0x0000001002007810 */ /* 0x000fe20007ffe0ff */
        /* <DEDUP_REMOVED lines=14> */
.L_x_552:
[----:B------:R-:W-:Y:S05]  /*1c580*/  BSYNC B0 ;  /* 0x0000000000007941 */ /* 0x000fea0003800000 */
.L_x_551:
        /* <DEDUP_REMOVED lines=15> */
.L_x_554:
[----:B------:R-:W-:Y:S05]  /*1c680*/  BSYNC B0 ;  /* 0x0000000000007941 */ /* 0x000fea0003800000 */
.L_x_553:
        /* <DEDUP_REMOVED lines=15> */
.L_x_556:
[----:B------:R-:W-:Y:S05]  /*1c780*/  BSYNC B0 ;  /* 0x0000000000007941 */ /* 0x000fea0003800000 */
.L_x_555:
[----:B------:R-:W-:Y:S01]  /*1c790*/  ISETP.GE.AND P0, PT, R234, UR11, PT ;  /* 0x0000000bea007c0c */ /* 0x000fe2000bf06270 */
[----:B------:R-:W-:-:S12]  /*1c7a0*/  BSSY B0, `(.L_x_557) ;  /* 0x000000d000007945 */ /* 0x000fd80003800000 */
        /* <DEDUP_REMOVED lines=12> */
.L_x_558:
[----:B------:R-:W-:Y:S05]  /*1c870*/  BSYNC B0 ;  /* 0x0000000000007941 */ /* 0x000fea0003800000 */
.L_x_557:
        /* <DEDUP_REMOVED lines=14> */
.L_x_560:
[----:B------:R-:W-:Y:S05]  /*1c960*/  BSYNC B0 ;  /* 0x0000000000007941 */ /* 0x000fea0003800000 */
.L_x_559:
        /* <DEDUP_REMOVED lines=14> */
.L_x_562:
[----:B------:R-:W-:Y:S05]  /*1ca50*/  BSYNC B0 ;  /* 0x0000000000007941 */ /* 0x000fea0003800000 */
.L_x_561:
[----:B------:R-:W-:-:S13]  /*1ca60*/  ISETP.GE.AND P0, PT, R231, UR11, PT ;  /* 0x0000000be7007c0c */ /* 0x000fda000bf06270 */
        /* <DEDUP_REMOVED lines=12> */
.L_x_563:
        /* <DEDUP_REMOVED lines=13> */
.L_x_2121:


//--------------------- .text._ZN5flash16flash_fwd_kernelI23Flash_fwd_kernel_traitsILi64ELi128ELi128ELi4ELb0ELb0EN7cutlass6half_tE19Flash_kernel_traitsILi64ELi128ELi128ELi4ES3_EELb0ELb0ELb1ELb0ELb0ELb0ELb0ELb0EEEvNS_16Flash_fwd_paramsE --------------------------
	.section	.text._ZN5flash16flash_fwd_kernelI23Flash_fwd_kernel_traitsILi64ELi128ELi128ELi4ELb0ELb0EN7cutlass6half_tE19Flash_kernel_traitsILi64ELi128ELi128ELi4ES3_EELb0ELb0ELb1ELb0ELb0ELb0ELb0ELb0EEEvNS_16Flash_fwd_paramsE,"ax",@progbits
	.sectioninfo	@"SHI_REGISTERS=255"
	.align	128
        .global         _ZN5flash16flash_fwd_kernelI23Flash_fwd_kernel_traitsILi64ELi128ELi128ELi4ELb0ELb0EN7cutlass6half_tE19Flash_kernel_traitsILi64ELi128ELi128ELi4ES3_EELb0ELb0ELb1ELb0ELb0ELb0ELb0ELb0EEEvNS_16Flash_fwd_paramsE
        .type           _ZN5flash16flash_fwd_kernelI23Flash_fwd_kernel_traitsILi64ELi128ELi128ELi4ELb0ELb0EN7cutlass6half_tE19Flash_kernel_traitsILi64ELi128ELi128ELi4ES3_EELb0ELb0ELb1ELb0ELb0ELb0ELb0ELb0EEEvNS_16Flash_fwd_paramsE,@function
        .size           _ZN5flash16flash_fwd_kernelI23Flash_fwd_kernel_traitsILi64ELi128ELi128ELi4ELb0ELb0EN7cutlass6half_tE19Flash_kernel_traitsILi64ELi128ELi128ELi4ES3_EELb0ELb0ELb1ELb0ELb0ELb0ELb0ELb0EEEvNS_16Flash_fwd_paramsE,(.L_x_2122 - _ZN5flash16flash_fwd_kernelI23Flash_fwd_kernel_traitsILi64ELi128ELi128ELi4ELb0ELb0EN7cutlass6half_tE19Flash_kernel_traitsILi64ELi128ELi128ELi4ES3_EELb0ELb0ELb1ELb0ELb0ELb0ELb0ELb0EEEvNS_16Flash_fwd_paramsE)
        .other          _ZN5flash16flash_fwd_kernelI23Flash_fwd_kernel_traitsILi64ELi128ELi128ELi4ELb0ELb0EN7cutlass6half_tE19Flash_kernel_traitsILi64ELi128ELi128ELi4ES3_EELb0ELb0ELb1ELb0ELb0ELb0ELb0ELb0EEEvNS_16Flash_fwd_paramsE,@"STO_CUDA_ENTRY STV_DEFAULT"
_ZN5flash16flash_fwd_kernelI23Flash_fwd_kernel_traitsILi64ELi128ELi128ELi4ELb0ELb0EN7cutlass6half_tE19Flash_kernel_traitsILi64ELi128ELi128ELi4ES3_EELb0ELb0ELb1ELb0ELb0ELb0ELb0ELb0EEEvNS_16Flash_fwd_paramsE:
.text._ZN5flash16flash_fwd_kernelI23Flash_fwd_kernel_traitsILi64ELi128ELi128ELi4ELb0ELb0EN7cutlass6half_tE19Flash_kernel_traitsILi64ELi128ELi128ELi4ES3_EELb0ELb0ELb1ELb0ELb0ELb0ELb0ELb0EEEvNS_16Flash_fwd_paramsE:
        /* <DEDUP_REMOVED lines=14> */
[----:B------:R-:W-:Y:S02]  /*00e0*/  UISETP.NE.AND UP3, UPT, UR7, URZ, UPT ;  /* 0x0000003f0700728c */ /* 0x000fe4000bf65270 */
[----:B-1----:R-:W-:-:S02]  /*00f0*/  UIMAD.WIDE UR10, UR6, UR30, UR10 ;  /* 0x0000001e060a72a5 */ /* 0x002fc4000f8e020a */
[----:B------:R-:W-:Y:S02]  /*0100*/  UISETP.EQ.U32.AND UP1, UPT, URZ, UR8, UPT ;  /* 0x000000083f00728c */ /* 0x000fe4000bf22070 */
[----:B------:R-:W-:Y:S02]  /*0110*/  UISETP.NE.AND.EX UP0, UPT, URZ, UR5, UPT, UP0 ;  /* 0x000000053f00728c */ /* 0x000fe4000bf05300 */
[----:B------:R-:W-:Y:S01]  /*0120*/  IMAD.U32 R2, RZ, RZ, UR10 ;  /* 0x0000000aff027e24 */ /* 0x000fe2000f8e00ff */
[----:B------:R-:W-:Y:S01]  /*0130*/  UISETP.EQ.OR.EX UP1, UPT, URZ, UR9, !UP3, UP1 ;  /* 0x000000093f00728c */ /* 0x000fe2000df22710 */
[----:B------:R-:W-:Y:S01]  /*0140*/  IMAD.U32 R3, RZ, RZ, UR11 ;  /* 0x0000000bff037e24 */ /* 0x000fe2000f8e00ff */
[----:B------:R-:W-:Y:S01]  /*0150*/  ULDC.64 UR4, c[0x0][0x250] ;  /* 0x0000940000047ab9 */ /* 0x000fe20000000a00 */
[----:B------:R-:W-:Y:S01]  /*0160*/  PLOP3.LUT P1, PT, PT, PT, UP0, 0x80, 0x0 ;  /* 0x000000000000781c */ /* 0x000fe20003f2f008 */
[----:B------:R-:W-:Y:S02]  /*0170*/  ULDC.64 UR8, c[0x0][0x248] ;  /* 0x0000920000087ab9 */ /* 0x000fe40000000a00 */
[----:B------:R1:W2:Y:S04]  /*0180*/  @P0 LDG.E R7, [R2.64] ;  /* 0x0000003202070981 */ /* 0x0002a8000c1e1900 */
[----:B------:R1:W3:Y:S01]  /*0190*/  @P0 LDG.E R6, [R2.64+0x4] ;  /* 0x0000043202060981 */ /* 0x0002e2000c1e1900 */
[----:B------:R-:W-:Y:S01]  /*01a0*/  PLOP3.LUT P2, PT, PT, PT, UP1, 0x80, 0x0 ;  /* 0x000000000000781c */ /* 0x000fe20003f4f018 */
[----:B------:R-:W-:-:S02]  /*01b0*/  @UP0 UIMAD.WIDE UR4, UR6, UR30, UR4 ;  /* 0x0000001e060402a5 */ /* 0x000fc4000f8e0204 */
[----:B------:R-:W-:-:S04]  /*01c0*/  UIMAD.WIDE UR8, UR6, UR30, UR8 ;  /* 0x0000001e060872a5 */ /* 0x000fc8000f8e0208 */
[----:B------:R-:W-:Y:S02]  /*01d0*/  IMAD.U32 R4, RZ, RZ, UR4 ;  /* 0x00000004ff047e24 */ /* 0x000fe4000f8e00ff */
[----:B------:R-:W-:-:S05]  /*01e0*/  IMAD.U32 R5, RZ, RZ, UR5 ;  /* 0x00000005ff057e24 */ /* 0x000fca000f8e00ff */
[----:B------:R-:W4:Y:S01]  /*01f0*/  @P1 LDG.E R4, [R4.64] ;  /* 0x0000003204041981 */ /* 0x000f22000c1e1900 */
        /* <DEDUP_REMOVED lines=11> */
[----:B------:R-:W-:-:S03]  /*02b0*/  ISETP.NE.AND.EX P0, PT, RZ, c[0x0][0x24c], PT, P0 ;  /* 0x00009300ff007a0c */ /* 0x000fc60003f05300 */
[----:B----4-:R3:W4:Y:S01]  /*02c0*/  @P1 R2UR UR15, R4 ;  /* 0x00000000040f13c2 */ /* 0x01072200000e0000 */
[----:B--2---:R-:W-:-:S07]  /*02d0*/  @UP2 UIADD3 UR35, UR35, -UR32, URZ ;  /* 0x8000002023232290 */ /* 0x004fce000fffe03f */
[----:B-----5:R3:W2:Y:S01]  /*02e0*/  @!P2 R2UR UR17, R0 ;  /* 0x000000000011a3c2 */ /* 0x0206a200000e0000 */
[----:B------:R-:W-:Y:S01]  /*02f0*/  @!UP2 ULDC UR35, c[0x0][0x214] ;  /* 0x000085000023aab9 */ /* 0x000fe20000000800 */
        /* <DEDUP_REMOVED lines=8> */
.L_x_564:
[----:B------:R-:W-:Y:S02]  /*0380*/  ULDC UR7, c[0x0][0x218] ;  /* 0x0000860000077ab9 */ /* 0x000fe40000000800 */
.L_x_565:
        /* <DEDUP_REMOVED lines=52> */
[----:B------:R-:W-:Y:S01]  /*06d0*/  BSSY B0, `(.L_x_567) ;  /* 0x0000042000007945 */ /* 0x000fe20003800000 */
[----:B------:R-:W-:Y:S01]  /*06e0*/  UIADD3 UR35, -UR10, UR35, URZ ;  /* 0x000000230a237290 */ /* 0x000fe2000fffe13f */
[----:B------:R-:W-:Y:S01]  /*06f0*/  LOP3.LUT R0, R4, 0xfffffff8, RZ, 0xc0, !PT ;  /* 0xfffffff804007812 */ /* 0x000fe200078ec0ff */
[----:B------:R-:W-:Y:S01]  /*0700*/  UMOV UR20, URZ ;  /* 0x0000003f00147c82 */ /* 0x000fe20008000000 */
[----:B------:R-:W-:Y:S01]  /*0710*/  SHF.R.S32.HI R4, RZ, 0x3, R4 ;  /* 0x00000003ff047819 */ /* 0x000fe20000011404 */
[----:B------:R-:W-:-:S02]  /*0720*/  @UP0 UIMAD.WIDE.U32 UR16, UR32, UR4, URZ ;  /* 0x00000004201002a5 */ /* 0x000fc4000f8e003f */
[----:B------:R-:W-:Y:S01]  /*0730*/  @!UP0 USHF.R.S32.HI UR11, URZ, 0x1f, UR6 ;  /* 0x0000001f3f0b8899 */ /* 0x000fe20008011406 */
[----:B------:R-:W-:Y:S01]  /*0740*/  IMAD.IADD R14, R27, 0x1, -R0 ;  /* 0x000000011b0e7824 */ /* 0x000fe200078e0a00 */
[----:B------:R-:W-:Y:S01]  /*0750*/  @UP0 UIMAD UR7, UR32, UR5, UR17 ;  /* 0x00000005200702a4 */ /* 0x000fe2000f8e0211 */
[----:B------:R-:W-:Y:S01]  /*0760*/  SHF.R.S32.HI R5, RZ, 0x1f, R4 ;  /* 0x0000001fff057819 */ /* 0x000fe20000011404 */
[----:B------:R-:W-:Y:S01]  /*0770*/  @!UP0 UIMAD.WIDE.U32 UR14, UR6, UR12, URZ ;  /* 0x0000000c060e82a5 */ /* 0x000fe2000f8e003f */
[----:B------:R-:W-:Y:S01]  /*0780*/  IMAD.SHL.U32 R0, R14, 0x8, RZ ;  /* 0x000000080e007824 */ /* 0x000fe200078e00ff */
[----:B------:R-:W-:Y:S01]  /*0790*/  ULDC.64 UR4, c[0x0][0x1f0] ;  /* 0x00007c0000047ab9 */ /* 0x000fe20000000a00 */
[----:B------:R-:W-:Y:S01]  /*07a0*/  ISETP.GE.AND P4, PT, R4, UR35, PT ;  /* 0x0000002304007c0c */ /* 0x000fe2000bf86270 */
[----:B------:R-:W-:Y:S02]  /*07b0*/  UIMAD UR8, UR8, UR4, URZ ;  /* 0x00000004080872a4 */ /* 0x000fe4000f8e023f */
[----:B------:R-:W-:Y:S01]  /*07c0*/  @!UP0 UIMAD UR4, UR11, UR12, URZ ;  /* 0x0000000c0b0482a4 */ /* 0x000fe2000f8e023f */
[----:B------:R-:W-:Y:S01]  /*07d0*/  ISETP.GE.AND P1, PT, R0, c[0x0][0x220], PT ;  /* 0x0000880000007a0c */ /* 0x000fe20003f26270 */
[----:B------:R-:W-:-:S02]  /*07e0*/  ULDC.U8 UR17, c[0x0][0x328] ;  /* 0x0000ca0000117ab9 */ /* 0x000fc40000000000 */
[----:B------:R-:W-:Y:S02]  /*07f0*/  ULDC.U8 UR12, c[0x0][0x329] ;  /* 0x0000ca40000c7ab9 */ /* 0x000fe40000000000 */
[----:B------:R-:W-:Y:S02]  /*0800*/  UISETP.NE.AND UP1, UPT, UR12, URZ, UPT ;  /* 0x0000003f0c00728c */ /* 0x000fe4000bf25270 */
[----:B------:R-:W-:Y:S02]  /*0810*/  UISETP.NE.AND UP2, UPT, UR17, URZ, UPT ;  /* 0x0000003f1100728c */ /* 0x000fe4000bf45270 */
[----:B------:R-:W-:Y:S02]  /*0820*/  UIMAD UR5, UR9, UR5, UR8 ;  /* 0x00000005090572a4 */ /* 0x000fe4000f8e0208 */
[----:B------:R-:W-:Y:S02]  /*0830*/  UISETP.NE.OR UP3, UPT, UR12, URZ, !UP2 ;  /* 0x0000003f0c00728c */ /* 0x000fe4000d765670 */
[----:B------:R-:W-:-:S02]  /*0840*/  ULDC UR11, c[0x0][0x214] ;  /* 0x00008500000b7ab9 */ /* 0x000fc40000000800 */
[----:B------:R-:W-:Y:S02]  /*0850*/  @UP0 UMOV UR12, UR16 ;  /* 0x00000010000c0c82 */ /* 0x000fe40008000000 */
[----:B------:R-:W-:Y:S02]  /*0860*/  @UP1 ULDC UR18, c[0x0][0x210] ;  /* 0x0000840000121ab9 */ /* 0x000fe40000000800 */
[----:B------:R-:W-:Y:S02]  /*0870*/  ULDC UR8, c[0x0][0x234] ;  /* 0x00008d0000087ab9 */ /* 0x000fe40000000800 */
[----:B------:R-:W-:Y:S02]  /*0880*/  @!UP0 UMOV UR12, UR14 ;  /* 0x0000000e000c8c82 */ /* 0x000fe40008000000 */
[----:B------:R-:W-:Y:S01]  /*0890*/  @UP1 UIMAD UR14, UR18, UR11, URZ ;  /* 0x0000000b120e12a4 */ /* 0x000fe2000f8e023f */
[----:B------:R-:W-:Y:S01]  /*08a0*/  IADD3 R2, P0, R0, UR12, RZ ;  /* 0x0000000c00027c10 */ /* 0x000fe2000ff1e0ff */
[----:B------:R-:W-:-:S02]  /*08b0*/  @!UP1 USEL UR14, UR11, UR8, !UP2 ;  /* 0x000000080b0e9287 */ /* 0x000fc4000d000000 */
[----:B------:R-:W-:Y:S02]  /*08c0*/  @!UP0 UIMAD UR13, UR6, UR13, UR4 ;  /* 0x0000000d060d82a4 */ /* 0x000fe4000f8e0204 */
[----:B------:R-:W-:Y:S02]  /*08d0*/  @UP1 UMOV UR16, 0x1 ;  /* 0x0000000100101882 */ /* 0x000fe40000000000 */
[----:B------:R-:W-:Y:S02]  /*08e0*/  ULDC UR4, c[0x0][0x1c0] ;  /* 0x0000700000047ab9 */ /* 0x000fe40000000800 */
[----:B------:R-:W-:Y:S02]  /*08f0*/  @!UP1 UIMAD UR16, UR14, UR4, URZ ;  /* 0x000000040e1092a4 */ /* 0x000fe4000f8e023f */
[----:B------:R-:W-:Y:S02]  /*0900*/  @!UP0 UIADD3 UR7, UR15, UR13, URZ ;  /* 0x0000000d0f078290 */ /* 0x000fe4000fffe03f */
[----:B------:R-:W-:-:S02]  /*0910*/  @!UP3 UIMAD UR18, UR6, UR11, URZ ;  /* 0x0000000b0612b2a4 */ /* 0x000fc4000f8e023f */
[----:B------:R-:W-:Y:S02]  /*0920*/  UIMAD UR16, UR6, UR16, URZ ;  /* 0x00000010061072a4 */ /* 0x000fe4000f8e023f */
[----:B------:R-:W-:Y:S01]  /*0930*/  @!UP3 USEL UR18, UR18, UR32, !UP0 ;  /* 0x000000201212b287 */ /* 0x000fe2000c000000 */
[----:B------:R-:W-:Y:S01]  /*0940*/  LEA.HI.X.SX32 R3, R0, UR7, 0x1, P0 ;  /* 0x0000000700037c11 */ /* 0x000fe200080f0eff */
[----:B------:R-:W-:Y:S01]  /*0950*/  @UP1 ULDC UR17, c[0x0][0x210] ;  /* 0x0000840000111ab9 */ /* 0x000fe20000000800 */
[----:B------:R-:W-:Y:S01]  /*0960*/  ISETP.GE.OR P0, PT, R4, UR35, P1 ;  /* 0x0000002304007c0c */ /* 0x000fe20008f06670 */
[----:B------:R-:W-:Y:S02]  /*0970*/  USEL UR16, UR16, URZ, UP3 ;  /* 0x0000003f10107287 */ /* 0x000fe40009800000 */
[----:B------:R-:W-:Y:S01]  /*0980*/  @!UP1 UMOV UR17, 0x1 ;  /* 0x0000000100119882 */ /* 0x000fe20000000000 */
[----:B-1----:R-:W-:Y:S01]  /*0990*/  IMAD.WIDE.U32 R8, R8, c[0x0][0x1f0], R2 ;  /* 0x00007c0008087a25 */ /* 0x002fe200078e0002 */
[----:B------:R-:W-:-:S02]  /*09a0*/  UIMAD UR10, UR10, UR17, URZ ;  /* 0x000000110a0a72a4 */ /* 0x000fc4000f8e023f */
[----:B------:R-:W-:Y:S01]  /*09b0*/  UIMAD UR16, UR9, UR14, UR16 ;  /* 0x0000000e091072a4 */ /* 0x000fe2000f8e0210 */
[----:B------:R-:W-:Y:S01]  /*09c0*/  IMAD.U32 R2, RZ, RZ, UR33 ;  /* 0x00000021ff027e24 */ /* 0x000fe2000f8e00ff */
[----:B------:R-:W-:Y:S01]  /*09d0*/  @!UP3 UMOV UR20, UR18 ;  /* 0x000000120014bc82 */ /* 0x000fe20008000000 */
[----:B------:R-:W-:Y:S01]  /*09e0*/  IADD3 R7, R9, UR5, RZ ;  /* 0x0000000509077c10 */ /* 0x000fe2000fffe0ff */
[----:B------:R-:W-:Y:S01]  /*09f0*/  UMOV UR21, URZ ;  /* 0x0000003f00157c82 */ /* 0x000fe20008000000 */
[----:B------:R-:W-:Y:S01]  /*0a00*/  IMAD.WIDE R2, R2, 0x80, R4 ;  /* 0x0000008002027825 */ /* 0x000fe200078e0204 */
        /* <DEDUP_REMOVED lines=14> */
.L_x_568:
[----:B------:R-:W-:Y:S05]  /*0af0*/  BSYNC B0 ;  /* 0x0000000000007941 */ /* 0x000fea0003800000 */
.L_x_567:
        /* <DEDUP_REMOVED lines=16> */
.L_x_570:
[----:B------:R-:W-:Y:S05]  /*0c00*/  BSYNC B0 ;  /* 0x0000000000007941 */ /* 0x000fea0003800000 */
.L_x_569:
        /* <DEDUP_REMOVED lines=17> */
.L_x_572:
[----:B------:R-:W-:Y:S05]  /*0d20*/  BSYNC B0 ;  /* 0x0000000000007941 */ /* 0x000fea0003800000 */
.L_x_571:
        /* <DEDUP_REMOVED lines=16> */
.L_x_574:
[----:B------:R-:W-:Y:S05]  /*0e30*/  BSYNC B0 ;  /* 0x0000000000007941 */ /* 0x000fea0003800000 */
.L_x_573:
        /* <DEDUP_REMOVED lines=17> */
.L_x_576:
[----:B------:R-:W-:Y:S05]  /*0f50*/  BSYNC B0 ;  /* 0x0000000000007941 */ /* 0x000fea0003800000 */
.L_x_575:
        /* <DEDUP_REMOVED lines=17> */
.L_x_578:
[----:B------:R-:W-:Y:S05]  /*1070*/  BSYNC B0 ;  /* 0x0000000000007941 */ /* 0x000fea0003800000 */
.L_x_577:
        /* <DEDUP_REMOVED lines=16> */
.L_x_580:
[----:B------:R-:W-:Y:S05]  /*1180*/  BSYNC B0 ;  /* 0x0000000000007941 */ /* 0x000fea0003800000 */
.L_x_579:
        /* <DEDUP_REMOVED lines=15> */
.L_x_582:
[----:B------:R-:W-:Y:S05]  /*1280*/  BSYNC B0 ;  /* 0x0000000000007941 */ /* 0x000fea0003800000 */
.L_x_581:
[C---:B------:R-:W-:Y:S02]  /*1290*/  ISETP.NE.OR P1, PT, R14.reuse, RZ, P4 ;  /* 0x000000ff0e00720c */ /* 0x040fe40002725670 */
[----:B------:R-:W-:Y:S02]  /*12a0*/  ISETP.NE.AND P4, PT, R23, RZ, PT ;  /* 0x000000ff1700720c */ /* 0x000fe40003f85270 */
[C---:B------:R-:W-:Y:S02]  /*12b0*/  ISETP.NE.OR P3, PT, R14.reuse, RZ, P3 ;  /* 0x000000ff0e00720c */ /* 0x040fe40001f65670 */
[----:B------:R-:W-:-:S07]  /*12c0*/  ISETP.NE.OR P4, PT, R14, RZ, P4 ;  /* 0x000000ff0e00720c */ /* 0x000fce0002785670 */
        /* <DEDUP_REMOVED lines=15> */
[----:B------:R-:W-:Y:S02]  /*13c0*/  ISETP.NE.OR P2, PT, R14, RZ, P2 ;  /* 0x000000ff0e00720c */ /* 0x000fe40001745670 */
[----:B------:R-:W-:-:S04]  /*13d0*/  ISETP.NE.AND P1, PT, R21, RZ, PT ;  /* 0x000000ff1500720c */ /* 0x000fc80003f25270 */
[----:B------:R-:W-:Y:S01]  /*13e0*/  ISETP.NE.OR P1, PT, R14, RZ, P1 ;  /* 0x000000ff0e00720c */ /* 0x000fe20000f25670 */
[----:B-1----:R-:W-:Y:S02]  /*13f0*/  @!P0 IMAD.MOV.U32 R0, RZ, RZ, 0x7f800000 ;  /* 0x7f800000ff008424 */ /* 0x002fe400078e00ff */
[----:B------:R-:W-:-:S03]  /*1400*/  @!P4 IMAD R4, R19, UR17, RZ ;  /* 0x000000111304cc24 */ /* 0x000fc6000f8e02ff */
[----:B------:R1:W-:Y:S02]  /*1410*/  @!P0 STG.E [R2.64], R0 ;  /* 0x0000000002008986 */ /* 0x0003e4000c101932 */
        /* <DEDUP_REMOVED lines=12> */
[----:B------:R-:W-:Y:S02]  /*14e0*/  ISETP.NE.OR P0, PT, R14, RZ, P5 ;  /* 0x000000ff0e00720c */ /* 0x000fe40002f05670 */
[----:B------:R-:W-:-:S04]  /*14f0*/  @!P2 IADD3 R0, P5, R2, UR10, RZ ;  /* 0x0000000a0200ac10 */ /* 0x000fc8000ffbe0ff */
[----:B------:R-:W-:Y:S02]  /*1500*/  @!P2 LEA.HI.X.SX32 R2, R2, UR4, 0x1, P5 ;  /* 0x000000040202ac11 */ /* 0x000fe4000a8f0eff */
[----:B------:R-:W-:-:S04]  /*1510*/  @!P2 LEA R6, P5, R0, c[0x0][0x200], 0x2 ;  /* 0x000080000006aa11 */ /* 0x000fc800078a10ff */
[----:B------:R-:W-:Y:S01]  /*1520*/  @!P2 LEA.HI.X R7, R0, c[0x0][0x204], R2, 0x2, P5 ;  /* 0x000081000007aa11 */ /* 0x000fe200028f1402 */
[----:B------:R-:W-:Y:S01]  /*1530*/  @!P0 IMAD R2, R15, UR17, RZ ;  /* 0x000000110f028c24 */ /* 0x000fe2000f8e02ff */
[----:B------:R-:W-:-:S04]  /*1540*/  @!P1 IADD3 R0, P5, R3, UR10, RZ ;  /* 0x0000000a03009c10 */ /* 0x000fc8000ffbe0ff */
[----:B------:R-:W-:Y:S01]  /*1550*/  @!P1 LEA.HI.X.SX32 R3, R3, UR4, 0x1, P5 ;  /* 0x0000000403039c11 */ /* 0x000fe2000a8f0eff */
[----:B-1----:R-:W-:Y:S01]  /*1560*/  @!P2 IMAD.MOV.U32 R10, RZ, RZ, 0x7f800000 ;  /* 0x7f800000ff0aa424 */ /* 0x002fe200078e00ff */
        /* <DEDUP_REMOVED lines=13> */
[----:B------:R-:W-:-:S13]  /*1640*/  ISETP.NE.OR P0, PT, R14, RZ, P6 ;  /* 0x000000ff0e00720c */ /* 0x000fda0003705670 */
        /* <DEDUP_REMOVED lines=9> */
.L_x_566:
        /* <DEDUP_REMOVED lines=9> */
[----:B------:R-:W-:Y:S02]  /*1770*/  @!UP0 UIMAD UR16, UR16, UR12, URZ ;  /* 0x0000000c101082a4 */ /* 0x000fe4000f8e023f */
[----:B------:R-:W-:-:S02]  /*1780*/  ULDC.64 UR4, c[0x0][0x198] ;  /* 0x0000660000047ab9 */ /* 0x000fc40000000a00 */
[----:B------:R-:W-:Y:S02]  /*1790*/  @!UP0 UIMAD.WIDE.U32 UR20, UR6, UR12, URZ ;  /* 0x0000000c061482a5 */ /* 0x000fe4000f8e003f */
[----:B------:R-:W-:Y:S02]  /*17a0*/  @UP1 UIMAD.WIDE.U32 UR24, UR18, UR4, URZ ;  /* 0x00000004121812a5 */ /* 0x000fe4000f8e003f */
[----:B------:R-:W-:Y:S02]  /*17b0*/  @!UP0 UIMAD UR13, UR6, UR13, UR16 ;  /* 0x0000000d060d82a4 */ /* 0x000fe4000f8e0210 */
[----:B------:R-:W-:Y:S02]  /*17c0*/  @UP1 UIMAD UR12, UR18, UR5, UR25 ;  /* 0x00000005120c12a4 */ /* 0x000fe4000f8e0219 */
[----:B------:R-:W-:Y:S02]  /*17d0*/  @!UP0 UIADD3 UR14, UR21, UR13, URZ ;  /* 0x0000000d150e8290 */ /* 0x000fe4000fffe03f */
[----:B------:R-:W-:-:S02]  /*17e0*/  @UP0 UMOV UR18, UR22 ;  /* 0x0000001600120c82 */ /* 0x000fc40008000000 */
[----:B------:R-:W-:Y:S02]  /*17f0*/  @!UP0 UMOV UR18, UR20 ;  /* 0x0000001400128c82 */ /* 0x000fe40008000000 */
[----:B------:R-:W-:Y:S01]  /*1800*/  @UP1 UMOV UR16, UR24 ;  /* 0x0000001800101c82 */ /* 0x000fe20008000000 */
[----:B------:R-:W-:Y:S05]  /*1810*/  @P0 BRA `(.L_x_583) ;  /* 0x000000d000000947 */ /* 0x000fea0003800000 */
[----:B------:R-:W-:Y:S02]  /*1820*/  USHF.R.S32.HI UR13, URZ, 0x1f, UR15 ;  /* 0x0000001f3f0d7899 */ /* 0x000fe4000801140f */
[----:B------:R-:W-:Y:S02]  /*1830*/  ULDC.64 UR4, c[0x0][0x198] ;  /* 0x0000660000047ab9 */ /* 0x000fe40000000a00 */
[----:B------:R-:W-:Y:S02]  /*1840*/  UIMAD UR13, UR13, UR4, URZ ;  /* 0x000000040d0d72a4 */ /* 0x000fe4000f8e023f */
[----:B------:R-:W-:Y:S02]  /*1850*/  USHF.R.S32.HI UR12, URZ, 0x1f, UR6 ;  /* 0x0000001f3f0c7899 */ /* 0x000fe40008011406 */
[----:B------:R-:W-:-:S02]  /*1860*/  UIMAD.WIDE.U32 UR20, UR15, UR4, URZ ;  /* 0x000000040f1472a5 */ /* 0x000fc4000f8e003f */
        /* <DEDUP_REMOVED lines=8> */
.L_x_583:
[----:B------:R-:W-:Y:S01]  /*18f0*/  IABS R0, c[0x0][0x1c8] ;  /* 0x0000720000007a13 */ /* 0x000fe20000000000 */
[----:B------:R-:W1:Y:S01]  /*1900*/  S2R R5, SR_CTAID.Z ;  /* 0x0000000000057919 */ /* 0x000e620000002700 */
[----:B------:R-:W-:Y:S02]  /*1910*/  ULDC UR4, c[0x0][0x1c8] ;  /* 0x0000720000047ab9 */ /* 0x000fe40000000800 */
[----:B------:R-:W-:Y:S01]  /*1920*/  ULOP3.LUT UR4, UR9, UR4, URZ, 0x3c, !UPT ;  /* 0x0000000409047292 */ /* 0x000fe2000f8e3c3f */
[----:B------:R-:W-:Y:S01]  /*1930*/  IMAD.MOV.U32 R4, RZ, RZ, R0 ;  /* 0x000000ffff047224 */ /* 0x000fe200078e0000 */
[----:B------:R-:W-:Y:S02]  /*1940*/  @UP1 UIADD3 UR17, UR15, UR17, URZ ;  /* 0x000000110f111290 */ /* 0x000fe4000fffe03f */
[----:B------:R-:W-:Y:S01]  /*1950*/  USHF.R.S32.HI UR13, URZ, 0x1f, UR9 ;  /* 0x0000001f3f0d7899 */ /* 0x000fe20008011409 */
[----:B------:R-:W2:Y:S01]  /*1960*/  I2F.RP R2, R4 ;  /* 0x0000000400027306 */ /* 0x000ea20000209400 */
[----:B------:R-:W-:Y:S01]  /*1970*/  ISETP.LE.AND P2, PT, RZ, UR4, PT ;  /* 0x00000004ff007c0c */ /* 0x000fe2000bf43270 */
[----:B------:R-:W-:-:S02]  /*1980*/  ULDC.64 UR4, c[0x0][0x1a0] ;  /* 0x0000680000047ab9 */ /* 0x000fc40000000a00 */
        /* <DEDUP_REMOVED lines=36> */
.L_x_584:
[----:B------:R-:W-:Y:S01]  /*1bd0*/  SHF.R.S32.HI R19, RZ, 0x1f, R27 ;  /* 0x0000001fff137819 */ /* 0x000fe2000001141b */
[----:B------:R-:W1:Y:S01]  /*1be0*/  S2R R10, SR_CTAID.Z ;  /* 0x00000000000a7919 */ /* 0x000e620000002700 */
[----:B------:R-:W-:Y:S01]  /*1bf0*/  UIADD3 UR6, -UR10, UR35, URZ ;  /* 0x000000230a067290 */ /* 0x000fe2000fffe13f */
[----:B------:R-:W-:Y:S01]  /*1c00*/  IMAD.U32 R6, RZ, RZ, UR33 ;  /* 0x00000021ff067e24 */ /* 0x000fe2000f8e00ff */
[CC--:B------:R-:W-:Y:S01]  /*1c10*/  LEA.HI R0, R19.reuse, R27.reuse, RZ, 0x3 ;  /* 0x0000001b13007211 */ /* 0x0c0fe200078f18ff */
[----:B------:R-:W-:Y:S01]  /*1c20*/  ULDC.64 UR4, c[0x0][0x1a8] ;  /* 0x00006a0000047ab9 */ /* 0x000fe20000000a00 */
[-C--:B------:R-:W-:Y:S01]  /*1c30*/  LEA.HI R4, R19, R27.reuse, RZ, 0x6 ;  /* 0x0000001b13047211 */ /* 0x080fe200078f30ff */
[----:B------:R-:W-:Y:S01]  /*1c40*/  UIMAD UR4, UR13, UR4, URZ ;  /* 0x000000040d0472a4 */ /* 0x000fe2000f8e023f */
[----:B------:R-:W-:Y:S01]  /*1c50*/  SHF.R.S32.HI R14, RZ, 0x3, R0 ;  /* 0x00000003ff0e7819 */ /* 0x000fe20000011400 */
[----:B------:R-:W-:Y:S01]  /*1c60*/  BSSY B0, `(.L_x_585) ;  /* 0x0000028000007945 */ /* 0x000fe20003800000 */
[----:B------:R-:W-:Y:S01]  /*1c70*/  LOP3.LUT R0, R0, 0xfffffff8, RZ, 0xc0, !PT ;  /* 0xfffffff800007812 */ /* 0x000fe200078ec0ff */
[----:B------:R-:W-:Y:S01]  /*1c80*/  IMAD.SHL.U32 R4, R4, 0x8, RZ ;  /* 0x0000000804047824 */ /* 0x000fe200078e00ff */
[----:B------:R-:W-:Y:S01]  /*1c90*/  UIMAD UR4, UR9, UR5, UR4 ;  /* 0x00000005090472a4 */ /* 0x000fe2000f8e0204 */
[----:B------:R-:W-:Y:S01]  /*1ca0*/  IMAD.SHL.U32 R2, R14, 0x40, RZ ;  /* 0x000000400e027824 */ /* 0x000fe200078e00ff */
[----:B------:R-:W-:Y:S01]  /*1cb0*/  SHF.R.S32.HI R15, RZ, 0x1f, R14 ;  /* 0x0000001fff0f7819 */ /* 0x000fe2000001140e */
[----:B------:R-:W-:Y:S01]  /*1cc0*/  IMAD.IADD R25, R27, 0x1, -R0 ;  /* 0x000000011b197824 */ /* 0x000fe200078e0a00 */
[----:B------:R-:W-:-:S02]  /*1cd0*/  LEA.HI R26, R19, R27, RZ, 0x5 ;  /* 0x0000001b131a7211 */ /* 0x000fc400078f28ff */
[----:B------:R-:W-:Y:S01]  /*1ce0*/  LOP3.LUT R0, R2, 0x1c0, RZ, 0xc0, !PT ;  /* 0x000001c002007812 */ /* 0x000fe200078ec0ff */
[----:B------:R-:W-:Y:S01]  /*1cf0*/  IMAD.SHL.U32 R28, R25, 0x8, RZ ;  /* 0x00000008191c7824 */ /* 0x000fe200078e00ff */
[----:B------:R-:W-:Y:S01]  /*1d00*/  SHF.R.S32.HI R13, RZ, 0x1f, R12 ;  /* 0x0000001fff0d7819 */ /* 0x000fe2000001140c */
[----:B------:R-:W-:Y:S01]  /*1d10*/  IMAD.WIDE R6, R6, 0x80, R14 ;  /* 0x0000008006067825 */ /* 0x000fe200078e020e */
[----:B------:R-:W-:Y:S02]  /*1d20*/  SHF.R.U32.HI R3, RZ, 0x3, R0 ;  /* 0x00000003ff037819 */ /* 0x000fe40000011600 */
[--C-:B------:R-:W-:Y:S02]  /*1d30*/  SHF.R.S32.HI R29, RZ, 0x1f, R28.reuse ;  /* 0x0000001fff1d7819 */ /* 0x100fe4000001141c */
[----:B------:R-:W-:Y:S02]  /*1d40*/  LOP3.LUT R0, R0, 0x38, R28, 0xf8, !PT ;  /* 0x0000003800007812 */ /* 0x000fe400078ef81c */
[----:B------:R-:W-:Y:S01]  /*1d50*/  IADD3 R2, P0, R28, UR18, RZ ;  /* 0x000000121c027c10 */ /* 0x000fe2000ff1e0ff */
[----:B------:R2:W-:Y:S01]  /*1d60*/  STL.64 [R1+0xc0], R28 ;  /* 0x0000c01c01007387 */ /* 0x0005e20000100a00 */
[----:B------:R-:W-:-:S02]  /*1d70*/  LOP3.LUT R0, R0, R3, RZ, 0x3c, !PT ;  /* 0x0000000300007212 */ /* 0x000fc400078e3cff */
[----:B------:R-:W-:Y:S02]  /*1d80*/  IADD3.X R3, R29, UR14, RZ, P0, !PT ;  /* 0x0000000e1d037c10 */ /* 0x000fe400087fe4ff */
[----:B------:R-:W-:Y:S02]  /*1d90*/  ISETP.GE.AND P0, PT, R14, UR6, PT ;  /* 0x000000060e007c0c */ /* 0x000fe4000bf06270 */
[----:B------:R-:W-:Y:S01]  /*1da0*/  LOP3.LUT R0, R0, 0xfffffe00, R4, 0xf8, !PT ;  /* 0xfffffe0000007812 */ /* 0x000fe200078ef804 */
[----:B-1----:R-:W-:Y:S01]  /*1db0*/  IMAD.WIDE.U32 R10, R10, c[0x0][0x1a8], R2 ;  /* 0x00006a000a0a7a25 */ /* 0x002fe200078e0002 */
        /* <DEDUP_REMOVED lines=18> */
.L_x_586:
[----:B------:R-:W-:Y:S05]  /*1ee0*/  BSYNC B0 ;  /* 0x0000000000007941 */ /* 0x000fea0003800000 */
.L_x_585:
[----:B------:R-:W-:Y:S01]  /*1ef0*/  IADD3 R24, R14, 0x10, RZ ;  /* 0x000000100e187810 */ /* 0x000fe20007ffe0ff */
[----:B------:R-:W-:Y:S03]  /*1f00*/  BSSY B0, `(.L_x_587) ;  /* 0x0000014000007945 */ /* 0x000fe60003800000 */
[----:B------:R-:W-:-:S13]  /*1f10*/  ISETP.GE.AND P0, PT, R24, UR6, PT ;  /* 0x0000000618007c0c */ /* 0x000fda000bf06270 */
[----:B------:R-:W-:Y:S05]  /*1f20*/  @P0 BRA `(.L_x_588) ;  /* 0x0000011000000947 */ /* 0x000fea0003800000 */
[----:B------:R-:W-:-:S13]  /*1f30*/  ISETP.GE.AND P0, PT, R28, c[0x0][0x220], PT ;  /* 0x000088001c007a0c */ /* 0x000fda0003f06270 */
[----:B------:R4:W-:Y:S01]  /*1f40*/  @P0 STS.128 [R243+0x800], RZ ;  /* 0x000800fff3000388 */ /* 0x0009e20000000c00 */
[----:B------:R-:W-:Y:S05]  /*1f50*/  @P0 BRA `(.L_x_588) ;  /* 0x000000e000000947 */ /* 0x000fea0003800000 */
[----:B------:R-:W-:Y:S02]  /*1f60*/  IADD3 R0, P0, R6, 0x10, RZ ;  /* 0x0000001006007810 */ /* 0x000fe40007f1e0ff */
[----:B------:R-:W-:-:S03]  /*1f70*/  MOV R3, R9 ;  /* 0x0000000900037202 */ /* 0x000fc60000000f00 */
[----:B------:R-:W-:-:S04]  /*1f80*/  IMAD.X R2, RZ, RZ, R7, P0 ;  /* 0x000000ffff027224 */ /* 0x000fc800000e0607 */
[----:B---3--:R-:W-:Y:S02]  /*1f90*/  IMAD R4, R2, c[0x0][0x190], RZ ;  /* 0x0000640002047a24 */ /* 0x008fe400078e02ff */
[----:B------:R-:W-:-:S04]  /*1fa0*/  IMAD.MOV.U32 R2, RZ, RZ, R10 ;  /* 0x000000ffff027224 */ /* 0x000fc800078e000a */
        /* <DEDUP_REMOVED lines=9> */
.L_x_588:
[----:B------:R-:W-:Y:S05]  /*2040*/  BSYNC B0 ;  /* 0x0000000000007941 */ /* 0x000fea0003800000 */
.L_x_587:
        /* <DEDUP_REMOVED lines=21> */
.L_x_590:
[----:B------:R-:W-:Y:S05]  /*21a0*/  BSYNC B0 ;  /* 0x0000000000007941 */ /* 0x000fea0003800000 */
.L_x_589:
        /* <DEDUP_REMOVED lines=21> */
.L_x_592:
[----:B------:R-:W-:Y:S05]  /*2300*/  BSYNC B0 ;  /* 0x0000000000007941 */ /* 0x000fea0003800000 */
.L_x_591:
        /* <DEDUP_REMOVED lines=21> */
.L_x_594:
[----:B------:R-:W-:Y:S05]  /*2460*/  BSYNC B0 ;  /* 0x0000000000007941 */ /* 0x000fea0003800000 */
.L_x_593:
        /* <DEDUP_REMOVED lines=21> */
.L_x_596:
[----:B------:R-:W-:Y:S05]  /*25c0*/  BSYNC B0 ;  /* 0x0000000000007941 */ /* 0x000fea0003800000 */
.L_x_595:
        /* <DEDUP_REMOVED lines=21> */
.L_x_598:
[----:B------:R-:W-:Y:S05]  /*2720*/  BSYNC B0 ;  /* 0x0000000000007941 */ /* 0x000fea0003800000 */
.L_x_597:
        /* <DEDUP_REMOVED lines=25> */
.L_x_600:
[----:B------:R-:W-:Y:S05]  /*28c0*/  BSYNC B0 ;  /* 0x0000000000007941 */ /* 0x000fea0003800000 */
.L_x_599:
[----:B------:R-:W-:Y:S01]  /*28d0*/  IMAD R6, R15, c[0x0][0x198], RZ ;  /* 0x000066000f067a24 */ /* 0x000fe200078e02ff */
[----:B------:R-:W-:Y:S01]  /*28e0*/  LEA.HI R19, R19, R27, RZ, 0x4 ;  /* 0x0000001b13137211 */ /* 0x000fe200078f20ff */
[--C-:B---3--:R-:W-:Y:S01]  /*28f0*/  IMAD.WIDE.U32 R4, R14, c[0x0][0x198], R28.reuse ;  /* 0x000066000e047a25 */ /* 0x108fe200078e001c */
[----:B------:R-:W-:Y:S01]  /*2900*/  UIADD3 UR9, UR7, -0x1, URZ ;  /* 0xffffffff07097890 */ /* 0x000fe2000fffe03f */
[----:B------:R-:W-:Y:S02]  /*2910*/  BSSY B0, `(.L_x_601) ;  /* 0x0000037000007945 */ /* 0x000fe40003800000 */
[----:B------:R-:W-:Y:S01]  /*2920*/  IMAD R0, R15, c[0x0][0x1a0], RZ ;  /* 0x000068000f007a24 */ /* 0x000fe200078e02ff */
[----:B------:R-:W-:Y:S01]  /*2930*/  IADD3 R4, P1, R4, UR16, RZ ;  /* 0x0000001004047c10 */ /* 0x000fe2000ff3e0ff */
[C---:B------:R-:W-:Y:S01]  /*2940*/  IMAD.WIDE.U32 R2, R14.reuse, c[0x0][0x1a0], R28 ;  /* 0x000068000e027a25 */ /* 0x040fe200078e001c */
[----:B------:R-:W-:Y:S02]  /*2950*/  UIMAD UR15, UR9, -0x80, UR11 ;  /* 0xffffff80090f78a4 */ /* 0x000fe4000f8e020b */
[----:B------:R-:W-:Y:S01]  /*2960*/  USHF.R.S32.HI UR16, URZ, 0x1f, UR9 ;  /* 0x0000001f3f107899 */ /* 0x000fe20008011409 */
[----:B------:R-:W-:Y:S01]  /*2970*/  IMAD R7, R14, c[0x0][0x19c], R6 ;  /* 0x000067000e077a24 */ /* 0x000fe200078e0206 */
[----:B------:R-:W-:Y:S01]  /*2980*/  IADD3 R2, P0, R2, UR20, RZ ;  /* 0x0000001402027c10 */ /* 0x000fe2000ff1e0ff */
[C---:B------:R-:W-:Y:S01]  /*2990*/  IMAD R0, R14.reuse, c[0x0][0x1a4], R0 ;  /* 0x000069000e007a24 */ /* 0x040fe200078e0200 */
[----:B------:R-:W-:Y:S01]  /*29a0*/  LOP3.LUT R6, R19, 0xfffffff0, RZ, 0xc0, !PT ;  /* 0xfffffff013067812 */ /* 0x000fe200078ec0ff */
[----:B------:R-:W-:Y:S01]  /*29b0*/  IMAD R8, R13, c[0x0][0x1b0], RZ ;  /* 0x00006c000d087a24 */ /* 0x000fe200078e02ff */
[----:B------:R-:W-:Y:S01]  /*29c0*/  IADD3.X R5, R5, UR12, R7, P1, !PT ;  /* 0x0000000c05057c10 */ /* 0x000fe20008ffe407 */
[----:B------:R-:W-:Y:S01]  /*29d0*/  IMAD R7, R13, c[0x0][0x1b8], RZ ;  /* 0x00006e000d077a24 */ /* 0x000fe200078e02ff */
[----:B------:R-:W-:Y:S01]  /*29e0*/  IADD3.X R3, R3, UR17, R0, P0, !PT ;  /* 0x0000001103037c10 */ /* 0x000fe200087fe400 */
[----:B------:R-:W-:Y:S01]  /*29f0*/  IMAD.IADD R6, R27, 0x1, -R6 ;  /* 0x000000011b067824 */ /* 0x000fe200078e0a06 */
[----:B------:R-:W-:Y:S01]  /*2a00*/  ISETP.GE.AND P0, PT, R14, UR15, PT ;  /* 0x0000000f0e007c0c */ /* 0x000fe2000bf06270 */
[C---:B------:R-:W-:Y:S01]  /*2a10*/  IMAD R8, R12.reuse, c[0x0][0x1b4], R8 ;  /* 0x00006d000c087a24 */ /* 0x040fe200078e0208 */
[----:B------:R-:W-:Y:S01]  /*2a20*/  UIMAD UR12, UR5, UR9, URZ ;  /* 0x00000009050c72a4 */ /* 0x000fe2000f8e023f */
[----:B------:R-:W-:Y:S01]  /*2a30*/  IMAD.WIDE.U32 R34, R12, c[0x0][0x1b0], R4 ;  /* 0x00006c000c227a25 */ /* 0x000fe200078e0004 */
[----:B------:R-:W-:-:S02]  /*2a40*/  SHF.R.S32.HI R0, RZ, 0x1f, R6 ;  /* 0x0000001fff007819 */ /* 0x000fc40000011406 */
[----:B------:R-:W-:Y:S01]  /*2a50*/  UIMAD UR12, UR16, UR14, UR12 ;  /* 0x0000000e100c72a4 */ /* 0x000fe2000f8e020c */
[C---:B------:R-:W-:Y:S01]  /*2a60*/  IMAD R9, R12.reuse, c[0x0][0x1bc], R7 ;  /* 0x00006f000c097a24 */ /* 0x040fe200078e0207 */
[----:B------:R-:W-:Y:S01]  /*2a70*/  IADD3 R11, R35, R8, RZ ;  /* 0x00000008230b7210 */ /* 0x000fe20007ffe0ff */
[----:B------:R-:W-:Y:S01]  /*2a80*/  IMAD.WIDE.U32 R30, R12, c[0x0][0x1b8], R2 ;  /* 0x00006e000c1e7a25 */ /* 0x000fe200078e0002 */
[----:B------:R-:W-:Y:S01]  /*2a90*/  MOV R10, R34 ;  /* 0x00000022000a7202 */ /* 0x000fe20000000f00 */
[----:B------:R3:W-:Y:S01]  /*2aa0*/  STL.64 [R1+0xd0], R34 ;  /* 0x0000d02201007387 */ /* 0x0007e20000100a00 */
[----:B------:R-:W-:Y:S01]  /*2ab0*/  LEA.HI R0, R0, R6, RZ, 0x3 ;  /* 0x0000000600007211 */ /* 0x000fe200078f18ff */
[----:B------:R-:W-:Y:S01]  /*2ac0*/  IMAD.IADD R33, R31, 0x1, R9 ;  /* 0x000000011f217824 */ /* 0x000fe200078e0209 */
[----:B------:R-:W-:Y:S01]  /*2ad0*/  LOP3.LUT R2, R26, 0xffffffe0, RZ, 0xc0, !PT ;  /* 0xffffffe01a027812 */ /* 0x000fe200078ec0ff */
[----:B------:R3:W-:Y:S01]  /*2ae0*/  STL.64 [R1+0xa0], R30 ;  /* 0x0000a01e01007387 */ /* 0x0007e20000100a00 */
[C---:B------:R-:W-:Y:S01]  /*2af0*/  LOP3.LUT R7, R0.reuse, 0xfffffff8, RZ, 0xc0, !PT ;  /* 0xfffffff800077812 */ /* 0x040fe200078ec0ff */
[----:B------:R-:W-:Y:S01]  /*2b00*/  IMAD.MOV.U32 R26, RZ, RZ, 0x20 ;  /* 0x00000020ff1a7424 */ /* 0x000fe200078e00ff */
[----:B------:R-:W-:Y:S01]  /*2b10*/  MOV R3, 0x10 ;  /* 0x0000001000037802 */ /* 0x000fe20000000f00 */
[----:B------:R3:W-:Y:S01]  /*2b20*/  STL.64 [R1+0xc8], R10 ;  /* 0x0000c80a01007387 */ /* 0x0007e20000100a00 */
[----:B------:R-:W-:Y:S01]  /*2b30*/  IMAD.SHL.U32 R0, R0, 0x40, RZ ;  /* 0x0000004000007824 */ /* 0x000fe200078e00ff */
[----:B------:R-:W-:Y:S01]  /*2b40*/  IADD3 R5, -R2, R27, RZ ;  /* 0x0000001b02057210 */ /* 0x000fe20007ffe1ff */
[----:B------:R-:W-:Y:S01]  /*2b50*/  IMAD.IADD R23, R6, 0x1, -R7 ;  /* 0x0000000106177824 */ /* 0x000fe200078e0a07 */
[----:B------:R3:W-:Y:S01]  /*2b60*/  STL [R1+0x9c], R33 ;  /* 0x00009c2101007387 */ /* 0x0007e20000100800 */
[----:B------:R-:W-:Y:S01]  /*2b70*/  IMAD.U32 R6, RZ, RZ, UR9 ;  /* 0x00000009ff067e24 */ /* 0x000fe2000f8e00ff */
[----:B------:R-:W-:-:S02]  /*2b80*/  LOP3.LUT R252, R0, 0xfffffe00, RZ, 0xc0, !PT ;  /* 0xfffffe0000fc7812 */ /* 0x000fc400078ec0ff */
[----:B------:R-:W-:Y:S01]  /*2b90*/  R2P PR, R23, 0x6 ;  /* 0x0000000617007804 */ /* 0x000fe20000000000 */
[----:B------:R-:W-:-:S04]  /*2ba0*/  IMAD.WIDE.U32 R6, R6, UR14, R10 ;  /* 0x0000000e06067c25 */ /* 0x000fc8000f8e000a */
[----:B------:R-:W-:Y:S02]  /*2bb0*/  SEL R2, R3, 0xfffffff0, !P1 ;  /* 0xfffffff003027807 */ /* 0x000fe40004800000 */
[----:B------:R-:W-:Y:S02]  /*2bc0*/  IADD3 R9, R7, UR12, RZ ;  /* 0x0000000c07097c10 */ /* 0x000fe4000fffe0ff */
[----:B------:R-:W-:Y:S01]  /*2bd0*/  SEL R4, R26, 0xffffffe0, !P2 ;  /* 0xffffffe01a047807 */ /* 0x000fe20005000000 */
[----:B------:R-:W-:Y:S05]  /*2be0*/  @P0 BRA `(.L_x_602) ;  /* 0x0000009000000947 */ /* 0x000fea0003800000 */
[----:B------:R-:W-:-:S13]  /*2bf0*/  ISETP.GE.AND P0, PT, R28, c[0x0][0x220], PT ;  /* 0x000088001c007a0c */ /* 0x000fda0003f06270 */
[----:B------:R1:W-:Y:S01]  /*2c00*/  @P0 STS.128 [R243+0x4000], RZ ;  /* 0x004000fff3000388 */ /* 0x0003e20000000c00 */
[----:B------:R-:W-:Y:S05]  /*2c10*/  @P0 BRA `(.L_x_602) ;  /* 0x0000006000000947 */ /* 0x000fea0003800000 */
[----:B---3--:R-:W-:-:S04]  /*2c20*/  LEA R10, P0, R6, c[0x0][0x168], 0x1 ;  /* 0x00005a00060a7a11 */ /* 0x008fc800078008ff */
[----:B------:R-:W-:-:S05]  /*2c30*/  LEA.HI.X R11, R6, c[0x0][0x16c], R9, 0x1, P0 ;  /* 0x00005b00060b7a11 */ /* 0x000fca00000f0c09 */
[----:B------:R-:W-:Y:S01]  /*2c40*/  @!PT LDS RZ, [RZ] ;  /* 0x00000000fffff984 */ /* 0x000fe20000000800 */
[----:B------:R-:W-:Y:S01]  /*2c50*/  @!PT LDS RZ, [RZ] ;  /* 0x00000000fffff984 */ /* 0x000fe20000000800 */
[----:B------:R-:W-:Y:S01]  /*2c60*/  @!PT LDS RZ, [RZ] ;  /* 0x00000000fffff984 */ /* 0x000fe20000000800 */
[----:B------:R3:W-:Y:S04]  /*2c70*/  LDGSTS.E.BYPASS.LTC128B.128 [R243+0x4000], [R10.64] ;  /* 0x040000000af37fae */ /* 0x0007e8000b901d72 */
.L_x_602:
[----:B------:R-:W-:Y:S05]  /*2c80*/  BSYNC B0 ;  /* 0x0000000000007941 */ /* 0x000fea0003800000 */
.L_x_601:
        /* <DEDUP_REMOVED lines=11> */
[----:B---3--:R-:W-:-:S04]  /*2d40*/  LEA R10, P0, R0, c[0x0][0x168], 0x1 ;  /* 0x00005a00000a7a11 */ /* 0x008fc800078008ff */
[----:B------:R-:W-:-:S05]  /*2d50*/  LEA.HI.X R11, R0, c[0x0][0x16c], R3, 0x1, P0 ;  /* 0x00005b00000b7a11 */ /* 0x000fca00000f0c03 */
[----:B------:R-:W-:Y:S01]  /*2d60*/  @!PT LDS RZ, [RZ] ;  /* 0x00000000fffff984 */ /* 0x000fe20000000800 */
[----:B------:R-:W-:Y:S01]  /*2d70*/  @!PT LDS RZ, [RZ] ;  /* 0x00000000fffff984 */ /* 0x000fe20000000800 */
[----:B------:R-:W-:Y:S01]  /*2d80*/  @!PT LDS RZ, [RZ] ;  /* 0x00000000fffff984 */ /* 0x000fe20000000800 */
[----:B------:R3:W-:Y:S04]  /*2d90*/  LDGSTS.E.BYPASS.LTC128B.128 [R243+0x4800], [R10.64] ;  /* 0x048000000af37fae */ /* 0x0007e8000b901d72 */
.L_x_604:
[----:B------:R-:W-:Y:S05]  /*2da0*/  BSYNC B0 ;  /* 0x0000000000007941 */ /* 0x000fea0003800000 */
.L_x_603:
        /* <DEDUP_REMOVED lines=17> */
.L_x_606:
[----:B------:R-:W-:Y:S05]  /*2ec0*/  BSYNC B0 ;  /* 0x0000000000007941 */ /* 0x000fea0003800000 */
.L_x_605:
        /* <DEDUP_REMOVED lines=18> */
.L_x_608:
[----:B------:R-:W-:Y:S05]  /*2ff0*/  BSYNC B0 ;  /* 0x0000000000007941 */ /* 0x000fea0003800000 */
.L_x_607:
        /* <DEDUP_REMOVED lines=17> */
.L_x_610:
[----:B------:R-:W-:Y:S05]  /*3110*/  BSYNC B0 ;  /* 0x0000000000007941 */ /* 0x000fea0003800000 */
.L_x_609:
        /* <DEDUP_REMOVED lines=19> */
.L_x_612:
[----:B------:R-:W-:Y:S05]  /*3250*/  BSYNC B0 ;  /* 0x0000000000007941 */ /* 0x000fea0003800000 */
.L_x_611:
        /* <DEDUP_REMOVED lines=19> */
.L_x_614:
[----:B------:R-:W-:Y:S05]  /*3390*/  BSYNC B0 ;  /* 0x0000000000007941 */ /* 0x000fea0003800000 */
.L_x_613:
[----:B------:R-:W-:Y:S01]  /*33a0*/  ISETP.GE.AND P0, PT, R16, UR15, PT ;  /* 0x0000000f10007c0c */ /* 0x000fe2000bf06270 */
[----:B------:R-:W-:Y:S01]  /*33b0*/  ULDC.64 UR12, c[0x0][0x1a0] ;  /* 0x00006800000c7ab9 */ /* 0x000fe20000000a00 */
[----:B------:R-:W-:Y:S01]  /*33c0*/  BSSY B0, `(.L_x_615) ;  /* 0x0000013000007945 */ /* 0x000fe20003800000 */
[----:B------:R-:W-:Y:S02]  /*33d0*/  USHF.L.U64.HI UR28, UR12, UR28, UR13 ;  /* 0x0000001c0c1c7299 */ /* 0x000fe4000801020d */
[----:B------:R-:W-:-:S08]  /*33e0*/  USHF.L.U32 UR29, UR12, 0x7, URZ ;  /* 0x000000070c1d7899 */ /* 0x000fd0000800063f */
        /* <DEDUP_REMOVED lines=16> */
.L_x_616:
[----:B------:R-:W-:Y:S05]  /*34f0*/  BSYNC B0 ;  /* 0x0000000000007941 */ /* 0x000fea0003800000 */
.L_x_615:
[----:B------:R-:W0:Y:S01]  /*3500*/  LDGDEPBAR ;  /* 0x00000000000079af */ /* 0x000e220000000000 */
[----:B------:R-:W-:Y:S01]  /*3510*/  ISETP.GE.AND P0, PT, R14, UR15, PT ;  /* 0x0000000f0e007c0c */ /* 0x000fe2000bf06270 */
[----:B---3--:R-:W-:Y:S01]  /*3520*/  IMAD.MOV.U32 R10, RZ, RZ, R32 ;  /* 0x000000ffff0a7224 */ /* 0x008fe200078e0020 */
[----:B------:R-:W-:Y:S01]  /*3530*/  UIMAD UR13, UR28, UR9, URZ ;  /* 0x000000091c0d72a4 */ /* 0x000fe2000f8e023f */
[----:B------:R-:W-:Y:S01]  /*3540*/  IMAD.MOV.U32 R11, RZ, RZ, R33 ;  /* 0x000000ffff0b7224 */ /* 0x000fe200078e0021 */
[----:B------:R-:W-:Y:S01]  /*3550*/  SHF.R.S32.HI R0, RZ, 0x1f, R5 ;  /* 0x0000001fff007819 */ /* 0x000fe20000011405 */
[----:B------:R-:W-:Y:S01]  /*3560*/  IMAD.MOV.U32 R10, RZ, RZ, R30 ;  /* 0x000000ffff0a7224 */ /* 0x000fe200078e001e */
[----:B------:R-:W-:Y:S01]  /*3570*/  UIMAD UR13, UR16, UR29, UR13 ;  /* 0x0000001d100d72a4 */ /* 0x000fe2000f8e020d */
[----:B-1----:R-:W-:Y:S01]  /*3580*/  IMAD.U32 R6, RZ, RZ, UR9 ;  /* 0x00000009ff067e24 */ /* 0x002fe2000f8e00ff */
[----:B------:R-:W-:Y:S01]  /*3590*/  LEA.HI R0, R0, R5, RZ, 0x2 ;  /* 0x0000000500007211 */ /* 0x000fe200078f10ff */
[----:B------:R-:W-:Y:S01]  /*35a0*/  IMAD.SHL.U32 R27, R27, 0x2, RZ ;  /* 0x000000021b1b7824 */ /* 0x000fe200078e00ff */
[----:B------:R1:W-:Y:S01]  /*35b0*/  STL.64 [R1+0x98], R10 ;  /* 0x0000980a01007387 */ /* 0x0003e20000100a00 */
[----:B------:R-:W-:Y:S01]  /*35c0*/  IMAD.WIDE.U32 R6, R6, UR29, R10 ;  /* 0x0000001d06067c25 */ /* 0x000fe2000f8e000a */
[----:B------:R-:W-:Y:S01]  /*35d0*/  BSSY B0, `(.L_x_617) ;  /* 0x0000011000007945 */ /* 0x000fe20003800000 */
[----:B------:R-:W-:-:S02]  /*35e0*/  SHF.R.S32.HI R133, RZ, 0x2, R0 ;  /* 0x00000002ff857819 */ /* 0x000fc40000011400 */
[----:B------:R-:W-:Y:S02]  /*35f0*/  LOP3.LUT R134, R27, 0x6, RZ, 0xc0, !PT ;  /* 0x000000061b867812 */ /* 0x000fe400078ec0ff */
[----:B------:R-:W-:Y:S01]  /*3600*/  IADD3 R9, R7, UR13, RZ ;  /* 0x0000000d07097c10 */ /* 0x000fe2000fffe0ff */
[----:B------:R-:W-:-:S04]  /*3610*/  DEPBAR.LE SB0, 0x0 ;  /* 0x000080000000791a */ /* 0x000fc80000000000 */
[----:B------:R-:W-:Y:S06]  /*3620*/  BAR.SYNC.DEFER_BLOCKING 0x0 ;  /* 0x0000000000007b1d */ /* 0x000fec0000010000 */
[----:B------:R1:W-:Y:S01]  /*3630*/  @P0 STS.128 [R243+0x8000], RZ ;  /* 0x008000fff3000388 */ /* 0x0003e20000000c00 */
        /* <DEDUP_REMOVED lines=10> */
.L_x_618:
[----:B------:R-:W-:Y:S05]  /*36e0*/  BSYNC B0 ;  /* 0x0000000000007941 */ /* 0x000fea0003800000 */
.L_x_617:
[----:B------:R-:W-:Y:S01]  /*36f0*/  ISETP.GE.AND P0, PT, R24, UR15, PT ;  /* 0x0000000f18007c0c */ /* 0x000fe2000bf06270 */
[----:B------:R-:W-:Y:S01]  /*3700*/  ULDC UR13, c[0x0][0x1a4] ;  /* 0x00006900000d7ab9 */ /* 0x000fe20000000800 */
[----:B------:R-:W-:Y:S01]  /*3710*/  BSSY B0, `(.L_x_619) ;  /* 0x0000010000007945 */ /* 0x000fe20003800000 */
[----:B------:R-:W-:Y:S02]  /*3720*/  USHF.L.U32 UR31, UR12, 0x4, URZ ;  /* 0x000000040c1f7899 */ /* 0x000fe4000800063f */
[----:B------:R-:W-:-:S08]  /*3730*/  USHF.L.U64.HI UR30, UR12, UR30, UR13 ;  /* 0x0000001e0c1e7299 */ /* 0x000fd0000801020d */
[----:B------:R1:W-:Y:S01]  /*3740*/  @P0 STS.128 [R243+0x8800], RZ ;  /* 0x008800fff3000388 */ /* 0x0003e20000000c00 */
        /* <DEDUP_REMOVED lines=12> */
.L_x_620:
[----:B------:R-:W-:Y:S05]  /*3810*/  BSYNC B0 ;  /* 0x0000000000007941 */ /* 0x000fea0003800000 */
.L_x_619:
[----:B------:R-:W-:Y:S01]  /*3820*/  ISETP.GE.AND P0, PT, R22, UR15, PT ;  /* 0x0000000f16007c0c */ /* 0x000fe2000bf06270 */
[----:B------:R-:W-:-:S12]  /*3830*/  BSSY B0, `(.L_x_621) ;  /* 0x0000011000007945 */ /* 0x000fd80003800000 */
[----:B------:R1:W-:Y:S01]  /*3840*/  @P0 STS.128 [R243+0x9000], RZ ;  /* 0x009000fff3000388 */ /* 0x0003e20000000c00 */
        /* <DEDUP_REMOVED lines=15> */
.L_x_622:
[----:B------:R-:W-:Y:S05]  /*3940*/  BSYNC B0 ;  /* 0x0000000000007941 */ /* 0x000fea0003800000 */
.L_x_621:
[----:B------:R-:W-:Y:S01]  /*3950*/  ISETP.GE.AND P0, PT, R21, UR15, PT ;  /* 0x0000000f15007c0c */ /* 0x000fe2000bf06270 */
[----:B------:R-:W-:-:S12]  /*3960*/  BSSY B0, `(.L_x_623) ;  /* 0x0000012000007945 */ /* 0x000fd80003800000 */
[----:B------:R1:W-:Y:S01]  /*3970*/  @P0 STS.128 [R243+0x9800], RZ ;  /* 0x009800fff3000388 */ /* 0x0003e20000000c00 */
        /* <DEDUP_REMOVED lines=16> */
.L_x_624:
[----:B------:R-:W-:Y:S05]  /*3a80*/  BSYNC B0 ;  /* 0x0000000000007941 */ /* 0x000fea0003800000 */
.L_x_623:
        /* <DEDUP_REMOVED lines=18> */
.L_x_626:
[----:B------:R-:W-:Y:S05]  /*3bb0*/  BSYNC B0 ;  /* 0x0000000000007941 */ /* 0x000fea0003800000 */
.L_x_625:
        /* <DEDUP_REMOVED lines=20> */
.L_x_628:
[----:B------:R-:W-:Y:S05]  /*3d00*/  BSYNC B0 ;  /* 0x0000000000007941 */ /* 0x000fea0003800000 */
.L_x_627:
        /* <DEDUP_REMOVED lines=20> */
.L_x_630:
[----:B------:R-:W-:Y:S05]  /*3e50*/  BSYNC B0 ;  /* 0x0000000000007941 */ /* 0x000fea0003800000 */
.L_x_629:
        /* <DEDUP_REMOVED lines=19> */
.L_x_632:
[----:B------:R-:W-:Y:S05]  /*3f90*/  BSYNC B0 ;  /* 0x0000000000007941 */ /* 0x000fea0003800000 */
.L_x_631:
[----:B-1----:R-:W-:Y:S01]  /*3fa0*/  SHF.R.S32.HI R7, RZ, 0x4, R19 ;  /* 0x00000004ff077819 */ /* 0x002fe20000011413 */
[C---:B------:R-:W-:Y:S01]  /*3fb0*/  IMAD.SHL.U32 R6, R25.reuse, 0x40, RZ ;  /* 0x0000004019067824 */ /* 0x040fe200078e00ff */
[----:B------:R-:W-:Y:S01]  /*3fc0*/  R2P PR, R25, 0x6 ;  /* 0x0000000619007804 */ /* 0x000fe20000000000 */
[----:B------:R-:W-:Y:S01]  /*3fd0*/  IMAD.SHL.U32 R3, R23, 0x40, RZ ;  /* 0x0000004017037824 */ /* 0x000fe200078e00ff */
[----:B------:R-:W-:Y:S01]  /*3fe0*/  LEA.HI R0, R19, R7, RZ, 0x1 ;  /* 0x0000000713007211 */ /* 0x000fe200078f08ff */
[----:B------:R-:W-:Y:S01]  /*3ff0*/  IMAD.SHL.U32 R5, R14, 0x8, RZ ;  /* 0x000000080e057824 */ /* 0x000fe200078e00ff */
[----:B------:R-:W-:Y:S01]  /*4000*/  UIADD3 UR16, UR11, 0x1, -UR35 ;  /* 0x000000010b107890 */ /* 0x000fe2000fffe823 */
[----:B------:R-:W0:Y:S01]  /*4010*/  LDGDEPBAR ;  /* 0x00000000000079af */ /* 0x000e220000000000 */
[----:B------:R-:W-:Y:S01]  /*4020*/  LOP3.LUT R0, R0, 0xfffffffe, RZ, 0xc0, !PT ;  /* 0xfffffffe00007812 */ /* 0x000fe200078ec0ff */
[----:B------:R-:W-:Y:S01]  /*4030*/  ULDC UR13, c[0x0][0x2e8] ;  /* 0x0000ba00000d7ab9 */ /* 0x000fe20000000800 */
[----:B------:R-:W-:Y:S01]  /*4040*/  LOP3.LUT R3, R3, 0x1c0, RZ, 0xc0, !PT ;  /* 0x000001c003037812 */ /* 0x000fe200078ec0ff */
[----:B------:R-:W-:-:S02]  /*4050*/  UIADD3 UR13, UR16, UR13, URZ ;  /* 0x0000000d100d7290 */ /* 0x000fc4000fffe03f */
[----:B------:R-:W-:Y:S01]  /*4060*/  IMAD.IADD R7, R7, 0x1, -R0 ;  /* 0x0000000107077824 */ /* 0x000fe200078e0a00 */
[----:B------:R-:W-:Y:S01]  /*4070*/  LOP3.LUT R0, R6, 0x1c0, RZ, 0xc0, !PT ;  /* 0x000001c006007812 */ /* 0x000fe200078ec0ff */
[----:B------:R-:W-:Y:S02]  /*4080*/  ULDC UR15, c[0x0][0x2e4] ;  /* 0x0000b900000f7ab9 */ /* 0x000fe40000000800 */
[----:B------:R-:W-:Y:S01]  /*4090*/  IMAD.SHL.U32 R6, R7, 0x8, RZ ;  /* 0x0000000807067824 */ /* 0x000fe200078e00ff */
[----:B------:R-:W-:Y:S01]  /*40a0*/  LOP3.LUT R8, R0, 0x8, R5, 0xf8, !PT ;  /* 0x0000000800087812 */ /* 0x000fe200078ef805 */
[----:B------:R-:W-:Y:S01]  /*40b0*/  UIADD3 UR15, UR11, -UR15, -UR35 ;  /* 0x8000000f0b0f7290 */ /* 0x000fe2000fffe823 */
[----:B------:R-:W-:Y:S01]  /*40c0*/  SHF.R.U32.HI R0, RZ, 0x3, R0 ;  /* 0x00000003ff007819 */ /* 0x000fe20000011600 */
[----:B------:R-:W-:Y:S01]  /*40d0*/  UISETP.GT.AND UP0, UPT, UR9, UR8, UPT ;  /* 0x000000080900728c */ /* 0x000fe2000bf04270 */
[----:B------:R-:W-:Y:S02]  /*40e0*/  LOP3.LUT R6, R3, 0x8, R6, 0xf8, !PT ;  /* 0x0000000803067812 */ /* 0x000fe400078ef806 */
[----:B------:R-:W-:Y:S01]  /*40f0*/  SHF.R.U32.HI R5, RZ, 0x3, R3 ;  /* 0x00000003ff057819 */ /* 0x000fe20000011603 */
[----:B------:R-:W-:Y:S01]  /*4100*/  IMAD R3, R132, 0x400, R252 ;  /* 0x0000040084037824 */ /* 0x000fe200078e02fc */
[----:B------:R-:W-:-:S02]  /*4110*/  LOP3.LUT R0, R8, R0, RZ, 0x3c, !PT ;  /* 0x0000000008007212 */ /* 0x000fc400078e3cff */
        /* <DEDUP_REMOVED lines=8> */
[C---:B------:R-:W-:Y:S01]  /*41a0*/  IADD3 R3, R135.reuse, 0x4000, RZ ;  /* 0x0000400087037810 */ /* 0x040fe20007ffe0ff */
[--C-:B------:R-:W-:Y:S01]  /*41b0*/  IMAD R225, R2, 0x2, R222.reuse ;  /* 0x0000000202e17824 */ /* 0x100fe200078e02de */
[----:B------:R-:W1:Y:S01]  /*41c0*/  LDSM.16.M88.4 R16, [R222] ;  /* 0x00000000de10783b */ /* 0x000e620000000200 */
[----:B------:R-:W-:Y:S01]  /*41d0*/  IADD3 R226, R135, 0x4040, RZ ;  /* 0x0000404087e27810 */ /* 0x000fe20007ffe0ff */
[----:B------:R-:W-:Y:S01]  /*41e0*/  IMAD R223, R4, 0x2, R222 ;  /* 0x0000000204df7824 */ /* 0x000fe200078e02de */
[----:B------:R-:W-:Y:S01]  /*41f0*/  @P2 IADD3 R226, R3, -0x40, RZ ;  /* 0xffffffc003e22810 */ /* 0x000fe20007ffe0ff */
[----:B------:R-:W5:Y:S01]  /*4200*/  LDSM.16.M88.4 R12, [R222+0x2000] ;  /* 0x00200000de0c783b */ /* 0x000f620000000200 */
[----:B------:R-:W-:Y:S01]  /*4210*/  LEA R3, R132, UR10, 0x4 ;  /* 0x0000000a84037c11 */ /* 0x000fe2000f8e20ff */
[----:B------:R-:W-:-:S02]  /*4220*/  IMAD R224, R2, 0x2, R223 ;  /* 0x0000000202e07824 */ /* 0x000fc400078e02df */
[----:B------:R-:W2:Y:S01]  /*4230*/  LDSM.16.M88.4 R60, [R135+0x4800] ;  /* 0x00480000873c783b */ /* 0x000ea20000000200 */
[----:B------:R-:W-:Y:S02]  /*4240*/  IMAD.IADD R220, R0, 0x1, R226 ;  /* 0x0000000100dc7824 */ /* 0x000fe400078e02e2 */
[----:B------:R-:W-:Y:S01]  /*4250*/  IMAD.IADD R3, R133, 0x1, R3 ;  /* 0x0000000185037824 */ /* 0x000fe200078e0203 */
[----:B------:R-:W3:Y:S01]  /*4260*/  LDSM.16.M88.4 R56, [R135+0x5000] ;  /* 0x005000008738783b */ /* 0x000ee20000000200 */
[----:B------:R-:W-:-:S03]  /*4270*/  IMAD.U32 R0, RZ, RZ, UR9 ;  /* 0x00000009ff007e24 */ /* 0x000fc6000f8e00ff */
[----:B------:R-:W4:Y:S01]  /*4280*/  LDSM.16.M88.4 R52, [R135+0x5800] ;  /* 0x005800008734783b */ /* 0x000f220000000200 */
[C---:B------:R-:W-:Y:S01]  /*4290*/  IADD3 R6, R3.reuse, 0x40, RZ ;  /* 0x0000004003067810 */ /* 0x040fe20007ffe0ff */
[----:B------:R-:W-:Y:S01]  /*42a0*/  IMAD R0, R0, 0x80, R134 ;  /* 0x0000008000007824 */ /* 0x000fe200078e0286 */
[C---:B------:R-:W-:Y:S01]  /*42b0*/  IADD3 R5, R3.reuse, 0x48, RZ ;  /* 0x0000004803057810 */ /* 0x040fe20007ffe0ff */
[----:B------:R-:W2:Y:S01]  /*42c0*/  LDSM.16.M88.4 R48, [R135+0x6000] ;  /* 0x006000008730783b */ /* 0x000ea20000000200 */
[----:B------:R-:W-:-:S03]  /*42d0*/  IADD3 R7, R3, 0x8, RZ ;  /* 0x0000000803077810 */ /* 0x000fc60007ffe0ff */
[----:B------:R-:W2:Y:S04]  /*42e0*/  LDSM.16.M88.4 R44, [R135+0x6800] ;  /* 0x00680000872c783b */ /* 0x000ea80000000200 */
[----:B------:R-:W2:Y:S04]  /*42f0*/  LDSM.16.M88.4 R36, [R135+0x7000] ;  /* 0x007000008724783b */ /* 0x000ea80000000200 */
[----:B------:R-:W2:Y:S04]  /*4300*/  LDSM.16.M88.4 R32, [R135+0x7800] ;  /* 0x007800008720783b */ /* 0x000ea80000000200 */
[----:B------:R-:W-:Y:S01]  /*4310*/  LDSM.16.M88.4 R24, [R221+0x4800] ;  /* 0x00480000dd18783b */ /* 0x000fe20000000200 */
[-C--:B-1----:R-:W-:Y:S03]  /*4320*/  HMMA.16816.F32 R160, R16, R8.reuse, RZ ;  /* 0x0000000810a0723c */ /* 0x082fe600000018ff */
[----:B------:R-:W-:Y:S04]  /*4330*/  LDSM.16.M88.4 R40, [R221+0x5000] ;  /* 0x00500000dd28783b */ /* 0x000fe80000000200 */
[----:B------:R-:W-:Y:S01]  /*4340*/  LDSM.16.M88.4 R64, [R221+0x5800] ;  /* 0x00580000dd40783b */ /* 0x000fe20000000200 */
[C---:B-----5:R-:W-:Y:S03]  /*4350*/  HMMA.16816.F32 R156, R12.reuse, R8, RZ ;  /* 0x000000080c9c723c */ /* 0x060fe600000018ff */
[----:B------:R-:W-:Y:S04]  /*4360*/  LDSM.16.M88.4 R68, [R221+0x6000] ;  /* 0x00600000dd44783b */ /* 0x000fe80000000200 */
[----:B------:R-:W-:Y:S01]  /*4370*/  LDSM.16.M88.4 R76, [R221+0x7000] ;  /* 0x00700000dd4c783b */ /* 0x000fe20000000200 */
[-C--:B------:R-:W-:Y:S03]  /*4380*/  HMMA.16816.F32 R152, R12, R10.reuse, RZ ;  /* 0x0000000a0c98723c */ /* 0x080fe600000018ff */
[----:B------:R-:W-:Y:S04]  /*4390*/  LDSM.16.M88.4 R72, [R221+0x7800] ;  /* 0x00780000dd48783b */ /* 0x000fe80000000200 */
[----:B------:R-:W-:Y:S01]  /*43a0*/  LDSM.16.M88.4 R20, [R225] ;  /* 0x00000000e114783b */ /* 0x000fe20000000200 */
[----:B------:R-:W-:Y:S03]  /*43b0*/  HMMA.16816.F32 R148, R16, R10, RZ ;  /* 0x0000000a1094723c */ /* 0x000fe600000018ff */
[----:B------:R-:W1:Y:S04]  /*43c0*/  LDSM.16.M88.4 R8, [R225+0x2000] ;  /* 0x00200000e108783b */ /* 0x000e680000000200 */
[----:B------:R-:W5:Y:S01]  /*43d0*/  LDSM.16.M88.4 R80, [R221+0x6800] ;  /* 0x00680000dd50783b */ /* 0x000f620000000200 */
[C---:B--2---:R-:W-:Y:S03]  /*43e0*/  HMMA.16816.F32 R144, R12.reuse, R60, RZ ;  /* 0x0000003c0c90723c */ /* 0x044fe600000018ff */
[----:B------:R-:W2:Y:S05]  /*43f0*/  LDSM.16.M88.4 R28, [R221+0x4000] ;  /* 0x00400000dd1c783b */ /* 0x000eaa0000000200 */
        /* <DEDUP_REMOVED lines=16> */
[C---:B------:R-:W-:Y:S01]  /*4500*/  HMMA.16816.F32 R168, R16.reuse, R54, RZ ;  /* 0x0000003610a8723c */ /* 0x040fe200000018ff */
[----:B------:R-:W-:Y:S07]  /*4510*/  LDSM.16.M88.4 R52, [R226] ;  /* 0x00000000e234783b */ /* 0x000fee0000000200 */
[C---:B------:R-:W-:Y:S08]  /*4520*/  HMMA.16816.F32 R172, R16.reuse, R48, RZ ;  /* 0x0000003010ac723c */ /* 0x040ff000000018ff */
[C---:B------:R-:W-:Y:S01]  /*4530*/  HMMA.16816.F32 R176, R16.reuse, R50, RZ ;  /* 0x0000003210b0723c */ /* 0x040fe200000018ff */
[----:B------:R-:W-:Y:S07]  /*4540*/  LDSM.16.M88.4 R48, [R226+0x800] ;  /* 0x00080000e230783b */ /* 0x000fee0000000200 */
        /* <DEDUP_REMOVED lines=9> */
[----:B------:R-:W-:Y:S07]  /*45e0*/  LDSM.16.M88.4 R32, [R226+0x2800] ;  /* 0x00280000e220783b */ /* 0x000fee0000000200 */
        /* <DEDUP_REMOVED lines=14> */
[----:B------:R-:W-:Y:S08]  /*46d0*/  HMMA.16816.F32 R88, R20, R70, R176 ;  /* 0x000000461458723c */ /* 0x000ff000000018b0 */
[C---:B------:R-:W-:Y:S08]  /*46e0*/  HMMA.16816.F32 R140, R8.reuse, R26, R140 ;  /* 0x0000001a088c723c */ /* 0x040ff0000000188c */
[C---:B-----5:R-:W-:Y:S08]  /*46f0*/  HMMA.16816.F32 R204, R8.reuse, R80, R108 ;  /* 0x0000005008cc723c */ /* 0x060ff0000000186c */
[----:B------:R-:W-:Y:S08]  /*4700*/  HMMA.16816.F32 R200, R8, R82, R104 ;  /* 0x0000005208c8723c */ /* 0x000ff00000001868 */
[C---:B------:R-:W-:Y:S01]  /*4710*/  HMMA.16816.F32 R120, R20.reuse, R26, R60 ;  /* 0x0000001a1478723c */ /* 0x040fe2000000183c */
[----:B------:R-:W1:Y:S07]  /*4720*/  LDSM.16.M88.4 R24, [R223+0x2000] ;  /* 0x00200000df18783b */ /* 0x000e6e0000000200 */
[C---:B------:R-:W-:Y:S08]  /*4730*/  HMMA.16816.F32 R84, R20.reuse, R80, R180 ;  /* 0x000000501454723c */ /* 0x040ff000000018b4 */
[C---:B------:R-:W-:Y:S08]  /*4740*/  HMMA.16816.F32 R68, R20.reuse, R76, R188 ;  /* 0x0000004c1444723c */ /* 0x040ff000000018bc */
[----:B------:R-:W-:Y:S01]  /*4750*/  HMMA.16816.F32 R64, R20, R72, R36 ;  /* 0x000000481440723c */ /* 0x000fe20000001824 */
[----:B------:R-:W-:Y:S07]  /*4760*/  LDSM.16.M88.4 R36, [R226+0x2000] ;  /* 0x00200000e224783b */ /* 0x000fee0000000200 */
[C---:B--2---:R-:W-:Y:S08]  /*4770*/  HMMA.16816.F32 R156, R8.reuse, R28, R156 ;  /* 0x0000001c089c723c */ /* 0x044ff0000000189c */
[C---:B------:R-:W-:Y:S08]  /*4780*/  HMMA.16816.F32 R152, R8.reuse, R30, R152 ;  /* 0x0000001e0898723c */ /* 0x040ff00000001898 */
[----:B------:R-:W-:Y:S01]  /*4790*/  HMMA.16816.F32 R236, R8, R42, R128 ;  /* 0x0000002a08ec723c */ /* 0x000fe20000001880 */
[----:B------:R-:W-:Y:S07]  /*47a0*/  LDSM.16.M88.4 R8, [R224+0x2000] ;  /* 0x00200000e008783b */ /* 0x000fee0000000200 */
[C---:B------:R-:W-:Y:S08]  /*47b0*/  HMMA.16816.F32 R160, R20.reuse, R28, R160 ;  /* 0x0000001c14a0723c */ /* 0x040ff000000018a0 */
[C---:B------:R-:W-:Y:S01]  /*47c0*/  HMMA.16816.F32 R148, R20.reuse, R30, R148 ;  /* 0x0000001e1494723c */ /* 0x040fe20000001894 */
[----:B------:R-:W-:Y:S07]  /*47d0*/  LDSM.16.M88.4 R28, [R226+0x3000] ;  /* 0x00300000e21c783b */ /* 0x000fee0000000200 */
[C---:B------:R-:W-:Y:S01]  /*47e0*/  HMMA.16816.F32 R108, R20.reuse, R40, R12 ;  /* 0x00000028146c723c */ /* 0x040fe2000000180c */
[----:B------:R-:W-:Y:S07]  /*47f0*/  LDSM.16.M88.4 R12, [R224] ;  /* 0x00000000e00c783b */ /* 0x000fee0000000200 */
[C---:B------:R-:W-:Y:S01]  /*4800*/  HMMA.16816.F32 R104, R20.reuse, R42, R56 ;  /* 0x0000002a1468723c */ /* 0x040fe20000001838 */
[----:B------:R-:W2:Y:S04]  /*4810*/  LDSM.16.M88.4 R40, [R226+0x1800] ;  /* 0x00180000e228783b */ /* 0x000ea80000000200 */
[----:B------:R-:W-:Y:S03]  /*4820*/  LDSM.16.M88.4 R56, [R220] ;  /* 0x00000000dc38783b */ /* 0x000fe60000000200 */
[C---:B------:R-:W-:Y:S08]  /*4830*/  HMMA.16816.F32 R80, R20.reuse, R82, R184 ;  /* 0x000000521450723c */ /* 0x040ff000000018b8 */
[C---:B------:R-:W-:Y:S08]  /*4840*/  HMMA.16816.F32 R76, R20.reuse, R78, R192 ;  /* 0x0000004e144c723c */ /* 0x040ff000000018c0 */
[----:B------:R-:W-:Y:S01]  /*4850*/  HMMA.16816.F32 R72, R20, R74, R16 ;  /* 0x0000004a1448723c */ /* 0x000fe20000001810 */
[----:B------:R-:W3:Y:S04]  /*4860*/  LDSM.16.M88.4 R20, [R226+0x3800] ;  /* 0x00380000e214783b */ /* 0x000ee80000000200 */
[----:B------:R-:W4:Y:S03]  /*4870*/  LDSM.16.M88.4 R16, [R223] ;  /* 0x00000000df10783b */ /* 0x000f260000000200 */
[C---:B-1----:R-:W-:Y:S08]  /*4880*/  HMMA.16816.F32 R60, R24.reuse, R52, R156 ;  /* 0x00000034183c723c */ /* 0x042ff0000000189c */
[C---:B------:R-:W-:Y:S08]  /*4890*/  HMMA.16816.F32 R112, R24.reuse, R54, R152 ;  /* 0x000000361870723c */ /* 0x040ff00000001898 */
[C---:B------:R-:W-:Y:S08]  /*48a0*/  HMMA.16816.F32 R128, R24.reuse, R48, R212 ;  /* 0x000000301880723c */ /* 0x040ff000000018d4 */
[C---:B------:R-:W-:Y:S08]  /*48b0*/  HMMA.16816.F32 R140, R24.reuse, R50, R140 ;  /* 0x00000032188c723c */ /* 0x040ff0000000188c */
[C---:B------:R-:W-:Y:S08]  /*48c0*/  HMMA.16816.F32 R152, R24.reuse, R44, R244 ;  /* 0x0000002c1898723c */ /* 0x040ff000000018f4 */
[C---:B------:R-:W-:Y:S08]  /*48d0*/  HMMA.16816.F32 R156, R24.reuse, R46, R236 ;  /* 0x0000002e189c723c */ /* 0x040ff000000018ec */
[C---:B--2---:R-:W-:Y:S08]  /*48e0*/  HMMA.16816.F32 R208, R24.reuse, R40, R208 ;  /* 0x0000002818d0723c */ /* 0x044ff000000018d0 */
[C---:B------:R-:W-:Y:S07]  /*48f0*/  HMMA.16816.F32 R164, R24.reuse, R42, R232 ;  /* 0x0000002a18a4723c */ /* 0x040fee00000018e8 */
[C---:B------:R-:W-:Y:S01]  /*4900*/  IADD3 R233, R226.reuse, 0x800, RZ ;  /* 0x00000800e2e97810 */ /* 0x040fe20007ffe0ff */
[----:B------:R-:W-:Y:S01]  /*4910*/  HMMA.16816.F32 R228, R24, R36, R228 ;  /* 0x0000002418e4723c */ /* 0x000fe200000018e4 */
[----:B------:R-:W-:-:S07]  /*4920*/  IADD3 R232, R226, 0x1000, RZ ;  /* 0x00001000e2e87810 */ /* 0x000fce0007ffe0ff */
[C---:B------:R-:W-:Y:S08]  /*4930*/  HMMA.16816.F32 R216, R24.reuse, R38, R216 ;  /* 0x0000002618d8723c */ /* 0x040ff000000018d8 */
[C---:B------:R-:W-:Y:S08]  /*4940*/  HMMA.16816.F32 R204, R24.reuse, R32, R204 ;  /* 0x0000002018cc723c */ /* 0x040ff000000018cc */
[C---:B------:R-:W-:Y:S08]  /*4950*/  HMMA.16816.F32 R200, R24.reuse, R34, R200 ;  /* 0x0000002218c8723c */ /* 0x040ff000000018c8 */
[C---:B------:R-:W-:Y:S08]  /*4960*/  HMMA.16816.F32 R196, R24.reuse, R28, R196 ;  /* 0x0000001c18c4723c */ /* 0x040ff000000018c4 */
[C---:B---3--:R-:W-:Y:S08]  /*4970*/  HMMA.16816.F32 R168, R24.reuse, R20, R144 ;  /* 0x0000001418a8723c */ /* 0x048ff00000001890 */
[C---:B------:R-:W-:Y:S08]  /*4980*/  HMMA.16816.F32 R176, R24.reuse, R30, R136 ;  /* 0x0000001e18b0723c */ /* 0x040ff00000001888 */
[----:B------:R-:W-:Y:S08]  /*4990*/  HMMA.16816.F32 R184, R24, R22, R124 ;  /* 0x0000001618b8723c */ /* 0x000ff0000000187c */
[C---:B----4-:R-:W-:Y:S08]  /*49a0*/  HMMA.16816.F32 R24, R16.reuse, R52, R160 ;  /* 0x000000341018723c */ /* 0x050ff000000018a0 */
        /* <DEDUP_REMOVED lines=12> */
[C---:B------:R-:W-:Y:S07]  /*4a70*/  HMMA.16816.F32 R124, R16.reuse, R20, R64 ;  /* 0x00000014107c723c */ /* 0x040fee0000001840 */
[C---:B------:R-:W-:Y:S01]  /*4a80*/  IADD3 R21, R3.reuse, UR13, RZ ;  /* 0x0000000d03157c10 */ /* 0x040fe2000fffe0ff */
[----:B------:R-:W-:Y:S01]  /*4a90*/  HMMA.16816.F32 R136, R16, R30, R76 ;  /* 0x0000001e1088723c */ /* 0x000fe2000000184c */
[----:B------:R-:W-:-:S02]  /*4aa0*/  IADD3 R20, R3, UR15, RZ ;  /* 0x0000000f03147c10 */ /* 0x000fc4000fffe0ff */
[----:B------:R-:W-:Y:S02]  /*4ab0*/  IMNMX R242, R21, UR11, PT ;  /* 0x0000000b15f27c17 */ /* 0x000fe4000b800200 */
[C---:B------:R-:W-:Y:S02]  /*4ac0*/  IADD3 R21, R6.reuse, UR15, RZ ;  /* 0x0000000f06157c10 */ /* 0x040fe4000fffe0ff */
[----:B------:R-:W-:Y:S01]  /*4ad0*/  IADD3 R6, R6, UR13, RZ ;  /* 0x0000000d06067c10 */ /* 0x000fe2000fffe0ff */
[----:B------:R-:W-:Y:S01]  /*4ae0*/  HMMA.16816.F32 R144, R16, R22, R72 ;  /* 0x000000161090723c */ /* 0x000fe20000001848 */
[----:B------:R-:W1:Y:S01]  /*4af0*/  LDSM.16.M88.4 R16, [R220+0x800] ;  /* 0x00080000dc10783b */ /* 0x000e620000000200 */
[----:B------:R-:W-:Y:S02]  /*4b00*/  IADD3 R3, R0, 0x1, RZ ;  /* 0x0000000100037810 */ /* 0x000fe40007ffe0ff */
[----:B------:R-:W-:Y:S02]  /*4b10*/  IMNMX R237, RZ, R20, !PT ;  /* 0x00000014ffed7217 */ /* 0x000fe40007800200 */
[----:B------:R-:W-:-:S02]  /*4b20*/  IMNMX R240, R6, UR11, PT ;  /* 0x0000000b06f07c17 */ /* 0x000fc4000b800200 */
[C---:B------:R-:W-:Y:S01]  /*4b30*/  IADD3 R22, R5.reuse, UR15, RZ ;  /* 0x0000000f05167c10 */ /* 0x040fe2000fffe0ff */
[-C--:B------:R-:W-:Y:S01]  /*4b40*/  HMMA.16816.F32 R32, R12, R56.reuse, R24 ;  /* 0x000000380c20723c */ /* 0x080fe20000001818 */
[----:B------:R-:W-:Y:S02]  /*4b50*/  IADD3 R5, R5, UR13, RZ ;  /* 0x0000000d05057c10 */ /* 0x000fe4000fffe0ff */
[----:B------:R-:W-:Y:S02]  /*4b60*/  IADD3 R20, R7, UR15, RZ ;  /* 0x0000000f07147c10 */ /* 0x000fe4000fffe0ff */
[----:B------:R-:W-:Y:S02]  /*4b70*/  IMNMX R239, R5, UR11, PT ;  /* 0x0000000b05ef7c17 */ /* 0x000fe4000b800200 */
[----:B------:R-:W-:Y:S01]  /*4b80*/  IADD3 R7, R7, UR13, RZ ;  /* 0x0000000d07077c10 */ /* 0x000fe2000fffe0ff */
[----:B------:R-:W-:Y:S01]  /*4b90*/  HMMA.16816.F32 R60, R8, R56, R60 ;  /* 0x00000038083c723c */ /* 0x000fe2000000183c */
[----:B------:R-:W-:-:S02]  /*4ba0*/  IMNMX R238, RZ, R21, !PT ;  /* 0x00000015ffee7217 */ /* 0x000fc40007800200 */
[C---:B------:R-:W-:Y:S02]  /*4bb0*/  ISETP.GE.AND P1, PT, R3.reuse, R240, PT ;  /* 0x000000f00300720c */ /* 0x040fe40003f26270 */
[----:B------:R-:W-:Y:S02]  /*4bc0*/  IMNMX R235, RZ, R22, !PT ;  /* 0x00000016ffeb7217 */ /* 0x000fe40007800200 */
[C---:B------:R-:W-:Y:S01]  /*4bd0*/  ISETP.GE.AND P3, PT, R3.reuse, R242, PT ;  /* 0x000000f20300720c */ /* 0x040fe20003f66270 */
[----:B------:R-:W-:Y:S01]  /*4be0*/  HMMA.16816.F32 R24, R12, R58, R52 ;  /* 0x0000003a0c18723c */ /* 0x000fe20000001834 */
[----:B------:R-:W-:Y:S02]  /*4bf0*/  ISETP.GE.AND P0, PT, R3, R239, PT ;  /* 0x000000ef0300720c */ /* 0x000fe40003f06270 */
[----:B------:R-:W-:Y:S02]  /*4c00*/  IMNMX R241, R7, UR11, PT ;  /* 0x0000000b07f17c17 */ /* 0x000fe4000b800200 */
[----:B------:R-:W-:-:S02]  /*4c10*/  ISETP.LT.OR P5, PT, R3, R238, P1 ;  /* 0x000000ee0300720c */ /* 0x000fc40000fa1670 */
[C---:B------:R-:W-:Y:S01]  /*4c20*/  ISETP.LT.OR P3, PT, R3.reuse, R237, P3 ;  /* 0x000000ed0300720c */ /* 0x040fe20001f61670 */
[----:B------:R-:W-:Y:S01]  /*4c30*/  HMMA.16816.F32 R28, R8, R58, R112 ;  /* 0x0000003a081c723c */ /* 0x000fe20000001870 */
[C---:B------:R-:W-:Y:S02]  /*4c40*/  ISETP.LT.OR P1, PT, R3.reuse, R235, P0 ;  /* 0x000000eb0300720c */ /* 0x040fe40000721670 */
[----:B------:R-:W-:Y:S02]  /*4c50*/  IMNMX R236, RZ, R20, !PT ;  /* 0x00000014ffec7217 */ /* 0x000fe40007800200 */
[-C--:B------:R-:W-:Y:S01]  /*4c60*/  ISETP.GE.AND P2, PT, R3, R241.reuse, PT ;  /* 0x000000f10300720c */ /* 0x080fe20003f46270 */
[----:B------:R-:W2:Y:S01]  /*4c70*/  LDSM.16.M88.4 R20, [R220+0x1000] ;  /* 0x00100000dc14783b */ /* 0x000ea20000000200 */
[----:B------:R-:W-:Y:S01]  /*4c80*/  ISETP.GE.AND P0, PT, R0, R241, PT ;  /* 0x000000f10000720c */ /* 0x000fe20003f06270 */
[----:B-1----:R-:W-:Y:S01]  /*4c90*/  HMMA.16816.F32 R44, R12, R16, R116 ;  /* 0x000000100c2c723c */ /* 0x002fe20000001874 */
[----:B------:R-:W-:-:S02]  /*4ca0*/  P2R R7, PR, RZ, 0x8 ;  /* 0x00000008ff077803 */ /* 0x000fc40000000000 */
[C---:B------:R-:W-:Y:S02]  /*4cb0*/  ISETP.GE.AND P4, PT, R0.reuse, R242, PT ;  /* 0x000000f20000720c */ /* 0x040fe40003f86270 */
[-C--:B------:R-:W-:Y:S02]  /*4cc0*/  ISETP.LT.OR P2, PT, R3, R236.reuse, P2 ;  /* 0x000000ec0300720c */ /* 0x080fe40001741670 */
[C---:B------:R-:W-:Y:S01]  /*4cd0*/  ISETP.LT.OR P3, PT, R0.reuse, R236, P0 ;  /* 0x000000ec0000720c */ /* 0x040fe20000761670 */
[----:B------:R-:W-:Y:S01]  /*4ce0*/  HMMA.16816.F32 R40, R8, R16, R128 ;  /* 0x000000100828723c */ /* 0x000fe20000001880 */
[----:B------:R-:W-:Y:S02]  /*4cf0*/  ISETP.GE.AND P0, PT, R0, R239, PT ;  /* 0x000000ef0000720c */ /* 0x000fe40003f06270 */
[----:B------:R-:W-:Y:S02]  /*4d00*/  P2R R5, PR, RZ, 0x2 ;  /* 0x00000002ff057803 */ /* 0x000fe40000000000 */
[----:B------:R-:W-:-:S02]  /*4d10*/  P2R R6, PR, RZ, 0x4 ;  /* 0x00000004ff067803 */ /* 0x000fc40000000000 */
[C---:B------:R-:W-:Y:S01]  /*4d20*/  ISETP.LT.OR P1, PT, R0.reuse, R237, P4 ;  /* 0x000000ed0000720c */ /* 0x040fe20002721670 */
[-C--:B------:R-:W-:Y:S01]  /*4d30*/  HMMA.16816.F32 R48, R8, R18.reuse, R140 ;  /* 0x000000120830723c */ /* 0x080fe2000000188c */
[C---:B------:R-:W-:Y:S02]  /*4d40*/  ISETP.GE.AND P2, PT, R0.reuse, R240, PT ;  /* 0x000000f00000720c */ /* 0x040fe40003f46270 */
[C---:B------:R-:W-:Y:S02]  /*4d50*/  ISETP.LT.OR P0, PT, R0.reuse, R235, P0 ;  /* 0x000000eb0000720c */ /* 0x040fe40000701670 */
[----:B------:R-:W-:Y:S02]  /*4d60*/  IADD3 R3, R0, 0x8, RZ ;  /* 0x0000000800037810 */ /* 0x000fe40007ffe0ff */
[----:B------:R-:W-:Y:S01]  /*4d70*/  FSEL R64, R32, -INF , !P1 ;  /* 0xff80000020407808 */ /* 0x000fe20004800000 */
[----:B------:R-:W-:Y:S01]  /*4d80*/  HMMA.16816.F32 R36, R12, R18, R120 ;  /* 0x000000120c24723c */ /* 0x000fe20000001878 */
[----:B------:R-:W-:Y:S01]  /*4d90*/  ISETP.LT.OR P1, PT, R0, R238, P2 ;  /* 0x000000ee0000720c */ /* 0x000fe20001721670 */
[----:B------:R-:W1:Y:S01]  /*4da0*/  LDSM.16.M88.4 R16, [R220+0x1800] ;  /* 0x00180000dc10783b */ /* 0x000e620000000200 */
[----:B------:R-:W-:-:S02]  /*4db0*/  FSEL R118, R62, -INF , !P0 ;  /* 0xff8000003e767808 */ /* 0x000fc40004000000 */
[C---:B------:R-:W-:Y:S02]  /*4dc0*/  ISETP.GE.AND P2, PT, R3.reuse, R241, PT ;  /* 0x000000f10300720c */ /* 0x040fe40003f46270 */
[----:B------:R-:W-:Y:S02]  /*4dd0*/  ISETP.GE.AND P0, PT, R3, R239, PT ;  /* 0x000000ef0300720c */ /* 0x000fe40003f06270 */
[----:B------:R-:W-:Y:S02]  /*4de0*/  FSEL R114, R61, -INF , !P5 ;  /* 0xff8000003d727808 */ /* 0x000fe40006800000 */
[----:B------:R-:W-:Y:S02]  /*4df0*/  FSEL R132, R60, -INF , !P1 ;  /* 0xff8000003c847808 */ /* 0x000fe40004800000 */
[C---:B------:R-:W-:Y:S02]  /*4e00*/  ISETP.LT.OR P4, PT, R3.reuse, R236, P2 ;  /* 0x000000ec0300720c */ /* 0x040fe40001781670 */
[----:B------:R-:W-:-:S02]  /*4e10*/  ISETP.LT.OR P5, PT, R3, R235, P0 ;  /* 0x000000eb0300720c */ /* 0x000fc400007a1670 */
[----:B------:R-:W-:Y:S02]  /*4e20*/  ISETP.GE.AND P1, PT, R3, R240, PT ;  /* 0x000000f00300720c */ /* 0x000fe40003f26270 */
[----:B------:R-:W-:Y:S02]  /*4e30*/  ISETP.NE.AND P2, PT, R6, RZ, PT ;  /* 0x000000ff0600720c */ /* 0x000fe40003f45270 */
[----:B------:R-:W-:Y:S02]  /*4e40*/  ISETP.NE.AND P0, PT, R5, RZ, PT ;  /* 0x000000ff0500720c */ /* 0x000fe40003f05270 */
[----:B------:R-:W-:Y:S02]  /*4e50*/  IADD3 R5, R0, 0x9, RZ ;  /* 0x0000000900057810 */ /* 0x000fe40007ffe0ff */
[----:B------:R-:W-:Y:S02]  /*4e60*/  FSEL R78, R34, -INF , !P3 ;  /* 0xff800000224e7808 */ /* 0x000fe40005800000 */
[----:B------:R-:W-:-:S02]  /*4e70*/  ISETP.GE.AND P3, PT, R3, R242, PT ;  /* 0x000000f20300720c */ /* 0x000fc40003f66270 */
[----:B------:R-:W-:Y:S02]  /*4e80*/  ISETP.LT.OR P6, PT, R3, R238, P1 ;  /* 0x000000ee0300720c */ /* 0x000fe40000fc1670 */
[----:B------:R-:W-:Y:S02]  /*4e90*/  FSEL R74, R35, -INF , !P2 ;  /* 0xff800000234a7808 */ /* 0x000fe40005000000 */
[----:B------:R-:W-:Y:S02]  /*4ea0*/  ISETP.NE.AND P1, PT, R7, RZ, PT ;  /* 0x000000ff0700720c */ /* 0x000fe40003f25270 */
[----:B------:R-:W-:Y:S02]  /*4eb0*/  ISETP.GE.AND P2, PT, R5, R242, PT ;  /* 0x000000f20500720c */ /* 0x000fe40003f46270 */
[----:B------:R-:W-:Y:S02]  /*4ec0*/  ISETP.LT.OR P3, PT, R3, R237, P3 ;  /* 0x000000ed0300720c */ /* 0x000fe40001f61670 */
[----:B------:R-:W-:-:S02]  /*4ed0*/  FSEL R56, R33, -INF , !P1 ;  /* 0xff80000021387808 */ /* 0x000fc40004800000 */
[C---:B------:R-:W-:Y:S01]  /*4ee0*/  ISETP.LT.OR P2, PT, R5.reuse, R237, P2 ;  /* 0x000000ed0500720c */ /* 0x040fe20001741670 */
[----:B--2---:R-:W-:Y:S01]  /*4ef0*/  HMMA.16816.F32 R32, R12, R20, R108 ;  /* 0x000000140c20723c */ /* 0x004fe2000000186c */
[----:B------:R-:W-:Y:S02]  /*4f00*/  ISETP.GE.AND P1, PT, R5, R241, PT ;  /* 0x000000f10500720c */ /* 0x000fe40003f26270 */
[----:B------:R-:W-:Y:S02]  /*4f10*/  FSEL R116, R63, -INF , !P0 ;  /* 0xff8000003f747808 */ /* 0x000fe40004000000 */
[----:B------:R-:W-:Y:S02]  /*4f20*/  FSEL R61, R24, -INF , !P3 ;  /* 0xff800000183d7808 */ /* 0x000fe40005800000 */
[C---:B------:R-:W-:Y:S02]  /*4f30*/  ISETP.GE.AND P0, PT, R5.reuse, R240, PT ;  /* 0x000000f00500720c */ /* 0x040fe40003f06270 */
[----:B------:R-:W-:-:S02]  /*4f40*/  ISETP.GE.AND P3, PT, R5, R239, PT ;  /* 0x000000ef0500720c */ /* 0x000fc40003f66270 */
[----:B------:R-:W-:Y:S02]  /*4f50*/  P2R R6, PR, RZ, 0x4 ;  /* 0x00000004ff067803 */ /* 0x000fe40000000000 */
[C---:B------:R-:W-:Y:S02]  /*4f60*/  ISETP.LT.OR P2, PT, R5.reuse, R236, P1 ;  /* 0x000000ec0500720c */ /* 0x040fe40000f41670 */
[----:B------:R-:W-:Y:S02]  /*4f70*/  IADD3 R3, R0, 0x10, RZ ;  /* 0x0000001000037810 */ /* 0x000fe40007ffe0ff */
[C---:B------:R-:W-:Y:S02]  /*4f80*/  ISETP.LT.OR P0, PT, R5.reuse, R238, P0 ;  /* 0x000000ee0500720c */ /* 0x040fe40000701670 */
[----:B------:R-:W-:Y:S02]  /*4f90*/  ISETP.LT.OR P1, PT, R5, R235, P3 ;  /* 0x000000eb0500720c */ /* 0x000fe40001f21670 */
[----:B------:R-:W-:-:S02]  /*4fa0*/  P2R R5, PR, RZ, 0x4 ;  /* 0x00000004ff057803 */ /* 0x000fc40000000000 */
[C---:B------:R-:W-:Y:S02]  /*4fb0*/  ISETP.GE.AND P2, PT, R3.reuse, R240, PT ;  /* 0x000000f00300720c */ /* 0x040fe40003f46270 */
[----:B------:R-:W-:Y:S02]  /*4fc0*/  ISETP.GE.AND P3, PT, R3, R241, PT ;  /* 0x000000f10300720c */ /* 0x000fe40003f66270 */
[----:B------:R-:W-:Y:S02]  /*4fd0*/  FSEL R117, R30, -INF , !P5 ;  /* 0xff8000001e757808 */ /* 0x000fe40006800000 */
[----:B------:R-:W-:Y:S02]  /*4fe0*/  FSEL R113, R28, -INF , !P6 ;  /* 0xff8000001c717808 */ /* 0x000fe40007000000 */
[----:B------:R-:W-:Y:S02]  /*4ff0*/  ISETP.NE.AND P5, PT, R5, RZ, PT ;  /* 0x000000ff0500720c */ /* 0x000fe40003fa5270 */
[----:B------:R-:W-:-:S02]  /*5000*/  ISETP.LT.OR P2, PT, R3, R238, P2 ;  /* 0x000000ee0300720c */ /* 0x000fc40001741670 */
[----:B------:R-:W-:Y:S02]  /*5010*/  ISETP.LT.OR P6, PT, R3, R236, P3 ;  /* 0x000000ec0300720c */ /* 0x000fe40001fc1670 */
[----:B------:R-:W-:Y:S02]  /*5020*/  IADD3 R5, R0, 0x11, RZ ;  /* 0x0000001100057810 */ /* 0x000fe40007ffe0ff */
[----:B------:R-:W-:Y:S02]  /*5030*/  ISETP.NE.AND P3, PT, R6, RZ, PT ;  /* 0x000000ff0600720c */ /* 0x000fe40003f65270 */
[----:B------:R-:W-:Y:S02]  /*5040*/  P2R R6, PR, RZ, 0x4 ;  /* 0x00000004ff067803 */ /* 0x000fe40000000000 */
[----:B------:R-:W-:Y:S02]  /*5050*/  ISETP.GE.AND P2, PT, R5, R241, PT ;  /* 0x000000f10500720c */ /* 0x000fe40003f46270 */
[----:B------:R-:W-:-:S02]  /*5060*/  FSEL R57, R25, -INF , !P3 ;  /* 0xff80000019397808 */ /* 0x000fc40005800000 */
[----:B------:R-:W-:Y:S02]  /*5070*/  FSEL R112, R29, -INF , !P0 ;  /* 0xff8000001d707808 */ /* 0x000fe40004000000 */
[----:B------:R-:W-:Y:S02]  /*5080*/  ISETP.GE.AND P3, PT, R5, R242, PT ;  /* 0x000000f20500720c */ /* 0x000fe40003f66270 */
[----:B------:R-:W-:Y:S02]  /*5090*/  ISETP.GE.AND P0, PT, R3, R239, PT ;  /* 0x000000ef0300720c */ /* 0x000fe40003f06270 */
[----:B------:R-:W-:Y:S02]  /*50a0*/  FSEL R76, R26, -INF , !P4 ;  /* 0xff8000001a4c7808 */ /* 0x000fe40006000000 */
[----:B------:R-:W-:Y:S02]  /*50b0*/  FSEL R115, R31, -INF , !P1 ;  /* 0xff8000001f737808 */ /* 0x000fe40004800000 */
[----:B------:R-:W-:Y:S01]  /*50c0*/  ISETP.LT.OR P2, PT, R5, R236, P2 ;  /* 0x000000ec0500720c */ /* 0x000fe20001741670 */
[----:B-1----:R-:W-:Y:S01]  /*50d0*/  HMMA.16816.F32 R28, R8, R16, R208 ;  /* 0x00000010081c723c */ /* 0x002fe200000018d0 */
[----:B------:R-:W-:-:S02]  /*50e0*/  ISETP.GE.AND P4, PT, R3, R242, PT ;  /* 0x000000f20300720c */ /* 0x000fc40003f86270 */
[----:B------:R-:W-:Y:S02]  /*50f0*/  FSEL R67, R27, -INF , !P5 ;  /* 0xff8000001b437808 */ /* 0x000fe40006800000 */
[C---:B------:R-:W-:Y:S02]  /*5100*/  ISETP.GE.AND P1, PT, R5.reuse, R240, PT ;  /* 0x000000f00500720c */ /* 0x040fe40003f26270 */
[----:B------:R-:W-:Y:S01]  /*5110*/  P2R R7, PR, RZ, 0x40 ;  /* 0x00000040ff077803 */ /* 0x000fe20000000000 */
[----:B------:R-:W-:Y:S01]  /*5120*/  HMMA.16816.F32 R24, R8, R20, R152 ;  /* 0x000000140818723c */ /* 0x000fe20000001898 */
[----:B------:R-:W-:Y:S02]  /*5130*/  ISETP.LT.OR P5, PT, R5, R237, P3 ;  /* 0x000000ed0500720c */ /* 0x000fe40001fa1670 */
[----:B------:R-:W-:Y:S02]  /*5140*/  ISETP.LT.OR P6, PT, R3, R235, P0 ;  /* 0x000000eb0300720c */ /* 0x000fe400007c1670 */
[----:B------:R-:W-:-:S02]  /*5150*/  ISETP.NE.AND P3, PT, R6, RZ, PT ;  /* 0x000000ff0600720c */ /* 0x000fc40003f65270 */
[----:B------:R-:W-:Y:S02]  /*5160*/  ISETP.GE.AND P0, PT, R5, R239, PT ;  /* 0x000000ef0500720c */ /* 0x000fe40003f06270 */
[----:B------:R-:W-:Y:S02]  /*5170*/  P2R R6, PR, RZ, 0x4 ;  /* 0x00000004ff067803 */ /* 0x000fe40000000000 */
[----:B------:R-:W-:Y:S02]  /*5180*/  ISETP.LT.OR P4, PT, R3, R237, P4 ;  /* 0x000000ed0300720c */ /* 0x000fe40002781670 */
[C---:B------:R-:W-:Y:S02]  /*5190*/  ISETP.LT.OR P2, PT, R5.reuse, R238, P1 ;  /* 0x000000ee0500720c */ /* 0x040fe40000f41670 */
[----:B------:R-:W-:Y:S02]  /*51a0*/  IADD3 R3, R0, 0x18, RZ ;  /* 0x0000001800037810 */ /* 0x000fe40007ffe0ff */
[----:B------:R-:W-:-:S02]  /*51b0*/  ISETP.LT.OR P1, PT, R5, R235, P0 ;  /* 0x000000eb0500720c */ /* 0x000fc40000721670 */
[----:B------:R-:W-:Y:S02]  /*51c0*/  P2R R5, PR, RZ, 0x4 ;  /* 0x00000004ff057803 */ /* 0x000fe40000000000 */
[----:B------:R-:W-:Y:S02]  /*51d0*/  FSEL R75, R40, -INF , !P3 ;  /* 0xff800000284b7808 */ /* 0x000fe40005800000 */
[C---:B------:R-:W-:Y:S02]  /*51e0*/  ISETP.GE.AND P3, PT, R3.reuse, R241, PT ;  /* 0x000000f10300720c */ /* 0x040fe40003f66270 */
[----:B------:R-:W-:Y:S02]  /*51f0*/  ISETP.GE.AND P2, PT, R3, R240, PT ;  /* 0x000000f00300720c */ /* 0x000fe40003f46270 */
[----:B------:R-:W-:Y:S02]  /*5200*/  FSEL R108, R42, -INF , !P6 ;  /* 0xff8000002a6c7808 */ /* 0x000fe40007000000 */
[----:B------:R-:W-:-:S02]  /*5210*/  FSEL R55, R45, -INF , !P5 ;  /* 0xff8000002d377808 */ /* 0x000fc40006800000 */
[C---:B------:R-:W-:Y:S02]  /*5220*/  ISETP.LT.OR P5, PT, R3.reuse, R236, P3 ;  /* 0x000000ec0300720c */ /* 0x040fe40001fa1670 */
[----:B------:R-:W-:Y:S02]  /*5230*/  ISETP.LT.OR P6, PT, R3, R238, P2 ;  /* 0x000000ee0300720c */ /* 0x000fe400017c1670 */
[----:B------:R-:W-:Y:S02]  /*5240*/  ISETP.NE.AND P3, PT, R5, RZ, PT ;  /* 0x000000ff0500720c */ /* 0x000fe40003f65270 */
[----:B------:R-:W-:Y:S02]  /*5250*/  ISETP.NE.AND P2, PT, R6, RZ, PT ;  /* 0x000000ff0600720c */ /* 0x000fe40003f45270 */
[----:B------:R-:W-:Y:S02]  /*5260*/  IADD3 R5, R0, 0x19, RZ ;  /* 0x0000001900057810 */ /* 0x000fe40007ffe0ff */
[----:B------:R-:W-:-:S02]  /*5270*/  FSEL R58, R44, -INF , !P4 ;  /* 0xff8000002c3a7808 */ /* 0x000fc40006000000 */
[----:B------:R-:W-:Y:S02]  /*5280*/  FSEL R60, R47, -INF , !P2 ;  /* 0xff8000002f3c7808 */ /* 0x000fe40005000000 */
[----:B------:R-:W-:Y:S02]  /*5290*/  ISETP.NE.AND P4, PT, R7, RZ, PT ;  /* 0x000000ff0700720c */ /* 0x000fe40003f85270 */
[----:B------:R-:W-:Y:S02]  /*52a0*/  ISETP.GE.AND P2, PT, R5, R242, PT ;  /* 0x000000f20500720c */ /* 0x000fe40003f46270 */
[----:B------:R-:W-:Y:S02]  /*52b0*/  ISETP.GE.AND P0, PT, R3, R239, PT ;  /* 0x000000ef0300720c */ /* 0x000fe40003f06270 */
[----:B------:R-:W-:Y:S02]  /*52c0*/  FSEL R66, R46, -INF , !P4 ;  /* 0xff8000002e427808 */ /* 0x000fe40006000000 */
[----:B------:R-:W-:Y:S01]  /*52d0*/  FSEL R77, R43, -INF , !P1 ;  /* 0xff8000002b4d7808 */ /* 0x000fe20004800000 */
[----:B------:R-:W-:Y:S01]  /*52e0*/  HMMA.16816.F32 R44, R8, R22, R156 ;  /* 0x00000016082c723c */ /* 0x000fe2000000189c */
[----:B------:R-:W-:-:S02]  /*52f0*/  ISETP.LT.OR P2, PT, R5, R237, P2 ;  /* 0x000000ed0500720c */ /* 0x000fc40001741670 */
[----:B------:R-:W-:Y:S02]  /*5300*/  ISETP.GE.AND P4, PT, R3, R242, PT ;  /* 0x000000f20300720c */ /* 0x000fe40003f86270 */
[----:B------:R-:W-:Y:S02]  /*5310*/  ISETP.GE.AND P1, PT, R5, R241, PT ;  /* 0x000000f10500720c */ /* 0x000fe40003f26270 */
[----:B------:R-:W-:Y:S02]  /*5320*/  P2R R7, PR, RZ, 0x20 ;  /* 0x00000020ff077803 */ /* 0x000fe40000000000 */
[----:B------:R-:W-:Y:S02]  /*5330*/  ISETP.LT.OR P5, PT, R3, R235, P0 ;  /* 0x000000eb0300720c */ /* 0x000fe400007a1670 */
[----:B------:R-:W-:Y:S02]  /*5340*/  FSEL R65, R41, -INF , !P3 ;  /* 0xff80000029417808 */ /* 0x000fe40005800000 */
[C---:B------:R-:W-:Y:S01]  /*5350*/  ISETP.GE.AND P0, PT, R5.reuse, R240, PT ;  /* 0x000000f00500720c */ /* 0x040fe20003f06270 */
[----:B------:R-:W-:Y:S01]  /*5360*/  HMMA.16816.F32 R40, R12, R22, R104 ;  /* 0x000000160c28723c */ /* 0x000fe20000001868 */
[----:B------:R-:W-:Y:S01]  /*5370*/  ISETP.GE.AND P3, PT, R5, R239, PT ;  /* 0x000000ef0500720c */ /* 0x000fe20003f66270 */
[----:B------:R-:W1:Y:S01]  /*5380*/  LDSM.16.M88.4 R20, [R220+0x2000] ;  /* 0x00200000dc14783b */ /* 0x000e620000000200 */
[----:B------:R-:W-:-:S02]  /*5390*/  P2R R6, PR, RZ, 0x4 ;  /* 0x00000004ff067803 */ /* 0x000fc40000000000 */
[----:B------:R-:W-:Y:S02]  /*53a0*/  ISETP.LT.OR P4, PT, R3, R237, P4 ;  /* 0x000000ed0300720c */ /* 0x000fe40002781670 */
        /* <DEDUP_REMOVED lines=14> */
[----:B------:R-:W-:Y:S02]  /*5490*/  FSEL R53, R36, -INF , !P4 ;  /* 0xff80000024357808 */ /* 0x000fe40006000000 */
[----:B------:R-:W-:Y:S02]  /*54a0*/  P2R R6, PR, RZ, 0x4 ;  /* 0x00000004ff067803 */ /* 0x000fe40000000000 */
[----:B------:R-:W-:-:S02]  /*54b0*/  ISETP.NE.AND P4, PT, R7, RZ, PT ;  /* 0x000000ff0700720c */ /* 0x000fc40003f85270 */
[----:B------:R-:W-:Y:S02]  /*54c0*/  ISETP.GE.AND P2, PT, R5, R241, PT ;  /* 0x000000f10500720c */ /* 0x000fe40003f46270 */
[----:B------:R-:W-:Y:S02]  /*54d0*/  FSEL R52, R37, -INF , !P3 ;  /* 0xff80000025347808 */ /* 0x000fe40005800000 */
[----:B------:R-:W-:Y:S02]  /*54e0*/  FSEL R62, R49, -INF , !P0 ;  /* 0xff800000313e7808 */ /* 0x000fe40004000000 */
[----:B------:R-:W-:Y:S02]  /*54f0*/  ISETP.GE.AND P3, PT, R5, R242, PT ;  /* 0x000000f20500720c */ /* 0x000fe40003f66270 */
[----:B------:R-:W-:Y:S02]  /*5500*/  ISETP.GE.AND P0, PT, R3, R239, PT ;  /* 0x000000ef0300720c */ /* 0x000fe40003f06270 */
[----:B------:R-:W-:-:S02]  /*5510*/  FSEL R59, R38, -INF , !P4 ;  /* 0xff800000263b7808 */ /* 0x000fc40006000000 */
[----:B------:R-:W-:Y:S02]  /*5520*/  FSEL R79, R51, -INF , !P1 ;  /* 0xff800000334f7808 */ /* 0x000fe40004800000 */
[----:B------:R-:W-:Y:S01]  /*5530*/  ISETP.LT.OR P2, PT, R5, R236, P2 ;  /* 0x000000ec0500720c */ /* 0x000fe20001741670 */
[----:B------:R-:W-:Y:S01]  /*5540*/  HMMA.16816.F32 R48, R8, R18, R164 ;  /* 0x000000120830723c */ /* 0x000fe200000018a4 */
[----:B------:R-:W-:Y:S02]  /*5550*/  ISETP.GE.AND P4, PT, R3, R242, PT ;  /* 0x000000f20300720c */ /* 0x000fe40003f86270 */
[----:B------:R-:W-:Y:S02]  /*5560*/  FSEL R54, R39, -INF , !P5 ;  /* 0xff80000027367808 */ /* 0x000fe40006800000 */
[C---:B------:R-:W-:Y:S02]  /*5570*/  ISETP.GE.AND P1, PT, R5.reuse, R240, PT ;  /* 0x000000f00500720c */ /* 0x040fe40003f26270 */
[----:B------:R-:W-:Y:S01]  /*5580*/  P2R R7, PR, RZ, 0x40 ;  /* 0x00000040ff077803 */ /* 0x000fe20000000000 */
[----:B------:R-:W-:Y:S01]  /*5590*/  HMMA.16816.F32 R36, R12, R16, R100 ;  /* 0x000000100c24723c */ /* 0x000fe20000001864 */
[----:B------:R-:W-:-:S02]  /*55a0*/  ISETP.LT.OR P5, PT, R5, R237, P3 ;  /* 0x000000ed0500720c */ /* 0x000fc40001fa1670 */
[----:B------:R-:W-:Y:S02]  /*55b0*/  ISETP.LT.OR P6, PT, R3, R235, P0 ;  /* 0x000000eb0300720c */ /* 0x000fe400007c1670 */
[----:B------:R-:W-:Y:S02]  /*55c0*/  ISETP.NE.AND P3, PT, R6, RZ, PT ;  /* 0x000000ff0600720c */ /* 0x000fe40003f65270 */
[----:B------:R-:W-:Y:S02]  /*55d0*/  ISETP.GE.AND P0, PT, R5, R239, PT ;  /* 0x000000ef0500720c */ /* 0x000fe40003f06270 */
[----:B------:R-:W-:Y:S02]  /*55e0*/  P2R R6, PR, RZ, 0x4 ;  /* 0x00000004ff067803 */ /* 0x000fe40000000000 */
[----:B------:R-:W-:Y:S02]  /*55f0*/  ISETP.LT.OR P4, PT, R3, R237, P4 ;  /* 0x000000ed0300720c */ /* 0x000fe40002781670 */
[----:B------:R-:W-:-:S02]  /*5600*/  ISETP.LT.OR P2, PT, R5, R238, P1 ;  /* 0x000000ee0500720c */ /* 0x000fc40000f41670 */
[----:B------:R-:W-:Y:S02]  /*5610*/  IADD3 R3, R0, 0x28, RZ ;  /* 0x0000002800037810 */ /* 0x000fe40007ffe0ff */
[----:B------:R-:W-:Y:S02]  /*5620*/  ISETP.LT.OR P1, PT, R5, R235, P0 ;  /* 0x000000eb0500720c */ /* 0x000fe40000721670 */
[----:B------:R-:W-:Y:S02]  /*5630*/  P2R R5, PR, RZ, 0x4 ;  /* 0x00000004ff057803 */ /* 0x000fe40000000000 */
[----:B------:R-:W-:Y:S02]  /*5640*/  FSEL R153, R24, -INF , !P3 ;  /* 0xff80000018997808 */ /* 0x000fe40005800000 */
[C---:B------:R-:W-:Y:S02]  /*5650*/  ISETP.GE.AND P3, PT, R3.reuse, R241, PT ;  /* 0x000000f10300720c */ /* 0x040fe40003f66270 */
[----:B------:R-:W-:-:S02]  /*5660*/  ISETP.GE.AND P2, PT, R3, R240, PT ;  /* 0x000000f00300720c */ /* 0x000fc40003f46270 */
[----:B------:R-:W-:Y:S02]  /*5670*/  FSEL R154, R26, -INF , !P6 ;  /* 0xff8000001a9a7808 */ /* 0x000fe40007000000 */
[----:B------:R-:W-:Y:S02]  /*5680*/  FSEL R148, R33, -INF , !P5 ;  /* 0xff80000021947808 */ /* 0x000fe40006800000 */
[C---:B------:R-:W-:Y:S02]  /*5690*/  ISETP.LT.OR P5, PT, R3.reuse, R236, P3 ;  /* 0x000000ec0300720c */ /* 0x040fe40001fa1670 */
[----:B------:R-:W-:Y:S02]  /*56a0*/  ISETP.LT.OR P6, PT, R3, R238, P2 ;  /* 0x000000ee0300720c */ /* 0x000fe400017c1670 */
[----:B------:R-:W-:Y:S02]  /*56b0*/  ISETP.NE.AND P3, PT, R5, RZ, PT ;  /* 0x000000ff0500720c */ /* 0x000fe40003f65270 */
[----:B------:R-:W-:-:S02]  /*56c0*/  ISETP.NE.AND P2, PT, R6, RZ, PT ;  /* 0x000000ff0600720c */ /* 0x000fc40003f45270 */
[----:B------:R-:W-:Y:S02]  /*56d0*/  IADD3 R5, R0, 0x29, RZ ;  /* 0x0000002900057810 */ /* 0x000fe40007ffe0ff */
[----:B------:R-:W-:Y:S02]  /*56e0*/  FSEL R151, R32, -INF , !P4 ;  /* 0xff80000020977808 */ /* 0x000fe40006000000 */
[----:B------:R-:W-:Y:S02]  /*56f0*/  FSEL R141, R35, -INF , !P2 ;  /* 0xff800000238d7808 */ /* 0x000fe40005000000 */
[----:B------:R-:W-:Y:S02]  /*5700*/  ISETP.NE.AND P4, PT, R7, RZ, PT ;  /* 0x000000ff0700720c */ /* 0x000fe40003f85270 */
[----:B------:R-:W-:Y:S02]  /*5710*/  ISETP.GE.AND P2, PT, R5, R242, PT ;  /* 0x000000f20500720c */ /* 0x000fe40003f46270 */
[----:B------:R-:W-:-:S02]  /*5720*/  ISETP.GE.AND P0, PT, R3, R239, PT ;  /* 0x000000ef0300720c */ /* 0x000fc40003f06270 */
[----:B------:R-:W-:Y:S02]  /*5730*/  FSEL R150, R34, -INF , !P4 ;  /* 0xff80000022967808 */ /* 0x000fe40006000000 */
[----:B------:R-:W-:Y:S01]  /*5740*/  FSEL R149, R27, -INF , !P1 ;  /* 0xff8000001b957808 */ /* 0x000fe20004800000 */
[----:B------:R-:W-:Y:S01]  /*5750*/  HMMA.16816.F32 R32, R12, R18, R96 ;  /* 0x000000120c20723c */ /* 0x000fe20000001860 */
[----:B------:R-:W-:Y:S01]  /*5760*/  ISETP.LT.OR P2, PT, R5, R237, P2 ;  /* 0x000000ed0500720c */ /* 0x000fe20001741670 */
[----:B------:R-:W2:Y:S01]  /*5770*/  LDSM.16.M88.4 R16, [R220+0x2800] ;  /* 0x00280000dc10783b */ /* 0x000ea20000000200 */
[----:B------:R-:W-:Y:S02]  /*5780*/  ISETP.GE.AND P4, PT, R3, R242, PT ;  /* 0x000000f20300720c */ /* 0x000fe40003f86270 */
[----:B------:R-:W-:Y:S02]  /*5790*/  ISETP.GE.AND P1, PT, R5, R241, PT ;  /* 0x000000f10500720c */ /* 0x000fe40003f26270 */
[----:B------:R-:W-:-:S02]  /*57a0*/  P2R R7, PR, RZ, 0x20 ;  /* 0x00000020ff077803 */ /* 0x000fc40000000000 */
[----:B------:R-:W-:Y:S02]  /*57b0*/  ISETP.LT.OR P5, PT, R3, R235, P0 ;  /* 0x000000eb0300720c */ /* 0x000fe400007a1670 */
[----:B------:R-:W-:Y:S02]  /*57c0*/  FSEL R143, R25, -INF , !P3 ;  /* 0xff800000198f7808 */ /* 0x000fe40005800000 */
[C---:B------:R-:W-:Y:S01]  /*57d0*/  ISETP.GE.AND P0, PT, R5.reuse, R240, PT ;  /* 0x000000f00500720c */ /* 0x040fe20003f06270 */
[----:B-1----:R-:W-:Y:S01]  /*57e0*/  HMMA.16816.F32 R24, R8, R20, R228 ;  /* 0x000000140818723c */ /* 0x002fe200000018e4 */
[----:B------:R-:W-:Y:S02]  /*57f0*/  ISETP.GE.AND P3, PT, R5, R239, PT ;  /* 0x000000ef0500720c */ /* 0x000fe40003f66270 */
[----:B------:R-:W-:Y:S02]  /*5800*/  P2R R6, PR, RZ, 0x4 ;  /* 0x00000004ff067803 */ /* 0x000fe40000000000 */
[----:B------:R-:W-:-:S02]  /*5810*/  ISETP.LT.OR P4, PT, R3, R237, P4 ;  /* 0x000000ed0300720c */ /* 0x000fc40002781670 */
[C---:B------:R-:W-:Y:S02]  /*5820*/  ISETP.LT.OR P2, PT, R5.reuse, R236, P1 ;  /* 0x000000ec0500720c */ /* 0x040fe40000f41670 */
[----:B------:R-:W-:Y:S02]  /*5830*/  IADD3 R3, R0, 0x30, RZ ;  /* 0x0000003000037810 */ /* 0x000fe40007ffe0ff */
[C---:B------:R-:W-:Y:S02]  /*5840*/  ISETP.LT.OR P0, PT, R5.reuse, R238, P0 ;  /* 0x000000ee0500720c */ /* 0x040fe40000701670 */
[----:B------:R-:W-:Y:S02]  /*5850*/  ISETP.LT.OR P1, PT, R5, R235, P3 ;  /* 0x000000eb0500720c */ /* 0x000fe40001f21670 */
[----:B------:R-:W-:Y:S02]  /*5860*/  P2R R5, PR, RZ, 0x4 ;  /* 0x00000004ff057803 */ /* 0x000fe40000000000 */
[----:B------:R-:W-:-:S02]  /*5870*/  ISETP.GE.AND P2, PT, R3, R240, PT ;  /* 0x000000f00300720c */ /* 0x000fc40003f46270 */
[----:B------:R-:W-:Y:S02]  /*5880*/  ISETP.GE.AND P3, PT, R3, R241, PT ;  /* 0x000000f10300720c */ /* 0x000fe40003f66270 */
[----:B------:R-:W-:Y:S02]  /*5890*/  FSEL R142, R46, -INF , !P5 ;  /* 0xff8000002e8e7808 */ /* 0x000fe40006800000 */
[----:B------:R-:W-:Y:S02]  /*58a0*/  FSEL R140, R44, -INF , !P6 ;  /* 0xff8000002c8c7808 */ /* 0x000fe40007000000 */
[----:B------:R-:W-:Y:S02]  /*58b0*/  ISETP.NE.AND P5, PT, R5, RZ, PT ;  /* 0x000000ff0500720c */ /* 0x000fe40003fa5270 */
[C---:B------:R-:W-:Y:S02]  /*58c0*/  ISETP.LT.OR P2, PT, R3.reuse, R238, P2 ;  /* 0x000000ee0300720c */ /* 0x040fe40001741670 */
[----:B------:R-:W-:-:S02]  /*58d0*/  ISETP.LT.OR P6, PT, R3, R236, P3 ;  /* 0x000000ec0300720c */ /* 0x000fc40001fc1670 */
[----:B------:R-:W-:Y:S02]  /*58e0*/  IADD3 R5, R0, 0x31, RZ ;  /* 0x0000003100057810 */ /* 0x000fe40007ffe0ff */
[----:B------:R-:W-:Y:S02]  /*58f0*/  ISETP.NE.AND P3, PT, R6, RZ, PT ;  /* 0x000000ff0600720c */ /* 0x000fe40003f65270 */
[----:B------:R-:W-:Y:S02]  /*5900*/  FSEL R133, R40, -INF , !P4 ;  /* 0xff80000028857808 */ /* 0x000fe40006000000 */
[----:B------:R-:W-:Y:S02]  /*5910*/  P2R R6, PR, RZ, 0x4 ;  /* 0x00000004ff067803 */ /* 0x000fe40000000000 */
[----:B------:R-:W-:Y:S02]  /*5920*/  ISETP.NE.AND P4, PT, R7, RZ, PT ;  /* 0x000000ff0700720c */ /* 0x000fe40003f85270 */
[----:B------:R-:W-:-:S02]  /*5930*/  ISETP.GE.AND P2, PT, R5, R241, PT ;  /* 0x000000f10500720c */ /* 0x000fc40003f46270 */
[----:B------:R-:W-:Y:S02]  /*5940*/  FSEL R128, R41, -INF , !P3 ;  /* 0xff80000029807808 */ /* 0x000fe40005800000 */
[----:B------:R-:W-:Y:S02]  /*5950*/  FSEL R131, R45, -INF , !P0 ;  /* 0xff8000002d837808 */ /* 0x000fe40004000000 */
[----:B------:R-:W-:Y:S02]  /*5960*/  ISETP.GE.AND P3, PT, R5, R242, PT ;  /* 0x000000f20500720c */ /* 0x000fe40003f66270 */
[----:B------:R-:W-:Y:S02]  /*5970*/  ISETP.GE.AND P0, PT, R3, R239, PT ;  /* 0x000000ef0300720c */ /* 0x000fe40003f06270 */
[----:B------:R-:W-:Y:S02]  /*5980*/  FSEL R134, R42, -INF , !P4 ;  /* 0xff8000002a867808 */ /* 0x000fe40006000000 */
[----:B------:R-:W-:-:S02]  /*5990*/  FSEL R130, R47, -INF , !P1 ;  /* 0xff8000002f827808 */ /* 0x000fc40004800000 */
[----:B------:R-:W-:Y:S01]  /*59a0*/  ISETP.LT.OR P2, PT, R5, R236, P2 ;  /* 0x000000ec0500720c */ /* 0x000fe20001741670 */
[----:B--2---:R-:W-:Y:S01]  /*59b0*/  HMMA.16816.F32 R44, R8, R18, R200 ;  /* 0x00000012082c723c */ /* 0x004fe200000018c8 */
        /* <DEDUP_REMOVED lines=33> */
[----:B------:R-:W-:Y:S02]  /*5bd0*/  ISETP.LT.OR P2, PT, R5, R237, P2 ;  /* 0x000000ed0500720c */ /* 0x000fe40001741670 */
[----:B------:R-:W-:Y:S02]  /*5be0*/  ISETP.GE.AND P4, PT, R3, R242, PT ;  /* 0x000000f20300720c */ /* 0x000fe40003f86270 */
[----:B------:R-:W-:Y:S02]  /*5bf0*/  ISETP.GE.AND P1, PT, R5, R241, PT ;  /* 0x000000f10500720c */ /* 0x000fe40003f26270 */
[----:B------:R-:W-:-:S02]  /*5c00*/  P2R R7, PR, RZ, 0x20 ;  /* 0x00000020ff077803 */ /* 0x000fc40000000000 */
[----:B------:R-:W-:Y:S02]  /*5c10*/  ISETP.LT.OR P5, PT, R3, R235, P0 ;  /* 0x000000eb0300720c */ /* 0x000fe400007a1670 */
[----:B------:R-:W-:Y:S02]  /*5c20*/  FSEL R165, R29, -INF , !P3 ;  /* 0xff8000001da57808 */ /* 0x000fe40005800000 */
[C---:B------:R-:W-:Y:S01]  /*5c30*/  ISETP.GE.AND P0, PT, R5.reuse, R240, PT ;  /* 0x000000f00500720c */ /* 0x040fe20003f06270 */
[----:B------:R-:W-:Y:S01]  /*5c40*/  HMMA.16816.F32 R28, R12, R22, R88 ;  /* 0x000000160c1c723c */ /* 0x000fe20000001858 */
[----:B------:R-:W-:Y:S01]  /*5c50*/  ISETP.GE.AND P3, PT, R5, R239, PT ;  /* 0x000000ef0500720c */ /* 0x000fe20003f66270 */
[----:B------:R-:W1:Y:S01]  /*5c60*/  LDSM.16.M88.4 R20, [R220+0x3000] ;  /* 0x00300000dc14783b */ /* 0x000e620000000200 */
        /* <DEDUP_REMOVED lines=27> */
[-C--:B------:R-:W-:Y:S01]  /*5e20*/  HMMA.16816.F32 R48, R12, R16.reuse, R84 ;  /* 0x000000100c30723c */ /* 0x080fe20000001854 */
        /* <DEDUP_REMOVED lines=32> */
[----:B-1----:R-:W-:Y:S01]  /*6030*/  HMMA.16816.F32 R40, R12, R20, R68 ;  /* 0x000000140c28723c */ /* 0x002fe20000001844 */
        /* <DEDUP_REMOVED lines=10> */
[----:B------:R-:W-:Y:S01]  /*60e0*/  P2R R6, PR, RZ, 0x4 ;  /* 0x00000004ff067803 */ /* 0x000fe20000000000 */
[----:B------:R-:W-:-:S04]  /*60f0*/  DEPBAR.LE SB0, 0x0 ;  /* 0x000080000000791a */ /* 0x000fc80000000000 */
[----:B------:R-:W-:Y:S02]  /*6100*/  ISETP.LT.OR P4, PT, R3, R237, P4 ;  /* 0x000000ed0300720c */ /* 0x000fe40002781670 */
[C---:B------:R-:W-:Y:S02]  /*6110*/  ISETP.LT.OR P2, PT, R5.reuse, R236, P1 ;  /* 0x000000ec0500720c */ /* 0x040fe40000f41670 */
[----:B------:R-:W-:Y:S02]  /*6120*/  IADD3 R3, R0, 0x50, RZ ;  /* 0x0000005000037810 */ /* 0x000fe40007ffe0ff */
[C---:B------:R-:W-:Y:S02]  /*6130*/  ISETP.LT.OR P0, PT, R5.reuse, R238, P0 ;  /* 0x000000ee0500720c */ /* 0x040fe40000701670 */
[----:B------:R-:W-:Y:S02]  /*6140*/  ISETP.LT.OR P1, PT, R5, R235, P3 ;  /* 0x000000eb0500720c */ /* 0x000fe40001f21670 */
[----:B------:R-:W-:-:S02]  /*6150*/  P2R R5, PR, RZ, 0x4 ;  /* 0x00000004ff057803 */ /* 0x000fc40000000000 */
[----:B------:R-:W-:Y:S02]  /*6160*/  ISETP.GE.AND P2, PT, R3, R240, PT ;  /* 0x000000f00300720c */ /* 0x000fe40003f46270 */
[----:B------:R-:W-:Y:S02]  /*6170*/  FSEL R192, R28, -INF , !P4 ;  /* 0xff8000001cc07808 */ /* 0x000fe40006000000 */
[----:B------:R-:W-:Y:S02]  /*6180*/  ISETP.NE.AND P4, PT, R7, RZ, PT ;  /* 0x000000ff0700720c */ /* 0x000fe40003f85270 */
[----:B------:R-:W-:Y:S02]  /*6190*/  ISETP.GE.AND P3, PT, R3, R241, PT ;  /* 0x000000f10300720c */ /* 0x000fe40003f66270 */
[----:B------:R-:W-:Y:S02]  /*61a0*/  FSEL R200, R38, -INF , !P5 ;  /* 0xff80000026c87808 */ /* 0x000fe40006800000 */
[----:B------:R-:W-:-:S02]  /*61b0*/  ISETP.NE.AND P5, PT, R5, RZ, PT ;  /* 0x000000ff0500720c */ /* 0x000fc40003fa5270 */
[C---:B------:R-:W-:Y:S02]  /*61c0*/  ISETP.LT.OR P2, PT, R3.reuse, R238, P2 ;  /* 0x000000ee0300720c */ /* 0x040fe40001741670 */
[----:B------:R-:W-:Y:S02]  /*61d0*/  FSEL R194, R36, -INF , !P6 ;  /* 0xff80000024c27808 */ /* 0x000fe40007000000 */
[----:B------:R-:W-:Y:S02]  /*61e0*/  IADD3 R5, R0, 0x51, RZ ;  /* 0x0000005100057810 */ /* 0x000fe40007ffe0ff */
[----:B------:R-:W-:Y:S02]  /*61f0*/  FSEL R193, R30, -INF , !P4 ;  /* 0xff8000001ec17808 */ /* 0x000fe40006000000 */
[C---:B------:R-:W-:Y:S02]  /*6200*/  ISETP.LT.OR P6, PT, R3.reuse, R236, P3 ;  /* 0x000000ec0300720c */ /* 0x040fe40001fc1670 */
[----:B------:R-:W-:-:S02]  /*6210*/  ISETP.GE.AND P4, PT, R3, R242, PT ;  /* 0x000000f20300720c */ /* 0x000fc40003f86270 */
[----:B------:R-:W-:Y:S02]  /*6220*/  ISETP.NE.AND P3, PT, R6, RZ, PT ;  /* 0x000000ff0600720c */ /* 0x000fe40003f65270 */
[----:B------:R-:W-:Y:S02]  /*6230*/  P2R R6, PR, RZ, 0x4 ;  /* 0x00000004ff067803 */ /* 0x000fe40000000000 */
[----:B------:R-:W-:Y:S02]  /*6240*/  ISETP.GE.AND P2, PT, R5, R241, PT ;  /* 0x000000f10500720c */ /* 0x000fe40003f46270 */
[----:B------:R-:W-:Y:S02]  /*6250*/  FSEL R190, R37, -INF , !P0 ;  /* 0xff80000025be7808 */ /* 0x000fe40004000000 */
[C---:B------:R-:W-:Y:S02]  /*6260*/  ISETP.LT.OR P4, PT, R3.reuse, R237, P4 ;  /* 0x000000ed0300720c */ /* 0x040fe40002781670 */
[----:B------:R-:W-:-:S02]  /*6270*/  ISETP.GE.AND P0, PT, R3, R239, PT ;  /* 0x000000ef0300720c */ /* 0x000fc40003f06270 */
[----:B------:R-:W-:Y:S02]  /*6280*/  P2R R7, PR, RZ, 0x40 ;  /* 0x00000040ff077803 */ /* 0x000fe40000000000 */
[----:B------:R-:W-:Y:S02]  /*6290*/  FSEL R182, R29, -INF , !P3 ;  /* 0xff8000001db67808 */ /* 0x000fe40005800000 */
[----:B------:R-:W-:Y:S02]  /*62a0*/  FSEL R191, R39, -INF , !P1 ;  /* 0xff80000027bf7808 */ /* 0x000fe40004800000 */
[C---:B------:R-:W-:Y:S01]  /*62b0*/  ISETP.GE.AND P3, PT, R5.reuse, R242, PT ;  /* 0x000000f20500720c */ /* 0x040fe20003f66270 */
[----:B-1----:R-:W-:Y:S01]  /*62c0*/  HMMA.16816.F32 R36, R12, R16, R124 ;  /* 0x000000100c24723c */ /* 0x002fe2000000187c */
[C---:B------:R-:W-:Y:S02]  /*62d0*/  ISETP.LT.OR P2, PT, R5.reuse, R236, P2 ;  /* 0x000000ec0500720c */ /* 0x040fe40001741670 */
[----:B------:R-:W-:-:S02]  /*62e0*/  ISETP.GE.AND P1, PT, R5, R240, PT ;  /* 0x000000f00500720c */ /* 0x000fc40003f26270 */
[----:B------:R-:W-:Y:S01]  /*62f0*/  FSEL R189, R48, -INF , !P4 ;  /* 0xff80000030bd7808 */ /* 0x000fe20006000000 */
[----:B------:R-:W-:Y:S01]  /*6300*/  BAR.SYNC.DEFER_BLOCKING 0x0 ;  /* 0x0000000000007b1d */ /* 0x000fe20000010000 */
[----:B------:R-:W-:Y:S02]  /*6310*/  ISETP.LT.OR P6, PT, R3, R235, P0 ;  /* 0x000000eb0300720c */ /* 0x000fe400007c1670 */
[----:B------:R-:W-:Y:S02]  /*6320*/  FSEL R183, R31, -INF , !P5 ;  /* 0xff8000001fb77808 */ /* 0x000fe40006800000 */
[----:B------:R-:W-:Y:S01]  /*6330*/  ISETP.NE.AND P4, PT, R7, RZ, PT ;  /* 0x000000ff0700720c */ /* 0x000fe20003f85270 */
[----:B------:R-:W-:Y:S01]  /*6340*/  HMMA.16816.F32 R28, R8, R20, R196 ;  /* 0x00000014081c723c */ /* 0x000fe200000018c4 */
[C---:B------:R-:W-:Y:S02]  /*6350*/  ISETP.GE.AND P0, PT, R5.reuse, R239, PT ;  /* 0x000000ef0500720c */ /* 0x040fe40003f06270 */
[----:B------:R-:W-:-:S02]  /*6360*/  ISETP.LT.OR P5, PT, R5, R237, P3 ;  /* 0x000000ed0500720c */ /* 0x000fc40001fa1670 */
[----:B------:R-:W-:Y:S02]  /*6370*/  P2R R7, PR, RZ, 0x4 ;  /* 0x00000004ff077803 */ /* 0x000fe40000000000 */
[----:B------:R-:W-:Y:S02]  /*6380*/  ISETP.NE.AND P3, PT, R6, RZ, PT ;  /* 0x000000ff0600720c */ /* 0x000fe40003f65270 */
[C---:B------:R-:W-:Y:S02]  /*6390*/  ISETP.LT.OR P2, PT, R5.reuse, R238, P1 ;  /* 0x000000ee0500720c */ /* 0x040fe40000f41670 */
[----:B------:R-:W-:Y:S02]  /*63a0*/  IADD3 R3, R0, 0x58, RZ ;  /* 0x0000005800037810 */ /* 0x000fe40007ffe0ff */
[----:B------:R-:W-:Y:S02]  /*63b0*/  ISETP.LT.OR P1, PT, R5, R235, P0 ;  /* 0x000000eb0500720c */ /* 0x000fe40000721670 */
[----:B------:R-:W-:-:S02]  /*63c0*/  P2R R5, PR, RZ, 0x4 ;  /* 0x00000004ff057803 */ /* 0x000fc40000000000 */
[----:B------:R-:W-:Y:S02]  /*63d0*/  FSEL R248, R32, -INF , !P3 ;  /* 0xff80000020f87808 */ /* 0x000fe40005800000 */
[C---:B------:R-:W-:Y:S02]  /*63e0*/  ISETP.GE.AND P3, PT, R3.reuse, R241, PT ;  /* 0x000000f10300720c */ /* 0x040fe40003f66270 */
[----:B------:R-:W-:Y:S02]  /*63f0*/  ISETP.GE.AND P2, PT, R3, R240, PT ;  /* 0x000000f00300720c */ /* 0x000fe40003f46270 */
[----:B------:R-:W-:Y:S02]  /*6400*/  FSEL R251, R34, -INF , !P6 ;  /* 0xff80000022fb7808 */ /* 0x000fe40007000000 */
[----:B------:R-:W-:Y:S02]  /*6410*/  FSEL R188, R49, -INF , !P5 ;  /* 0xff80000031bc7808 */ /* 0x000fe40006800000 */
[----:B------:R-:W-:-:S02]  /*6420*/  ISETP.LT.OR P5, PT, R3, R236, P3 ;  /* 0x000000ec0300720c */ /* 0x000fc40001fa1670 */
[----:B------:R-:W-:Y:S02]  /*6430*/  ISETP.LT.OR P6, PT, R3, R238, P2 ;  /* 0x000000ee0300720c */ /* 0x000fe400017c1670 */
[----:B------:R-:W-:Y:S02]  /*6440*/  ISETP.NE.AND P3, PT, R5, RZ, PT ;  /* 0x000000ff0500720c */ /* 0x000fe40003f65270 */
[----:B------:R-:W-:Y:S02]  /*6450*/  ISETP.NE.AND P2, PT, R7, RZ, PT ;  /* 0x000000ff0700720c */ /* 0x000fe40003f45270 */
[----:B------:R-:W-:Y:S02]  /*6460*/  IADD3 R5, R0, 0x59, RZ ;  /* 0x0000005900057810 */ /* 0x000fe40007ffe0ff */
[----:B------:R-:W-:Y:S02]  /*6470*/  FSEL R245, R51, -INF , !P2 ;  /* 0xff80000033f57808 */ /* 0x000fe40005000000 */
[----:B------:R-:W-:-:S02]  /*6480*/  ISETP.GE.AND P2, PT, R5, R242, PT ;  /* 0x000000f20500720c */ /* 0x000fc40003f46270 */
[----:B------:R-:W-:Y:S02]  /*6490*/  ISETP.GE.AND P0, PT, R3, R239, PT ;  /* 0x000000ef0300720c */ /* 0x000fe40003f06270 */
[----:B------:R-:W-:Y:S02]  /*64a0*/  FSEL R249, R50, -INF , !P4 ;  /* 0xff80000032f97808 */ /* 0x000fe40006000000 */
[----:B------:R-:W-:Y:S02]  /*64b0*/  FSEL R250, R35, -INF , !P1 ;  /* 0xff80000023fa7808 */ /* 0x000fe40004800000 */
[----:B------:R-:W-:Y:S02]  /*64c0*/  ISETP.LT.OR P2, PT, R5, R237, P2 ;  /* 0x000000ed0500720c */ /* 0x000fe40001741670 */
[----:B------:R-:W-:Y:S02]  /*64d0*/  ISETP.GE.AND P4, PT, R3, R242, PT ;  /* 0x000000f20300720c */ /* 0x000fe40003f86270 */
[----:B------:R-:W-:-:S02]  /*64e0*/  ISETP.GE.AND P1, PT, R5, R241, PT ;  /* 0x000000f10500720c */ /* 0x000fc40003f26270 */
[----:B------:R-:W-:Y:S02]  /*64f0*/  P2R R6, PR, RZ, 0x20 ;  /* 0x00000020ff067803 */ /* 0x000fe40000000000 */
[----:B------:R-:W-:Y:S02]  /*6500*/  ISETP.LT.OR P5, PT, R3, R235, P0 ;  /* 0x000000eb0300720c */ /* 0x000fe400007a1670 */
[----:B------:R-:W-:Y:S02]  /*6510*/  FSEL R215, R33, -INF , !P3 ;  /* 0xff80000021d77808 */ /* 0x000fe40005800000 */
[C---:B------:R-:W-:Y:S01]  /*6520*/  ISETP.GE.AND P0, PT, R5.reuse, R240, PT ;  /* 0x000000f00500720c */ /* 0x040fe20003f06270 */
[----:B------:R-:W-:Y:S01]  /*6530*/  HMMA.16816.F32 R32, R8, R16, R168 ;  /* 0x000000100820723c */ /* 0x000fe200000018a8 */
[----:B------:R-:W-:Y:S02]  /*6540*/  ISETP.GE.AND P3, PT, R5, R239, PT ;  /* 0x000000ef0500720c */ /* 0x000fe40003f66270 */
[----:B------:R-:W-:-:S02]  /*6550*/  P2R R7, PR, RZ, 0x4 ;  /* 0x00000004ff077803 */ /* 0x000fc40000000000 */
[----:B------:R-:W-:Y:S02]  /*6560*/  ISETP.LT.OR P4, PT, R3, R237, P4 ;  /* 0x000000ed0300720c */ /* 0x000fe40002781670 */
[C---:B------:R-:W-:Y:S02]  /*6570*/  ISETP.LT.OR P2, PT, R5.reuse, R236, P1 ;  /* 0x000000ec0500720c */ /* 0x040fe40000f41670 */
[----:B------:R-:W-:Y:S02]  /*6580*/  IADD3 R3, R0, 0x60, RZ ;  /* 0x0000006000037810 */ /* 0x000fe40007ffe0ff */
[C---:B------:R-:W-:Y:S02]  /*6590*/  ISETP.LT.OR P0, PT, R5.reuse, R238, P0 ;  /* 0x000000ee0500720c */ /* 0x040fe40000701670 */
[----:B------:R-:W-:Y:S02]  /*65a0*/  ISETP.LT.OR P1, PT, R5, R235, P3 ;  /* 0x000000eb0500720c */ /* 0x000fe40001f21670 */
[----:B------:R-:W-:-:S02]  /*65b0*/  FSEL R181, R24, -INF , !P4 ;  /* 0xff80000018b57808 */ /* 0x000fc40006000000 */
[----:B------:R-:W-:Y:S02]  /*65c0*/  P2R R5, PR, RZ, 0x4 ;  /* 0x00000004ff057803 */ /* 0x000fe40000000000 */
[----:B------:R-:W-:Y:S02]  /*65d0*/  ISETP.NE.AND P4, PT, R6, RZ, PT ;  /* 0x000000ff0600720c */ /* 0x000fe40003f85270 */
[C---:B------:R-:W-:Y:S02]  /*65e0*/  ISETP.GE.AND P3, PT, R3.reuse, R241, PT ;  /* 0x000000f10300720c */ /* 0x040fe40003f66270 */
[----:B------:R-:W-:Y:S02]  /*65f0*/  ISETP.GE.AND P2, PT, R3, R240, PT ;  /* 0x000000f00300720c */ /* 0x000fe40003f46270 */
[----:B------:R-:W-:Y:S02]  /*6600*/  FSEL R234, R44, -INF , !P6 ;  /* 0xff8000002cea7808 */ /* 0x000fe40007000000 */
[----:B------:R-:W-:-:S02]  /*6610*/  FSEL R247, R46, -INF , !P5 ;  /* 0xff8000002ef77808 */ /* 0x000fc40006800000 */
[----:B------:R-:W-:Y:S02]  /*6620*/  FSEL R214, R26, -INF , !P4 ;  /* 0xff8000001ad67808 */ /* 0x000fe40006000000 */
[C---:B------:R-:W-:Y:S02]  /*6630*/  ISETP.LT.OR P5, PT, R3.reuse, R236, P3 ;  /* 0x000000ec0300720c */ /* 0x040fe40001fa1670 */
[C---:B------:R-:W-:Y:S02]  /*6640*/  ISETP.LT.OR P6, PT, R3.reuse, R238, P2 ;  /* 0x000000ee0300720c */ /* 0x040fe400017c1670 */
[----:B------:R-:W-:Y:S02]  /*6650*/  ISETP.GE.AND P4, PT, R3, R242, PT ;  /* 0x000000f20300720c */ /* 0x000fe40003f86270 */
[----:B------:R-:W-:Y:S02]  /*6660*/  FSEL R244, R45, -INF , !P0 ;  /* 0xff8000002df47808 */ /* 0x000fe40004000000 */
[----:B------:R-:W-:-:S02]  /*6670*/  ISETP.NE.AND P3, PT, R5, RZ, PT ;  /* 0x000000ff0500720c */ /* 0x000fc40003f65270 */
[----:B------:R-:W-:Y:S02]  /*6680*/  ISETP.NE.AND P2, PT, R7, RZ, PT ;  /* 0x000000ff0700720c */ /* 0x000fe40003f45270 */
[C---:B------:R-:W-:Y:S02]  /*6690*/  ISETP.GE.AND P0, PT, R3.reuse, R239, PT ;  /* 0x000000ef0300720c */ /* 0x040fe40003f06270 */
[----:B------:R-:W-:Y:S02]  /*66a0*/  IADD3 R5, R0, 0x61, RZ ;  /* 0x0000006100057810 */ /* 0x000fe40007ffe0ff */
[----:B------:R-:W-:Y:S02]  /*66b0*/  ISETP.LT.OR P4, PT, R3, R237, P4 ;  /* 0x000000ed0300720c */ /* 0x000fe40002781670 */
[----:B------:R-:W-:Y:S02]  /*66c0*/  P2R R6, PR, RZ, 0x20 ;  /* 0x00000020ff067803 */ /* 0x000fe40000000000 */
[----:B------:R-:W-:-:S02]  /*66d0*/  FSEL R69, R25, -INF , !P2 ;  /* 0xff80000019457808 */ /* 0x000fc40005000000 */
[----:B------:R-:W-:Y:S02]  /*66e0*/  FSEL R206, R27, -INF , !P3 ;  /* 0xff8000001bce7808 */ /* 0x000fe40005800000 */
[----:B------:R-:W-:Y:S01]  /*66f0*/  ISETP.LT.OR P5, PT, R3, R235, P0 ;  /* 0x000000eb0300720c */ /* 0x000fe200007a1670 */
[-C--:B------:R-:W-:Y:S01]  /*6700*/  HMMA.16816.F32 R24, R8, R22.reuse, R176 ;  /* 0x000000160818723c */ /* 0x080fe200000018b0 */
[C---:B------:R-:W-:Y:S02]  /*6710*/  ISETP.GE.AND P3, PT, R5.reuse, R242, PT ;  /* 0x000000f20500720c */ /* 0x040fe40003f66270 */
[----:B------:R-:W-:Y:S02]  /*6720*/  ISETP.GE.AND P2, PT, R5, R241, PT ;  /* 0x000000f10500720c */ /* 0x000fe40003f46270 */
[----:B------:R-:W-:Y:S02]  /*6730*/  FSEL R246, R47, -INF , !P1 ;  /* 0xff8000002ff67808 */ /* 0x000fe40004800000 */
[C---:B------:R-:W-:Y:S01]  /*6740*/  ISETP.GE.AND P0, PT, R5.reuse, R239, PT ;  /* 0x000000ef0500720c */ /* 0x040fe20003f06270 */
[----:B------:R-:W-:Y:S01]  /*6750*/  HMMA.16816.F32 R20, R12, R22, R136 ;  /* 0x000000160c14723c */ /* 0x000fe20000001888 */
[----:B------:R-:W-:-:S02]  /*6760*/  ISETP.GE.AND P1, PT, R5, R240, PT ;  /* 0x000000f00500720c */ /* 0x000fc40003f26270 */
[----:B------:R-:W-:Y:S02]  /*6770*/  FSEL R166, R40, -INF , !P4 ;  /* 0xff80000028a67808 */ /* 0x000fe40006000000 */
[C---:B------:R-:W-:Y:S02]  /*6780*/  ISETP.LT.OR P4, PT, R5.reuse, R237, P3 ;  /* 0x000000ed0500720c */ /* 0x040fe40001f81670 */
[C---:B------:R-:W-:Y:S01]  /*6790*/  ISETP.LT.OR P2, PT, R5.reuse, R236, P2 ;  /* 0x000000ec0500720c */ /* 0x040fe20001741670 */
[----:B------:R-:W-:Y:S01]  /*67a0*/  HMMA.16816.F32 R8, R8, R18, R184 ;  /* 0x000000120808723c */ /* 0x000fe200000018b8 */
[----:B------:R-:W-:Y:S02]  /*67b0*/  IADD3 R3, R0, 0x70, RZ ;  /* 0x0000007000037810 */ /* 0x000fe40007ffe0ff */
[----:B------:R-:W-:Y:S02]  /*67c0*/  ISETP.NE.AND P3, PT, R6, RZ, PT ;  /* 0x000000ff0600720c */ /* 0x000fe40003f65270 */
[----:B------:R-:W-:-:S02]  /*67d0*/  ISETP.LT.OR P0, PT, R5, R235, P0 ;  /* 0x000000eb0500720c */ /* 0x000fc40000701670 */
[----:B------:R-:W-:Y:S01]  /*67e0*/  ISETP.LT.OR P1, PT, R5, R238, P1 ;  /* 0x000000ee0500720c */ /* 0x000fe20000f21670 */
[----:B------:R-:W-:Y:S01]  /*67f0*/  HMMA.16816.F32 R12, R12, R18, R144 ;  /* 0x000000120c0c723c */ /* 0x000fe20000001890 */
[----:B------:R-:W-:Y:S02]  /*6800*/  P2R R7, PR, RZ, 0x4 ;  /* 0x00000004ff077803 */ /* 0x000fe40000000000 */
[----:B------:R-:W-:Y:S02]  /*6810*/  FSEL R201, R42, -INF , !P3 ;  /* 0xff8000002ac97808 */ /* 0x000fe40005800000 */
[----:B------:R-:W-:Y:S02]  /*6820*/  P2R R5, PR, RZ, 0x1 ;  /* 0x00000001ff057803 */ /* 0x000fe40000000000 */
[----:B------:R-:W-:Y:S02]  /*6830*/  ISETP.GE.AND P2, PT, R3, R241, PT ;  /* 0x000000f10300720c */ /* 0x000fe40003f46270 */
[----:B------:R-:W-:-:S02]  /*6840*/  P2R R6, PR, RZ, 0x2 ;  /* 0x00000002ff067803 */ /* 0x000fc40000000000 */
[C---:B------:R-:W-:Y:S02]  /*6850*/  ISETP.GE.AND P3, PT, R3.reuse, R242, PT ;  /* 0x000000f20300720c */ /* 0x040fe40003f66270 */
[C---:B------:R-:W-:Y:S02]  /*6860*/  ISETP.GE.AND P0, PT, R3.reuse, R239, PT ;  /* 0x000000ef0300720c */ /* 0x040fe40003f06270 */
[----:B------:R-:W-:Y:S02]  /*6870*/  ISETP.GE.AND P1, PT, R3, R240, PT ;  /* 0x000000f00300720c */ /* 0x000fe40003f26270 */
[----:B------:R-:W-:Y:S02]  /*6880*/  FSEL R127, R41, -INF , !P4 ;  /* 0xff800000297f7808 */ /* 0x000fe40006000000 */
[----:B------:R-:W-:Y:S02]  /*6890*/  FSEL R213, R30, -INF , !P5 ;  /* 0xff8000001ed57808 */ /* 0x000fe40006800000 */
[----:B------:R-:W-:-:S02]  /*68a0*/  ISETP.LT.OR P4, PT, R3, R236, P2 ;  /* 0x000000ec0300720c */ /* 0x000fc40001781670 */
[C---:B------:R-:W-:Y:S02]  /*68b0*/  ISETP.LT.OR P5, PT, R3.reuse, R237, P3 ;  /* 0x000000ed0300720c */ /* 0x040fe40001fa1670 */
[C---:B------:R-:W-:Y:S02]  /*68c0*/  ISETP.LT.OR P2, PT, R3.reuse, R235, P0 ;  /* 0x000000eb0300720c */ /* 0x040fe40000741670 */
[----:B------:R-:W-:Y:S02]  /*68d0*/  ISETP.LT.OR P3, PT, R3, R238, P1 ;  /* 0x000000ee0300720c */ /* 0x000fe40000f61670 */
[----:B------:R-:W-:Y:S02]  /*68e0*/  ISETP.NE.AND P0, PT, R6, RZ, PT ;  /* 0x000000ff0600720c */ /* 0x000fe40003f05270 */
[----:B------:R-:W-:Y:S02]  /*68f0*/  IADD3 R3, R0, 0x71, RZ ;  /* 0x0000007100037810 */ /* 0x000fe40007ffe0ff */
[----:B------:R-:W-:-:S02]  /*6900*/  FSEL R207, R28, -INF , !P6 ;  /* 0xff8000001ccf7808 */ /* 0x000fc40007000000 */
[----:B------:R-:W-:Y:S02]  /*6910*/  FSEL R199, R29, -INF , !P0 ;  /* 0xff8000001dc77808 */ /* 0x000fe40004000000 */
[----:B------:R-:W-:Y:S02]  /*6920*/  ISETP.NE.AND P6, PT, R5, RZ, PT ;  /* 0x000000ff0500720c */ /* 0x000fe40003fc5270 */
[----:B------:R-:W-:Y:S02]  /*6930*/  ISETP.NE.AND P1, PT, R7, RZ, PT ;  /* 0x000000ff0700720c */ /* 0x000fe40003f25270 */
[----:B------:R-:W-:Y:S02]  /*6940*/  ISETP.GE.AND P0, PT, R3, R242, PT ;  /* 0x000000f20300720c */ /* 0x000fe40003f06270 */
[----:B------:R-:W-:Y:S02]  /*6950*/  IADD3 R5, R0, 0x68, RZ ;  /* 0x0000006800057810 */ /* 0x000fe40007ffe0ff */
[----:B------:R-:W-:-:S02]  /*6960*/  FSEL R197, R43, -INF , !P1 ;  /* 0xff8000002bc57808 */ /* 0x000fc40004800000 */
[----:B------:R-:W-:Y:S02]  /*6970*/  ISETP.LT.OR P0, PT, R3, R237, P0 ;  /* 0x000000ed0300720c */ /* 0x000fe40000701670 */
[C---:B------:R-:W-:Y:S02]  /*6980*/  ISETP.GE.AND P1, PT, R5.reuse, R242, PT ;  /* 0x000000f20500720c */ /* 0x040fe40003f26270 */
[----:B------:R-:W-:Y:S02]  /*6990*/  FSEL R126, R36, -INF , !P5 ;  /* 0xff800000247e7808 */ /* 0x000fe40006800000 */
[----:B------:R-:W-:Y:S02]  /*69a0*/  ISETP.GE.AND P5, PT, R5, R240, PT ;  /* 0x000000f00500720c */ /* 0x000fe40003fa6270 */
[----:B------:R-:W-:Y:S02]  /*69b0*/  FSEL R196, R38, -INF , !P4 ;  /* 0xff80000026c47808 */ /* 0x000fe40006000000 */
[----:B------:R-:W-:-:S02]  /*69c0*/  FSEL R198, R32, -INF , !P3 ;  /* 0xff80000020c67808 */ /* 0x000fc40005800000 */
[----:B------:R-:W-:Y:S02]  /*69d0*/  FSEL R125, R37, -INF , !P0 ;  /* 0xff800000257d7808 */ /* 0x000fe40004000000 */
[----:B------:R-:W-:Y:S02]  /*69e0*/  ISETP.LT.OR P1, PT, R5, R237, P1 ;  /* 0x000000ed0500720c */ /* 0x000fe40000f21670 */
[C---:B------:R-:W-:Y:S02]  /*69f0*/  ISETP.GE.AND P3, PT, R3.reuse, R241, PT ;  /* 0x000000f10300720c */ /* 0x040fe40003f66270 */
[C---:B------:R-:W-:Y:S02]  /*6a00*/  ISETP.GE.AND P4, PT, R3.reuse, R240, PT ;  /* 0x000000f00300720c */ /* 0x040fe40003f86270 */
[----:B------:R-:W-:Y:S02]  /*6a10*/  ISETP.GE.AND P0, PT, R3, R239, PT ;  /* 0x000000ef0300720c */ /* 0x000fe40003f06270 */
[----:B------:R-:W-:-:S02]  /*6a20*/  FSEL R202, R34, -INF , !P2 ;  /* 0xff80000022ca7808 */ /* 0x000fc40005000000 */
[----:B------:R-:W-:Y:S02]  /*6a30*/  ISETP.LT.OR P2, PT, R5, R238, P5 ;  /* 0x000000ee0500720c */ /* 0x000fe40002f41670 */
[----:B------:R-:W-:Y:S02]  /*6a40*/  P2R R6, PR, RZ, 0x2 ;  /* 0x00000002ff067803 */ /* 0x000fe40000000000 */
[C---:B------:R-:W-:Y:S02]  /*6a50*/  ISETP.LT.OR P3, PT, R3.reuse, R236, P3 ;  /* 0x000000ec0300720c */ /* 0x040fe40001f61670 */
[C---:B------:R-:W-:Y:S02]  /*6a60*/  ISETP.LT.OR P4, PT, R3.reuse, R238, P4 ;  /* 0x000000ee0300720c */ /* 0x040fe40002781670 */
[----:B------:R-:W-:Y:S02]  /*6a70*/  ISETP.LT.OR P5, PT, R3, R235, P0 ;  /* 0x000000eb0300720c */ /* 0x000fe400007a1670 */
[----:B------:R-:W-:-:S02]  /*6a80*/  ISETP.GE.AND P1, PT, R5, R239, PT ;  /* 0x000000ef0500720c */ /* 0x000fc40003f26270 */
[----:B------:R-:W-:Y:S02]  /*6a90*/  IADD3 R3, R0, 0x69, RZ ;  /* 0x0000006900037810 */ /* 0x000fe40007ffe0ff */
[----:B------:R-:W-:Y:S02]  /*6aa0*/  FSEL R178, R39, -INF , !P3 ;  /* 0xff80000027b27808 */ /* 0x000fe40005800000 */
[----:B------:R-:W-:Y:S02]  /*6ab0*/  ISETP.LT.OR P1, PT, R5, R235, P1 ;  /* 0x000000eb0500720c */ /* 0x000fe40000f21670 */
[C---:B------:R-:W-:Y:S02]  /*6ac0*/  ISETP.GE.AND P3, PT, R3.reuse, R242, PT ;  /* 0x000000f20300720c */ /* 0x040fe40003f66270 */
[----:B------:R-:W-:Y:S02]  /*6ad0*/  FSEL R186, R26, -INF , !P1 ;  /* 0xff8000001aba7808 */ /* 0x000fe40004800000 */
[----:B------:R-:W-:-:S02]  /*6ae0*/  ISETP.LT.OR P3, PT, R3, R237, P3 ;  /* 0x000000ed0300720c */ /* 0x000fc40001f61670 */
[C---:B------:R-:W-:Y:S02]  /*6af0*/  ISETP.GE.AND P1, PT, R3.reuse, R241, PT ;  /* 0x000000f10300720c */ /* 0x040fe40003f26270 */
[----:B------:R-:W-:Y:S02]  /*6b00*/  FSEL R184, R24, -INF , !P2 ;  /* 0xff80000018b87808 */ /* 0x000fe40005000000 */
[----:B------:R-:W-:Y:S02]  /*6b10*/  ISETP.GE.AND P0, PT, R3, R240, PT ;  /* 0x000000f00300720c */ /* 0x000fe40003f06270 */
[----:B------:R-:W-:Y:S02]  /*6b20*/  FSEL R185, R33, -INF , !P4 ;  /* 0xff80000021b97808 */ /* 0x000fe40006000000 */
[----:B------:R-:W-:Y:S02]  /*6b30*/  ISETP.NE.AND P4, PT, R6, RZ, PT ;  /* 0x000000ff0600720c */ /* 0x000fe40003f85270 */
[----:B------:R-:W-:-:S02]  /*6b40*/  ISETP.GE.AND P2, PT, R3, R239, PT ;  /* 0x000000ef0300720c */ /* 0x000fc40003f46270 */
[----:B------:R-:W-:Y:S02]  /*6b50*/  P2R R6, PR, RZ, 0x8 ;  /* 0x00000008ff067803 */ /* 0x000fe40000000000 */
[C---:B------:R-:W-:Y:S02]  /*6b60*/  ISETP.LT.OR P3, PT, R3.reuse, R236, P1 ;  /* 0x000000ec0300720c */ /* 0x040fe40000f61670 */
[C---:B------:R-:W-:Y:S02]  /*6b70*/  ISETP.LT.OR P1, PT, R3.reuse, R238, P0 ;  /* 0x000000ee0300720c */ /* 0x040fe40000721670 */
[----:B------:R-:W-:Y:S02]  /*6b80*/  ISETP.LT.OR P0, PT, R3, R235, P2 ;  /* 0x000000eb0300720c */ /* 0x000fe40001701670 */
[----:B------:R-:W-:Y:S02]  /*6b90*/  IADD3 R3, R0, 0x78, RZ ;  /* 0x0000007800037810 */ /* 0x000fe40007ffe0ff */
[----:B------:R-:W-:-:S02]  /*6ba0*/  FSEL R170, R25, -INF , !P1 ;  /* 0xff80000019aa7808 */ /* 0x000fc40004800000 */
[----:B------:R-:W-:Y:S02]  /*6bb0*/  ISETP.GE.AND P1, PT, R3, R240, PT ;  /* 0x000000f00300720c */ /* 0x000fe40003f26270 */
[----:B------:R-:W-:Y:S02]  /*6bc0*/  IADD3 R0, R0, 0x79, RZ ;  /* 0x0000007900007810 */ /* 0x000fe40007ffe0ff */
[----:B------:R-:W-:Y:S02]  /*6bd0*/  FSEL R124, R20, -INF , !P4 ;  /* 0xff800000147c7808 */ /* 0x000fe40006000000 */
[----:B------:R-:W-:Y:S02]  /*6be0*/  FSEL R179, R35, -INF , !P5 ;  /* 0xff80000023b37808 */ /* 0x000fe40006800000 */
[----:B------:R-:W-:Y:S02]  /*6bf0*/  ISETP.LT.OR P4, PT, R3, R238, P1 ;  /* 0x000000ee0300720c */ /* 0x000fe40000f81670 */
[----:B------:R-:W-:-:S02]  /*6c00*/  ISETP.GE.AND P5, PT, R0, R242, PT ;  /* 0x000000f20000720c */ /* 0x000fc40003fa6270 */
[----:B------:R-:W-:Y:S02]  /*6c10*/  FSEL R203, R31, -INF , !P6 ;  /* 0xff8000001fcb7808 */ /* 0x000fe40007000000 */
[----:B------:R-:W-:Y:S02]  /*6c20*/  FSEL R169, R8, -INF , !P4 ;  /* 0xff80000008a97808 */ /* 0x000fe40006000000 */
[----:B------:R-:W-:Y:S02]  /*6c30*/  ISETP.GE.AND P6, PT, R5, R241, PT ;  /* 0x000000f10500720c */ /* 0x000fe40003fc6270 */
[----:B------:R-:W-:Y:S02]  /*6c40*/  ISETP.LT.OR P4, PT, R0, R237, P5 ;  /* 0x000000ed0000720c */ /* 0x000fe40002f81670 */
[----:B------:R-:W-:Y:S02]  /*6c50*/  FSEL R177, R27, -INF , !P0 ;  /* 0xff8000001bb17808 */ /* 0x000fe40004000000 */
[----:B------:R-:W-:-:S02]  /*6c60*/  ISETP.GE.AND P0, PT, R3, R239, PT ;  /* 0x000000ef0300720c */ /* 0x000fc40003f06270 */
[----:B------:R-:W-:Y:S02]  /*6c70*/  ISETP.LT.OR P6, PT, R5, R236, P6 ;  /* 0x000000ec0500720c */ /* 0x000fe400037c1670 */
[----:B------:R-:W-:Y:S02]  /*6c80*/  FSEL R159, R13, -INF , !P4 ;  /* 0xff8000000d9f7808 */ /* 0x000fe40006000000 */
[----:B------:R-:W-:Y:S02]  /*6c90*/  P2R R5, PR, RZ, 0x8 ;  /* 0x00000008ff057803 */ /* 0x000fe40000000000 */
[----:B------:R-:W-:Y:S02]  /*6ca0*/  PLOP3.LUT P4, PT, PT, PT, UP0, 0x80, 0x0 ;  /* 0x000000000000781c */ /* 0x000fe40003f8f008 */
[----:B------:R-:W-:Y:S02]  /*6cb0*/  ISETP.GE.AND P2, PT, R3, R242, PT ;  /* 0x000000f20300720c */ /* 0x000fe40003f46270 */
[----:B------:R-:W-:-:S02]  /*6cc0*/  ISETP.GE.AND P3, PT, R0, R240, PT ;  /* 0x000000f00000720c */ /* 0x000fc40003f66270 */
[C---:B------:R-:W-:Y:S02]  /*6cd0*/  ISETP.LT.OR P0, PT, R3.reuse, R235, P0 ;  /* 0x000000eb0300720c */ /* 0x040fe40000701670 */
[----:B------:R-:W-:Y:S02]  /*6ce0*/  FSEL R147, R22, -INF , !P6 ;  /* 0xff80000016937808 */ /* 0x000fe40007000000 */
[----:B------:R-:W-:Y:S02]  /*6cf0*/  ISETP.LT.OR P6, PT, R3, R237, P2 ;  /* 0x000000ed0300720c */ /* 0x000fe400017c1670 */
[----:B------:R-:W-:Y:S02]  /*6d00*/  ISETP.LT.OR P1, PT, R0, R238, P3 ;  /* 0x000000ee0000720c */ /* 0x000fe40001f21670 */
[----:B------:R-:W-:Y:S02]  /*6d10*/  FSEL R176, R10, -INF , !P0 ;  /* 0xff8000000ab07808 */ /* 0x000fe40004000000 */
[----:B------:R-:W-:-:S02]  /*6d20*/  ISETP.GE.AND P2, PT, R0, R241, PT ;  /* 0x000000f10000720c */ /* 0x000fc40003f46270 */
[----:B------:R-:W-:Y:S02]  /*6d30*/  ISETP.GE.AND P3, PT, R3, R241, PT ;  /* 0x000000f10300720c */ /* 0x000fe40003f66270 */
[C---:B------:R-:W-:Y:S02]  /*6d40*/  ISETP.GE.AND P0, PT, R0.reuse, R239, PT ;  /* 0x000000ef0000720c */ /* 0x040fe40003f06270 */
[----:B------:R-:W-:Y:S02]  /*6d50*/  FSEL R168, R9, -INF , !P1 ;  /* 0xff80000009a87808 */ /* 0x000fe40004800000 */
[-C--:B------:R-:W-:Y:S02]  /*6d60*/  ISETP.LT.OR P1, PT, R0, R236.reuse, P2 ;  /* 0x000000ec0000720c */ /* 0x080fe40001721670 */
[----:B------:R-:W-:Y:S02]  /*6d70*/  ISETP.LT.OR P3, PT, R3, R236, P3 ;  /* 0x000000ec0300720c */ /* 0x000fe40001f61670 */
[----:B------:R-:W-:-:S02]  /*6d80*/  ISETP.NE.AND P5, PT, R5, RZ, PT ;  /* 0x000000ff0500720c */ /* 0x000fc40003fa5270 */
[----:B------:R-:W-:Y:S02]  /*6d90*/  ISETP.NE.AND P2, PT, R6, RZ, PT ;  /* 0x000000ff0600720c */ /* 0x000fe40003f45270 */
[----:B------:R-:W-:Y:S01]  /*6da0*/  ISETP.LT.OR P0, PT, R0, R235, P0 ;  /* 0x000000eb0000720c */ /* 0x000fe20000701670 */
[----:B------:R-:W-:Y:S01]  /*6db0*/  IMAD.IADD R0, R252, 0x1, R227 ;  /* 0x00000001fc007824 */ /* 0x000fe200078e02e3 */
        /* <DEDUP_REMOVED lines=9> */
[----:B------:R-:W-:-:S02]  /*6e50*/  IADD3 R228, R226, 0x3000, RZ ;  /* 0x00003000e2e47810 */ /* 0x000fc40007ffe0ff */
[----:B------:R-:W-:Y:S01]  /*6e60*/  IADD3 R227, R226, 0x3800, RZ ;  /* 0x00003800e2e37810 */ /* 0x000fe20007ffe0ff */
[----:B------:R-:W-:Y:S05]  /*6e70*/  @!P4 BRA `(.L_x_633) ;  /* 0x000006b00000c947 */ /* 0x000fea0003800000 */
[----:B------:R-:W2:Y:S04]  /*6e80*/  LDL.64 R122, [R1+0xc0] ;  /* 0x0000c000017a7983 */ /* 0x000ea80000100a00 */
[----:B------:R-:W3:Y:S01]  /*6e90*/  LDL.64 R72, [R1+0xc8] ;  /* 0x0000c80001487983 */ /* 0x000ee20000100a00 */
[----:B------:R-:W-:Y:S01]  /*6ea0*/  UIADD3 UR11, UR7, -0x2, URZ ;  /* 0xfffffffe070b7890 */ /* 0x000fe2000fffe03f */
        /* <DEDUP_REMOVED lines=9> */
[----:B------:R-:W-:Y:S01]  /*6f40*/  IMAD.U32 R17, RZ, RZ, UR4 ;  /* 0x00000004ff117e24 */ /* 0x000fe2000f8e00ff */
[----:B--2---:R-:W-:Y:S01]  /*6f50*/  ISETP.GE.AND P0, PT, R122, c[0x0][0x220], PT ;  /* 0x000088007a007a0c */ /* 0x004fe20003f06270 */
[----:B---3--:R-:W-:-:S05]  /*6f60*/  IMAD.WIDE.U32 R8, R8, UR14, R72 ;  /* 0x0000000e08087c25 */ /* 0x008fca000f8e0048 */
[----:B------:R-:W-:-:S07]  /*6f70*/  IADD3 R7, R9, UR5, RZ ;  /* 0x0000000509077c10 */ /* 0x000fce000fffe0ff */
[----:B------:R-:W-:Y:S01]  /*6f80*/  @!P0 IMAD.MOV.U32 R12, RZ, RZ, c[0x0][0x19c] ;  /* 0x00006700ff0c8624 */ /* 0x000fe200078e00ff */
[----:B------:R-:W-:Y:S01]  /*6f90*/  @!P0 LEA R6, P1, R6, R8, 0x6 ;  /* 0x0000000806068211 */ /* 0x000fe200078230ff */
[----:B------:R-:W-:Y:S01]  /*6fa0*/  @!P0 IMAD.MOV.U32 R16, RZ, RZ, c[0x0][0x19c] ;  /* 0x00006700ff108624 */ /* 0x000fe200078e00ff */
[----:B------:R-:W-:Y:S01]  /*6fb0*/  @!P0 IADD3 R3, P3, R8, UR27, RZ ;  /* 0x0000001b08038c10 */ /* 0x000fe2000ff7e0ff */
[----:B------:R1:W-:Y:S01]  /*6fc0*/  @P0 STS.128 [R243+0x4000], RZ ;  /* 0x004000fff3000388 */ /* 0x0003e20000000c00 */
[----:B------:R-:W-:Y:S01]  /*6fd0*/  @!P0 LEA.HI.X R12, R14, R7, R12, 0x6, P1 ;  /* 0x000000070e0c8211 */ /* 0x000fe200008f340c */
[----:B------:R-:W-:Y:S01]  /*6fe0*/  @!P0 IMAD R16, R16, 0x60, RZ ;  /* 0x0000006010108824 */ /* 0x000fe200078e02ff */
[----:B------:R-:W-:Y:S02]  /*6ff0*/  @!P0 IADD3.X R10, R7, UR26, RZ, P3, !PT ;  /* 0x0000001a070a8c10 */ /* 0x000fe40009ffe4ff */
[----:B------:R-:W-:Y:S02]  /*7000*/  @!P0 LEA R24, P1, R6, c[0x0][0x168], 0x1 ;  /* 0x00005a0006188a11 */ /* 0x000fe400078208ff */
[----:B------:R-:W-:-:S02]  /*7010*/  @!P0 MOV R11, c[0x0][0x19c] ;  /* 0x00006700000b8a02 */ /* 0x000fc40000000f00 */
[-C--:B------:R-:W-:Y:S02]  /*7020*/  @!P0 LEA R5, P2, R5, R8.reuse, 0x5 ;  /* 0x0000000805058211 */ /* 0x080fe400078428ff */
[----:B------:R-:W-:Y:S02]  /*7030*/  @!P0 LEA R28, P3, R3, c[0x0][0x168], 0x1 ;  /* 0x00005a00031c8a11 */ /* 0x000fe400078608ff */
[----:B------:R-:W-:Y:S01]  /*7040*/  @!P0 LEA.HI.X R25, R6, c[0x0][0x16c], R12, 0x1, P1 ;  /* 0x00005b0006198a11 */ /* 0x000fe200008f0c0c */
[----:B------:R-:W-:Y:S01]  /*7050*/  @!P0 IMAD.MOV.U32 R6, RZ, RZ, R8 ;  /* 0x000000ffff068224 */ /* 0x000fe200078e0008 */
[----:B------:R-:W-:Y:S01]  /*7060*/  @!P0 LEA.HI.X R11, R13, R7, R11, 0x5, P2 ;  /* 0x000000070d0b8211 */ /* 0x000fe200010f2c0b */
[--C-:B------:R-:W-:Y:S01]  /*7070*/  @!P0 IMAD.MOV.U32 R13, RZ, RZ, R7.reuse ;  /* 0x000000ffff0d8224 */ /* 0x100fe200078e0007 */
[----:B------:R-:W-:Y:S01]  /*7080*/  @!P0 LEA.HI.X R29, R3, c[0x0][0x16c], R10, 0x1, P3 ;  /* 0x00005b00031d8a11 */ /* 0x000fe200018f0c0a */
[----:B------:R-:W-:Y:S01]  /*7090*/  IMAD.U32 R3, RZ, RZ, UR4 ;  /* 0x00000004ff037e24 */ /* 0x000fe2000f8e00ff */
[----:B------:R-:W-:Y:S01]  /*70a0*/  @!P0 MOV R12, R8 ;  /* 0x00000008000c8202 */ /* 0x000fe20000000f00 */
[----:B------:R-:W-:Y:S01]  /*70b0*/  @!P0 IMAD.WIDE.U32 R14, R14, 0x30, R6 ;  /* 0x000000300e0e8825 */ /* 0x000fe200078e0006 */
[----:B------:R-:W-:-:S02]  /*70c0*/  @!P0 LEA R26, P2, R5, c[0x0][0x168], 0x1 ;  /* 0x00005a00051a8a11 */ /* 0x000fc400078408ff */
[C---:B------:R-:W-:Y:S01]  /*70d0*/  @!P0 LEA R22, P1, R8.reuse, c[0x0][0x168], 0x1 ;  /* 0x00005a0008168a11 */ /* 0x040fe200078208ff */
[----:B------:R-:W-:Y:S01]  /*70e0*/  @!P0 IMAD.WIDE.U32 R12, R3, 0x50, R12 ;  /* 0x00000050030c8825 */ /* 0x000fe200078e000c */
[----:B------:R-:W-:Y:S02]  /*70f0*/  @!P0 LEA.HI.X R27, R5, c[0x0][0x16c], R11, 0x1, P2 ;  /* 0x00005b00051b8a11 */ /* 0x000fe400010f0c0b */
[----:B------:R-:W-:Y:S01]  /*7100*/  @!P0 MOV R5, c[0x0][0x19c] ;  /* 0x0000670000058a02 */ /* 0x000fe20000000f00 */
[----:B------:R-:W-:Y:S01]  /*7110*/  @!P0 IMAD.MOV.U32 R3, RZ, RZ, c[0x0][0x19c] ;  /* 0x00006700ff038624 */ /* 0x000fe200078e00ff */
[--C-:B------:R-:W-:Y:S01]  /*7120*/  @!P0 LEA.HI.X R23, R8, c[0x0][0x16c], R7.reuse, 0x1, P1 ;  /* 0x00005b0008178a11 */ /* 0x100fe200008f0c07 */
[----:B------:R-:W-:Y:S01]  /*7130*/  @!P0 IMAD.MOV.U32 R10, RZ, RZ, R8 ;  /* 0x000000ffff0a8224 */ /* 0x000fe200078e0008 */
[----:B------:R-:W-:Y:S01]  /*7140*/  @!P0 LEA R20, P3, R14, c[0x0][0x168], 0x1 ;  /* 0x00005a000e148a11 */ /* 0x000fe200078608ff */
[----:B------:R-:W-:Y:S01]  /*7150*/  @!P0 IMAD R3, R3, 0x30, RZ ;  /* 0x0000003003038824 */ /* 0x000fe200078e02ff */
[----:B------:R-:W-:Y:S01]  /*7160*/  @!P0 LEA R18, P2, R12, c[0x0][0x168], 0x1 ;  /* 0x00005a000c128a11 */ /* 0x000fe200078408ff */
[----:B------:R-:W-:Y:S01]  /*7170*/  @!P0 IMAD.MOV.U32 R11, RZ, RZ, R7 ;  /* 0x000000ffff0b8224 */ /* 0x000fe200078e0007 */
[----:B------:R-:W-:Y:S01]  /*7180*/  @!PT LDS RZ, [RZ] ;  /* 0x00000000fffff984 */ /* 0x000fe20000000800 */
[----:B------:R-:W-:Y:S01]  /*7190*/  @!PT LDS RZ, [RZ] ;  /* 0x00000000fffff984 */ /* 0x000fe20000000800 */
[----:B------:R-:W-:Y:S01]  /*71a0*/  @!PT LDS RZ, [RZ] ;  /* 0x00000000fffff984 */ /* 0x000fe20000000800 */
[----:B------:R1:W-:Y:S01]  /*71b0*/  @!P0 LDGSTS.E.BYPASS.LTC128B.128 [R243+0x4000], [R22.64] ;  /* 0x0400000016f38fae */ /* 0x0003e2000b901d72 */
[----:B------:R-:W-:Y:S01]  /*71c0*/  @!P0 IMAD R5, R5, 0x50, RZ ;  /* 0x0000005005058824 */ /* 0x000fe200078e02ff */
[----:B------:R-:W-:Y:S01]  /*71d0*/  @!P0 IADD3 R3, R3, R15, RZ ;  /* 0x0000000f03038210 */ /* 0x000fe20007ffe0ff */
[----:B------:R-:W-:Y:S01]  /*71e0*/  @!P0 IMAD.WIDE.U32 R10, R17, 0x60, R10 ;  /* 0x00000060110a8825 */ /* 0x000fe200078e000a */
[----:B------:R1:W-:Y:S02]  /*71f0*/  @P0 STS.128 [R243+0x4800], RZ ;  /* 0x004800fff3000388 */ /* 0x0003e40000000c00 */
[----:B------:R-:W-:Y:S01]  /*7200*/  @!P0 LEA.HI.X R21, R14, c[0x0][0x16c], R3, 0x1, P3 ;  /* 0x00005b000e158a11 */ /* 0x000fe200018f0c03 */
[----:B------:R-:W-:Y:S01]  /*7210*/  @!P0 IMAD.IADD R5, R5, 0x1, R13 ;  /* 0x0000000105058824 */ /* 0x000fe200078e020d */
[----:B------:R-:W-:Y:S01]  /*7220*/  @!PT LDS RZ, [RZ] ;  /* 0x00000000fffff984 */ /* 0x000fe20000000800 */
[----:B------:R-:W-:Y:S01]  /*7230*/  @!PT LDS RZ, [RZ] ;  /* 0x00000000fffff984 */ /* 0x000fe20000000800 */
[----:B------:R-:W-:Y:S01]  /*7240*/  @!PT LDS RZ, [RZ] ;  /* 0x00000000fffff984 */ /* 0x000fe20000000800 */
[----:B------:R1:W-:Y:S01]  /*7250*/  @!P0 LDGSTS.E.BYPASS.LTC128B.128 [R243+0x4800], [R28.64] ;  /* 0x048000001cf38fae */ /* 0x0003e2000b901d72 */
[----:B------:R-:W-:Y:S01]  /*7260*/  @!P0 IMAD.IADD R11, R16, 0x1, R11 ;  /* 0x00000001100b8824 */ /* 0x000fe200078e020b */
[----:B------:R-:W-:-:S02]  /*7270*/  @!P0 LEA R16, P1, R10, c[0x0][0x168], 0x1 ;  /* 0x00005a000a108a11 */ /* 0x000fc400078208ff */
        /* <DEDUP_REMOVED lines=41> */
.L_x_635:
[----:B------:R-:W-:Y:S05]  /*7510*/  BSYNC B0 ;  /* 0x0000000000007941 */ /* 0x000fea0003800000 */
.L_x_634:
[----:B------:R-:W0:Y:S02]  /*7520*/  LDGDEPBAR ;  /* 0x00000000000079af */ /* 0x000e240000000000 */
.L_x_633:
[----:B------:R-:W-:Y:S01]  /*7530*/  FMNMX.FTZ R3, R64, R56, !PT ;  /* 0x0000003840037209 */ /* 0x000fe20007810000 */
[----:B------:R-:W-:Y:S01]  /*7540*/  STL [R1+0x134], R243 ;  /* 0x000134f301007387 */ /* 0x000fe20000100800 */
[----:B------:R-:W-:Y:S02]  /*7550*/  IMAD.SHL.U32 R216, R0, 0x2, RZ ;  /* 0x0000000200d87824 */ /* 0x000fe400078e00ff */
[----:B------:R-:W-:Y:S01]  /*7560*/  FMNMX.FTZ R3, R61, R3, !PT ;  /* 0x000000033d037209 */ /* 0x000fe20007810000 */
[----:B------:R-:W-:Y:S01]  /*7570*/  STL [R1+0x130], R242 ;  /* 0x000130f201007387 */ /* 0x000fe20000100800 */
[----:B------:R-:W-:Y:S01]  /*7580*/  IMAD R217, R4, 0x2, R216 ;  /* 0x0000000204d97824 */ /* 0x000fe200078e02d8 */
[C---:B------:R-:W-:Y:S02]  /*7590*/  LEA R219, R2.reuse, R216, 0x1 ;  /* 0x000000d802db7211 */ /* 0x040fe400078e08ff */
[----:B------:R-:W-:Y:S01]  /*75a0*/  FMNMX.FTZ R3, R57, R3, !PT ;  /* 0x0000000339037209 */ /* 0x000fe20007810000 */
[----:B------:R-:W-:Y:S01]  /*75b0*/  STL [R1+0x12c], R241 ;  /* 0x00012cf101007387 */ /* 0x000fe20000100800 */
[----:B------:R-:W-:-:S02]  /*75c0*/  LEA R218, R2, R217, 0x1 ;  /* 0x000000d902da7211 */ /* 0x000fc400078e08ff */
        /* <DEDUP_REMOVED lines=117> */
[----:B------:R-:W-:Y:S01]  /*7d20*/  STL [R1+0x138], R73 ;  /* 0x0001384901007387 */ /* 0x000fe20000100800 */
[----:B------:R-:W-:Y:S01]  /*7d30*/  FMNMX.FTZ R3, R149, R6, !PT ;  /* 0x0000000695037209 */ /* 0x000fe20007810000 */
[C---:B------:R-:W-:Y:S01]  /*7d40*/  FMUL.FTZ R6, R73.reuse, c[0x0][0x23c] ;  /* 0x00008f0049067a20 */ /* 0x040fe20000410000 */
[----:B------:R-:W-:Y:S01]  /*7d50*/  FMNMX.FTZ R5, R248, R5, !PT ;  /* 0x00000005f8057209 */ /* 0x000fe20007810000 */
[----:B--2---:R-:W1:Y:S01]  /*7d60*/  SHFL.BFLY PT, R8, R72, 0x2, 0x1f ;  /* 0x0c401f0048087f89 */ /* 0x004e6200000e0000 */
[----:B------:R-:W-:-:S02]  /*7d70*/  FSETP.NEU.FTZ.AND P0, PT, R73, -INF , PT ;  /* 0xff8000004900780b */ /* 0x000fc40003f1d000 */
[----:B------:R-:W-:Y:S02]  /*7d80*/  FMNMX.FTZ R3, R142, R3, !PT ;  /* 0x000000038e037209 */ /* 0x000fe40007810000 */
        /* <DEDUP_REMOVED lines=10> */
[----:B------:R2:W-:Y:S01]  /*7e30*/  MUFU.EX2 R151, R2 ;  /* 0x0000000200977308 */ /* 0x0005e20000000800 */
[----:B------:R-:W-:Y:S01]  /*7e40*/  FMNMX.FTZ R5, R207, R5, !PT ;  /* 0x00000005cf057209 */ /* 0x000fe20007810000 */
[--C-:B------:R-:W-:Y:S01]  /*7e50*/  FFMA.FTZ R152, R152, c[0x0][0x23c], -R6.reuse ;  /* 0x00008f0098987a23 */ /* 0x100fe20000010806 */
[----:B------:R-:W-:Y:S01]  /*7e60*/  FMNMX.FTZ R3, R164, R3, !PT ;  /* 0x00000003a4037209 */ /* 0x000fe20007810000 */
[--C-:B------:R-:W-:Y:S01]  /*7e70*/  FFMA.FTZ R159, R159, c[0x0][0x23c], -R6.reuse ;  /* 0x00008f009f9f7a23 */ /* 0x100fe20000010806 */
[----:B-1----:R-:W-:Y:S01]  /*7e80*/  FMNMX.FTZ R72, R72, R8, !PT ;  /* 0x0000000848487209 */ /* 0x002fe20007810000 */
[----:B------:R-:W-:-:S02]  /*7e90*/  FFMA.FTZ R8, R57, c[0x0][0x23c], -R6 ;  /* 0x00008f0039087a23 */ /* 0x000fc40000010806 */
[----:B------:R1:W-:Y:S02]  /*7ea0*/  MUFU.EX2 R73, R7 ;  /* 0x0000000700497308 */ /* 0x0003e40000000800 */
[----:B------:R-:W3:Y:S06]  /*7eb0*/  SHFL.BFLY PT, R9, R72, 0x1, 0x1f ;  /* 0x0c201f0048097f89 */ /* 0x000eec00000e0000 */
[----:B------:R-:W-:Y:S01]  /*7ec0*/  MUFU.EX2 R239, R8 ;  /* 0x0000000800ef7308 */ /* 0x000fe20000000800 */
[--C-:B--2---:R-:W-:Y:S02]  /*7ed0*/  FFMA.FTZ R2, R148, c[0x0][0x23c], -R6.reuse ;  /* 0x00008f0094027a23 */ /* 0x104fe40000010806 */
[----:B-1----:R-:W-:-:S05]  /*7ee0*/  FFMA.FTZ R7, R56, c[0x0][0x23c], -R6 ;  /* 0x00008f0038077a23 */ /* 0x002fca0000010806 */
[----:B------:R1:W-:Y:S01]  /*7ef0*/  MUFU.EX2 R10, R7 ;  /* 0x00000007000a7308 */ /* 0x0003e20000000800 */
[----:B---3--:R-:W-:-:S04]  /*7f00*/  FMNMX.FTZ R72, R72, R9, !PT ;  /* 0x0000000948487209 */ /* 0x008fc80007810000 */
[----:B------:R-:W-:Y:S01]  /*7f10*/  FSETP.NEU.FTZ.AND P0, PT, R72, -INF , PT ;  /* 0xff8000004800780b */ /* 0x000fe20003f1d000 */
[----:B------:R-:W-:Y:S01]  /*7f20*/  STL [R1+0x13c], R72 ;  /* 0x00013c4801007387 */ /* 0x000fe20000100800 */
[----:B-1----:R-:W-:Y:S02]  /*7f30*/  FMNMX.FTZ R7, R199, R5, !PT ;  /* 0x00000005c7077209 */ /* 0x002fe40007810000 */
[----:B------:R-:W-:Y:S01]  /*7f40*/  FMNMX.FTZ R5, R157, R3, !PT ;  /* 0x000000039d057209 */ /* 0x000fe20007810000 */
[----:B------:R-:W-:Y:S01]  /*7f50*/  FFMA.FTZ R3, R61, c[0x0][0x23c], -R6 ;  /* 0x00008f003d037a23 */ /* 0x000fe20000010806 */
[----:B------:R-:W-:Y:S02]  /*7f60*/  FMNMX.FTZ R7, R184, R7, !PT ;  /* 0x00000007b8077209 */ /* 0x000fe40007810000 */
[----:B------:R-:W-:Y:S01]  /*7f70*/  FMNMX.FTZ R5, R211, R5, !PT ;  /* 0x00000005d3057209 */ /* 0x000fe20007810000 */
[----:B------:R1:W2:Y:S01]  /*7f80*/  MUFU.EX2 R221, R3 ;  /* 0x0000000300dd7308 */ /* 0x0002a20000000800 */
[----:B------:R-:W-:-:S02]  /*7f90*/  FMNMX.FTZ R7, R170, R7, !PT ;  /* 0x00000007aa077209 */ /* 0x000fc40007810000 */
[----:B-1----:R-:W-:Y:S02]  /*7fa0*/  FMNMX.FTZ R3, R205, R5, !PT ;  /* 0x00000005cd037209 */ /* 0x002fe40007810000 */
[----:B------:R-:W-:Y:S01]  /*7fb0*/  FMNMX.FTZ R5, R198, R7, !PT ;  /* 0x00000007c6057209 */ /* 0x000fe20007810000 */
[--C-:B------:R-:W-:Y:S01]  /*7fc0*/  FFMA.FTZ R7, R52, c[0x0][0x23c], -R6.reuse ;  /* 0x00008f0034077a23 */ /* 0x100fe20000010806 */
[----:B------:R-:W-:Y:S02]  /*7fd0*/  FMNMX.FTZ R3, R200, R3, !PT ;  /* 0x00000003c8037209 */ /* 0x000fe40007810000 */
[----:B------:R-:W-:Y:S01]  /*7fe0*/  FMNMX.FTZ R71, R185, R5, !PT ;  /* 0x00000005b9477209 */ /* 0x000fe20007810000 */
[----:B------:R-:W-:Y:S01]  /*7ff0*/  MUFU.EX2 R227, R7 ;  /* 0x0000000700e37308 */ /* 0x000fe20000000800 */
[----:B------:R-:W-:Y:S01]  /*8000*/  FMNMX.FTZ R5, R191, R3, !PT ;  /* 0x00000003bf057209 */ /* 0x000fe20007810000 */
[----:B------:R-:W-:Y:S01]  /*8010*/  FFMA.FTZ R3, R58, c[0x0][0x23c], -R6 ;  /* 0x00008f003a037a23 */ /* 0x000fe20000010806 */
[----:B------:R-:W-:-:S02]  /*8020*/  FMNMX.FTZ R71, R169, R71, !PT ;  /* 0x00000047a9477209 */ /* 0x000fc40007810000 */
[----:B------:R-:W-:Y:S02]  /*8030*/  FMNMX.FTZ R5, R251, R5, !PT ;  /* 0x00000005fb057209 */ /* 0x000fe40007810000 */
[----:B------:R-:W-:Y:S01]  /*8040*/  FMNMX.FTZ R71, R168, R71, !PT ;  /* 0x00000047a8477209 */ /* 0x000fe20007810000 */
[----:B------:R1:W-:Y:S01]  /*8050*/  MUFU.EX2 R235, R3 ;  /* 0x0000000300eb7308 */ /* 0x0003e20000000800 */
[----:B------:R-:W-:Y:S02]  /*8060*/  FMNMX.FTZ R5, R250, R5, !PT ;  /* 0x00000005fa057209 */ /* 0x000fe40007810000 */
[----:B--2---:R-:W-:Y:S01]  /*8070*/  F2FP.PACK_AB R22, R239, R221 ;  /* 0x000000ddef16723e */ /* 0x004fe200000000ff */
[----:B------:R-:W2:Y:S01]  /*8080*/  SHFL.BFLY PT, R8, R71, 0x2, 0x1f ;  /* 0x0c401f0047087f89 */ /* 0x000ea200000e0000 */
[----:B------:R-:W-:-:S04]  /*8090*/  FMNMX.FTZ R5, R247, R5, !PT ;  /* 0x00000005f7057209 */ /* 0x000fc80007810000 */
[----:B------:R-:W-:Y:S01]  /*80a0*/  FMNMX.FTZ R5, R246, R5, !PT ;  /* 0x00000005f6057209 */ /* 0x000fe20007810000 */
[----:B-1----:R-:W-:-:S04]  /*80b0*/  FFMA.FTZ R3, R55, c[0x0][0x23c], -R6 ;  /* 0x00008f0037037a23 */ /* 0x002fc80000010806 */
[----:B------:R1:W3:Y:S01]  /*80c0*/  MUFU.EX2 R139, R3 ;  /* 0x00000003008b7308 */ /* 0x0002e20000000800 */
[----:B--2---:R-:W-:Y:S01]  /*80d0*/  FMNMX.FTZ R71, R71, R8, !PT ;  /* 0x0000000847477209 */ /* 0x004fe20007810000 */
[----:B-1----:R-:W-:Y:S01]  /*80e0*/  FFMA.FTZ R3, R53, c[0x0][0x23c], -R6 ;  /* 0x00008f0035037a23 */ /* 0x002fe20000010806 */
[----:B---3--:R-:W-:-:S05]  /*80f0*/  F2FP.PACK_AB R12, R139, R235 ;  /* 0x000000eb8b0c723e */ /* 0x008fca00000000ff */
[----:B------:R1:W2:Y:S02]  /*8100*/  MUFU.EX2 R233, R3 ;  /* 0x0000000300e97308 */ /* 0x0002a40000000800 */
[----:B-1----:R-:W-:Y:S01]  /*8110*/  FMNMX.FTZ R3, R213, R5, !PT ;  /* 0x00000005d5037209 */ /* 0x002fe20007810000 */
[----:B------:R-:W-:Y:S01]  /*8120*/  FMUL.FTZ R5, R72, c[0x0][0x23c] ;  /* 0x00008f0048057a20 */ /* 0x000fe20000410000 */
[----:B--2---:R-:W-:Y:S02]  /*8130*/  F2FP.PACK_AB R14, R227, R233 ;  /* 0x000000e9e30e723e */ /* 0x004fe400000000ff */
[----:B------:R-:W-:Y:S02]  /*8140*/  FMNMX.FTZ R3, R203, R3, !PT ;  /* 0x00000003cb037209 */ /* 0x000fe40007810000 */
[----:B------:R-:W-:Y:S02]  /*8150*/  FSEL R5, R5, RZ, P0 ;  /* 0x000000ff05057208 */ /* 0x000fe40000000000 */
[----:B------:R-:W-:-:S03]  /*8160*/  FMNMX.FTZ R3, R186, R3, !PT ;  /* 0x00000003ba037209 */ /* 0x000fc60007810000 */
[----:B------:R-:W-:Y:S01]  /*8170*/  FFMA.FTZ R7, R78, c[0x0][0x23c], -R5 ;  /* 0x00008f004e077a23 */ /* 0x000fe20000010805 */
[----:B------:R-:W-:-:S03]  /*8180*/  FMNMX.FTZ R3, R177, R3, !PT ;  /* 0x00000003b1037209 */ /* 0x000fc60007810000 */
[----:B------:R1:W-:Y:S01]  /*8190*/  MUFU.EX2 R136, R7 ;  /* 0x0000000700887308 */ /* 0x0003e20000000800 */
[----:B------:R-:W-:Y:S01]  /*81a0*/  FMNMX.FTZ R70, R202, R3, !PT ;  /* 0x00000003ca467209 */ /* 0x000fe20007810000 */
[----:B------:R-:W-:-:S03]  /*81b0*/  FFMA.FTZ R3, R74, c[0x0][0x23c], -R5 ;  /* 0x00008f004a037a23 */ /* 0x000fc60000010805 */
[----:B------:R-:W-:-:S03]  /*81c0*/  FMNMX.FTZ R70, R179, R70, !PT ;  /* 0x00000046b3467209 */ /* 0x000fc60007810000 */
[----:B------:R2:W3:Y:S01]  /*81d0*/  MUFU.EX2 R232, R3 ;  /* 0x0000000300e87308 */ /* 0x0004e20000000800 */
[----:B------:R-:W-:-:S04]  /*81e0*/  FMNMX.FTZ R70, R176, R70, !PT ;  /* 0x00000046b0467209 */ /* 0x000fc80007810000 */
[----:B------:R-:W-:Y:S01]  /*81f0*/  FMNMX.FTZ R70, R171, R70, !PT ;  /* 0x00000046ab467209 */ /* 0x000fe20007810000 */
[----:B-1----:R-:W1:Y:S04]  /*8200*/  SHFL.BFLY PT, R7, R71, 0x1, 0x1f ;  /* 0x0c201f0047077f89 */ /* 0x002e6800000e0000 */
[----:B------:R-:W4:Y:S01]  /*8210*/  SHFL.BFLY PT, R8, R70, 0x2, 0x1f ;  /* 0x0c401f0046087f89 */ /* 0x000f2200000e0000 */
[----:B--2---:R-:W-:Y:S01]  /*8220*/  FFMA.FTZ R3, R76, c[0x0][0x23c], -R5 ;  /* 0x00008f004c037a23 */ /* 0x004fe20000010805 */
[----:B---3--:R-:W-:-:S03]  /*8230*/  F2FP.PACK_AB R21, R232, R136 ;  /* 0x00000088e815723e */ /* 0x008fc600000000ff */
[----:B------:R2:W-:Y:S01]  /*8240*/  MUFU.EX2 R72, R3 ;  /* 0x0000000300487308 */ /* 0x0005e20000000800 */
[----:B-1----:R-:W-:Y:S01]  /*8250*/  FMNMX.FTZ R71, R71, R7, !PT ;  /* 0x0000000747477209 */ /* 0x002fe20007810000 */
[--C-:B------:R-:W-:Y:S02]  /*8260*/  FFMA.FTZ R7, R59, c[0x0][0x23c], -R5.reuse ;  /* 0x00008f003b077a23 */ /* 0x100fe40000010805 */
[----:B--2---:R-:W-:Y:S01]  /*8270*/  FFMA.FTZ R3, R67, c[0x0][0x23c], -R5 ;  /* 0x00008f0043037a23 */ /* 0x004fe20000010805 */
[----:B------:R-:W-:-:S03]  /*8280*/  FSETP.NEU.FTZ.AND P0, PT, R71, -INF , PT ;  /* 0xff8000004700780b */ /* 0x000fc60003f1d000 */
[----:B------:R1:W-:Y:S01]  /*8290*/  MUFU.EX2 R230, R7 ;  /* 0x0000000700e67308 */ /* 0x0003e20000000800 */
[----:B----4-:R-:W-:-:S05]  /*82a0*/  FMNMX.FTZ R70, R70, R8, !PT ;  /* 0x0000000846467209 */ /* 0x010fca0007810000 */
[----:B------:R-:W2:Y:S02]  /*82b0*/  SHFL.BFLY PT, R8, R70, 0x1, 0x1f ;  /* 0x0c201f0046087f89 */ /* 0x000ea400000e0000 */
[----:B------:R3:W4:Y:S01]  /*82c0*/  MUFU.EX2 R238, R3 ;  /* 0x0000000300ee7308 */ /* 0x0007220000000800 */
[--C-:B-1----:R-:W-:Y:S02]  /*82d0*/  FFMA.FTZ R7, R54, c[0x0][0x23c], -R5.reuse ;  /* 0x00008f0036077a23 */ /* 0x102fe40000010805 */
[----:B------:R-:W1:Y:S05]  /*82e0*/  LDSM.16.MT88.4 R52, [R219+0x8800] ;  /* 0x00880000db34783b */ /* 0x000e6a0000004200 */
[----:B------:R-:W2:Y:S01]  /*82f0*/  MUFU.EX2 R226, R7 ;  /* 0x0000000700e27308 */ /* 0x000ea20000000800 */
[----:B---3--:R-:W-:Y:S01]  /*8300*/  FFMA.FTZ R3, R66, c[0x0][0x23c], -R5 ;  /* 0x00008f0042037a23 */ /* 0x008fe20000010805 */
[----:B----4-:R-:W-:-:S06]  /*8310*/  F2FP.PACK_AB R23, R238, R72 ;  /* 0x00000048ee17723e */ /* 0x010fcc00000000ff */
[----:B------:R3:W-:Y:S01]  /*8320*/  MUFU.EX2 R137, R3 ;  /* 0x0000000300897308 */ /* 0x0007e20000000800 */
[----:B--2---:R-:W-:Y:S02]  /*8330*/  FMNMX.FTZ R70, R70, R8, !PT ;  /* 0x0000000846467209 */ /* 0x004fe40007810000 */
[----:B------:R-:W-:Y:S01]  /*8340*/  F2FP.PACK_AB R15, R226, R230 ;  /* 0x000000e6e20f723e */ /* 0x000fe200000000ff */
[----:B---3--:R-:W-:-:S04]  /*8350*/  FFMA.FTZ R3, R60, c[0x0][0x23c], -R5 ;  /* 0x00008f003c037a23 */ /* 0x008fc80000010805 */
[----:B------:R2:W3:Y:S02]  /*8360*/  MUFU.EX2 R252, R3 ;  /* 0x0000000300fc7308 */ /* 0x0004e40000000800 */
[----:B--2---:R-:W-:Y:S01]  /*8370*/  FMUL.FTZ R3, R71, c[0x0][0x23c] ;  /* 0x00008f0047037a20 */ /* 0x004fe20000410000 */
[----:B---3--:R-:W-:-:S04]  /*8380*/  F2FP.PACK_AB R13, R252, R137 ;  /* 0x00000089fc0d723e */ /* 0x008fc800000000ff */
[----:B------:R-:W-:Y:S02]  /*8390*/  FSEL R3, R3, RZ, P0 ;  /* 0x000000ff03037208 */ /* 0x000fe40000000000 */
[----:B------:R-:W-:-:S03]  /*83a0*/  FSETP.NEU.FTZ.AND P0, PT, R70, -INF , PT ;  /* 0xff8000004600780b */ /* 0x000fc60003f1d000 */
[--C-:B------:R-:W-:Y:S01]  /*83b0*/  FFMA.FTZ R7, R132, c[0x0][0x23c], -R3.reuse ;  /* 0x00008f0084077a23 */ /* 0x100fe20000010803 */
[----:B------:R-:W-:Y:S01]  /*83c0*/  MOV R132, R10 ;  /* 0x0000000a00847202 */ /* 0x000fe20000000f00 */
[----:B------:R-:W-:Y:S02]  /*83d0*/  FFMA.FTZ R8, R62, c[0x0][0x23c], -R3 ;  /* 0x00008f003e087a23 */ /* 0x000fe40000010803 */
[----:B------:R2:W-:Y:S01]  /*83e0*/  MUFU.EX2 R242, R7 ;  /* 0x0000000700f27308 */ /* 0x0005e20000000800 */
[----:B------:R-:W-:-:S07]  /*83f0*/  F2FP.PACK_AB R20, R132, R73 ;  /* 0x000000498414723e */ /* 0x000fce00000000ff */
[----:B------:R-:W-:Y:S01]  /*8400*/  HMMA.16816.F32 R56, R20, R24, RZ ;  /* 0x000000181438723c */ /* 0x000fe200000018ff */
[----:B------:R-:W-:Y:S01]  /*8410*/  MUFU.EX2 R225, R8 ;  /* 0x0000000800e17308 */ /* 0x000fe20000000800 */
[----:B--2---:R-:W-:-:S07]  /*8420*/  FFMA.FTZ R7, R114, c[0x0][0x23c], -R3 ;  /* 0x00008f0072077a23 */ /* 0x004fce0000010803 */
[----:B------:R2:W3:Y:S11]  /*8430*/  MUFU.EX2 R243, R7 ;  /* 0x0000000700f37308 */ /* 0x0004f60000000800 */
[----:B------:R-:W-:Y:S04]  /*8440*/  @!UPT UIADD3 URZ, URZ, URZ, URZ ;  /* 0x0000003f3f3ff290 */ /* 0x000fe8000fffe03f */
[----:B------:R-:W-:Y:S01]  /*8450*/  HMMA.16816.F32 R84, R12, R48, R56 ;  /* 0x000000300c54723c */ /* 0x000fe20000001838 */
[----:B--2---:R-:W-:Y:S01]  /*8460*/  FFMA.FTZ R7, R113, c[0x0][0x23c], -R3 ;  /* 0x00008f0071077a23 */ /* 0x004fe20000010803 */
[----:B---3--:R-:W-:-:S03]  /*8470*/  F2FP.PACK_AB R16, R243, R242 ;  /* 0x000000f2f310723e */ /* 0x008fc600000000ff */
[----:B------:R2:W-:Y:S02]  /*8480*/  MUFU.EX2 R241, R7 ;  /* 0x0000000700f17308 */ /* 0x0005e40000000800 */
[----:B--2---:R-:W-:-:S06]  /*8490*/  FFMA.FTZ R7, R112, c[0x0][0x23c], -R3 ;  /* 0x00008f0070077a23 */ /* 0x004fcc0000010803 */
[----:B------:R2:W3:Y:S02]  /*84a0*/  MUFU.EX2 R237, R7 ;  /* 0x0000000700ed7308 */ /* 0x0004e40000000800 */
[----:B--2---:R-:W-:Y:S01]  /*84b0*/  FFMA.FTZ R7, R75, c[0x0][0x23c], -R3 ;  /* 0x00008f004b077a23 */ /* 0x004fe20000010803 */
[----:B---3--:R-:W-:-:S05]  /*84c0*/  F2FP.PACK_AB R18, R237, R241 ;  /* 0x000000f1ed12723e */ /* 0x008fca00000000ff */
[----:B------:R2:W-:Y:S02]  /*84d0*/  MUFU.EX2 R138, R7 ;  /* 0x00000007008a7308 */ /* 0x0005e40000000800 */
[----:B--2---:R-:W-:-:S06]  /*84e0*/  FFMA.FTZ R7, R65, c[0x0][0x23c], -R3 ;  /* 0x00008f0041077a23 */ /* 0x004fcc0000010803 */
[----:B------:R2:W3:Y:S02]  /*84f0*/  MUFU.EX2 R135, R7 ;  /* 0x0000000700877308 */ /* 0x0004e40000000800 */
[----:B--2---:R-:W-:Y:S01]  /*8500*/  FFMA.FTZ R7, R63, c[0x0][0x23c], -R3 ;  /* 0x00008f003f077a23 */ /* 0x004fe20000010803 */
[----:B---3--:R-:W-:Y:S01]  /*8510*/  F2FP.PACK_AB R8, R135, R138 ;  /* 0x0000008a8708723e */ /* 0x008fe200000000ff */
[----:B------:R-:W-:Y:S01]  /*8520*/  HMMA.16816.F32 R60, R20, R44, RZ ;  /* 0x0000002c143c723c */ /* 0x000fe200000018ff */
[----:B------:R-:W-:-:S03]  /*8530*/  IMAD.MOV.U32 R148, RZ, RZ, R135 ;  /* 0x000000ffff947224 */ /* 0x000fc600078e0087 */
[----:B------:R2:W3:Y:S02]  /*8540*/  MUFU.EX2 R229, R7 ;  /* 0x0000000700e57308 */ /* 0x0004e40000000800 */
[----:B--2---:R-:W-:Y:S01]  /*8550*/  FMUL.FTZ R7, R70, c[0x0][0x23c] ;  /* 0x00008f0046077a20 */ /* 0x004fe20000410000 */
[----:B---3--:R-:W-:-:S04]  /*8560*/  F2FP.PACK_AB R10, R225, R229 ;  /* 0x000000e5e10a723e */ /* 0x008fc800000000ff */
[----:B------:R-:W-:Y:S11]  /*8570*/  FSEL R0, R7, RZ, P0 ;  /* 0x000000ff07007208 */ /* 0x000ff60000000000 */
[----:B------:R-:W-:Y:S02]  /*8580*/  @!UPT UIADD3 URZ, URZ, URZ, URZ ;  /* 0x0000003f3f3ff290 */ /* 0x000fe4000fffe03f */
[----:B------:R-:W-:Y:S01]  /*8590*/  HMMA.16816.F32 R120, R12, R36, R60 ;  /* 0x000000240c78723c */ /* 0x000fe2000000183c */
[--C-:B------:R-:W-:Y:S02]  /*85a0*/  FFMA.FTZ R7, R118, c[0x0][0x23c], -R0.reuse ;  /* 0x00008f0076077a23 */ /* 0x100fe40000010800 */
[--C-:B------:R-:W-:Y:S02]  /*85b0*/  FFMA.FTZ R4, R77, c[0x0][0x23c], -R0.reuse ;  /* 0x00008f004d047a23 */ /* 0x100fe40000010800 */
[----:B------:R2:W-:Y:S08]  /*85c0*/  MUFU.EX2 R74, R7 ;  /* 0x00000007004a7308 */ /* 0x0005f00000000800 */
[----:B------:R3:W-:Y:S01]  /*85d0*/  MUFU.EX2 R220, R4 ;  /* 0x0000000400dc7308 */ /* 0x0007e20000000800 */
[----:B--2---:R-:W-:-:S07]  /*85e0*/  FFMA.FTZ R7, R116, c[0x0][0x23c], -R0 ;  /* 0x00008f0074077a23 */ /* 0x004fce0000010800 */
[----:B------:R2:W4:Y:S01]  /*85f0*/  MUFU.EX2 R187, R7 ;  /* 0x0000000700bb7308 */ /* 0x0005220000000800 */
[----:B---3--:R-:W-:-:S07]  /*8600*/  FFMA.FTZ R4, R109, c[0x0][0x23c], -R0 ;  /* 0x00008f006d047a23 */ /* 0x008fce0000010800 */
[----:B------:R3:W-:Y:S01]  /*8610*/  MUFU.EX2 R228, R4 ;  /* 0x0000000400e47308 */ /* 0x0007e20000000800 */
[----:B--2---:R-:W-:Y:S01]  /*8620*/  FFMA.FTZ R7, R117, c[0x0][0x23c], -R0 ;  /* 0x00008f0075077a23 */ /* 0x004fe20000010800 */
[----:B----4-:R-:W-:-:S06]  /*8630*/  F2FP.PACK_AB R17, R187, R74 ;  /* 0x0000004abb11723e */ /* 0x010fcc00000000ff */
[----:B------:R2:W-:Y:S01]  /*8640*/  MUFU.EX2 R240, R7 ;  /* 0x0000000700f07308 */ /* 0x0005e20000000800 */
[--C-:B---3--:R-:W-:Y:S02]  /*8650*/  FFMA.FTZ R4, R79, c[0x0][0x23c], -R0.reuse ;  /* 0x00008f004f047a23 */ /* 0x108fe40000010800 */
[----:B------:R-:W-:Y:S05]  /*8660*/  HMMA.16816.F32 R76, R20, R32, RZ ;  /* 0x00000020144c723c */ /* 0x000fea00000018ff */
[----:B------:R-:W3:Y:S01]  /*8670*/  MUFU.EX2 R224, R4 ;  /* 0x0000000400e07308 */ /* 0x000ee20000000800 */
[----:B--2---:R-:W-:-:S07]  /*8680*/  FFMA.FTZ R7, R115, c[0x0][0x23c], -R0 ;  /* 0x00008f0073077a23 */ /* 0x004fce0000010800 */
[----:B------:R2:W-:Y:S01]  /*8690*/  MUFU.EX2 R4, R2 ;  /* 0x0000000200047308 */ /* 0x0005e20000000800 */
[----:B---3--:R-:W-:-:S07]  /*86a0*/  F2FP.PACK_AB R11, R224, R228 ;  /* 0x000000e4e00b723e */ /* 0x008fce00000000ff */
[----:B------:R-:W3:Y:S03]  /*86b0*/  MUFU.EX2 R236, R7 ;  /* 0x0000000700ec7308 */ /* 0x000ee60000000800 */
[----:B-1----:R-:W-:Y:S01]  /*86c0*/  HMMA.16816.F32 R100, R12, R52, R76 ;  /* 0x000000340c64723c */ /* 0x002fe2000000184c */
[----:B--2---:R-:W-:-:S04]  /*86d0*/  FFMA.FTZ R2, R133, c[0x0][0x23c], -R6 ;  /* 0x00008f0085027a23 */ /* 0x004fc80000010806 */
[----:B------:R1:W-:Y:S01]  /*86e0*/  MUFU.EX2 R222, R2 ;  /* 0x0000000200de7308 */ /* 0x0003e20000000800 */
[----:B---3--:R-:W-:Y:S01]  /*86f0*/  F2FP.PACK_AB R19, R236, R240 ;  /* 0x000000f0ec13723e */ /* 0x008fe200000000ff */
[----:B------:R-:W-:-:S06]  /*8700*/  FFMA.FTZ R7, R108, c[0x0][0x23c], -R0 ;  /* 0x00008f006c077a23 */ /* 0x000fcc0000010800 */
[----:B------:R-:W2:Y:S01]  /*8710*/  MUFU.EX2 R231, R7 ;  /* 0x0000000700e77308 */ /* 0x000ea20000000800 */
[----:B------:R-:W-:Y:S01]  /*8720*/  HMMA.16816.F32 R28, R16, R24, RZ ;  /* 0x00000018101c723c */ /* 0x000fe200000018ff */
[----:B-1----:R-:W-:-:S07]  /*8730*/  FFMA.FTZ R2, R128, c[0x0][0x23c], -R6 ;  /* 0x00008f0080027a23 */ /* 0x002fce0000010806 */
[----:B------:R-:W-:Y:S01]  /*8740*/  HMMA.16816.F32 R64, R16, R32, RZ ;  /* 0x000000201040723c */ /* 0x000fe200000018ff */
[----:B------:R1:W-:Y:S01]  /*8750*/  MUFU.EX2 R135, R2 ;  /* 0x0000000200877308 */ /* 0x0003e20000000800 */
[----:B--2---:R-:W-:-:S06]  /*8760*/  F2FP.PACK_AB R9, R220, R231 ;  /* 0x000000e7dc09723e */ /* 0x004fcc00000000ff */
[----:B------:R-:W-:Y:S08]  /*8770*/  HMMA.16816.F32 R56, R16, R44, RZ ;  /* 0x0000002c1038723c */ /* 0x000ff000000018ff */
[----:B------:R-:W-:Y:S01]  /*8780*/  HMMA.16816.F32 R88, R8, R48, R28 ;  /* 0x000000300858723c */ /* 0x000fe2000000181c */
[----:B------:R-:W2:Y:S01]  /*8790*/  LDSM.16.MT88.4 R28, [R218+0x8800] ;  /* 0x00880000da1c783b */ /* 0x000ea20000004200 */
[----:B-1----:R-:W-:-:S04]  /*87a0*/  FFMA.FTZ R2, R150, c[0x0][0x23c], -R5 ;  /* 0x00008f0096027a23 */ /* 0x002fc80000010805 */
[----:B------:R1:W-:Y:S02]  /*87b0*/  MUFU.EX2 R7, R2 ;  /* 0x0000000200077308 */ /* 0x0003e40000000800 */
[C---:B------:R-:W-:Y:S08]  /*87c0*/  HMMA.16816.F32 R96, R8.reuse, R52, R64 ;  /* 0x000000340860723c */ /* 0x040ff00000001840 */
[----:B------:R-:W-:Y:S01]  /*87d0*/  HMMA.16816.F32 R116, R8, R36, R56 ;  /* 0x000000240874723c */ /* 0x000fe20000001838 */
[----:B-1----:R-:W-:Y:S01]  /*87e0*/  FFMA.FTZ R2, R141, c[0x0][0x23c], -R5 ;  /* 0x00008f008d027a23 */ /* 0x002fe20000010805 */
[----:B------:R-:W-:-:S06]  /*87f0*/  MOV R141, R220 ;  /* 0x000000dc008d7202 */ /* 0x000fcc0000000f00 */
[C---:B------:R-:W-:Y:S01]  /*8800*/  HMMA.16816.F32 R60, R16.reuse, R40, RZ ;  /* 0x00000028103c723c */ /* 0x040fe200000018ff */
[----:B------:R1:W3:Y:S07]  /*8810*/  MUFU.EX2 R128, R2 ;  /* 0x0000000200807308 */ /* 0x0002ee0000000800 */
[C---:B------:R-:W-:Y:S08]  /*8820*/  HMMA.16816.F32 R80, R16.reuse, R26, RZ ;  /* 0x0000001a1050723c */ /* 0x040ff000000018ff */
[----:B------:R-:W-:Y:S01]  /*8830*/  HMMA.16816.F32 R76, R16, R34, RZ ;  /* 0x00000022104c723c */ /* 0x000fe200000018ff */
[----:B-1----:R-:W-:-:S02]  /*8840*/  FFMA.FTZ R2, R134, c[0x0][0x23c], -R5 ;  /* 0x00008f0086027a23 */ /* 0x002fc40000010805 */
[----:B------:R-:W-:-:S05]  /*8850*/  IMAD.MOV.U32 R134, RZ, RZ, R4 ;  /* 0x000000ffff867224 */ /* 0x000fca00078e0004 */
[C---:B------:R-:W-:Y:S08]  /*8860*/  HMMA.16816.F32 R64, R16.reuse, R46, RZ ;  /* 0x0000002e1040723c */ /* 0x040ff000000018ff */
[----:B------:R-:W-:Y:S08]  /*8870*/  HMMA.16816.F32 R56, R16, R42, RZ ;  /* 0x0000002a1038723c */ /* 0x000ff000000018ff */
[C---:B------:R-:W-:Y:S08]  /*8880*/  HMMA.16816.F32 R16, R20.reuse, R40, RZ ;  /* 0x000000281410723c */ /* 0x040ff000000018ff */
[C---:B------:R-:W-:Y:S08]  /*8890*/  HMMA.16816.F32 R24, R20.reuse, R26, RZ ;  /* 0x0000001a1418723c */ /* 0x040ff000000018ff */
[C---:B------:R-:W-:Y:S08]  /*88a0*/  HMMA.16816.F32 R32, R20.reuse, R34, RZ ;  /* 0x000000221420723c */ /* 0x040ff000000018ff */
[C---:B------:R-:W-:Y:S08]  /*88b0*/  HMMA.16816.F32 R44, R20.reuse, R46, RZ ;  /* 0x0000002e142c723c */ /* 0x040ff000000018ff */
[----:B------:R-:W-:Y:S08]  /*88c0*/  HMMA.16816.F32 R20, R20, R42, RZ ;  /* 0x0000002a1414723c */ /* 0x000ff000000018ff */
[C---:B--2---:R-:W-:Y:S08]  /*88d0*/  HMMA.16816.F32 R108, R8.reuse, R28, R60 ;  /* 0x0000001c086c723c */ /* 0x044ff0000000183c */
[----:B------:R-:W-:Y:S08]  /*88e0*/  HMMA.16816.F32 R104, R8, R30, R56 ;  /* 0x0000001e0868723c */ /* 0x000ff00000001838 */
[C---:B------:R-:W-:Y:S01]  /*88f0*/  HMMA.16816.F32 R112, R12.reuse, R28, R16 ;  /* 0x0000001c0c70723c */ /* 0x040fe20000001810 */
[----:B------:R-:W1:Y:S07]  /*8900*/  LDSM.16.MT88.4 R16, [R216+0x9000] ;  /* 0x00900000d810783b */ /* 0x000e6e0000004200 */
[----:B------:R-:W-:Y:S01]  /*8910*/  HMMA.16816.F32 R28, R12, R30, R20 ;  /* 0x0000001e0c1c723c */ /* 0x000fe20000001814 */
[----:B------:R2:W-:Y:S07]  /*8920*/  MUFU.EX2 R22, R2 ;  /* 0x0000000200167308 */ /* 0x0005ee0000000800 */
[-C--:B------:R-:W-:Y:S08]  /*8930*/  HMMA.16816.F32 R80, R8, R50.reuse, R80 ;  /* 0x000000320850723c */ /* 0x080ff00000001850 */
[----:B------:R-:W-:Y:S01]  /*8940*/  HMMA.16816.F32 R48, R12, R50, R24 ;  /* 0x000000320c30723c */ /* 0x000fe20000001818 */
[----:B--2---:R-:W-:-:S04]  /*8950*/  FFMA.FTZ R2, R129, c[0x0][0x23c], -R5 ;  /* 0x00008f0081027a23 */ /* 0x004fc80000010805 */
[----:B------:R2:W4:Y:S03]  /*8960*/  MUFU.EX2 R21, R2 ;  /* 0x0000000200157308 */ /* 0x0005260000000800 */
[C---:B------:R-:W-:Y:S08]  /*8970*/  HMMA.16816.F32 R76, R8.reuse, R54, R76 ;  /* 0x00000036084c723c */ /* 0x040ff0000000184c */
[----:B------:R-:W-:Y:S01]  /*8980*/  HMMA.16816.F32 R92, R8, R38, R64 ;  /* 0x00000026085c723c */ /* 0x000fe20000001840 */
[----:B--2---:R-:W-:-:S07]  /*8990*/  FFMA.FTZ R2, R153, c[0x0][0x23c], -R3 ;  /* 0x00008f0099027a23 */ /* 0x004fce0000010803 */
[C---:B------:R-:W-:Y:S01]  /*89a0*/  HMMA.16816.F32 R24, R12.reuse, R54, R32 ;  /* 0x000000360c18723c */ /* 0x040fe20000001820 */
[----:B------:R2:W-:Y:S07]  /*89b0*/  MUFU.EX2 R4, R2 ;  /* 0x0000000200047308 */ /* 0x0005ee0000000800 */
[----:B------:R-:W-:Y:S07]  /*89c0*/  HMMA.16816.F32 R60, R12, R38, R44 ;  /* 0x000000260c3c723c */ /* 0x000fee000000182c */
[----:B------:R-:W-:Y:S01]  /*89d0*/  F2FP.PACK_AB R12, R134, R151 ;  /* 0x00000097860c723e */ /* 0x000fe200000000ff */
[----:B--2---:R-:W-:Y:S01]  /*89e0*/  FFMA.FTZ R2, R143, c[0x0][0x23c], -R3 ;  /* 0x00008f008f027a23 */ /* 0x004fe20000010803 */
[----:B---3--:R-:W-:-:S02]  /*89f0*/  F2FP.PACK_AB R13, R128, R7 ;  /* 0x00000007800d723e */ /* 0x008fc400000000ff */
[----:B------:R-:W-:Y:S01]  /*8a00*/  F2FP.PACK_AB R14, R135, R222 ;  /* 0x000000de870e723e */ /* 0x000fe200000000ff */
[----:B------:R2:W-:Y:S01]  /*8a10*/  MUFU.EX2 R223, R2 ;  /* 0x0000000200df7308 */ /* 0x0005e20000000800 */
[----:B----4-:R-:W-:-:S07]  /*8a20*/  F2FP.PACK_AB R15, R21, R22 ;  /* 0x00000016150f723e */ /* 0x010fce00000000ff */
[----:B-1----:R-:W-:Y:S01]  /*8a30*/  HMMA.16816.F32 R44, R12, R16, R84 ;  /* 0x000000100c2c723c */ /* 0x002fe20000001854 */
[----:B--2---:R-:W-:Y:S01]  /*8a40*/  FFMA.FTZ R2, R140, c[0x0][0x23c], -R3 ;  /* 0x00008f008c027a23 */ /* 0x004fe20000010803 */
[----:B------:R-:W-:-:S06]  /*8a50*/  MOV R140, R221 ;  /* 0x000000dd008c7202 */ /* 0x000fcc0000000f00 */
[----:B------:R-:W-:Y:S01]  /*8a60*/  HMMA.16816.F32 R32, R12, R18, R48 ;  /* 0x000000120c20723c */ /* 0x000fe20000001830 */
[----:B------:R1:W-:Y:S02]  /*8a70*/  MUFU.EX2 R221, R2 ;  /* 0x0000000200dd7308 */ /* 0x0003e40000000800 */
[----:B-1----:R-:W-:-:S06]  /*8a80*/  FFMA.FTZ R2, R131, c[0x0][0x23c], -R3 ;  /* 0x00008f0083027a23 */ /* 0x002fcc0000010803 */
        /* <DEDUP_REMOVED lines=10> */
[----:B--2---:R-:W-:Y:S01]  /*8b30*/  F2FP.PACK_AB R9, R153, R150 ;  /* 0x000000969909723e */ /* 0x004fe200000000ff */
[----:B------:R-:W-:-:S04]  /*8b40*/  IMAD.MOV.U32 R142, RZ, RZ, R232 ;  /* 0x000000ffff8e7224 */ /* 0x000fc800078e00e8 */
[----:B------:R1:W-:Y:S02]  /*8b50*/  MUFU.EX2 R220, R2 ;  /* 0x0000000200dc7308 */ /* 0x0003e40000000800 */
[----:B-1----:R-:W-:-:S06]  /*8b60*/  FFMA.FTZ R2, R130, c[0x0][0x23c], -R0 ;  /* 0x00008f0082027a23 */ /* 0x002fcc0000010800 */
[----:B------:R-:W1:Y:S02]  /*8b70*/  MUFU.EX2 R4, R2 ;  /* 0x0000000200047308 */ /* 0x000e640000000800 */
[----:B-1----:R-:W-:Y:S01]  /*8b80*/  F2FP.PACK_AB R11, R4, R220 ;  /* 0x000000dc040b723e */ /* 0x002fe200000000ff */
[----:B------:R-:W-:-:S05]  /*8b90*/  FFMA.FTZ R2, R174, c[0x0][0x23c], -R6 ;  /* 0x00008f00ae027a23 */ /* 0x000fca0000010806 */
[----:B------:R1:W-:Y:S01]  /*8ba0*/  MUFU.EX2 R174, R2 ;  /* 0x0000000200ae7308 */ /* 0x0003e20000000800 */
[C---:B------:R-:W-:Y:S07]  /*8bb0*/  HMMA.16816.F32 R56, R8.reuse, R16, R88 ;  /* 0x000000100838723c */ /* 0x040fee0000001858 */
[----:B------:R-:W-:Y:S01]  /*8bc0*/  MOV R91, R22 ;  /* 0x00000016005b7202 */ /* 0x000fe20000000f00 */
[----:B------:R-:W-:Y:S01]  /*8bd0*/  HMMA.16816.F32 R52, R8, R18, R80 ;  /* 0x000000120834723c */ /* 0x000fe20000001850 */
[----:B------:R-:W2:Y:S01]  /*8be0*/  LDSM.16.MT88.4 R16, [R219+0x9000] ;  /* 0x00900000db10783b */ /* 0x000ea20000004200 */
[----:B------:R-:W-:Y:S01]  /*8bf0*/  IMAD.MOV.U32 R90, RZ, RZ, R21 ;  /* 0x000000ffff5a7224 */ /* 0x000fe200078e0015 */
[----:B------:R-:W-:Y:S01]  /*8c00*/  MOV R89, R20 ;  /* 0x0000001400597202 */ /* 0x000fe20000000f00 */
[----:B------:R-:W-:Y:S01]  /*8c10*/  IMAD.MOV.U32 R88, RZ, RZ, R4 ;  /* 0x000000ffff587224 */ /* 0x000fe200078e0004 */
[----:B------:R-:W3:Y:S01]  /*8c20*/  LDSM.16.MT88.4 R20, [R217+0x9000] ;  /* 0x00900000d914783b */ /* 0x000ee20000004200 */
[----:B-1----:R-:W-:Y:S01]  /*8c30*/  FFMA.FTZ R2, R167, c[0x0][0x23c], -R6 ;  /* 0x00008f00a7027a23 */ /* 0x002fe20000010806 */
[----:B------:R-:W-:Y:S01]  /*8c40*/  MOV R83, R137 ;  /* 0x0000008900537202 */ /* 0x000fe20000000f00 */
[----:B------:R-:W-:-:S02]  /*8c50*/  IMAD.MOV.U32 R4, RZ, RZ, R136 ;  /* 0x000000ffff047224 */ /* 0x000fc400078e0088 */
[----:B------:R1:W4:Y:S02]  /*8c60*/  MUFU.EX2 R131, R2 ;  /* 0x0000000200837308 */ /* 0x0003240000000800 */
[----:B-1----:R-:W-:Y:S01]  /*8c70*/  FFMA.FTZ R2, R160, c[0x0][0x23c], -R6 ;  /* 0x00008f00a0027a23 */ /* 0x002fe20000010806 */
[----:B------:R-:W-:-:S05]  /*8c80*/  MOV R160, R88 ;  /* 0x0000005800a07202 */ /* 0x000fca0000000f00 */
[----:B------:R1:W-:Y:S01]  /*8c90*/  MUFU.EX2 R232, R2 ;  /* 0x0000000200e87308 */ /* 0x0003e20000000800 */
[----:B--2---:R-:W-:Y:S01]  /*8ca0*/  HMMA.16816.F32 R40, R12, R16, R100 ;  /* 0x000000100c28723c */ /* 0x004fe20000001864 */
[----:B-1----:R-:W-:-:S07]  /*8cb0*/  FFMA.FTZ R2, R155, c[0x0][0x23c], -R6 ;  /* 0x00008f009b027a23 */ /* 0x002fce0000010806 */
[C---:B------:R-:W-:Y:S01]  /*8cc0*/  HMMA.16816.F32 R36, R8.reuse, R16, R96 ;  /* 0x000000100824723c */ /* 0x040fe20000001860 */
[----:B------:R1:W-:Y:S07]  /*8cd0*/  MUFU.EX2 R74, R2 ;  /* 0x00000002004a7308 */ /* 0x0003ee0000000800 */
[-C--:B------:R-:W-:Y:S08]  /*8ce0*/  HMMA.16816.F32 R48, R8, R18.reuse, R76 ;  /* 0x000000120830723c */ /* 0x080ff0000000184c */
[----:B------:R-:W-:Y:S01]  /*8cf0*/  HMMA.16816.F32 R24, R12, R18, R24 ;  /* 0x000000120c18723c */ /* 0x000fe20000001818 */
[----:B------:R-:W2:Y:S01]  /*8d00*/  LDSM.16.MT88.4 R16, [R218+0x9000] ;  /* 0x00900000da10783b */ /* 0x000ea20000004200 */
[----:B-1----:R-:W-:-:S04]  /*8d10*/  FFMA.FTZ R2, R173, c[0x0][0x23c], -R5 ;  /* 0x00008f00ad027a23 */ /* 0x002fc80000010805 */
[----:B------:R1:W-:Y:S02]  /*8d20*/  MUFU.EX2 R133, R2 ;  /* 0x0000000200857308 */ /* 0x0003e40000000800 */
[-C--:B---3--:R-:W-:Y:S07]  /*8d30*/  HMMA.16816.F32 R76, R12, R20.reuse, R120 ;  /* 0x000000140c4c723c */ /* 0x088fee0000001878 */
[----:B------:R-:W-:Y:S01]  /*8d40*/  MOV R123, R7 ;  /* 0x00000007007b7202 */ /* 0x000fe20000000f00 */
[----:B------:R-:W-:Y:S01]  /*8d50*/  HMMA.16816.F32 R64, R8, R20, R116 ;  /* 0x000000140840723c */ /* 0x000fe20000001874 */
[----:B-1----:R-:W-:-:S07]  /*8d60*/  FFMA.FTZ R2, R163, c[0x0][0x23c], -R5 ;  /* 0x00008f00a3027a23 */ /* 0x002fce0000010805 */
[-C--:B------:R-:W-:Y:S01]  /*8d70*/  HMMA.16816.F32 R92, R8, R22.reuse, R92 ;  /* 0x00000016085c723c */ /* 0x080fe2000000185c */
[----:B------:R-:W-:Y:S01]  /*8d80*/  IMAD.MOV.U32 R163, RZ, RZ, R89 ;  /* 0x000000ffffa37224 */ /* 0x000fe200078e0059 */
[----:B------:R1:W3:Y:S06]  /*8d90*/  MUFU.EX2 R130, R2 ;  /* 0x0000000200827308 */ /* 0x0002ec0000000800 */
[C---:B------:R-:W-:Y:S01]  /*8da0*/  HMMA.16816.F32 R96, R12.reuse, R22, R60 ;  /* 0x000000160c60723c */ /* 0x040fe2000000183c */
[----:B------:R-:W-:Y:S07]  /*8db0*/  LDSM.16.MT88.4 R20, [R217+0x9800] ;  /* 0x00980000d914783b */ /* 0x000fee0000004200 */
[----:B--2---:R-:W-:Y:S01]  /*8dc0*/  HMMA.16816.F32 R84, R12, R18, R28 ;  /* 0x000000120c54723c */ /* 0x004fe2000000181c */
[----:B-1----:R-:W-:Y:S01]  /*8dd0*/  FFMA.FTZ R2, R161, c[0x0][0x23c], -R5 ;  /* 0x00008f00a1027a23 */ /* 0x002fe20000010805 */
[----:B------:R-:W-:-:S03]  /*8de0*/  MOV R161, R90 ;  /* 0x0000005a00a17202 */ /* 0x000fc60000000f00 */
[----:B------:R1:W-:Y:S03]  /*8df0*/  MUFU.EX2 R137, R2 ;  /* 0x0000000200897308 */ /* 0x0003e60000000800 */
[C---:B------:R-:W-:Y:S08]  /*8e00*/  HMMA.16816.F32 R108, R8.reuse, R16, R108 ;  /* 0x00000010086c723c */ /* 0x040ff0000000186c */
[----:B------:R-:W-:Y:S01]  /*8e10*/  HMMA.16816.F32 R104, R8, R18, R104 ;  /* 0x000000120868723c */ /* 0x000fe20000001868 */
[----:B-1----:R-:W-:-:S07]  /*8e20*/  FFMA.FTZ R2, R156, c[0x0][0x23c], -R5 ;  /* 0x00008f009c027a23 */ /* 0x002fce0000010805 */
[----:B------:R-:W-:Y:S01]  /*8e30*/  HMMA.16816.F32 R112, R12, R16, R112 ;  /* 0x000000100c70723c */ /* 0x000fe20000001870 */
[----:B------:R1:W2:Y:S01]  /*8e40*/  MUFU.EX2 R75, R2 ;  /* 0x00000002004b7308 */ /* 0x0002a20000000800 */
[----:B------:R-:W2:Y:S05]  /*8e50*/  LDSM.16.MT88.4 R16, [R216+0x9800] ;  /* 0x00980000d810783b */ /* 0x000eaa0000004200 */
[----:B----4-:R-:W-:Y:S02]  /*8e60*/  F2FP.PACK_AB R12, R131, R174 ;  /* 0x000000ae830c723e */ /* 0x010fe400000000ff */
[----:B---3--:R-:W-:Y:S02]  /*8e70*/  F2FP.PACK_AB R13, R130, R133 ;  /* 0x00000085820d723e */ /* 0x008fe400000000ff */
[----:B------:R-:W-:Y:S01]  /*8e80*/  F2FP.PACK_AB R14, R74, R232 ;  /* 0x000000e84a0e723e */ /* 0x000fe200000000ff */
[----:B-1----:R-:W-:Y:S01]  /*8e90*/  FFMA.FTZ R2, R175, c[0x0][0x23c], -R3 ;  /* 0x00008f00af027a23 */ /* 0x002fe20000010803 */
[----:B--2---:R-:W-:-:S03]  /*8ea0*/  F2FP.PACK_AB R15, R75, R137 ;  /* 0x000000894b0f723e */ /* 0x004fc600000000ff */
[----:B------:R1:W-:Y:S02]  /*8eb0*/  MUFU.EX2 R129, R2 ;  /* 0x0000000200817308 */ /* 0x0003e40000000800 */
[----:B-1----:R-:W-:-:S06]  /*8ec0*/  FFMA.FTZ R2, R165, c[0x0][0x23c], -R3 ;  /* 0x00008f00a5027a23 */ /* 0x002fcc0000010803 */
[----:B------:R1:W2:Y:S01]  /*8ed0*/  MUFU.EX2 R156, R2 ;  /* 0x00000002009c7308 */ /* 0x0002a20000000800 */
[----:B------:R-:W-:Y:S01]  /*8ee0*/  HMMA.16816.F32 R116, R12, R16, R44 ;  /* 0x000000100c74723c */ /* 0x000fe2000000182c */
[----:B-1----:R-:W-:Y:S01]  /*8ef0*/  FFMA.FTZ R2, R162, c[0x0][0x23c], -R3 ;  /* 0x00008f00a2027a23 */ /* 0x002fe20000010803 */
[----:B--2---:R-:W-:Y:S01]  /*8f00*/  F2FP.PACK_AB R8, R156, R129 ;  /* 0x000000819c08723e */ /* 0x004fe200000000ff */
[----:B------:R-:W-:-:S04]  /*8f10*/  IMAD.MOV.U32 R162, RZ, RZ, R91 ;  /* 0x000000ffffa27224 */ /* 0x000fc800078e005b */
[----:B------:R1:W-:Y:S02]  /*8f20*/  MUFU.EX2 R136, R2 ;  /* 0x0000000200887308 */ /* 0x0003e40000000800 */
[----:B-1----:R-:W-:Y:S01]  /*8f30*/  FFMA.FTZ R2, R158, c[0x0][0x23c], -R3 ;  /* 0x00008f009e027a23 */ /* 0x002fe20000010803 */
[----:B------:R-:W-:Y:S01]  /*8f40*/  MOV R158, R4 ;  /* 0x00000004009e7202 */ /* 0x000fe20000000f00 */
[----:B------:R-:W-:-:S04]  /*8f50*/  IMAD.MOV.U32 R4, RZ, RZ, R73 ;  /* 0x000000ffff047224 */ /* 0x000fc800078e0049 */
        /* <DEDUP_REMOVED lines=9> */
[----:B-1----:R-:W-:Y:S02]  /*8ff0*/  FFMA.FTZ R2, R157, c[0x0][0x23c], -R0 ;  /* 0x00008f009d027a23 */ /* 0x002fe40000010800 */
[----:B------:R-:W-:Y:S02]  /*9000*/  IMAD.MOV.U32 R157, RZ, RZ, R83 ;  /* 0x000000ffff9d7224 */ /* 0x000fe400078e0053 */
[----:B------:R-:W-:Y:S02]  /*9010*/  HMMA.16816.F32 R80, R12, R18, R32 ;  /* 0x000000120c50723c */ /* 0x000fe40000001820 */
[----:B------:R-:W1:Y:S02]  /*9020*/  MUFU.EX2 R2, R2 ;  /* 0x0000000200027308 */ /* 0x000e640000000800 */
[----:B-1----:R-:W-:-:S07]  /*9030*/  F2FP.PACK_AB R11, R2, R7 ;  /* 0x00000007020b723e */ /* 0x002fce00000000ff */
[C---:B------:R-:W-:Y:S08]  /*9040*/  HMMA.16816.F32 R100, R8.reuse, R16, R56 ;  /* 0x000000100864723c */ /* 0x040ff00000001838 */
[C---:B------:R-:W-:Y:S01]  /*9050*/  HMMA.16816.F32 R88, R8.reuse, R18, R52 ;  /* 0x000000120858723c */ /* 0x040fe20000001834 */
[----:B------:R-:W1:Y:S07]  /*9060*/  LDSM.16.MT88.4 R16, [R219+0x9800] ;  /* 0x00980000db10783b */ /* 0x000e6e0000004200 */
[----:B------:R-:W-:Y:S08]  /*9070*/  HMMA.16816.F32 R32, R8, R20, R64 ;  /* 0x000000140820723c */ /* 0x000ff00000001840 */
[-C--:B-1----:R-:W-:Y:S08]  /*9080*/  HMMA.16816.F32 R44, R12, R16.reuse, R40 ;  /* 0x000000100c2c723c */ /* 0x082ff00000001828 */
[C---:B------:R-:W-:Y:S08]  /*9090*/  HMMA.16816.F32 R40, R8.reuse, R16, R36 ;  /* 0x000000100828723c */ /* 0x040ff00000001824 */
[-C--:B------:R-:W-:Y:S07]  /*90a0*/  HMMA.16816.F32 R36, R8, R18.reuse, R48 ;  /* 0x000000120824723c */ /* 0x080fee0000001830 */
[----:B------:R-:W-:Y:S01]  /*90b0*/  MOV R51, R123 ;  /* 0x0000007b00337202 */ /* 0x000fe20000000f00 */
[----:B------:R-:W-:Y:S01]  /*90c0*/  HMMA.16816.F32 R24, R12, R18, R24 ;  /* 0x000000120c18723c */ /* 0x000fe20000001818 */
[----:B------:R-:W1:Y:S01]  /*90d0*/  LDSM.16.MT88.4 R16, [R218+0x9800] ;  /* 0x00980000da10783b */ /* 0x000e620000004200 */
[----:B------:R-:W-:Y:S01]  /*90e0*/  IMAD.MOV.U32 R50, RZ, RZ, R154 ;  /* 0x000000ffff327224 */ /* 0x000fe200078e009a */
[----:B------:R-:W-:Y:S01]  /*90f0*/  MOV R49, R134 ;  /* 0x0000008600317202 */ /* 0x000fe20000000f00 */
[----:B------:R-:W-:-:S02]  /*9100*/  FFMA.FTZ R134, R166, c[0x0][0x23c], -R6 ;  /* 0x00008f00a6867a23 */ /* 0x000fc40000010806 */
[----:B------:R-:W-:Y:S02]  /*9110*/  IMAD.MOV.U32 R48, RZ, RZ, R128 ;  /* 0x000000ffff307224 */ /* 0x000fe400078e0080 */
[----:B------:R-:W-:Y:S01]  /*9120*/  HMMA.16816.F32 R120, R12, R20, R76 ;  /* 0x000000140c78723c */ /* 0x000fe2000000184c */
[----:B------:R-:W-:-:S06]  /*9130*/  FFMA.FTZ R128, R189, c[0x0][0x23c], -R6 ;  /* 0x00008f00bd807a23 */ /* 0x000fcc0000010806 */
[----:B------:R-:W-:Y:S01]  /*9140*/  MOV R21, R2 ;  /* 0x0000000200157202 */ /* 0x000fe20000000f00 */
[----:B------:R-:W-:Y:S01]  /*9150*/  FFMA.FTZ R2, R210, c[0x0][0x23c], -R6 ;  /* 0x00008f00d2027a23 */ /* 0x000fe20000010806 */
[-C--:B------:R-:W-:Y:S01]  /*9160*/  HMMA.16816.F32 R76, R12, R22.reuse, R96 ;  /* 0x000000160c4c723c */ /* 0x080fe20000001860 */
[----:B------:R-:W-:Y:S02]  /*9170*/  IMAD.MOV.U32 R20, RZ, RZ, R28 ;  /* 0x000000ffff147224 */ /* 0x000fe400078e001c */
[----:B------:R2:W-:Y:S03]  /*9180*/  MUFU.EX2 R172, R2 ;  /* 0x0000000200ac7308 */ /* 0x0005e60000000800 */
[----:B------:R-:W-:Y:S01]  /*9190*/  MOV R189, R20 ;  /* 0x0000001400bd7202 */ /* 0x000fe20000000f00 */
[----:B------:R-:W-:Y:S01]  /*91a0*/  IMAD.MOV.U32 R97, RZ, RZ, R136 ;  /* 0x000000ffff617224 */ /* 0x000fe200078e0088 */
[----:B------:R-:W-:Y:S01]  /*91b0*/  HMMA.16816.F32 R28, R8, R22, R92 ;  /* 0x00000016081c723c */ /* 0x000fe2000000185c */
[----:B------:R-:W-:-:S02]  /*91c0*/  MOV R99, R138 ;  /* 0x0000008a00637202 */ /* 0x000fc40000000f00 */
[----:B------:R-:W-:-:S04]  /*91d0*/  MOV R98, R137 ;  /* 0x0000008900627202 */ /* 0x000fc80000000f00 */
[----:B------:R-:W-:Y:S01]  /*91e0*/  IMAD.MOV.U32 R94, RZ, RZ, R74 ;  /* 0x000000ffff5e7224 */ /* 0x000fe200078e004a */
[----:B------:R-:W-:Y:S01]  /*91f0*/  MOV R95, R75 ;  /* 0x0000004b005f7202 */ /* 0x000fe20000000f00 */
[--C-:B------:R-:W-:Y:S02]  /*9200*/  FFMA.FTZ R74, R181, c[0x0][0x23c], -R6.reuse ;  /* 0x00008f00b54a7a23 */ /* 0x100fe40000010806 */
[--C-:B--2---:R-:W-:Y:S02]  /*9210*/  FFMA.FTZ R2, R208, c[0x0][0x23c], -R6.reuse ;  /* 0x00008f00d0027a23 */ /* 0x104fe40000010806 */
[----:B------:R-:W-:Y:S01]  /*9220*/  FFMA.FTZ R75, R188, c[0x0][0x23c], -R6 ;  /* 0x00008f00bc4b7a23 */ /* 0x000fe20000010806 */
[----:B------:R-:W-:Y:S01]  /*9230*/  MOV R188, R95 ;  /* 0x0000005f00bc7202 */ /* 0x000fe20000000f00 */
[----:B------:R-:W-:Y:S01]  /*9240*/  IMAD.MOV.U32 R208, RZ, RZ, R94 ;  /* 0x000000ffffd07224 */ /* 0x000fe200078e005e */
[----:B-1----:R-:W-:Y:S01]  /*9250*/  HMMA.16816.F32 R60, R8, R16, R108 ;  /* 0x00000010083c723c */ /* 0x002fe2000000186c */
[----:B------:R1:W2:Y:S01]  /*9260*/  MUFU.EX2 R111, R2 ;  /* 0x00000002006f7308 */ /* 0x0002a20000000800 */
[----:B------:R-:W-:Y:S01]  /*9270*/  MOV R95, R149 ;  /* 0x00000095005f7202 */ /* 0x000fe20000000f00 */
[--C-:B------:R-:W-:Y:S01]  /*9280*/  FFMA.FTZ R149, R125, c[0x0][0x23c], -R6.reuse ;  /* 0x00008f007d957a23 */ /* 0x100fe20000010806 */
[----:B------:R-:W-:Y:S01]  /*9290*/  MOV R94, R140 ;  /* 0x0000008c005e7202 */ /* 0x000fe20000000f00 */
[----:B------:R-:W-:-:S02]  /*92a0*/  FFMA.FTZ R140, R127, c[0x0][0x23c], -R6 ;  /* 0x00008f007f8c7a23 */ /* 0x000fc40000010806 */
[----:B------:R-:W-:Y:S01]  /*92b0*/  MOV R109, R252 ;  /* 0x000000fc006d7202 */ /* 0x000fe20000000f00 */
[----:B------:R-:W-:Y:S01]  /*92c0*/  HMMA.16816.F32 R56, R8, R18, R104 ;  /* 0x000000120838723c */ /* 0x000fe20000001868 */
[----:B------:R-:W-:-:S07]  /*92d0*/  IMAD.MOV.U32 R108, RZ, RZ, R139 ;  /* 0x000000ffff6c7224 */ /* 0x000fce00078e008b */
[----:B------:R-:W-:Y:S01]  /*92e0*/  HMMA.16816.F32 R64, R12, R16, R112 ;  /* 0x000000100c40723c */ /* 0x000fe20000001870 */
[----:B-1----:R-:W-:-:S04]  /*92f0*/  FFMA.FTZ R2, R192, c[0x0][0x23c], -R6 ;  /* 0x00008f00c0027a23 */ /* 0x002fc80000010806 */
[----:B------:R1:W-:Y:S03]  /*9300*/  MUFU.EX2 R154, R2 ;  /* 0x00000002009a7308 */ /* 0x0003e60000000800 */
[----:B------:R-:W-:Y:S01]  /*9310*/  HMMA.16816.F32 R52, R12, R18, R84 ;  /* 0x000000120c34723c */ /* 0x000fe20000001854 */
[----:B------:R-:W3:Y:S06]  /*9320*/  LDSM.16.MT88.4 R16, [R216+0xa000] ;  /* 0x00a00000d810783b */ /* 0x000eec0000004200 */
[----:B--2---:R-:W-:Y:S01]  /*9330*/  F2FP.PACK_AB R12, R111, R172 ;  /* 0x000000ac6f0c723e */ /* 0x004fe200000000ff */
[----:B-1----:R-:W-:Y:S01]  /*9340*/  FFMA.FTZ R2, R182, c[0x0][0x23c], -R6 ;  /* 0x00008f00b6027a23 */ /* 0x002fe20000010806 */
[----:B------:R-:W-:-:S03]  /*9350*/  MOV R182, R51 ;  /* 0x0000003300b67202 */ /* 0x000fc60000000f00 */
[----:B------:R1:W2:Y:S02]  /*9360*/  MUFU.EX2 R180, R2 ;  /* 0x0000000200b47308 */ /* 0x0002a40000000800 */
[----:B-1----:R-:W-:Y:S01]  /*9370*/  FFMA.FTZ R2, R209, c[0x0][0x23c], -R5 ;  /* 0x00008f00d1027a23 */ /* 0x002fe20000010805 */
[----:B--2---:R-:W-:-:S05]  /*9380*/  F2FP.PACK_AB R14, R180, R154 ;  /* 0x0000009ab40e723e */ /* 0x004fca00000000ff */
[----:B------:R1:W-:Y:S02]  /*9390*/  MUFU.EX2 R175, R2 ;  /* 0x0000000200af7308 */ /* 0x0003e40000000800 */
[----:B-1----:R-:W-:Y:S02]  /*93a0*/  FFMA.FTZ R2, R195, c[0x0][0x23c], -R5 ;  /* 0x00008f00c3027a23 */ /* 0x002fe40000010805 */
[----:B------:R-:W-:-:S04]  /*93b0*/  IMAD.MOV.U32 R195, RZ, RZ, R50 ;  /* 0x000000ffffc37224 */ /* 0x000fc800078e0032 */
[----:B------:R1:W2:Y:S02]  /*93c0*/  MUFU.EX2 R92, R2 ;  /* 0x00000002005c7308 */ /* 0x0002a40000000800 */
[----:B-1----:R-:W-:Y:S01]  /*93d0*/  FFMA.FTZ R2, R193, c[0x0][0x23c], -R5 ;  /* 0x00008f00c1027a23 */ /* 0x002fe20000010805 */
[----:B--2---:R-:W-:Y:S02]  /*93e0*/  MOV R166, R92 ;  /* 0x0000005c00a67202 */ /* 0x004fe40000000f00 */
[----:B------:R-:W-:-:S03]  /*93f0*/  MOV R92, R148 ;  /* 0x00000094005c7202 */ /* 0x000fc60000000f00 */
[----:B------:R1:W-:Y:S01]  /*9400*/  MUFU.EX2 R167, R2 ;  /* 0x0000000200a77308 */ /* 0x0003e20000000800 */
[----:B------:R-:W-:Y:S01]  /*9410*/  F2FP.PACK_AB R13, R166, R175 ;  /* 0x000000afa60d723e */ /* 0x000fe200000000ff */
[----:B------:R-:W-:Y:S01]  /*9420*/  FFMA.FTZ R148, R126, c[0x0][0x23c], -R6 ;  /* 0x00008f007e947a23 */ /* 0x000fe20000010806 */
[----:B------:R-:W-:Y:S01]  /*9430*/  MOV R193, R49 ;  /* 0x0000003100c17202 */ /* 0x000fe20000000f00 */
[----:B-1----:R-:W-:Y:S01]  /*9440*/  FFMA.FTZ R2, R183, c[0x0][0x23c], -R5 ;  /* 0x00008f00b7027a23 */ /* 0x002fe20000010805 */
[----:B------:R-:W-:-:S03]  /*9450*/  MOV R183, R48 ;  /* 0x0000003000b77202 */ /* 0x000fc60000000f00 */
[----:B------:R1:W2:Y:S02]  /*9460*/  MUFU.EX2 R164, R2 ;  /* 0x0000000200a47308 */ /* 0x0002a40000000800 */
[----:B-1----:R-:W-:Y:S01]  /*9470*/  FFMA.FTZ R2, R212, c[0x0][0x23c], -R3 ;  /* 0x00008f00d4027a23 */ /* 0x002fe20000010803 */
[----:B--2---:R-:W-:-:S05]  /*9480*/  F2FP.PACK_AB R15, R164, R167 ;  /* 0x000000a7a40f723e */ /* 0x004fca00000000ff */
[----:B------:R1:W-:Y:S02]  /*9490*/  MUFU.EX2 R173, R2 ;  /* 0x0000000200ad7308 */ /* 0x0003e40000000800 */
[----:B---3--:R-:W-:Y:S01]  /*94a0*/  HMMA.16816.F32 R136, R12, R16, R116 ;  /* 0x000000100c88723c */ /* 0x008fe20000001874 */
[----:B-1----:R-:W-:Y:S02]  /*94b0*/  FFMA.FTZ R2, R204, c[0x0][0x23c], -R3 ;  /* 0x00008f00cc027a23 */ /* 0x002fe40000010803 */
[----:B------:R-:W-:-:S03]  /*94c0*/  IMAD.MOV.U32 R204, RZ, RZ, R143 ;  /* 0x000000ffffcc7224 */ /* 0x000fc600078e008f */
[----:B------:R1:W2:Y:S01]  /*94d0*/  MUFU.EX2 R93, R2 ;  /* 0x00000002005d7308 */ /* 0x0002a20000000800 */
[----:B------:R-:W-:Y:S02]  /*94e0*/  FFMA.FTZ R143, R196, c[0x0][0x23c], -R5 ;  /* 0x00008f00c48f7a23 */ /* 0x000fe40000010805 */
[----:B-1----:R-:W-:Y:S01]  /*94f0*/  FFMA.FTZ R2, R194, c[0x0][0x23c], -R3 ;  /* 0x00008f00c2027a23 */ /* 0x002fe20000010803 */
[----:B--2---:R-:W-:Y:S01]  /*9500*/  MOV R181, R93 ;  /* 0x0000005d00b57202 */ /* 0x004fe20000000f00 */
[----:B------:R-:W-:-:S03]  /*9510*/  IMAD.MOV.U32 R93, RZ, RZ, R141 ;  /* 0x000000ffff5d7224 */ /* 0x000fc600078e008d */
[----:B------:R1:W-:Y:S01]  /*9520*/  MUFU.EX2 R155, R2 ;  /* 0x00000002009b7308 */ /* 0x0003e20000000800 */
[----:B------:R-:W-:Y:S01]  /*9530*/  F2FP.PACK_AB R8, R181, R173 ;  /* 0x000000adb508723e */ /* 0x000fe200000000ff */
[----:B------:R-:W-:Y:S02]  /*9540*/  FFMA.FTZ R141, R124, c[0x0][0x23c], -R6 ;  /* 0x00008f007c8d7a23 */ /* 0x000fe40000010806 */
[----:B------:R-:W-:Y:S01]  /*9550*/  HMMA.16816.F32 R124, R12, R18, R80 ;  /* 0x000000120c7c723c */ /* 0x000fe20000001850 */
[----:B-1----:R-:W-:Y:S02]  /*9560*/  FFMA.FTZ R2, R190, c[0x0][0x23c], -R3 ;  /* 0x00008f00be027a23 */ /* 0x002fe40000010803 */
[----:B------:R-:W-:Y:S02]  /*9570*/  IMAD.MOV.U32 R190, RZ, RZ, R21 ;  /* 0x000000ffffbe7224 */ /* 0x000fe400078e0015 */
[----:B------:R1:W2:Y:S01]  /*9580*/  MUFU.EX2 R192, R2 ;  /* 0x0000000200c07308 */ /* 0x0002a20000000800 */
[----:B------:R-:W3:Y:S01]  /*9590*/  LDSM.16.MT88.4 R20, [R217+0xa000] ;  /* 0x00a00000d914783b */ /* 0x000ee20000004200 */
[----:B-1----:R-:W-:Y:S01]  /*95a0*/  FFMA.FTZ R2, R211, c[0x0][0x23c], -R0 ;  /* 0x00008f00d3027a23 */ /* 0x002fe20000010800 */
[----:B--2---:R-:W-:-:S05]  /*95b0*/  F2FP.PACK_AB R10, R192, R155 ;  /* 0x0000009bc00a723e */ /* 0x004fca00000000ff */
[----:B------:R1:W-:Y:S02]  /*95c0*/  MUFU.EX2 R110, R2 ;  /* 0x00000002006e7308 */ /* 0x0003e40000000800 */
[--C-:B-1----:R-:W-:Y:S01]  /*95d0*/  FFMA.FTZ R2, R205, c[0x0][0x23c], -R0.reuse ;  /* 0x00008f00cd027a23 */ /* 0x102fe20000010800 */
[----:B------:R-:W-:Y:S01]  /*95e0*/  MOV R205, R131 ;  /* 0x0000008300cd7202 */ /* 0x000fe20000000f00 */
[----:B------:R-:W-:-:S04]  /*95f0*/  FFMA.FTZ R131, R179, c[0x0][0x23c], -R0 ;  /* 0x00008f00b3837a23 */ /* 0x000fc80000010800 */
[----:B------:R1:W2:Y:S02]  /*9600*/  MUFU.EX2 R194, R2 ;  /* 0x0000000200c27308 */ /* 0x0002a40000000800 */
[----:B-1----:R-:W-:Y:S01]  /*9610*/  FFMA.FTZ R2, R200, c[0x0][0x23c], -R0 ;  /* 0x00008f00c8027a23 */ /* 0x002fe20000010800 */
[----:B--2---:R-:W-:Y:S02]  /*9620*/  F2FP.PACK_AB R9, R194, R110 ;  /* 0x0000006ec209723e */ /* 0x004fe400000000ff */
[----:B------:R-:W-:-:S03]  /*9630*/  MOV R200, R130 ;  /* 0x0000008200c87202 */ /* 0x000fc60000000f00 */
[----:B------:R1:W-:Y:S01]  /*9640*/  MUFU.EX2 R165, R2 ;  /* 0x0000000200a57308 */ /* 0x0003e20000000800 */
[--C-:B------:R-:W-:Y:S02]  /*9650*/  FFMA.FTZ R130, R202, c[0x0][0x23c], -R0.reuse ;  /* 0x00008f00ca827a23 */ /* 0x100fe40000010800 */
[----:B-1----:R-:W-:Y:S01]  /*9660*/  FFMA.FTZ R2, R191, c[0x0][0x23c], -R0 ;  /* 0x00008f00bf027a23 */ /* 0x002fe20000010800 */
[----:B------:R-:W-:Y:S01]  /*9670*/  MOV R191, R157 ;  /* 0x0000009d00bf7202 */ /* 0x000fe20000000f00 */
[----:B------:R-:W-:-:S03]  /*9680*/  IMAD.MOV.U32 R157, RZ, RZ, R142 ;  /* 0x000000ffff9d7224 */ /* 0x000fc600078e008e */
[----:B------:R-:W1:Y:S01]  /*9690*/  MUFU.EX2 R252, R2 ;  /* 0x0000000200fc7308 */ /* 0x000e620000000800 */
[----:B------:R-:W-:Y:S02]  /*96a0*/  FFMA.FTZ R142, R68, c[0x0][0x23c], -R6 ;  /* 0x00008f00448e7a23 */ /* 0x000fe40000010806 */
[----:B------:R-:W-:Y:S02]  /*96b0*/  IMAD.MOV.U32 R6, RZ, RZ, R156 ;  /* 0x000000ffff067224 */ /* 0x000fe400078e009c */
[--C-:B------:R-:W-:Y:S02]  /*96c0*/  FFMA.FTZ R156, R178, c[0x0][0x23c], -R5.reuse ;  /* 0x00008f00b29c7a23 */ /* 0x100fe40000010805 */
[----:B------:R-:W-:Y:S01]  /*96d0*/  FFMA.FTZ R68, R147, c[0x0][0x23c], -R5 ;  /* 0x00008f0093447a23 */ /* 0x000fe20000010805 */
[----:B-1----:R-:W-:Y:S01]  /*96e0*/  F2FP.PACK_AB R11, R252, R165 ;  /* 0x000000a5fc0b723e */ /* 0x002fe200000000ff */
[----:B------:R-:W-:-:S04]  /*96f0*/  FFMA.FTZ R2, R248, c[0x0][0x23c], -R3 ;  /* 0x00008f00f8027a23 */ /* 0x000fc80000010803 */
[----:B------:R1:W-:Y:S02]  /*9700*/  MUFU.EX2 R248, R2 ;  /* 0x0000000200f87308 */ /* 0x0003e40000000800 */
[C---:B------:R-:W-:Y:S08]  /*9710*/  HMMA.16816.F32 R104, R8.reuse, R16, R100 ;  /* 0x000000100868723c */ /* 0x040ff00000001864 */
[----:B------:R-:W-:Y:S01]  /*9720*/  HMMA.16816.F32 R100, R8, R18, R88 ;  /* 0x000000120864723c */ /* 0x000fe20000001858 */
[----:B------:R-:W2:Y:S01]  /*9730*/  LDSM.16.MT88.4 R16, [R219+0xa000] ;  /* 0x00a00000db10783b */ /* 0x000ea20000004200 */
[----:B-1----:R-:W-:-:S06]  /*9740*/  FFMA.FTZ R2, R215, c[0x0][0x23c], -R3 ;  /* 0x00008f00d7027a23 */ /* 0x002fcc0000010803 */
[----:B---3--:R-:W-:Y:S07]  /*9750*/  HMMA.16816.F32 R48, R8, R20, R32 ;  /* 0x000000140830723c */ /* 0x008fee0000001820 */
[----:B------:R-:W-:Y:S01]  /*9760*/  MOV R35, R93 ;  /* 0x0000005d00237202 */ /* 0x000fe20000000f00 */
[----:B------:R-:W-:Y:S02]  /*9770*/  IMAD.MOV.U32 R34, RZ, RZ, R95 ;  /* 0x000000ffff227224 */ /* 0x000fe400078e005f */
[----:B------:R-:W-:-:S02]  /*9780*/  FFMA.FTZ R33, R207, c[0x0][0x23c], -R3 ;  /* 0x00008f00cf217a23 */ /* 0x000fc40000010803 */
[----:B------:R-:W-:Y:S01]  /*9790*/  FFMA.FTZ R32, R199, c[0x0][0x23c], -R3 ;  /* 0x00008f00c7207a23 */ /* 0x000fe20000010803 */
[-C--:B--2---:R-:W-:Y:S08]  /*97a0*/  HMMA.16816.F32 R116, R12, R16.reuse, R44 ;  /* 0x000000100c74723c */ /* 0x084ff0000000182c */
[C---:B------:R-:W-:Y:S08]  /*97b0*/  HMMA.16816.F32 R84, R8.reuse, R16, R40 ;  /* 0x000000100854723c */ /* 0x040ff00000001828 */
[-C--:B------:R-:W-:Y:S08]  /*97c0*/  HMMA.16816.F32 R80, R8, R18.reuse, R36 ;  /* 0x000000120850723c */ /* 0x080ff00000001824 */
[----:B------:R-:W-:Y:S01]  /*97d0*/  HMMA.16816.F32 R112, R12, R18, R24 ;  /* 0x000000120c70723c */ /* 0x000fe20000001818 */
[----:B------:R-:W1:Y:S06]  /*97e0*/  LDSM.16.MT88.4 R16, [R218+0xa000] ;  /* 0x00a00000da10783b */ /* 0x000e6c0000004200 */
[----:B------:R-:W-:Y:S01]  /*97f0*/  FFMA.FTZ R27, R214, c[0x0][0x23c], -R5 ;  /* 0x00008f00d61b7a23 */ /* 0x000fe20000010805 */
[----:B------:R-:W-:Y:S01]  /*9800*/  HMMA.16816.F32 R44, R8, R22, R28 ;  /* 0x00000016082c723c */ /* 0x000fe2000000181c */
[----:B------:R2:W-:Y:S01]  /*9810*/  MUFU.EX2 R214, R2 ;  /* 0x0000000200d67308 */ /* 0x0005e20000000800 */
[----:B------:R-:W-:-:S02]  /*9820*/  FFMA.FTZ R25, R213, c[0x0][0x23c], -R0 ;  /* 0x00008f00d5197a23 */ /* 0x000fc40000010800 */
[----:B------:R-:W-:Y:S02]  /*9830*/  FFMA.FTZ R24, R203, c[0x0][0x23c], -R0 ;  /* 0x00008f00cb187a23 */ /* 0x000fe40000010800 */
[----:B------:R-:W-:Y:S02]  /*9840*/  FFMA.FTZ R26, R206, c[0x0][0x23c], -R5 ;  /* 0x00008f00ce1a7a23 */ /* 0x000fe40000010805 */
[--C-:B------:R-:W-:Y:S02]  /*9850*/  FFMA.FTZ R31, R184, c[0x0][0x23c], -R3.reuse ;  /* 0x00008f00b81f7a23 */ /* 0x100fe40000010803 */
[----:B------:R-:W-:Y:S02]  /*9860*/  FFMA.FTZ R30, R170, c[0x0][0x23c], -R3 ;  /* 0x00008f00aa1e7a23 */ /* 0x000fe40000010803 */
[--C-:B------:R-:W-:Y:S02]  /*9870*/  FFMA.FTZ R29, R249, c[0x0][0x23c], -R5.reuse ;  /* 0x00008f00f91d7a23 */ /* 0x100fe40000010805 */
[----:B------:R-:W-:-:S02]  /*9880*/  FFMA.FTZ R28, R245, c[0x0][0x23c], -R5 ;  /* 0x00008f00f51c7a23 */ /* 0x000fc40000010805 */
[----:B--2---:R-:W-:-:S04]  /*9890*/  FFMA.FTZ R2, R234, c[0x0][0x23c], -R3 ;  /* 0x00008f00ea027a23 */ /* 0x004fc80000010803 */
[----:B------:R2:W-:Y:S01]  /*98a0*/  MUFU.EX2 R212, R2 ;  /* 0x0000000200d47308 */ /* 0x0005e20000000800 */
[----:B-1----:R-:W-:Y:S01]  /*98b0*/  HMMA.16816.F32 R40, R8, R16, R60 ;  /* 0x000000100828723c */ /* 0x002fe2000000183c */
[----:B--2---:R-:W-:-:S06]  /*98c0*/  FFMA.FTZ R2, R244, c[0x0][0x23c], -R3 ;  /* 0x00008f00f4027a23 */ /* 0x004fcc0000010803 */
[----:B------:R-:W-:Y:S01]  /*98d0*/  MOV R63, R97 ;  /* 0x00000061003f7202 */ /* 0x000fe20000000f00 */
[----:B------:R-:W-:Y:S01]  /*98e0*/  HMMA.16816.F32 R36, R8, R18, R56 ;  /* 0x000000120824723c */ /* 0x000fe20000001838 */
[----:B------:R-:W-:Y:S01]  /*98f0*/  MOV R62, R98 ;  /* 0x00000062003e7202 */ /* 0x000fe20000000f00 */
[----:B------:R-:W-:Y:S01]  /*9900*/  IMAD.MOV.U32 R61, RZ, RZ, R99 ;  /* 0x000000ffff3d7224 */ /* 0x000fe200078e0063 */
[----:B------:R1:W-:Y:S01]  /*9910*/  MUFU.EX2 R211, R2 ;  /* 0x0000000200d37308 */ /* 0x0003e20000000800 */
[----:B------:R-:W-:Y:S02]  /*9920*/  MOV R60, R108 ;  /* 0x0000006c003c7202 */ /* 0x000fe40000000f00 */
[----:B------:R-:W-:Y:S01]  /*9930*/  MOV R108, R129 ;  /* 0x00000081006c7202 */ /* 0x000fe20000000f00 */
[----:B------:R-:W-:Y:S01]  /*9940*/  IMAD.MOV.U32 R10, RZ, RZ, R92 ;  /* 0x000000ffff0a7224 */ /* 0x000fe200078e005c */
[----:B------:R-:W-:Y:S01]  /*9950*/  MOV R9, R94 ;  /* 0x0000005e00097202 */ /* 0x000fe20000000f00 */
[C---:B------:R-:W-:Y:S01]  /*9960*/  HMMA.16816.F32 R96, R12.reuse, R20, R120 ;  /* 0x000000140c60723c */ /* 0x040fe20000001878 */
[----:B------:R-:W-:Y:S01]  /*9970*/  MOV R11, R109 ;  /* 0x0000006d000b7202 */ /* 0x000fe20000000f00 */
[----:B------:R-:W-:Y:S01]  /*9980*/  FFMA.FTZ R129, R168, c[0x0][0x23c], -R3 ;  /* 0x00008f00a8817a23 */ /* 0x000fe20000010803 */
[----:B------:R-:W-:Y:S01]  /*9990*/  MOV R109, R133 ;  /* 0x00000085006d7202 */ /* 0x000fe20000000f00 */
[--C-:B------:R-:W-:Y:S01]  /*99a0*/  FFMA.FTZ R56, R186, c[0x0][0x23c], -R0.reuse ;  /* 0x00008f00ba387a23 */ /* 0x100fe20000010800 */
[----:B------:R-:W-:Y:S01]  /*99b0*/  MOV R8, R157 ;  /* 0x0000009d00087202 */ /* 0x000fe20000000f00 */
[----:B------:R-:W-:Y:S01]  /*99c0*/  FFMA.FTZ R57, R177, c[0x0][0x23c], -R0 ;  /* 0x00008f00b1397a23 */ /* 0x000fe20000010800 */
[----:B------:R-:W-:Y:S01]  /*99d0*/  MOV R21, R158 ;  /* 0x0000009e00157202 */ /* 0x000fe20000000f00 */
[----:B------:R-:W-:Y:S01]  /*99e0*/  HMMA.16816.F32 R92, R12, R22, R76 ;  /* 0x000000160c5c723c */ /* 0x000fe2000000184c */
[----:B------:R-:W-:-:S02]  /*99f0*/  IMAD.MOV.U32 R20, RZ, RZ, R4 ;  /* 0x000000ffff147224 */ /* 0x000fc400078e0004 */
[--C-:B-1----:R-:W-:Y:S02]  /*9a00*/  FFMA.FTZ R2, R251, c[0x0][0x23c], -R0.reuse ;  /* 0x00008f00fb027a23 */ /* 0x102fe40000010800 */
[--C-:B------:R-:W-:Y:S02]  /*9a10*/  FFMA.FTZ R121, R198, c[0x0][0x23c], -R3.reuse ;  /* 0x00008f00c6797a23 */ /* 0x100fe40000010803 */
[----:B------:R-:W-:Y:S01]  /*9a20*/  MOV R79, R132 ;  /* 0x00000084004f7202 */ /* 0x000fe20000000f00 */
[--C-:B------:R-:W-:Y:S01]  /*9a30*/  FFMA.FTZ R122, R185, c[0x0][0x23c], -R3.reuse ;  /* 0x00008f00b97a7a23 */ /* 0x100fe20000010803 */
[----:B------:R1:W-:Y:S01]  /*9a40*/  MUFU.EX2 R210, R2 ;  /* 0x0000000200d27308 */ /* 0x0003e20000000800 */
[----:B------:R-:W-:Y:S01]  /*9a50*/  FFMA.FTZ R123, R169, c[0x0][0x23c], -R3 ;  /* 0x00008f00a97b7a23 */ /* 0x000fe20000010803 */
[C---:B------:R-:W-:Y:S01]  /*9a60*/  HMMA.16816.F32 R88, R12.reuse, R16, R64 ;  /* 0x000000100c58723c */ /* 0x040fe20000001840 */
[--C-:B------:R-:W-:Y:S01]  /*9a70*/  FFMA.FTZ R3, R250, c[0x0][0x23c], -R0.reuse ;  /* 0x00008f00fa037a23 */ /* 0x100fe20000010800 */
[----:B------:R-:W-:Y:S01]  /*9a80*/  MOV R78, R61 ;  /* 0x0000003d004e7202 */ /* 0x000fe20000000f00 */
[--C-:B------:R-:W-:Y:S01]  /*9a90*/  FFMA.FTZ R4, R246, c[0x0][0x23c], -R0.reuse ;  /* 0x00008f00f6047a23 */ /* 0x100fe20000010800 */
[----:B------:R-:W-:Y:S01]  /*9aa0*/  MOV R61, R191 ;  /* 0x000000bf003d7202 */ /* 0x000fe20000000f00 */
[--C-:B------:R-:W-:Y:S01]  /*9ab0*/  FFMA.FTZ R132, R176, c[0x0][0x23c], -R0.reuse ;  /* 0x00008f00b0847a23 */ /* 0x100fe20000010800 */
[----:B------:R-:W2:Y:S01]  /*9ac0*/  MUFU.EX2 R209, R3 ;  /* 0x0000000300d17308 */ /* 0x000ea20000000800 */
[----:B------:R-:W-:Y:S01]  /*9ad0*/  FFMA.FTZ R133, R171, c[0x0][0x23c], -R0 ;  /* 0x00008f00ab857a23 */ /* 0x000fe20000010800 */
[----:B------:R-:W-:Y:S01]  /*9ae0*/  MOV R65, R21 ;  /* 0x0000001500417202 */ /* 0x000fe20000000f00 */
[----:B------:R-:W-:Y:S01]  /*9af0*/  HMMA.16816.F32 R52, R12, R18, R52 ;  /* 0x000000120c34723c */ /* 0x000fe20000001834 */
[----:B------:R-:W-:Y:S01]  /*9b00*/  LDSM.16.MT88.4 R16, [R219+0xa800] ;  /* 0x00a80000db10783b */ /* 0x000fe20000004200 */
[----:B------:R-:W-:Y:S01]  /*9b10*/  IMAD.MOV.U32 R64, RZ, RZ, R8 ;  /* 0x000000ffff407224 */ /* 0x000fe200078e0008 */
[----:B------:R-:W-:Y:S01]  /*9b20*/  MOV R66, R9 ;  /* 0x0000000900427202 */ /* 0x000fe20000000f00 */
[----:B------:R-:W-:Y:S01]  /*9b30*/  IMAD.MOV.U32 R76, RZ, RZ, R11 ;  /* 0x000000ffff4c7224 */ /* 0x000fe200078e000b */
[----:B------:R-:W-:Y:S01]  /*9b40*/  MOV R67, R10 ;  /* 0x0000000a00437202 */ /* 0x000fe20000000f00 */
[----:B-1----:R-:W-:Y:S01]  /*9b50*/  FFMA.FTZ R2, R247, c[0x0][0x23c], -R0 ;  /* 0x00008f00f7027a23 */ /* 0x002fe20000010800 */
[----:B------:R-:W-:Y:S01]  /*9b60*/  LDSM.16.MT88.4 R12, [R217+0xa800] ;  /* 0x00a80000d90c783b */ /* 0x000fe20000004200 */
[----:B------:R-:W-:-:S02]  /*9b70*/  FADD.FTZ R0, R20, R79 ;  /* 0x0000004f14007221 */ /* 0x000fc40000010000 */
[----:B------:R-:W-:Y:S01]  /*9b80*/  IMAD.MOV.U32 R178, RZ, RZ, R6 ;  /* 0x000000ffffb27224 */ /* 0x000fe200078e0006 */
[----:B------:R-:W1:Y:S01]  /*9b90*/  LDSM.16.MT88.4 R20, [R216+0xa800] ;  /* 0x00a80000d814783b */ /* 0x000e620000004200 */
[----:B------:R-:W-:Y:S01]  /*9ba0*/  IMAD.MOV.U32 R191, RZ, RZ, R208 ;  /* 0x000000ffffbf7224 */ /* 0x000fe200078e00d0 */
[----:B------:R-:W-:Y:S01]  /*9bb0*/  MUFU.EX2 R203, R75 ;  /* 0x0000004b00cb7308 */ /* 0x000fe20000000800 */
[--C-:B------:R-:W-:Y:S01]  /*9bc0*/  FFMA.FTZ R59, R197, c[0x0][0x23c], -R5.reuse ;  /* 0x00008f00c53b7a23 */ /* 0x100fe20000010805 */
[----:B------:R-:W3:Y:S01]  /*9bd0*/  LDSM.16.MT88.4 R8, [R218+0xa800] ;  /* 0x00a80000da08783b */ /* 0x000ee20000004200 */
[--C-:B------:R-:W-:Y:S01]  /*9be0*/  FFMA.FTZ R58, R201, c[0x0][0x23c], -R5.reuse ;  /* 0x00008f00c93a7a23 */ /* 0x100fe20000010805 */
[----:B------:R-:W-:Y:S01]  /*9bf0*/  MOV R77, R60 ;  /* 0x0000003c004d7202 */ /* 0x000fe20000000f00 */
[--C-:B------:R-:W-:Y:S02]  /*9c00*/  FFMA.FTZ R120, R145, c[0x0][0x23c], -R5.reuse ;  /* 0x00008f0091787a23 */ /* 0x100fe40000010805 */
[--C-:B------:R-:W-:Y:S01]  /*9c10*/  FFMA.FTZ R157, R146, c[0x0][0x23c], -R5.reuse ;  /* 0x00008f00929d7a23 */ /* 0x100fe20000010805 */
[----:B------:R-:W-:Y:S01]  /*9c20*/  MUFU.EX2 R207, R2 ;  /* 0x0000000200cf7308 */ /* 0x000fe20000000800 */
[----:B------:R-:W-:-:S02]  /*9c30*/  FFMA.FTZ R158, R144, c[0x0][0x23c], -R5 ;  /* 0x00008f00909e7a23 */ /* 0x000fc40000010805 */
[----:B------:R-:W-:Y:S02]  /*9c40*/  IMAD.MOV.U32 R199, RZ, RZ, R204 ;  /* 0x000000ffffc77224 */ /* 0x000fe400078e00cc */
[----:B------:R-:W-:-:S03]  /*9c50*/  IMAD.MOV.U32 R79, RZ, RZ, R62 ;  /* 0x000000ffff4f7224 */ /* 0x000fc600078e003e */
[----:B------:R4:W4:Y:S01]  /*9c60*/  MUFU.EX2 R208, R4 ;  /* 0x0000000400d07308 */ /* 0x0009220000000800 */
[----:B------:R-:W-:Y:S02]  /*9c70*/  MOV R197, R7 ;  /* 0x0000000700c57202 */ /* 0x000fe40000000f00 */
[----:B------:R-:W-:Y:S02]  /*9c80*/  MOV R146, R200 ;  /* 0x000000c800927202 */ /* 0x000fe40000000f00 */
[----:B------:R-:W-:Y:S02]  /*9c90*/  MOV R144, R205 ;  /* 0x000000cd00907202 */ /* 0x000fe40000000f00 */
[----:B--2---:R-:W-:Y:S01]  /*9ca0*/  F2FP.PACK_AB R5, R209, R210 ;  /* 0x000000d2d105723e */ /* 0x004fe200000000ff */
[----:B------:R-:W-:Y:S01]  /*9cb0*/  MUFU.EX2 R201, R128 ;  /* 0x0000008000c97308 */ /* 0x000fe20000000800 */
[----:B------:R-:W-:Y:S02]  /*9cc0*/  F2FP.PACK_AB R6, R211, R212 ;  /* 0x000000d4d306723e */ /* 0x000fe400000000ff */
[----:B------:R-:W-:-:S05]  /*9cd0*/  MOV R62, R72 ;  /* 0x00000048003e7202 */ /* 0x000fca0000000f00 */
[----:B------:R-:W-:Y:S01]  /*9ce0*/  MUFU.EX2 R206, R69 ;  /* 0x0000004500ce7308 */ /* 0x000fe20000000800 */
[----:B----4-:R-:W-:Y:S01]  /*9cf0*/  F2FP.PACK_AB R4, R214, R248 ;  /* 0x000000f8d604723e */ /* 0x010fe200000000ff */
[----:B------:R-:W-:Y:S01]  /*9d00*/  IMAD.MOV.U32 R249, RZ, RZ, R110 ;  /* 0x000000fffff97224 */ /* 0x000fe200078e006e */
[----:B------:R-:W-:Y:S02]  /*9d10*/  F2FP.PACK_AB R7, R208, R207 ;  /* 0x000000cfd007723e */ /* 0x000fe400000000ff */
[----:B------:R-:W-:-:S03]  /*9d20*/  MOV R60, R63 ;  /* 0x0000003f003c7202 */ /* 0x000fc60000000f00 */
[----:B------:R-:W-:Y:S01]  /*9d30*/  MUFU.EX2 R202, R27 ;  /* 0x0000001b00ca7308 */ /* 0x000fe20000000800 */
[----:B------:R-:W-:Y:S02]  /*9d40*/  MOV R63, R73 ;  /* 0x00000049003f7202 */ /* 0x000fe40000000f00 */
[----:B------:R-:W-:Y:S02]  /*9d50*/  MOV R244, R108 ;  /* 0x0000006c00f47202 */ /* 0x000fe40000000f00 */
[----:B------:R-:W-:Y:S02]  /*9d60*/  MOV R245, R109 ;  /* 0x0000006d00f57202 */ /* 0x000fe40000000f00 */
[----:B------:R-:W-:Y:S01]  /*9d70*/  MOV R215, R111 ;  /* 0x0000006f00d77202 */ /* 0x000fe20000000f00 */
[----:B------:R-:W-:Y:S01]  /*9d80*/  MUFU.EX2 R205, R74 ;  /* 0x0000004a00cd7308 */ /* 0x000fe20000000800 */
[----:B------:R-:W-:Y:S01]  /*9d90*/  MOV R169, R62 ;  /* 0x0000003e00a97202 */ /* 0x000fe20000000f00 */
[----:B-1----:R-:W-:Y:S06]  /*9da0*/  HMMA.16816.F32 R108, R4, R20, R104 ;  /* 0x00000014046c723c */ /* 0x002fec0000001868 */
[----:B------:R-:W-:Y:S01]  /*9db0*/  MUFU.EX2 R128, R29 ;  /* 0x0000001d00807308 */ /* 0x000fe20000000800 */
[----:B------:R-:W-:-:S07]  /*9dc0*/  FADD.FTZ R2, R65, R64 ;  /* 0x0000004041027221 */ /* 0x000fce0000010000 */
[----:B------:R-:W1:Y:S01]  /*9dd0*/  MUFU.EX2 R200, R28 ;  /* 0x0000001c00c87308 */ /* 0x000e620000000800 */
[C---:B------:R-:W-:Y:S07]  /*9de0*/  HMMA.16816.F32 R104, R4.reuse, R22, R100 ;  /* 0x000000160468723c */ /* 0x040fee0000001864 */
[----:B------:R2:W4:Y:S01]  /*9df0*/  MUFU.EX2 R204, R26 ;  /* 0x0000001a00cc7308 */ /* 0x0005220000000800 */
[C---:B------:R-:W-:Y:S01]  /*9e00*/  HMMA.16816.F32 R100, R4.reuse, R16, R84 ;  /* 0x000000100464723c */ /* 0x040fe20000001854 */
        /* <DEDUP_REMOVED lines=10> */
[----:B------:R-:W-:Y:S01]  /*9eb0*/  FADD.FTZ R34, R34, R187 ;  /* 0x000000bb22227221 */ /* 0x000fe20000010000 */
[----:B------:R-:W-:Y:S01]  /*9ec0*/  MUFU.EX2 R75, R33 ;  /* 0x00000021004b7308 */ /* 0x000fe20000000800 */
[----:B------:R-:W-:-:S07]  /*9ed0*/  FADD.FTZ R3, R242, R243 ;  /* 0x000000f3f2037221 */ /* 0x000fce0000010000 */
[----:B------:R-:W-:Y:S01]  /*9ee0*/  MUFU.EX2 R56, R56 ;  /* 0x0000003800387308 */ /* 0x000fe20000000800 */
[C---:B------:R-:W-:Y:S07]  /*9ef0*/  HMMA.16816.F32 R80, R4.reuse, R12, R48 ;  /* 0x0000000c0450723c */ /* 0x040fee0000001830 */
[----:B------:R-:W-:Y:S01]  /*9f00*/  MUFU.EX2 R57, R57 ;  /* 0x0000003900397308 */ /* 0x000fe20000000800 */
[C---:B------:R-:W-:Y:S07]  /*9f10*/  HMMA.16816.F32 R76, R4.reuse, R14, R44 ;  /* 0x0000000e044c723c */ /* 0x040fee000000182c */
[----:B------:R-:W-:Y:S01]  /*9f20*/  MUFU.EX2 R134, R134 ;  /* 0x0000008600867308 */ /* 0x000fe20000000800 */
[C---:B---3--:R-:W-:Y:S07]  /*9f30*/  HMMA.16816.F32 R64, R4.reuse, R8, R40 ;  /* 0x000000080440723c */ /* 0x048fee0000001828 */
[----:B------:R-:W-:Y:S01]  /*9f40*/  MUFU.EX2 R58, R58 ;  /* 0x0000003a003a7308 */ /* 0x000fe20000000800 */
[----:B------:R-:W-:Y:S07]  /*9f50*/  HMMA.16816.F32 R60, R4, R10, R36 ;  /* 0x0000000a043c723c */ /* 0x000fee0000001824 */
[----:B------:R-:W-:Y:S01]  /*9f60*/  MUFU.EX2 R59, R59 ;  /* 0x0000003b003b7308 */ /* 0x000fe20000000800 */
[----:B------:R-:W-:Y:S01]  /*9f70*/  FADD.FTZ R4, R169, R2 ;  /* 0x00000002a9047221 */ /* 0x000fe20000010000 */
[----:B-1----:R-:W-:-:S06]  /*9f80*/  F2FP.PACK_AB R5, R200, R128 ;  /* 0x00000080c805723e */ /* 0x002fcc00000000ff */
[----:B------:R-:W-:Y:S01]  /*9f90*/  MUFU.EX2 R68, R68 ;  /* 0x0000004400447308 */ /* 0x000fe20000000800 */
[----:B--2---:R-:W-:Y:S01]  /*9fa0*/  FADD.FTZ R26, R238, R4 ;  /* 0x00000004ee1a7221 */ /* 0x004fe20000010000 */
[----:B------:R-:W-:Y:S01]  /*9fb0*/  F2FP.PACK_AB R4, R203, R201 ;  /* 0x000000c9cb04723e */ /* 0x000fe200000000ff */
[----:B------:R-:W-:Y:S01]  /*9fc0*/  IMAD.MOV.U32 R171, RZ, RZ, R195 ;  /* 0x000000ffffab7224 */ /* 0x000fe200078e00c3 */
[----:B------:R-:W-:Y:S01]  /*9fd0*/  F2FP.PACK_AB R6, R206, R205 ;  /* 0x000000cdce06723e */ /* 0x000fe200000000ff */
[----:B------:R1:W5:Y:S01]  /*9fe0*/  LDL.LU R72, [R1+0x13c] ;  /* 0x00013c0001487983 */ /* 0x0003620000300800 */
[----:B----4-:R-:W-:Y:S02]  /*9ff0*/  F2FP.PACK_AB R7, R204, R202 ;  /* 0x000000cacc07723e */ /* 0x010fe400000000ff */
[----:B------:R-:W-:Y:S01]  /*a000*/  MOV R169, R251 ;  /* 0x000000fb00a97202 */ /* 0x000fe20000000f00 */
[----:B------:R-:W-:Y:S01]  /*a010*/  IMAD.MOV.U32 R251, RZ, RZ, R170 ;  /* 0x000000fffffb7224 */ /* 0x000fe200078e00aa */
[----:B------:R-:W-:Y:S01]  /*a020*/  MOV R170, R35 ;  /* 0x0000002300aa7202 */ /* 0x000fe20000000f00 */
[----:B------:R-:W-:Y:S01]  /*a030*/  FADD.FTZ R2, R240, R34 ;  /* 0x00000022f0027221 */ /* 0x000fe20000010000 */
[----:B------:R-:W-:Y:S01]  /*a040*/  MUFU.EX2 R74, R25 ;  /* 0x00000019004a7308 */ /* 0x000fe20000000800 */
[----:B------:R-:W-:Y:S01]  /*a050*/  HMMA.16816.F32 R40, R4, R16, R116 ;  /* 0x000000100428723c */ /* 0x000fe20000001874 */
[----:B------:R-:W-:-:S06]  /*a060*/  IMAD.MOV.U32 R168, RZ, RZ, R185 ;  /* 0x000000ffffa87224 */ /* 0x000fcc00078e00b9 */
[----:B------:R-:W2:Y:S01]  /*a070*/  MUFU.EX2 R69, R24 ;  /* 0x0000001800457308 */ /* 0x000ea20000000800 */
[----:B------:R-:W-:Y:S01]  /*a080*/  HMMA.16816.F32 R48, R4, R20, R136 ;  /* 0x000000140430723c */ /* 0x000fe20000001888 */
[----:B------:R-:W-:Y:S02]  /*a090*/  FADD.FTZ R3, R241, R3 ;  /* 0x00000003f1037221 */ /* 0x000fe40000010000 */
[----:B------:R-:W-:-:S04]  /*a0a0*/  FADD.FTZ R0, R239, R0 ;  /* 0x00000000ef007221 */ /* 0x000fc80000010000 */
[----:B------:R-:W-:Y:S01]  /*a0b0*/  MUFU.EX2 R27, R142 ;  /* 0x0000008e001b7308 */ /* 0x000fe20000000800 */
[C---:B------:R-:W-:Y:S01]  /*a0c0*/  HMMA.16816.F32 R44, R4.reuse, R22, R124 ;  /* 0x00000016042c723c */ /* 0x040fe2000000187c */
[----:B------:R-:W3:Y:S06]  /*a0d0*/  LDSM.16.MT88.4 R20, [R216+0xb000] ;  /* 0x00b00000d814783b */ /* 0x000eec0000004200 */
[----:B------:R-:W-:Y:S01]  /*a0e0*/  MUFU.EX2 R120, R120 ;  /* 0x0000007800787308 */ /* 0x000fe20000000800 */
[----:B------:R-:W-:Y:S01]  /*a0f0*/  HMMA.16816.F32 R112, R4, R18, R112 ;  /* 0x000000120470723c */ /* 0x000fe20000001870 */
[----:B------:R-:W4:Y:S01]  /*a100*/  LDSM.16.MT88.4 R16, [R219+0xb000] ;  /* 0x00b00000db10783b */ /* 0x000f220000004200 */
[----:B------:R-:W-:-:S02]  /*a110*/  MOV R187, R182 ;  /* 0x000000b600bb7202 */ /* 0x000fc40000000f00 */
[----:B------:R-:W-:Y:S02]  /*a120*/  MOV R213, R183 ;  /* 0x000000b700d57202 */ /* 0x000fe40000000f00 */
[----:B------:R-:W-:Y:S01]  /*a130*/  MOV R186, R193 ;  /* 0x000000c100ba7202 */ /* 0x000fe20000000f00 */
[----:B------:R1:W1:Y:S01]  /*a140*/  MUFU.EX2 R116, R32 ;  /* 0x0000002000747308 */ /* 0x0002620000000800 */
[C---:B------:R-:W-:Y:S01]  /*a150*/  HMMA.16816.F32 R88, R4.reuse, R8, R88 ;  /* 0x000000080458723c */ /* 0x040fe20000001858 */
[----:B------:R-:W-:Y:S01]  /*a160*/  MOV R246, R197 ;  /* 0x000000c500f67202 */ /* 0x000fe20000000f00 */
[----:B------:R-:W-:Y:S01]  /*a170*/  IMAD.MOV.U32 R250, RZ, RZ, R145 ;  /* 0x000000fffffa7224 */ /* 0x000fe200078e0091 */
[----:B------:R-:W-:Y:S01]  /*a180*/  MOV R195, R163 ;  /* 0x000000a300c37202 */ /* 0x000fe20000000f00 */
[----:B------:R2:W5:Y:S03]  /*a190*/  LDL.LU R73, [R1+0x138] ;  /* 0x0001380001497983 */ /* 0x0005660000300800 */
[----:B------:R-:W-:Y:S01]  /*a1a0*/  MUFU.EX2 R117, R31 ;  /* 0x0000001f00757308 */ /* 0x000fe20000000800 */
[C---:B------:R-:W-:Y:S01]  /*a1b0*/  HMMA.16816.F32 R36, R4.reuse, R10, R52 ;  /* 0x0000000a0424723c */ /* 0x040fe20000001834 */
[----:B------:R-:W-:Y:S07]  /*a1c0*/  LDSM.16.MT88.4 R8, [R218+0xb000] ;  /* 0x00b00000da08783b */ /* 0x000fee0000004200 */
[----:B-1----:R-:W-:Y:S01]  /*a1d0*/  HMMA.16816.F32 R32, R4, R12, R96 ;  /* 0x0000000c0420723c */ /* 0x002fe20000001860 */
[----:B------:R1:W1:Y:S01]  /*a1e0*/  MUFU.EX2 R96, R30 ;  /* 0x0000001e00607308 */ /* 0x0002620000000800 */
[----:B------:R-:W-:Y:S01]  /*a1f0*/  MOV R185, R198 ;  /* 0x000000c600b97202 */ /* 0x000fe20000000f00 */
[----:B------:R-:W-:-:S02]  /*a200*/  FADD.FTZ R3, R237, R3 ;  /* 0x00000003ed037221 */ /* 0x000fc40000010000 */
[----:B------:R-:W-:Y:S02]  /*a210*/  FADD.FTZ R2, R236, R2 ;  /* 0x00000002ec027221 */ /* 0x000fe40000010000 */
[----:B------:R-:W-:Y:S01]  /*a220*/  FADD.FTZ R0, R235, R0 ;  /* 0x00000000eb007221 */ /* 0x000fe20000010000 */
[----:B------:R-:W-:Y:S01]  /*a230*/  MOV R183, R162 ;  /* 0x000000a200b77202 */ /* 0x000fe20000000f00 */
[----:B------:R-:W-:Y:S02]  /*a240*/  IMAD.MOV.U32 R197, RZ, RZ, R190 ;  /* 0x000000ffffc57224 */ /* 0x000fe400078e00be */
[----:B------:R-:W-:Y:S01]  /*a250*/  IMAD.MOV.U32 R193, RZ, RZ, R161 ;  /* 0x000000ffffc17224 */ /* 0x000fe200078e00a1 */
[----:B------:R-:W-:Y:S02]  /*a260*/  MOV R182, R160 ;  /* 0x000000a000b67202 */ /* 0x000fe40000000f00 */
[----:B------:R-:W-:Y:S01]  /*a270*/  MOV R247, R147 ;  /* 0x0000009300f77202 */ /* 0x000fe20000000f00 */
[----:B------:R-:W-:Y:S01]  /*a280*/  IMAD.MOV.U32 R124, RZ, RZ, R246 ;  /* 0x000000ffff7c7224 */ /* 0x000fe200078e00f6 */
[----:B------:R-:W-:Y:S01]  /*a290*/  MOV R118, R250 ;  /* 0x000000fa00767202 */ /* 0x000fe20000000f00 */
[----:B-1----:R-:W-:Y:S01]  /*a2a0*/  HMMA.16816.F32 R28, R4, R14, R92 ;  /* 0x0000000e041c723c */ /* 0x002fe2000000185c */
[----:B------:R-:W1:Y:S01]  /*a2b0*/  LDSM.16.MT88.4 R12, [R217+0xb000] ;  /* 0x00b00000d90c783b */ /* 0x000e620000004200 */
[----:B------:R-:W1:Y:S01]  /*a2c0*/  MUFU.EX2 R53, R140 ;  /* 0x0000008c00357308 */ /* 0x000e620000000800 */
[----:B------:R-:W-:-:S02]  /*a2d0*/  MOV R198, R184 ;  /* 0x000000b800c67202 */ /* 0x000fc40000000f00 */
[----:B------:R-:W-:Y:S01]  /*a2e0*/  MOV R125, R249 ;  /* 0x000000f9007d7202 */ /* 0x000fe20000000f00 */
[----:B------:R-:W-:Y:S01]  /*a2f0*/  IMAD.MOV.U32 R126, RZ, RZ, R215 ;  /* 0x000000ffff7e7224 */ /* 0x000fe200078e00d7 */
[----:B------:R-:W-:Y:S01]  /*a300*/  MOV R127, R166 ;  /* 0x000000a6007f7202 */ /* 0x000fe20000000f00 */
[----:B------:R-:W-:Y:S01]  /*a310*/  FADD.FTZ R4, R168, R26 ;  /* 0x0000001aa8047221 */ /* 0x000fe20000010000 */
[----:B------:R-:W-:Y:S01]  /*a320*/  MOV R168, R169 ;  /* 0x000000a900a87202 */ /* 0x000fe20000000f00 */
[----:B------:R-:W1:Y:S01]  /*a330*/  MUFU.EX2 R52, R141 ;  /* 0x0000008d00347308 */ /* 0x000e620000000800 */
[----:B------:R-:W-:Y:S01]  /*a340*/  MOV R169, R185 ;  /* 0x000000b900a97202 */ /* 0x000fe20000000f00 */
[----:B------:R-:W-:Y:S01]  /*a350*/  IMAD.MOV.U32 R185, RZ, RZ, R251 ;  /* 0x000000ffffb97224 */ /* 0x000fe200078e00fb */
[----:B------:R-:W-:Y:S01]  /*a360*/  MOV R251, R198 ;  /* 0x000000c600fb7202 */ /* 0x000fe20000000f00 */
[----:B------:R-:W-:Y:S01]  /*a370*/  IMAD.MOV.U32 R184, RZ, RZ, R233 ;  /* 0x000000ffffb87224 */ /* 0x000fe200078e00e9 */
[----:B------:R-:W-:Y:S01]  /*a380*/  MOV R198, R170 ;  /* 0x000000aa00c67202 */ /* 0x000fe20000000f00 */
[----:B------:R-:W-:Y:S01]  /*a390*/  FADD.FTZ R3, R168, R3 ;  /* 0x00000003a8037221 */ /* 0x000fe20000010000 */
[----:B--2---:R-:W-:Y:S01]  /*a3a0*/  F2FP.PACK_AB R5, R69, R74 ;  /* 0x0000004a4505723e */ /* 0x004fe200000000ff */
[----:B------:R-:W-:Y:S01]  /*a3b0*/  FADD.FTZ R24, R185, R4 ;  /* 0x00000004b9187221 */ /* 0x000fe20000010000 */
[----:B------:R-:W-:Y:S01]  /*a3c0*/  F2FP.PACK_AB R4, R116, R75 ;  /* 0x0000004b7404723e */ /* 0x000fe200000000ff */
[----:B------:R-:W-:Y:S01]  /*a3d0*/  FADD.FTZ R2, R231, R2 ;  /* 0x00000002e7027221 */ /* 0x000fe20000010000 */
[----:B------:R-:W-:Y:S01]  /*a3e0*/  F2FP.PACK_AB R6, R96, R117 ;  /* 0x000000756006723e */ /* 0x000fe200000000ff */
[----:B------:R-:W-:Y:S01]  /*a3f0*/  IMAD.MOV.U32 R170, RZ, RZ, R184 ;  /* 0x000000ffffaa7224 */ /* 0x000fe200078e00b8 */
[----:B------:R-:W-:Y:S01]  /*a400*/  F2FP.PACK_AB R7, R57, R56 ;  /* 0x000000383907723e */ /* 0x000fe200000000ff */
[----:B------:R-:W-:Y:S01]  /*a410*/  FADD.FTZ R0, R169, R0 ;  /* 0x00000000a9007221 */ /* 0x000fe20000010000 */
[----:B------:R-:W-:Y:S01]  /*a420*/  MOV R184, R199 ;  /* 0x000000c700b87202 */ /* 0x000fe20000000f00 */
[----:B------:R-:W-:Y:S01]  /*a430*/  FADD.FTZ R3, R251, R3 ;  /* 0x00000003fb037221 */ /* 0x000fe20000010000 */
[----:B------:R-:W-:Y:S01]  /*a440*/  MOV R199, R144 ;  /* 0x0000009000c77202 */ /* 0x000fe20000000f00 */
[----:B------:R-:W-:Y:S01]  /*a450*/  FADD.FTZ R2, R198, R2 ;  /* 0x00000002c6027221 */ /* 0x000fe20000010000 */
[----:B------:R-:W-:Y:S01]  /*a460*/  MOV R142, R183 ;  /* 0x000000b7008e7202 */ /* 0x000fe20000000f00 */
[----:B------:R-:W-:Y:S01]  /*a470*/  FADD.FTZ R25, R170, R0 ;  /* 0x00000000aa197221 */ /* 0x000fe20000010000 */
[C---:B---3--:R-:W-:Y:S01]  /*a480*/  HMMA.16816.F32 R108, R4.reuse, R20, R108 ;  /* 0x00000014046c723c */ /* 0x048fe2000000186c */
        /* <DEDUP_REMOVED lines=8> */
[----:B------:R-:W-:Y:S01]  /*a510*/  IMAD.MOV.U32 R196, RZ, RZ, R232 ;  /* 0x000000ffffc47224 */ /* 0x000fe200078e00e8 */
[----:B------:R-:W-:Y:S01]  /*a520*/  MUFU.EX2 R130, R130 ;  /* 0x0000008200827308 */ /* 0x000fe20000000800 */
[----:B------:R-:W-:Y:S01]  /*a530*/  FADD.FTZ R2, R227, R25 ;  /* 0x00000019e3027221 */ /* 0x000fe20000010000 */
[----:B------:R2:W5:Y:S01]  /*a540*/  LDL.LU R243, [R1+0x134] ;  /* 0x0001340001f37983 */ /* 0x0005620000300800 */
[----:B------:R-:W-:-:S03]  /*a550*/  FADD.FTZ R26, R226, R24 ;  /* 0x00000018e21a7221 */ /* 0x000fc60000010000 */
[C---:B----4-:R-:W-:Y:S01]  /*a560*/  HMMA.16816.F32 R100, R4.reuse, R16, R100 ;  /* 0x000000100464723c */ /* 0x050fe20000001864 */
[----:B------:R-:W-:Y:S01]  /*a570*/  FADD.FTZ R25, R225, R3 ;  /* 0x00000003e1197221 */ /* 0x000fe20000010000 */
[----:B------:R-:W-:Y:S01]  /*a580*/  MUFU.EX2 R121, R121 ;  /* 0x0000007900797308 */ /* 0x000fe20000000800 */
[----:B------:R-:W-:Y:S01]  /*a590*/  FADD.FTZ R0, R224, R0 ;  /* 0x00000000e0007221 */ /* 0x000fe20000010000 */
[----:B------:R-:W-:Y:S04]  /*a5a0*/  LDSM.16.MT88.4 R160, [R219+0xb800] ;  /* 0x00b80000dba0783b */ /* 0x000fe80000004200 */
[----:B------:R-:W-:Y:S01]  /*a5b0*/  HMMA.16816.F32 R84, R4, R18, R84 ;  /* 0x000000120454723c */ /* 0x000fe20000001854 */
[----:B------:R-:W-:-:S07]  /*a5c0*/  FADD.FTZ R24, R151, R2 ;  /* 0x0000000297187221 */ /* 0x000fce0000010000 */
[----:B-1----:R-:W-:Y:S01]  /*a5d0*/  HMMA.16816.F32 R80, R4, R12, R80 ;  /* 0x0000000c0450723c */ /* 0x002fe20000001850 */
[----:B------:R-:W-:-:S07]  /*a5e0*/  MOV R170, R199 ;  /* 0x000000c700aa7202 */ /* 0x000fce0000000f00 */
[----:B------:R-:W-:Y:S01]  /*a5f0*/  HMMA.16816.F32 R76, R4, R14, R76 ;  /* 0x0000000e044c723c */ /* 0x000fe2000000184c */
[----:B------:R-:W-:-:S07]  /*a600*/  MOV R168, R196 ;  /* 0x000000c400a87202 */ /* 0x000fce0000000f00 */
[----:B------:R-:W-:Y:S01]  /*a610*/  HMMA.16816.F32 R64, R4, R8, R64 ;  /* 0x000000080440723c */ /* 0x000fe20000001840 */
[----:B------:R-:W-:-:S07]  /*a620*/  FADD.FTZ R3, R187, R26 ;  /* 0x0000001abb037221 */ /* 0x000fce0000010000 */
[----:B------:R-:W-:Y:S01]  /*a630*/  HMMA.16816.F32 R60, R4, R10, R60 ;  /* 0x0000000a043c723c */ /* 0x000fe2000000183c */
[----:B------:R-:W-:Y:S01]  /*a640*/  IMAD.MOV.U32 R198, RZ, RZ, R191 ;  /* 0x000000ffffc67224 */ /* 0x000fe200078e00bf */
[----:B------:R-:W-:Y:S01]  /*a650*/  MOV R251, R144 ;  /* 0x0000009000fb7202 */ /* 0x000fe20000000f00 */
[----:B------:R-:W-:Y:S01]  /*a660*/  IMAD.MOV.U32 R185, RZ, RZ, R146 ;  /* 0x000000ffffb97224 */ /* 0x000fe200078e0092 */
[----:B------:R-:W-:Y:S01]  /*a670*/  MOV R199, R188 ;  /* 0x000000bc00c77202 */ /* 0x000fe20000000f00 */
[----:B------:R-:W-:Y:S01]  /*a680*/  FADD.FTZ R2, R171, R25 ;  /* 0x00000019ab027221 */ /* 0x000fe20000010000 */
[----:B------:R-:W-:Y:S01]  /*a690*/  MOV R196, R189 ;  /* 0x000000bd00c47202 */ /* 0x000fe20000000f00 */
[----:B------:R-:W-:Y:S01]  /*a6a0*/  IMAD.MOV.U32 R92, RZ, RZ, R244 ;  /* 0x000000ffff5c7224 */ /* 0x000fe200078e00f4 */
[----:B------:R-:W-:Y:S01]  /*a6b0*/  F2FP.PACK_AB R4, R53, R134 ;  /* 0x000000863504723e */ /* 0x000fe200000000ff */
[----:B------:R-:W-:Y:S01]  /*a6c0*/  IMAD.MOV.U32 R140, RZ, RZ, R195 ;  /* 0x000000ffff8c7224 */ /* 0x000fe200078e00c3 */
[----:B------:R-:W-:-:S02]  /*a6d0*/  F2FP.PACK_AB R5, R59, R58 ;  /* 0x0000003a3b05723e */ /* 0x000fc400000000ff */
[----:B------:R-:W-:Y:S02]  /*a6e0*/  MOV R54, R182 ;  /* 0x000000b600367202 */ /* 0x000fe40000000f00 */
[----:B------:R-:W-:Y:S01]  /*a6f0*/  MOV R119, R247 ;  /* 0x000000f700777202 */ /* 0x000fe20000000f00 */
[----:B------:R-:W-:Y:S01]  /*a700*/  IMAD.MOV.U32 R246, RZ, RZ, R194 ;  /* 0x000000fffff67224 */ /* 0x000fe200078e00c2 */
[----:B------:R-:W-:Y:S02]  /*a710*/  F2FP.PACK_AB R6, R27, R52 ;  /* 0x000000341b06723e */ /* 0x000fe400000000ff */
[----:B------:R-:W-:Y:S01]  /*a720*/  MOV R250, R167 ;  /* 0x000000a700fa7202 */ /* 0x000fe20000000f00 */
[----:B------:R-:W-:Y:S01]  /*a730*/  IMAD.MOV.U32 R249, RZ, RZ, R164 ;  /* 0x000000fffff97224 */ /* 0x000fe200078e00a4 */
[----:B------:R-:W-:Y:S01]  /*a740*/  F2FP.PACK_AB R7, R120, R68 ;  /* 0x000000447807723e */ /* 0x000fe200000000ff */
[----:B------:R-:W-:Y:S01]  /*a750*/  FADD.FTZ R0, R150, R0 ;  /* 0x0000000096007221 */ /* 0x000fe20000010000 */
[----:B------:R-:W-:Y:S01]  /*a760*/  MOV R141, R193 ;  /* 0x000000c1008d7202 */ /* 0x000fe20000000f00 */
[----:B------:R-:W-:Y:S01]  /*a770*/  FADD.FTZ R3, R213, R3 ;  /* 0x00000003d5037221 */ /* 0x000fe20000010000 */
[----:B------:R-:W-:Y:S01]  /*a780*/  MOV R169, R178 ;  /* 0x000000b200a97202 */ /* 0x000fe20000000f00 */
[----:B------:R-:W-:Y:S01]  /*a790*/  IMAD.MOV.U32 R95, RZ, RZ, R251 ;  /* 0x000000ffff5f7224 */ /* 0x000fe200078e00fb */
[----:B------:R-:W-:Y:S01]  /*a7a0*/  MOV R93, R184 ;  /* 0x000000b8005d7202 */ /* 0x000fe20000000f00 */
[C---:B------:R-:W-:Y:S01]  /*a7b0*/  HMMA.16816.F32 R40, R4.reuse, R16, R40 ;  /* 0x000000100428723c */ /* 0x040fe20000001828 */
[----:B------:R-:W-:Y:S01]  /*a7c0*/  FADD.FTZ R2, R223, R2 ;  /* 0x00000002df027221 */ /* 0x000fe20000010000 */
[----:B------:R-:W-:Y:S01]  /*a7d0*/  MOV R94, R170 ;  /* 0x000000aa005e7202 */ /* 0x000fe20000000f00 */
[----:B------:R-:W-:Y:S01]  /*a7e0*/  FADD.FTZ R0, R153, R0 ;  /* 0x0000000099007221 */ /* 0x000fe20000010000 */
[----:B------:R-:W-:Y:S01]  /*a7f0*/  MOV R245, R180 ;  /* 0x000000b400f57202 */ /* 0x000fe20000000f00 */
[----:B------:R-:W-:Y:S01]  /*a800*/  IMAD.MOV.U32 R99, RZ, RZ, R168 ;  /* 0x000000ffff637224 */ /* 0x000fe200078e00a8 */
[----:B------:R-:W-:Y:S01]  /*a810*/  MOV R215, R192 ;  /* 0x000000c000d77202 */ /* 0x000fe20000000f00 */
[----:B------:R-:W-:Y:S01]  /*a820*/  MUFU.EX2 R131, R131 ;  /* 0x0000008300837308 */ /* 0x000fe20000000800 */
[C---:B------:R-:W-:Y:S01]  /*a830*/  HMMA.16816.F32 R48, R4.reuse, R20, R48 ;  /* 0x000000140430723c */ /* 0x040fe20000001830 */
[----:B------:R-:W-:Y:S01]  /*a840*/  FADD.FTZ R3, R142, R3 ;  /* 0x000000038e037221 */ /* 0x000fe20000010000 */
[----:B------:R2:W5:Y:S04]  /*a850*/  LDL.LU R242, [R1+0x130] ;  /* 0x0001300001f27983 */ /* 0x0005680000300800 */
[----:B------:R-:W1:Y:S02]  /*a860*/  LDSM.16.MT88.4 R144, [R216+0xb800] ;  /* 0x00b80000d890783b */ /* 0x000e640000004200 */
[----:B------:R-:W-:Y:S01]  /*a870*/  HMMA.16816.F32 R44, R4, R22, R44 ;  /* 0x00000016042c723c */ /* 0x000fe2000000182c */
[----:B------:R-:W-:-:S07]  /*a880*/  FADD.FTZ R2, R221, R2 ;  /* 0x00000002dd027221 */ /* 0x000fce0000010000 */
[C---:B------:R-:W-:Y:S08]  /*a890*/  HMMA.16816.F32 R32, R4.reuse, R12, R32 ;  /* 0x0000000c0420723c */ /* 0x040ff00000001820 */
[C---:B------:R-:W-:Y:S08]  /*a8a0*/  HMMA.16816.F32 R28, R4.reuse, R14, R28 ;  /* 0x0000000e041c723c */ /* 0x040ff0000000181c */
[C---:B------:R-:W-:Y:S08]  /*a8b0*/  HMMA.16816.F32 R188, R4.reuse, R8, R88 ;  /* 0x0000000804bc723c */ /* 0x040ff00000001858 */
[C---:B------:R-:W-:Y:S01]  /*a8c0*/  HMMA.16816.F32 R36, R4.reuse, R10, R36 ;  /* 0x0000000a0424723c */ /* 0x040fe20000001824 */
[----:B------:R-:W-:Y:S01]  /*a8d0*/  MOV R97, R185 ;  /* 0x000000b900617202 */ /* 0x000fe20000000f00 */
[----:B------:R-:W3:Y:S01]  /*a8e0*/  MUFU.EX2 R122, R122 ;  /* 0x0000007a007a7308 */ /* 0x000ee20000000800 */
[----:B------:R-:W-:Y:S01]  /*a8f0*/  MOV R213, R181 ;  /* 0x000000b500d57202 */ /* 0x000fe20000000f00 */
[----:B------:R-:W4:Y:S04]  /*a900*/  LDSM.16.MT88.4 R176, [R217+0xb800] ;  /* 0x00b80000d9b0783b */ /* 0x000f280000004200 */
[----:B------:R-:W-:Y:S01]  /*a910*/  HMMA.16816.F32 R16, R4, R18, R112 ;  /* 0x000000120410723c */ /* 0x000fe20000001870 */
[----:B------:R-:W-:Y:S01]  /*a920*/  FADD.FTZ R0, R220, R0 ;  /* 0x00000000dc007221 */ /* 0x000fe20000010000 */
[----:B------:R-:W-:-:S02]  /*a930*/  MOV R98, R169 ;  /* 0x000000a900627202 */ /* 0x000fc40000000f00 */
[----:B------:R-:W-:Y:S02]  /*a940*/  MOV R247, R154 ;  /* 0x0000009a00f77202 */ /* 0x000fe40000000f00 */
[----:B------:R-:W-:Y:S01]  /*a950*/  MOV R244, R165 ;  /* 0x000000a500f47202 */ /* 0x000fe20000000f00 */
[----:B------:R-:W-:Y:S02]  /*a960*/  FADD.FTZ R4, R186, R24 ;  /* 0x00000018ba047221 */ /* 0x000fe40000010000 */
[----:B------:R-:W-:Y:S01]  /*a970*/  IMAD.MOV.U32 R251, RZ, RZ, R155 ;  /* 0x000000fffffb7224 */ /* 0x000fe200078e009b */
[----:B------:R-:W-:Y:S01]  /*a980*/  MUFU.EX2 R22, R148 ;  /* 0x0000009400167308 */ /* 0x000fe20000000800 */
[----:B------:R-:W-:Y:S01]  /*a990*/  FADD.FTZ R4, R222, R4 ;  /* 0x00000004de047221 */ /* 0x000fe20000010000 */
[----:B------:R-:W-:Y:S01]  /*a9a0*/  MOV R112, R92 ;  /* 0x0000005c00707202 */ /* 0x000fe20000000f00 */
[----:B------:R-:W-:Y:S01]  /*a9b0*/  FADD.FTZ R6, R141, R3 ;  /* 0x000000038d067221 */ /* 0x000fe20000010000 */
[----:B------:R2:W5:Y:S01]  /*a9c0*/  LDL.LU R241, [R1+0x12c] ;  /* 0x00012c0001f17983 */ /* 0x0005620000300800 */
[----:B------:R-:W-:Y:S01]  /*a9d0*/  FADD.FTZ R4, R135, R4 ;  /* 0x0000000487047221 */ /* 0x000fe20000010000 */
[----:B------:R-:W-:Y:S01]  /*a9e0*/  MOV R113, R93 ;  /* 0x0000005d00717202 */ /* 0x000fe20000000f00 */
[----:B------:R-:W-:Y:S01]  /*a9f0*/  IMAD.MOV.U32 R91, RZ, RZ, R55 ;  /* 0x000000ffff5b7224 */ /* 0x000fe200078e0037 */
[----:B------:R-:W-:Y:S01]  /*aa00*/  MUFU.EX2 R21, R149 ;  /* 0x0000009500157308 */ /* 0x000fe20000000800 */
        /* <DEDUP_REMOVED lines=8> */
[----:B------:R-:W-:Y:S01]  /*aa90*/  FADD.FTZ R2, R91, R6 ;  /* 0x000000065b027221 */ /* 0x000fe20000010000 */
[----:B------:R2:W5:Y:S01]  /*aaa0*/  LDL.LU R240, [R1+0x128] ;  /* 0x0001280001f07983 */ /* 0x0005620000300800 */
[----:B------:R-:W-:Y:S01]  /*aab0*/  FADD.FTZ R0, R112, R5 ;  /* 0x0000000570007221 */ /* 0x000fe20000010000 */
[----:B------:R-:W-:Y:S01]  /*aac0*/  MOV R55, R99 ;  /* 0x0000006300377202 */ /* 0x000fe20000000f00 */
[----:B------:R-:W-:Y:S01]  /*aad0*/  IMAD.MOV.U32 R54, RZ, RZ, R98 ;  /* 0x000000ffff367224 */ /* 0x000fe200078e0062 */
[----:B------:R-:W1:Y:S01]  /*aae0*/  LDSM.16.MT88.4 R12, [R218+0xb800] ;  /* 0x00b80000da0c783b */ /* 0x000e620000004200 */
[----:B------:R-:W-:-:S02]  /*aaf0*/  FADD.FTZ R3, R113, R3 ;  /* 0x0000000371037221 */ /* 0x000fc40000010000 */
[----:B------:R-:W-:Y:S01]  /*ab00*/  FADD.FTZ R5, R114, R4 ;  /* 0x0000000472057221 */ /* 0x000fe20000010000 */
[----:B------:R-:W-:Y:S01]  /*ab10*/  MOV R94, R124 ;  /* 0x0000007c005e7202 */ /* 0x000fe20000000f00 */
[----:B------:R-:W-:Y:S01]  /*ab20*/  FADD.FTZ R4, R115, R2 ;  /* 0x0000000273047221 */ /* 0x000fe20000010000 */
[----:B------:R-:W-:Y:S01]  /*ab30*/  MOV R95, R198 ;  /* 0x000000c6005f7202 */ /* 0x000fe20000000f00 */
[----:B------:R-:W-:Y:S01]  /*ab40*/  FADD.FTZ R2, R23, R0 ;  /* 0x0000000017027221 */ /* 0x000fe20000010000 */
[----:B------:R-:W-:Y:S01]  /*ab50*/  MUFU.EX2 R9, R156 ;  /* 0x0000009c00097308 */ /* 0x000fe20000000800 */
[----:B------:R-:W-:Y:S02]  /*ab60*/  FADD.FTZ R0, R54, R3 ;  /* 0x0000000336007221 */ /* 0x000fe40000010000 */
[----:B------:R-:W-:Y:S01]  /*ab70*/  IMAD.MOV.U32 R93, RZ, RZ, R119 ;  /* 0x000000ffff5d7224 */ /* 0x000fe200078e0077 */
[----:B------:R-:W-:Y:S01]  /*ab80*/  MOV R99, R197 ;  /* 0x000000c500637202 */ /* 0x000fe20000000f00 */
[----:B------:R-:W-:Y:S01]  /*ab90*/  FADD.FTZ R5, R55, R5 ;  /* 0x0000000537057221 */ /* 0x000fe20000010000 */
[----:B------:R-:W-:Y:S01]  /*aba0*/  MOV R98, R196 ;  /* 0x000000c400627202 */ /* 0x000fe20000000f00 */
[----:B------:R-:W-:Y:S01]  /*abb0*/  IMAD.MOV.U32 R97, RZ, RZ, R199 ;  /* 0x000000ffff617224 */ /* 0x000fe200078e00c7 */
[----:B------:R-:W-:Y:S01]  /*abc0*/  MUFU.EX2 R20, R152 ;  /* 0x0000009800147308 */ /* 0x000fe20000000800 */
[----:B------:R-:W-:Y:S01]  /*abd0*/  FADD.FTZ R3, R92, R4 ;  /* 0x000000045c037221 */ /* 0x000fe20000010000 */
[----:B------:R2:W5:Y:S01]  /*abe0*/  LDL.LU R239, [R1+0x124] ;  /* 0x0001240001ef7983 */ /* 0x0005620000300800 */
[----:B------:R-:W-:Y:S01]  /*abf0*/  FADD.FTZ R0, R94, R0 ;  /* 0x000000005e007221 */ /* 0x000fe20000010000 */
[----:B------:R-:W-:Y:S01]  /*ac00*/  MOV R119, R175 ;  /* 0x000000af00777202 */ /* 0x000fe20000000f00 */
[----:B------:R-:W-:-:S02]  /*ac10*/  FADD.FTZ R2, R93, R2 ;  /* 0x000000025d027221 */ /* 0x000fc40000010000 */
[----:B------:R-:W-:Y:S01]  /*ac20*/  IMAD.MOV.U32 R118, RZ, RZ, R172 ;  /* 0x000000ffff767224 */ /* 0x000fe200078e00ac */
[----:B------:R-:W-:Y:S01]  /*ac30*/  MOV R124, R173 ;  /* 0x000000ad007c7202 */ /* 0x000fe20000000f00 */
[----:B------:R-:W-:Y:S01]  /*ac40*/  FADD.FTZ R4, R95, R5 ;  /* 0x000000055f047221 */ /* 0x000fe20000010000 */
[----:B------:R-:W-:Y:S01]  /*ac50*/  MUFU.EX2 R8, R157 ;  /* 0x0000009d00087308 */ /* 0x000fe20000000800 */
[----:B------:R-:W-:Y:S01]  /*ac60*/  FADD.FTZ R3, R97, R3 ;  /* 0x0000000361037221 */ /* 0x000fe20000010000 */
[----:B------:R2:W5:Y:S01]  /*ac70*/  LDL.LU R238, [R1+0x120] ;  /* 0x0001200001ee7983 */ /* 0x0005620000300800 */
[----:B------:R-:W-:Y:S02]  /*ac80*/  FADD.FTZ R0, R99, R0 ;  /* 0x0000000063007221 */ /* 0x000fe40000010000 */
[----:B------:R-:W-:Y:S01]  /*ac90*/  FADD.FTZ R2, R98, R2 ;  /* 0x0000000262027221 */ /* 0x000fe20000010000 */
[----:B------:R2:W5:Y:S01]  /*aca0*/  LDL.LU R237, [R1+0x11c] ;  /* 0x00011c0001ed7983 */ /* 0x0005620000300800 */
[----:B------:R-:W-:-:S02]  /*acb0*/  FADD.FTZ R4, R118, R4 ;  /* 0x0000000476047221 */ /* 0x000fc40000010000 */
[----:B------:R-:W-:Y:S01]  /*acc0*/  FADD.FTZ R3, R119, R3 ;  /* 0x0000000377037221 */ /* 0x000fe20000010000 */
[----:B------:R-:W-:Y:S01]  /*acd0*/  MUFU.EX2 R132, R132 ;  /* 0x0000008400847308 */ /* 0x000fe20000000800 */
[----:B------:R-:W-:Y:S01]  /*ace0*/  FADD.FTZ R0, R125, R0 ;  /* 0x000000007d007221 */ /* 0x000fe20000010000 */
[----:B------:R2:W5:Y:S01]  /*acf0*/  LDL.LU R236, [R1+0x118] ;  /* 0x0001180001ec7983 */ /* 0x0005620000300800 */
[----:B------:R-:W-:Y:S02]  /*ad00*/  FADD.FTZ R2, R124, R2 ;  /* 0x000000027c027221 */ /* 0x000fe40000010000 */
[----:B------:R-:W-:Y:S01]  /*ad10*/  FADD.FTZ R4, R126, R4 ;  /* 0x000000047e047221 */ /* 0x000fe20000010000 */
[----:B------:R2:W5:Y:S01]  /*ad20*/  LDL.LU R235, [R1+0x114] ;  /* 0x0001140001eb7983 */ /* 0x0005620000300800 */
[----:B------:R-:W-:Y:S02]  /*ad30*/  FADD.FTZ R3, R127, R3 ;  /* 0x000000037f037221 */ /* 0x000fe40000010000 */
[----:B------:R-:W-:Y:S01]  /*ad40*/  FADD.FTZ R0, R246, R0 ;  /* 0x00000000f6007221 */ /* 0x000fe20000010000 */
[----:B------:R-:W-:Y:S01]  /*ad50*/  MUFU.EX2 R123, R123 ;  /* 0x0000007b007b7308 */ /* 0x000fe20000000800 */
[----:B------:R-:W-:Y:S01]  /*ad60*/  FADD.FTZ R2, R213, R2 ;  /* 0x00000002d5027221 */ /* 0x000fe20000010000 */
[----:B------:R2:W5:Y:S01]  /*ad70*/  LDL.LU R233, [R1+0x110] ;  /* 0x0001100001e97983 */ /* 0x0005620000300800 */
[----:B------:R-:W-:-:S02]  /*ad80*/  FADD.FTZ R4, R247, R4 ;  /* 0x00000004f7047221 */ /* 0x000fc40000010000 */
[----:B------:R-:W-:Y:S01]  /*ad90*/  FADD.FTZ R3, R250, R3 ;  /* 0x00000003fa037221 */ /* 0x000fe20000010000 */
[----:B------:R2:W5:Y:S01]  /*ada0*/  LDL.LU R232, [R1+0x10c] ;  /* 0x00010c0001e87983 */ /* 0x0005620000300800 */
[----:B------:R-:W-:Y:S02]  /*adb0*/  FADD.FTZ R0, R244, R0 ;  /* 0x00000000f4007221 */ /* 0x000fe40000010000 */
        /* <DEDUP_REMOVED lines=37> */
[----:B------:R-:W-:Y:S01]  /*b010*/  FADD.FTZ R0, R74, R0 ;  /* 0x000000004a007221 */ /* 0x000fe20000010000 */
[----:B---3--:R-:W-:Y:S01]  /*b020*/  F2FP.PACK_AB R192, R122, R121 ;  /* 0x000000797ac0723e */ /* 0x008fe200000000ff */
[----:B------:R-:W-:Y:S01]  /*b030*/  FADD.FTZ R2, R75, R2 ;  /* 0x000000024b027221 */ /* 0x000fe20000010000 */
[----:B------:R2:W5:Y:S01]  /*b040*/  LDL.LU R221, [R1+0xe0] ;  /* 0x0000e00001dd7983 */ /* 0x0005620000300800 */
[----:B------:R-:W-:Y:S01]  /*b050*/  FADD.FTZ R4, R53, R4 ;  /* 0x0000000435047221 */ /* 0x000fe20000010000 */
[----:B------:R-:W-:Y:S01]  /*b060*/  F2FP.PACK_AB R193, R131, R130 ;  /* 0x0000008283c1723e */ /* 0x000fe200000000ff */
[----:B------:R-:W-:Y:S01]  /*b070*/  FADD.FTZ R3, R59, R3 ;  /* 0x000000033b037221 */ /* 0x000fe20000010000 */
[----:B------:R2:W5:Y:S01]  /*b080*/  LDL.LU R220, [R1+0xdc] ;  /* 0x0000dc0001dc7983 */ /* 0x0005620000300800 */
[----:B------:R-:W-:Y:S01]  /*b090*/  FADD.FTZ R0, R69, R0 ;  /* 0x0000000045007221 */ /* 0x000fe20000010000 */
[----:B-1----:R-:W-:Y:S01]  /*b0a0*/  F2FP.PACK_AB R194, R129, R123 ;  /* 0x0000007b81c2723e */ /* 0x002fe200000000ff */
[----:B------:R-:W-:Y:S01]  /*b0b0*/  FADD.FTZ R2, R116, R2 ;  /* 0x0000000274027221 */ /* 0x000fe20000010000 */
[----:B------:R2:W5:Y:S01]  /*b0c0*/  LDL.LU R135, [R1+0xd8] ;  /* 0x0000d80001877983 */ /* 0x0005620000300800 */
[----:B------:R-:W-:Y:S01]  /*b0d0*/  FADD.FTZ R4, R52, R4 ;  /* 0x0000000434047221 */ /* 0x000fe20000010000 */
[----:B------:R-:W-:Y:S01]  /*b0e0*/  F2FP.PACK_AB R195, R133, R132 ;  /* 0x0000008485c3723e */ /* 0x000fe200000000ff */
[----:B------:R-:W-:-:S02]  /*b0f0*/  FADD.FTZ R3, R68, R3 ;  /* 0x0000000344037221 */ /* 0x000fc40000010000 */
[----:B------:R-:W-:Y:S02]  /*b100*/  FADD.FTZ R0, R56, R0 ;  /* 0x0000000038007221 */ /* 0x000fe40000010000 */
[----:B------:R-:W-:Y:S02]  /*b110*/  FADD.FTZ R2, R117, R2 ;  /* 0x0000000275027221 */ /* 0x000fe40000010000 */
        /* <DEDUP_REMOVED lines=27> */
[----:B------:R-:W-:Y:S01]  /*b2d0*/  FADD.FTZ R2, R129, R2 ;  /* 0x0000000281027221 */ /* 0x000fe20000010000 */
[----:B------:R2:W-:Y:S02]  /*b2e0*/  STL [R1+0xa8], R4 ;  /* 0x0000a80401007387 */ /* 0x0005e40000100800 */
[C---:B----4-:R-:W-:Y:S02]  /*b2f0*/  HMMA.16816.F32 R168, R192.reuse, R176, R80 ;  /* 0x000000b0c0a8723c */ /* 0x050fe40000001850 */
[----:B------:R2:W-:Y:S04]  /*b300*/  STL [R1+0xac], R3 ;  /* 0x0000ac0301007387 */ /* 0x0005e80000100800 */
[----:B------:R2:W-:Y:S02]  /*b310*/  STL [R1+0xb4], R0 ;  /* 0x0000b40001007387 */ /* 0x0005e40000100800 */
[----:B------:R-:W-:Y:S02]  /*b320*/  HMMA.16816.F32 R180, R192, R178, R76 ;  /* 0x000000b2c0b4723c */ /* 0x000fe4000000184c */
[----:B------:R2:W-:Y:S06]  /*b330*/  STL [R1+0xb0], R2 ;  /* 0x0000b00201007387 */ /* 0x0005ec0000100800 */
        /* <DEDUP_REMOVED lines=11> */
[----:B--2---:R-:W2:Y:S04]  /*b3f0*/  LDL.64 R250, [R1+0xc0] ;  /* 0x0000c00001fa7983 */ /* 0x004ea80000100a00 */
[----:B------:R-:W3:Y:S01]  /*b400*/  LDL.64 R244, [R1+0x98] ;  /* 0x0000980001f47983 */ /* 0x000ee20000100a00 */
[----:B------:R-:W-:Y:S01]  /*b410*/  UIADD3 UR9, UR7, -0x2, URZ ;  /* 0xfffffffe07097890 */ /* 0x000fe2000fffe03f */
[----:B------:R-:W-:Y:S01]  /*b420*/  IMAD.U32 R4, RZ, RZ, UR12 ;  /* 0x0000000cff047e24 */ /* 0x000fe2000f8e00ff */
[----:B------:R-:W-:-:S04]  /*b430*/  DEPBAR.LE SB0, 0x0 ;  /* 0x000080000000791a */ /* 0x000fc80000000000 */
[----:B------:R-:W-:Y:S01]  /*b440*/  USHF.R.S32.HI UR10, URZ, 0x1f, UR9 ;  /* 0x0000001f3f0a7899 */ /* 0x000fe20008011409 */
[----:B------:R-:W-:Y:S01]  /*b450*/  IMAD.U32 R2, RZ, RZ, UR9 ;  /* 0x00000009ff027e24 */ /* 0x000fe2000f8e00ff */
[----:B------:R-:W-:Y:S01]  /*b460*/  UIMAD UR5, UR28, UR9, URZ ;  /* 0x000000091c0572a4 */ /* 0x000fe2000f8e023f */
[----:B------:R-:W-:Y:S01]  /*b470*/  IMAD.U32 R5, RZ, RZ, UR12 ;  /* 0x0000000cff057e24 */ /* 0x000fe2000f8e00ff */
[----:B-----5:R-:W-:Y:S01]  /*b480*/  STL [R1+0xe4], R73 ;  /* 0x0000e44901007387 */ /* 0x020fe20000100800 */
[----:B------:R-:W-:Y:S01]  /*b490*/  IMAD.U32 R6, RZ, RZ, UR12 ;  /* 0x0000000cff067e24 */ /* 0x000fe2000f8e00ff */
[----:B------:R-:W-:Y:S01]  /*b4a0*/  UIMAD UR5, UR10, UR29, UR5 ;  /* 0x0000001d0a0572a4 */ /* 0x000fe2000f8e0205 */
[----:B------:R-:W-:Y:S01]  /*b4b0*/  IMAD.U32 R7, RZ, RZ, UR12 ;  /* 0x0000000cff077e24 */ /* 0x000fe2000f8e00ff */
[----:B------:R-:W-:Y:S01]  /*b4c0*/  STL [R1+0xe0], R72 ;  /* 0x0000e04801007387 */ /* 0x000fe20000100800 */
[----:B------:R-:W-:Y:S01]  /*b4d0*/  IMAD.U32 R17, RZ, RZ, UR12 ;  /* 0x0000000cff117e24 */ /* 0x000fe2000f8e00ff */
[----:B------:R-:W-:-:S02]  /*b4e0*/  LOP3.LUT R234, R234, 0xffffbfff, RZ, 0xc0, !PT ;  /* 0xffffbfffeaea7812 */ /* 0x000fc400078ec0ff */
[----:B------:R-:W-:Y:S04]  /*b4f0*/  STL [R1+0xdc], R71 ;  /* 0x0000dc4701007387 */ /* 0x000fe80000100800 */
[----:B------:R-:W-:Y:S04]  /*b500*/  STL [R1+0xd8], R70 ;  /* 0x0000d84601007387 */ /* 0x000fe80000100800 */
[----:B------:R-:W-:Y:S01]  /*b510*/  BAR.SYNC.DEFER_BLOCKING 0x0 ;  /* 0x0000000000007b1d */ /* 0x000fe20000010000 */
[----:B--2---:R-:W-:Y:S01]  /*b520*/  ISETP.GE.AND P4, PT, R250, c[0x0][0x220], PT ;  /* 0x00008800fa007a0c */ /* 0x004fe20003f86270 */
[----:B---3--:R-:W-:-:S05]  /*b530*/  IMAD.WIDE.U32 R2, R2, UR29, R244 ;  /* 0x0000001d02027c25 */ /* 0x008fca000f8e00f4 */
[----:B------:R-:W-:-:S07]  /*b540*/  IADD3 R3, R3, UR5, RZ ;  /* 0x0000000503037c10 */ /* 0x000fce000fffe0ff */
[----:B------:R-:W-:Y:S01]  /*b550*/  @!P4 IMAD.MOV.U32 R9, RZ, RZ, c[0x0][0x1a4] ;  /* 0x00006900ff09c624 */ /* 0x000fe200078e00ff */
[-C--:B------:R-:W-:Y:S01]  /*b560*/  @!P4 LEA R4, P1, R4, R2.reuse, 0x5 ;  /* 0x000000020404c211 */ /* 0x080fe200078228ff */
[----:B------:R-:W-:Y:S01]  /*b570*/  @!P4 IMAD.MOV.U32 R16, RZ, RZ, c[0x0][0x1a4] ;  /* 0x00006900ff10c624 */ /* 0x000fe200078e00ff */
[----:B------:R-:W-:Y:S01]  /*b580*/  @!P4 IADD3 R0, P2, R2, UR31, RZ ;  /* 0x0000001f0200cc10 */ /* 0x000fe2000ff5e0ff */
[--C-:B------:R-:W-:Y:S01]  /*b590*/  @!P4 IMAD.MOV.U32 R12, RZ, RZ, R2.reuse ;  /* 0x000000ffff0cc224 */ /* 0x100fe200078e0002 */
[----:B------:R-:W-:Y:S01]  /*b5a0*/  @!P4 LEA R5, P0, R5, R2, 0x6 ;  /* 0x000000020505c211 */ /* 0x000fe200078030ff */
[----:B------:R-:W-:Y:S01]  /*b5b0*/  @!P4 IMAD.MOV.U32 R13, RZ, RZ, R3 ;  /* 0x000000ffff0dc224 */ /* 0x000fe200078e0003 */
[-C--:B------:R-:W-:Y:S01]  /*b5c0*/  @!P4 LEA.HI.X R9, R6, R3.reuse, R9, 0x5, P1 ;  /* 0x000000030609c211 */ /* 0x080fe200008f2c09 */
[--C-:B------:R-:W-:Y:S01]  /*b5d0*/  @!P4 IMAD.MOV.U32 R6, RZ, RZ, R2.reuse ;  /* 0x000000ffff06c224 */ /* 0x100fe200078e0002 */
[----:B------:R-:W-:Y:S01]  /*b5e0*/  @!P4 IADD3.X R8, R3, UR30, RZ, P2, !PT ;  /* 0x0000001e0308cc10 */ /* 0x000fe200097fe4ff */
[----:B------:R-:W-:Y:S01]  /*b5f0*/  @!P4 IMAD.MOV.U32 R14, RZ, RZ, R2 ;  /* 0x000000ffff0ec224 */ /* 0x000fe200078e0002 */
[----:B------:R-:W-:Y:S01]  /*b600*/  @!P4 LEA R22, P1, R0, c[0x0][0x170], 0x1 ;  /* 0x00005c000016ca11 */ /* 0x000fe200078208ff */
[--C-:B------:R-:W-:Y:S01]  /*b610*/  @!P4 IMAD.MOV.U32 R15, RZ, RZ, R3.reuse ;  /* 0x000000ffff0fc224 */ /* 0x100fe200078e0003 */
[----:B------:R-:W-:Y:S01]  /*b620*/  @!P4 LEA.HI.X R16, R7, R3, R16, 0x6, P0 ;  /* 0x000000030710c211 */ /* 0x000fe200000f3410 */
[----:B------:R-:W-:Y:S01]  /*b630*/  @!P4 IMAD.MOV.U32 R7, RZ, RZ, R3 ;  /* 0x000000ffff07c224 */ /* 0x000fe200078e0003 */
[----:B------:R-:W-:Y:S01]  /*b640*/  @!P4 LEA R20, P0, R4, c[0x0][0x170], 0x1 ;  /* 0x00005c000414ca11 */ /* 0x000fe200078008ff */
[----:B------:R-:W-:Y:S01]  /*b650*/  @P4 STS.128 [R243+0x8000], RZ ;  /* 0x008000fff3004388 */ /* 0x000fe20000000c00 */
[----:B------:R-:W-:Y:S01]  /*b660*/  @!P4 LEA.HI.X R23, R0, c[0x0][0x174], R8, 0x1, P1 ;  /* 0x00005d000017ca11 */ /* 0x000fe200008f0c08 */
[----:B------:R-:W-:Y:S01]  /*b670*/  IMAD.U32 R0, RZ, RZ, UR12 ;  /* 0x0000000cff007e24 */ /* 0x000fe2000f8e00ff */
[----:B------:R-:W-:Y:S01]  /*b680*/  @!P4 LEA.HI.X R21, R4, c[0x0][0x174], R9, 0x1, P0 ;  /* 0x00005d000415ca11 */ /* 0x000fe200000f0c09 */
[----:B------:R-:W-:Y:S01]  /*b690*/  IMAD.U32 R8, RZ, RZ, UR12 ;  /* 0x0000000cff087e24 */ /* 0x000fe2000f8e00ff */
[----:B------:R-:W-:Y:S01]  /*b6a0*/  @!P4 LEA R10, P3, R2, c[0x0][0x170], 0x1 ;  /* 0x00005c00020aca11 */ /* 0x000fe200078608ff */
[----:B------:R-:W-:Y:S01]  /*b6b0*/  IMAD.U32 R4, RZ, RZ, UR12 ;  /* 0x0000000cff047e24 */ /* 0x000fe2000f8e00ff */
[----:B------:R-:W-:Y:S01]  /*b6c0*/  @!P4 LEA R18, P0, R5, c[0x0][0x170], 0x1 ;  /* 0x00005c000512ca11 */ /* 0x000fe200078008ff */
[----:B------:R-:W-:Y:S01]  /*b6d0*/  @!P4 IMAD.WIDE.U32 R6, R0, 0x50, R6 ;  /* 0x000000500006c825 */ /* 0x000fe200078e0006 */
[----:B------:R-:W-:-:S02]  /*b6e0*/  @!P4 LEA.HI.X R11, R2, c[0x0][0x174], R3, 0x1, P3 ;  /* 0x00005d00020bca11 */ /* 0x000fc400018f0c03 */
[----:B------:R-:W-:Y:S01]  /*b6f0*/  @!P4 LEA.HI.X R19, R5, c[0x0][0x174], R16, 0x1, P0 ;  /* 0x00005d000513ca11 */ /* 0x000fe200000f0c10 */
[----:B------:R-:W-:Y:S01]  /*b700*/  @!P4 IMAD.MOV.U32 R0, RZ, RZ, c[0x0][0x1a4] ;  /* 0x00006900ff00c624 */ /* 0x000fe200078e00ff */
[----:B------:R-:W-:Y:S01]  /*b710*/  @P4 LOP3.LUT R234, R234, 0x4000, RZ, 0xfc, !PT ;  /* 0x00004000eaea4812 */ /* 0x000fe200078efcff */
[----:B------:R-:W-:Y:S01]  /*b720*/  @!P4 IMAD.WIDE.U32 R8, R8, 0x30, R2 ;  /* 0x000000300808c825 */ /* 0x000fe200078e0002 */
[----:B------:R-:W-:Y:S01]  /*b730*/  @!PT LDS RZ, [RZ] ;  /* 0x00000000fffff984 */ /* 0x000fe20000000800 */
[----:B------:R-:W-:Y:S01]  /*b740*/  @!PT LDS RZ, [RZ] ;  /* 0x00000000fffff984 */ /* 0x000fe20000000800 */
[----:B------:R-:W-:Y:S01]  /*b750*/  @!PT LDS RZ, [RZ] ;  /* 0x00000000fffff984 */ /* 0x000fe20000000800 */
[----:B------:R1:W-:Y:S03]  /*b760*/  @!P4 LDGSTS.E.BYPASS.LTC128B.128 [R243+0x8000], [R10.64] ;  /* 0x080000000af3cfae */ /* 0x0003e6000b901d72 */
[----:B------:R-:W-:Y:S01]  /*b770*/  @!P4 IMAD.WIDE.U32 R4, R4, 0x60, R12 ;  /* 0x000000600404c825 */ /* 0x000fe200078e000c */
[----:B------:R-:W-:Y:S01]  /*b780*/  @!P4 LEA R16, P3, R8, c[0x0][0x170], 0x1 ;  /* 0x00005c000810ca11 */ /* 0x000fe200078608ff */
[----:B------:R-:W-:Y:S02]  /*b790*/  @P4 STS.128 [R243+0x8800], RZ ;  /* 0x008800fff3004388 */ /* 0x000fe40000000c00 */
[----:B------:R-:W-:-:S02]  /*b7a0*/  @!P4 IMAD.WIDE.U32 R2, R17, 0x70, R14 ;  /* 0x000000701102c825 */ /* 0x000fc400078e000e */
[----:B------:R-:W-:Y:S01]  /*b7b0*/  @!PT LDS RZ, [RZ] ;  /* 0x00000000fffff984 */ /* 0x000fe20000000800 */
[----:B------:R-:W-:Y:S01]  /*b7c0*/  @!PT LDS RZ, [RZ] ;  /* 0x00000000fffff984 */ /* 0x000fe20000000800 */
[----:B------:R-:W-:Y:S01]  /*b7d0*/  @!PT LDS RZ, [RZ] ;  /* 0x00000000fffff984 */ /* 0x000fe20000000800 */
[----:B------:R2:W-:Y:S02]  /*b7e0*/  @!P4 LDGSTS.E.BYPASS.LTC128B.128 [R243+0x8800], [R22.64] ;  /* 0x0880000016f3cfae */ /* 0x0005e4000b901d72 */
[----:B------:R-:W-:Y:S02]  /*b7f0*/  @!P4 IMAD.MOV.U32 R12, RZ, RZ, c[0x0][0x1a4] ;  /* 0x00006900ff0cc624 */ /* 0x000fe400078e00ff */
[----:B------:R-:W-:Y:S01]  /*b800*/  @!P4 IMAD.MOV.U32 R14, RZ, RZ, c[0x0][0x1a4] ;  /* 0x00006900ff0ec624 */ /* 0x000fe200078e00ff */
[----:B------:R-:W-:Y:S01]  /*b810*/  @P4 STS.128 [R243+0x9000], RZ ;  /* 0x009000fff3004388 */ /* 0x000fe20000000c00 */
[----:B------:R-:W-:Y:S02]  /*b820*/  @!P4 IMAD R0, R0, 0x30, RZ ;  /* 0x000000300000c824 */ /* 0x000fe400078e02ff */
[----:B------:R-:W-:Y:S01]  /*b830*/  @!P4 IMAD.MOV.U32 R13, RZ, RZ, c[0x0][0x1a4] ;  /* 0x00006900ff0dc624 */ /* 0x000fe200078e00ff */
[----:B------:R-:W-:Y:S01]  /*b840*/  @!PT LDS RZ, [RZ] ;  /* 0x00000000fffff984 */ /* 0x000fe20000000800 */
[----:B------:R-:W-:Y:S01]  /*b850*/  @!PT LDS RZ, [RZ] ;  /* 0x00000000fffff984 */ /* 0x000fe20000000800 */
[----:B------:R-:W-:Y:S01]  /*b860*/  @!PT LDS RZ, [RZ] ;  /* 0x00000000fffff984 */ /* 0x000fe20000000800 */
[----:B------:R2:W-:Y:S01]  /*b870*/  @!P4 LDGSTS.E.BYPASS.LTC128B.128 [R243+0x9000], [R20.64] ;  /* 0x0900000014f3cfae */ /* 0x0005e2000b901d72 */
[----:B------:R-:W-:-:S02]  /*b880*/  @!P4 IMAD R12, R12, 0x50, RZ ;  /* 0x000000500c0cc824 */ /* 0x000fc400078e02ff */
[----:B------:R-:W-:Y:S01]  /*b890*/  @!P4 IMAD R14, R14, 0x70, RZ ;  /* 0x000000700e0ec824 */ /* 0x000fe200078e02ff */
[----:B------:R-:W-:Y:S01]  /*b8a0*/  @P4 STS.128 [R243+0x9800], RZ ;  /* 0x009800fff3004388 */ /* 0x000fe20000000c00 */
[----:B------:R-:W-:Y:S02]  /*b8b0*/  @!P4 IMAD.IADD R0, R0, 0x1, R9 ;  /* 0x000000010000c824 */ /* 0x000fe400078e0209 */
[----:B------:R-:W-:Y:S02]  /*b8c0*/  @!P4 IMAD R13, R13, 0x60, RZ ;  /* 0x000000600d0dc824 */ /* 0x000fe400078e02ff */
[----:B------:R-:W-:Y:S01]  /*b8d0*/  @!P4 IMAD.IADD R7, R12, 0x1, R7 ;  /* 0x000000010c07c824 */ /* 0x000fe200078e0207 */
[----:B------:R-:W-:Y:S01]  /*b8e0*/  @!P4 LEA.HI.X R17, R8, c[0x0][0x174], R0, 0x1, P3 ;  /* 0x00005d000811ca11 */ /* 0x000fe200018f0c00 */
[----:B------:R-:W-:Y:S01]  /*b8f0*/  @!P4 IMAD.IADD R3, R14, 0x1, R3 ;  /* 0x000000010e03c824 */ /* 0x000fe200078e0203 */
[----:B------:R-:W-:Y:S01]  /*b900*/  @!P4 LEA R14, P2, R6, c[0x0][0x170], 0x1 ;  /* 0x00005c00060eca11 */ /* 0x000fe200078408ff */
[----:B------:R-:W-:Y:S01]  /*b910*/  @!P4 IMAD.IADD R5, R13, 0x1, R5 ;  /* 0x000000010d05c824 */ /* 0x000fe200078e0205 */
[----:B------:R-:W-:Y:S01]  /*b920*/  @!P4 LEA R12, P1, R4, c[0x0][0x170], 0x1 ;  /* 0x00005c00040cca11 */ /* 0x000fe200078208ff */
[----:B------:R-:W-:Y:S01]  /*b930*/  @!PT LDS RZ, [RZ] ;  /* 0x00000000fffff984 */ /* 0x000fe20000000800 */
[----:B------:R-:W-:Y:S01]  /*b940*/  @!PT LDS RZ, [RZ] ;  /* 0x00000000fffff984 */ /* 0x000fe20000000800 */
[----:B------:R-:W-:Y:S01]  /*b950*/  @!PT LDS RZ, [RZ] ;  /* 0x00000000fffff984 */ /* 0x000fe20000000800 */
[----:B------:R3:W-:Y:S01]  /*b960*/  @!P4 LDGSTS.E.BYPASS.LTC128B.128 [R243+0x9800], [R16.64] ;  /* 0x0980000010f3cfae */ /* 0x0007e2000b901d72 */
[----:B-1----:R-:W-:-:S02]  /*b970*/  @!P4 LEA R10, P0, R2, c[0x0][0x170], 0x1 ;  /* 0x00005c00020aca11 */ /* 0x002fc400078008ff */
[----:B------:R-:W-:Y:S01]  /*b980*/  @!P4 LEA.HI.X R15, R6, c[0x0][0x174], R7, 0x1, P2 ;  /* 0x00005d00060fca11 */ /* 0x000fe200010f0c07 */
[----:B------:R-:W-:Y:S01]  /*b990*/  @P4 STS.128 [R243+0xa000], RZ ;  /* 0x00a000fff3004388 */ /* 0x000fe20000000c00 */
[----:B------:R-:W-:Y:S02]  /*b9a0*/  @!P4 LEA.HI.X R13, R4, c[0x0][0x174], R5, 0x1, P1 ;  /* 0x00005d00040dca11 */ /* 0x000fe400008f0c05 */
[----:B------:R-:W-:Y:S01]  /*b9b0*/  @!P4 LEA.HI.X R11, R2, c[0x0][0x174], R3, 0x1, P0 ;  /* 0x00005d00020bca11 */ /* 0x000fe200000f0c03 */
        /* <DEDUP_REMOVED lines=19> */
[----:B---3--:R-:W-:Y:S04]  /*baf0*/  LDSM.16.M88.4 R16, [R222] ;  /* 0x00000000de10783b */ /* 0x008fe80000000200 */
[----:B------:R-:W3:Y:S04]  /*bb00*/  LDSM.16.M88.4 R88, [R135+0x5000] ;  /* 0x005000008758783b */ /* 0x000ee80000000200 */
[----:B------:R-:W2:Y:S04]  /*bb10*/  LDSM.16.M88.4 R32, [R135+0x4800] ;  /* 0x004800008720783b */ /* 0x000ea80000000200 */
[----:B------:R-:W-:Y:S04]  /*bb20*/  LDSM.16.M88.4 R52, [R221+0x5000] ;  /* 0x00500000dd34783b */ /* 0x000fe80000000200 */
[----:B-1----:R-:W1:Y:S04]  /*bb30*/  LDSM.16.M88.4 R12, [R222+0x2000] ;  /* 0x00200000de0c783b */ /* 0x002e680000000200 */
[----:B------:R-:W-:Y:S04]  /*bb40*/  LDSM.16.M88.4 R84, [R135+0x5800] ;  /* 0x005800008754783b */ /* 0x000fe80000000200 */
[----:B----4-:R-:W4:Y:S04]  /*bb50*/  LDSM.16.M88.4 R8, [R225] ;  /* 0x00000000e108783b */ /* 0x010f280000000200 */
[----:B------:R-:W4:Y:S04]  /*bb60*/  LDSM.16.M88.4 R40, [R135+0x4000] ;  /* 0x004000008728783b */ /* 0x000f280000000200 */
[----:B------:R-:W-:Y:S04]  /*bb70*/  LDSM.16.M88.4 R4, [R225+0x2000] ;  /* 0x00200000e104783b */ /* 0x000fe80000000200 */
[----:B------:R-:W4:Y:S04]  /*bb80*/  LDSM.16.M88.4 R56, [R221+0x4800] ;  /* 0x00480000dd38783b */ /* 0x000f280000000200 */
[----:B------:R-:W4:Y:S01]  /*bb90*/  LDSM.16.M88.4 R48, [R221+0x5800] ;  /* 0x00580000dd30783b */ /* 0x000f220000000200 */
[C---:B---3--:R-:W-:Y:S03]  /*bba0*/  HMMA.16816.F32 R204, R16.reuse, R88, RZ ;  /* 0x0000005810cc723c */ /* 0x048fe600000018ff */
[----:B------:R-:W3:Y:S04]  /*bbb0*/  LDSM.16.M88.4 R24, [R221+0x4000] ;  /* 0x00400000dd18783b */ /* 0x000ee80000000200 */
[----:B------:R-:W3:Y:S01]  /*bbc0*/  LDSM.16.M88.4 R60, [R135+0x7800] ;  /* 0x00780000873c783b */ /* 0x000ee20000000200 */
[-C--:B--2---:R-:W-:Y:S03]  /*bbd0*/  HMMA.16816.F32 R212, R16, R32.reuse, RZ ;  /* 0x0000002010d4723c */ /* 0x084fe600000018ff */
[----:B------:R-:W2:Y:S04]  /*bbe0*/  LDSM.16.M88.4 R80, [R135+0x6000] ;  /* 0x006000008750783b */ /* 0x000ea80000000200 */
[----:B------:R-:W2:Y:S01]  /*bbf0*/  LDSM.16.M88.4 R76, [R135+0x6800] ;  /* 0x00680000874c783b */ /* 0x000ea20000000200 */
[----:B-1----:R-:W-:Y:S03]  /*bc00*/  HMMA.16816.F32 R208, R12, R32, RZ ;  /* 0x000000200cd0723c */ /* 0x002fe600000018ff */
[----:B------:R-:W1:Y:S04]  /*bc10*/  LDSM.16.M88.4 R64, [R135+0x7000] ;  /* 0x007000008740783b */ /* 0x000e680000000200 */
[----:B------:R-:W1:Y:S01]  /*bc20*/  LDSM.16.M88.4 R44, [R221+0x6000] ;  /* 0x00600000dd2c783b */ /* 0x000e620000000200 */
[----:B----4-:R-:W-:Y:S03]  /*bc30*/  HMMA.16816.F32 R68, R8, R52, R204 ;  /* 0x000000340844723c */ /* 0x010fe600000018cc */
[----:B------:R-:W4:Y:S04]  /*bc40*/  LDSM.16.M88.4 R36, [R221+0x6800] ;  /* 0x00680000dd24783b */ /* 0x000f280000000200 */
[----:B------:R-:W0:Y:S01]  /*bc50*/  LDGDEPBAR ;  /* 0x00000000000079af */ /* 0x000e220000000000 */
[C---:B------:R-:W-:Y:S08]  /*bc60*/  HMMA.16816.F32 R128, R16.reuse, R84, RZ ;  /* 0x000000541080723c */ /* 0x040ff000000018ff */
[-C--:B------:R-:W-:Y:S08]  /*bc70*/  HMMA.16816.F32 R28, R16, R40.reuse, RZ ;  /* 0x00000028101c723c */ /* 0x080ff000000018ff */
[----:B------:R-:W-:Y:S01]  /*bc80*/  HMMA.16816.F32 R20, R12, R40, RZ ;  /* 0x000000280c14723c */ /* 0x000fe200000018ff */
[----:B------:R-:W-:-:S02]  /*bc90*/  IMAD.MOV.U32 R133, RZ, RZ, R69 ;  /* 0x000000ffff857224 */ /* 0x000fc400078e0045 */
[----:B------:R-:W-:Y:S02]  /*bca0*/  IMAD.MOV.U32 R132, RZ, RZ, R71 ;  /* 0x000000ffff847224 */ /* 0x000fe400078e0047 */
[----:B------:R-:W-:-:S03]  /*bcb0*/  IMAD.MOV.U32 R75, RZ, RZ, R70 ;  /* 0x000000ffff4b7224 */ /* 0x000fc600078e0046 */
[-C--:B------:R-:W-:Y:S08]  /*bcc0*/  HMMA.16816.F32 R212, R8, R56.reuse, R212 ;  /* 0x0000003808d4723c */ /* 0x080ff000000018d4 */
[----:B------:R-:W-:Y:S07]  /*bcd0*/  HMMA.16816.F32 R208, R4, R56, R208 ;  /* 0x0000003804d0723c */ /* 0x000fee00000018d0 */
[----:B------:R-:W-:Y:S01]  /*bce0*/  IMAD.MOV.U32 R57, RZ, RZ, R68 ;  /* 0x000000ffff397224 */ /* 0x000fe200078e0044 */
[----:B------:R-:W-:Y:S08]  /*bcf0*/  HMMA.16816.F32 R124, R12, R84, RZ ;  /* 0x000000540c7c723c */ /* 0x000ff000000018ff */
[C---:B------:R-:W-:Y:S08]  /*bd00*/  HMMA.16816.F32 R68, R8.reuse, R48, R128 ;  /* 0x000000300844723c */ /* 0x040ff00000001880 */
[-C--:B---3--:R-:W-:Y:S01]  /*bd10*/  HMMA.16816.F32 R248, R8, R24.reuse, R28 ;  /* 0x0000001808f8723c */ /* 0x088fe2000000181c */
[----:B------:R-:W3:Y:S07]  /*bd20*/  LDSM.16.M88.4 R28, [R221+0x7000] ;  /* 0x00700000dd1c783b */ /* 0x000eee0000000200 */
[----:B------:R-:W-:Y:S01]  /*bd30*/  HMMA.16816.F32 R244, R4, R24, R20 ;  /* 0x0000001804f4723c */ /* 0x000fe20000001814 */
[----:B------:R-:W1:Y:S07]  /*bd40*/  LDSM.16.M88.4 R20, [R221+0x7800] ;  /* 0x00780000dd14783b */ /* 0x000e6e0000000200 */
[----:B------:R-:W-:Y:S01]  /*bd50*/  HMMA.16816.F32 R96, R16, R60, RZ ;  /* 0x0000003c1060723c */ /* 0x000fe200000018ff */
[----:B------:R-:W-:-:S02]  /*bd60*/  IMAD.MOV.U32 R33, RZ, RZ, R69 ;  /* 0x000000ffff217224 */ /* 0x000fc400078e0045 */
[----:B------:R-:W-:Y:S02]  /*bd70*/  IMAD.MOV.U32 R32, RZ, RZ, R70 ;  /* 0x000000ffff207224 */ /* 0x000fe400078e0046 */
[----:B------:R-:W-:-:S03]  /*bd80*/  IMAD.MOV.U32 R25, RZ, RZ, R68 ;  /* 0x000000ffff197224 */ /* 0x000fc600078e0044 */
[----:B------:R-:W-:Y:S07]  /*bd90*/  HMMA.16816.F32 R92, R12, R60, RZ ;  /* 0x0000003c0c5c723c */ /* 0x000fee00000018ff */
[----:B------:R-:W-:Y:S01]  /*bda0*/  IMAD.MOV.U32 R61, RZ, RZ, R71 ;  /* 0x000000ffff3d7224 */ /* 0x000fe200078e0047 */
[----:B--2---:R-:W-:Y:S08]  /*bdb0*/  HMMA.16816.F32 R120, R16, R80, RZ ;  /* 0x000000501078723c */ /* 0x004ff000000018ff */
[----:B------:R-:W-:Y:S08]  /*bdc0*/  HMMA.16816.F32 R68, R4, R48, R124 ;  /* 0x000000300444723c */ /* 0x000ff0000000187c */
[----:B------:R-:W-:Y:S08]  /*bdd0*/  HMMA.16816.F32 R116, R12, R80, RZ ;  /* 0x000000500c74723c */ /* 0x000ff000000018ff */
[-C--:B------:R-:W-:Y:S08]  /*bde0*/  HMMA.16816.F32 R112, R16, R76.reuse, RZ ;  /* 0x0000004c1070723c */ /* 0x080ff000000018ff */
[----:B------:R-:W-:Y:S01]  /*bdf0*/  HMMA.16816.F32 R108, R12, R76, RZ ;  /* 0x0000004c0c6c723c */ /* 0x000fe200000018ff */
[----:B------:R-:W-:-:S02]  /*be00*/  IMAD.MOV.U32 R125, RZ, RZ, R70 ;  /* 0x000000ffff7d7224 */ /* 0x000fc400078e0046 */
[----:B------:R-:W-:Y:S02]  /*be10*/  IMAD.MOV.U32 R124, RZ, RZ, R69 ;  /* 0x000000ffff7c7224 */ /* 0x000fe400078e0045 */
[----:B------:R-:W-:-:S03]  /*be20*/  IMAD.MOV.U32 R85, RZ, RZ, R68 ;  /* 0x000000ffff557224 */ /* 0x000fc600078e0044 */
[-C--:B-1----:R-:W-:Y:S08]  /*be30*/  HMMA.16816.F32 R104, R16, R64.reuse, RZ ;  /* 0x000000401068723c */ /* 0x082ff000000018ff */
[C---:B------:R-:W-:Y:S08]  /*be40*/  HMMA.16816.F32 R100, R12.reuse, R64, RZ ;  /* 0x000000400c64723c */ /* 0x040ff000000018ff */
[----:B------:R-:W-:Y:S07]  /*be50*/  HMMA.16816.F32 R200, R12, R88, RZ ;  /* 0x000000580cc8723c */ /* 0x000fee00000018ff */
[----:B------:R-:W-:Y:S01]  /*be60*/  IMAD.MOV.U32 R88, RZ, RZ, R71 ;  /* 0x000000ffff587224 */ /* 0x000fe200078e0047 */
[-C--:B------:R-:W-:Y:S08]  /*be70*/  HMMA.16816.F32 R116, R4, R44.reuse, R116 ;  /* 0x0000002c0474723c */ /* 0x080ff00000001874 */
[C---:B------:R-:W-:Y:S07]  /*be80*/  HMMA.16816.F32 R68, R8.reuse, R44, R120 ;  /* 0x0000002c0844723c */ /* 0x040fee0000001878 */
[----:B------:R-:W-:Y:S01]  /*be90*/  IMAD.MOV.U32 R45, RZ, RZ, R133 ;  /* 0x000000ffff2d7224 */ /* 0x000fe200078e0085 */
[-C--:B----4-:R-:W-:Y:S08]  /*bea0*/  HMMA.16816.F32 R112, R8, R36.reuse, R112 ;  /* 0x000000240870723c */ /* 0x090ff00000001870 */
[----:B------:R-:W-:Y:S01]  /*beb0*/  HMMA.16816.F32 R108, R4, R36, R108 ;  /* 0x00000024046c723c */ /* 0x000fe2000000186c */
[----:B------:R-:W-:-:S02]  /*bec0*/  IMAD.MOV.U32 R73, RZ, RZ, R116 ;  /* 0x000000ffff497224 */ /* 0x000fc400078e0074 */
[----:B------:R-:W-:-:S05]  /*bed0*/  IMAD.MOV.U32 R72, RZ, RZ, R117 ;  /* 0x000000ffff487224 */ /* 0x000fca00078e0075 */
[-C--:B---3--:R-:W-:Y:S01]  /*bee0*/  HMMA.16816.F32 R104, R8, R28.reuse, R104 ;  /* 0x0000001c0868723c */ /* 0x088fe20000001868 */
        /* <DEDUP_REMOVED lines=9> */
[-C--:B------:R-:W-:Y:S01]  /*bf80*/  HMMA.16816.F32 R96, R8, R20.reuse, R96 ;  /* 0x000000140860723c */ /* 0x080fe20000001860 */
        /* <DEDUP_REMOVED lines=10> */
[----:B------:R-:W-:Y:S02]  /*c030*/  IMAD.MOV.U32 R24, RZ, RZ, R105 ;  /* 0x000000ffff187224 */ /* 0x000fe400078e0069 */
[----:B------:R-:W-:Y:S02]  /*c040*/  IMAD.MOV.U32 R37, RZ, RZ, R106 ;  /* 0x000000ffff257224 */ /* 0x000fe400078e006a */
[----:B------:R-:W-:-:S02]  /*c050*/  IMAD.MOV.U32 R36, RZ, RZ, R107 ;  /* 0x000000ffff247224 */ /* 0x000fc400078e006b */
        /* <DEDUP_REMOVED lines=16> */
[----:B------:R-:W-:Y:S01]  /*c160*/  HMMA.16816.F32 R104, R12, R86, RZ ;  /* 0x000000560c68723c */ /* 0x000fe200000018ff */
[----:B------:R-:W-:Y:S02]  /*c170*/  IMAD.MOV.U32 R29, RZ, RZ, R124 ;  /* 0x000000ffff1d7224 */ /* 0x000fe400078e007c */
[----:B------:R-:W-:-:S05]  /*c180*/  IMAD.MOV.U32 R20, RZ, RZ, R132 ;  /* 0x000000ffff147224 */ /* 0x000fca00078e0084 */
[C---:B------:R-:W-:Y:S08]  /*c190*/  HMMA.16816.F32 R100, R12.reuse, R82, RZ ;  /* 0x000000520c64723c */ /* 0x040ff000000018ff */
[C---:B------:R-:W-:Y:S08]  /*c1a0*/  HMMA.16816.F32 R96, R12.reuse, R78, RZ ;  /* 0x0000004e0c60723c */ /* 0x040ff000000018ff */
[C---:B------:R-:W-:Y:S08]  /*c1b0*/  HMMA.16816.F32 R92, R12.reuse, R66, RZ ;  /* 0x000000420c5c723c */ /* 0x040ff000000018ff */
[----:B------:R-:W-:Y:S08]  /*c1c0*/  HMMA.16816.F32 R12, R12, R62, RZ ;  /* 0x0000003e0c0c723c */ /* 0x000ff000000018ff */
[C---:B------:R-:W-:Y:S08]  /*c1d0*/  HMMA.16816.F32 R116, R4.reuse, R26, R116 ;  /* 0x0000001a0474723c */ /* 0x040ff00000001874 */
[C---:B------:R-:W-:Y:S08]  /*c1e0*/  HMMA.16816.F32 R112, R4.reuse, R58, R112 ;  /* 0x0000003a0470723c */ /* 0x040ff00000001870 */
        /* <DEDUP_REMOVED lines=12> */
[C---:B------:R-:W-:Y:S01]  /*c2b0*/  HMMA.16816.F32 R200, R4.reuse, R38, R96 ;  /* 0x0000002604c8723c */ /* 0x040fe20000001860 */
        /* <DEDUP_REMOVED lines=9> */
[----:B------:R-:W-:Y:S07]  /*c350*/  HMMA.16816.F32 R4, R4, R22, R12 ;  /* 0x000000160404723c */ /* 0x000fee000000180c */
        /* <DEDUP_REMOVED lines=38> */
[----:B------:R-:W-:-:S05]  /*c5c0*/  IMAD.MOV.U32 R35, RZ, RZ, R96 ;  /* 0x000000ffff237224 */ /* 0x000fca00078e0060 */
[C---:B------:R-:W-:Y:S08]  /*c5d0*/  HMMA.16816.F32 R64, R16.reuse, R66, RZ ;  /* 0x000000421040723c */ /* 0x040ff000000018ff */
[----:B------:R-:W-:Y:S08]  /*c5e0*/  HMMA.16816.F32 R16, R16, R62, RZ ;  /* 0x0000003e1010723c */ /* 0x000ff000000018ff */
[C---:B------:R-:W-:Y:S08]  /*c5f0*/  HMMA.16816.F32 R100, R8.reuse, R50, R84 ;  /* 0x000000320864723c */ /* 0x040ff00000001854 */
[C---:B------:R-:W-:Y:S07]  /*c600*/  HMMA.16816.F32 R88, R8.reuse, R54, R88 ;  /* 0x000000360858723c */ /* 0x040fee0000001858 */
[----:B------:R-:W-:Y:S01]  /*c610*/  IMAD.MOV.U32 R55, RZ, RZ, R13 ;  /* 0x000000ffff377224 */ /* 0x000fe200078e000d */
[----:B------:R-:W-:Y:S01]  /*c620*/  HMMA.16816.F32 R84, R8, R38, R76 ;  /* 0x000000260854723c */ /* 0x000fe2000000184c */
[----:B------:R-:W-:-:S06]  /*c630*/  IMAD.MOV.U32 R54, RZ, RZ, R15 ;  /* 0x000000ffff367224 */ /* 0x000fcc00078e000f */
[----:B------:R-:W-:Y:S01]  /*c640*/  IMAD.MOV.U32 R38, RZ, RZ, R5 ;  /* 0x000000ffff267224 */ /* 0x000fe200078e0005 */
[C---:B------:R-:W-:Y:S01]  /*c650*/  HMMA.16816.F32 R16, R8.reuse, R22, R16 ;  /* 0x000000160810723c */ /* 0x040fe20000001810 */
[----:B------:R-:W-:Y:S02]  /*c660*/  IMAD.MOV.U32 R39, RZ, RZ, R6 ;  /* 0x000000ffff277224 */ /* 0x000fe400078e0006 */
[----:B------:R-:W-:Y:S02]  /*c670*/  IMAD.MOV.U32 R79, RZ, RZ, R14 ;  /* 0x000000ffff4f7224 */ /* 0x000fe400078e000e */
[----:B------:R-:W-:Y:S02]  /*c680*/  IMAD.MOV.U32 R76, RZ, RZ, R105 ;  /* 0x000000ffff4c7224 */ /* 0x000fe400078e0069 */
[----:B------:R-:W-:Y:S01]  /*c690*/  IMAD.MOV.U32 R23, RZ, RZ, R7 ;  /* 0x000000ffff177224 */ /* 0x000fe200078e0007 */
[----:B------:R-:W-:Y:S01]  /*c6a0*/  HMMA.16816.F32 R108, R8, R46, R80 ;  /* 0x0000002e086c723c */ /* 0x000fe20000001850 */
[----:B------:R-:W-:Y:S01]  /*c6b0*/  IMAD.MOV.U32 R22, RZ, RZ, R12 ;  /* 0x000000ffff167224 */ /* 0x000fe200078e000c */
[----:B------:R-:W-:Y:S01]  /*c6c0*/  LDSM.16.M88.4 R4, [R223+0x2000] ;  /* 0x00200000df04783b */ /* 0x000fe20000000200 */
[----:B------:R-:W-:-:S02]  /*c6d0*/  IMAD.MOV.U32 R77, RZ, RZ, R106 ;  /* 0x000000ffff4d7224 */ /* 0x000fc400078e006a */
[----:B------:R-:W-:Y:S01]  /*c6e0*/  IMAD.MOV.U32 R78, RZ, RZ, R107 ;  /* 0x000000ffff4e7224 */ /* 0x000fe200078e006b */
[----:B------:R-:W1:Y:S01]  /*c6f0*/  LDSM.16.M88.4 R12, [R226] ;  /* 0x00000000e20c783b */ /* 0x000e620000000200 */
[----:B------:R-:W-:Y:S01]  /*c700*/  IMAD.MOV.U32 R46, RZ, RZ, R92 ;  /* 0x000000ffff2e7224 */ /* 0x000fe200078e005c */
[----:B------:R-:W-:Y:S01]  /*c710*/  HMMA.16816.F32 R64, R8, R30, R64 ;  /* 0x0000001e0840723c */ /* 0x000fe20000001840 */
[----:B------:R-:W-:Y:S01]  /*c720*/  IMAD.MOV.U32 R47, RZ, RZ, R93 ;  /* 0x000000ffff2f7224 */ /* 0x000fe200078e005d */
[----:B------:R-:W2:Y:S05]  /*c730*/  LDSM.16.M88.4 R8, [R223] ;  /* 0x00000000df08783b */ /* 0x000eaa0000000200 */
[----:B------:R-:W-:-:S02]  /*c740*/  IMAD.MOV.U32 R30, RZ, RZ, R94 ;  /* 0x000000ffff1e7224 */ /* 0x000fc400078e005e */
[----:B------:R-:W-:Y:S01]  /*c750*/  IMAD.MOV.U32 R31, RZ, RZ, R95 ;  /* 0x000000ffff1f7224 */ /* 0x000fe200078e005f */
[C---:B-1----:R-:W-:Y:S07]  /*c760*/  HMMA.16816.F32 R104, R4.reuse, R12, R244 ;  /* 0x0000000c0468723c */ /* 0x042fee00000018f4 */
[----:B------:R-:W-:Y:S01]  /*c770*/  IMAD.MOV.U32 R244, RZ, RZ, R97 ;  /* 0x000000fffff47224 */ /* 0x000fe200078e0061 */
[----:B------:R-:W-:Y:S01]  /*c780*/  HMMA.16816.F32 R92, R4, R14, R116 ;  /* 0x0000000e045c723c */ /* 0x000fe20000001874 */
[----:B------:R-:W-:-:S02]  /*c790*/  IMAD.MOV.U32 R245, RZ, RZ, R98 ;  /* 0x000000fffff57224 */ /* 0x000fc400078e0062 */
[----:B------:R-:W-:Y:S02]  /*c7a0*/  IMAD.MOV.U32 R246, RZ, RZ, R99 ;  /* 0x000000fffff67224 */ /* 0x000fe400078e0063 */
[----:B------:R-:W-:Y:S02]  /*c7b0*/  IMAD.MOV.U32 R247, RZ, RZ, R61 ;  /* 0x000000fffff77224 */ /* 0x000fe400078e003d */
[----:B------:R-:W-:Y:S01]  /*c7c0*/  IMAD.MOV.U32 R119, RZ, RZ, R48 ;  /* 0x000000ffff777224 */ /* 0x000fe200078e0030 */
[----:B--2---:R-:W-:Y:S03]  /*c7d0*/  HMMA.16816.F32 R96, R8, R12, R248 ;  /* 0x0000000c0860723c */ /* 0x004fe600000018f8 */
[----:B------:R-:W-:-:S04]  /*c7e0*/  IMAD.MOV.U32 R116, RZ, RZ, R119 ;  /* 0x000000ffff747224 */ /* 0x000fc800078e0077 */
[----:B------:R-:W-:Y:S02]  /*c7f0*/  IMAD.MOV.U32 R250, RZ, RZ, R49 ;  /* 0x000000fffffa7224 */ /* 0x000fe400078e0031 */
[----:B------:R-:W-:Y:S01]  /*c800*/  HMMA.16816.F32 R48, R8, R14, R40 ;  /* 0x0000000e0830723c */ /* 0x000fe20000001828 */
[----:B------:R-:W1:Y:S01]  /*c810*/  LDSM.16.M88.4 R12, [R233] ;  /* 0x00000000e90c783b */ /* 0x000e620000000200 */
[----:B------:R-:W-:Y:S02]  /*c820*/  IMAD.MOV.U32 R251, RZ, RZ, R60 ;  /* 0x000000fffffb7224 */ /* 0x000fe400078e003c */
[----:B------:R-:W-:Y:S02]  /*c830*/  IMAD.MOV.U32 R248, RZ, RZ, R57 ;  /* 0x000000fffff87224 */ /* 0x000fe400078e0039 */
[----:B------:R-:W-:Y:S02]  /*c840*/  IMAD.MOV.U32 R249, RZ, RZ, R56 ;  /* 0x000000fffff97224 */ /* 0x000fe400078e0038 */
[----:B------:R-:W-:-:S02]  /*c850*/  IMAD.MOV.U32 R117, RZ, RZ, R248 ;  /* 0x000000ffff757224 */ /* 0x000fc400078e00f8 */
[----:B------:R-:W-:Y:S02]  /*c860*/  IMAD.MOV.U32 R118, RZ, RZ, R249 ;  /* 0x000000ffff767224 */ /* 0x000fe400078e00f9 */
[----:B------:R-:W-:Y:S01]  /*c870*/  IMAD.MOV.U32 R119, RZ, RZ, R250 ;  /* 0x000000ffff777224 */ /* 0x000fe200078e00fa */
[-C--:B-1----:R-:W-:Y:S07]  /*c880*/  HMMA.16816.F32 R80, R8, R12.reuse, R212 ;  /* 0x0000000c0850723c */ /* 0x082fee00000018d4 */
        /* <DEDUP_REMOVED lines=9> */
[----:B------:R-:W-:-:S03]  /*c920*/  IMAD.MOV.U32 R209, RZ, RZ, R33 ;  /* 0x000000ffffd17224 */ /* 0x000fc600078e0021 */
[----:B------:R-:W-:Y:S01]  /*c930*/  HMMA.16816.F32 R24, R8, R14, R24 ;  /* 0x0000000e0818723c */ /* 0x000fe20000001818 */
[----:B------:R-:W1:Y:S01]  /*c940*/  LDSM.16.M88.4 R12, [R232] ;  /* 0x00000000e80c783b */ /* 0x000e620000000200 */
[----:B------:R-:W-:Y:S02]  /*c950*/  IMAD.MOV.U32 R248, RZ, RZ, R79 ;  /* 0x000000fffff87224 */ /* 0x000fe400078e004f */
[----:B------:R-:W-:Y:S02]  /*c960*/  IMAD.MOV.U32 R249, RZ, RZ, R54 ;  /* 0x000000fffff97224 */ /* 0x000fe400078e0036 */
[----:B------:R-:W-:Y:S02]  /*c970*/  IMAD.MOV.U32 R250, RZ, RZ, R55 ;  /* 0x000000fffffa7224 */ /* 0x000fe400078e0037 */
[----:B------:R-:W-:Y:S02]  /*c980*/  IMAD.MOV.U32 R112, RZ, RZ, R73 ;  /* 0x000000ffff707224 */ /* 0x000fe400078e0049 */
[----:B------:R-:W-:Y:S01]  /*c990*/  IMAD.MOV.U32 R113, RZ, RZ, R72 ;  /* 0x000000ffff717224 */ /* 0x000fe200078e0048 */
[----:B------:R2:W5:Y:S01]  /*c9a0*/  LDL.LU R73, [R1+0xe4] ;  /* 0x0000e40001497983 */ /* 0x0005620000300800 */
[----:B------:R-:W-:-:S02]  /*c9b0*/  IMAD.MOV.U32 R114, RZ, RZ, R71 ;  /* 0x000000ffff727224 */ /* 0x000fc400078e0047 */
[----:B------:R-:W-:Y:S01]  /*c9c0*/  IMAD.MOV.U32 R115, RZ, RZ, R70 ;  /* 0x000000ffff737224 */ /* 0x000fe200078e0046 */
[----:B------:R2:W5:Y:S04]  /*c9d0*/  LDL.LU R72, [R1+0xe0] ;  /* 0x0000e00001487983 */ /* 0x0005680000300800 */
[----:B------:R2:W5:Y:S04]  /*c9e0*/  LDL.LU R71, [R1+0xdc] ;  /* 0x0000dc0001477983 */ /* 0x0005680000300800 */
[----:B------:R2:W5:Y:S01]  /*c9f0*/  LDL.LU R70, [R1+0xd8] ;  /* 0x0000d80001467983 */ /* 0x0005620000300800 */
[-C--:B-1----:R-:W-:Y:S07]  /*ca00*/  HMMA.16816.F32 R36, R4, R12.reuse, R204 ;  /* 0x0000000c0424723c */ /* 0x082fee00000018cc */
[----:B------:R-:W-:Y:S01]  /*ca10*/  IMAD.MOV.U32 R204, RZ, RZ, R34 ;  /* 0x000000ffffcc7224 */ /* 0x000fe200078e0022 */
[----:B------:R-:W-:Y:S01]  /*ca20*/  HMMA.16816.F32 R44, R8, R12, R44 ;  /* 0x0000000c082c723c */ /* 0x000fe2000000182c */
[----:B------:R-:W-:-:S02]  /*ca30*/  IMAD.MOV.U32 R205, RZ, RZ, R35 ;  /* 0x000000ffffcd7224 */ /* 0x000fc400078e0023 */
[----:B------:R-:W-:Y:S02]  /*ca40*/  IMAD.MOV.U32 R206, RZ, RZ, R20 ;  /* 0x000000ffffce7224 */ /* 0x000fe400078e0014 */
[----:B------:R-:W-:-:S03]  /*ca50*/  IMAD.MOV.U32 R207, RZ, RZ, R21 ;  /* 0x000000ffffcf7224 */ /* 0x000fc600078e0015 */
[-C--:B------:R-:W-:Y:S08]  /*ca60*/  HMMA.16816.F32 R32, R4, R14.reuse, R120 ;  /* 0x0000000e0420723c */ /* 0x080ff00000001878 */
[----:B------:R-:W-:Y:S01]  /*ca70*/  HMMA.16816.F32 R20, R8, R14, R88 ;  /* 0x0000000e0814723c */ /* 0x000fe20000001858 */
[----:B------:R-:W1:Y:S06]  /*ca80*/  LDSM.16.M88.4 R12, [R231] ;  /* 0x00000000e70c783b */ /* 0x000e6c0000000200 */
[----:B------:R-:W-:-:S02]  /*ca90*/  IMAD.MOV.U32 R89, RZ, RZ, R76 ;  /* 0x000000ffff597224 */ /* 0x000fc400078e004c */
[----:B------:R-:W-:Y:S02]  /*caa0*/  IMAD.MOV.U32 R90, RZ, RZ, R77 ;  /* 0x000000ffff5a7224 */ /* 0x000fe400078e004d */
[----:B------:R-:W-:Y:S01]  /*cab0*/  IMAD.MOV.U32 R91, RZ, RZ, R78 ;  /* 0x000000ffff5b7224 */ /* 0x000fe200078e004e */
[-C--:B-1----:R-:W-:Y:S07]  /*cac0*/  HMMA.16816.F32 R40, R8, R12.reuse, R244 ;  /* 0x0000000c0828723c */ /* 0x082fee00000018f4 */
[----:B------:R-:W-:Y:S01]  /*cad0*/  IMAD.MOV.U32 R246, RZ, RZ, R53 ;  /* 0x000000fffff67224 */ /* 0x000fe200078e0035 */
[----:B------:R-:W-:Y:S01]  /*cae0*/  HMMA.16816.F32 R28, R4, R12, R28 ;  /* 0x0000000c041c723c */ /* 0x000fe2000000181c */
[----:B------:R-:W-:-:S07]  /*caf0*/  IMAD.MOV.U32 R247, RZ, RZ, R52 ;  /* 0x000000fffff77224 */ /* 0x000fce00078e0034 */
[-C--:B------:R-:W-:Y:S08]  /*cb00*/  HMMA.16816.F32 R52, R4, R14.reuse, R124 ;  /* 0x0000000e0434723c */ /* 0x080ff0000000187c */
[----:B------:R-:W-:Y:S01]  /*cb10*/  HMMA.16816.F32 R76, R8, R14, R100 ;  /* 0x0000000e084c723c */ /* 0x000fe20000001864 */
[----:B------:R-:W1:Y:S01]  /*cb20*/  LDSM.16.M88.4 R12, [R230] ;  /* 0x00000000e60c783b */ /* 0x000e620000000200 */
[----:B------:R-:W-:-:S02]  /*cb30*/  IMAD.MOV.U32 R88, RZ, RZ, R251 ;  /* 0x000000ffff587224 */ /* 0x000fc400078e00fb */
[----:B------:R-:W-:Y:S02]  /*cb40*/  IMAD.MOV.U32 R124, RZ, RZ, R68 ;  /* 0x000000ffff7c7224 */ /* 0x000fe400078e0044 */
[----:B------:R-:W-:Y:S02]  /*cb50*/  IMAD.MOV.U32 R125, RZ, RZ, R3 ;  /* 0x000000ffff7d7224 */ /* 0x000fe400078e0003 */
[-C--:B-1----:R-:W-:Y:S08]  /*cb60*/  HMMA.16816.F32 R100, R4, R12.reuse, R112 ;  /* 0x0000000c0464723c */ /* 0x082ff00000001870 */
[----:B------:R-:W-:Y:S08]  /*cb70*/  HMMA.16816.F32 R88, R8, R12, R88 ;  /* 0x0000000c0858723c */ /* 0x000ff00000001858 */
[-C--:B------:R-:W-:Y:S08]  /*cb80*/  HMMA.16816.F32 R112, R4, R14.reuse, R128 ;  /* 0x0000000e0470723c */ /* 0x080ff00000001880 */
[----:B------:R-:W-:Y:S01]  /*cb90*/  HMMA.16816.F32 R108, R8, R14, R108 ;  /* 0x0000000e086c723c */ /* 0x000fe2000000186c */
[----:B------:R-:W1:Y:S01]  /*cba0*/  LDSM.16.M88.4 R12, [R229] ;  /* 0x00000000e50c783b */ /* 0x000e620000000200 */
[----:B------:R-:W-:-:S02]  /*cbb0*/  IMAD.MOV.U32 R126, RZ, RZ, R2 ;  /* 0x000000ffff7e7224 */ /* 0x000fc400078e0002 */
[----:B------:R-:W-:-:S07]  /*cbc0*/  IMAD.MOV.U32 R127, RZ, RZ, R0 ;  /* 0x000000ffff7f7224 */ /* 0x000fce00078e0000 */
[-C--:B-1----:R-:W-:Y:S08]  /*cbd0*/  HMMA.16816.F32 R124, R8, R12.reuse, R124 ;  /* 0x0000000c087c723c */ /* 0x082ff0000000187c */
[C---:B------:R-:W-:Y:S08]  /*cbe0*/  HMMA.16816.F32 R128, R4.reuse, R12, R204 ;  /* 0x0000000c0480723c */ /* 0x040ff000000018cc */
[-C--:B------:R-:W-:Y:S08]  /*cbf0*/  HMMA.16816.F32 R200, R4, R14.reuse, R200 ;  /* 0x0000000e04c8723c */ /* 0x080ff000000018c8 */
[----:B------:R-:W-:Y:S01]  /*cc00*/  HMMA.16816.F32 R84, R8, R14, R84 ;  /* 0x0000000e0854723c */ /* 0x000fe20000001854 */
[----:B------:R-:W1:Y:S01]  /*cc10*/  LDSM.16.M88.4 R12, [R228] ;  /* 0x00000000e40c783b */ /* 0x000e620000000200 */
[----:B------:R-:W-:-:S02]  /*cc20*/  IMAD.MOV.U32 R122, RZ, RZ, R132 ;  /* 0x000000ffff7a7224 */ /* 0x000fc400078e0084 */
[----:B------:R-:W-:-:S04]  /*cc30*/  IMAD.MOV.U32 R245, RZ, RZ, R69 ;  /* 0x000000fffff57224 */ /* 0x000fc800078e0045 */
[-C--:B-1----:R-:W-:Y:S08]  /*cc40*/  HMMA.16816.F32 R204, R8, R12.reuse, R208 ;  /* 0x0000000c08cc723c */ /* 0x082ff000000018d0 */
[C---:B------:R-:W-:Y:S08]  /*cc50*/  HMMA.16816.F32 R208, R4.reuse, R12, R212 ;  /* 0x0000000c04d0723c */ /* 0x040ff000000018d4 */
[-C--:B------:R-:W-:Y:S11]  /*cc60*/  HMMA.16816.F32 R212, R4, R14.reuse, R116 ;  /* 0x0000000e04d4723c */ /* 0x080ff60000001874 */
[----:B------:R-:W-:Y:S11]  /*cc70*/  @!UPT UIADD3 URZ, URZ, URZ, URZ ;  /* 0x0000003f3f3ff290 */ /* 0x000ff6000fffe03f */
[----:B------:R-:W-:Y:S02]  /*cc80*/  @!UPT UIADD3 URZ, URZ, URZ, URZ ;  /* 0x0000003f3f3ff290 */ /* 0x000fe4000fffe03f */
[----:B------:R-:W-:Y:S02]  /*cc90*/  IMAD.MOV.U32 R132, RZ, RZ, R213 ;  /* 0x000000ffff847224 */ /* 0x000fe400078e00d5 */
[----:B------:R-:W-:Y:S02]  /*cca0*/  IMAD.MOV.U32 R118, RZ, RZ, R214 ;  /* 0x000000ffff767224 */ /* 0x000fe400078e00d6 */
[----:B------:R-:W-:Y:S02]  /*ccb0*/  IMAD.MOV.U32 R69, RZ, RZ, R215 ;  /* 0x000000ffff457224 */ /* 0x000fe400078e00d7 */
[----:B------:R-:W-:Y:S02]  /*ccc0*/  IMAD.MOV.U32 R68, RZ, RZ, R212 ;  /* 0x000000ffff447224 */ /* 0x000fe400078e00d4 */
[----:B------:R-:W-:Y:S01]  /*ccd0*/  HMMA.16816.F32 R212, R8, R14, R64 ;  /* 0x0000000e08d4723c */ /* 0x000fe20000001840 */
[----:B------:R-:W1:Y:S01]  /*cce0*/  LDSM.16.M88.4 R12, [R227] ;  /* 0x00000000e30c783b */ /* 0x000e620000000200 */
[----:B------:R-:W-:-:S02]  /*ccf0*/  IMAD.MOV.U32 R251, RZ, RZ, R252 ;  /* 0x000000fffffb7224 */ /* 0x000fc400078e00fc */
[----:B------:R-:W-:Y:S02]  /*cd00*/  IMAD.MOV.U32 R120, RZ, RZ, R134 ;  /* 0x000000ffff787224 */ /* 0x000fe400078e0086 */
[----:B------:R-:W-:Y:S02]  /*cd10*/  IMAD.MOV.U32 R121, RZ, RZ, R133 ;  /* 0x000000ffff797224 */ /* 0x000fe400078e0085 */
[----:B------:R-:W-:Y:S02]  /*cd20*/  IMAD.MOV.U32 R123, RZ, RZ, R75 ;  /* 0x000000ffff7b7224 */ /* 0x000fe400078e004b */
[----:B------:R-:W-:Y:S01]  /*cd30*/  IMAD.MOV.U32 R244, RZ, RZ, R74 ;  /* 0x000000fffff47224 */ /* 0x000fe200078e004a */
[C---:B-1----:R-:W-:Y:S08]  /*cd40*/  HMMA.16816.F32 R64, R4.reuse, R12, R248 ;  /* 0x0000000c0440723c */ /* 0x042ff000000018f8 */
[----:B------:R-:W-:Y:S11]  /*cd50*/  HMMA.16816.F32 R4, R4, R14, R120 ;  /* 0x0000000e0404723c */ /* 0x000ff60000001878 */
[----:B------:R-:W-:Y:S05]  /*cd60*/  @!UPT UIADD3 URZ, URZ, URZ, URZ ;  /* 0x0000003f3f3ff290 */ /* 0x000fea000fffe03f */
[----:B------:R-:W-:Y:S02]  /*cd70*/  IMAD.MOV.U32 R251, RZ, RZ, R65 ;  /* 0x000000fffffb7224 */ /* 0x000fe400078e0041 */
[----:B------:R-:W-:Y:S02]  /*cd80*/  IMAD.MOV.U32 R250, RZ, RZ, R66 ;  /* 0x000000fffffa7224 */ /* 0x000fe400078e0042 */
[----:B------:R-:W-:-:S04]  /*cd90*/  IMAD.MOV.U32 R248, RZ, RZ, R64 ;  /* 0x000000fffff87224 */ /* 0x000fc800078e0040 */
[----:B------:R-:W-:Y:S02]  /*cda0*/  IMAD.MOV.U32 R66, RZ, RZ, R4 ;  /* 0x000000ffff427224 */ /* 0x000fe400078e0004 */
[----:B------:R-:W-:Y:S02]  /*cdb0*/  IMAD.MOV.U32 R65, RZ, RZ, R5 ;  /* 0x000000ffff417224 */ /* 0x000fe400078e0005 */
[----:B------:R-:W-:Y:S02]  /*cdc0*/  IMAD.MOV.U32 R64, RZ, RZ, R6 ;  /* 0x000000ffff407224 */ /* 0x000fe400078e0006 */
[----:B------:R-:W-:Y:S02]  /*cdd0*/  IMAD.MOV.U32 R0, RZ, RZ, R7 ;  /* 0x000000ffff007224 */ /* 0x000fe400078e0007 */
[C---:B------:R-:W-:Y:S11]  /*cde0*/  HMMA.16816.F32 R4, R8.reuse, R12, R244 ;  /* 0x0000000c0804723c */ /* 0x040ff600000018f4 */
[----:B------:R-:W-:Y:S11]  /*cdf0*/  @!UPT UIADD3 URZ, URZ, URZ, URZ ;  /* 0x0000003f3f3ff290 */ /* 0x000ff6000fffe03f */
[----:B------:R-:W-:Y:S02]  /*ce00*/  @!UPT UIADD3 URZ, URZ, URZ, URZ ;  /* 0x0000003f3f3ff290 */ /* 0x000fe4000fffe03f */
[----:B------:R-:W-:Y:S02]  /*ce10*/  IMAD.MOV.U32 R247, RZ, RZ, R5 ;  /* 0x000000fffff77224 */ /* 0x000fe400078e0005 */
[----:B------:R-:W-:Y:S02]  /*ce20*/  IMAD.MOV.U32 R246, RZ, RZ, R6 ;  /* 0x000000fffff67224 */ /* 0x000fe400078e0006 */
[----:B------:R-:W-:Y:S02]  /*ce30*/  IMAD.MOV.U32 R245, RZ, RZ, R7 ;  /* 0x000000fffff57224 */ /* 0x000fe400078e0007 */
[----:B------:R-:W-:Y:S02]  /*ce40*/  IMAD.MOV.U32 R244, RZ, RZ, R4 ;  /* 0x000000fffff47224 */ /* 0x000fe400078e0004 */
[----:B------:R-:W-:Y:S01]  /*ce50*/  HMMA.16816.F32 R4, R8, R14, R16 ;  /* 0x0000000e0804723c */ /* 0x000fe20000001810 */
[----:B------:R-:W-:Y:S01]  /*ce60*/  IMAD.MOV.U32 R249, RZ, RZ, R67 ;  /* 0x000000fffff97224 */ /* 0x000fe200078e0043 */
[----:B------:R-:W-:Y:S04]  /*ce70*/  LDSM.16.M88.4 R12, [R220] ;  /* 0x00000000dc0c783b */ /* 0x000fe80000000200 */
[----:B------:R-:W1:Y:S11]  /*ce80*/  LDSM.16.M88.4 R8, [R224] ;  /* 0x00000000e008783b */ /* 0x000e760000000200 */
[----:B------:R-:W-:Y:S07]  /*ce90*/  @!UPT UIADD3 URZ, URZ, URZ, URZ ;  /* 0x0000003f3f3ff290 */ /* 0x000fee000fffe03f */
[----:B------:R-:W-:Y:S02]  /*cea0*/  IMAD.MOV.U32 R117, RZ, RZ, R5 ;  /* 0x000000ffff757224 */ /* 0x000fe400078e0005 */
[----:B------:R-:W-:Y:S02]  /*ceb0*/  IMAD.MOV.U32 R116, RZ, RZ, R6 ;  /* 0x000000ffff747224 */ /* 0x000fe400078e0006 */
[----:B------:R-:W-:Y:S02]  /*cec0*/  IMAD.MOV.U32 R16, RZ, RZ, R4 ;  /* 0x000000ffff107224 */ /* 0x000fe400078e0004 */
[----:B------:R-:W-:Y:S02]  /*ced0*/  IMAD.MOV.U32 R67, RZ, RZ, R7 ;  /* 0x000000ffff437224 */ /* 0x000fe400078e0007 */
[----:B------:R-:W3:Y:S01]  /*cee0*/  LDSM.16.M88.4 R4, [R224+0x2000] ;  /* 0x00200000e004783b */ /* 0x000ee20000000200 */
[----:B-1----:R-:W-:Y:S08]  /*cef0*/  HMMA.16816.F32 R96, R8, R12, R96 ;  /* 0x0000000c0860723c */ /* 0x002ff00000001860 */
[C---:B---3--:R-:W-:Y:S08]  /*cf00*/  HMMA.16816.F32 R92, R4.reuse, R14, R92 ;  /* 0x0000000e045c723c */ /* 0x048ff0000000185c */
[----:B------:R-:W-:Y:S08]  /*cf10*/  HMMA.16816.F32 R120, R4, R12, R104 ;  /* 0x0000000c0478723c */ /* 0x000ff00000001868 */
[----:B------:R-:W-:Y:S08]  /*cf20*/  HMMA.16816.F32 R12, R8, R14, R48 ;  /* 0x0000000e080c723c */ /* 0x000ff00000001830 */
[----:B------:R-:W-:-:S02]  /*cf30*/  IMAD.MOV.U32 R119, RZ, RZ, R95 ;  /* 0x000000ffff777224 */ /* 0x000fc400078e005f */
[----:B------:R-:W-:Y:S02]  /*cf40*/  IMAD.MOV.U32 R106, RZ, RZ, R94 ;  /* 0x000000ffff6a7224 */ /* 0x000fe400078e005e */
[----:B------:R-:W-:Y:S02]  /*cf50*/  IMAD.MOV.U32 R94, RZ, RZ, R69 ;  /* 0x000000ffff5e7224 */ /* 0x000fe400078e0045 */
[----:B------:R-:W-:-:S10]  /*cf60*/  IMAD.MOV.U32 R95, RZ, RZ, R68 ;  /* 0x000000ffff5f7224 */ /* 0x000fd400078e0044 */
[----:B------:R-:W-:Y:S02]  /*cf70*/  IMAD.MOV.U32 R18, RZ, RZ, R15 ;  /* 0x000000ffff127224 */ /* 0x000fe400078e000f */
[----:B------:R-:W-:Y:S02]  /*cf80*/  IMAD.MOV.U32 R17, RZ, RZ, R14 ;  /* 0x000000ffff117224 */ /* 0x000fe400078e000e */
[----:B------:R-:W-:Y:S02]  /*cf90*/  IMAD.MOV.U32 R69, RZ, RZ, R12 ;  /* 0x000000ffff457224 */ /* 0x000fe400078e000c */
[----:B------:R-:W-:Y:S02]  /*cfa0*/  IMAD.MOV.U32 R68, RZ, RZ, R13 ;  /* 0x000000ffff447224 */ /* 0x000fe400078e000d */
[----:B------:R-:W1:Y:S01]  /*cfb0*/  LDSM.16.M88.4 R12, [R220+0x800] ;  /* 0x00080000dc0c783b */ /* 0x000e620000000200 */
[----:B------:R-:W-:Y:S02]  /*cfc0*/  IMAD.MOV.U32 R104, RZ, RZ, R121 ;  /* 0x000000ffff687224 */ /* 0x000fe400078e0079 */
[----:B------:R-:W-:-:S02]  /*cfd0*/  IMAD.MOV.U32 R75, RZ, RZ, R120 ;  /* 0x000000ffff4b7224 */ /* 0x000fc400078e0078 */
[----:B------:R-:W-:Y:S02]  /*cfe0*/  IMAD.MOV.U32 R121, RZ, RZ, R92 ;  /* 0x000000ffff797224 */ /* 0x000fe400078e005c */
[----:B------:R-:W-:Y:S02]  /*cff0*/  IMAD.MOV.U32 R120, RZ, RZ, R93 ;  /* 0x000000ffff787224 */ /* 0x000fe400078e005d */
[----:B------:R-:W-:Y:S02]  /*d000*/  IMAD.MOV.U32 R92, RZ, RZ, R132 ;  /* 0x000000ffff5c7224 */ /* 0x000fe400078e0084 */
[----:B------:R-:W-:Y:S01]  /*d010*/  IMAD.MOV.U32 R93, RZ, RZ, R118 ;  /* 0x000000ffff5d7224 */ /* 0x000fe200078e0076 */
[----:B-1----:R-:W-:Y:S07]  /*d020*/  HMMA.16816.F32 R48, R8, R12, R80 ;  /* 0x0000000c0830723c */ /* 0x002fee0000001850 */
        /* <DEDUP_REMOVED lines=9> */
[-C--:B------:R-:W-:Y:S08]  /*d0c0*/  HMMA.16816.F32 R56, R4, R14.reuse, R56 ;  /* 0x0000000e0438723c */ /* 0x080ff00000001838 */
[----:B------:R-:W-:Y:S01]  /*d0d0*/  HMMA.16816.F32 R248, R8, R14, R24 ;  /* 0x0000000e08f8723c */ /* 0x000fe20000001818 */
[----:B------:R-:W1:Y:S01]  /*d0e0*/  LDSM.16.M88.4 R12, [R220+0x1000] ;  /* 0x00100000dc0c783b */ /* 0x000e620000000200 */
        /* <DEDUP_REMOVED lines=19> */
[----:B------:R-:W-:Y:S01]  /*d220*/  IMAD.MOV.U32 R133, RZ, RZ, R57 ;  /* 0x000000ffff857224 */ /* 0x000fe200078e0039 */
[----:B-1----:R-:W-:Y:S01]  /*d230*/  HMMA.16816.F32 R120, R4, R12, R36 ;  /* 0x0000000c0478723c */ /* 0x002fe20000001824 */
[----:B------:R-:W-:Y:S02]  /*d240*/  IMAD.MOV.U32 R132, RZ, RZ, R59 ;  /* 0x000000ffff847224 */ /* 0x000fe400078e003b */
[----:B------:R-:W-:Y:S02]  /*d250*/  IMAD.MOV.U32 R57, RZ, RZ, R247 ;  /* 0x000000ffff397224 */ /* 0x000fe400078e00f7 */
[----:B------:R-:W-:Y:S02]  /*d260*/  IMAD.MOV.U32 R58, RZ, RZ, R246 ;  /* 0x000000ffff3a7224 */ /* 0x000fe400078e00f6 */
[----:B------:R-:W-:Y:S02]  /*d270*/  IMAD.MOV.U32 R59, RZ, RZ, R245 ;  /* 0x000000ffff3b7224 */ /* 0x000fe400078e00f5 */
[----:B------:R-:W-:-:S02]  /*d280*/  IMAD.MOV.U32 R56, RZ, RZ, R244 ;  /* 0x000000ffff387224 */ /* 0x000fc400078e00f4 */
[----:B------:R-:W-:Y:S01]  /*d290*/  IMAD.MOV.U32 R51, RZ, RZ, R119 ;  /* 0x000000ffff337224 */ /* 0x000fe200078e0077 */
[----:B------:R-:W-:Y:S01]  /*d2a0*/  HMMA.16816.F32 R244, R8, R12, R44 ;  /* 0x0000000c08f4723c */ /* 0x000fe2000000182c */
        /* <DEDUP_REMOVED lines=8> */
[----:B------:R-:W-:Y:S02]  /*d330*/  IMAD.MOV.U32 R35, RZ, RZ, R104 ;  /* 0x000000ffff237224 */ /* 0x000fe400078e0068 */
[----:B------:R-:W-:Y:S01]  /*d340*/  HMMA.16816.F32 R104, R8, R14, R20 ;  /* 0x0000000e0868723c */ /* 0x000fe20000001814 */
[----:B------:R-:W1:Y:S01]  /*d350*/  LDSM.16.M88.4 R12, [R220+0x1800] ;  /* 0x00180000dc0c783b */ /* 0x000e620000000200 */
[----:B------:R-:W-:Y:S02]  /*d360*/  IMAD.MOV.U32 R46, RZ, RZ, R99 ;  /* 0x000000ffff2e7224 */ /* 0x000fe400078e0063 */
[----:B------:R-:W-:-:S02]  /*d370*/  IMAD.MOV.U32 R47, RZ, RZ, R98 ;  /* 0x000000ffff2f7224 */ /* 0x000fc400078e0062 */
[----:B------:R-:W-:Y:S02]  /*d380*/  IMAD.MOV.U32 R38, RZ, RZ, R97 ;  /* 0x000000ffff267224 */ /* 0x000fe400078e0061 */
[----:B------:R-:W-:Y:S02]  /*d390*/  IMAD.MOV.U32 R39, RZ, RZ, R96 ;  /* 0x000000ffff277224 */ /* 0x000fe400078e0060 */
[----:B-1----:R-:W-:Y:S07]  /*d3a0*/  HMMA.16816.F32 R96, R8, R12, R40 ;  /* 0x0000000c0860723c */ /* 0x002fee0000001828 */
[----:B------:R-:W-:Y:S01]  /*d3b0*/  IMAD.MOV.U32 R40, RZ, RZ, R19 ;  /* 0x000000ffff287224 */ /* 0x000fe200078e0013 */
[----:B------:R-:W-:Y:S01]  /*d3c0*/  HMMA.16816.F32 R24, R4, R14, R52 ;  /* 0x0000000e0418723c */ /* 0x000fe20000001834 */
[----:B------:R-:W-:-:S02]  /*d3d0*/  IMAD.MOV.U32 R41, RZ, RZ, R18 ;  /* 0x000000ffff297224 */ /* 0x000fc400078e0012 */
[----:B------:R-:W-:Y:S02]  /*d3e0*/  IMAD.MOV.U32 R42, RZ, RZ, R17 ;  /* 0x000000ffff2a7224 */ /* 0x000fe400078e0011 */
[----:B------:R-:W-:-:S03]  /*d3f0*/  IMAD.MOV.U32 R43, RZ, RZ, R16 ;  /* 0x000000ffff2b7224 */ /* 0x000fc600078e0010 */
[----:B------:R-:W-:Y:S08]  /*d400*/  HMMA.16816.F32 R16, R4, R12, R28 ;  /* 0x0000000c0410723c */ /* 0x000ff0000000181c */
[----:B------:R-:W-:Y:S01]  /*d410*/  HMMA.16816.F32 R20, R8, R14, R76 ;  /* 0x0000000e0814723c */ /* 0x000fe2000000184c */
[----:B------:R-:W1:Y:S01]  /*d420*/  LDSM.16.M88.4 R12, [R220+0x2000] ;  /* 0x00200000dc0c783b */ /* 0x000e620000000200 */
[----:B------:R-:W-:-:S02]  /*d430*/  IMAD.MOV.U32 R55, RZ, RZ, R35 ;  /* 0x000000ffff377224 */ /* 0x000fc400078e0023 */
[----:B------:R-:W-:Y:S02]  /*d440*/  IMAD.MOV.U32 R53, RZ, RZ, R43 ;  /* 0x000000ffff357224 */ /* 0x000fe400078e002b */
[----:B------:R-:W-:Y:S02]  /*d450*/  IMAD.MOV.U32 R54, RZ, RZ, R36 ;  /* 0x000000ffff367224 */ /* 0x000fe400078e0024 */
[----:B-1----:R-:W-:Y:S07]  /*d460*/  HMMA.16816.F32 R28, R4, R12, R100 ;  /* 0x0000000c041c723c */ /* 0x002fee0000001864 */
[----:B------:R-:W-:-:S02]  /*d470*/  IMAD.MOV.U32 R103, RZ, RZ, R40 ;  /* 0x000000ffff677224 */ /* 0x000fc400078e0028 */
[----:B------:R-:W-:Y:S02]  /*d480*/  IMAD.MOV.U32 R101, RZ, RZ, R41 ;  /* 0x000000ffff657224 */ /* 0x000fe400078e0029 */
[----:B------:R-:W-:Y:S02]  /*d490*/  IMAD.MOV.U32 R102, RZ, RZ, R42 ;  /* 0x000000ffff667224 */ /* 0x000fe400078e002a */
[----:B------:R-:W-:Y:S01]  /*d4a0*/  IMAD.MOV.U32 R100, RZ, RZ, R55 ;  /* 0x000000ffff647224 */ /* 0x000fe200078e0037 */
[----:B------:R-:W-:Y:S01]  /*d4b0*/  HMMA.16816.F32 R40, R4, R14, R112 ;  /* 0x0000000e0428723c */ /* 0x000fe20000001870 */
[----:B------:R-:W-:-:S06]  /*d4c0*/  IMAD.MOV.U32 R55, RZ, RZ, R37 ;  /* 0x000000ffff377224 */ /* 0x000fcc00078e0025 */
[----:B------:R-:W-:Y:S01]  /*d4d0*/  IMAD.MOV.U32 R115, RZ, RZ, R38 ;  /* 0x000000ffff737224 */ /* 0x000fe200078e0026 */
[----:B------:R-:W-:Y:S01]  /*d4e0*/  HMMA.16816.F32 R32, R8, R12, R88 ;  /* 0x0000000c0820723c */ /* 0x000fe20000001858 */
[----:B------:R-:W-:-:S07]  /*d4f0*/  IMAD.MOV.U32 R114, RZ, RZ, R39 ;  /* 0x000000ffff727224 */ /* 0x000fce00078e0027 */
[----:B------:R-:W-:Y:S01]  /*d500*/  HMMA.16816.F32 R36, R8, R14, R108 ;  /* 0x0000000e0824723c */ /* 0x000fe2000000186c */
[----:B------:R-:W1:Y:S01]  /*d510*/  LDSM.16.M88.4 R12, [R220+0x2800] ;  /* 0x00280000dc0c783b */ /* 0x000e620000000200 */
[----:B------:R-:W-:Y:S02]  /*d520*/  IMAD.MOV.U32 R113, RZ, RZ, R51 ;  /* 0x000000ffff717224 */ /* 0x000fe400078e0033 */
[----:B------:R-:W-:-:S03]  /*d530*/  IMAD.MOV.U32 R112, RZ, RZ, R44 ;  /* 0x000000ffff707224 */ /* 0x000fc600078e002c */
[----:B------:R-:W-:Y:S02]  /*d540*/  IMAD.MOV.U32 R109, RZ, RZ, R48 ;  /* 0x000000ffff6d7224 */ /* 0x000fe400078e0030 */
[----:B------:R-:W-:Y:S02]  /*d550*/  IMAD.MOV.U32 R110, RZ, RZ, R49 ;  /* 0x000000ffff6e7224 */ /* 0x000fe400078e0031 */
[----:B------:R-:W-:Y:S02]  /*d560*/  IMAD.MOV.U32 R111, RZ, RZ, R50 ;  /* 0x000000ffff6f7224 */ /* 0x000fe400078e0032 */
[----:B------:R-:W-:Y:S01]  /*d570*/  IMAD.MOV.U32 R108, RZ, RZ, R45 ;  /* 0x000000ffff6c7224 */ /* 0x000fe200078e002d */
[----:B-1----:R-:W-:Y:S07]  /*d580*/  HMMA.16816.F32 R48, R8, R12, R124 ;  /* 0x0000000c0830723c */ /* 0x002fee000000187c */
[----:B------:R-:W-:-:S02]  /*d590*/  IMAD.MOV.U32 R126, RZ, RZ, R46 ;  /* 0x000000ffff7e7224 */ /* 0x000fc400078e002e */
[----:B------:R-:W-:Y:S02]  /*d5a0*/  IMAD.MOV.U32 R127, RZ, RZ, R47 ;  /* 0x000000ffff7f7224 */ /* 0x000fe400078e002f */
[----:B------:R-:W-:Y:S01]  /*d5b0*/  HMMA.16816.F32 R44, R4, R12, R128 ;  /* 0x0000000c042c723c */ /* 0x000fe20000001880 */
[----:B------:R-:W-:Y:S02]  /*d5c0*/  IMAD.MOV.U32 R124, RZ, RZ, R60 ;  /* 0x000000ffff7c7224 */ /* 0x000fe400078e003c */
[----:B------:R-:W-:-:S04]  /*d5d0*/  IMAD.MOV.U32 R125, RZ, RZ, R61 ;  /* 0x000000ffff7d7224 */ /* 0x000fc800078e003d */
[----:B------:R-:W-:Y:S02]  /*d5e0*/  IMAD.MOV.U32 R130, RZ, RZ, R62 ;  /* 0x000000ffff827224 */ /* 0x000fe400078e003e */
[----:B------:R-:W-:Y:S02]  /*d5f0*/  IMAD.MOV.U32 R131, RZ, RZ, R63 ;  /* 0x000000ffff837224 */ /* 0x000fe400078e003f */
[----:B------:R-:W-:Y:S07]  /*d600*/  HMMA.16816.F32 R60, R4, R14, R200 ;  /* 0x0000000e043c723c */ /* 0x000fee00000018c8 */
[----:B------:R-:W-:-:S02]  /*d610*/  IMAD.MOV.U32 R200, RZ, RZ, R53 ;  /* 0x000000ffffc87224 */ /* 0x000fc400078e0035 */
[----:B------:R-:W-:Y:S02]  /*d620*/  IMAD.MOV.U32 R201, RZ, RZ, R54 ;  /* 0x000000ffffc97224 */ /* 0x000fe400078e0036 */
[----:B------:R-:W-:Y:S02]  /*d630*/  IMAD.MOV.U32 R202, RZ, RZ, R55 ;  /* 0x000000ffffca7224 */ /* 0x000fe400078e0037 */
[----:B------:R-:W-:Y:S01]  /*d640*/  HMMA.16816.F32 R52, R8, R14, R84 ;  /* 0x0000000e0834723c */ /* 0x000fe20000001854 */
[----:B------:R-:W1:Y:S04]  /*d650*/  LDSM.16.M88.4 R12, [R220+0x3000] ;  /* 0x00300000dc0c783b */ /* 0x000e680000000200 */
[----:B------:R-:W3:Y:S01]  /*d660*/  S2R R129, SR_TID.X ;  /* 0x0000000000817919 */ /* 0x000ee20000002100 */
[----:B------:R-:W-:-:S02]  /*d670*/  IMAD.MOV.U32 R203, RZ, RZ, R67 ;  /* 0x000000ffffcb7224 */ /* 0x000fc400078e0043 */
[----:B------:R-:W-:Y:S02]  /*d680*/  IMAD.MOV.U32 R84, RZ, RZ, R66 ;  /* 0x000000ffff547224 */ /* 0x000fe400078e0042 */
[----:B------:R-:W-:Y:S02]  /*d690*/  IMAD.MOV.U32 R85, RZ, RZ, R65 ;  /* 0x000000ffff557224 */ /* 0x000fe400078e0041 */
[----:B------:R-:W-:Y:S02]  /*d6a0*/  IMAD.MOV.U32 R86, RZ, RZ, R64 ;  /* 0x000000ffff567224 */ /* 0x000fe400078e0040 */
[----:B------:R-:W-:Y:S02]  /*d6b0*/  IMAD.MOV.U32 R87, RZ, RZ, R0 ;  /* 0x000000ffff577224 */ /* 0x000fe400078e0000 */
[----:B------:R-:W-:Y:S02]  /*d6c0*/  IMAD.U32 R0, RZ, RZ, UR9 ;  /* 0x00000009ff007e24 */ /* 0x000fe4000f8e00ff */
[----:B------:R-:W-:-:S02]  /*d6d0*/  IMAD.MOV.U32 R128, RZ, RZ, R130 ;  /* 0x000000ffff807224 */ /* 0x000fc400078e0082 */
[----:B---3--:R-:W-:Y:S01]  /*d6e0*/  IMAD.SHL.U32 R129, R129, 0x2, RZ ;  /* 0x0000000281817824 */ /* 0x008fe200078e00ff */
[----:B-1----:R-:W-:Y:S08]  /*d6f0*/  HMMA.16816.F32 R88, R4, R14, R80 ;  /* 0x0000000e0458723c */ /* 0x002ff00000001850 */
[-C--:B------:R-:W-:Y:S08]  /*d700*/  HMMA.16816.F32 R76, R8, R12.reuse, R204 ;  /* 0x0000000c084c723c */ /* 0x080ff000000018cc */
[----:B------:R-:W-:Y:S08]  /*d710*/  HMMA.16816.F32 R64, R4, R12, R208 ;  /* 0x0000000c0440723c */ /* 0x000ff000000018d0 */
[----:B------:R-:W-:Y:S01]  /*d720*/  HMMA.16816.F32 R80, R8, R14, R212 ;  /* 0x0000000e0850723c */ /* 0x000fe200000018d4 */
[----:B------:R-:W1:Y:S01]  /*d730*/  LDSM.16.M88.4 R12, [R220+0x3800] ;  /* 0x00380000dc0c783b */ /* 0x000e620000000200 */
[----:B------:R-:W-:Y:S01]  /*d740*/  LOP3.LUT R129, R129, 0x6, RZ, 0xc0, !PT ;  /* 0x0000000681817812 */ /* 0x000fe200078ec0ff */
[----:B------:R-:W-:Y:S01]  /*d750*/  IMAD.MOV.U32 R130, RZ, RZ, R108 ;  /* 0x000000ffff827224 */ /* 0x000fe200078e006c */
[----:B------:R-:W-:Y:S01]  /*d760*/  UISETP.GT.AND UP0, UPT, UR9, UR8, UPT ;  /* 0x000000080900728c */ /* 0x000fe2000bf04270 */
[----:B------:R-:W-:Y:S01]  /*d770*/  IMAD.MOV.U32 R108, RZ, RZ, R110 ;  /* 0x000000ffff6c7224 */ /* 0x000fe200078e006e */
[----:B------:R-:W-:-:S04]  /*d780*/  DEPBAR.LE SB0, 0x0 ;  /* 0x000080000000791a */ /* 0x000fc80000000000 */
[----:B------:R-:W-:Y:S02]  /*d790*/  IMAD R0, R0, 0x80, R129 ;  /* 0x0000008000007824 */ /* 0x000fe400078e0281 */
[----:B------:R-:W-:Y:S02]  /*d7a0*/  IMAD.MOV.U32 R110, RZ, RZ, R100 ;  /* 0x000000ffff6e7224 */ /* 0x000fe400078e0064 */
[----:B------:R-:W-:Y:S01]  /*d7b0*/  IMAD.MOV.U32 R100, RZ, RZ, R2 ;  /* 0x000000ffff647224 */ /* 0x000fe200078e0002 */
[----:B------:R-:W-:-:S04]  /*d7c0*/  IADD3 R2, R0, 0x1, RZ ;  /* 0x0000000100027810 */ /* 0x000fc80007ffe0ff */
[C---:B------:R-:W-:Y:S02]  /*d7d0*/  ISETP.GE.AND P3, PT, R2.reuse, R242, PT ;  /* 0x000000f20200720c */ /* 0x040fe40003f66270 */
[C---:B------:R-:W-:Y:S01]  /*d7e0*/  ISETP.GE.AND P2, PT, R2.reuse, R241, PT ;  /* 0x000000f10200720c */ /* 0x040fe20003f46270 */
[----:B------:R-:W-:Y:S01]  /*d7f0*/  BAR.SYNC.DEFER_BLOCKING 0x0 ;  /* 0x0000000000007b1d */ /* 0x000fe20000010000 */
[C---:B------:R-:W-:Y:S02]  /*d800*/  ISETP.GE.AND P1, PT, R2.reuse, R240, PT ;  /* 0x000000f00200720c */ /* 0x040fe40003f26270 */
[C---:B------:R-:W-:Y:S02]  /*d810*/  ISETP.GE.AND P0, PT, R2.reuse, R239, PT ;  /* 0x000000ef0200720c */ /* 0x040fe40003f06270 */
[C---:B------:R-:W-:Y:S02]  /*d820*/  ISETP.LT.OR P6, PT, R2.reuse, R237, P3 ;  /* 0x000000ed0200720c */ /* 0x040fe40001fc1670 */
[----:B------:R-:W-:-:S02]  /*d830*/  ISETP.LT.OR P3, PT, R2, R236, P2 ;  /* 0x000000ec0200720c */ /* 0x000fc40001761670 */
[C---:B------:R-:W-:Y:S02]  /*d840*/  ISETP.LT.OR P5, PT, R2.reuse, R238, P1 ;  /* 0x000000ee0200720c */ /* 0x040fe40000fa1670 */
[----:B------:R-:W-:Y:S02]  /*d850*/  ISETP.LT.OR P2, PT, R2, R235, P0 ;  /* 0x000000eb0200720c */ /* 0x000fe40000741670 */
[C---:B------:R-:W-:Y:S02]  /*d860*/  ISETP.GE.AND P1, PT, R0.reuse, R242, PT ;  /* 0x000000f20000720c */ /* 0x040fe40003f26270 */
[C---:B------:R-:W-:Y:S01]  /*d870*/  ISETP.GE.AND P0, PT, R0.reuse, R241, PT ;  /* 0x000000f10000720c */ /* 0x040fe20003f06270 */
[----:B------:R-:W-:Y:S01]  /*d880*/  IMAD.MOV.U32 R129, RZ, RZ, R131 ;  /* 0x000000ffff817224 */ /* 0x000fe200078e0083 */
[C---:B------:R-:W-:Y:S02]  /*d890*/  ISETP.LT.OR P1, PT, R0.reuse, R237, P1 ;  /* 0x000000ed0000720c */ /* 0x040fe40000f21670 */
[C---:B------:R-:W-:Y:S01]  /*d8a0*/  ISETP.LT.OR P0, PT, R0.reuse, R236, P0 ;  /* 0x000000ec0000720c */ /* 0x040fe20000701670 */
[----:B-1----:R-:W-:Y:S01]  /*d8b0*/  HMMA.16816.F32 R56, R8, R12, R56 ;  /* 0x0000000c0838723c */ /* 0x002fe20000001838 */
[----:B------:R-:W-:Y:S01]  /*d8c0*/  IADD3 R2, R0, 0x8, RZ ;  /* 0x0000000800027810 */ /* 0x000fe20007ffe0ff */
[----:B------:R-:W-:-:S06]  /*d8d0*/  IMAD.MOV.U32 R131, RZ, RZ, R109 ;  /* 0x000000ffff837224 */ /* 0x000fcc00078e006d */
[----:B------:R-:W-:Y:S01]  /*d8e0*/  HMMA.16816.F32 R84, R4, R14, R84 ;  /* 0x0000000e0454723c */ /* 0x000fe20000001854 */
[----:B------:R-:W-:-:S07]  /*d8f0*/  IMAD.MOV.U32 R109, RZ, RZ, R111 ;  /* 0x000000ffff6d7224 */ /* 0x000fce00078e006f */
[----:B------:R-:W-:Y:S07]  /*d900*/  HMMA.16816.F32 R8, R8, R14, R200 ;  /* 0x0000000e0808723c */ /* 0x000fee00000018c8 */
[----:B------:R-:W-:Y:S02]  /*d910*/  FSEL R14, R128, -INF , !P1 ;  /* 0xff800000800e7808 */ /* 0x000fe40004800000 */
[----:B------:R-:W-:Y:S02]  /*d920*/  FSEL R15, R129, -INF , !P0 ;  /* 0xff800000810f7808 */ /* 0x000fe40004000000 */
[----:B------:R-:W-:-:S02]  /*d930*/  ISETP.GE.AND P1, PT, R0, R240, PT ;  /* 0x000000f00000720c */ /* 0x000fc40003f26270 */
[C---:B------:R-:W-:Y:S01]  /*d940*/  ISETP.GE.AND P0, PT, R0.reuse, R239, PT ;  /* 0x000000ef0000720c */ /* 0x040fe20003f06270 */
[----:B------:R-:W-:Y:S01]  /*d950*/  HMMA.16816.F32 R92, R4, R12, R92 ;  /* 0x0000000c045c723c */ /* 0x000fe2000000185c */
[C---:B------:R-:W-:Y:S02]  /*d960*/  ISETP.LT.OR P1, PT, R0.reuse, R238, P1 ;  /* 0x000000ee0000720c */ /* 0x040fe40000f21670 */
[----:B------:R-:W-:Y:S01]  /*d970*/  ISETP.LT.OR P0, PT, R0, R235, P0 ;  /* 0x000000eb0000720c */ /* 0x000fe20000701670 */
[----:B------:R-:W-:Y:S01]  /*d980*/  IMAD.MOV.U32 R111, RZ, RZ, R3 ;  /* 0x000000ffff6f7224 */ /* 0x000fe200078e0003 */
[----:B------:R-:W-:Y:S02]  /*d990*/  P2R R3, PR, RZ, 0x4 ;  /* 0x00000004ff037803 */ /* 0x000fe40000000000 */
[----:B------:R-:W-:Y:S02]  /*d9a0*/  P2R R4, PR, RZ, 0x8 ;  /* 0x00000008ff047803 */ /* 0x000fe40000000000 */
[----:B------:R-:W-:-:S02]  /*d9b0*/  ISETP.GE.AND P3, PT, R2, R242, PT ;  /* 0x000000f20200720c */ /* 0x000fc40003f66270 */
[----:B------:R-:W-:Y:S02]  /*d9c0*/  FSEL R75, R75, -INF , !P1 ;  /* 0xff8000004b4b7808 */ /* 0x000fe40004800000 */
[----:B------:R-:W-:Y:S02]  /*d9d0*/  FSEL R103, R103, -INF , !P0 ;  /* 0xff80000067677808 */ /* 0x000fe40004000000 */
[C---:B------:R-:W-:Y:S02]  /*d9e0*/  ISETP.GE.AND P2, PT, R2.reuse, R241, PT ;  /* 0x000000f10200720c */ /* 0x040fe40003f46270 */
[C---:B------:R-:W-:Y:S02]  /*d9f0*/  ISETP.GE.AND P1, PT, R2.reuse, R240, PT ;  /* 0x000000f00200720c */ /* 0x040fe40003f26270 */
[----:B------:R-:W-:Y:S02]  /*da00*/  ISETP.GE.AND P0, PT, R2, R239, PT ;  /* 0x000000ef0200720c */ /* 0x000fe40003f06270 */
[----:B------:R-:W-:-:S02]  /*da10*/  FSEL R110, R110, -INF , !P5 ;  /* 0xff8000006e6e7808 */ /* 0x000fc40006800000 */
[C---:B------:R-:W-:Y:S02]  /*da20*/  ISETP.LT.OR P5, PT, R2.reuse, R237, P3 ;  /* 0x000000ed0200720c */ /* 0x040fe40001fa1670 */
[C---:B------:R-:W-:Y:S02]  /*da30*/  ISETP.LT.OR P3, PT, R2.reuse, R236, P2 ;  /* 0x000000ec0200720c */ /* 0x040fe40001761670 */
[----:B------:R-:W-:Y:S02]  /*da40*/  ISETP.NE.AND P2, PT, R3, RZ, PT ;  /* 0x000000ff0300720c */ /* 0x000fe40003f45270 */
[C---:B------:R-:W-:Y:S02]  /*da50*/  ISETP.LT.OR P1, PT, R2.reuse, R238, P1 ;  /* 0x000000ee0200720c */ /* 0x040fe40000f21670 */
[----:B------:R-:W-:Y:S02]  /*da60*/  ISETP.LT.OR P4, PT, R2, R235, P0 ;  /* 0x000000eb0200720c */ /* 0x000fe40000781670 */
[----:B------:R-:W-:-:S02]  /*da70*/  IADD3 R2, R0, 0x9, RZ ;  /* 0x0000000900027810 */ /* 0x000fc40007ffe0ff */
[----:B------:R-:W-:Y:S02]  /*da80*/  FSEL R74, R74, -INF , !P6 ;  /* 0xff8000004a4a7808 */ /* 0x000fe40007000000 */
[----:B------:R-:W-:Y:S02]  /*da90*/  FSEL R111, R111, -INF , !P2 ;  /* 0xff8000006f6f7808 */ /* 0x000fe40005000000 */
[----:B------:R-:W-:Y:S02]  /*daa0*/  ISETP.NE.AND P6, PT, R4, RZ, PT ;  /* 0x000000ff0400720c */ /* 0x000fe40003fc5270 */
[----:B------:R-:W-:Y:S02]  /*dab0*/  P2R R3, PR, RZ, 0x2 ;  /* 0x00000002ff037803 */ /* 0x000fe40000000000 */
[----:B------:R-:W-:Y:S02]  /*dac0*/  ISETP.GE.AND P2, PT, R2, R242, PT ;  /* 0x000000f20200720c */ /* 0x000fe40003f46270 */
[----:B------:R-:W-:-:S02]  /*dad0*/  FSEL R102, R102, -INF , !P3 ;  /* 0xff80000066667808 */ /* 0x000fc40005800000 */
[C---:B------:R-:W-:Y:S02]  /*dae0*/  ISETP.GE.AND P1, PT, R2.reuse, R241, PT ;  /* 0x000000f10200720c */ /* 0x040fe40003f26270 */
[C---:B------:R-:W-:Y:S02]  /*daf0*/  ISETP.GE.AND P0, PT, R2.reuse, R240, PT ;  /* 0x000000f00200720c */ /* 0x040fe40003f06270 */
[----:B------:R-:W-:Y:S02]  /*db00*/  ISETP.GE.AND P3, PT, R2, R239, PT ;  /* 0x000000ef0200720c */ /* 0x000fe40003f66270 */
[----:B------:R-:W-:Y:S02]  /*db10*/  FSEL R69, R69, -INF , !P5 ;  /* 0xff80000045457808 */ /* 0x000fe40006800000 */
[----:B------:R-:W-:Y:S02]  /*db20*/  FSEL R100, R100, -INF , !P6 ;  /* 0xff80000064647808 */ /* 0x000fe40007000000 */
[----:B------:R-:W-:-:S02]  /*db30*/  ISETP.LT.OR P5, PT, R2, R237, P2 ;  /* 0x000000ed0200720c */ /* 0x000fc400017a1670 */
[----:B------:R-:W-:Y:S02]  /*db40*/  ISETP.NE.AND P2, PT, R3, RZ, PT ;  /* 0x000000ff0300720c */ /* 0x000fe40003f45270 */
[C---:B------:R-:W-:Y:S02]  /*db50*/  ISETP.LT.OR P1, PT, R2.reuse, R236, P1 ;  /* 0x000000ec0200720c */ /* 0x040fe40000f21670 */
[C---:B------:R-:W-:Y:S02]  /*db60*/  ISETP.LT.OR P0, PT, R2.reuse, R238, P0 ;  /* 0x000000ee0200720c */ /* 0x040fe40000701670 */
[----:B------:R-:W-:Y:S02]  /*db70*/  ISETP.LT.OR P6, PT, R2, R235, P3 ;  /* 0x000000eb0200720c */ /* 0x000fe40001fc1670 */
[----:B------:R-:W-:Y:S02]  /*db80*/  IADD3 R2, R0, 0x10, RZ ;  /* 0x0000001000027810 */ /* 0x000fe40007ffe0ff */
[----:B------:R-:W-:-:S02]  /*db90*/  P2R R3, PR, RZ, 0x2 ;  /* 0x00000002ff037803 */ /* 0x000fc40000000000 */
[----:B------:R-:W-:Y:S02]  /*dba0*/  FSEL R108, R108, -INF , !P2 ;  /* 0xff8000006c6c7808 */ /* 0x000fe40005000000 */
[----:B------:R-:W-:Y:S02]  /*dbb0*/  FSEL R109, R109, -INF , !P0 ;  /* 0xff8000006d6d7808 */ /* 0x000fe40004000000 */
[C---:B------:R-:W-:Y:S02]  /*dbc0*/  ISETP.GE.AND P2, PT, R2.reuse, R242, PT ;  /* 0x000000f20200720c */ /* 0x040fe40003f46270 */
[C---:B------:R-:W-:Y:S02]  /*dbd0*/  ISETP.GE.AND P1, PT, R2.reuse, R241, PT ;  /* 0x000000f10200720c */ /* 0x040fe40003f26270 */
[C---:B------:R-:W-:Y:S02]  /*dbe0*/  ISETP.GE.AND P3, PT, R2.reuse, R240, PT ;  /* 0x000000f00200720c */ /* 0x040fe40003f66270 */
[----:B------:R-:W-:-:S02]  /*dbf0*/  ISETP.GE.AND P0, PT, R2, R239, PT ;  /* 0x000000ef0200720c */ /* 0x000fc40003f06270 */
[----:B------:R-:W-:Y:S02]  /*dc00*/  FSEL R112, R112, -INF , !P4 ;  /* 0xff80000070707808 */ /* 0x000fe40006000000 */
[C---:B------:R-:W-:Y:S02]  /*dc10*/  ISETP.LT.OR P2, PT, R2.reuse, R237, P2 ;  /* 0x000000ed0200720c */ /* 0x040fe40001741670 */
[C---:B------:R-:W-:Y:S02]  /*dc20*/  ISETP.LT.OR P1, PT, R2.reuse, R236, P1 ;  /* 0x000000ec0200720c */ /* 0x040fe40000f21670 */
[C---:B------:R-:W-:Y:S02]  /*dc30*/  ISETP.LT.OR P3, PT, R2.reuse, R238, P3 ;  /* 0x000000ee0200720c */ /* 0x040fe40001f61670 */
[----:B------:R-:W-:Y:S02]  /*dc40*/  ISETP.LT.OR P4, PT, R2, R235, P0 ;  /* 0x000000eb0200720c */ /* 0x000fe40000781670 */
[----:B------:R-:W-:-:S02]  /*dc50*/  FSEL R68, R68, -INF , !P5 ;  /* 0xff80000044447808 */ /* 0x000fc40006800000 */
[----:B------:R-:W-:Y:S02]  /*dc60*/  IADD3 R2, R0, 0x11, RZ ;  /* 0x0000001100027810 */ /* 0x000fe40007ffe0ff */
[----:B------:R-:W-:Y:S02]  /*dc70*/  ISETP.NE.AND P5, PT, R3, RZ, PT ;  /* 0x000000ff0300720c */ /* 0x000fe40003fa5270 */
[----:B------:R-:W-:Y:S02]  /*dc80*/  P2R R3, PR, RZ, 0x8 ;  /* 0x00000008ff037803 */ /* 0x000fe40000000000 */
[C---:B------:R-:W-:Y:S02]  /*dc90*/  ISETP.GE.AND P0, PT, R2.reuse, R242, PT ;  /* 0x000000f20200720c */ /* 0x040fe40003f06270 */
[----:B------:R-:W-:Y:S02]  /*dca0*/  FSEL R101, R101, -INF , !P5 ;  /* 0xff80000065657808 */ /* 0x000fe40006800000 */
[----:B------:R-:W-:-:S02]  /*dcb0*/  ISETP.GE.AND P3, PT, R2, R241, PT ;  /* 0x000000f10200720c */ /* 0x000fc40003f66270 */
[----:B------:R-:W-:Y:S02]  /*dcc0*/  FSEL R5, R130, -INF , !P2 ;  /* 0xff80000082057808 */ /* 0x000fe40005000000 */
[C---:B------:R-:W-:Y:S02]  /*dcd0*/  ISETP.GE.AND P5, PT, R2.reuse, R240, PT ;  /* 0x000000f00200720c */ /* 0x040fe40003fa6270 */
[C---:B------:R-:W-:Y:S02]  /*dce0*/  ISETP.GE.AND P2, PT, R2.reuse, R239, PT ;  /* 0x000000ef0200720c */ /* 0x040fe40003f46270 */
[----:B------:R-:W-:Y:S02]  /*dcf0*/  FSEL R4, R131, -INF , !P1 ;  /* 0xff80000083047808 */ /* 0x000fe40004800000 */
[----:B------:R-:W-:Y:S02]  /*dd00*/  ISETP.LT.OR P1, PT, R2, R237, P0 ;  /* 0x000000ed0200720c */ /* 0x000fe40000721670 */
[----:B------:R-:W-:-:S02]  /*dd10*/  FSEL R113, R113, -INF , !P6 ;  /* 0xff80000071717808 */ /* 0x000fc40007000000 */
[C---:B------:R-:W-:Y:S01]  /*dd20*/  ISETP.LT.OR P0, PT, R2.reuse, R236, P3 ;  /* 0x000000ec0200720c */ /* 0x040fe20001f01670 */
[----:B------:R1:W-:Y:S01]  /*dd30*/  STL [R1+0x38], R5 ;  /* 0x0000380501007387 */ /* 0x0003e20000100800 */
[C---:B------:R-:W-:Y:S02]  /*dd40*/  ISETP.LT.OR P3, PT, R2.reuse, R238, P5 ;  /* 0x000000ee0200720c */ /* 0x040fe40002f61670 */
[----:B------:R-:W-:Y:S02]  /*dd50*/  ISETP.LT.OR P6, PT, R2, R235, P2 ;  /* 0x000000eb0200720c */ /* 0x000fe400017c1670 */
[----:B------:R-:W-:Y:S01]  /*dd60*/  IADD3 R2, R0, 0x18, RZ ;  /* 0x0000001800027810 */ /* 0x000fe20007ffe0ff */
[----:B------:R3:W-:Y:S01]  /*dd70*/  STL [R1+0x40], R4 ;  /* 0x0000400401007387 */ /* 0x0007e20000100800 */
[----:B------:R-:W-:Y:S02]  /*dd80*/  ISETP.NE.AND P5, PT, R3, RZ, PT ;  /* 0x000000ff0300720c */ /* 0x000fe40003fa5270 */
[----:B------:R-:W-:-:S02]  /*dd90*/  P2R R3, PR, RZ, 0x8 ;  /* 0x00000008ff037803 */ /* 0x000fc40000000000 */
[C---:B------:R-:W-:Y:S02]  /*dda0*/  ISETP.GE.AND P3, PT, R2.reuse, R242, PT ;  /* 0x000000f20200720c */ /* 0x040fe40003f66270 */
[----:B------:R-:W-:Y:S02]  /*ddb0*/  ISETP.GE.AND P2, PT, R2, R241, PT ;  /* 0x000000f10200720c */ /* 0x000fe40003f46270 */
[----:B-1----:R-:W-:Y:S02]  /*ddc0*/  FSEL R5, R124, -INF , !P1 ;  /* 0xff8000007c057808 */ /* 0x002fe40004800000 */
[----:B---3--:R-:W-:-:S03]  /*ddd0*/  FSEL R4, R125, -INF , !P0 ;  /* 0xff8000007d047808 */ /* 0x008fc60004000000 */
[----:B------:R1:W-:Y:S01]  /*dde0*/  STL [R1+0x30], R5 ;  /* 0x0000300501007387 */ /* 0x0003e20000100800 */
[C---:B------:R-:W-:Y:S02]  /*ddf0*/  ISETP.GE.AND P1, PT, R2.reuse, R240, PT ;  /* 0x000000f00200720c */ /* 0x040fe40003f26270 */
[C---:B------:R-:W-:Y:S01]  /*de00*/  ISETP.GE.AND P0, PT, R2.reuse, R239, PT ;  /* 0x000000ef0200720c */ /* 0x040fe20003f06270 */
[----:B------:R3:W-:Y:S01]  /*de10*/  STL [R1+0x50], R4 ;  /* 0x0000500401007387 */ /* 0x0007e20000100800 */
[----:B------:R-:W-:Y:S02]  /*de20*/  ISETP.LT.OR P1, PT, R2, R238, P1 ;  /* 0x000000ee0200720c */ /* 0x000fe40000f21670 */
[----:B-1----:R-:W-:Y:S02]  /*de30*/  FSEL R5, R126, -INF , !P5 ;  /* 0xff8000007e057808 */ /* 0x002fe40006800000 */
[----:B------:R-:W-:Y:S02]  /*de40*/  ISETP.LT.OR P5, PT, R2, R237, P3 ;  /* 0x000000ed0200720c */ /* 0x000fe40001fa1670 */
[----:B---3--:R-:W-:-:S02]  /*de50*/  FSEL R4, R127, -INF , !P4 ;  /* 0xff8000007f047808 */ /* 0x008fc40006000000 */
[C---:B------:R-:W-:Y:S02]  /*de60*/  ISETP.LT.OR P3, PT, R2.reuse, R236, P2 ;  /* 0x000000ec0200720c */ /* 0x040fe40001761670 */
[----:B------:R-:W-:Y:S01]  /*de70*/  ISETP.NE.AND P2, PT, R3, RZ, PT ;  /* 0x000000ff0300720c */ /* 0x000fe20003f45270 */
[----:B------:R1:W-:Y:S01]  /*de80*/  STL [R1+0x58], R5 ;  /* 0x0000580501007387 */ /* 0x0003e20000100800 */
[----:B------:R-:W-:Y:S02]  /*de90*/  ISETP.LT.OR P4, PT, R2, R235, P0 ;  /* 0x000000eb0200720c */ /* 0x000fe40000781670 */
[----:B------:R-:W-:Y:S01]  /*dea0*/  IADD3 R2, R0, 0x19, RZ ;  /* 0x0000001900027810 */ /* 0x000fe20007ffe0ff */
[----:B------:R3:W-:Y:S01]  /*deb0*/  STL [R1+0x60], R4 ;  /* 0x0000600401007387 */ /* 0x0007e20000100800 */
[----:B------:R-:W-:Y:S02]  /*dec0*/  P2R R3, PR, RZ, 0x2 ;  /* 0x00000002ff037803 */ /* 0x000fe40000000000 */
[----:B------:R-:W-:-:S02]  /*ded0*/  FSEL R201, R250, -INF , !P3 ;  /* 0xff800000fac97808 */ /* 0x000fc40005800000 */
[C---:B------:R-:W-:Y:S02]  /*dee0*/  ISETP.GE.AND P1, PT, R2.reuse, R241, PT ;  /* 0x000000f10200720c */ /* 0x040fe40003f26270 */
[C---:B------:R-:W-:Y:S02]  /*def0*/  ISETP.GE.AND P0, PT, R2.reuse, R240, PT ;  /* 0x000000f00200720c */ /* 0x040fe40003f06270 */
[C---:B------:R-:W-:Y:S02]  /*df00*/  ISETP.GE.AND P3, PT, R2.reuse, R239, PT ;  /* 0x000000ef0200720c */ /* 0x040fe40003f66270 */
[----:B------:R-:W-:Y:S02]  /*df10*/  ISETP.LT.OR P1, PT, R2, R236, P1 ;  /* 0x000000ec0200720c */ /* 0x000fe40000f21670 */
[----:B-1----:R-:W-:Y:S02]  /*df20*/  FSEL R5, R114, -INF , !P2 ;  /* 0xff80000072057808 */ /* 0x002fe40005000000 */
[----:B---3--:R-:W-:-:S03]  /*df30*/  FSEL R4, R115, -INF , !P6 ;  /* 0xff80000073047808 */ /* 0x008fc60007000000 */
[----:B------:R-:W-:Y:S01]  /*df40*/  STL [R1+0x5c], R5 ;  /* 0x00005c0501007387 */ /* 0x000fe20000100800 */
[----:B------:R-:W-:-:S03]  /*df50*/  ISETP.GE.AND P2, PT, R2, R242, PT ;  /* 0x000000f20200720c */ /* 0x000fc60003f46270 */
[----:B------:R1:W-:Y:S01]  /*df60*/  STL [R1+0x64], R4 ;  /* 0x0000640401007387 */ /* 0x0003e20000100800 */
[C---:B------:R-:W-:Y:S02]  /*df70*/  ISETP.LT.OR P0, PT, R2.reuse, R238, P0 ;  /* 0x000000ee0200720c */ /* 0x040fe40000701670 */
[----:B------:R-:W-:Y:S02]  /*df80*/  ISETP.LT.OR P6, PT, R2, R235, P3 ;  /* 0x000000eb0200720c */ /* 0x000fe40001fc1670 */
[----:B------:R-:W-:Y:S02]  /*df90*/  FSEL R127, R133, -INF , !P0 ;  /* 0xff800000857f7808 */ /* 0x000fe40004000000 */
[----:B------:R-:W-:Y:S02]  /*dfa0*/  FSEL R200, R134, -INF , !P4 ;  /* 0xff80000086c87808 */ /* 0x000fe40006000000 */
[----:B-1----:R-:W-:Y:S02]  /*dfb0*/  FSEL R4, R248, -INF , !P5 ;  /* 0xff800000f8047808 */ /* 0x002fe40006800000 */
[----:B------:R-:W-:-:S02]  /*dfc0*/  ISETP.LT.OR P5, PT, R2, R237, P2 ;  /* 0x000000ed0200720c */ /* 0x000fc400017a1670 */
[----:B------:R-:W-:Y:S02]  /*dfd0*/  ISETP.NE.AND P2, PT, R3, RZ, PT ;  /* 0x000000ff0300720c */ /* 0x000fe40003f45270 */
[----:B------:R-:W-:Y:S02]  /*dfe0*/  IADD3 R2, R0, 0x20, RZ ;  /* 0x0000002000027810 */ /* 0x000fe40007ffe0ff */
[----:B------:R-:W-:Y:S01]  /*dff0*/  FSEL R208, R252, -INF , !P2 ;  /* 0xff800000fcd07808 */ /* 0x000fe20005000000 */
[----:B------:R1:W-:Y:S01]  /*e000*/  STL [R1+0x20], R4 ;  /* 0x0000200401007387 */ /* 0x0003e20000100800 */
[C---:B------:R-:W-:Y:S02]  /*e010*/  ISETP.GE.AND P2, PT, R2.reuse, R242, PT ;  /* 0x000000f20200720c */ /* 0x040fe40003f46270 */
[----:B------:R-:W-:Y:S02]  /*e020*/  P2R R3, PR, RZ, 0x2 ;  /* 0x00000002ff037803 */ /* 0x000fe40000000000 */
        /* <DEDUP_REMOVED lines=8> */
[----:B-1----:R-:W-:Y:S02]  /*e0b0*/  FSEL R4, R249, -INF , !P5 ;  /* 0xff800000f9047808 */ /* 0x002fe40006800000 */
[----:B------:R-:W-:-:S03]  /*e0c0*/  ISETP.NE.AND P5, PT, R3, RZ, PT ;  /* 0x000000ff0300720c */ /* 0x000fc60003fa5270 */
[----:B------:R1:W-:Y:S01]  /*e0d0*/  STL [R1+0x18], R4 ;  /* 0x0000180401007387 */ /* 0x0003e20000100800 */
[----:B------:R-:W-:Y:S02]  /*e0e0*/  P2R R3, PR, RZ, 0x8 ;  /* 0x00000008ff037803 */ /* 0x000fe40000000000 */
[C---:B------:R-:W-:Y:S02]  /*e0f0*/  ISETP.GE.AND P0, PT, R2.reuse, R242, PT ;  /* 0x000000f20200720c */ /* 0x040fe40003f06270 */
[C---:B------:R-:W-:Y:S02]  /*e100*/  ISETP.GE.AND P3, PT, R2.reuse, R241, PT ;  /* 0x000000f10200720c */ /* 0x040fe40003f66270 */
[----:B------:R-:W-:Y:S02]  /*e110*/  FSEL R126, R251, -INF , !P5 ;  /* 0xff800000fb7e7808 */ /* 0x000fe40006800000 */
[----:B------:R-:W-:Y:S02]  /*e120*/  ISETP.GE.AND P5, PT, R2, R240, PT ;  /* 0x000000f00200720c */ /* 0x000fe40003fa6270 */
[----:B------:R-:W-:-:S02]  /*e130*/  FSEL R203, R132, -INF , !P6 ;  /* 0xff80000084cb7808 */ /* 0x000fc40007000000 */
[----:B-1----:R-:W-:Y:S02]  /*e140*/  FSEL R4, R244, -INF , !P2 ;  /* 0xff800000f4047808 */ /* 0x002fe40005000000 */
[----:B------:R-:W-:-:S03]  /*e150*/  ISETP.GE.AND P2, PT, R2, R239, PT ;  /* 0x000000ef0200720c */ /* 0x000fc60003f46270 */
[----:B------:R1:W-:Y:S01]  /*e160*/  STL [R1+0xc], R4 ;  /* 0x00000c0401007387 */ /* 0x0003e20000100800 */
[----:B------:R-:W-:Y:S02]  /*e170*/  ISETP.LT.OR P6, PT, R2, R235, P2 ;  /* 0x000000eb0200720c */ /* 0x000fe400017c1670 */
[----:B-1----:R-:W-:Y:S02]  /*e180*/  FSEL R4, R246, -INF , !P1 ;  /* 0xff800000f6047808 */ /* 0x002fe40004800000 */
[C---:B------:R-:W-:Y:S02]  /*e190*/  ISETP.LT.OR P1, PT, R2.reuse, R237, P0 ;  /* 0x000000ed0200720c */ /* 0x040fe40000721670 */
[C---:B------:R-:W-:Y:S01]  /*e1a0*/  ISETP.LT.OR P0, PT, R2.reuse, R236, P3 ;  /* 0x000000ec0200720c */ /* 0x040fe20001f01670 */
[----:B------:R1:W-:Y:S01]  /*e1b0*/  STL [R1+0x24], R4 ;  /* 0x0000240401007387 */ /* 0x0003e20000100800 */
[----:B------:R-:W-:Y:S02]  /*e1c0*/  ISETP.LT.OR P3, PT, R2, R238, P5 ;  /* 0x000000ee0200720c */ /* 0x000fe40002f61670 */
[----:B------:R-:W-:-:S02]  /*e1d0*/  FSEL R5, R245, -INF , !P1 ;  /* 0xff800000f5057808 */ /* 0x000fc40004800000 */
[----:B------:R-:W-:Y:S02]  /*e1e0*/  IADD3 R2, R0, 0x28, RZ ;  /* 0x0000002800027810 */ /* 0x000fe40007ffe0ff */
[----:B------:R-:W-:Y:S01]  /*e1f0*/  ISETP.NE.AND P5, PT, R3, RZ, PT ;  /* 0x000000ff0300720c */ /* 0x000fe20003fa5270 */
[----:B------:R3:W-:Y:S01]  /*e200*/  STL [R1+0x4], R5 ;  /* 0x0000040501007387 */ /* 0x0007e20000100800 */
[----:B------:R-:W-:Y:S02]  /*e210*/  P2R R3, PR, RZ, 0x8 ;  /* 0x00000008ff037803 */ /* 0x000fe40000000000 */
[C---:B------:R-:W-:Y:S02]  /*e220*/  ISETP.GE.AND P3, PT, R2.reuse, R242, PT ;  /* 0x000000f20200720c */ /* 0x040fe40003f66270 */
[C---:B------:R-:W-:Y:S02]  /*e230*/  ISETP.GE.AND P2, PT, R2.reuse, R241, PT ;  /* 0x000000f10200720c */ /* 0x040fe40003f46270 */
[----:B------:R-:W-:-:S02]  /*e240*/  ISETP.GE.AND P1, PT, R2, R240, PT ;  /* 0x000000f00200720c */ /* 0x000fc40003f26270 */
[----:B-1----:R-:W-:Y:S02]  /*e250*/  FSEL R4, R247, -INF , !P0 ;  /* 0xff800000f7047808 */ /* 0x002fe40004000000 */
[----:B------:R-:W-:-:S03]  /*e260*/  ISETP.GE.AND P0, PT, R2, R239, PT ;  /* 0x000000ef0200720c */ /* 0x000fc60003f06270 */
[----:B------:R1:W-:Y:S01]  /*e270*/  STL [R1+0x1c], R4 ;  /* 0x00001c0401007387 */ /* 0x0003e20000100800 */
[----:B---3--:R-:W-:Y:S02]  /*e280*/  FSEL R5, R120, -INF , !P5 ;  /* 0xff80000078057808 */ /* 0x008fe40006800000 */
[C---:B------:R-:W-:Y:S02]  /*e290*/  ISETP.LT.OR P5, PT, R2.reuse, R237, P3 ;  /* 0x000000ed0200720c */ /* 0x040fe40001fa1670 */
[C---:B------:R-:W-:Y:S01]  /*e2a0*/  ISETP.LT.OR P3, PT, R2.reuse, R236, P2 ;  /* 0x000000ec0200720c */ /* 0x040fe20001761670 */
[----:B------:R-:W-:Y:S01]  /*e2b0*/  STL [R1+0x34], R5 ;  /* 0x0000340501007387 */ /* 0x000fe20000100800 */
[----:B------:R-:W-:Y:S02]  /*e2c0*/  ISETP.LT.OR P1, PT, R2, R238, P1 ;  /* 0x000000ee0200720c */ /* 0x000fe40000f21670 */
[----:B------:R-:W-:Y:S02]  /*e2d0*/  ISETP.NE.AND P2, PT, R3, RZ, PT ;  /* 0x000000ff0300720c */ /* 0x000fe40003f45270 */
[----:B------:R-:W-:-:S02]  /*e2e0*/  P2R R3, PR, RZ, 0x2 ;  /* 0x00000002ff037803 */ /* 0x000fc40000000000 */
[----:B------:R-:W-:Y:S02]  /*e2f0*/  FSEL R121, R121, -INF , !P2 ;  /* 0xff80000079797808 */ /* 0x000fe40005000000 */
[----:B-1----:R-:W-:Y:S02]  /*e300*/  FSEL R4, R122, -INF , !P4 ;  /* 0xff8000007a047808 */ /* 0x002fe40006000000 */
[----:B------:R-:W-:Y:S02]  /*e310*/  ISETP.LT.OR P4, PT, R2, R235, P0 ;  /* 0x000000eb0200720c */ /* 0x000fe40000781670 */
[----:B------:R-:W-:Y:S01]  /*e320*/  IADD3 R2, R0, 0x29, RZ ;  /* 0x0000002900027810 */ /* 0x000fe20007ffe0ff */
[----:B------:R1:W-:Y:S03]  /*e330*/  STL [R1+0x7c], R4 ;  /* 0x00007c0401007387 */ /* 0x0003e60000100800 */
[----:B------:R-:W-:-:S02]  /*e340*/  ISETP.GE.AND P1, PT, R2, R241, PT ;  /* 0x000000f10200720c */ /* 0x000fc40003f26270 */
[C---:B------:R-:W-:Y:S02]  /*e350*/  ISETP.GE.AND P2, PT, R2.reuse, R242, PT ;  /* 0x000000f20200720c */ /* 0x040fe40003f46270 */
[----:B------:R-:W-:Y:S02]  /*e360*/  ISETP.LT.OR P1, PT, R2, R236, P1 ;  /* 0x000000ec0200720c */ /* 0x000fe40000f21670 */
[----:B------:R-:W-:Y:S02]  /*e370*/  FSEL R115, R104, -INF , !P5 ;  /* 0xff80000068737808 */ /* 0x000fe40006800000 */
[C---:B------:R-:W-:Y:S02]  /*e380*/  ISETP.GE.AND P0, PT, R2.reuse, R240, PT ;  /* 0x000000f00200720c */ /* 0x040fe40003f06270 */
[----:B------:R-:W-:Y:S02]  /*e390*/  ISETP.LT.OR P5, PT, R2, R237, P2 ;  /* 0x000000ed0200720c */ /* 0x000fe400017a1670 */
[----:B------:R-:W-:-:S02]  /*e3a0*/  ISETP.NE.AND P2, PT, R3, RZ, PT ;  /* 0x000000ff0300720c */ /* 0x000fc40003f45270 */
[----:B-1----:R-:W-:-:S05]  /*e3b0*/  FSEL R4, R123, -INF , !P6 ;  /* 0xff8000007b047808 */ /* 0x002fca0007000000 */
[----:B------:R1:W-:Y:S01]  /*e3c0*/  STL [R1+0x78], R4 ;  /* 0x0000780401007387 */ /* 0x0003e20000100800 */
[----:B------:R-:W-:Y:S02]  /*e3d0*/  P2R R3, PR, RZ, 0x2 ;  /* 0x00000002ff037803 */ /* 0x000fe40000000000 */
[----:B------:R-:W-:Y:S02]  /*e3e0*/  ISETP.LT.OR P0, PT, R2, R238, P0 ;  /* 0x000000ee0200720c */ /* 0x000fe40000701670 */
[----:B------:R-:W-:Y:S02]  /*e3f0*/  FSEL R114, R105, -INF , !P5 ;  /* 0xff80000069727808 */ /* 0x000fe40006800000 */
[----:B------:R-:W-:Y:S02]  /*e400*/  ISETP.NE.AND P5, PT, R3, RZ, PT ;  /* 0x000000ff0300720c */ /* 0x000fe40003fa5270 */
[----:B------:R-:W-:Y:S02]  /*e410*/  FSEL R120, R116, -INF , !P2 ;  /* 0xff80000074787808 */ /* 0x000fe40005000000 */
[----:B------:R-:W-:-:S02]  /*e420*/  FSEL R3, R117, -INF , !P0 ;  /* 0xff80000075037808 */ /* 0x000fc40004000000 */
[----:B-1----:R-:W-:Y:S02]  /*e430*/  FSEL R4, R106, -INF , !P3 ;  /* 0xff8000006a047808 */ /* 0x002fe40005800000 */
[----:B------:R-:W-:-:S04]  /*e440*/  ISETP.GE.AND P3, PT, R2, R239, PT ;  /* 0x000000ef0200720c */ /* 0x000fc80003f66270 */
[----:B------:R-:W-:Y:S02]  /*e450*/  ISETP.LT.OR P6, PT, R2, R235, P3 ;  /* 0x000000eb0200720c */ /* 0x000fe40001fc1670 */
[----:B------:R-:W-:-:S04]  /*e460*/  IADD3 R2, R0, 0x30, RZ ;  /* 0x0000003000027810 */ /* 0x000fc80007ffe0ff */
[C---:B------:R-:W-:Y:S02]  /*e470*/  ISETP.GE.AND P2, PT, R2.reuse, R242, PT ;  /* 0x000000f20200720c */ /* 0x040fe40003f46270 */
[C---:B------:R-:W-:Y:S02]  /*e480*/  ISETP.GE.AND P1, PT, R2.reuse, R241, PT ;  /* 0x000000f10200720c */ /* 0x040fe40003f26270 */
[C---:B------:R-:W-:Y:S02]  /*e490*/  ISETP.GE.AND P3, PT, R2.reuse, R240, PT ;  /* 0x000000f00200720c */ /* 0x040fe40003f66270 */
[----:B------:R-:W-:Y:S02]  /*e4a0*/  ISETP.GE.AND P0, PT, R2, R239, PT ;  /* 0x000000ef0200720c */ /* 0x000fe40003f06270 */
[----:B------:R-:W-:Y:S02]  /*e4b0*/  FSEL R118, R118, -INF , !P4 ;  /* 0xff80000076767808 */ /* 0x000fe40006000000 */
[----:B------:R-:W-:-:S02]  /*e4c0*/  ISETP.LT.OR P2, PT, R2, R237, P2 ;  /* 0x000000ed0200720c */ /* 0x000fc40001741670 */
[C---:B------:R-:W-:Y:S02]  /*e4d0*/  ISETP.LT.OR P1, PT, R2.reuse, R236, P1 ;  /* 0x000000ec0200720c */ /* 0x040fe40000f21670 */
[C---:B------:R-:W-:Y:S02]  /*e4e0*/  ISETP.LT.OR P3, PT, R2.reuse, R238, P3 ;  /* 0x000000ee0200720c */ /* 0x040fe40001f61670 */
[----:B------:R-:W-:Y:S02]  /*e4f0*/  ISETP.LT.OR P4, PT, R2, R235, P0 ;  /* 0x000000eb0200720c */ /* 0x000fe40000781670 */
[----:B------:R-:W-:Y:S01]  /*e500*/  IADD3 R2, R0, 0x31, RZ ;  /* 0x0000003100027810 */ /* 0x000fe20007ffe0ff */
[----:B------:R-:W-:Y:S01]  /*e510*/  STL [R1+0x10], R4 ;  /* 0x0000100401007387 */ /* 0x000fe20000100800 */
[----:B------:R-:W-:Y:S02]  /*e520*/  FSEL R117, R107, -INF , !P5 ;  /* 0xff8000006b757808 */ /* 0x000fe40006800000 */
[----:B------:R-:W-:Y:S01]  /*e530*/  ISETP.GE.AND P0, PT, R2, R242, PT ;  /* 0x000000f20200720c */ /* 0x000fe20003f06270 */
[----:B------:R1:W-:Y:S01]  /*e540*/  STL [R1+0x28], R3 ;  /* 0x0000280301007387 */ /* 0x0003e20000100800 */
[----:B------:R-:W-:-:S02]  /*e550*/  FSEL R246, R96, -INF , !P2 ;  /* 0xff80000060f67808 */ /* 0x000fc40005000000 */
[C---:B------:R-:W-:Y:S02]  /*e560*/  ISETP.GE.AND P5, PT, R2.reuse, R240, PT ;  /* 0x000000f00200720c */ /* 0x040fe40003fa6270 */
[----:B------:R-:W-:Y:S02]  /*e570*/  ISETP.GE.AND P2, PT, R2, R239, PT ;  /* 0x000000ef0200720c */ /* 0x000fe40003f46270 */
[----:B------:R-:W-:Y:S02]  /*e580*/  FSEL R251, R98, -INF , !P1 ;  /* 0xff80000062fb7808 */ /* 0x000fe40004800000 */
[C---:B------:R-:W-:Y:S02]  /*e590*/  ISETP.LT.OR P1, PT, R2.reuse, R237, P0 ;  /* 0x000000ed0200720c */ /* 0x040fe40000721670 */
[----:B------:R-:W-:Y:S02]  /*e5a0*/  FSEL R116, R119, -INF , !P6 ;  /* 0xff80000077747808 */ /* 0x000fe40007000000 */
[----:B------:R-:W-:-:S02]  /*e5b0*/  ISETP.LT.OR P6, PT, R2, R235, P2 ;  /* 0x000000eb0200720c */ /* 0x000fc400017c1670 */
[----:B-1----:R-:W-:Y:S02]  /*e5c0*/  P2R R3, PR, RZ, 0x8 ;  /* 0x00000008ff037803 */ /* 0x002fe40000000000 */
[----:B------:R-:W-:-:S04]  /*e5d0*/  ISETP.GE.AND P3, PT, R2, R241, PT ;  /* 0x000000f10200720c */ /* 0x000fc80003f66270 */
[C---:B------:R-:W-:Y:S02]  /*e5e0*/  ISETP.LT.OR P0, PT, R2.reuse, R236, P3 ;  /* 0x000000ec0200720c */ /* 0x040fe40001f01670 */
[----:B------:R-:W-:Y:S02]  /*e5f0*/  ISETP.LT.OR P3, PT, R2, R238, P5 ;  /* 0x000000ee0200720c */ /* 0x000fe40002f61670 */
[----:B------:R-:W-:Y:S02]  /*e600*/  IADD3 R2, R0, 0x38, RZ ;  /* 0x0000003800027810 */ /* 0x000fe40007ffe0ff */
[----:B------:R-:W-:Y:S02]  /*e610*/  ISETP.NE.AND P5, PT, R3, RZ, PT ;  /* 0x000000ff0300720c */ /* 0x000fe40003fa5270 */
        /* <DEDUP_REMOVED lines=8> */
[----:B------:R-:W-:Y:S02]  /*e6a0*/  ISETP.LT.OR P5, PT, R2, R237, P3 ;  /* 0x000000ed0200720c */ /* 0x000fe40001fa1670 */
[----:B------:R-:W-:Y:S02]  /*e6b0*/  FSEL R119, R18, -INF , !P4 ;  /* 0xff80000012777808 */ /* 0x000fe40006000000 */
[C---:B------:R-:W-:Y:S02]  /*e6c0*/  ISETP.LT.OR P3, PT, R2.reuse, R236, P2 ;  /* 0x000000ec0200720c */ /* 0x040fe40001761670 */
[----:B------:R-:W-:Y:S02]  /*e6d0*/  ISETP.NE.AND P2, PT, R3, RZ, PT ;  /* 0x000000ff0300720c */ /* 0x000fe40003f45270 */
[C---:B------:R-:W-:Y:S02]  /*e6e0*/  ISETP.LT.OR P1, PT, R2.reuse, R238, P1 ;  /* 0x000000ee0200720c */ /* 0x040fe40000f21670 */
[----:B------:R-:W-:-:S02]  /*e6f0*/  ISETP.LT.OR P4, PT, R2, R235, P0 ;  /* 0x000000eb0200720c */ /* 0x000fc40000781670 */
[----:B------:R-:W-:Y:S02]  /*e700*/  IADD3 R2, R0, 0x39, RZ ;  /* 0x0000003900027810 */ /* 0x000fe40007ffe0ff */
[----:B------:R-:W-:Y:S02]  /*e710*/  FSEL R17, R17, -INF , !P2 ;  /* 0xff80000011117808 */ /* 0x000fe40005000000 */
[----:B------:R-:W-:Y:S02]  /*e720*/  P2R R3, PR, RZ, 0x2 ;  /* 0x00000002ff037803 */ /* 0x000fe40000000000 */
[----:B------:R-:W-:Y:S02]  /*e730*/  ISETP.GE.AND P2, PT, R2, R242, PT ;  /* 0x000000f20200720c */ /* 0x000fe40003f46270 */
[----:B------:R-:W-:Y:S02]  /*e740*/  FSEL R248, R22, -INF , !P3 ;  /* 0xff80000016f87808 */ /* 0x000fe40005800000 */
[----:B------:R-:W-:-:S02]  /*e750*/  ISETP.GE.AND P1, PT, R2, R241, PT ;  /* 0x000000f10200720c */ /* 0x000fc40003f26270 */
[C---:B------:R-:W-:Y:S02]  /*e760*/  ISETP.GE.AND P0, PT, R2.reuse, R240, PT ;  /* 0x000000f00200720c */ /* 0x040fe40003f06270 */
[----:B------:R-:W-:Y:S01]  /*e770*/  ISETP.GE.AND P3, PT, R2, R239, PT ;  /* 0x000000ef0200720c */ /* 0x000fe20003f66270 */
[----:B------:R1:W-:Y:S01]  /*e780*/  STL [R1+0x14], R4 ;  /* 0x0000140401007387 */ /* 0x0003e20000100800 */
[----:B------:R-:W-:Y:S02]  /*e790*/  FSEL R212, R20, -INF , !P5 ;  /* 0xff80000014d47808 */ /* 0x000fe40006800000 */
[C---:B------:R-:W-:Y:S02]  /*e7a0*/  ISETP.LT.OR P5, PT, R2.reuse, R237, P2 ;  /* 0x000000ed0200720c */ /* 0x040fe400017a1670 */
[----:B------:R-:W-:Y:S02]  /*e7b0*/  ISETP.NE.AND P2, PT, R3, RZ, PT ;  /* 0x000000ff0300720c */ /* 0x000fe40003f45270 */
[----:B------:R-:W-:-:S02]  /*e7c0*/  ISETP.LT.OR P1, PT, R2, R236, P1 ;  /* 0x000000ec0200720c */ /* 0x000fc40000f21670 */
[----:B------:R-:W-:Y:S02]  /*e7d0*/  ISETP.LT.OR P0, PT, R2, R238, P0 ;  /* 0x000000ee0200720c */ /* 0x000fe40000701670 */
[----:B------:R-:W-:Y:S02]  /*e7e0*/  P2R R3, PR, RZ, 0x2 ;  /* 0x00000002ff037803 */ /* 0x000fe40000000000 */
[----:B------:R-:W-:Y:S02]  /*e7f0*/  FSEL R5, R24, -INF , !P2 ;  /* 0xff80000018057808 */ /* 0x000fe40005000000 */
[----:B------:R-:W-:Y:S02]  /*e800*/  FSEL R252, R25, -INF , !P0 ;  /* 0xff80000019fc7808 */ /* 0x000fe40004000000 */
[----:B-1----:R-:W-:Y:S02]  /*e810*/  FSEL R4, R19, -INF , !P6 ;  /* 0xff80000013047808 */ /* 0x002fe40007000000 */
[----:B------:R-:W-:-:S02]  /*e820*/  ISETP.LT.OR P6, PT, R2, R235, P3 ;  /* 0x000000eb0200720c */ /* 0x000fc40001fc1670 */
[----:B------:R-:W-:Y:S01]  /*e830*/  IADD3 R2, R0, 0x40, RZ ;  /* 0x0000004000027810 */ /* 0x000fe20007ffe0ff */
[----:B------:R1:W-:Y:S03]  /*e840*/  STL [R1+0x8c], R4 ;  /* 0x00008c0401007387 */ /* 0x0003e60000100800 */
[C---:B------:R-:W-:Y:S02]  /*e850*/  ISETP.GE.AND P2, PT, R2.reuse, R242, PT ;  /* 0x000000f20200720c */ /* 0x040fe40003f46270 */
[C---:B------:R-:W-:Y:S02]  /*e860*/  ISETP.GE.AND P1, PT, R2.reuse, R241, PT ;  /* 0x000000f10200720c */ /* 0x040fe40003f26270 */
[C---:B------:R-:W-:Y:S02]  /*e870*/  ISETP.GE.AND P3, PT, R2.reuse, R240, PT ;  /* 0x000000f00200720c */ /* 0x040fe40003f66270 */
[----:B------:R-:W-:-:S02]  /*e880*/  ISETP.GE.AND P0, PT, R2, R239, PT ;  /* 0x000000ef0200720c */ /* 0x000fc40003f06270 */
[C---:B------:R-:W-:Y:S02]  /*e890*/  ISETP.LT.OR P2, PT, R2.reuse, R237, P2 ;  /* 0x000000ed0200720c */ /* 0x040fe40001741670 */
[C---:B------:R-:W-:Y:S02]  /*e8a0*/  ISETP.LT.OR P1, PT, R2.reuse, R236, P1 ;  /* 0x000000ec0200720c */ /* 0x040fe40000f21670 */
[----:B------:R-:W-:Y:S02]  /*e8b0*/  ISETP.LT.OR P3, PT, R2, R238, P3 ;  /* 0x000000ee0200720c */ /* 0x000fe40001f61670 */
[----:B------:R-:W-:Y:S02]  /*e8c0*/  FSEL R210, R21, -INF , !P5 ;  /* 0xff80000015d27808 */ /* 0x000fe40006800000 */
[----:B------:R-:W-:Y:S02]  /*e8d0*/  ISETP.NE.AND P5, PT, R3, RZ, PT ;  /* 0x000000ff0300720c */ /* 0x000fe40003fa5270 */
[----:B-1----:R-:W-:-:S02]  /*e8e0*/  FSEL R4, R26, -INF , !P4 ;  /* 0xff8000001a047808 */ /* 0x002fc40006000000 */
[----:B------:R-:W-:Y:S02]  /*e8f0*/  ISETP.LT.OR P4, PT, R2, R235, P0 ;  /* 0x000000eb0200720c */ /* 0x000fe40000781670 */
[----:B------:R-:W-:Y:S02]  /*e900*/  IADD3 R2, R0, 0x41, RZ ;  /* 0x0000004100027810 */ /* 0x000fe40007ffe0ff */
[----:B------:R-:W-:Y:S02]  /*e910*/  P2R R3, PR, RZ, 0x8 ;  /* 0x00000008ff037803 */ /* 0x000fe40000000000 */
[C---:B------:R-:W-:Y:S02]  /*e920*/  ISETP.GE.AND P0, PT, R2.reuse, R242, PT ;  /* 0x000000f20200720c */ /* 0x040fe40003f06270 */
[----:B------:R-:W-:Y:S02]  /*e930*/  FSEL R215, R23, -INF , !P5 ;  /* 0xff80000017d77808 */ /* 0x000fe40006800000 */
[----:B------:R-:W-:-:S02]  /*e940*/  ISETP.GE.AND P3, PT, R2, R241, PT ;  /* 0x000000f10200720c */ /* 0x000fc40003f66270 */
[----:B------:R-:W-:Y:S01]  /*e950*/  FSEL R207, R32, -INF , !P2 ;  /* 0xff80000020cf7808 */ /* 0x000fe20005000000 */
[----:B------:R-:W-:Y:S01]  /*e960*/  STL [R1], R5 ;  /* 0x0000000501007387 */ /* 0x000fe20000100800 */
[C---:B------:R-:W-:Y:S02]  /*e970*/  ISETP.GE.AND P5, PT, R2.reuse, R240, PT ;  /* 0x000000f00200720c */ /* 0x040fe40003fa6270 */
[----:B------:R-:W-:Y:S01]  /*e980*/  ISETP.GE.AND P2, PT, R2, R239, PT ;  /* 0x000000ef0200720c */ /* 0x000fe20003f46270 */
[----:B------:R1:W-:Y:S01]  /*e990*/  STL [R1+0x88], R4 ;  /* 0x0000880401007387 */ /* 0x0003e20000100800 */
[----:B------:R-:W-:Y:S02]  /*e9a0*/  FSEL R213, R34, -INF , !P1 ;  /* 0xff80000022d57808 */ /* 0x000fe40004800000 */
[C---:B------:R-:W-:Y:S02]  /*e9b0*/  ISETP.LT.OR P1, PT, R2.reuse, R237, P0 ;  /* 0x000000ed0200720c */ /* 0x040fe40000721670 */
[----:B------:R-:W-:-:S02]  /*e9c0*/  ISETP.LT.OR P0, PT, R2, R236, P3 ;  /* 0x000000ec0200720c */ /* 0x000fc40001f01670 */
[----:B------:R-:W-:Y:S02]  /*e9d0*/  ISETP.LT.OR P3, PT, R2, R238, P5 ;  /* 0x000000ee0200720c */ /* 0x000fe40002f61670 */
[----:B------:R-:W-:Y:S02]  /*e9e0*/  ISETP.NE.AND P5, PT, R3, RZ, PT ;  /* 0x000000ff0300720c */ /* 0x000fe40003fa5270 */
[----:B------:R-:W-:Y:S02]  /*e9f0*/  P2R R3, PR, RZ, 0x8 ;  /* 0x00000008ff037803 */ /* 0x000fe40000000000 */
[----:B------:R-:W-:Y:S02]  /*ea00*/  FSEL R204, R33, -INF , !P1 ;  /* 0xff80000021cc7808 */ /* 0x000fe40004800000 */
[----:B------:R-:W-:Y:S02]  /*ea10*/  FSEL R211, R35, -INF , !P0 ;  /* 0xff80000023d37808 */ /* 0x000fe40004000000 */
[----:B-1----:R-:W-:-:S02]  /*ea20*/  FSEL R4, R27, -INF , !P6 ;  /* 0xff8000001b047808 */ /* 0x002fc40007000000 */
        /* <DEDUP_REMOVED lines=8> */
[----:B------:R-:W-:Y:S02]  /*eab0*/  FSEL R30, R30, -INF , !P4 ;  /* 0xff8000001e1e7808 */ /* 0x000fe40006000000 */
[C---:B------:R-:W-:Y:S02]  /*eac0*/  ISETP.LT.OR P3, PT, R2.reuse, R236, P2 ;  /* 0x000000ec0200720c */ /* 0x040fe40001761670 */
[----:B------:R-:W-:Y:S02]  /*ead0*/  ISETP.NE.AND P2, PT, R3, RZ, PT ;  /* 0x000000ff0300720c */ /* 0x000fe40003f45270 */
[C---:B------:R-:W-:Y:S02]  /*eae0*/  ISETP.LT.OR P1, PT, R2.reuse, R238, P1 ;  /* 0x000000ee0200720c */ /* 0x040fe40000f21670 */
[----:B------:R-:W-:Y:S02]  /*eaf0*/  ISETP.LT.OR P4, PT, R2, R235, P0 ;  /* 0x000000eb0200720c */ /* 0x000fe40000781670 */
[----:B------:R-:W-:-:S02]  /*eb00*/  IADD3 R2, R0, 0x49, RZ ;  /* 0x0000004900027810 */ /* 0x000fc40007ffe0ff */
[----:B------:R-:W-:Y:S02]  /*eb10*/  FSEL R247, R29, -INF , !P2 ;  /* 0xff8000001df77808 */ /* 0x000fe40005000000 */
[----:B------:R-:W-:Y:S02]  /*eb20*/  P2R R3, PR, RZ, 0x2 ;  /* 0x00000002ff037803 */ /* 0x000fe40000000000 */
[----:B------:R-:W-:Y:S02]  /*eb30*/  ISETP.GE.AND P2, PT, R2, R242, PT ;  /* 0x000000f20200720c */ /* 0x000fe40003f46270 */
[----:B------:R-:W-:Y:S02]  /*eb40*/  FSEL R206, R38, -INF , !P3 ;  /* 0xff80000026ce7808 */ /* 0x000fe40005800000 */
[C---:B------:R-:W-:Y:S02]  /*eb50*/  ISETP.GE.AND P1, PT, R2.reuse, R241, PT ;  /* 0x000000f10200720c */ /* 0x040fe40003f26270 */
[----:B------:R-:W-:-:S02]  /*eb60*/  ISETP.GE.AND P0, PT, R2, R240, PT ;  /* 0x000000f00200720c */ /* 0x000fc40003f06270 */
[----:B------:R-:W-:Y:S02]  /*eb70*/  ISETP.GE.AND P3, PT, R2, R239, PT ;  /* 0x000000ef0200720c */ /* 0x000fe40003f66270 */
[----:B------:R-:W-:Y:S02]  /*eb80*/  FSEL R131, R36, -INF , !P5 ;  /* 0xff80000024837808 */ /* 0x000fe40006800000 */
[----:B------:R-:W-:Y:S02]  /*eb90*/  FSEL R31, R31, -INF , !P6 ;  /* 0xff8000001f1f7808 */ /* 0x000fe40007000000 */
[C---:B------:R-:W-:Y:S02]  /*eba0*/  ISETP.LT.OR P5, PT, R2.reuse, R237, P2 ;  /* 0x000000ed0200720c */ /* 0x040fe400017a1670 */
[----:B------:R-:W-:Y:S02]  /*ebb0*/  ISETP.NE.AND P2, PT, R3, RZ, PT ;  /* 0x000000ff0300720c */ /* 0x000fe40003f45270 */
[----:B------:R-:W-:-:S02]  /*ebc0*/  ISETP.LT.OR P1, PT, R2, R236, P1 ;  /* 0x000000ec0200720c */ /* 0x000fc40000f21670 */
[C---:B------:R-:W-:Y:S02]  /*ebd0*/  ISETP.LT.OR P0, PT, R2.reuse, R238, P0 ;  /* 0x000000ee0200720c */ /* 0x040fe40000701670 */
[----:B------:R-:W-:Y:S02]  /*ebe0*/  ISETP.LT.OR P6, PT, R2, R235, P3 ;  /* 0x000000eb0200720c */ /* 0x000fe40001fc1670 */
[----:B------:R-:W-:Y:S02]  /*ebf0*/  IADD3 R2, R0, 0x50, RZ ;  /* 0x0000005000027810 */ /* 0x000fe40007ffe0ff */
[----:B------:R-:W-:Y:S02]  /*ec00*/  P2R R3, PR, RZ, 0x2 ;  /* 0x00000002ff037803 */ /* 0x000fe40000000000 */
[----:B------:R-:W-:Y:S02]  /*ec10*/  FSEL R244, R40, -INF , !P2 ;  /* 0xff80000028f47808 */ /* 0x000fe40005000000 */
[----:B------:R-:W-:-:S02]  /*ec20*/  FSEL R214, R41, -INF , !P0 ;  /* 0xff80000029d67808 */ /* 0x000fc40004000000 */
        /* <DEDUP_REMOVED lines=9> */
[----:B------:R-:W-:Y:S02]  /*ecc0*/  FSEL R124, R37, -INF , !P5 ;  /* 0xff800000257c7808 */ /* 0x000fe40006800000 */
[----:B------:R-:W-:Y:S02]  /*ecd0*/  IADD3 R2, R0, 0x51, RZ ;  /* 0x0000005100027810 */ /* 0x000fe40007ffe0ff */
[----:B------:R-:W-:-:S02]  /*ece0*/  ISETP.NE.AND P5, PT, R3, RZ, PT ;  /* 0x000000ff0300720c */ /* 0x000fc40003fa5270 */
[----:B------:R-:W-:Y:S02]  /*ecf0*/  P2R R3, PR, RZ, 0x8 ;  /* 0x00000008ff037803 */ /* 0x000fe40000000000 */
[C---:B------:R-:W-:Y:S02]  /*ed00*/  ISETP.GE.AND P0, PT, R2.reuse, R242, PT ;  /* 0x000000f20200720c */ /* 0x040fe40003f06270 */
[----:B------:R-:W-:Y:S02]  /*ed10*/  FSEL R133, R39, -INF , !P5 ;  /* 0xff80000027857808 */ /* 0x000fe40006800000 */
[----:B------:R-:W-:Y:S02]  /*ed20*/  ISETP.GE.AND P3, PT, R2, R241, PT ;  /* 0x000000f10200720c */ /* 0x000fe40003f66270 */
[----:B------:R-:W-:Y:S02]  /*ed30*/  FSEL R123, R48, -INF , !P2 ;  /* 0xff800000307b7808 */ /* 0x000fe40005000000 */
[----:B------:R-:W-:-:S02]  /*ed40*/  ISETP.GE.AND P5, PT, R2, R240, PT ;  /* 0x000000f00200720c */ /* 0x000fc40003fa6270 */
[----:B------:R-:W-:Y:S02]  /*ed50*/  ISETP.GE.AND P2, PT, R2, R239, PT ;  /* 0x000000ef0200720c */ /* 0x000fe40003f46270 */
[----:B------:R-:W-:Y:S02]  /*ed60*/  FSEL R130, R50, -INF , !P1 ;  /* 0xff80000032827808 */ /* 0x000fe40004800000 */
[C---:B------:R-:W-:Y:S02]  /*ed70*/  ISETP.LT.OR P1, PT, R2.reuse, R237, P0 ;  /* 0x000000ed0200720c */ /* 0x040fe40000721670 */
[----:B------:R-:W-:Y:S02]  /*ed80*/  FSEL R43, R43, -INF , !P6 ;  /* 0xff8000002b2b7808 */ /* 0x000fe40007000000 */
[C---:B------:R-:W-:Y:S02]  /*ed90*/  ISETP.LT.OR P0, PT, R2.reuse, R236, P3 ;  /* 0x000000ec0200720c */ /* 0x040fe40001f01670 */
        /* <DEDUP_REMOVED lines=55> */
[----:B------:R-:W-:Y:S01]  /*f110*/  ISETP.GE.AND P2, PT, R2, R239, PT ;  /* 0x000000ef0200720c */ /* 0x000fe20003f46270 */
[----:B------:R1:W-:Y:S01]  /*f120*/  STL [R1+0x84], R4 ;  /* 0x0000840401007387 */ /* 0x0003e20000100800 */
[----:B------:R-:W-:Y:S02]  /*f130*/  FSEL R105, R78, -INF , !P1 ;  /* 0xff8000004e697808 */ /* 0x000fe40004800000 */
[C---:B------:R-:W-:Y:S02]  /*f140*/  ISETP.LT.OR P1, PT, R2.reuse, R237, P0 ;  /* 0x000000ed0200720c */ /* 0x040fe40000721670 */
[C---:B------:R-:W-:Y:S02]  /*f150*/  ISETP.LT.OR P0, PT, R2.reuse, R236, P3 ;  /* 0x000000ec0200720c */ /* 0x040fe40001f01670 */
[----:B------:R-:W-:Y:S02]  /*f160*/  ISETP.LT.OR P3, PT, R2, R238, P5 ;  /* 0x000000ee0200720c */ /* 0x000fe40002f61670 */
[----:B------:R-:W-:-:S02]  /*f170*/  ISETP.NE.AND P5, PT, R3, RZ, PT ;  /* 0x000000ff0300720c */ /* 0x000fc40003fa5270 */
[----:B------:R-:W-:Y:S02]  /*f180*/  P2R R3, PR, RZ, 0x8 ;  /* 0x00000008ff037803 */ /* 0x000fe40000000000 */
[----:B------:R-:W-:Y:S02]  /*f190*/  FSEL R97, R77, -INF , !P1 ;  /* 0xff8000004d617808 */ /* 0x000fe40004800000 */
[----:B------:R-:W-:Y:S02]  /*f1a0*/  FSEL R104, R79, -INF , !P0 ;  /* 0xff8000004f687808 */ /* 0x000fe40004000000 */
[----:B-1----:R-:W-:Y:S02]  /*f1b0*/  FSEL R4, R63, -INF , !P6 ;  /* 0xff8000003f047808 */ /* 0x002fe40007000000 */
        /* <DEDUP_REMOVED lines=37> */
[----:B------:R-:W-:-:S02]  /*f410*/  FSEL R81, R81, -INF , !P5 ;  /* 0xff80000051517808 */ /* 0x000fc40006800000 */
[----:B------:R-:W-:Y:S02]  /*f420*/  ISETP.NE.AND P5, PT, R3, RZ, PT ;  /* 0x000000ff0300720c */ /* 0x000fe40003fa5270 */
[C---:B------:R-:W-:Y:S02]  /*f430*/  ISETP.LT.OR P2, PT, R2.reuse, R237, P2 ;  /* 0x000000ed0200720c */ /* 0x040fe40001741670 */
[C---:B------:R-:W-:Y:S02]  /*f440*/  ISETP.LT.OR P1, PT, R2.reuse, R236, P1 ;  /* 0x000000ec0200720c */ /* 0x040fe40000f21670 */
        /* <DEDUP_REMOVED lines=13> */
[C---:B------:R-:W-:Y:S02]  /*f520*/  ISETP.LT.OR P6, PT, R2.reuse, R238, P5 ;  /* 0x000000ee0200720c */ /* 0x040fe40002fc1670 */
[----:B------:R-:W-:-:S02]  /*f530*/  ISETP.LT.OR P0, PT, R2, R236, P3 ;  /* 0x000000ec0200720c */ /* 0x000fc40001f01670 */
[----:B------:R-:W-:Y:S02]  /*f540*/  ISETP.LT.OR P5, PT, R2, R235, P2 ;  /* 0x000000eb0200720c */ /* 0x000fe400017a1670 */
[----:B------:R-:W-:Y:S02]  /*f550*/  IADD3 R2, R0, 0x78, RZ ;  /* 0x0000007800027810 */ /* 0x000fe40007ffe0ff */
[----:B------:R-:W-:Y:S02]  /*f560*/  ISETP.NE.AND P3, PT, R3, RZ, PT ;  /* 0x000000ff0300720c */ /* 0x000fe40003f65270 */
[----:B------:R-:W-:Y:S02]  /*f570*/  FSEL R25, R57, -INF , !P1 ;  /* 0xff80000039197808 */ /* 0x000fe40004800000 */
[----:B------:R-:W-:Y:S02]  /*f580*/  FSEL R27, R59, -INF , !P0 ;  /* 0xff8000003b1b7808 */ /* 0x000fe40004000000 */
[----:B------:R-:W-:-:S02]  /*f590*/  ISETP.GE.AND P1, PT, R2, R241, PT ;  /* 0x000000f10200720c */ /* 0x000fc40003f26270 */
[----:B------:R-:W-:Y:S02]  /*f5a0*/  FSEL R92, R92, -INF , !P3 ;  /* 0xff8000005c5c7808 */ /* 0x000fe40005800000 */
[C---:B------:R-:W-:Y:S02]  /*f5b0*/  ISETP.GE.AND P0, PT, R2.reuse, R240, PT ;  /* 0x000000f00200720c */ /* 0x040fe40003f06270 */
[----:B------:R-:W-:Y:S02]  /*f5c0*/  ISETP.GE.AND P3, PT, R2, R239, PT ;  /* 0x000000ef0200720c */ /* 0x000fe40003f66270 */
[----:B------:R-:W-:Y:S02]  /*f5d0*/  FSEL R94, R94, -INF , !P4 ;  /* 0xff8000005e5e7808 */ /* 0x000fe40006000000 */
[C---:B------:R-:W-:Y:S02]  /*f5e0*/  ISETP.LT.OR P4, PT, R2.reuse, R236, P1 ;  /* 0x000000ec0200720c */ /* 0x040fe40000f81670 */
[----:B------:R-:W-:-:S02]  /*f5f0*/  ISETP.LT.OR P1, PT, R2, R238, P0 ;  /* 0x000000ee0200720c */ /* 0x000fc40000721670 */
[----:B------:R-:W-:Y:S02]  /*f600*/  ISETP.LT.OR P0, PT, R2, R235, P3 ;  /* 0x000000eb0200720c */ /* 0x000fe40001f01670 */
[----:B------:R-:W-:Y:S01]  /*f610*/  IADD3 R0, R0, 0x79, RZ ;  /* 0x0000007900007810 */ /* 0x000fe20007ffe0ff */
[----:B------:R2:W-:Y:S01]  /*f620*/  STL [R1+0x70], R4 ;  /* 0x0000700401007387 */ /* 0x0005e20000100800 */
[----:B------:R-:W-:Y:S02]  /*f630*/  FSEL R20, R86, -INF , !P0 ;  /* 0xff80000056147808 */ /* 0x000fe40004000000 */
[----:B------:R-:W-:Y:S02]  /*f640*/  ISETP.GE.AND P0, PT, R0, R239, PT ;  /* 0x000000ef0000720c */ /* 0x000fe40003f06270 */
[----:B------:R-:W-:Y:S02]  /*f650*/  ISETP.GE.AND P2, PT, R2, R242, PT ;  /* 0x000000f20200720c */ /* 0x000fe40003f46270 */
[----:B------:R-:W-:-:S02]  /*f660*/  FSEL R84, R84, -INF , !P1 ;  /* 0xff80000054547808 */ /* 0x000fc40004800000 */
[----:B------:R-:W-:Y:S02]  /*f670*/  ISETP.LT.OR P1, PT, R0, R235, P0 ;  /* 0x000000eb0000720c */ /* 0x000fe40000721670 */
[----:B------:R-:W-:Y:S02]  /*f680*/  PLOP3.LUT P0, PT, PT, PT, UP0, 0x80, 0x0 ;  /* 0x000000000000781c */ /* 0x000fe40003f0f008 */
[----:B------:R-:W-:Y:S02]  /*f690*/  ISETP.LT.OR P2, PT, R2, R237, P2 ;  /* 0x000000ed0200720c */ /* 0x000fe40001741670 */
[----:B------:R-:W-:Y:S02]  /*f6a0*/  FSEL R95, R95, -INF , !P5 ;  /* 0xff8000005f5f7808 */ /* 0x000fe40006800000 */
[----:B------:R-:W-:Y:S02]  /*f6b0*/  P2R R3, PR, RZ, 0x4 ;  /* 0x00000004ff037803 */ /* 0x000fe40000000000 */
[----:B------:R-:W-:-:S02]  /*f6c0*/  ISETP.GE.AND P5, PT, R0, R242, PT ;  /* 0x000000f20000720c */ /* 0x000fc40003fa6270 */
[C---:B------:R-:W-:Y:S02]  /*f6d0*/  ISETP.GE.AND P2, PT, R0.reuse, R240, PT ;  /* 0x000000f00000720c */ /* 0x040fe40003f46270 */
[C---:B------:R-:W-:Y:S02]  /*f6e0*/  ISETP.GE.AND P3, PT, R0.reuse, R241, PT ;  /* 0x000000f10000720c */ /* 0x040fe40003f66270 */
[----:B------:R-:W-:Y:S02]  /*f6f0*/  FSEL R93, R93, -INF , !P6 ;  /* 0xff8000005d5d7808 */ /* 0x000fe40007000000 */
[----:B------:R-:W-:Y:S02]  /*f700*/  ISETP.NE.AND P6, PT, R3, RZ, PT ;  /* 0x000000ff0300720c */ /* 0x000fe40003fc5270 */
[C---:B------:R-:W-:Y:S02]  /*f710*/  ISETP.LT.OR P2, PT, R0.reuse, R238, P2 ;  /* 0x000000ee0000720c */ /* 0x040fe40001741670 */
[----:B------:R-:W-:-:S02]  /*f720*/  ISETP.LT.OR P5, PT, R0, R237, P5 ;  /* 0x000000ed0000720c */ /* 0x000fc40002fa1670 */
[----:B------:R-:W-:Y:S02]  /*f730*/  ISETP.LT.OR P3, PT, R0, R236, P3 ;  /* 0x000000ec0000720c */ /* 0x000fe40001f61670 */
[----:B------:R-:W-:Y:S02]  /*f740*/  FSEL R24, R10, -INF , !P4 ;  /* 0xff8000000a187808 */ /* 0x000fe40006000000 */
[----:B------:R-:W-:Y:S02]  /*f750*/  FSEL R85, R85, -INF , !P2 ;  /* 0xff80000055557808 */ /* 0x000fe40005000000 */
[----:B------:R-:W-:Y:S02]  /*f760*/  FSEL R48, R87, -INF , !P1 ;  /* 0xff80000057307808 */ /* 0x000fe40004800000 */
[----:B------:R-:W-:Y:S02]  /*f770*/  FSEL R22, R8, -INF , !P6 ;  /* 0xff80000008167808 */ /* 0x000fe40007000000 */
[----:B------:R-:W-:-:S02]  /*f780*/  LOP3.LUT P4, RZ, R234, 0x4000, RZ, 0xc0, !PT ;  /* 0x00004000eaff7812 */ /* 0x000fc4000788c0ff */
[----:B------:R-:W-:Y:S02]  /*f790*/  FSEL R21, R9, -INF , !P5 ;  /* 0xff80000009157808 */ /* 0x000fe40006800000 */
[----:B------:R-:W-:Y:S01]  /*f7a0*/  FSEL R23, R11, -INF , !P3 ;  /* 0xff8000000b177808 */ /* 0x000fe20005800000 */
[----:B------:R-:W-:Y:S05]  /*f7b0*/  @!P0 BRA `(.L_x_637) ;  /* 0x000006e000008947 */ /* 0x000fea0003800000 */
[----:B--2---:R-:W2:Y:S04]  /*f7c0*/  LDL.64 R12, [R1+0xd0] ;  /* 0x0000d000010c7983 */ /* 0x004ea80000100a00 */
[----:B------:R-:W3:Y:S01]  /*f7d0*/  LDL.64 R6, [R1+0xc8] ;  /* 0x0000c80001067983 */ /* 0x000ee20000100a00 */
[----:B------:R-:W-:Y:S01]  /*f7e0*/  UIADD3 UR7, UR7, -0x3, URZ ;  /* 0xfffffffd07077890 */ /* 0x000fe2000fffe03f */
[----:B------:R-:W-:Y:S01]  /*f7f0*/  @!P4 IMAD.MOV.U32 R8, RZ, RZ, c[0x0][0x19c] ;  /* 0x00006700ff08c624 */ /* 0x000fe200078e00ff */
[----:B------:R-:W-:Y:S01]  /*f800*/  ULDC.64 UR10, c[0x0][0x198] ;  /* 0x00006600000a7ab9 */ /* 0x000fe20000000a00 */
[----:B------:R1:W-:Y:S01]  /*f810*/  @P4 STS.128 [R243+0x4000], RZ ;  /* 0x004000fff3004388 */ /* 0x0003e20000000c00 */
[----:B------:R-:W-:Y:S01]  /*f820*/  USHF.R.S32.HI UR5, URZ, 0x1f, UR7 ;  /* 0x0000001f3f057899 */ /* 0x000fe20008011407 */
[----:B------:R-:W-:Y:S01]  /*f830*/  @!P4 IMAD R8, R8, 0x50, RZ ;  /* 0x000000500808c824 */ /* 0x000fe200078e02ff */
[----:B------:R-:W-:Y:S01]  /*f840*/  UIMAD.WIDE.U32 UR14, UR7, UR10, URZ ;  /* 0x0000000a070e72a5 */ /* 0x000fe2000f8e003f */
[----:B------:R-:W-:Y:S01]  /*f850*/  BSSY B0, `(.L_x_638) ;  /* 0x0000063000007945 */ /* 0x000fe20003800000 */
[----:B------:R-:W-:-:S04]  /*f860*/  UIMAD UR5, UR5, UR10, URZ ;  /* 0x0000000a050572a4 */ /* 0x000fc8000f8e023f */
[----:B------:R-:W-:Y:S01]  /*f870*/  UIMAD UR5, UR7, UR11, UR5 ;  /* 0x0000000b070572a4 */ /* 0x000fe2000f8e0205 */
[----:B------:R-:W-:Y:S02]  /*f880*/  IMAD.U32 R2, RZ, RZ, UR14 ;  /* 0x0000000eff027e24 */ /* 0x000fe4000f8e00ff */
[----:B------:R-:W-:Y:S01]  /*f890*/  IMAD.U32 R3, RZ, RZ, UR14 ;  /* 0x0000000eff037e24 */ /* 0x000fe2000f8e00ff */
[----:B------:R-:W-:-:S06]  /*f8a0*/  UIADD3 UR5, UR15, UR5, URZ ;  /* 0x000000050f057290 */ /* 0x000fcc000fffe03f */
[----:B------:R-:W-:Y:S01]  /*f8b0*/  IMAD.U32 R0, RZ, RZ, UR5 ;  /* 0x00000005ff007e24 */ /* 0x000fe2000f8e00ff */
[----:B--2---:R-:W-:-:S04]  /*f8c0*/  LEA R2, P0, R2, R12, 0x7 ;  /* 0x0000000c02027211 */ /* 0x004fc800078038ff */
[----:B---3--:R-:W-:Y:S01]  /*f8d0*/  LEA.HI.X R3, R3, R7, R0, 0x7, P0 ;  /* 0x0000000703037211 */ /* 0x008fe200000f3c00 */
[----:B------:R-:W-:Y:S01]  /*f8e0*/  @!P4 IMAD.MOV.U32 R0, RZ, RZ, c[0x0][0x19c] ;  /* 0x00006700ff00c624 */ /* 0x000fe200078e00ff */
[----:B------:R-:W-:-:S03]  /*f8f0*/  @!P4 LEA R4, P0, R2, c[0x0][0x168], 0x1 ;  /* 0x00005a000204ca11 */ /* 0x000fc600078008ff */
[----:B------:R-:W-:Y:S01]  /*f900*/  @!P4 IMAD R0, R0, 0x30, RZ ;  /* 0x000000300000c824 */ /* 0x000fe200078e02ff */
[----:B------:R-:W-:-:S05]  /*f910*/  @!P4 LEA.HI.X R5, R2, c[0x0][0x16c], R3, 0x1, P0 ;  /* 0x00005b000205ca11 */ /* 0x000fca00000f0c03 */
[----:B------:R-:W-:Y:S01]  /*f920*/  @!PT LDS RZ, [RZ] ;  /* 0x00000000fffff984 */ /* 0x000fe20000000800 */
[----:B------:R-:W-:Y:S01]  /*f930*/  @!PT LDS RZ, [RZ] ;  /* 0x00000000fffff984 */ /* 0x000fe20000000800 */
[----:B------:R-:W-:Y:S01]  /*f940*/  @!PT LDS RZ, [RZ] ;  /* 0x00000000fffff984 */ /* 0x000fe20000000800 */
[----:B------:R2:W-:Y:S04]  /*f950*/  @!P4 LDGSTS.E.BYPASS.LTC128B.128 [R243+0x4000], [R4.64] ;  /* 0x0400000004f3cfae */ /* 0x0005e8000b901d72 */
[----:B------:R1:W-:Y:S01]  /*f960*/  @P4 STS.128 [R243+0x4800], RZ ;  /* 0x004800fff3004388 */ /* 0x0003e20000000c00 */
[----:B--2---:R-:W-:-:S04]  /*f970*/  IMAD.U32 R4, RZ, RZ, UR4 ;  /* 0x00000004ff047e24 */ /* 0x004fc8000f8e00ff */
[----:B------:R-:W-:-:S05]  /*f980*/  @!P4 IMAD.WIDE.U32 R4, R4, 0x30, R2 ;  /* 0x000000300404c825 */ /* 0x000fca00078e0002 */
[----:B------:R-:W-:Y:S01]  /*f990*/  @!P4 IADD3 R0, R0, R5, RZ ;  /* 0x000000050000c210 */ /* 0x000fe20007ffe0ff */
[----:B------:R-:W-:Y:S01]  /*f9a0*/  @!P4 IMAD.MOV.U32 R5, RZ, RZ, R3 ;  /* 0x000000ffff05c224 */ /* 0x000fe200078e0003 */
[----:B------:R-:W-:-:S04]  /*f9b0*/  @!P4 LEA R12, P0, R4, c[0x0][0x168], 0x1 ;  /* 0x00005a00040cca11 */ /* 0x000fc800078008ff */
[----:B------:R-:W-:Y:S01]  /*f9c0*/  @!P4 LEA.HI.X R13, R4, c[0x0][0x16c], R0, 0x1, P0 ;  /* 0x00005b00040dca11 */ /* 0x000fe200000f0c00 */
[----:B------:R-:W-:Y:S02]  /*f9d0*/  IMAD.U32 R0, RZ, RZ, UR4 ;  /* 0x00000004ff007e24 */ /* 0x000fe4000f8e00ff */
[----:B------:R-:W-:-:S04]  /*f9e0*/  @!P4 IMAD.MOV.U32 R4, RZ, RZ, R2 ;  /* 0x000000ffff04c224 */ /* 0x000fc800078e0002 */
[----:B------:R-:W-:Y:S01]  /*f9f0*/  @!P4 IMAD.WIDE.U32 R4, R0, 0x50, R4 ;  /* 0x000000500004c825 */ /* 0x000fe200078e0004 */
[----:B------:R-:W-:-:S04]  /*fa00*/  @!P4 IADD3 R0, P1, R2, UR27, RZ ;  /* 0x0000001b0200cc10 */ /* 0x000fc8000ff3e0ff */
[----:B------:R-:W-:Y:S02]  /*fa10*/  @!P4 LEA R6, P0, R0, c[0x0][0x168], 0x1 ;  /* 0x00005a000006ca11 */ /* 0x000fe400078008ff */
[----:B------:R-:W-:-:S04]  /*fa20*/  @!P4 IADD3.X R7, R3, UR26, RZ, P1, !PT ;  /* 0x0000001a0307cc10 */ /* 0x000fc80008ffe4ff */
[----:B------:R-:W-:Y:S02]  /*fa30*/  @!P4 LEA.HI.X R7, R0, c[0x0][0x16c], R7, 0x1, P0 ;  /* 0x00005b000007ca11 */ /* 0x000fe400000f0c07 */
[----:B------:R-:W-:Y:S01]  /*fa40*/  @!P4 IADD3 R0, R8, R5, RZ ;  /* 0x000000050800c210 */ /* 0x000fe20007ffe0ff */
[----:B------:R-:W-:Y:S01]  /*fa50*/  @!P4 IMAD.MOV.U32 R5, RZ, RZ, R3 ;  /* 0x000000ffff05c224 */ /* 0x000fe200078e0003 */
[C---:B------:R-:W-:Y:S01]  /*fa60*/  @!P4 LEA R10, P0, R4.reuse, c[0x0][0x168], 0x1 ;  /* 0x00005a00040aca11 */ /* 0x040fe200078008ff */
[----:B------:R-:W-:Y:S01]  /*fa70*/  @!PT LDS RZ, [RZ] ;  /* 0x00000000fffff984 */ /* 0x000fe20000000800 */
[----:B------:R-:W-:Y:S01]  /*fa80*/  @!PT LDS RZ, [RZ] ;  /* 0x00000000fffff984 */ /* 0x000fe20000000800 */
[----:B------:R-:W-:Y:S01]  /*fa90*/  @!PT LDS RZ, [RZ] ;  /* 0x00000000fffff984 */ /* 0x000fe20000000800 */
[----:B------:R2:W-:Y:S01]  /*faa0*/  @!P4 LDGSTS.E.BYPASS.LTC128B.128 [R243+0x4800], [R6.64] ;  /* 0x0480000006f3cfae */ /* 0x0005e2000b901d72 */
[----:B------:R-:W-:Y:S02]  /*fab0*/  @!P4 MOV R8, c[0x0][0x19c] ;  /* 0x000067000008ca02 */ /* 0x000fe40000000f00 */
[----:B------:R-:W-:Y:S01]  /*fac0*/  @!P4 LEA.HI.X R11, R4, c[0x0][0x16c], R0, 0x1, P0 ;  /* 0x00005b00040bca11 */ /* 0x000fe200000f0c00 */
[----:B------:R-:W-:Y:S01]  /*fad0*/  IMAD.U32 R0, RZ, RZ, UR4 ;  /* 0x00000004ff007e24 */ /* 0x000fe2000f8e00ff */
[----:B------:R1:W-:Y:S01]  /*fae0*/  @P4 STS.128 [R243+0x5000], RZ ;  /* 0x005000fff3004388 */ /* 0x0003e20000000c00 */
[----:B------:R-:W-:-:S02]  /*faf0*/  IMAD.U32 R4, RZ, RZ, UR4 ;  /* 0x00000004ff047e24 */ /* 0x000fc4000f8e00ff */
[----:B------:R-:W-:Y:S01]  /*fb00*/  @!P4 IMAD R8, R8, 0x60, RZ ;  /* 0x000000600808c824 */ /* 0x000fe200078e02ff */
[----:B------:R-:W-:Y:S01]  /*fb10*/  @!P4 LEA R0, P0, R0, R2, 0x5 ;  /* 0x000000020000c211 */ /* 0x000fe200078028ff */
[----:B--2---:R-:W-:Y:S02]  /*fb20*/  @!P4 IMAD.MOV.U32 R7, RZ, RZ, c[0x0][0x19c] ;  /* 0x00006700ff07c624 */ /* 0x004fe400078e00ff */
[----:B------:R-:W-:-:S03]  /*fb30*/  IMAD.U32 R6, RZ, RZ, UR4 ;  /* 0x00000004ff067e24 */ /* 0x000fc6000f8e00ff */
[----:B------:R-:W-:Y:S01]  /*fb40*/  @!P4 LEA.HI.X R7, R4, R3, R7, 0x5, P0 ;  /* 0x000000030407c211 */ /* 0x000fe200000f2c07 */
[----:B------:R-:W-:-:S04]  /*fb50*/  @!P4 IMAD.MOV.U32 R4, RZ, RZ, R2 ;  /* 0x000000ffff04c224 */ /* 0x000fc800078e0002 */
[----:B------:R-:W-:Y:S01]  /*fb60*/  @!P4 IMAD.WIDE.U32 R4, R6, 0x60, R4 ;  /* 0x000000600604c825 */ /* 0x000fe200078e0004 */
[----:B------:R-:W-:-:S04]  /*fb70*/  @!P4 LEA R6, P0, R0, c[0x0][0x168], 0x1 ;  /* 0x00005a000006ca11 */ /* 0x000fc800078008ff */
[----:B------:R-:W-:Y:S01]  /*fb80*/  @!P4 LEA.HI.X R7, R0, c[0x0][0x16c], R7, 0x1, P0 ;  /* 0x00005b000007ca11 */ /* 0x000fe200000f0c07 */
[----:B------:R-:W-:Y:S01]  /*fb90*/  @!P4 IMAD.IADD R0, R8, 0x1, R5 ;  /* 0x000000010800c824 */ /* 0x000fe200078e0205 */
[C---:B------:R-:W-:Y:S01]  /*fba0*/  @!P4 LEA R8, P0, R4.reuse, c[0x0][0x168], 0x1 ;  /* 0x00005a000408ca11 */ /* 0x040fe200078008ff */
[----:B------:R-:W-:Y:S02]  /*fbb0*/  @!P4 IMAD.MOV.U32 R5, RZ, RZ, c[0x0][0x19c] ;  /* 0x00006700ff05c624 */ /* 0x000fe400078e00ff */
[----:B------:R-:W-:Y:S01]  /*fbc0*/  @!PT LDS RZ, [RZ] ;  /* 0x00000000fffff984 */ /* 0x000fe20000000800 */
[----:B------:R-:W-:Y:S01]  /*fbd0*/  @!PT LDS RZ, [RZ] ;  /* 0x00000000fffff984 */ /* 0x000fe20000000800 */
[----:B------:R-:W-:Y:S01]  /*fbe0*/  @!PT LDS RZ, [RZ] ;  /* 0x00000000fffff984 */ /* 0x000fe20000000800 */
[----:B------:R1:W-:Y:S01]  /*fbf0*/  @!P4 LDGSTS.E.BYPASS.LTC128B.128 [R243+0x5000], [R6.64] ;  /* 0x0500000006f3cfae */ /* 0x0003e2000b901d72 */
[----:B------:R-:W-:Y:S01]  /*fc00*/  @!P4 LEA.HI.X R9, R4, c[0x0][0x16c], R0, 0x1, P0 ;  /* 0x00005b000409ca11 */ /* 0x000fe200000f0c00 */
[----:B------:R-:W-:Y:S01]  /*fc10*/  IMAD.U32 R4, RZ, RZ, UR4 ;  /* 0x00000004ff047e24 */ /* 0x000fe2000f8e00ff */
[----:B------:R-:W-:Y:S01]  /*fc20*/  MOV R0, UR4 ;  /* 0x0000000400007c02 */ /* 0x000fe20008000f00 */
[----:B------:R1:W-:Y:S03]  /*fc30*/  @P4 STS.128 [R243+0x5800], RZ ;  /* 0x005800fff3004388 */ /* 0x0003e60000000c00 */
[----:B------:R-:W-:Y:S01]  /*fc40*/  @!P4 LEA R0, P0, R0, R2, 0x6 ;  /* 0x000000020000c211 */ /* 0x000fe200078030ff */
[----:B------:R-:W-:Y:S01]  /*fc50*/  @!PT LDS RZ, [RZ] ;  /* 0x00000000fffff984 */ /* 0x000fe20000000800 */
[----:B------:R-:W-:Y:S01]  /*fc60*/  @!PT LDS RZ, [RZ] ;  /* 0x00000000fffff984 */ /* 0x000fe20000000800 */
[----:B------:R-:W-:Y:S01]  /*fc70*/  @!PT LDS RZ, [RZ] ;  /* 0x00000000fffff984 */ /* 0x000fe20000000800 */
[----:B------:R1:W-:Y:S03]  /*fc80*/  @!P4 LDGSTS.E.BYPASS.LTC128B.128 [R243+0x5800], [R12.64] ;  /* 0x058000000cf3cfae */ /* 0x0003e6000b901d72 */
[----:B------:R-:W-:Y:S01]  /*fc90*/  @!P4 LEA.HI.X R5, R4, R3, R5, 0x6, P0 ;  /* 0x000000030405c211 */ /* 0x000fe200000f3405 */
[----:B------:R1:W-:Y:S01]  /*fca0*/  @P4 STS.128 [R243+0x6000], RZ ;  /* 0x006000fff3004388 */ /* 0x0003e20000000c00 */
[----:B------:R-:W-:-:S04]  /*fcb0*/  @!P4 LEA R4, P0, R0, c[0x0][0x168], 0x1 ;  /* 0x00005a000004ca11 */ /* 0x000fc800078008ff */
[----:B------:R-:W-:-:S05]  /*fcc0*/  @!P4 LEA.HI.X R5, R0, c[0x0][0x16c], R5, 0x1, P0 ;  /* 0x00005b000005ca11 */ /* 0x000fca00000f0c05 */
        /* <DEDUP_REMOVED lines=16> */
[----:B-1----:R-:W-:Y:S01]  /*fdd0*/  IMAD.U32 R4, RZ, RZ, UR4 ;  /* 0x00000004ff047e24 */ /* 0x002fe2000f8e00ff */
[----:B------:R-:W-:-:S02]  /*fde0*/  ULDC UR5, c[0x0][0x19c] ;  /* 0x0000670000057ab9 */ /* 0x000fc40000000800 */
        /* <DEDUP_REMOVED lines=9> */
.L_x_639:
[----:B------:R-:W-:Y:S05]  /*fe80*/  BSYNC B0 ;  /* 0x0000000000007941 */ /* 0x000fea0003800000 */
.L_x_638:
[----:B------:R-:W0:Y:S02]  /*fe90*/  LDGDEPBAR ;  /* 0x00000000000079af */ /* 0x000e240000000000 */
.L_x_637:
[----:B--2---:R-:W-:Y:S01]  /*fea0*/  STL [R1+0x138], R243 ;  /* 0x000138f301007387 */ /* 0x004fe20000100800 */
[----:B------:R-:W-:-:S03]  /*feb0*/  MOV R87, R30 ;  /* 0x0000001e00577202 */ /* 0x000fc60000000f00 */
[----:B------:R-:W-:Y:S04]  /*fec0*/  STL [R1+0x134], R242 ;  /* 0x000134f201007387 */ /* 0x000fe80000100800 */
[----:B------:R-:W-:Y:S04]  /*fed0*/  STL [R1+0x130], R241 ;  /* 0x000130f101007387 */ /* 0x000fe80000100800 */
[----:B------:R-:W-:Y:S04]  /*fee0*/  STL [R1+0x12c], R240 ;  /* 0x00012cf001007387 */ /* 0x000fe80000100800 */
[----:B------:R-:W-:Y:S04]  /*fef0*/  STL [R1+0x128], R239 ;  /* 0x000128ef01007387 */ /* 0x000fe80000100800 */
[----:B------:R-:W-:Y:S04]  /*ff00*/  STL [R1+0x124], R238 ;  /* 0x000124ee01007387 */ /* 0x000fe80000100800 */
[----:B------:R-:W-:Y:S04]  /*ff10*/  STL [R1+0x120], R237 ;  /* 0x000120ed01007387 */ /* 0x000fe80000100800 */
[----:B------:R-:W-:Y:S04]  /*ff20*/  STL [R1+0x11c], R236 ;  /* 0x00011cec01007387 */ /* 0x000fe80000100800 */
[----:B------:R-:W2:Y:S04]  /*ff30*/  LDL.LU R29, [R1+0x30] ;  /* 0x00003000011d7983 */ /* 0x000ea80000300800 */
[----:B-1----:R-:W3:Y:S04]  /*ff40*/  LDL.LU R10, [R1+0x78] ;  /* 0x00007800010a7983 */ /* 0x002ee80000300800 */
[----:B------:R-:W4:Y:S04]  /*ff50*/  LDL.LU R9, [R1+0x7c] ;  /* 0x00007c0001097983 */ /* 0x000f280000300800 */
[----:B------:R-:W2:Y:S04]  /*ff60*/  LDL.LU R30, [R1+0x20] ;  /* 0x00002000011e7983 */ /* 0x000ea80000300800 */
[----:B------:R-:W2:Y:S04]  /*ff70*/  LDL.LU R32, [R1+0x18] ;  /* 0x0000180001207983 */ /* 0x000ea80000300800 */
[----:B------:R-:W2:Y:S01]  /*ff80*/  LDL.LU R2, [R1+0x50] ;  /* 0x0000500001027983 */ /* 0x000ea20000300800 */
[----:B------:R-:W-:-:S03]  /*ff90*/  IMAD.MOV.U32 R3, RZ, RZ, R121 ;  /* 0x000000ffff037224 */ /* 0x000fc600078e0079 */
[----:B------:R-:W2:Y:S01]  /*ffa0*/  LDL.LU R4, [R1+0x5c] ;  /* 0x00005c0001047983 */ /* 0x000ea20000300800 */
[----:B------:R-:W-:-:S03]  /*ffb0*/  MOV R0, R120 ;  /* 0x0000007800007202 */ /* 0x000fc60000000f00 */
[----:B------:R-:W2:Y:S04]  /*ffc0*/  LDL.LU R5, [R1+0x40] ;  /* 0x0000400001057983 */ /* 0x000ea80000300800 */
[----:B------:R-:W2:Y:S04]  /*ffd0*/  LDL.LU R6, [R1+0x58] ;  /* 0x0000580001067983 */ /* 0x000ea80000300800 */
[----:B------:R-:W2:Y:S04]  /*ffe0*/  LDL.LU R7, [R1+0x60] ;  /* 0x0000600001077983 */ /* 0x000ea80000300800 */
[----:B------:R-:W2:Y:S04]  /*fff0*/  LDL R8, [R1+0x38] ;  /* 0x0000380001087983 */ /* 0x000ea80000100800 */
[----:B------:R-:W2:Y:S04]  /*10000*/  LDL.LU R121, [R1+0xc] ;  /* 0x00000c0001797983 */ /* 0x000ea80000300800 */
[----:B------:R-:W2:Y:S04]  /*10010*/  LDL.LU R120, [R1+0x4] ;  /* 0x0000040001787983 */ /* 0x000ea80000300800 */
[----:B------:R-:W-:Y:S04]  /*10020*/  STL [R1+0x118], R235 ;  /* 0x000118eb01007387 */ /* 0x000fe80000100800 */
[----:B------:R1:W-:Y:S04]  /*10030*/  STL [R1+0x114], R234 ;  /* 0x000114ea01007387 */ /* 0x0003e80000100800 */
[----:B-1----:R-:W2:Y:S04]  /*10040*/  LDL.LU R234, [R1+0x88] ;  /* 0x0000880001ea7983 */ /* 0x002ea80000300800 */
[----:B------:R1:W-:Y:S04]  /*10050*/  STL [R1+0x110], R233 ;  /* 0x000110e901007387 */ /* 0x0003e80000100800 */
[----:B-1----:R-:W2:Y:S04]  /*10060*/  LDL.LU R233, [R1+0x84] ;  /* 0x0000840001e97983 */ /* 0x002ea80000300800 */
        /* <DEDUP_REMOVED lines=9> */
[----:B------:R1:W-:Y:S04]  /*10100*/  STL [R1+0xe8], R223 ;  /* 0x0000e8df01007387 */ /* 0x0003e80000100800 */
[----:B------:R-:W-:Y:S04]  /*10110*/  STL [R1+0xe4], R222 ;  /* 0x0000e4de01007387 */ /* 0x000fe80000100800 */
[----:B------:R-:W-:Y:S01]  /*10120*/  STL [R1+0xe0], R221 ;  /* 0x0000e0dd01007387 */ /* 0x000fe20000100800 */
[----:B------:R-:W-:-:S02]  /*10130*/  MOV R38, R3 ;  /* 0x0000000300267202 */ /* 0x000fc40000000f00 */
[----:B------:R-:W-:Y:S01]  /*10140*/  MOV R57, R201 ;  /* 0x000000c900397202 */ /* 0x000fe20000000f00 */
[----:B------:R1:W-:Y:S01]  /*10150*/  STL [R1+0xdc], R220 ;  /* 0x0000dcdc01007387 */ /* 0x0003e20000100800 */
[----:B------:R-:W-:Y:S02]  /*10160*/  IMAD.MOV.U32 R39, RZ, RZ, R117 ;  /* 0x000000ffff277224 */ /* 0x000fe400078e0075 */
[----:B------:R-:W-:Y:S01]  /*10170*/  IMAD.MOV.U32 R41, RZ, RZ, R208 ;  /* 0x000000ffff297224 */ /* 0x000fe200078e00d0 */
[----:B------:R1:W-:Y:S01]  /*10180*/  STL [R1+0xd8], R135 ;  /* 0x0000d88701007387 */ /* 0x0003e20000100800 */
[----:B------:R-:W-:Y:S01]  /*10190*/  MOV R59, R127 ;  /* 0x0000007f003b7202 */ /* 0x000fe20000000f00 */
[----:B------:R-:W-:Y:S01]  /*101a0*/  IMAD.MOV.U32 R58, RZ, RZ, R200 ;  /* 0x000000ffff3a7224 */ /* 0x000fe200078e00c8 */
[----:B------:R-:W-:Y:S01]  /*101b0*/  MOV R45, R203 ;  /* 0x000000cb002d7202 */ /* 0x000fe20000000f00 */
[----:B------:R-:W2:Y:S01]  /*101c0*/  LDL.LU R243, [R1+0x70] ;  /* 0x0000700001f37983 */ /* 0x000ea20000300800 */
[----:B-1----:R-:W-:Y:S01]  /*101d0*/  MOV R224, R0 ;  /* 0x0000000000e07202 */ /* 0x002fe20000000f00 */
[----:B------:R-:W-:Y:S01]  /*101e0*/  IMAD.MOV.U32 R37, RZ, RZ, R17 ;  /* 0x000000ffff257224 */ /* 0x000fe200078e0011 */
[----:B-----5:R-:W-:Y:S01]  /*101f0*/  FMNMX.FTZ R0, R73, R14, !PT ;  /* 0x0000000e49007209 */ /* 0x020fe20007810000 */
[----:B------:R-:W2:Y:S01]  /*10200*/  LDL.LU R242, [R1+0x24] ;  /* 0x0000240001f27983 */ /* 0x000ea20000300800 */
[----:B------:R-:W-:Y:S01]  /*10210*/  IMAD.MOV.U32 R47, RZ, RZ, R116 ;  /* 0x000000ffff2f7224 */ /* 0x000fe200078e0074 */
[----:B------:R-:W-:Y:S01]  /*10220*/  MOV R227, R16 ;  /* 0x0000001000e37202 */ /* 0x000fe20000000f00 */
[----:B------:R-:W-:Y:S01]  /*10230*/  IMAD.MOV.U32 R225, RZ, RZ, R18 ;  /* 0x000000ffffe17224 */ /* 0x000fe200078e0012 */
[----:B------:R-:W-:Y:S01]  /*10240*/  FMNMX.FTZ R0, R74, R0, !PT ;  /* 0x000000004a007209 */ /* 0x000fe20007810000 */
[----:B------:R-:W2:Y:S01]  /*10250*/  LDL.LU R241, [R1+0x1c] ;  /* 0x00001c0001f17983 */ /* 0x000ea20000300800 */
[----:B------:R-:W-:-:S02]  /*10260*/  IMAD.MOV.U32 R223, RZ, RZ, R19 ;  /* 0x000000ffffdf7224 */ /* 0x000fc400078e0013 */
[----:B------:R-:W-:Y:S01]  /*10270*/  FMNMX.FTZ R0, R69, R0, !PT ;  /* 0x0000000045007209 */ /* 0x000fe20007810000 */
[----:B------:R-:W2:Y:S03]  /*10280*/  LDL.LU R240, [R1+0x10] ;  /* 0x0000100001f07983 */ /* 0x000ea60000300800 */
[----:B------:R-:W-:Y:S01]  /*10290*/  FMNMX.FTZ R0, R68, R0, !PT ;  /* 0x0000000044007209 */ /* 0x000fe20007810000 */
[----:B------:R-:W2:Y:S01]  /*102a0*/  LDL.LU R239, [R1+0x64] ;  /* 0x0000640001ef7983 */ /* 0x000ea20000300800 */
[----:B------:R-:W-:-:S03]  /*102b0*/  IMAD.MOV.U32 R220, RZ, RZ, R20 ;  /* 0x000000ffffdc7224 */ /* 0x000fc600078e0014 */
[----:B------:R-:W2:Y:S01]  /*102c0*/  LDL.LU R238, [R1+0x14] ;  /* 0x0000140001ee7983 */ /* 0x000ea20000300800 */
[----:B------:R-:W-:-:S03]  /*102d0*/  MOV R135, R119 ;  /* 0x0000007700877202 */ /* 0x000fc60000000f00 */
[----:B------:R-:W2:Y:S04]  /*102e0*/  LDL.LU R237, [R1] ;  /* 0x0000000001ed7983 */ /* 0x000ea80000300800 */
[----:B------:R-:W2:Y:S04]  /*102f0*/  LDL.LU R11, [R1+0xa8] ;  /* 0x0000a800010b7983 */ /* 0x000ea80000300800 */
[----:B------:R-:W-:Y:S01]  /*10300*/  LDSM.16.MT88.4 R16, [R216+0x8000] ;  /* 0x00800000d810783b */ /* 0x000fe20000004200 */
[----:B---3--:R-:W-:-:S03]  /*10310*/  IMAD.MOV.U32 R221, RZ, RZ, R10 ;  /* 0x000000ffffdd7224 */ /* 0x008fc600078e000a */
[----:B------:R-:W3:Y:S01]  /*10320*/  LDL.LU R10, [R1+0xac] ;  /* 0x0000ac00010a7983 */ /* 0x000ee20000300800 */
[----:B----4-:R-:W-:Y:S02]  /*10330*/  MOV R222, R9 ;  /* 0x0000000900de7202 */ /* 0x010fe40000000f00 */
[----:B--2---:R-:W-:-:S04]  /*10340*/  FMNMX.FTZ R0, R8, R0, !PT ;  /* 0x0000000008007209 */ /* 0x004fc80007810000 */
[----:B------:R-:W-:-:S04]  /*10350*/  FMNMX.FTZ R0, R29, R0, !PT ;  /* 0x000000001d007209 */ /* 0x000fc80007810000 */
[----:B------:R-:W-:-:S04]  /*10360*/  FMNMX.FTZ R0, R30, R0, !PT ;  /* 0x000000001e007209 */ /* 0x000fc80007810000 */
[----:B------:R-:W-:-:S04]  /*10370*/  FMNMX.FTZ R0, R32, R0, !PT ;  /* 0x0000000020007209 */ /* 0x000fc80007810000 */
[----:B------:R-:W-:-:S04]  /*10380*/  FMNMX.FTZ R0, R121, R0, !PT ;  /* 0x0000000079007209 */ /* 0x000fc80007810000 */
[----:B------:R-:W-:Y:S01]  /*10390*/  FMNMX.FTZ R0, R120, R0, !PT ;  /* 0x0000000078007209 */ /* 0x000fe20007810000 */
[----:B------:R1:W-:Y:S03]  /*103a0*/  STL [R1+0x140], R121 ;  /* 0x0001407901007387 */ /* 0x0003e60000100800 */
[----:B------:R-:W-:-:S04]  /*103b0*/  FMNMX.FTZ R0, R115, R0, !PT ;  /* 0x0000000073007209 */ /* 0x000fc80007810000 */
[----:B------:R-:W-:-:S04]  /*103c0*/  FMNMX.FTZ R0, R114, R0, !PT ;  /* 0x0000000072007209 */ /* 0x000fc80007810000 */
[----:B------:R-:W-:-:S04]  /*103d0*/  FMNMX.FTZ R0, R246, R0, !PT ;  /* 0x00000000f6007209 */ /* 0x000fc80007810000 */
[----:B------:R-:W-:Y:S01]  /*103e0*/  FMNMX.FTZ R0, R245, R0, !PT ;  /* 0x00000000f5007209 */ /* 0x000fe20007810000 */
[----:B-1----:R-:W2:Y:S04]  /*103f0*/  LDL.LU R121, [R1+0x8c] ;  /* 0x00008c0001797983 */ /* 0x002ea80000300800 */
[----:B------:R1:W-:Y:S01]  /*10400*/  STL [R1+0x144], R120 ;  /* 0x0001447801007387 */ /* 0x0003e20000100800 */
[----:B------:R-:W-:-:S03]  /*10410*/  FMNMX.FTZ R0, R212, R0, !PT ;  /* 0x00000000d4007209 */ /* 0x000fc60007810000 */
[----:B-1----:R-:W4:Y:S04]  /*10420*/  LDL.LU R120, [R1+0x34] ;  /* 0x0000340001787983 */ /* 0x002f280000300800 */
[----:B------:R1:W-:Y:S04]  /*10430*/  STL [R1+0x13c], R212 ;  /* 0x00013cd401007387 */ /* 0x0003e80000100800 */
[----:B-1----:R-:W2:Y:S01]  /*10440*/  LDL.LU R212, [R1+0x28] ;  /* 0x0000280001d47983 */ /* 0x002ea20000300800 */
        /* <DEDUP_REMOVED lines=19> */
[----:B------:R-:W-:Y:S02]  /*10580*/  MOV R40, R2 ;  /* 0x0000000200287202 */ /* 0x000fe40000000f00 */
[----:B------:R-:W-:Y:S01]  /*10590*/  FMNMX.FTZ R2, R101, R0, !PT ;  /* 0x0000000065027209 */ /* 0x000fe20007810000 */
[----:B------:R-:W-:Y:S01]  /*105a0*/  IMAD.MOV.U32 R34, RZ, RZ, R5 ;  /* 0x000000ffff227224 */ /* 0x000fe200078e0005 */
[----:B------:R-:W-:Y:S02]  /*105b0*/  FMNMX.FTZ R0, R21, R3, !PT ;  /* 0x0000000315007209 */ /* 0x000fe40007810000 */
[----:B------:R-:W-:Y:S02]  /*105c0*/  MOV R36, R4 ;  /* 0x0000000400247202 */ /* 0x000fe40000000f00 */
[----:B------:R-:W-:Y:S01]  /*105d0*/  FMNMX.FTZ R2, R34, R2, !PT ;  /* 0x0000000222027209 */ /* 0x000fe20007810000 */
[----:B------:R-:W1:Y:S03]  /*105e0*/  SHFL.BFLY PT, R4, R0, 0x2, 0x1f ;  /* 0x0c401f0000047f89 */ /* 0x000e6600000e0000 */
[----:B------:R-:W-:-:S02]  /*105f0*/  FMNMX.FTZ R3, R40, R2, !PT ;  /* 0x0000000228037209 */ /* 0x000fc40007810000 */
[----:B------:R-:W-:Y:S01]  /*10600*/  FMNMX.FTZ R2, R71, R75, !PT ;  /* 0x0000004b47027209 */ /* 0x000fe20007810000 */
[----:B------:R-:W-:Y:S01]  /*10610*/  IMAD.MOV.U32 R9, RZ, RZ, R126 ;  /* 0x000000ffff097224 */ /* 0x000fe200078e007e */
[----:B------:R-:W-:Y:S02]  /*10620*/  FMNMX.FTZ R3, R57, R3, !PT ;  /* 0x0000000339037209 */ /* 0x000fe40007810000 */
[----:B------:R-:W-:Y:S02]  /*10630*/  FMNMX.FTZ R2, R110, R2, !PT ;  /* 0x000000026e027209 */ /* 0x000fe40007810000 */
[----:B------:R-:W-:Y:S02]  /*10640*/  FMNMX.FTZ R3, R9, R3, !PT ;  /* 0x0000000309037209 */ /* 0x000fe40007810000 */
[----:B------:R-:W-:Y:S02]  /*10650*/  FMNMX.FTZ R2, R108, R2, !PT ;  /* 0x000000026c027209 */ /* 0x000fe40007810000 */
[----:B------:R-:W-:-:S02]  /*10660*/  FMNMX.FTZ R3, R242, R3, !PT ;  /* 0x00000003f2037209 */ /* 0x000fc40007810000 */
[----:B------:R-:W-:Y:S02]  /*10670*/  MOV R33, R6 ;  /* 0x0000000600217202 */ /* 0x000fe40000000f00 */
[----:B------:R-:W-:Y:S02]  /*10680*/  FMNMX.FTZ R2, R109, R2, !PT ;  /* 0x000000026d027209 */ /* 0x000fe40007810000 */
[----:B------:R-:W-:Y:S01]  /*10690*/  FMNMX.FTZ R3, R241, R3, !PT ;  /* 0x00000003f1037209 */ /* 0x000fe20007810000 */
[----:B------:R-:W-:Y:S01]  /*106a0*/  IMAD.MOV.U32 R28, RZ, RZ, R7 ;  /* 0x000000ffff1c7224 */ /* 0x000fe200078e0007 */
[----:B------:R-:W-:Y:S02]  /*106b0*/  FMNMX.FTZ R2, R33, R2, !PT ;  /* 0x0000000221027209 */ /* 0x000fe40007810000 */
        /* <DEDUP_REMOVED lines=35> */
[----:B------:R-:W-:Y:S01]  /*108f0*/  FMNMX.FTZ R4, R80, R4, !PT ;  /* 0x0000000450047209 */ /* 0x000fe20007810000 */
[----:B------:R-:W1:Y:S03]  /*10900*/  SHFL.BFLY PT, R6, R7, 0x1, 0x1f ;  /* 0x0c201f0007067f89 */ /* 0x000e6600000e0000 */
[----:B------:R-:W-:-:S04]  /*10910*/  FMNMX.FTZ R4, R27, R4, !PT ;  /* 0x000000041b047209 */ /* 0x000fc80007810000 */
[----:B------:R-:W-:Y:S02]  /*10920*/  FMNMX.FTZ R4, R24, R4, !PT ;  /* 0x0000000418047209 */ /* 0x000fe40007810000 */
[----:B----4-:R-:W-:-:S04]  /*10930*/  FMNMX.FTZ R3, R120, R3, !PT ;  /* 0x0000000378037209 */ /* 0x010fc80007810000 */
[----:B------:R-:W-:-:S04]  /*10940*/  FMNMX.FTZ R3, R38, R3, !PT ;  /* 0x0000000326037209 */ /* 0x000fc80007810000 */
[----:B------:R-:W-:-:S04]  /*10950*/  FMNMX.FTZ R3, R224, R3, !PT ;  /* 0x00000003e0037209 */ /* 0x000fc80007810000 */
[----:B--2---:R-:W-:-:S04]  /*10960*/  FMNMX.FTZ R3, R212, R3, !PT ;  /* 0x00000003d4037209 */ /* 0x004fc80007810000 */
        /* <DEDUP_REMOVED lines=36> */
[----:B-1----:R-:W-:-:S03]  /*10bb0*/  FMNMX.FTZ R208, R7, R6, !PT ;  /* 0x0000000607d07209 */ /* 0x002fc60007810000 */
[----:B------:R-:W1:Y:S01]  /*10bc0*/  SHFL.BFLY PT, R6, R2, 0x2, 0x1f ;  /* 0x0c401f0002067f89 */ /* 0x000e6200000e0000 */
[----:B------:R-:W-:-:S04]  /*10bd0*/  FMNMX.FTZ R3, R91, R4, !PT ;  /* 0x000000045b037209 */ /* 0x000fc80007810000 */
[----:B------:R-:W-:Y:S02]  /*10be0*/  FMNMX.FTZ R3, R94, R3, !PT ;  /* 0x000000035e037209 */ /* 0x000fe40007810000 */
[----:B--2---:R-:W-:Y:S02]  /*10bf0*/  FMNMX.FTZ R0, R0, R5, !PT ;  /* 0x0000000500007209 */ /* 0x004fe40007810000 */
[----:B------:R-:W-:-:S03]  /*10c00*/  FMNMX.FTZ R3, R95, R3, !PT ;  /* 0x000000035f037209 */ /* 0x000fc60007810000 */
[----:B------:R-:W2:Y:S01]  /*10c10*/  SHFL.BFLY PT, R8, R0, 0x1, 0x1f ;  /* 0x0c201f0000087f89 */ /* 0x000ea200000e0000 */
[----:B------:R-:W-:-:S04]  /*10c20*/  FMNMX.FTZ R3, R220, R3, !PT ;  /* 0x00000003dc037209 */ /* 0x000fc80007810000 */
[----:B------:R-:W-:Y:S01]  /*10c30*/  FMNMX.FTZ R5, R48, R3, !PT ;  /* 0x0000000330057209 */ /* 0x000fe20007810000 */
[----:B------:R-:W-:Y:S01]  /*10c40*/  FMUL.FTZ R4, R208, c[0x0][0x23c] ;  /* 0x00008f00d0047a20 */ /* 0x000fe20000410000 */
[----:B-1----:R-:W-:-:S03]  /*10c50*/  FMNMX.FTZ R2, R2, R6, !PT ;  /* 0x0000000602027209 */ /* 0x002fc60007810000 */
[----:B------:R-:W1:Y:S01]  /*10c60*/  SHFL.BFLY PT, R6, R5, 0x2, 0x1f ;  /* 0x0c401f0005067f89 */ /* 0x000e6200000e0000 */
[----:B------:R-:W-:-:S04]  /*10c70*/  FSETP.NEU.FTZ.AND P3, PT, R208, -INF , PT ;  /* 0xff800000d000780b */ /* 0x000fc80003f7d000 */
[----:B------:R-:W-:Y:S01]  /*10c80*/  FSEL R4, R4, RZ, P3 ;  /* 0x000000ff04047208 */ /* 0x000fe20001800000 */
[----:B------:R-:W4:Y:S01]  /*10c90*/  SHFL.BFLY PT, R7, R2, 0x1, 0x1f ;  /* 0x0c201f0002077f89 */ /* 0x000f2200000e0000 */
[----:B--2---:R-:W-:-:S03]  /*10ca0*/  FMNMX.FTZ R203, R0, R8, !PT ;  /* 0x0000000800cb7209 */ /* 0x004fc60007810000 */
[--C-:B------:R-:W-:Y:S02]  /*10cb0*/  FFMA.FTZ R0, R69, c[0x0][0x23c], -R4.reuse ;  /* 0x00008f0045007a23 */ /* 0x100fe40000010804 */
[----:B------:R-:W-:Y:S02]  /*10cc0*/  FFMA.FTZ R3, R14, c[0x0][0x23c], -R4 ;  /* 0x00008f000e037a23 */ /* 0x000fe40000010804 */
[----:B------:R2:W-:Y:S01]  /*10cd0*/  MUFU.EX2 R46, R0 ;  /* 0x00000000002e7308 */ /* 0x0005e20000000800 */
[----:B------:R-:W-:-:S07]  /*10ce0*/  FSETP.NEU.FTZ.AND P2, PT, R203, -INF , PT ;  /* 0xff800000cb00780b */ /* 0x000fce0003f5d000 */
[----:B------:R1:W-:Y:S01]  /*10cf0*/  MUFU.EX2 R12, R3 ;  /* 0x00000003000c7308 */ /* 0x0003e20000000800 */
[----:B--2---:R-:W-:-:S07]  /*10d00*/  FFMA.FTZ R0, R68, c[0x0][0x23c], -R4 ;  /* 0x00008f0044007a23 */ /* 0x004fce0000010804 */
[----:B------:R2:W-:Y:S01]  /*10d10*/  MUFU.EX2 R231, R0 ;  /* 0x0000000000e77308 */ /* 0x0005e20000000800 */
[----:B-1----:R-:W-:-:S07]  /*10d20*/  FFMA.FTZ R3, R74, c[0x0][0x23c], -R4 ;  /* 0x00008f004a037a23 */ /* 0x002fce0000010804 */
[----:B------:R1:W-:Y:S01]  /*10d30*/  MUFU.EX2 R90, R3 ;  /* 0x00000003005a7308 */ /* 0x0003e20000000800 */
[----:B--2---:R-:W-:-:S05]  /*10d40*/  FMNMX.FTZ R0, R5, R6, !PT ;  /* 0x0000000605007209 */ /* 0x004fca0007810000 */
[----:B------:R-:W2:Y:S01]  /*10d50*/  SHFL.BFLY PT, R6, R0, 0x1, 0x1f ;  /* 0x0c201f0000067f89 */ /* 0x000ea200000e0000 */
[----:B-1----:R-:W-:Y:S01]  /*10d60*/  FMUL.FTZ R3, R203, c[0x0][0x23c] ;  /* 0x00008f00cb037a20 */ /* 0x002fe20000410000 */
[----:B----4-:R-:W-:-:S04]  /*10d70*/  FMNMX.FTZ R201, R2, R7, !PT ;  /* 0x0000000702c97209 */ /* 0x010fc80007810000 */
[----:B------:R-:W-:-:S05]  /*10d80*/  FSEL R3, R3, RZ, P2 ;  /* 0x000000ff03037208 */ /* 0x000fca0001000000 */
[--C-:B------:R-:W-:Y:S02]  /*10d90*/  FFMA.FTZ R5, R15, c[0x0][0x23c], -R3.reuse ;  /* 0x00008f000f057a23 */ /* 0x100fe40000010803 */
[----:B------:R-:W-:Y:S02]  /*10da0*/  FFMA.FTZ R2, R100, c[0x0][0x23c], -R3 ;  /* 0x00008f0064027a23 */ /* 0x000fe40000010803 */
[----:B------:R1:W-:Y:S01]  /*10db0*/  MUFU.EX2 R13, R5 ;  /* 0x00000005000d7308 */ /* 0x0003e20000000800 */
[----:B------:R-:W-:-:S07]  /*10dc0*/  FSETP.NEU.FTZ.AND P1, PT, R201, -INF , PT ;  /* 0xff800000c900780b */ /* 0x000fce0003f3d000 */
[----:B------:R4:W-:Y:S01]  /*10dd0*/  MUFU.EX2 R86, R2 ;  /* 0x0000000200567308 */ /* 0x0009e20000000800 */
[----:B-1----:R-:W-:-:S07]  /*10de0*/  FFMA.FTZ R5, R102, c[0x0][0x23c], -R3 ;  /* 0x00008f0066057a23 */ /* 0x002fce0000010803 */
[----:B------:R1:W-:Y:S01]  /*10df0*/  MUFU.EX2 R235, R5 ;  /* 0x0000000500eb7308 */ /* 0x0003e20000000800 */
[----:B----4-:R-:W-:Y:S01]  /*10e00*/  FMUL.FTZ R2, R201, c[0x0][0x23c] ;  /* 0x00008f00c9027a20 */ /* 0x010fe20000410000 */
[----:B--2---:R-:W-:-:S04]  /*10e10*/  FMNMX.FTZ R200, R0, R6, !PT ;  /* 0x0000000600c87209 */ /* 0x004fc80007810000 */
[----:B------:R-:W-:Y:S01]  /*10e20*/  FSEL R2, R2, RZ, P1 ;  /* 0x000000ff02027208 */ /* 0x000fe20000800000 */
[----:B-1----:R-:W-:-:S04]  /*10e30*/  FFMA.FTZ R5, R101, c[0x0][0x23c], -R3 ;  /* 0x00008f0065057a23 */ /* 0x002fc80000010803 */
[----:B------:R-:W-:Y:S01]  /*10e40*/  FFMA.FTZ R0, R110, c[0x0][0x23c], -R2 ;  /* 0x00008f006e007a23 */ /* 0x000fe20000010802 */
        /* <DEDUP_REMOVED lines=8> */
[----:B------:R1:W-:Y:S01]  /*10ed0*/  MUFU.EX2 R44, R5 ;  /* 0x00000005002c7308 */ /* 0x0003e20000000800 */
[----:B------:R-:W-:Y:S01]  /*10ee0*/  FSEL R6, R208, RZ, P3 ;  /* 0x000000ffd0067208 */ /* 0x000fe20001800000 */
[----:B-1----:R-:W-:-:S06]  /*10ef0*/  FFMA.FTZ R5, R109, c[0x0][0x23c], -R2 ;  /* 0x00008f006d057a23 */ /* 0x002fcc0000010802 */
[----:B------:R1:W-:Y:S01]  /*10f00*/  MUFU.EX2 R229, R5 ;  /* 0x0000000500e57308 */ /* 0x0003e20000000800 */
[----:B------:R-:W-:Y:S02]  /*10f10*/  FADD.FTZ R6, R73, -R6 ;  /* 0x8000000649067221 */ /* 0x000fe40000010000 */
[----:B-1----:R-:W-:-:S05]  /*10f20*/  FFMA.FTZ R5, R103, c[0x0][0x23c], -R0 ;  /* 0x00008f0067057a23 */ /* 0x002fca0000010800 */
[----:B------:R1:W-:Y:S01]  /*10f30*/  MUFU.EX2 R126, R5 ;  /* 0x00000005007e7308 */ /* 0x0003e20000000800 */
[----:B------:R-:W-:Y:S01]  /*10f40*/  FSEL R7, R203, RZ, P2 ;  /* 0x000000ffcb077208 */ /* 0x000fe20001000000 */
[----:B-1----:R-:W-:-:S06]  /*10f50*/  FFMA.FTZ R5, R111, c[0x0][0x23c], -R0 ;  /* 0x00008f006f057a23 */ /* 0x002fcc0000010800 */
[----:B------:R1:W-:Y:S01]  /*10f60*/  MUFU.EX2 R226, R5 ;  /* 0x0000000500e27308 */ /* 0x0003e20000000800 */
[----:B------:R-:W-:Y:S02]  /*10f70*/  FADD.FTZ R7, R72, -R7 ;  /* 0x8000000748077221 */ /* 0x000fe40000010000 */
[----:B-1----:R-:W-:-:S05]  /*10f80*/  FFMA.FTZ R5, R112, c[0x0][0x23c], -R0 ;  /* 0x00008f0070057a23 */ /* 0x002fca0000010800 */
[----:B------:R1:W-:Y:S01]  /*10f90*/  MUFU.EX2 R232, R5 ;  /* 0x0000000500e87308 */ /* 0x0003e20000000800 */
[----:B------:R-:W-:Y:S02]  /*10fa0*/  FMUL.FTZ R7, R7, c[0x0][0x23c] ;  /* 0x00008f0007077a20 */ /* 0x000fe40000410000 */
[----:B-1----:R-:W-:Y:S01]  /*10fb0*/  FMUL.FTZ R5, R6, c[0x0][0x23c] ;  /* 0x00008f0006057a20 */ /* 0x002fe20000410000 */
[----:B------:R-:W-:-:S05]  /*10fc0*/  FSEL R6, R201, RZ, P1 ;  /* 0x000000ffc9067208 */ /* 0x000fca0000800000 */
[----:B------:R-:W-:Y:S01]  /*10fd0*/  FADD.FTZ R8, R71, -R6 ;  /* 0x8000000647087221 */ /* 0x000fe20000010000 */
[----:B------:R-:W-:Y:S01]  /*10fe0*/  FSEL R6, R200, RZ, P0 ;  /* 0x000000ffc8067208 */ /* 0x000fe20000000000 */
[----:B------:R1:W-:Y:S04]  /*10ff0*/  MUFU.EX2 R20, R7 ;  /* 0x0000000700147308 */ /* 0x0003e80000000800 */
[----:B------:R-:W-:-:S04]  /*11000*/  FADD.FTZ R6, R70, -R6 ;  /* 0x8000000646067221 */ /* 0x000fc80000010000 */
[----:B------:R-:W-:Y:S01]  /*11010*/  FMUL.FTZ R6, R6, c[0x0][0x23c] ;  /* 0x00008f0006067a20 */ /* 0x000fe20000410000 */
[----:B------:R-:W2:Y:S01]  /*11020*/  MUFU.EX2 R5, R5 ;  /* 0x0000000500057308 */ /* 0x000ea20000000800 */
[----:B-1----:R-:W-:Y:S02]  /*11030*/  FMUL.FTZ R7, R8, c[0x0][0x23c] ;  /* 0x00008f0008077a20 */ /* 0x002fe40000410000 */
[----:B------:R-:W-:-:S05]  /*11040*/  FFMA.FTZ R8, R113, c[0x0][0x23c], -R0 ;  /* 0x00008f0071087a23 */ /* 0x000fca0000010800 */
[----:B------:R-:W1:Y:S08]  /*11050*/  MUFU.EX2 R6, R6 ;  /* 0x0000000600067308 */ /* 0x000e700000000800 */
[----:B------:R-:W4:Y:S08]  /*11060*/  MUFU.EX2 R7, R7 ;  /* 0x0000000700077308 */ /* 0x000f300000000800 */
[----:B------:R4:W4:Y:S01]  /*11070*/  MUFU.EX2 R228, R8 ;  /* 0x0000000800e47308 */ /* 0x0009220000000800 */
[----:B--2---:R-:W-:Y:S01]  /*11080*/  FFMA.FTZ R236, R11, R5, R12 ;  /* 0x000000050bec7223 */ /* 0x004fe2000001000c */
[----:B------:R-:W-:Y:S01]  /*11090*/  MOV R112, R9 ;  /* 0x0000000900707202 */ /* 0x000fe20000000f00 */
[----:B---3--:R-:W-:Y:S01]  /*110a0*/  FFMA.FTZ R35, R10, R20, R13 ;  /* 0x000000140a237223 */ /* 0x008fe2000001000d */
[----:B------:R-:W-:Y:S01]  /*110b0*/  F2FP.PACK_AB R9, R226, R126 ;  /* 0x0000007ee209723e */ /* 0x000fe200000000ff */
[----:B-1----:R-:W-:Y:S01]  /*110c0*/  FMUL.FTZ R138, R138, R6 ;  /* 0x000000068a8a7220 */ /* 0x002fe20000410000 */
[----:B------:R-:W-:Y:S01]  /*110d0*/  F2FP.PACK_AB R10, R229, R44 ;  /* 0x0000002ce50a723e */ /* 0x000fe200000000ff */
[----:B------:R-:W-:-:S02]  /*110e0*/  FMUL.FTZ R139, R139, R6 ;  /* 0x000000068b8b7220 */ /* 0x000fc40000410000 */
[-C--:B----4-:R-:W-:Y:S02]  /*110f0*/  FMUL.FTZ R136, R136, R7.reuse ;  /* 0x0000000788887220 */ /* 0x090fe40000410000 */
[----:B------:R-:W-:Y:S01]  /*11100*/  FMUL.FTZ R137, R137, R7 ;  /* 0x0000000789897220 */ /* 0x000fe20000410000 */
[----:B------:R-:W-:Y:S01]  /*11110*/  F2FP.PACK_AB R12, R90, R12 ;  /* 0x0000000c5a0c723e */ /* 0x000fe200000000ff */
[----:B------:R-:W-:Y:S01]  /*11120*/  FMUL.FTZ R140, R140, R5 ;  /* 0x000000058c8c7220 */ /* 0x000fe20000410000 */
[----:B------:R-:W-:Y:S02]  /*11130*/  F2FP.PACK_AB R13, R86, R13 ;  /* 0x0000000d560d723e */ /* 0x000fe400000000ff */
[----:B------:R-:W-:Y:S02]  /*11140*/  F2FP.PACK_AB R8, R56, R127 ;  /* 0x0000007f3808723e */ /* 0x000fe400000000ff */
[----:B------:R-:W-:Y:S01]  /*11150*/  F2FP.PACK_AB R11, R228, R232 ;  /* 0x000000e8e40b723e */ /* 0x000fe200000000ff */
[-C--:B------:R-:W-:Y:S01]  /*11160*/  FMUL.FTZ R141, R141, R5.reuse ;  /* 0x000000058d8d7220 */ /* 0x080fe20000410000 */
[----:B------:R-:W-:Y:S01]  /*11170*/  F2FP.PACK_AB R14, R231, R46 ;  /* 0x0000002ee70e723e */ /* 0x000fe200000000ff */
[----:B------:R-:W-:Y:S01]  /*11180*/  FMUL.FTZ R144, R144, R5 ;  /* 0x0000000590907220 */ /* 0x000fe20000410000 */
[----:B------:R-:W-:Y:S01]  /*11190*/  F2FP.PACK_AB R15, R230, R235 ;  /* 0x000000ebe60f723e */ /* 0x000fe200000000ff */
[----:B------:R-:W-:-:S02]  /*111a0*/  FMUL.FTZ R145, R145, R5 ;  /* 0x0000000591917220 */ /* 0x000fc40000410000 */
[-C--:B------:R-:W-:Y:S02]  /*111b0*/  FMUL.FTZ R142, R142, R20.reuse ;  /* 0x000000148e8e7220 */ /* 0x080fe40000410000 */
[----:B------:R-:W-:Y:S02]  /*111c0*/  FMUL.FTZ R143, R143, R20 ;  /* 0x000000148f8f7220 */ /* 0x000fe40000410000 */
[-C--:B------:R-:W-:Y:S02]  /*111d0*/  FMUL.FTZ R148, R148, R7.reuse ;  /* 0x0000000794947220 */ /* 0x080fe40000410000 */
[----:B------:R-:W-:Y:S02]  /*111e0*/  FMUL.FTZ R149, R149, R7 ;  /* 0x0000000795957220 */ /* 0x000fe40000410000 */
[-C--:B------:R-:W-:Y:S02]  /*111f0*/  FMUL.FTZ R150, R150, R6.reuse ;  /* 0x0000000696967220 */ /* 0x080fe40000410000 */
[----:B------:R-:W-:-:S02]  /*11200*/  FMUL.FTZ R151, R151, R6 ;  /* 0x0000000697977220 */ /* 0x000fc40000410000 */
[-C--:B------:R-:W-:Y:S02]  /*11210*/  FMUL.FTZ R146, R146, R20.reuse ;  /* 0x0000001492927220 */ /* 0x080fe40000410000 */
[----:B------:R-:W-:Y:S01]  /*11220*/  FMUL.FTZ R147, R147, R20 ;  /* 0x0000001493937220 */ /* 0x000fe20000410000 */
[----:B------:R-:W-:Y:S01]  /*11230*/  HMMA.16816.F32 R52, R8, R16, R136 ;  /* 0x000000100834723c */ /* 0x000fe20000001888 */
[-C--:B------:R-:W-:Y:S01]  /*11240*/  FMUL.FTZ R156, R156, R5.reuse ;  /* 0x000000059c9c7220 */ /* 0x080fe20000410000 */
[----:B------:R-:W-:Y:S01]  /*11250*/  MOV R108, R50 ;  /* 0x00000032006c7202 */ /* 0x000fe20000000f00 */
        /* <DEDUP_REMOVED lines=10> */
[----:B------:R-:W-:Y:S01]  /*11300*/  FMUL.FTZ R197, R197, R5 ;  /* 0x00000005c5c57220 */ /* 0x000fe20000410000 */
[----:B------:R-:W-:Y:S01]  /*11310*/  MOV R5, R118 ;  /* 0x0000007600057202 */ /* 0x000fe20000000f00 */
[----:B------:R-:W-:Y:S01]  /*11320*/  IMAD.MOV.U32 R109, RZ, RZ, R51 ;  /* 0x000000ffff6d7224 */ /* 0x000fe200078e0033 */
[----:B------:R-:W-:Y:S01]  /*11330*/  HMMA.16816.F32 R116, R12, R16, R140 ;  /* 0x000000100c74723c */ /* 0x000fe2000000188c */
[----:B------:R-:W-:Y:S02]  /*11340*/  IMAD.MOV.U32 R110, RZ, RZ, R49 ;  /* 0x000000ffff6e7224 */ /* 0x000fe400078e0031 */
[----:B------:R-:W-:-:S05]  /*11350*/  IMAD.MOV.U32 R139, RZ, RZ, R48 ;  /* 0x000000ffff8b7224 */ /* 0x000fca00078e0030 */
[-C--:B------:R-:W-:Y:S08]  /*11360*/  HMMA.16816.F32 R48, R8, R18.reuse, R148 ;  /* 0x000000120830723c */ /* 0x080ff00000001894 */
[----:B------:R-:W-:Y:S01]  /*11370*/  HMMA.16816.F32 R100, R12, R18, R144 ;  /* 0x000000120c64723c */ /* 0x000fe20000001890 */
[----:B------:R-:W1:Y:S01]  /*11380*/  LDSM.16.MT88.4 R16, [R219+0x8000] ;  /* 0x00800000db10783b */ /* 0x000e620000004200 */
[----:B------:R-:W-:-:S02]  /*11390*/  FMUL.FTZ R158, R158, R20 ;  /* 0x000000149e9e7220 */ /* 0x000fc40000410000 */
[----:B------:R-:W-:Y:S02]  /*113a0*/  FMUL.FTZ R159, R159, R20 ;  /* 0x000000149f9f7220 */ /* 0x000fe40000410000 */
[-C--:B------:R-:W-:Y:S02]  /*113b0*/  FMUL.FTZ R152, R152, R7.reuse ;  /* 0x0000000798987220 */ /* 0x080fe40000410000 */
[----:B------:R-:W-:Y:S02]  /*113c0*/  FMUL.FTZ R153, R153, R7 ;  /* 0x0000000799997220 */ /* 0x000fe40000410000 */
[-C--:B------:R-:W-:Y:S02]  /*113d0*/  FMUL.FTZ R154, R154, R6.reuse ;  /* 0x000000069a9a7220 */ /* 0x080fe40000410000 */
[----:B------:R-:W-:Y:S01]  /*113e0*/  FMUL.FTZ R155, R155, R6 ;  /* 0x000000069b9b7220 */ /* 0x000fe20000410000 */
[----:B------:R-:W-:Y:S01]  /*113f0*/  MOV R148, R47 ;  /* 0x0000002f00947202 */ /* 0x000fe20000000f00 */
[----:B------:R-:W-:Y:S01]  /*11400*/  IMAD.MOV.U32 R147, RZ, RZ, R46 ;  /* 0x000000ffff937224 */ /* 0x000fe200078e002e */
[----:B------:R-:W-:Y:S01]  /*11410*/  MOV R144, R45 ;  /* 0x0000002d00907202 */ /* 0x000fe20000000f00 */
[----:B-1----:R-:W-:Y:S07]  /*11420*/  HMMA.16816.F32 R60, R12, R16, R156 ;  /* 0x000000100c3c723c */ /* 0x002fee000000189c */
[----:B------:R-:W-:-:S02]  /*11430*/  IMAD.MOV.U32 R159, RZ, RZ, R44 ;  /* 0x000000ffff9f7224 */ /* 0x000fc400078e002c */
[----:B------:R-:W-:Y:S01]  /*11440*/  HMMA.16816.F32 R44, R8, R16, R152 ;  /* 0x00000010082c723c */ /* 0x000fe20000001898 */
[----:B------:R-:W2:Y:S02]  /*11450*/  LDL.LU R152, [R1+0xb0] ;  /* 0x0000b00001987983 */ /* 0x000ea40000300800 */
[----:B--2---:R-:W-:Y:S02]  /*11460*/  FFMA.FTZ R127, R152, R7, R127 ;  /* 0x00000007987f7223 */ /* 0x004fe4000001007f */
[----:B------:R-:W2:Y:S02]  /*11470*/  LDL.LU R152, [R1+0xb4] ;  /* 0x0000b40001987983 */ /* 0x000ea40000300800 */
[----:B------:R-:W-:Y:S02]  /*11480*/  MOV R154, R30 ;  /* 0x0000001e009a7202 */ /* 0x000fe40000000f00 */
[----:B------:R-:W-:Y:S02]  /*11490*/  MOV R153, R29 ;  /* 0x0000001d00997202 */ /* 0x000fe40000000f00 */
[----:B------:R-:W-:-:S02]  /*114a0*/  MOV R156, R34 ;  /* 0x00000022009c7202 */ /* 0x000fc40000000f00 */
[----:B------:R-:W-:Y:S02]  /*114b0*/  MOV R155, R32 ;  /* 0x00000020009b7202 */ /* 0x000fe40000000f00 */
[----:B------:R-:W-:Y:S01]  /*114c0*/  MOV R158, R40 ;  /* 0x00000028009e7202 */ /* 0x000fe20000000f00 */
[----:B------:R-:W-:Y:S01]  /*114d0*/  IMAD.MOV.U32 R149, RZ, RZ, R56 ;  /* 0x000000ffff957224 */ /* 0x000fe200078e0038 */
[----:B------:R-:W-:Y:S02]  /*114e0*/  MOV R150, R57 ;  /* 0x0000003900967202 */ /* 0x000fe40000000f00 */
[----:B------:R-:W-:Y:S01]  /*114f0*/  MOV R151, R59 ;  /* 0x0000003b00977202 */ /* 0x000fe20000000f00 */
[-C--:B------:R-:W-:Y:S02]  /*11500*/  FMUL.FTZ R164, R164, R7.reuse ;  /* 0x00000007a4a47220 */ /* 0x080fe40000410000 */
[----:B------:R-:W-:Y:S02]  /*11510*/  FMUL.FTZ R165, R165, R7 ;  /* 0x00000007a5a57220 */ /* 0x000fe40000410000 */
[----:B------:R-:W-:-:S02]  /*11520*/  FMUL.FTZ R166, R166, R6 ;  /* 0x00000006a6a67220 */ /* 0x000fc40000410000 */
[----:B------:R-:W-:Y:S02]  /*11530*/  FMUL.FTZ R167, R167, R6 ;  /* 0x00000006a7a77220 */ /* 0x000fe40000410000 */
[-C--:B------:R-:W-:Y:S02]  /*11540*/  FMUL.FTZ R162, R162, R20.reuse ;  /* 0x00000014a2a27220 */ /* 0x080fe40000410000 */
[----:B------:R-:W-:Y:S01]  /*11550*/  FMUL.FTZ R163, R163, R20 ;  /* 0x00000014a3a37220 */ /* 0x000fe20000410000 */
[----:B------:R-:W-:Y:S01]  /*11560*/  MOV R136, R41 ;  /* 0x0000002900887202 */ /* 0x000fe20000000f00 */
[----:B------:R-:W-:Y:S02]  /*11570*/  IMAD.MOV.U32 R111, RZ, RZ, R42 ;  /* 0x000000ffff6f7224 */ /* 0x000fe400078e002a */
[----:B------:R-:W-:Y:S02]  /*11580*/  IMAD.MOV.U32 R141, RZ, RZ, R43 ;  /* 0x000000ffff8d7224 */ /* 0x000fe400078e002b */
[-C--:B------:R-:W-:Y:S08]  /*11590*/  HMMA.16816.F32 R40, R8, R18.reuse, R164 ;  /* 0x000000120828723c */ /* 0x080ff000000018a4 */
[----:B------:R-:W-:Y:S01]  /*115a0*/  HMMA.16816.F32 R64, R12, R18, R160 ;  /* 0x000000120c40723c */ /* 0x000fe200000018a0 */
[----:B------:R-:W1:Y:S01]  /*115b0*/  LDSM.16.MT88.4 R16, [R217+0x8000] ;  /* 0x00800000d910783b */ /* 0x000e620000004200 */
[----:B--2---:R-:W-:Y:S01]  /*115c0*/  FFMA.FTZ R126, R152, R6, R126 ;  /* 0x00000006987e7223 */ /* 0x004fe2000001007e */
        /* <DEDUP_REMOVED lines=12> */
[----:B------:R-:W-:-:S02]  /*11690*/  MOV R139, R5 ;  /* 0x00000005008b7202 */ /* 0x000fc40000000f00 */
[----:B------:R-:W2:Y:S01]  /*116a0*/  LDL.LU R5, [R1+0x38] ;  /* 0x0000380001057983 */ /* 0x000ea20000300800 */
[-C--:B------:R-:W-:Y:S02]  /*116b0*/  FMUL.FTZ R174, R174, R20.reuse ;  /* 0x00000014aeae7220 */ /* 0x080fe40000410000 */
[----:B------:R-:W-:Y:S02]  /*116c0*/  FMUL.FTZ R175, R175, R20 ;  /* 0x00000014afaf7220 */ /* 0x000fe40000410000 */
[-C--:B------:R-:W-:Y:S02]  /*116d0*/  FMUL.FTZ R168, R168, R7.reuse ;  /* 0x00000007a8a87220 */ /* 0x080fe40000410000 */
[----:B------:R-:W-:Y:S02]  /*116e0*/  FMUL.FTZ R169, R169, R7 ;  /* 0x00000007a9a97220 */ /* 0x000fe40000410000 */
[-C--:B------:R-:W-:Y:S02]  /*116f0*/  FMUL.FTZ R170, R170, R6.reuse ;  /* 0x00000006aaaa7220 */ /* 0x080fe40000410000 */
[----:B------:R-:W-:-:S02]  /*11700*/  FMUL.FTZ R171, R171, R6 ;  /* 0x00000006abab7220 */ /* 0x000fc40000410000 */
[-C--:B------:R-:W-:Y:S02]  /*11710*/  FMUL.FTZ R180, R180, R7.reuse ;  /* 0x00000007b4b47220 */ /* 0x080fe40000410000 */
        /* <DEDUP_REMOVED lines=8> */
[----:B------:R-:W-:Y:S01]  /*117a0*/  IMAD.MOV.U32 R137, RZ, RZ, R37 ;  /* 0x000000ffff897224 */ /* 0x000fe200078e0025 */
[----:B-1----:R-:W-:Y:S01]  /*117b0*/  HMMA.16816.F32 R68, R12, R16, R172 ;  /* 0x000000100c44723c */ /* 0x002fe200000018ac */
[----:B------:R-:W-:-:S02]  /*117c0*/  IMAD.MOV.U32 R146, RZ, RZ, R35 ;  /* 0x000000ffff927224 */ /* 0x000fc400078e0023 */
[----:B------:R-:W-:-:S05]  /*117d0*/  IMAD.MOV.U32 R140, RZ, RZ, R33 ;  /* 0x000000ffff8c7224 */ /* 0x000fca00078e0021 */
[C---:B------:R-:W-:Y:S08]  /*117e0*/  HMMA.16816.F32 R36, R8.reuse, R16, R168 ;  /* 0x000000100824723c */ /* 0x040ff000000018a8 */
[-C--:B------:R-:W-:Y:S08]  /*117f0*/  HMMA.16816.F32 R32, R8, R18.reuse, R180 ;  /* 0x000000120820723c */ /* 0x080ff000000018b4 */
[----:B------:R-:W-:Y:S01]  /*11800*/  HMMA.16816.F32 R76, R12, R18, R176 ;  /* 0x000000120c4c723c */ /* 0x000fe200000018b0 */
[----:B------:R-:W1:Y:S01]  /*11810*/  LDSM.16.MT88.4 R16, [R218+0x8000] ;  /* 0x00800000da10783b */ /* 0x000e620000004200 */
[----:B------:R-:W-:-:S02]  /*11820*/  FMUL.FTZ R190, R190, R20 ;  /* 0x00000014bebe7220 */ /* 0x000fc40000410000 */
[----:B------:R-:W-:Y:S01]  /*11830*/  FMUL.FTZ R191, R191, R20 ;  /* 0x00000014bfbf7220 */ /* 0x000fe20000410000 */
[----:B------:R-:W-:Y:S01]  /*11840*/  MOV R167, R152 ;  /* 0x0000009800a77202 */ /* 0x000fe20000000f00 */
        /* <DEDUP_REMOVED lines=10> */
[----:B------:R-:W-:Y:S02]  /*118f0*/  MOV R150, R151 ;  /* 0x0000009700967202 */ /* 0x000fe40000000f00 */
[----:B------:R-:W-:Y:S01]  /*11900*/  MOV R151, R139 ;  /* 0x0000008b00977202 */ /* 0x000fe20000000f00 */
[----:B------:R-:W-:Y:S01]  /*11910*/  IMAD.MOV.U32 R139, RZ, RZ, R112 ;  /* 0x000000ffff8b7224 */ /* 0x000fe200078e0070 */
[----:B-1----:R-:W-:Y:S01]  /*11920*/  HMMA.16816.F32 R72, R12, R16, R188 ;  /* 0x000000100c48723c */ /* 0x002fe200000018bc */
[----:B------:R-:W-:Y:S01]  /*11930*/  IMAD.MOV.U32 R142, RZ, RZ, R31 ;  /* 0x000000ffff8e7224 */ /* 0x000fe200078e001f */
[----:B------:R-:W-:Y:S02]  /*11940*/  MOV R112, R120 ;  /* 0x0000007800707202 */ /* 0x000fe40000000f00 */
[----:B------:R-:W3:Y:S01]  /*11950*/  LDL.LU R120, [R1+0x144] ;  /* 0x0001440001787983 */ /* 0x000ee20000300800 */
[----:B--2---:R-:W-:-:S04]  /*11960*/  FFMA.FTZ R5, R5, c[0x0][0x23c], -R4 ;  /* 0x00008f0005057a23 */ /* 0x004fc80000010804 */
[----:B------:R1:W-:Y:S02]  /*11970*/  MUFU.EX2 R189, R5 ;  /* 0x0000000500bd7308 */ /* 0x0003e40000000800 */
[----:B-1----:R-:W-:Y:S01]  /*11980*/  FFMA.FTZ R5, R167, c[0x0][0x23c], -R4 ;  /* 0x00008f00a7057a23 */ /* 0x002fe20000010804 */
        /* <DEDUP_REMOVED lines=12> */
[----:B------:R-:W-:Y:S02]  /*11a50*/  MOV R139, R227 ;  /* 0x000000e3008b7202 */ /* 0x000fe40000000f00 */
[----:B------:R1:W2:Y:S02]  /*11a60*/  MUFU.EX2 R227, R5 ;  /* 0x0000000500e37308 */ /* 0x0002a40000000800 */
[----:B-1----:R-:W-:Y:S02]  /*11a70*/  FFMA.FTZ R5, R167, c[0x0][0x23c], -R4 ;  /* 0x00008f00a7057a23 */ /* 0x002fe40000010804 */
[----:B------:R-:W-:Y:S01]  /*11a80*/  IMAD.MOV.U32 R167, RZ, RZ, R152 ;  /* 0x000000ffffa77224 */ /* 0x000fe200078e0098 */
[----:B------:R-:W-:-:S02]  /*11a90*/  MOV R152, R153 ;  /* 0x0000009900987202 */ /* 0x000fc40000000f00 */
        /* <DEDUP_REMOVED lines=10> */
[----:B------:R-:W-:Y:S02]  /*11b40*/  IMAD.MOV.U32 R141, RZ, RZ, R225 ;  /* 0x000000ffff8d7224 */ /* 0x000fe400078e00e1 */
[----:B------:R1:W-:Y:S02]  /*11b50*/  MUFU.EX2 R225, R5 ;  /* 0x0000000500e17308 */ /* 0x0003e40000000800 */
[----:B-1----:R-:W-:Y:S01]  /*11b60*/  FFMA.FTZ R5, R167, c[0x0][0x23c], -R4 ;  /* 0x00008f00a7057a23 */ /* 0x002fe20000010804 */
        /* <DEDUP_REMOVED lines=14> */
[----:B------:R-:W4:Y:S01]  /*11c50*/  LDL.LU R121, [R1+0x140] ;  /* 0x0001400001797983 */ /* 0x000f220000300800 */
[----:B------:R-:W-:Y:S01]  /*11c60*/  MOV R156, R140 ;  /* 0x0000008c009c7202 */ /* 0x000fe20000000f00 */
[----:B------:R-:W-:-:S02]  /*11c70*/  IMAD.MOV.U32 R140, RZ, RZ, R212 ;  /* 0x000000ffff8c7224 */ /* 0x000fc400078e00d4 */
[----:B------:R-:W4:Y:S01]  /*11c80*/  LDL.LU R212, [R1+0x13c] ;  /* 0x00013c0001d47983 */ /* 0x000f220000300800 */
[-C--:B------:R-:W-:Y:S02]  /*11c90*/  FMUL.FTZ R186, R186, R6.reuse ;  /* 0x00000006baba7220 */ /* 0x080fe40000410000 */
[-C--:B------:R-:W-:Y:S02]  /*11ca0*/  FMUL.FTZ R187, R187, R6.reuse ;  /* 0x00000006bbbb7220 */ /* 0x080fe40000410000 */
[-C--:B------:R-:W-:Y:S02]  /*11cb0*/  FMUL.FTZ R194, R194, R6.reuse ;  /* 0x00000006c2c27220 */ /* 0x080fe40000410000 */
[----:B------:R-:W-:Y:S01]  /*11cc0*/  FMUL.FTZ R195, R195, R6 ;  /* 0x00000006c3c37220 */ /* 0x000fe20000410000 */
[----:B------:R-:W-:Y:S01]  /*11cd0*/  MOV R166, R153 ;  /* 0x0000009900a67202 */ /* 0x000fe20000000f00 */
[----:B------:R1:W-:Y:S01]  /*11ce0*/  MUFU.EX2 R6, R5 ;  /* 0x0000000500067308 */ /* 0x0003e20000000800 */
[----:B------:R-:W-:Y:S01]  /*11cf0*/  MOV R153, R158 ;  /* 0x0000009e00997202 */ /* 0x000fe20000000f00 */
[----:B------:R-:W-:-:S03]  /*11d00*/  IMAD.MOV.U32 R163, RZ, RZ, R156 ;  /* 0x000000ffffa37224 */ /* 0x000fc600078e009c */
[----:B------:R-:W-:Y:S02]  /*11d10*/  MOV R161, R153 ;  /* 0x0000009900a17202 */ /* 0x000fe40000000f00 */
[----:B------:R-:W-:Y:S01]  /*11d20*/  MOV R153, R226 ;  /* 0x000000e200997202 */ /* 0x000fe20000000f00 */
[----:B-1----:R-:W-:Y:S02]  /*11d30*/  FFMA.FTZ R5, R167, c[0x0][0x23c], -R3 ;  /* 0x00008f00a7057a23 */ /* 0x002fe40000010803 */
[----:B------:R-:W-:Y:S01]  /*11d40*/  IMAD.MOV.U32 R167, RZ, RZ, R155 ;  /* 0x000000ffffa77224 */ /* 0x000fe200078e009b */
[----:B------:R-:W-:Y:S01]  /*11d50*/  MOV R155, R148 ;  /* 0x00000094009b7202 */ /* 0x000fe20000000f00 */
[----:B------:R1:W-:Y:S01]  /*11d60*/  MUFU.EX2 R188, R5 ;  /* 0x0000000500bc7308 */ /* 0x0003e20000000800 */
[----:B------:R-:W-:Y:S02]  /*11d70*/  MOV R164, R157 ;  /* 0x0000009d00a47202 */ /* 0x000fe40000000f00 */
[----:B------:R-:W-:Y:S01]  /*11d80*/  MOV R162, R155 ;  /* 0x0000009b00a27202 */ /* 0x000fe20000000f00 */
[----:B------:R-:W-:-:S02]  /*11d90*/  FMUL.FTZ R184, R184, R7 ;  /* 0x00000007b8b87220 */ /* 0x000fc40000410000 */
[-C--:B------:R-:W-:Y:S02]  /*11da0*/  FMUL.FTZ R185, R185, R7.reuse ;  /* 0x00000007b9b97220 */ /* 0x080fe40000410000 */
[----:B------:R-:W-:Y:S02]  /*11db0*/  FMUL.FTZ R192, R192, R7 ;  /* 0x00000007c0c07220 */ /* 0x000fe40000410000 */
[----:B-1----:R-:W-:Y:S01]  /*11dc0*/  FFMA.FTZ R5, R165, c[0x0][0x23c], -R3 ;  /* 0x00008f00a5057a23 */ /* 0x002fe20000010803 */
[----:B------:R-:W-:-:S03]  /*11dd0*/  MOV R165, R145 ;  /* 0x0000009100a57202 */ /* 0x000fc60000000f00 */
[----:B------:R1:W1:Y:S01]  /*11de0*/  MUFU.EX2 R226, R5 ;  /* 0x0000000500e27308 */ /* 0x0002620000000800 */
[----:B------:R-:W-:Y:S02]  /*11df0*/  FMUL.FTZ R193, R193, R7 ;  /* 0x00000007c1c17220 */ /* 0x000fe40000410000 */
[----:B------:R-:W-:Y:S02]  /*11e00*/  FFMA.FTZ R148, R246, c[0x0][0x23c], -R4 ;  /* 0x00008f00f6947a23 */ /* 0x000fe40000010804 */
[----:B------:R-:W-:Y:S02]  /*11e10*/  IMAD.MOV.U32 R143, RZ, RZ, R58 ;  /* 0x000000ffff8f7224 */ /* 0x000fe400078e003a */
[----:B------:R-:W-:Y:S02]  /*11e20*/  IMAD.MOV.U32 R113, RZ, RZ, R28 ;  /* 0x000000ffff717224 */ /* 0x000fe400078e001c */
        /* <DEDUP_REMOVED lines=8> */
[----:B------:R-:W-:Y:S01]  /*11eb0*/  HMMA.16816.F32 R56, R8, R16, R184 ;  /* 0x000000100838723c */ /* 0x000fe200000018b8 */
[----:B------:R-:W-:-:S02]  /*11ec0*/  IMAD.MOV.U32 R158, RZ, RZ, R147 ;  /* 0x000000ffff9e7224 */ /* 0x000fc400078e0093 */
[----:B------:R-:W-:Y:S02]  /*11ed0*/  IMAD.MOV.U32 R157, RZ, RZ, R146 ;  /* 0x000000ffff9d7224 */ /* 0x000fe400078e0092 */
[--C-:B------:R-:W-:Y:S02]  /*11ee0*/  FFMA.FTZ R170, R122, c[0x0][0x23c], -R4.reuse ;  /* 0x00008f007aaa7a23 */ /* 0x100fe40000010804 */
[----:B------:R-:W-:Y:S01]  /*11ef0*/  FFMA.FTZ R171, R106, c[0x0][0x23c], -R4 ;  /* 0x00008f006aab7a23 */ /* 0x000fe20000010804 */
[----:B------:R-:W-:Y:S01]  /*11f00*/  HMMA.16816.F32 R28, R8, R18, R192 ;  /* 0x00000012081c723c */ /* 0x000fe200000018c0 */
[----:B-1----:R-:W-:Y:S01]  /*11f10*/  FFMA.FTZ R5, R161, c[0x0][0x23c], -R3 ;  /* 0x00008f00a1057a23 */ /* 0x002fe20000010803 */
[----:B------:R-:W-:Y:S02]  /*11f20*/  MOV R161, R162 ;  /* 0x000000a200a17202 */ /* 0x000fe40000000f00 */
[----:B------:R-:W-:Y:S01]  /*11f30*/  MOV R162, R163 ;  /* 0x000000a300a27202 */ /* 0x000fe20000000f00 */
[----:B------:R-:W-:Y:S01]  /*11f40*/  IMAD.MOV.U32 R163, RZ, RZ, R164 ;  /* 0x000000ffffa37224 */ /* 0x000fe200078e00a4 */
[----:B------:R-:W-:Y:S01]  /*11f50*/  MOV R164, R154 ;  /* 0x0000009a00a47202 */ /* 0x000fe20000000f00 */
[--C-:B------:R-:W-:Y:S01]  /*11f60*/  FFMA.FTZ R183, R96, c[0x0][0x23c], -R4.reuse ;  /* 0x00008f0060b77a23 */ /* 0x100fe20000010804 */
[----:B------:R-:W-:Y:S01]  /*11f70*/  MOV R154, R144 ;  /* 0x00000090009a7202 */ /* 0x000fe20000000f00 */
[----:B---3--:R-:W-:-:S02]  /*11f80*/  FFMA.FTZ R120, R120, c[0x0][0x23c], -R4 ;  /* 0x00008f0078787a23 */ /* 0x008fc40000010804 */
        /* <DEDUP_REMOVED lines=16> */
[----:B------:R-:W-:Y:S02]  /*12090*/  FFMA.FTZ R106, R21, c[0x0][0x23c], -R4 ;  /* 0x00008f00156a7a23 */ /* 0x000fe40000010804 */
[----:B------:R-:W-:-:S02]  /*120a0*/  IMAD.MOV.U32 R144, RZ, RZ, R224 ;  /* 0x000000ffff907224 */ /* 0x000fc400078e00e0 */
[-C--:B------:R-:W-:Y:S02]  /*120b0*/  FMUL.FTZ R198, R198, R20.reuse ;  /* 0x00000014c6c67220 */ /* 0x080fe40000410000 */
[----:B------:R-:W-:Y:S02]  /*120c0*/  FMUL.FTZ R199, R199, R20 ;  /* 0x00000014c7c77220 */ /* 0x000fe40000410000 */
[--C-:B------:R-:W-:Y:S02]  /*120d0*/  FFMA.FTZ R124, R240, c[0x0][0x23c], -R3.reuse ;  /* 0x00008f00f07c7a23 */ /* 0x100fe40000010803 */
[--C-:B------:R-:W-:Y:S02]  /*120e0*/  FFMA.FTZ R213, R213, c[0x0][0x23c], -R3.reuse ;  /* 0x00008f00d5d57a23 */ /* 0x100fe40000010803 */
[--C-:B------:R-:W-:Y:S02]  /*120f0*/  FFMA.FTZ R211, R211, c[0x0][0x23c], -R3.reuse ;  /* 0x00008f00d3d37a23 */ /* 0x100fe40000010803 */
[----:B------:R-:W-:-:S02]  /*12100*/  FFMA.FTZ R206, R206, c[0x0][0x23c], -R3 ;  /* 0x00008f00cece7a23 */ /* 0x000fc40000010803 */
[--C-:B------:R-:W-:Y:S02]  /*12110*/  FFMA.FTZ R178, R104, c[0x0][0x23c], -R3.reuse ;  /* 0x00008f0068b27a23 */ /* 0x100fe40000010803 */
[--C-:B------:R-:W-:Y:S02]  /*12120*/  FFMA.FTZ R190, R80, c[0x0][0x23c], -R3.reuse ;  /* 0x00008f0050be7a23 */ /* 0x100fe40000010803 */
[----:B------:R-:W-:Y:S01]  /*12130*/  FFMA.FTZ R191, R27, c[0x0][0x23c], -R3 ;  /* 0x00008f001bbf7a23 */ /* 0x000fe20000010803 */
[----:B------:R-:W-:Y:S01]  /*12140*/  HMMA.16816.F32 R196, R12, R18, R196 ;  /* 0x000000120cc4723c */ /* 0x000fe200000018c4 */
[----:B------:R-:W1:Y:S01]  /*12150*/  LDSM.16.MT88.4 R12, [R216+0x8800] ;  /* 0x00880000d80c783b */ /* 0x000e620000004200 */
[----:B------:R-:W3:Y:S03]  /*12160*/  MUFU.EX2 R224, R5 ;  /* 0x0000000500e07308 */ /* 0x000ee60000000800 */
[----:B------:R-:W-:Y:S01]  /*12170*/  LDSM.16.MT88.4 R16, [R217+0x8800] ;  /* 0x00880000d910783b */ /* 0x000fe20000004200 */
[----:B--2---:R-:W-:-:S02]  /*12180*/  F2FP.PACK_AB R8, R227, R189 ;  /* 0x000000bde308723e */ /* 0x004fc400000000ff */
[----:B------:R-:W-:Y:S02]  /*12190*/  F2FP.PACK_AB R9, R226, R188 ;  /* 0x000000bce209723e */ /* 0x000fe400000000ff */
[----:B---3--:R-:W-:Y:S01]  /*121a0*/  F2FP.PACK_AB R11, R224, R246 ;  /* 0x000000f6e00b723e */ /* 0x008fe200000000ff */
[--C-:B------:R-:W-:Y:S02]  /*121b0*/  FFMA.FTZ R209, R209, c[0x0][0x23c], -R2.reuse ;  /* 0x00008f00d1d17a23 */ /* 0x100fe40000010802 */
[--C-:B------:R-:W-:Y:S02]  /*121c0*/  FFMA.FTZ R205, R205, c[0x0][0x23c], -R2.reuse ;  /* 0x00008f00cdcd7a23 */ /* 0x100fe40000010802 */
[----:B------:R-:W-:Y:S02]  /*121d0*/  FFMA.FTZ R202, R202, c[0x0][0x23c], -R2 ;  /* 0x00008f00caca7a23 */ /* 0x000fe40000010802 */
[--C-:B----4-:R-:W-:Y:S02]  /*121e0*/  FFMA.FTZ R121, R121, c[0x0][0x23c], -R4.reuse ;  /* 0x00008f0079797a23 */ /* 0x110fe40000010804 */
[----:B------:R-:W-:-:S02]  /*121f0*/  FFMA.FTZ R146, R212, c[0x0][0x23c], -R4 ;  /* 0x00008f00d4927a23 */ /* 0x000fc40000010804 */
[----:B------:R-:W-:Y:S01]  /*12200*/  FFMA.FTZ R4, R161, c[0x0][0x23c], -R2 ;  /* 0x00008f00a1047a23 */ /* 0x000fe20000010802 */
[----:B------:R-:W-:Y:S02]  /*12210*/  MOV R161, R162 ;  /* 0x000000a200a17202 */ /* 0x000fe40000000f00 */
        /* <DEDUP_REMOVED lines=8> */
[----:B------:R-:W-:Y:S01]  /*122a0*/  MOV R160, R161 ;  /* 0x000000a100a07202 */ /* 0x000fe20000000f00 */
[----:B------:R-:W-:Y:S01]  /*122b0*/  IMAD.MOV.U32 R161, RZ, RZ, R162 ;  /* 0x000000ffffa17224 */ /* 0x000fe200078e00a2 */
[----:B------:R-:W-:-:S02]  /*122c0*/  MOV R113, R112 ;  /* 0x0000007000717202 */ /* 0x000fc40000000f00 */
[----:B------:R-:W-:Y:S02]  /*122d0*/  MOV R162, R163 ;  /* 0x000000a300a27202 */ /* 0x000fe40000000f00 */
[----:B------:R-:W-:Y:S01]  /*122e0*/  MOV R163, R164 ;  /* 0x000000a400a37202 */ /* 0x000fe20000000f00 */
[----:B------:R-:W-:Y:S01]  /*122f0*/  IMAD.MOV.U32 R164, RZ, RZ, R154 ;  /* 0x000000ffffa47224 */ /* 0x000fe200078e009a */
[----:B------:R-:W-:Y:S01]  /*12300*/  MOV R154, R139 ;  /* 0x0000008b009a7202 */ /* 0x000fe20000000f00 */
[----:B------:R-:W-:Y:S01]  /*12310*/  IMAD.MOV.U32 R175, RZ, RZ, R160 ;  /* 0x000000ffffaf7224 */ /* 0x000fe200078e00a0 */
[----:B------:R-:W-:Y:S02]  /*12320*/  MOV R139, R113 ;  /* 0x00000071008b7202 */ /* 0x000fe40000000f00 */
[----:B------:R-:W-:Y:S02]  /*12330*/  MOV R160, R161 ;  /* 0x000000a100a07202 */ /* 0x000fe40000000f00 */
[----:B------:R-:W-:Y:S01]  /*12340*/  MOV R161, R162 ;  /* 0x000000a200a17202 */ /* 0x000fe20000000f00 */
[----:B------:R-:W-:Y:S01]  /*12350*/  IMAD.MOV.U32 R162, RZ, RZ, R163 ;  /* 0x000000ffffa27224 */ /* 0x000fe200078e00a3 */
[----:B------:R-:W-:-:S02]  /*12360*/  MOV R163, R164 ;  /* 0x000000a400a37202 */ /* 0x000fc40000000f00 */
[----:B------:R-:W-:Y:S01]  /*12370*/  MOV R164, R154 ;  /* 0x0000009a00a47202 */ /* 0x000fe20000000f00 */
[----:B------:R-:W-:Y:S01]  /*12380*/  IMAD.MOV.U32 R154, RZ, RZ, R139 ;  /* 0x000000ffff9a7224 */ /* 0x000fe200078e008b */
[----:B------:R-:W-:Y:S01]  /*12390*/  MOV R139, R239 ;  /* 0x000000ef008b7202 */ /* 0x000fe20000000f00 */
[----:B------:R-:W-:Y:S01]  /*123a0*/  FFMA.FTZ R123, R175, c[0x0][0x23c], -R3 ;  /* 0x00008f00af7b7a23 */ /* 0x000fe20000010803 */
        /* <DEDUP_REMOVED lines=8> */
[----:B------:R-:W-:-:S02]  /*12430*/  MOV R154, R238 ;  /* 0x000000ee009a7202 */ /* 0x000fc40000000f00 */
[----:B------:R-:W-:Y:S01]  /*12440*/  MOV R163, R139 ;  /* 0x0000008b00a37202 */ /* 0x000fe20000000f00 */
[----:B------:R-:W-:Y:S01]  /*12450*/  IMAD.MOV.U32 R181, RZ, RZ, R175 ;  /* 0x000000ffffb57224 */ /* 0x000fe200078e00af */
[----:B------:R-:W-:Y:S01]  /*12460*/  MOV R179, R174 ;  /* 0x000000ae00b37202 */ /* 0x000fe20000000f00 */
[----:B------:R-:W-:Y:S01]  /*12470*/  IMAD.MOV.U32 R174, RZ, RZ, R162 ;  /* 0x000000ffffae7224 */ /* 0x000fe200078e00a2 */
[----:B------:R-:W-:Y:S02]  /*12480*/  MOV R168, R160 ;  /* 0x000000a000a87202 */ /* 0x000fe40000000f00 */
[----:B------:R-:W-:Y:S02]  /*12490*/  MOV R175, R163 ;  /* 0x000000a300af7202 */ /* 0x000fe40000000f00 */
[----:B------:R-:W-:Y:S01]  /*124a0*/  MOV R160, R164 ;  /* 0x000000a400a07202 */ /* 0x000fe20000000f00 */
[----:B--2---:R-:W-:Y:S01]  /*124b0*/  FFMA.FTZ R4, R173, c[0x0][0x23c], -R2 ;  /* 0x00008f00ad047a23 */ /* 0x004fe20000010802 */
[----:B------:R-:W-:Y:S01]  /*124c0*/  MOV R173, R161 ;  /* 0x000000a100ad7202 */ /* 0x000fe20000000f00 */
[----:B------:R-:W-:Y:S01]  /*124d0*/  IMAD.MOV.U32 R161, RZ, RZ, R154 ;  /* 0x000000ffffa17224 */ /* 0x000fe200078e009a */
[----:B------:R-:W-:Y:S01]  /*124e0*/  MOV R162, R137 ;  /* 0x0000008900a27202 */ /* 0x000fe20000000f00 */
[----:B------:R-:W-:Y:S01]  /*124f0*/  FFMA.FTZ R137, R215, c[0x0][0x23c], -R3 ;  /* 0x00008f00d7897a23 */ /* 0x000fe20000010803 */
[----:B------:R-:W-:Y:S01]  /*12500*/  MOV R163, R138 ;  /* 0x0000008a00a37202 */ /* 0x000fe20000000f00 */
[----:B------:R2:W3:Y:S01]  /*12510*/  MUFU.EX2 R215, R4 ;  /* 0x0000000400d77308 */ /* 0x0004e20000000800 */
[----:B------:R-:W-:Y:S01]  /*12520*/  IMAD.MOV.U32 R187, RZ, RZ, R173 ;  /* 0x000000ffffbb7224 */ /* 0x000fe200078e00ad */
[----:B------:R-:W-:-:S02]  /*12530*/  MOV R195, R181 ;  /* 0x000000b500c37202 */ /* 0x000fc40000000f00 */
[----:B------:R-:W-:Y:S02]  /*12540*/  MOV R176, R174 ;  /* 0x000000ae00b07202 */ /* 0x000fe40000000f00 */
[----:B------:R-:W-:Y:S01]  /*12550*/  MOV R177, R175 ;  /* 0x000000af00b17202 */ /* 0x000fe20000000f00 */
[----:B------:R-:W-:Y:S01]  /*12560*/  IMAD.MOV.U32 R164, RZ, RZ, R237 ;  /* 0x000000ffffa47224 */ /* 0x000fe200078e00ed */
[----:B------:R-:W-:Y:S01]  /*12570*/  MOV R181, R161 ;  /* 0x000000a100b57202 */ /* 0x000fe20000000f00 */
[----:B------:R-:W-:Y:S01]  /*12580*/  IMAD.MOV.U32 R193, RZ, RZ, R187 ;  /* 0x000000ffffc17224 */ /* 0x000fe200078e00bb */
[----:B------:R-:W-:Y:S01]  /*12590*/  MOV R173, R162 ;  /* 0x000000a200ad7202 */ /* 0x000fe20000000f00 */
[----:B------:R-:W-:Y:S01]  /*125a0*/  IMAD.MOV.U32 R174, RZ, RZ, R163 ;  /* 0x000000ffffae7224 */ /* 0x000fe200078e00a3 */
[----:B------:R-:W-:Y:S01]  /*125b0*/  MOV R194, R176 ;  /* 0x000000b000c27202 */ /* 0x000fe20000000f00 */
[----:B--2---:R-:W-:Y:S02]  /*125c0*/  FFMA.FTZ R4, R179, c[0x0][0x23c], -R2 ;  /* 0x00008f00b3047a23 */ /* 0x004fe40000010802 */
[----:B------:R-:W-:Y:S01]  /*125d0*/  IMAD.MOV.U32 R179, RZ, RZ, R160 ;  /* 0x000000ffffb37224 */ /* 0x000fe200078e00a0 */
[----:B------:R-:W-:Y:S01]  /*125e0*/  MOV R187, R177 ;  /* 0x000000b100bb7202 */ /* 0x000fe20000000f00 */
[--C-:B------:R-:W-:Y:S01]  /*125f0*/  FFMA.FTZ R140, R251, c[0x0][0x23c], -R3.reuse ;  /* 0x00008f00fb8c7a23 */ /* 0x100fe20000010803 */
[----:B------:R-:W-:Y:S01]  /*12600*/  MOV R186, R168 ;  /* 0x000000a800ba7202 */ /* 0x000fe20000000f00 */
[----:B------:R-:W-:Y:S01]  /*12610*/  FFMA.FTZ R139, R250, c[0x0][0x23c], -R3 ;  /* 0x00008f00fa8b7a23 */ /* 0x000fe20000010803 */
[----:B------:R-:W-:Y:S01]  /*12620*/  MOV R161, R165 ;  /* 0x000000a500a17202 */ /* 0x000fe20000000f00 */
[----:B------:R-:W-:Y:S01]  /*12630*/  IMAD.MOV.U32 R162, RZ, RZ, R166 ;  /* 0x000000ffffa27224 */ /* 0x000fe200078e00a6 */
        /* <DEDUP_REMOVED lines=17> */
[----:B------:R-:W-:Y:S01]  /*12750*/  FFMA.FTZ R3, R193, c[0x0][0x23c], -R0 ;  /* 0x00008f00c1037a23 */ /* 0x000fe20000010800 */
[----:B------:R2:W-:Y:S01]  /*12760*/  MUFU.EX2 R210, R4 ;  /* 0x0000000400d27308 */ /* 0x0005e20000000800 */
[--C-:B------:R-:W-:Y:S01]  /*12770*/  FFMA.FTZ R27, R194, c[0x0][0x23c], -R2.reuse ;  /* 0x00008f00c21b7a23 */ /* 0x100fe20000010802 */
[----:B------:R-:W-:Y:S01]  /*12780*/  MOV R164, R152 ;  /* 0x0000009800a47202 */ /* 0x000fe20000000f00 */
[----:B------:R-:W-:Y:S01]  /*12790*/  IMAD.MOV.U32 R152, RZ, RZ, R153 ;  /* 0x000000ffff987224 */ /* 0x000fe200078e0099 */
[----:B------:R-:W-:Y:S01]  /*127a0*/  MOV R212, R222 ;  /* 0x000000de00d47202 */ /* 0x000fe20000000f00 */
[--C-:B------:R-:W-:Y:S01]  /*127b0*/  FFMA.FTZ R128, R177, c[0x0][0x23c], -R2.reuse ;  /* 0x00008f00b1807a23 */ /* 0x100fe20000010802 */
[----:B------:R-:W4:Y:S02]  /*127c0*/  LDSM.16.MT88.4 R20, [R219+0x8800] ;  /* 0x00880000db14783b */ /* 0x000f240000004200 */
[----:B------:R1:W-:Y:S01]  /*127d0*/  MUFU.EX2 R194, R3 ;  /* 0x0000000300c27308 */ /* 0x0003e20000000800 */
[----:B------:R-:W-:Y:S01]  /*127e0*/  MOV R153, R157 ;  /* 0x0000009d00997202 */ /* 0x000fe20000000f00 */
[----:B--2---:R-:W-:Y:S01]  /*127f0*/  FFMA.FTZ R4, R195, c[0x0][0x23c], -R2 ;  /* 0x00008f00c3047a23 */ /* 0x004fe20000010802 */
[----:B------:R-:W-:Y:S01]  /*12800*/  MOV R195, R174 ;  /* 0x000000ae00c37202 */ /* 0x000fe20000000f00 */
[----:B------:R-:W-:Y:S01]  /*12810*/  IMAD.MOV.U32 R174, RZ, RZ, R160 ;  /* 0x000000ffffae7224 */ /* 0x000fe200078e00a0 */
[----:B------:R-:W-:Y:S01]  /*12820*/  MOV R160, R161 ;  /* 0x000000a100a07202 */ /* 0x000fe20000000f00 */
[----:B-1----:R-:W-:Y:S01]  /*12830*/  FFMA.FTZ R3, R187, c[0x0][0x23c], -R0 ;  /* 0x00008f00bb037a23 */ /* 0x002fe20000010800 */
        /* <DEDUP_REMOVED lines=8> */
[----:B------:R-:W-:Y:S02]  /*128c0*/  MOV R153, R157 ;  /* 0x0000009d00997202 */ /* 0x000fe40000000f00 */
[----:B------:R-:W-:Y:S01]  /*128d0*/  MOV R157, R158 ;  /* 0x0000009e009d7202 */ /* 0x000fe20000000f00 */
[----:B-1----:R-:W-:-:S04]  /*128e0*/  FFMA.FTZ R3, R143, c[0x0][0x23c], -R0 ;  /* 0x00008f008f037a23 */ /* 0x002fc80000010800 */
[----:B------:R1:W-:Y:S01]  /*128f0*/  MUFU.EX2 R80, R3 ;  /* 0x0000000300507308 */ /* 0x0003e20000000800 */
[----:B------:R-:W-:Y:S01]  /*12900*/  IMAD.MOV.U32 R158, RZ, RZ, R151 ;  /* 0x000000ffff9e7224 */ /* 0x000fe200078e0097 */
[----:B------:R-:W-:-:S06]  /*12910*/  MOV R151, R223 ;  /* 0x000000df00977202 */ /* 0x000fcc0000000f00 */
[----:B------:R3:W2:Y:S01]  /*12920*/  MUFU.EX2 R223, R4 ;  /* 0x0000000400df7308 */ /* 0x0006a20000000800 */
[----:B-1----:R-:W-:-:S07]  /*12930*/  FFMA.FTZ R3, R177, c[0x0][0x23c], -R0 ;  /* 0x00008f00b1037a23 */ /* 0x002fce0000010800 */
[----:B------:R-:W1:Y:S01]  /*12940*/  MUFU.EX2 R222, R3 ;  /* 0x0000000300de7308 */ /* 0x000e620000000800 */
[----:B------:R-:W-:Y:S01]  /*12950*/  FFMA.FTZ R129, R252, c[0x0][0x23c], -R2 ;  /* 0x00008f00fc817a23 */ /* 0x000fe20000010802 */
[----:B------:R-:W-:Y:S02]  /*12960*/  MOV R252, R6 ;  /* 0x0000000600fc7202 */ /* 0x000fe40000000f00 */
[----:B---3--:R-:W-:Y:S02]  /*12970*/  F2FP.PACK_AB R4, R215, R185 ;  /* 0x000000b9d704723e */ /* 0x008fe400000000ff */
[----:B------:R-:W-:Y:S02]  /*12980*/  F2FP.PACK_AB R10, R252, R225 ;  /* 0x000000e1fc0a723e */ /* 0x000fe400000000ff */
[----:B--2---:R-:W-:Y:S02]  /*12990*/  F2FP.PACK_AB R5, R193, R194 ;  /* 0x000000c2c105723e */ /* 0x004fe400000000ff */
[----:B------:R-:W-:-:S02]  /*129a0*/  F2FP.PACK_AB R6, R223, R210 ;  /* 0x000000d2df06723e */ /* 0x000fc400000000ff */
[----:B-1----:R-:W-:Y:S01]  /*129b0*/  F2FP.PACK_AB R7, R222, R80 ;  /* 0x00000050de07723e */ /* 0x002fe200000000ff */
[-C--:B------:R-:W-:Y:S08]  /*129c0*/  HMMA.16816.F32 R116, R8, R12.reuse, R116 ;  /* 0x0000000c0874723c */ /* 0x080ff00000001874 */
[C---:B------:R-:W-:Y:S08]  /*129d0*/  HMMA.16816.F32 R52, R4.reuse, R12, R52 ;  /* 0x0000000c0434723c */ /* 0x040ff00000001834 */
[-C--:B------:R-:W-:Y:S08]  /*129e0*/  HMMA.16816.F32 R48, R4, R14.reuse, R48 ;  /* 0x0000000e0430723c */ /* 0x080ff00000001830 */
[----:B------:R-:W-:Y:S01]  /*129f0*/  HMMA.16816.F32 R100, R8, R14, R100 ;  /* 0x0000000e0864723c */ /* 0x000fe20000001864 */
[----:B------:R-:W1:Y:S01]  /*12a00*/  LDSM.16.MT88.4 R12, [R218+0x8800] ;  /* 0x00880000da0c783b */ /* 0x000e620000004200 */
[--C-:B------:R-:W-:Y:S01]  /*12a10*/  FFMA.FTZ R130, R174, c[0x0][0x23c], -R2.reuse ;  /* 0x00008f00ae827a23 */ /* 0x100fe20000010802 */
[----:B------:R-:W-:Y:S01]  /*12a20*/  MOV R174, R162 ;  /* 0x000000a200ae7202 */ /* 0x000fe20000000f00 */
[----:B------:R-:W-:Y:S01]  /*12a30*/  FFMA.FTZ R131, R173, c[0x0][0x23c], -R2 ;  /* 0x00008f00ad837a23 */ /* 0x000fe20000010802 */
        /* <DEDUP_REMOVED lines=8> */
[----:B------:R-:W-:Y:S01]  /*12ac0*/  MOV R158, R144 ;  /* 0x00000090009e7202 */ /* 0x000fe20000000f00 */
[----:B------:R-:W-:Y:S01]  /*12ad0*/  IMAD.MOV.U32 R107, RZ, RZ, R152 ;  /* 0x000000ffff6b7224 */ /* 0x000fe200078e0098 */
[----:B------:R-:W-:Y:S01]  /*12ae0*/  MOV R248, R174 ;  /* 0x000000ae00f87202 */ /* 0x000fe20000000f00 */
[--C-:B------:R-:W-:Y:S01]  /*12af0*/  FFMA.FTZ R24, R176, c[0x0][0x23c], -R2.reuse ;  /* 0x00008f00b0187a23 */ /* 0x100fe20000010802 */
[----:B------:R-:W-:Y:S01]  /*12b00*/  MOV R97, R160 ;  /* 0x000000a000617202 */ /* 0x000fe20000000f00 */
[----:B------:R-:W-:Y:S01]  /*12b10*/  IMAD.MOV.U32 R157, RZ, RZ, R141 ;  /* 0x000000ffff9d7224 */ /* 0x000fe200078e008d */
[----:B------:R-:W-:Y:S01]  /*12b20*/  MOV R98, R162 ;  /* 0x000000a200627202 */ /* 0x000fe20000000f00 */
[----:B------:R-:W-:Y:S01]  /*12b30*/  IMAD.MOV.U32 R81, RZ, RZ, R173 ;  /* 0x000000ffff517224 */ /* 0x000fe200078e00ad */
[----:B------:R-:W-:Y:S01]  /*12b40*/  MOV R99, R163 ;  /* 0x000000a300637202 */ /* 0x000fe20000000f00 */
[----:B------:R-:W-:Y:S01]  /*12b50*/  IMAD.MOV.U32 R133, RZ, RZ, R161 ;  /* 0x000000ffff857224 */ /* 0x000fe200078e00a1 */
        /* <DEDUP_REMOVED lines=15> */
[----:B------:R-:W-:Y:S01]  /*12c50*/  FFMA.FTZ R177, R85, c[0x0][0x23c], -R2 ;  /* 0x00008f0055b17a23 */ /* 0x000fe20000010802 */
[----:B----4-:R-:W-:Y:S01]  /*12c60*/  HMMA.16816.F32 R44, R4, R20, R44 ;  /* 0x00000014042c723c */ /* 0x010fe2000000182c */
[----:B------:R-:W-:-:S04]  /*12c70*/  FFMA.FTZ R2, R212, c[0x0][0x23c], -R0 ;  /* 0x00008f00d4027a23 */ /* 0x000fc80000010800 */
[----:B------:R2:W-:Y:S03]  /*12c80*/  MUFU.EX2 R212, R2 ;  /* 0x0000000200d47308 */ /* 0x0005e60000000800 */
[----:B------:R-:W-:Y:S08]  /*12c90*/  HMMA.16816.F32 R40, R4, R22, R40 ;  /* 0x000000160428723c */ /* 0x000ff00000001828 */
[C---:B------:R-:W-:Y:S08]  /*12ca0*/  HMMA.16816.F32 R60, R8.reuse, R20, R60 ;  /* 0x00000014083c723c */ /* 0x040ff0000000183c */
[----:B------:R-:W-:Y:S01]  /*12cb0*/  HMMA.16816.F32 R64, R8, R22, R64 ;  /* 0x000000160840723c */ /* 0x000fe20000001840 */
[----:B------:R-:W3:Y:S01]  /*12cc0*/  LDSM.16.MT88.4 R20, [R216+0x9000] ;  /* 0x00900000d814783b */ /* 0x000ee20000004200 */
[----:B--2---:R-:W-:-:S06]  /*12cd0*/  FFMA.FTZ R2, R221, c[0x0][0x23c], -R0 ;  /* 0x00008f00dd027a23 */ /* 0x004fcc0000010800 */
[C---:B------:R-:W-:Y:S01]  /*12ce0*/  HMMA.16816.F32 R36, R4.reuse, R16, R36 ;  /* 0x000000100424723c */ /* 0x040fe20000001824 */
[----:B------:R2:W-:Y:S07]  /*12cf0*/  MUFU.EX2 R221, R2 ;  /* 0x0000000200dd7308 */ /* 0x0005ee0000000800 */
[----:B------:R-:W-:Y:S08]  /*12d00*/  HMMA.16816.F32 R32, R4, R18, R32 ;  /* 0x000000120420723c */ /* 0x000ff00000001820 */
[----:B------:R-:W-:Y:S01]  /*12d10*/  HMMA.16816.F32 R68, R8, R16, R68 ;  /* 0x000000100844723c */ /* 0x000fe20000001844 */
[----:B--2---:R-:W-:-:S07]  /*12d20*/  FFMA.FTZ R2, R107, c[0x0][0x23c], -R0 ;  /* 0x00008f006b027a23 */ /* 0x004fce0000010800 */
[C---:B------:R-:W-:Y:S01]  /*12d30*/  HMMA.16816.F32 R76, R8.reuse, R18, R76 ;  /* 0x00000012084c723c */ /* 0x040fe2000000184c */
[----:B------:R-:W2:Y:S01]  /*12d40*/  LDSM.16.MT88.4 R16, [R219+0x9000] ;  /* 0x00900000db10783b */ /* 0x000ea20000004200 */
[----:B------:R-:W-:Y:S02]  /*12d50*/  MOV R187, R159 ;  /* 0x0000009f00bb7202 */ /* 0x000fe40000000f00 */
[----:B------:R-:W-:Y:S02]  /*12d60*/  MOV R159, R220 ;  /* 0x000000dc009f7202 */ /* 0x000fe40000000f00 */
[----:B------:R-:W-:Y:S01]  /*12d70*/  MUFU.EX2 R220, R25 ;  /* 0x0000001900dc7308 */ /* 0x000fe20000000800 */
[----:B------:R-:W-:Y:S01]  /*12d80*/  IMAD.MOV.U32 R186, RZ, RZ, R135 ;  /* 0x000000ffffba7224 */ /* 0x000fe200078e0087 */
[C---:B-1----:R-:W-:Y:S06]  /*12d90*/  HMMA.16816.F32 R72, R8.reuse, R12, R72 ;  /* 0x0000000c0848723c */ /* 0x042fec0000001848 */
[----:B------:R1:W-:Y:S02]  /*12da0*/  MUFU.EX2 R25, R2 ;  /* 0x0000000200197308 */ /* 0x0003e40000000800 */
[----:B------:R-:W-:Y:S06]  /*12db0*/  HMMA.16816.F32 R196, R8, R14, R196 ;  /* 0x0000000e08c4723c */ /* 0x000fec00000018c4 */
[----:B------:R-:W-:Y:S01]  /*12dc0*/  MUFU.EX2 R195, R27 ;  /* 0x0000001b00c37308 */ /* 0x000fe20000000800 */
[----:B-1----:R-:W-:-:S07]  /*12dd0*/  FFMA.FTZ R2, R248, c[0x0][0x23c], -R0 ;  /* 0x00008f00f8027a23 */ /* 0x002fce0000010800 */
[----:B------:R-:W1:Y:S08]  /*12de0*/  MUFU.EX2 R245, R26 ;  /* 0x0000001a00f57308 */ /* 0x000e700000000800 */
[----:B------:R-:W4:Y:S08]  /*12df0*/  MUFU.EX2 R135, R24 ;  /* 0x0000001800877308 */ /* 0x000f300000000800 */
[----:B------:R-:W1:Y:S01]  /*12e00*/  MUFU.EX2 R8, R2 ;  /* 0x0000000200087308 */ /* 0x000e620000000800 */
[----:B------:R-:W-:Y:S01]  /*12e10*/  HMMA.16816.F32 R56, R4, R12, R56 ;  /* 0x0000000c0438723c */ /* 0x000fe20000001838 */
[----:B------:R-:W-:-:S07]  /*12e20*/  IMAD.MOV.U32 R82, RZ, RZ, R106 ;  /* 0x000000ffff527224 */ /* 0x000fce00078e006a */
[----:B------:R-:W-:Y:S01]  /*12e30*/  HMMA.16816.F32 R28, R4, R14, R28 ;  /* 0x0000000e041c723c */ /* 0x000fe2000000181c */
[----:B------:R-:W2:Y:S06]  /*12e40*/  LDSM.16.MT88.4 R12, [R217+0x9000] ;  /* 0x00900000d90c783b */ /* 0x000eac0000004200 */
[----:B-1----:R-:W-:Y:S02]  /*12e50*/  F2FP.PACK_AB R4, R245, R195 ;  /* 0x000000c3f504723e */ /* 0x002fe400000000ff */
[----:B------:R-:W-:Y:S02]  /*12e60*/  F2FP.PACK_AB R5, R221, R212 ;  /* 0x000000d4dd05723e */ /* 0x000fe400000000ff */
[----:B----4-:R-:W-:-:S02]  /*12e70*/  F2FP.PACK_AB R6, R135, R220 ;  /* 0x000000dc8706723e */ /* 0x010fc400000000ff */
[----:B------:R-:W-:Y:S01]  /*12e80*/  F2FP.PACK_AB R7, R8, R25 ;  /* 0x000000190807723e */ /* 0x000fe200000000ff */
[----:B------:R-:W-:-:S06]  /*12e90*/  IMAD.MOV.U32 R27, RZ, RZ, R96 ;  /* 0x000000ffff1b7224 */ /* 0x000fcc00078e0060 */
[C---:B---3--:R-:W-:Y:S07]  /*12ea0*/  HMMA.16816.F32 R104, R4.reuse, R22, R48 ;  /* 0x000000160468723c */ /* 0x048fee0000001830 */
[----:B------:R-:W-:Y:S01]  /*12eb0*/  MOV R50, R97 ;  /* 0x0000006100327202 */ /* 0x000fe20000000f00 */
[----:B------:R-:W-:Y:S01]  /*12ec0*/  IMAD.MOV.U32 R48, RZ, RZ, R99 ;  /* 0x000000ffff307224 */ /* 0x000fe200078e0063 */
[----:B------:R-:W-:Y:S02]  /*12ed0*/  MOV R49, R98 ;  /* 0x0000006200317202 */ /* 0x000fe40000000f00 */
[----:B--2---:R-:W-:Y:S07]  /*12ee0*/  HMMA.16816.F32 R96, R4, R16, R44 ;  /* 0x000000100460723c */ /* 0x004fee000000182c */
[----:B------:R-:W-:-:S02]  /*12ef0*/  MOV R45, R8 ;  /* 0x00000008002d7202 */ /* 0x000fc40000000f00 */
[----:B------:R-:W1:Y:S01]  /*12f00*/  LDSM.16.MT88.4 R8, [R218+0x9000] ;  /* 0x00900000da08783b */ /* 0x000e620000004200 */
[----:B------:R-:W-:Y:S01]  /*12f10*/  MOV R244, R81 ;  /* 0x0000005100f47202 */ /* 0x000fe20000000f00 */
[----:B------:R-:W-:Y:S01]  /*12f20*/  IMAD.MOV.U32 R81, RZ, RZ, R152 ;  /* 0x000000ffff517224 */ /* 0x000fe200078e0098 */
[----:B------:R-:W-:Y:S02]  /*12f30*/  MOV R152, R150 ;  /* 0x0000009600987202 */ /* 0x000fe40000000f00 */
[----:B------:R-:W-:Y:S01]  /*12f40*/  MOV R136, R111 ;  /* 0x0000006f00887202 */ /* 0x000fe20000000f00 */
[----:B------:R-:W-:Y:S01]  /*12f50*/  IMAD.MOV.U32 R249, RZ, RZ, R133 ;  /* 0x000000fffff97224 */ /* 0x000fe200078e0085 */
[----:B------:R-:W-:Y:S02]  /*12f60*/  MOV R83, R122 ;  /* 0x0000007a00537202 */ /* 0x000fe40000000f00 */
[----:B------:R-:W-:Y:S02]  /*12f70*/  MOV R134, R152 ;  /* 0x0000009800867202 */ /* 0x000fe40000000f00 */
[----:B------:R-:W-:-:S02]  /*12f80*/  MOV R122, R157 ;  /* 0x0000009d007a7202 */ /* 0x000fc40000000f00 */
[----:B------:R-:W-:Y:S02]  /*12f90*/  MOV R44, R90 ;  /* 0x0000005a002c7202 */ /* 0x000fe40000000f00 */
[----:B------:R-:W-:Y:S02]  /*12fa0*/  MOV R152, R91 ;  /* 0x0000005b00987202 */ /* 0x000fe40000000f00 */
[----:B------:R-:W-:Y:S01]  /*12fb0*/  MOV R133, R186 ;  /* 0x000000ba00857202 */ /* 0x000fe20000000f00 */
[----:B------:R-:W-:Y:S01]  /*12fc0*/  HMMA.16816.F32 R88, R4, R18, R40 ;  /* 0x000000120458723c */ /* 0x000fe20000001828 */
[----:B------:R-:W-:Y:S01]  /*12fd0*/  MOV R248, R187 ;  /* 0x000000bb00f87202 */ /* 0x000fe20000000f00 */
[----:B------:R-:W-:Y:S01]  /*12fe0*/  IMAD.MOV.U32 R187, RZ, RZ, R149 ;  /* 0x000000ffffbb7224 */ /* 0x000fe200078e0095 */
[----:B------:R-:W-:Y:S01]  /*12ff0*/  MOV R186, R158 ;  /* 0x0000009e00ba7202 */ /* 0x000fe20000000f00 */
[----:B------:R-:W-:Y:S01]  /*13000*/  IMAD.MOV.U32 R158, RZ, RZ, R136 ;  /* 0x000000ffff9e7224 */ /* 0x000fe200078e0088 */
[----:B------:R-:W-:-:S02]  /*13010*/  MOV R125, R122 ;  /* 0x0000007a007d7202 */ /* 0x000fc40000000f00 */
[----:B------:R-:W-:Y:S01]  /*13020*/  IMAD.MOV.U32 R42, RZ, RZ, R87 ;  /* 0x000000ffff2a7224 */ /* 0x000fe200078e0057 */
[----:B------:R-:W-:Y:S01]  /*13030*/  MOV R24, R248 ;  /* 0x000000f800187202 */ /* 0x000fe20000000f00 */
[----:B------:R-:W-:Y:S02]  /*13040*/  IMAD.MOV.U32 R132, RZ, RZ, R187 ;  /* 0x000000ffff847224 */ /* 0x000fe400078e00bb */
[----:B------:R-:W-:Y:S01]  /*13050*/  IMAD.MOV.U32 R248, RZ, RZ, R158 ;  /* 0x000000fffff87224 */ /* 0x000fe200078e009e */
[----:B------:R-:W-:Y:S01]  /*13060*/  MOV R41, R42 ;  /* 0x0000002a00297202 */ /* 0x000fe20000000f00 */
[----:B------:R2:W-:Y:S01]  /*13070*/  MUFU.EX2 R187, R121 ;  /* 0x0000007900bb7308 */ /* 0x0005e20000000800 */
[----:B------:R-:W-:Y:S01]  /*13080*/  IMAD.MOV.U32 R40, RZ, RZ, R44 ;  /* 0x000000ffff287224 */ /* 0x000fe200078e002c */
[----:B------:R-:W-:Y:S01]  /*13090*/  MOV R42, R48 ;  /* 0x00000030002a7202 */ /* 0x000fe20000000f00 */
[----:B------:R-:W-:Y:S01]  /*130a0*/  IMAD.MOV.U32 R48, RZ, RZ, R50 ;  /* 0x000000ffff307224 */ /* 0x000fe200078e0032 */
[----:B------:R-:W-:-:S02]  /*130b0*/  MOV R51, R249 ;  /* 0x000000f900337202 */ /* 0x000fc40000000f00 */
[----:B------:R-:W-:Y:S02]  /*130c0*/  MOV R122, R186 ;  /* 0x000000ba007a7202 */ /* 0x000fe40000000f00 */
[----:B------:R3:W-:Y:S01]  /*130d0*/  MUFU.EX2 R214, R120 ;  /* 0x0000007800d67308 */ /* 0x0007e20000000800 */
[----:B------:R-:W-:Y:S02]  /*130e0*/  MOV R43, R86 ;  /* 0x00000056002b7202 */ /* 0x000fe40000000f00 */
[----:B------:R-:W-:Y:S01]  /*130f0*/  MOV R50, R244 ;  /* 0x000000f400327202 */ /* 0x000fe20000000f00 */
[----:B------:R-:W-:Y:S01]  /*13100*/  HMMA.16816.F32 R84, R4, R12, R36 ;  /* 0x0000000c0454723c */ /* 0x000fe20000001824 */
[--C-:B--2---:R-:W-:Y:S02]  /*13110*/  FFMA.FTZ R121, R125, c[0x0][0x23c], -R0.reuse ;  /* 0x00008f007d797a23 */ /* 0x104fe40000010800 */
[--C-:B------:R-:W-:Y:S02]  /*13120*/  FFMA.FTZ R125, R132, c[0x0][0x23c], -R0.reuse ;  /* 0x00008f00847d7a23 */ /* 0x100fe40000010800 */
[--C-:B------:R-:W-:Y:S01]  /*13130*/  FFMA.FTZ R132, R134, c[0x0][0x23c], -R0.reuse ;  /* 0x00008f0086847a23 */ /* 0x100fe20000010800 */
[----:B------:R-:W-:Y:S01]  /*13140*/  MUFU.EX2 R247, R115 ;  /* 0x0000007300f77308 */ /* 0x000fe20000000800 */
[----:B------:R-:W-:-:S02]  /*13150*/  FFMA.FTZ R134, R248, c[0x0][0x23c], -R0 ;  /* 0x00008f00f8867a23 */ /* 0x000fc40000010800 */
[----:B---3--:R-:W-:Y:S01]  /*13160*/  FFMA.FTZ R120, R41, c[0x0][0x23c], -R0 ;  /* 0x00008f0029787a23 */ /* 0x008fe20000010800 */
[----:B------:R-:W-:Y:S02]  /*13170*/  MOV R44, R49 ;  /* 0x00000031002c7202 */ /* 0x000fe40000000f00 */
[----:B------:R-:W-:Y:S02]  /*13180*/  MOV R39, R40 ;  /* 0x0000002800277202 */ /* 0x000fe40000000f00 */
[----:B------:R-:W2:Y:S01]  /*13190*/  MUFU.EX2 R249, R114 ;  /* 0x0000007200f97308 */ /* 0x000ea20000000800 */
[----:B------:R-:W-:Y:S01]  /*131a0*/  MOV R40, R42 ;  /* 0x0000002a00287202 */ /* 0x000fe20000000f00 */
[----:B------:R-:W-:Y:S01]  /*131b0*/  IMAD.MOV.U32 R111, RZ, RZ, R243 ;  /* 0x000000ffff6f7224 */ /* 0x000fe200078e00f3 */
[----:B------:R-:W-:-:S05]  /*131c0*/  MOV R157, R151 ;  /* 0x00000097009d7202 */ /* 0x000fca0000000f00 */
[----:B------:R-:W-:Y:S01]  /*131d0*/  MUFU.EX2 R186, R112 ;  /* 0x0000007000ba7308 */ /* 0x000fe20000000800 */
[----:B------:R-:W-:Y:S01]  /*131e0*/  MOV R49, R51 ;  /* 0x0000003300317202 */ /* 0x000fe20000000f00 */
[----:B------:R-:W-:-:S06]  /*131f0*/  IMAD.MOV.U32 R51, RZ, RZ, R235 ;  /* 0x000000ffff337224 */ /* 0x000fcc00078e00eb */
[----:B------:R-:W3:Y:S01]  /*13200*/  MUFU.EX2 R244, R113 ;  /* 0x0000007100f47308 */ /* 0x000ee20000000800 */
[----:B------:R-:W-:-:S07]  /*13210*/  IMAD.MOV.U32 R42, RZ, RZ, R44 ;  /* 0x000000ffff2a7224 */ /* 0x000fce00078e002c */
[----:B------:R4:W-:Y:S01]  /*13220*/  MUFU.EX2 R41, R124 ;  /* 0x0000007c00297308 */ /* 0x0009e20000000800 */
[----:B------:R-:W-:-:S07]  /*13230*/  MOV R3, R133 ;  /* 0x0000008500037202 */ /* 0x000fce0000000f00 */
[----:B------:R1:W1:Y:S01]  /*13240*/  MUFU.EX2 R248, R123 ;  /* 0x0000007b00f87308 */ /* 0x0002620000000800 */
        /* <DEDUP_REMOVED lines=14> */
[----:B------:R-:W-:-:S02]  /*13330*/  MOV R47, R83 ;  /* 0x00000053002f7202 */ /* 0x000fc40000000f00 */
[----:B------:R-:W-:Y:S01]  /*13340*/  MOV R158, R95 ;  /* 0x0000005f009e7202 */ /* 0x000fe20000000f00 */
[C---:B-1----:R-:W-:Y:S01]  /*13350*/  HMMA.16816.F32 R80, R4.reuse, R8, R56 ;  /* 0x000000080450723c */ /* 0x042fe20000001838 */
[----:B------:R-:W-:Y:S01]  /*13360*/  MOV R50, R51 ;  /* 0x0000003300327202 */ /* 0x000fe20000000f00 */
[--C-:B------:R-:W-:Y:S02]  /*13370*/  FFMA.FTZ R122, R122, c[0x0][0x23c], -R0.reuse ;  /* 0x00008f007a7a7a23 */ /* 0x100fe40000010800 */
[--C-:B------:R-:W-:Y:S01]  /*13380*/  FFMA.FTZ R164, R164, c[0x0][0x23c], -R0.reuse ;  /* 0x00008f00a4a47a23 */ /* 0x100fe20000010800 */
[----:B------:R-:W-:Y:S01]  /*13390*/  MUFU.EX2 R131, R131 ;  /* 0x0000008300837308 */ /* 0x000fe20000000800 */
[--C-:B------:R-:W-:Y:S01]  /*133a0*/  FFMA.FTZ R152, R152, c[0x0][0x23c], -R0.reuse ;  /* 0x00008f0098987a23 */ /* 0x100fe20000010800 */
[----:B------:R1:W5:Y:S01]  /*133b0*/  LDL.LU R243, [R1+0x138] ;  /* 0x0001380001f37983 */ /* 0x0003620000300800 */
[C---:B------:R-:W-:Y:S08]  /*133c0*/  HMMA.16816.F32 R92, R4.reuse, R14, R32 ;  /* 0x0000000e045c723c */ /* 0x040ff00000001820 */
[----:B------:R-:W-:Y:S01]  /*133d0*/  HMMA.16816.F32 R52, R4, R10, R28 ;  /* 0x0000000a0434723c */ /* 0x000fe2000000181c */
[----:B------:R-:W-:Y:S01]  /*133e0*/  MOV R51, R24 ;  /* 0x0000001800337202 */ /* 0x000fe20000000f00 */
[--C-:B------:R-:W-:Y:S01]  /*133f0*/  FFMA.FTZ R3, R3, c[0x0][0x23c], -R0.reuse ;  /* 0x00008f0003037a23 */ /* 0x100fe20000010800 */
[----:B------:R-:W-:Y:S01]  /*13400*/  MUFU.EX2 R129, R129 ;  /* 0x0000008100817308 */ /* 0x000fe20000000800 */
[----:B------:R-:W-:Y:S01]  /*13410*/  FFMA.FTZ R2, R2, c[0x0][0x23c], -R0 ;  /* 0x00008f0002027a23 */ /* 0x000fe20000010800 */
[----:B------:R1:W5:Y:S02]  /*13420*/  LDL.LU R242, [R1+0x134] ;  /* 0x0001340001f27983 */ /* 0x0003640000300800 */
[----:B------:R-:W-:-:S02]  /*13430*/  FADD.FTZ R5, R39, R38 ;  /* 0x0000002627057221 */ /* 0x000fc40000010000 */
[----:B------:R-:W-:Y:S01]  /*13440*/  FADD.FTZ R4, R43, R42 ;  /* 0x0000002a2b047221 */ /* 0x000fe20000010000 */
[----:B--2---:R-:W-:Y:S01]  /*13450*/  F2FP.PACK_AB R6, R249, R247 ;  /* 0x000000f7f906723e */ /* 0x004fe200000000ff */
[----:B----4-:R-:W-:Y:S01]  /*13460*/  FADD.FTZ R124, R49, R5 ;  /* 0x00000005317c7221 */ /* 0x010fe20000010000 */
[----:B---3--:R-:W-:Y:S01]  /*13470*/  F2FP.PACK_AB R5, R244, R186 ;  /* 0x000000baf405723e */ /* 0x008fe200000000ff */
[----:B------:R-:W-:Y:S01]  /*13480*/  FADD.FTZ R123, R50, R4 ;  /* 0x00000004327b7221 */ /* 0x000fe20000010000 */
[----:B------:R-:W-:Y:S02]  /*13490*/  F2FP.PACK_AB R4, R214, R187 ;  /* 0x000000bbd604723e */ /* 0x000fe400000000ff */
[----:B------:R-:W-:Y:S01]  /*134a0*/  F2FP.PACK_AB R7, R248, R41 ;  /* 0x00000029f807723e */ /* 0x000fe200000000ff */
        /* <DEDUP_REMOVED lines=9> */
[----:B------:R-:W-:Y:S02]  /*13540*/  FFMA.FTZ R159, R159, c[0x0][0x23c], -R0 ;  /* 0x00008f009f9f7a23 */ /* 0x000fe40000010800 */
[----:B------:R-:W-:Y:S01]  /*13550*/  FADD.FTZ R126, R48, R126 ;  /* 0x0000007e307e7221 */ /* 0x000fe20000010000 */
[----:B------:R-:W2:Y:S01]  /*13560*/  MUFU.EX2 R3, R3 ;  /* 0x0000000300037308 */ /* 0x000ea20000000800 */
[----:B------:R-:W-:Y:S01]  /*13570*/  FADD.FTZ R0, R44, R127 ;  /* 0x0000007f2c007221 */ /* 0x000fe20000010000 */
[----:B------:R-:W-:Y:S01]  /*13580*/  HMMA.16816.F32 R112, R4, R20, R116 ;  /* 0x000000140470723c */ /* 0x000fe20000001874 */
[----:B------:R-:W-:Y:S01]  /*13590*/  IMAD.MOV.U32 R127, RZ, RZ, R26 ;  /* 0x000000ffff7f7224 */ /* 0x000fe200078e001a */
[----:B------:R1:W5:Y:S01]  /*135a0*/  LDL.LU R241, [R1+0x130] ;  /* 0x0001300001f17983 */ /* 0x0003620000300800 */
[----:B------:R-:W-:-:S03]  /*135b0*/  FADD.FTZ R0, R51, R0 ;  /* 0x0000000033007221 */ /* 0x000fc60000010000 */
[----:B------:R3:W-:Y:S01]  /*135c0*/  MUFU.EX2 R117, R128 ;  /* 0x0000008000757308 */ /* 0x0007e20000000800 */
[----:B------:R1:W5:Y:S01]  /*135d0*/  LDL.LU R240, [R1+0x12c] ;  /* 0x00012c0001f07983 */ /* 0x0003620000300800 */
[C---:B------:R-:W-:Y:S08]  /*135e0*/  HMMA.16816.F32 R100, R4.reuse, R22, R100 ;  /* 0x000000160464723c */ /* 0x040ff00000001864 */
[C---:B------:R-:W-:Y:S08]  /*135f0*/  HMMA.16816.F32 R32, R4.reuse, R12, R68 ;  /* 0x0000000c0420723c */ /* 0x040ff00000001844 */
[----:B------:R-:W-:Y:S01]  /*13600*/  HMMA.16816.F32 R28, R4, R8, R72 ;  /* 0x00000008041c723c */ /* 0x000fe20000001848 */
[----:B------:R-:W-:Y:S01]  /*13610*/  MOV R70, R45 ;  /* 0x0000002d00467202 */ /* 0x000fe20000000f00 */
[----:B------:R4:W-:Y:S01]  /*13620*/  MUFU.EX2 R74, R24 ;  /* 0x00000018004a7308 */ /* 0x0009e20000000800 */
[----:B------:R-:W-:-:S05]  /*13630*/  MOV R68, R46 ;  /* 0x0000002e00447202 */ /* 0x000fca0000000f00 */
[----:B------:R-:W-:Y:S01]  /*13640*/  HMMA.16816.F32 R48, R4, R16, R60 ;  /* 0x000000100430723c */ /* 0x000fe2000000183c */
[----:B---3--:R-:W-:Y:S01]  /*13650*/  MOV R128, R47 ;  /* 0x0000002f00807202 */ /* 0x008fe20000000f00 */
[----:B------:R-:W-:Y:S01]  /*13660*/  IMAD.MOV.U32 R75, RZ, RZ, R27 ;  /* 0x000000ffff4b7224 */ /* 0x000fe200078e001b */
[----:B------:R-:W-:-:S05]  /*13670*/  MOV R71, R25 ;  /* 0x0000001900477202 */ /* 0x000fca0000000f00 */
[C---:B------:R-:W-:Y:S01]  /*13680*/  HMMA.16816.F32 R36, R4.reuse, R18, R64 ;  /* 0x000000120424723c */ /* 0x040fe20000001840 */
[----:B------:R-:W-:Y:S04]  /*13690*/  LDSM.16.MT88.4 R16, [R216+0x9800] ;  /* 0x00980000d810783b */ /* 0x000fe80000004200 */
[----:B----4-:R-:W-:Y:S03]  /*136a0*/  LDSM.16.MT88.4 R24, [R218+0x9800] ;  /* 0x00980000da18783b */ /* 0x010fe60000004200 */
[C---:B------:R-:W-:Y:S01]  /*136b0*/  HMMA.16816.F32 R20, R4.reuse, R14, R76 ;  /* 0x0000000e0414723c */ /* 0x040fe2000000184c */
[----:B------:R-:W3:Y:S01]  /*136c0*/  LDSM.16.MT88.4 R12, [R219+0x9800] ;  /* 0x00980000db0c783b */ /* 0x000ee20000004200 */
[----:B------:R-:W4:Y:S08]  /*136d0*/  MUFU.EX2 R42, R130 ;  /* 0x00000082002a7308 */ /* 0x000f300000000800 */
[----:B------:R-:W1:Y:S01]  /*136e0*/  MUFU.EX2 R2, R2 ;  /* 0x0000000200027308 */ /* 0x000e620000000800 */
[----:B------:R-:W-:Y:S01]  /*136f0*/  HMMA.16816.F32 R44, R4, R10, R196 ;  /* 0x0000000a042c723c */ /* 0x000fe200000018c4 */
[----:B------:R-:W1:Y:S06]  /*13700*/  LDSM.16.MT88.4 R8, [R217+0x9800] ;  /* 0x00980000d908783b */ /* 0x000e6c0000004200 */
[----:B------:R-:W-:Y:S08]  /*13710*/  MUFU.EX2 R118, R145 ;  /* 0x0000009100767308 */ /* 0x000ff00000000800 */
[----:B------:R-:W-:Y:S08]  /*13720*/  MUFU.EX2 R140, R140 ;  /* 0x0000008c008c7308 */ /* 0x000ff00000000800 */
[----:B------:R-:W-:Y:S08]  /*13730*/  MUFU.EX2 R119, R137 ;  /* 0x0000008900777308 */ /* 0x000ff00000000800 */
[----:B------:R-:W-:Y:S08]  /*13740*/  MUFU.EX2 R141, R141 ;  /* 0x0000008d008d7308 */ /* 0x000ff00000000800 */
[----:B------:R-:W-:Y:S01]  /*13750*/  MUFU.EX2 R143, R143 ;  /* 0x0000008f008f7308 */ /* 0x000fe20000000800 */
[----:B------:R-:W-:Y:S01]  /*13760*/  FADD.FTZ R0, R229, R0 ;  /* 0x00000000e5007221 */ /* 0x000fe20000010000 */
[----:B------:R3:W5:Y:S06]  /*13770*/  LDL.LU R239, [R1+0x128] ;  /* 0x0001280001ef7983 */ /* 0x00076c0000300800 */
[----:B------:R-:W3:Y:S01]  /*13780*/  MUFU.EX2 R130, R40 ;  /* 0x0000002800827308 */ /* 0x000ee20000000800 */
[----:B--2---:R-:W-:-:S02]  /*13790*/  MOV R199, R3 ;  /* 0x0000000300c77202 */ /* 0x004fc40000000f00 */
[----:B----4-:R-:W-:Y:S02]  /*137a0*/  MOV R73, R42 ;  /* 0x0000002a00497202 */ /* 0x010fe40000000f00 */
[----:B------:R-:W-:-:S03]  /*137b0*/  F2FP.PACK_AB R4, R131, R117 ;  /* 0x000000758304723e */ /* 0x000fc600000000ff */
[----:B------:R-:W-:Y:S01]  /*137c0*/  MUFU.EX2 R197, R148 ;  /* 0x0000009400c57308 */ /* 0x000fe20000000800 */
[----:B-1----:R-:W-:-:S07]  /*137d0*/  F2FP.PACK_AB R5, R2, R199 ;  /* 0x000000c70205723e */ /* 0x002fce00000000ff */
[----:B------:R1:W-:Y:S01]  /*137e0*/  MUFU.EX2 R198, R147 ;  /* 0x0000009300c67308 */ /* 0x0003e20000000800 */
[----:B------:R-:W-:-:S07]  /*137f0*/  F2FP.PACK_AB R6, R129, R73 ;  /* 0x000000498106723e */ /* 0x000fce00000000ff */
[----:B------:R-:W-:Y:S01]  /*13800*/  MUFU.EX2 R72, R146 ;  /* 0x0000009200487308 */ /* 0x000fe20000000800 */
[----:B---3--:R-:W-:-:S07]  /*13810*/  F2FP.PACK_AB R7, R130, R74 ;  /* 0x0000004a8207723e */ /* 0x008fce00000000ff */
[----:B------:R-:W-:Y:S01]  /*13820*/  MUFU.EX2 R196, R139 ;  /* 0x0000008b00c47308 */ /* 0x000fe20000000800 */
[----:B------:R-:W-:Y:S01]  /*13830*/  IMAD.MOV.U32 R69, RZ, RZ, R41 ;  /* 0x000000ffff457224 */ /* 0x000fe200078e0029 */
[----:B------:R2:W5:Y:S06]  /*13840*/  LDL.LU R238, [R1+0x124] ;  /* 0x0001240001ee7983 */ /* 0x00056c0000300800 */
[----:B------:R-:W3:Y:S01]  /*13850*/  MUFU.EX2 R3, R138 ;  /* 0x0000008a00037308 */ /* 0x000ee20000000800 */
[----:B------:R-:W-:Y:S01]  /*13860*/  HMMA.16816.F32 R56, R4, R14, R88 ;  /* 0x0000000e0438723c */ /* 0x000fe20000001858 */
[----:B-1----:R-:W-:-:S06]  /*13870*/  MOV R147, R252 ;  /* 0x000000fc00937202 */ /* 0x002fcc0000000f00 */
[----:B------:R-:W-:Y:S01]  /*13880*/  MUFU.EX2 R145, R120 ;  /* 0x0000007800917308 */ /* 0x000fe20000000800 */
[C---:B------:R-:W-:Y:S08]  /*13890*/  HMMA.16816.F32 R88, R4.reuse, R24, R80 ;  /* 0x000000180458723c */ /* 0x040ff00000001850 */
[C---:B------:R-:W-:Y:S01]  /*138a0*/  HMMA.16816.F32 R64, R4.reuse, R18, R104 ;  /* 0x000000120440723c */ /* 0x040fe20000001868 */
[----:B---3--:R-:W-:Y:S01]  /*138b0*/  MOV R137, R3 ;  /* 0x0000000300897202 */ /* 0x008fe20000000f00 */
[----:B------:R1:W3:Y:S06]  /*138c0*/  MUFU.EX2 R146, R142 ;  /* 0x0000008e00927308 */ /* 0x0002ec0000000800 */
[C---:B------:R-:W-:Y:S08]  /*138d0*/  HMMA.16816.F32 R60, R4.reuse, R12, R96 ;  /* 0x0000000c043c723c */ /* 0x040ff00000001860 */
[C---:B------:R-:W-:Y:S08]  /*138e0*/  HMMA.16816.F32 R76, R4.reuse, R8, R84 ;  /* 0x00000008044c723c */ /* 0x040ff00000001854 */
[C---:B------:R-:W-:Y:S01]  /*138f0*/  HMMA.16816.F32 R92, R4.reuse, R10, R92 ;  /* 0x0000000a045c723c */ /* 0x040fe2000000185c */
[----:B------:R-:W-:Y:S01]  /*13900*/  IMAD.MOV.U32 R148, RZ, RZ, R131 ;  /* 0x000000ffff947224 */ /* 0x000fe200078e0083 */
[----:B------:R-:W-:Y:S01]  /*13910*/  MOV R139, R74 ;  /* 0x0000004a008b7202 */ /* 0x000fe20000000f00 */
[----:B------:R-:W-:Y:S01]  /*13920*/  MUFU.EX2 R213, R213 ;  /* 0x000000d500d57308 */ /* 0x000fe20000000800 */
[----:B------:R-:W-:Y:S01]  /*13930*/  FADD.FTZ R0, R185, R0 ;  /* 0x00000000b9007221 */ /* 0x000fe20000010000 */
[----:B------:R2:W5:Y:S03]  /*13940*/  LDL.LU R237, [R1+0x120] ;  /* 0x0001200001ed7983 */ /* 0x0005660000300800 */
[C---:B------:R-:W-:Y:S08]  /*13950*/  HMMA.16816.F32 R40, R4.reuse, R16, R108 ;  /* 0x000000100428723c */ /* 0x040ff0000000186c */
[----:B------:R-:W-:Y:S01]  /*13960*/  HMMA.16816.F32 R80, R4, R26, R52 ;  /* 0x0000001a0450723c */ /* 0x000fe20000001834 */
[----:B------:R-:W-:Y:S01]  /*13970*/  MOV R87, R2 ;  /* 0x0000000200577202 */ /* 0x000fe20000000f00 */
[----:B------:R-:W-:Y:S01]  /*13980*/  FADD.FTZ R3, R231, R124 ;  /* 0x0000007ce7037221 */ /* 0x000fe20000010000 */
[----:B------:R-:W-:Y:S01]  /*13990*/  MUFU.EX2 R252, R122 ;  /* 0x0000007a00fc7308 */ /* 0x000fe20000000800 */
[----:B------:R-:W-:Y:S01]  /*139a0*/  IMAD.MOV.U32 R131, RZ, RZ, R250 ;  /* 0x000000ffff837224 */ /* 0x000fe200078e00fa */
[----:B-1----:R-:W-:Y:S01]  /*139b0*/  MOV R142, R75 ;  /* 0x0000004b008e7202 */ /* 0x002fe20000000f00 */
[----:B------:R-:W-:Y:S01]  /*139c0*/  IMAD.MOV.U32 R138, RZ, RZ, R73 ;  /* 0x000000ffff8a7224 */ /* 0x000fe200078e0049 */
[----:B------:R-:W-:Y:S01]  /*139d0*/  MOV R185, R68 ;  /* 0x0000004400b97202 */ /* 0x000fe20000000f00 */
[----:B------:R-:W-:Y:S01]  /*139e0*/  FADD.FTZ R4, R232, R126 ;  /* 0x0000007ee8047221 */ /* 0x000fe20000010000 */
[----:B------:R-:W-:Y:S01]  /*139f0*/  F2FP.PACK_AB R5, R196, R140 ;  /* 0x0000008cc405723e */ /* 0x000fe200000000ff */
[----:B------:R-:W-:Y:S01]  /*13a00*/  FADD.FTZ R0, R215, R0 ;  /* 0x00000000d7007221 */ /* 0x000fe20000010000 */
[----:B------:R-:W-:Y:S01]  /*13a10*/  F2FP.PACK_AB R6, R118, R72 ;  /* 0x000000487606723e */ /* 0x000fe200000000ff */
[----:B------:R-:W-:Y:S01]  /*13a20*/  FADD.FTZ R116, R228, R4 ;  /* 0x00000004e4747221 */ /* 0x000fe20000010000 */
[----:B------:R-:W-:Y:S01]  /*13a30*/  F2FP.PACK_AB R4, R198, R197 ;  /* 0x000000c5c604723e */ /* 0x000fe200000000ff */
[----:B------:R2:W5:Y:S01]  /*13a40*/  LDL.LU R236, [R1+0x11c] ;  /* 0x00011c0001ec7983 */ /* 0x0005620000300800 */
[----:B------:R-:W-:Y:S01]  /*13a50*/  F2FP.PACK_AB R7, R119, R137 ;  /* 0x000000897707723e */ /* 0x000fe200000000ff */
[----:B------:R-:W-:-:S02]  /*13a60*/  FADD.FTZ R2, R230, R123 ;  /* 0x0000007be6027221 */ /* 0x000fc40000010000 */
[----:B------:R-:W-:Y:S01]  /*13a70*/  FADD.FTZ R3, R189, R3 ;  /* 0x00000003bd037221 */ /* 0x000fe20000010000 */
[----:B------:R-:W-:Y:S01]  /*13a80*/  MOV R120, R87 ;  /* 0x0000005700787202 */ /* 0x000fe20000000f00 */
[----:B------:R-:W-:Y:S01]  /*13a90*/  IMAD.MOV.U32 R126, RZ, RZ, R212 ;  /* 0x000000ffff7e7224 */ /* 0x000fe200078e00d4 */
[----:B------:R-:W-:Y:S01]  /*13aa0*/  MOV R124, R214 ;  /* 0x000000d6007c7202 */ /* 0x000fe20000000f00 */
[C---:B------:R-:W-:Y:S01]  /*13ab0*/  HMMA.16816.F32 R108, R4.reuse, R18, R100 ;  /* 0x00000012046c723c */ /* 0x040fe20000001864 */
[----:B------:R-:W-:Y:S01]  /*13ac0*/  MUFU.EX2 R250, R155 ;  /* 0x0000009b00fa7308 */ /* 0x000fe20000000800 */
[----:B------:R2:W5:Y:S06]  /*13ad0*/  LDL.LU R235, [R1+0x118] ;  /* 0x0001180001eb7983 */ /* 0x00056c0000300800 */
[C---:B------:R-:W-:Y:S08]  /*13ae0*/  HMMA.16816.F32 R104, R4.reuse, R12, R48 ;  /* 0x0000000c0468723c */ /* 0x040ff00000001830 */
[C---:B------:R-:W-:Y:S01]  /*13af0*/  HMMA.16816.F32 R96, R4.reuse, R14, R36 ;  /* 0x0000000e0460723c */ /* 0x040fe20000001824 */
[----:B------:R-:W1:Y:S07]  /*13b00*/  LDSM.16.MT88.4 R12, [R216+0xa000] ;  /* 0x00a00000d80c783b */ /* 0x000e6e0000004200 */
[C---:B------:R-:W-:Y:S01]  /*13b10*/  HMMA.16816.F32 R112, R4.reuse, R16, R112 ;  /* 0x000000100470723c */ /* 0x040fe20000001870 */
[----:B------:R-:W-:Y:S07]  /*13b20*/  LDSM.16.MT88.4 R16, [R218+0xa000] ;  /* 0x00a00000da10783b */ /* 0x000fee0000004200 */
[C---:B------:R-:W-:Y:S08]  /*13b30*/  HMMA.16816.F32 R32, R4.reuse, R8, R32 ;  /* 0x000000080420723c */ /* 0x040ff00000001820 */
[C---:B------:R-:W-:Y:S01]  /*13b40*/  HMMA.16816.F32 R100, R4.reuse, R10, R20 ;  /* 0x0000000a0464723c */ /* 0x040fe20000001814 */
[----:B------:R-:W4:Y:S04]  /*13b50*/  LDSM.16.MT88.4 R8, [R219+0xa000] ;  /* 0x00a00000db08783b */ /* 0x000f280000004200 */
[----:B------:R-:W1:Y:S01]  /*13b60*/  LDSM.16.MT88.4 R20, [R217+0xa000] ;  /* 0x00a00000d914783b */ /* 0x000e620000004200 */
[----:B------:R-:W-:Y:S01]  /*13b70*/  IMAD.MOV.U32 R123, RZ, RZ, R199 ;  /* 0x000000ffff7b7224 */ /* 0x000fe200078e00c7 */
[----:B------:R2:W1:Y:S01]  /*13b80*/  MUFU.EX2 R189, R121 ;  /* 0x0000007900bd7308 */ /* 0x0004620000000800 */
[----:B------:R-:W-:Y:S01]  /*13b90*/  FADD.FTZ R2, R188, R2 ;  /* 0x00000002bc027221 */ /* 0x000fe20000010000 */
[----:B------:R-:W-:Y:S01]  /*13ba0*/  HMMA.16816.F32 R84, R4, R24, R28 ;  /* 0x000000180454723c */ /* 0x000fe2000000181c */
[----:B------:R-:W-:Y:S01]  /*13bb0*/  FADD.FTZ R3, R227, R3 ;  /* 0x00000003e3037221 */ /* 0x000fe20000010000 */
[----:B------:R1:W5:Y:S04]  /*13bc0*/  LDL.LU R234, [R1+0x114] ;  /* 0x0001140001ea7983 */ /* 0x0003680000300800 */
[----:B------:R1:W1:Y:S08]  /*13bd0*/  MUFU.EX2 R199, R144 ;  /* 0x0000009000c77308 */ /* 0x0002700000000800 */
[----:B------:R-:W1:Y:S01]  /*13be0*/  MUFU.EX2 R188, R125 ;  /* 0x0000007d00bc7308 */ /* 0x000e620000000800 */
[----:B------:R-:W-:Y:S01]  /*13bf0*/  MOV R31, R128 ;  /* 0x00000080001f7202 */ /* 0x000fe20000000f00 */
[----:B------:R-:W-:Y:S01]  /*13c00*/  IMAD.MOV.U32 R38, RZ, RZ, R245 ;  /* 0x000000ffff267224 */ /* 0x000fe200078e00f5 */
[----:B------:R-:W-:-:S02]  /*13c10*/  MOV R128, R248 ;  /* 0x000000f800807202 */ /* 0x000fc40000000f00 */
[----:B------:R-:W-:Y:S02]  /*13c20*/  MOV R25, R247 ;  /* 0x000000f700197202 */ /* 0x000fe40000000f00 */
[----:B------:R-:W-:Y:S01]  /*13c30*/  MOV R39, R244 ;  /* 0x000000f400277202 */ /* 0x000fe20000000f00 */
[----:B------:R-:W-:Y:S01]  /*13c40*/  MUFU.EX2 R214, R207 ;  /* 0x000000cf00d67308 */ /* 0x000fe20000000800 */
[----:B--2---:R-:W-:-:S07]  /*13c50*/  MOV R121, R72 ;  /* 0x0000004800797202 */ /* 0x004fce0000000f00 */
[----:B------:R-:W2:Y:S01]  /*13c60*/  MUFU.EX2 R212, R211 ;  /* 0x000000d300d47308 */ /* 0x000ea20000000800 */
[----:B------:R-:W-:Y:S01]  /*13c70*/  HMMA.16816.F32 R72, R4, R26, R44 ;  /* 0x0000001a0448723c */ /* 0x000fe2000000182c */
[----:B------:R-:W-:Y:S01]  /*13c80*/  IMAD.MOV.U32 R30, RZ, RZ, R69 ;  /* 0x000000ffff1e7224 */ /* 0x000fe200078e0045 */
[----:B------:R-:W-:Y:S02]  /*13c90*/  MOV R29, R70 ;  /* 0x00000046001d7202 */ /* 0x000fe40000000f00 */
[----:B------:R-:W-:Y:S01]  /*13ca0*/  MOV R28, R129 ;  /* 0x00000081001c7202 */ /* 0x000fe20000000f00 */
[----:B------:R-:W-:Y:S01]  /*13cb0*/  FADD.FTZ R2, R226, R2 ;  /* 0x00000002e2027221 */ /* 0x000fe20000010000 */
[----:B------:R2:W5:Y:S01]  /*13cc0*/  LDL.LU R233, [R1+0x110] ;  /* 0x0001100001e97983 */ /* 0x0005620000300800 */
[----:B------:R-:W-:Y:S01]  /*13cd0*/  MUFU.EX2 R245, R204 ;  /* 0x000000cc00f57308 */ /* 0x000fe20000000800 */
[----:B---3--:R-:W-:Y:S02]  /*13ce0*/  F2FP.PACK_AB R4, R141, R146 ;  /* 0x000000928d04723e */ /* 0x008fe400000000ff */
[----:B-1----:R-:W-:Y:S01]  /*13cf0*/  F2FP.PACK_AB R5, R189, R145 ;  /* 0x00000091bd05723e */ /* 0x002fe200000000ff */
[----:B------:R-:W-:Y:S01]  /*13d00*/  IMAD.MOV.U32 R144, RZ, RZ, R71 ;  /* 0x000000ffff907224 */ /* 0x000fe200078e0047 */
[----:B------:R-:W-:Y:S01]  /*13d10*/  F2FP.PACK_AB R6, R199, R143 ;  /* 0x0000008fc706723e */ /* 0x000fe200000000ff */
[----:B------:R-:W-:-:S02]  /*13d20*/  FADD.FTZ R37, R225, R3 ;  /* 0x00000003e1257221 */ /* 0x000fc40000010000 */
[----:B------:R1:W3:Y:S01]  /*13d30*/  MUFU.EX2 R248, R156 ;  /* 0x0000009c00f87308 */ /* 0x0002e20000000800 */
[----:B------:R-:W-:Y:S01]  /*13d40*/  F2FP.PACK_AB R7, R188, R252 ;  /* 0x000000fcbc07723e */ /* 0x000fe200000000ff */
[----:B------:R1:W5:Y:S06]  /*13d50*/  LDL.LU R232, [R1+0x10c] ;  /* 0x00010c0001e87983 */ /* 0x00036c0000300800 */
[----:B------:R-:W-:Y:S08]  /*13d60*/  MUFU.EX2 R244, R206 ;  /* 0x000000ce00f47308 */ /* 0x000ff00000000800 */
[----:B------:R-:W1:Y:S01]  /*13d70*/  MUFU.EX2 R247, R154 ;  /* 0x0000009a00f77308 */ /* 0x000e620000000800 */
[----:B------:R-:W-:Y:S01]  /*13d80*/  HMMA.16816.F32 R68, R4, R12, R40 ;  /* 0x0000000c0444723c */ /* 0x000fe20000001828 */
[----:B------:R-:W-:-:S06]  /*13d90*/  MOV R125, R25 ;  /* 0x00000019007d7202 */ /* 0x000fcc0000000f00 */
[----:B------:R1:W-:Y:S01]  /*13da0*/  MUFU.EX2 R211, R153 ;  /* 0x0000009900d37308 */ /* 0x0003e20000000800 */
[----:B------:R-:W-:Y:S01]  /*13db0*/  HMMA.16816.F32 R64, R4, R14, R64 ;  /* 0x0000000e0440723c */ /* 0x000fe20000001840 */
[----:B------:R-:W-:Y:S01]  /*13dc0*/  LDSM.16.MT88.4 R24, [R219+0xa800] ;  /* 0x00a80000db18783b */ /* 0x000fe20000004200 */
[----:B------:R-:W-:Y:S01]  /*13dd0*/  MOV R129, R249 ;  /* 0x000000f900817202 */ /* 0x000fe20000000f00 */
[----:B------:R-:W-:-:S04]  /*13de0*/  FADD.FTZ R3, R246, R2 ;  /* 0x00000002f6037221 */ /* 0x000fc80000010000 */
[----:B------:R-:W-:Y:S01]  /*13df0*/  MUFU.EX2 R215, R202 ;  /* 0x000000ca00d77308 */ /* 0x000fe20000000800 */
[C---:B----4-:R-:W-:Y:S07]  /*13e00*/  HMMA.16816.F32 R60, R4.reuse, R8, R60 ;  /* 0x00000008043c723c */ /* 0x050fee000000183c */
[----:B------:R-:W-:Y:S01]  /*13e10*/  MUFU.EX2 R207, R134 ;  /* 0x0000008600cf7308 */ /* 0x000fe20000000800 */
[C---:B------:R-:W-:Y:S07]  /*13e20*/  HMMA.16816.F32 R56, R4.reuse, R10, R56 ;  /* 0x0000000a0438723c */ /* 0x040fee0000001838 */
[----:B------:R-:W-:Y:S01]  /*13e30*/  MUFU.EX2 R204, R170 ;  /* 0x000000aa00cc7308 */ /* 0x000fe20000000800 */
[C---:B------:R-:W-:Y:S01]  /*13e40*/  HMMA.16816.F32 R52, R4.reuse, R20, R76 ;  /* 0x000000140434723c */ /* 0x040fe2000000184c */
[----:B-1----:R-:W-:Y:S01]  /*13e50*/  IMAD.MOV.U32 R156, RZ, RZ, R128 ;  /* 0x000000ffff9c7224 */ /* 0x002fe200078e0080 */
[----:B------:R1:W5:Y:S06]  /*13e60*/  LDL.LU R231, [R1+0x108] ;  /* 0x0001080001e77983 */ /* 0x00036c0000300800 */
[C---:B------:R-:W-:Y:S08]  /*13e70*/  HMMA.16816.F32 R48, R4.reuse, R22, R92 ;  /* 0x000000160430723c */ /* 0x040ff0000000185c */
[C---:B------:R-:W-:Y:S08]  /*13e80*/  HMMA.16816.F32 R44, R4.reuse, R16, R88 ;  /* 0x00000010042c723c */ /* 0x040ff00000001858 */
[----:B------:R-:W-:Y:S01]  /*13e90*/  HMMA.16816.F32 R40, R4, R18, R80 ;  /* 0x000000120428723c */ /* 0x000fe20000001850 */
[----:B------:R-:W-:Y:S01]  /*13ea0*/  MUFU.EX2 R249, R209 ;  /* 0x000000d100f97308 */ /* 0x000fe20000000800 */
[----:B------:R-:W-:Y:S01]  /*13eb0*/  FADD.FTZ R2, R210, R0 ;  /* 0x00000000d2027221 */ /* 0x000fe20000010000 */
[----:B------:R1:W5:Y:S04]  /*13ec0*/  LDL.LU R230, [R1+0x104] ;  /* 0x0001040001e67983 */ /* 0x0003680000300800 */
[----:B------:R-:W-:Y:S01]  /*13ed0*/  FADD.FTZ R4, R194, R116 ;  /* 0x00000074c2047221 */ /* 0x000fe20000010000 */
[----:B--2---:R-:W-:-:S02]  /*13ee0*/  F2FP.PACK_AB R5, R212, R213 ;  /* 0x000000d5d405723e */ /* 0x004fc400000000ff */
[----:B---3--:R-:W-:Y:S01]  /*13ef0*/  F2FP.PACK_AB R6, R250, R248 ;  /* 0x000000f8fa06723e */ /* 0x008fe200000000ff */
[----:B------:R-:W-:Y:S01]  /*13f00*/  FADD.FTZ R36, R193, R4 ;  /* 0x00000004c1247221 */ /* 0x000fe20000010000 */
[----:B------:R-:W-:Y:S02]  /*13f10*/  F2FP.PACK_AB R4, R245, R214 ;  /* 0x000000d6f504723e */ /* 0x000fe400000000ff */
[----:B------:R-:W-:Y:S01]  /*13f20*/  F2FP.PACK_AB R7, R247, R244 ;  /* 0x000000f4f707723e */ /* 0x000fe200000000ff */
[----:B------:R-:W-:Y:S01]  /*13f30*/  IMAD.MOV.U32 R94, RZ, RZ, R29 ;  /* 0x000000ffff5e7224 */ /* 0x000fe200078e001d */
[----:B------:R-:W-:Y:S02]  /*13f40*/  MOV R95, R28 ;  /* 0x0000001c005f7202 */ /* 0x000fe40000000f00 */
[----:B------:R-:W-:Y:S01]  /*13f50*/  MOV R90, R30 ;  /* 0x0000001e005a7202 */ /* 0x000fe20000000f00 */
[----:B------:R-:W-:Y:S01]  /*13f60*/  IMAD.MOV.U32 R30, RZ, RZ, R117 ;  /* 0x000000ffff1e7224 */ /* 0x000fe200078e0075 */
[----:B------:R-:W-:Y:S01]  /*13f70*/  MOV R91, R31 ;  /* 0x0000001f005b7202 */ /* 0x000fe20000000f00 */
[----:B------:R-:W-:Y:S01]  /*13f80*/  IMAD.MOV.U32 R92, RZ, RZ, R121 ;  /* 0x000000ffff5c7224 */ /* 0x000fe200078e0079 */
[----:B------:R-:W-:-:S02]  /*13f90*/  MOV R28, R120 ;  /* 0x00000078001c7202 */ /* 0x000fc40000000f00 */
[----:B------:R-:W-:Y:S01]  /*13fa0*/  MOV R93, R119 ;  /* 0x00000077005d7202 */ /* 0x000fe20000000f00 */
[----:B------:R-:W2:Y:S01]  /*13fb0*/  MUFU.EX2 R246, R205 ;  /* 0x000000cd00f67308 */ /* 0x000ea20000000800 */
[----:B------:R-:W-:-:S07]  /*13fc0*/  MOV R29, R123 ;  /* 0x0000007b001d7202 */ /* 0x000fce0000000f00 */
[----:B------:R-:W-:Y:S01]  /*13fd0*/  MUFU.EX2 R210, R132 ;  /* 0x0000008400d27308 */ /* 0x000fe20000000800 */
[----:B------:R-:W-:Y:S01]  /*13fe0*/  MOV R31, R118 ;  /* 0x00000076001f7202 */ /* 0x000fe20000000f00 */
[----:B------:R-:W-:Y:S01]  /*13ff0*/  HMMA.16816.F32 R76, R4, R12, R112 ;  /* 0x0000000c044c723c */ /* 0x000fe20000001870 */
[----:B------:R-:W-:Y:S01]  /*14000*/  IMAD.MOV.U32 R194, RZ, RZ, R28 ;  /* 0x000000ffffc27224 */ /* 0x000fe200078e001c */
[----:B------:R-:W-:-:S04]  /*14010*/  MOV R193, R29 ;  /* 0x0000001d00c17202 */ /* 0x000fc80000000f00 */
[----:B------:R-:W3:Y:S08]  /*14020*/  MUFU.EX2 R209, R133 ;  /* 0x0000008500d17308 */ /* 0x000ef00000000800 */
[----:B------:R-:W4:Y:S01]  /*14030*/  MUFU.EX2 R206, R136 ;  /* 0x0000008800ce7308 */ /* 0x000f220000000800 */
[----:B------:R-:W-:Y:S01]  /*14040*/  HMMA.16816.F32 R12, R4, R14, R108 ;  /* 0x0000000e040c723c */ /* 0x000fe2000000186c */
[----:B------:R-:W-:-:S06]  /*14050*/  MOV R153, R30 ;  /* 0x0000001e00997202 */ /* 0x000fcc0000000f00 */
[----:B------:R-:W-:Y:S01]  /*14060*/  MUFU.EX2 R202, R171 ;  /* 0x000000ab00ca7308 */ /* 0x000fe20000000800 */
[C---:B------:R-:W-:Y:S07]  /*14070*/  HMMA.16816.F32 R108, R4.reuse, R8, R104 ;  /* 0x00000008046c723c */ /* 0x040fee0000001868 */
[----:B------:R-:W-:Y:S01]  /*14080*/  MUFU.EX2 R134, R172 ;  /* 0x000000ac00867308 */ /* 0x000fe20000000800 */
[C---:B------:R-:W-:Y:S01]  /*14090*/  HMMA.16816.F32 R120, R4.reuse, R10, R96 ;  /* 0x0000000a0478723c */ /* 0x040fe20000001860 */
[----:B------:R-:W1:Y:S06]  /*140a0*/  LDSM.16.MT88.4 R8, [R216+0xa800] ;  /* 0x00a80000d808783b */ /* 0x000e6c0000004200 */
[----:B------:R-:W-:Y:S01]  /*140b0*/  MUFU.EX2 R128, R161 ;  /* 0x000000a100807308 */ /* 0x000fe20000000800 */
[----:B------:R-:W-:Y:S01]  /*140c0*/  HMMA.16816.F32 R116, R4, R20, R32 ;  /* 0x000000140474723c */ /* 0x000fe20000001820 */
[----:B------:R-:W1:Y:S01]  /*140d0*/  LDSM.16.MT88.4 R32, [R217+0xa800] ;  /* 0x00a80000d920783b */ /* 0x000e620000004200 */
[----:B------:R-:W-:-:S02]  /*140e0*/  FADD.FTZ R3, R224, R3 ;  /* 0x00000003e0037221 */ /* 0x000fc40000010000 */
[----:B------:R-:W-:Y:S01]  /*140f0*/  FADD.FTZ R2, R223, R2 ;  /* 0x00000002df027221 */ /* 0x000fe20000010000 */
[----:B------:R1:W5:Y:S02]  /*14100*/  LDL.LU R229, [R1+0x100] ;  /* 0x0001000001e57983 */ /* 0x0003640000300800 */
[----:B------:R-:W-:Y:S02]  /*14110*/  IMAD.MOV.U32 R20, RZ, RZ, R31 ;  /* 0x000000ffff147224 */ /* 0x000fe400078e001f */
[----:B------:R-:W1:Y:S01]  /*14120*/  LDSM.16.MT88.4 R28, [R218+0xa800] ;  /* 0x00a80000da1c783b */ /* 0x000e620000004200 */
[----:B------:R2:W-:Y:S01]  /*14130*/  MUFU.EX2 R205, R169 ;  /* 0x000000a900cd7308 */ /* 0x0005e20000000800 */
[C---:B------:R-:W-:Y:S07]  /*14140*/  HMMA.16816.F32 R104, R4.reuse, R16, R84 ;  /* 0x000000100468723c */ /* 0x040fee0000001854 */
[----:B------:R1:W-:Y:S01]  /*14150*/  MUFU.EX2 R133, R165 ;  /* 0x000000a500857308 */ /* 0x0003e20000000800 */
[----:B------:R-:W-:Y:S01]  /*14160*/  MOV R16, R147 ;  /* 0x0000009300107202 */ /* 0x000fe20000000f00 */
[----:B------:R-:W-:Y:S01]  /*14170*/  HMMA.16816.F32 R112, R4, R22, R100 ;  /* 0x000000160470723c */ /* 0x000fe20000001864 */
[----:B------:R-:W-:-:S05]  /*14180*/  MOV R147, R130 ;  /* 0x0000008200937202 */ /* 0x000fca0000000f00 */
[----:B------:R1:W1:Y:S01]  /*14190*/  MUFU.EX2 R132, R166 ;  /* 0x000000a600847308 */ /* 0x0002620000000800 */
[----:B--2---:R-:W-:Y:S01]  /*141a0*/  MOV R169, R144 ;  /* 0x0000009000a97202 */ /* 0x004fe20000000f00 */
[----:B------:R-:W-:Y:S01]  /*141b0*/  HMMA.16816.F32 R96, R4, R18, R72 ;  /* 0x000000120460723c */ /* 0x000fe20000001848 */
[----:B------:R-:W-:Y:S01]  /*141c0*/  MOV R144, R131 ;  /* 0x0000008300907202 */ /* 0x000fe20000000f00 */
[----:B------:R-:W-:Y:S01]  /*141d0*/  IMAD.MOV.U32 R21, RZ, RZ, R90 ;  /* 0x000000ffff157224 */ /* 0x000fe200078e005a */
[----:B------:R-:W-:Y:S01]  /*141e0*/  MOV R155, R91 ;  /* 0x0000005b009b7202 */ /* 0x000fe20000000f00 */
[----:B------:R-:W-:Y:S01]  /*141f0*/  IMAD.MOV.U32 R136, RZ, RZ, R95 ;  /* 0x000000ffff887224 */ /* 0x000fe200078e005f */
[----:B------:R-:W-:Y:S01]  /*14200*/  MOV R154, R92 ;  /* 0x0000005c009a7202 */ /* 0x000fe20000000f00 */
[----:B------:R2:W-:Y:S01]  /*14210*/  MUFU.EX2 R131, R167 ;  /* 0x000000a700837308 */ /* 0x0005e20000000800 */
[----:B------:R-:W-:Y:S01]  /*14220*/  F2FP.PACK_AB R4, R246, R249 ;  /* 0x000000f9f604723e */ /* 0x000fe200000000ff */
[----:B------:R-:W-:Y:S01]  /*14230*/  FADD.FTZ R0, R127, R36 ;  /* 0x000000247f007221 */ /* 0x000fe20000010000 */
[----:B---3--:R-:W-:-:S02]  /*14240*/  F2FP.PACK_AB R5, R209, R210 ;  /* 0x000000d2d105723e */ /* 0x008fc400000000ff */
[----:B------:R-:W-:Y:S01]  /*14250*/  MOV R161, R124 ;  /* 0x0000007c00a17202 */ /* 0x000fe20000000f00 */
[----:B------:R-:W-:Y:S01]  /*14260*/  FADD.FTZ R3, R186, R3 ;  /* 0x00000003ba037221 */ /* 0x000fe20000010000 */
[----:B------:R3:W5:Y:S01]  /*14270*/  LDL.LU R228, [R1+0xfc] ;  /* 0x0000fc0001e47983 */ /* 0x0007620000300800 */
[----:B------:R-:W3:Y:S01]  /*14280*/  MUFU.EX2 R130, R168 ;  /* 0x000000a800827308 */ /* 0x000ee20000000800 */
[----:B------:R-:W-:Y:S02]  /*14290*/  F2FP.PACK_AB R6, R211, R215 ;  /* 0x000000d7d306723e */ /* 0x000fe400000000ff */
[----:B----4-:R-:W-:Y:S02]  /*142a0*/  F2FP.PACK_AB R7, R206, R207 ;  /* 0x000000cfce07723e */ /* 0x010fe400000000ff */
[----:B------:R-:W-:Y:S02]  /*142b0*/  MOV R23, R93 ;  /* 0x0000005d00177202 */ /* 0x000fe40000000f00 */
[----:B------:R-:W-:Y:S01]  /*142c0*/  MOV R22, R94 ;  /* 0x0000005e00167202 */ /* 0x000fe20000000f00 */
[----:B------:R-:W-:Y:S01]  /*142d0*/  IMAD.MOV.U32 R17, RZ, RZ, R129 ;  /* 0x000000ffff117224 */ /* 0x000fe200078e0081 */
[----:B-1----:R-:W-:Y:S01]  /*142e0*/  MOV R165, R169 ;  /* 0x000000a900a57202 */ /* 0x002fe20000000f00 */
[C---:B------:R-:W-:Y:S01]  /*142f0*/  HMMA.16816.F32 R100, R4.reuse, R8, R68 ;  /* 0x000000080464723c */ /* 0x040fe20000001844 */
[----:B------:R-:W-:Y:S01]  /*14300*/  IMAD.MOV.U32 R171, RZ, RZ, R136 ;  /* 0x000000ffffab7224 */ /* 0x000fe200078e0088 */
[----:B------:R-:W-:Y:S01]  /*14310*/  MOV R166, R21 ;  /* 0x0000001500a67202 */ /* 0x000fe20000000f00 */
[----:B------:R1:W-:Y:S01]  /*14320*/  MUFU.EX2 R127, R162 ;  /* 0x000000a2007f7308 */ /* 0x0003e20000000800 */
[----:B--2---:R-:W-:Y:S01]  /*14330*/  MOV R167, R125 ;  /* 0x0000007d00a77202 */ /* 0x004fe20000000f00 */
[----:B------:R-:W-:Y:S01]  /*14340*/  FADD.FTZ R0, R222, R0 ;  /* 0x00000000de007221 */ /* 0x000fe20000010000 */
[----:B------:R2:W5:Y:S02]  /*14350*/  LDL.LU R227, [R1+0xf8] ;  /* 0x0000f80001e37983 */ /* 0x0005640000300800 */
[C---:B------:R-:W-:Y:S08]  /*14360*/  HMMA.16816.F32 R80, R4.reuse, R32, R52 ;  /* 0x000000200450723c */ /* 0x040ff00000001834 */
[C---:B------:R-:W-:Y:S08]  /*14370*/  HMMA.16816.F32 R92, R4.reuse, R10, R64 ;  /* 0x0000000a045c723c */ /* 0x040ff00000001840 */
[C---:B------:R-:W-:Y:S08]  /*14380*/  HMMA.16816.F32 R88, R4.reuse, R24, R60 ;  /* 0x000000180458723c */ /* 0x040ff0000000183c */
[C---:B------:R-:W-:Y:S08]  /*14390*/  HMMA.16816.F32 R84, R4.reuse, R26, R56 ;  /* 0x0000001a0454723c */ /* 0x040ff00000001838 */
[C---:B------:R-:W-:Y:S08]  /*143a0*/  HMMA.16816.F32 R72, R4.reuse, R34, R48 ;  /* 0x000000220448723c */ /* 0x040ff00000001830 */
[----:B------:R-:W-:Y:S01]  /*143b0*/  HMMA.16816.F32 R68, R4, R28, R44 ;  /* 0x0000001c0444723c */ /* 0x000fe2000000182c */
[----:B------:R-:W-:Y:S01]  /*143c0*/  MOV R172, R17 ;  /* 0x0000001100ac7202 */ /* 0x000fe20000000f00 */
[----:B------:R-:W-:Y:S01]  /*143d0*/  IMAD.MOV.U32 R136, RZ, RZ, R20 ;  /* 0x000000ffff887224 */ /* 0x000fe200078e0014 */
[----:B------:R-:W-:-:S02]  /*143e0*/  MOV R170, R22 ;  /* 0x0000001600aa7202 */ /* 0x000fc40000000f00 */
[----:B------:R-:W-:Y:S01]  /*143f0*/  MOV R169, R23 ;  /* 0x0000001700a97202 */ /* 0x000fe20000000f00 */
[----:B-1----:R-:W-:Y:S01]  /*14400*/  IMAD.MOV.U32 R162, RZ, RZ, R126 ;  /* 0x000000ffffa27224 */ /* 0x002fe200078e007e */
[----:B------:R-:W1:Y:S01]  /*14410*/  LDSM.16.MT88.4 R20, [R216+0xb000] ;  /* 0x00b00000d814783b */ /* 0x000e620000004200 */
[----:B------:R-:W-:Y:S01]  /*14420*/  HMMA.16816.F32 R52, R4, R30, R40 ;  /* 0x0000001e0434723c */ /* 0x000fe20000001828 */
[----:B------:R4:W1:Y:S08]  /*14430*/  MUFU.EX2 R129, R160 ;  /* 0x000000a000817308 */ /* 0x0008700000000800 */
[----:B------:R-:W-:Y:S01]  /*14440*/  MUFU.EX2 R124, R150 ;  /* 0x00000096007c7308 */ /* 0x000fe20000000800 */
[----:B------:R-:W-:Y:S01]  /*14450*/  FADD.FTZ R4, R16, R37 ;  /* 0x0000002510047221 */ /* 0x000fe20000010000 */
[----:B------:R-:W-:Y:S01]  /*14460*/  F2FP.PACK_AB R5, R132, R133 ;  /* 0x000000858405723e */ /* 0x000fe200000000ff */
[----:B------:R-:W1:Y:S01]  /*14470*/  LDSM.16.MT88.4 R16, [R219+0xb000] ;  /* 0x00b00000db10783b */ /* 0x000e620000004200 */
[----:B------:R-:W-:Y:S01]  /*14480*/  F2FP.PACK_AB R6, R134, R202 ;  /* 0x000000ca8606723e */ /* 0x000fe200000000ff */
[----:B------:R-:W-:Y:S01]  /*14490*/  FADD.FTZ R40, R187, R4 ;  /* 0x00000004bb287221 */ /* 0x000fe20000010000 */
[----:B------:R-:W-:Y:S01]  /*144a0*/  F2FP.PACK_AB R4, R204, R205 ;  /* 0x000000cdcc04723e */ /* 0x000fe200000000ff */
[----:B------:R-:W-:Y:S01]  /*144b0*/  IMAD.MOV.U32 R168, RZ, RZ, R38 ;  /* 0x000000ffffa87224 */ /* 0x000fe200078e0026 */
[----:B---3--:R-:W-:Y:S01]  /*144c0*/  F2FP.PACK_AB R7, R130, R131 ;  /* 0x000000838207723e */ /* 0x008fe200000000ff */
[----:B------:R-:W3:Y:S01]  /*144d0*/  MUFU.EX2 R125, R149 ;  /* 0x00000095007d7308 */ /* 0x000ee20000000800 */
[----:B------:R-:W-:Y:S01]  /*144e0*/  FADD.FTZ R2, R195, R2 ;  /* 0x00000002c3027221 */ /* 0x000fe20000010000 */
[----:B------:R2:W5:Y:S04]  /*144f0*/  LDL.LU R226, [R1+0xf4] ;  /* 0x0000f40001e27983 */ /* 0x0005680000300800 */
[C---:B------:R-:W-:Y:S08]  /*14500*/  HMMA.16816.F32 R60, R4.reuse, R8, R76 ;  /* 0x00000008043c723c */ /* 0x040ff0000000184c */
[C---:B------:R-:W-:Y:S01]  /*14510*/  HMMA.16816.F32 R56, R4.reuse, R10, R12 ;  /* 0x0000000a0438723c */ /* 0x040fe2000000180c */
[----:B------:R-:W1:Y:S04]  /*14520*/  LDSM.16.MT88.4 R12, [R217+0xb000] ;  /* 0x00b00000d90c783b */ /* 0x000e680000004200 */
[----:B------:R-:W1:Y:S01]  /*14530*/  LDSM.16.MT88.4 R8, [R218+0xb000] ;  /* 0x00b00000da08783b */ /* 0x000e620000004200 */
[----:B------:R-:W1:Y:S02]  /*14540*/  MUFU.EX2 R126, R163 ;  /* 0x000000a3007e7308 */ /* 0x000e640000000800 */
[----:B------:R-:W-:Y:S01]  /*14550*/  HMMA.16816.F32 R48, R4, R24, R108 ;  /* 0x000000180430723c */ /* 0x000fe2000000186c */
[----:B----4-:R-:W-:-:S05]  /*14560*/  MOV R160, R39 ;  /* 0x0000002700a07202 */ /* 0x010fca0000000f00 */
[----:B------:R-:W-:Y:S02]  /*14570*/  MUFU.EX2 R43, R178 ;  /* 0x000000b2002b7308 */ /* 0x000fe40000000800 */
[C---:B------:R-:W-:Y:S06]  /*14580*/  HMMA.16816.F32 R64, R4.reuse, R28, R104 ;  /* 0x0000001c0440723c */ /* 0x040fec0000001868 */
[----:B------:R-:W-:Y:S02]  /*14590*/  MUFU.EX2 R42, R179 ;  /* 0x000000b3002a7308 */ /* 0x000fe40000000800 */
[C---:B------:R-:W-:Y:S06]  /*145a0*/  HMMA.16816.F32 R44, R4.reuse, R26, R120 ;  /* 0x0000001a042c723c */ /* 0x040fec0000001878 */
[----:B------:R-:W-:Y:S01]  /*145b0*/  MUFU.EX2 R41, R181 ;  /* 0x000000b500297308 */ /* 0x000fe20000000800 */
[----:B------:R-:W-:Y:S01]  /*145c0*/  FADD.FTZ R0, R162, R0 ;  /* 0x00000000a2007221 */ /* 0x000fe20000010000 */
[----:B------:R-:W-:Y:S01]  /*145d0*/  MOV R187, R165 ;  /* 0x000000a500bb7202 */ /* 0x000fe20000000f00 */
[----:B------:R-:W-:Y:S01]  /*145e0*/  FADD.FTZ R2, R168, R2 ;  /* 0x00000002a8027221 */ /* 0x000fe20000010000 */
[----:B------:R2:W5:Y:S04]  /*145f0*/  LDL.LU R225, [R1+0xf0] ;  /* 0x0000f00001e17983 */ /* 0x0005680000300800 */
[----:B------:R-:W-:Y:S08]  /*14600*/  MUFU.EX2 R109, R151 ;  /* 0x00000097006d7308 */ /* 0x000ff00000000800 */
[----:B------:R-:W4:Y:S01]  /*14610*/  MUFU.EX2 R108, R152 ;  /* 0x00000098006c7308 */ /* 0x000f220000000800 */
[C---:B------:R-:W-:Y:S07]  /*14620*/  HMMA.16816.F32 R36, R4.reuse, R32, R116 ;  /* 0x000000200424723c */ /* 0x040fee0000001874 */
[----:B------:R-:W-:Y:S01]  /*14630*/  MUFU.EX2 R79, R182 ;  /* 0x000000b6004f7308 */ /* 0x000fe20000000800 */
[C---:B------:R-:W-:Y:S07]  /*14640*/  HMMA.16816.F32 R32, R4.reuse, R34, R112 ;  /* 0x000000220420723c */ /* 0x040fee0000001870 */
[----:B------:R-:W-:Y:S01]  /*14650*/  MUFU.EX2 R78, R183 ;  /* 0x000000b7004e7308 */ /* 0x000fe20000000800 */
[----:B------:R-:W-:Y:S07]  /*14660*/  HMMA.16816.F32 R28, R4, R30, R96 ;  /* 0x0000001e041c723c */ /* 0x000fee0000001860 */
[----:B------:R-:W-:Y:S01]  /*14670*/  MUFU.EX2 R77, R184 ;  /* 0x000000b8004d7308 */ /* 0x000fe20000000800 */
[----:B-1----:R-:W-:-:S07]  /*14680*/  F2FP.PACK_AB R4, R128, R129 ;  /* 0x000000818004723e */ /* 0x002fce00000000ff */
[----:B------:R-:W1:Y:S01]  /*14690*/  MUFU.EX2 R76, R175 ;  /* 0x000000af004c7308 */ /* 0x000e620000000800 */
[----:B---3--:R-:W-:Y:S01]  /*146a0*/  F2FP.PACK_AB R5, R124, R125 ;  /* 0x0000007d7c05723e */ /* 0x008fe200000000ff */
[----:B------:R-:W-:Y:S01]  /*146b0*/  FADD.FTZ R24, R221, R0 ;  /* 0x00000000dd187221 */ /* 0x000fe20000010000 */
[----:B------:R-:W-:Y:S01]  /*146c0*/  F2FP.PACK_AB R6, R126, R127 ;  /* 0x0000007f7e06723e */ /* 0x000fe200000000ff */
[----:B------:R-:W-:Y:S01]  /*146d0*/  FADD.FTZ R3, R160, R3 ;  /* 0x00000003a0037221 */ /* 0x000fe20000010000 */
[----:B----4-:R-:W-:Y:S02]  /*146e0*/  F2FP.PACK_AB R7, R108, R109 ;  /* 0x0000006d6c07723e */ /* 0x010fe400000000ff */
[----:B------:R-:W-:Y:S01]  /*146f0*/  MOV R168, R172 ;  /* 0x000000ac00a87202 */ /* 0x000fe20000000f00 */
[----:B------:R-:W3:Y:S01]  /*14700*/  MUFU.EX2 R96, R180 ;  /* 0x000000b400607308 */ /* 0x000ee20000000800 */
[----:B------:R-:W-:Y:S01]  /*14710*/  FADD.FTZ R2, R220, R2 ;  /* 0x00000002dc027221 */ /* 0x000fe20000010000 */
[----:B------:R-:W-:-:S02]  /*14720*/  MOV R165, R144 ;  /* 0x0000009000a57202 */ /* 0x000fc40000000f00 */
[----:B------:R-:W-:Y:S01]  /*14730*/  MOV R120, R138 ;  /* 0x0000008a00787202 */ /* 0x000fe20000000f00 */
[C---:B------:R-:W-:Y:S01]  /*14740*/  HMMA.16816.F32 R100, R4.reuse, R20, R100 ;  /* 0x000000140464723c */ /* 0x040fe20000001864 */
[----:B------:R-:W-:Y:S01]  /*14750*/  MOV R121, R139 ;  /* 0x0000008b00797202 */ /* 0x000fe20000000f00 */
[----:B------:R-:W-:Y:S01]  /*14760*/  IMAD.MOV.U32 R123, RZ, RZ, R169 ;  /* 0x000000ffff7b7224 */ /* 0x000fe200078e00a9 */
[----:B------:R-:W-:Y:S02]  /*14770*/  MOV R122, R136 ;  /* 0x00000088007a7202 */ /* 0x000fe40000000f00 */
[----:B------:R-:W-:Y:S01]  /*14780*/  MOV R110, R171 ;  /* 0x000000ab006e7202 */ /* 0x000fe20000000f00 */
[----:B------:R-:W-:Y:S01]  /*14790*/  MUFU.EX2 R25, R176 ;  /* 0x000000b000197308 */ /* 0x000fe20000000800 */
[----:B------:R2:W5:Y:S01]  /*147a0*/  LDL.LU R224, [R1+0xec] ;  /* 0x0000ec0001e07983 */ /* 0x0005620000300800 */
[C---:B------:R-:W-:Y:S08]  /*147b0*/  HMMA.16816.F32 R92, R4.reuse, R22, R92 ;  /* 0x00000016045c723c */ /* 0x040ff0000000185c */
        /* <DEDUP_REMOVED lines=8> */
[----:B------:R-:W-:Y:S01]  /*14840*/  FADD.FTZ R2, R135, R2 ;  /* 0x0000000287027221 */ /* 0x000fe20000010000 */
[----:B------:R-:W-:Y:S01]  /*14850*/  MOV R115, R153 ;  /* 0x0000009900737202 */ /* 0x000fe20000000f00 */
[----:B------:R-:W-:Y:S01]  /*14860*/  IMAD.MOV.U32 R116, RZ, RZ, R193 ;  /* 0x000000ffff747224 */ /* 0x000fe200078e00c1 */
[----:B------:R-:W-:Y:S01]  /*14870*/  MOV R117, R194 ;  /* 0x000000c200757202 */ /* 0x000fe20000000f00 */
[----:B------:R-:W-:Y:S01]  /*14880*/  FADD.FTZ R4, R161, R40 ;  /* 0x00000028a1047221 */ /* 0x000fe20000010000 */
[----:B-1----:R-:W-:Y:S01]  /*14890*/  F2FP.PACK_AB R5, R43, R76 ;  /* 0x0000004c2b05723e */ /* 0x002fe200000000ff */
[----:B------:R-:W-:Y:S01]  /*148a0*/  IMAD.MOV.U32 R113, RZ, RZ, R165 ;  /* 0x000000ffff717224 */ /* 0x000fe200078e00a5 */
[----:B------:R-:W-:Y:S01]  /*148b0*/  F2FP.PACK_AB R6, R77, R78 ;  /* 0x0000004e4d06723e */ /* 0x000fe200000000ff */
[----:B------:R-:W-:Y:S01]  /*148c0*/  FADD.FTZ R0, R167, R4 ;  /* 0x00000004a7007221 */ /* 0x000fe20000010000 */
[----:B---3--:R-:W-:-:S02]  /*148d0*/  F2FP.PACK_AB R4, R79, R96 ;  /* 0x000000604f04723e */ /* 0x008fc400000000ff */
[----:B------:R-:W-:Y:S01]  /*148e0*/  MOV R118, R154 ;  /* 0x0000009a00767202 */ /* 0x000fe20000000f00 */
[----:B------:R-:W-:Y:S01]  /*148f0*/  IMAD.MOV.U32 R119, RZ, RZ, R137 ;  /* 0x000000ffff777224 */ /* 0x000fe200078e0089 */
[----:B------:R-:W-:Y:S01]  /*14900*/  F2FP.PACK_AB R7, R41, R42 ;  /* 0x0000002a2907723e */ /* 0x000fe200000000ff */
[----:B------:R-:W-:Y:S01]  /*14910*/  IMAD.MOV.U32 R167, RZ, RZ, R156 ;  /* 0x000000ffffa77224 */ /* 0x000fe200078e009c */
[----:B------:R-:W-:Y:S01]  /*14920*/  MOV R166, R147 ;  /* 0x0000009300a67202 */ /* 0x000fe20000000f00 */
[----:B------:R-:W-:Y:S01]  /*14930*/  FADD.FTZ R2, R115, R2 ;  /* 0x0000000273027221 */ /* 0x000fe20000010000 */
[----:B------:R-:W-:Y:S01]  /*14940*/  MOV R106, R117 ;  /* 0x00000075006a7202 */ /* 0x000fe20000000f00 */
[----:B------:R-:W-:Y:S01]  /*14950*/  IMAD.MOV.U32 R172, RZ, RZ, R145 ;  /* 0x000000ffffac7224 */ /* 0x000fe200078e0091 */
[----:B------:R-:W-:Y:S01]  /*14960*/  LDSM.16.MT88.4 R160, [R219+0xb800] ;  /* 0x00b80000dba0783b */ /* 0x000fe20000004200 */
[C---:B------:R-:W-:Y:S01]  /*14970*/  HMMA.16816.F32 R60, R4.reuse, R20, R60 ;  /* 0x00000014043c723c */ /* 0x040fe2000000183c */
[----:B------:R-:W-:Y:S01]  /*14980*/  FADD.FTZ R3, R167, R3 ;  /* 0x00000003a7037221 */ /* 0x000fe20000010000 */
[----:B------:R-:W-:Y:S01]  /*14990*/  MUFU.EX2 R27, R173 ;  /* 0x000000ad001b7308 */ /* 0x000fe20000000800 */
[----:B------:R2:W5:Y:S05]  /*149a0*/  LDL.LU R223, [R1+0xe8] ;  /* 0x0000e80001df7983 */ /* 0x00056a0000300800 */
[----:B------:R-:W-:Y:S01]  /*149b0*/  HMMA.16816.F32 R56, R4, R22, R56 ;  /* 0x000000160438723c */ /* 0x000fe20000001838 */
[----:B------:R-:W-:-:S07]  /*149c0*/  FADD.FTZ R3, R140, R3 ;  /* 0x000000038c037221 */ /* 0x000fce0000010000 */
[C---:B------:R-:W-:Y:S01]  /*149d0*/  HMMA.16816.F32 R48, R4.reuse, R16, R48 ;  /* 0x000000100430723c */ /* 0x040fe20000001830 */
[----:B------:R1:W-:Y:S07]  /*149e0*/  MUFU.EX2 R17, R142 ;  /* 0x0000008e00117308 */ /* 0x0003ee0000000800 */
[C---:B------:R-:W-:Y:S08]  /*149f0*/  HMMA.16816.F32 R44, R4.reuse, R18, R44 ;  /* 0x00000012042c723c */ /* 0x040ff0000000182c */
[C---:B------:R-:W-:Y:S08]  /*14a00*/  HMMA.16816.F32 R36, R4.reuse, R12, R36 ;  /* 0x0000000c0424723c */ /* 0x040ff00000001824 */
[C---:B------:R-:W-:Y:S08]  /*14a10*/  HMMA.16816.F32 R32, R4.reuse, R14, R32 ;  /* 0x0000000e0420723c */ /* 0x040ff00000001820 */
[C---:B------:R-:W-:Y:S08]  /*14a20*/  HMMA.16816.F32 R64, R4.reuse, R8, R64 ;  /* 0x000000080440723c */ /* 0x040ff00000001840 */
[----:B------:R-:W-:Y:S01]  /*14a30*/  HMMA.16816.F32 R28, R4, R10, R28 ;  /* 0x0000000a041c723c */ /* 0x000fe2000000181c */
[----:B-1----:R-:W-:Y:S01]  /*14a40*/  IMAD.MOV.U32 R142, RZ, RZ, R148 ;  /* 0x000000ffff8e7224 */ /* 0x002fe200078e0094 */
        /* <DEDUP_REMOVED lines=8> */
[----:B------:R1:W-:Y:S01]  /*14ad0*/  MUFU.EX2 R7, R113 ;  /* 0x0000007100077308 */ /* 0x0003e20000000800 */
[----:B------:R-:W-:Y:S01]  /*14ae0*/  FADD.FTZ R0, R114, R4 ;  /* 0x0000000472007221 */ /* 0x000fe20000010000 */
[----:B------:R-:W-:Y:S01]  /*14af0*/  LDSM.16.MT88.4 R12, [R218+0xb800] ;  /* 0x00b80000da0c783b */ /* 0x000fe20000004200 */
[----:B------:R-:W-:-:S02]  /*14b00*/  FADD.FTZ R4, R197, R5 ;  /* 0x00000005c5047221 */ /* 0x000fc40000010000 */
[----:B------:R-:W-:Y:S01]  /*14b10*/  FADD.FTZ R0, R116, R0 ;  /* 0x0000000074007221 */ /* 0x000fe20000010000 */
[----:B------:R2:W5:Y:S01]  /*14b20*/  LDL.LU R222, [R1+0xe4] ;  /* 0x0000e40001de7983 */ /* 0x0005620000300800 */
[----:B------:R-:W-:Y:S01]  /*14b30*/  FADD.FTZ R6, R198, R4 ;  /* 0x00000004c6067221 */ /* 0x000fe20000010000 */
[----:B------:R-:W-:Y:S01]  /*14b40*/  MOV R114, R121 ;  /* 0x0000007900727202 */ /* 0x000fe20000000f00 */
[----:B------:R-:W-:Y:S02]  /*14b50*/  FADD.FTZ R4, R196, R3 ;  /* 0x00000003c4047221 */ /* 0x000fe40000010000 */
[----:B------:R-:W-:Y:S01]  /*14b60*/  IMAD.MOV.U32 R118, RZ, RZ, R111 ;  /* 0x000000ffff767224 */ /* 0x000fe200078e006f */
[----:B------:R-:W-:Y:S01]  /*14b70*/  MOV R122, R189 ;  /* 0x000000bd007a7202 */ /* 0x000fe20000000f00 */
[----:B------:R-:W-:Y:S01]  /*14b80*/  FADD.FTZ R5, R142, R2 ;  /* 0x000000028e057221 */ /* 0x000fe20000010000 */
[----:B------:R3:W4:Y:S01]  /*14b90*/  MUFU.EX2 R23, R177 ;  /* 0x000000b100177308 */ /* 0x0007220000000800 */
[----:B------:R-:W2:Y:S01]  /*14ba0*/  LDSM.16.MT88.4 R144, [R216+0xb800] ;  /* 0x00b80000d890783b */ /* 0x000ea20000004200 */
[----:B-1----:R-:W-:Y:S01]  /*14bb0*/  MOV R113, R120 ;  /* 0x0000007800717202 */ /* 0x002fe20000000f00 */
        /* <DEDUP_REMOVED lines=12> */
[----:B------:R-:W-:Y:S01]  /*14c80*/  MOV R121, R141 ;  /* 0x0000008d00797202 */ /* 0x000fe20000000f00 */
[----:B------:R-:W-:Y:S01]  /*14c90*/  FADD.FTZ R0, R117, R5 ;  /* 0x0000000575007221 */ /* 0x000fe20000010000 */
[----:B------:R-:W-:Y:S01]  /*14ca0*/  MOV R123, R143 ;  /* 0x0000008f007b7202 */ /* 0x000fe20000000f00 */
[----:B------:R-:W-:Y:S01]  /*14cb0*/  FADD.FTZ R3, R118, R4 ;  /* 0x0000000476037221 */ /* 0x000fe20000010000 */
[----:B---3--:R-:W3:Y:S01]  /*14cc0*/  LDSM.16.MT88.4 R176, [R217+0xb800] ;  /* 0x00b80000d9b0783b */ /* 0x008ee20000004200 */
[----:B------:R-:W-:Y:S02]  /*14cd0*/  FADD.FTZ R5, R214, R6 ;  /* 0x00000006d6057221 */ /* 0x000fe40000010000 */
[----:B------:R-:W-:-:S02]  /*14ce0*/  FADD.FTZ R4, R213, R2 ;  /* 0x00000002d5047221 */ /* 0x000fc40000010000 */
[----:B------:R-:W-:Y:S02]  /*14cf0*/  IMAD.MOV.U32 R110, RZ, RZ, R199 ;  /* 0x000000ffff6e7224 */ /* 0x000fe400078e00c7 */
[----:B------:R-:W-:Y:S01]  /*14d00*/  IMAD.MOV.U32 R111, RZ, RZ, R188 ;  /* 0x000000ffff6f7224 */ /* 0x000fe200078e00bc */
[----:B------:R-:W-:Y:S01]  /*14d10*/  MUFU.EX2 R10, R190 ;  /* 0x000000be000a7308 */ /* 0x000fe20000000800 */
[----:B------:R-:W-:-:S07]  /*14d20*/  FADD.FTZ R2, R119, R0 ;  /* 0x0000000077027221 */ /* 0x000fce0000010000 */
[----:B------:R-:W-:Y:S01]  /*14d30*/  MUFU.EX2 R22, R157 ;  /* 0x0000009d00167308 */ /* 0x000fe20000000800 */
[----:B------:R-:W-:-:S07]  /*14d40*/  FADD.FTZ R0, R120, R3 ;  /* 0x0000000378007221 */ /* 0x000fce0000010000 */
[----:B------:R-:W-:Y:S01]  /*14d50*/  MUFU.EX2 R9, R191 ;  /* 0x000000bf00097308 */ /* 0x000fe20000000800 */
[----:B------:R-:W-:-:S07]  /*14d60*/  FADD.FTZ R5, R245, R5 ;  /* 0x00000005f5057221 */ /* 0x000fce0000010000 */
        /* <DEDUP_REMOVED lines=12> */
[----:B------:R-:W2:Y:S01]  /*14e30*/  MUFU.EX2 R19, R164 ;  /* 0x000000a400137308 */ /* 0x000ea20000000800 */
[----:B------:R-:W-:Y:S01]  /*14e40*/  FADD.FTZ R0, R252, R0 ;  /* 0x00000000fc007221 */ /* 0x000fe20000010000 */
[----:B----4-:R-:W-:Y:S01]  /*14e50*/  F2FP.PACK_AB R194, R23, R25 ;  /* 0x0000001917c2723e */ /* 0x010fe200000000ff */
[----:B------:R-:W-:Y:S01]  /*14e60*/  FADD.FTZ R4, R250, R4 ;  /* 0x00000004fa047221 */ /* 0x000fe20000010000 */
[----:B-1----:R-:W-:Y:S01]  /*14e70*/  F2FP.PACK_AB R196, R17, R18 ;  /* 0x0000001211c4723e */ /* 0x002fe200000000ff */
[----:B------:R-:W-:Y:S01]  /*14e80*/  FADD.FTZ R3, R247, R3 ;  /* 0x00000003f7037221 */ /* 0x000fe20000010000 */
[----:B------:R1:W5:Y:S01]  /*14e90*/  LDL.LU R220, [R1+0xdc] ;  /* 0x0000dc0001dc7983 */ /* 0x0003620000300800 */
        /* <DEDUP_REMOVED lines=56> */
[----:B------:R-:W-:Y:S01]  /*15220*/  FADD.FTZ R0, R19, R0 ;  /* 0x0000000013007221 */ /* 0x000fe20000010000 */
[----:B------:R1:W-:Y:S01]  /*15230*/  STL [R1+0xa8], R4 ;  /* 0x0000a80401007387 */ /* 0x0003e20000100800 */
[C---:B------:R-:W-:Y:S03]  /*15240*/  HMMA.16816.F32 R136, R192.reuse, R144, R100 ;  /* 0x00000090c088723c */ /* 0x040fe60000001864 */
[----:B------:R1:W-:Y:S04]  /*15250*/  STL [R1+0xac], R3 ;  /* 0x0000ac0301007387 */ /* 0x0003e80000100800 */
[----:B------:R1:W-:Y:S01]  /*15260*/  STL [R1+0xb0], R2 ;  /* 0x0000b00201007387 */ /* 0x0003e20000100800 */
[C---:B------:R-:W-:Y:S03]  /*15270*/  HMMA.16816.F32 R148, R192.reuse, R146, R92 ;  /* 0x00000092c094723c */ /* 0x040fe6000000185c */
[----:B------:R1:W-:Y:S05]  /*15280*/  STL [R1+0xb4], R0 ;  /* 0x0000b40001007387 */ /* 0x0003ea0000100800 */
[C---:B------:R-:W-:Y:S08]  /*15290*/  HMMA.16816.F32 R152, R192.reuse, R160, R88 ;  /* 0x000000a0c098723c */ /* 0x040ff00000001858 */
[C---:B------:R-:W-:Y:S08]  /*152a0*/  HMMA.16816.F32 R164, R192.reuse, R162, R84 ;  /* 0x000000a2c0a4723c */ /* 0x040ff00000001854 */
[C---:B---3--:R-:W-:Y:S08]  /*152b0*/  HMMA.16816.F32 R168, R192.reuse, R176, R80 ;  /* 0x000000b0c0a8723c */ /* 0x048ff00000001850 */
        /* <DEDUP_REMOVED lines=11> */
[----:B------:R-:W-:Y:S01]  /*15370*/  MOV R72, R203 ;  /* 0x000000cb00487202 */ /* 0x000fe20000000f00 */
[----:B------:R-:W-:Y:S01]  /*15380*/  IMAD.MOV.U32 R73, RZ, RZ, R208 ;  /* 0x000000ffff497224 */ /* 0x000fe200078e00d0 */
[----:B------:R-:W-:-:S02]  /*15390*/  MOV R70, R200 ;  /* 0x000000c800467202 */ /* 0x000fc40000000f00 */
[----:B------:R-:W-:-:S03]  /*153a0*/  MOV R71, R201 ;  /* 0x000000c900477202 */ /* 0x000fc60000000f00 */
.L_x_636:
[----:B-12---:R-:W-:-:S06]  /*153b0*/  UISETP.GT.AND UP0, UPT, UR9, UR8, UPT ;  /* 0x000000080900728c */ /* 0x006fcc000bf04270 */
[----:B------:R-:W-:-:S13]  /*153c0*/  PLOP3.LUT P0, PT, PT, PT, UP0, 0x80, 0x0 ;  /* 0x000000000000781c */ /* 0x000fda0003f0f008 */
[----:B------:R-:W-:Y:S05]  /*153d0*/  @!P0 BRA `(.L_x_640) ;  /* 0x00009c6000008947 */ /* 0x000fea0003800000 */
[----:B------:R-:W2:Y:S01]  /*153e0*/  LDL.64 R8, [R1+0xc0] ;  /* 0x0000c00001087983 */ /* 0x000ea20000100a00 */
[----:B------:R-:W-:Y:S01]  /*153f0*/  ULDC UR17, c[0x0][0x1a4] ;  /* 0x0000690000117ab9 */ /* 0x000fe20000000800 */
[----:B-----5:R-:W-:Y:S01]  /*15400*/  IMAD.MOV.U32 R132, RZ, RZ, R72 ;  /* 0x000000ffff847224 */ /* 0x020fe200078e0048 */
[----:B------:R-:W-:Y:S01]  /*15410*/  ULDC UR25, c[0x0][0x19c] ;  /* 0x0000670000197ab9 */ /* 0x000fe20000000800 */
[----:B------:R-:W3:Y:S01]  /*15420*/  LDL.LU.64 R6, [R1+0x98] ;  /* 0x0000980001067983 */ /* 0x000ee20000300a00 */
[----:B------:R-:W-:Y:S01]  /*15430*/  USHF.L.U32 UR11, UR12, 0x5, URZ ;  /* 0x000000050c0b7899 */ /* 0x000fe2000800063f */
[----:B------:R-:W-:Y:S01]  /*15440*/  MOV R3, R73 ;  /* 0x0000004900037202 */ /* 0x000fe20000000f00 */
[----:B------:R-:W-:Y:S01]  /*15450*/  UIMAD.WIDE.U32 UR52, UR12, 0x30, URZ ;  /* 0x000000300c3478a5 */ /* 0x000fe2000f8e003f */
[----:B------:R-:W3:Y:S01]  /*15460*/  LDL.LU.64 R4, [R1+0xa0] ;  /* 0x0000a00001047983 */ /* 0x000ee20000300a00 */
[----:B------:R-:W-:Y:S01]  /*15470*/  USHF.L.U32 UR14, UR12, 0x6, URZ ;  /* 0x000000060c0e7899 */ /* 0x000fe2000800063f */
[----:B------:R-:W-:Y:S01]  /*15480*/  IMAD.MOV.U32 R134, RZ, RZ, R70 ;  /* 0x000000ffff867224 */ /* 0x000fe200078e0046 */
[----:B------:R-:W-:Y:S01]  /*15490*/  UIMAD.WIDE.U32 UR48, UR12, 0x50, URZ ;  /* 0x000000500c3078a5 */ /* 0x000fe2000f8e003f */
[----:B------:R-:W-:Y:S01]  /*154a0*/  MOV R133, R71 ;  /* 0x0000004700857202 */ /* 0x000fe20000000f00 */
[----:B------:R-:W-:-:S02]  /*154b0*/  UIMAD.WIDE.U32 UR46, UR12, 0x60, URZ ;  /* 0x000000600c2e78a5 */ /* 0x000fc4000f8e003f */
[----:B------:R-:W-:Y:S02]  /*154c0*/  UIMAD.WIDE.U32 UR44, UR12, 0x70, URZ ;  /* 0x000000700c2c78a5 */ /* 0x000fe4000f8e003f */
[----:B------:R-:W-:Y:S02]  /*154d0*/  USHF.L.U64.HI UR10, UR12, 0x5, UR17 ;  /* 0x000000050c0a7899 */ /* 0x000fe40008010211 */
[----:B------:R-:W-:Y:S02]  /*154e0*/  USHF.L.U64.HI UR13, UR12, 0x6, UR17 ;  /* 0x000000060c0d7899 */ /* 0x000fe40008010211 */
[----:B------:R-:W-:Y:S02]  /*154f0*/  USHF.L.U64.HI UR18, UR4, 0x5, UR25 ;  /* 0x0000000504127899 */ /* 0x000fe40008010219 */
[----:B------:R-:W-:Y:S02]  /*15500*/  USHF.L.U64.HI UR21, UR4, 0x6, UR25 ;  /* 0x0000000604157899 */ /* 0x000fe40008010219 */
[----:B------:R-:W-:-:S02]  /*15510*/  UIMAD UR12, UR17, 0x30, URZ ;  /* 0x00000030110c78a4 */ /* 0x000fc4000f8e023f */
[----:B------:R-:W-:Y:S02]  /*15520*/  UIMAD UR15, UR17, 0x50, URZ ;  /* 0x00000050110f78a4 */ /* 0x000fe4000f8e023f */
[----:B------:R-:W-:Y:S02]  /*15530*/  UIMAD UR16, UR17, 0x60, URZ ;  /* 0x00000060111078a4 */ /* 0x000fe4000f8e023f */
[----:B------:R-:W-:Y:S02]  /*15540*/  UIMAD UR20, UR25, 0x30, URZ ;  /* 0x00000030191478a4 */ /* 0x000fe4000f8e023f */
[----:B------:R-:W-:Y:S02]  /*15550*/  UIMAD UR23, UR25, 0x50, URZ ;  /* 0x00000050191778a4 */ /* 0x000fe4000f8e023f */
[----:B------:R-:W-:Y:S02]  /*15560*/  UIMAD UR24, UR25, 0x60, URZ ;  /* 0x00000060191878a4 */ /* 0x000fe4000f8e023f */
[----:B------:R-:W-:-:S02]  /*15570*/  UIMAD.WIDE.U32 UR42, UR4, 0x30, URZ ;  /* 0x00000030042a78a5 */ /* 0x000fc4000f8e003f */
[----:B------:R-:W-:Y:S02]  /*15580*/  UIMAD.WIDE.U32 UR40, UR4, 0x50, URZ ;  /* 0x00000050042878a5 */ /* 0x000fe4000f8e003f */
[----:B------:R-:W-:Y:S02]  /*15590*/  UIMAD.WIDE.U32 UR38, UR4, 0x60, URZ ;  /* 0x00000060042678a5 */ /* 0x000fe4000f8e003f */
[----:B------:R-:W-:Y:S02]  /*155a0*/  UIMAD.WIDE.U32 UR36, UR4, 0x70, URZ ;  /* 0x00000070042478a5 */ /* 0x000fe4000f8e003f */
[----:B------:R-:W-:Y:S02]  /*155b0*/  UIMAD UR17, UR17, 0x70, URZ ;  /* 0x00000070111178a4 */ /* 0x000fe4000f8e023f */
[----:B------:R-:W-:Y:S02]  /*155c0*/  UIMAD UR25, UR25, 0x70, URZ ;  /* 0x00000070191978a4 */ /* 0x000fe4000f8e023f */
[----:B------:R-:W-:-:S02]  /*155d0*/  USHF.L.U32 UR19, UR4, 0x5, URZ ;  /* 0x0000000504137899 */ /* 0x000fc4000800063f */
[----:B------:R-:W-:Y:S02]  /*155e0*/  USHF.L.U32 UR22, UR4, 0x6, URZ ;  /* 0x0000000604167899 */ /* 0x000fe4000800063f */
[----:B------:R-:W-:Y:S02]  /*155f0*/  UIADD3 UR12, UR12, UR53, URZ ;  /* 0x000000350c0c7290 */ /* 0x000fe4000fffe03f */
[----:B------:R-:W-:Y:S02]  /*15600*/  UIADD3 UR15, UR15, UR49, URZ ;  /* 0x000000310f0f7290 */ /* 0x000fe4000fffe03f */
[----:B------:R-:W-:Y:S02]  /*15610*/  UIADD3 UR16, UR16, UR47, URZ ;  /* 0x0000002f10107290 */ /* 0x000fe4000fffe03f */
[----:B------:R-:W-:Y:S02]  /*15620*/  UIADD3 UR17, UR17, UR45, URZ ;  /* 0x0000002d11117290 */ /* 0x000fe4000fffe03f */
[----:B------:R-:W-:-:S02]  /*15630*/  UIADD3 UR20, UR20, UR43, URZ ;  /* 0x0000002b14147290 */ /* 0x000fc4000fffe03f */
[----:B------:R-:W-:Y:S02]  /*15640*/  UIADD3 UR23, UR23, UR41, URZ ;  /* 0x0000002917177290 */ /* 0x000fe4000fffe03f */
[----:B------:R-:W-:Y:S02]  /*15650*/  UIADD3 UR24, UR24, UR39, URZ ;  /* 0x0000002718187290 */ /* 0x000fe4000fffe03f */
[----:B------:R-:W-:Y:S01]  /*15660*/  UIADD3 UR25, UR25, UR37, URZ ;  /* 0x0000002519197290 */ /* 0x000fe2000fffe03f */
[----:B---3--:R-:W-:-:S05]  /*15670*/  IMAD.MOV.U32 R5, RZ, RZ, R7 ;  /* 0x000000ffff057224 */ /* 0x008fca00078e0007 */
[----:B------:R1:W-:Y:S01]  /*15680*/  STL.64 [R1+0xb8], R4 ;  /* 0x0000b80401007387 */ /* 0x0003e20000100a00 */
[----:B--2---:R-:W-:Y:S01]  /*15690*/  ISETP.GE.AND P4, PT, R8, c[0x0][0x220], PT ;  /* 0x0000880008007a0c */ /* 0x004fe20003f86270 */
[----:B------:R-:W-:Y:S05]  /*156a0*/  BRA `(.L_x_641) ;  /* 0x0000058000007947 */ /* 0x000fea0003800000 */
.L_x_643:
[----:B------:R-:W2:Y:S01]  /*156b0*/  LDL.64 R246, [R1+0xd0] ;  /* 0x0000d00001f67983 */ /* 0x000ea20000100a00 */
[----:B------:R-:W-:Y:S02]  /*156c0*/  ULDC.64 UR4, c[0x0][0x198] ;  /* 0x0000660000047ab9 */ /* 0x000fe40000000a00 */
[----:B------:R-:W-:Y:S01]  /*156d0*/  UIADD3 UR34, UR9, -0x2, URZ ;  /* 0xfffffffe09227890 */ /* 0x000fe2000fffe03f */
[----:B------:R-:W3:Y:S03]  /*156e0*/  LDL.64 R244, [R1+0xc8] ;  /* 0x0000c80001f47983 */ /* 0x000ee60000100a00 */
[----:B------:R-:W-:Y:S01]  /*156f0*/  USHF.R.S32.HI UR9, URZ, 0x1f, UR34 ;  /* 0x0000001f3f097899 */ /* 0x000fe20008011422 */
[----:B------:R1:W-:Y:S01]  /*15700*/  @P4 STS.128 [R243+0x4000], RZ ;  /* 0x004000fff3004388 */ /* 0x0003e20000000c00 */
        /* <DEDUP_REMOVED lines=8> */
[----:B---3--:R-:W-:Y:S02]  /*15790*/  LEA.HI.X R2, R200, R245, R2, 0x7, P0 ;  /* 0x000000f5c8027211 */ /* 0x008fe400000f3c02 */
[C---:B------:R-:W-:Y:S02]  /*157a0*/  @!P4 LEA R202, P0, R0.reuse, c[0x0][0x168], 0x1 ;  /* 0x00005a0000caca11 */ /* 0x040fe400078008ff */
[C---:B------:R-:W-:Y:S02]  /*157b0*/  @!P4 IADD3 R201, P6, R0.reuse, UR27, RZ ;  /* 0x0000001b00c9cc10 */ /* 0x040fe4000ffde0ff */
[----:B------:R-:W-:Y:S02]  /*157c0*/  @!P4 IADD3 R203, P3, R0, UR19, RZ ;  /* 0x0000001300cbcc10 */ /* 0x000fe4000ff7e0ff */
[----:B------:R-:W-:Y:S02]  /*157d0*/  @!P4 IADD3.X R207, R2, UR26, RZ, P6, !PT ;  /* 0x0000001a02cfcc10 */ /* 0x000fe4000b7fe4ff */
[----:B------:R-:W-:Y:S02]  /*157e0*/  @!P4 LEA R210, P2, R203, c[0x0][0x168], 0x1 ;  /* 0x00005a00cbd2ca11 */ /* 0x000fe400078408ff */
[C---:B------:R-:W-:Y:S02]  /*157f0*/  @!P4 LEA R200, P5, R201.reuse, c[0x0][0x168], 0x1 ;  /* 0x00005a00c9c8ca11 */ /* 0x040fe400078a08ff */
[----:B------:R-:W-:Y:S02]  /*15800*/  @!P4 IADD3 R204, P1, R0, UR42, RZ ;  /* 0x0000002a00cccc10 */ /* 0x000fe4000ff3e0ff */
[----:B------:R-:W-:Y:S02]  /*15810*/  P2R R205, PR, RZ, 0x1 ;  /* 0x00000001ffcd7803 */ /* 0x000fe40000000000 */
[----:B------:R-:W-:Y:S02]  /*15820*/  @!P4 LEA.HI.X R201, R201, c[0x0][0x16c], R207, 0x1, P5 ;  /* 0x00005b00c9c9ca11 */ /* 0x000fe400028f0ccf */
[----:B------:R-:W-:Y:S02]  /*15830*/  ISETP.NE.AND P6, PT, R205, RZ, PT ;  /* 0x000000ffcd00720c */ /* 0x000fe40003fc5270 */
[----:B------:R-:W-:Y:S02]  /*15840*/  @!P4 IADD3.X R205, R2, UR18, RZ, P3, !PT ;  /* 0x0000001202cdcc10 */ /* 0x000fe40009ffe4ff */
[----:B------:R-:W-:Y:S02]  /*15850*/  @!P4 LEA R208, P0, R204, c[0x0][0x168], 0x1 ;  /* 0x00005a00ccd0ca11 */ /* 0x000fe400078008ff */
[----:B------:R-:W-:Y:S02]  /*15860*/  @!P4 LEA.HI.X R211, R203, c[0x0][0x16c], R205, 0x1, P2 ;  /* 0x00005b00cbd3ca11 */ /* 0x000fe400010f0ccd */
[----:B------:R-:W-:Y:S02]  /*15870*/  @!P4 LEA.HI.X R203, R0, c[0x0][0x16c], R2, 0x1, P6 ;  /* 0x00005b0000cbca11 */ /* 0x000fe400030f0c02 */
[----:B------:R-:W-:Y:S02]  /*15880*/  @!P4 IADD3.X R206, R2, UR20, RZ, P1, !PT ;  /* 0x0000001402cecc10 */ /* 0x000fe40008ffe4ff */
[----:B------:R-:W-:Y:S01]  /*15890*/  @!P4 IADD3 R205, P3, R0, UR22, RZ ;  /* 0x0000001600cdcc10 */ /* 0x000fe2000ff7e0ff */
[----:B------:R-:W-:Y:S01]  /*158a0*/  @!PT LDS RZ, [RZ] ;  /* 0x00000000fffff984 */ /* 0x000fe20000000800 */
[----:B------:R-:W-:Y:S01]  /*158b0*/  @!PT LDS RZ, [RZ] ;  /* 0x00000000fffff984 */ /* 0x000fe20000000800 */
[----:B------:R-:W-:Y:S01]  /*158c0*/  @!PT LDS RZ, [RZ] ;  /* 0x00000000fffff984 */ /* 0x000fe20000000800 */
[----:B------:R2:W-:Y:S01]  /*158d0*/  @!P4 LDGSTS.E.BYPASS.LTC128B.128 [R243+0x4000], [R202.64] ;  /* 0x04000000caf3cfae */ /* 0x0005e2000b901d72 */
[----:B------:R-:W-:Y:S02]  /*158e0*/  @!P4 LEA.HI.X R209, R204, c[0x0][0x16c], R206, 0x1, P0 ;  /* 0x00005b00ccd1ca11 */ /* 0x000fe400000f0cce */
[C---:B------:R-:W-:Y:S01]  /*158f0*/  @!P4 LEA R206, P2, R205.reuse, c[0x0][0x168], 0x1 ;  /* 0x00005a00cdceca11 */ /* 0x040fe200078408ff */
[----:B------:R1:W-:Y:S01]  /*15900*/  @P4 STS.128 [R243+0x4800], RZ ;  /* 0x004800fff3004388 */ /* 0x0003e20000000c00 */
[----:B------:R-:W-:Y:S03]  /*15910*/  @!P4 IADD3 R212, P1, R0, UR40, RZ ;  /* 0x0000002800d4cc10 */ /* 0x000fe6000ff3e0ff */
[----:B------:R-:W-:Y:S01]  /*15920*/  @!PT LDS RZ, [RZ] ;  /* 0x00000000fffff984 */ /* 0x000fe20000000800 */
[----:B------:R-:W-:Y:S01]  /*15930*/  @!PT LDS RZ, [RZ] ;  /* 0x00000000fffff984 */ /* 0x000fe20000000800 */
[----:B------:R-:W-:Y:S01]  /*15940*/  @!PT LDS RZ, [RZ] ;  /* 0x00000000fffff984 */ /* 0x000fe20000000800 */
[----:B------:R3:W-:Y:S01]  /*15950*/  @!P4 LDGSTS.E.BYPASS.LTC128B.128 [R243+0x4800], [R200.64] ;  /* 0x04800000c8f3cfae */ /* 0x0007e2000b901d72 */
[----:B------:R-:W-:Y:S03]  /*15960*/  @!P4 LEA R204, P0, R212, c[0x0][0x168], 0x1 ;  /* 0x00005a00d4ccca11 */ /* 0x000fe600078008ff */
        /* <DEDUP_REMOVED lines=9> */
[----:B------:R1:W-:Y:S01]  /*15a00*/  @!P4 LDGSTS.E.BYPASS.LTC128B.128 [R243+0x5800], [R208.64] ;  /* 0x05800000d0f3cfae */ /* 0x0003e2000b901d72 */
[C---:B--2---:R-:W-:Y:S03]  /*15a10*/  @!P4 IADD3.X R202, R2.reuse, UR21, RZ, P3, !PT ;  /* 0x0000001502cacc10 */ /* 0x044fe60009ffe4ff */
[----:B------:R1:W-:Y:S01]  /*15a20*/  @P4 STS.128 [R243+0x6000], RZ ;  /* 0x006000fff3004388 */ /* 0x0003e20000000c00 */
[----:B------:R-:W-:Y:S02]  /*15a30*/  @!P4 IADD3.X R203, R2, UR23, RZ, P1, !PT ;  /* 0x0000001702cbcc10 */ /* 0x000fe40008ffe4ff */
[----:B------:R-:W-:Y:S02]  /*15a40*/  @!P4 LEA.HI.X R207, R205, c[0x0][0x16c], R202, 0x1, P2 ;  /* 0x00005b00cdcfca11 */ /* 0x000fe400010f0cca */
[----:B------:R-:W-:Y:S02]  /*15a50*/  @!P4 LEA.HI.X R205, R212, c[0x0][0x16c], R203, 0x1, P0 ;  /* 0x00005b00d4cdca11 */ /* 0x000fe400000f0ccb */
[C---:B------:R-:W-:Y:S01]  /*15a60*/  @!P4 IADD3 R203, P3, R0.reuse, UR38, RZ ;  /* 0x0000002600cbcc10 */ /* 0x040fe2000ff7e0ff */
[----:B------:R-:W-:Y:S01]  /*15a70*/  @!PT LDS RZ, [RZ] ;  /* 0x00000000fffff984 */ /* 0x000fe20000000800 */
[----:B------:R-:W-:Y:S01]  /*15a80*/  @!PT LDS RZ, [RZ] ;  /* 0x00000000fffff984 */ /* 0x000fe20000000800 */
[----:B------:R-:W-:Y:S01]  /*15a90*/  @!PT LDS RZ, [RZ] ;  /* 0x00000000fffff984 */ /* 0x000fe20000000800 */
[----:B------:R1:W-:Y:S01]  /*15aa0*/  @!P4 LDGSTS.E.BYPASS.LTC128B.128 [R243+0x6000], [R206.64] ;  /* 0x06000000cef3cfae */ /* 0x0003e2000b901d72 */
[----:B------:R-:W-:Y:S02]  /*15ab0*/  @!P4 IADD3 R0, P1, R0, UR36, RZ ;  /* 0x000000240000cc10 */ /* 0x000fe4000ff3e0ff */
[C---:B------:R-:W-:Y:S01]  /*15ac0*/  @!P4 LEA R202, P2, R203.reuse, c[0x0][0x168], 0x1 ;  /* 0x00005a00cbcaca11 */ /* 0x040fe200078408ff */
[----:B------:R1:W-:Y:S01]  /*15ad0*/  @P4 STS.128 [R243+0x6800], RZ ;  /* 0x006800fff3004388 */ /* 0x0003e20000000c00 */
[----:B---3--:R-:W-:Y:S02]  /*15ae0*/  @!P4 IADD3.X R201, R2, UR24, RZ, P3, !PT ;  /* 0x0000001802c9cc10 */ /* 0x008fe40009ffe4ff */
[----:B------:R-:W-:Y:S01]  /*15af0*/  @!P4 LEA R200, P0, R0, c[0x0][0x168], 0x1 ;  /* 0x00005a0000c8ca11 */ /* 0x000fe200078008ff */
[----:B------:R-:W-:Y:S01]  /*15b00*/  @!PT LDS RZ, [RZ] ;  /* 0x00000000fffff984 */ /* 0x000fe20000000800 */
[----:B------:R-:W-:Y:S01]  /*15b10*/  @!PT LDS RZ, [RZ] ;  /* 0x00000000fffff984 */ /* 0x000fe20000000800 */
[----:B------:R-:W-:Y:S01]  /*15b20*/  @!PT LDS RZ, [RZ] ;  /* 0x00000000fffff984 */ /* 0x000fe20000000800 */
[----:B------:R1:W-:Y:S01]  /*15b30*/  @!P4 LDGSTS.E.BYPASS.LTC128B.128 [R243+0x6800], [R204.64] ;  /* 0x06800000ccf3cfae */ /* 0x0003e2000b901d72 */
[----:B------:R-:W-:Y:S02]  /*15b40*/  @!P4 LEA.HI.X R203, R203, c[0x0][0x16c], R201, 0x1, P2 ;  /* 0x00005b00cbcbca11 */ /* 0x000fe400010f0cc9 */
[----:B------:R-:W-:Y:S01]  /*15b50*/  @!P4 IADD3.X R2, R2, UR25, RZ, P1, !PT ;  /* 0x000000190202cc10 */ /* 0x000fe20008ffe4ff */
[----:B------:R1:W-:Y:S03]  /*15b60*/  @P4 STS.128 [R243+0x7000], RZ ;  /* 0x007000fff3004388 */ /* 0x0003e60000000c00 */
        /* <DEDUP_REMOVED lines=10> */
[----:B------:R-:W0:Y:S01]  /*15c10*/  LDGDEPBAR ;  /* 0x00000000000079af */ /* 0x000e220000000000 */
[----:B------:R-:W-:-:S05]  /*15c20*/  BRA `(.L_x_642) ;  /* 0x0000100000007947 */ /* 0x000fca0003800000 */
.L_x_641:
        /* <DEDUP_REMOVED lines=9> */
[----:B------:R-:W-:Y:S01]  /*15cc0*/  @P4 STS.128 [R243+0x8000], RZ ;  /* 0x008000fff3004388 */ /* 0x000fe20000000c00 */
[----:B--2---:R-:W-:Y:S05]  /*15cd0*/  IMAD.WIDE.U32 R4, R4, UR29, R6 ;  /* 0x0000001d04047c25 */ /* 0x004fea000f8e0006 */
[C---:B------:R-:W-:Y:S02]  /*15ce0*/  @!P4 LEA R16, P3, R4.reuse, c[0x0][0x170], 0x1 ;  /* 0x00005c000410ca11 */ /* 0x040fe400078608ff */
[----:B------:R-:W-:Y:S02]  /*15cf0*/  IADD3 R0, R5, UR4, RZ ;  /* 0x0000000405007c10 */ /* 0x000fe4000fffe0ff */
[C---:B------:R-:W-:Y:S02]  /*15d00*/  @!P4 IADD3 R2, P0, R4.reuse, UR31, RZ ;  /* 0x0000001f0402cc10 */ /* 0x040fe4000ff1e0ff */
[----:B------:R-:W-:Y:S02]  /*15d10*/  @!P4 LEA.HI.X R17, R4, c[0x0][0x174], R0, 0x1, P3 ;  /* 0x00005d000411ca11 */ /* 0x000fe400018f0c00 */
[----:B------:R-:W-:Y:S02]  /*15d20*/  @!P4 LEA R18, P2, R2, c[0x0][0x170], 0x1 ;  /* 0x00005c000212ca11 */ /* 0x000fe400078408ff */
[----:B------:R-:W-:Y:S01]  /*15d30*/  @!P4 IADD3.X R7, R0, UR30, RZ, P0, !PT ;  /* 0x0000001e0007cc10 */ /* 0x000fe200087fe4ff */
[----:B------:R-:W-:Y:S01]  /*15d40*/  @!PT LDS RZ, [RZ] ;  /* 0x00000000fffff984 */ /* 0x000fe20000000800 */
[----:B------:R-:W-:Y:S01]  /*15d50*/  @!PT LDS RZ, [RZ] ;  /* 0x00000000fffff984 */ /* 0x000fe20000000800 */
[----:B------:R-:W-:Y:S01]  /*15d60*/  @!PT LDS RZ, [RZ] ;  /* 0x00000000fffff984 */ /* 0x000fe20000000800 */
[----:B------:R1:W-:Y:S01]  /*15d70*/  @!P4 LDGSTS.E.BYPASS.LTC128B.128 [R243+0x8000], [R16.64] ;  /* 0x0800000010f3cfae */ /* 0x0003e2000b901d72 */
[----:B------:R-:W-:Y:S02]  /*15d80*/  @!P4 IADD3 R5, P1, R4, UR11, RZ ;  /* 0x0000000b0405cc10 */ /* 0x000fe4000ff3e0ff */
[----:B------:R-:W-:Y:S02]  /*15d90*/  @!P4 LEA.HI.X R19, R2, c[0x0][0x174], R7, 0x1, P2 ;  /* 0x00005d000213ca11 */ /* 0x000fe400010f0c07 */
[----:B------:R-:W-:Y:S01]  /*15da0*/  @!P4 IADD3 R7, P2, R4, UR14, RZ ;  /* 0x0000000e0407cc10 */ /* 0x000fe2000ff5e0ff */
[----:B------:R-:W-:Y:S01]  /*15db0*/  @P4 STS.128 [R243+0x8800], RZ ;  /* 0x008800fff3004388 */ /* 0x000fe20000000c00 */
[----:B------:R-:W-:Y:S02]  /*15dc0*/  @!P4 IADD3.X R8, R0, UR10, RZ, P1, !PT ;  /* 0x0000000a0008cc10 */ /* 0x000fe40008ffe4ff */
[C---:B------:R-:W-:Y:S02]  /*15dd0*/  @!P4 IADD3 R6, P0, R4.reuse, UR52, RZ ;  /* 0x000000340406cc10 */ /* 0x040fe4000ff1e0ff */
[----:B------:R-:W-:Y:S01]  /*15de0*/  @!P4 IADD3 R9, P6, R4, UR48, RZ ;  /* 0x000000300409cc10 */ /* 0x000fe2000ffde0ff */
[----:B------:R-:W-:Y:S01]  /*15df0*/  @!PT LDS RZ, [RZ] ;  /* 0x00000000fffff984 */ /* 0x000fe20000000800 */
[----:B------:R-:W-:Y:S01]  /*15e00*/  @!PT LDS RZ, [RZ] ;  /* 0x00000000fffff984 */ /* 0x000fe20000000800 */
[----:B------:R-:W-:Y:S01]  /*15e10*/  @!PT LDS RZ, [RZ] ;  /* 0x00000000fffff984 */ /* 0x000fe20000000800 */
[----:B------:R1:W-:Y:S01]  /*15e20*/  @!P4 LDGSTS.E.BYPASS.LTC128B.128 [R243+0x8800], [R18.64] ;  /* 0x0880000012f3cfae */ /* 0x0003e2000b901d72 */
[----:B------:R-:W-:Y:S02]  /*15e30*/  @!P4 LEA R12, P1, R6, c[0x0][0x170], 0x1 ;  /* 0x00005c00060cca11 */ /* 0x000fe400078208ff */
[C---:B------:R-:W-:Y:S02]  /*15e40*/  @!P4 IADD3.X R10, R0.reuse, UR12, RZ, P0, !PT ;  /* 0x0000000c000acc10 */ /* 0x040fe400087fe4ff */
[----:B------:R-:W-:Y:S01]  /*15e50*/  @!P4 IADD3.X R21, R0, UR15, RZ, P6, !PT ;  /* 0x0000000f0015cc10 */ /* 0x000fe2000b7fe4ff */
[----:B------:R-:W-:Y:S01]  /*15e60*/  @P4 STS.128 [R243+0x9000], RZ ;  /* 0x009000fff3004388 */ /* 0x000fe20000000c00 */
[----:B------:R-:W-:Y:S02]  /*15e70*/  P2R R2, PR, RZ, 0x4 ;  /* 0x00000004ff027803 */ /* 0x000fe40000000000 */
[C---:B------:R-:W-:Y:S02]  /*15e80*/  @!P4 LEA R14, P2, R5.reuse, c[0x0][0x170], 0x1 ;  /* 0x00005c00050eca11 */ /* 0x040fe400078408ff */
[----:B------:R-:W-:Y:S02]  /*15e90*/  @!P4 LEA.HI.X R13, R6, c[0x0][0x174], R10, 0x1, P1 ;  /* 0x00005d00060dca11 */ /* 0x000fe400008f0c0a */
[----:B------:R-:W-:Y:S02]  /*15ea0*/  @!P4 LEA.HI.X R15, R5, c[0x0][0x174], R8, 0x1, P2 ;  /* 0x00005d00050fca11 */ /* 0x000fe400010f0c08 */
[----:B------:R-:W-:Y:S02]  /*15eb0*/  ISETP.NE.AND P3, PT, R2, RZ, PT ;  /* 0x000000ff0200720c */ /* 0x000fe40003f65270 */
[----:B------:R-:W-:Y:S01]  /*15ec0*/  @!P4 LEA R8, P2, R9, c[0x0][0x170], 0x1 ;  /* 0x00005c000908ca11 */ /* 0x000fe200078408ff */
[----:B------:R-:W-:Y:S01]  /*15ed0*/  @!PT LDS RZ, [RZ] ;  /* 0x00000000fffff984 */ /* 0x000fe20000000800 */
[----:B------:R-:W-:Y:S01]  /*15ee0*/  @!PT LDS RZ, [RZ] ;  /* 0x00000000fffff984 */ /* 0x000fe20000000800 */
[----:B------:R-:W-:Y:S01]  /*15ef0*/  @!PT LDS RZ, [RZ] ;  /* 0x00000000fffff984 */ /* 0x000fe20000000800 */
[----:B------:R2:W-:Y:S01]  /*15f00*/  @!P4 LDGSTS.E.BYPASS.LTC128B.128 [R243+0x9000], [R14.64] ;  /* 0x090000000ef3cfae */ /* 0x0005e2000b901d72 */
[----:B------:R-:W-:Y:S02]  /*15f10*/  @!P4 IADD3.X R5, R0, UR13, RZ, P3, !PT ;  /* 0x0000000d0005cc10 */ /* 0x000fe40009ffe4ff */
[----:B------:R-:W-:Y:S02]  /*15f20*/  @!P4 LEA R10, P3, R7, c[0x0][0x170], 0x1 ;  /* 0x00005c00070aca11 */ /* 0x000fe400078608ff */
[----:B------:R-:W-:Y:S01]  /*15f30*/  @!P4 LEA.HI.X R9, R9, c[0x0][0x174], R21, 0x1, P2 ;  /* 0x00005d000909ca11 */ /* 0x000fe200010f0c15 */
[----:B------:R-:W-:Y:S01]  /*15f40*/  @P4 STS.128 [R243+0x9800], RZ ;  /* 0x009800fff3004388 */ /* 0x000fe20000000c00 */
[----:B------:R-:W-:Y:S02]  /*15f50*/  @!P4 LEA.HI.X R11, R7, c[0x0][0x174], R5, 0x1, P3 ;  /* 0x00005d00070bca11 */ /* 0x000fe400018f0c05 */
        /* <DEDUP_REMOVED lines=10> */
[----:B------:R-:W-:Y:S02]  /*16000*/  @!P4 LEA.HI.X R7, R20, c[0x0][0x174], R22, 0x1, P1 ;  /* 0x00005d001407ca11 */ /* 0x000fe400008f0c16 */
[C---:B------:R-:W-:Y:S03]  /*16010*/  @!P4 LEA R4, P0, R2.reuse, c[0x0][0x170], 0x1 ;  /* 0x00005c000204ca11 */ /* 0x040fe600078008ff */
[----:B------:R-:W-:Y:S01]  /*16020*/  @!PT LDS RZ, [RZ] ;  /* 0x00000000fffff984 */ /* 0x000fe20000000800 */
[----:B------:R-:W-:Y:S01]  /*16030*/  @!PT LDS RZ, [RZ] ;  /* 0x00000000fffff984 */ /* 0x000fe20000000800 */
[----:B------:R-:W-:Y:S01]  /*16040*/  @!PT LDS RZ, [RZ] ;  /* 0x00000000fffff984 */ /* 0x000fe20000000800 */
[----:B------:R3:W-:Y:S01]  /*16050*/  @!P4 LDGSTS.E.BYPASS.LTC128B.128 [R243+0xa000], [R10.64] ;  /* 0x0a0000000af3cfae */ /* 0x0007e2000b901d72 */
[----:B------:R-:W-:Y:S02]  /*16060*/  @!P4 LEA.HI.X R5, R2, c[0x0][0x174], R0, 0x1, P0 ;  /* 0x00005d000205ca11 */ /* 0x000fe400000f0c00 */
[----:B------:R-:W-:Y:S03]  /*16070*/  PLOP3.LUT P0, PT, PT, PT, UP0, 0x80, 0x0 ;  /* 0x000000000000781c */ /* 0x000fe60003f0f008 */
        /* <DEDUP_REMOVED lines=16> */
[----:B-1----:R-:W4:Y:S06]  /*16180*/  LDSM.16.M88.4 R16, [R135+0x4000] ;  /* 0x004000008710783b */ /* 0x002f2c0000000200 */
[----:B------:R-:W3:Y:S06]  /*16190*/  LDSM.16.M88.4 R124, [R222+0x2000] ;  /* 0x00200000de7c783b */ /* 0x000eec0000000200 */
[----:B------:R-:W1:Y:S06]  /*161a0*/  LDSM.16.M88.4 R32, [R135+0x4800] ;  /* 0x004800008720783b */ /* 0x000e6c0000000200 */
[----:B------:R-:W0:Y:S06]  /*161b0*/  LDGDEPBAR ;  /* 0x00000000000079af */ /* 0x000e2c0000000000 */
[----:B------:R-:W5:Y:S06]  /*161c0*/  LDSM.16.M88.4 R48, [R135+0x5000] ;  /* 0x005000008730783b */ /* 0x000f6c0000000200 */
[----:B------:R-:W1:Y:S06]  /*161d0*/  LDSM.16.M88.4 R64, [R135+0x5800] ;  /* 0x005800008740783b */ /* 0x000e6c0000000200 */
[----:B------:R-:W5:Y:S01]  /*161e0*/  LDSM.16.M88.4 R80, [R135+0x6000] ;  /* 0x006000008750783b */ /* 0x000f620000000200 */
[-C--:B----4-:R-:W-:Y:S05]  /*161f0*/  HMMA.16816.F32 R4, R128, R16.reuse, RZ ;  /* 0x000000108004723c */ /* 0x090fea00000018ff */
[----:B------:R-:W4:Y:S03]  /*16200*/  LDSM.16.M88.4 R96, [R135+0x6800] ;  /* 0x006800008760783b */ /* 0x000f260000000200 */
[C---:B---3--:R-:W-:Y:S03]  /*16210*/  HMMA.16816.F32 R8, R124.reuse, R16, RZ ;  /* 0x000000107c08723c */ /* 0x048fe600000018ff */
[----:B------:R-:W3:Y:S06]  /*16220*/  LDSM.16.M88.4 R112, [R135+0x7000] ;  /* 0x007000008770783b */ /* 0x000eec0000000200 */
[----:B------:R-:W3:Y:S01]  /*16230*/  LDSM.16.M88.4 R200, [R135+0x7800] ;  /* 0x0078000087c8783b */ /* 0x000ee20000000200 */
[-C--:B--2---:R-:W-:Y:S05]  /*16240*/  HMMA.16816.F32 R12, R124, R18.reuse, RZ ;  /* 0x000000127c0c723c */ /* 0x084fea00000018ff */
[----:B------:R-:W-:Y:S03]  /*16250*/  LDSM.16.M88.4 R204, [R225] ;  /* 0x00000000e1cc783b */ /* 0x000fe60000000200 */
[C---:B------:R-:W-:Y:S03]  /*16260*/  HMMA.16816.F32 R16, R128.reuse, R18, RZ ;  /* 0x000000128010723c */ /* 0x040fe600000018ff */
[----:B------:R-:W2:Y:S05]  /*16270*/  LDSM.16.M88.4 R208, [R221+0x4000] ;  /* 0x00400000ddd0783b */ /* 0x000eaa0000000200 */
[-C--:B-1----:R-:W-:Y:S01]  /*16280*/  HMMA.16816.F32 R20, R128, R32.reuse, RZ ;  /* 0x000000208014723c */ /* 0x082fe200000018ff */
[----:B------:R-:W1:Y:S07]  /*16290*/  LDSM.16.M88.4 R212, [R225+0x2000] ;  /* 0x00200000e1d4783b */ /* 0x000e6e0000000200 */
[C---:B------:R-:W-:Y:S08]  /*162a0*/  HMMA.16816.F32 R24, R124.reuse, R32, RZ ;  /* 0x000000207c18723c */ /* 0x040ff000000018ff */
[-C--:B------:R-:W-:Y:S08]  /*162b0*/  HMMA.16816.F32 R28, R124, R34.reuse, RZ ;  /* 0x000000227c1c723c */ /* 0x080ff000000018ff */
        /* <DEDUP_REMOVED lines=24> */
[----:B------:R-:W-:Y:S01]  /*16440*/  HMMA.16816.F32 R128, R128, R202, RZ ;  /* 0x000000ca8080723c */ /* 0x000fe200000018ff */
[----:B------:R-:W3:Y:S07]  /*16450*/  LDSM.16.M88.4 R200, [R221+0x4800] ;  /* 0x00480000ddc8783b */ /* 0x000eee0000000200 */
[-C--:B--2---:R-:W-:Y:S08]  /*16460*/  HMMA.16816.F32 R4, R204, R208.reuse, R4 ;  /* 0x000000d0cc04723c */ /* 0x084ff00000001804 */
[C---:B-1----:R-:W-:Y:S08]  /*16470*/  HMMA.16816.F32 R8, R212.reuse, R208, R8 ;  /* 0x000000d0d408723c */ /* 0x042ff00000001808 */
        /* <DEDUP_REMOVED lines=32> */
[----:B------:R-:W-:Y:S07]  /*16680*/  LDSM.16.M88.4 R208, [R223] ;  /* 0x00000000dfd0783b */ /* 0x000fee0000000200 */
[-C--:B--2---:R-:W-:Y:S08]  /*16690*/  HMMA.16816.F32 R116, R204, R200.reuse, R116 ;  /* 0x000000c8cc74723c */ /* 0x084ff00000001874 */
[C---:B------:R-:W-:Y:S08]  /*166a0*/  HMMA.16816.F32 R120, R212.reuse, R200, R120 ;  /* 0x000000c8d478723c */ /* 0x040ff00000001878 */
[-C--:B------:R-:W-:Y:S01]  /*166b0*/  HMMA.16816.F32 R124, R212, R202.reuse, R124 ;  /* 0x000000cad47c723c */ /* 0x080fe2000000187c */
[----:B------:R-:W1:Y:S07]  /*166c0*/  LDSM.16.M88.4 R212, [R226] ;  /* 0x00000000e2d4783b */ /* 0x000e6e0000000200 */
[----:B------:R-:W-:Y:S01]  /*166d0*/  HMMA.16816.F32 R128, R204, R202, R128 ;  /* 0x000000cacc80723c */ /* 0x000fe20000001880 */
[----:B------:R-:W2:Y:S06]  /*166e0*/  LDSM.16.M88.4 R200, [R223+0x2000] ;  /* 0x00200000dfc8783b */ /* 0x000eac0000000200 */
[----:B------:R-:W3:Y:S01]  /*166f0*/  LDSM.16.M88.4 R204, [R233] ;  /* 0x00000000e9cc783b */ /* 0x000ee20000000200 */
[-C--:B-1----:R-:W-:Y:S08]  /*16700*/  HMMA.16816.F32 R4, R208, R212.reuse, R4 ;  /* 0x000000d4d004723c */ /* 0x082ff00000001804 */
[C---:B--2---:R-:W-:Y:S08]  /*16710*/  HMMA.16816.F32 R8, R200.reuse, R212, R8 ;  /* 0x000000d4c808723c */ /* 0x044ff00000001808 */
[-C--:B------:R-:W-:Y:S08]  /*16720*/  HMMA.16816.F32 R12, R200, R214.reuse, R12 ;  /* 0x000000d6c80c723c */ /* 0x080ff0000000180c */
[C---:B------:R-:W-:Y:S01]  /*16730*/  HMMA.16816.F32 R16, R208.reuse, R214, R16 ;  /* 0x000000d6d010723c */ /* 0x040fe20000001810 */
[----:B------:R-:W1:Y:S07]  /*16740*/  LDSM.16.M88.4 R212, [R232] ;  /* 0x00000000e8d4783b */ /* 0x000e6e0000000200 */
        /* <DEDUP_REMOVED lines=36> */
[----:B------:R-:W3:Y:S01]  /*16990*/  LDSM.16.M88.4 R208, [R220+0x800] ;  /* 0x00080000dcd0783b */ /* 0x000ee20000000200 */
[-C--:B-1----:R-:W-:Y:S08]  /*169a0*/  HMMA.16816.F32 R4, R200, R212.reuse, R4 ;  /* 0x000000d4c804723c */ /* 0x082ff00000001804 */
[C---:B--2---:R-:W-:Y:S08]  /*169b0*/  HMMA.16816.F32 R8, R204.reuse, R212, R8 ;  /* 0x000000d4cc08723c */ /* 0x044ff00000001808 */
        /* <DEDUP_REMOVED lines=27> */
[----:B------:R-:W2:Y:S01]  /*16b70*/  LDSM.16.M88.4 R208, [R220+0x3800] ;  /* 0x00380000dcd0783b */ /* 0x000ea20000000200 */
[----:B------:R-:W-:Y:S05]  /*16b80*/  DEPBAR.LE SB0, 0x0 ;  /* 0x000080000000791a */ /* 0x000fea0000000000 */
[----:B------:R-:W-:Y:S01]  /*16b90*/  BAR.SYNC.DEFER_BLOCKING 0x0 ;  /* 0x0000000000007b1d */ /* 0x000fe20000010000 */
[-C--:B-1----:R-:W-:Y:S08]  /*16ba0*/  HMMA.16816.F32 R100, R200, R212.reuse, R100 ;  /* 0x000000d4c864723c */ /* 0x082ff00000001864 */
[C---:B------:R-:W-:Y:S08]  /*16bb0*/  HMMA.16816.F32 R104, R204.reuse, R212, R104 ;  /* 0x000000d4cc68723c */ /* 0x040ff00000001868 */
[-C--:B------:R-:W-:Y:S08]  /*16bc0*/  HMMA.16816.F32 R108, R204, R214.reuse, R108 ;  /* 0x000000d6cc6c723c */ /* 0x080ff0000000186c */
[C---:B------:R-:W-:Y:S08]  /*16bd0*/  HMMA.16816.F32 R112, R200.reuse, R214, R112 ;  /* 0x000000d6c870723c */ /* 0x040ff00000001870 */
[-C--:B--2---:R-:W-:Y:S08]  /*16be0*/  HMMA.16816.F32 R116, R200, R208.reuse, R116 ;  /* 0x000000d0c874723c */ /* 0x084ff00000001874 */
[C---:B------:R-:W-:Y:S08]  /*16bf0*/  HMMA.16816.F32 R120, R204.reuse, R208, R120 ;  /* 0x000000d0cc78723c */ /* 0x040ff00000001878 */
[-C--:B------:R-:W-:Y:S08]  /*16c00*/  HMMA.16816.F32 R124, R204, R210.reuse, R124 ;  /* 0x000000d2cc7c723c */ /* 0x080ff0000000187c */
[----:B------:R-:W-:Y:S01]  /*16c10*/  HMMA.16816.F32 R128, R200, R210, R128 ;  /* 0x000000d2c880723c */ /* 0x000fe20000001880 */
[----:B------:R-:W-:-:S07]  /*16c20*/  @P0 BRA `(.L_x_643) ;  /* 0xffffea8000000947 */ /* 0x000fce000383ffff */
.L_x_642:
[----:B------:R-:W-:Y:S01]  /*16c30*/  LOP3.LUT R234, R234, 0xffffbfff, RZ, 0xc0, !PT ;  /* 0xffffbfffeaea7812 */ /* 0x000fe200078ec0ff */
[----:B------:R-:W2:Y:S01]  /*16c40*/  S2R R2, SR_TID.X ;  /* 0x0000000000027919 */ /* 0x000ea20000002100 */
[----:B------:R-:W-:Y:S01]  /*16c50*/  IMAD.U32 R0, RZ, RZ, UR7 ;  /* 0x00000007ff007e24 */ /* 0x000fe2000f8e00ff */
[----:B------:R-:W-:Y:S01]  /*16c60*/  UISETP.GT.AND UP0, UPT, UR7, UR8, UPT ;  /* 0x000000080700728c */ /* 0x000fe2000bf04270 */
[----:B------:R-:W-:Y:S01]  /*16c70*/  @P4 LOP3.LUT R234, R234, 0x4000, RZ, 0xfc, !PT ;  /* 0x00004000eaea4812 */ /* 0x000fe200078efcff */
[----:B------:R-:W-:Y:S03]  /*16c80*/  UMOV UR9, UR7 ;  /* 0x0000000700097c82 */ /* 0x000fe60008000000 */
[----:B------:R-:W-:Y:S01]  /*16c90*/  LOP3.LUT R234, R234, 0xffffff7f, RZ, 0xc0, !PT ;  /* 0xffffff7feaea7812 */ /* 0x000fe200078ec0ff */
[----:B------:R-:W-:Y:S04]  /*16ca0*/  STL [R1+0x13c], R196 ;  /* 0x00013cc401007387 */ /* 0x000fe80000100800 */
[----:B------:R-:W-:Y:S04]  /*16cb0*/  STL [R1+0x138], R197 ;  /* 0x000138c501007387 */ /* 0x000fe80000100800 */
[----:B------:R-:W-:Y:S04]  /*16cc0*/  STL [R1+0x134], R198 ;  /* 0x000134c601007387 */ /* 0x000fe80000100800 */
[----:B------:R-:W-:Y:S01]  /*16cd0*/  STL [R1+0x130], R199 ;  /* 0x000130c701007387 */ /* 0x000fe20000100800 */
[----:B--2---:R-:W-:Y:S03]  /*16ce0*/  IMAD.SHL.U32 R2, R2, 0x2, RZ ;  /* 0x0000000202027824 */ /* 0x004fe600078e00ff */
[----:B------:R-:W-:Y:S02]  /*16cf0*/  STL [R1+0x114], R243 ;  /* 0x000114f301007387 */ /* 0x000fe40000100800 */
[----:B------:R-:W-:Y:S02]  /*16d00*/  LOP3.LUT R2, R2, 0x6, RZ, 0xc0, !PT ;  /* 0x0000000602027812 */ /* 0x000fe400078ec0ff */
[----:B------:R-:W-:Y:S04]  /*16d10*/  STL [R1+0x110], R233 ;  /* 0x000110e901007387 */ /* 0x000fe80000100800 */
[----:B------:R-:W-:Y:S01]  /*16d20*/  STL [R1+0x10c], R232 ;  /* 0x00010ce801007387 */ /* 0x000fe20000100800 */
[----:B------:R-:W-:Y:S03]  /*16d30*/  IMAD R0, R0, 0x80, R2 ;  /* 0x0000008000007824 */ /* 0x000fe600078e0202 */
[----:B------:R-:W-:Y:S02]  /*16d40*/  STL [R1+0x108], R231 ;  /* 0x000108e701007387 */ /* 0x000fe40000100800 */
[C---:B------:R-:W-:Y:S02]  /*16d50*/  IADD3 R2, R0.reuse, 0x1, RZ ;  /* 0x0000000100027810 */ /* 0x040fe40007ffe0ff */
[C---:B------:R-:W-:Y:S01]  /*16d60*/  ISETP.GE.AND P2, PT, R0.reuse, R237, PT ;  /* 0x000000ed0000720c */ /* 0x040fe20003f46270 */
[----:B------:R-:W-:Y:S01]  /*16d70*/  STL [R1+0x104], R230 ;  /* 0x000104e601007387 */ /* 0x000fe20000100800 */
[-C--:B------:R-:W-:Y:S02]  /*16d80*/  ISETP.GE.AND P0, PT, R0, R236.reuse, PT ;  /* 0x000000ec0000720c */ /* 0x080fe40003f06270 */
[C---:B------:R-:W-:Y:S01]  /*16d90*/  ISETP.GE.AND P3, PT, R2.reuse, R236, PT ;  /* 0x000000ec0200720c */ /* 0x040fe20003f66270 */
[----:B------:R2:W-:Y:S01]  /*16da0*/  STL [R1+0x100], R229 ;  /* 0x000100e501007387 */ /* 0x0005e20000100800 */
[----:B------:R-:W-:Y:S02]  /*16db0*/  ISETP.GE.AND P4, PT, R2, R238, PT ;  /* 0x000000ee0200720c */ /* 0x000fe40003f86270 */
[C---:B------:R-:W-:Y:S01]  /*16dc0*/  ISETP.GE.OR P5, PT, R0.reuse, R242, !P2 ;  /* 0x000000f20000720c */ /* 0x040fe200057a6670 */
[----:B------:R3:W-:Y:S01]  /*16dd0*/  STL [R1+0xfc], R228 ;  /* 0x0000fce401007387 */ /* 0x0007e20000100800 */
[-C--:B------:R-:W-:Y:S02]  /*16de0*/  ISETP.GE.OR P2, PT, R0, R241.reuse, !P0 ;  /* 0x000000f10000720c */ /* 0x080fe40004746670 */
[C---:B------:R-:W-:Y:S01]  /*16df0*/  ISETP.GE.OR P0, PT, R2.reuse, R241, !P3 ;  /* 0x000000f10200720c */ /* 0x040fe20005f06670 */
[----:B------:R4:W-:Y:S01]  /*16e00*/  STL [R1+0xf8], R227 ;  /* 0x0000f8e301007387 */ /* 0x0009e20000100800 */
[C---:B------:R-:W-:Y:S02]  /*16e10*/  ISETP.GE.OR P3, PT, R2.reuse, R240, !P4 ;  /* 0x000000f00200720c */ /* 0x040fe40006766670 */
[C---:B------:R-:W-:Y:S01]  /*16e20*/  ISETP.GE.AND P1, PT, R2.reuse, R237, PT ;  /* 0x000000ed0200720c */ /* 0x040fe20003f26270 */
[----:B------:R-:W-:Y:S01]  /*16e30*/  STL [R1+0xf4], R226 ;  /* 0x0000f4e201007387 */ /* 0x000fe20000100800 */
[C---:B------:R-:W-:Y:S02]  /*16e40*/  ISETP.GE.AND P6, PT, R2.reuse, R235, PT ;  /* 0x000000eb0200720c */ /* 0x040fe40003fc6270 */
[C---:B------:R-:W-:Y:S01]  /*16e50*/  ISETP.GE.OR P1, PT, R2.reuse, R242, !P1 ;  /* 0x000000f20200720c */ /* 0x040fe20004f26670 */
[----:B------:R-:W-:Y:S01]  /*16e60*/  STL [R1+0xf0], R225 ;  /* 0x0000f0e101007387 */ /* 0x000fe20000100800 */
[----:B------:R-:W-:Y:S02]  /*16e70*/  ISETP.GE.OR P4, PT, R2, R239, !P6 ;  /* 0x000000ef0200720c */ /* 0x000fe40007786670 */
[----:B-1----:R-:W-:Y:S01]  /*16e80*/  FSEL R203, R4, -INF , !P5 ;  /* 0xff80000004cb7808 */ /* 0x002fe20006800000 */
[----:B------:R-:W-:Y:S01]  /*16e90*/  STL [R1+0xec], R224 ;  /* 0x0000ece001007387 */ /* 0x000fe20000100800 */
[C---:B------:R-:W-:Y:S02]  /*16ea0*/  IADD3 R2, R0.reuse, 0x8, RZ ;  /* 0x0000000800027810 */ /* 0x040fe40007ffe0ff */
[----:B------:R-:W-:Y:S01]  /*16eb0*/  IADD3 R4, R0, 0x9, RZ ;  /* 0x0000000900047810 */ /* 0x000fe20007ffe0ff */
[----:B------:R-:W-:Y:S01]  /*16ec0*/  STL [R1+0xe8], R223 ;  /* 0x0000e8df01007387 */ /* 0x000fe20000100800 */
[----:B------:R-:W-:Y:S02]  /*16ed0*/  FSEL R204, R6, -INF , !P2 ;  /* 0xff80000006cc7808 */ /* 0x000fe40005000000 */
[-C--:B------:R-:W-:Y:S01]  /*16ee0*/  ISETP.GE.AND P2, PT, R2, R237.reuse, PT ;  /* 0x000000ed0200720c */ /* 0x080fe20003f46270 */
[----:B------:R-:W-:Y:S01]  /*16ef0*/  STL [R1+0xe4], R222 ;  /* 0x0000e4de01007387 */ /* 0x000fe20000100800 */
[----:B------:R-:W-:Y:S02]  /*16f00*/  FSEL R205, R5, -INF , !P1 ;  /* 0xff80000005cd7808 */ /* 0x000fe40004800000 */
[----:B------:R-:W-:Y:S01]  /*16f10*/  ISETP.GE.AND P1, PT, R4, R237, PT ;  /* 0x000000ed0400720c */ /* 0x000fe20003f26270 */
[----:B------:R-:W-:Y:S01]  /*16f20*/  STL [R1+0xe0], R221 ;  /* 0x0000e0dd01007387 */ /* 0x000fe20000100800 */
[----:B------:R-:W-:Y:S02]  /*16f30*/  @P3 LOP3.LUT R234, R234, 0x80, RZ, 0xfc, !PT ;  /* 0x00000080eaea3812 */ /* 0x000fe400078efcff */
[-C--:B------:R-:W-:Y:S01]  /*16f40*/  ISETP.GE.AND P3, PT, R4, R236.reuse, PT ;  /* 0x000000ec0400720c */ /* 0x080fe20003f66270 */
[----:B------:R-:W-:Y:S01]  /*16f50*/  STL [R1+0xdc], R220 ;  /* 0x0000dcdc01007387 */ /* 0x000fe20000100800 */
[----:B------:R-:W-:Y:S02]  /*16f60*/  FSEL R206, R7, -INF , !P0 ;  /* 0xff80000007ce7808 */ /* 0x000fe40004000000 */
[C---:B------:R-:W-:Y:S01]  /*16f70*/  ISETP.GE.AND P0, PT, R2.reuse, R236, PT ;  /* 0x000000ec0200720c */ /* 0x040fe20003f06270 */
[----:B------:R1:W-:Y:S01]  /*16f80*/  STL [R1+0xd8], R135 ;  /* 0x0000d88701007387 */ /* 0x0003e20000100800 */
[-C--:B------:R-:W-:Y:S02]  /*16f90*/  ISETP.GE.OR P5, PT, R2, R242.reuse, !P2 ;  /* 0x000000f20200720c */ /* 0x080fe400057a6670 */
[----:B------:R-:W-:Y:S02]  /*16fa0*/  ISETP.GE.OR P2, PT, R4, R242, !P1 ;  /* 0x000000f20400720c */ /* 0x000fe40004f46670 */
[-C--:B------:R-:W-:Y:S02]  /*16fb0*/  ISETP.GE.OR P1, PT, R2, R241.reuse, !P0 ;  /* 0x000000f10200720c */ /* 0x080fe40004726670 */
[----:B------:R-:W-:Y:S02]  /*16fc0*/  ISETP.GE.OR P0, PT, R4, R241, !P3 ;  /* 0x000000f10400720c */ /* 0x000fe40005f06670 */
[C---:B------:R-:W-:Y:S02]  /*16fd0*/  IADD3 R201, R0.reuse, 0x10, RZ ;  /* 0x0000001000c97810 */ /* 0x040fe40007ffe0ff */
[----:B------:R-:W-:Y:S02]  /*16fe0*/  IADD3 R202, R0, 0x11, RZ ;  /* 0x0000001100ca7810 */ /* 0x000fe40007ffe0ff */
[----:B------:R-:W-:Y:S02]  /*16ff0*/  FSEL R207, R17, -INF , !P2 ;  /* 0xff80000011cf7808 */ /* 0x000fe40005000000 */
[-C--:B------:R-:W-:Y:S02]  /*17000*/  ISETP.GE.AND P2, PT, R201, R237.reuse, PT ;  /* 0x000000edc900720c */ /* 0x080fe40003f46270 */
[----:B------:R-:W-:Y:S02]  /*17010*/  FSEL R209, R18, -INF , !P1 ;  /* 0xff80000012d17808 */ /* 0x000fe40004800000 */
[C---:B------:R-:W-:Y:S02]  /*17020*/  ISETP.GE.AND P1, PT, R202.reuse, R237, PT ;  /* 0x000000edca00720c */ /* 0x040fe40003f26270 */
[-C--:B------:R-:W-:Y:S02]  /*17030*/  ISETP.GE.AND P3, PT, R202, R236.reuse, PT ;  /* 0x000000ecca00720c */ /* 0x080fe40003f66270 */
[----:B------:R-:W-:Y:S02]  /*17040*/  FSEL R210, R19, -INF , !P0 ;  /* 0xff80000013d27808 */ /* 0x000fe40004000000 */
[C---:B------:R-:W-:Y:S02]  /*17050*/  ISETP.GE.AND P0, PT, R201.reuse, R236, PT ;  /* 0x000000ecc900720c */ /* 0x040fe40003f06270 */
[----:B------:R-:W-:Y:S02]  /*17060*/  FSEL R208, R16, -INF , !P5 ;  /* 0xff80000010d07808 */ /* 0x000fe40006800000 */
[CC--:B------:R-:W-:Y:S02]  /*17070*/  ISETP.GE.OR P5, PT, R201.reuse, R242.reuse, !P2 ;  /* 0x000000f2c900720c */ /* 0x0c0fe400057a6670 */
[C---:B------:R-:W-:Y:S02]  /*17080*/  ISETP.GE.OR P2, PT, R202.reuse, R242, !P1 ;  /* 0x000000f2ca00720c */ /* 0x040fe40004f46670 */
[-C--:B------:R-:W-:Y:S02]  /*17090*/  ISETP.GE.OR P1, PT, R201, R241.reuse, !P0 ;  /* 0x000000f1c900720c */ /* 0x080fe40004726670 */
[----:B------:R-:W-:Y:S02]  /*170a0*/  ISETP.GE.OR P0, PT, R202, R241, !P3 ;  /* 0x000000f1ca00720c */ /* 0x000fe40005f06670 */
[C---:B------:R-:W-:Y:S02]  /*170b0*/  IADD3 R16, R0.reuse, 0x18, RZ ;  /* 0x0000001800107810 */ /* 0x040fe40007ffe0ff */
[----:B------:R-:W-:Y:S02]  /*170c0*/  IADD3 R17, R0, 0x19, RZ ;  /* 0x0000001900117810 */ /* 0x000fe40007ffe0ff */
[----:B--2---:R-:W-:Y:S02]  /*170d0*/  FSEL R229, R21, -INF , !P2 ;  /* 0xff80000015e57808 */ /* 0x004fe40005000000 */
[-C--:B------:R-:W-:Y:S02]  /*170e0*/  ISETP.GE.AND P2, PT, R16, R237.reuse, PT ;  /* 0x000000ed1000720c */ /* 0x080fe40003f46270 */
[----:B---3--:R-:W-:Y:S02]  /*170f0*/  FSEL R228, R22, -INF , !P1 ;  /* 0xff80000016e47808 */ /* 0x008fe40004800000 */
[C---:B------:R-:W-:Y:S02]  /*17100*/  ISETP.GE.AND P1, PT, R17.reuse, R237, PT ;  /* 0x000000ed1100720c */ /* 0x040fe40003f26270 */
[-C--:B------:R-:W-:Y:S02]  /*17110*/  ISETP.GE.AND P3, PT, R17, R236.reuse, PT ;  /* 0x000000ec1100720c */ /* 0x080fe40003f66270 */
[----:B------:R-:W-:Y:S02]  /*17120*/  FSEL R215, R23, -INF , !P0 ;  /* 0xff80000017d77808 */ /* 0x000fe40004000000 */
[----:B------:R-:W-:Y:S02]  /*17130*/  ISETP.GE.AND P0, PT, R16, R236, PT ;  /* 0x000000ec1000720c */ /* 0x000fe40003f06270 */
[----:B------:R-:W-:Y:S02]  /*17140*/  FSEL R230, R20, -INF , !P5 ;  /* 0xff80000014e67808 */ /* 0x000fe40006800000 */
[CC--:B------:R-:W-:Y:S02]  /*17150*/  ISETP.GE.OR P5, PT, R16.reuse, R242.reuse, !P2 ;  /* 0x000000f21000720c */ /* 0x0c0fe400057a6670 */
[C---:B------:R-:W-:Y:S02]  /*17160*/  ISETP.GE.OR P2, PT, R17.reuse, R242, !P1 ;  /* 0x000000f21100720c */ /* 0x040fe40004f46670 */
[-C--:B------:R-:W-:Y:S02]  /*17170*/  ISETP.GE.OR P1, PT, R16, R241.reuse, !P0 ;  /* 0x000000f11000720c */ /* 0x080fe40004726670 */
[----:B------:R-:W-:Y:S02]  /*17180*/  ISETP.GE.OR P0, PT, R17, R241, !P3 ;  /* 0x000000f11100720c */ /* 0x000fe40005f06670 */
[C---:B------:R-:W-:Y:S02]  /*17190*/  IADD3 R23, R0.reuse, 0x20, RZ ;  /* 0x0000002000177810 */ /* 0x040fe40007ffe0ff */
[----:B------:R-:W-:Y:S02]  /*171a0*/  IADD3 R200, R0, 0x21, RZ ;  /* 0x0000002100c87810 */ /* 0x000fe40007ffe0ff */
[----:B------:R-:W-:Y:S02]  /*171b0*/  FSEL R212, R33, -INF , !P2 ;  /* 0xff80000021d47808 */ /* 0x000fe40005000000 */
[-C--:B------:R-:W-:Y:S02]  /*171c0*/  ISETP.GE.AND P2, PT, R23, R237.reuse, PT ;  /* 0x000000ed1700720c */ /* 0x080fe40003f46270 */
[----:B------:R-:W-:Y:S02]  /*171d0*/  FSEL R196, R34, -INF , !P1 ;  /* 0xff80000022c47808 */ /* 0x000fe40004800000 */
[----:B------:R-:W-:Y:S02]  /*171e0*/  ISETP.GE.AND P1, PT, R200, R237, PT ;  /* 0x000000edc800720c */ /* 0x000fe40003f26270 */
[----:B------:R-:W-:Y:S02]  /*171f0*/  FSEL R198, R35, -INF , !P0 ;  /* 0xff80000023c67808 */ /* 0x000fe40004000000 */
[C---:B------:R-:W-:Y:S02]  /*17200*/  ISETP.GE.AND P0, PT, R23.reuse, R236, PT ;  /* 0x000000ec1700720c */ /* 0x040fe40003f06270 */
[----:B------:R-:W-:Y:S02]  /*17210*/  FSEL R213, R32, -INF , !P5 ;  /* 0xff80000020d57808 */ /* 0x000fe40006800000 */
[CC--:B------:R-:W-:Y:S02]  /*17220*/  ISETP.GE.OR P5, PT, R23.reuse, R242.reuse, !P2 ;  /* 0x000000f21700720c */ /* 0x0c0fe400057a6670 */
[C---:B------:R-:W-:Y:S02]  /*17230*/  ISETP.GE.OR P2, PT, R200.reuse, R242, !P1 ;  /* 0x000000f2c800720c */ /* 0x040fe40004f46670 */
[-C--:B------:R-:W-:Y:S02]  /*17240*/  ISETP.GE.OR P1, PT, R23, R241.reuse, !P0 ;  /* 0x000000f11700720c */ /* 0x080fe40004726670 */
[----:B------:R-:W-:Y:S02]  /*17250*/  ISETP.GE.AND P3, PT, R200, R236, PT ;  /* 0x000000ecc800720c */ /* 0x000fe40003f66270 */
[----:B------:R-:W-:Y:S01]  /*17260*/  FSEL R5, R38, -INF , !P1 ;  /* 0xff80000026057808 */ /* 0x000fe20004800000 */
[----:B------:R-:W-:Y:S01]  /*17270*/  IMAD.MOV.U32 R38, RZ, RZ, R229 ;  /* 0x000000ffff267224 */ /* 0x000fe200078e00e5 */
[----:B------:R-:W-:Y:S02]  /*17280*/  ISETP.GE.OR P0, PT, R200, R241, !P3 ;  /* 0x000000f1c800720c */ /* 0x000fe40005f06670 */
[----:B------:R-:W-:Y:S01]  /*17290*/  IADD3 R22, R0, 0x28, RZ ;  /* 0x0000002800167810 */ /* 0x000fe20007ffe0ff */
[----:B------:R2:W-:Y:S01]  /*172a0*/  STL [R1+0x80], R5 ;  /* 0x0000800501007387 */ /* 0x0005e20000100800 */
[----:B----4-:R-:W-:Y:S02]  /*172b0*/  FSEL R227, R39, -INF , !P0 ;  /* 0xff80000027e37808 */ /* 0x010fe40004000000 */
[-C--:B------:R-:W-:Y:S02]  /*172c0*/  ISETP.GE.AND P0, PT, R22, R237.reuse, PT ;  /* 0x000000ed1600720c */ /* 0x080fe40003f06270 */
[----:B------:R-:W-:Y:S02]  /*172d0*/  IADD3 R6, R0, 0x29, RZ ;  /* 0x0000002900067810 */ /* 0x000fe40007ffe0ff */
[----:B------:R-:W-:Y:S01]  /*172e0*/  FSEL R197, R37, -INF , !P2 ;  /* 0xff80000025c57808 */ /* 0x000fe20005000000 */
[----:B------:R-:W-:Y:S01]  /*172f0*/  IMAD.MOV.U32 R37, RZ, RZ, R230 ;  /* 0x000000ffff257224 */ /* 0x000fe200078e00e6 */
[-C--:B------:R-:W-:Y:S02]  /*17300*/  ISETP.GE.AND P3, PT, R6, R237.reuse, PT ;  /* 0x000000ed0600720c */ /* 0x080fe40003f66270 */
[----:B------:R-:W-:Y:S01]  /*17310*/  ISETP.GE.OR P2, PT, R22, R242, !P0 ;  /* 0x000000f21600720c */ /* 0x000fe20004746670 */
[----:B------:R-:W-:Y:S01]  /*17320*/  STL [R1+0x5c], R197 ;  /* 0x00005cc501007387 */ /* 0x000fe20000100800 */
[----:B------:R-:W-:Y:S02]  /*17330*/  IADD3 R7, R0, 0x30, RZ ;  /* 0x0000003000077810 */ /* 0x000fe40007ffe0ff */
[-C--:B------:R-:W-:Y:S02]  /*17340*/  ISETP.GE.AND P1, PT, R22, R236.reuse, PT ;  /* 0x000000ec1600720c */ /* 0x080fe40003f26270 */
[----:B------:R-:W-:Y:S02]  /*17350*/  ISETP.GE.AND P0, PT, R6, R236, PT ;  /* 0x000000ec0600720c */ /* 0x000fe40003f06270 */
[----:B------:R-:W-:Y:S02]  /*17360*/  IADD3 R21, R0, 0x31, RZ ;  /* 0x0000003100157810 */ /* 0x000fe40007ffe0ff */
[----:B-1----:R-:W-:Y:S02]  /*17370*/  FSEL R135, R36, -INF , !P5 ;  /* 0xff80000024877808 */ /* 0x002fe40006800000 */
[-C--:B------:R-:W-:Y:S02]  /*17380*/  ISETP.GE.OR P5, PT, R6, R242.reuse, !P3 ;  /* 0x000000f20600720c */ /* 0x080fe40005fa6670 */
[----:B------:R-:W-:Y:S02]  /*17390*/  ISETP.GE.AND P3, PT, R7, R237, PT ;  /* 0x000000ed0700720c */ /* 0x000fe40003f66270 */
[----:B------:R-:W-:Y:S02]  /*173a0*/  FSEL R211, R48, -INF , !P2 ;  /* 0xff80000030d37808 */ /* 0x000fe40005000000 */
[-C--:B------:R-:W-:Y:S02]  /*173b0*/  ISETP.GE.OR P2, PT, R22, R241.reuse, !P1 ;  /* 0x000000f11600720c */ /* 0x080fe40004f46670 */
[----:B------:R-:W-:Y:S02]  /*173c0*/  ISETP.GE.OR P1, PT, R6, R241, !P0 ;  /* 0x000000f10600720c */ /* 0x000fe40004726670 */
[----:B------:R-:W-:Y:S01]  /*173d0*/  FSEL R199, R49, -INF , !P5 ;  /* 0xff80000031c77808 */ /* 0x000fe20006800000 */
[----:B------:R-:W-:Y:S01]  /*173e0*/  IMAD.MOV.U32 R49, RZ, RZ, R215 ;  /* 0x000000ffff317224 */ /* 0x000fe200078e00d7 */
[----:B------:R-:W-:Y:S02]  /*173f0*/  ISETP.GE.AND P0, PT, R21, R237, PT ;  /* 0x000000ed1500720c */ /* 0x000fe40003f06270 */
[----:B------:R-:W-:Y:S01]  /*17400*/  FSEL R225, R51, -INF , !P1 ;  /* 0xff80000033e17808 */ /* 0x000fe20004800000 */
[----:B------:R-:W-:Y:S01]  /*17410*/  IMAD.MOV.U32 R51, RZ, RZ, R212 ;  /* 0x000000ffff337224 */ /* 0x000fe200078e00d4 */
[-C--:B------:R-:W-:Y:S01]  /*17420*/  ISETP.GE.OR P1, PT, R7, R242.reuse, !P3 ;  /* 0x000000f20700720c */ /* 0x080fe20005f26670 */
[----:B------:R-:W-:Y:S01]  /*17430*/  STL [R1+0x54], R199 ;  /* 0x000054c701007387 */ /* 0x000fe20000100800 */
[----:B------:R-:W-:Y:S02]  /*17440*/  ISETP.GE.OR P0, PT, R21, R242, !P0 ;  /* 0x000000f21500720c */ /* 0x000fe40004706670 */
[----:B------:R-:W-:Y:S01]  /*17450*/  FSEL R249, R52, -INF , !P1 ;  /* 0xff80000034f97808 */ /* 0x000fe20004800000 */
[----:B------:R-:W-:Y:S01]  /*17460*/  IMAD.MOV.U32 R52, RZ, RZ, R196 ;  /* 0x000000ffff347224 */ /* 0x000fe200078e00c4 */
[----:B--2---:R-:W-:Y:S02]  /*17470*/  FSEL R5, R53, -INF , !P0 ;  /* 0xff80000035057808 */ /* 0x004fe40004000000 */
[-C--:B------:R-:W-:Y:S01]  /*17480*/  ISETP.GE.AND P0, PT, R21, R236.reuse, PT ;  /* 0x000000ec1500720c */ /* 0x080fe20003f06270 */
[----:B------:R-:W-:Y:S01]  /*17490*/  STL [R1+0x50], R249 ;  /* 0x000050f901007387 */ /* 0x000fe20000100800 */
[----:B------:R-:W-:Y:S02]  /*174a0*/  ISETP.GE.AND P1, PT, R7, R236, PT ;  /* 0x000000ec0700720c */ /* 0x000fe40003f26270 */
[-C--:B------:R-:W-:Y:S01]  /*174b0*/  ISETP.GE.OR P0, PT, R21, R241.reuse, !P0 ;  /* 0x000000f11500720c */ /* 0x080fe20004706670 */
[----:B------:R1:W-:Y:S01]  /*174c0*/  STL [R1+0x4c], R5 ;  /* 0x00004c0501007387 */ /* 0x0003e20000100800 */
[----:B------:R-:W-:Y:S02]  /*174d0*/  ISETP.GE.OR P1, PT, R7, R241, !P1 ;  /* 0x000000f10700720c */ /* 0x000fe40004f26670 */
[----:B------:R-:W-:Y:S02]  /*174e0*/  IADD3 R20, R0, 0x39, RZ ;  /* 0x0000003900147810 */ /* 0x000fe40007ffe0ff */
[----:B------:R-:W-:Y:S02]  /*174f0*/  FSEL R222, R54, -INF , !P1 ;  /* 0xff80000036de7808 */ /* 0x000fe40004800000 */
[----:B------:R-:W-:Y:S02]  /*17500*/  FSEL R221, R55, -INF , !P0 ;  /* 0xff80000037dd7808 */ /* 0x000fe40004000000 */
[----:B------:R-:W-:Y:S01]  /*17510*/  ISETP.GE.AND P0, PT, R20, R237, PT ;  /* 0x000000ed1400720c */ /* 0x000fe20003f06270 */
[----:B------:R-:W-:Y:S01]  /*17520*/  STL [R1+0x78], R222 ;  /* 0x000078de01007387 */ /* 0x000fe20000100800 */
[----:B------:R-:W-:Y:S02]  /*17530*/  ISETP.GE.AND P3, PT, R2, R238, PT ;  /* 0x000000ee0200720c */ /* 0x000fe40003f66270 */
[----:B------:R-:W-:Y:S01]  /*17540*/  ISETP.GE.OR P0, PT, R20, R242, !P0 ;  /* 0x000000f21400720c */ /* 0x000fe20004706670 */
[----:B------:R-:W-:Y:S01]  /*17550*/  STL [R1+0x74], R221 ;  /* 0x000074dd01007387 */ /* 0x000fe20000100800 */
[----:B------:R-:W-:Y:S01]  /*17560*/  FSEL R231, R50, -INF , !P2 ;  /* 0xff80000032e77808 */ /* 0x000fe20005000000 */
[----:B------:R-:W-:Y:S01]  /*17570*/  IMAD.MOV.U32 R50, RZ, RZ, R213 ;  /* 0x000000ffff327224 */ /* 0x000fe200078e00d5 */
[C---:B------:R-:W-:Y:S02]  /*17580*/  ISETP.GE.AND P2, PT, R2.reuse, R235, PT ;  /* 0x000000eb0200720c */ /* 0x040fe40003f46270 */
[C---:B------:R-:W-:Y:S02]  /*17590*/  ISETP.GE.OR P3, PT, R2.reuse, R240, !P3 ;  /* 0x000000f00200720c */ /* 0x040fe40005f66670 */
[----:B------:R-:W-:Y:S02]  /*175a0*/  ISETP.GE.OR P2, PT, R2, R239, !P2 ;  /* 0x000000ef0200720c */ /* 0x000fe40005746670 */
[----:B------:R-:W-:Y:S02]  /*175b0*/  FSEL R2, R65, -INF , !P0 ;  /* 0xff80000041027808 */ /* 0x000fe40004000000 */
[----:B-1----:R-:W-:Y:S02]  /*175c0*/  IADD3 R5, R0, 0x38, RZ ;  /* 0x0000003800057810 */ /* 0x002fe40007ffe0ff */
[C---:B------:R-:W-:Y:S02]  /*175d0*/  ISETP.GE.AND P0, PT, R20.reuse, R236, PT ;  /* 0x000000ec1400720c */ /* 0x040fe40003f06270 */
[C---:B------:R-:W-:Y:S02]  /*175e0*/  ISETP.GE.AND P1, PT, R5.reuse, R237, PT ;  /* 0x000000ed0500720c */ /* 0x040fe40003f26270 */
[----:B------:R-:W-:Y:S02]  /*175f0*/  ISETP.GE.OR P0, PT, R20, R241, !P0 ;  /* 0x000000f11400720c */ /* 0x000fe40004706670 */
[----:B------:R-:W-:Y:S02]  /*17600*/  ISETP.GE.OR P1, PT, R5, R242, !P1 ;  /* 0x000000f20500720c */ /* 0x000fe40004f26670 */
[----:B------:R-:W-:Y:S01]  /*17610*/  FSEL R220, R67, -INF , !P0 ;  /* 0xff80000043dc7808 */ /* 0x000fe20004000000 */
[----:B------:R-:W-:Y:S01]  /*17620*/  IMAD.MOV.U32 R67, RZ, RZ, R199 ;  /* 0x000000ffff437224 */ /* 0x000fe200078e00c7 */
[----:B------:R-:W-:Y:S02]  /*17630*/  FSEL R18, R64, -INF , !P1 ;  /* 0xff80000040127808 */ /* 0x000fe40004800000 */
[C---:B------:R-:W-:Y:S02]  /*17640*/  ISETP.GE.AND P1, PT, R5.reuse, R236, PT ;  /* 0x000000ec0500720c */ /* 0x040fe40003f26270 */
[----:B------:R-:W-:Y:S01]  /*17650*/  ISETP.GE.AND P0, PT, R4, R235, PT ;  /* 0x000000eb0400720c */ /* 0x000fe20003f06270 */
[----:B------:R-:W-:Y:S01]  /*17660*/  STL [R1+0x48], R18 ;  /* 0x0000481201007387 */ /* 0x000fe20000100800 */
[----:B------:R-:W-:Y:S02]  /*17670*/  ISETP.GE.OR P1, PT, R5, R241, !P1 ;  /* 0x000000f10500720c */ /* 0x000fe40004f26670 */
[----:B------:R-:W-:Y:S01]  /*17680*/  LOP3.LUT R234, R234, 0xffffffdf, RZ, 0xc0, !PT ;  /* 0xffffffdfeaea7812 */ /* 0x000fe200078ec0ff */
[----:B------:R1:W-:Y:S01]  /*17690*/  STL [R1+0x44], R2 ;  /* 0x0000440201007387 */ /* 0x0003e20000100800 */
[----:B------:R-:W-:Y:S02]  /*176a0*/  FSEL R226, R66, -INF , !P1 ;  /* 0xff80000042e27808 */ /* 0x000fe40004800000 */
[----:B------:R-:W-:Y:S01]  /*176b0*/  ISETP.GE.AND P1, PT, R4, R238, PT ;  /* 0x000000ee0400720c */ /* 0x000fe20003f26270 */
[----:B------:R-:W-:Y:S01]  /*176c0*/  STL [R1+0x70], R220 ;  /* 0x000070dc01007387 */ /* 0x000fe20000100800 */
[----:B------:R-:W-:Y:S02]  /*176d0*/  @P3 LOP3.LUT R234, R234, 0x20, RZ, 0xfc, !PT ;  /* 0x00000020eaea3812 */ /* 0x000fe400078efcff */
[C---:B------:R-:W-:Y:S02]  /*176e0*/  ISETP.GE.OR P3, PT, R4.reuse, R239, !P0 ;  /* 0x000000ef0400720c */ /* 0x040fe40004766670 */
        /* <DEDUP_REMOVED lines=9> */
[C---:B-1----:R-:W-:Y:S01]  /*17780*/  IADD3 R2, R0.reuse, 0x41, RZ ;  /* 0x0000004100027810 */ /* 0x042fe20007ffe0ff */
[----:B------:R-:W-:Y:S01]  /*17790*/  STL [R1+0x3c], R224 ;  /* 0x00003ce001007387 */ /* 0x000fe20000100800 */
[C---:B------:R-:W-:Y:S02]  /*177a0*/  ISETP.GE.OR P1, PT, R201.reuse, R240, !P0 ;  /* 0x000000f0c900720c */ /* 0x040fe40004726670 */
[C---:B------:R-:W-:Y:S02]  /*177b0*/  ISETP.GE.AND P0, PT, R201.reuse, R235, PT ;  /* 0x000000ebc900720c */ /* 0x040fe40003f06270 */
[C---:B------:R-:W-:Y:S02]  /*177c0*/  IADD3 R19, R0.reuse, 0x48, RZ ;  /* 0x0000004800137810 */ /* 0x040fe40007ffe0ff */
[----:B------:R-:W-:Y:S02]  /*177d0*/  ISETP.GE.OR P0, PT, R201, R239, !P0 ;  /* 0x000000efc900720c */ /* 0x000fe40004706670 */
[----:B------:R-:W-:Y:S02]  /*177e0*/  IADD3 R18, R0, 0x49, RZ ;  /* 0x0000004900127810 */ /* 0x000fe40007ffe0ff */
[----:B------:R-:W-:Y:S02]  /*177f0*/  FSEL R36, R11, -INF , !P4 ;  /* 0xff8000000b247808 */ /* 0x000fe40006000000 */
[----:B------:R-:W-:Y:S02]  /*17800*/  FSEL R33, R13, -INF , !P5 ;  /* 0xff8000000d217808 */ /* 0x000fe40006800000 */
[----:B------:R-:W-:Y:S02]  /*17810*/  @P1 LOP3.LUT R234, R234, 0x4, RZ, 0xfc, !PT ;  /* 0x00000004eaea1812 */ /* 0x000fe400078efcff */
[----:B------:R-:W-:Y:S02]  /*17820*/  IADD3 R11, R0, 0x58, RZ ;  /* 0x00000058000b7810 */ /* 0x000fe40007ffe0ff */
[C---:B------:R-:W-:Y:S02]  /*17830*/  LOP3.LUT P2, RZ, R234.reuse, 0x80, RZ, 0xc0, !PT ;  /* 0x00000080eaff7812 */ /* 0x040fe4000784c0ff */
[----:B------:R-:W-:Y:S02]  /*17840*/  LOP3.LUT R234, R234, 0xfffffffd, RZ, 0xc0, !PT ;  /* 0xfffffffdeaea7812 */ /* 0x000fe400078ec0ff */
[----:B------:R-:W-:Y:S02]  /*17850*/  FSEL R35, R9, -INF , !P2 ;  /* 0xff80000009237808 */ /* 0x000fe40005000000 */
[----:B------:R-:W-:Y:S02]  /*17860*/  @P0 LOP3.LUT R234, R234, 0x2, RZ, 0xfc, !PT ;  /* 0x00000002eaea0812 */ /* 0x000fe400078efcff */
[----:B------:R-:W-:Y:S02]  /*17870*/  ISETP.GE.AND P0, PT, R2, R237, PT ;  /* 0x000000ed0200720c */ /* 0x000fe40003f06270 */
[----:B------:R-:W-:Y:S02]  /*17880*/  LOP3.LUT R234, R234, 0xfffffffe, RZ, 0xc0, !PT ;  /* 0xfffffffeeaea7812 */ /* 0x000fe400078ec0ff */
[----:B------:R-:W-:Y:S02]  /*17890*/  ISETP.GE.OR P0, PT, R2, R242, !P0 ;  /* 0x000000f20200720c */ /* 0x000fe40004706670 */
[----:B------:R-:W-:Y:S02]  /*178a0*/  FSEL R15, R15, -INF , !P3 ;  /* 0xff8000000f0f7808 */ /* 0x000fe40005800000 */
[----:B------:R-:W-:Y:S01]  /*178b0*/  FSEL R223, R69, -INF , !P0 ;  /* 0xff80000045df7808 */ /* 0x000fe20004000000 */
[----:B------:R-:W-:Y:S01]  /*178c0*/  IMAD.MOV.U32 R69, RZ, RZ, R211 ;  /* 0x000000ffff457224 */ /* 0x000fe200078e00d3 */
[----:B------:R-:W-:Y:S02]  /*178d0*/  ISETP.GE.AND P0, PT, R4, R236, PT ;  /* 0x000000ec0400720c */ /* 0x000fe40003f06270 */
[----:B------:R-:W-:Y:S01]  /*178e0*/  IADD3 R9, R0, 0x60, RZ ;  /* 0x0000006000097810 */ /* 0x000fe20007ffe0ff */
[----:B------:R-:W-:Y:S01]  /*178f0*/  STL [R1+0x38], R223 ;  /* 0x000038df01007387 */ /* 0x000fe20000100800 */
[----:B------:R-:W-:Y:S02]  /*17900*/  ISETP.GE.OR P0, PT, R4, R241, !P0 ;  /* 0x000000f10400720c */ /* 0x000fe40004706670 */
[----:B------:R-:W-:Y:S02]  /*17910*/  MOV R39, R228 ;  /* 0x000000e400277202 */ /* 0x000fe40000000f00 */
[----:B------:R-:W-:Y:S02]  /*17920*/  FSEL R66, R70, -INF , !P0 ;  /* 0xff80000046427808 */ /* 0x000fe40004000000 */
[C---:B------:R-:W-:Y:S02]  /*17930*/  ISETP.GE.AND P0, PT, R2.reuse, R236, PT ;  /* 0x000000ec0200720c */ /* 0x040fe40003f06270 */
[----:B------:R-:W-:Y:S02]  /*17940*/  MOV R53, R197 ;  /* 0x000000c500357202 */ /* 0x000fe40000000f00 */
[----:B------:R-:W-:Y:S02]  /*17950*/  ISETP.GE.OR P0, PT, R2, R241, !P0 ;  /* 0x000000f10200720c */ /* 0x000fe40004706670 */
[----:B------:R-:W-:Y:S02]  /*17960*/  FMNMX.FTZ R13, R203, R3, !PT ;  /* 0x00000003cb0d7209 */ /* 0x000fe40007810000 */
[----:B------:R-:W-:Y:S02]  /*17970*/  FSEL R214, R71, -INF , !P0 ;  /* 0xff80000047d67808 */ /* 0x000fe40004000000 */
[C---:B------:R-:W-:Y:S02]  /*17980*/  ISETP.GE.AND P0, PT, R202.reuse, R238, PT ;  /* 0x000000eeca00720c */ /* 0x040fe40003f06270 */
[----:B------:R-:W-:Y:S01]  /*17990*/  FMNMX.FTZ R13, R205, R13, !PT ;  /* 0x0000000dcd0d7209 */ /* 0x000fe20007810000 */
[----:B------:R-:W-:Y:S01]  /*179a0*/  STL [R1+0x6c], R214 ;  /* 0x00006cd601007387 */ /* 0x000fe20000100800 */
[C---:B------:R-:W-:Y:S02]  /*179b0*/  ISETP.GE.OR P1, PT, R202.reuse, R240, !P0 ;  /* 0x000000f0ca00720c */ /* 0x040fe40004726670 */
[----:B------:R-:W-:Y:S02]  /*179c0*/  ISETP.GE.AND P0, PT, R202, R235, PT ;  /* 0x000000ebca00720c */ /* 0x000fe40003f06270 */
[----:B------:R-:W-:Y:S02]  /*179d0*/  FMNMX.FTZ R13, R208, R13, !PT ;  /* 0x0000000dd00d7209 */ /* 0x000fe40007810000 */
[----:B------:R-:W-:Y:S02]  /*179e0*/  ISETP.GE.OR P6, PT, R202, R239, !P0 ;  /* 0x000000efca00720c */ /* 0x000fe400047c6670 */
[----:B------:R-:W-:Y:S02]  /*179f0*/  ISETP.GE.AND P0, PT, R19, R237, PT ;  /* 0x000000ed1300720c */ /* 0x000fe40003f06270 */
[----:B------:R-:W-:Y:S02]  /*17a00*/  FMNMX.FTZ R13, R207, R13, !PT ;  /* 0x0000000dcf0d7209 */ /* 0x000fe40007810000 */
[----:B------:R-:W-:Y:S02]  /*17a10*/  ISETP.GE.OR P0, PT, R19, R242, !P0 ;  /* 0x000000f21300720c */ /* 0x000fe40004706670 */
[----:B------:R-:W-:Y:S02]  /*17a20*/  @P1 LOP3.LUT R234, R234, 0x1, RZ, 0xfc, !PT ;  /* 0x00000001eaea1812 */ /* 0x000fe400078efcff */
[----:B------:R-:W-:Y:S02]  /*17a30*/  FSEL R80, R80, -INF , !P0 ;  /* 0xff80000050507808 */ /* 0x000fe40004000000 */
[----:B------:R-:W-:Y:S02]  /*17a40*/  ISETP.GE.AND P0, PT, R16, R238, PT ;  /* 0x000000ee1000720c */ /* 0x000fe40003f06270 */
[----:B------:R-:W-:Y:S01]  /*17a50*/  LOP3.LUT R234, R234, 0xffbfffff, RZ, 0xc0, !PT ;  /* 0xffbfffffeaea7812 */ /* 0x000fe200078ec0ff */
[----:B------:R-:W-:Y:S01]  /*17a60*/  STL [R1+0x34], R80 ;  /* 0x0000345001007387 */ /* 0x000fe20000100800 */
[----:B------:R-:W-:Y:S02]  /*17a70*/  FMNMX.FTZ R13, R37, R13, !PT ;  /* 0x0000000d250d7209 */ /* 0x000fe40007810000 */
[----:B------:R-:W-:Y:S02]  /*17a80*/  @P6 LOP3.LUT R234, R234, 0x400000, RZ, 0xfc, !PT ;  /* 0x00400000eaea6812 */ /* 0x000fe400078efcff */
[C---:B------:R-:W-:Y:S02]  /*17a90*/  ISETP.GE.OR P6, PT, R16.reuse, R240, !P0 ;  /* 0x000000f01000720c */ /* 0x040fe400047c6670 */
[----:B------:R-:W-:Y:S02]  /*17aa0*/  ISETP.GE.AND P0, PT, R16, R235, PT ;  /* 0x000000eb1000720c */ /* 0x000fe40003f06270 */
[----:B------:R-:W-:Y:S02]  /*17ab0*/  LOP3.LUT R234, R234, 0xffffdfff, RZ, 0xc0, !PT ;  /* 0xffffdfffeaea7812 */ /* 0x000fe400078ec0ff */
[----:B------:R-:W-:Y:S02]  /*17ac0*/  ISETP.GE.OR P1, PT, R16, R239, !P0 ;  /* 0x000000ef1000720c */ /* 0x000fe40004726670 */
[----:B------:R-:W-:Y:S02]  /*17ad0*/  ISETP.GE.AND P0, PT, R18, R237, PT ;  /* 0x000000ed1200720c */ /* 0x000fe40003f06270 */
[----:B------:R-:W-:Y:S02]  /*17ae0*/  FMNMX.FTZ R13, R38, R13, !PT ;  /* 0x0000000d260d7209 */ /* 0x000fe40007810000 */
[----:B------:R-:W-:Y:S02]  /*17af0*/  ISETP.GE.OR P0, PT, R18, R242, !P0 ;  /* 0x000000f21200720c */ /* 0x000fe40004706670 */
[----:B------:R-:W-:Y:S02]  /*17b00*/  @P6 LOP3.LUT R234, R234, 0x2000, RZ, 0xfc, !PT ;  /* 0x00002000eaea6812 */ /* 0x000fe400078efcff */
[----:B------:R-:W-:Y:S02]  /*17b10*/  FSEL R16, R81, -INF , !P0 ;  /* 0xff80000051107808 */ /* 0x000fe40004000000 */
[CC--:B------:R-:W-:Y:S02]  /*17b20*/  ISETP.GE.AND P0, PT, R19.reuse, R236.reuse, PT ;  /* 0x000000ec1300720c */ /* 0x0c0fe40003f06270 */
[----:B------:R-:W-:Y:S01]  /*17b30*/  LOP3.LUT R234, R234, 0xfffffff7, RZ, 0xc0, !PT ;  /* 0xfffffff7eaea7812 */ /* 0x000fe200078ec0ff */
[----:B------:R1:W-:Y:S01]  /*17b40*/  STL [R1+0x30], R16 ;  /* 0x0000301001007387 */ /* 0x0003e20000100800 */
[-C--:B------:R-:W-:Y:S02]  /*17b50*/  ISETP.GE.OR P0, PT, R19, R241.reuse, !P0 ;  /* 0x000000f11300720c */ /* 0x080fe40004706670 */
[----:B------:R-:W-:Y:S02]  /*17b60*/  @P1 LOP3.LUT R234, R234, 0x8, RZ, 0xfc, !PT ;  /* 0x00000008eaea1812 */ /* 0x000fe400078efcff */
[----:B------:R-:W-:Y:S02]  /*17b70*/  FSEL R71, R82, -INF , !P0 ;  /* 0xff80000052477808 */ /* 0x000fe40004000000 */
[----:B------:R-:W-:Y:S02]  /*17b80*/  ISETP.GE.AND P0, PT, R18, R236, PT ;  /* 0x000000ec1200720c */ /* 0x000fe40003f06270 */
[----:B------:R-:W-:Y:S01]  /*17b90*/  LOP3.LUT R234, R234, 0xffdfffff, RZ, 0xc0, !PT ;  /* 0xffdfffffeaea7812 */ /* 0x000fe200078ec0ff */
[----:B------:R-:W-:Y:S01]  /*17ba0*/  STL [R1+0x68], R71 ;  /* 0x0000684701007387 */ /* 0x000fe20000100800 */
[----:B------:R-:W-:Y:S02]  /*17bb0*/  ISETP.GE.OR P0, PT, R18, R241, !P0 ;  /* 0x000000f11200720c */ /* 0x000fe40004706670 */
[----:B------:R-:W-:Y:S04]  /*17bc0*/  FMNMX.FTZ R13, R50, R13, !PT ;  /* 0x0000000d320d7209 */ /* 0x000fe80007810000 */
[----:B------:R-:W-:Y:S04]  /*17bd0*/  FMNMX.FTZ R13, R51, R13, !PT ;  /* 0x0000000d330d7209 */ /* 0x000fe80007810000 */
[----:B------:R-:W-:Y:S02]  /*17be0*/  FMNMX.FTZ R13, R135, R13, !PT ;  /* 0x0000000d870d7209 */ /* 0x000fe40007810000 */
[----:B-1----:R-:W-:Y:S02]  /*17bf0*/  FSEL R16, R83, -INF , !P0 ;  /* 0xff80000053107808 */ /* 0x002fe40004000000 */
[C---:B------:R-:W-:Y:S02]  /*17c00*/  ISETP.GE.AND P0, PT, R0.reuse, R238, PT ;  /* 0x000000ee0000720c */ /* 0x040fe40003f06270 */
[----:B------:R-:W-:Y:S01]  /*17c10*/  FMNMX.FTZ R13, R53, R13, !PT ;  /* 0x0000000d350d7209 */ /* 0x000fe20007810000 */
[----:B------:R-:W-:Y:S01]  /*17c20*/  IMAD.MOV.U32 R53, RZ, RZ, R198 ;  /* 0x000000ffff357224 */ /* 0x000fe200078e00c6 */
[----:B------:R-:W-:Y:S01]  /*17c30*/  ISETP.GE.OR P0, PT, R0, R240, !P0 ;  /* 0x000000f00000720c */ /* 0x000fe20004706670 */
[----:B------:R1:W-:Y:S01]  /*17c40*/  STL [R1+0x64], R16 ;  /* 0x0000641001007387 */ /* 0x0003e20000100800 */
[----:B------:R-:W-:Y:S02]  /*17c50*/  FMNMX.FTZ R13, R69, R13, !PT ;  /* 0x0000000d450d7209 */ /* 0x000fe40007810000 */
[----:B------:R-:W-:Y:S02]  /*17c60*/  FSEL R32, R8, -INF , !P0 ;  /* 0xff80000008207808 */ /* 0x000fe40004000000 */
[C---:B------:R-:W-:Y:S02]  /*17c70*/  ISETP.GE.AND P0, PT, R0.reuse, R235, PT ;  /* 0x000000eb0000720c */ /* 0x040fe40003f06270 */
[----:B------:R-:W-:Y:S01]  /*17c80*/  FMNMX.FTZ R13, R67, R13, !PT ;  /* 0x0000000d430d7209 */ /* 0x000fe20007810000 */
[----:B------:R-:W-:Y:S01]  /*17c90*/  IMAD.MOV.U32 R67, RZ, RZ, R226 ;  /* 0x000000ffff437224 */ /* 0x000fe200078e00e2 */
[----:B------:R-:W-:Y:S04]  /*17ca0*/  ISETP.GE.OR P0, PT, R0, R239, !P0 ;  /* 0x000000ef0000720c */ /* 0x000fe80004706670 */
[----:B------:R-:W-:Y:S02]  /*17cb0*/  FSEL R34, R10, -INF , !P0 ;  /* 0xff8000000a227808 */ /* 0x000fe40004000000 */
[C---:B------:R-:W-:Y:S02]  /*17cc0*/  ISETP.GE.AND P0, PT, R17.reuse, R238, PT ;  /* 0x000000ee1100720c */ /* 0x040fe40003f06270 */
[C---:B------:R-:W-:Y:S02]  /*17cd0*/  IADD3 R10, R0.reuse, 0x59, RZ ;  /* 0x00000059000a7810 */ /* 0x040fe40007ffe0ff */
[C---:B------:R-:W-:Y:S02]  /*17ce0*/  ISETP.GE.OR P2, PT, R17.reuse, R240, !P0 ;  /* 0x000000f01100720c */ /* 0x040fe40004746670 */
[C---:B------:R-:W-:Y:S04]  /*17cf0*/  ISETP.GE.AND P0, PT, R17.reuse, R235, PT ;  /* 0x000000eb1100720c */ /* 0x040fe80003f06270 */
[----:B------:R-:W-:Y:S02]  /*17d00*/  ISETP.GE.OR P1, PT, R17, R239, !P0 ;  /* 0x000000ef1100720c */ /* 0x000fe40004726670 */
[C---:B------:R-:W-:Y:S02]  /*17d10*/  IADD3 R17, R0.reuse, 0x50, RZ ;  /* 0x0000005000117810 */ /* 0x040fe40007ffe0ff */
[----:B-1----:R-:W-:Y:S02]  /*17d20*/  IADD3 R16, R0, 0x51, RZ ;  /* 0x0000005100107810 */ /* 0x002fe40007ffe0ff */
[C---:B------:R-:W-:Y:S02]  /*17d30*/  ISETP.GE.AND P0, PT, R17.reuse, R237, PT ;  /* 0x000000ed1100720c */ /* 0x040fe40003f06270 */
[----:B------:R-:W-:Y:S02]  /*17d40*/  @P2 LOP3.LUT R234, R234, 0x200000, RZ, 0xfc, !PT ;  /* 0x00200000eaea2812 */ /* 0x000fe400078efcff */
[----:B------:R-:W-:Y:S02]  /*17d50*/  ISETP.GE.OR P0, PT, R17, R242, !P0 ;  /* 0x000000f21100720c */ /* 0x000fe40004706670 */
[----:B------:R-:W-:Y:S02]  /*17d60*/  LOP3.LUT P2, RZ, R234, 0x10, RZ, 0xc0, !PT ;  /* 0x00000010eaff7812 */ /* 0x000fe4000784c0ff */
[----:B------:R-:W-:Y:S02]  /*17d70*/  FSEL R8, R84, -INF , !P0 ;  /* 0xff80000054087808 */ /* 0x000fe40004000000 */
[C---:B------:R-:W-:Y:S02]  /*17d80*/  ISETP.GE.AND P0, PT, R23.reuse, R238, PT ;  /* 0x000000ee1700720c */ /* 0x040fe40003f06270 */
[----:B------:R-:W-:Y:S01]  /*17d90*/  LOP3.LUT R234, R234, 0xff7fffff, RZ, 0xc0, !PT ;  /* 0xff7fffffeaea7812 */ /* 0x000fe200078ec0ff */
[----:B------:R1:W-:Y:S01]  /*17da0*/  STL [R1+0xc], R8 ;  /* 0x00000c0801007387 */ /* 0x0003e20000100800 */
[C---:B------:R-:W-:Y:S02]  /*17db0*/  ISETP.GE.OR P0, PT, R23.reuse, R240, !P0 ;  /* 0x000000f01700720c */ /* 0x040fe40004706670 */
[----:B------:R-:W-:Y:S02]  /*17dc0*/  @P1 LOP3.LUT R234, R234, 0x800000, RZ, 0xfc, !PT ;  /* 0x00800000eaea1812 */ /* 0x000fe400078efcff */
[----:B------:R-:W-:Y:S02]  /*17dd0*/  FSEL R14, R14, -INF , !P2 ;  /* 0xff8000000e0e7808 */ /* 0x000fe40005000000 */
[C---:B------:R-:W-:Y:S02]  /*17de0*/  LOP3.LUT P1, RZ, R234.reuse, 0x4, RZ, 0xc0, !PT ;  /* 0x00000004eaff7812 */ /* 0x040fe4000782c0ff */
[C---:B------:R-:W-:Y:S02]  /*17df0*/  LOP3.LUT P6, RZ, R234.reuse, 0x1, RZ, 0xc0, !PT ;  /* 0x00000001eaff7812 */ /* 0x040fe400078cc0ff */
[----:B------:R-:W-:Y:S04]  /*17e00*/  LOP3.LUT R234, R234, 0xffffefff, RZ, 0xc0, !PT ;  /* 0xffffefffeaea7812 */ /* 0x000fe800078ec0ff */
[----:B------:R-:W-:Y:S02]  /*17e10*/  @P0 LOP3.LUT R234, R234, 0x1000, RZ, 0xfc, !PT ;  /* 0x00001000eaea0812 */ /* 0x000fe400078efcff */
[C---:B------:R-:W-:Y:S04]  /*17e20*/  ISETP.GE.AND P0, PT, R23.reuse, R235, PT ;  /* 0x000000eb1700720c */ /* 0x040fe80003f06270 */
[----:B------:R-:W-:Y:S02]  /*17e30*/  ISETP.GE.OR P4, PT, R23, R239, !P0 ;  /* 0x000000ef1700720c */ /* 0x000fe40004786670 */
[----:B------:R-:W-:Y:S02]  /*17e40*/  ISETP.GE.AND P0, PT, R16, R237, PT ;  /* 0x000000ed1000720c */ /* 0x000fe40003f06270 */
[----:B------:R-:W-:Y:S02]  /*17e50*/  FSEL R232, R42, -INF , !P4 ;  /* 0xff8000002ae87808 */ /* 0x000fe40006000000 */
[----:B------:R-:W-:Y:S04]  /*17e60*/  ISETP.GE.OR P0, PT, R16, R242, !P0 ;  /* 0x000000f21000720c */ /* 0x000fe80004706670 */
[----:B-1----:R-:W-:Y:S02]  /*17e70*/  FSEL R8, R85, -INF , !P0 ;  /* 0xff80000055087808 */ /* 0x002fe40004000000 */
[CC--:B------:R-:W-:Y:S03]  /*17e80*/  ISETP.GE.AND P0, PT, R17.reuse, R236.reuse, PT ;  /* 0x000000ec1100720c */ /* 0x0c0fe60003f06270 */
[----:B------:R1:W-:Y:S01]  /*17e90*/  STL [R1+0x8], R8 ;  /* 0x0000080801007387 */ /* 0x0003e20000100800 */
[-C--:B------:R-:W-:Y:S04]  /*17ea0*/  ISETP.GE.OR P0, PT, R17, R241.reuse, !P0 ;  /* 0x000000f11100720c */ /* 0x080fe80004706670 */
        /* <DEDUP_REMOVED lines=8> */
[C---:B------:R-:W-:Y:S02]  /*17f30*/  ISETP.GE.OR P5, PT, R200.reuse, R240, !P0 ;  /* 0x000000f0c800720c */ /* 0x040fe400047a6670 */
[C---:B------:R-:W-:Y:S02]  /*17f40*/  ISETP.GE.AND P0, PT, R200.reuse, R235, PT ;  /* 0x000000ebc800720c */ /* 0x040fe40003f06270 */
[----:B------:R-:W-:Y:S02]  /*17f50*/  FSEL R41, R41, -INF , !P5 ;  /* 0xff80000029297808 */ /* 0x000fe40006800000 */
[----:B------:R-:W-:Y:S02]  /*17f60*/  ISETP.GE.OR P3, PT, R200, R239, !P0 ;  /* 0x000000efc800720c */ /* 0x000fe40004766670 */
[----:B------:R-:W-:Y:S02]  /*17f70*/  ISETP.GE.AND P0, PT, R11, R237, PT ;  /* 0x000000ed0b00720c */ /* 0x000fe40003f06270 */
[----:B------:R-:W-:Y:S02]  /*17f80*/  FSEL R43, R43, -INF , !P3 ;  /* 0xff8000002b2b7808 */ /* 0x000fe40005800000 */
[----:B------:R-:W-:Y:S04]  /*17f90*/  ISETP.GE.OR P0, PT, R11, R242, !P0 ;  /* 0x000000f20b00720c */ /* 0x000fe80004706670 */
[----:B------:R-:W-:Y:S02]  /*17fa0*/  FSEL R48, R96, -INF , !P0 ;  /* 0xff80000060307808 */ /* 0x000fe40004000000 */
[C---:B------:R-:W-:Y:S02]  /*17fb0*/  ISETP.GE.AND P0, PT, R22.reuse, R238, PT ;  /* 0x000000ee1600720c */ /* 0x040fe40003f06270 */
[----:B------:R-:W-:Y:S02]  /*17fc0*/  FSEL R96, R25, -INF , !P6 ;  /* 0xff80000019607808 */ /* 0x000fe40007000000 */
[C---:B------:R-:W-:Y:S02]  /*17fd0*/  ISETP.GE.OR P2, PT, R22.reuse, R240, !P0 ;  /* 0x000000f01600720c */ /* 0x040fe40004746670 */
[C---:B------:R-:W-:Y:S04]  /*17fe0*/  ISETP.GE.AND P0, PT, R22.reuse, R235, PT ;  /* 0x000000eb1600720c */ /* 0x040fe80003f06270 */
[----:B------:R-:W-:Y:S07]  /*17ff0*/  ISETP.GE.OR P0, PT, R22, R239, !P0 ;  /* 0x000000ef1600720c */ /* 0x000fee0004706670 */
[----:B------:R-:W-:Y:S04]  /*18000*/  @P2 LOP3.LUT R234, R234, 0x800, RZ, 0xfc, !PT ;  /* 0x00000800eaea2812 */ /* 0x000fe800078efcff */
[C---:B------:R-:W-:Y:S02]  /*18010*/  LOP3.LUT P2, RZ, R234.reuse, 0x2000, RZ, 0xc0, !PT ;  /* 0x00002000eaff7812 */ /* 0x040fe4000784c0ff */
[----:B------:R-:W-:Y:S02]  /*18020*/  LOP3.LUT R234, R234, 0xfffffbff, RZ, 0xc0, !PT ;  /* 0xfffffbffeaea7812 */ /* 0x000fe400078ec0ff */
[----:B------:R-:W-:Y:S02]  /*18030*/  FSEL R86, R28, -INF , !P2 ;  /* 0xff8000001c567808 */ /* 0x000fe40005000000 */
[----:B------:R-:W-:Y:S02]  /*18040*/  @P0 LOP3.LUT R234, R234, 0x400, RZ, 0xfc, !PT ;  /* 0x00000400eaea0812 */ /* 0x000fe400078efcff */
[----:B------:R-:W-:Y:S02]  /*18050*/  ISETP.GE.AND P0, PT, R10, R237, PT ;  /* 0x000000ed0a00720c */ /* 0x000fe40003f06270 */
[----:B------:R-:W-:Y:S02]  /*18060*/  LOP3.LUT P6, RZ, R234, 0x400000, RZ, 0xc0, !PT ;  /* 0x00400000eaff7812 */ /* 0x000fe400078cc0ff */
[----:B------:R-:W-:Y:S02]  /*18070*/  ISETP.GE.OR P0, PT, R10, R242, !P0 ;  /* 0x000000f20a00720c */ /* 0x000fe40004706670 */
[----:B------:R-:W-:Y:S02]  /*18080*/  FSEL R202, R27, -INF , !P6 ;  /* 0xff8000001bca7808 */ /* 0x000fe40007000000 */
[----:B------:R-:W-:Y:S02]  /*18090*/  FSEL R252, R97, -INF , !P0 ;  /* 0xff80000061fc7808 */ /* 0x000fe40004000000 */
[CC--:B------:R-:W-:Y:S04]  /*180a0*/  ISETP.GE.AND P0, PT, R11.reuse, R236.reuse, PT ;  /* 0x000000ec0b00720c */ /* 0x0c0fe80003f06270 */
[-C--:B------:R-:W-:Y:S04]  /*180b0*/  ISETP.GE.OR P0, PT, R11, R241.reuse, !P0 ;  /* 0x000000f10b00720c */ /* 0x080fe80004706670 */
[----:B-1----:R-:W-:Y:S02]  /*180c0*/  FSEL R8, R98, -INF , !P0 ;  /* 0xff80000062087808 */ /* 0x002fe40004000000 */
[----:B------:R-:W-:Y:S02]  /*180d0*/  ISETP.GE.AND P0, PT, R10, R236, PT ;  /* 0x000000ec0a00720c */ /* 0x000fe40003f06270 */
[----:B------:R-:W-:Y:S01]  /*180e0*/  FSEL R98, R24, -INF , !P1 ;  /* 0xff80000018627808 */ /* 0x000fe20004800000 */
[----:B------:R1:W-:Y:S01]  /*180f0*/  STL [R1+0x2c], R8 ;  /* 0x00002c0801007387 */ /* 0x0003e20000100800 */
[----:B------:R-:W-:Y:S02]  /*18100*/  ISETP.GE.OR P0, PT, R10, R241, !P0 ;  /* 0x000000f10a00720c */ /* 0x000fe40004706670 */
[C---:B------:R-:W-:Y:S04]  /*18110*/  LOP3.LUT P1, RZ, R234.reuse, 0x800000, RZ, 0xc0, !PT ;  /* 0x00800000eaff7812 */ /* 0x040fe8000782c0ff */
[----:B------:R-:W-:Y:S02]  /*18120*/  FSEL R215, R31, -INF , !P1 ;  /* 0xff8000001fd77808 */ /* 0x000fe40004800000 */
[----:B-1----:R-:W-:Y:S02]  /*18130*/  FSEL R8, R99, -INF , !P0 ;  /* 0xff80000063087808 */ /* 0x002fe40004000000 */
[C---:B------:R-:W-:Y:S02]  /*18140*/  LOP3.LUT P0, RZ, R234.reuse, 0x2, RZ, 0xc0, !PT ;  /* 0x00000002eaff7812 */ /* 0x040fe4000780c0ff */
[----:B------:R-:W-:Y:S01]  /*18150*/  LOP3.LUT R234, R234, 0xffffffbf, RZ, 0xc0, !PT ;  /* 0xffffffbfeaea7812 */ /* 0x000fe200078ec0ff */
[----:B------:R1:W-:Y:S01]  /*18160*/  STL [R1+0x28], R8 ;  /* 0x0000280801007387 */ /* 0x0003e20000100800 */
[----:B------:R-:W-:Y:S02]  /*18170*/  FSEL R211, R26, -INF , !P0 ;  /* 0xff8000001ad37808 */ /* 0x000fe40004000000 */
[C---:B------:R-:W-:Y:S04]  /*18180*/  ISETP.GE.AND P0, PT, R6.reuse, R238, PT ;  /* 0x000000ee0600720c */ /* 0x040fe80003f06270 */
[C---:B------:R-:W-:Y:S02]  /*18190*/  ISETP.GE.OR P6, PT, R6.reuse, R240, !P0 ;  /* 0x000000f00600720c */ /* 0x040fe400047c6670 */
[----:B------:R-:W-:Y:S11]  /*181a0*/  ISETP.GE.AND P0, PT, R6, R235, PT ;  /* 0x000000eb0600720c */ /* 0x000ff60003f06270 */
[----:B------:R-:W-:Y:S02]  /*181b0*/  @P6 LOP3.LUT R234, R234, 0x40, RZ, 0xfc, !PT ;  /* 0x00000040eaea6812 */ /* 0x000fe400078efcff */
[----:B------:R-:W-:Y:S02]  /*181c0*/  ISETP.GE.OR P6, PT, R6, R239, !P0 ;  /* 0x000000ef0600720c */ /* 0x000fe400047c6670 */
[C---:B------:R-:W-:Y:S02]  /*181d0*/  ISETP.GE.AND P0, PT, R9.reuse, R237, PT ;  /* 0x000000ed0900720c */ /* 0x040fe40003f06270 */
[----:B------:R-:W-:Y:S02]  /*181e0*/  LOP3.LUT R234, R234, 0xffffffdf, RZ, 0xc0, !PT ;  /* 0xffffffdfeaea7812 */ /* 0x000fe400078ec0ff */
[----:B------:R-:W-:Y:S02]  /*181f0*/  ISETP.GE.OR P0, PT, R9, R242, !P0 ;  /* 0x000000f20900720c */ /* 0x000fe40004706670 */
[----:B-1----:R-:W-:Y:S02]  /*18200*/  IADD3 R8, R0, 0x61, RZ ;  /* 0x0000006100087810 */ /* 0x002fe40007ffe0ff */
[----:B------:R-:W-:Y:S02]  /*18210*/  FSEL R248, R100, -INF , !P0 ;  /* 0xff80000064f87808 */ /* 0x000fe40004000000 */
[C---:B------:R-:W-:Y:S02]  /*18220*/  ISETP.GE.AND P0, PT, R7.reuse, R238, PT ;  /* 0x000000ee0700720c */ /* 0x040fe40003f06270 */
[----:B------:R-:W-:Y:S02]  /*18230*/  @P6 LOP3.LUT R234, R234, 0x20, RZ, 0xfc, !PT ;  /* 0x00000020eaea6812 */ /* 0x000fe400078efcff */
[C---:B------:R-:W-:Y:S02]  /*18240*/  ISETP.GE.OR P6, PT, R7.reuse, R240, !P0 ;  /* 0x000000f00700720c */ /* 0x040fe400047c6670 */
[C---:B------:R-:W-:Y:S02]  /*18250*/  ISETP.GE.AND P0, PT, R7.reuse, R235, PT ;  /* 0x000000eb0700720c */ /* 0x040fe40003f06270 */
[----:B------:R-:W-:Y:S02]  /*18260*/  LOP3.LUT R234, R234, 0xfffffeff, RZ, 0xc0, !PT ;  /* 0xfffffeffeaea7812 */ /* 0x000fe400078ec0ff */
[----:B------:R-:W-:Y:S02]  /*18270*/  ISETP.GE.OR P0, PT, R7, R239, !P0 ;  /* 0x000000ef0700720c */ /* 0x000fe40004706670 */
[C---:B------:R-:W-:Y:S02]  /*18280*/  IADD3 R7, R0.reuse, 0x68, RZ ;  /* 0x0000006800077810 */ /* 0x040fe40007ffe0ff */
[----:B------:R-:W-:Y:S03]  /*18290*/  IADD3 R6, R0, 0x69, RZ ;  /* 0x0000006900067810 */ /* 0x000fe60007ffe0ff */
        /* <DEDUP_REMOVED lines=10> */
[CC--:B------:R-:W-:Y:S01]  /*18340*/  ISETP.GE.AND P0, PT, R9.reuse, R236.reuse, PT ;  /* 0x000000ec0900720c */ /* 0x0c0fe20003f06270 */
[----:B------:R-:W3:Y:S03]  /*18350*/  LDL.LU R101, [R1+0x44] ;  /* 0x0000440001657983 */ /* 0x000ee60000300800 */
[-C--:B------:R-:W-:Y:S04]  /*18360*/  ISETP.GE.OR P0, PT, R9, R241.reuse, !P0 ;  /* 0x000000f10900720c */ /* 0x080fe80004706670 */
[----:B------:R-:W-:Y:S02]  /*18370*/  FSEL R243, R102, -INF , !P0 ;  /* 0xff80000066f37808 */ /* 0x000fe40004000000 */
[C---:B------:R-:W-:Y:S01]  /*18380*/  ISETP.GE.AND P0, PT, R8.reuse, R236, PT ;  /* 0x000000ec0800720c */ /* 0x040fe20003f06270 */
[----:B------:R-:W3:Y:S03]  /*18390*/  LDL.LU R102, [R1+0x48] ;  /* 0x0000480001667983 */ /* 0x000ee60000300800 */
[----:B------:R-:W-:Y:S04]  /*183a0*/  ISETP.GE.OR P0, PT, R8, R241, !P0 ;  /* 0x000000f10800720c */ /* 0x000fe80004706670 */
[----:B------:R-:W-:Y:S02]  /*183b0*/  FSEL R233, R103, -INF , !P0 ;  /* 0xff80000067e97808 */ /* 0x000fe40004000000 */
[----:B------:R-:W4:Y:S01]  /*183c0*/  LDL.LU R103, [R1+0x4c] ;  /* 0x00004c0001677983 */ /* 0x000f220000300800 */
[C---:B------:R-:W-:Y:S02]  /*183d0*/  LOP3.LUT P0, RZ, R234.reuse, 0x8, RZ, 0xc0, !PT ;  /* 0x00000008eaff7812 */ /* 0x040fe4000780c0ff */
[----:B------:R-:W-:Y:S01]  /*183e0*/  LOP3.LUT R234, R234, 0xffffffef, RZ, 0xc0, !PT ;  /* 0xffffffefeaea7812 */ /* 0x000fe200078ec0ff */
[----:B------:R1:W-:Y:S01]  /*183f0*/  STL [R1+0x118], R237 ;  /* 0x000118ed01007387 */ /* 0x0003e20000100800 */
[----:B------:R-:W-:Y:S02]  /*18400*/  FSEL R244, R30, -INF , !P0 ;  /* 0xff8000001ef47808 */ /* 0x000fe40004000000 */
[C---:B------:R-:W-:Y:S04]  /*18410*/  ISETP.GE.AND P0, PT, R21.reuse, R238, PT ;  /* 0x000000ee1500720c */ /* 0x040fe80003f06270 */
[C---:B------:R-:W-:Y:S02]  /*18420*/  ISETP.GE.OR P2, PT, R21.reuse, R240, !P0 ;  /* 0x000000f01500720c */ /* 0x040fe40004746670 */
[C---:B------:R-:W-:Y:S04]  /*18430*/  ISETP.GE.AND P0, PT, R21.reuse, R235, PT ;  /* 0x000000eb1500720c */ /* 0x040fe80003f06270 */
[----:B------:R-:W-:Y:S02]  /*18440*/  ISETP.GE.OR P1, PT, R21, R239, !P0 ;  /* 0x000000ef1500720c */ /* 0x000fe40004726670 */
[C---:B------:R-:W-:Y:S04]  /*18450*/  ISETP.GE.AND P0, PT, R7.reuse, R237, PT ;  /* 0x000000ed0700720c */ /* 0x040fe80003f06270 */
[----:B------:R-:W-:Y:S02]  /*18460*/  ISETP.GE.OR P0, PT, R7, R242, !P0 ;  /* 0x000000f20700720c */ /* 0x000fe40004706670 */
[----:B------:R-:W-:Y:S02]  /*18470*/  @P2 LOP3.LUT R234, R234, 0x10, RZ, 0xfc, !PT ;  /* 0x00000010eaea2812 */ /* 0x000fe400078efcff */
[----:B------:R-:W-:Y:S02]  /*18480*/  FSEL R213, R112, -INF , !P0 ;  /* 0xff80000070d57808 */ /* 0x000fe40004000000 */
[C---:B------:R-:W-:Y:S02]  /*18490*/  ISETP.GE.AND P0, PT, R5.reuse, R238, PT ;  /* 0x000000ee0500720c */ /* 0x040fe40003f06270 */
[----:B------:R-:W-:Y:S02]  /*184a0*/  LOP3.LUT R234, R234, 0xfffffff7, RZ, 0xc0, !PT ;  /* 0xfffffff7eaea7812 */ /* 0x000fe400078ec0ff */
[C---:B------:R-:W-:Y:S02]  /*184b0*/  ISETP.GE.OR P2, PT, R5.reuse, R240, !P0 ;  /* 0x000000f00500720c */ /* 0x040fe40004746670 */
[C---:B------:R-:W-:Y:S02]  /*184c0*/  ISETP.GE.AND P0, PT, R5.reuse, R235, PT ;  /* 0x000000eb0500720c */ /* 0x040fe40003f06270 */
[----:B------:R-:W-:Y:S02]  /*184d0*/  @P1 LOP3.LUT R234, R234, 0x8, RZ, 0xfc, !PT ;  /* 0x00000008eaea1812 */ /* 0x000fe400078efcff */
[----:B------:R-:W-:Y:S02]  /*184e0*/  ISETP.GE.OR P1, PT, R5, R239, !P0 ;  /* 0x000000ef0500720c */ /* 0x000fe40004726670 */
[----:B------:R-:W-:Y:S02]  /*184f0*/  ISETP.GE.AND P0, PT, R6, R237, PT ;  /* 0x000000ed0600720c */ /* 0x000fe40003f06270 */
[----:B------:R-:W-:Y:S02]  /*18500*/  LOP3.LUT R234, R234, 0xfffffffb, RZ, 0xc0, !PT ;  /* 0xfffffffbeaea7812 */ /* 0x000fe400078ec0ff */
[----:B------:R-:W-:Y:S02]  /*18510*/  ISETP.GE.OR P0, PT, R6, R242, !P0 ;  /* 0x000000f20600720c */ /* 0x000fe40004706670 */
[----:B------:R-:W-:Y:S02]  /*18520*/  @P2 LOP3.LUT R234, R234, 0x4, RZ, 0xfc, !PT ;  /* 0x00000004eaea2812 */ /* 0x000fe400078efcff */
[----:B------:R-:W-:Y:S02]  /*18530*/  FSEL R113, R113, -INF , !P0 ;  /* 0xff80000071717808 */ /* 0x000fe40004000000 */
[CC--:B------:R-:W-:Y:S02]  /*18540*/  ISETP.GE.AND P0, PT, R7.reuse, R236.reuse, PT ;  /* 0x000000ec0700720c */ /* 0x0c0fe40003f06270 */
[----:B------:R-:W-:Y:S02]  /*18550*/  LOP3.LUT R234, R234, 0xfffffffd, RZ, 0xc0, !PT ;  /* 0xfffffffdeaea7812 */ /* 0x000fe400078ec0ff */
[-C--:B------:R-:W-:Y:S02]  /*18560*/  ISETP.GE.OR P0, PT, R7, R241.reuse, !P0 ;  /* 0x000000f10700720c */ /* 0x080fe40004706670 */
[----:B------:R-:W-:Y:S02]  /*18570*/  @P1 LOP3.LUT R234, R234, 0x2, RZ, 0xfc, !PT ;  /* 0x00000002eaea1812 */ /* 0x000fe400078efcff */
[----:B------:R-:W-:Y:S02]  /*18580*/  FSEL R251, R114, -INF , !P0 ;  /* 0xff80000072fb7808 */ /* 0x000fe40004000000 */
[----:B------:R-:W-:Y:S02]  /*18590*/  ISETP.GE.AND P0, PT, R6, R236, PT ;  /* 0x000000ec0600720c */ /* 0x000fe40003f06270 */
[----:B------:R-:W-:Y:S02]  /*185a0*/  LOP3.LUT P2, RZ, R234, 0x20, RZ, 0xc0, !PT ;  /* 0x00000020eaff7812 */ /* 0x000fe4000784c0ff */
[----:B------:R-:W-:Y:S02]  /*185b0*/  ISETP.GE.OR P0, PT, R6, R241, !P0 ;  /* 0x000000f10600720c */ /* 0x000fe40004706670 */
[----:B------:R-:W-:Y:S02]  /*185c0*/  LOP3.LUT R234, R234, 0xffefffff, RZ, 0xc0, !PT ;  /* 0xffefffffeaea7812 */ /* 0x000fe400078ec0ff */
[----:B------:R-:W-:Y:S02]  /*185d0*/  FSEL R250, R115, -INF , !P0 ;  /* 0xff80000073fa7808 */ /* 0x000fe40004000000 */
[----:B------:R-:W-:Y:S02]  /*185e0*/  ISETP.GE.AND P0, PT, R20, R238, PT ;  /* 0x000000ee1400720c */ /* 0x000fe40003f06270 */
[----:B------:R-:W-:Y:S02]  /*185f0*/  IADD3 R5, R0, 0x70, RZ ;  /* 0x0000007000057810 */ /* 0x000fe40007ffe0ff */
[----:B------:R-:W-:Y:S02]  /*18600*/  ISETP.GE.OR P5, PT, R20, R240, !P0 ;  /* 0x000000f01400720c */ /* 0x000fe400047a6670 */
[----:B------:R-:W-:Y:S02]  /*18610*/  @P2 LOP3.LUT R234, R234, 0x100000, RZ, 0xfc, !PT ;  /* 0x00100000eaea2812 */ /* 0x000fe400078efcff */
[----:B------:R-:W-:Y:S02]  /*18620*/  ISETP.GE.AND P0, PT, R20, R235, PT ;  /* 0x000000eb1400720c */ /* 0x000fe40003f06270 */
[C---:B------:R-:W-:Y:S02]  /*18630*/  LOP3.LUT P2, RZ, R234.reuse, 0x800, RZ, 0xc0, !PT ;  /* 0x00000800eaff7812 */ /* 0x040fe4000784c0ff */
[C---:B------:R-:W-:Y:S02]  /*18640*/  LOP3.LUT P3, RZ, R234.reuse, 0x400, RZ, 0xc0, !PT ;  /* 0x00000400eaff7812 */ /* 0x040fe4000786c0ff */
[----:B------:R-:W-:Y:S02]  /*18650*/  LOP3.LUT R234, R234, 0xffff7fff, RZ, 0xc0, !PT ;  /* 0xffff7fffeaea7812 */ /* 0x000fe400078ec0ff */
[----:B------:R-:W-:Y:S02]  /*18660*/  ISETP.GE.OR P1, PT, R20, R239, !P0 ;  /* 0x000000ef1400720c */ /* 0x000fe40004726670 */
[----:B------:R-:W-:Y:S02]  /*18670*/  @P5 LOP3.LUT R234, R234, 0x8000, RZ, 0xfc, !PT ;  /* 0x00008000eaea5812 */ /* 0x000fe400078efcff */
[C---:B------:R-:W-:Y:S02]  /*18680*/  ISETP.GE.AND P0, PT, R5.reuse, R237, PT ;  /* 0x000000ed0500720c */ /* 0x040fe40003f06270 */
[C---:B------:R-:W-:Y:S02]  /*18690*/  LOP3.LUT P5, RZ, R234.reuse, 0x4, RZ, 0xc0, !PT ;  /* 0x00000004eaff7812 */ /* 0x040fe400078ac0ff */
[----:B------:R-:W-:Y:S02]  /*186a0*/  LOP3.LUT R234, R234, 0xfffeffff, RZ, 0xc0, !PT ;  /* 0xfffeffffeaea7812 */ /* 0x000fe400078ec0ff */
[----:B------:R-:W-:Y:S02]  /*186b0*/  ISETP.GE.OR P0, PT, R5, R242, !P0 ;  /* 0x000000f20500720c */ /* 0x000fe40004706670 */
[----:B------:R-:W-:Y:S02]  /*186c0*/  FSEL R22, R44, -INF , !P2 ;  /* 0xff8000002c167808 */ /* 0x000fe40005000000 */
[----:B------:R-:W-:Y:S02]  /*186d0*/  FSEL R116, R116, -INF , !P0 ;  /* 0xff80000074747808 */ /* 0x000fe40004000000 */
[----:B------:R-:W-:Y:S02]  /*186e0*/  ISETP.GE.AND P0, PT, R4, R238, PT ;  /* 0x000000ee0400720c */ /* 0x000fe40003f06270 */
[----:B------:R-:W-:Y:S02]  /*186f0*/  FSEL R46, R46, -INF , !P3 ;  /* 0xff8000002e2e7808 */ /* 0x000fe40005800000 */
[----:B------:R-:W-:Y:S02]  /*18700*/  @P5 LOP3.LUT R234, R234, 0x10000, RZ, 0xfc, !PT ;  /* 0x00010000eaea5812 */ /* 0x000fe400078efcff */
[----:B------:R-:W-:Y:S02]  /*18710*/  ISETP.GE.OR P4, PT, R4, R240, !P0 ;  /* 0x000000f00400720c */ /* 0x000fe40004786670 */
[C---:B------:R-:W-:Y:S02]  /*18720*/  LOP3.LUT P5, RZ, R234.reuse, 0x8, RZ, 0xc0, !PT ;  /* 0x00000008eaff7812 */ /* 0x040fe400078ac0ff */
[----:B------:R-:W-:Y:S02]  /*18730*/  LOP3.LUT R234, R234, 0xfffdffff, RZ, 0xc0, !PT ;  /* 0xfffdffffeaea7812 */ /* 0x000fe400078ec0ff */
[C---:B------:R-:W-:Y:S02]  /*18740*/  ISETP.GE.AND P0, PT, R4.reuse, R235, PT ;  /* 0x000000eb0400720c */ /* 0x040fe40003f06270 */
[----:B------:R-:W-:Y:S02]  /*18750*/  FSEL R197, R63, -INF , !P1 ;  /* 0xff8000003fc57808 */ /* 0x000fe40004800000 */
[----:B------:R-:W-:Y:S02]  /*18760*/  ISETP.GE.OR P6, PT, R4, R239, !P0 ;  /* 0x000000ef0400720c */ /* 0x000fe400047c6670 */
[----:B------:R-:W-:Y:S02]  /*18770*/  IADD3 R4, R0, 0x71, RZ ;  /* 0x0000007100047810 */ /* 0x000fe40007ffe0ff */
[----:B------:R-:W-:Y:S02]  /*18780*/  ISETP.GE.AND P1, PT, R19, R238, PT ;  /* 0x000000ee1300720c */ /* 0x000fe40003f26270 */
[----:B------:R-:W-:Y:S02]  /*18790*/  @P5 LOP3.LUT R234, R234, 0x20000, RZ, 0xfc, !PT ;  /* 0x00020000eaea5812 */ /* 0x000fe400078efcff */
[----:B------:R-:W-:Y:S02]  /*187a0*/  ISETP.GE.AND P0, PT, R4, R237, PT ;  /* 0x000000ed0400720c */ /* 0x000fe40003f06270 */
[C---:B------:R-:W-:Y:S02]  /*187b0*/  LOP3.LUT P5, RZ, R234.reuse, 0x80, RZ, 0xc0, !PT ;  /* 0x00000080eaff7812 */ /* 0x040fe400078ac0ff */
[----:B------:R-:W-:Y:S02]  /*187c0*/  LOP3.LUT R234, R234, 0xfffbffff, RZ, 0xc0, !PT ;  /* 0xfffbffffeaea7812 */ /* 0x000fe400078ec0ff */
[----:B------:R-:W-:Y:S02]  /*187d0*/  ISETP.GE.OR P0, PT, R4, R242, !P0 ;  /* 0x000000f20400720c */ /* 0x000fe40004706670 */
[----:B------:R-:W-:Y:S02]  /*187e0*/  FSEL R68, R74, -INF , !P6 ;  /* 0xff8000004a447808 */ /* 0x000fe40007000000 */
[----:B------:R-:W-:Y:S02]  /*187f0*/  FSEL R112, R117, -INF , !P0 ;  /* 0xff80000075707808 */ /* 0x000fe40004000000 */
[CC--:B------:R-:W-:Y:S02]  /*18800*/  ISETP.GE.AND P0, PT, R5.reuse, R236.reuse, PT ;  /* 0x000000ec0500720c */ /* 0x0c0fe40003f06270 */
[----:B------:R-:W-:Y:S02]  /*18810*/  FSEL R54, R72, -INF , !P4 ;  /* 0xff80000048367808 */ /* 0x000fe40006000000 */
[----:B------:R-:W-:Y:S02]  /*18820*/  @P5 LOP3.LUT R234, R234, 0x40000, RZ, 0xfc, !PT ;  /* 0x00040000eaea5812 */ /* 0x000fe400078efcff */
[-C--:B------:R-:W-:Y:S02]  /*18830*/  ISETP.GE.OR P0, PT, R5, R241.reuse, !P0 ;  /* 0x000000f10500720c */ /* 0x080fe40004706670 */
[----:B------:R-:W-:Y:S02]  /*18840*/  LOP3.LUT P5, RZ, R234, 0x10, RZ, 0xc0, !PT ;  /* 0x00000010eaff7812 */ /* 0x000fe400078ac0ff */
[----:B------:R-:W-:Y:S02]  /*18850*/  FSEL R246, R118, -INF , !P0 ;  /* 0xff80000076f67808 */ /* 0x000fe40004000000 */
[----:B------:R-:W-:Y:S02]  /*18860*/  ISETP.GE.AND P0, PT, R4, R236, PT ;  /* 0x000000ec0400720c */ /* 0x000fe40003f06270 */
[----:B------:R-:W-:Y:S02]  /*18870*/  LOP3.LUT R234, R234, 0xfff7ffff, RZ, 0xc0, !PT ;  /* 0xfff7ffffeaea7812 */ /* 0x000fe400078ec0ff */
[----:B------:R-:W-:Y:S04]  /*18880*/  ISETP.GE.OR P0, PT, R4, R241, !P0 ;  /* 0x000000f10400720c */ /* 0x000fe80004706670 */
[----:B------:R-:W-:Y:S02]  /*18890*/  FSEL R245, R119, -INF , !P0 ;  /* 0xff80000077f57808 */ /* 0x000fe40004000000 */
[----:B------:R-:W-:Y:S04]  /*188a0*/  @P5 LOP3.LUT R234, R234, 0x80000, RZ, 0xfc, !PT ;  /* 0x00080000eaea5812 */ /* 0x000fe800078efcff */
[C---:B------:R-:W-:Y:S02]  /*188b0*/  LOP3.LUT P0, RZ, R234.reuse, 0x40, RZ, 0xc0, !PT ;  /* 0x00000040eaff7812 */ /* 0x040fe4000780c0ff */
[----:B------:R-:W-:Y:S02]  /*188c0*/  LOP3.LUT P2, RZ, R234, 0x100000, RZ, 0xc0, !PT ;  /* 0x00100000eaff7812 */ /* 0x000fe4000784c0ff */
[----:B------:R-:W-:Y:S02]  /*188d0*/  FSEL R45, R45, -INF , !P0 ;  /* 0xff8000002d2d7808 */ /* 0x000fe40004000000 */
[C---:B------:R-:W-:Y:S02]  /*188e0*/  ISETP.GE.AND P0, PT, R2.reuse, R238, PT ;  /* 0x000000ee0200720c */ /* 0x040fe40003f06270 */
[----:B------:R-:W-:Y:S02]  /*188f0*/  FSEL R47, R47, -INF , !P2 ;  /* 0xff8000002f2f7808 */ /* 0x000fe40005000000 */
[C---:B------:R-:W-:Y:S02]  /*18900*/  ISETP.GE.OR P3, PT, R2.reuse, R240, !P0 ;  /* 0x000000f00200720c */ /* 0x040fe40004766670 */
[----:B------:R-:W-:Y:S02]  /*18910*/  ISETP.GE.AND P0, PT, R2, R235, PT ;  /* 0x000000eb0200720c */ /* 0x000fe40003f06270 */
[----:B------:R-:W-:Y:S02]  /*18920*/  LOP3.LUT P5, RZ, R234, 0x100, RZ, 0xc0, !PT ;  /* 0x00000100eaff7812 */ /* 0x000fe400078ac0ff */
[----:B------:R-:W-:Y:S02]  /*18930*/  ISETP.GE.OR P2, PT, R2, R239, !P0 ;  /* 0x000000ef0200720c */ /* 0x000fe40004746670 */
[C---:B------:R-:W-:Y:S02]  /*18940*/  IADD3 R2, R0.reuse, 0x78, RZ ;  /* 0x0000007800027810 */ /* 0x040fe40007ffe0ff */
[----:B------:R-:W-:Y:S02]  /*18950*/  IADD3 R0, R0, 0x79, RZ ;  /* 0x0000007900007810 */ /* 0x000fe40007ffe0ff */
[-C--:B------:R-:W-:Y:S02]  /*18960*/  ISETP.GE.AND P0, PT, R2, R237.reuse, PT ;  /* 0x000000ed0200720c */ /* 0x080fe40003f06270 */
[----:B------:R-:W-:Y:S02]  /*18970*/  FSEL R55, R56, -INF , !P5 ;  /* 0xff80000038377808 */ /* 0x000fe40006800000 */
[-C--:B------:R-:W-:Y:S02]  /*18980*/  ISETP.GE.OR P0, PT, R2, R242.reuse, !P0 ;  /* 0x000000f20200720c */ /* 0x080fe40004706670 */
[----:B------:R-:W-:Y:S02]  /*18990*/  LOP3.LUT P5, RZ, R234, 0x80000, RZ, 0xc0, !PT ;  /* 0x00080000eaff7812 */ /* 0x000fe400078ac0ff */
[----:B------:R-:W-:Y:S02]  /*189a0*/  FSEL R97, R128, -INF , !P0 ;  /* 0xff80000080617808 */ /* 0x000fe40004000000 */
[C---:B------:R-:W-:Y:S02]  /*189b0*/  ISETP.GE.AND P0, PT, R0.reuse, R237, PT ;  /* 0x000000ed0000720c */ /* 0x040fe40003f06270 */
[----:B-1----:R-:W2:Y:S01]  /*189c0*/  LDL.LU R237, [R1+0x28] ;  /* 0x0000280001ed7983 */ /* 0x002ea20000300800 */
[----:B------:R-:W-:Y:S02]  /*189d0*/  FSEL R230, R57, -INF , !P5 ;  /* 0xff80000039e67808 */ /* 0x000fe40006800000 */
[----:B------:R-:W-:Y:S01]  /*189e0*/  ISETP.GE.OR P0, PT, R0, R242, !P0 ;  /* 0x000000f20000720c */ /* 0x000fe20004706670 */
[----:B------:R1:W-:Y:S01]  /*189f0*/  STL [R1+0x11c], R242 ;  /* 0x00011cf201007387 */ /* 0x0003e20000100800 */
[----:B------:R-:W-:Y:S02]  /*18a00*/  LOP3.LUT P5, RZ, R234, 0x40000, RZ, 0xc0, !PT ;  /* 0x00040000eaff7812 */ /* 0x000fe400078ac0ff */
[----:B------:R-:W-:Y:S02]  /*18a10*/  FSEL R87, R129, -INF , !P0 ;  /* 0xff80000081577808 */ /* 0x000fe40004000000 */
[----:B------:R-:W-:Y:S02]  /*18a20*/  FSEL R196, R58, -INF , !P5 ;  /* 0xff8000003ac47808 */ /* 0x000fe40006800000 */
[----:B------:R-:W-:Y:S02]  /*18a30*/  LOP3.LUT P5, RZ, R234, 0x20000, RZ, 0xc0, !PT ;  /* 0x00020000eaff7812 */ /* 0x000fe400078ac0ff */
[-C--:B------:R-:W-:Y:S02]  /*18a40*/  ISETP.GE.AND P0, PT, R2, R236.reuse, PT ;  /* 0x000000ec0200720c */ /* 0x080fe40003f06270 */
[----:B------:R-:W-:Y:S02]  /*18a50*/  FSEL R228, R59, -INF , !P5 ;  /* 0xff8000003be47808 */ /* 0x000fe40006800000 */
[----:B------:R-:W-:Y:S02]  /*18a60*/  LOP3.LUT P5, RZ, R234, 0x10000, RZ, 0xc0, !PT ;  /* 0x00010000eaff7812 */ /* 0x000fe400078ac0ff */
[-C--:B------:R-:W-:Y:S02]  /*18a70*/  ISETP.GE.OR P0, PT, R2, R241.reuse, !P0 ;  /* 0x000000f10200720c */ /* 0x080fe40004706670 */
[----:B------:R-:W-:Y:S02]  /*18a80*/  FSEL R60, R60, -INF , !P5 ;  /* 0xff8000003c3c7808 */ /* 0x000fe40006800000 */
[----:B------:R-:W-:Y:S02]  /*18a90*/  LOP3.LUT P5, RZ, R234, 0x8000, RZ, 0xc0, !PT ;  /* 0x00008000eaff7812 */ /* 0x000fe400078ac0ff */
[----:B------:R-:W-:Y:S02]  /*18aa0*/  FSEL R212, R130, -INF , !P0 ;  /* 0xff80000082d47808 */ /* 0x000fe40004000000 */
[C---:B------:R-:W-:Y:S01]  /*18ab0*/  ISETP.GE.AND P0, PT, R0.reuse, R236, PT ;  /* 0x000000ec0000720c */ /* 0x040fe20003f06270 */
[----:B-1----:R-:W2:Y:S01]  /*18ac0*/  LDL.LU R242, [R1+0x2c] ;  /* 0x00002c0001f27983 */ /* 0x002ea20000300800 */
[----:B------:R-:W-:Y:S02]  /*18ad0*/  FSEL R199, R75, -INF , !P2 ;  /* 0xff8000004bc77808 */ /* 0x000fe40005000000 */
[----:B------:R-:W-:Y:S01]  /*18ae0*/  ISETP.GE.OR P0, PT, R0, R241, !P0 ;  /* 0x000000f10000720c */ /* 0x000fe20004706670 */
[----:B------:R1:W-:Y:S01]  /*18af0*/  STL [R1+0x120], R236 ;  /* 0x000120ec01007387 */ /* 0x0003e20000100800 */
[-C--:B------:R-:W-:Y:S02]  /*18b00*/  ISETP.GE.AND P2, PT, R17, R238.reuse, PT ;  /* 0x000000ee1100720c */ /* 0x080fe40003f46270 */
[----:B------:R-:W-:Y:S01]  /*18b10*/  FSEL R114, R131, -INF , !P0 ;  /* 0xff80000083727808 */ /* 0x000fe20004000000 */
[----:B------:R1:W-:Y:S01]  /*18b20*/  STL [R1+0x124], R241 ;  /* 0x000124f101007387 */ /* 0x0003e20000100800 */
[C---:B------:R-:W-:Y:S02]  /*18b30*/  LOP3.LUT P0, RZ, R234.reuse, 0x2, RZ, 0xc0, !PT ;  /* 0x00000002eaff7812 */ /* 0x040fe4000780c0ff */
[----:B------:R-:W-:Y:S02]  /*18b40*/  LOP3.LUT R234, R234, 0xfffffffd, RZ, 0xc0, !PT ;  /* 0xfffffffdeaea7812 */ /* 0x000fe400078ec0ff */
[----:B------:R-:W-:Y:S02]  /*18b50*/  FSEL R229, R62, -INF , !P0 ;  /* 0xff8000003ee57808 */ /* 0x000fe40004000000 */
[----:B------:R-:W-:Y:S02]  /*18b60*/  ISETP.GE.AND P0, PT, R19, R235, PT ;  /* 0x000000eb1300720c */ /* 0x000fe40003f06270 */
[----:B------:R-:W-:Y:S02]  /*18b70*/  FSEL R70, R73, -INF , !P3 ;  /* 0xff80000049467808 */ /* 0x000fe40005800000 */
[----:B------:R-:W-:Y:S02]  /*18b80*/  ISETP.GE.OR P0, PT, R19, R239, !P0 ;  /* 0x000000ef1300720c */ /* 0x000fe40004706670 */
[C---:B------:R-:W-:Y:S04]  /*18b90*/  ISETP.GE.AND P3, PT, R18.reuse, R238, PT ;  /* 0x000000ee1200720c */ /* 0x040fe80003f66270 */
[CC--:B------:R-:W-:Y:S02]  /*18ba0*/  ISETP.GE.OR P3, PT, R18.reuse, R240.reuse, !P3 ;  /* 0x000000f01200720c */ /* 0x0c0fe40005f66670 */
[----:B-1----:R-:W-:Y:S02]  /*18bb0*/  FSEL R236, R61, -INF , !P5 ;  /* 0xff8000003dec7808 */ /* 0x002fe40006800000 */
[-C--:B------:R-:W-:Y:S01]  /*18bc0*/  ISETP.GE.OR P5, PT, R19, R240.reuse, !P1 ;  /* 0x000000f01300720c */ /* 0x080fe20004fa6670 */
[----:B------:R-:W2:Y:S01]  /*18bd0*/  LDL.LU R241, [R1+0x64] ;  /* 0x0000640001f17983 */ /* 0x000ea20000300800 */
[----:B------:R-:W-:Y:S02]  /*18be0*/  ISETP.GE.AND P1, PT, R18, R235, PT ;  /* 0x000000eb1200720c */ /* 0x000fe40003f26270 */
[----:B------:R-:W-:Y:S02]  /*18bf0*/  FSEL R12, R76, -INF , !P5 ;  /* 0xff8000004c0c7808 */ /* 0x000fe40006800000 */
[----:B------:R-:W-:Y:S02]  /*18c00*/  ISETP.GE.OR P6, PT, R18, R239, !P1 ;  /* 0x000000ef1200720c */ /* 0x000fe40004fc6670 */
[C---:B------:R-:W-:Y:S01]  /*18c10*/  ISETP.GE.OR P1, PT, R17.reuse, R240, !P2 ;  /* 0x000000f01100720c */ /* 0x040fe20005726670 */
[----:B------:R1:W-:Y:S01]  /*18c20*/  STL [R1+0x90], R12 ;  /* 0x0000900c01007387 */ /* 0x0003e20000100800 */
[----:B------:R-:W-:Y:S02]  /*18c30*/  @P0 LOP3.LUT R234, R234, 0x2, RZ, 0xfc, !PT ;  /* 0x00000002eaea0812 */ /* 0x000fe400078efcff */
[C---:B------:R-:W-:Y:S02]  /*18c40*/  ISETP.GE.AND P0, PT, R17.reuse, R235, PT ;  /* 0x000000eb1100720c */ /* 0x040fe40003f06270 */
[----:B------:R-:W-:Y:S02]  /*18c50*/  LOP3.LUT R234, R234, 0xfffffffe, RZ, 0xc0, !PT ;  /* 0xfffffffeeaea7812 */ /* 0x000fe400078ec0ff */
[----:B------:R-:W-:Y:S02]  /*18c60*/  ISETP.GE.OR P4, PT, R17, R239, !P0 ;  /* 0x000000ef1100720c */ /* 0x000fe40004786670 */
[----:B------:R-:W-:Y:S02]  /*18c70*/  ISETP.GE.AND P0, PT, R16, R235, PT ;  /* 0x000000eb1000720c */ /* 0x000fe40003f06270 */
[----:B------:R-:W-:Y:S02]  /*18c80*/  FSEL R20, R77, -INF , !P3 ;  /* 0xff8000004d147808 */ /* 0x000fe40005800000 */
[----:B------:R-:W-:Y:S02]  /*18c90*/  @P1 LOP3.LUT R234, R234, 0x1, RZ, 0xfc, !PT ;  /* 0x00000001eaea1812 */ /* 0x000fe400078efcff */
[C---:B------:R-:W-:Y:S02]  /*18ca0*/  ISETP.GE.AND P1, PT, R16.reuse, R238, PT ;  /* 0x000000ee1000720c */ /* 0x040fe40003f26270 */
[C---:B------:R-:W-:Y:S02]  /*18cb0*/  ISETP.GE.OR P3, PT, R16.reuse, R239, !P0 ;  /* 0x000000ef1000720c */ /* 0x040fe40004766670 */
[----:B------:R-:W-:Y:S02]  /*18cc0*/  ISETP.GE.OR P2, PT, R16, R240, !P1 ;  /* 0x000000f01000720c */ /* 0x000fe40004f46670 */
[----:B------:R-:W-:Y:S02]  /*18cd0*/  LOP3.LUT P1, RZ, R234, 0x2, RZ, 0xc0, !PT ;  /* 0x00000002eaff7812 */ /* 0x000fe4000782c0ff */
[C---:B------:R-:W-:Y:S02]  /*18ce0*/  ISETP.GE.AND P0, PT, R11.reuse, R235, PT ;  /* 0x000000eb0b00720c */ /* 0x040fe40003f06270 */
[----:B-1----:R-:W-:Y:S02]  /*18cf0*/  FMNMX.FTZ R12, R204, R132, !PT ;  /* 0x00000084cc0c7209 */ /* 0x002fe40007810000 */
[----:B------:R-:W-:Y:S02]  /*18d00*/  FSEL R198, R78, -INF , !P1 ;  /* 0xff8000004ec67808 */ /* 0x000fe40004800000 */
[----:B------:R-:W-:Y:S01]  /*18d10*/  FMNMX.FTZ R12, R206, R12, !PT ;  /* 0x0000000cce0c7209 */ /* 0x000fe20007810000 */
[----:B----4-:R-:W-:Y:S01]  /*18d20*/  STL [R1+0x12c], R103 ;  /* 0x00012c6701007387 */ /* 0x010fe20000100800 */
[----:B------:R-:W-:Y:S02]  /*18d30*/  ISETP.GE.AND P1, PT, R11, R238, PT ;  /* 0x000000ee0b00720c */ /* 0x000fe40003f26270 */
[----:B------:R-:W-:Y:S01]  /*18d40*/  FMNMX.FTZ R12, R209, R12, !PT ;  /* 0x0000000cd10c7209 */ /* 0x000fe20007810000 */
[----:B------:R-:W4:Y:S01]  /*18d50*/  LDL.LU R118, [R1+0xc] ;  /* 0x00000c0001767983 */ /* 0x000f220000300800 */
[----:B------:R-:W-:Y:S02]  /*18d60*/  ISETP.GE.OR P0, PT, R11, R239, !P0 ;  /* 0x000000ef0b00720c */ /* 0x000fe40004706670 */
[----:B------:R-:W-:Y:S01]  /*18d70*/  FMNMX.FTZ R12, R210, R12, !PT ;  /* 0x0000000cd20c7209 */ /* 0x000fe20007810000 */
[----:B------:R-:W2:Y:S01]  /*18d80*/  LDL.LU R117, [R1+0x8] ;  /* 0x0000080001757983 */ /* 0x000ea20000300800 */
[----:B------:R-:W-:Y:S02]  /*18d90*/  FSEL R16, R79, -INF , !P6 ;  /* 0xff8000004f107808 */ /* 0x000fe40007000000 */
[----:B------:R-:W-:Y:S01]  /*18da0*/  ISETP.GE.OR P6, PT, R11, R240, !P1 ;  /* 0x000000f00b00720c */ /* 0x000fe20004fc6670 */
[----:B---3--:R1:W-:Y:S01]  /*18db0*/  STL [R1+0x140], R102 ;  /* 0x0001406601007387 */ /* 0x0083e20000100800 */
[----:B------:R-:W-:Y:S02]  /*18dc0*/  FMNMX.FTZ R11, R39, R12, !PT ;  /* 0x0000000c270b7209 */ /* 0x000fe40007810000 */
[----:B------:R-:W-:Y:S02]  /*18dd0*/  FMNMX.FTZ R12, R249, R13, !PT ;  /* 0x0000000df90c7209 */ /* 0x000fe40007810000 */
[----:B------:R-:W-:Y:S02]  /*18de0*/  FSEL R13, R90, -INF , !P4 ;  /* 0xff8000005a0d7808 */ /* 0x000fe40006000000 */
[----:B------:R-:W-:Y:S02]  /*18df0*/  FMNMX.FTZ R12, R103, R12, !PT ;  /* 0x0000000c670c7209 */ /* 0x000fe40007810000 */
[----:B------:R-:W-:Y:S02]  /*18e00*/  FMNMX.FTZ R11, R49, R11, !PT ;  /* 0x0000000b310b7209 */ /* 0x000fe40007810000 */
[----:B------:R-:W-:Y:S02]  /*18e10*/  FMNMX.FTZ R12, R102, R12, !PT ;  /* 0x0000000c660c7209 */ /* 0x000fe40007810000 */
[C---:B------:R-:W-:Y:S02]  /*18e20*/  LOP3.LUT P5, RZ, R234.reuse, 0x1, RZ, 0xc0, !PT ;  /* 0x00000001eaff7812 */ /* 0x040fe400078ac0ff */
[----:B------:R-:W-:Y:S02]  /*18e30*/  LOP3.LUT R234, R234, 0xfffffffb, RZ, 0xc0, !PT ;  /* 0xfffffffbeaea7812 */ /* 0x000fe400078ec0ff */
[----:B------:R-:W-:Y:S02]  /*18e40*/  FMNMX.FTZ R11, R52, R11, !PT ;  /* 0x0000000b340b7209 */ /* 0x000fe40007810000 */
[----:B------:R-:W-:Y:S02]  /*18e50*/  ISETP.GE.AND P1, PT, R10, R238, PT ;  /* 0x000000ee0a00720c */ /* 0x000fe40003f26270 */
[----:B------:R-:W-:Y:S02]  /*18e60*/  @P0 LOP3.LUT R234, R234, 0x4, RZ, 0xfc, !PT ;  /* 0x00000004eaea0812 */ /* 0x000fe400078efcff */
[----:B------:R-:W-:Y:S01]  /*18e70*/  ISETP.GE.AND P0, PT, R10, R235, PT ;  /* 0x000000eb0a00720c */ /* 0x000fe20003f06270 */
[----:B-1----:R-:W3:Y:S01]  /*18e80*/  LDL.LU R102, [R1+0x30] ;  /* 0x0000300001667983 */ /* 0x002ee20000300800 */
[----:B------:R-:W-:Y:S01]  /*18e90*/  FSEL R19, R88, -INF , !P5 ;  /* 0xff80000058137808 */ /* 0x000fe20006800000 */
[----:B------:R-:W-:Y:S01]  /*18ea0*/  IMAD.MOV.U32 R88, RZ, RZ, R231 ;  /* 0x000000ffff587224 */ /* 0x000fe200078e00e7 */
[C---:B------:R-:W-:Y:S01]  /*18eb0*/  ISETP.GE.OR P5, PT, R10.reuse, R239, !P0 ;  /* 0x000000ef0a00720c */ /* 0x040fe200047a6670 */
[----:B------:R-:W2:Y:S01]  /*18ec0*/  LDL.LU R90, [R1+0x80] ;  /* 0x00008000015a7983 */ /* 0x000ea20000300800 */
[----:B------:R-:W-:Y:S01]  /*18ed0*/  FSEL R18, R89, -INF , !P2 ;  /* 0xff80000059127808 */ /* 0x000fe20005000000 */
[----:B------:R-:W-:Y:S01]  /*18ee0*/  IMAD.MOV.U32 R89, RZ, RZ, R227 ;  /* 0x000000ffff597224 */ /* 0x000fe200078e00e3 */
[----:B------:R-:W-:Y:S02]  /*18ef0*/  ISETP.GE.OR P2, PT, R10, R240, !P1 ;  /* 0x000000f00a00720c */ /* 0x000fe40004f46670 */
[----:B------:R-:W-:Y:S02]  /*18f00*/  FMNMX.FTZ R10, R53, R11, !PT ;  /* 0x0000000b350a7209 */ /* 0x000fe40007810000 */
[----:B------:R-:W-:Y:S02]  /*18f10*/  FMNMX.FTZ R11, R101, R12, !PT ;  /* 0x0000000c650b7209 */ /* 0x000fe40007810000 */
[C---:B------:R-:W-:Y:S02]  /*18f20*/  ISETP.GE.AND P1, PT, R9.reuse, R238, PT ;  /* 0x000000ee0900720c */ /* 0x040fe40003f26270 */
[----:B------:R-:W-:Y:S02]  /*18f30*/  FMNMX.FTZ R11, R224, R11, !PT ;  /* 0x0000000be00b7209 */ /* 0x000fe40007810000 */
[----:B------:R-:W-:Y:S02]  /*18f40*/  ISETP.GE.AND P0, PT, R9, R235, PT ;  /* 0x000000eb0900720c */ /* 0x000fe40003f06270 */
[----:B------:R-:W-:Y:S02]  /*18f50*/  FMNMX.FTZ R11, R223, R11, !PT ;  /* 0x0000000bdf0b7209 */ /* 0x000fe40007810000 */
[----:B------:R-:W-:Y:S02]  /*18f60*/  FSEL R231, R91, -INF , !P3 ;  /* 0xff8000005be77808 */ /* 0x000fe40005800000 */
[----:B------:R-:W-:Y:S02]  /*18f70*/  MOV R91, R225 ;  /* 0x000000e1005b7202 */ /* 0x000fe40000000f00 */
[C---:B------:R-:W-:Y:S02]  /*18f80*/  ISETP.GE.OR P4, PT, R9.reuse, R239, !P0 ;  /* 0x000000ef0900720c */ /* 0x040fe40004786670 */
[----:B------:R-:W-:Y:S02]  /*18f90*/  ISETP.GE.OR P1, PT, R9, R240, !P1 ;  /* 0x000000f00900720c */ /* 0x000fe40004f26670 */
[----:B------:R-:W-:Y:S02]  /*18fa0*/  LOP3.LUT R234, R234, 0xfffffffe, RZ, 0xc0, !PT ;  /* 0xfffffffeeaea7812 */ /* 0x000fe400078ec0ff */
[----:B------:R-:W-:Y:S02]  /*18fb0*/  ISETP.GE.AND P0, PT, R8, R235, PT ;  /* 0x000000eb0800720c */ /* 0x000fe40003f06270 */
[----:B------:R-:W-:Y:S01]  /*18fc0*/  FSEL R12, R93, -INF , !P2 ;  /* 0xff8000005d0c7808 */ /* 0x000fe20005000000 */
[----:B------:R-:W-:Y:S01]  /*18fd0*/  IMAD.MOV.U32 R93, RZ, RZ, R69 ;  /* 0x000000ffff5d7224 */ /* 0x000fe200078e0045 */
[----:B------:R-:W-:Y:S02]  /*18fe0*/  FSEL R131, R92, -INF , !P6 ;  /* 0xff8000005c837808 */ /* 0x000fe40007000000 */
[----:B------:R-:W-:Y:S02]  /*18ff0*/  ISETP.GE.OR P2, PT, R8, R239, !P0 ;  /* 0x000000ef0800720c */ /* 0x000fe40004746670 */
[C---:B------:R-:W-:Y:S02]  /*19000*/  ISETP.GE.AND P0, PT, R7.reuse, R235, PT ;  /* 0x000000eb0700720c */ /* 0x040fe40003f06270 */
[----:B------:R-:W-:Y:S02]  /*19010*/  @P1 LOP3.LUT R234, R234, 0x1, RZ, 0xfc, !PT ;  /* 0x00000001eaea1812 */ /* 0x000fe400078efcff */
[----:B------:R-:W-:Y:S02]  /*19020*/  ISETP.GE.AND P1, PT, R8, R238, PT ;  /* 0x000000ee0800720c */ /* 0x000fe40003f26270 */
[----:B------:R-:W-:Y:S02]  /*19030*/  LOP3.LUT P6, RZ, R234, 0x4, RZ, 0xc0, !PT ;  /* 0x00000004eaff7812 */ /* 0x000fe400078cc0ff */
[----:B------:R-:W-:Y:S02]  /*19040*/  ISETP.GE.OR P3, PT, R8, R240, !P1 ;  /* 0x000000f00800720c */ /* 0x000fe40004f66670 */
[C---:B------:R-:W-:Y:S02]  /*19050*/  ISETP.GE.AND P1, PT, R7.reuse, R238, PT ;  /* 0x000000ee0700720c */ /* 0x040fe40003f26270 */
[----:B------:R-:W-:Y:S01]  /*19060*/  FSEL R17, R94, -INF , !P6 ;  /* 0xff8000005e117808 */ /* 0x000fe20007000000 */
[----:B------:R-:W-:Y:S01]  /*19070*/  IMAD.MOV.U32 R94, RZ, RZ, R20 ;  /* 0x000000ffff5e7224 */ /* 0x000fe200078e0014 */
[C---:B------:R-:W-:Y:S02]  /*19080*/  ISETP.GE.OR P6, PT, R7.reuse, R240, !P1 ;  /* 0x000000f00700720c */ /* 0x040fe40004fc6670 */
        /* <DEDUP_REMOVED lines=18> */
[----:B------:R-:W-:Y:S02]  /*191b0*/  ISETP.GE.AND P1, PT, R6, R238, PT ;  /* 0x000000ee0600720c */ /* 0x000fe40003f26270 */
[----:B------:R-:W-:Y:S02]  /*191c0*/  FMNMX.FTZ R7, R43, R7, !PT ;  /* 0x000000072b077209 */ /* 0x000fe40007810000 */
[----:B------:R-:W-:Y:S02]  /*191d0*/  FMNMX.FTZ R8, R40, R8, !PT ;  /* 0x0000000828087209 */ /* 0x000fe40007810000 */
[----:B------:R-:W-:Y:S01]  /*191e0*/  FSEL R223, R106, -INF , !P4 ;  /* 0xff8000006adf7808 */ /* 0x000fe20006000000 */
[----:B------:R-:W-:Y:S01]  /*191f0*/  IMAD.MOV.U32 R106, RZ, RZ, R17 ;  /* 0x000000ffff6a7224 */ /* 0x000fe200078e0011 */
[----:B------:R-:W-:Y:S02]  /*19200*/  FMNMX.FTZ R8, R41, R8, !PT ;  /* 0x0000000829087209 */ /* 0x000fe40007810000 */
[----:B------:R-:W-:Y:S01]  /*19210*/  FSEL R201, R108, -INF , !P6 ;  /* 0xff8000006cc97808 */ /* 0x000fe20007000000 */
[----:B------:R-:W-:Y:S01]  /*19220*/  IMAD.MOV.U32 R108, RZ, RZ, R135 ;  /* 0x000000ffff6c7224 */ /* 0x000fe200078e0087 */
[----:B------:R-:W-:Y:S04]  /*19230*/  FMNMX.FTZ R8, R22, R8, !PT ;  /* 0x0000000816087209 */ /* 0x000fe80007810000 */
[----:B------:R-:W-:Y:S04]  /*19240*/  FMNMX.FTZ R8, R45, R8, !PT ;  /* 0x000000082d087209 */ /* 0x000fe80007810000 */
[----:B------:R-:W-:Y:S04]  /*19250*/  FMNMX.FTZ R8, R55, R8, !PT ;  /* 0x0000000837087209 */ /* 0x000fe80007810000 */
[----:B------:R-:W-:Y:S01]  /*19260*/  FMNMX.FTZ R8, R230, R8, !PT ;  /* 0x00000008e6087209 */ /* 0x000fe20007810000 */
[----:B--2---:R-:W-:Y:S01]  /*19270*/  STL [R1+0x128], R90 ;  /* 0x0001285a01007387 */ /* 0x004fe20000100800 */
[----:B------:R-:W-:Y:S03]  /*19280*/  FMNMX.FTZ R10, R90, R10, !PT ;  /* 0x0000000a5a0a7209 */ /* 0x000fe60007810000 */
[----:B------:R-:W2:Y:S01]  /*19290*/  LDL.LU R103, [R1+0x90] ;  /* 0x0000900001677983 */ /* 0x000ea20000300800 */
[----:B------:R-:W-:Y:S04]  /*192a0*/  FMNMX.FTZ R10, R89, R10, !PT ;  /* 0x0000000a590a7209 */ /* 0x000fe80007810000 */
[----:B------:R-:W-:Y:S02]  /*192b0*/  FMNMX.FTZ R9, R88, R10, !PT ;  /* 0x0000000a58097209 */ /* 0x000fe40007810000 */
[----:B------:R-:W-:Y:S02]  /*192c0*/  FMNMX.FTZ R10, R80, R11, !PT ;  /* 0x0000000b500a7209 */ /* 0x000fe40007810000 */
[----:B------:R-:W-:Y:S01]  /*192d0*/  FMNMX.FTZ R9, R91, R9, !PT ;  /* 0x000000095b097209 */ /* 0x000fe20007810000 */
[----:B------:R-:W-:Y:S01]  /*192e0*/  LDSM.16.MT88.4 R80, [R218+0x8000] ;  /* 0x00800000da50783b */ /* 0x000fe20000004200 */
[----:B---3--:R-:W-:Y:S02]  /*192f0*/  FMNMX.FTZ R10, R102, R10, !PT ;  /* 0x0000000a660a7209 */ /* 0x008fe40007810000 */
[----:B------:R-:W-:Y:S02]  /*19300*/  FMNMX.FTZ R9, R222, R9, !PT ;  /* 0x00000009de097209 */ /* 0x000fe40007810000 */
[----:B----4-:R-:W-:Y:S02]  /*19310*/  FMNMX.FTZ R10, R118, R10, !PT ;  /* 0x0000000a760a7209 */ /* 0x010fe40007810000 */
        /* <DEDUP_REMOVED lines=25> */
[----:B------:R-:W1:Y:S01]  /*194b0*/  SHFL.BFLY PT, R9, R73, 0x2, 0x1f ;  /* 0x0c401f0049097f89 */ /* 0x000e6200000e0000 */
[C---:B------:R-:W-:Y:S02]  /*194c0*/  LOP3.LUT P5, RZ, R234.reuse, 0x1, RZ, 0xc0, !PT ;  /* 0x00000001eaff7812 */ /* 0x040fe400078ac0ff */
[----:B------:R-:W-:Y:S02]  /*194d0*/  LOP3.LUT R234, R234, 0xfffffffb, RZ, 0xc0, !PT ;  /* 0xfffffffbeaea7812 */ /* 0x000fe400078ec0ff */
[----:B------:R-:W-:Y:S01]  /*194e0*/  FSEL R249, R104, -INF , !P5 ;  /* 0xff80000068f97808 */ /* 0x000fe20006800000 */
[----:B------:R-:W-:Y:S01]  /*194f0*/  IMAD.MOV.U32 R104, RZ, RZ, R19 ;  /* 0x000000ffff687224 */ /* 0x000fe200078e0013 */
[----:B------:R-:W-:Y:S02]  /*19500*/  @P0 LOP3.LUT R234, R234, 0x4, RZ, 0xfc, !PT ;  /* 0x00000004eaea0812 */ /* 0x000fe400078efcff */
[C---:B------:R-:W-:Y:S02]  /*19510*/  ISETP.GE.AND P0, PT, R6.reuse, R235, PT ;  /* 0x000000eb0600720c */ /* 0x040fe40003f06270 */
[C---:B------:R-:W-:Y:S02]  /*19520*/  ISETP.GE.OR P5, PT, R6.reuse, R240, !P1 ;  /* 0x000000f00600720c */ /* 0x040fe40004fa6670 */
[----:B------:R-:W-:Y:S02]  /*19530*/  ISETP.GE.OR P0, PT, R6, R239, !P0 ;  /* 0x000000ef0600720c */ /* 0x000fe40004706670 */
[----:B------:R-:W-:Y:S02]  /*19540*/  FMNMX.FTZ R6, R46, R7, !PT ;  /* 0x000000072e067209 */ /* 0x000fe40007810000 */
[----:B------:R-:W-:Y:S02]  /*19550*/  ISETP.GE.AND P1, PT, R5, R238, PT ;  /* 0x000000ee0500720c */ /* 0x000fe40003f26270 */
[----:B------:R-:W-:Y:S02]  /*19560*/  FMNMX.FTZ R6, R47, R6, !PT ;  /* 0x000000062f067209 */ /* 0x000fe40007810000 */
[----:B------:R-:W-:Y:S02]  /*19570*/  LOP3.LUT R234, R234, 0xfffffffe, RZ, 0xc0, !PT ;  /* 0xfffffffeeaea7812 */ /* 0x000fe400078ec0ff */
[----:B------:R-:W-:Y:S02]  /*19580*/  FMNMX.FTZ R6, R196, R6, !PT ;  /* 0x00000006c4067209 */ /* 0x000fe40007810000 */
[----:B-1----:R-:W-:Y:S02]  /*19590*/  FMNMX.FTZ R73, R73, R9, !PT ;  /* 0x0000000949497209 */ /* 0x002fe40007810000 */
[----:B------:R-:W-:Y:S02]  /*195a0*/  FMNMX.FTZ R6, R228, R6, !PT ;  /* 0x00000006e4067209 */ /* 0x000fe40007810000 */
[----:B------:R-:W-:Y:S01]  /*195b0*/  FMNMX.FTZ R72, R233, R72, !PT ;  /* 0x00000048e9487209 */ /* 0x000fe20007810000 */
[----:B------:R-:W1:Y:S01]  /*195c0*/  SHFL.BFLY PT, R9, R73, 0x1, 0x1f ;  /* 0x0c201f0049097f89 */ /* 0x000e6200000e0000 */
[----:B------:R-:W-:Y:S02]  /*195d0*/  FMNMX.FTZ R6, R229, R6, !PT ;  /* 0x00000006e5067209 */ /* 0x000fe40007810000 */
[----:B------:R-:W-:Y:S01]  /*195e0*/  FSEL R214, R105, -INF , !P3 ;  /* 0xff80000069d67808 */ /* 0x000fe20005800000 */
[----:B------:R-:W-:Y:S01]  /*195f0*/  IMAD.MOV.U32 R105, RZ, RZ, R60 ;  /* 0x000000ffff697224 */ /* 0x000fe200078e003c */
[C---:B------:R-:W-:Y:S02]  /*19600*/  ISETP.GE.OR P3, PT, R5.reuse, R240, !P1 ;  /* 0x000000f00500720c */ /* 0x040fe40004f66670 */
[----:B------:R-:W-:Y:S02]  /*19610*/  @P0 LOP3.LUT R234, R234, 0x1, RZ, 0xfc, !PT ;  /* 0x00000001eaea0812 */ /* 0x000fe400078efcff */
[----:B------:R-:W-:Y:S02]  /*19620*/  ISETP.GE.AND P0, PT, R5, R235, PT ;  /* 0x000000eb0500720c */ /* 0x000fe40003f06270 */
[----:B------:R-:W-:Y:S02]  /*19630*/  ISETP.GE.AND P1, PT, R4, R238, PT ;  /* 0x000000ee0400720c */ /* 0x000fe40003f26270 */
[----:B------:R-:W-:Y:S02]  /*19640*/  FMNMX.FTZ R72, R251, R72, !PT ;  /* 0x00000048fb487209 */ /* 0x000fe40007810000 */
[----:B------:R-:W-:Y:S02]  /*19650*/  ISETP.GE.OR P4, PT, R5, R239, !P0 ;  /* 0x000000ef0500720c */ /* 0x000fe40004786670 */
[----:B------:R-:W-:Y:S02]  /*19660*/  FMNMX.FTZ R5, R197, R6, !PT ;  /* 0x00000006c5057209 */ /* 0x000fe40007810000 */
[----:B------:R-:W-:Y:S01]  /*19670*/  FSEL R130, R120, -INF , !P3 ;  /* 0xff80000078827808 */ /* 0x000fe20005800000 */
[----:B------:R-:W-:Y:S01]  /*19680*/  IMAD.MOV.U32 R120, RZ, RZ, R68 ;  /* 0x000000ffff787224 */ /* 0x000fe200078e0044 */
[----:B------:R-:W-:Y:S02]  /*19690*/  LOP3.LUT P3, RZ, R234, 0x4, RZ, 0xc0, !PT ;  /* 0x00000004eaff7812 */ /* 0x000fe4000786c0ff */
[----:B------:R-:W-:Y:S01]  /*196a0*/  FSEL R10, R107, -INF , !P2 ;  /* 0xff8000006b0a7808 */ /* 0x000fe20005000000 */
[----:B------:R-:W-:Y:S01]  /*196b0*/  IMAD.MOV.U32 R107, RZ, RZ, R66 ;  /* 0x000000ffff6b7224 */ /* 0x000fe200078e0042 */
[----:B-1----:R-:W-:Y:S02]  /*196c0*/  FMNMX.FTZ R73, R73, R9, !PT ;  /* 0x0000000949497209 */ /* 0x002fe40007810000 */
[----:B------:R-:W-:Y:S02]  /*196d0*/  ISETP.GE.OR P2, PT, R4, R240, !P1 ;  /* 0x000000f00400720c */ /* 0x000fe40004f46670 */
[----:B------:R-:W-:Y:S01]  /*196e0*/  ISETP.GE.AND P1, PT, R2, R238, PT ;  /* 0x000000ee0200720c */ /* 0x000fe20003f26270 */
[----:B------:R-:W-:Y:S01]  /*196f0*/  FMUL.FTZ R84, R73, c[0x0][0x23c] ;  /* 0x00008f0049547a20 */ /* 0x000fe20000410000 */
[----:B------:R-:W-:Y:S02]  /*19700*/  FMNMX.FTZ R72, R250, R72, !PT ;  /* 0x00000048fa487209 */ /* 0x000fe40007810000 */
[----:B------:R-:W-:Y:S02]  /*19710*/  FMNMX.FTZ R8, R105, R8, !PT ;  /* 0x0000000869087209 */ /* 0x000fe40007810000 */
[----:B------:R-:W-:Y:S01]  /*19720*/  FSEL R224, R110, -INF , !P3 ;  /* 0xff8000006ee07808 */ /* 0x000fe20005800000 */
[----:B------:R-:W-:Y:S01]  /*19730*/  IMAD.MOV.U32 R110, RZ, RZ, R13 ;  /* 0x000000ffff6e7224 */ /* 0x000fe200078e000d */
[----:B------:R-:W-:Y:S02]  /*19740*/  FMNMX.FTZ R5, R68, R5, !PT ;  /* 0x0000000544057209 */ /* 0x000fe40007810000 */
[----:B------:R-:W-:Y:S02]  /*19750*/  FSETP.NEU.FTZ.AND P3, PT, R73, -INF , PT ;  /* 0xff8000004900780b */ /* 0x000fe40003f7d000 */
[----:B------:R-:W-:Y:S02]  /*19760*/  ISETP.GE.OR P1, PT, R2, R240, !P1 ;  /* 0x000000f00200720c */ /* 0x000fe40004f26670 */
[----:B------:R-:W-:Y:S02]  /*19770*/  FMNMX.FTZ R72, R246, R72, !PT ;  /* 0x00000048f6487209 */ /* 0x000fe40007810000 */
[----:B------:R-:W-:Y:S02]  /*19780*/  FMNMX.FTZ R8, R236, R8, !PT ;  /* 0x00000008ec087209 */ /* 0x000fe40007810000 */
[----:B------:R-:W-:Y:S02]  /*19790*/  FMNMX.FTZ R5, R199, R5, !PT ;  /* 0x00000005c7057209 */ /* 0x000fe40007810000 */
[-C--:B------:R-:W-:Y:S02]  /*197a0*/  ISETP.GE.AND P0, PT, R4, R235.reuse, PT ;  /* 0x000000eb0400720c */ /* 0x080fe40003f06270 */
[----:B------:R-:W-:Y:S02]  /*197b0*/  FSEL R84, R84, RZ, P3 ;  /* 0x000000ff54547208 */ /* 0x000fe40001800000 */
[----:B------:R-:W-:Y:S01]  /*197c0*/  FSEL R128, R124, -INF , !P1 ;  /* 0xff8000007c807808 */ /* 0x000fe20004800000 */
[----:B------:R-:W-:Y:S01]  /*197d0*/  IMAD.MOV.U32 R124, RZ, RZ, R47 ;  /* 0x000000ffff7c7224 */ /* 0x000fe200078e002f */
[----:B------:R-:W-:Y:S01]  /*197e0*/  ISETP.GE.AND P1, PT, R2, R235, PT ;  /* 0x000000eb0200720c */ /* 0x000fe20003f26270 */
[--C-:B------:R-:W-:Y:S01]  /*197f0*/  FFMA.FTZ R101, R101, c[0x0][0x23c], -R84.reuse ;  /* 0x00008f0065657a23 */ /* 0x100fe20000010854 */
[----:B------:R-:W-:Y:S01]  /*19800*/  FMNMX.FTZ R72, R245, R72, !PT ;  /* 0x00000048f5487209 */ /* 0x000fe20007810000 */
[--C-:B------:R-:W-:Y:S01]  /*19810*/  FFMA.FTZ R118, R118, c[0x0][0x23c], -R84.reuse ;  /* 0x00008f0076767a23 */ /* 0x100fe20000010854 */
[----:B------:R-:W-:Y:S01]  /*19820*/  FMNMX.FTZ R7, R54, R8, !PT ;  /* 0x0000000836077209 */ /* 0x000fe20007810000 */
[----:B------:R-:W-:Y:S01]  /*19830*/  FFMA.FTZ R117, R117, c[0x0][0x23c], -R84 ;  /* 0x00008f0075757a23 */ /* 0x000fe20000010854 */
[----:B------:R-:W-:Y:S01]  /*19840*/  FSEL R200, R109, -INF , !P5 ;  /* 0xff8000006dc87808 */ /* 0x000fe20006800000 */
[----:B------:R-:W-:Y:S01]  /*19850*/  IMAD.MOV.U32 R109, RZ, RZ, R54 ;  /* 0x000000ffff6d7224 */ /* 0x000fe200078e0036 */
[----:B------:R-:W-:Y:S01]  /*19860*/  ISETP.GE.OR P5, PT, R4, R239, !P0 ;  /* 0x000000ef0400720c */ /* 0x000fe200047a6670 */
[--C-:B------:R-:W-:Y:S01]  /*19870*/  FFMA.FTZ R248, R248, c[0x0][0x23c], -R84.reuse ;  /* 0x00008f00f8f87a23 */ /* 0x100fe20000010854 */
[----:B------:R-:W-:Y:S01]  /*19880*/  FMNMX.FTZ R4, R198, R5, !PT ;  /* 0x00000005c6047209 */ /* 0x000fe20007810000 */
[--C-:B------:R-:W-:Y:S01]  /*19890*/  FFMA.FTZ R247, R247, c[0x0][0x23c], -R84.reuse ;  /* 0x00008f00f7f77a23 */ /* 0x100fe20000010854 */
[----:B------:R-:W-:Y:S01]  /*198a0*/  ISETP.GE.OR P1, PT, R2, R239, !P1 ;  /* 0x000000ef0200720c */ /* 0x000fe20004f26670 */
[--C-:B------:R-:W-:Y:S01]  /*198b0*/  FFMA.FTZ R2, R203, c[0x0][0x23c], -R84.reuse ;  /* 0x00008f00cb027a23 */ /* 0x100fe20000010854 */
[----:B------:R-:W-:Y:S02]  /*198c0*/  FMNMX.FTZ R72, R212, R72, !PT ;  /* 0x00000048d4487209 */ /* 0x000fe40007810000 */
[----:B------:R-:W-:Y:S01]  /*198d0*/  FMNMX.FTZ R7, R95, R7, !PT ;  /* 0x000000075f077209 */ /* 0x000fe20007810000 */
[----:B------:R1:W-:Y:S01]  /*198e0*/  MUFU.EX2 R85, R2 ;  /* 0x0000000200557308 */ /* 0x0003e20000000800 */
[----:B------:R-:W-:Y:S02]  /*198f0*/  FMNMX.FTZ R4, R16, R4, !PT ;  /* 0x0000000410047209 */ /* 0x000fe40007810000 */
[----:B------:R-:W-:Y:S02]  /*19900*/  FMNMX.FTZ R72, R114, R72, !PT ;  /* 0x0000004872487209 */ /* 0x000fe40007810000 */
[----:B------:R-:W-:Y:S02]  /*19910*/  FMNMX.FTZ R4, R13, R4, !PT ;  /* 0x000000040d047209 */ /* 0x000fe40007810000 */
[----:B------:R-:W-:Y:S01]  /*19920*/  LOP3.LUT P6, RZ, R234, 0x1, RZ, 0xc0, !PT ;  /* 0x00000001eaff7812 */ /* 0x000fe200078cc0ff */
[----:B------:R-:W3:Y:S01]  /*19930*/  SHFL.BFLY PT, R8, R72, 0x2, 0x1f ;  /* 0x0c401f0048087f89 */ /* 0x000ee200000e0000 */
[----:B------:R-:W-:Y:S02]  /*19940*/  FMNMX.FTZ R4, R231, R4, !PT ;  /* 0x00000004e7047209 */ /* 0x000fe40007810000 */
[----:B------:R-:W-:Y:S02]  /*19950*/  FSEL R220, R111, -INF , !P6 ;  /* 0xff8000006fdc7808 */ /* 0x000fe40007000000 */
[----:B------:R-:W-:Y:S02]  /*19960*/  FMNMX.FTZ R4, R106, R4, !PT ;  /* 0x000000046a047209 */ /* 0x000fe40007810000 */
[C---:B------:R-:W-:Y:S02]  /*19970*/  ISETP.GE.AND P0, PT, R0.reuse, R238, PT ;  /* 0x000000ee0000720c */ /* 0x040fe40003f06270 */
[----:B------:R-:W-:Y:S02]  /*19980*/  FMNMX.FTZ R4, R11, R4, !PT ;  /* 0x000000040b047209 */ /* 0x000fe40007810000 */
[----:B------:R-:W-:Y:S02]  /*19990*/  MOV R111, R10 ;  /* 0x0000000a006f7202 */ /* 0x000fe40000000f00 */
[----:B------:R-:W-:Y:S02]  /*199a0*/  FMNMX.FTZ R4, R223, R4, !PT ;  /* 0x00000004df047209 */ /* 0x000fe40007810000 */
[----:B------:R-:W-:Y:S01]  /*199b0*/  ISETP.GE.OR P0, PT, R0, R240, !P0 ;  /* 0x000000f00000720c */ /* 0x000fe20004706670 */
[----:B-1----:R-:W-:Y:S01]  /*199c0*/  FFMA.FTZ R2, R205, c[0x0][0x23c], -R84 ;  /* 0x00008f00cd027a23 */ /* 0x002fe20000010854 */
[----:B------:R-:W-:Y:S02]  /*199d0*/  FMNMX.FTZ R4, R111, R4, !PT ;  /* 0x000000046f047209 */ /* 0x000fe40007810000 */
[----:B------:R-:W-:Y:S02]  /*199e0*/  FSEL R90, R123, -INF , !P5 ;  /* 0xff8000007b5a7808 */ /* 0x000fe40006800000 */
[----:B------:R-:W-:Y:S01]  /*199f0*/  FMNMX.FTZ R4, R224, R4, !PT ;  /* 0x00000004e0047209 */ /* 0x000fe20007810000 */
[----:B------:R-:W1:Y:S01]  /*19a00*/  MUFU.EX2 R123, R2 ;  /* 0x00000002007b7308 */ /* 0x000e620000000800 */
[----:B------:R-:W-:Y:S02]  /*19a10*/  FSEL R125, R125, -INF , !P0 ;  /* 0xff8000007d7d7808 */ /* 0x000fe40004000000 */
[----:B------:R-:W-:Y:S02]  /*19a20*/  ISETP.GE.AND P0, PT, R0, R235, PT ;  /* 0x000000eb0000720c */ /* 0x000fe40003f06270 */
[----:B---3--:R-:W-:Y:S02]  /*19a30*/  FMNMX.FTZ R72, R72, R8, !PT ;  /* 0x0000000848487209 */ /* 0x008fe40007810000 */
[----:B------:R-:W-:Y:S01]  /*19a40*/  FSEL R221, R122, -INF , !P4 ;  /* 0xff8000007add7808 */ /* 0x000fe20006000000 */
[----:B------:R-:W-:Y:S01]  /*19a50*/  IMAD.MOV.U32 R122, RZ, RZ, R64 ;  /* 0x000000ffff7a7224 */ /* 0x000fe200078e0040 */
[----:B------:R-:W-:Y:S02]  /*19a60*/  ISETP.GE.OR P0, PT, R0, R239, !P0 ;  /* 0x000000ef0000720c */ /* 0x000fe40004706670 */
[----:B------:R-:W-:Y:S02]  /*19a70*/  FMNMX.FTZ R0, R220, R4, !PT ;  /* 0x00000004dc007209 */ /* 0x000fe40007810000 */
[----:B------:R-:W-:Y:S01]  /*19a80*/  FSEL R222, R126, -INF , !P1 ;  /* 0xff8000007ede7808 */ /* 0x000fe20004800000 */
[----:B------:R-:W-:Y:S01]  /*19a90*/  IMAD.MOV.U32 R126, RZ, RZ, R48 ;  /* 0x000000ffff7e7224 */ /* 0x000fe200078e0030 */
[----:B------:R-:W-:Y:S02]  /*19aa0*/  FMNMX.FTZ R0, R221, R0, !PT ;  /* 0x00000000dd007209 */ /* 0x000fe40007810000 */
[----:B------:R-:W-:Y:S01]  /*19ab0*/  FSEL R129, R121, -INF , !P2 ;  /* 0xff80000079817808 */ /* 0x000fe20005000000 */
[----:B------:R-:W-:Y:S01]  /*19ac0*/  IMAD.MOV.U32 R121, RZ, RZ, R18 ;  /* 0x000000ffff797224 */ /* 0x000fe200078e0012 */
[----:B------:R-:W-:Y:S01]  /*19ad0*/  FMNMX.FTZ R0, R90, R0, !PT ;  /* 0x000000005a007209 */ /* 0x000fe20007810000 */
[----:B------:R-:W-:Y:S01]  /*19ae0*/  FFMA.FTZ R126, R126, c[0x0][0x23c], -R84 ;  /* 0x00008f007e7e7a23 */ /* 0x000fe20000010854 */
[----:B------:R-:W-:Y:S02]  /*19af0*/  FSEL R74, R127, -INF , !P0 ;  /* 0xff8000007f4a7808 */ /* 0x000fe40004000000 */
[----:B------:R-:W-:Y:S02]  /*19b00*/  FMNMX.FTZ R0, R222, R0, !PT ;  /* 0x00000000de007209 */ /* 0x000fe40007810000 */
[----:B-1----:R-:W-:Y:S02]  /*19b10*/  F2FP.PACK_AB R76, R123, R85 ;  /* 0x000000557b4c723e */ /* 0x002fe400000000ff */
[----:B------:R-:W-:Y:S02]  /*19b20*/  FMNMX.FTZ R0, R74, R0, !PT ;  /* 0x000000004a007209 */ /* 0x000fe40007810000 */
[----:B------:R-:W-:Y:S02]  /*19b30*/  MOV R127, R16 ;  /* 0x00000010007f7202 */ /* 0x000fe40000000f00 */
[----:B------:R-:W-:Y:S01]  /*19b40*/  LOP3.LUT P4, RZ, R234, 0x4000, RZ, 0xc0, !PT ;  /* 0x00004000eaff7812 */ /* 0x000fe2000788c0ff */
[----:B------:R-:W1:Y:S02]  /*19b50*/  SHFL.BFLY PT, R2, R0, 0x2, 0x1f ;  /* 0x0c401f0000027f89 */ /* 0x000e6400000e0000 */
[----:B-1----:R-:W-:Y:S02]  /*19b60*/  FMNMX.FTZ R0, R0, R2, !PT ;  /* 0x0000000200007209 */ /* 0x002fe40007810000 */
[----:B--2---:R-:W-:Y:S04]  /*19b70*/  FMNMX.FTZ R7, R103, R7, !PT ;  /* 0x0000000767077209 */ /* 0x004fe80007810000 */
[----:B------:R-:W-:Y:S04]  /*19b80*/  FMNMX.FTZ R7, R94, R7, !PT ;  /* 0x000000075e077209 */ /* 0x000fe80007810000 */
[----:B------:R-:W-:Y:S04]  /*19b90*/  FMNMX.FTZ R7, R104, R7, !PT ;  /* 0x0000000768077209 */ /* 0x000fe80007810000 */
[----:B------:R-:W-:Y:S04]  /*19ba0*/  FMNMX.FTZ R6, R18, R7, !PT ;  /* 0x0000000712067209 */ /* 0x000fe80007810000 */
[----:B------:R-:W-:Y:S04]  /*19bb0*/  FMNMX.FTZ R6, R131, R6, !PT ;  /* 0x0000000683067209 */ /* 0x000fe80007810000 */
[----:B------:R-:W-:Y:S04]  /*19bc0*/  FMNMX.FTZ R6, R12, R6, !PT ;  /* 0x000000060c067209 */ /* 0x000fe80007810000 */
[----:B------:R-:W-:Y:S04]  /*19bd0*/  FMNMX.FTZ R6, R249, R6, !PT ;  /* 0x00000006f9067209 */ /* 0x000fe80007810000 */
[----:B------:R-:W-:Y:S02]  /*19be0*/  FMNMX.FTZ R71, R214, R6, !PT ;  /* 0x00000006d6477209 */ /* 0x000fe40007810000 */
[----:B------:R-:W1:Y:S02]  /*19bf0*/  SHFL.BFLY PT, R6, R72, 0x1, 0x1f ;  /* 0x0c201f0048067f89 */ /* 0x000e6400000e0000 */
[----:B------:R-:W-:Y:S04]  /*19c00*/  FMNMX.FTZ R71, R201, R71, !PT ;  /* 0x00000047c9477209 */ /* 0x000fe80007810000 */
[----:B------:R-:W-:Y:S04]  /*19c10*/  FMNMX.FTZ R71, R200, R71, !PT ;  /* 0x00000047c8477209 */ /* 0x000fe80007810000 */
[----:B------:R-:W-:Y:S04]  /*19c20*/  FMNMX.FTZ R71, R130, R71, !PT ;  /* 0x0000004782477209 */ /* 0x000fe80007810000 */
[----:B------:R-:W-:Y:S04]  /*19c30*/  FMNMX.FTZ R71, R129, R71, !PT ;  /* 0x0000004781477209 */ /* 0x000fe80007810000 */
[----:B------:R-:W-:Y:S04]  /*19c40*/  FMNMX.FTZ R71, R128, R71, !PT ;  /* 0x0000004780477209 */ /* 0x000fe80007810000 */
[----:B------:R-:W-:Y:S02]  /*19c50*/  FMNMX.FTZ R71, R125, R71, !PT ;  /* 0x000000477d477209 */ /* 0x000fe40007810000 */
[----:B-1----:R-:W-:Y:S03]  /*19c60*/  FMNMX.FTZ R72, R72, R6, !PT ;  /* 0x0000000648487209 */ /* 0x002fe60007810000 */
[----:B------:R-:W1:Y:S01]  /*19c70*/  SHFL.BFLY PT, R5, R71, 0x2, 0x1f ;  /* 0x0c401f0047057f89 */ /* 0x000e6200000e0000 */
[C---:B------:R-:W-:Y:S01]  /*19c80*/  FSETP.NEU.FTZ.AND P2, PT, R72.reuse, -INF , PT ;  /* 0xff8000004800780b */ /* 0x040fe20003f5d000 */
[----:B------:R-:W-:Y:S05]  /*19c90*/  FMUL.FTZ R75, R72, c[0x0][0x23c] ;  /* 0x00008f00484b7a20 */ /* 0x000fea0000410000 */
[----:B------:R-:W-:Y:S05]  /*19ca0*/  FSEL R75, R75, RZ, P2 ;  /* 0x000000ff4b4b7208 */ /* 0x000fea0001000000 */
[--C-:B------:R-:W-:Y:S02]  /*19cb0*/  FFMA.FTZ R4, R204, c[0x0][0x23c], -R75.reuse ;  /* 0x00008f00cc047a23 */ /* 0x100fe4000001084b */
[--C-:B------:R-:W-:Y:S02]  /*19cc0*/  FFMA.FTZ R2, R209, c[0x0][0x23c], -R75.reuse ;  /* 0x00008f00d1027a23 */ /* 0x100fe4000001084b */
[----:B------:R-:W-:Y:S01]  /*19cd0*/  IMAD.MOV.U32 R209, RZ, RZ, R22 ;  /* 0x000000ffffd17224 */ /* 0x000fe200078e0016 */
[----:B------:R2:W-:Y:S01]  /*19ce0*/  MUFU.EX2 R119, R4 ;  /* 0x0000000400777308 */ /* 0x0005e20000000800 */
[--C-:B------:R-:W-:Y:S02]  /*19cf0*/  FFMA.FTZ R89, R89, c[0x0][0x23c], -R75.reuse ;  /* 0x00008f0059597a23 */ /* 0x100fe4000001084b */
[--C-:B------:R-:W-:Y:S02]  /*19d00*/  FFMA.FTZ R88, R88, c[0x0][0x23c], -R75.reuse ;  /* 0x00008f0058587a23 */ /* 0x100fe4000001084b */
[--C-:B------:R-:W-:Y:S02]  /*19d10*/  FFMA.FTZ R91, R91, c[0x0][0x23c], -R75.reuse ;  /* 0x00008f005b5b7a23 */ /* 0x100fe4000001084b */
[--C-:B------:R-:W-:Y:S01]  /*19d20*/  FFMA.FTZ R107, R107, c[0x0][0x23c], -R75.reuse ;  /* 0x00008f006b6b7a23 */ /* 0x100fe2000001084b */
[----:B-1----:R-:W-:Y:S01]  /*19d30*/  FMNMX.FTZ R71, R71, R5, !PT ;  /* 0x0000000547477209 */ /* 0x002fe20007810000 */
[--C-:B------:R-:W-:Y:S01]  /*19d40*/  FFMA.FTZ R122, R122, c[0x0][0x23c], -R75.reuse ;  /* 0x00008f007a7a7a23 */ /* 0x100fe2000001084b */
[----:B------:R1:W-:Y:S01]  /*19d50*/  MUFU.EX2 R203, R2 ;  /* 0x0000000200cb7308 */ /* 0x0003e20000000800 */
[--C-:B------:R-:W-:Y:S02]  /*19d60*/  FFMA.FTZ R251, R251, c[0x0][0x23c], -R75.reuse ;  /* 0x00008f00fbfb7a23 */ /* 0x100fe4000001084b */
[--C-:B------:R-:W-:Y:S01]  /*19d70*/  FFMA.FTZ R250, R250, c[0x0][0x23c], -R75.reuse ;  /* 0x00008f00fafa7a23 */ /* 0x100fe2000001084b */
[----:B------:R-:W3:Y:S01]  /*19d80*/  SHFL.BFLY PT, R5, R71, 0x1, 0x1f ;  /* 0x0c201f0047057f89 */ /* 0x000ee200000e0000 */
[--C-:B------:R-:W-:Y:S02]  /*19d90*/  FFMA.FTZ R246, R246, c[0x0][0x23c], -R75.reuse ;  /* 0x00008f00f6f67a23 */ /* 0x100fe4000001084b */
[--C-:B--2---:R-:W-:Y:S04]  /*19da0*/  FFMA.FTZ R4, R206, c[0x0][0x23c], -R75.reuse ;  /* 0x00008f00ce047a23 */ /* 0x104fe8000001084b */
[----:B------:R2:W4:Y:S01]  /*19db0*/  MUFU.EX2 R204, R4 ;  /* 0x0000000400cc7308 */ /* 0x0005220000000800 */
[----:B-1----:R-:W1:Y:S01]  /*19dc0*/  SHFL.BFLY PT, R2, R0, 0x1, 0x1f ;  /* 0x0c201f0000027f89 */ /* 0x002e6200000e0000 */
[----:B---3--:R-:W-:Y:S04]  /*19dd0*/  FMNMX.FTZ R71, R71, R5, !PT ;  /* 0x0000000547477209 */ /* 0x008fe80007810000 */
[C---:B------:R-:W-:Y:S01]  /*19de0*/  FSETP.NEU.FTZ.AND P1, PT, R71.reuse, -INF , PT ;  /* 0xff8000004700780b */ /* 0x040fe20003f3d000 */
[----:B------:R-:W-:Y:S05]  /*19df0*/  FMUL.FTZ R92, R71, c[0x0][0x23c] ;  /* 0x00008f00475c7a20 */ /* 0x000fea0000410000 */
[----:B------:R-:W-:Y:S01]  /*19e00*/  FSEL R92, R92, RZ, P1 ;  /* 0x000000ff5c5c7208 */ /* 0x000fe20000800000 */
[----:B--2---:R-:W-:Y:S01]  /*19e10*/  FFMA.FTZ R4, R208, c[0x0][0x23c], -R84 ;  /* 0x00008f00d0047a23 */ /* 0x004fe20000010854 */
[----:B----4-:R-:W-:Y:S03]  /*19e20*/  F2FP.PACK_AB R77, R204, R119 ;  /* 0x00000077cc4d723e */ /* 0x010fe600000000ff */
[--C-:B------:R-:W-:Y:S02]  /*19e30*/  FFMA.FTZ R214, R214, c[0x0][0x23c], -R92.reuse ;  /* 0x00008f00d6d67a23 */ /* 0x100fe4000001085c */
[--C-:B------:R-:W-:Y:S01]  /*19e40*/  FFMA.FTZ R201, R201, c[0x0][0x23c], -R92.reuse ;  /* 0x00008f00c9c97a23 */ /* 0x100fe2000001085c */
[----:B------:R2:W-:Y:S01]  /*19e50*/  MUFU.EX2 R205, R4 ;  /* 0x0000000400cd7308 */ /* 0x0005e20000000800 */
[--C-:B------:R-:W-:Y:S01]  /*19e60*/  FFMA.FTZ R200, R200, c[0x0][0x23c], -R92.reuse ;  /* 0x00008f00c8c87a23 */ /* 0x100fe2000001085c */
[----:B-1----:R-:W-:Y:S01]  /*19e70*/  FMNMX.FTZ R70, R0, R2, !PT ;  /* 0x0000000200467209 */ /* 0x002fe20007810000 */
[----:B------:R-:W-:Y:S02]  /*19e80*/  FFMA.FTZ R0, R23, c[0x0][0x23c], -R92 ;  /* 0x00008f0017007a23 */ /* 0x000fe4000001085c */
[----:B------:R-:W1:Y:S01]  /*19e90*/  LDSM.16.MT88.4 R20, [R216+0x8000] ;  /* 0x00800000d814783b */ /* 0x000e620000004200 */
[C---:B------:R-:W-:Y:S01]  /*19ea0*/  FSETP.NEU.FTZ.AND P0, PT, R70.reuse, -INF , PT ;  /* 0xff8000004600780b */ /* 0x040fe20003f1d000 */
[----:B------:R-:W-:Y:S03]  /*19eb0*/  FMUL.FTZ R100, R70, c[0x0][0x23c] ;  /* 0x00008f0046647a20 */ /* 0x000fe60000410000 */
[----:B------:R3:W-:Y:S02]  /*19ec0*/  MUFU.EX2 R7, R0 ;  /* 0x0000000000077308 */ /* 0x0007e40000000800 */
[----:B------:R-:W-:Y:S05]  /*19ed0*/  FSEL R100, R100, RZ, P0 ;  /* 0x000000ff64647208 */ /* 0x000fea0000000000 */
[----:B------:R-:W-:Y:S04]  /*19ee0*/  FFMA.FTZ R2, R14, c[0x0][0x23c], -R100 ;  /* 0x00008f000e027a23 */ /* 0x000fe80000010864 */
[----:B------:R4:W-:Y:S01]  /*19ef0*/  MUFU.EX2 R227, R2 ;  /* 0x0000000200e37308 */ /* 0x0009e20000000800 */
[----:B--2---:R-:W-:Y:S09]  /*19f00*/  FFMA.FTZ R4, R207, c[0x0][0x23c], -R84 ;  /* 0x00008f00cf047a23 */ /* 0x004ff20000010854 */
[----:B------:R2:W1:Y:S01]  /*19f10*/  MUFU.EX2 R206, R4 ;  /* 0x0000000400ce7308 */ /* 0x0004620000000800 */
[----:B---3--:R-:W-:Y:S09]  /*19f20*/  FFMA.FTZ R0, R33, c[0x0][0x23c], -R92 ;  /* 0x00008f0021007a23 */ /* 0x008ff2000001085c */
[----:B------:R3:W-:Y:S01]  /*19f30*/  MUFU.EX2 R207, R0 ;  /* 0x0000000000cf7308 */ /* 0x0007e20000000800 */
[----:B----4-:R-:W-:Y:S01]  /*19f40*/  FSEL R2, R72, RZ, P2 ;  /* 0x000000ff48027208 */ /* 0x010fe20001000000 */
[----:B--2---:R-:W-:Y:S01]  /*19f50*/  FFMA.FTZ R4, R210, c[0x0][0x23c], -R75 ;  /* 0x00008f00d2047a23 */ /* 0x004fe2000001084b */
[----:B-1----:R-:W-:Y:S07]  /*19f60*/  F2FP.PACK_AB R78, R206, R205 ;  /* 0x000000cdce4e723e */ /* 0x002fee00000000ff */
[----:B------:R1:W2:Y:S01]  /*19f70*/  MUFU.EX2 R208, R4 ;  /* 0x0000000400d07308 */ /* 0x0002a20000000800 */
[----:B---3--:R-:W-:Y:S09]  /*19f80*/  FFMA.FTZ R0, R34, c[0x0][0x23c], -R100 ;  /* 0x00008f0022007a23 */ /* 0x008ff20000010864 */
[----:B------:R3:W-:Y:S01]  /*19f90*/  MUFU.EX2 R210, R0 ;  /* 0x0000000000d27308 */ /* 0x0007e20000000800 */
[----:B-1----:R-:W-:Y:S01]  /*19fa0*/  FFMA.FTZ R4, R32, c[0x0][0x23c], -R92 ;  /* 0x00008f0020047a23 */ /* 0x002fe2000001085c */
[----:B--2---:R-:W-:Y:S08]  /*19fb0*/  F2FP.PACK_AB R79, R208, R203 ;  /* 0x000000cbd04f723e */ /* 0x004ff000000000ff */
[----:B------:R1:W-:Y:S01]  /*19fc0*/  MUFU.EX2 R115, R4 ;  /* 0x0000000400737308 */ /* 0x0003e20000000800 */
[----:B---3--:R-:W-:Y:S09]  /*19fd0*/  FFMA.FTZ R0, R36, c[0x0][0x23c], -R100 ;  /* 0x00008f0024007a23 */ /* 0x008ff20000010864 */
[----:B------:R2:W-:Y:S01]  /*19fe0*/  MUFU.EX2 R225, R0 ;  /* 0x0000000000e17308 */ /* 0x0005e20000000800 */
[----:B-1----:R-:W-:Y:S09]  /*19ff0*/  FFMA.FTZ R4, R35, c[0x0][0x23c], -R92 ;  /* 0x00008f0023047a23 */ /* 0x002ff2000001085c */
[----:B------:R-:W1:Y:S01]  /*1a000*/  MUFU.EX2 R226, R4 ;  /* 0x0000000400e27308 */ /* 0x000e620000000800 */
[----:B--2---:R-:W-:Y:S05]  /*1a010*/  FSEL R0, R73, RZ, P3 ;  /* 0x000000ff49007208 */ /* 0x004fea0001800000 */
[----:B------:R-:W-:Y:S04]  /*1a020*/  FADD.FTZ R0, -R0, R3 ;  /* 0x0000000300007221 */ /* 0x000fe80000010100 */
[----:B------:R-:W-:Y:S04]  /*1a030*/  FMUL.FTZ R0, R0, c[0x0][0x23c] ;  /* 0x00008f0000007a20 */ /* 0x000fe80000410000 */
[----:B------:R2:W3:Y:S01]  /*1a040*/  MUFU.EX2 R3, R0 ;  /* 0x0000000000037308 */ /* 0x0004e20000000800 */
[----:B-1----:R-:W-:Y:S01]  /*1a050*/  F2FP.PACK_AB R64, R226, R115 ;  /* 0x00000073e240723e */ /* 0x002fe200000000ff */
[----:B--2---:R-:W-:Y:S01]  /*1a060*/  FADD.FTZ R0, -R2, R132 ;  /* 0x0000008402007221 */ /* 0x004fe20000010100 */
[----:B------:R-:W-:Y:S01]  /*1a070*/  FSEL R2, R71, RZ, P1 ;  /* 0x000000ff47027208 */ /* 0x000fe20000800000 */
[----:B------:R-:W-:Y:S02]  /*1a080*/  IMAD.MOV.U32 R132, RZ, RZ, R7 ;  /* 0x000000ffff847224 */ /* 0x000fe400078e0007 */
[----:B------:R-:W-:Y:S02]  /*1a090*/  FMUL.FTZ R0, R0, c[0x0][0x23c] ;  /* 0x00008f0000007a20 */ /* 0x000fe40000410000 */
[----:B---3--:R-:W-:Y:S01]  /*1a0a0*/  FMUL.FTZ R4, R3, R140 ;  /* 0x0000008c03047220 */ /* 0x008fe20000410000 */
[----:B------:R-:W-:Y:S01]  /*1a0b0*/  F2FP.PACK_AB R66, R207, R132 ;  /* 0x00000084cf42723e */ /* 0x000fe200000000ff */
[C---:B------:R-:W-:Y:S01]  /*1a0c0*/  FMUL.FTZ R5, R3.reuse, R141 ;  /* 0x0000008d03057220 */ /* 0x040fe20000410000 */
[----:B------:R1:W2:Y:S01]  /*1a0d0*/  MUFU.EX2 R69, R0 ;  /* 0x0000000000457308 */ /* 0x0002a20000000800 */
[C---:B------:R-:W-:Y:S02]  /*1a0e0*/  FMUL.FTZ R17, R3.reuse, R145 ;  /* 0x0000009103117220 */ /* 0x040fe40000410000 */
[----:B------:R-:W-:Y:S02]  /*1a0f0*/  IMAD.MOV.U32 R145, RZ, RZ, R39 ;  /* 0x000000ffff917224 */ /* 0x000fe400078e0027 */
[----:B------:R-:W-:Y:S02]  /*1a100*/  IMAD.MOV.U32 R141, RZ, RZ, R67 ;  /* 0x000000ffff8d7224 */ /* 0x000fe400078e0043 */
[C---:B------:R-:W-:Y:S02]  /*1a110*/  FMUL.FTZ R16, R3.reuse, R144 ;  /* 0x0000009003107220 */ /* 0x040fe40000410000 */
[----:B------:R-:W-:Y:S02]  /*1a120*/  IMAD.MOV.U32 R144, RZ, RZ, R49 ;  /* 0x000000ffff907224 */ /* 0x000fe400078e0031 */
[C---:B------:R-:W-:Y:S02]  /*1a130*/  FMUL.FTZ R32, R3.reuse, R160 ;  /* 0x000000a003207220 */ /* 0x040fe40000410000 */
[C---:B------:R-:W-:Y:S02]  /*1a140*/  FMUL.FTZ R33, R3.reuse, R161 ;  /* 0x000000a103217220 */ /* 0x040fe40000410000 */
[----:B------:R-:W-:Y:S02]  /*1a150*/  IMAD.MOV.U32 R140, RZ, RZ, R45 ;  /* 0x000000ffff8c7224 */ /* 0x000fe400078e002d */
[C---:B------:R-:W-:Y:S02]  /*1a160*/  FMUL.FTZ R48, R3.reuse, R176 ;  /* 0x000000b003307220 */ /* 0x040fe40000410000 */
[----:B------:R-:W-:Y:S02]  /*1a170*/  FMUL.FTZ R49, R3, R177 ;  /* 0x000000b103317220 */ /* 0x000fe40000410000 */
[----:B------:R-:W-:Y:S02]  /*1a180*/  FFMA.FTZ R176, R87, c[0x0][0x23c], -R84 ;  /* 0x00008f0057b07a23 */ /* 0x000fe40000010854 */
[----:B-1----:R-:W-:Y:S01]  /*1a190*/  FADD.FTZ R0, -R2, R133 ;  /* 0x0000008502007221 */ /* 0x002fe20000010100 */
[----:B------:R-:W-:Y:S01]  /*1a1a0*/  FSEL R2, R70, RZ, P0 ;  /* 0x000000ff46027208 */ /* 0x000fe20000000000 */
[C---:B--2---:R-:W-:Y:S01]  /*1a1b0*/  FMUL.FTZ R6, R69.reuse, R142 ;  /* 0x0000008e45067220 */ /* 0x044fe20000410000 */
[----:B------:R-:W-:Y:S01]  /*1a1c0*/  MOV R133, R12 ;  /* 0x0000000c00857202 */ /* 0x000fe20000000f00 */
[----:B------:R-:W-:Y:S01]  /*1a1d0*/  FMUL.FTZ R0, R0, c[0x0][0x23c] ;  /* 0x00008f0000007a20 */ /* 0x000fe20000410000 */
[----:B------:R-:W-:Y:S01]  /*1a1e0*/  PLOP3.LUT P0, PT, PT, PT, UP0, 0x80, 0x0 ;  /* 0x000000000000781c */ /* 0x000fe20003f0f008 */
[C---:B------:R-:W-:Y:S02]  /*1a1f0*/  FMUL.FTZ R7, R69.reuse, R143 ;  /* 0x0000008f45077220 */ /* 0x040fe40000410000 */
[C---:B------:R-:W-:Y:S01]  /*1a200*/  FMUL.FTZ R18, R69.reuse, R146 ;  /* 0x0000009245127220 */ /* 0x040fe20000410000 */
[----:B------:R1:W2:Y:S01]  /*1a210*/  MUFU.EX2 R68, R0 ;  /* 0x0000000000447308 */ /* 0x0002a20000000800 */
[----:B------:R-:W-:Y:S01]  /*1a220*/  IMAD.MOV.U32 R143, RZ, RZ, R65 ;  /* 0x000000ffff8f7224 */ /* 0x000fe200078e0041 */
[----:B------:R-:W-:Y:S01]  /*1a230*/  MOV R146, R38 ;  /* 0x0000002600927202 */ /* 0x000fe20000000f00 */
[----:B------:R-:W-:Y:S01]  /*1a240*/  FMUL.FTZ R19, R69, R147 ;  /* 0x0000009345137220 */ /* 0x000fe20000410000 */
[----:B------:R-:W-:Y:S01]  /*1a250*/  F2FP.PACK_AB R65, R225, R210 ;  /* 0x000000d2e141723e */ /* 0x000fe200000000ff */
[----:B------:R-:W-:Y:S01]  /*1a260*/  IMAD.MOV.U32 R142, RZ, RZ, R41 ;  /* 0x000000ffff8e7224 */ /* 0x000fe200078e0029 */
[-C--:B------:R-:W-:Y:S01]  /*1a270*/  HMMA.16816.F32 R4, R76, R20.reuse, R4 ;  /* 0x000000144c04723c */ /* 0x080fe20000001804 */
[----:B------:R-:W-:Y:S02]  /*1a280*/  IMAD.MOV.U32 R147, RZ, RZ, R146 ;  /* 0x000000ffff937224 */ /* 0x000fe400078e0092 */
[----:B------:R-:W-:Y:S02]  /*1a290*/  IMAD.MOV.U32 R146, RZ, RZ, R145 ;  /* 0x000000ffff927224 */ /* 0x000fe400078e0091 */
[----:B------:R-:W-:Y:S02]  /*1a2a0*/  IMAD.MOV.U32 R145, RZ, RZ, R144 ;  /* 0x000000ffff917224 */ /* 0x000fe400078e0090 */
[C---:B------:R-:W-:Y:S02]  /*1a2b0*/  FMUL.FTZ R34, R69.reuse, R162 ;  /* 0x000000a245227220 */ /* 0x040fe40000410000 */
[----:B------:R-:W-:Y:S03]  /*1a2c0*/  FMUL.FTZ R35, R69, R163 ;  /* 0x000000a345237220 */ /* 0x000fe60000410000 */
[----:B------:R-:W-:Y:S02]  /*1a2d0*/  FFMA.FTZ R163, R116, c[0x0][0x23c], -R84 ;  /* 0x00008f0074a37a23 */ /* 0x000fe40000010854 */
[----:B-1----:R-:W-:Y:S02]  /*1a2e0*/  FADD.FTZ R0, -R2, R134 ;  /* 0x0000008602007221 */ /* 0x002fe40000010100 */
[----:B------:R-:W-:Y:S02]  /*1a2f0*/  FFMA.FTZ R2, R15, c[0x0][0x23c], -R100 ;  /* 0x00008f000f027a23 */ /* 0x000fe40000010864 */
[----:B------:R-:W-:Y:S02]  /*1a300*/  FMUL.FTZ R0, R0, c[0x0][0x23c] ;  /* 0x00008f0000007a20 */ /* 0x000fe40000410000 */
[C---:B--2---:R-:W-:Y:S01]  /*1a310*/  FMUL.FTZ R8, R68.reuse, R136 ;  /* 0x0000008844087220 */ /* 0x044fe20000410000 */
[----:B------:R-:W1:Y:S01]  /*1a320*/  MUFU.EX2 R135, R2 ;  /* 0x0000000200877308 */ /* 0x000e620000000800 */
[C---:B------:R-:W-:Y:S02]  /*1a330*/  FMUL.FTZ R9, R68.reuse, R137 ;  /* 0x0000008944097220 */ /* 0x040fe40000410000 */
[C---:B------:R-:W-:Y:S02]  /*1a340*/  FMUL.FTZ R12, R68.reuse, R148 ;  /* 0x00000094440c7220 */ /* 0x040fe40000410000 */
[C---:B------:R-:W-:Y:S02]  /*1a350*/  FMUL.FTZ R13, R68.reuse, R149 ;  /* 0x00000095440d7220 */ /* 0x040fe40000410000 */
[----:B------:R-:W-:Y:S02]  /*1a360*/  IMAD.MOV.U32 R136, RZ, RZ, R55 ;  /* 0x000000ffff887224 */ /* 0x000fe400078e0037 */
[----:B------:R-:W-:Y:S01]  /*1a370*/  IMAD.MOV.U32 R148, RZ, RZ, R46 ;  /* 0x000000ffff947224 */ /* 0x000fe200078e002e */
[----:B------:R-:W2:Y:S01]  /*1a380*/  MUFU.EX2 R0, R0 ;  /* 0x0000000000007308 */ /* 0x000ea20000000800 */
[----:B------:R-:W-:Y:S02]  /*1a390*/  IMAD.MOV.U32 R149, RZ, RZ, R52 ;  /* 0x000000ffff957224 */ /* 0x000fe400078e0034 */
[C---:B------:R-:W-:Y:S02]  /*1a3a0*/  FMUL.FTZ R24, R68.reuse, R152 ;  /* 0x0000009844187220 */ /* 0x040fe40000410000 */
[C---:B------:R-:W-:Y:S02]  /*1a3b0*/  FMUL.FTZ R25, R68.reuse, R153 ;  /* 0x0000009944197220 */ /* 0x040fe40000410000 */
[C---:B------:R-:W-:Y:S02]  /*1a3c0*/  FMUL.FTZ R28, R68.reuse, R164 ;  /* 0x000000a4441c7220 */ /* 0x040fe40000410000 */
[C---:B------:R-:W-:Y:S02]  /*1a3d0*/  FMUL.FTZ R29, R68.reuse, R165 ;  /* 0x000000a5441d7220 */ /* 0x040fe40000410000 */
[----:B------:R-:W-:Y:S02]  /*1a3e0*/  IMAD.MOV.U32 R134, RZ, RZ, R43 ;  /* 0x000000ffff867224 */ /* 0x000fe400078e002b */
[----:B------:R-:W-:Y:S01]  /*1a3f0*/  IMAD.MOV.U32 R137, RZ, RZ, R40 ;  /* 0x000000ffff897224 */ /* 0x000fe200078e0028 */
[----:B-1----:R-:W-:Y:S01]  /*1a400*/  F2FP.PACK_AB R67, R135, R227 ;  /* 0x000000e38743723e */ /* 0x002fe200000000ff */
[----:B------:R-:W-:Y:S02]  /*1a410*/  IMAD.MOV.U32 R2, RZ, RZ, R37 ;  /* 0x000000ffff027224 */ /* 0x000fe400078e0025 */
[----:B------:R-:W-:Y:S01]  /*1a420*/  FMUL.FTZ R40, R68, R168 ;  /* 0x000000a844287220 */ /* 0x000fe20000410000 */
[----:B------:R-:W1:Y:S01]  /*1a430*/  LDSM.16.MT88.4 R36, [R219+0x8000] ;  /* 0x00800000db24783b */ /* 0x000e620000004200 */
[----:B------:R-:W-:Y:S02]  /*1a440*/  FFMA.FTZ R2, R2, c[0x0][0x23c], -R84 ;  /* 0x00008f0002027a23 */ /* 0x000fe40000010854 */
[C---:B------:R-:W-:Y:S02]  /*1a450*/  FMUL.FTZ R41, R68.reuse, R169 ;  /* 0x000000a944297220 */ /* 0x040fe40000410000 */
[----:B------:R-:W-:Y:S02]  /*1a460*/  FMUL.FTZ R44, R68, R180 ;  /* 0x000000b4442c7220 */ /* 0x000fe40000410000 */
[C---:B--2---:R-:W-:Y:S02]  /*1a470*/  FMUL.FTZ R10, R0.reuse, R138 ;  /* 0x0000008a000a7220 */ /* 0x044fe40000410000 */
[----:B------:R-:W-:Y:S02]  /*1a480*/  IMAD.MOV.U32 R138, RZ, RZ, R11 ;  /* 0x000000ffff8a7224 */ /* 0x000fe400078e000b */
[C---:B------:R-:W-:Y:S01]  /*1a490*/  FMUL.FTZ R11, R0.reuse, R139 ;  /* 0x0000008b000b7220 */ /* 0x040fe20000410000 */
[----:B------:R-:W-:Y:S01]  /*1a4a0*/  MOV R139, R53 ;  /* 0x00000035008b7202 */ /* 0x000fe20000000f00 */
[C---:B------:R-:W-:Y:S01]  /*1a4b0*/  FMUL.FTZ R14, R0.reuse, R150 ;  /* 0x00000096000e7220 */ /* 0x040fe20000410000 */
[----:B------:R-:W2:Y:S01]  /*1a4c0*/  LDSM.16.MT88.4 R52, [R217+0x8000] ;  /* 0x00800000d934783b */ /* 0x000ea20000004200 */
[C---:B------:R-:W-:Y:S01]  /*1a4d0*/  FMUL.FTZ R15, R0.reuse, R151 ;  /* 0x00000097000f7220 */ /* 0x040fe20000410000 */
[----:B------:R-:W-:Y:S01]  /*1a4e0*/  MOV R151, R50 ;  /* 0x0000003200977202 */ /* 0x000fe20000000f00 */
[----:B------:R-:W-:Y:S01]  /*1a4f0*/  IMAD.MOV.U32 R150, RZ, RZ, R51 ;  /* 0x000000ffff967224 */ /* 0x000fe200078e0033 */
[C---:B------:R-:W-:Y:S01]  /*1a500*/  HMMA.16816.F32 R8, R64.reuse, R20, R8 ;  /* 0x000000144008723c */ /* 0x040fe20000001808 */
[C---:B------:R-:W-:Y:S02]  /*1a510*/  FMUL.FTZ R26, R0.reuse, R154 ;  /* 0x0000009a001a7220 */ /* 0x040fe40000410000 */
[----:B------:R-:W-:Y:S01]  /*1a520*/  IMAD.MOV.U32 R144, RZ, RZ, R151 ;  /* 0x000000ffff907224 */ /* 0x000fe200078e0097 */
[----:B------:R-:W-:Y:S01]  /*1a530*/  MOV R151, R150 ;  /* 0x0000009600977202 */ /* 0x000fe20000000f00 */
[----:B------:R-:W-:Y:S02]  /*1a540*/  IMAD.MOV.U32 R150, RZ, RZ, R149 ;  /* 0x000000ffff967224 */ /* 0x000fe400078e0095 */
[C---:B------:R-:W-:Y:S01]  /*1a550*/  FMUL.FTZ R20, R3.reuse, R156 ;  /* 0x0000009c03147220 */ /* 0x040fe20000410000 */
[-C--:B------:R-:W-:Y:S01]  /*1a560*/  HMMA.16816.F32 R12, R64, R22.reuse, R12 ;  /* 0x00000016400c723c */ /* 0x080fe2000000180c */
[----:B------:R-:W-:Y:S03]  /*1a570*/  FMUL.FTZ R21, R3, R157 ;  /* 0x0000009d03157220 */ /* 0x000fe60000410000 */
[----:B------:R-:W-:Y:S02]  /*1a580*/  IMAD.MOV.U32 R149, RZ, RZ, R148 ;  /* 0x000000ffff957224 */ /* 0x000fe400078e0094 */
[----:B------:R-:W-:Y:S02]  /*1a590*/  IMAD.MOV.U32 R148, RZ, RZ, R139 ;  /* 0x000000ffff947224 */ /* 0x000fe400078e008b */
[----:B------:R-:W-:Y:S01]  /*1a5a0*/  IMAD.MOV.U32 R139, RZ, RZ, R138 ;  /* 0x000000ffff8b7224 */ /* 0x000fe200078e008a */
[C---:B------:R-:W-:Y:S03]  /*1a5b0*/  HMMA.16816.F32 R16, R76.reuse, R22, R16 ;  /* 0x000000164c10723c */ /* 0x040fe60000001810 */
[----:B------:R-:W-:Y:S01]  /*1a5c0*/  IMAD.MOV.U32 R138, RZ, RZ, R136 ;  /* 0x000000ffff8a7224 */ /* 0x000fe200078e0088 */
[----:B------:R-:W-:Y:S01]  /*1a5d0*/  MOV R136, R143 ;  /* 0x0000008f00887202 */ /* 0x000fe20000000f00 */
[----:B------:R-:W-:Y:S02]  /*1a5e0*/  IMAD.MOV.U32 R143, RZ, RZ, R142 ;  /* 0x000000ffff8f7224 */ /* 0x000fe400078e008e */
[C---:B------:R-:W-:Y:S02]  /*1a5f0*/  FMUL.FTZ R22, R69.reuse, R158 ;  /* 0x0000009e45167220 */ /* 0x040fe40000410000 */
[----:B------:R-:W-:Y:S03]  /*1a600*/  FMUL.FTZ R23, R69, R159 ;  /* 0x0000009f45177220 */ /* 0x000fe60000410000 */
[----:B------:R-:W-:Y:S02]  /*1a610*/  IMAD.MOV.U32 R142, RZ, RZ, R141 ;  /* 0x000000ffff8e7224 */ /* 0x000fe400078e008d */
[----:B------:R-:W-:Y:S02]  /*1a620*/  IMAD.MOV.U32 R141, RZ, RZ, R133 ;  /* 0x000000ffff8d7224 */ /* 0x000fe400078e0085 */
[----:B------:R-:W-:Y:S01]  /*1a630*/  IMAD.MOV.U32 R133, RZ, RZ, R111 ;  /* 0x000000ffff857224 */ /* 0x000fe200078e006f */
[-C--:B-1----:R-:W-:Y:S01]  /*1a640*/  HMMA.16816.F32 R20, R76, R36.reuse, R20 ;  /* 0x000000244c14723c */ /* 0x082fe20000001814 */
[----:B------:R-:W-:Y:S01]  /*1a650*/  IMAD.MOV.U32 R111, RZ, RZ, R124 ;  /* 0x000000ffff6f7224 */ /* 0x000fe200078e007c */
[----:B------:R-:W-:Y:S01]  /*1a660*/  MOV R124, R120 ;  /* 0x00000078007c7202 */ /* 0x000fe20000000f00 */
[C---:B------:R-:W-:Y:S01]  /*1a670*/  FMUL.FTZ R27, R0.reuse, R155 ;  /* 0x0000009b001b7220 */ /* 0x040fe20000410000 */
[----:B------:R1:W-:Y:S01]  /*1a680*/  MUFU.EX2 R120, R2 ;  /* 0x0000000200787308 */ /* 0x0003e20000000800 */
[C---:B------:R-:W-:Y:S02]  /*1a690*/  FMUL.FTZ R30, R0.reuse, R166 ;  /* 0x000000a6001e7220 */ /* 0x040fe40000410000 */
[C---:B------:R-:W-:Y:S02]  /*1a6a0*/  FMUL.FTZ R31, R0.reuse, R167 ;  /* 0x000000a7001f7220 */ /* 0x040fe40000410000 */
[C---:B------:R-:W-:Y:S01]  /*1a6b0*/  FMUL.FTZ R42, R0.reuse, R170 ;  /* 0x000000aa002a7220 */ /* 0x040fe20000410000 */
[C---:B------:R-:W-:Y:S02]  /*1a6c0*/  HMMA.16816.F32 R24, R64.reuse, R36, R24 ;  /* 0x000000244018723c */ /* 0x040fe40000001818 */
[----:B------:R-:W-:Y:S02]  /*1a6d0*/  FMUL.FTZ R43, R0, R171 ;  /* 0x000000ab002b7220 */ /* 0x000fe40000410000 */
[----:B------:R-:W-:Y:S02]  /*1a6e0*/  FMUL.FTZ R45, R68, R181 ;  /* 0x000000b5442d7220 */ /* 0x000fe40000410000 */
[C---:B------:R-:W-:Y:S02]  /*1a6f0*/  FMUL.FTZ R46, R0.reuse, R182 ;  /* 0x000000b6002e7220 */ /* 0x040fe40000410000 */
[C---:B------:R-:W-:Y:S01]  /*1a700*/  FMUL.FTZ R36, R3.reuse, R172 ;  /* 0x000000ac03247220 */ /* 0x040fe20000410000 */
[-C--:B------:R-:W-:Y:S03]  /*1a710*/  HMMA.16816.F32 R28, R64, R38.reuse, R28 ;  /* 0x00000026401c723c */ /* 0x080fe6000000181c */
[----:B------:R-:W-:Y:S02]  /*1a720*/  FMUL.FTZ R37, R3, R173 ;  /* 0x000000ad03257220 */ /* 0x000fe40000410000 */
[----:B------:R-:W-:Y:S02]  /*1a730*/  FMUL.FTZ R47, R0, R183 ;  /* 0x000000b7002f7220 */ /* 0x000fe40000410000 */
[----:B------:R-:W-:Y:S01]  /*1a740*/  IMAD.MOV.U32 R156, RZ, RZ, R146 ;  /* 0x000000ffff9c7224 */ /* 0x000fe200078e0092 */
[C---:B------:R-:W-:Y:S01]  /*1a750*/  HMMA.16816.F32 R32, R76.reuse, R38, R32 ;  /* 0x000000264c20723c */ /* 0x040fe20000001820 */
[----:B-1----:R-:W-:Y:S03]  /*1a760*/  FFMA.FTZ R2, R147, c[0x0][0x23c], -R84 ;  /* 0x00008f0093027a23 */ /* 0x002fe60000010854 */
[----:B------:R-:W-:Y:S02]  /*1a770*/  IMAD.MOV.U32 R147, RZ, RZ, R145 ;  /* 0x000000ffff937224 */ /* 0x000fe400078e0091 */
[----:B------:R-:W-:Y:S01]  /*1a780*/  IMAD.MOV.U32 R145, RZ, RZ, R151 ;  /* 0x000000ffff917224 */ /* 0x000fe200078e0097 */
[----:B------:R-:W-:Y:S01]  /*1a790*/  MOV R151, R149 ;  /* 0x0000009500977202 */ /* 0x000fe20000000f00 */
[----:B------:R-:W-:Y:S04]  /*1a7a0*/  IMAD.MOV.U32 R149, RZ, RZ, R139 ;  /* 0x000000ffff957224 */ /* 0x000fe800078e008b */
[----:B------:R-:W-:Y:S01]  /*1a7b0*/  IMAD.MOV.U32 R139, RZ, RZ, R136 ;  /* 0x000000ffff8b7224 */ /* 0x000fe200078e0088 */
[----:B------:R-:W-:Y:S01]  /*1a7c0*/  MOV R136, R142 ;  /* 0x0000008e00887202 */ /* 0x000fe20000000f00 */
[----:B------:R-:W-:Y:S02]  /*1a7d0*/  IMAD.MOV.U32 R142, RZ, RZ, R133 ;  /* 0x000000ffff8e7224 */ /* 0x000fe400078e0085 */
[----:B------:R-:W-:Y:S02]  /*1a7e0*/  IMAD.MOV.U32 R133, RZ, RZ, R124 ;  /* 0x000000ffff857224 */ /* 0x000fe400078e007c */
[C---:B------:R-:W-:Y:S01]  /*1a7f0*/  FMUL.FTZ R38, R69.reuse, R174 ;  /* 0x000000ae45267220 */ /* 0x040fe20000410000 */
[----:B------:R1:W-:Y:S01]  /*1a800*/  MUFU.EX2 R124, R2 ;  /* 0x00000002007c7308 */ /* 0x0003e20000000800 */
[C---:B------:R-:W-:Y:S02]  /*1a810*/  FMUL.FTZ R39, R69.reuse, R175 ;  /* 0x000000af45277220 */ /* 0x040fe40000410000 */
[----:B------:R-:W-:Y:S02]  /*1a820*/  IMAD.MOV.U32 R146, RZ, RZ, R144 ;  /* 0x000000ffff927224 */ /* 0x000fe400078e0090 */
[----:B------:R-:W-:Y:S02]  /*1a830*/  IMAD.MOV.U32 R144, RZ, RZ, R150 ;  /* 0x000000ffff907224 */ /* 0x000fe400078e0096 */
[C---:B------:R-:W-:Y:S01]  /*1a840*/  FMUL.FTZ R50, R69.reuse, R178 ;  /* 0x000000b245327220 */ /* 0x040fe20000410000 */
[-C--:B--2---:R-:W-:Y:S01]  /*1a850*/  HMMA.16816.F32 R36, R76, R52.reuse, R36 ;  /* 0x000000344c24723c */ /* 0x084fe20000001824 */
[----:B------:R-:W-:Y:S02]  /*1a860*/  FMUL.FTZ R51, R69, R179 ;  /* 0x000000b345337220 */ /* 0x000fe40000410000 */
[----:B------:R-:W-:Y:S02]  /*1a870*/  IMAD.MOV.U32 R150, RZ, RZ, R148 ;  /* 0x000000ffff967224 */ /* 0x000fe400078e0094 */
[----:B------:R-:W-:Y:S02]  /*1a880*/  IMAD.MOV.U32 R157, RZ, RZ, R147 ;  /* 0x000000ffff9d7224 */ /* 0x000fe400078e0093 */
[C---:B------:R-:W-:Y:S01]  /*1a890*/  FMUL.FTZ R56, R68.reuse, R184 ;  /* 0x000000b844387220 */ /* 0x040fe20000410000 */
[C---:B------:R-:W-:Y:S01]  /*1a8a0*/  HMMA.16816.F32 R40, R64.reuse, R52, R40 ;  /* 0x000000344028723c */ /* 0x040fe20000001828 */
[----:B------:R-:W-:Y:S03]  /*1a8b0*/  FMUL.FTZ R57, R68, R185 ;  /* 0x000000b944397220 */ /* 0x000fe60000410000 */
[C---:B------:R-:W-:Y:S02]  /*1a8c0*/  FMUL.FTZ R58, R0.reuse, R186 ;  /* 0x000000ba003a7220 */ /* 0x040fe40000410000 */
[----:B------:R-:W-:Y:S02]  /*1a8d0*/  FMUL.FTZ R59, R0, R187 ;  /* 0x000000bb003b7220 */ /* 0x000fe40000410000 */
[----:B-1----:R-:W-:Y:S01]  /*1a8e0*/  FFMA.FTZ R2, R156, c[0x0][0x23c], -R75 ;  /* 0x00008f009c027a23 */ /* 0x002fe2000001084b */
[-C--:B------:R-:W-:Y:S03]  /*1a8f0*/  HMMA.16816.F32 R44, R64, R54.reuse, R44 ;  /* 0x00000036402c723c */ /* 0x080fe6000000182c */
[----:B------:R-:W-:Y:S02]  /*1a900*/  IMAD.MOV.U32 R156, RZ, RZ, R146 ;  /* 0x000000ffff9c7224 */ /* 0x000fe400078e0092 */
[----:B------:R-:W-:Y:S02]  /*1a910*/  IMAD.MOV.U32 R146, RZ, RZ, R144 ;  /* 0x000000ffff927224 */ /* 0x000fe400078e0090 */
[----:B------:R-:W-:Y:S01]  /*1a920*/  IMAD.MOV.U32 R144, RZ, RZ, R149 ;  /* 0x000000ffff907224 */ /* 0x000fe200078e0095 */
[C---:B------:R-:W-:Y:S01]  /*1a930*/  HMMA.16816.F32 R48, R76.reuse, R54, R48 ;  /* 0x000000364c30723c */ /* 0x040fe20000001830 */
[----:B------:R-:W-:Y:S03]  /*1a940*/  IMAD.MOV.U32 R149, RZ, RZ, R139 ;  /* 0x000000ffff957224 */ /* 0x000fe600078e008b */
[----:B------:R-:W-:Y:S02]  /*1a950*/  IMAD.MOV.U32 R139, RZ, RZ, R136 ;  /* 0x000000ffff8b7224 */ /* 0x000fe400078e0088 */
[----:B------:R-:W-:Y:S02]  /*1a960*/  IMAD.MOV.U32 R136, RZ, RZ, R142 ;  /* 0x000000ffff887224 */ /* 0x000fe400078e008e */
[----:B------:R-:W-:Y:S04]  /*1a970*/  IMAD.MOV.U32 R142, RZ, RZ, R133 ;  /* 0x000000ffff8e7224 */ /* 0x000fe800078e0085 */
[----:B------:R-:W-:Y:S02]  /*1a980*/  IMAD.MOV.U32 R133, RZ, RZ, R121 ;  /* 0x000000ffff857224 */ /* 0x000fe400078e0079 */
[C---:B------:R-:W-:Y:S01]  /*1a990*/  FMUL.FTZ R52, R3.reuse, R188 ;  /* 0x000000bc03347220 */ /* 0x040fe20000410000 */
[----:B------:R1:W-:Y:S01]  /*1a9a0*/  MUFU.EX2 R121, R2 ;  /* 0x0000000200797308 */ /* 0x0003e20000000800 */
[----:B------:R-:W-:Y:S02]  /*1a9b0*/  FMUL.FTZ R53, R3, R189 ;  /* 0x000000bd03357220 */ /* 0x000fe40000410000 */
[C---:B------:R-:W-:Y:S02]  /*1a9c0*/  FMUL.FTZ R54, R69.reuse, R190 ;  /* 0x000000be45367220 */ /* 0x040fe40000410000 */
[----:B------:R-:W-:Y:S02]  /*1a9d0*/  FMUL.FTZ R55, R69, R191 ;  /* 0x000000bf45377220 */ /* 0x000fe40000410000 */
[----:B------:R-:W-:Y:S01]  /*1a9e0*/  IMAD.MOV.U32 R147, RZ, RZ, R145 ;  /* 0x000000ffff937224 */ /* 0x000fe200078e0091 */
[----:B------:R-:W-:Y:S01]  /*1a9f0*/  MOV R145, R150 ;  /* 0x0000009600917202 */ /* 0x000fe20000000f00 */
[C---:B------:R-:W-:Y:S02]  /*1aa00*/  FMUL.FTZ R60, R68.reuse, R192 ;  /* 0x000000c0443c7220 */ /* 0x040fe40000410000 */
[----:B------:R-:W-:Y:S01]  /*1aa10*/  FMUL.FTZ R61, R68, R193 ;  /* 0x000000c1443d7220 */ /* 0x000fe20000410000 */
[-C--:B------:R-:W-:Y:S01]  /*1aa20*/  HMMA.16816.F32 R52, R76, R80.reuse, R52 ;  /* 0x000000504c34723c */ /* 0x080fe20000001834 */
[C---:B------:R-:W-:Y:S02]  /*1aa30*/  FMUL.FTZ R62, R0.reuse, R194 ;  /* 0x000000c2003e7220 */ /* 0x040fe40000410000 */
[----:B------:R-:W-:Y:S02]  /*1aa40*/  FMUL.FTZ R63, R0, R195 ;  /* 0x000000c3003f7220 */ /* 0x000fe40000410000 */
[----:B------:R-:W-:Y:S02]  /*1aa50*/  IMAD.MOV.U32 R148, RZ, RZ, R138 ;  /* 0x000000ffff947224 */ /* 0x000fe400078e008a */
[----:B------:R-:W-:Y:S01]  /*1aa60*/  IMAD.MOV.U32 R138, RZ, RZ, R143 ;  /* 0x000000ffff8a7224 */ /* 0x000fe200078e008f */
[C---:B------:R-:W-:Y:S01]  /*1aa70*/  HMMA.16816.F32 R56, R64.reuse, R80, R56 ;  /* 0x000000504038723c */ /* 0x040fe20000001838 */
[----:B------:R-:W-:Y:S03]  /*1aa80*/  IMAD.MOV.U32 R143, RZ, RZ, R141 ;  /* 0x000000ffff8f7224 */ /* 0x000fe600078e008d */
[----:B-1----:R-:W-:Y:S02]  /*1aa90*/  FFMA.FTZ R2, R157, c[0x0][0x23c], -R75 ;  /* 0x00008f009d027a23 */ /* 0x002fe4000001084b */
[----:B------:R-:W-:Y:S02]  /*1aaa0*/  IMAD.MOV.U32 R157, RZ, RZ, R147 ;  /* 0x000000ffff9d7224 */ /* 0x000fe400078e0093 */
[----:B------:R-:W-:Y:S01]  /*1aab0*/  IMAD.MOV.U32 R147, RZ, RZ, R145 ;  /* 0x000000ffff937224 */ /* 0x000fe200078e0091 */
[-C--:B------:R-:W-:Y:S03]  /*1aac0*/  HMMA.16816.F32 R60, R64, R82.reuse, R60 ;  /* 0x00000052403c723c */ /* 0x080fe6000000183c */
[----:B------:R-:W-:Y:S02]  /*1aad0*/  IMAD.MOV.U32 R145, RZ, RZ, R144 ;  /* 0x000000ffff917224 */ /* 0x000fe400078e0090 */
[----:B------:R-:W-:Y:S02]  /*1aae0*/  IMAD.MOV.U32 R144, RZ, RZ, R149 ;  /* 0x000000ffff907224 */ /* 0x000fe400078e0095 */
[----:B------:R-:W-:Y:S02]  /*1aaf0*/  IMAD.MOV.U32 R149, RZ, RZ, R139 ;  /* 0x000000ffff957224 */ /* 0x000fe400078e008b */
[----:B------:R-:W-:Y:S03]  /*1ab00*/  IMAD.MOV.U32 R139, RZ, RZ, R136 ;  /* 0x000000ffff8b7224 */ /* 0x000fe600078e0088 */
[----:B------:R-:W-:Y:S02]  /*1ab10*/  IMAD.MOV.U32 R136, RZ, RZ, R142 ;  /* 0x000000ffff887224 */ /* 0x000fe400078e008e */
[----:B------:R-:W-:Y:S02]  /*1ab20*/  IMAD.MOV.U32 R142, RZ, RZ, R133 ;  /* 0x000000ffff8e7224 */ /* 0x000fe400078e0085 */
[----:B------:R-:W-:Y:S01]  /*1ab30*/  IMAD.MOV.U32 R141, RZ, RZ, R111 ;  /* 0x000000ffff8d7224 */ /* 0x000fe200078e006f */
[----:B------:R1:W-:Y:S01]  /*1ab40*/  MUFU.EX2 R133, R2 ;  /* 0x0000000200857308 */ /* 0x0003e20000000800 */
[----:B------:R-:W-:Y:S01]  /*1ab50*/  IMAD.MOV.U32 R111, RZ, RZ, R108 ;  /* 0x000000ffff6f7224 */ /* 0x000fe200078e006c */
[----:B------:R-:W-:Y:S01]  /*1ab60*/  MOV R108, R94 ;  /* 0x0000005e006c7202 */ /* 0x000fe20000000f00 */
[----:B------:R-:W-:Y:S02]  /*1ab70*/  IMAD.MOV.U32 R150, RZ, RZ, R148 ;  /* 0x000000ffff967224 */ /* 0x000fe400078e0094 */
        /* <DEDUP_REMOVED lines=12> */
[----:B------:R-:W-:Y:S01]  /*1ac40*/  FFMA.FTZ R64, R158, c[0x0][0x23c], -R84 ;  /* 0x00008f009e407a23 */ /* 0x000fe20000010854 */
[----:B------:R-:W-:Y:S01]  /*1ac50*/  MOV R158, R156 ;  /* 0x0000009c009e7202 */ /* 0x000fe20000000f00 */
[----:B------:R-:W-:Y:S02]  /*1ac60*/  IMAD.MOV.U32 R159, RZ, RZ, R157 ;  /* 0x000000ffff9f7224 */ /* 0x000fe400078e009d */
[----:B------:R-:W-:Y:S02]  /*1ac70*/  IMAD.MOV.U32 R157, RZ, RZ, R147 ;  /* 0x000000ffff9d7224 */ /* 0x000fe400078e0093 */
[----:B------:R-:W-:Y:S02]  /*1ac80*/  IMAD.MOV.U32 R147, RZ, RZ, R144 ;  /* 0x000000ffff937224 */ /* 0x000fe400078e0090 */
[----:B------:R-:W-:Y:S01]  /*1ac90*/  IMAD.MOV.U32 R144, RZ, RZ, R150 ;  /* 0x000000ffff907224 */ /* 0x000fe200078e0096 */
[----:B------:R-:W-:Y:S01]  /*1aca0*/  MOV R150, R148 ;  /* 0x0000009400967202 */ /* 0x000fe20000000f00 */
[----:B------:R-:W-:Y:S02]  /*1acb0*/  IMAD.MOV.U32 R148, RZ, RZ, R138 ;  /* 0x000000ffff947224 */ /* 0x000fe400078e008a */
[----:B------:R-:W-:Y:S02]  /*1acc0*/  IMAD.MOV.U32 R138, RZ, RZ, R143 ;  /* 0x000000ffff8a7224 */ /* 0x000fe400078e008f */
[----:B------:R-:W-:Y:S02]  /*1acd0*/  IMAD.MOV.U32 R152, RZ, RZ, R158 ;  /* 0x000000ffff987224 */ /* 0x000fe400078e009e */
[----:B------:R-:W-:Y:S02]  /*1ace0*/  FFMA.FTZ R66, R159, c[0x0][0x23c], -R84 ;  /* 0x00008f009f427a23 */ /* 0x000fe40000010854 */
[----:B------:R-:W-:Y:S02]  /*1acf0*/  IMAD.MOV.U32 R159, RZ, RZ, R157 ;  /* 0x000000ffff9f7224 */ /* 0x000fe400078e009d */
[----:B------:R-:W-:Y:S02]  /*1ad00*/  IMAD.MOV.U32 R157, RZ, RZ, R147 ;  /* 0x000000ffff9d7224 */ /* 0x000fe400078e0093 */
[----:B------:R-:W-:Y:S02]  /*1ad10*/  IMAD.MOV.U32 R147, RZ, RZ, R150 ;  /* 0x000000ffff937224 */ /* 0x000fe400078e0096 */
[----:B------:R-:W-:Y:S02]  /*1ad20*/  IMAD.MOV.U32 R150, RZ, RZ, R148 ;  /* 0x000000ffff967224 */ /* 0x000fe400078e0094 */
[----:B------:R-:W-:Y:S01]  /*1ad30*/  IMAD.MOV.U32 R148, RZ, RZ, R138 ;  /* 0x000000ffff947224 */ /* 0x000fe200078e008a */
[----:B------:R-:W-:Y:S01]  /*1ad40*/  MOV R138, R137 ;  /* 0x00000089008a7202 */ /* 0x000fe20000000f00 */
[----:B-1----:R-:W-:Y:S01]  /*1ad50*/  FFMA.FTZ R2, R152, c[0x0][0x23c], -R75 ;  /* 0x00008f0098027a23 */ /* 0x002fe2000001084b */
[----:B------:R-:W-:Y:S01]  /*1ad60*/  MUFU.EX2 R137, R66 ;  /* 0x0000004200897308 */ /* 0x000fe20000000800 */
[----:B------:R-:W-:Y:S02]  /*1ad70*/  IMAD.MOV.U32 R153, RZ, RZ, R159 ;  /* 0x000000ffff997224 */ /* 0x000fe400078e009f */
[----:B------:R-:W-:Y:S02]  /*1ad80*/  IMAD.MOV.U32 R159, RZ, RZ, R157 ;  /* 0x000000ffff9f7224 */ /* 0x000fe400078e009d */
[----:B------:R-:W-:Y:S02]  /*1ad90*/  IMAD.MOV.U32 R157, RZ, RZ, R147 ;  /* 0x000000ffff9d7224 */ /* 0x000fe400078e0093 */
[----:B------:R-:W-:Y:S02]  /*1ada0*/  IMAD.MOV.U32 R147, RZ, RZ, R148 ;  /* 0x000000ffff937224 */ /* 0x000fe400078e0094 */
[----:B------:R-:W-:Y:S02]  /*1adb0*/  IMAD.MOV.U32 R148, RZ, RZ, R134 ;  /* 0x000000ffff947224 */ /* 0x000fe400078e0086 */
[----:B------:R-:W-:Y:S01]  /*1adc0*/  IMAD.MOV.U32 R94, RZ, RZ, R93 ;  /* 0x000000ffff5e7224 */ /* 0x000fe200078e005d */
[----:B------:R1:W-:Y:S01]  /*1add0*/  MUFU.EX2 R134, R2 ;  /* 0x0000000200867308 */ /* 0x0003e20000000800 */
[----:B------:R-:W-:Y:S01]  /*1ade0*/  IMAD.MOV.U32 R156, RZ, RZ, R146 ;  /* 0x000000ffff9c7224 */ /* 0x000fe200078e0092 */
[----:B------:R-:W2:Y:S01]  /*1adf0*/  LDL.LU R93, [R1+0x54] ;  /* 0x00005400015d7983 */ /* 0x000ea20000300800 */
[----:B------:R-:W-:Y:S02]  /*1ae00*/  IMAD.MOV.U32 R146, RZ, RZ, R149 ;  /* 0x000000ffff927224 */ /* 0x000fe400078e0095 */
[----:B------:R-:W-:Y:S01]  /*1ae10*/  IMAD.MOV.U32 R141, RZ, RZ, R196 ;  /* 0x000000ffff8d7224 */ /* 0x000fe200078e00c4 */
[----:B------:R-:W3:Y:S01]  /*1ae20*/  LDL.LU R102, [R1+0x140] ;  /* 0x0001400001667983 */ /* 0x000ee20000300800 */
[----:B------:R-:W-:Y:S01]  /*1ae30*/  IMAD.MOV.U32 R158, RZ, RZ, R156 ;  /* 0x000000ffff9e7224 */ /* 0x000fe200078e009c */
[----:B------:R-:W-:Y:S01]  /*1ae40*/  MOV R156, R146 ;  /* 0x00000092009c7202 */ /* 0x000fe20000000f00 */
[----:B------:R-:W-:Y:S01]  /*1ae50*/  IMAD.MOV.U32 R149, RZ, RZ, R139 ;  /* 0x000000ffff957224 */ /* 0x000fe200078e008b */
[----:B------:R-:W4:Y:S01]  /*1ae60*/  LDL.LU R196, [R1+0x13c] ;  /* 0x00013c0001c47983 */ /* 0x000f220000300800 */
[----:B------:R-:W-:Y:S02]  /*1ae70*/  IMAD.MOV.U32 R139, RZ, RZ, R136 ;  /* 0x000000ffff8b7224 */ /* 0x000fe400078e0088 */
[----:B------:R-:W-:Y:S01]  /*1ae80*/  IMAD.MOV.U32 R143, RZ, RZ, R141 ;  /* 0x000000ffff8f7224 */ /* 0x000fe200078e008d */
[----:B------:R-:W-:Y:S01]  /*1ae90*/  MOV R141, R140 ;  /* 0x0000008c008d7202 */ /* 0x000fe20000000f00 */
[----:B------:R-:W-:Y:S01]  /*1aea0*/  IMAD.MOV.U32 R140, RZ, RZ, R197 ;  /* 0x000000ffff8c7224 */ /* 0x000fe200078e00c5 */
[----:B------:R-:W-:Y:S01]  /*1aeb0*/  MUFU.EX2 R136, R64 ;  /* 0x0000004000887308 */ /* 0x000fe20000000800 */
[----:B------:R-:W-:Y:S01]  /*1aec0*/  IMAD.MOV.U32 R152, RZ, RZ, R156 ;  /* 0x000000ffff987224 */ /* 0x000fe200078e009c */
[----:B------:R-:W4:Y:S01]  /*1aed0*/  LDL.LU R197, [R1+0x138] ;  /* 0x0001380001c57983 */ /* 0x000f220000300800 */
[----:B------:R-:W-:Y:S02]  /*1aee0*/  IMAD.MOV.U32 R146, RZ, RZ, R149 ;  /* 0x000000ffff927224 */ /* 0x000fe400078e0095 */
[----:B------:R-:W-:Y:S02]  /*1aef0*/  IMAD.MOV.U32 R149, RZ, RZ, R139 ;  /* 0x000000ffff957224 */ /* 0x000fe400078e008b */
[----:B------:R-:W-:Y:S01]  /*1af00*/  IMAD.MOV.U32 R139, RZ, RZ, R198 ;  /* 0x000000ffff8b7224 */ /* 0x000fe200078e00c6 */
[----:B------:R-:W-:Y:S01]  /*1af10*/  MOV R156, R146 ;  /* 0x00000092009c7202 */ /* 0x000fe20000000f00 */
[----:B-1----:R-:W-:Y:S01]  /*1af20*/  FFMA.FTZ R2, R153, c[0x0][0x23c], -R75 ;  /* 0x00008f0099027a23 */ /* 0x002fe2000001084b */
[----:B------:R-:W4:Y:S01]  /*1af30*/  LDL.LU R198, [R1+0x134] ;  /* 0x0001340001c67983 */ /* 0x000f220000300800 */
[----:B------:R-:W-:Y:S02]  /*1af40*/  IMAD.MOV.U32 R153, RZ, RZ, R147 ;  /* 0x000000ffff997224 */ /* 0x000fe400078e0093 */
[----:B------:R-:W-:Y:S01]  /*1af50*/  IMAD.MOV.U32 R146, RZ, RZ, R150 ;  /* 0x000000ffff927224 */ /* 0x000fe200078e0096 */
[----:B------:R1:W1:Y:S01]  /*1af60*/  MUFU.EX2 R147, R2 ;  /* 0x0000000200937308 */ /* 0x0002620000000800 */
[----:B------:R-:W-:Y:S02]  /*1af70*/  IMAD.MOV.U32 R150, RZ, RZ, R199 ;  /* 0x000000ffff967224 */ /* 0x000fe400078e00c7 */
[--C-:B------:R-:W-:Y:S01]  /*1af80*/  FFMA.FTZ R94, R94, c[0x0][0x23c], -R84.reuse ;  /* 0x00008f005e5e7a23 */ /* 0x100fe20000010854 */
[----:B------:R-:W4:Y:S01]  /*1af90*/  LDL.LU R199, [R1+0x130] ;  /* 0x0001300001c77983 */ /* 0x000f220000300800 */
[----:B------:R-:W-:Y:S02]  /*1afa0*/  FFMA.FTZ R111, R111, c[0x0][0x23c], -R84 ;  /* 0x00008f006f6f7a23 */ /* 0x000fe40000010854 */
[----:B------:R-:W-:Y:S02]  /*1afb0*/  IMAD.MOV.U32 R184, RZ, RZ, R141 ;  /* 0x000000ffffb87224 */ /* 0x000fe400078e008d */
[----:B------:R-:W-:Y:S02]  /*1afc0*/  IMAD.MOV.U32 R191, RZ, RZ, R232 ;  /* 0x000000ffffbf7224 */ /* 0x000fe400078e00e8 */
[--C-:B-1----:R-:W-:Y:S04]  /*1afd0*/  FFMA.FTZ R2, R98, c[0x0][0x23c], -R92.reuse ;  /* 0x00008f0062027a23 */ /* 0x102fe8000001085c */
[----:B------:R1:W-:Y:S02]  /*1afe0*/  MUFU.EX2 R177, R2 ;  /* 0x0000000200b17308 */ /* 0x0003e40000000800 */
[----:B-1----:R-:W-:Y:S02]  /*1aff0*/  FFMA.FTZ R2, R96, c[0x0][0x23c], -R92 ;  /* 0x00008f0060027a23 */ /* 0x002fe4000001085c */
[----:B------:R-:W-:Y:S01]  /*1b000*/  FFMA.FTZ R96, R153, c[0x0][0x23c], -R84 ;  /* 0x00008f0099607a23 */ /* 0x000fe20000010854 */
[----:B------:R-:W-:Y:S01]  /*1b010*/  MOV R153, R152 ;  /* 0x0000009800997202 */ /* 0x000fe20000000f00 */
[----:B------:R-:W-:Y:S04]  /*1b020*/  IMAD.MOV.U32 R152, RZ, RZ, R159 ;  /* 0x000000ffff987224 */ /* 0x000fe800078e009f */
[----:B------:R1:W-:Y:S01]  /*1b030*/  MUFU.EX2 R179, R2 ;  /* 0x0000000200b37308 */ /* 0x0003e20000000800 */
[----:B------:R-:W-:Y:S02]  /*1b040*/  IMAD.MOV.U32 R159, RZ, RZ, R158 ;  /* 0x000000ffff9f7224 */ /* 0x000fe400078e009e */
[----:B------:R-:W-:Y:S02]  /*1b050*/  IMAD.MOV.U32 R158, RZ, RZ, R145 ;  /* 0x000000ffff9e7224 */ /* 0x000fe400078e0091 */
[----:B------:R-:W-:Y:S02]  /*1b060*/  IMAD.MOV.U32 R145, RZ, RZ, R110 ;  /* 0x000000ffff917224 */ /* 0x000fe400078e006e */
[----:B------:R-:W-:Y:S01]  /*1b070*/  IMAD.MOV.U32 R110, RZ, RZ, R109 ;  /* 0x000000ffff6e7224 */ /* 0x000fe200078e006d */
[----:B------:R-:W-:Y:S01]  /*1b080*/  MOV R109, R95 ;  /* 0x0000005f006d7202 */ /* 0x000fe20000000f00 */
[----:B------:R-:W-:Y:S01]  /*1b090*/  IMAD.MOV.U32 R154, RZ, RZ, R152 ;  /* 0x000000ffff9a7224 */ /* 0x000fe200078e0098 */
[----:B------:R-:W4:Y:S01]  /*1b0a0*/  LDL.LU R95, [R1+0x5c] ;  /* 0x00005c00015f7983 */ /* 0x000f220000300800 */
[----:B------:R-:W-:Y:S01]  /*1b0b0*/  IMAD.MOV.U32 R152, RZ, RZ, R158 ;  /* 0x000000ffff987224 */ /* 0x000fe200078e009e */
[----:B------:R-:W-:Y:S01]  /*1b0c0*/  MOV R158, R110 ;  /* 0x0000006e009e7202 */ /* 0x000fe20000000f00 */
[----:B------:R-:W-:Y:S02]  /*1b0d0*/  IMAD.MOV.U32 R155, RZ, RZ, R153 ;  /* 0x000000ffff9b7224 */ /* 0x000fe400078e0099 */
[----:B------:R-:W-:Y:S02]  /*1b0e0*/  IMAD.MOV.U32 R153, RZ, RZ, R159 ;  /* 0x000000ffff997224 */ /* 0x000fe400078e009f */
[----:B------:R-:W-:Y:S02]  /*1b0f0*/  IMAD.MOV.U32 R159, RZ, RZ, R145 ;  /* 0x000000ffff9f7224 */ /* 0x000fe400078e0091 */
[----:B------:R-:W-:Y:S02]  /*1b100*/  IMAD.MOV.U32 R110, RZ, RZ, R109 ;  /* 0x000000ffff6e7224 */ /* 0x000fe400078e006d */
[----:B------:R-:W-:Y:S02]  /*1b110*/  IMAD.MOV.U32 R109, RZ, RZ, R103 ;  /* 0x000000ffff6d7224 */ /* 0x000fe400078e0067 */
[----:B------:R-:W-:Y:S01]  /*1b120*/  IMAD.MOV.U32 R164, RZ, RZ, R155 ;  /* 0x000000ffffa47224 */ /* 0x000fe200078e009b */
[----:B------:R-:W4:Y:S01]  /*1b130*/  LDL.LU R103, [R1+0x12c] ;  /* 0x00012c0001677983 */ /* 0x000f220000300800 */
[----:B------:R-:W-:Y:S02]  /*1b140*/  IMAD.MOV.U32 R155, RZ, RZ, R154 ;  /* 0x000000ffff9b7224 */ /* 0x000fe400078e009a */
[----:B------:R-:W-:Y:S01]  /*1b150*/  IMAD.MOV.U32 R154, RZ, RZ, R153 ;  /* 0x000000ffff9a7224 */ /* 0x000fe200078e0099 */
[----:B------:R-:W-:Y:S01]  /*1b160*/  MOV R153, R152 ;  /* 0x0000009800997202 */ /* 0x000fe20000000f00 */
[----:B------:R-:W-:Y:S02]  /*1b170*/  IMAD.MOV.U32 R152, RZ, RZ, R159 ;  /* 0x000000ffff987224 */ /* 0x000fe400078e009f */
[----:B------:R-:W-:Y:S02]  /*1b180*/  IMAD.MOV.U32 R159, RZ, RZ, R158 ;  /* 0x000000ffff9f7224 */ /* 0x000fe400078e009e */
[----:B------:R-:W-:Y:S02]  /*1b190*/  IMAD.MOV.U32 R158, RZ, RZ, R110 ;  /* 0x000000ffff9e7224 */ /* 0x000fe400078e006e */
[----:B------:R-:W-:Y:S02]  /*1b1a0*/  IMAD.MOV.U32 R110, RZ, RZ, R109 ;  /* 0x000000ffff6e7224 */ /* 0x000fe400078e006d */
[----:B------:R-:W-:Y:S01]  /*1b1b0*/  IMAD.MOV.U32 R109, RZ, RZ, R108 ;  /* 0x000000ffff6d7224 */ /* 0x000fe200078e006c */
[----:B------:R-:W-:Y:S01]  /*1b1c0*/  MOV R108, R104 ;  /* 0x00000068006c7202 */ /* 0x000fe20000000f00 */
[----:B------:R-:W-:Y:S01]  /*1b1d0*/  IMAD.MOV.U32 R165, RZ, RZ, R164 ;  /* 0x000000ffffa57224 */ /* 0x000fe200078e00a4 */
[----:B------:R-:W4:Y:S01]  /*1b1e0*/  LDL.LU R104, [R1+0x50] ;  /* 0x0000500001687983 */ /* 0x000f220000300800 */
        /* <DEDUP_REMOVED lines=18> */
[----:B------:R-:W-:Y:S02]  /*1b310*/  IMAD.MOV.U32 R110, RZ, RZ, R108 ;  /* 0x000000ffff6e7224 */ /* 0x000fe400078e006c */
[----:B------:R-:W-:Y:S01]  /*1b320*/  IMAD.MOV.U32 R167, RZ, RZ, R166 ;  /* 0x000000ffffa77224 */ /* 0x000fe200078e00a6 */
[----:B------:R-:W4:Y:S01]  /*1b330*/  LDL.LU R108, [R1+0x38] ;  /* 0x00003800016c7983 */ /* 0x000f220000300800 */
[----:B------:R-:W-:Y:S02]  /*1b340*/  IMAD.MOV.U32 R166, RZ, RZ, R165 ;  /* 0x000000ffffa67224 */ /* 0x000fe400078e00a5 */
[----:B------:R-:W-:Y:S01]  /*1b350*/  IMAD.MOV.U32 R165, RZ, RZ, R164 ;  /* 0x000000ffffa57224 */ /* 0x000fe200078e00a4 */
[----:B------:R-:W-:Y:S01]  /*1b360*/  MOV R160, R167 ;  /* 0x000000a700a07202 */ /* 0x000fe20000000f00 */
        /* <DEDUP_REMOVED lines=29> */
[----:B------:R-:W-:Y:S01]  /*1b540*/  IMAD.MOV.U32 R153, RZ, RZ, R158 ;  /* 0x000000ffff997224 */ /* 0x000fe200078e009e */
[----:B------:R-:W-:Y:S01]  /*1b550*/  MOV R158, R131 ;  /* 0x00000083009e7202 */ /* 0x000fe20000000f00 */
[----:B------:R-:W-:Y:S02]  /*1b560*/  IMAD.MOV.U32 R152, RZ, RZ, R142 ;  /* 0x000000ffff987224 */ /* 0x000fe400078e008e */
[----:B------:R-:W-:Y:S02]  /*1b570*/  FFMA.FTZ R167, R97, c[0x0][0x23c], -R84 ;  /* 0x00008f0061a77a23 */ /* 0x000fe40000010854 */
[----:B------:R-:W-:Y:S02]  /*1b580*/  FFMA.FTZ R97, R175, c[0x0][0x23c], -R75 ;  /* 0x00008f00af617a23 */ /* 0x000fe4000001084b */
        /* <DEDUP_REMOVED lines=20> */
[----:B-1----:R-:W-:Y:S02]  /*1b6d0*/  FFMA.FTZ R2, R86, c[0x0][0x23c], -R92 ;  /* 0x00008f0056027a23 */ /* 0x002fe4000001085c */
[----:B------:R-:W-:Y:S02]  /*1b6e0*/  IMAD.MOV.U32 R173, RZ, RZ, R165 ;  /* 0x000000ffffad7224 */ /* 0x000fe400078e00a5 */
[----:B------:R1:W-:Y:S01]  /*1b6f0*/  MUFU.EX2 R192, R2 ;  /* 0x0000000200c07308 */ /* 0x0003e20000000800 */
[--C-:B------:R-:W-:Y:S02]  /*1b700*/  FFMA.FTZ R160, R113, c[0x0][0x23c], -R84.reuse ;  /* 0x00008f0071a07a23 */ /* 0x100fe40000010854 */
[--C-:B------:R-:W-:Y:S02]  /*1b710*/  FFMA.FTZ R165, R112, c[0x0][0x23c], -R84.reuse ;  /* 0x00008f0070a57a23 */ /* 0x100fe40000010854 */
[--C-:B------:R-:W-:Y:S02]  /*1b720*/  FFMA.FTZ R113, R241, c[0x0][0x23c], -R75.reuse ;  /* 0x00008f00f1717a23 */ /* 0x100fe4000001084b */
[--C-:B------:R-:W-:Y:S02]  /*1b730*/  FFMA.FTZ R131, R252, c[0x0][0x23c], -R84.reuse ;  /* 0x00008f00fc837a23 */ /* 0x100fe40000010854 */
[----:B------:R-:W-:Y:S02]  /*1b740*/  FFMA.FTZ R159, R213, c[0x0][0x23c], -R84 ;  /* 0x00008f00d59f7a23 */ /* 0x000fe40000010854 */
[----:B-1----:R-:W-:Y:S04]  /*1b750*/  FFMA.FTZ R2, R202, c[0x0][0x23c], -R100 ;  /* 0x00008f00ca027a23 */ /* 0x002fe80000010864 */
[----:B------:R1:W-:Y:S01]  /*1b760*/  MUFU.EX2 R142, R2 ;  /* 0x00000002008e7308 */ /* 0x0003e20000000800 */
[----:B--2---:R-:W-:Y:S02]  /*1b770*/  FFMA.FTZ R93, R93, c[0x0][0x23c], -R84 ;  /* 0x00008f005d5d7a23 */ /* 0x004fe40000010854 */
[----:B-1----:R-:W-:Y:S02]  /*1b780*/  FFMA.FTZ R2, R215, c[0x0][0x23c], -R100 ;  /* 0x00008f00d7027a23 */ /* 0x002fe40000010864 */
[----:B---3--:R-:W-:Y:S05]  /*1b790*/  FFMA.FTZ R102, R102, c[0x0][0x23c], -R84 ;  /* 0x00008f0066667a23 */ /* 0x008fea0000010854 */
[----:B------:R-:W-:Y:S01]  /*1b7a0*/  MUFU.EX2 R215, R97 ;  /* 0x0000006100d77308 */ /* 0x000fe20000000800 */
[C---:B----4-:R-:W-:Y:S02]  /*1b7b0*/  FMUL.FTZ R64, R3.reuse, R196 ;  /* 0x000000c403407220 */ /* 0x050fe40000410000 */
[----:B------:R-:W-:Y:S02]  /*1b7c0*/  FMUL.FTZ R65, R3, R197 ;  /* 0x000000c503417220 */ /* 0x000fe40000410000 */
[C---:B------:R-:W-:Y:S02]  /*1b7d0*/  FMUL.FTZ R66, R69.reuse, R198 ;  /* 0x000000c645427220 */ /* 0x040fe40000410000 */
[----:B------:R-:W-:Y:S07]  /*1b7e0*/  FMUL.FTZ R67, R69, R199 ;  /* 0x000000c745437220 */ /* 0x000fee0000410000 */
[----:B------:R-:W-:Y:S01]  /*1b7f0*/  HMMA.16816.F32 R64, R76, R82, R64 ;  /* 0x000000524c40723c */ /* 0x000fe20000001840 */
[----:B------:R-:W1:Y:S06]  /*1b800*/  LDSM.16.MT88.4 R80, [R216+0x8800] ;  /* 0x00880000d850783b */ /* 0x000e6c0000004200 */
[----:B------:R-:W-:Y:S01]  /*1b810*/  FFMA.FTZ R77, R99, c[0x0][0x23c], -R92 ;  /* 0x00008f00634d7a23 */ /* 0x000fe2000001085c */
[----:B------:R-:W-:Y:S01]  /*1b820*/  F2FP.PACK_AB R79, R147, R134 ;  /* 0x00000086934f723e */ /* 0x000fe200000000ff */
[--C-:B------:R-:W-:Y:S02]  /*1b830*/  FFMA.FTZ R76, R211, c[0x0][0x23c], -R100.reuse ;  /* 0x00008f00d34c7a23 */ /* 0x100fe40000010864 */
[----:B------:R-:W2:Y:S01]  /*1b840*/  MUFU.EX2 R145, R77 ;  /* 0x0000004d00917308 */ /* 0x000ea20000000800 */
[----:B------:R-:W-:Y:S09]  /*1b850*/  F2FP.PACK_AB R78, R137, R136 ;  /* 0x00000088894e723e */ /* 0x000ff200000000ff */
[----:B------:R3:W-:Y:S01]  /*1b860*/  MUFU.EX2 R195, R76 ;  /* 0x0000004c00c37308 */ /* 0x0007e20000000800 */
[----:B--2---:R-:W-:Y:S02]  /*1b870*/  F2FP.PACK_AB R86, R145, R192 ;  /* 0x000000c09156723e */ /* 0x004fe400000000ff */
[----:B------:R-:W-:Y:S01]  /*1b880*/  F2FP.PACK_AB R77, R133, R121 ;  /* 0x00000079854d723e */ /* 0x000fe200000000ff */
[----:B---3--:R-:W-:Y:S06]  /*1b890*/  FFMA.FTZ R76, R244, c[0x0][0x23c], -R100 ;  /* 0x00008f00f44c7a23 */ /* 0x008fec0000010864 */
[----:B------:R-:W-:Y:S01]  /*1b8a0*/  MUFU.EX2 R244, R102 ;  /* 0x0000006600f47308 */ /* 0x000fe20000000800 */
[--C-:B------:R-:W-:Y:S09]  /*1b8b0*/  FFMA.FTZ R95, R95, c[0x0][0x23c], -R84.reuse ;  /* 0x00008f005f5f7a23 */ /* 0x100ff20000010854 */
[----:B------:R2:W-:Y:S10]  /*1b8c0*/  MUFU.EX2 R194, R76 ;  /* 0x0000004c00c27308 */ /* 0x0005f40000000800 */
[----:B------:R-:W-:Y:S01]  /*1b8d0*/  MUFU.EX2 R141, R95 ;  /* 0x0000005f008d7308 */ /* 0x000fe20000000800 */
[--C-:B------:R-:W-:Y:S01]  /*1b8e0*/  FFMA.FTZ R103, R103, c[0x0][0x23c], -R84.reuse ;  /* 0x00008f0067677a23 */ /* 0x100fe20000010854 */
[----:B--2---:R-:W-:Y:S01]  /*1b8f0*/  F2FP.PACK_AB R76, R124, R120 ;  /* 0x000000787c4c723e */ /* 0x004fe200000000ff */
[--C-:B------:R-:W-:Y:S06]  /*1b900*/  FFMA.FTZ R104, R104, c[0x0][0x23c], -R84.reuse ;  /* 0x00008f0068687a23 */ /* 0x100fec0000010854 */
[-C--:B-1----:R-:W-:Y:S01]  /*1b910*/  HMMA.16816.F32 R4, R76, R80.reuse, R4 ;  /* 0x000000504c04723c */ /* 0x082fe20000001804 */
[--C-:B------:R-:W-:Y:S02]  /*1b920*/  FFMA.FTZ R109, R109, c[0x0][0x23c], -R84.reuse ;  /* 0x00008f006d6d7a23 */ /* 0x100fe40000010854 */
[--C-:B------:R-:W-:Y:S02]  /*1b930*/  FFMA.FTZ R108, R108, c[0x0][0x23c], -R84.reuse ;  /* 0x00008f006c6c7a23 */ /* 0x100fe40000010854 */
[----:B------:R-:W-:Y:S01]  /*1b940*/  FFMA.FTZ R110, R110, c[0x0][0x23c], -R84 ;  /* 0x00008f006e6e7a23 */ /* 0x000fe20000010854 */
[----:B------:R-:W-:Y:S01]  /*1b950*/  F2FP.PACK_AB R84, R179, R177 ;  /* 0x000000b1b354723e */ /* 0x000fe200000000ff */
[--C-:B------:R-:W-:Y:S02]  /*1b960*/  FFMA.FTZ R90, R90, c[0x0][0x23c], -R75.reuse ;  /* 0x00008f005a5a7a23 */ /* 0x100fe4000001084b */
[--C-:B------:R-:W-:Y:S02]  /*1b970*/  FFMA.FTZ R99, R168, c[0x0][0x23c], -R75.reuse ;  /* 0x00008f00a8637a23 */ /* 0x100fe4000001084b */
[----:B------:R-:W2:Y:S04]  /*1b980*/  LDL.LU R168, [R1+0x74] ;  /* 0x0000740001a87983 */ /* 0x000ea80000300800 */
[----:B------:R-:W3:Y:S01]  /*1b990*/  LDL.LU R105, [R1+0x70] ;  /* 0x0000700001697983 */ /* 0x000ee20000300800 */
[----:B--2---:R-:W-:Y:S02]  /*1b9a0*/  FFMA.FTZ R98, R168, c[0x0][0x23c], -R75 ;  /* 0x00008f00a8627a23 */ /* 0x004fe4000001084b */
        /* <DEDUP_REMOVED lines=18> */
[----:B------:R-:W2:Y:S01]  /*1bad0*/  LDL.LU R106, [R1+0x6c] ;  /* 0x00006c00016a7983 */ /* 0x000ea20000300800 */
[----:B------:R-:W-:Y:S01]  /*1bae0*/  IMAD.MOV.U32 R170, RZ, RZ, R168 ;  /* 0x000000ffffaa7224 */ /* 0x000fe200078e00a8 */
[----:B------:R-:W-:Y:S01]  /*1baf0*/  MOV R168, R175 ;  /* 0x000000af00a87202 */ /* 0x000fe20000000f00 */
[----:B------:R-:W-:Y:S01]  /*1bb00*/  IMAD.MOV.U32 R175, RZ, RZ, R161 ;  /* 0x000000ffffaf7224 */ /* 0x000fe200078e00a1 */
[----:B------:R-:W4:Y:S01]  /*1bb10*/  LDL.LU R169, [R1+0x68] ;  /* 0x0000680001a97983 */ /* 0x000f220000300800 */
[----:B------:R-:W-:Y:S02]  /*1bb20*/  IMAD.MOV.U32 R161, RZ, RZ, R164 ;  /* 0x000000ffffa17224 */ /* 0x000fe400078e00a4 */
[----:B------:R-:W-:Y:S01]  /*1bb30*/  IMAD.MOV.U32 R164, RZ, RZ, R154 ;  /* 0x000000ffffa47224 */ /* 0x000fe200078e009a */
[----:B------:R1:W5:Y:S01]  /*1bb40*/  LDL.LU R241, [R1+0x124] ;  /* 0x0001240001f17983 */ /* 0x0003620000300800 */
[----:B------:R-:W-:Y:S01]  /*1bb50*/  IMAD.MOV.U32 R154, RZ, RZ, R152 ;  /* 0x000000ffff9a7224 */ /* 0x000fe200078e0098 */
[----:B------:R-:W-:Y:S01]  /*1bb60*/  MOV R152, R157 ;  /* 0x0000009d00987202 */ /* 0x000fe20000000f00 */
[----:B------:R-:W-:Y:S01]  /*1bb70*/  IMAD.MOV.U32 R157, RZ, RZ, R146 ;  /* 0x000000ffff9d7224 */ /* 0x000fe200078e0092 */
[----:B------:R-:W-:Y:S01]  /*1bb80*/  MOV R146, R236 ;  /* 0x000000ec00927202 */ /* 0x000fe20000000f00 */
[----:B------:R-:W-:Y:S01]  /*1bb90*/  FFMA.FTZ R116, R170, c[0x0][0x23c], -R75 ;  /* 0x00008f00aa747a23 */ /* 0x000fe2000001084b */
[----:B------:R1:W5:Y:S01]  /*1bba0*/  LDL.LU R236, [R1+0x120] ;  /* 0x0001200001ec7983 */ /* 0x0003620000300800 */
[----:B------:R-:W-:Y:S02]  /*1bbb0*/  IMAD.MOV.U32 R170, RZ, RZ, R175 ;  /* 0x000000ffffaa7224 */ /* 0x000fe400078e00af */
[----:B---3--:R-:W-:Y:S02]  /*1bbc0*/  FFMA.FTZ R105, R105, c[0x0][0x23c], -R75 ;  /* 0x00008f0069697a23 */ /* 0x008fe4000001084b */
[----:B------:R-:W-:Y:S02]  /*1bbd0*/  IMAD.MOV.U32 R171, RZ, RZ, R170 ;  /* 0x000000ffffab7224 */ /* 0x000fe400078e00aa */
[----:B------:R-:W-:Y:S01]  /*1bbe0*/  MUFU.EX2 R213, R105 ;  /* 0x0000006900d57308 */ /* 0x000fe20000000800 */
[----:B------:R-:W-:Y:S02]  /*1bbf0*/  IMAD.MOV.U32 R185, RZ, RZ, R139 ;  /* 0x000000ffffb97224 */ /* 0x000fe400078e008b */
[----:B------:R-:W-:Y:S04]  /*1bc00*/  IMAD.MOV.U32 R180, RZ, RZ, R171 ;  /* 0x000000ffffb47224 */ /* 0x000fe800078e00ab */
[----:B------:R-:W-:Y:S03]  /*1bc10*/  IMAD.MOV.U32 R181, RZ, RZ, R180 ;  /* 0x000000ffffb57224 */ /* 0x000fe600078e00b4 */
[----:B------:R-:W-:Y:S01]  /*1bc20*/  MUFU.EX2 R139, R96 ;  /* 0x00000060008b7308 */ /* 0x000fe20000000800 */
[----:B------:R-:W-:Y:S04]  /*1bc30*/  IMAD.MOV.U32 R183, RZ, RZ, R181 ;  /* 0x000000ffffb77224 */ /* 0x000fe800078e00b5 */
[----:B------:R-:W-:Y:S02]  /*1bc40*/  IMAD.MOV.U32 R178, RZ, RZ, R183 ;  /* 0x000000ffffb27224 */ /* 0x000fe400078e00b7 */
[--C-:B--2---:R-:W-:Y:S02]  /*1bc50*/  FFMA.FTZ R106, R106, c[0x0][0x23c], -R75.reuse ;  /* 0x00008f006a6a7a23 */ /* 0x104fe4000001084b */
[----:B----4-:R-:W-:Y:S02]  /*1bc60*/  FFMA.FTZ R112, R169, c[0x0][0x23c], -R75 ;  /* 0x00008f00a9707a23 */ /* 0x010fe4000001084b */
[----:B------:R-:W-:Y:S02]  /*1bc70*/  IMAD.MOV.U32 R169, RZ, RZ, R162 ;  /* 0x000000ffffa97224 */ /* 0x000fe400078e00a2 */
[----:B------:R-:W-:Y:S01]  /*1bc80*/  IMAD.MOV.U32 R162, RZ, RZ, R166 ;  /* 0x000000ffffa27224 */ /* 0x000fe200078e00a6 */
[----:B------:R-:W-:Y:S01]  /*1bc90*/  MOV R166, R155 ;  /* 0x0000009b00a67202 */ /* 0x000fe20000000f00 */
[----:B------:R-:W-:Y:S02]  /*1bca0*/  IMAD.MOV.U32 R155, RZ, RZ, R153 ;  /* 0x000000ffff9b7224 */ /* 0x000fe400078e0099 */
[----:B------:R-:W-:Y:S02]  /*1bcb0*/  IMAD.MOV.U32 R153, RZ, RZ, R158 ;  /* 0x000000ffff997224 */ /* 0x000fe400078e009e */
[----:B------:R-:W-:Y:S02]  /*1bcc0*/  IMAD.MOV.U32 R158, RZ, RZ, R156 ;  /* 0x000000ffff9e7224 */ /* 0x000fe400078e009c */
[----:B------:R-:W-:Y:S02]  /*1bcd0*/  IMAD.MOV.U32 R156, RZ, RZ, R151 ;  /* 0x000000ffff9c7224 */ /* 0x000fe400078e0097 */
[----:B------:R-:W-:Y:S02]  /*1bce0*/  IMAD.MOV.U32 R151, RZ, RZ, R143 ;  /* 0x000000ffff977224 */ /* 0x000fe400078e008f */
[----:B------:R-:W2:Y:S01]  /*1bcf0*/  MUFU.EX2 R143, R2 ;  /* 0x00000002008f7308 */ /* 0x000ea20000000800 */
        /* <DEDUP_REMOVED lines=14> */
[----:B------:R-:W-:Y:S01]  /*1bde0*/  IMAD.MOV.U32 R132, RZ, RZ, R127 ;  /* 0x000000ffff847224 */ /* 0x000fe200078e007f */
[----:B--2---:R-:W-:Y:S01]  /*1bdf0*/  F2FP.PACK_AB R87, R143, R194 ;  /* 0x000000c28f57723e */ /* 0x004fe200000000ff */
[----:B------:R-:W-:Y:S02]  /*1be00*/  FFMA.FTZ R127, R242, c[0x0][0x23c], -R75 ;  /* 0x00008f00f27f7a23 */ /* 0x000fe4000001084b */
[----:B------:R1:W5:Y:S01]  /*1be10*/  LDL.LU R242, [R1+0x11c] ;  /* 0x00011c0001f27983 */ /* 0x0003620000300800 */
        /* <DEDUP_REMOVED lines=29> */
[----:B------:R-:W-:Y:S02]  /*1bff0*/  FFMA.FTZ R144, R243, c[0x0][0x23c], -R75 ;  /* 0x00008f00f3907a23 */ /* 0x000fe4000001084b */
[----:B------:R1:W5:Y:S01]  /*1c000*/  LDL.LU R243, [R1+0x114] ;  /* 0x0001140001f37983 */ /* 0x0003620000300800 */
[----:B------:R-:W-:Y:S02]  /*1c010*/  IMAD.MOV.U32 R180, RZ, RZ, R171 ;  /* 0x000000ffffb47224 */ /* 0x000fe400078e00ab */
[----:B------:R-:W-:Y:S02]  /*1c020*/  IMAD.MOV.U32 R171, RZ, RZ, R170 ;  /* 0x000000ffffab7224 */ /* 0x000fe400078e00aa */
[----:B------:R-:W-:Y:S01]  /*1c030*/  IMAD.MOV.U32 R170, RZ, RZ, R175 ;  /* 0x000000ffffaa7224 */ /* 0x000fe200078e00af */
[----:B------:R-:W-:Y:S01]  /*1c040*/  MOV R175, R162 ;  /* 0x000000a200af7202 */ /* 0x000fe20000000f00 */
[----:B------:R-:W-:Y:S01]  /*1c050*/  IMAD.MOV.U32 R162, RZ, RZ, R161 ;  /* 0x000000ffffa27224 */ /* 0x000fe200078e00a1 */
[----:B------:R-:W-:Y:S01]  /*1c060*/  MOV R182, R180 ;  /* 0x000000b400b67202 */ /* 0x000fe20000000f00 */
        /* <DEDUP_REMOVED lines=8> */
[----:B------:R1:W5:Y:S01]  /*1c0f0*/  LDL.LU R233, [R1+0x110] ;  /* 0x0001100001e97983 */ /* 0x0003620000300800 */
[----:B------:R-:W-:Y:S01]  /*1c100*/  IMAD.MOV.U32 R187, RZ, RZ, R153 ;  /* 0x000000ffffbb7224 */ /* 0x000fe200078e0099 */
[----:B------:R-:W-:Y:S01]  /*1c110*/  MOV R153, R138 ;  /* 0x0000008a00997202 */ /* 0x000fe20000000f00 */
[----:B------:R-:W-:Y:S01]  /*1c120*/  IMAD.MOV.U32 R181, RZ, RZ, R171 ;  /* 0x000000ffffb57224 */ /* 0x000fe200078e00ab */
[----:B------:R-:W-:Y:S01]  /*1c130*/  MUFU.EX2 R138, R90 ;  /* 0x0000005a008a7308 */ /* 0x000fe20000000800 */
[----:B------:R-:W2:Y:S01]  /*1c140*/  LDL.LU R2, [R1+0xa8] ;  /* 0x0000a80001027983 */ /* 0x000ea20000300800 */
[----:B------:R-:W-:Y:S01]  /*1c150*/  IMAD.MOV.U32 R171, RZ, RZ, R175 ;  /* 0x000000ffffab7224 */ /* 0x000fe200078e00af */
[----:B------:R-:W-:Y:S01]  /*1c160*/  MOV R175, R161 ;  /* 0x000000a100af7202 */ /* 0x000fe20000000f00 */
[----:B------:R-:W-:Y:S01]  /*1c170*/  IMAD.MOV.U32 R161, RZ, RZ, R164 ;  /* 0x000000ffffa17224 */ /* 0x000fe200078e00a4 */
[----:B------:R1:W5:Y:S01]  /*1c180*/  LDL.LU R232, [R1+0x10c] ;  /* 0x00010c0001e87983 */ /* 0x0003620000300800 */
[--C-:B------:R-:W-:Y:S02]  /*1c190*/  FFMA.FTZ R164, R245, c[0x0][0x23c], -R75.reuse ;  /* 0x00008f00f5a47a23 */ /* 0x100fe4000001084b */
[----:B------:R-:W-:Y:S02]  /*1c1a0*/  IMAD.MOV.U32 R180, RZ, RZ, R170 ;  /* 0x000000ffffb47224 */ /* 0x000fe400078e00aa */
[----:B------:R-:W-:Y:S01]  /*1c1b0*/  MUFU.EX2 R245, R101 ;  /* 0x0000006500f57308 */ /* 0x000fe20000000800 */
[----:B------:R-:W-:Y:S02]  /*1c1c0*/  IMAD.MOV.U32 R170, RZ, RZ, R162 ;  /* 0x000000ffffaa7224 */ /* 0x000fe400078e00a2 */
[----:B------:R-:W-:Y:S02]  /*1c1d0*/  IMAD.MOV.U32 R162, RZ, RZ, R166 ;  /* 0x000000ffffa27224 */ /* 0x000fe400078e00a6 */
[--C-:B------:R-:W-:Y:S02]  /*1c1e0*/  FFMA.FTZ R166, R212, c[0x0][0x23c], -R75.reuse ;  /* 0x00008f00d4a67a23 */ /* 0x100fe4000001084b */
[----:B------:R-:W-:Y:S02]  /*1c1f0*/  FFMA.FTZ R75, R114, c[0x0][0x23c], -R75 ;  /* 0x00008f00724b7a23 */ /* 0x000fe4000001084b */
[----:B------:R-:W-:Y:S02]  /*1c200*/  IMAD.MOV.U32 R186, RZ, RZ, R157 ;  /* 0x000000ffffba7224 */ /* 0x000fe400078e009d */
[----:B------:R-:W-:Y:S01]  /*1c210*/  MUFU.EX2 R157, R91 ;  /* 0x0000005b009d7308 */ /* 0x000fe20000000800 */
[----:B------:R-:W-:Y:S02]  /*1c220*/  IMAD.MOV.U32 R188, RZ, RZ, R161 ;  /* 0x000000ffffbc7224 */ /* 0x000fe400078e00a1 */
[----:B------:R-:W-:Y:S02]  /*1c230*/  IMAD.MOV.U32 R189, RZ, RZ, R155 ;  /* 0x000000ffffbd7224 */ /* 0x000fe400078e009b */
[----:B------:R-:W-:Y:S02]  /*1c240*/  IMAD.MOV.U32 R190, RZ, RZ, R154 ;  /* 0x000000ffffbe7224 */ /* 0x000fe400078e009a */
[----:B------:R-:W-:Y:S01]  /*1c250*/  IMAD.MOV.U32 R183, RZ, RZ, R182 ;  /* 0x000000ffffb77224 */ /* 0x000fe200078e00b6 */
[----:B------:R-:W-:Y:S01]  /*1c260*/  MOV R182, R181 ;  /* 0x000000b500b67202 */ /* 0x000fe20000000f00 */
[----:B------:R-:W-:Y:S01]  /*1c270*/  IMAD.MOV.U32 R181, RZ, RZ, R180 ;  /* 0x000000ffffb57224 */ /* 0x000fe200078e00b4 */
[----:B------:R3:W-:Y:S01]  /*1c280*/  MUFU.EX2 R155, R88 ;  /* 0x00000058009b7308 */ /* 0x0007e20000000800 */
[----:B------:R-:W-:Y:S02]  /*1c290*/  IMAD.MOV.U32 R180, RZ, RZ, R171 ;  /* 0x000000ffffb47224 */ /* 0x000fe400078e00ab */
[----:B------:R-:W-:Y:S02]  /*1c2a0*/  IMAD.MOV.U32 R171, RZ, RZ, R170 ;  /* 0x000000ffffab7224 */ /* 0x000fe400078e00aa */
[----:B------:R-:W-:Y:S01]  /*1c2b0*/  IMAD.MOV.U32 R170, RZ, RZ, R175 ;  /* 0x000000ffffaa7224 */ /* 0x000fe200078e00af */
[----:B------:R-:W-:Y:S01]  /*1c2c0*/  MOV R175, R162 ;  /* 0x000000a200af7202 */ /* 0x000fe20000000f00 */
[----:B------:R-:W-:Y:S01]  /*1c2d0*/  IMAD.MOV.U32 R154, RZ, RZ, R156 ;  /* 0x000000ffff9a7224 */ /* 0x000fe200078e009c */
[----:B------:R-:W-:Y:S01]  /*1c2e0*/  MOV R162, R158 ;  /* 0x0000009e00a27202 */ /* 0x000fe20000000f00 */
[----:B------:R-:W-:Y:S01]  /*1c2f0*/  IMAD.MOV.U32 R161, RZ, RZ, R151 ;  /* 0x000000ffffa17224 */ /* 0x000fe200078e0097 */
[----:B------:R-:W-:Y:S01]  /*1c300*/  MUFU.EX2 R156, R94 ;  /* 0x0000005e009c7308 */ /* 0x000fe20000000800 */
[----:B------:R-:W-:Y:S09]  /*1c310*/  IMAD.MOV.U32 R151, RZ, RZ, R140 ;  /* 0x000000ffff977224 */ /* 0x000ff200078e008c */
[----:B------:R-:W4:Y:S10]  /*1c320*/  MUFU.EX2 R140, R89 ;  /* 0x00000059008c7308 */ /* 0x000f340000000800 */
[----:B------:R-:W1:Y:S01]  /*1c330*/  MUFU.EX2 R158, R93 ;  /* 0x0000005d009e7308 */ /* 0x000e620000000800 */
[----:B--2---:R-:W-:Y:S01]  /*1c340*/  FFMA.FTZ R114, R3, R2, R85 ;  /* 0x0000000203727223 */ /* 0x004fe20000010055 */
[----:B------:R-:W-:Y:S01]  /*1c350*/  F2FP.PACK_AB R85, R142, R195 ;  /* 0x000000c38e55723e */ /* 0x000fe200000000ff */
[----:B------:R-:W-:Y:S02]  /*1c360*/  FFMA.FTZ R2, R187, c[0x0][0x23c], -R92 ;  /* 0x00008f00bb027a23 */ /* 0x000fe4000001085c */
[----:B------:R-:W-:Y:S01]  /*1c370*/  IMAD.MOV.U32 R187, RZ, RZ, R186 ;  /* 0x000000ffffbb7224 */ /* 0x000fe200078e00ba */
[----:B------:R-:W-:Y:S04]  /*1c380*/  MOV R186, R185 ;  /* 0x000000b900ba7202 */ /* 0x000fe80000000f00 */
[----:B------:R2:W-:Y:S01]  /*1c390*/  MUFU.EX2 R193, R2 ;  /* 0x0000000200c17308 */ /* 0x0005e20000000800 */
[----:B------:R-:W-:Y:S01]  /*1c3a0*/  IMAD.MOV.U32 R185, RZ, RZ, R184 ;  /* 0x000000ffffb97224 */ /* 0x000fe200078e00b8 */
[C---:B------:R-:W-:Y:S01]  /*1c3b0*/  HMMA.16816.F32 R8, R84.reuse, R80, R8 ;  /* 0x000000505408723c */ /* 0x040fe20000001808 */
[----:B------:R-:W-:Y:S02]  /*1c3c0*/  IMAD.MOV.U32 R184, RZ, RZ, R191 ;  /* 0x000000ffffb87224 */ /* 0x000fe400078e00bf */
[----:B------:R-:W-:Y:S02]  /*1c3d0*/  IMAD.MOV.U32 R196, RZ, RZ, R186 ;  /* 0x000000ffffc47224 */ /* 0x000fe400078e00ba */
[----:B------:R-:W-:Y:S01]  /*1c3e0*/  IMAD.MOV.U32 R191, RZ, RZ, R190 ;  /* 0x000000ffffbf7224 */ /* 0x000fe200078e00be */
[----:B------:R-:W-:Y:S01]  /*1c3f0*/  MOV R186, R184 ;  /* 0x000000b800ba7202 */ /* 0x000fe20000000f00 */
[----:B---3--:R-:W-:Y:S01]  /*1c400*/  FFMA.FTZ R88, R196, c[0x0][0x23c], -R92 ;  /* 0x00008f00c4587a23 */ /* 0x008fe2000001085c */
[-C--:B------:R-:W-:Y:S01]  /*1c410*/  HMMA.16816.F32 R12, R84, R82.reuse, R12 ;  /* 0x00000052540c723c */ /* 0x080fe2000000180c */
[----:B------:R-:W-:Y:S02]  /*1c420*/  IMAD.MOV.U32 R190, RZ, RZ, R189 ;  /* 0x000000ffffbe7224 */ /* 0x000fe400078e00bd */
[----:B------:R-:W-:Y:S01]  /*1c430*/  MUFU.EX2 R198, R88 ;  /* 0x0000005800c67308 */ /* 0x000fe20000000800 */
[----:B------:R-:W-:Y:S01]  /*1c440*/  MOV R189, R188 ;  /* 0x000000bc00bd7202 */ /* 0x000fe20000000f00 */
[----:B------:R-:W-:Y:S02]  /*1c450*/  IMAD.MOV.U32 R184, RZ, RZ, R190 ;  /* 0x000000ffffb87224 */ /* 0x000fe400078e00be */
[----:B------:R-:W-:Y:S01]  /*1c460*/  IMAD.MOV.U32 R188, RZ, RZ, R178 ;  /* 0x000000ffffbc7224 */ /* 0x000fe200078e00b2 */
[C---:B------:R-:W-:Y:S01]  /*1c470*/  HMMA.16816.F32 R16, R76.reuse, R82, R16 ;  /* 0x000000524c10723c */ /* 0x040fe20000001810 */
[----:B------:R-:W3:Y:S03]  /*1c480*/  LDSM.16.MT88.4 R80, [R219+0x8800] ;  /* 0x00880000db50783b */ /* 0x000ee60000004200 */
[----:B------:R-:W-:Y:S02]  /*1c490*/  IMAD.MOV.U32 R178, RZ, RZ, R169 ;  /* 0x000000ffffb27224 */ /* 0x000fe400078e00a9 */
[----:B------:R-:W-:Y:S02]  /*1c4a0*/  IMAD.MOV.U32 R169, RZ, RZ, R168 ;  /* 0x000000ffffa97224 */ /* 0x000fe400078e00a8 */
[----:B------:R-:W-:Y:S01]  /*1c4b0*/  IMAD.MOV.U32 R168, RZ, RZ, R174 ;  /* 0x000000ffffa87224 */ /* 0x000fe200078e00ae */
[----:B------:R-:W-:Y:S03]  /*1c4c0*/  MOV R174, R173 ;  /* 0x000000ad00ae7202 */ /* 0x000fe60000000f00 */
[----:B--2---:R-:W-:Y:S01]  /*1c4d0*/  FFMA.FTZ R2, R187, c[0x0][0x23c], -R92 ;  /* 0x00008f00bb027a23 */ /* 0x004fe2000001085c */
[----:B------:R-:W-:Y:S01]  /*1c4e0*/  MOV R190, R169 ;  /* 0x000000a900be7202 */ /* 0x000fe20000000f00 */
[----:B------:R-:W-:Y:S01]  /*1c4f0*/  IMAD.MOV.U32 R169, RZ, RZ, R174 ;  /* 0x000000ffffa97224 */ /* 0x000fe200078e00ae */
[----:B------:R-:W-:Y:S01]  /*1c500*/  MOV R174, R152 ;  /* 0x0000009800ae7202 */ /* 0x000fe20000000f00 */
        /* <DEDUP_REMOVED lines=11> */
[----:B------:R-:W-:Y:S01]  /*1c5c0*/  MOV R185, R184 ;  /* 0x000000b800b97202 */ /* 0x000fe20000000f00 */
[----:B------:R-:W-:Y:S02]  /*1c5d0*/  IMAD.MOV.U32 R184, RZ, RZ, R191 ;  /* 0x000000ffffb87224 */ /* 0x000fe400078e00bf */
[----:B------:R-:W-:Y:S02]  /*1c5e0*/  IMAD.MOV.U32 R191, RZ, RZ, R178 ;  /* 0x000000ffffbf7224 */ /* 0x000fe400078e00b2 */
[----:B------:R-:W-:Y:S01]  /*1c5f0*/  IMAD.MOV.U32 R178, RZ, RZ, R169 ;  /* 0x000000ffffb27224 */ /* 0x000fe200078e00a9 */
[-C--:B---3--:R-:W-:Y:S01]  /*1c600*/  HMMA.16816.F32 R20, R76, R80.reuse, R20 ;  /* 0x000000504c14723c */ /* 0x088fe20000001814 */
[----:B------:R-:W-:Y:S02]  /*1c610*/  IMAD.MOV.U32 R169, RZ, RZ, R168 ;  /* 0x000000ffffa97224 */ /* 0x000fe400078e00a8 */
[----:B------:R-:W-:Y:S02]  /*1c620*/  FFMA.FTZ R3, R196, c[0x0][0x23c], -R92 ;  /* 0x00008f00c4037a23 */ /* 0x000fe4000001085c */
[----:B------:R-:W-:Y:S01]  /*1c630*/  IMAD.MOV.U32 R196, RZ, RZ, R187 ;  /* 0x000000ffffc47224 */ /* 0x000fe200078e00bb */
[----:B------:R-:W-:Y:S01]  /*1c640*/  MOV R187, R186 ;  /* 0x000000ba00bb7202 */ /* 0x000fe20000000f00 */
[----:B------:R-:W-:Y:S01]  /*1c650*/  IMAD.MOV.U32 R186, RZ, RZ, R185 ;  /* 0x000000ffffba7224 */ /* 0x000fe200078e00b9 */
[C---:B------:R-:W-:Y:S01]  /*1c660*/  HMMA.16816.F32 R24, R84.reuse, R80, R24 ;  /* 0x000000505418723c */ /* 0x040fe20000001818 */
[----:B------:R-:W-:Y:S01]  /*1c670*/  IMAD.MOV.U32 R185, RZ, RZ, R184 ;  /* 0x000000ffffb97224 */ /* 0x000fe200078e00b8 */
[----:B------:R-:W3:Y:S02]  /*1c680*/  MUFU.EX2 R199, R3 ;  /* 0x0000000300c77308 */ /* 0x000ee40000000800 */
[----:B------:R-:W-:Y:S02]  /*1c690*/  IMAD.MOV.U32 R184, RZ, RZ, R191 ;  /* 0x000000ffffb87224 */ /* 0x000fe400078e00bf */
[----:B------:R-:W-:Y:S01]  /*1c6a0*/  IMAD.MOV.U32 R191, RZ, RZ, R178 ;  /* 0x000000ffffbf7224 */ /* 0x000fe200078e00b2 */
[----:B------:R-:W-:Y:S01]  /*1c6b0*/  MOV R178, R169 ;  /* 0x000000a900b27202 */ /* 0x000fe20000000f00 */
[-C--:B------:R-:W-:Y:S01]  /*1c6c0*/  HMMA.16816.F32 R28, R84, R82.reuse, R28 ;  /* 0x00000052541c723c */ /* 0x080fe2000000181c */
[----:B--2---:R-:W-:Y:S03]  /*1c6d0*/  FFMA.FTZ R2, R196, c[0x0][0x23c], -R100 ;  /* 0x00008f00c4027a23 */ /* 0x004fe60000010864 */
[----:B------:R-:W-:Y:S02]  /*1c6e0*/  IMAD.MOV.U32 R196, RZ, RZ, R186 ;  /* 0x000000ffffc47224 */ /* 0x000fe400078e00ba */
[----:B------:R-:W-:Y:S02]  /*1c6f0*/  IMAD.MOV.U32 R186, RZ, RZ, R178 ;  /* 0x000000ffffba7224 */ /* 0x000fe400078e00b2 */
[C---:B------:R-:W-:Y:S01]  /*1c700*/  HMMA.16816.F32 R32, R76.reuse, R82, R32 ;  /* 0x000000524c20723c */ /* 0x040fe20000001820 */
[----:B------:R2:W-:Y:S01]  /*1c710*/  MUFU.EX2 R178, R2 ;  /* 0x0000000200b27308 */ /* 0x0005e20000000800 */
[----:B------:R-:W1:Y:S02]  /*1c720*/  LDSM.16.MT88.4 R80, [R217+0x8800] ;  /* 0x00880000d950783b */ /* 0x000e640000004200 */
[----:B------:R-:W-:Y:S01]  /*1c730*/  IMAD.MOV.U32 R173, RZ, RZ, R162 ;  /* 0x000000ffffad7224 */ /* 0x000fe200078e00a2 */
[----:B------:R-:W-:Y:S01]  /*1c740*/  MOV R211, R196 ;  /* 0x000000c400d37202 */ /* 0x000fe20000000f00 */
[----:B------:R-:W-:Y:S02]  /*1c750*/  IMAD.MOV.U32 R162, RZ, RZ, R230 ;  /* 0x000000ffffa27224 */ /* 0x000fe400078e00e6 */
[----:B------:R-:W-:Y:S04]  /*1c760*/  IMAD.MOV.U32 R197, RZ, RZ, R187 ;  /* 0x000000ffffc57224 */ /* 0x000fe800078e00bb */
[----:B------:R-:W-:Y:S01]  /*1c770*/  MOV R168, R162 ;  /* 0x000000a200a87202 */ /* 0x000fe20000000f00 */
        /* <DEDUP_REMOVED lines=17> */
[----:B------:R-:W-:Y:S01]  /*1c890*/  IMAD.MOV.U32 R153, RZ, RZ, R151 ;  /* 0x000000ffff997224 */ /* 0x000fe200078e0097 */
[-C--:B-1----:R-:W-:Y:S01]  /*1c8a0*/  HMMA.16816.F32 R36, R76, R80.reuse, R36 ;  /* 0x000000504c24723c */ /* 0x082fe20000001824 */
[----:B--2---:R-:W-:Y:S02]  /*1c8b0*/  FFMA.FTZ R2, R197, c[0x0][0x23c], -R100 ;  /* 0x00008f00c5027a23 */ /* 0x004fe40000010864 */
[----:B------:R-:W-:Y:S02]  /*1c8c0*/  IMAD.MOV.U32 R197, RZ, RZ, R187 ;  /* 0x000000ffffc57224 */ /* 0x000fe400078e00bb */
[----:B------:R-:W-:Y:S01]  /*1c8d0*/  IMAD.MOV.U32 R187, RZ, RZ, R191 ;  /* 0x000000ffffbb7224 */ /* 0x000fe200078e00bf */
[----:B------:R-:W-:Y:S01]  /*1c8e0*/  MOV R191, R168 ;  /* 0x000000a800bf7202 */ /* 0x000fe20000000f00 */
[----:B------:R-:W-:Y:S01]  /*1c8f0*/  IMAD.MOV.U32 R168, RZ, RZ, R161 ;  /* 0x000000ffffa87224 */ /* 0x000fe200078e00a1 */
[C---:B------:R-:W-:Y:S01]  /*1c900*/  HMMA.16816.F32 R40, R84.reuse, R80, R40 ;  /* 0x000000505428723c */ /* 0x040fe20000001828 */
[----:B------:R-:W-:Y:S03]  /*1c910*/  IMAD.MOV.U32 R161, RZ, RZ, R153 ;  /* 0x000000ffffa17224 */ /* 0x000fe600078e0099 */
[----:B------:R-:W-:Y:S02]  /*1c920*/  IMAD.MOV.U32 R153, RZ, RZ, R148 ;  /* 0x000000ffff997224 */ /* 0x000fe400078e0094 */
[----:B------:R1:W-:Y:S01]  /*1c930*/  MUFU.EX2 R148, R2 ;  /* 0x0000000200947308 */ /* 0x0003e20000000800 */
[----:B------:R-:W-:Y:S01]  /*1c940*/  IMAD.MOV.U32 R202, RZ, RZ, R197 ;  /* 0x000000ffffca7224 */ /* 0x000fe200078e00c5 */
[-C--:B------:R-:W-:Y:S01]  /*1c950*/  HMMA.16816.F32 R44, R84, R82.reuse, R44 ;  /* 0x00000052542c723c */ /* 0x080fe2000000182c */
[----:B------:R-:W-:Y:S03]  /*1c960*/  IMAD.MOV.U32 R151, RZ, RZ, R227 ;  /* 0x000000ffff977224 */ /* 0x000fe600078e00e3 */
[----:B------:R-:W-:Y:S02]  /*1c970*/  IMAD.MOV.U32 R196, RZ, RZ, R186 ;  /* 0x000000ffffc47224 */ /* 0x000fe400078e00ba */
[----:B------:R-:W-:Y:S02]  /*1c980*/  IMAD.MOV.U32 R186, RZ, RZ, R169 ;  /* 0x000000ffffba7224 */ /* 0x000fe400078e00a9 */
[C---:B------:R-:W-:Y:S01]  /*1c990*/  HMMA.16816.F32 R48, R76.reuse, R82, R48 ;  /* 0x000000524c30723c */ /* 0x040fe20000001830 */
[----:B------:R-:W-:Y:S01]  /*1c9a0*/  IMAD.MOV.U32 R169, RZ, RZ, R162 ;  /* 0x000000ffffa97224 */ /* 0x000fe200078e00a2 */
[----:B------:R-:W2:Y:S02]  /*1c9b0*/  LDSM.16.MT88.4 R80, [R218+0x8800] ;  /* 0x00880000da50783b */ /* 0x000ea40000004200 */
[----:B------:R-:W-:Y:S01]  /*1c9c0*/  IMAD.MOV.U32 R162, RZ, RZ, R154 ;  /* 0x000000ffffa27224 */ /* 0x000fe200078e009a */
[----:B------:R-:W-:Y:S01]  /*1c9d0*/  MOV R154, R151 ;  /* 0x00000097009a7202 */ /* 0x000fe20000000f00 */
[----:B------:R-:W-:Y:S02]  /*1c9e0*/  IMAD.MOV.U32 R151, RZ, RZ, R226 ;  /* 0x000000ffff977224 */ /* 0x000fe400078e00e2 */
[----:B------:R-:W-:Y:S02]  /*1c9f0*/  IMAD.MOV.U32 R172, RZ, RZ, R231 ;  /* 0x000000ffffac7224 */ /* 0x000fe400078e00e7 */
[----:B------:R2:W5:Y:S02]  /*1ca00*/  LDL.LU R231, [R1+0x108] ;  /* 0x0001080001e77983 */ /* 0x0005640000300800 */
[----:B-1----:R-:W-:Y:S02]  /*1ca10*/  FFMA.FTZ R2, R211, c[0x0][0x23c], -R100 ;  /* 0x00008f00d3027a23 */ /* 0x002fe40000010864 */
[----:B------:R1:W5:Y:S01]  /*1ca20*/  LDL.LU R230, [R1+0x104] ;  /* 0x0001040001e67983 */ /* 0x0003620000300800 */
[----:B------:R-:W-:Y:S01]  /*1ca30*/  IMAD.MOV.U32 R211, RZ, RZ, R196 ;  /* 0x000000ffffd37224 */ /* 0x000fe200078e00c4 */
[----:B------:R-:W-:Y:S01]  /*1ca40*/  MOV R196, R187 ;  /* 0x000000bb00c47202 */ /* 0x000fe20000000f00 */
[----:B------:R1:W-:Y:S01]  /*1ca50*/  MUFU.EX2 R197, R2 ;  /* 0x0000000200c57308 */ /* 0x0003e20000000800 */
        /* <DEDUP_REMOVED lines=8> */
[----:B------:R-:W-:Y:S01]  /*1cae0*/  MOV R212, R186 ;  /* 0x000000ba00d47202 */ /* 0x000fe20000000f00 */
[----:B------:R-:W-:Y:S01]  /*1caf0*/  IMAD.MOV.U32 R161, RZ, RZ, R154 ;  /* 0x000000ffffa17224 */ /* 0x000fe200078e009a */
[----:B------:R3:W5:Y:S01]  /*1cb00*/  LDL.LU R227, [R1+0xf8] ;  /* 0x0000f80001e37983 */ /* 0x0007620000300800 */
[----:B------:R-:W-:Y:S02]  /*1cb10*/  IMAD.MOV.U32 R154, RZ, RZ, R153 ;  /* 0x000000ffff9a7224 */ /* 0x000fe400078e0099 */
[----:B------:R-:W-:Y:S01]  /*1cb20*/  IMAD.MOV.U32 R153, RZ, RZ, R151 ;  /* 0x000000ffff997224 */ /* 0x000fe200078e0097 */
[----:B------:R-:W-:Y:S01]  /*1cb30*/  MOV R151, R150 ;  /* 0x0000009600977202 */ /* 0x000fe20000000f00 */
[----:B------:R-:W-:Y:S01]  /*1cb40*/  IMAD.MOV.U32 R150, RZ, RZ, R225 ;  /* 0x000000ffff967224 */ /* 0x000fe200078e00e1 */
[----:B------:R3:W5:Y:S01]  /*1cb50*/  LDL.LU R226, [R1+0xf4] ;  /* 0x0000f40001e27983 */ /* 0x0007620000300800 */
[----:B------:R-:W-:Y:S02]  /*1cb60*/  IMAD.MOV.U32 R90, RZ, RZ, R211 ;  /* 0x000000ffff5a7224 */ /* 0x000fe400078e00d3 */
[----:B------:R-:W-:Y:S01]  /*1cb70*/  IMAD.MOV.U32 R186, RZ, RZ, R150 ;  /* 0x000000ffffba7224 */ /* 0x000fe200078e0096 */
[----:B------:R3:W5:Y:S01]  /*1cb80*/  LDL.LU R225, [R1+0xf0] ;  /* 0x0000f00001e17983 */ /* 0x0007620000300800 */
[----:B------:R-:W-:Y:S01]  /*1cb90*/  IMAD.MOV.U32 R95, RZ, RZ, R196 ;  /* 0x000000ffff5f7224 */ /* 0x000fe200078e00c4 */
[-C--:B--2---:R-:W-:Y:S01]  /*1cba0*/  HMMA.16816.F32 R52, R76, R80.reuse, R52 ;  /* 0x000000504c34723c */ /* 0x084fe20000001834 */
[----:B-1----:R-:W-:Y:S02]  /*1cbb0*/  FFMA.FTZ R2, R202, c[0x0][0x23c], -R100 ;  /* 0x00008f00ca027a23 */ /* 0x002fe40000010864 */
[----:B------:R-:W-:Y:S02]  /*1cbc0*/  IMAD.MOV.U32 R202, RZ, RZ, R169 ;  /* 0x000000ffffca7224 */ /* 0x000fe400078e00a9 */
[----:B------:R1:W2:Y:S01]  /*1cbd0*/  MUFU.EX2 R150, R2 ;  /* 0x0000000200967308 */ /* 0x0002a20000000800 */
[----:B------:R-:W-:Y:S01]  /*1cbe0*/  IMAD.MOV.U32 R196, RZ, RZ, R162 ;  /* 0x000000ffffc47224 */ /* 0x000fe200078e00a2 */
[----:B------:R-:W-:Y:S01]  /*1cbf0*/  MOV R162, R154 ;  /* 0x0000009a00a27202 */ /* 0x000fe20000000f00 */
[C---:B------:R-:W-:Y:S01]  /*1cc00*/  HMMA.16816.F32 R56, R84.reuse, R80, R56 ;  /* 0x000000505438723c */ /* 0x040fe20000001838 */
[----:B------:R-:W-:Y:S03]  /*1cc10*/  IMAD.MOV.U32 R89, RZ, RZ, R95 ;  /* 0x000000ffff597224 */ /* 0x000fe600078e005f */
[----:B------:R-:W-:Y:S01]  /*1cc20*/  IMAD.MOV.U32 R95, RZ, RZ, R212 ;  /* 0x000000ffff5f7224 */ /* 0x000fe200078e00d4 */
[----:B------:R-:W-:Y:S01]  /*1cc30*/  MOV R212, R202 ;  /* 0x000000ca00d47202 */ /* 0x000fe20000000f00 */
[----:B------:R-:W-:Y:S01]  /*1cc40*/  IMAD.MOV.U32 R202, RZ, RZ, R196 ;  /* 0x000000ffffca7224 */ /* 0x000fe200078e00c4 */
[----:B------:R-:W-:Y:S01]  /*1cc50*/  MUFU.EX2 R154, R103 ;  /* 0x00000067009a7308 */ /* 0x000fe20000000800 */
[-C--:B------:R-:W-:Y:S01]  /*1cc60*/  HMMA.16816.F32 R60, R84, R82.reuse, R60 ;  /* 0x00000052543c723c */ /* 0x080fe2000000183c */
[----:B------:R-:W-:Y:S01]  /*1cc70*/  IMAD.MOV.U32 R96, RZ, RZ, R187 ;  /* 0x000000ffff607224 */ /* 0x000fe200078e00bb */
[----:B------:R-:W2:Y:S02]  /*1cc80*/  LDSM.16.MT88.4 R84, [R216+0x9000] ;  /* 0x00900000d854783b */ /* 0x000ea40000004200 */
[----:B------:R-:W-:Y:S01]  /*1cc90*/  MOV R187, R224 ;  /* 0x000000e000bb7202 */ /* 0x000fe20000000f00 */
[----:B------:R-:W-:Y:S02]  /*1cca0*/  IMAD.MOV.U32 R252, RZ, RZ, R191 ;  /* 0x000000fffffc7224 */ /* 0x000fe400078e00bf */
[----:B------:R-:W-:Y:S01]  /*1ccb0*/  IMAD.MOV.U32 R211, RZ, RZ, R168 ;  /* 0x000000ffffd37224 */ /* 0x000fe200078e00a8 */
[----:B------:R-:W-:Y:S01]  /*1ccc0*/  HMMA.16816.F32 R64, R76, R82, R64 ;  /* 0x000000524c40723c */ /* 0x000fe20000001840 */
[----:B------:R-:W-:Y:S01]  /*1ccd0*/  IMAD.MOV.U32 R168, RZ, RZ, R149 ;  /* 0x000000ffffa87224 */ /* 0x000fe200078e0095 */
[----:B------:R2:W5:Y:S01]  /*1cce0*/  LDL.LU R224, [R1+0xec] ;  /* 0x0000ec0001e07983 */ /* 0x0005620000300800 */
[----:B------:R-:W-:Y:S01]  /*1ccf0*/  MUFU.EX2 R149, R99 ;  /* 0x0000006300957308 */ /* 0x000fe20000000800 */
[----:B------:R-:W-:Y:S02]  /*1cd00*/  IMAD.MOV.U32 R169, RZ, RZ, R151 ;  /* 0x000000ffffa97224 */ /* 0x000fe400078e0097 */
[----:B-1----:R-:W-:Y:S01]  /*1cd10*/  FFMA.FTZ R2, R90, c[0x0][0x23c], -R92 ;  /* 0x00008f005a027a23 */ /* 0x002fe2000001085c */
[----:B----4-:R-:W-:Y:S01]  /*1cd20*/  F2FP.PACK_AB R77, R140, R138 ;  /* 0x0000008a8c4d723e */ /* 0x010fe200000000ff */
[----:B------:R-:W-:Y:S01]  /*1cd30*/  IMAD.MOV.U32 R90, RZ, RZ, R96 ;  /* 0x000000ffff5a7224 */ /* 0x000fe200078e0060 */
[----:B------:R-:W-:Y:S03]  /*1cd40*/  F2FP.PACK_AB R78, R158, R156 ;  /* 0x0000009c9e4e723e */ /* 0x000fe600000000ff */
[----:B------:R-:W-:Y:S01]  /*1cd50*/  IMAD.MOV.U32 R96, RZ, RZ, R252 ;  /* 0x000000ffff607224 */ /* 0x000fe200078e00fc */
[----:B------:R1:W-:Y:S01]  /*1cd60*/  MUFU.EX2 R196, R2 ;  /* 0x0000000200c47308 */ /* 0x0003e20000000800 */
[----:B------:R-:W-:Y:S01]  /*1cd70*/  IMAD.MOV.U32 R252, RZ, RZ, R211 ;  /* 0x000000fffffc7224 */ /* 0x000fe200078e00d3 */
[----:B------:R-:W-:Y:S01]  /*1cd80*/  F2FP.PACK_AB R79, R157, R155 ;  /* 0x0000009b9d4f723e */ /* 0x000fe200000000ff */
[----:B------:R-:W-:Y:S01]  /*1cd90*/  IMAD.MOV.U32 R211, RZ, RZ, R187 ;  /* 0x000000ffffd37224 */ /* 0x000fe200078e00bb */
[----:B---3--:R-:W-:Y:S01]  /*1cda0*/  F2FP.PACK_AB R82, R199, R198 ;  /* 0x000000c6c752723e */ /* 0x008fe200000000ff */
[----:B------:R-:W-:Y:S01]  /*1cdb0*/  IMAD.MOV.U32 R187, RZ, RZ, R185 ;  /* 0x000000ffffbb7224 */ /* 0x000fe200078e00b9 */
[----:B------:R-:W-:Y:S01]  /*1cdc0*/  MOV R185, R184 ;  /* 0x000000b800b97202 */ /* 0x000fe20000000f00 */
[----:B------:R-:W-:Y:S01]  /*1cdd0*/  IMAD.MOV.U32 R184, RZ, RZ, R190 ;  /* 0x000000ffffb87224 */ /* 0x000fe200078e00be */
[----:B--2---:R-:W-:Y:S01]  /*1cde0*/  F2FP.PACK_AB R83, R150, R197 ;  /* 0x000000c59653723e */ /* 0x004fe200000000ff */
[----:B------:R-:W-:Y:S01]  /*1cdf0*/  IMAD.MOV.U32 R190, RZ, RZ, R189 ;  /* 0x000000ffffbe7224 */ /* 0x000fe200078e00bd */
[----:B------:R-:W-:Y:S01]  /*1ce00*/  MUFU.EX2 R151, R104 ;  /* 0x0000006800977308 */ /* 0x000fe20000000800 */
        /* <DEDUP_REMOVED lines=9> */
[----:B-1----:R-:W-:Y:S01]  /*1cea0*/  FFMA.FTZ R2, R89, c[0x0][0x23c], -R92 ;  /* 0x00008f0059027a23 */ /* 0x002fe2000001085c */
[----:B------:R1:W5:Y:S01]  /*1ceb0*/  LDL.LU R223, [R1+0xe8] ;  /* 0x0000e80001df7983 */ /* 0x0003620000300800 */
        /* <DEDUP_REMOVED lines=10> */
[----:B------:R-:W-:Y:S01]  /*1cf60*/  IMAD.MOV.U32 R94, RZ, RZ, R90 ;  /* 0x000000ffff5e7224 */ /* 0x000fe200078e005a */
[----:B------:R2:W-:Y:S01]  /*1cf70*/  MUFU.EX2 R184, R2 ;  /* 0x0000000200b87308 */ /* 0x0005e20000000800 */
        /* <DEDUP_REMOVED lines=19> */
[----:B------:R1:W5:Y:S01]  /*1d0b0*/  LDL.LU R222, [R1+0xe4] ;  /* 0x0000e40001de7983 */ /* 0x0003620000300800 */
[----:B------:R-:W-:Y:S02]  /*1d0c0*/  FFMA.FTZ R3, R94, c[0x0][0x23c], -R92 ;  /* 0x00008f005e037a23 */ /* 0x000fe4000001085c */
        /* <DEDUP_REMOVED lines=19> */
[----:B------:R1:W5:Y:S01]  /*1d200*/  LDL.LU R221, [R1+0xe0] ;  /* 0x0000e00001dd7983 */ /* 0x0003620000300800 */
[----:B--2---:R-:W-:Y:S02]  /*1d210*/  FFMA.FTZ R2, R89, c[0x0][0x23c], -R92 ;  /* 0x00008f0059027a23 */ /* 0x004fe4000001085c */
[----:B------:R-:W-:Y:S01]  /*1d220*/  IMAD.MOV.U32 R89, RZ, RZ, R96 ;  /* 0x000000ffff597224 */ /* 0x000fe200078e0060 */
[----:B------:R-:W2:Y:S01]  /*1d230*/  LDL.LU R76, [R1+0xac] ;  /* 0x0000ac00014c7983 */ /* 0x000ea20000300800 */
[----:B------:R3:W-:Y:S01]  /*1d240*/  MUFU.EX2 R96, R2 ;  /* 0x0000000200607308 */ /* 0x0007e20000000800 */
[----:B------:R-:W-:Y:S02]  /*1d250*/  IMAD.MOV.U32 R99, RZ, RZ, R182 ;  /* 0x000000ffff637224 */ /* 0x000fe400078e00b6 */
[----:B------:R-:W4:Y:S01]  /*1d260*/  LDL.LU R80, [R1+0xb0] ;  /* 0x0000b00001507983 */ /* 0x000f220000300800 */
[----:B------:R-:W-:Y:S01]  /*1d270*/  IMAD.MOV.U32 R93, RZ, RZ, R89 ;  /* 0x000000ffff5d7224 */ /* 0x000fe200078e0059 */
[----:B------:R-:W-:Y:S01]  /*1d280*/  MOV R89, R212 ;  /* 0x000000d400597202 */ /* 0x000fe20000000f00 */
[----:B------:R-:W-:Y:S02]  /*1d290*/  IMAD.MOV.U32 R182, RZ, RZ, R173 ;  /* 0x000000ffffb67224 */ /* 0x000fe400078e00ad */
[----:B------:R-:W-:Y:S02]  /*1d2a0*/  IMAD.MOV.U32 R191, RZ, RZ, R153 ;  /* 0x000000ffffbf7224 */ /* 0x000fe400078e0099 */
[----:B------:R-:W-:Y:S01]  /*1d2b0*/  MUFU.EX2 R153, R98 ;  /* 0x0000006200997308 */ /* 0x000fe20000000800 */
[----:B------:R-:W-:Y:S02]  /*1d2c0*/  FFMA.FTZ R99, R99, c[0x0][0x23c], -R92 ;  /* 0x00008f0063637a23 */ /* 0x000fe4000001085c */
[----:B------:R-:W-:Y:S02]  /*1d2d0*/  IMAD.MOV.U32 R102, RZ, RZ, R181 ;  /* 0x000000ffff667224 */ /* 0x000fe400078e00b5 */
[----:B------:R-:W-:Y:S05]  /*1d2e0*/  IMAD.MOV.U32 R181, RZ, RZ, R174 ;  /* 0x000000ffffb57224 */ /* 0x000fea00078e00ae */
[----:B------:R-:W-:Y:S01]  /*1d2f0*/  MUFU.EX2 R212, R3 ;  /* 0x0000000300d47308 */ /* 0x000fe20000000800 */
[--C-:B---3--:R-:W-:Y:S09]  /*1d300*/  FFMA.FTZ R2, R93, c[0x0][0x23c], -R100.reuse ;  /* 0x00008f005d027a23 */ /* 0x108ff20000010864 */
[----:B------:R3:W-:Y:S10]  /*1d310*/  MUFU.EX2 R105, R2 ;  /* 0x0000000200697308 */ /* 0x0007f40000000800 */
[----:B------:R-:W-:Y:S01]  /*1d320*/  MUFU.EX2 R174, R109 ;  /* 0x0000006d00ae7308 */ /* 0x000fe20000000800 */
[----:B---3--:R-:W-:Y:S02]  /*1d330*/  FFMA.FTZ R2, R94, c[0x0][0x23c], -R100 ;  /* 0x00008f005e027a23 */ /* 0x008fe40000010864 */
[----:B------:R-:W-:Y:S01]  /*1d340*/  IMAD.MOV.U32 R94, RZ, RZ, R89 ;  /* 0x000000ffff5e7224 */ /* 0x000fe200078e0059 */
[----:B------:R-:W-:Y:S01]  /*1d350*/  MOV R89, R90 ;  /* 0x0000005a00597202 */ /* 0x000fe20000000f00 */
        /* <DEDUP_REMOVED lines=9> */
[----:B------:R3:W1:Y:S01]  /*1d3f0*/  MUFU.EX2 R183, R2 ;  /* 0x0000000200b77308 */ /* 0x0006620000000800 */
[----:B------:R-:W-:Y:S01]  /*1d400*/  IMAD.MOV.U32 R101, RZ, RZ, R202 ;  /* 0x000000ffff657224 */ /* 0x000fe200078e00ca */
[----:B------:R-:W-:Y:S01]  /*1d410*/  MOV R202, R190 ;  /* 0x000000be00ca7202 */ /* 0x000fe20000000f00 */
[----:B------:R-:W-:Y:S02]  /*1d420*/  IMAD.MOV.U32 R190, RZ, RZ, R209 ;  /* 0x000000ffffbe7224 */ /* 0x000fe400078e00d1 */
[----:B------:R-:W-:Y:S01]  /*1d430*/  IMAD.MOV.U32 R97, RZ, RZ, R252 ;  /* 0x000000ffff617224 */ /* 0x000fe200078e00fc */
[----:B------:R-:W-:Y:S01]  /*1d440*/  MOV R252, R180 ;  /* 0x000000b400fc7202 */ /* 0x000fe20000000f00 */
[----:B------:R-:W-:Y:S02]  /*1d450*/  IMAD.MOV.U32 R81, RZ, RZ, R103 ;  /* 0x000000ffff517224 */ /* 0x000fe400078e0067 */
[----:B------:R-:W-:Y:S01]  /*1d460*/  FFMA.FTZ R103, R129, c[0x0][0x23c], -R92 ;  /* 0x00008f0081677a23 */ /* 0x000fe2000001085c */
[----:B------:R1:W-:Y:S01]  /*1d470*/  MUFU.EX2 R209, R111 ;  /* 0x0000006f00d17308 */ /* 0x0003e20000000800 */
[----:B------:R-:W-:Y:S02]  /*1d480*/  IMAD.MOV.U32 R129, RZ, RZ, R252 ;  /* 0x000000ffff817224 */ /* 0x000fe400078e00fc */
[----:B------:R-:W-:Y:S02]  /*1d490*/  IMAD.MOV.U32 R104, RZ, RZ, R89 ;  /* 0x000000ffff687224 */ /* 0x000fe400078e0059 */
[----:B------:R-:W2:Y:S01]  /*1d4a0*/  LDSM.16.MT88.4 R88, [R219+0x9000] ;  /* 0x00900000db58783b */ /* 0x000ea20000004200 */
[----:B------:R-:W-:Y:S02]  /*1d4b0*/  IMAD.MOV.U32 R98, RZ, RZ, R188 ;  /* 0x000000ffff627224 */ /* 0x000fe400078e00bc */
[----:B------:R-:W-:Y:S02]  /*1d4c0*/  IMAD.MOV.U32 R188, RZ, RZ, R172 ;  /* 0x000000ffffbc7224 */ /* 0x000fe400078e00ac */
[----:B------:R1:W-:Y:S01]  /*1d4d0*/  MUFU.EX2 R172, R107 ;  /* 0x0000006b00ac7308 */ /* 0x0003e20000000800 */
[----:B------:R-:W-:Y:S02]  /*1d4e0*/  IMAD.MOV.U32 R180, RZ, RZ, R175 ;  /* 0x000000ffffb47224 */ /* 0x000fe400078e00af */
[----:B------:R-:W-:Y:S02]  /*1d4f0*/  IMAD.MOV.U32 R93, RZ, RZ, R211 ;  /* 0x000000ffff5d7224 */ /* 0x000fe400078e00d3 */
[----:B---3--:R-:W-:Y:S02]  /*1d500*/  FFMA.FTZ R2, R95, c[0x0][0x23c], -R100 ;  /* 0x00008f005f027a23 */ /* 0x008fe40000010864 */
[--C-:B------:R-:W-:Y:S02]  /*1d510*/  FFMA.FTZ R3, R101, c[0x0][0x23c], -R92.reuse ;  /* 0x00008f0065037a23 */ /* 0x100fe4000001085c */
[--C-:B------:R-:W-:Y:S01]  /*1d520*/  FFMA.FTZ R101, R102, c[0x0][0x23c], -R92.reuse ;  /* 0x00008f0066657a23 */ /* 0x100fe2000001085c */
[----:B------:R3:W3:Y:S01]  /*1d530*/  MUFU.EX2 R95, R2 ;  /* 0x00000002005f7308 */ /* 0x0006e20000000800 */
[--C-:B------:R-:W-:Y:S02]  /*1d540*/  FFMA.FTZ R102, R249, c[0x0][0x23c], -R92.reuse ;  /* 0x00008f00f9667a23 */ /* 0x100fe4000001085c */
[--C-:B------:R-:W-:Y:S02]  /*1d550*/  FFMA.FTZ R93, R93, c[0x0][0x23c], -R92.reuse ;  /* 0x00008f005d5d7a23 */ /* 0x100fe4000001085c */
[----:B-1----:R-:W-:Y:S01]  /*1d560*/  IMAD.MOV.U32 R111, RZ, RZ, R81 ;  /* 0x000000ffff6f7224 */ /* 0x002fe200078e0051 */
[----:B------:R-:W-:Y:S01]  /*1d570*/  F2FP.PACK_AB R81, R148, R178 ;  /* 0x000000b29451723e */ /* 0x000fe200000000ff */
[--C-:B------:R-:W-:Y:S02]  /*1d580*/  FFMA.FTZ R98, R98, c[0x0][0x23c], -R92.reuse ;  /* 0x00008f0062627a23 */ /* 0x100fe4000001085c */
[----:B------:R-:W-:Y:S01]  /*1d590*/  IMAD.MOV.U32 R109, RZ, RZ, R161 ;  /* 0x000000ffff6d7224 */ /* 0x000fe200078e00a1 */
[----:B------:R1:W-:Y:S01]  /*1d5a0*/  MUFU.EX2 R175, R108 ;  /* 0x0000006c00af7308 */ /* 0x0003e20000000800 */
[----:B------:R-:W-:Y:S01]  /*1d5b0*/  FFMA.FTZ R161, R128, c[0x0][0x23c], -R92 ;  /* 0x00008f0080a17a23 */ /* 0x000fe2000001085c */
[----:B------:R-:W-:Y:S01]  /*1d5c0*/  MOV R128, R111 ;  /* 0x0000006f00807202 */ /* 0x000fe20000000f00 */
[----:B------:R-:W-:Y:S01]  /*1d5d0*/  IMAD.MOV.U32 R107, RZ, RZ, R186 ;  /* 0x000000ffff6b7224 */ /* 0x000fe200078e00ba */
[----:B------:R-:W-:Y:S02]  /*1d5e0*/  MOV R186, R191 ;  /* 0x000000bf00ba7202 */ /* 0x000fe40000000f00 */
[----:B------:R-:W-:Y:S04]  /*1d5f0*/  MOV R111, R188 ;  /* 0x000000bc006f7202 */ /* 0x000fe80000000f00 */
[----:B------:R1:W-:Y:S01]  /*1d600*/  MUFU.EX2 R211, R106 ;  /* 0x0000006a00d37308 */ /* 0x0003e20000000800 */
[----:B---3--:R-:W-:Y:S02]  /*1d610*/  FFMA.FTZ R2, R94, c[0x0][0x23c], -R100 ;  /* 0x00008f005e027a23 */ /* 0x008fe40000010864 */
[----:B------:R-:W-:Y:S02]  /*1d620*/  IMAD.MOV.U32 R94, RZ, RZ, R185 ;  /* 0x000000ffff5e7224 */ /* 0x000fe400078e00b9 */
[----:B------:R-:W-:Y:S01]  /*1d630*/  IMAD.MOV.U32 R185, RZ, RZ, R189 ;  /* 0x000000ffffb97224 */ /* 0x000fe200078e00bd */
[----:B------:R-:W-:Y:S04]  /*1d640*/  MOV R189, R210 ;  /* 0x000000d200bd7202 */ /* 0x000fe80000000f00 */
[----:B------:R3:W2:Y:S01]  /*1d650*/  MUFU.EX2 R173, R2 ;  /* 0x0000000200ad7308 */ /* 0x0006a20000000800 */
[----:B------:R-:W-:Y:S02]  /*1d660*/  FFMA.FTZ R94, R94, c[0x0][0x23c], -R92 ;  /* 0x00008f005e5e7a23 */ /* 0x000fe4000001085c */
[----:B-1----:R-:W-:Y:S02]  /*1d670*/  IMAD.MOV.U32 R108, RZ, RZ, R162 ;  /* 0x000000ffff6c7224 */ /* 0x002fe400078e00a2 */
[----:B------:R-:W-:Y:S02]  /*1d680*/  FFMA.FTZ R162, R125, c[0x0][0x23c], -R92 ;  /* 0x00008f007da27a23 */ /* 0x000fe4000001085c */
[----:B------:R-:W-:Y:S01]  /*1d690*/  IMAD.MOV.U32 R125, RZ, RZ, R182 ;  /* 0x000000ffff7d7224 */ /* 0x000fe200078e00b6 */
[----:B------:R-:W-:Y:S02]  /*1d6a0*/  MOV R249, R108 ;  /* 0x0000006c00f97202 */ /* 0x000fe40000000f00 */
[----:B------:R-:W-:Y:S01]  /*1d6b0*/  MUFU.EX2 R191, R113 ;  /* 0x0000007100bf7308 */ /* 0x000fe20000000800 */
[----:B------:R-:W-:Y:S02]  /*1d6c0*/  IMAD.MOV.U32 R108, RZ, RZ, R109 ;  /* 0x000000ffff6c7224 */ /* 0x000fe400078e006d */
[----:B------:R-:W-:Y:S02]  /*1d6d0*/  IMAD.MOV.U32 R109, RZ, RZ, R183 ;  /* 0x000000ffff6d7224 */ /* 0x000fe400078e00b7 */
[----:B------:R-:W-:Y:S02]  /*1d6e0*/  IMAD.MOV.U32 R106, RZ, RZ, R104 ;  /* 0x000000ffff6a7224 */ /* 0x000fe400078e0068 */
[----:B------:R-:W-:Y:S02]  /*1d6f0*/  FFMA.FTZ R104, R130, c[0x0][0x23c], -R92 ;  /* 0x00008f0082687a23 */ /* 0x000fe4000001085c */
[----:B------:R-:W-:Y:S01]  /*1d700*/  IMAD.MOV.U32 R130, RZ, RZ, R170 ;  /* 0x000000ffff827224 */ /* 0x000fe200078e00aa */
[----:B------:R-:W-:Y:S01]  /*1d710*/  MUFU.EX2 R183, R94 ;  /* 0x0000005e00b77308 */ /* 0x000fe20000000800 */
[--C-:B---3--:R-:W-:Y:S02]  /*1d720*/  FFMA.FTZ R2, R97, c[0x0][0x23c], -R92.reuse ;  /* 0x00008f0061027a23 */ /* 0x108fe4000001085c */
[----:B------:R-:W-:Y:S07]  /*1d730*/  FFMA.FTZ R97, R202, c[0x0][0x23c], -R92 ;  /* 0x00008f00ca617a23 */ /* 0x000fee000001085c */
[----:B------:R1:W-:Y:S10]  /*1d740*/  MUFU.EX2 R252, R2 ;  /* 0x0000000200fc7308 */ /* 0x0003f40000000800 */
[----:B------:R3:W-:Y:S10]  /*1d750*/  MUFU.EX2 R202, R112 ;  /* 0x0000007000ca7308 */ /* 0x0007f40000000800 */
[----:B------:R-:W-:Y:S01]  /*1d760*/  MUFU.EX2 R170, R93 ;  /* 0x0000005d00aa7308 */ /* 0x000fe20000000800 */
[----:B-1----:R-:W-:Y:S09]  /*1d770*/  FFMA.FTZ R2, R168, c[0x0][0x23c], -R100 ;  /* 0x00008f00a8027a23 */ /* 0x002ff20000010864 */
[----:B------:R1:W-:Y:S01]  /*1d780*/  MUFU.EX2 R168, R2 ;  /* 0x0000000200a87308 */ /* 0x0003e20000000800 */
[----:B---3--:R-:W-:Y:S02]  /*1d790*/  IMAD.MOV.U32 R112, RZ, RZ, R106 ;  /* 0x000000ffff707224 */ /* 0x008fe400078e006a */
[----:B------:R-:W-:Y:S02]  /*1d7a0*/  IMAD.MOV.U32 R106, RZ, RZ, R184 ;  /* 0x000000ffff6a7224 */ /* 0x000fe400078e00b8 */
[----:B------:R-:W-:Y:S02]  /*1d7b0*/  IMAD.MOV.U32 R184, RZ, RZ, R171 ;  /* 0x000000ffffb87224 */ /* 0x000fe400078e00ab */
[----:B------:R-:W-:Y:S03]  /*1d7c0*/  IMAD.MOV.U32 R113, RZ, RZ, R112 ;  /* 0x000000ffff717224 */ /* 0x000fe600078e0070 */
[----:B------:R3:W-:Y:S01]  /*1d7d0*/  MUFU.EX2 R210, R110 ;  /* 0x0000006e00d27308 */ /* 0x0007e20000000800 */
[----:B------:R-:W-:Y:S09]  /*1d7e0*/  IMAD.MOV.U32 R112, RZ, RZ, R185 ;  /* 0x000000ffff707224 */ /* 0x000ff200078e00b9 */
[----:B------:R-:W-:Y:S01]  /*1d7f0*/  MUFU.EX2 R185, R127 ;  /* 0x0000007f00b97308 */ /* 0x000fe20000000800 */
[----:B-1----:R-:W-:Y:S09]  /*1d800*/  FFMA.FTZ R2, R169, c[0x0][0x23c], -R100 ;  /* 0x00008f00a9027a23 */ /* 0x002ff20000010864 */
[----:B------:R1:W-:Y:S01]  /*1d810*/  MUFU.EX2 R169, R2 ;  /* 0x0000000200a97308 */ /* 0x0003e20000000800 */
[----:B---3--:R-:W-:Y:S01]  /*1d820*/  MOV R110, R96 ;  /* 0x00000060006e7202 */ /* 0x008fe20000000f00 */
[----:B------:R-:W-:Y:S02]  /*1d830*/  FADD.FTZ R96, R123, R114 ;  /* 0x000000727b607221 */ /* 0x000fe40000010000 */
[----:B------:R-:W-:Y:S02]  /*1d840*/  IMAD.MOV.U32 R114, RZ, RZ, R95 ;  /* 0x000000ffff727224 */ /* 0x000fe400078e005f */
[----:B------:R-:W-:Y:S04]  /*1d850*/  LDSM.16.MT88.4 R92, [R219+0x9800] ;  /* 0x00980000db5c783b */ /* 0x000fe80000004200 */
[----:B------:R3:W-:Y:S01]  /*1d860*/  MUFU.EX2 R127, R247 ;  /* 0x000000f7007f7308 */ /* 0x0007e20000000800 */
[----:B------:R-:W-:Y:S09]  /*1d870*/  IMAD.MOV.U32 R123, RZ, RZ, R187 ;  /* 0x000000ffff7b7224 */ /* 0x000ff200078e00bb */
[----:B------:R-:W2:Y:S01]  /*1d880*/  MUFU.EX2 R171, R3 ;  /* 0x0000000300ab7308 */ /* 0x000ea20000000800 */
[--C-:B-1----:R-:W-:Y:S09]  /*1d890*/  FFMA.FTZ R2, R249, c[0x0][0x23c], -R100.reuse ;  /* 0x00008f00f9027a23 */ /* 0x102ff20000010864 */
[----:B------:R1:W-:Y:S01]  /*1d8a0*/  MUFU.EX2 R249, R2 ;  /* 0x0000000200f97308 */ /* 0x0003e20000000800 */
[----:B---3--:R-:W3:Y:S09]  /*1d8b0*/  LDL.LU R247, [R1+0xb4] ;  /* 0x0000b40001f77983 */ /* 0x008ef20000300800 */
[----:B------:R1:W-:Y:S10]  /*1d8c0*/  MUFU.EX2 R182, R118 ;  /* 0x0000007600b67308 */ /* 0x0003f40000000800 */
[----:B------:R-:W-:Y:S01]  /*1d8d0*/  MUFU.EX2 R188, R126 ;  /* 0x0000007e00bc7308 */ /* 0x000fe20000000800 */
[----:B-1----:R-:W-:Y:S02]  /*1d8e0*/  FFMA.FTZ R2, R129, c[0x0][0x23c], -R100 ;  /* 0x00008f0081027a23 */ /* 0x002fe40000010864 */
[----:B------:R-:W-:Y:S02]  /*1d8f0*/  IMAD.MOV.U32 R129, RZ, RZ, R130 ;  /* 0x000000ffff817224 */ /* 0x000fe400078e0082 */
[----:B------:R-:W-:Y:S05]  /*1d900*/  IMAD.MOV.U32 R130, RZ, RZ, R181 ;  /* 0x000000ffff827224 */ /* 0x000fea00078e00b5 */
[----:B------:R1:W1:Y:S01]  /*1d910*/  MUFU.EX2 R181, R2 ;  /* 0x0000000200b57308 */ /* 0x0002620000000800 */
[----:B------:R-:W-:Y:S09]  /*1d920*/  IMAD.MOV.U32 R118, RZ, RZ, R180 ;  /* 0x000000ffff767224 */ /* 0x000ff200078e00b4 */
[----:B------:R-:W-:Y:S01]  /*1d930*/  MUFU.EX2 R180, R116 ;  /* 0x0000007400b47308 */ /* 0x000fe20000000800 */
[----:B--2---:R-:W-:Y:S01]  /*1d940*/  FFMA.FTZ R69, R69, R76, R119 ;  /* 0x0000004c45457223 */ /* 0x004fe20000010077 */
[----:B------:R-:W-:Y:S01]  /*1d950*/  F2FP.PACK_AB R76, R141, R139 ;  /* 0x0000008b8d4c723e */ /* 0x000fe200000000ff */
[----:B------:R-:W-:Y:S02]  /*1d960*/  IMAD.MOV.U32 R119, RZ, RZ, R190 ;  /* 0x000000ffff777224 */ /* 0x000fe400078e00be */
[----:B----4-:R-:W-:Y:S01]  /*1d970*/  FFMA.FTZ R68, R68, R80, R115 ;  /* 0x0000005044447223 */ /* 0x010fe20000010073 */
[----:B------:R-:W-:Y:S01]  /*1d980*/  F2FP.PACK_AB R80, R152, R193 ;  /* 0x000000c19850723e */ /* 0x000fe200000000ff */
[----:B------:R-:W-:Y:S03]  /*1d990*/  IMAD.MOV.U32 R115, RZ, RZ, R189 ;  /* 0x000000ffff737224 */ /* 0x000fe600078e00bd */
[----:B------:R-:W-:Y:S01]  /*1d9a0*/  MUFU.EX2 R190, R117 ;  /* 0x0000007500be7308 */ /* 0x000fe20000000800 */
[-C--:B------:R-:W-:Y:S01]  /*1d9b0*/  HMMA.16816.F32 R4, R76, R84.reuse, R4 ;  /* 0x000000544c04723c */ /* 0x080fe20000001804 */
[----:B-1----:R-:W-:Y:S02]  /*1d9c0*/  FADD.FTZ R2, R186, R68 ;  /* 0x00000044ba027221 */ /* 0x002fe40000010000 */
[----:B------:R-:W-:Y:S02]  /*1d9d0*/  FADD.FTZ R68, R205, R96 ;  /* 0x00000060cd447221 */ /* 0x000fe40000010000 */
[----:B------:R-:W-:Y:S02]  /*1d9e0*/  FADD.FTZ R3, R204, R69 ;  /* 0x00000045cc037221 */ /* 0x000fe40000010000 */
[----:B------:R-:W-:Y:S01]  /*1d9f0*/  FADD.FTZ R68, R206, R68 ;  /* 0x00000044ce447221 */ /* 0x000fe20000010000 */
[C---:B------:R-:W-:Y:S01]  /*1da00*/  HMMA.16816.F32 R8, R80.reuse, R84, R8 ;  /* 0x000000545008723c */ /* 0x040fe20000001808 */
[----:B------:R-:W-:Y:S03]  /*1da10*/  MUFU.EX2 R205, R97 ;  /* 0x0000006100cd7308 */ /* 0x000fe60000000800 */
[----:B------:R-:W-:Y:S01]  /*1da20*/  MOV R206, R114 ;  /* 0x0000007200ce7202 */ /* 0x000fe20000000f00 */
[----:B------:R-:W-:Y:S02]  /*1da30*/  IMAD.MOV.U32 R114, RZ, RZ, R115 ;  /* 0x000000ffff727224 */ /* 0x000fe400078e0073 */
[----:B------:R-:W-:Y:S01]  /*1da40*/  IMAD.MOV.U32 R115, RZ, RZ, R184 ;  /* 0x000000ffff737224 */ /* 0x000fe200078e00b8 */
[-C--:B------:R-:W-:Y:S01]  /*1da50*/  HMMA.16816.F32 R12, R80, R86.reuse, R12 ;  /* 0x00000056500c723c */ /* 0x080fe2000000180c */
[----:B------:R-:W-:Y:S02]  /*1da60*/  FADD.FTZ R69, R203, R3 ;  /* 0x00000003cb457221 */ /* 0x000fe40000010000 */
[----:B------:R-:W-:Y:S01]  /*1da70*/  MUFU.EX2 R184, R98 ;  /* 0x0000006200b87308 */ /* 0x000fe20000000800 */
[----:B------:R-:W-:Y:S02]  /*1da80*/  FADD.FTZ R3, R118, R2 ;  /* 0x0000000276037221 */ /* 0x000fe40000010000 */
[----:B------:R-:W-:Y:S02]  /*1da90*/  FFMA.FTZ R2, R123, c[0x0][0x23c], -R100 ;  /* 0x00008f007b027a23 */ /* 0x000fe40000010864 */
[C---:B------:R-:W-:Y:S01]  /*1daa0*/  HMMA.16816.F32 R16, R76.reuse, R86, R16 ;  /* 0x000000564c10723c */ /* 0x040fe20000001810 */
[----:B------:R-:W1:Y:S03]  /*1dab0*/  LDSM.16.MT88.4 R84, [R217+0x9000] ;  /* 0x00900000d954783b */ /* 0x000e660000004200 */
[----:B------:R-:W-:Y:S01]  /*1dac0*/  FADD.FTZ R3, R207, R3 ;  /* 0x00000003cf037221 */ /* 0x000fe20000010000 */
[----:B------:R-:W-:Y:S01]  /*1dad0*/  MUFU.EX2 R186, R132 ;  /* 0x0000008400ba7308 */ /* 0x000fe20000000800 */
[----:B------:R-:W-:Y:S02]  /*1dae0*/  FADD.FTZ R68, R120, R68 ;  /* 0x0000004478447221 */ /* 0x000fe40000010000 */
[-C--:B------:R-:W-:Y:S04]  /*1daf0*/  HMMA.16816.F32 R20, R76, R88.reuse, R20 ;  /* 0x000000584c14723c */ /* 0x080fe80000001814 */
[----:B------:R-:W-:Y:S03]  /*1db00*/  FADD.FTZ R68, R124, R68 ;  /* 0x000000447c447221 */ /* 0x000fe60000010000 */
[----:B------:R2:W-:Y:S01]  /*1db10*/  MUFU.EX2 R132, R99 ;  /* 0x0000006300847308 */ /* 0x0005e20000000800 */
[C---:B------:R-:W-:Y:S01]  /*1db20*/  HMMA.16816.F32 R24, R80.reuse, R88, R24 ;  /* 0x000000585018723c */ /* 0x040fe20000001818 */
[----:B------:R-:W-:Y:S04]  /*1db30*/  FADD.FTZ R68, R136, R68 ;  /* 0x0000004488447221 */ /* 0x000fe80000010000 */
[----:B------:R-:W-:Y:S03]  /*1db40*/  FADD.FTZ R68, R137, R68 ;  /* 0x0000004489447221 */ /* 0x000fe60000010000 */
[-C--:B------:R-:W-:Y:S01]  /*1db50*/  HMMA.16816.F32 R28, R80, R90.reuse, R28 ;  /* 0x0000005a501c723c */ /* 0x080fe2000000181c */
[----:B------:R-:W-:Y:S03]  /*1db60*/  MUFU.EX2 R189, R122 ;  /* 0x0000007a00bd7308 */ /* 0x000fe60000000800 */
[----:B------:R-:W-:Y:S04]  /*1db70*/  FADD.FTZ R68, R139, R68 ;  /* 0x000000448b447221 */ /* 0x000fe80000010000 */
[C---:B------:R-:W-:Y:S01]  /*1db80*/  HMMA.16816.F32 R32, R76.reuse, R90, R32 ;  /* 0x0000005a4c20723c */ /* 0x040fe20000001820 */
[----:B------:R-:W4:Y:S02]  /*1db90*/  LDSM.16.MT88.4 R88, [R218+0x9000] ;  /* 0x00900000da58783b */ /* 0x000f240000004200 */
[----:B------:R-:W-:Y:S01]  /*1dba0*/  MUFU.EX2 R122, R160 ;  /* 0x000000a0007a7308 */ /* 0x000fe20000000800 */
[----:B------:R-:W-:Y:S04]  /*1dbb0*/  FADD.FTZ R68, R141, R68 ;  /* 0x000000448d447221 */ /* 0x000fe80000010000 */
[-C--:B-1----:R-:W-:Y:S01]  /*1dbc0*/  HMMA.16816.F32 R36, R76, R84.reuse, R36 ;  /* 0x000000544c24723c */ /* 0x082fe20000001824 */
[----:B--2---:R-:W-:Y:S04]  /*1dbd0*/  LDSM.16.MT88.4 R96, [R217+0xa000] ;  /* 0x00a00000d960783b */ /* 0x004fe80000004200 */
[----:B------:R1:W-:Y:S03]  /*1dbe0*/  MUFU.EX2 R204, R2 ;  /* 0x0000000200cc7308 */ /* 0x0003e60000000800 */
[C---:B------:R-:W-:Y:S07]  /*1dbf0*/  HMMA.16816.F32 R40, R80.reuse, R84, R40 ;  /* 0x000000545028723c */ /* 0x040fee0000001828 */
[----:B------:R-:W-:Y:S01]  /*1dc00*/  MUFU.EX2 R187, R131 ;  /* 0x0000008300bb7308 */ /* 0x000fe20000000800 */
[-C--:B------:R-:W-:Y:S08]  /*1dc10*/  HMMA.16816.F32 R44, R80, R86.reuse, R44 ;  /* 0x00000056502c723c */ /* 0x080ff0000000182c */
[C---:B------:R-:W-:Y:S01]  /*1dc20*/  HMMA.16816.F32 R48, R76.reuse, R86, R48 ;  /* 0x000000564c30723c */ /* 0x040fe20000001830 */
[----:B------:R-:W2:Y:S01]  /*1dc30*/  LDSM.16.MT88.4 R84, [R216+0x9800] ;  /* 0x00980000d854783b */ /* 0x000ea20000004200 */
[----:B------:R-:W-:Y:S02]  /*1dc40*/  MUFU.EX2 R131, R101 ;  /* 0x0000006500837308 */ /* 0x000fe40000000800 */
[--C-:B-1----:R-:W-:Y:S04]  /*1dc50*/  FFMA.FTZ R2, R130, c[0x0][0x23c], -R100.reuse ;  /* 0x00008f0082027a23 */ /* 0x102fe80000010864 */
[-C--:B----4-:R-:W-:Y:S04]  /*1dc60*/  HMMA.16816.F32 R52, R76, R88.reuse, R52 ;  /* 0x000000584c34723c */ /* 0x090fe80000001834 */
[----:B------:R1:W-:Y:S04]  /*1dc70*/  MUFU.EX2 R130, R2 ;  /* 0x0000000200827308 */ /* 0x0003e80000000800 */
[C---:B------:R-:W-:Y:S06]  /*1dc80*/  HMMA.16816.F32 R56, R80.reuse, R88, R56 ;  /* 0x000000585038723c */ /* 0x040fec0000001838 */
[----:B------:R4:W-:Y:S02]  /*1dc90*/  MUFU.EX2 R126, R144 ;  /* 0x00000090007e7308 */ /* 0x0009e40000000800 */
[-C--:B------:R-:W-:Y:S07]  /*1dca0*/  HMMA.16816.F32 R60, R80, R90.reuse, R60 ;  /* 0x0000005a503c723c */ /* 0x080fee000000183c */
[----:B------:R-:W-:Y:S01]  /*1dcb0*/  F2FP.PACK_AB R80, R106, R196 ;  /* 0x000000c46a50723e */ /* 0x000fe200000000ff */
[----:B------:R-:W-:Y:S01]  /*1dcc0*/  HMMA.16816.F32 R64, R76, R90, R64 ;  /* 0x0000005a4c40723c */ /* 0x000fe20000001840 */
[----:B------:R-:W-:Y:S01]  /*1dcd0*/  F2FP.PACK_AB R82, R212, R110 ;  /* 0x0000006ed452723e */ /* 0x000fe200000000ff */
[----:B------:R-:W2:Y:S01]  /*1dce0*/  LDSM.16.MT88.4 R88, [R217+0x9800] ;  /* 0x00980000d958783b */ /* 0x000ea20000004200 */
[----:B------:R-:W-:Y:S01]  /*1dcf0*/  MUFU.EX2 R123, R159 ;  /* 0x0000009f007b7308 */ /* 0x000fe20000000800 */
[----:B------:R-:W-:Y:S01]  /*1dd00*/  F2FP.PACK_AB R81, R109, R105 ;  /* 0x000000696d51723e */ /* 0x000fe200000000ff */
[--C-:B-1----:R-:W-:Y:S01]  /*1dd10*/  FFMA.FTZ R2, R114, c[0x0][0x23c], -R100.reuse ;  /* 0x00008f0072027a23 */ /* 0x102fe20000010864 */
[----:B------:R-:W-:Y:S01]  /*1dd20*/  F2FP.PACK_AB R83, R173, R206 ;  /* 0x000000cead53723e */ /* 0x000fe200000000ff */
[----:B------:R-:W-:Y:S01]  /*1dd30*/  IMAD.MOV.U32 R114, RZ, RZ, R113 ;  /* 0x000000ffff727224 */ /* 0x000fe200078e0071 */
[----:B------:R-:W-:Y:S01]  /*1dd40*/  F2FP.PACK_AB R76, R154, R151 ;  /* 0x000000979a4c723e */ /* 0x000fe200000000ff */
[----:B------:R-:W-:Y:S03]  /*1dd50*/  IMAD.MOV.U32 R113, RZ, RZ, R129 ;  /* 0x000000ffff717224 */ /* 0x000fe600078e0081 */
[----:B------:R-:W-:Y:S01]  /*1dd60*/  F2FP.PACK_AB R77, R153, R149 ;  /* 0x00000095994d723e */ /* 0x000fe200000000ff */
[----:B------:R1:W-:Y:S01]  /*1dd70*/  MUFU.EX2 R203, R2 ;  /* 0x0000000200cb7308 */ /* 0x0003e20000000800 */
[----:B------:R-:W-:Y:S01]  /*1dd80*/  F2FP.PACK_AB R78, R245, R244 ;  /* 0x000000f4f54e723e */ /* 0x000fe200000000ff */
[----:B----4-:R-:W-:Y:S01]  /*1dd90*/  IMAD.MOV.U32 R144, RZ, RZ, R125 ;  /* 0x000000ffff907224 */ /* 0x010fe200078e007d */
[----:B------:R-:W-:Y:S07]  /*1dda0*/  F2FP.PACK_AB R79, R213, R215 ;  /* 0x000000d7d54f723e */ /* 0x000fee00000000ff */
[-C--:B--2---:R-:W-:Y:S01]  /*1ddb0*/  HMMA.16816.F32 R4, R76, R84.reuse, R4 ;  /* 0x000000544c04723c */ /* 0x084fe20000001804 */
[----:B------:R-:W-:Y:S07]  /*1ddc0*/  MUFU.EX2 R125, R146 ;  /* 0x00000092007d7308 */ /* 0x000fee0000000800 */
[C---:B------:R-:W-:Y:S03]  /*1ddd0*/  HMMA.16816.F32 R8, R80.reuse, R84, R8 ;  /* 0x000000545008723c */ /* 0x040fe60000001808 */
[----:B------:R-:W-:Y:S01]  /*1dde0*/  MUFU.EX2 R120, R250 ;  /* 0x000000fa00787308 */ /* 0x000fe20000000800 */
[----:B-1----:R-:W-:Y:S04]  /*1ddf0*/  FFMA.FTZ R2, R128, c[0x0][0x23c], -R100 ;  /* 0x00008f0080027a23 */ /* 0x002fe80000010864 */
[-C--:B------:R-:W-:Y:S05]  /*1de00*/  HMMA.16816.F32 R12, R80, R86.reuse, R12 ;  /* 0x00000056500c723c */ /* 0x080fea000000180c */
[----:B------:R1:W-:Y:S03]  /*1de10*/  MUFU.EX2 R129, R2 ;  /* 0x0000000200817308 */ /* 0x0003e60000000800 */
[C---:B------:R-:W-:Y:S01]  /*1de20*/  HMMA.16816.F32 R16, R76.reuse, R86, R16 ;  /* 0x000000564c10723c */ /* 0x040fe20000001810 */
[----:B------:R-:W2:Y:S06]  /*1de30*/  LDSM.16.MT88.4 R84, [R218+0x9800] ;  /* 0x00980000da54783b */ /* 0x000eac0000004200 */
[----:B------:R4:W-:Y:S01]  /*1de40*/  MUFU.EX2 R128, R248 ;  /* 0x000000f800807308 */ /* 0x0009e20000000800 */
[-C--:B------:R-:W-:Y:S08]  /*1de50*/  HMMA.16816.F32 R20, R76, R92.reuse, R20 ;  /* 0x0000005c4c14723c */ /* 0x080ff00000001814 */
[C---:B------:R-:W-:Y:S01]  /*1de60*/  HMMA.16816.F32 R24, R80.reuse, R92, R24 ;  /* 0x0000005c5018723c */ /* 0x040fe20000001818 */
[----:B------:R-:W-:Y:S03]  /*1de70*/  MUFU.EX2 R118, R214 ;  /* 0x000000d600767308 */ /* 0x000fe60000000800 */
[----:B-1----:R-:W-:Y:S02]  /*1de80*/  FADD.FTZ R2, R208, R69 ;  /* 0x00000045d0027221 */ /* 0x002fe40000010000 */
[----:B------:R-:W-:Y:S02]  /*1de90*/  IMAD.MOV.U32 R208, RZ, RZ, R112 ;  /* 0x000000ffffd07224 */ /* 0x000fe400078e0070 */
[-C--:B------:R-:W-:Y:S01]  /*1dea0*/  HMMA.16816.F32 R28, R80, R94.reuse, R28 ;  /* 0x0000005e501c723c */ /* 0x080fe2000000181c */
[----:B------:R-:W-:Y:S02]  /*1deb0*/  FADD.FTZ R101, R121, R2 ;  /* 0x0000000279657221 */ /* 0x000fe40000010000 */
[----:B------:R-:W-:Y:S01]  /*1dec0*/  MUFU.EX2 R112, R163 ;  /* 0x000000a300707308 */ /* 0x000fe20000000800 */
[----:B------:R-:W-:Y:S02]  /*1ded0*/  FADD.FTZ R2, R177, R3 ;  /* 0x00000003b1027221 */ /* 0x000fe40000010000 */
[----:B------:R-:W-:Y:S01]  /*1dee0*/  FADD.FTZ R3, R133, R101 ;  /* 0x0000006585037221 */ /* 0x000fe20000010000 */
[----:B----4-:R-:W-:Y:S01]  /*1def0*/  MOV R248, R115 ;  /* 0x0000007300f87202 */ /* 0x010fe20000000f00 */
[C---:B------:R-:W-:Y:S01]  /*1df00*/  HMMA.16816.F32 R32, R76.reuse, R94, R32 ;  /* 0x0000005e4c20723c */ /* 0x040fe20000001820 */
[----:B------:R-:W1:Y:S03]  /*1df10*/  LDSM.16.MT88.4 R92, [R216+0xa000] ;  /* 0x00a00000d85c783b */ /* 0x000e660000004200 */
[----:B------:R-:W-:Y:S01]  /*1df20*/  FADD.FTZ R3, R134, R3 ;  /* 0x0000000386037221 */ /* 0x000fe20000010000 */
[----:B------:R-:W-:Y:S01]  /*1df30*/  MUFU.EX2 R121, R251 ;  /* 0x000000fb00797308 */ /* 0x000fe20000000800 */
[----:B------:R-:W-:Y:S01]  /*1df40*/  IMAD.MOV.U32 R115, RZ, RZ, R119 ;  /* 0x000000ffff737224 */ /* 0x000fe200078e0077 */
[----:B------:R-:W-:Y:S01]  /*1df50*/  MOV R134, R70 ;  /* 0x0000004600867202 */ /* 0x000fe20000000f00 */
[-C--:B------:R-:W-:Y:S01]  /*1df60*/  HMMA.16816.F32 R36, R76, R88.reuse, R36 ;  /* 0x000000584c24723c */ /* 0x080fe20000001824 */
[----:B------:R-:W-:Y:S03]  /*1df70*/  FADD.FTZ R3, R147, R3 ;  /* 0x0000000393037221 */ /* 0x000fe60000010000 */
[----:B------:R-:W-:Y:S02]  /*1df80*/  FFMA.FTZ R101, R208, c[0x0][0x23c], -R100 ;  /* 0x00008f00d0657a23 */ /* 0x000fe40000010864 */
[----:B------:R-:W-:Y:S01]  /*1df90*/  IMAD.MOV.U32 R208, RZ, RZ, R106 ;  /* 0x000000ffffd07224 */ /* 0x000fe200078e006a */
[----:B------:R4:W-:Y:S01]  /*1dfa0*/  MUFU.EX2 R119, R102 ;  /* 0x0000006600777308 */ /* 0x0009e20000000800 */
[C---:B------:R-:W-:Y:S01]  /*1dfb0*/  HMMA.16816.F32 R40, R80.reuse, R88, R40 ;  /* 0x000000585028723c */ /* 0x040fe20000001828 */
[----:B------:R-:W-:Y:S03]  /*1dfc0*/  FADD.FTZ R3, R138, R3 ;  /* 0x000000038a037221 */ /* 0x000fe60000010000 */
[----:B------:R-:W-:Y:S02]  /*1dfd0*/  IMAD.MOV.U32 R207, RZ, RZ, R115 ;  /* 0x000000ffffcf7224 */ /* 0x000fe400078e0073 */
[----:B------:R-:W-:Y:S02]  /*1dfe0*/  IMAD.MOV.U32 R133, RZ, RZ, R71 ;  /* 0x000000ffff857224 */ /* 0x000fe400078e0047 */
[-C--:B------:R-:W-:Y:S01]  /*1dff0*/  HMMA.16816.F32 R44, R80, R90.reuse, R44 ;  /* 0x0000005a502c723c */ /* 0x080fe2000000182c */
[----:B------:R-:W-:Y:S07]  /*1e000*/  MUFU.EX2 R106, R166 ;  /* 0x000000a6006a7308 */ /* 0x000fee0000000800 */
[C---:B------:R-:W-:Y:S01]  /*1e010*/  HMMA.16816.F32 R48, R76.reuse, R90, R48 ;  /* 0x0000005a4c30723c */ /* 0x040fe20000001830 */
[----:B------:R-:W1:Y:S02]  /*1e020*/  LDSM.16.MT88.4 R88, [R219+0xa000] ;  /* 0x00a00000db58783b */ /* 0x000e640000004200 */
[----:B------:R-:W-:Y:S05]  /*1e030*/  MUFU.EX2 R117, R201 ;  /* 0x000000c900757308 */ /* 0x000fea0000000800 */
[-C--:B--2---:R-:W-:Y:S05]  /*1e040*/  HMMA.16816.F32 R52, R76, R84.reuse, R52 ;  /* 0x000000544c34723c */ /* 0x084fea0000001834 */
[----:B------:R-:W-:Y:S03]  /*1e050*/  MUFU.EX2 R116, R200 ;  /* 0x000000c800747308 */ /* 0x000fe60000000800 */
[C---:B------:R-:W-:Y:S01]  /*1e060*/  HMMA.16816.F32 R56, R80.reuse, R84, R56 ;  /* 0x000000545038723c */ /* 0x040fe20000001838 */
[----:B---3--:R-:W-:Y:S03]  /*1e070*/  FFMA.FTZ R69, R0, R247, R144 ;  /* 0x000000f700457223 */ /* 0x008fe60000010090 */
[----:B------:R-:W-:Y:S01]  /*1e080*/  MOV R144, R111 ;  /* 0x0000006f00907202 */ /* 0x000fe20000000f00 */
[----:B------:R-:W-:Y:S02]  /*1e090*/  FADD.FTZ R0, R179, R2 ;  /* 0x00000002b3007221 */ /* 0x000fe40000010000 */
[----:B------:R-:W-:Y:S01]  /*1e0a0*/  MUFU.EX2 R111, R165 ;  /* 0x000000a5006f7308 */ /* 0x000fe20000000800 */
[-C--:B------:R-:W-:Y:S01]  /*1e0b0*/  HMMA.16816.F32 R60, R80, R86.reuse, R60 ;  /* 0x00000056503c723c */ /* 0x080fe2000000183c */
[--C-:B------:R-:W-:Y:S03]  /*1e0c0*/  FFMA.FTZ R2, R248, c[0x0][0x23c], -R100.reuse ;  /* 0x00008f00f8027a23 */ /* 0x100fe60000010864 */
[----:B----4-:R-:W-:Y:S02]  /*1e0d0*/  FFMA.FTZ R102, R144, c[0x0][0x23c], -R100 ;  /* 0x00008f0090667a23 */ /* 0x010fe40000010864 */
[----:B------:R-:W-:Y:S01]  /*1e0e0*/  IMAD.MOV.U32 R248, RZ, RZ, R110 ;  /* 0x000000fffff87224 */ /* 0x000fe200078e006e */
[----:B------:R-:W-:Y:S01]  /*1e0f0*/  F2FP.PACK_AB R80, R171, R252 ;  /* 0x000000fcab50723e */ /* 0x000fe200000000ff */
[----:B------:R-:W-:Y:S01]  /*1e100*/  HMMA.16816.F32 R64, R76, R86, R64 ;  /* 0x000000564c40723c */ /* 0x000fe20000001840 */
[----:B------:R-:W-:Y:S01]  /*1e110*/  F2FP.PACK_AB R82, R183, R170 ;  /* 0x000000aab752723e */ /* 0x000fe200000000ff */
[----:B------:R-:W2:Y:S01]  /*1e120*/  LDSM.16.MT88.4 R84, [R218+0xa000] ;  /* 0x00a00000da54783b */ /* 0x000ea20000004200 */
[----:B------:R3:W-:Y:S01]  /*1e130*/  MUFU.EX2 R124, R2 ;  /* 0x00000002007c7308 */ /* 0x0007e20000000800 */
[----:B------:R-:W-:Y:S01]  /*1e140*/  F2FP.PACK_AB R81, R169, R168 ;  /* 0x000000a8a951723e */ /* 0x000fe200000000ff */
[----:B------:R-:W-:Y:S01]  /*1e150*/  IMAD.MOV.U32 R247, RZ, RZ, R109 ;  /* 0x000000fffff77224 */ /* 0x000fe200078e006d */
[----:B------:R-:W-:Y:S02]  /*1e160*/  F2FP.PACK_AB R83, R181, R249 ;  /* 0x000000f9b553723e */ /* 0x000fe400000000ff */
[----:B------:R-:W-:Y:S04]  /*1e170*/  F2FP.PACK_AB R76, R175, R174 ;  /* 0x000000aeaf4c723e */ /* 0x000fe800000000ff */
[----:B------:R-:W-:Y:S01]  /*1e180*/  F2FP.PACK_AB R77, R211, R172 ;  /* 0x000000acd34d723e */ /* 0x000fe200000000ff */
[----:B------:R-:W-:Y:S01]  /*1e190*/  MUFU.EX2 R110, R246 ;  /* 0x000000f6006e7308 */ /* 0x000fe20000000800 */
[----:B------:R-:W-:Y:S02]  /*1e1a0*/  F2FP.PACK_AB R78, R209, R210 ;  /* 0x000000d2d14e723e */ /* 0x000fe400000000ff */
[----:B------:R-:W-:Y:S07]  /*1e1b0*/  F2FP.PACK_AB R79, R191, R202 ;  /* 0x000000cabf4f723e */ /* 0x000fee00000000ff */
[-C--:B-1----:R-:W-:Y:S01]  /*1e1c0*/  HMMA.16816.F32 R4, R76, R92.reuse, R4 ;  /* 0x0000005c4c04723c */ /* 0x082fe20000001804 */
[----:B------:R-:W-:Y:S01]  /*1e1d0*/  MUFU.EX2 R109, R164 ;  /* 0x000000a4006d7308 */ /* 0x000fe20000000800 */
[----:B---3--:R-:W-:Y:S02]  /*1e1e0*/  FADD.FTZ R2, R192, R0 ;  /* 0x00000000c0027221 */ /* 0x008fe40000010000 */
[----:B------:R-:W-:Y:S04]  /*1e1f0*/  FFMA.FTZ R0, R113, c[0x0][0x23c], -R100 ;  /* 0x00008f0071007a23 */ /* 0x000fe80000010864 */
[C---:B------:R-:W-:Y:S01]  /*1e200*/  HMMA.16816.F32 R8, R80.reuse, R92, R8 ;  /* 0x0000005c5008723c */ /* 0x040fe20000001808 */
[----:B------:R-:W-:Y:S02]  /*1e210*/  FADD.FTZ R2, R145, R2 ;  /* 0x0000000291027221 */ /* 0x000fe40000010000 */
[----:B------:R-:W-:Y:S01]  /*1e220*/  LDSM.16.MT88.4 R144, [R216+0xb800] ;  /* 0x00b80000d890783b */ /* 0x000fe20000004200 */
[----:B------:R1:W-:Y:S01]  /*1e230*/  MUFU.EX2 R113, R0 ;  /* 0x0000000000717308 */ /* 0x0003e20000000800 */
[----:B------:R-:W-:Y:S03]  /*1e240*/  FADD.FTZ R2, R193, R2 ;  /* 0x00000002c1027221 */ /* 0x000fe60000010000 */
[-C--:B------:R-:W-:Y:S01]  /*1e250*/  HMMA.16816.F32 R12, R80, R94.reuse, R12 ;  /* 0x0000005e500c723c */ /* 0x080fe2000000180c */
[----:B------:R-:W-:Y:S05]  /*1e260*/  FADD.FTZ R2, R152, R2 ;  /* 0x0000000298027221 */ /* 0x000fea0000010000 */
[----:B------:R-:W-:Y:S02]  /*1e270*/  MUFU.EX2 R104, R104 ;  /* 0x0000006800687308 */ /* 0x000fe40000000800 */
[C---:B------:R-:W-:Y:S01]  /*1e280*/  HMMA.16816.F32 R16, R76.reuse, R94, R16 ;  /* 0x0000005e4c10723c */ /* 0x040fe20000001810 */
[----:B------:R-:W-:Y:S07]  /*1e290*/  LDSM.16.MT88.4 R92, [R219+0xa800] ;  /* 0x00a80000db5c783b */ /* 0x000fee0000004200 */
[-C--:B------:R-:W-:Y:S01]  /*1e2a0*/  HMMA.16816.F32 R20, R76, R88.reuse, R20 ;  /* 0x000000584c14723c */ /* 0x080fe20000001814 */
[----:B------:R-:W3:Y:S03]  /*1e2b0*/  MUFU.EX2 R103, R103 ;  /* 0x0000006700677308 */ /* 0x000ee60000000800 */
[--C-:B-1----:R-:W-:Y:S04]  /*1e2c0*/  FFMA.FTZ R0, R114, c[0x0][0x23c], -R100.reuse ;  /* 0x00008f0072007a23 */ /* 0x102fe80000010864 */
[C---:B------:R-:W-:Y:S03]  /*1e2d0*/  HMMA.16816.F32 R24, R80.reuse, R88, R24 ;  /* 0x000000585018723c */ /* 0x040fe60000001818 */
[----:B------:R1:W-:Y:S05]  /*1e2e0*/  MUFU.EX2 R114, R0 ;  /* 0x0000000000727308 */ /* 0x0003ea0000000800 */
[-C--:B------:R-:W-:Y:S05]  /*1e2f0*/  HMMA.16816.F32 R28, R80, R90.reuse, R28 ;  /* 0x0000005a501c723c */ /* 0x080fea000000181c */
[----:B------:R-:W-:Y:S03]  /*1e300*/  MUFU.EX2 R101, R101 ;  /* 0x0000006500657308 */ /* 0x000fe60000000800 */
[C---:B------:R-:W-:Y:S01]  /*1e310*/  HMMA.16816.F32 R32, R76.reuse, R90, R32 ;  /* 0x0000005a4c20723c */ /* 0x040fe20000001820 */
[----:B------:R-:W4:Y:S03]  /*1e320*/  LDSM.16.MT88.4 R88, [R216+0xa800] ;  /* 0x00a80000d858783b */ /* 0x000f260000004200 */
[----:B---3--:R-:W-:Y:S04]  /*1e330*/  F2FP.PACK_AB R192, R103, R104 ;  /* 0x0000006867c0723e */ /* 0x008fe800000000ff */
[-C--:B------:R-:W-:Y:S01]  /*1e340*/  HMMA.16816.F32 R36, R76, R96.reuse, R36 ;  /* 0x000000604c24723c */ /* 0x080fe20000001824 */
[--C-:B-1----:R-:W-:Y:S02]  /*1e350*/  FFMA.FTZ R0, R220, c[0x0][0x23c], -R100.reuse ;  /* 0x00008f00dc007a23 */ /* 0x102fe40000010864 */
[----:B------:R1:W5:Y:S05]  /*1e360*/  LDL.LU R220, [R1+0xdc] ;  /* 0x0000dc0001dc7983 */ /* 0x00036a0000300800 */
[C---:B------:R-:W-:Y:S01]  /*1e370*/  HMMA.16816.F32 R40, R80.reuse, R96, R40 ;  /* 0x000000605028723c */ /* 0x040fe20000001828 */
[----:B------:R3:W-:Y:S07]  /*1e380*/  MUFU.EX2 R115, R0 ;  /* 0x0000000000737308 */ /* 0x0007ee0000000800 */
[-C--:B------:R-:W-:Y:S08]  /*1e390*/  HMMA.16816.F32 R44, R80, R98.reuse, R44 ;  /* 0x00000062502c723c */ /* 0x080ff0000000182c */
[C---:B------:R-:W-:Y:S01]  /*1e3a0*/  HMMA.16816.F32 R48, R76.reuse, R98, R48 ;  /* 0x000000624c30723c */ /* 0x040fe20000001830 */
[----:B------:R-:W1:Y:S07]  /*1e3b0*/  LDSM.16.MT88.4 R96, [R217+0xa800] ;  /* 0x00a80000d960783b */ /* 0x000e6e0000004200 */
[-C--:B--2---:R-:W-:Y:S01]  /*1e3c0*/  HMMA.16816.F32 R52, R76, R84.reuse, R52 ;  /* 0x000000544c34723c */ /* 0x084fe20000001834 */
[----:B---3--:R-:W-:Y:S02]  /*1e3d0*/  FADD.FTZ R0, R107, R69 ;  /* 0x000000456b007221 */ /* 0x008fe40000010000 */
[----:B------:R2:W-:Y:S01]  /*1e3e0*/  MUFU.EX2 R107, R176 ;  /* 0x000000b0006b7308 */ /* 0x0005e20000000800 */
[----:B------:R-:W-:Y:S02]  /*1e3f0*/  FFMA.FTZ R69, R207, c[0x0][0x23c], -R100 ;  /* 0x00008f00cf457a23 */ /* 0x000fe40000010864 */
[----:B------:R-:W-:Y:S02]  /*1e400*/  FADD.FTZ R0, R108, R0 ;  /* 0x000000006c007221 */ /* 0x000fe40000010000 */
[C---:B------:R-:W-:Y:S01]  /*1e410*/  HMMA.16816.F32 R56, R80.reuse, R84, R56 ;  /* 0x000000545038723c */ /* 0x040fe20000001838 */
[----:B------:R-:W-:Y:S03]  /*1e420*/  IMAD.MOV.U32 R207, RZ, RZ, R105 ;  /* 0x000000ffffcf7224 */ /* 0x000fe600078e0069 */
[----:B------:R-:W-:Y:S01]  /*1e430*/  FADD.FTZ R0, R135, R0 ;  /* 0x0000000087007221 */ /* 0x000fe20000010000 */
[----:B------:R-:W-:Y:S01]  /*1e440*/  MUFU.EX2 R105, R75 ;  /* 0x0000004b00697308 */ /* 0x000fe20000000800 */
[----:B------:R3:W5:Y:S01]  /*1e450*/  LDL.LU R135, [R1+0xd8] ;  /* 0x0000d80001877983 */ /* 0x0007620000300800 */
[----:B------:R-:W-:Y:S01]  /*1e460*/  FFMA.FTZ R100, R74, c[0x0][0x23c], -R100 ;  /* 0x00008f004a647a23 */ /* 0x000fe20000010864 */
[-C--:B------:R-:W-:Y:S01]  /*1e470*/  HMMA.16816.F32 R60, R80, R86.reuse, R60 ;  /* 0x00000056503c723c */ /* 0x080fe2000000183c */
[----:B------:R-:W-:Y:S03]  /*1e480*/  FADD.FTZ R74, R140, R3 ;  /* 0x000000038c4a7221 */ /* 0x000fe60000010000 */
[----:B------:R-:W-:Y:S02]  /*1e490*/  FADD.FTZ R0, R195, R0 ;  /* 0x00000000c3007221 */ /* 0x000fe40000010000 */
[----:B------:R-:W-:Y:S01]  /*1e4a0*/  FADD.FTZ R3, R156, R68 ;  /* 0x000000449c037221 */ /* 0x000fe20000010000 */
[----:B------:R-:W-:Y:S01]  /*1e4b0*/  F2FP.PACK_AB R80, R184, R205 ;  /* 0x000000cdb850723e */ /* 0x000fe200000000ff */
[----:B------:R-:W-:Y:S01]  /*1e4c0*/  HMMA.16816.F32 R64, R76, R86, R64 ;  /* 0x000000564c40723c */ /* 0x000fe20000001840 */
[----:B------:R-:W-:Y:S01]  /*1e4d0*/  F2FP.PACK_AB R82, R131, R132 ;  /* 0x000000848352723e */ /* 0x000fe200000000ff */
[----:B------:R-:W1:Y:S01]  /*1e4e0*/  LDSM.16.MT88.4 R84, [R218+0xa800] ;  /* 0x00a80000da54783b */ /* 0x000e620000004200 */
[----:B------:R-:W-:Y:S01]  /*1e4f0*/  MUFU.EX2 R100, R100 ;  /* 0x0000006400647308 */ /* 0x000fe20000000800 */
[----:B------:R-:W-:Y:S01]  /*1e500*/  F2FP.PACK_AB R81, R130, R204 ;  /* 0x000000cc8251723e */ /* 0x000fe200000000ff */
[----:B------:R-:W-:Y:S01]  /*1e510*/  FADD.FTZ R0, R142, R0 ;  /* 0x000000008e007221 */ /* 0x000fe20000010000 */
[----:B------:R-:W-:Y:S01]  /*1e520*/  F2FP.PACK_AB R83, R129, R203 ;  /* 0x000000cb8153723e */ /* 0x000fe200000000ff */
[----:B------:R-:W-:Y:S01]  /*1e530*/  FADD.FTZ R74, R155, R74 ;  /* 0x0000004a9b4a7221 */ /* 0x000fe20000010000 */
[----:B------:R-:W-:Y:S01]  /*1e540*/  F2FP.PACK_AB R76, R190, R182 ;  /* 0x000000b6be4c723e */ /* 0x000fe200000000ff */
[----:B------:R-:W-:Y:S03]  /*1e550*/  FADD.FTZ R0, R194, R0 ;  /* 0x00000000c2007221 */ /* 0x000fe60000010000 */
[----:B------:R-:W-:Y:S01]  /*1e560*/  F2FP.PACK_AB R77, R189, R180 ;  /* 0x000000b4bd4d723e */ /* 0x000fe200000000ff */
[----:B------:R-:W-:Y:S01]  /*1e570*/  FADD.FTZ R0, R143, R0 ;  /* 0x000000008f007221 */ /* 0x000fe20000010000 */
[----:B------:R-:W-:Y:S01]  /*1e580*/  F2FP.PACK_AB R78, R187, R188 ;  /* 0x000000bcbb4e723e */ /* 0x000fe200000000ff */
[----:B------:R-:W-:Y:S01]  /*1e590*/  MUFU.EX2 R108, R167 ;  /* 0x000000a7006c7308 */ /* 0x000fe20000000800 */
[----:B------:R-:W-:Y:S01]  /*1e5a0*/  F2FP.PACK_AB R79, R186, R185 ;  /* 0x000000b9ba4f723e */ /* 0x000fe200000000ff */
[----:B------:R-:W-:Y:S02]  /*1e5b0*/  FADD.FTZ R0, R178, R0 ;  /* 0x00000000b2007221 */ /* 0x000fe40000010000 */
[----:B--2---:R-:W-:Y:S01]  /*1e5c0*/  LDSM.16.MT88.4 R176, [R217+0xb800] ;  /* 0x00b80000d9b0783b */ /* 0x004fe20000004200 */
[----:B------:R-:W-:Y:S02]  /*1e5d0*/  FADD.FTZ R3, R158, R3 ;  /* 0x000000039e037221 */ /* 0x000fe40000010000 */
[----:B------:R-:W-:Y:S01]  /*1e5e0*/  FADD.FTZ R0, R148, R0 ;  /* 0x0000000094007221 */ /* 0x000fe20000010000 */
[-C--:B----4-:R-:W-:Y:S01]  /*1e5f0*/  HMMA.16816.F32 R4, R76, R88.reuse, R4 ;  /* 0x000000584c04723c */ /* 0x090fe20000001804 */
[----:B------:R-:W-:Y:S01]  /*1e600*/  FADD.FTZ R3, R151, R3 ;  /* 0x0000000397037221 */ /* 0x000fe20000010000 */
[----:B------:R-:W2:Y:S01]  /*1e610*/  MUFU.EX2 R75, R102 ;  /* 0x00000066004b7308 */ /* 0x000ea20000000800 */
[----:B------:R-:W-:Y:S01]  /*1e620*/  FADD.FTZ R68, R197, R0 ;  /* 0x00000000c5447221 */ /* 0x000fe20000010000 */
[----:B------:R-:W-:Y:S01]  /*1e630*/  F2FP.PACK_AB R197, R109, R110 ;  /* 0x0000006e6dc5723e */ /* 0x000fe200000000ff */
[----:B------:R-:W-:Y:S02]  /*1e640*/  FADD.FTZ R3, R154, R3 ;  /* 0x000000039a037221 */ /* 0x000fe40000010000 */
[----:B------:R-:W-:Y:S01]  /*1e650*/  FADD.FTZ R68, R150, R68 ;  /* 0x0000004496447221 */ /* 0x000fe20000010000 */
[C---:B------:R-:W-:Y:S01]  /*1e660*/  HMMA.16816.F32 R8, R80.reuse, R88, R8 ;  /* 0x000000585008723c */ /* 0x040fe20000001808 */
[----:B------:R-:W-:Y:S04]  /*1e670*/  FADD.FTZ R3, R244, R3 ;  /* 0x00000003f4037221 */ /* 0x000fe80000010000 */
[----:B------:R-:W-:Y:S03]  /*1e680*/  FADD.FTZ R3, R245, R3 ;  /* 0x00000003f5037221 */ /* 0x000fe60000010000 */
[-C--:B------:R-:W-:Y:S01]  /*1e690*/  HMMA.16816.F32 R12, R80, R90.reuse, R12 ;  /* 0x0000005a500c723c */ /* 0x080fe2000000180c */
[----:B------:R-:W-:Y:S07]  /*1e6a0*/  FADD.FTZ R3, R174, R3 ;  /* 0x00000003ae037221 */ /* 0x000fee0000010000 */
[C---:B------:R-:W-:Y:S01]  /*1e6b0*/  HMMA.16816.F32 R16, R76.reuse, R90, R16 ;  /* 0x0000005a4c10723c */ /* 0x040fe20000001810 */
[----:B------:R-:W4:Y:S03]  /*1e6c0*/  LDSM.16.MT88.4 R88, [R216+0xb000] ;  /* 0x00b00000d858783b */ /* 0x000f260000004200 */
[----:B--2---:R-:W-:Y:S04]  /*1e6d0*/  F2FP.PACK_AB R195, R100, R75 ;  /* 0x0000004b64c3723e */ /* 0x004fe800000000ff */
        /* <DEDUP_REMOVED lines=15> */
[----:B------:R-:W-:Y:S01]  /*1e7d0*/  F2FP.PACK_AB R82, R116, R117 ;  /* 0x000000757452723e */ /* 0x000fe200000000ff */
[----:B------:R-:W1:Y:S02]  /*1e7e0*/  LDSM.16.MT88.4 R84, [R218+0xb000] ;  /* 0x00b00000da54783b */ /* 0x000e640000004200 */
[----:B------:R-:W-:Y:S02]  /*1e7f0*/  F2FP.PACK_AB R81, R113, R124 ;  /* 0x0000007c7151723e */ /* 0x000fe400000000ff */
[----:B------:R-:W-:Y:S02]  /*1e800*/  F2FP.PACK_AB R83, R115, R114 ;  /* 0x000000727353723e */ /* 0x000fe400000000ff */
[----:B------:R-:W-:Y:S04]  /*1e810*/  F2FP.PACK_AB R76, R127, R128 ;  /* 0x000000807f4c723e */ /* 0x000fe800000000ff */
[----:B------:R-:W-:Y:S02]  /*1e820*/  F2FP.PACK_AB R77, R125, R126 ;  /* 0x0000007e7d4d723e */ /* 0x000fe400000000ff */
[----:B------:R-:W-:Y:S02]  /*1e830*/  F2FP.PACK_AB R78, R122, R123 ;  /* 0x0000007b7a4e723e */ /* 0x000fe400000000ff */
[----:B------:R-:W-:Y:S07]  /*1e840*/  F2FP.PACK_AB R79, R120, R121 ;  /* 0x00000079784f723e */ /* 0x000fee00000000ff */
[-C--:B----4-:R-:W-:Y:S08]  /*1e850*/  HMMA.16816.F32 R4, R76, R88.reuse, R4 ;  /* 0x000000584c04723c */ /* 0x090ff00000001804 */
[C---:B------:R-:W-:Y:S01]  /*1e860*/  HMMA.16816.F32 R8, R80.reuse, R88, R8 ;  /* 0x000000585008723c */ /* 0x040fe20000001808 */
[----:B------:R-:W-:Y:S07]  /*1e870*/  MUFU.EX2 R89, R161 ;  /* 0x000000a100597308 */ /* 0x000fee0000000800 */
[-C--:B------:R-:W-:Y:S03]  /*1e880*/  HMMA.16816.F32 R12, R80, R90.reuse, R12 ;  /* 0x0000005a500c723c */ /* 0x080fe6000000180c */
[----:B------:R4:W1:Y:S05]  /*1e890*/  MUFU.EX2 R88, R162 ;  /* 0x000000a200587308 */ /* 0x00086a0000000800 */
[C---:B------:R-:W-:Y:S05]  /*1e8a0*/  HMMA.16816.F32 R16, R76.reuse, R90, R16 ;  /* 0x0000005a4c10723c */ /* 0x040fea0000001810 */
[----:B------:R3:W3:Y:S03]  /*1e8b0*/  MUFU.EX2 R90, R69 ;  /* 0x00000045005a7308 */ /* 0x0006e60000000800 */
[-C--:B--2---:R-:W-:Y:S08]  /*1e8c0*/  HMMA.16816.F32 R20, R76, R92.reuse, R20 ;  /* 0x0000005c4c14723c */ /* 0x084ff00000001814 */
[C---:B------:R-:W-:Y:S01]  /*1e8d0*/  HMMA.16816.F32 R24, R80.reuse, R92, R24 ;  /* 0x0000005c5018723c */ /* 0x040fe20000001818 */
[----:B----4-:R-:W2:Y:S03]  /*1e8e0*/  LDSM.16.MT88.4 R160, [R219+0xb800] ;  /* 0x00b80000dba0783b */ /* 0x010ea60000004200 */
[----:B-1----:R-:W-:Y:S04]  /*1e8f0*/  F2FP.PACK_AB R194, R88, R89 ;  /* 0x0000005958c2723e */ /* 0x002fe800000000ff */
[-C--:B------:R-:W-:Y:S01]  /*1e900*/  HMMA.16816.F32 R28, R80, R94.reuse, R28 ;  /* 0x0000005e501c723c */ /* 0x080fe2000000181c */
[----:B---3--:R-:W-:Y:S03]  /*1e910*/  FADD.FTZ R69, R198, R2 ;  /* 0x00000002c6457221 */ /* 0x008fe60000010000 */
[----:B------:R-:W-:Y:S01]  /*1e920*/  F2FP.PACK_AB R198, R107, R108 ;  /* 0x0000006c6bc6723e */ /* 0x000fe200000000ff */
[----:B------:R-:W-:Y:S03]  /*1e930*/  FADD.FTZ R2, R157, R74 ;  /* 0x0000004a9d027221 */ /* 0x000fe60000010000 */
[C---:B------:R-:W-:Y:S01]  /*1e940*/  HMMA.16816.F32 R32, R76.reuse, R94, R32 ;  /* 0x0000005e4c20723c */ /* 0x040fe20000001820 */
[----:B------:R-:W-:Y:S03]  /*1e950*/  FADD.FTZ R0, R199, R69 ;  /* 0x00000045c7007221 */ /* 0x000fe60000010000 */
[----:B------:R-:W-:Y:S01]  /*1e960*/  F2FP.PACK_AB R199, R105, R106 ;  /* 0x0000006a69c7723e */ /* 0x000fe200000000ff */
[----:B------:R-:W-:Y:S01]  /*1e970*/  FADD.FTZ R69, R196, R0 ;  /* 0x00000000c4457221 */ /* 0x000fe20000010000 */
[----:B------:R-:W-:Y:S01]  /*1e980*/  F2FP.PACK_AB R196, R111, R112 ;  /* 0x000000706fc4723e */ /* 0x000fe200000000ff */
[----:B------:R-:W-:Y:S01]  /*1e990*/  FADD.FTZ R2, R149, R2 ;  /* 0x0000000295027221 */ /* 0x000fe20000010000 */
[-C--:B------:R-:W-:Y:S01]  /*1e9a0*/  HMMA.16816.F32 R36, R76, R96.reuse, R36 ;  /* 0x000000604c24723c */ /* 0x080fe20000001824 */
[----:B------:R-:W-:Y:S03]  /*1e9b0*/  F2FP.PACK_AB R193, R101, R90 ;  /* 0x0000005a65c1723e */ /* 0x000fe600000000ff */
[----:B------:R-:W-:Y:S02]  /*1e9c0*/  FADD.FTZ R2, R153, R2 ;  /* 0x0000000299027221 */ /* 0x000fe40000010000 */
[----:B------:R-:W-:Y:S02]  /*1e9d0*/  FADD.FTZ R0, R207, R68 ;  /* 0x00000044cf007221 */ /* 0x000fe40000010000 */
[C---:B------:R-:W-:Y:S01]  /*1e9e0*/  HMMA.16816.F32 R40, R80.reuse, R96, R40 ;  /* 0x000000605028723c */ /* 0x040fe20000001828 */
[----:B------:R-:W-:Y:S03]  /*1e9f0*/  FADD.FTZ R2, R215, R2 ;  /* 0x00000002d7027221 */ /* 0x000fe60000010000 */
[----:B------:R-:W-:Y:S04]  /*1ea00*/  FADD.FTZ R0, R247, R0 ;  /* 0x00000000f7007221 */ /* 0x000fe80000010000 */
[-C--:B------:R-:W-:Y:S01]  /*1ea10*/  HMMA.16816.F32 R44, R80, R98.reuse, R44 ;  /* 0x00000062502c723c */ /* 0x080fe2000000182c */
[----:B------:R-:W-:Y:S04]  /*1ea20*/  FADD.FTZ R0, R206, R0 ;  /* 0x00000000ce007221 */ /* 0x000fe80000010000 */
[----:B------:R-:W-:Y:S03]  /*1ea30*/  FADD.FTZ R0, R173, R0 ;  /* 0x00000000ad007221 */ /* 0x000fe60000010000 */
[C---:B------:R-:W-:Y:S01]  /*1ea40*/  HMMA.16816.F32 R48, R76.reuse, R98, R48 ;  /* 0x000000624c30723c */ /* 0x040fe20000001830 */
[----:B------:R-:W-:Y:S04]  /*1ea50*/  FADD.FTZ R0, R168, R0 ;  /* 0x00000000a8007221 */ /* 0x000fe80000010000 */
[----:B------:R-:W-:Y:S03]  /*1ea60*/  FADD.FTZ R0, R169, R0 ;  /* 0x00000000a9007221 */ /* 0x000fe60000010000 */
[-C--:B------:R-:W-:Y:S08]  /*1ea70*/  HMMA.16816.F32 R52, R76, R84.reuse, R52 ;  /* 0x000000544c34723c */ /* 0x080ff00000001834 */
[C---:B------:R-:W-:Y:S08]  /*1ea80*/  HMMA.16816.F32 R56, R80.reuse, R84, R56 ;  /* 0x000000545038723c */ /* 0x040ff00000001838 */
[-C--:B------:R-:W-:Y:S08]  /*1ea90*/  HMMA.16816.F32 R60, R80, R86.reuse, R60 ;  /* 0x00000056503c723c */ /* 0x080ff0000000183c */
[----:B------:R-:W-:Y:S08]  /*1eaa0*/  HMMA.16816.F32 R64, R76, R86, R64 ;  /* 0x000000564c40723c */ /* 0x000ff00000001840 */
[-C--:B------:R-:W-:Y:S07]  /*1eab0*/  HMMA.16816.F32 R140, R196, R144.reuse, R4 ;  /* 0x00000090c48c723c */ /* 0x080fee0000001804 */
[----:B------:R-:W-:Y:S01]  /*1eac0*/  FADD.FTZ R4, R208, R69 ;  /* 0x00000045d0047221 */ /* 0x000fe20000010000 */
[C---:B------:R-:W-:Y:S07]  /*1ead0*/  HMMA.16816.F32 R136, R192.reuse, R144, R8 ;  /* 0x00000090c088723c */ /* 0x040fee0000001808 */
[----:B------:R-:W-:Y:S01]  /*1eae0*/  FADD.FTZ R8, R248, R4 ;  /* 0x00000004f8087221 */ /* 0x000fe20000010000 */
[-C--:B------:R-:W-:Y:S01]  /*1eaf0*/  HMMA.16816.F32 R148, R192, R146.reuse, R12 ;  /* 0x00000092c094723c */ /* 0x080fe2000000180c */
[----:B------:R-:W-:Y:S01]  /*1eb00*/  FADD.FTZ R9, R213, R2 ;  /* 0x00000002d5097221 */ /* 0x000fe20000010000 */
[----:B------:R-:W1:Y:S02]  /*1eb10*/  LDSM.16.MT88.4 R4, [R218+0xb800] ;  /* 0x00b80000da04783b */ /* 0x000e640000004200 */
[----:B------:R-:W-:Y:S02]  /*1eb20*/  FADD.FTZ R2, R212, R8 ;  /* 0x00000008d4027221 */ /* 0x000fe40000010000 */
[----:B------:R-:W-:Y:S02]  /*1eb30*/  FADD.FTZ R8, R172, R9 ;  /* 0x00000009ac087221 */ /* 0x000fe40000010000 */
[----:B------:R-:W-:Y:S01]  /*1eb40*/  FADD.FTZ R2, R252, R2 ;  /* 0x00000002fc027221 */ /* 0x000fe20000010000 */
[C---:B------:R-:W-:Y:S03]  /*1eb50*/  HMMA.16816.F32 R144, R196.reuse, R146, R16 ;  /* 0x00000092c490723c */ /* 0x040fe60000001810 */
[----:B------:R-:W-:Y:S02]  /*1eb60*/  FADD.FTZ R11, R175, R3 ;  /* 0x00000003af0b7221 */ /* 0x000fe40000010000 */
[----:B------:R-:W-:Y:S02]  /*1eb70*/  FADD.FTZ R3, R211, R8 ;  /* 0x00000008d3037221 */ /* 0x000fe40000010000 */
        /* <DEDUP_REMOVED lines=68> */
[----:B------:R1:W-:Y:S01]  /*1efc0*/  STL [R1+0xac], R3 ;  /* 0x0000ac0301007387 */ /* 0x0003e20000100800 */
[----:B------:R-:W-:Y:S02]  /*1efd0*/  FADD.FTZ R0, R75, R0 ;  /* 0x000000004b007221 */ /* 0x000fe40000010000 */
[----:B------:R-:W-:Y:S01]  /*1efe0*/  IMAD.MOV.U32 R132, RZ, RZ, R72 ;  /* 0x000000ffff847224 */ /* 0x000fe200078e0048 */
[----:B------:R2:W-:Y:S01]  /*1eff0*/  STL [R1+0xb0], R2 ;  /* 0x0000b00201007387 */ /* 0x0005e20000100800 */
[----:B------:R-:W-:Y:S05]  /*1f000*/  FADD.FTZ R0, R100, R0 ;  /* 0x0000000064007221 */ /* 0x000fea0000010000 */
[----:B------:R2:W-:Y:S01]  /*1f010*/  STL [R1+0xb4], R0 ;  /* 0x0000b40001007387 */ /* 0x0005e20000100800 */
[----:B-1----:R-:W-:Y:S01]  /*1f020*/  IMAD.MOV.U32 R3, RZ, RZ, R73 ;  /* 0x000000ffff037224 */ /* 0x002fe200078e0049 */
[----:B--2--5:R-:W-:-:S05]  /*1f030*/  @P0 BRA `(.L_x_641) ;  /* 0xffff6bf000000947 */ /* 0x024fca000383ffff */
.L_x_640:
        /* <DEDUP_REMOVED lines=18> */
[----:B------:R-:W-:Y:S01]  /*1f160*/  @!UP4 UIMAD.WIDE.U32 UR18, UR7, UR4, URZ ;  /* 0x000000040712c2a5 */ /* 0x000fe2000f8e003f */
[----:B------:R-:W-:Y:S01]  /*1f170*/  LEA.HI R41, R43, R42, RZ, 0x5 ;  /* 0x0000002a2b297211 */ /* 0x000fe200078f28ff */
[----:B------:R-:W-:Y:S02]  /*1f180*/  @!UP4 UIMAD UR12, UR12, UR4, URZ ;  /* 0x000000040c0cc2a4 */ /* 0x000fe4000f8e023f */
[----:B------:R-:W-:Y:S01]  /*1f190*/  @UP1 ULDC UR13, c[0x0][0x210] ;  /* 0x00008400000d1ab9 */ /* 0x000fe20000000800 */
[----:B------:R-:W-:Y:S01]  /*1f1a0*/  SHF.R.S32.HI R32, RZ, 0x5, R41 ;  /* 0x00000005ff207819 */ /* 0x000fe20000011429 */
[----:B------:R-:W-:-:S02]  /*1f1b0*/  ULDC.U8 UR4, c[0x0][0x328] ;  /* 0x0000ca0000047ab9 */ /* 0x000fc40000000000 */
[----:B------:R-:W-:Y:S02]  /*1f1c0*/  UISETP.NE.AND UP3, UPT, UR4, URZ, UPT ;  /* 0x0000003f0400728c */ /* 0x000fe4000bf65270 */
[----:B------:R-:W-:Y:S02]  /*1f1d0*/  @!UP4 UIMAD UR12, UR7, UR5, UR12 ;  /* 0x00000005070cc2a4 */ /* 0x000fe4000f8e020c */
[----:B------:R-:W-:Y:S01]  /*1f1e0*/  UISETP.NE.OR UP2, UPT, UR10, URZ, !UP3 ;  /* 0x0000003f0a00728c */ /* 0x000fe2000df45670 */
[----:B------:R-:W1:Y:S01]  /*1f1f0*/  S2UR UR10, SR_CTAID.X ;  /* 0x00000000000a79c3 */ /* 0x000e620000002500 */
[----:B------:R-:W-:Y:S02]  /*1f200*/  ULDC UR5, c[0x0][0x234] ;  /* 0x00008d0000057ab9 */ /* 0x000fe40000000800 */
[----:B------:R-:W-:Y:S02]  /*1f210*/  @UP1 UIMAD UR13, UR13, UR9, URZ ;  /* 0x000000090d0d12a4 */ /* 0x000fe4000f8e023f */
[----:B------:R-:W-:-:S02]  /*1f220*/  UISETP.NE.OR UP0, UPT, UR32, -0x1, UP2 ;  /* 0xffffffff2000788c */ /* 0x000fc40009705670 */
[----:B------:R-:W-:Y:S02]  /*1f230*/  @!UP1 USEL UR13, UR9, UR5, !UP3 ;  /* 0x00000005090d9287 */ /* 0x000fe4000d800000 */
[----:B------:R-:W-:Y:S02]  /*1f240*/  ULDC UR4, c[0x0][0x1c0] ;  /* 0x0000700000047ab9 */ /* 0x000fe40000000800 */
[----:B------:R-:W-:Y:S02]  /*1f250*/  @UP1 UMOV UR15, 0x1 ;  /* 0x00000001000f1882 */ /* 0x000fe40000000000 */
[----:B------:R-:W-:Y:S02]  /*1f260*/  @!UP1 UIMAD UR15, UR13, UR4, URZ ;  /* 0x000000040d0f92a4 */ /* 0x000fe4000f8e023f */
[----:B------:R-:W-:Y:S02]  /*1f270*/  @UP1 ULDC UR16, c[0x0][0x210] ;  /* 0x0000840000101ab9 */ /* 0x000fe40000000800 */
[----:B------:R-:W-:-:S02]  /*1f280*/  UIMAD UR5, UR7, UR15, URZ ;  /* 0x0000000f070572a4 */ /* 0x000fc4000f8e023f */
[----:B------:R-:W-:Y:S02]  /*1f290*/  @!UP1 UMOV UR16, 0x1 ;  /* 0x0000000100109882 */ /* 0x000fe40000000000 */
[----:B------:R-:W-:Y:S02]  /*1f2a0*/  @!UP0 UIMAD UR32, UR7, UR9, URZ ;  /* 0x00000009072082a4 */ /* 0x000fe4000f8e023f */
[----:B------:R-:W-:Y:S02]  /*1f2b0*/  USEL UR5, UR5, URZ, UP2 ;  /* 0x0000003f05057287 */ /* 0x000fe40009000000 */
[----:B-1----:R-:W-:Y:S02]  /*1f2c0*/  UIMAD UR4, UR10, UR16, URZ ;  /* 0x000000100a0472a4 */ /* 0x002fe4000f8e023f */
[----:B------:R-:W-:Y:S02]  /*1f2d0*/  UIMAD UR13, UR11, UR13, UR5 ;  /* 0x0000000d0b0d72a4 */ /* 0x000fe4000f8e0205 */
[----:B------:R-:W-:-:S02]  /*1f2e0*/  USHF.L.U32 UR4, UR4, 0x7, URZ ;  /* 0x0000000704047899 */ /* 0x000fc4000800063f */
[----:B------:R-:W-:Y:S02]  /*1f2f0*/  UMOV UR20, URZ ;  /* 0x0000003f00147c82 */ /* 0x000fe40008000000 */
[----:B------:R-:W-:Y:S02]  /*1f300*/  @!UP2 UMOV UR20, UR32 ;  /* 0x000000200014ac82 */ /* 0x000fe40008000000 */
[----:B------:R-:W-:Y:S02]  /*1f310*/  UMOV UR21, URZ ;  /* 0x0000003f00157c82 */ /* 0x000fe40008000000 */
[----:B------:R-:W-:Y:S02]  /*1f320*/  USHF.R.S32.HI UR5, URZ, 0x1f, UR4 ;  /* 0x0000001f3f057899 */ /* 0x000fe40008011404 */
[----:B------:R-:W-:Y:S02]  /*1f330*/  @!UP2 USHF.R.S32.HI UR21, URZ, 0x1f, UR32 ;  /* 0x0000001f3f15a899 */ /* 0x000fe40008011420 */
[----:B------:R-:W-:-:S02]  /*1f340*/  USHF.R.S32.HI UR7, URZ, 0x1f, UR13 ;  /* 0x0000001f3f077899 */ /* 0x000fc4000801140d */
        /* <DEDUP_REMOVED lines=146> */
[----:B------:R-:W-:Y:S01]  /*1fc70*/  STS [R2], R8 ;  /* 0x0000000802007388 */ /* 0x000fe20000000800 */
        /* <DEDUP_REMOVED lines=17> */
[----:B------:R-:W-:Y:S04]  /*1fd90*/  STS [R2], R16 ;  /* 0x0000001002007388 */ /* 0x000fe80000000800 */
[----:B------:R-:W-:Y:S04]  /*1fda0*/  STS [R2+0x400], R15 ;  /* 0x0004000f02007388 */ /* 0x000fe80000000800 */
[----:B------:R-:W-:Y:S04]  /*1fdb0*/  STS [R4+0x2000], R18 ;  /* 0x0020001204007388 */ /* 0x000fe80000000800 */
[----:B------:R1:W-:Y:S04]  /*1fdc0*/  STS [R4+0x2400], R17 ;  /* 0x0024001104007388 */ /* 0x0003e80000000800 */
[----:B------:R2:W-:Y:S04]  /*1fdd0*/  STS [R2+0x2000], R14 ;  /* 0x0020000e02007388 */ /* 0x0005e80000000800 */
[----:B------:R3:W-:Y:S04]  /*1fde0*/  STS [R2+0x2400], R23 ;  /* 0x0024001702007388 */ /* 0x0007e80000000800 */
[----:B------:R-:W-:Y:S04]  /*1fdf0*/  STS [R0], R31 ;  /* 0x0000001f00007388 */ /* 0x000fe80000000800 */
[----:B------:R-:W-:Y:S01]  /*1fe00*/  STS [R0+0x400], R30 ;  /* 0x0004001e00007388 */ /* 0x000fe20000000800 */
[----:B-1----:R-:W-:-:S04]  /*1fe10*/  IADD3 R4, R6, 0x400, R0 ;  /* 0x0000040006047810 */ /* 0x002fc80007ffe000 */
[C---:B------:R-:W-:Y:S02]  /*1fe20*/  IADD3 R4, R5.reuse, R4, RZ ;  /* 0x0000000405047210 */ /* 0x040fe40007ffe0ff */
[----:B--2---:R-:W-:Y:S02]  /*1fe30*/  MOV R14, 0x7f800000 ;  /* 0x7f800000000e7802 */ /* 0x004fe40000000f00 */
[----:B---3--:R-:W-:Y:S02]  /*1fe40*/  IADD3 R2, R5, R0, RZ ;  /* 0x0000000005027210 */ /* 0x008fe40007ffe0ff */
[----:B------:R-:W-:Y:S02]  /*1fe50*/  @P5 MUFU.LG2 R5, R38 ;  /* 0x0000002600055308 */ /* 0x000fe40000000c00 */
[C---:B------:R-:W-:Y:S01]  /*1fe60*/  IADD3 R3, R6.reuse, R2, RZ ;  /* 0x0000000206037210 */ /* 0x040fe20007ffe0ff */
[----:B------:R-:W-:Y:S04]  /*1fe70*/  STS [R2], R27 ;  /* 0x0000001b02007388 */ /* 0x000fe80000000800 */
[----:B------:R-:W-:Y:S04]  /*1fe80*/  STS [R2+0x400], R26 ;  /* 0x0004001a02007388 */ /* 0x000fe80000000800 */
[----:B------:R-:W-:Y:S04]  /*1fe90*/  STS [R0+0x2000], R29 ;  /* 0x0020001d00007388 */ /* 0x000fe80000000800 */
[----:B------:R1:W-:Y:S04]  /*1fea0*/  STS [R0+0x2400], R28 ;  /* 0x0024001c00007388 */ /* 0x0003e80000000800 */
[----:B------:R-:W-:Y:S04]  /*1feb0*/  STS [R2+0x2000], R25 ;  /* 0x0020001902007388 */ /* 0x000fe80000000800 */
[----:B------:R2:W-:Y:S01]  /*1fec0*/  STS [R2+0x2400], R34 ;  /* 0x0024002202007388 */ /* 0x0005e20000000800 */
[----:B-1----:R-:W-:-:S05]  /*1fed0*/  IADD3 R0, R6, R0, RZ ;  /* 0x0000000006007210 */ /* 0x002fca0007ffe0ff */
[----:B------:R-:W-:Y:S01]  /*1fee0*/  STS [R0], R33 ;  /* 0x0000002100007388 */ /* 0x000fe20000000800 */
[----:B--2---:R-:W1:Y:S03]  /*1fef0*/  @P3 MUFU.LG2 R2, R40 ;  /* 0x0000002800023308 */ /* 0x004e660000000c00 */
[----:B------:R-:W-:Y:S04]  /*1ff00*/  STS [R0+0x400], R24 ;  /* 0x0004001800007388 */ /* 0x000fe80000000800 */
[----:B------:R2:W-:Y:S04]  /*1ff10*/  STS [R3], R12 ;  /* 0x0000000c03007388 */ /* 0x0005e80000000800 */
[----:B------:R-:W-:Y:S04]  /*1ff20*/  STS [R4], R10 ;  /* 0x0000000a04007388 */ /* 0x000fe80000000800 */
[----:B------:R-:W-:Y:S01]  /*1ff30*/  STS [R0+0x2000], R22 ;  /* 0x0020001600007388 */ /* 0x000fe20000000800 */
[----:B-1----:R-:W-:-:S03]  /*1ff40*/  @P3 FMUL.FTZ R2, R2, 0.69314718246459960938 ;  /* 0x3f31721802023820 */ /* 0x002fc60000410000 */
[----:B------:R1:W-:Y:S04]  /*1ff50*/  STS [R0+0x2400], R13 ;  /* 0x0024000d00007388 */ /* 0x0003e80000000800 */
[----:B------:R3:W-:Y:S04]  /*1ff60*/  STS [R3+0x2000], R11 ;  /* 0x0020000b03007388 */ /* 0x0007e80000000800 */
[----:B------:R4:W-:Y:S04]  /*1ff70*/  STS [R4+0x2000], R9 ;  /* 0x0020000904007388 */ /* 0x0009e80000000800 */
[----:B------:R-:W-:Y:S01]  /*1ff80*/  BAR.SYNC.DEFER_BLOCKING 0x0 ;  /* 0x0000000000007b1d */ /* 0x000fe20000010000 */
[----:B--2---:R-:W-:-:S02]  /*1ff90*/  MOV R12, 0x7f800000 ;  /* 0x7f800000000c7802 */ /* 0x004fc40000000f00 */
[----:B-1----:R-:W-:Y:S02]  /*1ffa0*/  LOP3.LUT R0, R41, 0xffffffe0, RZ, 0xc0, !PT ;  /* 0xffffffe029007812 */ /* 0x002fe400078ec0ff */
[----:B------:R-:W-:Y:S02]  /*1ffb0*/  MOV R13, 0x7f800000 ;  /* 0x7f800000000d7802 */ /* 0x000fe40000000f00 */
[----:B------:R-:W-:Y:S01]  /*1ffc0*/  IADD3 R0, -R0, R42, RZ ;  /* 0x0000002a00007210 */ /* 0x000fe20007ffe1ff */
[----:B---3--:R-:W1:Y:S03]  /*1ffd0*/  @P4 MUFU.LG2 R3, R37 ;  /* 0x0000002500034308 */ /* 0x008e660000000c00 */
[----:B------:R-:W-:Y:S01]  /*1ffe0*/  LOP3.LUT P1, RZ, R0, 0x3, RZ, 0xc0, !PT ;  /* 0x0000000300ff7812 */ /* 0x000fe2000782c0ff */
[----:B----4-:R-:W-:Y:S01]  /*1fff0*/  @P5 FMUL.FTZ R4, R5, 0.69314718246459960938 ;  /* 0x3f31721805045820 */ /* 0x010fe20000410000 */
[----:B------:R-:W-:Y:S01]  /*20000*/  MOV R9, 0x7f800000 ;  /* 0x7f80000000097802 */ /* 0x000fe20000000f00 */
[----:B-----5:R2:W3:Y:S01]  /*20010*/  LDS.128 R16, [R243] ;  /* 0x00000000f3107984 */ /* 0x0204e20000000c00 */
[----:B------:R-:W-:Y:S01]  /*20020*/  @P3 FFMA.FTZ R9, R71, c[0x0][0x238], R2 ;  /* 0x00008e0047093a23 */ /* 0x000fe20000010002 */
        /* <DEDUP_REMOVED lines=12> */
[----:B------:R4:W1:Y:S01]  /*200f0*/  LDS.128 R56, [R243+0x3800] ;  /* 0x00380000f3387984 */ /* 0x0008620000000c00 */
[----:B------:R-:W-:Y:S05]  /*20100*/  @P1 BRA `(.L_x_645) ;  /* 0x000002c000001947 */ /* 0x000fea0003800000 */
[----:B------:R-:W5:Y:S01]  /*20110*/  S2R R3, SR_TID.X ;  /* 0x0000000000037919 */ /* 0x000f620000002100 */
[----:B------:R-:W-:-:S04]  /*20120*/  SHF.R.S32.HI R2, RZ, 0x1f, R32 ;  /* 0x0000001fff027819 */ /* 0x000fc80000011420 */
[----:B------:R-:W-:-:S04]  /*20130*/  LEA.HI R2, R2, R32, RZ, 0x2 ;  /* 0x0000002002027211 */ /* 0x000fc800078f10ff */
[----:B------:R-:W-:-:S05]  /*20140*/  LOP3.LUT R2, R2, 0xffffffc, RZ, 0xc0, !PT ;  /* 0x0ffffffc02027812 */ /* 0x000fca00078ec0ff */
[----:B------:R-:W-:Y:S01]  /*20150*/  IMAD.IADD R2, R32, 0x1, -R2 ;  /* 0x0000000120027824 */ /* 0x000fe200078e0a02 */
[----:B-----5:R-:W-:-:S04]  /*20160*/  SHF.R.S32.HI R0, RZ, 0x1f, R3 ;  /* 0x0000001fff007819 */ /* 0x020fc80000011403 */
[----:B------:R-:W-:-:S04]  /*20170*/  LEA.HI R0, R0, R3, RZ, 0x5 ;  /* 0x0000000300007211 */ /* 0x000fc800078f28ff */
[----:B------:R-:W-:-:S05]  /*20180*/  LOP3.LUT R0, R0, 0xffffffe0, RZ, 0xc0, !PT ;  /* 0xffffffe000007812 */ /* 0x000fca00078ec0ff */
[----:B------:R-:W-:-:S05]  /*20190*/  IMAD.IADD R0, R3, 0x1, -R0 ;  /* 0x0000000103007824 */ /* 0x000fca00078e0a00 */
[----:B------:R-:W-:-:S04]  /*201a0*/  SHF.R.S32.HI R3, RZ, 0x1f, R0 ;  /* 0x0000001fff037819 */ /* 0x000fc80000011400 */
[----:B------:R-:W-:-:S04]  /*201b0*/  LEA.HI R0, R3, R0, RZ, 0x2 ;  /* 0x0000000003007211 */ /* 0x000fc800078f10ff */
[----:B------:R-:W-:-:S05]  /*201c0*/  SHF.R.S32.HI R0, RZ, 0x2, R0 ;  /* 0x00000002ff007819 */ /* 0x000fca0000011400 */
        /* <DEDUP_REMOVED lines=32> */
.L_x_645:
[----:B------:R-:W-:Y:S05]  /*203d0*/  BSYNC B0 ;  /* 0x0000000000007941 */ /* 0x000fea0003800000 */
.L_x_644:
[----:B----4-:R-:W4:Y:S01]  /*203e0*/  LDL.LU.64 R4, [R1+0xc0] ;  /* 0x0000c00001047983 */ /* 0x010f220000300a00 */
[----:B------:R-:W-:Y:S01]  /*203f0*/  LEA.HI R12, R43, R42, RZ, 0x3 ;  /* 0x0000002a2b0c7211 */ /* 0x000fe200078f18ff */
[----:B------:R-:W-:Y:S01]  /*20400*/  UIMAD UR10, UR10, -0x80, UR35 ;  /* 0xffffff800a0a78a4 */ /* 0x000fe2000f8e0223 */
[----:B------:R-:W-:Y:S01]  /*20410*/  BSSY B0, `(.L_x_646) ;  /* 0x0000021000007945 */ /* 0x000fe20003800000 */
[----:B------:R-:W5:Y:S01]  /*20420*/  S2R R3, SR_TID.X ;  /* 0x0000000000037919 */ /* 0x000f620000002100 */
[----:B------:R-:W-:Y:S02]  /*20430*/  USHF.R.S32.HI UR6, URZ, 0x1f, UR11 ;  /* 0x0000001f3f067899 */ /* 0x000fe4000801140b */
[----:B------:R-:W-:Y:S01]  /*20440*/  ULDC.64 UR4, c[0x0][0x1f0] ;  /* 0x00007c0000047ab9 */ /* 0x000fe20000000a00 */
[----:B------:R-:W3:Y:S01]  /*20450*/  S2R R10, SR_CTAID.Z ;  /* 0x00000000000a7919 */ /* 0x000ee20000002700 */
[----:B------:R-:W-:-:S04]  /*20460*/  UIMAD UR4, UR6, UR4, URZ ;  /* 0x00000004060472a4 */ /* 0x000fc8000f8e023f */
[----:B------:R-:W-:Y:S01]  /*20470*/  UIMAD UR4, UR11, UR5, UR4 ;  /* 0x000000050b0472a4 */ /* 0x000fe2000f8e0204 */
[----:B-----5:R-:W-:-:S04]  /*20480*/  SHF.R.S32.HI R2, RZ, 0x1f, R3 ;  /* 0x0000001fff027819 */ /* 0x020fc80000011403 */
[----:B------:R-:W-:-:S04]  /*20490*/  LEA.HI R2, R2, R3, RZ, 0x3 ;  /* 0x0000000302027211 */ /* 0x000fc800078f18ff */
[----:B------:R-:W-:Y:S02]  /*204a0*/  LOP3.LUT R0, R2, 0xfffffff8, RZ, 0xc0, !PT ;  /* 0xfffffff802007812 */ /* 0x000fe400078ec0ff */
[----:B------:R-:W-:-:S03]  /*204b0*/  SHF.R.S32.HI R2, RZ, 0x3, R2 ;  /* 0x00000003ff027819 */ /* 0x000fc60000011402 */
[----:B------:R-:W-:Y:S01]  /*204c0*/  IMAD.IADD R0, R3, 0x1, -R0 ;  /* 0x0000000103007824 */ /* 0x000fe200078e0a00 */
[----:B------:R-:W-:-:S03]  /*204d0*/  SHF.R.S32.HI R3, RZ, 0x3, R12 ;  /* 0x00000003ff037819 */ /* 0x000fc6000001140c */
[----:B------:R-:W-:-:S05]  /*204e0*/  IMAD.SHL.U32 R0, R0, 0x8, RZ ;  /* 0x0000000800007824 */ /* 0x000fca00078e00ff */
[----:B------:R-:W-:Y:S02]  /*204f0*/  SHF.R.S32.HI R0, RZ, 0x1f, R0 ;  /* 0x0000001fff007819 */ /* 0x000fe40000011400 */
[C---:B----4-:R-:W-:Y:S02]  /*20500*/  ISETP.GE.AND P1, PT, R4.reuse, c[0x0][0x220], PT ;  /* 0x0000880004007a0c */ /* 0x050fe40003f26270 */
[----:B------:R-:W-:-:S04]  /*20510*/  IADD3 R4, P0, R4, UR14, RZ ;  /* 0x0000000e04047c10 */ /* 0x000fc8000ff1e0ff */
[----:B------:R-:W-:Y:S01]  /*20520*/  IADD3.X R5, R0, UR8, RZ, P0, !PT ;  /* 0x0000000800057c10 */ /* 0x000fe200087fe4ff */
[----:B------:R-:W-:Y:S01]  /*20530*/  IMAD.U32 R0, RZ, RZ, UR33 ;  /* 0x00000021ff007e24 */ /* 0x000fe2000f8e00ff */
[----:B------:R-:W-:Y:S02]  /*20540*/  ISETP.GE.OR P0, PT, R3, UR10, P1 ;  /* 0x0000000a03007c0c */ /* 0x000fe40008f06670 */
[----:B------:R-:W-:Y:S01]  /*20550*/  SHF.R.S32.HI R3, RZ, 0x1f, R2 ;  /* 0x0000001fff037819 */ /* 0x000fe20000011402 */
[----:B---3--:R-:W-:-:S04]  /*20560*/  IMAD.WIDE.U32 R10, R10, c[0x0][0x1f0], R4 ;  /* 0x00007c000a0a7a25 */ /* 0x008fc800078e0004 */
        /* <DEDUP_REMOVED lines=10> */
[----:B------:R3:W-:Y:S02]  /*20610*/  STG.E.128 [R4.64], R16 ;  /* 0x0000001004007986 */ /* 0x0007e4000c101d32 */
.L_x_647:
[----:B------:R-:W-:Y:S05]  /*20620*/  BSYNC B0 ;  /* 0x0000000000007941 */ /* 0x000fea0003800000 */
.L_x_646:
[----:B------:R-:W-:Y:S01]  /*20630*/  LEA.HI.SX32 R0, R12, 0x10, 0x1d ;  /* 0x000000100c007811 */ /* 0x000fe200078feaff */
        /* <DEDUP_REMOVED lines=13> */
[----:B--2---:R2:W-:Y:S02]  /*20710*/  STG.E.128 [R4.64], R20 ;  /* 0x0000001404007986 */ /* 0x0045e4000c101d32 */
.L_x_649:
[----:B------:R-:W-:Y:S05]  /*20720*/  BSYNC B0 ;  /* 0x0000000000007941 */ /* 0x000fea0003800000 */
.L_x_648:
[----:B------:R-:W-:Y:S01]  /*20730*/  LEA.HI.SX32 R0, R12, 0x20, 0x1d ;  /* 0x000000200c007811 */ /* 0x000fe200078feaff */
[----:B------:R-:W-:Y:S03]  /*20740*/  BSSY B0, `(.L_x_650) ;  /* 0x000000e000007945 */ /* 0x000fe60003800000 */
[----:B------:R-:W-:-:S13]  /*20750*/  ISETP.GE.OR P0, PT, R0, UR10, P1 ;  /* 0x0000000a00007c0c */ /* 0x000fda0008f06670 */
[----:B------:R-:W-:Y:S05]  /*20760*/  @P0 BRA `(.L_x_651) ;  /* 0x000000b000000947 */ /* 0x000fea0003800000 */
[----:B--23--:R-:W-:Y:S01]  /*20770*/  IADD3 R4, P0, R6, 0x20, RZ ;  /* 0x0000002006047810 */ /* 0x00cfe20007f1e0ff */
        /* <DEDUP_REMOVED lines=10> */
.L_x_651:
[----:B------:R-:W-:Y:S05]  /*20820*/  BSYNC B0 ;  /* 0x0000000000007941 */ /* 0x000fea0003800000 */
.L_x_650:
        /* <DEDUP_REMOVED lines=15> */
.L_x_653:
[----:B------:R-:W-:Y:S05]  /*20920*/  BSYNC B0 ;  /* 0x0000000000007941 */ /* 0x000fea0003800000 */
.L_x_652:
[----:B------:R-:W-:Y:S01]  /*20930*/  LEA.HI.SX32 R0, R12, 0x40, 0x1d ;  /* 0x000000400c007811 */ /* 0x000fe200078feaff */
[----:B------:R-:W-:Y:S03]  /*20940*/  BSSY B0, `(.L_x_654) ;  /* 0x000000e000007945 */ /* 0x000fe60003800000 */
[----:B------:R-:W-:-:S13]  /*20950*/  ISETP.GE.OR P0, PT, R0, UR10, P1 ;  /* 0x0000000a00007c0c */ /* 0x000fda0008f06670 */
[----:B------:R-:W-:Y:S05]  /*20960*/  @P0 BRA `(.L_x_655) ;  /* 0x000000b000000947 */ /* 0x000fea0003800000 */
[----:B-123--:R-:W-:Y:S01]  /*20970*/  IADD3 R4, P0, R6, 0x40, RZ ;  /* 0x0000004006047810 */ /* 0x00efe20007f1e0ff */
        /* <DEDUP_REMOVED lines=10> */
.L_x_655:
[----:B------:R-:W-:Y:S05]  /*20a20*/  BSYNC B0 ;  /* 0x0000000000007941 */ /* 0x000fea0003800000 */
.L_x_654:
        /* <DEDUP_REMOVED lines=15> */
.L_x_657:
[----:B------:R-:W-:Y:S05]  /*20b20*/  BSYNC B0 ;  /* 0x0000000000007941 */ /* 0x000fea0003800000 */
.L_x_656:
        /* <DEDUP_REMOVED lines=15> */
.L_x_659:
[----:B------:R-:W-:Y:S05]  /*20c20*/  BSYNC B0 ;  /* 0x0000000000007941 */ /* 0x000fea0003800000 */
.L_x_658:
[----:B------:R-:W-:-:S04]  /*20c30*/  LEA.HI.SX32 R0, R12, 0x70, 0x1d ;  /* 0x000000700c007811 */ /* 0x000fc800078feaff */
[----:B------:R-:W-:-:S13]  /*20c40*/  ISETP.GE.OR P0, PT, R0, UR10, P1 ;  /* 0x0000000a00007c0c */ /* 0x000fda0008f06670 */
[----:B------:R-:W-:Y:S05]  /*20c50*/  @P0 EXIT ;  /* 0x000000000000094d */ /* 0x000fea0003800000 */
[----:B------:R-:W-:Y:S01]  /*20c60*/  IADD3 R6, P0, R6, 0x70, RZ ;  /* 0x0000007006067810 */ /* 0x000fe20007f1e0ff */
[----:B------:R-:W-:Y:S01]  /*20c70*/  IMAD.MOV.U32 R2, RZ, RZ, R10 ;  /* 0x000000ffff027224 */ /* 0x000fe200078e000a */
[----:B------:R-:W-:-:S03]  /*20c80*/  MOV R3, R9 ;  /* 0x0000000900037202 */ /* 0x000fc60000000f00 */
[----:B------:R-:W-:Y:S02]  /*20c90*/  IMAD.X R0, RZ, RZ, R7, P0 ;  /* 0x000000ffff007224 */ /* 0x000fe400000e0607 */
[----:B-123--:R-:W-:-:S04]  /*20ca0*/  IMAD.WIDE.U32 R4, R6, c[0x0][0x1e8], R2 ;  /* 0x00007a0006047a25 */ /* 0x00efc800078e0002 */
[----:B------:R-:W-:Y:S01]  /*20cb0*/  IMAD R0, R0, c[0x0][0x1e8], RZ ;  /* 0x00007a0000007a24 */ /* 0x000fe200078e02ff */
[----:B------:R-:W-:-:S03]  /*20cc0*/  LEA R2, P0, R4, c[0x0][0x1d0], 0x1 ;  /* 0x0000740004027a11 */ /* 0x000fc600078008ff */
[----:B------:R-:W-:-:S05]  /*20cd0*/  IMAD R0, R6, c[0x0][0x1ec], R0 ;  /* 0x00007b0006007a24 */ /* 0x000fca00078e0200 */
[----:B------:R-:W-:-:S04]  /*20ce0*/  IADD3 R0, R0, R5, RZ ;  /* 0x0000000500007210 */ /* 0x000fc80007ffe0ff */
[----:B------:R-:W-:-:S05]  /*20cf0*/  LEA.HI.X R3, R4, c[0x0][0x1d4], R0, 0x1, P0 ;  /* 0x0000750004037a11 */ /* 0x000fca00000f0c00 */
[----:B------:R-:W-:Y:S01]  /*20d00*/  STG.E.128 [R2.64], R56 ;  /* 0x0000003802007986 */ /* 0x000fe2000c101d32 */
[----:B------:R-:W-:Y:S05]  /*20d10*/  EXIT ;  /* 0x000000000000794d */ /* 0x000fea0003800000 */
.L_x_660:
        /* <DEDUP_REMOVED lines=14> */
.L_x_2122:


//--------------------- .text._ZN5flash16flash_fwd_kernelI23Flash_fwd_kernel_traitsILi64ELi128ELi128ELi4ELb0ELb0EN7cutlass6half_tE19Flash_kernel_traitsILi64ELi128ELi128ELi4ES3_EELb0ELb0ELb1ELb0ELb0ELb0ELb1ELb0EEEvNS_16Flash_fwd_paramsE --------------------------
	.section	.text._ZN5flash16flash_fwd_kernelI23Flash_fwd_kernel_traitsILi64ELi128ELi128ELi4ELb0ELb0EN7cutlass6half_tE19Flash_kernel_traitsILi64ELi128ELi128ELi4ES3_EELb0ELb0ELb1ELb0ELb0ELb0ELb1ELb0EEEvNS_16Flash_fwd_paramsE,"ax",@progbits
	.sectioninfo	@"SHI_REGISTERS=255"
	.align	128
        .global         _ZN5flash16flash_fwd_kernelI23Flash_fwd_kernel_traitsILi64ELi128ELi128ELi4ELb0ELb0EN7cutlass6half_tE19Flash_kernel_traitsILi64ELi128ELi128ELi4ES3_EELb0ELb0ELb1ELb0ELb0ELb0ELb1ELb0EEEvNS_16Flash_fwd_paramsE
        .type           _ZN5flash16flash_fwd_kernelI23Flash_fwd_kernel_traitsILi64ELi128ELi128ELi4ELb0ELb0EN7cutlass6half_tE19Flash_kernel_traitsILi64ELi128ELi128ELi4ES3_EELb0ELb0ELb1ELb0ELb0ELb0ELb1ELb0EEEvNS_16Flash_fwd_paramsE,@function
        .size           _ZN5flash16flash_fwd_kernelI23Flash_fwd_kernel_traitsILi64ELi128ELi128ELi4ELb0ELb0EN7cutlass6half_tE19Flash_kernel_traitsILi64ELi128ELi128ELi4ES3_EELb0ELb0ELb1ELb0ELb0ELb0ELb1ELb0EEEvNS_16Flash_fwd_paramsE,(.L_x_2123 - _ZN5flash16flash_fwd_kernelI23Flash_fwd_kernel_traitsILi64ELi128ELi128ELi4ELb0ELb0EN7cutlass6half_tE19Flash_kernel_traitsILi64ELi128ELi128ELi4ES3_EELb0ELb0ELb1ELb0ELb0ELb0ELb1ELb0EEEvNS_16Flash_fwd_paramsE)
        .other          _ZN5flash16flash_fwd_kernelI23Flash_fwd_kernel_traitsILi64ELi128ELi128ELi4ELb0ELb0EN7cutlass6half_tE19Flash_kernel_traitsILi64ELi128ELi128ELi4ES3_EELb0ELb0ELb1ELb0ELb0ELb0ELb1ELb0EEEvNS_16Flash_fwd_paramsE,@"STO_CUDA_ENTRY STV_DEFAULT"
_ZN5flash16flash_fwd_kernelI23Flash_fwd_kernel_traitsILi64ELi128ELi128ELi4ELb0ELb0EN7cutlass6half_tE19Flash_kernel_traitsILi64ELi128ELi128ELi4ES3_EELb0ELb0ELb1ELb0ELb0ELb0ELb1ELb0EEEvNS_16Flash_fwd_paramsE:
.text._ZN5flash16flash_fwd_kernelI23Flash_fwd_kernel_traitsILi64ELi128ELi128ELi4ELb0ELb0EN7cutlass6half_tE19Flash_kernel_traitsILi64ELi128ELi128ELi4ES3_EELb0ELb0ELb1ELb0ELb0ELb0ELb1ELb0EEEvNS_16Flash_fwd_paramsE:
        /* <DEDUP_REMOVED lines=56> */
.L_x_661:
[----:B------:R-:W-:Y:S02]  /*0380*/  ULDC UR7, c[0x0][0x218] ;  /* 0x0000860000077ab9 */ /* 0x000fe40000000800 */
.L_x_662:
        /* <DEDUP_REMOVED lines=118> */
.L_x_665:
[----:B------:R-:W-:Y:S05]  /*0af0*/  BSYNC B0 ;  /* 0x0000000000007941 */ /* 0x000fea0003800000 */
.L_x_664:
        /* <DEDUP_REMOVED lines=16> */
.L_x_667:
[----:B------:R-:W-:Y:S05]  /*0c00*/  BSYNC B0 ;  /* 0x0000000000007941 */ /* 0x000fea0003800000 */
.L_x_666:
        /* <DEDUP_REMOVED lines=17> */
.L_x_669:
[----:B------:R-:W-:Y:S05]  /*0d20*/  BSYNC B0 ;  /* 0x0000000000007941 */ /* 0x000fea0003800000 */
.L_x_668:
        /* <DEDUP_REMOVED lines=16> */
.L_x_671:
[----:B------:R-:W-:Y:S05]  /*0e30*/  BSYNC B0 ;  /* 0x0000000000007941 */ /* 0x000fea0003800000 */
.L_x_670:
        /* <DEDUP_REMOVED lines=17> */
.L_x_673:
[----:B------:R-:W-:Y:S05]  /*0f50*/  BSYNC B0 ;  /* 0x0000000000007941 */ /* 0x000fea0003800000 */
.L_x_672:
        /* <DEDUP_REMOVED lines=17> */
.L_x_675:
[----:B------:R-:W-:Y:S05]  /*1070*/  BSYNC B0 ;  /* 0x0000000000007941 */ /* 0x000fea0003800000 */
.L_x_674:
        /* <DEDUP_REMOVED lines=16> */
.L_x_677:
[----:B------:R-:W-:Y:S05]  /*1180*/  BSYNC B0 ;  /* 0x0000000000007941 */ /* 0x000fea0003800000 */
.L_x_676:
        /* <DEDUP_REMOVED lines=15> */
.L_x_679:
[----:B------:R-:W-:Y:S05]  /*1280*/  BSYNC B0 ;  /* 0x0000000000007941 */ /* 0x000fea0003800000 */
.L_x_678:
        /* <DEDUP_REMOVED lines=69> */
.L_x_663:
        /* <DEDUP_REMOVED lines=33> */
.L_x_680:
        /* <DEDUP_REMOVED lines=46> */
.L_x_681:
        /* <DEDUP_REMOVED lines=49> */
.L_x_683:
[----:B------:R-:W-:Y:S05]  /*1ee0*/  BSYNC B0 ;  /* 0x0000000000007941 */ /* 0x000fea0003800000 */
.L_x_682:
        /* <DEDUP_REMOVED lines=21> */
.L_x_685:
[----:B------:R-:W-:Y:S05]  /*2040*/  BSYNC B0 ;  /* 0x0000000000007941 */ /* 0x000fea0003800000 */
.L_x_684:
        /* <DEDUP_REMOVED lines=21> */
.L_x_687:
[----:B------:R-:W-:Y:S05]  /*21a0*/  BSYNC B0 ;  /* 0x0000000000007941 */ /* 0x000fea0003800000 */
.L_x_686:
        /* <DEDUP_REMOVED lines=21> */
.L_x_689:
[----:B------:R-:W-:Y:S05]  /*2300*/  BSYNC B0 ;  /* 0x0000000000007941 */ /* 0x000fea0003800000 */
.L_x_688:
        /* <DEDUP_REMOVED lines=21> */
.L_x_691:
[----:B------:R-:W-:Y:S05]  /*2460*/  BSYNC B0 ;  /* 0x0000000000007941 */ /* 0x000fea0003800000 */
.L_x_690:
        /* <DEDUP_REMOVED lines=21> */
.L_x_693:
[----:B------:R-:W-:Y:S05]  /*25c0*/  BSYNC B0 ;  /* 0x0000000000007941 */ /* 0x000fea0003800000 */
.L_x_692:
        /* <DEDUP_REMOVED lines=21> */
.L_x_695:
[----:B------:R-:W-:Y:S05]  /*2720*/  BSYNC B0 ;  /* 0x0000000000007941 */ /* 0x000fea0003800000 */
.L_x_694:
        /* <DEDUP_REMOVED lines=25> */
.L_x_697:
[----:B------:R-:W-:Y:S05]  /*28c0*/  BSYNC B0 ;  /* 0x0000000000007941 */ /* 0x000fea0003800000 */
.L_x_696:
        /* <DEDUP_REMOVED lines=59> */
.L_x_699:
[----:B------:R-:W-:Y:S05]  /*2c80*/  BSYNC B0 ;  /* 0x0000000000007941 */ /* 0x000fea0003800000 */
.L_x_698:
        /* <DEDUP_REMOVED lines=17> */
.L_x_701:
[----:B------:R-:W-:Y:S05]  /*2da0*/  BSYNC B0 ;  /* 0x0000000000007941 */ /* 0x000fea0003800000 */
.L_x_700:
        /* <DEDUP_REMOVED lines=17> */
.L_x_703:
[----:B------:R-:W-:Y:S05]  /*2ec0*/  BSYNC B0 ;  /* 0x0000000000007941 */ /* 0x000fea0003800000 */
.L_x_702:
        /* <DEDUP_REMOVED lines=18> */
.L_x_705:
[----:B------:R-:W-:Y:S05]  /*2ff0*/  BSYNC B0 ;  /* 0x0000000000007941 */ /* 0x000fea0003800000 */
.L_x_704:
        /* <DEDUP_REMOVED lines=17> */
.L_x_707:
[----:B------:R-:W-:Y:S05]  /*3110*/  BSYNC B0 ;  /* 0x0000000000007941 */ /* 0x000fea0003800000 */
.L_x_706:
        /* <DEDUP_REMOVED lines=19> */
.L_x_709:
[----:B------:R-:W-:Y:S05]  /*3250*/  BSYNC B0 ;  /* 0x0000000000007941 */ /* 0x000fea0003800000 */
.L_x_708:
        /* <DEDUP_REMOVED lines=19> */
.L_x_711:
[----:B------:R-:W-:Y:S05]  /*3390*/  BSYNC B0 ;  /* 0x0000000000007941 */ /* 0x000fea0003800000 */
.L_x_710:
        /* <DEDUP_REMOVED lines=21> */
.L_x_713:
[----:B------:R-:W-:Y:S05]  /*34f0*/  BSYNC B0 ;  /* 0x0000000000007941 */ /* 0x000fea0003800000 */
.L_x_712:
        /* <DEDUP_REMOVED lines=30> */
.L_x_715:
[----:B------:R-:W-:Y:S05]  /*36e0*/  BSYNC B0 ;  /* 0x0000000000007941 */ /* 0x000fea0003800000 */
.L_x_714:
        /* <DEDUP_REMOVED lines=18> */
.L_x_717:
[----:B------:R-:W-:Y:S05]  /*3810*/  BSYNC B0 ;  /* 0x0000000000007941 */ /* 0x000fea0003800000 */
.L_x_716:
        /* <DEDUP_REMOVED lines=18> */
.L_x_719:
[----:B------:R-:W-:Y:S05]  /*3940*/  BSYNC B0 ;  /* 0x0000000000007941 */ /* 0x000fea0003800000 */
.L_x_718:
        /* <DEDUP_REMOVED lines=19> */
.L_x_721:
[----:B------:R-:W-:Y:S05]  /*3a80*/  BSYNC B0 ;  /* 0x0000000000007941 */ /* 0x000fea0003800000 */
.L_x_720:
        /* <DEDUP_REMOVED lines=18> */
.L_x_723:
[----:B------:R-:W-:Y:S05]  /*3bb0*/  BSYNC B0 ;  /* 0x0000000000007941 */ /* 0x000fea0003800000 */
.L_x_722:
        /* <DEDUP_REMOVED lines=20> */
.L_x_725:
[----:B------:R-:W-:Y:S05]  /*3d00*/  BSYNC B0 ;  /* 0x0000000000007941 */ /* 0x000fea0003800000 */
.L_x_724:
        /* <DEDUP_REMOVED lines=20> */
.L_x_727:
[----:B------:R-:W-:Y:S05]  /*3e50*/  BSYNC B0 ;  /* 0x0000000000007941 */ /* 0x000fea0003800000 */
.L_x_726:
        /* <DEDUP_REMOVED lines=19> */
.L_x_729:
[----:B------:R-:W-:Y:S05]  /*3f90*/  BSYNC B0 ;  /* 0x0000000000007941 */ /* 0x000fea0003800000 */
.L_x_728:
        /* <DEDUP_REMOVED lines=11> */
[----:B------:R-:W-:-:S02]  /*4050*/  UIADD3 UR13, UR11, -UR13, -UR35 ;  /* 0x8000000d0b0d7290 */ /* 0x000fc4000fffe823 */
[----:B------:R-:W-:Y:S01]  /*4060*/  IMAD.IADD R7, R7, 0x1, -R0 ;  /* 0x0000000107077824 */ /* 0x000fe200078e0a00 */
[----:B------:R-:W-:Y:S01]  /*4070*/  LOP3.LUT R0, R6, 0x1c0, RZ, 0xc0, !PT ;  /* 0x000001c006007812 */ /* 0x000fe200078ec0ff */
[----:B------:R-:W-:Y:S02]  /*4080*/  UISETP.GT.AND UP0, UPT, UR9, UR8, UPT ;  /* 0x000000080900728c */ /* 0x000fe4000bf04270 */
[----:B------:R-:W-:Y:S01]  /*4090*/  IMAD.SHL.U32 R6, R7, 0x8, RZ ;  /* 0x0000000807067824 */ /* 0x000fe200078e00ff */
[----:B------:R-:W-:Y:S02]  /*40a0*/  LOP3.LUT R8, R0, 0x8, R5, 0xf8, !PT ;  /* 0x0000000800087812 */ /* 0x000fe400078ef805 */
[----:B------:R-:W-:Y:S02]  /*40b0*/  SHF.R.U32.HI R0, RZ, 0x3, R0 ;  /* 0x00000003ff007819 */ /* 0x000fe40000011600 */
        /* <DEDUP_REMOVED lines=14> */
[----:B------:R-:W1:Y:S01]  /*41a0*/  LDSM.16.M88.4 R8, [R222+0x2000] ;  /* 0x00200000de08783b */ /* 0x000e620000000200 */
[----:B------:R-:W-:Y:S01]  /*41b0*/  IADD3 R226, R135, 0x4040, RZ ;  /* 0x0000404087e27810 */ /* 0x000fe20007ffe0ff */
[----:B------:R-:W-:Y:S01]  /*41c0*/  IMAD R223, R4, 0x2, R222 ;  /* 0x0000000204df7824 */ /* 0x000fe200078e02de */
[----:B------:R-:W-:Y:S01]  /*41d0*/  @P2 IADD3 R226, R3, -0x40, RZ ;  /* 0xffffffc003e22810 */ /* 0x000fe20007ffe0ff */
[----:B------:R-:W5:Y:S01]  /*41e0*/  LDSM.16.M88.4 R20, [R222] ;  /* 0x00000000de14783b */ /* 0x000f620000000200 */
[----:B------:R-:W-:Y:S01]  /*41f0*/  LEA R3, R132, UR10, 0x4 ;  /* 0x0000000a84037c11 */ /* 0x000fe2000f8e20ff */
[----:B------:R-:W-:Y:S01]  /*4200*/  IMAD R224, R2, 0x2, R223 ;  /* 0x0000000202e07824 */ /* 0x000fe200078e02df */
[----:B------:R-:W-:Y:S01]  /*4210*/  ULDC UR10, c[0x0][0x2e8] ;  /* 0x0000ba00000a7ab9 */ /* 0x000fe20000000800 */
[----:B------:R-:W-:Y:S01]  /*4220*/  LDSM.16.M88.4 R36, [R221+0x4000] ;  /* 0x00400000dd24783b */ /* 0x000fe20000000200 */
[----:B------:R-:W-:Y:S01]  /*4230*/  IMAD.IADD R220, R0, 0x1, R226 ;  /* 0x0000000100dc7824 */ /* 0x000fe200078e02e2 */
[----:B------:R-:W-:Y:S01]  /*4240*/  UIADD3 UR10, UR15, UR10, URZ ;  /* 0x0000000a0f0a7290 */ /* 0x000fe2000fffe03f */
[----:B------:R-:W-:Y:S01]  /*4250*/  IMAD.IADD R3, R133, 0x1, R3 ;  /* 0x0000000185037824 */ /* 0x000fe200078e0203 */
[----:B------:R-:W2:Y:S04]  /*4260*/  LDSM.16.M88.4 R16, [R225+0x2000] ;  /* 0x00200000e110783b */ /* 0x000ea80000000200 */
[----:B------:R-:W3:Y:S04]  /*4270*/  LDSM.16.M88.4 R32, [R225] ;  /* 0x00000000e120783b */ /* 0x000ee80000000200 */
[----:B------:R-:W-:Y:S04]  /*4280*/  LDSM.16.M88.4 R68, [R226] ;  /* 0x00000000e244783b */ /* 0x000fe80000000200 */
[----:B------:R-:W-:Y:S04]  /*4290*/  LDSM.16.M88.4 R24, [R223+0x2000] ;  /* 0x00200000df18783b */ /* 0x000fe80000000200 */
[----:B--2---:R-:W-:Y:S04]  /*42a0*/  LDSM.16.M88.4 R28, [R223] ;  /* 0x00000000df1c783b */ /* 0x004fe80000000200 */
[----:B------:R-:W2:Y:S04]  /*42b0*/  LDSM.16.M88.4 R64, [R135+0x4800] ;  /* 0x004800008740783b */ /* 0x000ea80000000200 */
[----:B------:R-:W4:Y:S01]  /*42c0*/  LDSM.16.M88.4 R60, [R135+0x5000] ;  /* 0x00500000873c783b */ /* 0x000f220000000200 */
[-C--:B-1----:R-:W-:Y:S03]  /*42d0*/  HMMA.16816.F32 R44, R8, R12.reuse, RZ ;  /* 0x0000000c082c723c */ /* 0x082fe600000018ff */
[----:B------:R-:W1:Y:S04]  /*42e0*/  LDSM.16.M88.4 R56, [R135+0x5800] ;  /* 0x005800008738783b */ /* 0x000e680000000200 */
[----:B------:R-:W1:Y:S01]  /*42f0*/  LDSM.16.M88.4 R52, [R135+0x6000] ;  /* 0x006000008734783b */ /* 0x000e620000000200 */
[----:B-----5:R-:W-:Y:S03]  /*4300*/  HMMA.16816.F32 R40, R20, R12, RZ ;  /* 0x0000000c1428723c */ /* 0x020fe600000018ff */
[----:B------:R-:W5:Y:S05]  /*4310*/  LDSM.16.M88.4 R48, [R135+0x6800] ;  /* 0x006800008730783b */ /* 0x000f6a0000000200 */
[----:B------:R-:W-:Y:S08]  /*4320*/  HMMA.16816.F32 R84, R8, R14, RZ ;  /* 0x0000000e0854723c */ /* 0x000ff000000018ff */
[-C--:B------:R-:W-:Y:S01]  /*4330*/  HMMA.16816.F32 R76, R16, R36.reuse, R44 ;  /* 0x00000024104c723c */ /* 0x080fe2000000182c */
[----:B------:R-:W1:Y:S07]  /*4340*/  LDSM.16.M88.4 R44, [R135+0x7000] ;  /* 0x00700000872c783b */ /* 0x000e6e0000000200 */
[----:B---3--:R-:W-:Y:S01]  /*4350*/  HMMA.16816.F32 R72, R32, R36, R40 ;  /* 0x000000242048723c */ /* 0x008fe20000001828 */
[----:B------:R-:W3:Y:S07]  /*4360*/  LDSM.16.M88.4 R40, [R135+0x7800] ;  /* 0x007800008728783b */ /* 0x000eee0000000200 */
[----:B--2---:R-:W-:Y:S08]  /*4370*/  HMMA.16816.F32 R96, R8, R64, RZ ;  /* 0x000000400860723c */ /* 0x004ff000000018ff */
[-C--:B------:R-:W-:Y:S08]  /*4380*/  HMMA.16816.F32 R92, R24, R68.reuse, R76 ;  /* 0x00000044185c723c */ /* 0x080ff0000000184c */
[----:B------:R-:W-:Y:S01]  /*4390*/  HMMA.16816.F32 R80, R28, R68, R72 ;  /* 0x000000441c50723c */ /* 0x000fe20000001848 */
[----:B------:R-:W-:Y:S07]  /*43a0*/  LDSM.16.M88.4 R72, [R220] ;  /* 0x00000000dc48783b */ /* 0x000fee0000000200 */
[----:B------:R-:W-:Y:S01]  /*43b0*/  HMMA.16816.F32 R76, R20, R14, RZ ;  /* 0x0000000e144c723c */ /* 0x000fe200000018ff */
[----:B------:R-:W2:Y:S07]  /*43c0*/  LDSM.16.M88.4 R12, [R224] ;  /* 0x00000000e00c783b */ /* 0x000eae0000000200 */
[C---:B------:R-:W-:Y:S08]  /*43d0*/  HMMA.16816.F32 R100, R8.reuse, R66, RZ ;  /* 0x000000420864723c */ /* 0x040ff000000018ff */
[C---:B----4-:R-:W-:Y:S08]  /*43e0*/  HMMA.16816.F32 R112, R8.reuse, R60, RZ ;  /* 0x0000003c0870723c */ /* 0x050ff000000018ff */
[C---:B------:R-:W-:Y:S08]  /*43f0*/  HMMA.16816.F32 R120, R8.reuse, R62, RZ ;  /* 0x0000003e0878723c */ /* 0x040ff000000018ff */
[C---:B-1----:R-:W-:Y:S08]  /*4400*/  HMMA.16816.F32 R128, R8.reuse, R56, RZ ;  /* 0x000000380880723c */ /* 0x042ff000000018ff */
[C---:B------:R-:W-:Y:S08]  /*4410*/  HMMA.16816.F32 R136, R8.reuse, R58, RZ ;  /* 0x0000003a0888723c */ /* 0x040ff000000018ff */
[C---:B------:R-:W-:Y:S08]  /*4420*/  HMMA.16816.F32 R140, R8.reuse, R52, RZ ;  /* 0x00000034088c723c */ /* 0x040ff000000018ff */
[C---:B------:R-:W-:Y:S08]  /*4430*/  HMMA.16816.F32 R144, R8.reuse, R54, RZ ;  /* 0x000000360890723c */ /* 0x040ff000000018ff */
[C---:B-----5:R-:W-:Y:S08]  /*4440*/  HMMA.16816.F32 R148, R8.reuse, R48, RZ ;  /* 0x000000300894723c */ /* 0x060ff000000018ff */
[C---:B------:R-:W-:Y:S08]  /*4450*/  HMMA.16816.F32 R156, R8.reuse, R50, RZ ;  /* 0x00000032089c723c */ /* 0x040ff000000018ff */
[C---:B------:R-:W-:Y:S08]  /*4460*/  HMMA.16816.F32 R160, R8.reuse, R44, RZ ;  /* 0x0000002c08a0723c */ /* 0x040ff000000018ff */
[C---:B---3--:R-:W-:Y:S08]  /*4470*/  HMMA.16816.F32 R164, R8.reuse, R40, RZ ;  /* 0x0000002808a4723c */ /* 0x048ff000000018ff */
[C---:B------:R-:W-:Y:S08]  /*4480*/  HMMA.16816.F32 R168, R8.reuse, R46, RZ ;  /* 0x0000002e08a8723c */ /* 0x040ff000000018ff */
[----:B------:R-:W-:Y:S01]  /*4490*/  HMMA.16816.F32 R176, R8, R42, RZ ;  /* 0x0000002a08b0723c */ /* 0x000fe200000018ff */
[----:B------:R-:W1:Y:S07]  /*44a0*/  LDSM.16.M88.4 R8, [R224+0x2000] ;  /* 0x00200000e008783b */ /* 0x000e6e0000000200 */
[C---:B------:R-:W-:Y:S08]  /*44b0*/  HMMA.16816.F32 R88, R20.reuse, R64, RZ ;  /* 0x000000401458723c */ /* 0x040ff000000018ff */
[C---:B------:R-:W-:Y:S01]  /*44c0*/  HMMA.16816.F32 R104, R20.reuse, R66, RZ ;  /* 0x000000421468723c */ /* 0x040fe200000018ff */
[----:B------:R-:W3:Y:S07]  /*44d0*/  LDSM.16.M88.4 R64, [R221+0x4800] ;  /* 0x00480000dd40783b */ /* 0x000eee0000000200 */
[C---:B------:R-:W-:Y:S08]  /*44e0*/  HMMA.16816.F32 R108, R20.reuse, R60, RZ ;  /* 0x0000003c146c723c */ /* 0x040ff000000018ff */
[----:B------:R-:W-:Y:S08]  /*44f0*/  HMMA.16816.F32 R116, R20, R62, RZ ;  /* 0x0000003e1474723c */ /* 0x000ff000000018ff */
[----:B------:R-:W-:Y:S08]  /*4500*/  HMMA.16816.F32 R60, R32, R38, R76 ;  /* 0x00000026203c723c */ /* 0x000ff0000000184c */
[----:B--2---:R-:W-:Y:S08]  /*4510*/  HMMA.16816.F32 R76, R12, R72, R80 ;  /* 0x000000480c4c723c */ /* 0x004ff00000001850 */
[C---:B------:R-:W-:Y:S08]  /*4520*/  HMMA.16816.F32 R200, R20.reuse, R40, RZ ;  /* 0x0000002814c8723c */ /* 0x040ff000000018ff */
[----:B------:R-:W-:Y:S08]  /*4530*/  HMMA.16816.F32 R192, R20, R42, RZ ;  /* 0x0000002a14c0723c */ /* 0x000ff000000018ff */
[----:B------:R-:W-:Y:S01]  /*4540*/  HMMA.16816.F32 R40, R16, R38, R84 ;  /* 0x000000261028723c */ /* 0x000fe20000001854 */
[----:B------:R-:W2:Y:S01]  /*4550*/  LDSM.16.M88.4 R36, [R226+0x800] ;  /* 0x00080000e224783b */ /* 0x000ea20000000200 */
[----:B------:R-:W-:-:S04]  /*4560*/  FMUL.FTZ R0, R76, c[0x0][0x2ec] ;  /* 0x0000bb004c007a20 */ /* 0x000fc80000410000 */
[----:B------:R4:W5:Y:S02]  /*4570*/  MUFU.TANH R235, R0 ;  /* 0x0000000000eb7308 */ /* 0x0009640000002400 */
[C---:B------:R-:W-:Y:S08]  /*4580*/  HMMA.16816.F32 R184, R20.reuse, R48, RZ ;  /* 0x0000003014b8723c */ /* 0x040ff000000018ff */
[----:B------:R-:W-:Y:S01]  /*4590*/  HMMA.16816.F32 R188, R20, R50, RZ ;  /* 0x0000003214bc723c */ /* 0x000fe200000018ff */
[----:B------:R-:W-:-:S02]  /*45a0*/  IMAD.MOV.U32 R238, RZ, RZ, R194 ;  /* 0x000000ffffee7224 */ /* 0x000fc400078e00c2 */
[----:B------:R-:W-:Y:S02]  /*45b0*/  IMAD.MOV.U32 R237, RZ, RZ, R195 ;  /* 0x000000ffffed7224 */ /* 0x000fe400078e00c3 */
[----:B------:R-:W-:Y:S02]  /*45c0*/  IMAD.MOV.U32 R7, RZ, RZ, R192 ;  /* 0x000000ffff077224 */ /* 0x000fe400078e00c0 */
[----:B----4-:R-:W-:Y:S01]  /*45d0*/  FMUL.FTZ R0, R77, c[0x0][0x2ec] ;  /* 0x0000bb004d007a20 */ /* 0x010fe20000410000 */
[----:B------:R-:W-:Y:S01]  /*45e0*/  HMMA.16816.F32 R48, R28, R70, R60 ;  /* 0x000000461c30723c */ /* 0x000fe2000000183c */
[----:B------:R-:W-:Y:S02]  /*45f0*/  IMAD.MOV.U32 R6, RZ, RZ, R193 ;  /* 0x000000ffff067224 */ /* 0x000fe400078e00c1 */
[----:B------:R4:W1:Y:S05]  /*4600*/  MUFU.TANH R236, R0 ;  /* 0x0000000000ec7308 */ /* 0x00086a0000002400 */
[C---:B------:R-:W-:Y:S08]  /*4610*/  HMMA.16816.F32 R124, R20.reuse, R56, RZ ;  /* 0x00000038147c723c */ /* 0x040ff000000018ff */
[----:B------:R-:W-:Y:S01]  /*4620*/  HMMA.16816.F32 R152, R20, R58, RZ ;  /* 0x0000003a1498723c */ /* 0x000fe200000018ff */
[----:B----4-:R-:W-:-:S04]  /*4630*/  FMUL.FTZ R0, R78, c[0x0][0x2ec] ;  /* 0x0000bb004e007a20 */ /* 0x010fc80000410000 */
[----:B------:R4:W-:Y:S03]  /*4640*/  MUFU.TANH R250, R0 ;  /* 0x0000000000fa7308 */ /* 0x0009e60000002400 */
[----:B-1----:R-:W-:Y:S08]  /*4650*/  HMMA.16816.F32 R56, R8, R72, R92 ;  /* 0x000000480838723c */ /* 0x002ff0000000185c */
[----:B------:R-:W-:Y:S01]  /*4660*/  HMMA.16816.F32 R196, R20, R44, RZ ;  /* 0x0000002c14c4723c */ /* 0x000fe200000018ff */
[----:B----4-:R-:W-:-:S07]  /*4670*/  FMUL.FTZ R0, R79, c[0x0][0x2ec] ;  /* 0x0000bb004f007a20 */ /* 0x010fce0000410000 */
[----:B------:R-:W-:Y:S01]  /*4680*/  HMMA.16816.F32 R228, R20, R46, RZ ;  /* 0x0000002e14e4723c */ /* 0x000fe200000018ff */
[----:B------:R1:W-:Y:S07]  /*4690*/  MUFU.TANH R252, R0 ;  /* 0x0000000000fc7308 */ /* 0x0003ee0000002400 */
[----:B------:R-:W-:Y:S01]  /*46a0*/  HMMA.16816.F32 R44, R24, R70, R40 ;  /* 0x00000046182c723c */ /* 0x000fe20000001828 */
[----:B------:R-:W4:Y:S07]  /*46b0*/  LDSM.16.M88.4 R40, [R220+0x800] ;  /* 0x00080000dc28783b */ /* 0x000f2e0000000200 */
[----:B---3--:R-:W-:Y:S01]  /*46c0*/  HMMA.16816.F32 R60, R32, R64, R88 ;  /* 0x00000040203c723c */ /* 0x008fe20000001858 */
[----:B-1----:R-:W-:-:S04]  /*46d0*/  FMUL.FTZ R0, R56, c[0x0][0x2ec] ;  /* 0x0000bb0038007a20 */ /* 0x002fc80000410000 */
[----:B------:R1:W3:Y:S03]  /*46e0*/  MUFU.TANH R249, R0 ;  /* 0x0000000000f97308 */ /* 0x0002e60000002400 */
[C---:B------:R-:W-:Y:S08]  /*46f0*/  HMMA.16816.F32 R172, R20.reuse, R52, RZ ;  /* 0x0000003414ac723c */ /* 0x040ff000000018ff */
[----:B------:R-:W-:Y:S01]  /*4700*/  HMMA.16816.F32 R180, R20, R54, RZ ;  /* 0x0000003614b4723c */ /* 0x000fe200000018ff */
[----:B------:R-:W3:Y:S01]  /*4710*/  LDSM.16.M88.4 R20, [R221+0x5000] ;  /* 0x00500000dd14783b */ /* 0x000ee20000000200 */
[----:B-1----:R-:W-:-:S06]  /*4720*/  FMUL.FTZ R0, R57, c[0x0][0x2ec] ;  /* 0x0000bb0039007a20 */ /* 0x002fcc0000410000 */
[----:B------:R-:W-:Y:S01]  /*4730*/  HMMA.16816.F32 R52, R12, R74, R48 ;  /* 0x0000004a0c34723c */ /* 0x000fe20000001830 */
[----:B------:R-:W1:Y:S01]  /*4740*/  LDSM.16.M88.4 R48, [R221+0x5800] ;  /* 0x00580000dd30783b */ /* 0x000e620000000200 */
[----:B------:R2:W-:Y:S06]  /*4750*/  MUFU.TANH R251, R0 ;  /* 0x0000000000fb7308 */ /* 0x0005ec0000002400 */
[----:B------:R-:W-:Y:S08]  /*4760*/  HMMA.16816.F32 R80, R16, R64, R96 ;  /* 0x000000401050723c */ /* 0x000ff00000001860 */
[----:B------:R-:W-:Y:S01]  /*4770*/  HMMA.16816.F32 R72, R8, R74, R44 ;  /* 0x0000004a0848723c */ /* 0x000fe2000000182c */
[----:B--2---:R-:W-:-:S04]  /*4780*/  FMUL.FTZ R0, R58, c[0x0][0x2ec] ;  /* 0x0000bb003a007a20 */ /* 0x004fc80000410000 */
[----:B------:R2:W1:Y:S03]  /*4790*/  MUFU.TANH R233, R0 ;  /* 0x0000000000e97308 */ /* 0x0004660000002400 */
[----:B------:R-:W-:Y:S08]  /*47a0*/  HMMA.16816.F32 R44, R28, R36, R60 ;  /* 0x000000241c2c723c */ /* 0x000ff0000000183c */
[----:B------:R-:W-:Y:S01]  /*47b0*/  HMMA.16816.F32 R88, R16, R66, R100 ;  /* 0x000000421058723c */ /* 0x000fe20000001864 */
[----:B--2---:R-:W-:-:S07]  /*47c0*/  FMUL.FTZ R0, R59, c[0x0][0x2ec] ;  /* 0x0000bb003b007a20 */ /* 0x004fce0000410000 */
[----:B------:R-:W-:Y:S01]  /*47d0*/  HMMA.16816.F32 R64, R32, R66, R104 ;  /* 0x000000422040723c */ /* 0x000fe20000001868 */
[----:B------:R2:W1:Y:S07]  /*47e0*/  MUFU.TANH R247, R0 ;  /* 0x0000000000f77308 */ /* 0x00046e0000002400 */
[----:B------:R-:W-:Y:S08]  /*47f0*/  HMMA.16816.F32 R56, R24, R36, R80 ;  /* 0x000000241838723c */ /* 0x000ff00000001850 */
[----:B----4-:R-:W-:Y:S01]  /*4800*/  HMMA.16816.F32 R44, R12, R40, R44 ;  /* 0x000000280c2c723c */ /* 0x010fe2000000182c */
[----:B--2---:R-:W-:-:S04]  /*4810*/  FMUL.FTZ R0, R52, c[0x0][0x2ec] ;  /* 0x0000bb0034007a20 */ /* 0x004fc80000410000 */
[----:B------:R2:W4:Y:S03]  /*4820*/  MUFU.TANH R245, R0 ;  /* 0x0000000000f57308 */ /* 0x0005260000002400 */
[-C--:B---3--:R-:W-:Y:S08]  /*4830*/  HMMA.16816.F32 R68, R32, R20.reuse, R108 ;  /* 0x000000142044723c */ /* 0x088ff0000000186c */
[----:B------:R-:W-:Y:S01]  /*4840*/  HMMA.16816.F32 R84, R16, R20, R112 ;  /* 0x000000141054723c */ /* 0x000fe20000001870 */
[----:B--2---:R-:W-:-:S07]  /*4850*/  FMUL.FTZ R0, R53, c[0x0][0x2ec] ;  /* 0x0000bb0035007a20 */ /* 0x004fce0000410000 */
[-C--:B------:R-:W-:Y:S01]  /*4860*/  HMMA.16816.F32 R76, R16, R22.reuse, R120 ;  /* 0x00000016104c723c */ /* 0x080fe20000001878 */
[----:B-----5:R-:W-:Y:S01]  /*4870*/  IMAD.MOV.U32 R115, RZ, RZ, R235 ;  /* 0x000000ffff737224 */ /* 0x020fe200078e00eb */
[----:B------:R2:W-:Y:S05]  /*4880*/  MUFU.TANH R248, R0 ;  /* 0x0000000000f87308 */ /* 0x0005ea0000002400 */
[----:B------:R-:W-:Y:S01]  /*4890*/  IMAD.MOV.U32 R123, RZ, RZ, R7 ;  /* 0x000000ffff7b7224 */ /* 0x000fe200078e0007 */
[----:B------:R-:W-:Y:S01]  /*48a0*/  HMMA.16816.F32 R80, R32, R22, R116 ;  /* 0x000000162050723c */ /* 0x000fe20000001874 */
[----:B------:R-:W3:Y:S01]  /*48b0*/  LDSM.16.M88.4 R20, [R226+0x1000] ;  /* 0x00100000e214783b */ /* 0x000ee20000000200 */
[----:B------:R-:W-:-:S05]  /*48c0*/  IADD3 R7, R3, 0x8, RZ ;  /* 0x0000000803077810 */ /* 0x000fca0007ffe0ff */
[----:B------:R-:W-:Y:S01]  /*48d0*/  IMAD.MOV.U32 R117, RZ, RZ, R238 ;  /* 0x000000ffff757224 */ /* 0x000fe200078e00ee */
[----:B------:R-:W-:Y:S01]  /*48e0*/  HMMA.16816.F32 R60, R8, R40, R56 ;  /* 0x00000028083c723c */ /* 0x000fe20000001838 */
[----:B------:R-:W-:Y:S02]  /*48f0*/  IMAD.MOV.U32 R119, RZ, RZ, R237 ;  /* 0x000000ffff777224 */ /* 0x000fe400078e00ed */
[----:B--2---:R-:W-:Y:S02]  /*4900*/  FMUL.FTZ R0, R54, c[0x0][0x2ec] ;  /* 0x0000bb0036007a20 */ /* 0x004fe40000410000 */
[----:B------:R-:W-:Y:S02]  /*4910*/  IMAD.MOV.U32 R118, RZ, RZ, R236 ;  /* 0x000000ffff767224 */ /* 0x000fe400078e00ec */
[----:B------:R2:W5:Y:S01]  /*4920*/  MUFU.TANH R215, R0 ;  /* 0x0000000000d77308 */ /* 0x0005620000002400 */
[----:B------:R-:W-:Y:S08]  /*4930*/  HMMA.16816.F32 R56, R28, R38, R64 ;  /* 0x000000261c38723c */ /* 0x000ff00000001840 */
[----:B-1----:R-:W-:Y:S01]  /*4940*/  HMMA.16816.F32 R92, R32, R48, R124 ;  /* 0x00000030205c723c */ /* 0x002fe2000000187c */
[----:B--2---:R-:W-:-:S07]  /*4950*/  FMUL.FTZ R0, R55, c[0x0][0x2ec] ;  /* 0x0000bb0037007a20 */ /* 0x004fce0000410000 */
[----:B------:R-:W-:Y:S01]  /*4960*/  HMMA.16816.F32 R96, R16, R48, R128 ;  /* 0x000000301060723c */ /* 0x000fe20000001880 */
[----:B------:R-:W-:Y:S01]  /*4970*/  IMAD.MOV.U32 R126, RZ, RZ, R6 ;  /* 0x000000ffff7e7224 */ /* 0x000fe200078e0006 */
[----:B------:R-:W-:Y:S01]  /*4980*/  IADD3 R6, R3, 0x40, RZ ;  /* 0x0000004003067810 */ /* 0x000fe20007ffe0ff */
[----:B------:R1:W-:Y:S05]  /*4990*/  MUFU.TANH R246, R0 ;  /* 0x0000000000f67308 */ /* 0x0003ea0000002400 */
[----:B------:R-:W-:Y:S01]  /*49a0*/  HMMA.16816.F32 R52, R24, R38, R88 ;  /* 0x000000261834723c */ /* 0x000fe20000001858 */
[----:B------:R-:W-:Y:S04]  /*49b0*/  LDSM.16.M88.4 R36, [R220+0x1000] ;  /* 0x00100000dc24783b */ /* 0x000fe80000000200 */
[----:B------:R-:W2:Y:S03]  /*49c0*/  LDSM.16.M88.4 R88, [R221+0x7800] ;  /* 0x00780000dd58783b */ /* 0x000ea60000000200 */
[----:B---3--:R-:W-:Y:S01]  /*49d0*/  HMMA.16816.F32 R64, R28, R20, R68 ;  /* 0x000000141c40723c */ /* 0x008fe20000001844 */
[----:B-1----:R-:W-:-:S04]  /*49e0*/  FMUL.FTZ R0, R72, c[0x0][0x2ec] ;  /* 0x0000bb0048007a20 */ /* 0x002fc80000410000 */
[----:B------:R1:W3:Y:S03]  /*49f0*/  MUFU.TANH R134, R0 ;  /* 0x0000000000867308 */ /* 0x0002e60000002400 */
[C---:B------:R-:W-:Y:S01]  /*4a00*/  HMMA.16816.F32 R68, R24.reuse, R20, R84 ;  /* 0x000000141844723c */ /* 0x040fe20000001854 */
[----:B------:R-:W3:Y:S07]  /*4a10*/  LDSM.16.M88.4 R84, [R221+0x7000] ;  /* 0x00700000dd54783b */ /* 0x000eee0000000200 */
[----:B------:R-:W-:Y:S01]  /*4a20*/  HMMA.16816.F32 R76, R24, R22, R76 ;  /* 0x00000016184c723c */ /* 0x000fe2000000184c */
[----:B-1----:R-:W-:-:S04]  /*4a30*/  FMUL.FTZ R0, R73, c[0x0][0x2ec] ;  /* 0x0000bb0049007a20 */ /* 0x002fc80000410000 */
[----:B------:R1:W-:Y:S03]  /*4a40*/  MUFU.TANH R244, R0 ;  /* 0x0000000000f47308 */ /* 0x0003e60000002400 */
[----:B--2---:R-:W-:Y:S01]  /*4a50*/  HMMA.16816.F32 R164, R16, R88, R164 ;  /* 0x0000005810a4723c */ /* 0x004fe200000018a4 */
[----:B-1----:R-:W-:-:S07]  /*4a60*/  FMUL.FTZ R0, R74, c[0x0][0x2ec] ;  /* 0x0000bb004a007a20 */ /* 0x002fce0000410000 */
[C---:B------:R-:W-:Y:S01]  /*4a70*/  HMMA.16816.F32 R216, R16.reuse, R90, R176 ;  /* 0x0000005a10d8723c */ /* 0x040fe200000018b0 */
[----:B------:R1:W2:Y:S07]  /*4a80*/  MUFU.TANH R113, R0 ;  /* 0x0000000000717308 */ /* 0x0002ae0000002400 */
[C---:B---3--:R-:W-:Y:S08]  /*4a90*/  HMMA.16816.F32 R160, R16.reuse, R84, R160 ;  /* 0x0000005410a0723c */ /* 0x048ff000000018a0 */
[----:B------:R-:W-:Y:S01]  /*4aa0*/  HMMA.16816.F32 R192, R16, R86, R168 ;  /* 0x0000005610c0723c */ /* 0x000fe200000018a8 */
[----:B-1----:R-:W-:-:S04]  /*4ab0*/  FMUL.FTZ R0, R75, c[0x0][0x2ec] ;  /* 0x0000bb004b007a20 */ /* 0x002fc80000410000 */
[----:B------:R1:W3:Y:S03]  /*4ac0*/  MUFU.TANH R122, R0 ;  /* 0x00000000007a7308 */ /* 0x0002e60000002400 */
[-C--:B------:R-:W-:Y:S08]  /*4ad0*/  HMMA.16816.F32 R72, R12, R42.reuse, R56 ;  /* 0x0000002a0c48723c */ /* 0x080ff00000001838 */
[----:B------:R-:W-:Y:S01]  /*4ae0*/  HMMA.16816.F32 R56, R8, R42, R52 ;  /* 0x0000002a0838723c */ /* 0x000fe20000001834 */
[----:B------:R-:W2:Y:S01]  /*4af0*/  LDSM.16.M88.4 R40, [R221+0x6800] ;  /* 0x00680000dd28783b */ /* 0x000ea20000000200 */
[----:B-1----:R-:W-:-:S06]  /*4b00*/  FMUL.FTZ R0, R44, c[0x0][0x2ec] ;  /* 0x0000bb002c007a20 */ /* 0x002fcc0000410000 */
[-C--:B------:R-:W-:Y:S01]  /*4b10*/  HMMA.16816.F32 R52, R12, R36.reuse, R64 ;  /* 0x000000240c34723c */ /* 0x080fe20000001840 */
[----:B------:R1:W1:Y:S07]  /*4b20*/  MUFU.TANH R120, R0 ;  /* 0x0000000000787308 */ /* 0x00026e0000002400 */
[----:B------:R-:W-:Y:S08]  /*4b30*/  HMMA.16816.F32 R64, R8, R36, R68 ;  /* 0x000000240840723c */ /* 0x000ff00000001844 */
[----:B------:R-:W-:Y:S01]  /*4b40*/  HMMA.16816.F32 R68, R16, R50, R136 ;  /* 0x000000321044723c */ /* 0x000fe20000001888 */
[----:B-1----:R-:W-:-:S04]  /*4b50*/  FMUL.FTZ R0, R45, c[0x0][0x2ec] ;  /* 0x0000bb002d007a20 */ /* 0x002fc80000410000 */
[----:B------:R1:W-:Y:S03]  /*4b60*/  MUFU.TANH R234, R0 ;  /* 0x0000000000ea7308 */ /* 0x0003e60000002400 */
[----:B--2---:R-:W-:Y:S01]  /*4b70*/  HMMA.16816.F32 R104, R16, R40, R148 ;  /* 0x000000281068723c */ /* 0x004fe20000001894 */
[----:B-1----:R-:W-:-:S07]  /*4b80*/  FMUL.FTZ R0, R46, c[0x0][0x2ec] ;  /* 0x0000bb002e007a20 */ /* 0x002fce0000410000 */
[----:B------:R-:W-:Y:S01]  /*4b90*/  HMMA.16816.F32 R108, R16, R42, R156 ;  /* 0x0000002a106c723c */ /* 0x000fe2000000189c */
[----:B------:R1:W2:Y:S02]  /*4ba0*/  MUFU.TANH R121, R0 ;  /* 0x0000000000797308 */ /* 0x0002a40000002400 */
[----:B-1----:R-:W-:Y:S02]  /*4bb0*/  FMUL.FTZ R0, R47, c[0x0][0x2ec] ;  /* 0x0000bb002f007a20 */ /* 0x002fe40000410000 */
[----:B------:R-:W1:Y:S04]  /*4bc0*/  LDSM.16.M88.4 R44, [R221+0x6000] ;  /* 0x00600000dd2c783b */ /* 0x000e680000000200 */
[----:B------:R2:W-:Y:S02]  /*4bd0*/  MUFU.TANH R214, R0 ;  /* 0x0000000000d67308 */ /* 0x0005e40000002400 */
[----:B--2---:R-:W-:-:S06]  /*4be0*/  FMUL.FTZ R0, R60, c[0x0][0x2ec] ;  /* 0x0000bb003c007a20 */ /* 0x004fcc0000410000 */
[----:B------:R2:W1:Y:S02]  /*4bf0*/  MUFU.TANH R116, R0 ;  /* 0x0000000000747308 */ /* 0x0004640000002400 */
[----:B--2---:R-:W-:Y:S01]  /*4c00*/  FMUL.FTZ R0, R61, c[0x0][0x2ec] ;  /* 0x0000bb003d007a20 */ /* 0x004fe20000410000 */
[----:B-1----:R-:W-:Y:S05]  /*4c10*/  HMMA.16816.F32 R100, R16, R46, R144 ;  /* 0x0000002e1064723c */ /* 0x002fea0000001890 */
[----:B------:R1:W-:Y:S02]  /*4c20*/  MUFU.TANH R213, R0 ;  /* 0x0000000000d57308 */ /* 0x0003e40000002400 */
[----:B-1----:R-:W-:-:S06]  /*4c30*/  FMUL.FTZ R0, R62, c[0x0][0x2ec] ;  /* 0x0000bb003e007a20 */ /* 0x002fcc0000410000 */
[----:B------:R1:W2:Y:S02]  /*4c40*/  MUFU.TANH R112, R0 ;  /* 0x0000000000707308 */ /* 0x0002a40000002400 */
[----:B-1----:R-:W-:Y:S02]  /*4c50*/  FMUL.FTZ R0, R63, c[0x0][0x2ec] ;  /* 0x0000bb003f007a20 */ /* 0x002fe40000410000 */
[----:B------:R-:W-:Y:S01]  /*4c60*/  HMMA.16816.F32 R60, R28, R22, R80 ;  /* 0x000000161c3c723c */ /* 0x000fe20000001850 */
[----:B------:R-:W1:Y:S03]  /*4c70*/  LDSM.16.M88.4 R20, [R226+0x1800] ;  /* 0x00180000e214783b */ /* 0x000e660000000200 */
[----:B------:R2:W1:Y:S04]  /*4c80*/  MUFU.TANH R127, R0 ;  /* 0x00000000007f7308 */ /* 0x0004680000002400 */
[----:B------:R-:W-:Y:S01]  /*4c90*/  HMMA.16816.F32 R80, R16, R44, R140 ;  /* 0x0000002c1050723c */ /* 0x000fe2000000188c */
[----:B------:R-:W1:Y:S01]  /*4ca0*/  LDSM.16.M88.4 R16, [R220+0x1800] ;  /* 0x00180000dc10783b */ /* 0x000e620000000200 */
[----:B--2---:R-:W-:-:S04]  /*4cb0*/  FMUL.FTZ R0, R72, c[0x0][0x2ec] ;  /* 0x0000bb0048007a20 */ /* 0x004fc80000410000 */
[----:B------:R2:W1:Y:S02]  /*4cc0*/  MUFU.TANH R128, R0 ;  /* 0x0000000000807308 */ /* 0x0004640000002400 */
[----:B--2---:R-:W-:-:S06]  /*4cd0*/  FMUL.FTZ R0, R73, c[0x0][0x2ec] ;  /* 0x0000bb0049007a20 */ /* 0x004fcc0000410000 */
[----:B------:R2:W-:Y:S02]  /*4ce0*/  MUFU.TANH R212, R0 ;  /* 0x0000000000d47308 */ /* 0x0005e40000002400 */
[----:B--2---:R-:W-:-:S06]  /*4cf0*/  FMUL.FTZ R0, R74, c[0x0][0x2ec] ;  /* 0x0000bb004a007a20 */ /* 0x004fcc0000410000 */
[----:B------:R2:W1:Y:S02]  /*4d00*/  MUFU.TANH R130, R0 ;  /* 0x0000000000827308 */ /* 0x0004640000002400 */
[----:B--2---:R-:W-:Y:S02]  /*4d10*/  FMUL.FTZ R0, R75, c[0x0][0x2ec] ;  /* 0x0000bb004b007a20 */ /* 0x004fe40000410000 */
[----:B------:R-:W-:Y:S04]  /*4d20*/  HMMA.16816.F32 R72, R32, R46, R180 ;  /* 0x0000002e2048723c */ /* 0x000fe800000018b4 */
[----:B------:R2:W-:Y:S02]  /*4d30*/  MUFU.TANH R211, R0 ;  /* 0x0000000000d37308 */ /* 0x0005e40000002400 */
[----:B--2---:R-:W-:-:S06]  /*4d40*/  FMUL.FTZ R0, R56, c[0x0][0x2ec] ;  /* 0x0000bb0038007a20 */ /* 0x004fcc0000410000 */
[----:B------:R2:W1:Y:S02]  /*4d50*/  MUFU.TANH R114, R0 ;  /* 0x0000000000727308 */ /* 0x0004640000002400 */
[----:B--2---:R-:W-:-:S06]  /*4d60*/  FMUL.FTZ R0, R57, c[0x0][0x2ec] ;  /* 0x0000bb0039007a20 */ /* 0x004fcc0000410000 */
[----:B------:R2:W-:Y:S02]  /*4d70*/  MUFU.TANH R210, R0 ;  /* 0x0000000000d27308 */ /* 0x0005e40000002400 */
[----:B--2---:R-:W-:-:S06]  /*4d80*/  FMUL.FTZ R0, R58, c[0x0][0x2ec] ;  /* 0x0000bb003a007a20 */ /* 0x004fcc0000410000 */
[----:B------:R2:W1:Y:S02]  /*4d90*/  MUFU.TANH R125, R0 ;  /* 0x00000000007d7308 */ /* 0x0004640000002400 */
[----:B--2---:R-:W-:Y:S02]  /*4da0*/  FMUL.FTZ R0, R59, c[0x0][0x2ec] ;  /* 0x0000bb003b007a20 */ /* 0x004fe40000410000 */
[----:B------:R-:W-:Y:S04]  /*4db0*/  HMMA.16816.F32 R56, R8, R38, R76 ;  /* 0x000000260838723c */ /* 0x000fe8000000184c */
[----:B------:R2:W1:Y:S04]  /*4dc0*/  MUFU.TANH R208, R0 ;  /* 0x0000000000d07308 */ /* 0x0004680000002400 */
[----:B------:R-:W-:Y:S07]  /*4dd0*/  HMMA.16816.F32 R76, R32, R40, R184 ;  /* 0x00000028204c723c */ /* 0x000fee00000018b8 */
[----:B------:R-:W-:-:S02]  /*4de0*/  IMAD.MOV.U32 R187, RZ, RZ, R119 ;  /* 0x000000ffffbb7224 */ /* 0x000fc400078e0077 */
[----:B------:R-:W-:Y:S02]  /*4df0*/  IMAD.MOV.U32 R184, RZ, RZ, R123 ;  /* 0x000000ffffb87224 */ /* 0x000fe400078e007b */
[----:B--2---:R-:W-:Y:S02]  /*4e00*/  FMUL.FTZ R0, R52, c[0x0][0x2ec] ;  /* 0x0000bb0034007a20 */ /* 0x004fe40000410000 */
[----:B------:R-:W-:Y:S02]  /*4e10*/  IMAD.MOV.U32 R186, RZ, RZ, R117 ;  /* 0x000000ffffba7224 */ /* 0x000fe400078e0075 */
[----:B------:R2:W1:Y:S01]  /*4e20*/  MUFU.TANH R206, R0 ;  /* 0x0000000000ce7308 */ /* 0x0004620000002400 */
[----:B------:R-:W-:Y:S02]  /*4e30*/  IMAD.MOV.U32 R185, RZ, RZ, R126 ;  /* 0x000000ffffb97224 */ /* 0x000fe400078e007e */
[----:B--2---:R-:W-:-:S05]  /*4e40*/  FMUL.FTZ R0, R53, c[0x0][0x2ec] ;  /* 0x0000bb0035007a20 */ /* 0x004fca0000410000 */
[----:B------:R2:W1:Y:S02]  /*4e50*/  MUFU.TANH R209, R0 ;  /* 0x0000000000d17308 */ /* 0x0004640000002400 */
[----:B--2---:R-:W-:-:S06]  /*4e60*/  FMUL.FTZ R0, R54, c[0x0][0x2ec] ;  /* 0x0000bb0036007a20 */ /* 0x004fcc0000410000 */
[----:B------:R2:W-:Y:S02]  /*4e70*/  MUFU.TANH R207, R0 ;  /* 0x0000000000cf7308 */ /* 0x0005e40000002400 */
[----:B--2---:R-:W-:Y:S02]  /*4e80*/  FMUL.FTZ R0, R55, c[0x0][0x2ec] ;  /* 0x0000bb0037007a20 */ /* 0x004fe40000410000 */
[----:B------:R-:W-:Y:S04]  /*4e90*/  HMMA.16816.F32 R52, R12, R38, R60 ;  /* 0x000000260c34723c */ /* 0x000fe8000000183c */
[----:B------:R2:W-:Y:S04]  /*4ea0*/  MUFU.TANH R170, R0 ;  /* 0x0000000000aa7308 */ /* 0x0005e80000002400 */
[----:B-1----:R-:W-:Y:S08]  /*4eb0*/  HMMA.16816.F32 R36, R28, R20, R92 ;  /* 0x000000141c24723c */ /* 0x002ff0000000185c */
[----:B------:R-:W-:Y:S01]  /*4ec0*/  HMMA.16816.F32 R60, R32, R50, R152 ;  /* 0x00000032203c723c */ /* 0x000fe20000001898 */
[----:B--2---:R-:W-:-:S04]  /*4ed0*/  FMUL.FTZ R0, R64, c[0x0][0x2ec] ;  /* 0x0000bb0040007a20 */ /* 0x004fc80000410000 */
[----:B------:R1:W-:Y:S03]  /*4ee0*/  MUFU.TANH R168, R0 ;  /* 0x0000000000a87308 */ /* 0x0003e60000002400 */
[----:B------:R-:W-:Y:S08]  /*4ef0*/  HMMA.16816.F32 R92, R32, R42, R188 ;  /* 0x0000002a205c723c */ /* 0x000ff000000018bc */
[----:B------:R-:W-:Y:S01]  /*4f00*/  HMMA.16816.F32 R48, R12, R16, R36 ;  /* 0x000000100c30723c */ /* 0x000fe20000001824 */
[----:B-1----:R-:W-:-:S07]  /*4f10*/  FMUL.FTZ R0, R65, c[0x0][0x2ec] ;  /* 0x0000bb0041007a20 */ /* 0x002fce0000410000 */
[----:B------:R-:W-:Y:S01]  /*4f20*/  HMMA.16816.F32 R36, R24, R20, R96 ;  /* 0x000000141824723c */ /* 0x000fe20000001860 */
[----:B------:R1:W-:Y:S07]  /*4f30*/  MUFU.TANH R205, R0 ;  /* 0x0000000000cd7308 */ /* 0x0003ee0000002400 */
[----:B------:R-:W-:Y:S01]  /*4f40*/  HMMA.16816.F32 R40, R28, R22, R60 ;  /* 0x000000161c28723c */ /* 0x000fe2000000183c */
[----:B-1----:R-:W-:-:S04]  /*4f50*/  FMUL.FTZ R0, R66, c[0x0][0x2ec] ;  /* 0x0000bb0042007a20 */ /* 0x002fc80000410000 */
[----:B------:R1:W2:Y:S02]  /*4f60*/  MUFU.TANH R154, R0 ;  /* 0x00000000009a7308 */ /* 0x0002a40000002400 */
[----:B-1----:R-:W-:Y:S02]  /*4f70*/  FMUL.FTZ R0, R67, c[0x0][0x2ec] ;  /* 0x0000bb0043007a20 */ /* 0x002fe40000410000 */
[----:B------:R-:W-:Y:S04]  /*4f80*/  HMMA.16816.F32 R64, R32, R44, R172 ;  /* 0x0000002c2040723c */ /* 0x000fe800000018ac */
[----:B------:R1:W1:Y:S04]  /*4f90*/  MUFU.TANH R157, R0 ;  /* 0x00000000009d7308 */ /* 0x0002680000002400 */
[----:B------:R-:W-:Y:S08]  /*4fa0*/  HMMA.16816.F32 R44, R24, R22, R68 ;  /* 0x00000016182c723c */ /* 0x000ff00000001844 */
[----:B------:R-:W-:Y:S01]  /*4fb0*/  HMMA.16816.F32 R20, R8, R16, R36 ;  /* 0x000000100814723c */ /* 0x000fe20000001824 */
[----:B-1----:R-:W-:-:S04]  /*4fc0*/  FMUL.FTZ R0, R52, c[0x0][0x2ec] ;  /* 0x0000bb0034007a20 */ /* 0x002fc80000410000 */
[----:B------:R1:W1:Y:S03]  /*4fd0*/  MUFU.TANH R156, R0 ;  /* 0x00000000009c7308 */ /* 0x0002660000002400 */
[----:B------:R-:W-:Y:S01]  /*4fe0*/  HMMA.16816.F32 R68, R32, R88, R200 ;  /* 0x000000582044723c */ /* 0x000fe200000018c8 */
[----:B-1----:R-:W-:Y:S11]  /*4ff0*/  FMUL.FTZ R0, R53, c[0x0][0x2ec] ;  /* 0x0000bb0035007a20 */ /* 0x002ff60000410000 */
[----:B------:R-:W-:Y:S04]  /*5000*/  @!UPT UIADD3 URZ, URZ, URZ, URZ ;  /* 0x0000003f3f3ff290 */ /* 0x000fe8000fffe03f */
[----:B------:R-:W-:Y:S01]  /*5010*/  FMUL.FTZ R5, R20, c[0x0][0x2ec] ;  /* 0x0000bb0014057a20 */ /* 0x000fe20000410000 */
[----:B------:R-:W-:Y:S01]  /*5020*/  IADD3 R20, R3, UR13, RZ ;  /* 0x0000000d03147c10 */ /* 0x000fe2000fffe0ff */
[----:B------:R1:W-:Y:S01]  /*5030*/  MUFU.TANH R204, R0 ;  /* 0x0000000000cc7308 */ /* 0x0003e20000002400 */
[----:B------:R-:W-:Y:S01]  /*5040*/  FMUL.FTZ R36, R21, c[0x0][0x2ec] ;  /* 0x0000bb0015247a20 */ /* 0x000fe20000410000 */
[----:B------:R-:W-:Y:S01]  /*5050*/  IADD3 R21, R3, UR10, RZ ;  /* 0x0000000a03157c10 */ /* 0x000fe2000fffe0ff */
[----:B------:R-:W-:Y:S01]  /*5060*/  FMUL.FTZ R22, R22, c[0x0][0x2ec] ;  /* 0x0000bb0016167a20 */ /* 0x000fe20000410000 */
[----:B------:R-:W-:Y:S01]  /*5070*/  IMNMX R238, RZ, R20, !PT ;  /* 0x00000014ffee7217 */ /* 0x000fe20007800200 */
[----:B------:R-:W-:Y:S01]  /*5080*/  FMUL.FTZ R23, R23, c[0x0][0x2ec] ;  /* 0x0000bb0017177a20 */ /* 0x000fe20000410000 */
[----:B------:R-:W-:Y:S02]  /*5090*/  IMNMX R242, R21, UR11, PT ;  /* 0x0000000b15f27c17 */ /* 0x000fe4000b800200 */
[----:B------:R2:W-:Y:S01]  /*50a0*/  MUFU.TANH R176, R5 ;  /* 0x0000000500b07308 */ /* 0x0005e20000002400 */
[----:B------:R-:W-:-:S02]  /*50b0*/  IADD3 R20, R7, UR13, RZ ;  /* 0x0000000d07147c10 */ /* 0x000fc4000fffe0ff */
[----:B------:R-:W-:Y:S02]  /*50c0*/  IADD3 R21, R6, UR13, RZ ;  /* 0x0000000d06157c10 */ /* 0x000fe4000fffe0ff */
[----:B------:R-:W-:Y:S02]  /*50d0*/  IMNMX R237, RZ, R20, !PT ;  /* 0x00000014ffed7217 */ /* 0x000fe40007800200 */
[----:B------:R-:W-:Y:S01]  /*50e0*/  IMNMX R236, RZ, R21, !PT ;  /* 0x00000015ffec7217 */ /* 0x000fe20007800200 */
[----:B-1----:R-:W-:Y:S01]  /*50f0*/  FMUL.FTZ R0, R54, c[0x0][0x2ec] ;  /* 0x0000bb0036007a20 */ /* 0x002fe20000410000 */
[----:B------:R1:W-:Y:S01]  /*5100*/  MUFU.TANH R158, R22 ;  /* 0x00000016009e7308 */ /* 0x0003e20000002400 */
[----:B------:R-:W-:Y:S02]  /*5110*/  IADD3 R6, R6, UR10, RZ ;  /* 0x0000000a06067c10 */ /* 0x000fe4000fffe0ff */
[----:B------:R-:W-:Y:S02]  /*5120*/  IADD3 R7, R7, UR10, RZ ;  /* 0x0000000a07077c10 */ /* 0x000fe4000fffe0ff */
[----:B------:R-:W-:-:S02]  /*5130*/  IMNMX R240, R6, UR11, PT ;  /* 0x0000000b06f07c17 */ /* 0x000fc4000b800200 */
[----:B--2---:R-:W-:Y:S01]  /*5140*/  IADD3 R5, R3, 0x48, RZ ;  /* 0x0000004803057810 */ /* 0x004fe20007ffe0ff */
[----:B------:R2:W2:Y:S01]  /*5150*/  MUFU.TANH R155, R0 ;  /* 0x00000000009b7308 */ /* 0x0004a20000002400 */
[----:B------:R-:W-:Y:S02]  /*5160*/  IMNMX R241, R7, UR11, PT ;  /* 0x0000000b07f17c17 */ /* 0x000fe4000b800200 */
[----:B-1----:R-:W-:-:S05]  /*5170*/  IADD3 R22, R5, UR13, RZ ;  /* 0x0000000d05167c10 */ /* 0x002fca000fffe0ff */
[----:B------:R1:W-:Y:S01]  /*5180*/  MUFU.TANH R177, R23 ;  /* 0x0000001700b17308 */ /* 0x0003e20000002400 */
[----:B------:R-:W-:Y:S02]  /*5190*/  IADD3 R5, R5, UR10, RZ ;  /* 0x0000000a05057c10 */ /* 0x000fe4000fffe0ff */
[----:B------:R-:W-:Y:S01]  /*51a0*/  IMNMX R235, RZ, R22, !PT ;  /* 0x00000016ffeb7217 */ /* 0x000fe20007800200 */
[----:B--2---:R-:W-:-:S04]  /*51b0*/  FMUL.FTZ R0, R55, c[0x0][0x2ec] ;  /* 0x0000bb0037007a20 */ /* 0x004fc80000410000 */
[----:B------:R-:W-:Y:S01]  /*51c0*/  MUFU.TANH R178, R36 ;  /* 0x0000002400b27308 */ /* 0x000fe20000002400 */
[-C--:B------:R-:W-:Y:S07]  /*51d0*/  HMMA.16816.F32 R52, R8, R18.reuse, R44 ;  /* 0x000000120834723c */ /* 0x080fee000000182c */
[----:B------:R2:W-:Y:S01]  /*51e0*/  MUFU.TANH R151, R0 ;  /* 0x0000000000977308 */ /* 0x0005e20000002400 */
[----:B------:R-:W-:Y:S01]  /*51f0*/  HMMA.16816.F32 R44, R12, R18, R40 ;  /* 0x000000120c2c723c */ /* 0x000fe20000001828 */
[----:B------:R-:W3:Y:S04]  /*5200*/  LDSM.16.M88.4 R16, [R226+0x2000] ;  /* 0x00200000e210783b */ /* 0x000ee80000000200 */
[----:B-1----:R-:W1:Y:S01]  /*5210*/  LDSM.16.M88.4 R20, [R220+0x2000] ;  /* 0x00200000dc14783b */ /* 0x002e620000000200 */
[----:B--2---:R-:W-:-:S04]  /*5220*/  FMUL.FTZ R0, R56, c[0x0][0x2ec] ;  /* 0x0000bb0038007a20 */ /* 0x004fc80000410000 */
[----:B------:R2:W1:Y:S11]  /*5230*/  MUFU.TANH R150, R0 ;  /* 0x0000000000967308 */ /* 0x0004760000002400 */
[----:B------:R-:W-:Y:S03]  /*5240*/  @!UPT UIADD3 URZ, URZ, URZ, URZ ;  /* 0x0000003f3f3ff290 */ /* 0x000fe6000fffe03f */
[----:B------:R-:W-:-:S04]  /*5250*/  FMUL.FTZ R7, R46, c[0x0][0x2ec] ;  /* 0x0000bb002e077a20 */ /* 0x000fc80000410000 */
[----:B------:R4:W-:Y:S01]  /*5260*/  MUFU.TANH R61, R7 ;  /* 0x00000007003d7308 */ /* 0x0009e20000002400 */
[----:B--2---:R-:W-:-:S07]  /*5270*/  FMUL.FTZ R0, R57, c[0x0][0x2ec] ;  /* 0x0000bb0039007a20 */ /* 0x004fce0000410000 */
[----:B------:R2:W-:Y:S01]  /*5280*/  MUFU.TANH R183, R0 ;  /* 0x0000000000b77308 */ /* 0x0005e20000002400 */
[----:B---3--:R-:W-:Y:S01]  /*5290*/  HMMA.16816.F32 R36, R28, R16, R64 ;  /* 0x000000101c24723c */ /* 0x008fe20000001840 */
[----:B----4-:R-:W-:-:S06]  /*52a0*/  FMUL.FTZ R7, R47, c[0x0][0x2ec] ;  /* 0x0000bb002f077a20 */ /* 0x010fcc0000410000 */
[----:B------:R-:W-:Y:S01]  /*52b0*/  MUFU.TANH R64, R7 ;  /* 0x0000000700407308 */ /* 0x000fe20000002400 */
[----:B------:R-:W-:Y:S01]  /*52c0*/  HMMA.16816.F32 R40, R24, R16, R80 ;  /* 0x000000101828723c */ /* 0x000fe20000001850 */
[----:B--2---:R-:W-:-:S06]  /*52d0*/  FMUL.FTZ R0, R58, c[0x0][0x2ec] ;  /* 0x0000bb003a007a20 */ /* 0x004fcc0000410000 */
[----:B------:R-:W-:Y:S01]  /*52e0*/  FMUL.FTZ R16, R52, c[0x0][0x2ec] ;  /* 0x0000bb0034107a20 */ /* 0x000fe20000410000 */
[----:B------:R2:W3:Y:S08]  /*52f0*/  MUFU.TANH R147, R0 ;  /* 0x0000000000937308 */ /* 0x0004f00000002400 */
[----:B-1----:R-:W-:Y:S01]  /*5300*/  HMMA.16816.F32 R36, R12, R20, R36 ;  /* 0x000000140c24723c */ /* 0x002fe20000001824 */
[----:B------:R1:W-:Y:S01]  /*5310*/  MUFU.TANH R62, R16 ;  /* 0x00000010003e7308 */ /* 0x0003e20000002400 */
[----:B--2---:R-:W-:-:S06]  /*5320*/  FMUL.FTZ R0, R59, c[0x0][0x2ec] ;  /* 0x0000bb003b007a20 */ /* 0x004fcc0000410000 */
[----:B------:R-:W-:Y:S01]  /*5330*/  HMMA.16816.F32 R56, R32, R84, R196 ;  /* 0x000000542038723c */ /* 0x000fe200000018c4 */
[----:B------:R2:W4:Y:S01]  /*5340*/  MUFU.TANH R153, R0 ;  /* 0x0000000000997308 */ /* 0x0005220000002400 */
[----:B-1----:R-:W-:-:S07]  /*5350*/  FMUL.FTZ R16, R54, c[0x0][0x2ec] ;  /* 0x0000bb0036107a20 */ /* 0x002fce0000410000 */
[----:B------:R1:W-:Y:S01]  /*5360*/  MUFU.TANH R60, R16 ;  /* 0x00000010003c7308 */ /* 0x0003e20000002400 */
[----:B--2---:R-:W-:-:S07]  /*5370*/  FMUL.FTZ R0, R48, c[0x0][0x2ec] ;  /* 0x0000bb0030007a20 */ /* 0x004fce0000410000 */
[----:B------:R2:W2:Y:S01]  /*5380*/  MUFU.TANH R181, R0 ;  /* 0x0000000000b57308 */ /* 0x0004a20000002400 */
[----:B-1----:R-:W-:-:S07]  /*5390*/  FMUL.FTZ R16, R36, c[0x0][0x2ec] ;  /* 0x0000bb0024107a20 */ /* 0x002fce0000410000 */
[----:B------:R1:W-:Y:S01]  /*53a0*/  MUFU.TANH R145, R16 ;  /* 0x0000001000917308 */ /* 0x0003e20000002400 */
[----:B--2---:R-:W-:-:S07]  /*53b0*/  FMUL.FTZ R0, R49, c[0x0][0x2ec] ;  /* 0x0000bb0031007a20 */ /* 0x004fce0000410000 */
[----:B------:R2:W2:Y:S01]  /*53c0*/  MUFU.TANH R182, R0 ;  /* 0x0000000000b67308 */ /* 0x0004a20000002400 */
[----:B-1----:R-:W-:-:S07]  /*53d0*/  FMUL.FTZ R16, R38, c[0x0][0x2ec] ;  /* 0x0000bb0026107a20 */ /* 0x002fce0000410000 */
[----:B------:R-:W-:Y:S01]  /*53e0*/  MUFU.TANH R146, R16 ;  /* 0x0000001000927308 */ /* 0x000fe20000002400 */
[----:B--2---:R-:W-:-:S07]  /*53f0*/  FMUL.FTZ R0, R50, c[0x0][0x2ec] ;  /* 0x0000bb0032007a20 */ /* 0x004fce0000410000 */
[----:B------:R1:W-:Y:S02]  /*5400*/  MUFU.TANH R179, R0 ;  /* 0x0000000000b37308 */ /* 0x0003e40000002400 */
[----:B-1----:R-:W-:Y:S02]  /*5410*/  FMUL.FTZ R0, R51, c[0x0][0x2ec] ;  /* 0x0000bb0033007a20 */ /* 0x002fe40000410000 */
[----:B------:R-:W-:Y:S04]  /*5420*/  HMMA.16816.F32 R48, R8, R20, R40 ;  /* 0x000000140830723c */ /* 0x000fe80000001828 */
[----:B------:R1:W2:Y:S02]  /*5430*/  MUFU.TANH R180, R0 ;  /* 0x0000000000b47308 */ /* 0x0002a40000002400 */
[----:B-1----:R-:W-:-:S04]  /*5440*/  IMAD.U32 R0, RZ, RZ, UR9 ;  /* 0x00000009ff007e24 */ /* 0x002fc8000f8e00ff */
[----:B------:R-:W-:Y:S01]  /*5450*/  IMAD R0, R0, 0x80, R239 ;  /* 0x0000008000007824 */ /* 0x000fe200078e02ef */
[----:B------:R-:W-:Y:S01]  /*5460*/  IMNMX R239, R5, UR11, PT ;  /* 0x0000000b05ef7c17 */ /* 0x000fe2000b800200 */
[----:B------:R-:W-:Y:S11]  /*5470*/  FMUL.FTZ R5, R44, c[0x0][0x2ec] ;  /* 0x0000bb002c057a20 */ /* 0x000ff60000410000 */
[----:B------:R-:W-:Y:S01]  /*5480*/  @!UPT UIADD3 URZ, URZ, URZ, URZ ;  /* 0x0000003f3f3ff290 */ /* 0x000fe2000fffe03f */
[----:B------:R-:W-:Y:S01]  /*5490*/  FMUL.FTZ R21, R49, c[0x0][0x2ec] ;  /* 0x0000bb0031157a20 */ /* 0x000fe20000410000 */
[----:B------:R-:W-:Y:S01]  /*54a0*/  IADD3 R3, R0, 0x1, RZ ;  /* 0x0000000100037810 */ /* 0x000fe20007ffe0ff */
[----:B------:R1:W1:Y:S03]  /*54b0*/  MUFU.TANH R63, R5 ;  /* 0x00000005003f7308 */ /* 0x0002660000002400 */
[C---:B------:R-:W-:Y:S02]  /*54c0*/  ISETP.GE.AND P0, PT, R3.reuse, R242, PT ;  /* 0x000000f20300720c */ /* 0x040fe40003f06270 */
[C---:B------:R-:W-:Y:S02]  /*54d0*/  ISETP.GE.AND P1, PT, R3.reuse, R240, PT ;  /* 0x000000f00300720c */ /* 0x040fe40003f26270 */
[C---:B------:R-:W-:Y:S01]  /*54e0*/  ISETP.LT.OR P3, PT, R3.reuse, R238, P0 ;  /* 0x000000ee0300720c */ /* 0x040fe20000761670 */
[----:B------:R-:W-:Y:S01]  /*54f0*/  MUFU.TANH R144, R21 ;  /* 0x0000001500907308 */ /* 0x000fe20000002400 */
[----:B------:R-:W-:-:S02]  /*5500*/  ISETP.LT.OR P1, PT, R3, R236, P1 ;  /* 0x000000ec0300720c */ /* 0x000fc40000f21670 */
[C---:B------:R-:W-:Y:S02]  /*5510*/  ISETP.GE.AND P0, PT, R3.reuse, R239, PT ;  /* 0x000000ef0300720c */ /* 0x040fe40003f06270 */
[----:B------:R-:W-:Y:S02]  /*5520*/  P2R R6, PR, RZ, 0x2 ;  /* 0x00000002ff067803 */ /* 0x000fe40000000000 */
[----:B------:R-:W-:Y:S01]  /*5530*/  ISETP.GE.AND P2, PT, R3, R241, PT ;  /* 0x000000f10300720c */ /* 0x000fe20003f46270 */
[----:B-1----:R-:W-:Y:S01]  /*5540*/  FMUL.FTZ R5, R45, c[0x0][0x2ec] ;  /* 0x0000bb002d057a20 */ /* 0x002fe20000410000 */
[C---:B------:R-:W-:Y:S01]  /*5550*/  ISETP.LT.OR P0, PT, R3.reuse, R235, P0 ;  /* 0x000000eb0300720c */ /* 0x040fe20000701670 */
[----:B------:R-:W-:Y:S01]  /*5560*/  HMMA.16816.F32 R44, R24, R18, R100 ;  /* 0x00000012182c723c */ /* 0x000fe20000001864 */
[----:B------:R-:W-:Y:S01]  /*5570*/  ISETP.GE.AND P1, PT, R0, R242, PT ;  /* 0x000000f20000720c */ /* 0x000fe20003f26270 */
[----:B------:R1:W1:Y:S01]  /*5580*/  MUFU.TANH R65, R5 ;  /* 0x0000000500417308 */ /* 0x0002620000002400 */
[----:B------:R-:W-:-:S02]  /*5590*/  ISETP.LT.OR P4, PT, R3, R237, P2 ;  /* 0x000000ed0300720c */ /* 0x000fc40001781670 */
[C---:B------:R-:W-:Y:S02]  /*55a0*/  ISETP.LT.OR P1, PT, R0.reuse, R238, P1 ;  /* 0x000000ee0000720c */ /* 0x040fe40000f21670 */
[C---:B------:R-:W-:Y:S02]  /*55b0*/  IADD3 R3, R0.reuse, 0x8, RZ ;  /* 0x0000000800037810 */ /* 0x040fe40007ffe0ff */
[----:B------:R-:W-:Y:S02]  /*55c0*/  FSEL R115, R115, -INF , !P1 ;  /* 0xff80000073737808 */ /* 0x000fe40004800000 */
[C---:B------:R-:W-:Y:S02]  /*55d0*/  ISETP.GE.AND P2, PT, R3.reuse, R242, PT ;  /* 0x000000f20300720c */ /* 0x040fe40003f46270 */
[----:B------:R-:W-:Y:S02]  /*55e0*/  ISETP.GE.AND P1, PT, R0, R240, PT ;  /* 0x000000f00000720c */ /* 0x000fe40003f26270 */
[----:B------:R-:W-:-:S02]  /*55f0*/  ISETP.LT.OR P2, PT, R3, R238, P2 ;  /* 0x000000ee0300720c */ /* 0x000fc40001741670 */
[C---:B------:R-:W-:Y:S02]  /*5600*/  ISETP.LT.OR P1, PT, R0.reuse, R236, P1 ;  /* 0x000000ec0000720c */ /* 0x040fe40000f21670 */
[----:B-1----:R-:W-:Y:S02]  /*5610*/  P2R R5, PR, RZ, 0x1 ;  /* 0x00000001ff057803 */ /* 0x002fe40000000000 */
[C---:B------:R-:W-:Y:S02]  /*5620*/  ISETP.GE.AND P0, PT, R0.reuse, R241, PT ;  /* 0x000000f10000720c */ /* 0x040fe40003f06270 */
[----:B------:R-:W-:Y:S02]  /*5630*/  P2R R7, PR, RZ, 0x4 ;  /* 0x00000004ff077803 */ /* 0x000fe40000000000 */
[----:B------:R-:W-:Y:S02]  /*5640*/  ISETP.LT.OR P0, PT, R0, R237, P0 ;  /* 0x000000ed0000720c */ /* 0x000fe40000701670 */
[----:B------:R-:W-:-:S02]  /*5650*/  FSEL R136, R249, -INF , !P1 ;  /* 0xff800000f9887808 */ /* 0x000fc40004800000 */
[----:B------:R-:W-:Y:S02]  /*5660*/  FSEL R129, R250, -INF , !P0 ;  /* 0xff800000fa817808 */ /* 0x000fe40004000000 */
[C---:B------:R-:W-:Y:S02]  /*5670*/  ISETP.GE.AND P0, PT, R0.reuse, R239, PT ;  /* 0x000000ef0000720c */ /* 0x040fe40003f06270 */
[C---:B------:R-:W-:Y:S02]  /*5680*/  ISETP.GE.AND P2, PT, R3.reuse, R241, PT ;  /* 0x000000f10300720c */ /* 0x040fe40003f46270 */
[----:B------:R-:W-:Y:S02]  /*5690*/  ISETP.LT.OR P0, PT, R0, R235, P0 ;  /* 0x000000eb0000720c */ /* 0x000fe40000701670 */
[----:B------:R-:W-:Y:S02]  /*56a0*/  ISETP.GE.AND P1, PT, R3, R240, PT ;  /* 0x000000f00300720c */ /* 0x000fe40003f26270 */
[----:B------:R-:W-:-:S02]  /*56b0*/  FSEL R141, R233, -INF , !P0 ;  /* 0xff800000e98d7808 */ /* 0x000fc40004000000 */
[C---:B------:R-:W-:Y:S02]  /*56c0*/  ISETP.LT.OR P5, PT, R3.reuse, R237, P2 ;  /* 0x000000ed0300720c */ /* 0x040fe400017a1670 */
[C---:B------:R-:W-:Y:S02]  /*56d0*/  ISETP.LT.OR P6, PT, R3.reuse, R236, P1 ;  /* 0x000000ec0300720c */ /* 0x040fe40000fc1670 */
[----:B------:R-:W-:Y:S02]  /*56e0*/  ISETP.GE.AND P0, PT, R3, R239, PT ;  /* 0x000000ef0300720c */ /* 0x000fe40003f06270 */
[----:B------:R-:W-:Y:S02]  /*56f0*/  ISETP.NE.AND P2, PT, R5, RZ, PT ;  /* 0x000000ff0500720c */ /* 0x000fe40003f45270 */
[----:B------:R-:W-:Y:S02]  /*5700*/  FSEL R118, R118, -INF , !P3 ;  /* 0xff80000076767808 */ /* 0x000fe40005800000 */
[----:B------:R-:W-:Y:S01]  /*5710*/  ISETP.NE.AND P1, PT, R7, RZ, PT ;  /* 0x000000ff0700720c */ /* 0x000fe20003f25270 */
[----:B------:R-:W-:Y:S01]  /*5720*/  FMUL.FTZ R7, R55, c[0x0][0x2ec] ;  /* 0x0000bb0037077a20 */ /* 0x000fe20000410000 */
[----:B------:R-:W-:-:S02]  /*5730*/  IADD3 R5, R0, 0x9, RZ ;  /* 0x0000000900057810 */ /* 0x000fc40007ffe0ff */
[----:B------:R-:W-:Y:S01]  /*5740*/  ISETP.NE.AND P3, PT, R6, RZ, PT ;  /* 0x000000ff0600720c */ /* 0x000fe20003f65270 */
[----:B------:R-:W-:Y:S01]  /*5750*/  MUFU.TANH R149, R7 ;  /* 0x0000000700957308 */ /* 0x000fe20000002400 */
[----:B------:R-:W-:Y:S02]  /*5760*/  P2R R6, PR, RZ, 0x40 ;  /* 0x00000040ff067803 */ /* 0x000fe40000000000 */
[----:B------:R-:W-:Y:S01]  /*5770*/  ISETP.LT.OR P6, PT, R3, R235, P0 ;  /* 0x000000eb0300720c */ /* 0x000fe200007c1670 */
[----:B------:R-:W-:Y:S01]  /*5780*/  FMUL.FTZ R3, R53, c[0x0][0x2ec] ;  /* 0x0000bb0035037a20 */ /* 0x000fe20000410000 */
[----:B------:R-:W-:Y:S02]  /*5790*/  FSEL R138, R247, -INF , !P2 ;  /* 0xff800000f78a7808 */ /* 0x000fe40005000000 */
[----:B------:R-:W-:Y:S01]  /*57a0*/  ISETP.GE.AND P2, PT, R5, R241, PT ;  /* 0x000000f10500720c */ /* 0x000fe20003f46270 */
[----:B------:R1:W1:Y:S01]  /*57b0*/  MUFU.TANH R152, R3 ;  /* 0x0000000300987308 */ /* 0x0002620000002400 */
[----:B------:R-:W-:-:S02]  /*57c0*/  FSEL R119, R245, -INF , !P1 ;  /* 0xff800000f5777808 */ /* 0x000fc40004800000 */
[----:B------:R-:W-:Y:S02]  /*57d0*/  ISETP.GE.AND P1, PT, R5, R240, PT ;  /* 0x000000f00500720c */ /* 0x000fe40003f26270 */
[----:B-----5:R-:W-:Y:S02]  /*57e0*/  FSEL R132, R215, -INF , !P5 ;  /* 0xff800000d7847808 */ /* 0x020fe40006800000 */
[C---:B------:R-:W-:Y:S02]  /*57f0*/  ISETP.GE.AND P0, PT, R5.reuse, R239, PT ;  /* 0x000000ef0500720c */ /* 0x040fe40003f06270 */
[----:B------:R-:W-:Y:S02]  /*5800*/  FSEL R123, R252, -INF , !P4 ;  /* 0xff800000fc7b7808 */ /* 0x000fe40006000000 */
[C---:B------:R-:W-:Y:S02]  /*5810*/  ISETP.LT.OR P5, PT, R5.reuse, R237, P2 ;  /* 0x000000ed0500720c */ /* 0x040fe400017a1670 */
[----:B------:R-:W-:-:S02]  /*5820*/  ISETP.GE.AND P4, PT, R5, R242, PT ;  /* 0x000000f20500720c */ /* 0x000fc40003f86270 */
[----:B------:R-:W-:Y:S02]  /*5830*/  ISETP.NE.AND P2, PT, R6, RZ, PT ;  /* 0x000000ff0600720c */ /* 0x000fe40003f45270 */
[----:B-1----:R-:W-:Y:S02]  /*5840*/  IADD3 R3, R0, 0x10, RZ ;  /* 0x0000001000037810 */ /* 0x002fe40007ffe0ff */
[C---:B------:R-:W-:Y:S02]  /*5850*/  ISETP.LT.OR P1, PT, R5.reuse, R236, P1 ;  /* 0x000000ec0500720c */ /* 0x040fe40000f21670 */
[----:B------:R-:W-:Y:S02]  /*5860*/  ISETP.LT.OR P0, PT, R5, R235, P0 ;  /* 0x000000eb0500720c */ /* 0x000fe40000701670 */
[----:B------:R-:W-:Y:S02]  /*5870*/  FSEL R131, R251, -INF , !P3 ;  /* 0xff800000fb837808 */ /* 0x000fe40005800000 */
[----:B------:R-:W-:-:S02]  /*5880*/  ISETP.GE.AND P3, PT, R3, R242, PT ;  /* 0x000000f20300720c */ /* 0x000fc40003f66270 */
[----:B------:R-:W-:Y:S02]  /*5890*/  ISETP.LT.OR P4, PT, R5, R238, P4 ;  /* 0x000000ee0500720c */ /* 0x000fe40002781670 */
[----:B------:R-:W-:Y:S02]  /*58a0*/  P2R R7, PR, RZ, 0x2 ;  /* 0x00000002ff077803 */ /* 0x000fe40000000000 */
[----:B------:R-:W-:Y:S02]  /*58b0*/  FSEL R134, R134, -INF , !P2 ;  /* 0xff80000086867808 */ /* 0x000fe40005000000 */
[C---:B------:R-:W-:Y:S02]  /*58c0*/  ISETP.GE.AND P2, PT, R3.reuse, R241, PT ;  /* 0x000000f10300720c */ /* 0x040fe40003f46270 */
[----:B------:R-:W-:Y:S02]  /*58d0*/  ISETP.GE.AND P1, PT, R3, R240, PT ;  /* 0x000000f00300720c */ /* 0x000fe40003f26270 */
[----:B------:R-:W-:-:S02]  /*58e0*/  P2R R5, PR, RZ, 0x1 ;  /* 0x00000001ff057803 */ /* 0x000fc40000000000 */
[C---:B------:R-:W-:Y:S02]  /*58f0*/  ISETP.LT.OR P0, PT, R3.reuse, R238, P3 ;  /* 0x000000ee0300720c */ /* 0x040fe40001f01670 */
[----:B------:R-:W-:Y:S02]  /*5900*/  FSEL R117, R248, -INF , !P4 ;  /* 0xff800000f8757808 */ /* 0x000fe40006000000 */
[C---:B------:R-:W-:Y:S02]  /*5910*/  ISETP.LT.OR P4, PT, R3.reuse, R237, P2 ;  /* 0x000000ed0300720c */ /* 0x040fe40001781670 */
[----:B------:R-:W-:Y:S02]  /*5920*/  ISETP.LT.OR P3, PT, R3, R236, P1 ;  /* 0x000000ec0300720c */ /* 0x000fe40000f61670 */
[----:B------:R-:W-:Y:S01]  /*5930*/  ISETP.NE.AND P2, PT, R7, RZ, PT ;  /* 0x000000ff0700720c */ /* 0x000fe20003f45270 */
[----:B------:R-:W-:Y:S01]  /*5940*/  FMUL.FTZ R7, R39, c[0x0][0x2ec] ;  /* 0x0000bb0027077a20 */ /* 0x000fe20000410000 */
[----:B------:R-:W-:Y:S01]  /*5950*/  ISETP.NE.AND P1, PT, R5, RZ, PT ;  /* 0x000000ff0500720c */ /* 0x000fe20003f25270 */
[----:B------:R-:W-:Y:S01]  /*5960*/  FMUL.FTZ R5, R37, c[0x0][0x2ec] ;  /* 0x0000bb0025057a20 */ /* 0x000fe20000410000 */
[----:B------:R-:W-:Y:S01]  /*5970*/  P2R R6, PR, RZ, 0x1 ;  /* 0x00000001ff067803 */ /* 0x000fe20000000000 */
[----:B------:R-:W-:Y:S01]  /*5980*/  HMMA.16816.F32 R36, R28, R18, R72 ;  /* 0x000000121c24723c */ /* 0x000fe20000001848 */
[----:B------:R-:W-:Y:S01]  /*5990*/  ISETP.GE.AND P0, PT, R3, R239, PT ;  /* 0x000000ef0300720c */ /* 0x000fe20003f06270 */
[----:B------:R-:W1:Y:S01]  /*59a0*/  LDSM.16.M88.4 R16, [R226+0x2800] ;  /* 0x00280000e210783b */ /* 0x000e620000000200 */
[----:B------:R-:W-:Y:S01]  /*59b0*/  FSEL R140, R113, -INF , !P6 ;  /* 0xff800000718c7808 */ /* 0x000fe20007000000 */
[----:B------:R5:W1:Y:S01]  /*59c0*/  MUFU.TANH R159, R5 ;  /* 0x00000005009f7308 */ /* 0x000a620000002400 */
[----:B------:R-:W-:-:S02]  /*59d0*/  ISETP.NE.AND P6, PT, R6, RZ, PT ;  /* 0x000000ff0600720c */ /* 0x000fc40003fc5270 */
[----:B------:R-:W-:Y:S02]  /*59e0*/  P2R R6, PR, RZ, 0x8 ;  /* 0x00000008ff067803 */ /* 0x000fe40000000000 */
[----:B------:R-:W-:Y:S02]  /*59f0*/  ISETP.LT.OR P3, PT, R3, R235, P0 ;  /* 0x000000eb0300720c */ /* 0x000fe40000761670 */
[----:B------:R-:W-:Y:S01]  /*5a00*/  IADD3 R3, R0, 0x11, RZ ;  /* 0x0000001100037810 */ /* 0x000fe20007ffe0ff */
[----:B------:R1:W1:Y:S01]  /*5a10*/  MUFU.TANH R148, R7 ;  /* 0x0000000700947308 */ /* 0x0002620000002400 */
[----:B------:R-:W-:Y:S02]  /*5a20*/  FSEL R137, R122, -INF , !P1 ;  /* 0xff8000007a897808 */ /* 0x000fe40004800000 */
[C---:B------:R-:W-:Y:S02]  /*5a30*/  ISETP.GE.AND P0, PT, R3.reuse, R242, PT ;  /* 0x000000f20300720c */ /* 0x040fe40003f06270 */
[----:B------:R-:W-:-:S02]  /*5a40*/  ISETP.GE.AND P1, PT, R3, R240, PT ;  /* 0x000000f00300720c */ /* 0x000fc40003f26270 */
[----:B------:R-:W-:Y:S02]  /*5a50*/  FSEL R124, R246, -INF , !P5 ;  /* 0xff800000f67c7808 */ /* 0x000fe40006800000 */
[C---:B------:R-:W-:Y:S02]  /*5a60*/  ISETP.LT.OR P5, PT, R3.reuse, R238, P0 ;  /* 0x000000ee0300720c */ /* 0x040fe400007a1670 */
[C---:B------:R-:W-:Y:S01]  /*5a70*/  ISETP.LT.OR P1, PT, R3.reuse, R236, P1 ;  /* 0x000000ec0300720c */ /* 0x040fe20000f21670 */
[----:B------:R-:W-:Y:S01]  /*5a80*/  HMMA.16816.F32 R40, R12, R22, R36 ;  /* 0x000000160c28723c */ /* 0x000fe20000001824 */
[----:B------:R-:W-:Y:S01]  /*5a90*/  ISETP.GE.AND P0, PT, R3, R239, PT ;  /* 0x000000ef0300720c */ /* 0x000fe20003f06270 */
[----:B------:R-:W2:Y:S01]  /*5aa0*/  LDSM.16.M88.4 R36, [R220+0x2800] ;  /* 0x00280000dc24783b */ /* 0x000ea20000000200 */
[----:B-----5:R-:W-:Y:S02]  /*5ab0*/  IADD3 R5, R0, 0x18, RZ ;  /* 0x0000001800057810 */ /* 0x020fe40007ffe0ff */
[----:B------:R-:W-:-:S02]  /*5ac0*/  FSEL R126, R244, -INF , !P2 ;  /* 0xff800000f47e7808 */ /* 0x000fc40005000000 */
[C---:B------:R-:W-:Y:S02]  /*5ad0*/  ISETP.GE.AND P2, PT, R3.reuse, R241, PT ;  /* 0x000000f10300720c */ /* 0x040fe40003f46270 */
[----:B------:R-:W-:Y:S02]  /*5ae0*/  P2R R20, PR, RZ, 0x2 ;  /* 0x00000002ff147803 */ /* 0x000fe40000000000 */
[----:B------:R-:W-:Y:S02]  /*5af0*/  ISETP.LT.OR P1, PT, R3, R235, P0 ;  /* 0x000000eb0300720c */ /* 0x000fe40000721670 */
[----:B------:R-:W-:Y:S02]  /*5b00*/  FSEL R113, R120, -INF , !P6 ;  /* 0xff80000078717808 */ /* 0x000fe40007000000 */
[----:B------:R-:W-:Y:S02]  /*5b10*/  ISETP.GE.AND P0, PT, R5, R242, PT ;  /* 0x000000f20500720c */ /* 0x000fe40003f06270 */
[----:B------:R-:W-:-:S02]  /*5b20*/  ISETP.LT.OR P6, PT, R3, R237, P2 ;  /* 0x000000ed0300720c */ /* 0x000fc400017c1670 */
[----:B------:R-:W-:Y:S01]  /*5b30*/  ISETP.NE.AND P2, PT, R6, RZ, PT ;  /* 0x000000ff0600720c */ /* 0x000fe20003f45270 */
[----:B------:R-:W-:Y:S01]  /*5b40*/  FMUL.FTZ R6, R48, c[0x0][0x2ec] ;  /* 0x0000bb0030067a20 */ /* 0x000fe20000410000 */
[----:B-1----:R-:W-:Y:S02]  /*5b50*/  P2R R7, PR, RZ, 0x2 ;  /* 0x00000002ff077803 */ /* 0x002fe40000000000 */
[C---:B------:R-:W-:Y:S01]  /*5b60*/  ISETP.LT.OR P0, PT, R5.reuse, R238, P0 ;  /* 0x000000ee0500720c */ /* 0x040fe20000701670 */
[----:B------:R1:W-:Y:S01]  /*5b70*/  MUFU.TANH R75, R6 ;  /* 0x00000006004b7308 */ /* 0x0003e20000002400 */
[----:B------:R-:W-:Y:S01]  /*5b80*/  ISETP.GE.AND P1, PT, R5, R240, PT ;  /* 0x000000f00500720c */ /* 0x000fe20003f26270 */
[----:B------:R-:W-:Y:S01]  /*5b90*/  FMUL.FTZ R42, R42, c[0x0][0x2ec] ;  /* 0x0000bb002a2a7a20 */ /* 0x000fe20000410000 */
[----:B------:R-:W-:Y:S01]  /*5ba0*/  FSEL R121, R121, -INF , !P4 ;  /* 0xff80000079797808 */ /* 0x000fe20006000000 */
[----:B------:R-:W-:Y:S01]  /*5bb0*/  FMUL.FTZ R43, R43, c[0x0][0x2ec] ;  /* 0x0000bb002b2b7a20 */ /* 0x000fe20000410000 */
[----:B------:R-:W-:-:S02]  /*5bc0*/  FSEL R122, R116, -INF , !P2 ;  /* 0xff800000747a7808 */ /* 0x000fc40005000000 */
[C---:B------:R-:W-:Y:S01]  /*5bd0*/  ISETP.LT.OR P4, PT, R5.reuse, R236, P1 ;  /* 0x000000ec0500720c */ /* 0x040fe20000f81670 */
[----:B------:R-:W-:Y:S01]  /*5be0*/  MUFU.TANH R139, R42 ;  /* 0x0000002a008b7308 */ /* 0x000fe20000002400 */
[----:B------:R-:W-:Y:S02]  /*5bf0*/  ISETP.GE.AND P2, PT, R5, R241, PT ;  /* 0x000000f10500720c */ /* 0x000fe40003f46270 */
[----:B------:R-:W-:Y:S02]  /*5c00*/  FSEL R102, R234, -INF , !P5 ;  /* 0xff800000ea667808 */ /* 0x000fe40006800000 */
[----:B------:R-:W-:Y:S02]  /*5c10*/  IADD3 R3, R0, 0x19, RZ ;  /* 0x0000001900037810 */ /* 0x000fe40007ffe0ff */
[----:B------:R-:W-:Y:S02]  /*5c20*/  FSEL R133, R112, -INF , !P3 ;  /* 0xff80000070857808 */ /* 0x000fe40005800000 */
[----:B-1----:R-:W-:-:S02]  /*5c30*/  P2R R6, PR, RZ, 0x1 ;  /* 0x00000001ff067803 */ /* 0x002fc40000000000 */
[C---:B------:R-:W-:Y:S02]  /*5c40*/  ISETP.GE.AND P0, PT, R5.reuse, R239, PT ;  /* 0x000000ef0500720c */ /* 0x040fe40003f06270 */
[----:B------:R-:W-:Y:S02]  /*5c50*/  ISETP.NE.AND P5, PT, R6, RZ, PT ;  /* 0x000000ff0600720c */ /* 0x000fe40003fa5270 */
[----:B------:R-:W-:Y:S02]  /*5c60*/  P2R R6, PR, RZ, 0x10 ;  /* 0x00000010ff067803 */ /* 0x000fe40000000000 */
[C---:B------:R-:W-:Y:S02]  /*5c70*/  ISETP.LT.OR P3, PT, R5.reuse, R237, P2 ;  /* 0x000000ed0500720c */ /* 0x040fe40001761670 */
[----:B------:R-:W-:Y:S01]  /*5c80*/  ISETP.LT.OR P4, PT, R5, R235, P0 ;  /* 0x000000eb0500720c */ /* 0x000fe20000781670 */
[----:B------:R-:W-:Y:S01]  /*5c90*/  FMUL.FTZ R5, R51, c[0x0][0x2ec] ;  /* 0x0000bb0033057a20 */ /* 0x000fe20000410000 */
[----:B------:R-:W-:Y:S01]  /*5ca0*/  ISETP.NE.AND P1, PT, R7, RZ, PT ;  /* 0x000000ff0700720c */ /* 0x000fe20003f25270 */
[----:B------:R-:W-:Y:S01]  /*5cb0*/  FMUL.FTZ R7, R50, c[0x0][0x2ec] ;  /* 0x0000bb0032077a20 */ /* 0x000fe20000410000 */
[----:B------:R-:W-:Y:S01]  /*5cc0*/  ISETP.GE.AND P0, PT, R3, R242, PT ;  /* 0x000000f20300720c */ /* 0x000fe20003f06270 */
[----:B------:R1:W-:Y:S01]  /*5cd0*/  MUFU.TANH R143, R5 ;  /* 0x00000005008f7308 */ /* 0x0003e20000002400 */
[----:B------:R-:W-:Y:S01]  /*5ce0*/  ISETP.NE.AND P2, PT, R20, RZ, PT ;  /* 0x000000ff1400720c */ /* 0x000fe20003f45270 */
[----:B------:R-:W-:Y:S01]  /*5cf0*/  FMUL.FTZ R20, R41, c[0x0][0x2ec] ;  /* 0x0000bb0029147a20 */ /* 0x000fe20000410000 */
[----:B------:R-:W-:Y:S01]  /*5d00*/  FSEL R116, R214, -INF , !P6 ;  /* 0xff800000d6747808 */ /* 0x000fe20007000000 */
[----:B------:R-:W-:Y:S01]  /*5d10*/  HMMA.16816.F32 R48, R8, R22, R44 ;  /* 0x000000160830723c */ /* 0x000fe2000000182c */
[----:B------:R-:W-:-:S02]  /*5d20*/  FSEL R127, R127, -INF , !P1 ;  /* 0xff8000007f7f7808 */ /* 0x000fc40004800000 */
[C---:B------:R-:W-:Y:S01]  /*5d30*/  ISETP.LT.OR P6, PT, R3.reuse, R238, P0 ;  /* 0x000000ee0300720c */ /* 0x040fe200007c1670 */
[----:B------:R5:W-:Y:S01]  /*5d40*/  MUFU.TANH R142, R20 ;  /* 0x00000014008e7308 */ /* 0x000be20000002400 */
[C---:B------:R-:W-:Y:S02]  /*5d50*/  ISETP.GE.AND P1, PT, R3.reuse, R240, PT ;  /* 0x000000f00300720c */ /* 0x040fe40003f26270 */
[----:B------:R-:W-:Y:S01]  /*5d60*/  ISETP.GE.AND P0, PT, R3, R239, PT ;  /* 0x000000ef0300720c */ /* 0x000fe20003f06270 */
[----:B------:R-:W-:Y:S01]  /*5d70*/  HMMA.16816.F32 R44, R24, R16, R104 ;  /* 0x00000010182c723c */ /* 0x000fe20000001868 */
[----:B------:R-:W-:Y:S02]  /*5d80*/  FSEL R120, R213, -INF , !P2 ;  /* 0xff800000d5787808 */ /* 0x000fe40005000000 */
[C---:B------:R-:W-:Y:S01]  /*5d90*/  ISETP.GE.AND P2, PT, R3.reuse, R241, PT ;  /* 0x000000f10300720c */ /* 0x040fe20003f46270 */
[----:B-1----:R-:W-:Y:S01]  /*5da0*/  FMUL.FTZ R5, R40, c[0x0][0x2ec] ;  /* 0x0000bb0028057a20 */ /* 0x002fe20000410000 */
[----:B------:R-:W-:Y:S01]  /*5db0*/  FSEL R101, R128, -INF , !P5 ;  /* 0xff80000080657808 */ /* 0x000fe20006800000 */
[----:B------:R1:W1:Y:S01]  /*5dc0*/  MUFU.TANH R74, R7 ;  /* 0x00000007004a7308 */ /* 0x0002620000002400 */
[----:B------:R-:W-:-:S02]  /*5dd0*/  ISETP.LT.OR P1, PT, R3, R236, P1 ;  /* 0x000000ec0300720c */ /* 0x000fc40000f21670 */
[C---:B------:R-:W-:Y:S02]  /*5de0*/  ISETP.LT.OR P0, PT, R3.reuse, R235, P0 ;  /* 0x000000eb0300720c */ /* 0x040fe40000701670 */
[----:B------:R-:W-:Y:S01]  /*5df0*/  ISETP.LT.OR P5, PT, R3, R237, P2 ;  /* 0x000000ed0300720c */ /* 0x000fe200017a1670 */
[----:B-----5:R-:W-:Y:S01]  /*5e00*/  HMMA.16816.F32 R20, R28, R16, R76 ;  /* 0x000000101c14723c */ /* 0x020fe2000000184c */
[----:B------:R-:W-:Y:S01]  /*5e10*/  ISETP.NE.AND P2, PT, R6, RZ, PT ;  /* 0x000000ff0600720c */ /* 0x000fe20003f45270 */
[----:B------:R5:W3:Y:S01]  /*5e20*/  MUFU.TANH R128, R5 ;  /* 0x0000000500807308 */ /* 0x000ae20000002400 */
[----:B------:R-:W-:Y:S02]  /*5e30*/  P2R R6, PR, RZ, 0x1 ;  /* 0x00000001ff067803 */ /* 0x000fe40000000000 */
[----:B------:R-:W-:Y:S02]  /*5e40*/  IADD3 R3, R0, 0x21, RZ ;  /* 0x0000002100037810 */ /* 0x000fe40007ffe0ff */
[----:B------:R-:W-:Y:S01]  /*5e50*/  FSEL R112, R130, -INF , !P3 ;  /* 0xff80000082707808 */ /* 0x000fe20005800000 */
[----:B------:R-:W-:Y:S01]  /*5e60*/  FMUL.FTZ R16, R51, c[0x0][0x2ec] ;  /* 0x0000bb0033107a20 */ /* 0x000fe20000410000 */
[----:B------:R-:W-:Y:S01]  /*5e70*/  FSEL R114, R114, -INF , !P2 ;  /* 0xff80000072727808 */ /* 0x000fe20005000000 */
[----:B------:R3:W-:Y:S01]  /*5e80*/  MUFU.TANH R107, R43 ;  /* 0x0000002b006b7308 */ /* 0x0007e20000002400 */
[----:B-1----:R-:W-:Y:S01]  /*5e90*/  P2R R7, PR, RZ, 0x2 ;  /* 0x00000002ff077803 */ /* 0x002fe20000000000 */
[----:B--2---:R-:W-:Y:S01]  /*5ea0*/  HMMA.16816.F32 R44, R8, R36, R44 ;  /* 0x00000024082c723c */ /* 0x004fe2000000182c */
[----:B------:R-:W-:Y:S01]  /*5eb0*/  FSEL R103, R211, -INF , !P5 ;  /* 0xff800000d3677808 */ /* 0x000fe20006800000 */
[----:B------:R-:W-:Y:S01]  /*5ec0*/  FMUL.FTZ R17, R50, c[0x0][0x2ec] ;  /* 0x0000bb0032117a20 */ /* 0x000fe20000410000 */
[----:B------:R-:W-:-:S02]  /*5ed0*/  FSEL R130, R125, -INF , !P4 ;  /* 0xff8000007d827808 */ /* 0x000fc40006000000 */
[----:B------:R-:W-:Y:S01]  /*5ee0*/  FSEL R98, R212, -INF , !P6 ;  /* 0xff800000d4627808 */ /* 0x000fe20007000000 */
[----:B------:R-:W-:Y:S01]  /*5ef0*/  MUFU.TANH R100, R16 ;  /* 0x0000001000647308 */ /* 0x000fe20000002400 */
[----:B-----5:R-:W-:Y:S02]  /*5f00*/  IADD3 R5, R0, 0x20, RZ ;  /* 0x0000002000057810 */ /* 0x020fe40007ffe0ff */
[----:B------:R-:W-:Y:S02]  /*5f10*/  IADD3 R233, R226, 0x800, RZ ;  /* 0x00000800e2e97810 */ /* 0x000fe40007ffe0ff */
[C---:B------:R-:W-:Y:S02]  /*5f20*/  ISETP.GE.AND P1, PT, R5.reuse, R240, PT ;  /* 0x000000f00500720c */ /* 0x040fe40003f26270 */
[C---:B------:R-:W-:Y:S01]  /*5f30*/  ISETP.GE.AND P0, PT, R5.reuse, R239, PT ;  /* 0x000000ef0500720c */ /* 0x040fe20003f06270 */
[----:B---3--:R-:W-:Y:S01]  /*5f40*/  HMMA.16816.F32 R40, R12, R36, R20 ;  /* 0x000000240c28723c */ /* 0x008fe20000001814 */
[C---:B------:R-:W-:Y:S01]  /*5f50*/  ISETP.GE.AND P3, PT, R5.reuse, R242, PT ;  /* 0x000000f20500720c */ /* 0x040fe20003f66270 */
[----:B------:R1:W2:Y:S01]  /*5f60*/  MUFU.TANH R96, R17 ;  /* 0x0000001100607308 */ /* 0x0002a20000002400 */
[----:B------:R-:W-:-:S02]  /*5f70*/  ISETP.GE.AND P2, PT, R5, R241, PT ;  /* 0x000000f10500720c */ /* 0x000fc40003f46270 */
[C---:B------:R-:W-:Y:S02]  /*5f80*/  ISETP.LT.OR P5, PT, R5.reuse, R236, P1 ;  /* 0x000000ec0500720c */ /* 0x040fe40000fa1670 */
[----:B------:R-:W-:Y:S01]  /*5f90*/  ISETP.LT.OR P1, PT, R5, R235, P0 ;  /* 0x000000eb0500720c */ /* 0x000fe20000721670 */
[----:B------:R-:W-:Y:S01]  /*5fa0*/  HMMA.16816.F32 R20, R28, R18, R92 ;  /* 0x000000121c14723c */ /* 0x000fe2000000185c */
[----:B------:R-:W-:Y:S02]  /*5fb0*/  ISETP.GE.AND P0, PT, R3, R242, PT ;  /* 0x000000f20300720c */ /* 0x000fe40003f06270 */
[----:B------:R-:W-:Y:S02]  /*5fc0*/  ISETP.LT.OR P4, PT, R5, R238, P3 ;  /* 0x000000ee0500720c */ /* 0x000fe40001f81670 */
[----:B------:R-:W-:Y:S02]  /*5fd0*/  ISETP.NE.AND P3, PT, R7, RZ, PT ;  /* 0x000000ff0700720c */ /* 0x000fe40003f65270 */
[----:B------:R-:W-:-:S02]  /*5fe0*/  ISETP.LT.OR P6, PT, R5, R237, P2 ;  /* 0x000000ed0500720c */ /* 0x000fc400017c1670 */
[----:B------:R-:W-:Y:S01]  /*5ff0*/  ISETP.NE.AND P2, PT, R6, RZ, PT ;  /* 0x000000ff0600720c */ /* 0x000fe20003f45270 */
[----:B------:R-:W-:Y:S01]  /*6000*/  FMUL.FTZ R6, R48, c[0x0][0x2ec] ;  /* 0x0000bb0030067a20 */ /* 0x000fe20000410000 */
[C---:B------:R-:W-:Y:S02]  /*6010*/  ISETP.LT.OR P0, PT, R3.reuse, R238, P0 ;  /* 0x000000ee0300720c */ /* 0x040fe40000701670 */
[----:B------:R-:W-:Y:S01]  /*6020*/  FSEL R104, R210, -INF , !P3 ;  /* 0xff800000d2687808 */ /* 0x000fe20005800000 */
[----:B------:R3:W5:Y:S01]  /*6030*/  MUFU.TANH R105, R6 ;  /* 0x0000000600697308 */ /* 0x0007620000002400 */
[----:B------:R-:W-:Y:S01]  /*6040*/  ISETP.GE.AND P3, PT, R3, R241, PT ;  /* 0x000000f10300720c */ /* 0x000fe20003f66270 */
[----:B-1----:R-:W-:Y:S01]  /*6050*/  FMUL.FTZ R17, R43, c[0x0][0x2ec] ;  /* 0x0000bb002b117a20 */ /* 0x002fe20000410000 */
[----:B------:R-:W-:Y:S02]  /*6060*/  FSEL R125, R208, -INF , !P2 ;  /* 0xff800000d07d7808 */ /* 0x000fe40005000000 */
[----:B------:R-:W-:-:S02]  /*6070*/  P2R R5, PR, RZ, 0x1 ;  /* 0x00000001ff057803 */ /* 0x000fc40000000000 */
[C---:B------:R-:W-:Y:S01]  /*6080*/  ISETP.GE.AND P2, PT, R3.reuse, R240, PT ;  /* 0x000000f00300720c */ /* 0x040fe20003f46270 */
[----:B------:R-:W-:Y:S01]  /*6090*/  MUFU.TANH R92, R17 ;  /* 0x00000011005c7308 */ /* 0x000fe20000002400 */
[C---:B------:R-:W-:Y:S02]  /*60a0*/  ISETP.GE.AND P0, PT, R3.reuse, R239, PT ;  /* 0x000000ef0300720c */ /* 0x040fe40003f06270 */
[----:B------:R-:W-:Y:S02]  /*60b0*/  FSEL R174, R206, -INF , !P4 ;  /* 0xff800000ceae7808 */ /* 0x000fe40006000000 */
[C---:B------:R-:W-:Y:S02]  /*60c0*/  ISETP.LT.OR P4, PT, R3.reuse, R237, P3 ;  /* 0x000000ed0300720c */ /* 0x040fe40001f81670 */
[C---:B------:R-:W-:Y:S02]  /*60d0*/  ISETP.LT.OR P3, PT, R3.reuse, R236, P2 ;  /* 0x000000ec0300720c */ /* 0x040fe40001761670 */
[----:B------:R-:W-:Y:S01]  /*60e0*/  ISETP.LT.OR P2, PT, R3, R235, P0 ;  /* 0x000000eb0300720c */ /* 0x000fe20000741670 */
[----:B------:R-:W-:Y:S01]  /*60f0*/  FMUL.FTZ R3, R49, c[0x0][0x2ec] ;  /* 0x0000bb0031037a20 */ /* 0x000fe20000410000 */
[----:B------:R-:W-:Y:S01]  /*6100*/  ISETP.NE.AND P0, PT, R5, RZ, PT ;  /* 0x000000ff0500720c */ /* 0x000fe20003f05270 */
[----:B------:R-:W-:Y:S01]  /*6110*/  HMMA.16816.F32 R48, R24, R18, R108 ;  /* 0x000000121830723c */ /* 0x000fe2000000186c */
[----:B------:R-:W-:Y:S01]  /*6120*/  IADD3 R5, R0, 0x28, RZ ;  /* 0x0000002800057810 */ /* 0x000fe20007ffe0ff */
[----:B------:R1:W1:Y:S01]  /*6130*/  MUFU.TANH R106, R3 ;  /* 0x00000003006a7308 */ /* 0x0002620000002400 */
[----:B------:R-:W-:-:S02]  /*6140*/  P2R R7, PR, RZ, 0x8 ;  /* 0x00000008ff077803 */ /* 0x000fc40000000000 */
[----:B------:R-:W-:Y:S02]  /*6150*/  ISETP.GE.AND P3, PT, R5, R242, PT ;  /* 0x000000f20500720c */ /* 0x000fe40003f66270 */
[----:B------:R-:W-:Y:S02]  /*6160*/  FSEL R169, R209, -INF , !P0 ;  /* 0xff800000d1a97808 */ /* 0x000fe40004000000 */
[----:B---3--:R-:W-:Y:S02]  /*6170*/  P2R R6, PR, RZ, 0x4 ;  /* 0x00000004ff067803 */ /* 0x008fe40000000000 */
[C---:B------:R-:W-:Y:S02]  /*6180*/  ISETP.GE.AND P0, PT, R5.reuse, R239, PT ;  /* 0x000000ef0500720c */ /* 0x040fe40003f06270 */
[----:B------:R-:W-:Y:S02]  /*6190*/  FSEL R175, R154, -INF , !P1 ;  /* 0xff8000009aaf7808 */ /* 0x000fe40004800000 */
[----:B------:R-:W-:-:S02]  /*61a0*/  ISETP.GE.AND P2, PT, R5, R241, PT ;  /* 0x000000f10500720c */ /* 0x000fc40003f46270 */
[C---:B------:R-:W-:Y:S02]  /*61b0*/  ISETP.GE.AND P1, PT, R5.reuse, R240, PT ;  /* 0x000000f00500720c */ /* 0x040fe40003f26270 */
[----:B-1----:R-:W-:Y:S02]  /*61c0*/  IADD3 R3, R0, 0x29, RZ ;  /* 0x0000002900037810 */ /* 0x002fe40007ffe0ff */
[----:B------:R-:W-:Y:S02]  /*61d0*/  FSEL R170, R170, -INF , !P4 ;  /* 0xff800000aaaa7808 */ /* 0x000fe40006000000 */
[----:B------:R-:W-:Y:S01]  /*61e0*/  ISETP.LT.OR P4, PT, R5, R238, P3 ;  /* 0x000000ee0500720c */ /* 0x000fe20001f81670 */
[----:B------:R-:W-:Y:S01]  /*61f0*/  HMMA.16816.F32 R52, R8, R38, R48 ;  /* 0x000000260834723c */ /* 0x000fe20000001830 */
[----:B------:R-:W-:Y:S02]  /*6200*/  FSEL R171, R207, -INF , !P6 ;  /* 0xff800000cfab7808 */ /* 0x000fe40007000000 */
[----:B------:R-:W-:-:S02]  /*6210*/  ISETP.LT.OR P3, PT, R5, R235, P0 ;  /* 0x000000eb0500720c */ /* 0x000fc40000761670 */
[----:B------:R-:W-:Y:S02]  /*6220*/  FSEL R173, R168, -INF , !P5 ;  /* 0xff800000a8ad7808 */ /* 0x000fe40006800000 */
[----:B------:R-:W-:Y:S02]  /*6230*/  ISETP.LT.OR P6, PT, R5, R237, P2 ;  /* 0x000000ed0500720c */ /* 0x000fe400017c1670 */
[----:B------:R-:W-:Y:S02]  /*6240*/  ISETP.GE.AND P0, PT, R3, R242, PT ;  /* 0x000000f20300720c */ /* 0x000fe40003f06270 */
[----:B------:R-:W-:Y:S01]  /*6250*/  ISETP.NE.AND P2, PT, R7, RZ, PT ;  /* 0x000000ff0700720c */ /* 0x000fe20003f45270 */
[----:B------:R-:W-:Y:S01]  /*6260*/  FMUL.FTZ R7, R42, c[0x0][0x2ec] ;  /* 0x0000bb002a077a20 */ /* 0x000fe20000410000 */
[----:B------:R-:W-:Y:S02]  /*6270*/  ISETP.LT.OR P5, PT, R5, R236, P1 ;  /* 0x000000ec0500720c */ /* 0x000fe40000fa1670 */
[----:B------:R-:W-:Y:S01]  /*6280*/  ISETP.NE.AND P1, PT, R6, RZ, PT ;  /* 0x000000ff0600720c */ /* 0x000fe20003f25270 */
[----:B------:R-:W-:Y:S01]  /*6290*/  FMUL.FTZ R6, R40, c[0x0][0x2ec] ;  /* 0x0000bb0028067a20 */ /* 0x000fe20000410000 */
[----:B------:R-:W-:Y:S01]  /*62a0*/  ISETP.LT.OR P0, PT, R3, R238, P0 ;  /* 0x000000ee0300720c */ /* 0x000fe20000701670 */
[----:B------:R-:W-:Y:S01]  /*62b0*/  MUFU.TANH R89, R7 ;  /* 0x0000000700597308 */ /* 0x000fe20000002400 */
[----:B------:R-:W-:-:S02]  /*62c0*/  FSEL R168, R205, -INF , !P2 ;  /* 0xff800000cda87808 */ /* 0x000fc40005000000 */
[----:B------:R-:W-:Y:S02]  /*62d0*/  ISETP.GE.AND P2, PT, R3, R241, PT ;  /* 0x000000f10300720c */ /* 0x000fe40003f46270 */
[----:B------:R-:W-:Y:S02]  /*62e0*/  FSEL R172, R157, -INF , !P1 ;  /* 0xff8000009dac7808 */ /* 0x000fe40004800000 */
[C---:B------:R-:W-:Y:S01]  /*62f0*/  ISETP.GE.AND P1, PT, R3.reuse, R240, PT ;  /* 0x000000f00300720c */ /* 0x040fe20003f26270 */
[----:B------:R1:W3:Y:S01]  /*6300*/  MUFU.TANH R97, R6 ;  /* 0x0000000600617308 */ /* 0x0002e20000002400 */
[----:B------:R-:W-:Y:S02]  /*6310*/  P2R R5, PR, RZ, 0x1 ;  /* 0x00000001ff057803 */ /* 0x000fe40000000000 */
[----:B------:R-:W-:Y:S02]  /*6320*/  FSEL R156, R156, -INF , !P4 ;  /* 0xff8000009c9c7808 */ /* 0x000fe40006000000 */
[----:B------:R-:W-:-:S02]  /*6330*/  ISETP.LT.OR P4, PT, R3, R237, P2 ;  /* 0x000000ed0300720c */ /* 0x000fc40001781670 */
[----:B------:R-:W-:Y:S02]  /*6340*/  ISETP.LT.OR P2, PT, R3, R236, P1 ;  /* 0x000000ec0300720c */ /* 0x000fe40000f41670 */
[----:B------:R-:W-:Y:S02]  /*6350*/  ISETP.NE.AND P1, PT, R5, RZ, PT ;  /* 0x000000ff0500720c */ /* 0x000fe40003f25270 */
[----:B------:R-:W-:Y:S02]  /*6360*/  IADD3 R5, R0, 0x30, RZ ;  /* 0x0000003000057810 */ /* 0x000fe40007ffe0ff */
[----:B------:R-:W-:Y:S02]  /*6370*/  ISETP.GE.AND P0, PT, R3, R239, PT ;  /* 0x000000ef0300720c */ /* 0x000fe40003f06270 */
[----:B------:R-:W-:Y:S01]  /*6380*/  P2R R16, PR, RZ, 0x4 ;  /* 0x00000004ff107803 */ /* 0x000fe20000000000 */
[----:B-1----:R-:W-:Y:S01]  /*6390*/  FMUL.FTZ R6, R41, c[0x0][0x2ec] ;  /* 0x0000bb0029067a20 */ /* 0x002fe20000410000 */
[----:B------:R-:W-:Y:S01]  /*63a0*/  ISETP.GE.AND P2, PT, R5, R241, PT ;  /* 0x000000f10500720c */ /* 0x000fe20003f46270 */
[----:B------:R-:W-:Y:S01]  /*63b0*/  HMMA.16816.F32 R40, R12, R38, R20 ;  /* 0x000000260c28723c */ /* 0x000fe20000001814 */
[----:B------:R-:W-:Y:S01]  /*63c0*/  ISETP.LT.OR P0, PT, R3, R235, P0 ;  /* 0x000000eb0300720c */ /* 0x000fe20000701670 */
[----:B------:R1:W1:Y:S01]  /*63d0*/  MUFU.TANH R99, R6 ;  /* 0x0000000600637308 */ /* 0x0002620000002400 */
[----:B------:R-:W-:Y:S01]  /*63e0*/  FSEL R154, R155, -INF , !P6 ;  /* 0xff8000009b9a7808 */ /* 0x000fe20007000000 */
[----:B------:R-:W-:Y:S01]  /*63f0*/  LDSM.16.M88.4 R36, [R220+0x3000] ;  /* 0x00300000dc24783b */ /* 0x000fe20000000200 */
[----:B------:R-:W-:-:S02]  /*6400*/  ISETP.LT.OR P6, PT, R5, R237, P2 ;  /* 0x000000ed0500720c */ /* 0x000fc400017c1670 */
[----:B------:R-:W-:Y:S01]  /*6410*/  ISETP.NE.AND P2, PT, R16, RZ, PT ;  /* 0x000000ff1000720c */ /* 0x000fe20003f45270 */
[----:B------:R-:W-:Y:S01]  /*6420*/  FMUL.FTZ R16, R44, c[0x0][0x2ec] ;  /* 0x0000bb002c107a20 */ /* 0x000fe20000410000 */
[----:B------:R-:W-:Y:S02]  /*6430*/  FSEL R155, R150, -INF , !P5 ;  /* 0xff800000969b7808 */ /* 0x000fe40006800000 */
[----:B------:R-:W-:Y:S01]  /*6440*/  FSEL R150, R204, -INF , !P1 ;  /* 0xff800000cc967808 */ /* 0x000fe20004800000 */
[----:B------:R2:W2:Y:S01]  /*6450*/  MUFU.TANH R85, R16 ;  /* 0x0000001000557308 */ /* 0x0004a20000002400 */
[----:B------:R-:W-:Y:S02]  /*6460*/  IADD3 R3, R0, 0x31, RZ ;  /* 0x0000003100037810 */ /* 0x000fe40007ffe0ff */
[----:B------:R-:W-:Y:S02]  /*6470*/  ISETP.GE.AND P1, PT, R5, R240, PT ;  /* 0x000000f00500720c */ /* 0x000fe40003f26270 */
[----:B------:R-:W-:-:S02]  /*6480*/  FSEL R157, R147, -INF , !P3 ;  /* 0xff800000939d7808 */ /* 0x000fc40005800000 */
[----:B-1----:R-:W-:Y:S02]  /*6490*/  P2R R6, PR, RZ, 0x1 ;  /* 0x00000001ff067803 */ /* 0x002fe40000000000 */
[----:B------:R-:W-:Y:S02]  /*64a0*/  ISETP.GE.AND P0, PT, R5, R242, PT ;  /* 0x000000f20500720c */ /* 0x000fe40003f06270 */
[----:B------:R-:W-:Y:S01]  /*64b0*/  FSEL R151, R151, -INF , !P4 ;  /* 0xff80000097977808 */ /* 0x000fe20006000000 */
[----:B------:R-:W-:Y:S01]  /*64c0*/  FMUL.FTZ R21, R40, c[0x0][0x2ec] ;  /* 0x0000bb0028157a20 */ /* 0x000fe20000410000 */
[----:B------:R-:W-:Y:S02]  /*64d0*/  ISETP.LT.OR P0, PT, R5, R238, P0 ;  /* 0x000000ee0500720c */ /* 0x000fe40000701670 */
[----:B------:R-:W-:Y:S01]  /*64e0*/  ISETP.GE.AND P5, PT, R3, R242, PT ;  /* 0x000000f20300720c */ /* 0x000fe20003fa6270 */
[----:B--2---:R-:W1:Y:S01]  /*64f0*/  LDSM.16.M88.4 R16, [R226+0x3000] ;  /* 0x00300000e210783b */ /* 0x004e620000000200 */
[----:B------:R-:W-:Y:S01]  /*6500*/  P2R R7, PR, RZ, 0x1 ;  /* 0x00000001ff077803 */ /* 0x000fe20000000000 */
[----:B------:R-:W-:Y:S01]  /*6510*/  MUFU.TANH R81, R21 ;  /* 0x0000001500517308 */ /* 0x000fe20000002400 */
[----:B------:R-:W-:-:S02]  /*6520*/  ISETP.GE.AND P0, PT, R5, R239, PT ;  /* 0x000000ef0500720c */ /* 0x000fc40003f06270 */
[C---:B------:R-:W-:Y:S02]  /*6530*/  ISETP.LT.OR P4, PT, R5.reuse, R236, P1 ;  /* 0x000000ec0500720c */ /* 0x040fe40000f81670 */
[----:B------:R-:W-:Y:S02]  /*6540*/  ISETP.LT.OR P3, PT, R5, R235, P0 ;  /* 0x000000eb0500720c */ /* 0x000fe40000761670 */
[----:B------:R-:W-:Y:S01]  /*6550*/  ISETP.NE.AND P1, PT, R6, RZ, PT ;  /* 0x000000ff0600720c */ /* 0x000fe20003f25270 */
[----:B------:R-:W-:Y:S01]  /*6560*/  FMUL.FTZ R6, R45, c[0x0][0x2ec] ;  /* 0x0000bb002d067a20 */ /* 0x000fe20000410000 */
[----:B------:R-:W-:Y:S01]  /*6570*/  ISETP.NE.AND P0, PT, R7, RZ, PT ;  /* 0x000000ff0700720c */ /* 0x000fe20003f05270 */
[----:B------:R-:W-:Y:S01]  /*6580*/  FMUL.FTZ R7, R47, c[0x0][0x2ec] ;  /* 0x0000bb002f077a20 */ /* 0x000fe20000410000 */
[----:B------:R-:W-:Y:S01]  /*6590*/  ISETP.LT.OR P5, PT, R3, R238, P5 ;  /* 0x000000ee0300720c */ /* 0x000fe20002fa1670 */
[----:B------:R2:W-:Y:S01]  /*65a0*/  MUFU.TANH R88, R6 ;  /* 0x0000000600587308 */ /* 0x0005e20000002400 */
[----:B------:R-:W-:-:S02]  /*65b0*/  FSEL R147, R183, -INF , !P2 ;  /* 0xff800000b7937808 */ /* 0x000fc40005000000 */
[----:B------:R-:W-:Y:S02]  /*65c0*/  ISETP.GE.AND P2, PT, R3, R241, PT ;  /* 0x000000f10300720c */ /* 0x000fe40003f46270 */
[----:B----4-:R-:W-:Y:S02]  /*65d0*/  FSEL R153, R153, -INF , !P1 ;  /* 0xff80000099997808 */ /* 0x010fe40004800000 */
[----:B------:R-:W-:Y:S01]  /*65e0*/  FSEL R209, R181, -INF , !P0 ;  /* 0xff800000b5d17808 */ /* 0x000fe20004000000 */
[----:B------:R4:W-:Y:S01]  /*65f0*/  MUFU.TANH R82, R7 ;  /* 0x0000000700527308 */ /* 0x0009e20000002400 */
[C---:B------:R-:W-:Y:S02]  /*6600*/  ISETP.GE.AND P1, PT, R3.reuse, R240, PT ;  /* 0x000000f00300720c */ /* 0x040fe40003f26270 */
[----:B------:R-:W-:Y:S02]  /*6610*/  ISETP.GE.AND P0, PT, R3, R239, PT ;  /* 0x000000ef0300720c */ /* 0x000fe40003f06270 */
[----:B------:R-:W-:-:S02]  /*6620*/  P2R R5, PR, RZ, 0x20 ;  /* 0x00000020ff057803 */ /* 0x000fc40000000000 */
[C---:B------:R-:W-:Y:S01]  /*6630*/  ISETP.LT.OR P5, PT, R3.reuse, R237, P2 ;  /* 0x000000ed0300720c */ /* 0x040fe200017a1670 */
[----:B--2---:R-:W-:Y:S01]  /*6640*/  FMUL.FTZ R6, R46, c[0x0][0x2ec] ;  /* 0x0000bb002e067a20 */ /* 0x004fe20000410000 */
[C---:B------:R-:W-:Y:S02]  /*6650*/  ISETP.LT.OR P2, PT, R3.reuse, R236, P1 ;  /* 0x000000ec0300720c */ /* 0x040fe40000f41670 */
[----:B------:R-:W-:Y:S01]  /*6660*/  ISETP.LT.OR P0, PT, R3, R235, P0 ;  /* 0x000000eb0300720c */ /* 0x000fe20000701670 */
[----:B------:R2:W2:Y:S01]  /*6670*/  MUFU.TANH R77, R6 ;  /* 0x00000006004d7308 */ /* 0x0004a20000002400 */
[----:B------:R-:W-:Y:S02]  /*6680*/  IADD3 R3, R0, 0x38, RZ ;  /* 0x0000003800037810 */ /* 0x000fe40007ffe0ff */
[----:B------:R-:W-:Y:S02]  /*6690*/  ISETP.NE.AND P1, PT, R5, RZ, PT ;  /* 0x000000ff0500720c */ /* 0x000fe40003f25270 */
[----:B------:R-:W-:Y:S01]  /*66a0*/  P2R R5, PR, RZ, 0x1 ;  /* 0x00000001ff057803 */ /* 0x000fe20000000000 */
[----:B-1----:R-:W-:Y:S01]  /*66b0*/  HMMA.16816.F32 R44, R28, R16, R56 ;  /* 0x000000101c2c723c */ /* 0x002fe20000001838 */
[----:B------:R-:W-:-:S02]  /*66c0*/  ISETP.GE.AND P0, PT, R3, R242, PT ;  /* 0x000000f20300720c */ /* 0x000fc40003f06270 */
[----:B------:R-:W-:Y:S02]  /*66d0*/  P2R R20, PR, RZ, 0x4 ;  /* 0x00000004ff147803 */ /* 0x000fe40000000000 */
[C---:B------:R-:W-:Y:S02]  /*66e0*/  ISETP.LT.OR P0, PT, R3.reuse, R238, P0 ;  /* 0x000000ee0300720c */ /* 0x040fe40000701670 */
[C---:B------:R-:W-:Y:S01]  /*66f0*/  ISETP.GE.AND P2, PT, R3.reuse, R241, PT ;  /* 0x000000f10300720c */ /* 0x040fe20003f46270 */
[----:B------:R-:W-:Y:S01]  /*6700*/  HMMA.16816.F32 R48, R24, R16, R160 ;  /* 0x000000101830723c */ /* 0x000fe200000018a0 */
[----:B----4-:R-:W-:Y:S02]  /*6710*/  P2R R7, PR, RZ, 0x1 ;  /* 0x00000001ff077803 */ /* 0x010fe40000000000 */
[----:B------:R-:W-:Y:S02]  /*6720*/  ISETP.GE.AND P0, PT, R3, R239, PT ;  /* 0x000000ef0300720c */ /* 0x000fe40003f06270 */
[----:B------:R-:W-:-:S02]  /*6730*/  FSEL R197, R182, -INF , !P1 ;  /* 0xff800000b6c57808 */ /* 0x000fc40004800000 */
[----:B------:R-:W-:Y:S01]  /*6740*/  FSEL R208, R158, -INF , !P3 ;  /* 0xff8000009ed07808 */ /* 0x000fe20005800000 */
[----:B------:R-:W-:Y:S01]  /*6750*/  IMAD.MOV.U32 R160, RZ, RZ, R184 ;  /* 0x000000ffffa07224 */ /* 0x000fe200078e00b8 */
[C---:B------:R-:W-:Y:S01]  /*6760*/  ISETP.GE.AND P1, PT, R3.reuse, R240, PT ;  /* 0x000000f00300720c */ /* 0x040fe20003f26270 */
[----:B------:R-:W-:Y:S01]  /*6770*/  FMUL.FTZ R16, R52, c[0x0][0x2ec] ;  /* 0x0000bb0034107a20 */ /* 0x000fe20000410000 */
[----:B------:R-:W-:Y:S01]  /*6780*/  FSEL R200, R180, -INF , !P5 ;  /* 0xff800000b4c87808 */ /* 0x000fe20006800000 */
[----:B------:R-:W-:Y:S01]  /*6790*/  IMAD.MOV.U32 R161, RZ, RZ, R185 ;  /* 0x000000ffffa17224 */ /* 0x000fe200078e00b9 */
[C---:B------:R-:W-:Y:S01]  /*67a0*/  ISETP.LT.OR P5, PT, R3.reuse, R237, P2 ;  /* 0x000000ed0300720c */ /* 0x040fe200017a1670 */
[----:B------:R1:W-:Y:S01]  /*67b0*/  MUFU.TANH R78, R16 ;  /* 0x00000010004e7308 */ /* 0x0003e20000002400 */
[----:B------:R-:W-:Y:S01]  /*67c0*/  ISETP.LT.OR P3, PT, R3, R235, P0 ;  /* 0x000000eb0300720c */ /* 0x000fe20000761670 */
[----:B------:R-:W-:Y:S01]  /*67d0*/  IMAD.MOV.U32 R162, RZ, RZ, R186 ;  /* 0x000000ffffa27224 */ /* 0x000fe200078e00ba */
[----:B------:R-:W-:Y:S01]  /*67e0*/  ISETP.NE.AND P2, PT, R20, RZ, PT ;  /* 0x000000ff1400720c */ /* 0x000fe20003f45270 */
[----:B------:R-:W-:Y:S01]  /*67f0*/  FMUL.FTZ R20, R41, c[0x0][0x2ec] ;  /* 0x0000bb0029147a20 */ /* 0x000fe20000410000 */
[----:B------:R-:W-:Y:S01]  /*6800*/  ISETP.NE.AND P0, PT, R7, RZ, PT ;  /* 0x000000ff0700720c */ /* 0x000fe20003f05270 */
[----:B------:R-:W-:Y:S01]  /*6810*/  IMAD.MOV.U32 R163, RZ, RZ, R187 ;  /* 0x000000ffffa37224 */ /* 0x000fe200078e00bb */
[----:B--2---:R-:W-:Y:S01]  /*6820*/  IADD3 R6, R0, 0x39, RZ ;  /* 0x0000003900067810 */ /* 0x004fe20007ffe0ff */
[----:B------:R2:W-:Y:S01]  /*6830*/  MUFU.TANH R84, R20 ;  /* 0x0000001400547308 */ /* 0x0005e20000002400 */
[----:B------:R-:W-:Y:S01]  /*6840*/  FSEL R205, R176, -INF , !P4 ;  /* 0xff800000b0cd7808 */ /* 0x000fe20006000000 */
[----:B------:R-:W-:Y:S01]  /*6850*/  HMMA.16816.F32 R56, R8, R36, R48 ;  /* 0x000000240838723c */ /* 0x000fe20000001830 */
[----:B------:R-:W-:Y:S01]  /*6860*/  ISETP.LT.OR P4, PT, R3, R236, P1 ;  /* 0x000000ec0300720c */ /* 0x000fe20000f81670 */
[----:B------:R-:W-:Y:S01]  /*6870*/  FMUL.FTZ R3, R42, c[0x0][0x2ec] ;  /* 0x0000bb002a037a20 */ /* 0x000fe20000410000 */
[----:B------:R-:W-:-:S02]  /*6880*/  ISETP.NE.AND P1, PT, R5, RZ, PT ;  /* 0x000000ff0500720c */ /* 0x000fc40003f25270 */
[----:B------:R-:W-:Y:S01]  /*6890*/  FSEL R189, R63, -INF , !P0 ;  /* 0xff8000003fbd7808 */ /* 0x000fe20004000000 */
[----:B------:R4:W3:Y:S01]  /*68a0*/  MUFU.TANH R79, R3 ;  /* 0x00000003004f7308 */ /* 0x0008e20000002400 */
[----:B------:R-:W-:Y:S01]  /*68b0*/  ISETP.GE.AND P0, PT, R6, R239, PT ;  /* 0x000000ef0600720c */ /* 0x000fe20003f06270 */
[----:B-1----:R-:W-:Y:S01]  /*68c0*/  FMUL.FTZ R16, R53, c[0x0][0x2ec] ;  /* 0x0000bb0035107a20 */ /* 0x002fe20000410000 */
[----:B------:R-:W-:Y:S02]  /*68d0*/  FSEL R203, R179, -INF , !P6 ;  /* 0xff800000b3cb7808 */ /* 0x000fe40007000000 */
[----:B------:R-:W-:Y:S02]  /*68e0*/  FSEL R196, R178, -INF , !P2 ;  /* 0xff800000b2c47808 */ /* 0x000fe40005000000 */
[----:B------:R-:W-:Y:S01]  /*68f0*/  FSEL R198, R177, -INF , !P1 ;  /* 0xff800000b1c67808 */ /* 0x000fe20004800000 */
[----:B--2---:R-:W1:Y:S01]  /*6900*/  LDSM.16.M88.4 R20, [R226+0x3800] ;  /* 0x00380000e214783b */ /* 0x004e620000000200 */
[C---:B------:R-:W-:Y:S01]  /*6910*/  ISETP.GE.AND P6, PT, R6.reuse, R242, PT ;  /* 0x000000f20600720c */ /* 0x040fe20003fc6270 */
[----:B------:R-:W-:Y:S01]  /*6920*/  MUFU.TANH R80, R16 ;  /* 0x0000001000507308 */ /* 0x000fe20000002400 */
[----:B------:R-:W-:-:S02]  /*6930*/  ISETP.GE.AND P2, PT, R6, R241, PT ;  /* 0x000000f10600720c */ /* 0x000fc40003f46270 */
[C---:B------:R-:W-:Y:S02]  /*6940*/  ISETP.GE.AND P1, PT, R6.reuse, R240, PT ;  /* 0x000000f00600720c */ /* 0x040fe40003f26270 */
[----:B------:R-:W-:Y:S01]  /*6950*/  ISETP.LT.OR P0, PT, R6, R235, P0 ;  /* 0x000000eb0600720c */ /* 0x000fe20000701670 */
[----:B----4-:R-:W-:Y:S01]  /*6960*/  FMUL.FTZ R3, R43, c[0x0][0x2ec] ;  /* 0x0000bb002b037a20 */ /* 0x010fe20000410000 */
[----:B------:R-:W-:Y:S02]  /*6970*/  IADD3 R5, R0, 0x40, RZ ;  /* 0x0000004000057810 */ /* 0x000fe40007ffe0ff */
[C---:B------:R-:W-:Y:S01]  /*6980*/  ISETP.LT.OR P6, PT, R6.reuse, R238, P6 ;  /* 0x000000ee0600720c */ /* 0x040fe200037c1670 */
[----:B------:R2:W4:Y:S01]  /*6990*/  MUFU.TANH R83, R3 ;  /* 0x0000000300537308 */ /* 0x0005220000002400 */
[C---:B------:R-:W-:Y:S02]  /*69a0*/  ISETP.LT.OR P2, PT, R6.reuse, R237, P2 ;  /* 0x000000ed0600720c */ /* 0x040fe40001741670 */
[----:B------:R-:W-:-:S02]  /*69b0*/  ISETP.LT.OR P1, PT, R6, R236, P1 ;  /* 0x000000ec0600720c */ /* 0x000fc40000f21670 */
[----:B------:R-:W-:Y:S02]  /*69c0*/  P2R R6, PR, RZ, 0x1 ;  /* 0x00000001ff067803 */ /* 0x000fe40000000000 */
[----:B------:R-:W-:Y:S02]  /*69d0*/  ISETP.GE.AND P0, PT, R5, R242, PT ;  /* 0x000000f20500720c */ /* 0x000fe40003f06270 */
[----:B------:R-:W-:Y:S02]  /*69e0*/  FSEL R188, R61, -INF , !P5 ;  /* 0xff8000003dbc7808 */ /* 0x000fe40006800000 */
[C---:B------:R-:W-:Y:S02]  /*69f0*/  ISETP.LT.OR P5, PT, R5.reuse, R238, P0 ;  /* 0x000000ee0500720c */ /* 0x040fe400007a1670 */
[----:B------:R-:W-:Y:S02]  /*6a00*/  ISETP.GE.AND P0, PT, R5, R239, PT ;  /* 0x000000ef0500720c */ /* 0x000fe40003f06270 */
[----:B------:R-:W-:-:S02]  /*6a10*/  P2R R40, PR, RZ, 0x4 ;  /* 0x00000004ff287803 */ /* 0x000fc40000000000 */
[----:B------:R-:W-:Y:S02]  /*6a20*/  FSEL R190, R60, -INF , !P3 ;  /* 0xff8000003cbe7808 */ /* 0x000fe40005800000 */
[----:B------:R-:W-:Y:S02]  /*6a30*/  ISETP.LT.OR P3, PT, R5, R235, P0 ;  /* 0x000000eb0500720c */ /* 0x000fe40000761670 */
[----:B------:R-:W-:Y:S02]  /*6a40*/  ISETP.NE.AND P0, PT, R40, RZ, PT ;  /* 0x000000ff2800720c */ /* 0x000fe40003f05270 */
[----:B--2---:R-:W-:Y:S01]  /*6a50*/  IADD3 R3, R0, 0x41, RZ ;  /* 0x0000004100037810 */ /* 0x004fe20007ffe0ff */
[----:B------:R-:W2:Y:S01]  /*6a60*/  LDSM.16.M88.4 R40, [R220+0x3800] ;  /* 0x00380000dc28783b */ /* 0x000ea20000000200 */
[----:B------:R-:W-:Y:S01]  /*6a70*/  FSEL R184, R62, -INF , !P4 ;  /* 0xff8000003eb87808 */ /* 0x000fe20006000000 */
[----:B------:R-:W-:-:S04]  /*6a80*/  DEPBAR.LE SB0, 0x0 ;  /* 0x000080000000791a */ /* 0x000fc80000000000 */
[----:B------:R-:W-:Y:S01]  /*6a90*/  P2R R7, PR, RZ, 0x2 ;  /* 0x00000002ff077803 */ /* 0x000fe20000000000 */
[----:B------:R-:W-:Y:S01]  /*6aa0*/  HMMA.16816.F32 R60, R12, R36, R44 ;  /* 0x000000240c3c723c */ /* 0x000fe2000000182c */
[C---:B------:R-:W-:Y:S01]  /*6ab0*/  ISETP.GE.AND P2, PT, R5.reuse, R241, PT ;  /* 0x000000f10500720c */ /* 0x040fe20003f46270 */
[----:B------:R-:W-:Y:S01]  /*6ac0*/  BAR.SYNC.DEFER_BLOCKING 0x0 ;  /* 0x0000000000007b1d */ /* 0x000fe20000010000 */
[----:B------:R-:W-:Y:S02]  /*6ad0*/  ISETP.GE.AND P1, PT, R5, R240, PT ;  /* 0x000000f00500720c */ /* 0x000fe40003f26270 */
[----:B------:R-:W-:Y:S02]  /*6ae0*/  FSEL R177, R64, -INF , !P0 ;  /* 0xff80000040b17808 */ /* 0x000fe40004000000 */
[----:B------:R-:W-:Y:S01]  /*6af0*/  FSEL R178, R65, -INF , !P6 ;  /* 0xff80000041b27808 */ /* 0x000fe20007000000 */
[----:B-1----:R-:W-:Y:S01]  /*6b00*/  HMMA.16816.F32 R44, R28, R20, R68 ;  /* 0x000000141c2c723c */ /* 0x002fe20000001844 */
[----:B------:R-:W-:-:S02]  /*6b10*/  ISETP.GE.AND P0, PT, R3, R242, PT ;  /* 0x000000f20300720c */ /* 0x000fc40003f06270 */
[----:B------:R-:W-:Y:S02]  /*6b20*/  ISETP.LT.OR P6, PT, R5, R237, P2 ;  /* 0x000000ed0500720c */ /* 0x000fe400017c1670 */
[----:B------:R-:W-:Y:S02]  /*6b30*/  ISETP.NE.AND P2, PT, R7, RZ, PT ;  /* 0x000000ff0700720c */ /* 0x000fe40003f45270 */
[----:B------:R-:W-:Y:S01]  /*6b40*/  ISETP.LT.OR P4, PT, R5, R236, P1 ;  /* 0x000000ec0500720c */ /* 0x000fe20000f81670 */
[----:B------:R-:W-:Y:S01]  /*6b50*/  FMUL.FTZ R5, R54, c[0x0][0x2ec] ;  /* 0x0000bb0036057a20 */ /* 0x000fe20000410000 */
[----:B------:R-:W-:Y:S01]  /*6b60*/  ISETP.NE.AND P1, PT, R6, RZ, PT ;  /* 0x000000ff0600720c */ /* 0x000fe20003f25270 */
[----:B------:R-:W-:Y:S01]  /*6b70*/  FMUL.FTZ R6, R55, c[0x0][0x2ec] ;  /* 0x0000bb0037067a20 */ /* 0x000fe20000410000 */
[C---:B------:R-:W-:Y:S01]  /*6b80*/  ISETP.LT.OR P0, PT, R3.reuse, R238, P0 ;  /* 0x000000ee0300720c */ /* 0x040fe20000701670 */
[----:B------:R1:W1:Y:S01]  /*6b90*/  MUFU.TANH R72, R5 ;  /* 0x0000000500487308 */ /* 0x0002620000002400 */
[----:B------:R-:W-:Y:S01]  /*6ba0*/  FSEL R176, R152, -INF , !P2 ;  /* 0xff80000098b07808 */ /* 0x000fe20005000000 */
[----:B------:R-:W-:Y:S01]  /*6bb0*/  HMMA.16816.F32 R52, R24, R20, R164 ;  /* 0x000000141834723c */ /* 0x000fe200000018a4 */
[----:B------:R-:W-:Y:S01]  /*6bc0*/  ISETP.GE.AND P2, PT, R3, R241, PT ;  /* 0x000000f10300720c */ /* 0x000fe20003f46270 */
[----:B------:R-:W-:Y:S01]  /*6bd0*/  FMUL.FTZ R7, R60, c[0x0][0x2ec] ;  /* 0x0000bb003c077a20 */ /* 0x000fe20000410000 */
[----:B------:R-:W-:Y:S01]  /*6be0*/  FSEL R181, R149, -INF , !P1 ;  /* 0xff80000095b57808 */ /* 0x000fe20004800000 */
[----:B------:R-:W-:Y:S01]  /*6bf0*/  FMUL.FTZ R17, R61, c[0x0][0x2ec] ;  /* 0x0000bb003d117a20 */ /* 0x000fe20000410000 */
[----:B------:R-:W-:Y:S01]  /*6c00*/  ISETP.GE.AND P1, PT, R3, R240, PT ;  /* 0x000000f00300720c */ /* 0x000fe20003f26270 */
[----:B------:R3:W3:Y:S01]  /*6c10*/  MUFU.TANH R76, R6 ;  /* 0x00000006004c7308 */ /* 0x0006e20000002400 */
[----:B------:R-:W-:Y:S01]  /*6c20*/  FSEL R110, R145, -INF , !P5 ;  /* 0xff800000916e7808 */ /* 0x000fe20006800000 */
[----:B------:R-:W-:Y:S01]  /*6c30*/  HMMA.16816.F32 R64, R32, R86, R228 ;  /* 0x000000562040723c */ /* 0x000fe200000018e4 */
[----:B------:R-:W-:Y:S01]  /*6c40*/  ISETP.LT.OR P5, PT, R3, R237, P2 ;  /* 0x000000ed0300720c */ /* 0x000fe200017a1670 */
[----:B------:R-:W-:Y:S01]  /*6c50*/  FMUL.FTZ R20, R59, c[0x0][0x2ec] ;  /* 0x0000bb003b147a20 */ /* 0x000fe20000410000 */
[----:B------:R-:W-:-:S02]  /*6c60*/  ISETP.LT.OR P2, PT, R3, R236, P1 ;  /* 0x000000ec0300720c */ /* 0x000fc40000f41670 */
[----:B------:R-:W-:Y:S01]  /*6c70*/  FSEL R248, R146, -INF , !P6 ;  /* 0xff80000092f87808 */ /* 0x000fe20007000000 */
[----:B------:R3:W3:Y:S01]  /*6c80*/  MUFU.TANH R73, R7 ;  /* 0x0000000700497308 */ /* 0x0006e20000002400 */
[----:B-1----:R-:W-:Y:S01]  /*6c90*/  P2R R5, PR, RZ, 0x1 ;  /* 0x00000001ff057803 */ /* 0x002fe20000000000 */
[-C--:B--2---:R-:W-:Y:S01]  /*6ca0*/  HMMA.16816.F32 R48, R12, R40.reuse, R44 ;  /* 0x000000280c30723c */ /* 0x084fe2000000182c */
[----:B------:R-:W-:Y:S02]  /*6cb0*/  ISETP.GE.AND P0, PT, R3, R239, PT ;  /* 0x000000ef0300720c */ /* 0x000fe40003f06270 */
[----:B------:R-:W-:Y:S02]  /*6cc0*/  ISETP.NE.AND P1, PT, R5, RZ, PT ;  /* 0x000000ff0500720c */ /* 0x000fe40003f25270 */
[----:B------:R-:W-:Y:S01]  /*6cd0*/  ISETP.LT.OR P0, PT, R3, R235, P0 ;  /* 0x000000eb0300720c */ /* 0x000fe20000701670 */
[----:B------:R-:W-:Y:S01]  /*6ce0*/  MUFU.TANH R69, R20 ;  /* 0x0000001400457308 */ /* 0x000fe20000002400 */
[----:B------:R-:W-:Y:S01]  /*6cf0*/  IADD3 R5, R0, 0x48, RZ ;  /* 0x0000004800057810 */ /* 0x000fe20007ffe0ff */
[----:B------:R-:W-:Y:S01]  /*6d00*/  HMMA.16816.F32 R44, R8, R40, R52 ;  /* 0x00000028082c723c */ /* 0x000fe20000001834 */
[----:B------:R-:W-:-:S02]  /*6d10*/  P2R R16, PR, RZ, 0x1 ;  /* 0x00000001ff107803 */ /* 0x000fc40000000000 */
[----:B------:R-:W-:Y:S02]  /*6d20*/  ISETP.GE.AND P0, PT, R5, R242, PT ;  /* 0x000000f20500720c */ /* 0x000fe40003f06270 */
[----:B------:R-:W-:Y:S02]  /*6d30*/  FSEL R245, R159, -INF , !P1 ;  /* 0xff8000009ff57808 */ /* 0x000fe40004800000 */
[C---:B------:R-:W-:Y:S01]  /*6d40*/  ISETP.LT.OR P0, PT, R5.reuse, R238, P0 ;  /* 0x000000ee0500720c */ /* 0x040fe20000701670 */
[----:B------:R-:W-:Y:S01]  /*6d50*/  HMMA.16816.F32 R32, R32, R90, R160 ;  /* 0x0000005a2020723c */ /* 0x000fe200000018a0 */
[----:B---3--:R-:W-:Y:S02]  /*6d60*/  P2R R6, PR, RZ, 0x4 ;  /* 0x00000004ff067803 */ /* 0x008fe40000000000 */
[----:B------:R-:W-:Y:S02]  /*6d70*/  P2R R7, PR, RZ, 0x1 ;  /* 0x00000001ff077803 */ /* 0x000fe40000000000 */
[----:B------:R-:W-:-:S02]  /*6d80*/  ISETP.GE.AND P1, PT, R5, R240, PT ;  /* 0x000000f00500720c */ /* 0x000fc40003f26270 */
[C---:B------:R-:W-:Y:S02]  /*6d90*/  ISETP.GE.AND P2, PT, R5.reuse, R241, PT ;  /* 0x000000f10500720c */ /* 0x040fe40003f46270 */
[C---:B------:R-:W-:Y:S02]  /*6da0*/  ISETP.GE.AND P0, PT, R5.reuse, R239, PT ;  /* 0x000000ef0500720c */ /* 0x040fe40003f06270 */
[----:B------:R-:W-:Y:S02]  /*6db0*/  FSEL R246, R148, -INF , !P5 ;  /* 0xff80000094f67808 */ /* 0x000fe40006800000 */
[C---:B------:R-:W-:Y:S02]  /*6dc0*/  ISETP.LT.OR P6, PT, R5.reuse, R236, P1 ;  /* 0x000000ec0500720c */ /* 0x040fe40000fc1670 */
[----:B------:R-:W-:Y:S02]  /*6dd0*/  FSEL R252, R74, -INF , !P3 ;  /* 0xff8000004afc7808 */ /* 0x000fe40005800000 */
[C---:B------:R-:W-:Y:S01]  /*6de0*/  ISETP.LT.OR P5, PT, R5.reuse, R237, P2 ;  /* 0x000000ed0500720c */ /* 0x040fe200017a1670 */
[----:B------:R1:W-:Y:S01]  /*6df0*/  MUFU.TANH R74, R17 ;  /* 0x00000011004a7308 */ /* 0x0003e20000002400 */
[----:B------:R-:W-:Y:S01]  /*6e00*/  ISETP.LT.OR P1, PT, R5, R235, P0 ;  /* 0x000000eb0500720c */ /* 0x000fe20000721670 */
[----:B------:R-:W-:Y:S01]  /*6e10*/  FMUL.FTZ R5, R63, c[0x0][0x2ec] ;  /* 0x0000bb003f057a20 */ /* 0x000fe20000410000 */
[----:B------:R-:W-:-:S02]  /*6e20*/  IADD3 R3, R0, 0x49, RZ ;  /* 0x0000004900037810 */ /* 0x000fc40007ffe0ff */
[----:B------:R-:W-:Y:S01]  /*6e30*/  ISETP.NE.AND P3, PT, R6, RZ, PT ;  /* 0x000000ff0600720c */ /* 0x000fe20003f65270 */
[----:B------:R-:W-:Y:S01]  /*6e40*/  FMUL.FTZ R6, R62, c[0x0][0x2ec] ;  /* 0x0000bb003e067a20 */ /* 0x000fe20000410000 */
[----:B------:R-:W-:Y:S01]  /*6e50*/  ISETP.NE.AND P0, PT, R7, RZ, PT ;  /* 0x000000ff0700720c */ /* 0x000fe20003f05270 */
[C---:B------:R-:W-:Y:S01]  /*6e60*/  HMMA.16816.F32 R60, R24.reuse, R18, R192 ;  /* 0x00000012183c723c */ /* 0x040fe200000018c0 */
[----:B------:R-:W-:Y:S01]  /*6e70*/  ISETP.NE.AND P2, PT, R16, RZ, PT ;  /* 0x000000ff1000720c */ /* 0x000fe20003f45270 */
[----:B------:R2:W3:Y:S01]  /*6e80*/  MUFU.TANH R70, R6 ;  /* 0x0000000600467308 */ /* 0x0004e20000002400 */
[----:B------:R-:W-:Y:S01]  /*6e90*/  FSEL R251, R75, -INF , !P4 ;  /* 0xff8000004bfb7808 */ /* 0x000fe20006000000 */
[----:B------:R-:W-:Y:S01]  /*6ea0*/  FMUL.FTZ R16, R58, c[0x0][0x2ec] ;  /* 0x0000bb003a107a20 */ /* 0x000fe20000410000 */
[----:B------:R-:W-:Y:S02]  /*6eb0*/  ISETP.GE.AND P4, PT, R3, R242, PT ;  /* 0x000000f20300720c */ /* 0x000fe40003f86270 */
[----:B------:R-:W-:Y:S01]  /*6ec0*/  FSEL R213, R144, -INF , !P3 ;  /* 0xff80000090d57808 */ /* 0x000fe20005800000 */
[----:B-1----:R-:W-:Y:S01]  /*6ed0*/  FMUL.FTZ R17, R57, c[0x0][0x2ec] ;  /* 0x0000bb0039117a20 */ /* 0x002fe20000410000 */
[----:B------:R-:W-:Y:S01]  /*6ee0*/  FSEL R210, R128, -INF , !P0 ;  /* 0xff80000080d27808 */ /* 0x000fe20004000000 */
[----:B------:R1:W-:Y:S01]  /*6ef0*/  MUFU.TANH R75, R5 ;  /* 0x00000005004b7308 */ /* 0x0003e20000002400 */
[C---:B------:R-:W-:Y:S01]  /*6f00*/  ISETP.GE.AND P3, PT, R3.reuse, R241, PT ;  /* 0x000000f10300720c */ /* 0x040fe20003f66270 */
[----:B------:R-:W-:Y:S01]  /*6f10*/  HMMA.16816.F32 R24, R24, R22, R216 ;  /* 0x000000161818723c */ /* 0x000fe200000018d8 */
[----:B------:R-:W-:-:S02]  /*6f20*/  ISETP.GE.AND P0, PT, R3, R239, PT ;  /* 0x000000ef0300720c */ /* 0x000fc40003f06270 */
[----:B------:R-:W-:Y:S02]  /*6f30*/  FSEL R244, R143, -INF , !P2 ;  /* 0xff8000008ff47808 */ /* 0x000fe40005000000 */
[C---:B------:R-:W-:Y:S01]  /*6f40*/  ISETP.GE.AND P2, PT, R3.reuse, R240, PT ;  /* 0x000000f00300720c */ /* 0x040fe20003f46270 */
[----:B------:R3:W-:Y:S01]  /*6f50*/  MUFU.TANH R21, R16 ;  /* 0x0000001000157308 */ /* 0x0007e20000002400 */
[----:B--2---:R-:W-:Y:S02]  /*6f60*/  P2R R6, PR, RZ, 0x20 ;  /* 0x00000020ff067803 */ /* 0x004fe40000000000 */
[C---:B------:R-:W-:Y:S02]  /*6f70*/  ISETP.LT.OR P5, PT, R3.reuse, R238, P4 ;  /* 0x000000ee0300720c */ /* 0x040fe400027a1670 */
[C---:B------:R-:W-:Y:S02]  /*6f80*/  ISETP.LT.OR P4, PT, R3.reuse, R237, P3 ;  /* 0x000000ed0300720c */ /* 0x040fe40001f81670 */
[C---:B------:R-:W-:Y:S01]  /*6f90*/  ISETP.LT.OR P0, PT, R3.reuse, R235, P0 ;  /* 0x000000eb0300720c */ /* 0x040fe20000701670 */
[----:B-1----:R-:W-:Y:S01]  /*6fa0*/  FMUL.FTZ R5, R56, c[0x0][0x2ec] ;  /* 0x0000bb0038057a20 */ /* 0x002fe20000410000 */
[----:B------:R-:W-:Y:S01]  /*6fb0*/  ISETP.NE.AND P3, PT, R6, RZ, PT ;  /* 0x000000ff0600720c */ /* 0x000fe20003f65270 */
[----:B------:R-:W-:Y:S01]  /*6fc0*/  HMMA.16816.F32 R56, R28, R18, R64 ;  /* 0x000000121c38723c */ /* 0x000fe20000001840 */
[----:B------:R-:W-:Y:S01]  /*6fd0*/  ISETP.LT.OR P2, PT, R3, R236, P2 ;  /* 0x000000ec0300720c */ /* 0x000fe20001741670 */
[----:B------:R1:W2:Y:S01]  /*6fe0*/  MUFU.TANH R68, R5 ;  /* 0x0000000500447308 */ /* 0x0002a20000002400 */
[----:B------:R-:W-:-:S02]  /*6ff0*/  P2R R6, PR, RZ, 0x1 ;  /* 0x00000001ff067803 */ /* 0x000fc40000000000 */
[----:B------:R-:W-:Y:S01]  /*7000*/  FSEL R204, R139, -INF , !P3 ;  /* 0xff8000008bcc7808 */ /* 0x000fe20005800000 */
[----:B---3--:R-:W-:Y:S01]  /*7010*/  FMUL.FTZ R16, R49, c[0x0][0x2ec] ;  /* 0x0000bb0031107a20 */ /* 0x008fe20000410000 */
[----:B------:R-:W-:Y:S01]  /*7020*/  P2R R7, PR, RZ, 0x4 ;  /* 0x00000004ff077803 */ /* 0x000fe20000000000 */
[----:B------:R-:W-:Y:S01]  /*7030*/  HMMA.16816.F32 R28, R28, R22, R32 ;  /* 0x000000161c1c723c */ /* 0x000fe20000001820 */
[----:B------:R-:W-:Y:S01]  /*7040*/  IADD3 R3, R0, 0x51, RZ ;  /* 0x0000005100037810 */ /* 0x000fe20007ffe0ff */
[----:B------:R3:W-:Y:S01]  /*7050*/  MUFU.TANH R52, R16 ;  /* 0x0000001000347308 */ /* 0x0007e20000002400 */
[----:B------:R-:W-:Y:S02]  /*7060*/  FSEL R211, R96, -INF , !P1 ;  /* 0xff80000060d37808 */ /* 0x000fe40004800000 */
[----:B------:R-:W-:Y:S02]  /*7070*/  FSEL R195, R107, -INF , !P4 ;  /* 0xff8000006bc37808 */ /* 0x000fe40006000000 */
[----:B-----5:R-:W-:-:S02]  /*7080*/  FSEL R206, R105, -INF , !P6 ;  /* 0xff80000069ce7808 */ /* 0x020fc40007000000 */
[----:B------:R-:W-:Y:S01]  /*7090*/  FSEL R201, R142, -INF , !P5 ;  /* 0xff8000008ec97808 */ /* 0x000fe20006800000 */
[----:B------:R5:W-:Y:S01]  /*70a0*/  MUFU.TANH R71, R17 ;  /* 0x0000001100477308 */ /* 0x000be20000002400 */
[----:B-1----:R-:W-:Y:S02]  /*70b0*/  IADD3 R5, R0, 0x50, RZ ;  /* 0x0000005000057810 */ /* 0x002fe40007ffe0ff */
[----:B------:R-:W-:Y:S02]  /*70c0*/  IADD3 R231, R226, 0x1800, RZ ;  /* 0x00001800e2e77810 */ /* 0x000fe40007ffe0ff */
[C---:B------:R-:W-:Y:S02]  /*70d0*/  ISETP.GE.AND P0, PT, R5.reuse, R239, PT ;  /* 0x000000ef0500720c */ /* 0x040fe40003f06270 */
[----:B------:R-:W-:Y:S01]  /*70e0*/  ISETP.GE.AND P3, PT, R5, R242, PT ;  /* 0x000000f20500720c */ /* 0x000fe20003f66270 */
[----:B---3--:R-:W-:Y:S01]  /*70f0*/  FMUL.FTZ R16, R51, c[0x0][0x2ec] ;  /* 0x0000bb0033107a20 */ /* 0x008fe20000410000 */
[----:B------:R-:W-:-:S02]  /*7100*/  ISETP.GE.AND P2, PT, R5, R241, PT ;  /* 0x000000f10500720c */ /* 0x000fc40003f46270 */
[C---:B------:R-:W-:Y:S01]  /*7110*/  ISETP.GE.AND P1, PT, R5.reuse, R240, PT ;  /* 0x000000f00500720c */ /* 0x040fe20003f26270 */
[----:B------:R-:W-:Y:S01]  /*7120*/  MUFU.TANH R53, R16 ;  /* 0x0000001000357308 */ /* 0x000fe20000002400 */
[C---:B------:R-:W-:Y:S02]  /*7130*/  ISETP.LT.OR P4, PT, R5.reuse, R235, P0 ;  /* 0x000000eb0500720c */ /* 0x040fe40000781670 */
[----:B------:R-:W-:Y:S01]  /*7140*/  ISETP.LT.OR P6, PT, R5, R238, P3 ;  /* 0x000000ee0500720c */ /* 0x000fe20001fc1670 */
[----:B-----5:R-:W-:Y:S01]  /*7150*/  FMUL.FTZ R17, R50, c[0x0][0x2ec] ;  /* 0x0000bb0032117a20 */ /* 0x020fe20000410000 */
[----:B------:R-:W-:Y:S02]  /*7160*/  ISETP.GE.AND P0, PT, R3, R242, PT ;  /* 0x000000f20300720c */ /* 0x000fe40003f06270 */
[----:B------:R-:W-:Y:S01]  /*7170*/  ISETP.LT.OR P3, PT, R5, R237, P2 ;  /* 0x000000ed0500720c */ /* 0x000fe20001761670 */
[----:B------:R1:W-:Y:S01]  /*7180*/  MUFU.TANH R41, R17 ;  /* 0x0000001100297308 */ /* 0x0003e20000002400 */
[----:B------:R-:W-:-:S02]  /*7190*/  ISETP.NE.AND P2, PT, R7, RZ, PT ;  /* 0x000000ff0700720c */ /* 0x000fc40003f45270 */
[----:B------:R-:W-:Y:S02]  /*71a0*/  ISETP.LT.OR P5, PT, R5, R236, P1 ;  /* 0x000000ec0500720c */ /* 0x000fe40000fa1670 */
[----:B------:R-:W-:Y:S01]  /*71b0*/  ISETP.NE.AND P1, PT, R6, RZ, PT ;  /* 0x000000ff0600720c */ /* 0x000fe20003f25270 */
[----:B------:R-:W-:Y:S01]  /*71c0*/  FMUL.FTZ R6, R48, c[0x0][0x2ec] ;  /* 0x0000bb0030067a20 */ /* 0x000fe20000410000 */
[C---:B------:R-:W-:Y:S01]  /*71d0*/  ISETP.LT.OR P0, PT, R3.reuse, R238, P0 ;  /* 0x000000ee0300720c */ /* 0x040fe20000701670 */
[----:B------:R-:W-:Y:S01]  /*71e0*/  HMMA.16816.F32 R48, R8, R38, R60 ;  /* 0x000000260830723c */ /* 0x000fe2000000183c */
[----:B------:R-:W-:Y:S01]  /*71f0*/  FSEL R128, R106, -INF , !P2 ;  /* 0xff8000006a807808 */ /* 0x000fe20005000000 */
[----:B------:R3:W-:Y:S01]  /*7200*/  MUFU.TANH R64, R6 ;  /* 0x0000000600407308 */ /* 0x0007e20000002400 */
[----:B------:R-:W-:Y:S02]  /*7210*/  ISETP.GE.AND P2, PT, R3, R241, PT ;  /* 0x000000f10300720c */ /* 0x000fe40003f46270 */
[----:B------:R-:W-:-:S02]  /*7220*/  FSEL R199, R100, -INF , !P1 ;  /* 0xff80000064c77808 */ /* 0x000fc40004800000 */
[----:B------:R-:W-:Y:S01]  /*7230*/  P2R R5, PR, RZ, 0x1 ;  /* 0x00000001ff057803 */ /* 0x000fe20000000000 */
[----:B-1----:R-:W-:Y:S01]  /*7240*/  FMUL.FTZ R17, R44, c[0x0][0x2ec] ;  /* 0x0000bb002c117a20 */ /* 0x002fe20000410000 */
[C---:B------:R-:W-:Y:S01]  /*7250*/  ISETP.GE.AND P1, PT, R3.reuse, R240, PT ;  /* 0x000000f00300720c */ /* 0x040fe20003f26270 */
[----:B------:R-:W-:Y:S01]  /*7260*/  HMMA.16816.F32 R36, R12, R38, R56 ;  /* 0x000000260c24723c */ /* 0x000fe20000001838 */
[----:B------:R-:W-:Y:S01]  /*7270*/  ISETP.GE.AND P0, PT, R3, R239, PT ;  /* 0x000000ef0300720c */ /* 0x000fe20003f06270 */
[----:B------:R1:W-:Y:S01]  /*7280*/  MUFU.TANH R20, R17 ;  /* 0x0000001100147308 */ /* 0x0003e20000002400 */
[----:B------:R-:W-:Y:S02]  /*7290*/  FSEL R194, R97, -INF , !P6 ;  /* 0xff80000061c27808 */ /* 0x000fe40007000000 */
[C---:B------:R-:W-:Y:S02]  /*72a0*/  ISETP.LT.OR P6, PT, R3.reuse, R237, P2 ;  /* 0x000000ed0300720c */ /* 0x040fe400017c1670 */
[C---:B------:R-:W-:Y:S01]  /*72b0*/  ISETP.LT.OR P2, PT, R3.reuse, R236, P1 ;  /* 0x000000ec0300720c */ /* 0x040fe20000f41670 */
[----:B------:R-:W-:Y:S01]  /*72c0*/  HMMA.16816.F32 R8, R8, R42, R24 ;  /* 0x0000002a0808723c */ /* 0x000fe20000001818 */
[----:B------:R-:W-:-:S02]  /*72d0*/  ISETP.LT.OR P1, PT, R3, R235, P0 ;  /* 0x000000eb0300720c */ /* 0x000fc40000721670 */
[----:B------:R-:W-:Y:S02]  /*72e0*/  ISETP.NE.AND P0, PT, R5, RZ, PT ;  /* 0x000000ff0500720c */ /* 0x000fe40003f05270 */
[----:B------:R-:W-:Y:S01]  /*72f0*/  IADD3 R3, R0, 0x58, RZ ;  /* 0x0000005800037810 */ /* 0x000fe20007ffe0ff */
[----:B------:R-:W-:Y:S01]  /*7300*/  FMUL.FTZ R48, R48, c[0x0][0x2ec] ;  /* 0x0000bb0030307a20 */ /* 0x000fe20000410000 */
[----:B------:R-:W-:Y:S01]  /*7310*/  FSEL R185, R99, -INF , !P0 ;  /* 0xff80000063b97808 */ /* 0x000fe20004000000 */
[----:B------:R-:W-:Y:S01]  /*7320*/  FMUL.FTZ R49, R49, c[0x0][0x2ec] ;  /* 0x0000bb0031317a20 */ /* 0x000fe20000410000 */
[----:B------:R-:W-:Y:S01]  /*7330*/  ISETP.GE.AND P0, PT, R3, R239, PT ;  /* 0x000000ef0300720c */ /* 0x000fe20003f06270 */
[----:B------:R-:W-:Y:S01]  /*7340*/  HMMA.16816.F32 R12, R12, R42, R28 ;  /* 0x0000002a0c0c723c */ /* 0x000fe2000000181c */
[----:B---3--:R-:W-:Y:S01]  /*7350*/  P2R R6, PR, RZ, 0x2 ;  /* 0x00000002ff067803 */ /* 0x008fe20000000000 */
[----:B------:R-:W-:Y:S01]  /*7360*/  MUFU.TANH R48, R48 ;  /* 0x0000003000307308 */ /* 0x000fe20000002400 */
[----:B------:R-:W-:-:S02]  /*7370*/  P2R R7, PR, RZ, 0x4 ;  /* 0x00000004ff077803 */ /* 0x000fc40000000000 */
[----:B------:R-:W-:Y:S01]  /*7380*/  ISETP.GE.AND P2, PT, R3, R241, PT ;  /* 0x000000f10300720c */ /* 0x000fe20003f46270 */
[----:B------:R-:W-:Y:S01]  /*7390*/  FMUL.FTZ R36, R36, c[0x0][0x2ec] ;  /* 0x0000bb0024247a20 */ /* 0x000fe20000410000 */
[----:B------:R-:W-:Y:S01]  /*73a0*/  FSEL R111, R85, -INF , !P5 ;  /* 0xff800000556f7808 */ /* 0x000fe20006800000 */
[----:B------:R-:W-:Y:S01]  /*73b0*/  FMUL.FTZ R38, R38, c[0x0][0x2ec] ;  /* 0x0000bb0026267a20 */ /* 0x000fe20000410000 */
[----:B------:R-:W-:Y:S01]  /*73c0*/  ISETP.LT.OR P0, PT, R3, R235, P0 ;  /* 0x000000eb0300720c */ /* 0x000fe20000701670 */
[----:B------:R-:W-:Y:S01]  /*73d0*/  FMUL.FTZ R37, R37, c[0x0][0x2ec] ;  /* 0x0000bb0025257a20 */ /* 0x000fe20000410000 */
[----:B------:R-:W-:Y:S01]  /*73e0*/  IADD3 R5, R0, 0x59, RZ ;  /* 0x0000005900057810 */ /* 0x000fe20007ffe0ff */
[----:B------:R-:W3:Y:S01]  /*73f0*/  MUFU.TANH R36, R36 ;  /* 0x0000002400247308 */ /* 0x000ee20000002400 */
[----:B------:R-:W-:Y:S01]  /*7400*/  ISETP.NE.AND P5, PT, R6, RZ, PT ;  /* 0x000000ff0600720c */ /* 0x000fe20003fa5270 */
[----:B------:R-:W-:Y:S01]  /*7410*/  FMUL.FTZ R39, R39, c[0x0][0x2ec] ;  /* 0x0000bb0027277a20 */ /* 0x000fe20000410000 */
[----:B------:R-:W-:Y:S01]  /*7420*/  FSEL R6, R77, -INF , !P4 ;  /* 0xff8000004d067808 */ /* 0x000fe20006000000 */
[----:B------:R-:W-:Y:S01]  /*7430*/  FMUL.FTZ R9, R9, c[0x0][0x2ec] ;  /* 0x0000bb0009097a20 */ /* 0x000fe20000410000 */
[----:B------:R-:W-:Y:S01]  /*7440*/  FSEL R109, R89, -INF , !P3 ;  /* 0xff800000596d7808 */ /* 0x000fe20005800000 */
[----:B------:R-:W-:Y:S01]  /*7450*/  FMUL.FTZ R10, R10, c[0x0][0x2ec] ;  /* 0x0000bb000a0a7a20 */ /* 0x000fe20000410000 */
[C---:B------:R-:W-:Y:S01]  /*7460*/  ISETP.LT.OR P4, PT, R3.reuse, R237, P2 ;  /* 0x000000ed0300720c */ /* 0x040fe20001781670 */
[----:B------:R5:W-:Y:S01]  /*7470*/  STL [R1+0x20], R6 ;  /* 0x0000200601007387 */ /* 0x000be20000100800 */
[C---:B------:R-:W-:Y:S01]  /*7480*/  ISETP.GE.AND P3, PT, R3.reuse, R242, PT ;  /* 0x000000f20300720c */ /* 0x040fe20003f66270 */
[----:B------:R-:W1:Y:S01]  /*7490*/  MUFU.TANH R38, R38 ;  /* 0x0000002600267308 */ /* 0x000e620000002400 */
[----:B------:R-:W-:Y:S01]  /*74a0*/  ISETP.GE.AND P1, PT, R3, R240, PT ;  /* 0x000000f00300720c */ /* 0x000fe20003f26270 */
[----:B------:R-:W-:Y:S01]  /*74b0*/  FMUL.FTZ R12, R12, c[0x0][0x2ec] ;  /* 0x0000bb000c0c7a20 */ /* 0x000fe20000410000 */
[----:B------:R-:W-:Y:S01]  /*74c0*/  ISETP.NE.AND P2, PT, R7, RZ, PT ;  /* 0x000000ff0700720c */ /* 0x000fe20003f45270 */
[----:B------:R-:W-:Y:S01]  /*74d0*/  FMUL.FTZ R14, R14, c[0x0][0x2ec] ;  /* 0x0000bb000e0e7a20 */ /* 0x000fe20000410000 */
[----:B------:R-:W-:Y:S01]  /*74e0*/  P2R R16, PR, RZ, 0x1 ;  /* 0x00000001ff107803 */ /* 0x000fe20000000000 */
[----:B------:R-:W-:Y:S01]  /*74f0*/  FMUL.FTZ R13, R13, c[0x0][0x2ec] ;  /* 0x0000bb000d0d7a20 */ /* 0x000fe20000410000 */
[----:B------:R-:W-:Y:S01]  /*7500*/  ISETP.GE.AND P0, PT, R5, R242, PT ;  /* 0x000000f20500720c */ /* 0x000fe20003f06270 */
[----:B------:R-:W-:Y:S01]  /*7510*/  MUFU.TANH R37, R37 ;  /* 0x0000002500257308 */ /* 0x000fe20000002400 */
[----:B------:R-:W-:Y:S01]  /*7520*/  ISETP.LT.OR P3, PT, R3, R238, P3 ;  /* 0x000000ee0300720c */ /* 0x000fe20001f61670 */
[----:B------:R-:W-:Y:S01]  /*7530*/  FMUL.FTZ R15, R15, c[0x0][0x2ec] ;  /* 0x0000bb000f0f7a20 */ /* 0x000fe20000410000 */
[----:B------:R-:W-:-:S02]  /*7540*/  ISETP.LT.OR P1, PT, R3, R236, P1 ;  /* 0x000000ec0300720c */ /* 0x000fc40000f21670 */
[----:B------:R-:W-:Y:S02]  /*7550*/  FSEL R65, R88, -INF , !P2 ;  /* 0xff80000058417808 */ /* 0x000fe40005000000 */
[C---:B------:R-:W-:Y:S01]  /*7560*/  ISETP.LT.OR P0, PT, R5.reuse, R238, P0 ;  /* 0x000000ee0500720c */ /* 0x040fe20000701670 */
[----:B------:R-:W-:Y:S01]  /*7570*/  MUFU.TANH R49, R49 ;  /* 0x0000003100317308 */ /* 0x000fe20000002400 */
[----:B------:R-:W-:Y:S02]  /*7580*/  ISETP.GE.AND P2, PT, R5, R241, PT ;  /* 0x000000f10500720c */ /* 0x000fe40003f46270 */
[----:B------:R-:W-:Y:S02]  /*7590*/  FSEL R179, R81, -INF , !P3 ;  /* 0xff80000051b37808 */ /* 0x000fe40005800000 */
[----:B------:R-:W-:Y:S02]  /*75a0*/  P2R R7, PR, RZ, 0x1 ;  /* 0x00000001ff077803 */ /* 0x000fe40000000000 */
[----:B-----5:R-:W-:Y:S01]  /*75b0*/  P2R R6, PR, RZ, 0x2 ;  /* 0x00000002ff067803 */ /* 0x020fe20000000000 */
[----:B------:R-:W-:Y:S01]  /*75c0*/  MUFU.TANH R39, R39 ;  /* 0x0000002700277308 */ /* 0x000fe20000002400 */
[----:B------:R-:W-:-:S02]  /*75d0*/  ISETP.LT.OR P3, PT, R5, R237, P2 ;  /* 0x000000ed0500720c */ /* 0x000fc40001761670 */
[C---:B------:R-:W-:Y:S02]  /*75e0*/  ISETP.GE.AND P1, PT, R5.reuse, R240, PT ;  /* 0x000000f00500720c */ /* 0x040fe40003f26270 */
[----:B------:R-:W-:Y:S02]  /*75f0*/  ISETP.GE.AND P0, PT, R5, R239, PT ;  /* 0x000000ef0500720c */ /* 0x000fe40003f06270 */
[----:B------:R-:W-:Y:S01]  /*7600*/  IADD3 R3, R0, 0x60, RZ ;  /* 0x0000006000037810 */ /* 0x000fe20007ffe0ff */
[----:B------:R-:W-:Y:S01]  /*7610*/  MUFU.TANH R12, R12 ;  /* 0x0000000c000c7308 */ /* 0x000fe20000002400 */
[----:B------:R-:W-:Y:S02]  /*7620*/  ISETP.NE.AND P2, PT, R6, RZ, PT ;  /* 0x000000ff0600720c */ /* 0x000fe40003f45270 */
[----:B------:R-:W-:Y:S02]  /*7630*/  FSEL R54, R92, -INF , !P6 ;  /* 0xff8000005c367808 */ /* 0x000fe40007000000 */
[----:B------:R-:W-:-:S02]  /*7640*/  P2R R6, PR, RZ, 0x8 ;  /* 0x00000008ff067803 */ /* 0x000fc40000000000 */
[----:B-1----:R-:W-:Y:S01]  /*7650*/  FSEL R17, R82, -INF , !P5 ;  /* 0xff80000052117808 */ /* 0x002fe20006800000 */
[----:B------:R-:W-:Y:S01]  /*7660*/  MUFU.TANH R9, R9 ;  /* 0x0000000900097308 */ /* 0x000fe20000002400 */
[C---:B------:R-:W-:Y:S02]  /*7670*/  ISETP.LT.OR P6, PT, R5.reuse, R236, P1 ;  /* 0x000000ec0500720c */ /* 0x040fe40000fc1670 */
[----:B------:R-:W-:Y:S01]  /*7680*/  ISETP.LT.OR P3, PT, R5, R235, P0 ;  /* 0x000000eb0500720c */ /* 0x000fe20000761670 */
[----:B------:R1:W-:Y:S01]  /*7690*/  STL [R1+0x1c], R17 ;  /* 0x00001c1101007387 */ /* 0x0003e20000100800 */
[----:B------:R-:W-:Y:S02]  /*76a0*/  FSEL R5, R79, -INF , !P4 ;  /* 0xff8000004f057808 */ /* 0x000fe40006000000 */
[----:B------:R-:W-:Y:S01]  /*76b0*/  ISETP.GE.AND P0, PT, R3, R242, PT ;  /* 0x000000f20300720c */ /* 0x000fe20003f06270 */
[----:B------:R-:W-:Y:S01]  /*76c0*/  MUFU.TANH R10, R10 ;  /* 0x0000000a000a7308 */ /* 0x000fe20000002400 */
[----:B------:R-:W-:Y:S01]  /*76d0*/  ISETP.NE.AND P4, PT, R7, RZ, PT ;  /* 0x000000ff0700720c */ /* 0x000fe20003f85270 */
[----:B------:R5:W-:Y:S01]  /*76e0*/  STL [R1+0x4], R5 ;  /* 0x0000040501007387 */ /* 0x000be20000100800 */
[C---:B------:R-:W-:Y:S01]  /*76f0*/  ISETP.LT.OR P5, PT, R3.reuse, R238, P0 ;  /* 0x000000ee0300720c */ /* 0x040fe200007a1670 */
[----:B------:R-:W-:Y:S01]  /*7700*/  FMUL.FTZ R7, R46, c[0x0][0x2ec] ;  /* 0x0000bb002e077a20 */ /* 0x000fe20000410000 */
[----:B------:R-:W-:-:S02]  /*7710*/  ISETP.GE.AND P0, PT, R3, R239, PT ;  /* 0x000000ef0300720c */ /* 0x000fc40003f06270 */
[----:B------:R-:W-:Y:S01]  /*7720*/  FSEL R250, R78, -INF , !P2 ;  /* 0xff8000004efa7808 */ /* 0x000fe20005000000 */
[----:B------:R2:W-:Y:S01]  /*7730*/  MUFU.TANH R18, R7 ;  /* 0x0000000700127308 */ /* 0x0005e20000002400 */
[C---:B------:R-:W-:Y:S02]  /*7740*/  ISETP.GE.AND P2, PT, R3.reuse, R241, PT ;  /* 0x000000f10300720c */ /* 0x040fe40003f46270 */
[----:B------:R-:W-:Y:S02]  /*7750*/  ISETP.NE.AND P1, PT, R16, RZ, PT ;  /* 0x000000ff1000720c */ /* 0x000fe40003f25270 */
[C---:B------:R-:W-:Y:S02]  /*7760*/  ISETP.LT.OR P0, PT, R3.reuse, R235, P0 ;  /* 0x000000eb0300720c */ /* 0x040fe40000701670 */
[----:B------:R-:W-:Y:S01]  /*7770*/  FSEL R161, R84, -INF , !P4 ;  /* 0xff80000054a17808 */ /* 0x000fe20006000000 */
[----:B------:R-:W-:Y:S01]  /*7780*/  MUFU.TANH R13, R13 ;  /* 0x0000000d000d7308 */ /* 0x000fe20000002400 */
[----:B------:R-:W-:-:S02]  /*7790*/  ISETP.LT.OR P4, PT, R3, R237, P2 ;  /* 0x000000ed0300720c */ /* 0x000fc40001781670 */
[----:B------:R-:W-:Y:S02]  /*77a0*/  ISETP.NE.AND P2, PT, R6, RZ, PT ;  /* 0x000000ff0600720c */ /* 0x000fe40003f45270 */
[----:B------:R-:W-:Y:S01]  /*77b0*/  P2R R6, PR, RZ, 0x1 ;  /* 0x00000001ff067803 */ /* 0x000fe20000000000 */
[----:B-1----:R-:W-:Y:S01]  /*77c0*/  FMUL.FTZ R17, R45, c[0x0][0x2ec] ;  /* 0x0000bb002d117a20 */ /* 0x002fe20000410000 */
[----:B----4-:R-:W-:Y:S01]  /*77d0*/  FSEL R234, R83, -INF , !P2 ;  /* 0xff80000053ea7808 */ /* 0x010fe20005000000 */
[----:B------:R-:W-:Y:S01]  /*77e0*/  MUFU.TANH R15, R15 ;  /* 0x0000000f000f7308 */ /* 0x000fe20000002400 */
[----:B--2---:R-:W-:Y:S01]  /*77f0*/  FSEL R7, R72, -INF , !P1 ;  /* 0xff80000048077808 */ /* 0x004fe20004800000 */
[----:B-----5:R-:W-:Y:S01]  /*7800*/  FMUL.FTZ R5, R47, c[0x0][0x2ec] ;  /* 0x0000bb002f057a20 */ /* 0x020fe20000410000 */
[----:B------:R-:W-:-:S03]  /*7810*/  ISETP.GE.AND P1, PT, R3, R240, PT ;  /* 0x000000f00300720c */ /* 0x000fc60003f26270 */
[----:B------:R1:W-:Y:S01]  /*7820*/  STL [R1+0x8], R7 ;  /* 0x0000080701007387 */ /* 0x0003e20000100800 */
[----:B------:R-:W-:Y:S01]  /*7830*/  FSEL R249, R76, -INF , !P3 ;  /* 0xff8000004cf97808 */ /* 0x000fe20005800000 */
[----:B------:R2:W-:Y:S01]  /*7840*/  MUFU.TANH R19, R5 ;  /* 0x0000000500137308 */ /* 0x0005e20000002400 */
[----:B------:R-:W-:Y:S02]  /*7850*/  ISETP.LT.OR P1, PT, R3, R236, P1 ;  /* 0x000000ec0300720c */ /* 0x000fe40000f21670 */
[----:B------:R-:W-:Y:S02]  /*7860*/  FSEL R143, R73, -INF , !P5 ;  /* 0xff800000498f7808 */ /* 0x000fe40006800000 */
[----:B------:R-:W-:Y:S02]  /*7870*/  P2R R16, PR, RZ, 0x2 ;  /* 0x00000002ff107803 */ /* 0x000fe40000000000 */
[----:B------:R-:W-:Y:S01]  /*7880*/  FSEL R214, R70, -INF , !P4 ;  /* 0xff80000046d67808 */ /* 0x000fe20006000000 */
[----:B------:R-:W-:Y:S01]  /*7890*/  MUFU.TANH R40, R17 ;  /* 0x0000001100287308 */ /* 0x000fe20000002400 */
[----:B------:R-:W-:-:S02]  /*78a0*/  IADD3 R3, R0, 0x68, RZ ;  /* 0x0000006800037810 */ /* 0x000fc40007ffe0ff */
[----:B------:R-:W-:Y:S02]  /*78b0*/  FSEL R247, R80, -INF , !P6 ;  /* 0xff80000050f77808 */ /* 0x000fe40007000000 */
[C---:B------:R-:W-:Y:S02]  /*78c0*/  ISETP.GE.AND P6, PT, R3.reuse, R242, PT ;  /* 0x000000f20300720c */ /* 0x040fe40003fc6270 */
[----:B------:R-:W-:Y:S02]  /*78d0*/  IADD3 R230, R226, 0x2000, RZ ;  /* 0x00002000e2e67810 */ /* 0x000fe40007ffe0ff */
[----:B--2---:R-:W-:Y:S02]  /*78e0*/  IADD3 R5, R0, 0x61, RZ ;  /* 0x0000006100057810 */ /* 0x004fe40007ffe0ff */
[----:B------:R-:W-:Y:S02]  /*78f0*/  ISETP.LT.OR P6, PT, R3, R238, P6 ;  /* 0x000000ee0300720c */ /* 0x000fe400037c1670 */
[----:B------:R-:W-:-:S02]  /*7900*/  ISETP.GE.AND P0, PT, R5, R242, PT ;  /* 0x000000f20500720c */ /* 0x000fc40003f06270 */
[C---:B------:R-:W-:Y:S02]  /*7910*/  ISETP.GE.AND P2, PT, R5.reuse, R241, PT ;  /* 0x000000f10500720c */ /* 0x040fe40003f46270 */
[C---:B------:R-:W-:Y:S02]  /*7920*/  ISETP.LT.OR P0, PT, R5.reuse, R238, P0 ;  /* 0x000000ee0500720c */ /* 0x040fe40000701670 */
[C---:B------:R-:W-:Y:S02]  /*7930*/  ISETP.GE.AND P1, PT, R5.reuse, R240, PT ;  /* 0x000000f00500720c */ /* 0x040fe40003f26270 */
[----:B-1----:R-:W-:Y:S02]  /*7940*/  P2R R7, PR, RZ, 0x1 ;  /* 0x00000001ff077803 */ /* 0x002fe40000000000 */
[C---:B------:R-:W-:Y:S02]  /*7950*/  ISETP.GE.AND P0, PT, R5.reuse, R239, PT ;  /* 0x000000ef0500720c */ /* 0x040fe40003f06270 */
[----:B------:R-:W-:-:S02]  /*7960*/  ISETP.LT.OR P3, PT, R5, R237, P2 ;  /* 0x000000ed0500720c */ /* 0x000fc40001761670 */
[C---:B------:R-:W-:Y:S02]  /*7970*/  ISETP.LT.OR P5, PT, R5.reuse, R236, P1 ;  /* 0x000000ec0500720c */ /* 0x040fe40000fa1670 */
[----:B------:R-:W-:Y:S02]  /*7980*/  ISETP.LT.OR P4, PT, R5, R235, P0 ;  /* 0x000000eb0500720c */ /* 0x000fe40000781670 */
[----:B------:R-:W-:Y:S02]  /*7990*/  ISETP.NE.AND P2, PT, R16, RZ, PT ;  /* 0x000000ff1000720c */ /* 0x000fe40003f45270 */
[----:B------:R-:W-:Y:S02]  /*79a0*/  ISETP.NE.AND P1, PT, R6, RZ, PT ;  /* 0x000000ff0600720c */ /* 0x000fe40003f25270 */
[----:B------:R-:W-:Y:S02]  /*79b0*/  ISETP.NE.AND P0, PT, R7, RZ, PT ;  /* 0x000000ff0700720c */ /* 0x000fe40003f05270 */
[----:B------:R-:W-:-:S02]  /*79c0*/  FSEL R212, R68, -INF , !P2 ;  /* 0xff80000044d47808 */ /* 0x000fc40005000000 */
[----:B------:R-:W-:Y:S02]  /*79d0*/  FSEL R215, R21, -INF , !P1 ;  /* 0xff80000015d77808 */ /* 0x000fe40004800000 */
[----:B------:R-:W-:Y:S02]  /*79e0*/  FSEL R139, R74, -INF , !P0 ;  /* 0xff8000004a8b7808 */ /* 0x000fe40004000000 */
[C---:B------:R-:W-:Y:S02]  /*79f0*/  ISETP.GE.AND P2, PT, R3.reuse, R241, PT ;  /* 0x000000f10300720c */ /* 0x040fe40003f46270 */
[C---:B------:R-:W-:Y:S02]  /*7a00*/  ISETP.GE.AND P1, PT, R3.reuse, R240, PT ;  /* 0x000000f00300720c */ /* 0x040fe40003f26270 */
[C---:B------:R-:W-:Y:S02]  /*7a10*/  ISETP.GE.AND P0, PT, R3.reuse, R239, PT ;  /* 0x000000ef0300720c */ /* 0x040fe40003f06270 */
[----:B------:R-:W-:-:S02]  /*7a20*/  ISETP.LT.OR P2, PT, R3, R237, P2 ;  /* 0x000000ed0300720c */ /* 0x000fc40001741670 */
[C---:B------:R-:W-:Y:S02]  /*7a30*/  ISETP.LT.OR P1, PT, R3.reuse, R236, P1 ;  /* 0x000000ec0300720c */ /* 0x040fe40000f21670 */
[----:B------:R-:W-:Y:S01]  /*7a40*/  ISETP.LT.OR P0, PT, R3, R235, P0 ;  /* 0x000000eb0300720c */ /* 0x000fe20000701670 */
[----:B------:R-:W-:Y:S01]  /*7a50*/  FMUL.FTZ R3, R50, c[0x0][0x2ec] ;  /* 0x0000bb0032037a20 */ /* 0x000fe20000410000 */
[----:B------:R-:W-:Y:S02]  /*7a60*/  IADD3 R5, R0, 0x69, RZ ;  /* 0x0000006900057810 */ /* 0x000fe40007ffe0ff */
[----:B------:R-:W-:Y:S01]  /*7a70*/  FSEL R193, R75, -INF , !P3 ;  /* 0xff8000004bc17808 */ /* 0x000fe20005800000 */
[----:B------:R1:W2:Y:S01]  /*7a80*/  MUFU.TANH R17, R3 ;  /* 0x0000000300117308 */ /* 0x0002a20000002400 */
[----:B------:R-:W-:Y:S02]  /*7a90*/  P2R R6, PR, RZ, 0x1 ;  /* 0x00000001ff067803 */ /* 0x000fe40000000000 */
[----:B------:R-:W-:-:S02]  /*7aa0*/  ISETP.GE.AND P3, PT, R5, R242, PT ;  /* 0x000000f20500720c */ /* 0x000fc40003f66270 */
[----:B------:R-:W-:Y:S02]  /*7ab0*/  ISETP.GE.AND P0, PT, R5, R239, PT ;  /* 0x000000ef0500720c */ /* 0x000fe40003f06270 */
[----:B------:R-:W-:Y:S02]  /*7ac0*/  P2R R16, PR, RZ, 0x4 ;  /* 0x00000004ff107803 */ /* 0x000fe40000000000 */
[----:B------:R-:W-:Y:S02]  /*7ad0*/  FSEL R207, R69, -INF , !P4 ;  /* 0xff80000045cf7808 */ /* 0x000fe40006000000 */
[C---:B------:R-:W-:Y:S02]  /*7ae0*/  ISETP.LT.OR P4, PT, R5.reuse, R238, P3 ;  /* 0x000000ee0500720c */ /* 0x040fe40001f81670 */
[----:B------:R-:W-:Y:S02]  /*7af0*/  ISETP.LT.OR P3, PT, R5, R235, P0 ;  /* 0x000000eb0500720c */ /* 0x000fe40000761670 */
[----:B------:R-:W-:-:S02]  /*7b00*/  ISETP.NE.AND P0, PT, R16, RZ, PT ;  /* 0x000000ff1000720c */ /* 0x000fc40003f05270 */
[----:B------:R-:W-:Y:S02]  /*7b10*/  P2R R7, PR, RZ, 0x2 ;  /* 0x00000002ff077803 */ /* 0x000fe40000000000 */
[----:B-1----:R-:W-:Y:S02]  /*7b20*/  IADD3 R3, R0, 0x70, RZ ;  /* 0x0000007000037810 */ /* 0x002fe40007ffe0ff */
[C---:B------:R-:W-:Y:S02]  /*7b30*/  ISETP.GE.AND P2, PT, R5.reuse, R241, PT ;  /* 0x000000f10500720c */ /* 0x040fe40003f46270 */
[----:B------:R-:W-:Y:S02]  /*7b40*/  ISETP.GE.AND P1, PT, R5, R240, PT ;  /* 0x000000f00500720c */ /* 0x000fe40003f26270 */
[----:B---3--:R-:W-:Y:S02]  /*7b50*/  FSEL R68, R36, -INF , !P6 ;  /* 0xff80000024447808 */ /* 0x008fe40007000000 */
[----:B------:R-:W-:-:S02]  /*7b60*/  FSEL R191, R38, -INF , !P0 ;  /* 0xff80000026bf7808 */ /* 0x000fc40004000000 */
        /* <DEDUP_REMOVED lines=8> */
[----:B------:R-:W-:-:S02]  /*7bf0*/  ISETP.LT.OR P0, PT, R3, R238, P0 ;  /* 0x000000ee0300720c */ /* 0x000fc40000701670 */
[----:B------:R-:W-:Y:S01]  /*7c00*/  FSEL R186, R48, -INF , !P2 ;  /* 0xff80000030ba7808 */ /* 0x000fe20005000000 */
[----:B------:R1:W3:Y:S01]  /*7c10*/  MUFU.TANH R16, R6 ;  /* 0x0000000600107308 */ /* 0x0002e20000002400 */
[----:B------:R-:W-:Y:S02]  /*7c20*/  ISETP.GE.AND P2, PT, R3, R241, PT ;  /* 0x000000f10300720c */ /* 0x000fe40003f46270 */
[----:B--2---:R-:W-:Y:S02]  /*7c30*/  FSEL R192, R17, -INF , !P1 ;  /* 0xff80000011c07808 */ /* 0x004fe40004800000 */
[----:B------:R-:W-:Y:S02]  /*7c40*/  ISETP.GE.AND P1, PT, R3, R240, PT ;  /* 0x000000f00300720c */ /* 0x000fe40003f26270 */
[----:B------:R-:W-:Y:S01]  /*7c50*/  P2R R5, PR, RZ, 0x1 ;  /* 0x00000001ff057803 */ /* 0x000fe20000000000 */
[----:B------:R2:W-:Y:S01]  /*7c60*/  MUFU.TANH R17, R7 ;  /* 0x0000000700117308 */ /* 0x0005e20000002400 */
[----:B------:R-:W-:-:S02]  /*7c70*/  FSEL R142, R37, -INF , !P4 ;  /* 0xff800000258e7808 */ /* 0x000fc40006000000 */
[C---:B------:R-:W-:Y:S02]  /*7c80*/  ISETP.GE.AND P0, PT, R3.reuse, R239, PT ;  /* 0x000000ef0300720c */ /* 0x040fe40003f06270 */
[C---:B------:R-:W-:Y:S02]  /*7c90*/  ISETP.LT.OR P4, PT, R3.reuse, R237, P2 ;  /* 0x000000ed0300720c */ /* 0x040fe40001781670 */
[----:B------:R-:W-:Y:S02]  /*7ca0*/  ISETP.LT.OR P2, PT, R3, R236, P1 ;  /* 0x000000ec0300720c */ /* 0x000fe40000f41670 */
[----:B------:R-:W-:Y:S02]  /*7cb0*/  ISETP.NE.AND P1, PT, R5, RZ, PT ;  /* 0x000000ff0500720c */ /* 0x000fe40003f25270 */
[----:B------:R-:W-:Y:S02]  /*7cc0*/  IADD3 R5, R0, 0x71, RZ ;  /* 0x0000007100057810 */ /* 0x000fe40007ffe0ff */
[----:B------:R-:W-:-:S02]  /*7cd0*/  ISETP.LT.OR P0, PT, R3, R235, P0 ;  /* 0x000000eb0300720c */ /* 0x000fc40000701670 */
[----:B------:R-:W-:Y:S02]  /*7ce0*/  P2R R8, PR, RZ, 0x4 ;  /* 0x00000004ff087803 */ /* 0x000fe40000000000 */
[C---:B------:R-:W-:Y:S02]  /*7cf0*/  ISETP.GE.AND P2, PT, R5.reuse, R241, PT ;  /* 0x000000f10500720c */ /* 0x040fe40003f46270 */
[----:B-1----:R-:W-:Y:S02]  /*7d00*/  P2R R6, PR, RZ, 0x1 ;  /* 0x00000001ff067803 */ /* 0x002fe40000000000 */
[----:B------:R-:W-:Y:S02]  /*7d10*/  ISETP.GE.AND P0, PT, R5, R242, PT ;  /* 0x000000f20500720c */ /* 0x000fe40003f06270 */
[----:B------:R-:W-:Y:S02]  /*7d20*/  FSEL R183, R49, -INF , !P5 ;  /* 0xff80000031b77808 */ /* 0x000fe40006800000 */
[----:B------:R-:W-:-:S02]  /*7d30*/  ISETP.LT.OR P5, PT, R5, R237, P2 ;  /* 0x000000ed0500720c */ /* 0x000fc400017a1670 */
[----:B------:R-:W-:Y:S02]  /*7d40*/  ISETP.NE.AND P2, PT, R8, RZ, PT ;  /* 0x000000ff0800720c */ /* 0x000fe40003f45270 */
[----:B------:R-:W-:Y:S02]  /*7d50*/  IADD3 R3, R0, 0x78, RZ ;  /* 0x0000007800037810 */ /* 0x000fe40007ffe0ff */
[----:B------:R-:W-:Y:S02]  /*7d60*/  ISETP.LT.OR P0, PT, R5, R238, P0 ;  /* 0x000000ee0500720c */ /* 0x000fe40000701670 */
[----:B------:R-:W-:Y:S02]  /*7d70*/  FSEL R148, R64, -INF , !P1 ;  /* 0xff80000040947808 */ /* 0x000fe40004800000 */
[----:B------:R-:W-:Y:S02]  /*7d80*/  FSEL R167, R20, -INF , !P2 ;  /* 0xff80000014a77808 */ /* 0x000fe40005000000 */
[----:B--2---:R-:W-:-:S02]  /*7d90*/  P2R R7, PR, RZ, 0x1 ;  /* 0x00000001ff077803 */ /* 0x004fc40000000000 */
[----:B------:R-:W-:Y:S02]  /*7da0*/  ISETP.GE.AND P1, PT, R5, R240, PT ;  /* 0x000000f00500720c */ /* 0x000fe40003f26270 */
[----:B------:R-:W-:Y:S02]  /*7db0*/  ISETP.GE.AND P2, PT, R3, R241, PT ;  /* 0x000000f10300720c */ /* 0x000fe40003f46270 */
[----:B------:R-:W-:Y:S02]  /*7dc0*/  ISETP.GE.AND P0, PT, R5, R239, PT ;  /* 0x000000ef0500720c */ /* 0x000fe40003f06270 */
[----:B------:R-:W-:Y:S02]  /*7dd0*/  FSEL R165, R41, -INF , !P4 ;  /* 0xff80000029a57808 */ /* 0x000fe40006000000 */
[----:B---3--:R-:W-:Y:S02]  /*7de0*/  FSEL R187, R16, -INF , !P3 ;  /* 0xff80000010bb7808 */ /* 0x008fe40005800000 */
[----:B------:R-:W-:-:S02]  /*7df0*/  ISETP.LT.OR P4, PT, R5, R236, P1 ;  /* 0x000000ec0500720c */ /* 0x000fc40000f81670 */
[----:B------:R-:W-:Y:S02]  /*7e00*/  ISETP.LT.OR P2, PT, R3, R237, P2 ;  /* 0x000000ed0300720c */ /* 0x000fe40001741670 */
[----:B------:R-:W-:Y:S02]  /*7e10*/  ISETP.NE.AND P1, PT, R6, RZ, PT ;  /* 0x000000ff0600720c */ /* 0x000fe40003f25270 */
[----:B------:R-:W-:Y:S02]  /*7e20*/  ISETP.LT.OR P3, PT, R5, R235, P0 ;  /* 0x000000eb0500720c */ /* 0x000fe40000761670 */
[----:B------:R-:W-:Y:S02]  /*7e30*/  ISETP.NE.AND P0, PT, R7, RZ, PT ;  /* 0x000000ff0700720c */ /* 0x000fe40003f05270 */
[----:B------:R-:W-:Y:S02]  /*7e40*/  P2R R6, PR, RZ, 0x4 ;  /* 0x00000004ff067803 */ /* 0x000fe40000000000 */
[----:B------:R-:W-:-:S02]  /*7e50*/  FSEL R182, R18, -INF , !P1 ;  /* 0xff80000012b67808 */ /* 0x000fc40004800000 */
[C---:B------:R-:W-:Y:S02]  /*7e60*/  ISETP.GE.AND P1, PT, R3.reuse, R240, PT ;  /* 0x000000f00300720c */ /* 0x040fe40003f26270 */
[----:B------:R-:W-:Y:S02]  /*7e70*/  FSEL R149, R52, -INF , !P0 ;  /* 0xff80000034957808 */ /* 0x000fe40004000000 */
[----:B------:R-:W-:Y:S02]  /*7e80*/  ISETP.GE.AND P0, PT, R3, R239, PT ;  /* 0x000000ef0300720c */ /* 0x000fe40003f06270 */
[----:B------:R-:W-:Y:S02]  /*7e90*/  FSEL R160, R53, -INF , !P5 ;  /* 0xff80000035a07808 */ /* 0x000fe40006800000 */
[----:B------:R-:W-:Y:S02]  /*7ea0*/  FSEL R180, R39, -INF , !P6 ;  /* 0xff80000027b47808 */ /* 0x000fe40007000000 */
[----:B------:R-:W-:-:S02]  /*7eb0*/  ISETP.NE.AND P5, PT, R6, RZ, PT ;  /* 0x000000ff0600720c */ /* 0x000fc40003fa5270 */
[C---:B------:R-:W-:Y:S01]  /*7ec0*/  ISETP.GE.AND P6, PT, R3.reuse, R242, PT ;  /* 0x000000f20300720c */ /* 0x040fe20003fc6270 */
[----:B------:R-:W1:Y:S01]  /*7ed0*/  MUFU.TANH R6, R14 ;  /* 0x0000000e00067308 */ /* 0x000e620000002400 */
[C---:B------:R-:W-:Y:S02]  /*7ee0*/  ISETP.LT.OR P1, PT, R3.reuse, R236, P1 ;  /* 0x000000ec0300720c */ /* 0x040fe40000f21670 */
[----:B------:R-:W-:Y:S02]  /*7ef0*/  IADD3 R0, R0, 0x79, RZ ;  /* 0x0000007900007810 */ /* 0x000fe40007ffe0ff */
[C---:B------:R-:W-:Y:S02]  /*7f00*/  ISETP.LT.OR P0, PT, R3.reuse, R235, P0 ;  /* 0x000000eb0300720c */ /* 0x040fe40000701670 */
[----:B------:R-:W-:Y:S02]  /*7f10*/  ISETP.LT.OR P6, PT, R3, R238, P6 ;  /* 0x000000ee0300720c */ /* 0x000fe400037c1670 */
[----:B------:R-:W-:-:S02]  /*7f20*/  P2R R5, PR, RZ, 0x2 ;  /* 0x00000002ff057803 */ /* 0x000fc40000000000 */
[C---:B------:R-:W-:Y:S02]  /*7f30*/  ISETP.GE.AND P2, PT, R0.reuse, R242, PT ;  /* 0x000000f20000720c */ /* 0x040fe40003f46270 */
[----:B------:R-:W-:Y:S02]  /*7f40*/  P2R R3, PR, RZ, 0x1 ;  /* 0x00000001ff037803 */ /* 0x000fe40000000000 */
[C---:B------:R-:W-:Y:S02]  /*7f50*/  ISETP.GE.AND P1, PT, R0.reuse, R241, PT ;  /* 0x000000f10000720c */ /* 0x040fe40003f26270 */
[----:B------:R-:W-:Y:S02]  /*7f60*/  FSEL R166, R19, -INF , !P3 ;  /* 0xff80000013a67808 */ /* 0x000fe40005800000 */
[----:B------:R-:W-:Y:S02]  /*7f70*/  ISETP.GE.AND P0, PT, R0, R240, PT ;  /* 0x000000f00000720c */ /* 0x000fe40003f06270 */
[----:B------:R-:W-:-:S02]  /*7f80*/  FSEL R164, R40, -INF , !P4 ;  /* 0xff80000028a47808 */ /* 0x000fc40006000000 */
[C---:B------:R-:W-:Y:S02]  /*7f90*/  ISETP.GE.AND P3, PT, R0.reuse, R239, PT ;  /* 0x000000ef0000720c */ /* 0x040fe40003f66270 */
[C---:B------:R-:W-:Y:S02]  /*7fa0*/  ISETP.LT.OR P4, PT, R0.reuse, R238, P2 ;  /* 0x000000ee0000720c */ /* 0x040fe40001781670 */
[C---:B------:R-:W-:Y:S02]  /*7fb0*/  ISETP.LT.OR P2, PT, R0.reuse, R237, P1 ;  /* 0x000000ed0000720c */ /* 0x040fe40000f41670 */
[C---:B------:R-:W-:Y:S02]  /*7fc0*/  ISETP.LT.OR P1, PT, R0.reuse, R236, P0 ;  /* 0x000000ec0000720c */ /* 0x040fe40000721670 */
[----:B------:R-:W-:Y:S01]  /*7fd0*/  ISETP.LT.OR P0, PT, R0, R235, P3 ;  /* 0x000000eb0000720c */ /* 0x000fe20001f01670 */
[----:B------:R-:W-:Y:S01]  /*7fe0*/  FMUL.FTZ R0, R11, c[0x0][0x2ec] ;  /* 0x0000bb000b007a20 */ /* 0x000fe20000410000 */
[----:B------:R-:W-:-:S02]  /*7ff0*/  FSEL R152, R12, -INF , !P6 ;  /* 0xff8000000c987808 */ /* 0x000fc40007000000 */
[----:B------:R-:W-:Y:S02]  /*8000*/  ISETP.NE.AND P6, PT, R3, RZ, PT ;  /* 0x000000ff0300720c */ /* 0x000fe40003fc5270 */
[----:B------:R2:W3:Y:S01]  /*8010*/  MUFU.TANH R3, R0 ;  /* 0x0000000000037308 */ /* 0x0004e20000002400 */
[----:B-1----:R-:W-:Y:S02]  /*8020*/  FSEL R144, R6, -INF , !P5 ;  /* 0xff80000006907808 */ /* 0x002fe40006800000 */
[----:B------:R-:W-:Y:S02]  /*8030*/  PLOP3.LUT P5, PT, PT, PT, UP0, 0x80, 0x0 ;  /* 0x000000000000781c */ /* 0x000fe40003faf008 */
[----:B------:R-:W-:Y:S02]  /*8040*/  ISETP.NE.AND P3, PT, R5, RZ, PT ;  /* 0x000000ff0500720c */ /* 0x000fe40003f65270 */
[C---:B------:R-:W-:Y:S02]  /*8050*/  IADD3 R229, R226.reuse, 0x2800, RZ ;  /* 0x00002800e2e57810 */ /* 0x040fe40007ffe0ff */
[----:B------:R-:W-:-:S02]  /*8060*/  IADD3 R228, R226, 0x3000, RZ ;  /* 0x00003000e2e47810 */ /* 0x000fc40007ffe0ff */
[----:B------:R-:W-:Y:S02]  /*8070*/  FSEL R146, R17, -INF , !P3 ;  /* 0xff80000011927808 */ /* 0x000fe40005800000 */
[----:B------:R-:W-:Y:S02]  /*8080*/  FSEL R163, R10, -INF , !P6 ;  /* 0xff8000000aa37808 */ /* 0x000fe40007000000 */
[----:B------:R-:W-:Y:S01]  /*8090*/  FSEL R159, R13, -INF , !P4 ;  /* 0xff8000000d9f7808 */ /* 0x000fe20006000000 */
[----:B--2---:R-:W-:Y:S01]  /*80a0*/  IMAD.IADD R0, R232, 0x1, R227 ;  /* 0x00000001e8007824 */ /* 0x004fe200078e02e3 */
[C---:B------:R-:W-:Y:S02]  /*80b0*/  IADD3 R232, R226.reuse, 0x1000, RZ ;  /* 0x00001000e2e87810 */ /* 0x040fe40007ffe0ff */
[----:B------:R-:W-:Y:S02]  /*80c0*/  IADD3 R227, R226, 0x3800, RZ ;  /* 0x00003800e2e37810 */ /* 0x000fe40007ffe0ff */
[----:B------:R-:W-:-:S02]  /*80d0*/  FSEL R158, R15, -INF , !P2 ;  /* 0xff8000000f9e7808 */ /* 0x000fc40005000000 */
[----:B------:R-:W-:Y:S02]  /*80e0*/  FSEL R145, R9, -INF , !P1 ;  /* 0xff80000009917808 */ /* 0x000fe40004800000 */
[----:B---3--:R-:W-:Y:S01]  /*80f0*/  FSEL R162, R3, -INF , !P0 ;  /* 0xff80000003a27808 */ /* 0x008fe20004000000 */
        /* <DEDUP_REMOVED lines=106> */
.L_x_732:
[----:B------:R-:W-:Y:S05]  /*87a0*/  BSYNC B0 ;  /* 0x0000000000007941 */ /* 0x000fea0003800000 */
.L_x_731:
[----:B------:R-:W0:Y:S02]  /*87b0*/  LDGDEPBAR ;  /* 0x00000000000079af */ /* 0x000e240000000000 */
.L_x_730:
[----:B------:R3:W-:Y:S01]  /*87c0*/  STL [R1+0x11c], R237 ;  /* 0x00011ced01007387 */ /* 0x0007e20000100800 */
[----:B------:R-:W-:Y:S01]  /*87d0*/  MOV R69, R109 ;  /* 0x0000006d00457202 */ /* 0x000fe20000000f00 */
[----:B------:R-:W-:Y:S02]  /*87e0*/  IMAD.MOV.U32 R74, RZ, RZ, R54 ;  /* 0x000000ffff4a7224 */ /* 0x000fe400078e0036 */
[----:B---3--:R-:W3:Y:S04]  /*87f0*/  LDL.LU R237, [R1+0x4] ;  /* 0x0000040001ed7983 */ /* 0x008ee80000300800 */
[----:B------:R4:W-:Y:S04]  /*8800*/  STL [R1+0x118], R236 ;  /* 0x000118ec01007387 */ /* 0x0009e80000100800 */
[----:B----4-:R-:W4:Y:S04]  /*8810*/  LDL.LU R236, [R1+0x20] ;  /* 0x0000200001ec7983 */ /* 0x010f280000300800 */
[----:B------:R1:W-:Y:S04]  /*8820*/  STL [R1+0x114], R235 ;  /* 0x000114eb01007387 */ /* 0x0003e80000100800 */
[----:B-12---:R-:W2:Y:S04]  /*8830*/  LDL.LU R235, [R1+0x1c] ;  /* 0x00001c0001eb7983 */ /* 0x006ea80000300800 */
[----:B------:R1:W-:Y:S04]  /*8840*/  STL [R1+0x110], R233 ;  /* 0x000110e901007387 */ /* 0x0003e80000100800 */
[----:B-1----:R-:W2:Y:S01]  /*8850*/  LDL.LU R233, [R1+0x8] ;  /* 0x0000080001e97983 */ /* 0x002ea20000300800 */
[----:B------:R-:W-:Y:S01]  /*8860*/  FMNMX.FTZ R3, R115, R118, !PT ;  /* 0x0000007673037209 */ /* 0x000fe20007810000 */
[----:B------:R-:W-:-:S02]  /*8870*/  IMAD.SHL.U32 R216, R0, 0x2, RZ ;  /* 0x0000000200d87824 */ /* 0x000fc400078e00ff */
[----:B------:R1:W-:Y:S01]  /*8880*/  STL [R1+0x10c], R232 ;  /* 0x00010ce801007387 */ /* 0x0003e20000100800 */
[----:B------:R-:W-:Y:S02]  /*8890*/  FMNMX.FTZ R3, R119, R3, !PT ;  /* 0x0000000377037209 */ /* 0x000fe40007810000 */
[-C--:B------:R-:W-:Y:S01]  /*88a0*/  LEA R219, R2, R216.reuse, 0x1 ;  /* 0x000000d802db7211 */ /* 0x080fe200078e08ff */
[----:B------:R-:W-:Y:S01]  /*88b0*/  STL [R1+0x108], R231 ;  /* 0x000108e701007387 */ /* 0x000fe20000100800 */
[----:B------:R-:W-:Y:S02]  /*88c0*/  FMNMX.FTZ R3, R117, R3, !PT ;  /* 0x0000000375037209 */ /* 0x000fe40007810000 */
[----:B------:R-:W-:Y:S01]  /*88d0*/  LEA R217, R4, R216, 0x1 ;  /* 0x000000d804d97211 */ /* 0x000fe200078e08ff */
[----:B------:R-:W-:Y:S01]  /*88e0*/  STL [R1+0x104], R230 ;  /* 0x000104e601007387 */ /* 0x000fe20000100800 */
[----:B------:R-:W-:-:S03]  /*88f0*/  FMNMX.FTZ R3, R113, R3, !PT ;  /* 0x0000000371037209 */ /* 0x000fc60007810000 */
[----:B------:R-:W-:Y:S01]  /*8900*/  STL [R1+0x100], R229 ;  /* 0x000100e501007387 */ /* 0x000fe20000100800 */
[----:B------:R-:W-:Y:S01]  /*8910*/  FMNMX.FTZ R3, R102, R3, !PT ;  /* 0x0000000366037209 */ /* 0x000fe20007810000 */
[----:B------:R-:W-:Y:S02]  /*8920*/  IMAD R218, R2, 0x2, R217 ;  /* 0x0000000202da7824 */ /* 0x000fe400078e02d9 */
[----:B------:R-:W-:Y:S01]  /*8930*/  STL [R1+0xfc], R228 ;  /* 0x0000fce401007387 */ /* 0x000fe20000100800 */
[----:B------:R-:W-:-:S03]  /*8940*/  FMNMX.FTZ R3, R101, R3, !PT ;  /* 0x0000000365037209 */ /* 0x000fc60007810000 */
[----:B------:R-:W-:Y:S01]  /*8950*/  STL [R1+0xf8], R227 ;  /* 0x0000f8e301007387 */ /* 0x000fe20000100800 */
[----:B------:R-:W-:-:S03]  /*8960*/  FMNMX.FTZ R3, R98, R3, !PT ;  /* 0x0000000362037209 */ /* 0x000fc60007810000 */
[----:B------:R-:W-:Y:S01]  /*8970*/  STL [R1+0xf4], R226 ;  /* 0x0000f4e201007387 */ /* 0x000fe20000100800 */
[----:B------:R-:W-:Y:S02]  /*8980*/  FMNMX.FTZ R3, R174, R3, !PT ;  /* 0x00000003ae037209 */ /* 0x000fe40007810000 */
[----:B-1----:R-:W-:Y:S01]  /*8990*/  MOV R232, R110 ;  /* 0x0000006e00e87202 */ /* 0x002fe20000000f00 */
        /* <DEDUP_REMOVED lines=83> */
[----:B-1----:R-:W-:-:S04]  /*8ed0*/  FMNMX.FTZ R73, R73, R7, !PT ;  /* 0x0000000749497209 */ /* 0x002fc80007810000 */
[----:B------:R-:W-:Y:S02]  /*8ee0*/  FSETP.NEU.FTZ.AND P0, PT, R73, -INF , PT ;  /* 0xff8000004900780b */ /* 0x000fe40003f1d000 */
[----:B---3--:R-:W-:-:S04]  /*8ef0*/  FMNMX.FTZ R6, R237, R6, !PT ;  /* 0x00000006ed067209 */ /* 0x008fc80007810000 */
        /* <DEDUP_REMOVED lines=13> */
[----:B------:R-:W-:Y:S01]  /*8fd0*/  FMUL.FTZ R6, R73, c[0x0][0x23c] ;  /* 0x00008f0049067a20 */ /* 0x000fe20000410000 */
[----:B------:R-:W-:-:S02]  /*8fe0*/  FMNMX.FTZ R72, R144, R72, !PT ;  /* 0x0000004890487209 */ /* 0x000fc40007810000 */
[----:B------:R-:W-:Y:S02]  /*8ff0*/  FMNMX.FTZ R5, R111, R5, !PT ;  /* 0x000000056f057209 */ /* 0x000fe40007810000 */
[----:B------:R-:W-:Y:S02]  /*9000*/  FMNMX.FTZ R72, R158, R72, !PT ;  /* 0x000000489e487209 */ /* 0x000fe40007810000 */
[----:B------:R-:W-:Y:S02]  /*9010*/  FMNMX.FTZ R3, R157, R3, !PT ;  /* 0x000000039d037209 */ /* 0x000fe40007810000 */
[----:B------:R-:W-:Y:S01]  /*9020*/  FMNMX.FTZ R5, R65, R5, !PT ;  /* 0x0000000541057209 */ /* 0x000fe20007810000 */
[----:B------:R-:W1:Y:S01]  /*9030*/  SHFL.BFLY PT, R8, R72, 0x2, 0x1f ;  /* 0x0c401f0048087f89 */ /* 0x000e6200000e0000 */
[----:B------:R-:W-:Y:S02]  /*9040*/  FSEL R6, R6, RZ, P0 ;  /* 0x000000ff06067208 */ /* 0x000fe40000000000 */
[----:B------:R-:W-:-:S02]  /*9050*/  FMNMX.FTZ R3, R153, R3, !PT ;  /* 0x0000000399037209 */ /* 0x000fc40007810000 */
[----:B------:R-:W-:Y:S01]  /*9060*/  FMNMX.FTZ R5, R250, R5, !PT ;  /* 0x00000005fa057209 */ /* 0x000fe20007810000 */
[--C-:B------:R-:W-:Y:S01]  /*9070*/  FFMA.FTZ R7, R115, c[0x0][0x23c], -R6.reuse ;  /* 0x00008f0073077a23 */ /* 0x100fe20000010806 */
[----:B------:R-:W-:Y:S01]  /*9080*/  FMNMX.FTZ R3, R208, R3, !PT ;  /* 0x00000003d0037209 */ /* 0x000fe20007810000 */
[----:B------:R-:W-:Y:S01]  /*9090*/  IMAD.MOV.U32 R115, RZ, RZ, R65 ;  /* 0x000000ffff737224 */ /* 0x000fe200078e0041 */
[----:B------:R-:W-:Y:S01]  /*90a0*/  FMNMX.FTZ R5, R247, R5, !PT ;  /* 0x00000005f7057209 */ /* 0x000fe20007810000 */
[----:B------:R3:W-:Y:S01]  /*90b0*/  MUFU.EX2 R11, R7 ;  /* 0x00000007000b7308 */ /* 0x0007e20000000800 */
[----:B------:R-:W-:Y:S01]  /*90c0*/  FMNMX.FTZ R3, R198, R3, !PT ;  /* 0x00000003c6037209 */ /* 0x000fe20007810000 */
[--C-:B------:R-:W-:Y:S01]  /*90d0*/  FFMA.FTZ R2, R174, c[0x0][0x23c], -R6.reuse ;  /* 0x00008f00ae027a23 */ /* 0x100fe20000010806 */
[----:B------:R-:W-:Y:S01]  /*90e0*/  FMNMX.FTZ R5, R212, R5, !PT ;  /* 0x00000005d4057209 */ /* 0x000fe20007810000 */
[--C-:B------:R-:W-:Y:S01]  /*90f0*/  FFMA.FTZ R142, R142, c[0x0][0x23c], -R6.reuse ;  /* 0x00008f008e8e7a23 */ /* 0x100fe20000010806 */
[----:B------:R-:W-:Y:S01]  /*9100*/  FMNMX.FTZ R3, R190, R3, !PT ;  /* 0x00000003be037209 */ /* 0x000fe20007810000 */
[----:B------:R-:W-:-:S02]  /*9110*/  FFMA.FTZ R148, R148, c[0x0][0x23c], -R6 ;  /* 0x00008f0094947a23 */ /* 0x000fc40000010806 */
[----:B------:R4:W-:Y:S01]  /*9120*/  MUFU.EX2 R174, R2 ;  /* 0x0000000200ae7308 */ /* 0x0009e20000000800 */
[--C-:B------:R-:W-:Y:S02]  /*9130*/  FFMA.FTZ R149, R149, c[0x0][0x23c], -R6.reuse ;  /* 0x00008f0095957a23 */ /* 0x100fe40000010806 */
[--C-:B------:R-:W-:Y:S02]  /*9140*/  FFMA.FTZ R152, R152, c[0x0][0x23c], -R6.reuse ;  /* 0x00008f0098987a23 */ /* 0x100fe40000010806 */
[--C-:B------:R-:W-:Y:S01]  /*9150*/  FFMA.FTZ R159, R159, c[0x0][0x23c], -R6.reuse ;  /* 0x00008f009f9f7a23 */ /* 0x100fe20000010806 */
[----:B-1----:R-:W-:Y:S01]  /*9160*/  FMNMX.FTZ R72, R72, R8, !PT ;  /* 0x0000000848487209 */ /* 0x002fe20007810000 */
[--C-:B------:R-:W-:Y:S02]  /*9170*/  FFMA.FTZ R8, R117, c[0x0][0x23c], -R6.reuse ;  /* 0x00008f0075087a23 */ /* 0x100fe40000010806 */
[--C-:B---3--:R-:W-:Y:S02]  /*9180*/  FFMA.FTZ R7, R118, c[0x0][0x23c], -R6.reuse ;  /* 0x00008f0076077a23 */ /* 0x108fe40000010806 */
[----:B------:R-:W1:Y:S01]  /*9190*/  SHFL.BFLY PT, R9, R72, 0x1, 0x1f ;  /* 0x0c201f0048097f89 */ /* 0x000e6200000e0000 */
[----:B------:R-:W-:Y:S01]  /*91a0*/  MUFU.EX2 R228, R8 ;  /* 0x0000000800e47308 */ /* 0x000fe20000000800 */
[----:B----4-:R-:W-:-:S07]  /*91b0*/  FFMA.FTZ R2, R169, c[0x0][0x23c], -R6 ;  /* 0x00008f00a9027a23 */ /* 0x010fce0000010806 */
[----:B------:R3:W-:Y:S01]  /*91c0*/  MUFU.EX2 R12, R7 ;  /* 0x00000007000c7308 */ /* 0x0007e20000000800 */
[----:B-1----:R-:W-:Y:S02]  /*91d0*/  FMNMX.FTZ R72, R72, R9, !PT ;  /* 0x0000000948487209 */ /* 0x002fe40007810000 */
[----:B---3--:R-:W-:Y:S02]  /*91e0*/  FMNMX.FTZ R7, R202, R5, !PT ;  /* 0x00000005ca077209 */ /* 0x008fe40007810000 */
[----:B------:R-:W-:Y:S01]  /*91f0*/  FMNMX.FTZ R5, R181, R3, !PT ;  /* 0x00000003b5057209 */ /* 0x000fe20007810000 */
[----:B------:R-:W-:Y:S01]  /*9200*/  FFMA.FTZ R3, R119, c[0x0][0x23c], -R6 ;  /* 0x00008f0077037a23 */ /* 0x000fe20000010806 */
[----:B------:R-:W-:Y:S02]  /*9210*/  FMNMX.FTZ R7, R186, R7, !PT ;  /* 0x00000007ba077209 */ /* 0x000fe40007810000 */
[----:B------:R-:W-:Y:S01]  /*9220*/  FMNMX.FTZ R5, R252, R5, !PT ;  /* 0x00000005fc057209 */ /* 0x000fe20007810000 */
[----:B------:R1:W3:Y:S01]  /*9230*/  MUFU.EX2 R231, R3 ;  /* 0x0000000300e77308 */ /* 0x0002e20000000800 */
[----:B------:R-:W-:-:S02]  /*9240*/  FMNMX.FTZ R7, R183, R7, !PT ;  /* 0x00000007b7077209 */ /* 0x000fc40007810000 */
[----:B------:R-:W-:Y:S02]  /*9250*/  FSETP.NEU.FTZ.AND P0, PT, R72, -INF , PT ;  /* 0xff8000004800780b */ /* 0x000fe40003f1d000 */
        /* <DEDUP_REMOVED lines=11> */
[----:B------:R1:W4:Y:S01]  /*9310*/  MUFU.EX2 R10, R3 ;  /* 0x00000003000a7308 */ /* 0x0003220000000800 */
[----:B--2---:R-:W-:Y:S02]  /*9320*/  FMNMX.FTZ R5, R235, R5, !PT ;  /* 0x00000005eb057209 */ /* 0x004fe40007810000 */
[----:B---3--:R-:W-:Y:S01]  /*9330*/  F2FP.PACK_AB R22, R228, R231 ;  /* 0x000000e7e416723e */ /* 0x008fe200000000ff */
[----:B------:R-:W2:Y:S01]  /*9340*/  SHFL.BFLY PT, R8, R71, 0x2, 0x1f ;  /* 0x0c401f0047087f89 */ /* 0x000ea200000e0000 */
[----:B------:R-:W-:Y:S02]  /*9350*/  FMNMX.FTZ R5, R233, R5, !PT ;  /* 0x00000005e9057209 */ /* 0x000fe40007810000 */
[----:B------:R-:W-:-:S02]  /*9360*/  MOV R113, R111 ;  /* 0x0000006f00717202 */ /* 0x000fc40000000f00 */
[----:B------:R-:W-:Y:S01]  /*9370*/  FMNMX.FTZ R5, R249, R5, !PT ;  /* 0x00000005f9057209 */ /* 0x000fe20007810000 */
[----:B-1----:R-:W-:-:S04]  /*9380*/  FFMA.FTZ R3, R102, c[0x0][0x23c], -R6 ;  /* 0x00008f0066037a23 */ /* 0x002fc80000010806 */
[----:B------:R1:W-:Y:S01]  /*9390*/  MUFU.EX2 R13, R3 ;  /* 0x00000003000d7308 */ /* 0x0003e20000000800 */
[----:B--2---:R-:W-:Y:S01]  /*93a0*/  FMNMX.FTZ R71, R71, R8, !PT ;  /* 0x0000000847477209 */ /* 0x004fe20007810000 */
[----:B-1----:R-:W-:-:S06]  /*93b0*/  FFMA.FTZ R3, R101, c[0x0][0x23c], -R6 ;  /* 0x00008f0065037a23 */ /* 0x002fcc0000010806 */
[----:B------:R1:W-:Y:S02]  /*93c0*/  MUFU.EX2 R226, R3 ;  /* 0x0000000300e27308 */ /* 0x0003e40000000800 */
[----:B-1----:R-:W-:Y:S01]  /*93d0*/  FMNMX.FTZ R3, R215, R5, !PT ;  /* 0x00000005d7037209 */ /* 0x002fe20007810000 */
[----:B------:R-:W-:-:S03]  /*93e0*/  FMUL.FTZ R5, R72, c[0x0][0x23c] ;  /* 0x00008f0048057a20 */ /* 0x000fc60000410000 */
[----:B------:R-:W-:Y:S02]  /*93f0*/  FMNMX.FTZ R3, R207, R3, !PT ;  /* 0x00000003cf037209 */ /* 0x000fe40007810000 */
[----:B------:R-:W-:Y:S02]  /*9400*/  FSEL R5, R5, RZ, P0 ;  /* 0x000000ff05057208 */ /* 0x000fe40000000000 */
[----:B------:R-:W-:-:S03]  /*9410*/  FMNMX.FTZ R3, R192, R3, !PT ;  /* 0x00000003c0037209 */ /* 0x000fc60007810000 */
[--C-:B------:R-:W-:Y:S01]  /*9420*/  FFMA.FTZ R7, R129, c[0x0][0x23c], -R5.reuse ;  /* 0x00008f0081077a23 */ /* 0x100fe20000010805 */
[----:B------:R-:W-:Y:S01]  /*9430*/  FMNMX.FTZ R3, R187, R3, !PT ;  /* 0x00000003bb037209 */ /* 0x000fe20007810000 */
[----:B----4-:R-:W-:Y:S02]  /*9440*/  IMAD.MOV.U32 R129, RZ, RZ, R10 ;  /* 0x000000ffff817224 */ /* 0x010fe400078e000a */
        /* <DEDUP_REMOVED lines=10> */
[----:B---3--:R-:W-:-:S03]  /*94f0*/  MOV R132, R9 ;  /* 0x0000000900847202 */ /* 0x008fc60000000f00 */
[----:B------:R2:W-:Y:S01]  /*9500*/  MUFU.EX2 R10, R3 ;  /* 0x00000003000a7308 */ /* 0x0005e20000000800 */
[----:B------:R-:W-:Y:S02]  /*9510*/  F2FP.PACK_AB R21, R132, R75 ;  /* 0x0000004b8415723e */ /* 0x000fe400000000ff */
[----:B-1----:R-:W-:Y:S01]  /*9520*/  FMNMX.FTZ R71, R71, R7, !PT ;  /* 0x0000000747477209 */ /* 0x002fe20007810000 */
[--C-:B------:R-:W-:Y:S02]  /*9530*/  FFMA.FTZ R7, R112, c[0x0][0x23c], -R5.reuse ;  /* 0x00008f0070077a23 */ /* 0x100fe40000010805 */
[----:B--2---:R-:W-:Y:S01]  /*9540*/  FFMA.FTZ R3, R124, c[0x0][0x23c], -R5 ;  /* 0x00008f007c037a23 */ /* 0x004fe20000010805 */
[----:B------:R-:W-:Y:S01]  /*9550*/  FSETP.NEU.FTZ.AND P0, PT, R71, -INF , PT ;  /* 0xff8000004700780b */ /* 0x000fe20003f1d000 */
[----:B------:R1:W-:Y:S01]  /*9560*/  MUFU.EX2 R225, R7 ;  /* 0x0000000700e17308 */ /* 0x0003e20000000800 */
[----:B----4-:R-:W-:-:S05]  /*9570*/  FMNMX.FTZ R70, R70, R8, !PT ;  /* 0x0000000846467209 */ /* 0x010fca0007810000 */
[----:B------:R-:W2:Y:S02]  /*9580*/  SHFL.BFLY PT, R8, R70, 0x1, 0x1f ;  /* 0x0c201f0046087f89 */ /* 0x000ea400000e0000 */
[----:B------:R3:W-:Y:S01]  /*9590*/  MUFU.EX2 R227, R3 ;  /* 0x0000000300e37308 */ /* 0x0007e20000000800 */
[----:B-1----:R-:W-:-:S07]  /*95a0*/  FFMA.FTZ R7, R103, c[0x0][0x23c], -R5 ;  /* 0x00008f0067077a23 */ /* 0x002fce0000010805 */
[----:B------:R-:W1:Y:S01]  /*95b0*/  MUFU.EX2 R221, R7 ;  /* 0x0000000700dd7308 */ /* 0x000e620000000800 */
[----:B---3--:R-:W-:-:S07]  /*95c0*/  FFMA.FTZ R3, R121, c[0x0][0x23c], -R5 ;  /* 0x00008f0079037a23 */ /* 0x008fce0000010805 */
[----:B------:R3:W-:Y:S01]  /*95d0*/  MUFU.EX2 R124, R3 ;  /* 0x00000003007c7308 */ /* 0x0007e20000000800 */
[----:B--2---:R-:W-:Y:S02]  /*95e0*/  FMNMX.FTZ R70, R70, R8, !PT ;  /* 0x0000000846467209 */ /* 0x004fe40007810000 */
[----:B-1----:R-:W-:Y:S01]  /*95f0*/  F2FP.PACK_AB R15, R221, R225 ;  /* 0x000000e1dd0f723e */ /* 0x002fe200000000ff */
[----:B---3--:R-:W-:-:S04]  /*9600*/  FFMA.FTZ R3, R116, c[0x0][0x23c], -R5 ;  /* 0x00008f0074037a23 */ /* 0x008fc80000010805 */
[----:B------:R1:W2:Y:S02]  /*9610*/  MUFU.EX2 R14, R3 ;  /* 0x00000003000e7308 */ /* 0x0002a40000000800 */
[----:B-1----:R-:W-:-:S05]  /*9620*/  FMUL.FTZ R3, R71, c[0x0][0x23c] ;  /* 0x00008f0047037a20 */ /* 0x002fca0000410000 */
[----:B------:R-:W-:Y:S02]  /*9630*/  FSEL R3, R3, RZ, P0 ;  /* 0x000000ff03037208 */ /* 0x000fe40000000000 */
[----:B------:R-:W-:-:S03]  /*9640*/  FSETP.NEU.FTZ.AND P0, PT, R70, -INF , PT ;  /* 0xff8000004600780b */ /* 0x000fc60003f1d000 */
[--C-:B------:R-:W-:Y:S01]  /*9650*/  FFMA.FTZ R7, R136, c[0x0][0x23c], -R3.reuse ;  /* 0x00008f0088077a23 */ /* 0x100fe20000010803 */
[----:B--2---:R-:W-:Y:S01]  /*9660*/  MOV R136, R14 ;  /* 0x0000000e00887202 */ /* 0x004fe20000000f00 */
[--C-:B------:R-:W-:Y:S01]  /*9670*/  FFMA.FTZ R8, R104, c[0x0][0x23c], -R3.reuse ;  /* 0x00008f0068087a23 */ /* 0x100fe20000010803 */
[----:B------:R-:W-:Y:S01]  /*9680*/  F2FP.PACK_AB R14, R222, R226 ;  /* 0x000000e2de0e723e */ /* 0x000fe200000000ff */
[----:B------:R1:W-:Y:S08]  /*9690*/  MUFU.EX2 R105, R7 ;  /* 0x0000000700697308 */ /* 0x0003f00000000800 */
[----:B------:R-:W-:Y:S01]  /*96a0*/  MUFU.EX2 R220, R8 ;  /* 0x0000000800dc7308 */ /* 0x000fe20000000800 */
[----:B-1----:R-:W-:-:S02]  /*96b0*/  FFMA.FTZ R7, R131, c[0x0][0x23c], -R3 ;  /* 0x00008f0083077a23 */ /* 0x002fc40000010803 */
[----:B------:R-:W-:-:S05]  /*96c0*/  IMAD.MOV.U32 R131, RZ, RZ, R11 ;  /* 0x000000ffff837224 */ /* 0x000fca00078e000b */
[----:B------:R1:W2:Y:S02]  /*96d0*/  MUFU.EX2 R112, R7 ;  /* 0x0000000700707308 */ /* 0x0002a40000000800 */
[----:B-1----:R-:W-:Y:S01]  /*96e0*/  FFMA.FTZ R7, R134, c[0x0][0x23c], -R3 ;  /* 0x00008f0086077a23 */ /* 0x002fe20000010803 */
[----:B--2---:R-:W-:Y:S01]  /*96f0*/  F2FP.PACK_AB R16, R112, R105 ;  /* 0x000000697010723e */ /* 0x004fe200000000ff */
[----:B------:R-:W-:Y:S01]  /*9700*/  IMAD.MOV.U32 R134, RZ, RZ, R13 ;  /* 0x000000ffff867224 */ /* 0x000fe200078e000d */
[----:B------:R-:W-:-:S03]  /*9710*/  F2FP.PACK_AB R13, R136, R124 ;  /* 0x0000007c880d723e */ /* 0x000fc600000000ff */
[----:B------:R1:W-:Y:S02]  /*9720*/  MUFU.EX2 R230, R7 ;  /* 0x0000000700e67308 */ /* 0x0003e40000000800 */
[----:B-1----:R-:W-:-:S06]  /*9730*/  FFMA.FTZ R7, R126, c[0x0][0x23c], -R3 ;  /* 0x00008f007e077a23 */ /* 0x002fcc0000010803 */
[----:B------:R1:W-:Y:S02]  /*9740*/  MUFU.EX2 R11, R7 ;  /* 0x00000007000b7308 */ /* 0x0003e40000000800 */
[----:B-1----:R-:W-:-:S06]  /*9750*/  FFMA.FTZ R7, R122, c[0x0][0x23c], -R3 ;  /* 0x00008f007a077a23 */ /* 0x002fcc0000010803 */
[----:B------:R1:W-:Y:S02]  /*9760*/  MUFU.EX2 R9, R7 ;  /* 0x0000000700097308 */ /* 0x0003e40000000800 */
[----:B-1----:R-:W-:-:S06]  /*9770*/  FFMA.FTZ R7, R120, c[0x0][0x23c], -R3 ;  /* 0x00008f0078077a23 */ /* 0x002fcc0000010803 */
[----:B------:R1:W-:Y:S02]  /*9780*/  MUFU.EX2 R107, R7 ;  /* 0x00000007006b7308 */ /* 0x0003e40000000800 */
[----:B-1----:R-:W-:Y:S01]  /*9790*/  FFMA.FTZ R7, R114, c[0x0][0x23c], -R3 ;  /* 0x00008f0072077a23 */ /* 0x002fe20000010803 */
[----:B------:R-:W-:Y:S02]  /*97a0*/  MOV R114, R12 ;  /* 0x0000000c00727202 */ /* 0x000fe40000000f00 */
[----:B------:R-:W-:-:S03]  /*97b0*/  F2FP.PACK_AB R12, R134, R129 ;  /* 0x00000081860c723e */ /* 0x000fc600000000ff */
[----:B------:R1:W2:Y:S01]  /*97c0*/  MUFU.EX2 R224, R7 ;  /* 0x0000000700e07308 */ /* 0x0002a20000000800 */
[----:B------:R-:W-:Y:S01]  /*97d0*/  F2FP.PACK_AB R20, R114, R131 ;  /* 0x000000837214723e */ /* 0x000fe200000000ff */
[----:B-1----:R-:W-:-:S05]  /*97e0*/  FMUL.FTZ R7, R70, c[0x0][0x23c] ;  /* 0x00008f0046077a20 */ /* 0x002fca0000410000 */
[----:B------:R-:W-:-:S05]  /*97f0*/  FSEL R0, R7, RZ, P0 ;  /* 0x000000ff07007208 */ /* 0x000fca0000000000 */
[--C-:B------:R-:W-:Y:S02]  /*9800*/  FFMA.FTZ R7, R141, c[0x0][0x23c], -R0.reuse ;  /* 0x00008f008d077a23 */ /* 0x100fe40000010800 */
[----:B------:R-:W-:Y:S02]  /*9810*/  FFMA.FTZ R4, R127, c[0x0][0x23c], -R0 ;  /* 0x00008f007f047a23 */ /* 0x000fe40000010800 */
[----:B------:R1:W-:Y:S01]  /*9820*/  MUFU.EX2 R104, R7 ;  /* 0x0000000700687308 */ /* 0x0003e20000000800 */
[----:B------:R-:W-:Y:S01]  /*9830*/  IMAD.MOV.U32 R127, RZ, RZ, R10 ;  /* 0x000000ffff7f7224 */ /* 0x000fe200078e000a */
[----:B--2---:R-:W-:-:S04]  /*9840*/  F2FP.PACK_AB R10, R220, R224 ;  /* 0x000000e0dc0a723e */ /* 0x004fc800000000ff */
[----:B------:R-:W-:Y:S02]  /*9850*/  F2FP.PACK_AB R23, R227, R127 ;  /* 0x0000007fe317723e */ /* 0x000fe400000000ff */
[----:B------:R2:W-:Y:S05]  /*9860*/  MUFU.EX2 R126, R4 ;  /* 0x00000004007e7308 */ /* 0x0005ea0000000800 */
[----:B------:R-:W-:Y:S01]  /*9870*/  HMMA.16816.F32 R56, R20, R24, RZ ;  /* 0x000000181438723c */ /* 0x000fe200000018ff */
[----:B-1----:R-:W-:Y:S01]  /*9880*/  FFMA.FTZ R7, R138, c[0x0][0x23c], -R0 ;  /* 0x00008f008a077a23 */ /* 0x002fe20000010800 */
[----:B------:R-:W-:-:S03]  /*9890*/  MOV R138, R113 ;  /* 0x00000071008a7202 */ /* 0x000fc60000000f00 */
[----:B------:R1:W3:Y:S03]  /*98a0*/  MUFU.EX2 R106, R7 ;  /* 0x00000007006a7308 */ /* 0x0002e60000000800 */
[----:B------:R-:W-:Y:S01]  /*98b0*/  HMMA.16816.F32 R76, R20, R32, RZ ;  /* 0x00000020144c723c */ /* 0x000fe200000018ff */
[----:B--2---:R-:W-:Y:S01]  /*98c0*/  FFMA.FTZ R4, R130, c[0x0][0x23c], -R0 ;  /* 0x00008f0082047a23 */ /* 0x004fe20000010800 */
[----:B------:R-:W-:-:S03]  /*98d0*/  MOV R130, R9 ;  /* 0x0000000900827202 */ /* 0x000fc60000000f00 */
[----:B------:R2:W-:Y:S01]  /*98e0*/  MUFU.EX2 R223, R4 ;  /* 0x0000000400df7308 */ /* 0x0005e20000000800 */
[----:B------:R-:W-:Y:S02]  /*98f0*/  F2FP.PACK_AB R8, R107, R130 ;  /* 0x000000826b08723e */ /* 0x000fe400000000ff */
[----:B------:R-:W-:Y:S01]  /*9900*/  HMMA.16816.F32 R60, R20, R44, RZ ;  /* 0x0000002c143c723c */ /* 0x000fe200000018ff */
[----:B-1----:R-:W-:Y:S01]  /*9910*/  FFMA.FTZ R7, R140, c[0x0][0x23c], -R0 ;  /* 0x00008f008c077a23 */ /* 0x002fe20000010800 */
[----:B---3--:R-:W-:-:S06]  /*9920*/  F2FP.PACK_AB R17, R106, R104 ;  /* 0x000000686a11723e */ /* 0x008fcc00000000ff */
[----:B------:R-:W-:Y:S01]  /*9930*/  HMMA.16816.F32 R84, R12, R48, R56 ;  /* 0x000000300c54723c */ /* 0x000fe20000001838 */
[----:B------:R1:W-:Y:S01]  /*9940*/  MUFU.EX2 R229, R7 ;  /* 0x0000000700e57308 */ /* 0x0003e20000000800 */
[----:B--2---:R-:W-:-:S06]  /*9950*/  FFMA.FTZ R4, R125, c[0x0][0x23c], -R0 ;  /* 0x00008f007d047a23 */ /* 0x004fcc0000010800 */
[C---:B------:R-:W-:Y:S01]  /*9960*/  HMMA.16816.F32 R100, R12.reuse, R52, R76 ;  /* 0x000000340c64723c */ /* 0x040fe2000000184c */
[----:B------:R-:W-:Y:S01]  /*9970*/  IMAD.MOV.U32 R125, RZ, RZ, R112 ;  /* 0x000000ffff7d7224 */ /* 0x000fe200078e0070 */
[----:B------:R2:W3:Y:S06]  /*9980*/  MUFU.EX2 R135, R4 ;  /* 0x0000000400877308 */ /* 0x0004ec0000000800 */
[----:B------:R-:W-:Y:S01]  /*9990*/  HMMA.16816.F32 R120, R12, R36, R60 ;  /* 0x000000240c78723c */ /* 0x000fe2000000183c */
[----:B-1----:R-:W-:Y:S02]  /*99a0*/  FFMA.FTZ R7, R137, c[0x0][0x23c], -R0 ;  /* 0x00008f0089077a23 */ /* 0x002fe40000010800 */
[----:B------:R-:W-:-:S02]  /*99b0*/  IMAD.MOV.U32 R137, RZ, RZ, R11 ;  /* 0x000000ffff897224 */ /* 0x000fc400078e000b */
[----:B------:R-:W1:Y:S03]  /*99c0*/  MUFU.EX2 R140, R7 ;  /* 0x00000007008c7308 */ /* 0x000e660000000800 */
[----:B------:R-:W-:Y:S01]  /*99d0*/  F2FP.PACK_AB R18, R137, R230 ;  /* 0x000000e68912723e */ /* 0x000fe200000000ff */
[----:B--2---:R-:W-:Y:S01]  /*99e0*/  IMAD.MOV.U32 R4, RZ, RZ, R106 ;  /* 0x000000ffff047224 */ /* 0x004fe200078e006a */
[----:B---3--:R-:W-:Y:S02]  /*99f0*/  F2FP.PACK_AB R11, R135, R223 ;  /* 0x000000df870b723e */ /* 0x008fe400000000ff */
[----:B-1----:R-:W-:Y:S01]  /*9a00*/  F2FP.PACK_AB R19, R140, R229 ;  /* 0x000000e58c13723e */ /* 0x002fe200000000ff */
[----:B------:R-:W-:-:S04]  /*9a10*/  FFMA.FTZ R7, R133, c[0x0][0x23c], -R0 ;  /* 0x00008f0085077a23 */ /* 0x000fc80000010800 */
[----:B------:R-:W1:Y:S02]  /*9a20*/  MUFU.EX2 R141, R7 ;  /* 0x00000007008d7308 */ /* 0x000e640000000800 */
[C---:B------:R-:W-:Y:S08]  /*9a30*/  HMMA.16816.F32 R64, R16.reuse, R32, RZ ;  /* 0x000000201040723c */ /* 0x040ff000000018ff */
[----:B------:R-:W-:Y:S01]  /*9a40*/  HMMA.16816.F32 R28, R16, R24, RZ ;  /* 0x00000018101c723c */ /* 0x000fe200000018ff */
[----:B-1----:R-:W-:-:S07]  /*9a50*/  F2FP.PACK_AB R9, R126, R141 ;  /* 0x0000008d7e09723e */ /* 0x002fce00000000ff */
[----:B------:R-:W-:Y:S08]  /*9a60*/  HMMA.16816.F32 R56, R16, R44, RZ ;  /* 0x0000002c1038723c */ /* 0x000ff000000018ff */
[----:B------:R-:W-:Y:S07]  /*9a70*/  HMMA.16816.F32 R96, R8, R52, R64 ;  /* 0x000000340860723c */ /* 0x000fee0000001840 */
[----:B------:R-:W-:Y:S01]  /*9a80*/  MOV R53, R132 ;  /* 0x0000008400357202 */ /* 0x000fe20000000f00 */
[----:B------:R-:W-:Y:S01]  /*9a90*/  HMMA.16816.F32 R64, R16, R46, RZ ;  /* 0x0000002e1040723c */ /* 0x000fe200000018ff */
[----:B------:R-:W-:-:S07]  /*9aa0*/  MOV R52, R107 ;  /* 0x0000006b00347202 */ /* 0x000fce0000000f00 */
[C---:B------:R-:W-:Y:S01]  /*9ab0*/  HMMA.16816.F32 R88, R8.reuse, R48, R28 ;  /* 0x000000300858723c */ /* 0x040fe2000000181c */
[----:B------:R-:W1:Y:S07]  /*9ac0*/  LDSM.16.MT88.4 R28, [R218+0x8800] ;  /* 0x00880000da1c783b */ /* 0x000e6e0000004200 */
[C---:B------:R-:W-:Y:S07]  /*9ad0*/  HMMA.16816.F32 R116, R8.reuse, R36, R56 ;  /* 0x000000240874723c */ /* 0x040fee0000001838 */
[----:B------:R-:W-:Y:S01]  /*9ae0*/  IMAD.MOV.U32 R36, RZ, RZ, R114 ;  /* 0x000000ffff247224 */ /* 0x000fe200078e0072 */
[----:B------:R-:W-:Y:S01]  /*9af0*/  HMMA.16816.F32 R92, R8, R38, R64 ;  /* 0x00000026085c723c */ /* 0x000fe20000001840 */
[----:B------:R2:W3:Y:S01]  /*9b00*/  MUFU.EX2 R67, R2 ;  /* 0x0000000200437308 */ /* 0x0004e20000000800 */
[----:B------:R-:W-:-:S02]  /*9b10*/  IMAD.MOV.U32 R37, RZ, RZ, R124 ;  /* 0x000000ffff257224 */ /* 0x000fc400078e007c */
[----:B------:R-:W-:-:S03]  /*9b20*/  IMAD.MOV.U32 R124, RZ, RZ, R115 ;  /* 0x000000ffff7c7224 */ /* 0x000fc600078e0073 */
[----:B------:R-:W-:Y:S01]  /*9b30*/  MOV R66, R104 ;  /* 0x0000006800427202 */ /* 0x000fe20000000f00 */
[C---:B------:R-:W-:Y:S08]  /*9b40*/  HMMA.16816.F32 R60, R16.reuse, R40, RZ ;  /* 0x00000028103c723c */ /* 0x040ff000000018ff */
[----:B------:R-:W-:Y:S01]  /*9b50*/  HMMA.16816.F32 R80, R16, R26, RZ ;  /* 0x0000001a1050723c */ /* 0x000fe200000018ff */
[----:B--2---:R-:W-:-:S02]  /*9b60*/  FFMA.FTZ R2, R156, c[0x0][0x23c], -R6 ;  /* 0x00008f009c027a23 */ /* 0x004fc40000010806 */
[----:B------:R-:W-:Y:S02]  /*9b70*/  IMAD.MOV.U32 R156, RZ, RZ, R53 ;  /* 0x000000ffff9c7224 */ /* 0x000fe400078e0035 */
[----:B------:R2:W-:Y:S03]  /*9b80*/  MUFU.EX2 R64, R2 ;  /* 0x0000000200407308 */ /* 0x0005e60000000800 */
[C---:B------:R-:W-:Y:S08]  /*9b90*/  HMMA.16816.F32 R76, R16.reuse, R34, RZ ;  /* 0x00000022104c723c */ /* 0x040ff000000018ff */
[----:B------:R-:W-:Y:S01]  /*9ba0*/  HMMA.16816.F32 R56, R16, R42, RZ ;  /* 0x0000002a1038723c */ /* 0x000fe200000018ff */
[----:B--2---:R-:W-:-:S07]  /*9bb0*/  FFMA.FTZ R2, R150, c[0x0][0x23c], -R6 ;  /* 0x00008f0096027a23 */ /* 0x004fce0000010806 */
[C---:B------:R-:W-:Y:S01]  /*9bc0*/  HMMA.16816.F32 R16, R20.reuse, R40, RZ ;  /* 0x000000281410723c */ /* 0x040fe200000018ff */
[----:B------:R2:W-:Y:S06]  /*9bd0*/  MUFU.EX2 R133, R2 ;  /* 0x0000000200857308 */ /* 0x0005ec0000000800 */
[----:B------:R-:W-:Y:S01]  /*9be0*/  MOV R41, R131 ;  /* 0x0000008300297202 */ /* 0x000fe20000000f00 */
[----:B------:R-:W-:Y:S01]  /*9bf0*/  HMMA.16816.F32 R24, R20, R26, RZ ;  /* 0x0000001a1418723c */ /* 0x000fe200000018ff */
[----:B------:R-:W-:-:S07]  /*9c00*/  MOV R40, R105 ;  /* 0x0000006900287202 */ /* 0x000fce0000000f00 */
[----:B------:R-:W-:Y:S01]  /*9c10*/  HMMA.16816.F32 R32, R20, R34, RZ ;  /* 0x000000221420723c */ /* 0x000fe200000018ff */
[----:B--2---:R-:W-:Y:S02]  /*9c20*/  FFMA.FTZ R2, R171, c[0x0][0x23c], -R5 ;  /* 0x00008f00ab027a23 */ /* 0x004fe40000010805 */
[----:B------:R-:W-:Y:S02]  /*9c30*/  IMAD.MOV.U32 R171, RZ, RZ, R37 ;  /* 0x000000ffffab7224 */ /* 0x000fe400078e0025 */
[----:B------:R2:W-:Y:S03]  /*9c40*/  MUFU.EX2 R169, R2 ;  /* 0x0000000200a97308 */ /* 0x0005e60000000800 */
[----:B-1----:R-:W-:Y:S01]  /*9c50*/  HMMA.16816.F32 R112, R12, R28, R16 ;  /* 0x0000001c0c70723c */ /* 0x002fe20000001810 */
[----:B------:R-:W1:Y:S07]  /*9c60*/  LDSM.16.MT88.4 R16, [R216+0x9000] ;  /* 0x00900000d810783b */ /* 0x000e6e0000004200 */
[----:B------:R-:W-:Y:S01]  /*9c70*/  HMMA.16816.F32 R44, R20, R46, RZ ;  /* 0x0000002e142c723c */ /* 0x000fe200000018ff */
[----:B--2---:R-:W-:-:S07]  /*9c80*/  FFMA.FTZ R2, R170, c[0x0][0x23c], -R5 ;  /* 0x00008f00aa027a23 */ /* 0x004fce0000010805 */
[----:B------:R-:W-:Y:S01]  /*9c90*/  HMMA.16816.F32 R20, R20, R42, RZ ;  /* 0x0000002a1414723c */ /* 0x000fe200000018ff */
[----:B------:R2:W4:Y:S07]  /*9ca0*/  MUFU.EX2 R170, R2 ;  /* 0x0000000200aa7308 */ /* 0x00052e0000000800 */
[-C--:B------:R-:W-:Y:S08]  /*9cb0*/  HMMA.16816.F32 R80, R8, R50.reuse, R80 ;  /* 0x000000320850723c */ /* 0x080ff00000001850 */
[----:B------:R-:W-:Y:S01]  /*9cc0*/  HMMA.16816.F32 R48, R12, R50, R24 ;  /* 0x000000320c30723c */ /* 0x000fe20000001818 */
[----:B--2---:R-:W-:-:S04]  /*9cd0*/  FFMA.FTZ R2, R154, c[0x0][0x23c], -R5 ;  /* 0x00008f009a027a23 */ /* 0x004fc80000010805 */
[----:B------:R2:W-:Y:S03]  /*9ce0*/  MUFU.EX2 R132, R2 ;  /* 0x0000000200847308 */ /* 0x0005e60000000800 */
[C---:B------:R-:W-:Y:S08]  /*9cf0*/  HMMA.16816.F32 R108, R8.reuse, R28, R60 ;  /* 0x0000001c086c723c */ /* 0x040ff0000000183c */
[----:B------:R-:W-:Y:S01]  /*9d00*/  HMMA.16816.F32 R76, R8, R54, R76 ;  /* 0x00000036084c723c */ /* 0x000fe2000000184c */
[----:B--2---:R-:W-:-:S07]  /*9d10*/  FFMA.FTZ R2, R151, c[0x0][0x23c], -R5 ;  /* 0x00008f0097027a23 */ /* 0x004fce0000010805 */
[----:B------:R-:W-:Y:S01]  /*9d20*/  HMMA.16816.F32 R104, R8, R30, R56 ;  /* 0x0000001e0868723c */ /* 0x000fe20000001838 */
[----:B------:R2:W1:Y:S07]  /*9d30*/  MUFU.EX2 R131, R2 ;  /* 0x0000000200837308 */ /* 0x00046e0000000800 */
[C---:B------:R-:W-:Y:S08]  /*9d40*/  HMMA.16816.F32 R24, R12.reuse, R54, R32 ;  /* 0x000000360c18723c */ /* 0x040ff00000001820 */
[----:B------:R-:W-:Y:S01]  /*9d50*/  HMMA.16816.F32 R60, R12, R38, R44 ;  /* 0x000000260c3c723c */ /* 0x000fe2000000182c */
[----:B--2---:R-:W-:-:S04]  /*9d60*/  FFMA.FTZ R2, R173, c[0x0][0x23c], -R3 ;  /* 0x00008f00ad027a23 */ /* 0x004fc80000010803 */
[----:B------:R2:W-:Y:S03]  /*9d70*/  MUFU.EX2 R154, R2 ;  /* 0x00000002009a7308 */ /* 0x0005e60000000800 */
[----:B------:R-:W-:Y:S01]  /*9d80*/  HMMA.16816.F32 R28, R12, R30, R20 ;  /* 0x0000001e0c1c723c */ /* 0x000fe20000001814 */
[----:B------:R-:W2:Y:S06]  /*9d90*/  LDSM.16.MT88.4 R20, [R217+0x9000] ;  /* 0x00900000d914783b */ /* 0x000eac0000004200 */
[----:B---3--:R-:W-:-:S02]  /*9da0*/  F2FP.PACK_AB R12, R67, R174 ;  /* 0x000000ae430c723e */ /* 0x008fc400000000ff */
[----:B----4-:R-:W-:Y:S02]  /*9db0*/  F2FP.PACK_AB R13, R170, R169 ;  /* 0x000000a9aa0d723e */ /* 0x010fe400000000ff */
[----:B-1----:R-:W-:Y:S01]  /*9dc0*/  F2FP.PACK_AB R15, R131, R132 ;  /* 0x00000084830f723e */ /* 0x002fe200000000ff */
[----:B--2---:R-:W-:-:S04]  /*9dd0*/  FFMA.FTZ R2, R168, c[0x0][0x23c], -R3 ;  /* 0x00008f00a8027a23 */ /* 0x004fc80000010803 */
[----:B------:R1:W2:Y:S02]  /*9de0*/  MUFU.EX2 R168, R2 ;  /* 0x0000000200a87308 */ /* 0x0002a40000000800 */
[----:B-1----:R-:W-:Y:S01]  /*9df0*/  FFMA.FTZ R2, R155, c[0x0][0x23c], -R3 ;  /* 0x00008f009b027a23 */ /* 0x002fe20000010803 */
[----:B------:R-:W-:Y:S01]  /*9e00*/  MOV R155, R40 ;  /* 0x00000028009b7202 */ /* 0x000fe20000000f00 */
[----:B------:R-:W-:Y:S01]  /*9e10*/  IMAD.MOV.U32 R40, RZ, RZ, R41 ;  /* 0x000000ffff287224 */ /* 0x000fe200078e0029 */
[----:B------:R-:W-:-:S03]  /*9e20*/  MOV R41, R36 ;  /* 0x0000002400297202 */ /* 0x000fc60000000f00 */
[----:B------:R1:W-:Y:S01]  /*9e30*/  MUFU.EX2 R7, R2 ;  /* 0x0000000200077308 */ /* 0x0003e20000000800 */
[----:B------:R-:W-:Y:S01]  /*9e40*/  IMAD.MOV.U32 R36, RZ, RZ, R130 ;  /* 0x000000ffff247224 */ /* 0x000fe200078e0082 */
[----:B--2---:R-:W-:Y:S01]  /*9e50*/  F2FP.PACK_AB R8, R168, R154 ;  /* 0x0000009aa808723e */ /* 0x004fe200000000ff */
[----:B-1----:R-:W-:Y:S02]  /*9e60*/  FFMA.FTZ R2, R147, c[0x0][0x23c], -R3 ;  /* 0x00008f0093027a23 */ /* 0x002fe40000010803 */
[----:B------:R-:W-:-:S03]  /*9e70*/  IMAD.MOV.U32 R147, RZ, RZ, R64 ;  /* 0x000000ffff937224 */ /* 0x000fc600078e0040 */
[----:B------:R1:W2:Y:S02]  /*9e80*/  MUFU.EX2 R130, R2 ;  /* 0x0000000200827308 */ /* 0x0002a40000000800 */
[----:B------:R-:W-:-:S07]  /*9e90*/  F2FP.PACK_AB R14, R133, R147 ;  /* 0x00000093850e723e */ /* 0x000fce00000000ff */
[----:B------:R-:W-:Y:S01]  /*9ea0*/  HMMA.16816.F32 R44, R12, R16, R84 ;  /* 0x000000100c2c723c */ /* 0x000fe20000001854 */
[----:B-1----:R-:W-:Y:S01]  /*9eb0*/  FFMA.FTZ R2, R175, c[0x0][0x23c], -R0 ;  /* 0x00008f00af027a23 */ /* 0x002fe20000010800 */
[----:B--2---:R-:W-:-:S06]  /*9ec0*/  F2FP.PACK_AB R10, R130, R7 ;  /* 0x00000007820a723e */ /* 0x004fcc00000000ff */
[----:B------:R-:W-:Y:S01]  /*9ed0*/  HMMA.16816.F32 R32, R12, R18, R48 ;  /* 0x000000120c20723c */ /* 0x000fe20000001830 */
[----:B------:R1:W-:Y:S02]  /*9ee0*/  MUFU.EX2 R150, R2 ;  /* 0x0000000200967308 */ /* 0x0003e40000000800 */
[----:B-1----:R-:W-:-:S06]  /*9ef0*/  FFMA.FTZ R2, R172, c[0x0][0x23c], -R0 ;  /* 0x00008f00ac027a23 */ /* 0x002fcc0000010800 */
[----:B------:R1:W2:Y:S02]  /*9f00*/  MUFU.EX2 R151, R2 ;  /* 0x0000000200977308 */ /* 0x0002a40000000800 */
[----:B-1----:R-:W-:Y:S01]  /*9f10*/  FFMA.FTZ R2, R157, c[0x0][0x23c], -R0 ;  /* 0x00008f009d027a23 */ /* 0x002fe20000010800 */
[----:B--2---:R-:W-:Y:S02]  /*9f20*/  F2FP.PACK_AB R9, R151, R150 ;  /* 0x000000969709723e */ /* 0x004fe400000000ff */
[----:B------:R-:W-:-:S03]  /*9f30*/  MOV R157, R66 ;  /* 0x00000042009d7202 */ /* 0x000fc60000000f00 */
        /* <DEDUP_REMOVED lines=8> */
[----:B------:R-:W-:Y:S01]  /*9fc0*/  IMAD.MOV.U32 R91, RZ, RZ, R67 ;  /* 0x000000ffff5b7224 */ /* 0x000fe200078e0043 */
[----:B------:R-:W-:Y:S01]  /*9fd0*/  HMMA.16816.F32 R52, R8, R18, R80 ;  /* 0x000000120834723c */ /* 0x000fe20000001850 */
[----:B------:R-:W2:Y:S01]  /*9fe0*/  LDSM.16.MT88.4 R16, [R219+0x9000] ;  /* 0x00900000db10783b */ /* 0x000ea20000004200 */
[----:B------:R-:W-:Y:S01]  /*9ff0*/  MOV R88, R4 ;  /* 0x0000000400587202 */ /* 0x000fe20000000f00 */
[----:B-1----:R-:W-:-:S04]  /*a000*/  FFMA.FTZ R2, R197, c[0x0][0x23c], -R6 ;  /* 0x00008f00c5027a23 */ /* 0x002fc80000010806 */
[----:B------:R-:W-:Y:S01]  /*a010*/  MOV R83, R40 ;  /* 0x0000002800537202 */ /* 0x000fe20000000f00 */
[----:B------:R-:W-:Y:S01]  /*a020*/  IMAD.MOV.U32 R82, RZ, RZ, R41 ;  /* 0x000000ffff527224 */ /* 0x000fe200078e0029 */
[----:B------:R1:W-:Y:S01]  /*a030*/  MUFU.EX2 R4, R2 ;  /* 0x0000000200047308 */ /* 0x0003e20000000800 */
[----:B------:R-:W-:Y:S01]  /*a040*/  MOV R81, R36 ;  /* 0x0000002400517202 */ /* 0x000fe20000000f00 */
[----:B------:R-:W-:Y:S01]  /*a050*/  HMMA.16816.F32 R64, R8, R20, R116 ;  /* 0x000000140840723c */ /* 0x000fe20000001874 */
[----:B------:R-:W-:-:S07]  /*a060*/  IMAD.MOV.U32 R209, RZ, RZ, R88 ;  /* 0x000000ffffd17224 */ /* 0x000fce00078e0058 */
[----:B------:R-:W-:Y:S01]  /*a070*/  HMMA.16816.F32 R92, R8, R22, R92 ;  /* 0x00000016085c723c */ /* 0x000fe2000000185c */
[----:B-1----:R-:W-:-:S04]  /*a080*/  FFMA.FTZ R2, R189, c[0x0][0x23c], -R6 ;  /* 0x00008f00bd027a23 */ /* 0x002fc80000010806 */
[----:B------:R1:W-:Y:S03]  /*a090*/  MUFU.EX2 R197, R2 ;  /* 0x0000000200c57308 */ /* 0x0003e60000000800 */
[----:B--2---:R-:W-:Y:S01]  /*a0a0*/  HMMA.16816.F32 R40, R12, R16, R100 ;  /* 0x000000100c28723c */ /* 0x004fe20000001864 */
[----:B-1----:R-:W-:-:S07]  /*a0b0*/  FFMA.FTZ R2, R178, c[0x0][0x23c], -R6 ;  /* 0x00008f00b2027a23 */ /* 0x002fce0000010806 */
[C---:B------:R-:W-:Y:S01]  /*a0c0*/  HMMA.16816.F32 R36, R8.reuse, R16, R96 ;  /* 0x000000100824723c */ /* 0x040fe20000001860 */
[----:B------:R1:W2:Y:S07]  /*a0d0*/  MUFU.EX2 R80, R2 ;  /* 0x0000000200507308 */ /* 0x0002ae0000000800 */
[-C--:B------:R-:W-:Y:S08]  /*a0e0*/  HMMA.16816.F32 R48, R8, R18.reuse, R76 ;  /* 0x000000120830723c */ /* 0x080ff0000000184c */
[----:B------:R-:W-:Y:S01]  /*a0f0*/  HMMA.16816.F32 R24, R12, R18, R24 ;  /* 0x000000120c18723c */ /* 0x000fe20000001818 */
[----:B------:R-:W3:Y:S01]  /*a100*/  LDSM.16.MT88.4 R16, [R218+0x9000] ;  /* 0x00900000da10783b */ /* 0x000ee20000004200 */
[----:B-1----:R-:W-:-:S04]  /*a110*/  FFMA.FTZ R2, R203, c[0x0][0x23c], -R5 ;  /* 0x00008f00cb027a23 */ /* 0x002fc80000010805 */
[----:B------:R1:W4:Y:S02]  /*a120*/  MUFU.EX2 R89, R2 ;  /* 0x0000000200597308 */ /* 0x0003240000000800 */
[C---:B------:R-:W-:Y:S07]  /*a130*/  HMMA.16816.F32 R76, R12.reuse, R20, R120 ;  /* 0x000000140c4c723c */ /* 0x040fee0000001878 */
[----:B------:R-:W-:Y:S01]  /*a140*/  IMAD.MOV.U32 R122, RZ, RZ, R82 ;  /* 0x000000ffff7a7224 */ /* 0x000fe200078e0052 */
[----:B------:R-:W-:Y:S01]  /*a150*/  HMMA.16816.F32 R96, R12, R22, R60 ;  /* 0x000000160c60723c */ /* 0x000fe2000000183c */
[----:B------:R-:W-:Y:S01]  /*a160*/  MOV R123, R83 ;  /* 0x00000053007b7202 */ /* 0x000fe20000000f00 */
[----:B------:R-:W-:Y:S01]  /*a170*/  LDSM.16.MT88.4 R20, [R217+0x9800] ;  /* 0x00980000d914783b */ /* 0x000fe20000004200 */
[----:B-1----:R-:W-:-:S04]  /*a180*/  FFMA.FTZ R2, R200, c[0x0][0x23c], -R5 ;  /* 0x00008f00c8027a23 */ /* 0x002fc80000010805 */
[----:B------:R1:W-:Y:S01]  /*a190*/  MUFU.EX2 R153, R2 ;  /* 0x0000000200997308 */ /* 0x0003e20000000800 */
[----:B---3--:R-:W-:Y:S01]  /*a1a0*/  HMMA.16816.F32 R108, R8, R16, R108 ;  /* 0x00000010086c723c */ /* 0x008fe2000000186c */
[----:B-1----:R-:W-:-:S06]  /*a1b0*/  FFMA.FTZ R2, R188, c[0x0][0x23c], -R5 ;  /* 0x00008f00bc027a23 */ /* 0x002fcc0000010805 */
[----:B------:R1:W-:Y:S01]  /*a1c0*/  MUFU.EX2 R203, R2 ;  /* 0x0000000200cb7308 */ /* 0x0003e20000000800 */
[----:B------:R-:W-:Y:S08]  /*a1d0*/  HMMA.16816.F32 R104, R8, R18, R104 ;  /* 0x000000120868723c */ /* 0x000ff00000001868 */
[----:B------:R-:W-:Y:S01]  /*a1e0*/  HMMA.16816.F32 R112, R12, R16, R112 ;  /* 0x000000100c70723c */ /* 0x000fe20000001870 */
[----:B-1----:R-:W-:-:S02]  /*a1f0*/  FFMA.FTZ R2, R177, c[0x0][0x23c], -R5 ;  /* 0x00008f00b1027a23 */ /* 0x002fc40000010805 */
[----:B--2---:R-:W-:-:S05]  /*a200*/  IMAD.MOV.U32 R177, RZ, RZ, R80 ;  /* 0x000000ffffb17224 */ /* 0x004fca00078e0050 */
[----:B------:R-:W-:Y:S01]  /*a210*/  HMMA.16816.F32 R84, R12, R18, R28 ;  /* 0x000000120c54723c */ /* 0x000fe2000000181c */
[----:B------:R1:W2:Y:S01]  /*a220*/  MUFU.EX2 R188, R2 ;  /* 0x0000000200bc7308 */ /* 0x0002a20000000800 */
[----:B------:R-:W3:Y:S05]  /*a230*/  LDSM.16.MT88.4 R16, [R216+0x9800] ;  /* 0x00980000d810783b */ /* 0x000eea0000004200 */
[----:B------:R-:W-:Y:S02]  /*a240*/  F2FP.PACK_AB R12, R4, R172 ;  /* 0x000000ac040c723e */ /* 0x000fe400000000ff */
[----:B------:R-:W-:Y:S01]  /*a250*/  F2FP.PACK_AB R14, R177, R197 ;  /* 0x000000c5b10e723e */ /* 0x000fe200000000ff */
[----:B-1----:R-:W-:Y:S01]  /*a260*/  FFMA.FTZ R2, R205, c[0x0][0x23c], -R3 ;  /* 0x00008f00cd027a23 */ /* 0x002fe20000010803 */
[----:B----4-:R-:W-:Y:S01]  /*a270*/  MOV R205, R89 ;  /* 0x0000005900cd7202 */ /* 0x010fe20000000f00 */
[----:B------:R-:W-:Y:S01]  /*a280*/  IMAD.MOV.U32 R89, RZ, RZ, R90 ;  /* 0x000000ffff597224 */ /* 0x000fe200078e005a */
[----:B------:R-:W-:Y:S01]  /*a290*/  MOV R90, R91 ;  /* 0x0000005b005a7202 */ /* 0x000fe20000000f00 */
[----:B------:R1:W-:Y:S01]  /*a2a0*/  MUFU.EX2 R200, R2 ;  /* 0x0000000200c87308 */ /* 0x0003e20000000800 */
[----:B------:R-:W-:Y:S01]  /*a2b0*/  IMAD.MOV.U32 R91, RZ, RZ, R232 ;  /* 0x000000ffff5b7224 */ /* 0x000fe200078e00e8 */
[----:B--2---:R-:W-:-:S02]  /*a2c0*/  F2FP.PACK_AB R15, R188, R203 ;  /* 0x000000cbbc0f723e */ /* 0x004fc400000000ff */
[----:B------:R-:W-:Y:S02]  /*a2d0*/  IMAD.MOV.U32 R189, RZ, RZ, R90 ;  /* 0x000000ffffbd7224 */ /* 0x000fe400078e005a */
[----:B-1----:R-:W-:Y:S01]  /*a2e0*/  FFMA.FTZ R2, R196, c[0x0][0x23c], -R3 ;  /* 0x00008f00c4027a23 */ /* 0x002fe20000010803 */
[----:B------:R-:W-:-:S03]  /*a2f0*/  MOV R196, R81 ;  /* 0x0000005100c47202 */ /* 0x000fc60000000f00 */
[----:B------:R1:W-:Y:S02]  /*a300*/  MUFU.EX2 R232, R2 ;  /* 0x0000000200e87308 */ /* 0x0003e40000000800 */
[----:B-1----:R-:W-:-:S06]  /*a310*/  FFMA.FTZ R2, R184, c[0x0][0x23c], -R3 ;  /* 0x00008f00b8027a23 */ /* 0x002fcc0000010803 */
[----:B------:R1:W-:Y:S02]  /*a320*/  MUFU.EX2 R8, R2 ;  /* 0x0000000200087308 */ /* 0x0003e40000000800 */
[----:B-1----:R-:W-:-:S06]  /*a330*/  FFMA.FTZ R2, R176, c[0x0][0x23c], -R3 ;  /* 0x00008f00b0027a23 */ /* 0x002fcc0000010803 */
[----:B------:R1:W-:Y:S02]  /*a340*/  MUFU.EX2 R178, R2 ;  /* 0x0000000200b27308 */ /* 0x0003e40000000800 */
[----:B-1----:R-:W-:Y:S01]  /*a350*/  FFMA.FTZ R2, R208, c[0x0][0x23c], -R0 ;  /* 0x00008f00d0027a23 */ /* 0x002fe20000010800 */
[----:B------:R-:W-:-:S05]  /*a360*/  MOV R208, R153 ;  /* 0x0000009900d07202 */ /* 0x000fca0000000f00 */
[----:B------:R1:W-:Y:S01]  /*a370*/  MUFU.EX2 R184, R2 ;  /* 0x0000000200b87308 */ /* 0x0003e20000000800 */
[----:B------:R-:W-:-:S07]  /*a380*/  F2FP.PACK_AB R13, R208, R205 ;  /* 0x000000cdd00d723e */ /* 0x000fce00000000ff */
[----:B---3--:R-:W-:Y:S01]  /*a390*/  HMMA.16816.F32 R116, R12, R16, R44 ;  /* 0x000000100c74723c */ /* 0x008fe2000000182c */
[----:B-1----:R-:W-:-:S07]  /*a3a0*/  FFMA.FTZ R2, R198, c[0x0][0x23c], -R0 ;  /* 0x00008f00c6027a23 */ /* 0x002fce0000010800 */
[----:B------:R-:W-:Y:S01]  /*a3b0*/  HMMA.16816.F32 R80, R12, R18, R32 ;  /* 0x000000120c50723c */ /* 0x000fe20000001820 */
[----:B------:R1:W2:Y:S02]  /*a3c0*/  MUFU.EX2 R153, R2 ;  /* 0x0000000200997308 */ /* 0x0002a40000000800 */
[----:B-1----:R-:W-:Y:S01]  /*a3d0*/  FFMA.FTZ R2, R190, c[0x0][0x23c], -R0 ;  /* 0x00008f00be027a23 */ /* 0x002fe20000010800 */
[----:B--2---:R-:W-:Y:S01]  /*a3e0*/  F2FP.PACK_AB R9, R153, R184 ;  /* 0x000000b89909723e */ /* 0x004fe200000000ff */
[----:B------:R-:W-:Y:S01]  /*a3f0*/  IMAD.MOV.U32 R190, RZ, RZ, R8 ;  /* 0x000000ffffbe7224 */ /* 0x000fe200078e0008 */
[----:B------:R-:W-:-:S03]  /*a400*/  F2FP.PACK_AB R8, R232, R200 ;  /* 0x000000c8e808723e */ /* 0x000fc600000000ff */
[----:B------:R1:W-:Y:S01]  /*a410*/  MUFU.EX2 R176, R2 ;  /* 0x0000000200b07308 */ /* 0x0003e20000000800 */
[----:B------:R-:W-:Y:S01]  /*a420*/  F2FP.PACK_AB R10, R178, R190 ;  /* 0x000000beb20a723e */ /* 0x000fe200000000ff */
[----:B-1----:R-:W-:Y:S01]  /*a430*/  FFMA.FTZ R2, R181, c[0x0][0x23c], -R0 ;  /* 0x00008f00b5027a23 */ /* 0x002fe20000010800 */
[----:B------:R-:W-:-:S05]  /*a440*/  MOV R181, R89 ;  /* 0x0000005900b57202 */ /* 0x000fca0000000f00 */
[----:B------:R-:W1:Y:S02]  /*a450*/  MUFU.EX2 R198, R2 ;  /* 0x0000000200c67308 */ /* 0x000e640000000800 */
[----:B-1----:R-:W-:Y:S02]  /*a460*/  F2FP.PACK_AB R11, R198, R176 ;  /* 0x000000b0c60b723e */ /* 0x002fe400000000ff */
[----:B------:R-:W-:-:S05]  /*a470*/  MOV R2, R91 ;  /* 0x0000005b00027202 */ /* 0x000fca0000000f00 */
[----:B------:R-:W-:Y:S01]  /*a480*/  HMMA.16816.F32 R100, R8, R16, R56 ;  /* 0x000000100864723c */ /* 0x000fe20000001838 */
[----:B------:R-:W-:-:S07]  /*a490*/  FFMA.FTZ R2, R2, c[0x0][0x23c], -R6 ;  /* 0x00008f0002027a23 */ /* 0x000fce0000010806 */
[C---:B------:R-:W-:Y:S01]  /*a4a0*/  HMMA.16816.F32 R88, R8.reuse, R18, R52 ;  /* 0x000000120858723c */ /* 0x040fe20000001834 */
[----:B------:R-:W1:Y:S07]  /*a4b0*/  LDSM.16.MT88.4 R16, [R219+0x9800] ;  /* 0x00980000db10783b */ /* 0x000e6e0000004200 */
[C---:B------:R-:W-:Y:S08]  /*a4c0*/  HMMA.16816.F32 R32, R8.reuse, R20, R64 ;  /* 0x000000140820723c */ /* 0x040ff00000001840 */
[----:B------:R-:W-:Y:S07]  /*a4d0*/  HMMA.16816.F32 R28, R8, R22, R92 ;  /* 0x00000016081c723c */ /* 0x000fee000000185c */
[----:B------:R-:W-:Y:S01]  /*a4e0*/  MOV R92, R200 ;  /* 0x000000c8005c7202 */ /* 0x000fe20000000f00 */
[----:B------:R-:W-:-:S02]  /*a4f0*/  IMAD.MOV.U32 R200, RZ, RZ, R155 ;  /* 0x000000ffffc87224 */ /* 0x000fc400078e009b */
[----:B------:R-:W-:Y:S01]  /*a500*/  IMAD.MOV.U32 R93, RZ, RZ, R205 ;  /* 0x000000ffff5d7224 */ /* 0x000fe200078e00cd */
[----:B------:R-:W-:Y:S02]  /*a510*/  MOV R205, R157 ;  /* 0x0000009d00cd7202 */ /* 0x000fe40000000f00 */
[----:B------:R-:W-:Y:S01]  /*a520*/  MOV R157, R75 ;  /* 0x0000004b009d7202 */ /* 0x000fe20000000f00 */
[----:B------:R-:W-:Y:S01]  /*a530*/  FFMA.FTZ R75, R185, c[0x0][0x23c], -R6 ;  /* 0x00008f00b94b7a23 */ /* 0x000fe20000010806 */
[-C--:B-1----:R-:W-:Y:S08]  /*a540*/  HMMA.16816.F32 R44, R12, R16.reuse, R40 ;  /* 0x000000100c2c723c */ /* 0x082ff00000001828 */
[C---:B------:R-:W-:Y:S08]  /*a550*/  HMMA.16816.F32 R40, R8.reuse, R16, R36 ;  /* 0x000000100828723c */ /* 0x040ff00000001824 */
[-C--:B------:R-:W-:Y:S07]  /*a560*/  HMMA.16816.F32 R36, R8, R18.reuse, R48 ;  /* 0x000000120824723c */ /* 0x080fee0000001830 */
[----:B------:R-:W-:Y:S01]  /*a570*/  MOV R49, R197 ;  /* 0x000000c500317202 */ /* 0x000fe20000000f00 */
[----:B------:R-:W-:Y:S01]  /*a580*/  HMMA.16816.F32 R24, R12, R18, R24 ;  /* 0x000000120c18723c */ /* 0x000fe20000001818 */
[----:B------:R-:W1:Y:S01]  /*a590*/  LDSM.16.MT88.4 R16, [R218+0x9800] ;  /* 0x00980000da10783b */ /* 0x000e620000004200 */
[----:B------:R2:W-:Y:S01]  /*a5a0*/  MUFU.EX2 R197, R2 ;  /* 0x0000000200c57308 */ /* 0x0005e20000000800 */
[----:B------:R-:W-:Y:S01]  /*a5b0*/  MOV R51, R123 ;  /* 0x0000007b00337202 */ /* 0x000fe20000000f00 */
[----:B------:R-:W-:-:S02]  /*a5c0*/  IMAD.MOV.U32 R48, RZ, RZ, R171 ;  /* 0x000000ffff307224 */ /* 0x000fc400078e00ab */
[----:B------:R-:W-:Y:S01]  /*a5d0*/  IMAD.MOV.U32 R50, RZ, RZ, R122 ;  /* 0x000000ffff327224 */ /* 0x000fe200078e007a */
[----:B------:R-:W-:Y:S01]  /*a5e0*/  MOV R95, R51 ;  /* 0x00000033005f7202 */ /* 0x000fe20000000f00 */
[C---:B------:R-:W-:Y:S01]  /*a5f0*/  HMMA.16816.F32 R120, R12.reuse, R20, R76 ;  /* 0x000000140c78723c */ /* 0x040fe2000000184c */
[----:B------:R-:W-:Y:S01]  /*a600*/  MOV R51, R196 ;  /* 0x000000c400337202 */ /* 0x000fe20000000f00 */
[----:B------:R-:W-:Y:S02]  /*a610*/  IMAD.MOV.U32 R94, RZ, RZ, R50 ;  /* 0x000000ffff5e7224 */ /* 0x000fe400078e0032 */
[----:B------:R-:W-:Y:S02]  /*a620*/  IMAD.MOV.U32 R50, RZ, RZ, R203 ;  /* 0x000000ffff327224 */ /* 0x000fe400078e00cb */
[----:B------:R-:W-:Y:S01]  /*a630*/  IMAD.MOV.U32 R203, RZ, RZ, R7 ;  /* 0x000000ffffcb7224 */ /* 0x000fe200078e0007 */
[----:B------:R-:W-:Y:S01]  /*a640*/  MOV R21, R153 ;  /* 0x0000009900157202 */ /* 0x000fe20000000f00 */
[----:B------:R-:W-:Y:S01]  /*a650*/  IMAD.MOV.U32 R20, RZ, RZ, R181 ;  /* 0x000000ffff147224 */ /* 0x000fe200078e00b5 */
[----:B------:R-:W-:Y:S01]  /*a660*/  HMMA.16816.F32 R76, R12, R22, R96 ;  /* 0x000000160c4c723c */ /* 0x000fe20000001860 */
[----:B--2---:R-:W-:Y:S01]  /*a670*/  FFMA.FTZ R2, R245, c[0x0][0x23c], -R6 ;  /* 0x00008f00f5027a23 */ /* 0x004fe20000010806 */
[----:B------:R-:W-:-:S05]  /*a680*/  MOV R245, R126 ;  /* 0x0000007e00f57202 */ /* 0x000fca0000000f00 */
[----:B------:R-:W-:Y:S01]  /*a690*/  IMAD.MOV.U32 R97, RZ, RZ, R200 ;  /* 0x000000ffff617224 */ /* 0x000fe200078e00c8 */
[----:B------:R-:W-:Y:S01]  /*a6a0*/  MOV R98, R205 ;  /* 0x000000cd00627202 */ /* 0x000fe20000000f00 */
[----:B------:R-:W-:Y:S01]  /*a6b0*/  IMAD.MOV.U32 R200, RZ, RZ, R140 ;  /* 0x000000ffffc87224 */ /* 0x000fe200078e008c */
[----:B------:R-:W-:Y:S01]  /*a6c0*/  MOV R205, R137 ;  /* 0x0000008900cd7202 */ /* 0x000fe20000000f00 */
[----:B------:R-:W-:Y:S01]  /*a6d0*/  FFMA.FTZ R140, R139, c[0x0][0x23c], -R6 ;  /* 0x00008f008b8c7a23 */ /* 0x000fe20000010806 */
[----:B------:R-:W-:Y:S01]  /*a6e0*/  MOV R23, R138 ;  /* 0x0000008a00177202 */ /* 0x000fe20000000f00 */
[----:B------:R-:W-:Y:S01]  /*a6f0*/  IMAD.MOV.U32 R22, RZ, RZ, R141 ;  /* 0x000000ffff167224 */ /* 0x000fe200078e008d */
[----:B------:R-:W-:Y:S01]  /*a700*/  MOV R96, R157 ;  /* 0x0000009d00607202 */ /* 0x000fe20000000f00 */
[----:B------:R-:W-:Y:S02]  /*a710*/  IMAD.MOV.U32 R157, RZ, RZ, R134 ;  /* 0x000000ffff9d7224 */ /* 0x000fe400078e0086 */
[----:B------:R-:W-:-:S02]  /*a720*/  FFMA.FTZ R141, R68, c[0x0][0x23c], -R6 ;  /* 0x00008f00448d7a23 */ /* 0x000fc40000010806 */
[----:B------:R-:W-:Y:S01]  /*a730*/  FFMA.FTZ R134, R143, c[0x0][0x23c], -R6 ;  /* 0x00008f008f867a23 */ /* 0x000fe20000010806 */
[C---:B-1----:R-:W-:Y:S07]  /*a740*/  HMMA.16816.F32 R60, R8.reuse, R16, R108 ;  /* 0x00000010083c723c */ /* 0x042fee000000186c */
[----:B------:R-:W-:Y:S01]  /*a750*/  IMAD.MOV.U32 R111, RZ, RZ, R184 ;  /* 0x000000ffff6f7224 */ /* 0x000fe200078e00b8 */
[----:B------:R-:W-:Y:S01]  /*a760*/  HMMA.16816.F32 R56, R8, R18, R104 ;  /* 0x000000120838723c */ /* 0x000fe20000001868 */
[----:B------:R1:W-:Y:S01]  /*a770*/  MUFU.EX2 R9, R2 ;  /* 0x0000000200097308 */ /* 0x0003e20000000800 */
[----:B------:R-:W-:Y:S01]  /*a780*/  IMAD.MOV.U32 R109, RZ, RZ, R156 ;  /* 0x000000ffff6d7224 */ /* 0x000fe200078e009c */
[----:B------:R-:W-:Y:S01]  /*a790*/  MOV R110, R125 ;  /* 0x0000007d006e7202 */ /* 0x000fe20000000f00 */
[----:B------:R-:W-:Y:S01]  /*a7a0*/  IMAD.MOV.U32 R99, RZ, RZ, R111 ;  /* 0x000000ffff637224 */ /* 0x000fe200078e006f */
[----:B------:R-:W-:Y:S01]  /*a7b0*/  MOV R156, R136 ;  /* 0x00000088009c7202 */ /* 0x000fe20000000f00 */
[----:B------:R-:W-:-:S02]  /*a7c0*/  IMAD.MOV.U32 R111, RZ, RZ, R127 ;  /* 0x000000ffff6f7224 */ /* 0x000fc400078e007f */
[C---:B------:R-:W-:Y:S08]  /*a7d0*/  HMMA.16816.F32 R64, R12.reuse, R16, R112 ;  /* 0x000000100c40723c */ /* 0x040ff00000001870 */
[----:B------:R-:W-:Y:S01]  /*a7e0*/  HMMA.16816.F32 R52, R12, R18, R84 ;  /* 0x000000120c34723c */ /* 0x000fe20000001854 */
[----:B-1----:R-:W-:Y:S01]  /*a7f0*/  FFMA.FTZ R2, R210, c[0x0][0x23c], -R6 ;  /* 0x00008f00d2027a23 */ /* 0x002fe20000010806 */
[----:B------:R-:W1:Y:S01]  /*a800*/  LDSM.16.MT88.4 R16, [R216+0xa000] ;  /* 0x00a00000d810783b */ /* 0x000e620000004200 */
[----:B------:R-:W-:-:S02]  /*a810*/  IMAD.MOV.U32 R210, RZ, RZ, R124 ;  /* 0x000000ffffd27224 */ /* 0x000fc400078e007c */
[----:B------:R2:W-:Y:S02]  /*a820*/  MUFU.EX2 R108, R2 ;  /* 0x00000002006c7308 */ /* 0x0005e40000000800 */
[----:B--2---:R-:W-:Y:S02]  /*a830*/  FFMA.FTZ R2, R201, c[0x0][0x23c], -R6 ;  /* 0x00008f00c9027a23 */ /* 0x004fe40000010806 */
[----:B------:R-:W-:-:S04]  /*a840*/  IMAD.MOV.U32 R201, RZ, RZ, R69 ;  /* 0x000000ffffc97224 */ /* 0x000fc800078e0045 */
[----:B------:R2:W3:Y:S01]  /*a850*/  MUFU.EX2 R171, R2 ;  /* 0x0000000200ab7308 */ /* 0x0004e20000000800 */
[----:B------:R-:W-:Y:S02]  /*a860*/  FFMA.FTZ R69, R161, c[0x0][0x23c], -R6 ;  /* 0x00008f00a1457a23 */ /* 0x000fe40000010806 */
[----:B------:R-:W-:Y:S01]  /*a870*/  IMAD.MOV.U32 R161, RZ, RZ, R201 ;  /* 0x000000ffffa17224 */ /* 0x000fe200078e00c9 */
[----:B------:R-:W-:Y:S02]  /*a880*/  MOV R201, R97 ;  /* 0x0000006100c97202 */ /* 0x000fe40000000f00 */
[----:B------:R-:W-:Y:S02]  /*a890*/  MOV R97, R95 ;  /* 0x0000005f00617202 */ /* 0x000fe40000000f00 */
[----:B------:R-:W-:-:S03]  /*a8a0*/  MOV R95, R51 ;  /* 0x00000033005f7202 */ /* 0x000fc60000000f00 */
[----:B------:R-:W-:Y:S02]  /*a8b0*/  IMAD.MOV.U32 R68, RZ, RZ, R97 ;  /* 0x000000ffff447224 */ /* 0x000fe400078e0061 */
[----:B--2---:R-:W-:Y:S01]  /*a8c0*/  FFMA.FTZ R2, R248, c[0x0][0x23c], -R5 ;  /* 0x00008f00f8027a23 */ /* 0x004fe20000010805 */
[----:B---3--:R-:W-:-:S03]  /*a8d0*/  F2FP.PACK_AB R14, R171, R108 ;  /* 0x0000006cab0e723e */ /* 0x008fc600000000ff */
[----:B------:R2:W-:Y:S02]  /*a8e0*/  MUFU.EX2 R196, R2 ;  /* 0x0000000200c47308 */ /* 0x0005e40000000800 */
[----:B--2---:R-:W-:-:S06]  /*a8f0*/  FFMA.FTZ R2, R246, c[0x0][0x23c], -R5 ;  /* 0x00008f00f6027a23 */ /* 0x004fcc0000010805 */
[----:B------:R2:W-:Y:S02]  /*a900*/  MUFU.EX2 R10, R2 ;  /* 0x00000002000a7308 */ /* 0x0005e40000000800 */
[----:B--2---:R-:W-:Y:S01]  /*a910*/  FFMA.FTZ R2, R204, c[0x0][0x23c], -R5 ;  /* 0x00008f00cc027a23 */ /* 0x004fe20000010805 */
[----:B------:R-:W-:Y:S01]  /*a920*/  MOV R204, R74 ;  /* 0x0000004a00cc7202 */ /* 0x000fe20000000f00 */
[----:B------:R-:W-:Y:S01]  /*a930*/  FFMA.FTZ R74, R179, c[0x0][0x23c], -R6 ;  /* 0x00008f00b34a7a23 */ /* 0x000fe20000010806 */
[----:B------:R-:W-:-:S03]  /*a940*/  MOV R179, R23 ;  /* 0x0000001700b37202 */ /* 0x000fc60000000f00 */
[----:B------:R2:W-:Y:S02]  /*a950*/  MUFU.EX2 R153, R2 ;  /* 0x0000000200997308 */ /* 0x0005e40000000800 */
[----:B--2---:R-:W-:Y:S01]  /*a960*/  FFMA.FTZ R2, R195, c[0x0][0x23c], -R5 ;  /* 0x00008f00c3027a23 */ /* 0x004fe20000010805 */
[----:B------:R-:W-:Y:S02]  /*a970*/  MOV R195, R99 ;  /* 0x0000006300c37202 */ /* 0x000fe40000000f00 */
[----:B------:R-:W-:-:S03]  /*a980*/  MOV R99, R21 ;  /* 0x0000001500637202 */ /* 0x000fc60000000f00 */
[----:B------:R2:W3:Y:S02]  /*a990*/  MUFU.EX2 R181, R2 ;  /* 0x0000000200b57308 */ /* 0x0004e40000000800 */
[----:B--2---:R-:W-:Y:S01]  /*a9a0*/  FFMA.FTZ R2, R251, c[0x0][0x23c], -R3 ;  /* 0x00008f00fb027a23 */ /* 0x004fe20000010803 */
[----:B---3--:R-:W-:-:S05]  /*a9b0*/  F2FP.PACK_AB R15, R181, R153 ;  /* 0x00000099b50f723e */ /* 0x008fca00000000ff */
[----:B------:R2:W3:Y:S02]  /*a9c0*/  MUFU.EX2 R8, R2 ;  /* 0x0000000200087308 */ /* 0x0004e40000000800 */
[----:B--2---:R-:W-:Y:S01]  /*a9d0*/  FFMA.FTZ R2, R213, c[0x0][0x23c], -R3 ;  /* 0x00008f00d5027a23 */ /* 0x004fe20000010803 */
[----:B---3--:R-:W-:Y:S01]  /*a9e0*/  MOV R185, R8 ;  /* 0x0000000800b97202 */ /* 0x008fe20000000f00 */
[----:B------:R-:W-:-:S04]  /*a9f0*/  IMAD.MOV.U32 R213, RZ, RZ, R22 ;  /* 0x000000ffffd57224 */ /* 0x000fc800078e0016 */
[----:B------:R2:W3:Y:S02]  /*aa00*/  MUFU.EX2 R7, R2 ;  /* 0x0000000200077308 */ /* 0x0004e40000000800 */
[----:B--2---:R-:W-:Y:S01]  /*aa10*/  FFMA.FTZ R2, R206, c[0x0][0x23c], -R3 ;  /* 0x00008f00ce027a23 */ /* 0x004fe20000010803 */
[----:B------:R-:W-:Y:S02]  /*aa20*/  MOV R206, R10 ;  /* 0x0000000a00ce7202 */ /* 0x000fe40000000f00 */
[----:B---3--:R-:W-:-:S03]  /*aa30*/  F2FP.PACK_AB R8, R7, R185 ;  /* 0x000000b90708723e */ /* 0x008fc600000000ff */
[----:B------:R2:W-:Y:S01]  /*aa40*/  MUFU.EX2 R155, R2 ;  /* 0x00000002009b7308 */ /* 0x0005e20000000800 */
[----:B------:R-:W-:Y:S01]  /*aa50*/  F2FP.PACK_AB R13, R206, R196 ;  /* 0x000000c4ce0d723e */ /* 0x000fe200000000ff */
[----:B--2---:R-:W-:Y:S02]  /*aa60*/  FFMA.FTZ R2, R128, c[0x0][0x23c], -R3 ;  /* 0x00008f0080027a23 */ /* 0x004fe40000010803 */
[----:B------:R-:W-:-:S04]  /*aa70*/  FFMA.FTZ R128, R194, c[0x0][0x23c], -R6 ;  /* 0x00008f00c2807a23 */ /* 0x000fc80000010806 */
[----:B------:R2:W3:Y:S01]  /*aa80*/  MUFU.EX2 R184, R2 ;  /* 0x0000000200b87308 */ /* 0x0004e20000000800 */
[----:B------:R-:W-:-:S05]  /*aa90*/  IMAD.MOV.U32 R194, RZ, RZ, R9 ;  /* 0x000000ffffc27224 */ /* 0x000fca00078e0009 */
[----:B------:R-:W-:-:S07]  /*aaa0*/  F2FP.PACK_AB R12, R194, R197 ;  /* 0x000000c5c20c723e */ /* 0x000fce00000000ff */
[----:B-1----:R-:W-:Y:S01]  /*aab0*/  HMMA.16816.F32 R136, R12, R16, R116 ;  /* 0x000000100c88723c */ /* 0x002fe20000001874 */
[----:B--2---:R-:W-:Y:S01]  /*aac0*/  FFMA.FTZ R2, R252, c[0x0][0x23c], -R0 ;  /* 0x00008f00fc027a23 */ /* 0x004fe20000010800 */
[----:B---3--:R-:W-:-:S03]  /*aad0*/  F2FP.PACK_AB R10, R184, R155 ;  /* 0x0000009bb80a723e */ /* 0x008fc600000000ff */
[----:B------:R1:W-:Y:S03]  /*aae0*/  MUFU.EX2 R248, R2 ;  /* 0x0000000200f87308 */ /* 0x0003e60000000800 */
[----:B------:R-:W-:Y:S01]  /*aaf0*/  HMMA.16816.F32 R124, R12, R18, R80 ;  /* 0x000000120c7c723c */ /* 0x000fe20000001850 */
[----:B-1----:R-:W-:Y:S01]  /*ab00*/  FFMA.FTZ R2, R244, c[0x0][0x23c], -R0 ;  /* 0x00008f00f4027a23 */ /* 0x002fe20000010800 */
[----:B------:R-:W-:Y:S02]  /*ab10*/  MOV R244, R93 ;  /* 0x0000005d00f47202 */ /* 0x000fe40000000f00 */
[----:B------:R-:W-:Y:S01]  /*ab20*/  MOV R93, R49 ;  /* 0x00000031005d7202 */ /* 0x000fe20000000f00 */
[----:B------:R1:W2:Y:S02]  /*ab30*/  MUFU.EX2 R251, R2 ;  /* 0x0000000200fb7308 */ /* 0x0002a40000000800 */
[----:B------:R-:W-:-:S02]  /*ab40*/  IMAD.MOV.U32 R6, RZ, RZ, R244 ;  /* 0x000000ffff067224 */ /* 0x000fc400078e00f4 */
[----:B------:R-:W-:Y:S02]  /*ab50*/  IMAD.MOV.U32 R244, RZ, RZ, R95 ;  /* 0x000000fffff47224 */ /* 0x000fe400078e005f */
[----:B-1----:R-:W-:Y:S01]  /*ab60*/  FFMA.FTZ R2, R211, c[0x0][0x23c], -R0 ;  /* 0x00008f00d3027a23 */ /* 0x002fe20000010800 */
[----:B--2---:R-:W-:Y:S01]  /*ab70*/  F2FP.PACK_AB R9, R251, R248 ;  /* 0x000000f8fb09723e */ /* 0x004fe200000000ff */
[----:B------:R-:W-:Y:S02]  /*ab80*/  IMAD.MOV.U32 R211, RZ, RZ, R92 ;  /* 0x000000ffffd37224 */ /* 0x000fe400078e005c */
[----:B------:R1:W-:Y:S01]  /*ab90*/  MUFU.EX2 R252, R2 ;  /* 0x0000000200fc7308 */ /* 0x0003e20000000800 */
[----:B------:R-:W-:Y:S02]  /*aba0*/  IMAD.MOV.U32 R92, RZ, RZ, R48 ;  /* 0x000000ffff5c7224 */ /* 0x000fe400078e0030 */
[----:B-1----:R-:W-:Y:S01]  /*abb0*/  FFMA.FTZ R2, R199, c[0x0][0x23c], -R0 ;  /* 0x00008f00c7027a23 */ /* 0x002fe20000010800 */
[----:B------:R-:W-:Y:S01]  /*abc0*/  MOV R199, R210 ;  /* 0x000000d200c77202 */ /* 0x000fe20000000f00 */
[----:B------:R-:W-:-:S03]  /*abd0*/  IMAD.MOV.U32 R210, RZ, RZ, R96 ;  /* 0x000000ffffd27224 */ /* 0x000fc600078e0060 */
[----:B------:R-:W1:Y:S01]  /*abe0*/  MUFU.EX2 R246, R2 ;  /* 0x0000000200f67308 */ /* 0x000e620000000800 */
[----:B------:R-:W-:Y:S02]  /*abf0*/  IMAD.MOV.U32 R96, RZ, RZ, R94 ;  /* 0x000000ffff607224 */ /* 0x000fe400078e005e */
[----:B------:R-:W-:Y:S01]  /*ac00*/  IMAD.MOV.U32 R94, RZ, RZ, R50 ;  /* 0x000000ffff5e7224 */ /* 0x000fe200078e0032 */
[----:B-1----:R-:W-:Y:S01]  /*ac10*/  F2FP.PACK_AB R11, R246, R252 ;  /* 0x000000fcf60b723e */ /* 0x002fe200000000ff */
[----:B------:R-:W-:Y:S02]  /*ac20*/  IMAD.MOV.U32 R2, RZ, RZ, R179 ;  /* 0x000000ffff027224 */ /* 0x000fe400078e00b3 */
[----:B------:R-:W-:Y:S02]  /*ac30*/  IMAD.MOV.U32 R179, RZ, RZ, R93 ;  /* 0x000000ffffb37224 */ /* 0x000fe400078e005d */
[----:B------:R-:W-:Y:S02]  /*ac40*/  FFMA.FTZ R2, R2, c[0x0][0x23c], -R3 ;  /* 0x00008f0002027a23 */ /* 0x000fe40000010803 */
[C---:B------:R-:W-:Y:S08]  /*ac50*/  HMMA.16816.F32 R104, R8.reuse, R16, R100 ;  /* 0x000000100868723c */ /* 0x040ff00000001864 */
[----:B------:R-:W-:Y:S01]  /*ac60*/  HMMA.16816.F32 R100, R8, R18, R88 ;  /* 0x000000120864723c */ /* 0x000fe20000001858 */
[----:B------:R-:W1:Y:S07]  /*ac70*/  LDSM.16.MT88.4 R16, [R219+0xa000] ;  /* 0x00a00000db10783b */ /* 0x000e6e0000004200 */
[C---:B-1----:R-:W-:Y:S07]  /*ac80*/  HMMA.16816.F32 R112, R12.reuse, R18, R24 ;  /* 0x000000120c70723c */ /* 0x042fee0000001818 */
[----:B------:R-:W-:Y:S01]  /*ac90*/  MOV R27, R204 ;  /* 0x000000cc001b7202 */ /* 0x000fe20000000f00 */
[----:B------:R-:W-:Y:S01]  /*aca0*/  IMAD.MOV.U32 R204, RZ, RZ, R98 ;  /* 0x000000ffffcc7224 */ /* 0x000fe200078e0062 */
[----:B------:R-:W-:Y:S01]  /*acb0*/  HMMA.16816.F32 R116, R12, R16, R44 ;  /* 0x000000100c74723c */ /* 0x000fe2000000182c */
[----:B------:R-:W-:Y:S01]  /*acc0*/  IMAD.MOV.U32 R98, RZ, RZ, R20 ;  /* 0x000000ffff627224 */ /* 0x000fe200078e0014 */
[----:B------:R-:W-:Y:S01]  /*acd0*/  MOV R26, R96 ;  /* 0x00000060001a7202 */ /* 0x000fe20000000f00 */
[----:B------:R-:W1:Y:S01]  /*ace0*/  LDSM.16.MT88.4 R20, [R217+0xa000] ;  /* 0x00a00000d914783b */ /* 0x000e620000004200 */
[----:B------:R-:W-:-:S02]  /*acf0*/  MOV R25, R211 ;  /* 0x000000d300197202 */ /* 0x000fc40000000f00 */
[----:B------:R-:W-:Y:S02]  /*ad00*/  MOV R143, R98 ;  /* 0x00000062008f7202 */ /* 0x000fe40000000f00 */
[----:B------:R-:W-:Y:S01]  /*ad10*/  HMMA.16816.F32 R84, R8, R16, R40 ;  /* 0x000000100854723c */ /* 0x000fe20000001828 */
[----:B------:R-:W-:Y:S02]  /*ad20*/  MOV R211, R94 ;  /* 0x0000005e00d37202 */ /* 0x000fe40000000f00 */
[----:B------:R-:W-:Y:S01]  /*ad30*/  MOV R24, R26 ;  /* 0x0000001a00187202 */ /* 0x000fe20000000f00 */
[----:B------:R-:W-:Y:S01]  /*ad40*/  IMAD.MOV.U32 R26, RZ, RZ, R68 ;  /* 0x000000ffff1a7224 */ /* 0x000fe200078e0044 */
[----:B------:R-:W-:-:S03]  /*ad50*/  MOV R68, R143 ;  /* 0x0000008f00447202 */ /* 0x000fc60000000f00 */
[C---:B------:R-:W-:Y:S01]  /*ad60*/  HMMA.16816.F32 R80, R8.reuse, R18, R36 ;  /* 0x000000120850723c */ /* 0x040fe20000001824 */
[----:B------:R-:W2:Y:S07]  /*ad70*/  LDSM.16.MT88.4 R16, [R218+0xa000] ;  /* 0x00a00000da10783b */ /* 0x000eae0000004200 */
[C---:B-1----:R-:W-:Y:S07]  /*ad80*/  HMMA.16816.F32 R48, R8.reuse, R20, R32 ;  /* 0x000000140830723c */ /* 0x042fee0000001820 */
[----:B------:R-:W-:Y:S01]  /*ad90*/  MOV R34, R199 ;  /* 0x000000c700227202 */ /* 0x000fe20000000f00 */
[----:B------:R-:W-:Y:S01]  /*ada0*/  HMMA.16816.F32 R44, R8, R22, R28 ;  /* 0x00000016082c723c */ /* 0x000fe2000000181c */
[----:B------:R-:W-:Y:S01]  /*adb0*/  MOV R199, R92 ;  /* 0x0000005c00c77202 */ /* 0x000fe20000000f00 */
[----:B------:R-:W-:-:S02]  /*adc0*/  IMAD.MOV.U32 R35, RZ, RZ, R161 ;  /* 0x000000ffff237224 */ /* 0x000fc400078e00a1 */
[----:B------:R-:W-:Y:S02]  /*add0*/  IMAD.MOV.U32 R161, RZ, RZ, R99 ;  /* 0x000000ffffa17224 */ /* 0x000fe400078e0063 */
[----:B------:R-:W-:Y:S01]  /*ade0*/  IMAD.MOV.U32 R143, RZ, RZ, R199 ;  /* 0x000000ffff8f7224 */ /* 0x000fe200078e00c7 */
[----:B------:R-:W-:Y:S01]  /*adf0*/  MOV R199, R179 ;  /* 0x000000b300c77202 */ /* 0x000fe20000000f00 */
[----:B------:R-:W-:Y:S01]  /*ae00*/  IMAD.MOV.U32 R179, RZ, RZ, R211 ;  /* 0x000000ffffb37224 */ /* 0x000fe200078e00d3 */
[----:B------:R-:W-:Y:S01]  /*ae10*/  MOV R211, R244 ;  /* 0x000000f400d37202 */ /* 0x000fe20000000f00 */
[C---:B--2---:R-:W-:Y:S01]  /*ae20*/  HMMA.16816.F32 R36, R8.reuse, R18, R56 ;  /* 0x000000120824723c */ /* 0x044fe20000001838 */
[----:B------:R-:W-:Y:S01]  /*ae30*/  MOV R244, R213 ;  /* 0x000000d500f47202 */ /* 0x000fe20000000f00 */
[----:B------:R-:W-:Y:S02]  /*ae40*/  IMAD.MOV.U32 R213, RZ, RZ, R245 ;  /* 0x000000ffffd57224 */ /* 0x000fe400078e00f5 */
[----:B------:R1:W-:Y:S04]  /*ae50*/  MUFU.EX2 R245, R2 ;  /* 0x0000000200f57308 */ /* 0x0003e80000000800 */
[----:B------:R-:W-:Y:S01]  /*ae60*/  HMMA.16816.F32 R40, R8, R16, R60 ;  /* 0x000000100828723c */ /* 0x000fe2000000183c */
[----:B------:R-:W-:Y:S01]  /*ae70*/  MOV R56, R211 ;  /* 0x000000d300387202 */ /* 0x000fe20000000f00 */
[----:B------:R-:W-:-:S02]  /*ae80*/  FFMA.FTZ R33, R212, c[0x0][0x23c], -R3 ;  /* 0x00008f00d4217a23 */ /* 0x000fc40000010803 */
[--C-:B------:R-:W-:Y:S02]  /*ae90*/  FFMA.FTZ R32, R202, c[0x0][0x23c], -R3.reuse ;  /* 0x00008f00ca207a23 */ /* 0x100fe40000010803 */
[----:B------:R-:W-:Y:S02]  /*aea0*/  FFMA.FTZ R31, R186, c[0x0][0x23c], -R3 ;  /* 0x00008f00ba1f7a23 */ /* 0x000fe40000010803 */
[----:B------:R-:W-:Y:S01]  /*aeb0*/  IMAD.MOV.U32 R61, RZ, RZ, R213 ;  /* 0x000000ffff3d7224 */ /* 0x000fe200078e00d5 */
[----:B------:R-:W-:Y:S01]  /*aec0*/  MOV R63, R156 ;  /* 0x0000009c003f7202 */ /* 0x000fe20000000f00 */
[----:B------:R-:W-:Y:S01]  /*aed0*/  IMAD.MOV.U32 R11, RZ, RZ, R56 ;  /* 0x000000ffff0b7224 */ /* 0x000fe200078e0038 */
[C---:B------:R-:W-:Y:S01]  /*aee0*/  HMMA.16816.F32 R96, R12.reuse, R20, R120 ;  /* 0x000000140c60723c */ /* 0x040fe20000001878 */
[--C-:B-1----:R-:W-:Y:S01]  /*aef0*/  FFMA.FTZ R2, R34, c[0x0][0x23c], -R3.reuse ;  /* 0x00008f0022027a23 */ /* 0x102fe20000010803 */
[----:B------:R-:W-:Y:S01]  /*af00*/  MOV R57, R244 ;  /* 0x000000f400397202 */ /* 0x000fe20000000f00 */
[----:B------:R-:W-:Y:S01]  /*af10*/  FFMA.FTZ R30, R183, c[0x0][0x23c], -R3 ;  /* 0x00008f00b71e7a23 */ /* 0x000fe20000010803 */
[----:B------:R-:W-:Y:S01]  /*af20*/  MOV R62, R157 ;  /* 0x0000009d003e7202 */ /* 0x000fe20000000f00 */
[----:B------:R1:W-:Y:S01]  /*af30*/  MUFU.EX2 R244, R2 ;  /* 0x0000000200f47308 */ /* 0x0003e20000000800 */
[----:B------:R-:W-:Y:S01]  /*af40*/  MOV R56, R61 ;  /* 0x0000003d00387202 */ /* 0x000fe20000000f00 */
[--C-:B------:R-:W-:Y:S01]  /*af50*/  FFMA.FTZ R29, R35, c[0x0][0x23c], -R5.reuse ;  /* 0x00008f00231d7a23 */ /* 0x100fe20000010805 */
[----:B------:R-:W-:Y:S01]  /*af60*/  MOV R61, R63 ;  /* 0x0000003f003d7202 */ /* 0x000fe20000000f00 */
[----:B------:R-:W-:Y:S01]  /*af70*/  IMAD.MOV.U32 R63, RZ, RZ, R24 ;  /* 0x000000ffff3f7224 */ /* 0x000fe200078e0018 */
[----:B------:R-:W-:Y:S01]  /*af80*/  MOV R34, R26 ;  /* 0x0000001a00227202 */ /* 0x000fe20000000f00 */
[----:B------:R-:W-:Y:S01]  /*af90*/  HMMA.16816.F32 R92, R12, R22, R76 ;  /* 0x000000160c5c723c */ /* 0x000fe2000000184c */
[----:B------:R-:W-:Y:S01]  /*afa0*/  MOV R24, R195 ;  /* 0x000000c300187202 */ /* 0x000fe20000000f00 */
[----:B------:R-:W-:Y:S01]  /*afb0*/  FFMA.FTZ R28, R27, c[0x0][0x23c], -R5 ;  /* 0x00008f001b1c7a23 */ /* 0x000fe20000010805 */
[----:B------:R-:W-:Y:S01]  /*afc0*/  MOV R10, R57 ;  /* 0x00000039000a7202 */ /* 0x000fe20000000f00 */
[----:B------:R-:W-:Y:S01]  /*afd0*/  IMAD.MOV.U32 R57, RZ, RZ, R62 ;  /* 0x000000ffff397224 */ /* 0x000fe200078e003e */
[----:B------:R-:W-:Y:S01]  /*afe0*/  MOV R195, R201 ;  /* 0x000000c900c37202 */ /* 0x000fe20000000f00 */
[----:B------:R-:W-:-:S02]  /*aff0*/  IMAD.MOV.U32 R201, RZ, RZ, R109 ;  /* 0x000000ffffc97224 */ /* 0x000fc400078e006d */
[C---:B------:R-:W-:Y:S01]  /*b000*/  HMMA.16816.F32 R88, R12.reuse, R16, R64 ;  /* 0x000000100c58723c */ /* 0x040fe20000001840 */
[--C-:B-1----:R-:W-:Y:S01]  /*b010*/  FFMA.FTZ R2, R250, c[0x0][0x23c], -R3.reuse ;  /* 0x00008f00fa027a23 */ /* 0x102fe20000010803 */
[----:B------:R-:W-:Y:S02]  /*b020*/  MOV R62, R34 ;  /* 0x00000022003e7202 */ /* 0x000fe40000000f00 */
[----:B------:R-:W-:Y:S01]  /*b030*/  MOV R20, R209 ;  /* 0x000000d100147202 */ /* 0x000fe20000000f00 */
[----:B------:R1:W-:Y:S01]  /*b040*/  MUFU.EX2 R213, R2 ;  /* 0x0000000200d57308 */ /* 0x0003e20000000800 */
        /* <DEDUP_REMOVED lines=9> */
[--C-:B------:R-:W-:Y:S01]  /*b0e0*/  FFMA.FTZ R123, R146, c[0x0][0x23c], -R3.reuse ;  /* 0x00008f00927b7a23 */ /* 0x100fe20000010803 */
[----:B------:R-:W-:Y:S01]  /*b0f0*/  MOV R200, R129 ;  /* 0x0000008100c87202 */ /* 0x000fe20000000f00 */
[----:B------:R-:W-:Y:S01]  /*b100*/  IMAD.MOV.U32 R9, RZ, RZ, R56 ;  /* 0x000000ffff097224 */ /* 0x000fe200078e0038 */
[----:B------:R-:W-:Y:S01]  /*b110*/  MOV R21, R61 ;  /* 0x0000003d00157202 */ /* 0x000fe20000000f00 */
[----:B------:R-:W-:Y:S01]  /*b120*/  HMMA.16816.F32 R52, R12, R18, R52 ;  /* 0x000000120c34723c */ /* 0x000fe20000001834 */
[----:B------:R-:W-:Y:S01]  /*b130*/  MOV R22, R63 ;  /* 0x0000003f00167202 */ /* 0x000fe20000000f00 */
[--C-:B-1----:R-:W-:Y:S01]  /*b140*/  FFMA.FTZ R2, R247, c[0x0][0x23c], -R3.reuse ;  /* 0x00008f00f7027a23 */ /* 0x102fe20000010803 */
        /* <DEDUP_REMOVED lines=26> */
[--C-:B------:R-:W-:Y:S01]  /*b2f0*/  FFMA.FTZ R3, R235, c[0x0][0x23c], -R0.reuse ;  /* 0x00008f00eb037a23 */ /* 0x100fe20000010800 */
[----:B------:R-:W-:Y:S01]  /*b300*/  LDSM.16.MT88.4 R16, [R219+0xa800] ;  /* 0x00a80000db10783b */ /* 0x000fe20000004200 */
[----:B------:R-:W-:-:S02]  /*b310*/  FFMA.FTZ R4, R249, c[0x0][0x23c], -R0 ;  /* 0x00008f00f9047a23 */ /* 0x000fc40000010800 */
[--C-:B------:R-:W-:Y:S01]  /*b320*/  FFMA.FTZ R25, R215, c[0x0][0x23c], -R0.reuse ;  /* 0x00008f00d7197a23 */ /* 0x100fe20000010800 */
[----:B------:R-:W-:Y:S01]  /*b330*/  LDSM.16.MT88.4 R12, [R217+0xa800] ;  /* 0x00a80000d90c783b */ /* 0x000fe20000004200 */
[--C-:B------:R-:W-:Y:S02]  /*b340*/  FFMA.FTZ R24, R207, c[0x0][0x23c], -R0.reuse ;  /* 0x00008f00cf187a23 */ /* 0x100fe40000010800 */
[--C-:B------:R-:W-:Y:S02]  /*b350*/  FFMA.FTZ R57, R187, c[0x0][0x23c], -R0.reuse ;  /* 0x00008f00bb397a23 */ /* 0x100fe40000010800 */
[--C-:B------:R-:W-:Y:S02]  /*b360*/  FFMA.FTZ R130, R182, c[0x0][0x23c], -R0.reuse ;  /* 0x00008f00b6827a23 */ /* 0x100fe40000010800 */
[--C-:B------:R-:W-:Y:S02]  /*b370*/  FFMA.FTZ R131, R166, c[0x0][0x23c], -R0.reuse ;  /* 0x00008f00a6837a23 */ /* 0x100fe40000010800 */
[----:B-1----:R-:W-:-:S02]  /*b380*/  FFMA.FTZ R2, R233, c[0x0][0x23c], -R0 ;  /* 0x00008f00e9027a23 */ /* 0x002fc40000010800 */
[--C-:B------:R-:W-:Y:S02]  /*b390*/  FFMA.FTZ R132, R163, c[0x0][0x23c], -R0.reuse ;  /* 0x00008f00a3847a23 */ /* 0x100fe40000010800 */
[----:B------:R-:W-:Y:S02]  /*b3a0*/  FFMA.FTZ R133, R162, c[0x0][0x23c], -R0 ;  /* 0x00008f00a2857a23 */ /* 0x000fe40000010800 */
[----:B------:R-:W-:Y:S02]  /*b3b0*/  FADD.FTZ R0, R23, R22 ;  /* 0x0000001617007221 */ /* 0x000fe40000010000 */
[----:B------:R-:W1:Y:S01]  /*b3c0*/  LDSM.16.MT88.4 R20, [R216+0xa800] ;  /* 0x00a80000d814783b */ /* 0x000e620000004200 */
        /* <DEDUP_REMOVED lines=8> */
[--C-:B------:R-:W-:Y:S01]  /*b450*/  FFMA.FTZ R27, R237, c[0x0][0x23c], -R5.reuse ;  /* 0x00008f00ed1b7a23 */ /* 0x100fe20000010805 */
[----:B------:R-:W2:Y:S01]  /*b460*/  LDSM.16.MT88.4 R8, [R218+0xa800] ;  /* 0x00a80000da08783b */ /* 0x000ea20000004200 */
[----:B------:R-:W-:Y:S01]  /*b470*/  MOV R35, R68 ;  /* 0x0000004400237202 */ /* 0x000fe20000000f00 */
[--C-:B------:R-:W-:Y:S01]  /*b480*/  FFMA.FTZ R68, R191, c[0x0][0x23c], -R5.reuse ;  /* 0x00008f00bf447a23 */ /* 0x100fe20000010805 */
[----:B------:R-:W-:Y:S01]  /*b490*/  MOV R191, R78 ;  /* 0x0000004e00bf7202 */ /* 0x000fe20000000f00 */
[----:B------:R-:W-:Y:S01]  /*b4a0*/  IMAD.MOV.U32 R78, RZ, RZ, R60 ;  /* 0x000000ffff4e7224 */ /* 0x000fe200078e003c */
[----:B------:R-:W-:Y:S01]  /*b4b0*/  MOV R60, R208 ;  /* 0x000000d0003c7202 */ /* 0x000fe20000000f00 */
[----:B------:R-:W3:Y:S08]  /*b4c0*/  MUFU.EX2 R209, R3 ;  /* 0x0000000300d17308 */ /* 0x000ef00000000800 */
[----:B------:R4:W-:Y:S01]  /*b4d0*/  MUFU.EX2 R207, R2 ;  /* 0x0000000200cf7308 */ /* 0x0009e20000000800 */
[--C-:B------:R-:W-:Y:S01]  /*b4e0*/  FFMA.FTZ R26, R234, c[0x0][0x23c], -R5.reuse ;  /* 0x00008f00ea1a7a23 */ /* 0x100fe20000010805 */
[----:B------:R-:W-:Y:S01]  /*b4f0*/  MOV R186, R6 ;  /* 0x0000000600ba7202 */ /* 0x000fe20000000f00 */
[--C-:B------:R-:W-:Y:S01]  /*b500*/  FFMA.FTZ R120, R180, c[0x0][0x23c], -R5.reuse ;  /* 0x00008f00b4787a23 */ /* 0x100fe20000010805 */
[----:B------:R-:W-:Y:S01]  /*b510*/  MOV R247, R194 ;  /* 0x000000c200f77202 */ /* 0x000fe20000000f00 */
[--C-:B------:R-:W-:Y:S01]  /*b520*/  FFMA.FTZ R59, R193, c[0x0][0x23c], -R5.reuse ;  /* 0x00008f00c13b7a23 */ /* 0x100fe20000010805 */
[----:B------:R-:W-:Y:S01]  /*b530*/  MOV R182, R201 ;  /* 0x000000c900b67202 */ /* 0x000fe20000000f00 */
[--C-:B------:R-:W-:Y:S01]  /*b540*/  FFMA.FTZ R143, R165, c[0x0][0x23c], -R5.reuse ;  /* 0x00008f00a58f7a23 */ /* 0x100fe20000010805 */
[----:B------:R1:W1:Y:S01]  /*b550*/  MUFU.EX2 R208, R4 ;  /* 0x0000000400d07308 */ /* 0x0002620000000800 */
[--C-:B------:R-:W-:Y:S01]  /*b560*/  FFMA.FTZ R156, R160, c[0x0][0x23c], -R5.reuse ;  /* 0x00008f00a09c7a23 */ /* 0x100fe20000010805 */
[----:B------:R-:W-:Y:S01]  /*b570*/  MOV R180, R7 ;  /* 0x0000000700b47202 */ /* 0x000fe20000000f00 */
[--C-:B------:R-:W-:Y:S01]  /*b580*/  FFMA.FTZ R157, R144, c[0x0][0x23c], -R5.reuse ;  /* 0x00008f00909d7a23 */ /* 0x100fe20000010805 */
[----:B------:R-:W-:Y:S01]  /*b590*/  MOV R193, R79 ;  /* 0x0000004f00c17202 */ /* 0x000fe20000000f00 */
[----:B------:R-:W-:Y:S01]  /*b5a0*/  FFMA.FTZ R158, R158, c[0x0][0x23c], -R5 ;  /* 0x00008f009e9e7a23 */ /* 0x000fe20000010805 */
[----:B------:R-:W-:Y:S01]  /*b5b0*/  MOV R165, R206 ;  /* 0x000000ce00a57202 */ /* 0x000fe20000000f00 */
[----:B------:R-:W-:Y:S01]  /*b5c0*/  IMAD.MOV.U32 R163, RZ, RZ, R195 ;  /* 0x000000ffffa37224 */ /* 0x000fe200078e00c3 */
[----:B------:R-:W-:Y:S01]  /*b5d0*/  MOV R166, R204 ;  /* 0x000000cc00a67202 */ /* 0x000fe20000000f00 */
[----:B----4-:R-:W-:Y:S01]  /*b5e0*/  FADD.FTZ R2, R250, R191 ;  /* 0x000000bffa027221 */ /* 0x010fe20000010000 */
[----:B------:R-:W-:Y:S01]  /*b5f0*/  MOV R194, R205 ;  /* 0x000000cd00c27202 */ /* 0x000fe20000000f00 */
[----:B------:R-:W-:Y:S01]  /*b600*/  IMAD.MOV.U32 R250, RZ, RZ, R203 ;  /* 0x000000fffffa7224 */ /* 0x000fe200078e00cb */
[----:B------:R-:W-:Y:S01]  /*b610*/  MOV R195, R200 ;  /* 0x000000c800c37202 */ /* 0x000fe20000000f00 */
[----:B------:R-:W-:Y:S01]  /*b620*/  MUFU.EX2 R201, R128 ;  /* 0x0000008000c97308 */ /* 0x000fe20000000800 */
[----:B---3--:R-:W-:Y:S01]  /*b630*/  F2FP.PACK_AB R5, R209, R210 ;  /* 0x000000d2d105723e */ /* 0x008fe200000000ff */
[----:B------:R-:W-:Y:S01]  /*b640*/  IMAD.MOV.U32 R212, RZ, RZ, R185 ;  /* 0x000000ffffd47224 */ /* 0x000fe200078e00b9 */
[----:B-1----:R-:W-:Y:S01]  /*b650*/  F2FP.PACK_AB R4, R244, R245 ;  /* 0x000000f5f404723e */ /* 0x002fe200000000ff */
[----:B------:R-:W-:Y:S01]  /*b660*/  IMAD.MOV.U32 R187, RZ, RZ, R109 ;  /* 0x000000ffffbb7224 */ /* 0x000fe200078e006d */
[----:B------:R-:W-:Y:S01]  /*b670*/  F2FP.PACK_AB R6, R211, R213 ;  /* 0x000000d5d306723e */ /* 0x000fe200000000ff */
[----:B------:R-:W-:Y:S01]  /*b680*/  FADD.FTZ R34, R34, R64 ;  /* 0x0000004022227221 */ /* 0x000fe20000010000 */
[----:B------:R-:W-:Y:S01]  /*b690*/  F2FP.PACK_AB R7, R208, R207 ;  /* 0x000000cfd007723e */ /* 0x000fe200000000ff */
[----:B------:R-:W-:Y:S01]  /*b6a0*/  MUFU.EX2 R203, R75 ;  /* 0x0000004b00cb7308 */ /* 0x000fe20000000800 */
[----:B------:R-:W-:Y:S01]  /*b6b0*/  MOV R79, R232 ;  /* 0x000000e8004f7202 */ /* 0x000fe20000000f00 */
[----:B------:R-:W-:Y:S01]  /*b6c0*/  FADD.FTZ R3, R214, R193 ;  /* 0x000000c1d6037221 */ /* 0x000fe20000010000 */
[----:B------:R-:W-:Y:S01]  /*b6d0*/  MOV R193, R110 ;  /* 0x0000006e00c17202 */ /* 0x000fe20000000f00 */
[----:B------:R-:W-:Y:S01]  /*b6e0*/  IMAD.MOV.U32 R146, RZ, RZ, R65 ;  /* 0x000000ffff927224 */ /* 0x000fe200078e0041 */
[----:B------:R-:W-:Y:S01]  /*b6f0*/  MOV R145, R66 ;  /* 0x0000004200917202 */ /* 0x000fe20000000f00 */
[----:B------:R-:W-:Y:S01]  /*b700*/  IMAD.MOV.U32 R249, RZ, RZ, R76 ;  /* 0x000000fffff97224 */ /* 0x000fe200078e004c */
[----:B------:R-:W-:Y:S01]  /*b710*/  MOV R164, R67 ;  /* 0x0000004300a47202 */ /* 0x000fe20000000f00 */
[----:B------:R-:W-:Y:S01]  /*b720*/  MUFU.EX2 R205, R74 ;  /* 0x0000004a00cd7308 */ /* 0x000fe20000000800 */
[----:B------:R-:W-:Y:S01]  /*b730*/  MOV R214, R108 ;  /* 0x0000006c00d67202 */ /* 0x000fe20000000f00 */
[----:B------:R-:W-:Y:S01]  /*b740*/  IMAD.MOV.U32 R185, RZ, RZ, R111 ;  /* 0x000000ffffb97224 */ /* 0x000fe200078e006f */
[----:B------:R-:W-:Y:S01]  /*b750*/  MOV R215, R77 ;  /* 0x0000004d00d77202 */ /* 0x000fe20000000f00 */
[----:B------:R-:W-:Y:S01]  /*b760*/  IMAD.MOV.U32 R167, RZ, RZ, R62 ;  /* 0x000000ffffa77224 */ /* 0x000fe200078e003e */
[----:B------:R-:W-:Y:S01]  /*b770*/  MOV R183, R63 ;  /* 0x0000003f00b77202 */ /* 0x000fe20000000f00 */
[----:B------:R-:W-:Y:S01]  /*b780*/  FADD.FTZ R0, R231, R0 ;  /* 0x00000000e7007221 */ /* 0x000fe20000010000 */
[----:B------:R1:W5:Y:S01]  /*b790*/  LDL.LU R237, [R1+0x11c] ;  /* 0x00011c0001ed7983 */ /* 0x0003620000300800 */
[----:B------:R-:W-:Y:S01]  /*b7a0*/  MUFU.EX2 R206, R69 ;  /* 0x0000004500ce7308 */ /* 0x000fe20000000800 */
[C---:B------:R-:W-:Y:S07]  /*b7b0*/  HMMA.16816.F32 R108, R4.reuse, R20, R104 ;  /* 0x00000014046c723c */ /* 0x040fee0000001868 */
[----:B------:R-:W-:Y:S01]  /*b7c0*/  MUFU.EX2 R128, R29 ;  /* 0x0000001d00807308 */ /* 0x000fe20000000800 */
[C---:B------:R-:W-:Y:S07]  /*b7d0*/  HMMA.16816.F32 R104, R4.reuse, R22, R100 ;  /* 0x000000160468723c */ /* 0x040fee0000001864 */
[----:B------:R-:W3:Y:S08]  /*b7e0*/  MUFU.EX2 R200, R28 ;  /* 0x0000001c00c87308 */ /* 0x000ef00000000800 */
[----:B------:R-:W-:Y:S08]  /*b7f0*/  MUFU.EX2 R202, R27 ;  /* 0x0000001b00ca7308 */ /* 0x000ff00000000800 */
[----:B------:R4:W1:Y:S01]  /*b800*/  MUFU.EX2 R204, R26 ;  /* 0x0000001a00cc7308 */ /* 0x0008620000000800 */
[----:B------:R-:W-:Y:S01]  /*b810*/  HMMA.16816.F32 R100, R4, R16, R84 ;  /* 0x000000100464723c */ /* 0x000fe20000001854 */
[----:B------:R-:W-:Y:S01]  /*b820*/  MOV R192, R78 ;  /* 0x0000004e00c07202 */ /* 0x000fe20000000f00 */
[----:B------:R-:W-:Y:S01]  /*b830*/  IMAD.MOV.U32 R191, RZ, RZ, R79 ;  /* 0x000000ffffbf7224 */ /* 0x000fe200078e004f */
[----:B------:R-:W-:-:S02]  /*b840*/  MOV R160, R60 ;  /* 0x0000003c00a07202 */ /* 0x000fc40000000f00 */
[----:B------:R-:W-:-:S03]  /*b850*/  MOV R144, R61 ;  /* 0x0000003d00907202 */ /* 0x000fc60000000f00 */
[C---:B--2---:R-:W-:Y:S01]  /*b860*/  HMMA.16816.F32 R64, R4.reuse, R8, R40 ;  /* 0x000000080440723c */ /* 0x044fe20000001828 */
[----:B------:R-:W-:Y:S01]  /*b870*/  FADD.FTZ R0, R228, R0 ;  /* 0x00000000e4007221 */ /* 0x000fe20000010000 */
[----:B------:R-:W-:Y:S01]  /*b880*/  MUFU.EX2 R75, R33 ;  /* 0x00000021004b7308 */ /* 0x000fe20000000800 */
[----:B------:R-:W-:Y:S01]  /*b890*/  FADD.FTZ R3, R230, R3 ;  /* 0x00000003e6037221 */ /* 0x000fe20000010000 */
[----:B------:R2:W5:Y:S04]  /*b8a0*/  LDL.LU R236, [R1+0x118] ;  /* 0x0001180001ec7983 */ /* 0x0005680000300800 */
[C---:B------:R-:W-:Y:S08]  /*b8b0*/  HMMA.16816.F32 R84, R4.reuse, R18, R80 ;  /* 0x000000120454723c */ /* 0x040ff00000001850 */
[C---:B------:R-:W-:Y:S08]  /*b8c0*/  HMMA.16816.F32 R76, R4.reuse, R14, R44 ;  /* 0x0000000e044c723c */ /* 0x040ff0000000182c */
[C---:B------:R-:W-:Y:S01]  /*b8d0*/  HMMA.16816.F32 R60, R4.reuse, R10, R36 ;  /* 0x0000000a043c723c */ /* 0x040fe20000001824 */
[----:B------:R-:W-:Y:S01]  /*b8e0*/  FADD.FTZ R0, R187, R0 ;  /* 0x00000000bb007221 */ /* 0x000fe20000010000 */
[----:B------:R-:W-:Y:S08]  /*b8f0*/  MUFU.EX2 R74, R25 ;  /* 0x00000019004a7308 */ /* 0x000ff00000000800 */
[----:B------:R-:W1:Y:S01]  /*b900*/  MUFU.EX2 R69, R24 ;  /* 0x0000001800457308 */ /* 0x000e620000000800 */
[----:B------:R-:W-:Y:S07]  /*b910*/  HMMA.16816.F32 R80, R4, R12, R48 ;  /* 0x0000000c0450723c */ /* 0x000fee0000001830 */
[----:B------:R-:W-:Y:S01]  /*b920*/  MUFU.EX2 R56, R56 ;  /* 0x0000003800387308 */ /* 0x000fe20000000800 */
[----:B------:R-:W-:Y:S01]  /*b930*/  FADD.FTZ R4, R163, R2 ;  /* 0x00000002a3047221 */ /* 0x000fe20000010000 */
[----:B---3--:R-:W-:-:S06]  /*b940*/  F2FP.PACK_AB R5, R200, R128 ;  /* 0x00000080c805723e */ /* 0x008fcc00000000ff */
[----:B------:R-:W-:Y:S01]  /*b950*/  MUFU.EX2 R57, R57 ;  /* 0x0000003900397308 */ /* 0x000fe20000000800 */
[----:B----4-:R-:W-:Y:S01]  /*b960*/  FADD.FTZ R26, R227, R4 ;  /* 0x00000004e31a7221 */ /* 0x010fe20000010000 */
[----:B------:R-:W-:Y:S01]  /*b970*/  F2FP.PACK_AB R4, R203, R201 ;  /* 0x000000c9cb04723e */ /* 0x000fe200000000ff */
[----:B------:R-:W-:Y:S01]  /*b980*/  FADD.FTZ R3, R166, R3 ;  /* 0x00000003a6037221 */ /* 0x000fe20000010000 */
[----:B------:R-:W-:Y:S01]  /*b990*/  F2FP.PACK_AB R6, R206, R205 ;  /* 0x000000cdce06723e */ /* 0x000fe200000000ff */
[----:B------:R2:W5:Y:S01]  /*b9a0*/  LDL.LU R235, [R1+0x114] ;  /* 0x0001140001eb7983 */ /* 0x0005620000300800 */
[----:B-1----:R-:W-:Y:S02]  /*b9b0*/  F2FP.PACK_AB R7, R204, R202 ;  /* 0x000000cacc07723e */ /* 0x002fe400000000ff */
[----:B------:R-:W-:Y:S01]  /*b9c0*/  MOV R187, R192 ;  /* 0x000000c000bb7202 */ /* 0x000fe20000000f00 */
[----:B------:R-:W-:Y:S01]  /*b9d0*/  IMAD.MOV.U32 R192, RZ, RZ, R215 ;  /* 0x000000ffffc07224 */ /* 0x000fe200078e00d7 */
[----:B------:R-:W-:Y:S01]  /*b9e0*/  MOV R215, R249 ;  /* 0x000000f900d77202 */ /* 0x000fe20000000f00 */
[----:B------:R-:W-:Y:S01]  /*b9f0*/  FADD.FTZ R2, R229, R34 ;  /* 0x00000022e5027221 */ /* 0x000fe20000010000 */
[----:B------:R-:W-:Y:S01]  /*ba00*/  MOV R249, R145 ;  /* 0x0000009100f97202 */ /* 0x000fe20000000f00 */
[----:B------:R-:W-:Y:S01]  /*ba10*/  IMAD.MOV.U32 R145, RZ, RZ, R146 ;  /* 0x000000ffff917224 */ /* 0x000fe200078e0092 */
[C---:B------:R-:W-:Y:S01]  /*ba20*/  HMMA.16816.F32 R40, R4.reuse, R16, R116 ;  /* 0x000000100428723c */ /* 0x040fe20000001874 */
[----:B------:R-:W-:Y:S01]  /*ba30*/  MOV R146, R35 ;  /* 0x0000002300927202 */ /* 0x000fe20000000f00 */
[----:B------:R1:W3:Y:S08]  /*ba40*/  MUFU.EX2 R116, R32 ;  /* 0x0000002000747308 */ /* 0x0002f00000000800 */
[----:B------:R-:W-:Y:S01]  /*ba50*/  MUFU.EX2 R134, R134 ;  /* 0x0000008600867308 */ /* 0x000fe20000000800 */
[C---:B------:R-:W-:Y:S07]  /*ba60*/  HMMA.16816.F32 R48, R4.reuse, R20, R136 ;  /* 0x000000140430723c */ /* 0x040fee0000001888 */
[----:B------:R-:W-:Y:S01]  /*ba70*/  MUFU.EX2 R27, R142 ;  /* 0x0000008e001b7308 */ /* 0x000fe20000000800 */
[C---:B-1----:R-:W-:Y:S07]  /*ba80*/  HMMA.16816.F32 R32, R4.reuse, R12, R96 ;  /* 0x0000000c0420723c */ /* 0x042fee0000001860 */
[----:B------:R-:W-:Y:S01]  /*ba90*/  MUFU.EX2 R58, R58 ;  /* 0x0000003a003a7308 */ /* 0x000fe20000000800 */
[C---:B------:R-:W-:Y:S01]  /*baa0*/  HMMA.16816.F32 R44, R4.reuse, R22, R124 ;  /* 0x00000016042c723c */ /* 0x040fe2000000187c */
[----:B------:R-:W1:Y:S06]  /*bab0*/  LDSM.16.MT88.4 R20, [R216+0xb000] ;  /* 0x00b00000d814783b */ /* 0x000e6c0000004200 */
[----:B------:R-:W-:Y:S01]  /*bac0*/  MUFU.EX2 R59, R59 ;  /* 0x0000003b003b7308 */ /* 0x000fe20000000800 */
[C---:B------:R-:W-:Y:S01]  /*bad0*/  HMMA.16816.F32 R112, R4.reuse, R18, R112 ;  /* 0x000000120470723c */ /* 0x040fe20000001870 */
[----:B------:R-:W4:Y:S06]  /*bae0*/  LDSM.16.MT88.4 R16, [R219+0xb000] ;  /* 0x00b00000db10783b */ /* 0x000f2c0000004200 */
[----:B------:R-:W-:Y:S01]  /*baf0*/  MUFU.EX2 R68, R68 ;  /* 0x0000004400447308 */ /* 0x000fe20000000800 */
[C---:B------:R-:W-:Y:S07]  /*bb00*/  HMMA.16816.F32 R88, R4.reuse, R8, R88 ;  /* 0x000000080458723c */ /* 0x040fee0000001858 */
[----:B------:R-:W-:Y:S01]  /*bb10*/  MUFU.EX2 R120, R120 ;  /* 0x0000007800787308 */ /* 0x000fe20000000800 */
[----:B------:R-:W-:Y:S01]  /*bb20*/  HMMA.16816.F32 R36, R4, R10, R52 ;  /* 0x0000000a0424723c */ /* 0x000fe20000001834 */
[----:B------:R-:W-:Y:S01]  /*bb30*/  LDSM.16.MT88.4 R8, [R218+0xb000] ;  /* 0x00b00000da08783b */ /* 0x000fe20000004200 */
[----:B------:R-:W-:-:S03]  /*bb40*/  MOV R166, R190 ;  /* 0x000000be00a67202 */ /* 0x000fc60000000f00 */
[----:B------:R2:W5:Y:S02]  /*bb50*/  LDL.LU R233, [R1+0x110] ;  /* 0x0001100001e97983 */ /* 0x0005640000300800 */
[----:B------:R-:W-:Y:S08]  /*bb60*/  MUFU.EX2 R117, R31 ;  /* 0x0000001f00757308 */ /* 0x000ff00000000800 */
[----:B------:R1:W1:Y:S01]  /*bb70*/  MUFU.EX2 R96, R30 ;  /* 0x0000001e00607308 */ /* 0x0002620000000800 */
[----:B------:R-:W-:-:S07]  /*bb80*/  FADD.FTZ R2, R182, R2 ;  /* 0x00000002b6027221 */ /* 0x000fce0000010000 */
[----:B------:R-:W2:Y:S01]  /*bb90*/  MUFU.EX2 R53, R140 ;  /* 0x0000008c00357308 */ /* 0x000ea20000000800 */
[----:B------:R-:W-:-:S07]  /*bba0*/  FADD.FTZ R3, R192, R3 ;  /* 0x00000003c0037221 */ /* 0x000fce0000010000 */
[----:B------:R2:W2:Y:S01]  /*bbb0*/  MUFU.EX2 R52, R141 ;  /* 0x0000008d00347308 */ /* 0x0004a20000000800 */
[----:B-1----:R-:W-:Y:S01]  /*bbc0*/  HMMA.16816.F32 R28, R4, R14, R92 ;  /* 0x0000000e041c723c */ /* 0x002fe2000000185c */
[----:B------:R-:W1:Y:S01]  /*bbd0*/  LDSM.16.MT88.4 R12, [R217+0xb000] ;  /* 0x00b00000d90c783b */ /* 0x000e620000004200 */
[----:B------:R-:W-:Y:S02]  /*bbe0*/  FADD.FTZ R2, R215, R2 ;  /* 0x00000002d7027221 */ /* 0x000fe40000010000 */
[----:B------:R-:W-:Y:S01]  /*bbf0*/  FADD.FTZ R0, R249, R0 ;  /* 0x00000000f9007221 */ /* 0x000fe20000010000 */
[----:B------:R-:W-:Y:S02]  /*bc00*/  MOV R127, R189 ;  /* 0x000000bd007f7202 */ /* 0x000fe40000000f00 */
[----:B------:R-:W-:Y:S01]  /*bc10*/  MOV R137, R188 ;  /* 0x000000bc00897202 */ /* 0x000fe20000000f00 */
[----:B------:R-:W-:Y:S01]  /*bc20*/  FADD.FTZ R4, R187, R26 ;  /* 0x0000001abb047221 */ /* 0x000fe20000010000 */
[----:B------:R-:W-:-:S02]  /*bc30*/  F2FP.PACK_AB R5, R69, R74 ;  /* 0x0000004a4505723e */ /* 0x000fc400000000ff */
[----:B------:R-:W-:Y:S01]  /*bc40*/  MOV R136, R147 ;  /* 0x0000009300887202 */ /* 0x000fe20000000f00 */
[----:B------:R-:W-:Y:S01]  /*bc50*/  FADD.FTZ R24, R145, R4 ;  /* 0x0000000491187221 */ /* 0x000fe20000010000 */
[----:B---3--:R-:W-:Y:S02]  /*bc60*/  F2FP.PACK_AB R4, R116, R75 ;  /* 0x0000004b7404723e */ /* 0x008fe400000000ff */
        /* <DEDUP_REMOVED lines=11> */
[----:B------:R-:W-:Y:S01]  /*bd20*/  FADD.FTZ R25, R226, R0 ;  /* 0x00000000e2197221 */ /* 0x000fe20000010000 */
[----:B------:R-:W-:Y:S01]  /*bd30*/  MUFU.EX2 R130, R130 ;  /* 0x0000008200827308 */ /* 0x000fe20000000800 */
[----:B------:R-:W-:Y:S01]  /*bd40*/  FADD.FTZ R24, R225, R24 ;  /* 0x00000018e1187221 */ /* 0x000fe20000010000 */
[----:B------:R-:W-:Y:S01]  /*bd50*/  HMMA.16816.F32 R108, R4, R20, R108 ;  /* 0x00000014046c723c */ /* 0x000fe2000000186c */
[----:B------:R-:W-:Y:S01]  /*bd60*/  FADD.FTZ R3, R224, R3 ;  /* 0x00000003e0037221 */ /* 0x000fe20000010000 */
[----:B------:R3:W5:Y:S01]  /*bd70*/  LDL.LU R232, [R1+0x10c] ;  /* 0x00010c0001e87983 */ /* 0x0007620000300800 */
[----:B------:R-:W-:-:S02]  /*bd80*/  FADD.FTZ R0, R223, R2 ;  /* 0x00000002df007221 */ /* 0x000fc40000010000 */
[----:B------:R-:W-:-:S03]  /*bd90*/  FADD.FTZ R2, R222, R25 ;  /* 0x00000019de027221 */ /* 0x000fc60000010000 */
[----:B------:R-:W-:Y:S01]  /*bda0*/  HMMA.16816.F32 R104, R4, R22, R104 ;  /* 0x000000160468723c */ /* 0x000fe20000001868 */
[----:B------:R-:W-:-:S07]  /*bdb0*/  FADD.FTZ R26, R221, R24 ;  /* 0x00000018dd1a7221 */ /* 0x000fce0000010000 */
[----:B----4-:R-:W-:Y:S01]  /*bdc0*/  HMMA.16816.F32 R100, R4, R16, R100 ;  /* 0x000000100464723c */ /* 0x010fe20000001864 */
[----:B------:R-:W-:-:S07]  /*bdd0*/  FADD.FTZ R25, R220, R3 ;  /* 0x00000003dc197221 */ /* 0x000fce0000010000 */
[----:B------:R-:W-:Y:S01]  /*bde0*/  HMMA.16816.F32 R84, R4, R18, R84 ;  /* 0x000000120454723c */ /* 0x000fe20000001854 */
[----:B------:R-:W-:-:S07]  /*bdf0*/  FADD.FTZ R0, R135, R0 ;  /* 0x0000000087007221 */ /* 0x000fce0000010000 */
[----:B-1----:R-:W-:Y:S01]  /*be00*/  HMMA.16816.F32 R80, R4, R12, R80 ;  /* 0x0000000c0450723c */ /* 0x002fe20000001850 */
[----:B------:R-:W-:-:S07]  /*be10*/  FADD.FTZ R24, R174, R2 ;  /* 0x00000002ae187221 */ /* 0x000fce0000010000 */
[----:B------:R-:W-:Y:S01]  /*be20*/  HMMA.16816.F32 R76, R4, R14, R76 ;  /* 0x0000000e044c723c */ /* 0x000fe2000000184c */
[----:B------:R-:W-:-:S07]  /*be30*/  FADD.FTZ R3, R169, R26 ;  /* 0x0000001aa9037221 */ /* 0x000fce0000010000 */
[C---:B------:R-:W-:Y:S08]  /*be40*/  HMMA.16816.F32 R64, R4.reuse, R8, R64 ;  /* 0x000000080440723c */ /* 0x040ff00000001840 */
[----:B------:R-:W-:Y:S01]  /*be50*/  HMMA.16816.F32 R60, R4, R10, R60 ;  /* 0x0000000a043c723c */ /* 0x000fe2000000183c */
[----:B------:R-:W-:Y:S01]  /*be60*/  MOV R215, R191 ;  /* 0x000000bf00d77202 */ /* 0x000fe20000000f00 */
[----:B------:R-:W-:Y:S01]  /*be70*/  IMAD.MOV.U32 R249, RZ, RZ, R160 ;  /* 0x000000fffff97224 */ /* 0x000fe200078e00a0 */
[----:B------:R-:W-:Y:S01]  /*be80*/  MOV R164, R144 ;  /* 0x0000009000a47202 */ /* 0x000fe20000000f00 */
[----:B--2---:R-:W-:Y:S01]  /*be90*/  IMAD.MOV.U32 R141, RZ, RZ, R186 ;  /* 0x000000ffff8d7224 */ /* 0x004fe200078e00ba */
[----:B------:R-:W-:Y:S01]  /*bea0*/  MOV R192, R161 ;  /* 0x000000a100c07202 */ /* 0x000fe20000000f00 */
[----:B------:R-:W-:Y:S01]  /*beb0*/  FADD.FTZ R2, R154, R25 ;  /* 0x000000199a027221 */ /* 0x000fe20000010000 */
[----:B------:R-:W-:-:S02]  /*bec0*/  F2FP.PACK_AB R4, R53, R134 ;  /* 0x000000863504723e */ /* 0x000fc400000000ff */
[----:B------:R-:W-:Y:S01]  /*bed0*/  MOV R140, R183 ;  /* 0x000000b7008c7202 */ /* 0x000fe20000000f00 */
[----:B------:R-:W-:Y:S01]  /*bee0*/  IMAD.MOV.U32 R187, RZ, RZ, R199 ;  /* 0x000000ffffbb7224 */ /* 0x000fe200078e00c7 */
[----:B------:R-:W-:Y:S02]  /*bef0*/  F2FP.PACK_AB R5, R59, R58 ;  /* 0x0000003a3b05723e */ /* 0x000fe400000000ff */
[----:B------:R-:W-:Y:S01]  /*bf00*/  MOV R182, R179 ;  /* 0x000000b300b67202 */ /* 0x000fe20000000f00 */
[----:B------:R-:W-:Y:S01]  /*bf10*/  IMAD.MOV.U32 R119, RZ, RZ, R137 ;  /* 0x000000ffff777224 */ /* 0x000fe200078e0089 */
[----:B------:R-:W-:Y:S01]  /*bf20*/  F2FP.PACK_AB R6, R27, R52 ;  /* 0x000000341b06723e */ /* 0x000fe200000000ff */
        /* <DEDUP_REMOVED lines=17> */
[----:B------:R-:W1:Y:S04]  /*c040*/  LDSM.16.MT88.4 R144, [R216+0xb800] ;  /* 0x00b80000d890783b */ /* 0x000e680000004200 */
[----:B------:R-:W2:Y:S03]  /*c050*/  LDSM.16.MT88.4 R160, [R219+0xb800] ;  /* 0x00b80000dba0783b */ /* 0x000ea60000004200 */
[C---:B------:R-:W-:Y:S01]  /*c060*/  HMMA.16816.F32 R44, R4.reuse, R22, R44 ;  /* 0x00000016042c723c */ /* 0x040fe2000000182c */
[----:B------:R-:W-:Y:S01]  /*c070*/  MUFU.EX2 R131, R131 ;  /* 0x0000008300837308 */ /* 0x000fe20000000800 */
[----:B------:R3:W5:Y:S06]  /*c080*/  LDL.LU R231, [R1+0x108] ;  /* 0x0001080001e77983 */ /* 0x00076c0000300800 */
[----:B------:R-:W-:Y:S01]  /*c090*/  HMMA.16816.F32 R16, R4, R18, R112 ;  /* 0x000000120410723c */ /* 0x000fe20000001870 */
[----:B------:R-:W-:-:S07]  /*c0a0*/  MOV R23, R185 ;  /* 0x000000b900177202 */ /* 0x000fce0000000f00 */
[----:B------:R-:W-:Y:S01]  /*c0b0*/  HMMA.16816.F32 R32, R4, R12, R32 ;  /* 0x0000000c0420723c */ /* 0x000fe20000001820 */
[----:B------:R-:W-:Y:S01]  /*c0c0*/  MOV R114, R250 ;  /* 0x000000fa00727202 */ /* 0x000fe20000000f00 */
[----:B------:R-:W-:-:S06]  /*c0d0*/  IMAD.MOV.U32 R115, RZ, RZ, R193 ;  /* 0x000000ffff737224 */ /* 0x000fcc00078e00c1 */
[----:B------:R-:W-:Y:S01]  /*c0e0*/  HMMA.16816.F32 R28, R4, R14, R28 ;  /* 0x0000000e041c723c */ /* 0x000fe2000000181c */
[----:B------:R-:W-:-:S07]  /*c0f0*/  FADD.FTZ R3, R114, R3 ;  /* 0x0000000372037221 */ /* 0x000fce0000010000 */
[----:B------:R-:W-:Y:S01]  /*c100*/  HMMA.16816.F32 R188, R4, R8, R88 ;  /* 0x0000000804bc723c */ /* 0x000fe20000001858 */
[----:B------:R-:W-:-:S07]  /*c110*/  FADD.FTZ R2, R115, R2 ;  /* 0x0000000273027221 */ /* 0x000fce0000010000 */
[----:B------:R-:W-:Y:S01]  /*c120*/  HMMA.16816.F32 R36, R4, R10, R36 ;  /* 0x0000000a0424723c */ /* 0x000fe20000001824 */
[----:B------:R-:W-:Y:S01]  /*c130*/  FADD.FTZ R0, R173, R0 ;  /* 0x00000000ad007221 */ /* 0x000fe20000010000 */
[----:B------:R-:W-:Y:S01]  /*c140*/  MOV R112, R140 ;  /* 0x0000008c00707202 */ /* 0x000fe20000000f00 */
[----:B------:R-:W-:Y:S01]  /*c150*/  IMAD.MOV.U32 R94, RZ, RZ, R192 ;  /* 0x000000ffff5e7224 */ /* 0x000fe200078e00c0 */
[----:B------:R-:W-:Y:S01]  /*c160*/  MOV R95, R187 ;  /* 0x000000bb005f7202 */ /* 0x000fe20000000f00 */
        /* <DEDUP_REMOVED lines=11> */
[----:B------:R-:W-:Y:S01]  /*c220*/  MUFU.EX2 R22, R148 ;  /* 0x0000009400167308 */ /* 0x000fe20000000800 */
[----:B------:R-:W-:Y:S01]  /*c230*/  FADD.FTZ R5, R142, R2 ;  /* 0x000000028e057221 */ /* 0x000fe20000010000 */
[----:B------:R-:W-:Y:S01]  /*c240*/  MOV R115, R92 ;  /* 0x0000005c00737202 */ /* 0x000fe20000000f00 */
[----:B------:R-:W-:Y:S01]  /*c250*/  FADD.FTZ R3, R175, R0 ;  /* 0x00000000af037221 */ /* 0x000fe20000010000 */
[----:B------:R-:W-:Y:S01]  /*c260*/  MOV R54, R94 ;  /* 0x0000005e00367202 */ /* 0x000fe20000000f00 */
[----:B------:R-:W-:Y:S01]  /*c270*/  FADD.FTZ R4, R172, R4 ;  /* 0x00000004ac047221 */ /* 0x000fe20000010000 */
[----:B------:R-:W-:Y:S01]  /*c280*/  MOV R127, R180 ;  /* 0x000000b4007f7202 */ /* 0x000fe20000000f00 */
[----:B------:R-:W-:Y:S01]  /*c290*/  FADD.FTZ R2, R91, R6 ;  /* 0x000000065b027221 */ /* 0x000fe20000010000 */
[----:B------:R-:W-:Y:S01]  /*c2a0*/  MUFU.EX2 R21, R149 ;  /* 0x0000009500157308 */ /* 0x000fe20000000800 */
[----:B------:R-:W-:Y:S01]  /*c2b0*/  IMAD.MOV.U32 R23, RZ, RZ, R93 ;  /* 0x000000ffff177224 */ /* 0x000fe200078e005d */
[----:B------:R-:W4:Y:S01]  /*c2c0*/  LDSM.16.MT88.4 R176, [R217+0xb800] ;  /* 0x00b80000d9b0783b */ /* 0x000f220000004200 */
[----:B------:R-:W-:Y:S01]  /*c2d0*/  FADD.FTZ R0, R112, R5 ;  /* 0x0000000570007221 */ /* 0x000fe20000010000 */
[----:B------:R-:W-:Y:S01]  /*c2e0*/  MOV R55, R95 ;  /* 0x0000005f00377202 */ /* 0x000fe20000000f00 */
[----:B------:R-:W-:Y:S01]  /*c2f0*/  FADD.FTZ R3, R113, R3 ;  /* 0x0000000371037221 */ /* 0x000fe20000010000 */
[----:B------:R-:W1:Y:S01]  /*c300*/  LDSM.16.MT88.4 R12, [R218+0xb800] ;  /* 0x00b80000da0c783b */ /* 0x000e620000004200 */
[----:B------:R-:W-:Y:S01]  /*c310*/  FADD.FTZ R5, R114, R4 ;  /* 0x0000000472057221 */ /* 0x000fe20000010000 */
[----:B------:R-:W-:Y:S01]  /*c320*/  MOV R94, R99 ;  /* 0x00000063005e7202 */ /* 0x000fe20000000f00 */
[----:B------:R-:W-:Y:S01]  /*c330*/  FADD.FTZ R4, R115, R2 ;  /* 0x0000000273047221 */ /* 0x000fe20000010000 */
[----:B------:R-:W-:Y:S01]  /*c340*/  MOV R93, R98 ;  /* 0x00000062005d7202 */ /* 0x000fe20000000f00 */
[----:B------:R-:W-:Y:S01]  /*c350*/  IMAD.MOV.U32 R92, RZ, RZ, R97 ;  /* 0x000000ffff5c7224 */ /* 0x000fe200078e0061 */
[----:B------:R-:W1:Y:S01]  /*c360*/  MUFU.EX2 R122, R122 ;  /* 0x0000007a007a7308 */ /* 0x000e620000000800 */
[----:B------:R-:W-:Y:S01]  /*c370*/  FADD.FTZ R2, R23, R0 ;  /* 0x0000000017027221 */ /* 0x000fe20000010000 */
[----:B------:R3:W5:Y:S01]  /*c380*/  LDL.LU R230, [R1+0x104] ;  /* 0x0001040001e67983 */ /* 0x0007620000300800 */
[----:B------:R-:W-:Y:S01]  /*c390*/  FADD.FTZ R0, R54, R3 ;  /* 0x0000000336007221 */ /* 0x000fe20000010000 */
[----:B------:R-:W-:Y:S01]  /*c3a0*/  MOV R97, R119 ;  /* 0x0000007700617202 */ /* 0x000fe20000000f00 */
[----:B------:R-:W-:-:S02]  /*c3b0*/  IMAD.MOV.U32 R95, RZ, RZ, R118 ;  /* 0x000000ffff5f7224 */ /* 0x000fc400078e0076 */
        /* <DEDUP_REMOVED lines=8> */
[----:B------:R-:W-:Y:S02]  /*c440*/  FADD.FTZ R2, R93, R2 ;  /* 0x000000025d027221 */ /* 0x000fe40000010000 */
[----:B------:R-:W-:Y:S01]  /*c450*/  IMAD.MOV.U32 R250, RZ, RZ, R181 ;  /* 0x000000fffffa7224 */ /* 0x000fe200078e00b5 */
        /* <DEDUP_REMOVED lines=43> */
[----:B------:R-:W-:Y:S01]  /*c710*/  FADD.FTZ R0, R209, R0 ;  /* 0x00000000d1007221 */ /* 0x000fe20000010000 */
[----:B-1----:R-:W-:Y:S01]  /*c720*/  F2FP.PACK_AB R192, R122, R121 ;  /* 0x000000797ac0723e */ /* 0x002fe200000000ff */
[----:B------:R-:W-:Y:S01]  /*c730*/  FADD.FTZ R2, R244, R2 ;  /* 0x00000002f4027221 */ /* 0x000fe20000010000 */
[----:B------:R-:W-:Y:S01]  /*c740*/  F2FP.PACK_AB R193, R131, R130 ;  /* 0x0000008283c1723e */ /* 0x000fe200000000ff */
[----:B------:R-:W-:Y:S01]  /*c750*/  FADD.FTZ R4, R205, R4 ;  /* 0x00000004cd047221 */ /* 0x000fe20000010000 */
[----:B------:R-:W1:Y:S01]  /*c760*/  MUFU.EX2 R11, R159 ;  /* 0x0000009f000b7308 */ /* 0x000e620000000800 */
[----:B------:R-:W-:Y:S01]  /*c770*/  FADD.FTZ R3, R202, R3 ;  /* 0x00000003ca037221 */ /* 0x000fe20000010000 */
[----:B------:R-:W-:Y:S01]  /*c780*/  F2FP.PACK_AB R196, R21, R22 ;  /* 0x0000001615c4723e */ /* 0x000fe200000000ff */
[----:B------:R-:W-:Y:S01]  /*c790*/  FADD.FTZ R0, R207, R0 ;  /* 0x00000000cf007221 */ /* 0x000fe20000010000 */
[----:B------:R-:W-:Y:S01]  /*c7a0*/  F2FP.PACK_AB R197, R9, R10 ;  /* 0x0000000a09c5723e */ /* 0x000fe200000000ff */
[----:B------:R-:W-:-:S02]  /*c7b0*/  FADD.FTZ R2, R213, R2 ;  /* 0x00000002d5027221 */ /* 0x000fc40000010000 */
[----:B------:R-:W-:Y:S01]  /*c7c0*/  FADD.FTZ R4, R206, R4 ;  /* 0x00000004ce047221 */ /* 0x000fe20000010000 */
[----:B------:R-:W2:Y:S01]  /*c7d0*/  MUFU.EX2 R7, R158 ;  /* 0x0000009e00077308 */ /* 0x000ea20000000800 */
[----:B------:R-:W-:Y:S02]  /*c7e0*/  FADD.FTZ R3, R204, R3 ;  /* 0x00000003cc037221 */ /* 0x000fe40000010000 */
[----:B------:R-:W-:Y:S02]  /*c7f0*/  FADD.FTZ R0, R208, R0 ;  /* 0x00000000d0007221 */ /* 0x000fe40000010000 */
[----:B------:R-:W-:Y:S02]  /*c800*/  FADD.FTZ R2, R211, R2 ;  /* 0x00000002d3027221 */ /* 0x000fe40000010000 */
[----:B------:R-:W-:Y:S01]  /*c810*/  FADD.FTZ R4, R134, R4 ;  /* 0x0000000486047221 */ /* 0x000fe20000010000 */
[----:B------:R-:W3:Y:S01]  /*c820*/  MUFU.EX2 R133, R133 ;  /* 0x0000008500857308 */ /* 0x000ee20000000800 */
[----:B------:R-:W-:Y:S01]  /*c830*/  FADD.FTZ R3, R58, R3 ;  /* 0x000000033a037221 */ /* 0x000fe20000010000 */
[----:B-1----:R-:W-:Y:S01]  /*c840*/  F2FP.PACK_AB R198, R11, R20 ;  /* 0x000000140bc6723e */ /* 0x002fe200000000ff */
[----:B------:R-:W-:-:S02]  /*c850*/  FADD.FTZ R0, R74, R0 ;  /* 0x000000004a007221 */ /* 0x000fc40000010000 */
[----:B------:R-:W-:Y:S02]  /*c860*/  FADD.FTZ R2, R75, R2 ;  /* 0x000000024b027221 */ /* 0x000fe40000010000 */
[----:B------:R-:W-:Y:S01]  /*c870*/  FADD.FTZ R4, R53, R4 ;  /* 0x0000000435047221 */ /* 0x000fe20000010000 */
[----:B------:R-:W1:Y:S01]  /*c880*/  MUFU.EX2 R129, R129 ;  /* 0x0000008100817308 */ /* 0x000e620000000800 */
[----:B------:R-:W-:Y:S01]  /*c890*/  FADD.FTZ R3, R59, R3 ;  /* 0x000000033b037221 */ /* 0x000fe20000010000 */
[----:B--2---:R-:W-:Y:S01]  /*c8a0*/  F2FP.PACK_AB R199, R7, R8 ;  /* 0x0000000807c7723e */ /* 0x004fe200000000ff */
[----:B------:R-:W-:Y:S02]  /*c8b0*/  FADD.FTZ R0, R69, R0 ;  /* 0x0000000045007221 */ /* 0x000fe40000010000 */
[----:B------:R-:W-:Y:S02]  /*c8c0*/  FADD.FTZ R2, R116, R2 ;  /* 0x0000000274027221 */ /* 0x000fe40000010000 */
[----:B------:R-:W-:Y:S01]  /*c8d0*/  FADD.FTZ R4, R52, R4 ;  /* 0x0000000434047221 */ /* 0x000fe20000010000 */
[----:B---3--:R-:W-:Y:S01]  /*c8e0*/  F2FP.PACK_AB R195, R133, R132 ;  /* 0x0000008485c3723e */ /* 0x008fe200000000ff */
[----:B------:R-:W-:Y:S01]  /*c8f0*/  FADD.FTZ R3, R68, R3 ;  /* 0x0000000344037221 */ /* 0x000fe20000010000 */
[----:B------:R-:W-:Y:S01]  /*c900*/  HMMA.16816.F32 R140, R196, R144, R48 ;  /* 0x00000090c48c723c */ /* 0x000fe20000001830 */
[----:B------:R-:W-:-:S02]  /*c910*/  FADD.FTZ R0, R56, R0 ;  /* 0x0000000038007221 */ /* 0x000fc40000010000 */
[----:B------:R-:W-:Y:S02]  /*c920*/  FADD.FTZ R2, R117, R2 ;  /* 0x0000000275027221 */ /* 0x000fe40000010000 */
[----:B------:R-:W-:Y:S01]  /*c930*/  FADD.FTZ R4, R27, R4 ;  /* 0x000000041b047221 */ /* 0x000fe20000010000 */
[----:B-1----:R-:W-:Y:S01]  /*c940*/  F2FP.PACK_AB R194, R129, R123 ;  /* 0x0000007b81c2723e */ /* 0x002fe200000000ff */
        /* <DEDUP_REMOVED lines=21> */
[----:B------:R-:W-:Y:S01]  /*caa0*/  HMMA.16816.F32 R164, R192, R162, R84 ;  /* 0x000000a2c0a4723c */ /* 0x000fe20000001854 */
[----:B------:R-:W-:Y:S01]  /*cab0*/  FADD.FTZ R0, R133, R0 ;  /* 0x0000000085007221 */ /* 0x000fe20000010000 */
[----:B------:R1:W-:Y:S01]  /*cac0*/  STL [R1+0x9c], R4 ;  /* 0x00009c0401007387 */ /* 0x0003e20000100800 */
[----:B------:R-:W-:-:S03]  /*cad0*/  FADD.FTZ R2, R129, R2 ;  /* 0x0000000281027221 */ /* 0x000fc60000010000 */
[----:B------:R1:W-:Y:S02]  /*cae0*/  STL [R1+0xa0], R3 ;  /* 0x0000a00301007387 */ /* 0x0003e40000100800 */
[C---:B----4-:R-:W-:Y:S02]  /*caf0*/  HMMA.16816.F32 R168, R192.reuse, R176, R80 ;  /* 0x000000b0c0a8723c */ /* 0x050fe40000001850 */
[----:B------:R1:W-:Y:S04]  /*cb00*/  STL [R1+0xa8], R0 ;  /* 0x0000a80001007387 */ /* 0x0003e80000100800 */
[----:B------:R1:W-:Y:S02]  /*cb10*/  STL [R1+0xa4], R2 ;  /* 0x0000a40201007387 */ /* 0x0003e40000100800 */
[----:B------:R-:W-:Y:S08]  /*cb20*/  HMMA.16816.F32 R180, R192, R178, R76 ;  /* 0x000000b2c0b4723c */ /* 0x000ff0000000184c */
        /* <DEDUP_REMOVED lines=9> */
[----:B-1----:R-:W2:Y:S04]  /*cbc0*/  LDL.64 R126, [R1+0xb8] ;  /* 0x0000b800017e7983 */ /* 0x002ea80000100a00 */
        /* <DEDUP_REMOVED lines=8> */
[----:B------:R-:W-:Y:S01]  /*cc50*/  STL [R1+0x124], R151 ;  /* 0x0001249701007387 */ /* 0x000fe20000100800 */
        /* <DEDUP_REMOVED lines=118> */
[----:B---3-5:R-:W-:Y:S04]  /*d3c0*/  LDSM.16.M88.4 R16, [R222] ;  /* 0x00000000de10783b */ /* 0x028fe80000000200 */
[----:B------:R-:W3:Y:S04]  /*d3d0*/  LDSM.16.M88.4 R40, [R135+0x4000] ;  /* 0x004000008728783b */ /* 0x000ee80000000200 */
[----:B------:R-:W-:Y:S04]  /*d3e0*/  LDSM.16.M88.4 R24, [R221+0x4000] ;  /* 0x00400000dd18783b */ /* 0x000fe80000000200 */
[----:B------:R-:W-:Y:S04]  /*d3f0*/  LDSM.16.M88.4 R4, [R225+0x2000] ;  /* 0x00200000e104783b */ /* 0x000fe80000000200 */
[----:B-1----:R-:W2:Y:S04]  /*d400*/  LDSM.16.M88.4 R12, [R222+0x2000] ;  /* 0x00200000de0c783b */ /* 0x002ea80000000200 */
[----:B------:R-:W1:Y:S04]  /*d410*/  LDSM.16.M88.4 R84, [R135+0x5800] ;  /* 0x005800008754783b */ /* 0x000e680000000200 */
[----:B----4-:R-:W4:Y:S04]  /*d420*/  LDSM.16.M88.4 R8, [R225] ;  /* 0x00000000e108783b */ /* 0x010f280000000200 */
[----:B------:R-:W4:Y:S04]  /*d430*/  LDSM.16.M88.4 R64, [R135+0x7000] ;  /* 0x007000008740783b */ /* 0x000f280000000200 */
[----:B------:R-:W4:Y:S04]  /*d440*/  LDSM.16.M88.4 R60, [R135+0x7800] ;  /* 0x00780000873c783b */ /* 0x000f280000000200 */
[----:B------:R-:W4:Y:S04]  /*d450*/  LDSM.16.M88.4 R88, [R135+0x5000] ;  /* 0x005000008758783b */ /* 0x000f280000000200 */
[----:B------:R-:W4:Y:S01]  /*d460*/  LDSM.16.M88.4 R80, [R135+0x6000] ;  /* 0x006000008750783b */ /* 0x000f220000000200 */
[-C--:B---3--:R-:W-:Y:S03]  /*d470*/  HMMA.16816.F32 R28, R16, R40.reuse, RZ ;  /* 0x00000028101c723c */ /* 0x088fe600000018ff */
[----:B------:R-:W3:Y:S04]  /*d480*/  LDSM.16.M88.4 R48, [R221+0x5800] ;  /* 0x00580000dd30783b */ /* 0x000ee80000000200 */
[----:B------:R-:W3:Y:S04]  /*d490*/  LDSM.16.M88.4 R76, [R135+0x6800] ;  /* 0x00680000874c783b */ /* 0x000ee80000000200 */
[----:B------:R-:W-:Y:S01]  /*d4a0*/  LDSM.16.M88.4 R32, [R135+0x4800] ;  /* 0x004800008720783b */ /* 0x000fe20000000200 */
[----:B--2---:R-:W-:Y:S03]  /*d4b0*/  HMMA.16816.F32 R20, R12, R40, RZ ;  /* 0x000000280c14723c */ /* 0x004fe600000018ff */
[----:B------:R-:W-:Y:S04]  /*d4c0*/  LDSM.16.M88.4 R52, [R221+0x5000] ;  /* 0x00500000dd34783b */ /* 0x000fe80000000200 */
[----:B------:R-:W-:Y:S01]  /*d4d0*/  LDSM.16.M88.4 R44, [R221+0x6000] ;  /* 0x00600000dd2c783b */ /* 0x000fe20000000200 */
[----:B-1----:R-:W-:Y:S03]  /*d4e0*/  HMMA.16816.F32 R128, R16, R84, RZ ;  /* 0x000000541080723c */ /* 0x002fe600000018ff */
[----:B------:R-:W-:Y:S04]  /*d4f0*/  LDSM.16.M88.4 R36, [R221+0x6800] ;  /* 0x00680000dd24783b */ /* 0x000fe80000000200 */
[----:B------:R-:W-:Y:S01]  /*d500*/  LDSM.16.M88.4 R56, [R221+0x4800] ;  /* 0x00480000dd38783b */ /* 0x000fe20000000200 */
[-C--:B----4-:R-:W-:Y:S03]  /*d510*/  HMMA.16816.F32 R248, R8, R24.reuse, R28 ;  /* 0x0000001808f8723c */ /* 0x090fe6000000181c */
[----:B------:R-:W1:Y:S04]  /*d520*/  LDSM.16.M88.4 R28, [R221+0x7000] ;  /* 0x00700000dd1c783b */ /* 0x000e680000000200 */
[----:B------:R-:W0:Y:S01]  /*d530*/  LDGDEPBAR ;  /* 0x00000000000079af */ /* 0x000e220000000000 */
[----:B------:R-:W-:Y:S03]  /*d540*/  HMMA.16816.F32 R244, R4, R24, R20 ;  /* 0x0000001804f4723c */ /* 0x000fe60000001814 */
[----:B------:R-:W2:Y:S05]  /*d550*/  LDSM.16.M88.4 R20, [R221+0x7800] ;  /* 0x00780000dd14783b */ /* 0x000eaa0000000200 */
[-C--:B------:R-:W-:Y:S08]  /*d560*/  HMMA.16816.F32 R104, R16, R64.reuse, RZ ;  /* 0x000000401068723c */ /* 0x080ff000000018ff */
[C---:B------:R-:W-:Y:S08]  /*d570*/  HMMA.16816.F32 R100, R12.reuse, R64, RZ ;  /* 0x000000400c64723c */ /* 0x040ff000000018ff */
[----:B------:R-:W-:Y:S08]  /*d580*/  HMMA.16816.F32 R92, R12, R60, RZ ;  /* 0x0000003c0c5c723c */ /* 0x000ff000000018ff */
[-C--:B------:R-:W-:Y:S08]  /*d590*/  HMMA.16816.F32 R204, R16, R88.reuse, RZ ;  /* 0x0000005810cc723c */ /* 0x080ff000000018ff */
[----:B------:R-:W-:Y:S08]  /*d5a0*/  HMMA.16816.F32 R200, R12, R88, RZ ;  /* 0x000000580cc8723c */ /* 0x000ff000000018ff */
[-C--:B------:R-:W-:Y:S08]  /*d5b0*/  HMMA.16816.F32 R120, R16, R80.reuse, RZ ;  /* 0x000000501078723c */ /* 0x080ff000000018ff */
[----:B------:R-:W-:Y:S08]  /*d5c0*/  HMMA.16816.F32 R116, R12, R80, RZ ;  /* 0x000000500c74723c */ /* 0x000ff000000018ff */
[----:B---3--:R-:W-:Y:S08]  /*d5d0*/  HMMA.16816.F32 R68, R8, R48, R128 ;  /* 0x000000300844723c */ /* 0x008ff00000001880 */
[-C--:B------:R-:W-:Y:S08]  /*d5e0*/  HMMA.16816.F32 R112, R16, R76.reuse, RZ ;  /* 0x0000004c1070723c */ /* 0x080ff000000018ff */
[----:B------:R-:W-:Y:S08]  /*d5f0*/  HMMA.16816.F32 R108, R12, R76, RZ ;  /* 0x0000004c0c6c723c */ /* 0x000ff000000018ff */
[----:B------:R-:W-:Y:S01]  /*d600*/  HMMA.16816.F32 R96, R16, R60, RZ ;  /* 0x0000003c1060723c */ /* 0x000fe200000018ff */
[----:B------:R-:W-:-:S02]  /*d610*/  IMAD.MOV.U32 R25, RZ, RZ, R70 ;  /* 0x000000ffff197224 */ /* 0x000fc400078e0046 */
[----:B------:R-:W-:-:S05]  /*d620*/  IMAD.MOV.U32 R24, RZ, RZ, R71 ;  /* 0x000000ffff187224 */ /* 0x000fca00078e0047 */
[-C--:B-1----:R-:W-:Y:S08]  /*d630*/  HMMA.16816.F32 R104, R8, R28.reuse, R104 ;  /* 0x0000001c0868723c */ /* 0x082ff00000001868 */
[C---:B------:R-:W-:Y:S08]  /*d640*/  HMMA.16816.F32 R100, R4.reuse, R28, R100 ;  /* 0x0000001c0464723c */ /* 0x040ff00000001864 */
[----:B--2---:R-:W-:Y:S08]  /*d650*/  HMMA.16816.F32 R92, R4, R20, R92 ;  /* 0x00000014045c723c */ /* 0x004ff0000000185c */
[----:B------:R-:W-:Y:S01]  /*d660*/  HMMA.16816.F32 R212, R16, R32, RZ ;  /* 0x0000002010d4723c */ /* 0x000fe200000018ff */
[----:B------:R-:W-:-:S02]  /*d670*/  IMAD.MOV.U32 R133, RZ, RZ, R104 ;  /* 0x000000ffff857224 */ /* 0x000fc400078e0068 */
[----:B------:R-:W-:-:S05]  /*d680*/  IMAD.MOV.U32 R132, RZ, RZ, R105 ;  /* 0x000000ffff847224 */ /* 0x000fca00078e0069 */
[----:B------:R-:W-:Y:S01]  /*d690*/  HMMA.16816.F32 R208, R12, R32, RZ ;  /* 0x000000200cd0723c */ /* 0x000fe200000018ff */
        /* <DEDUP_REMOVED lines=12> */
[----:B------:R-:W-:Y:S01]  /*d760*/  HMMA.16816.F32 R140, R8, R44, R120 ;  /* 0x0000002c088c723c */ /* 0x000fe20000001878 */
[----:B------:R-:W-:-:S07]  /*d770*/  IMAD.MOV.U32 R52, RZ, RZ, R107 ;  /* 0x000000ffff347224 */ /* 0x000fce00078e006b */
[----:B------:R-:W-:Y:S07]  /*d780*/  HMMA.16816.F32 R136, R4, R44, R116 ;  /* 0x0000002c0488723c */ /* 0x000fee0000001874 */
[----:B------:R-:W-:Y:S01]  /*d790*/  IMAD.MOV.U32 R44, RZ, RZ, R92 ;  /* 0x000000ffff2c7224 */ /* 0x000fe200078e005c */
[-C--:B------:R-:W-:Y:S08]  /*d7a0*/  HMMA.16816.F32 R72, R8, R36.reuse, R112 ;  /* 0x000000240848723c */ /* 0x080ff00000001870 */
[----:B------:R-:W-:Y:S07]  /*d7b0*/  HMMA.16816.F32 R68, R4, R36, R108 ;  /* 0x000000240444723c */ /* 0x000fee000000186c */
[----:B------:R-:W-:Y:S01]  /*d7c0*/  IMAD.MOV.U32 R37, RZ, RZ, R33 ;  /* 0x000000ffff257224 */ /* 0x000fe200078e0021 */
[----:B------:R-:W-:Y:S01]  /*d7d0*/  HMMA.16816.F32 R148, R8, R20, R96 ;  /* 0x000000140894723c */ /* 0x000fe20000001860 */
[----:B------:R-:W-:-:S07]  /*d7e0*/  IMAD.MOV.U32 R36, RZ, RZ, R32 ;  /* 0x000000ffff247224 */ /* 0x000fce00078e0020 */
        /* <DEDUP_REMOVED lines=10> */
[----:B------:R-:W-:Y:S08]  /*d890*/  HMMA.16816.F32 R32, R16, R34, RZ ;  /* 0x000000221020723c */ /* 0x000ff000000018ff */
[----:B------:R-:W-:Y:S08]  /*d8a0*/  HMMA.16816.F32 R12, R4, R22, R12 ;  /* 0x00000016040c723c */ /* 0x000ff0000000180c */
[C---:B------:R-:W-:Y:S08]  /*d8b0*/  HMMA.16816.F32 R88, R16.reuse, R90, RZ ;  /* 0x0000005a1058723c */ /* 0x040ff000000018ff */
[C---:B------:R-:W-:Y:S08]  /*d8c0*/  HMMA.16816.F32 R84, R16.reuse, R86, RZ ;  /* 0x000000561054723c */ /* 0x040ff000000018ff */
[C---:B------:R-:W-:Y:S08]  /*d8d0*/  HMMA.16816.F32 R80, R16.reuse, R82, RZ ;  /* 0x000000521050723c */ /* 0x040ff000000018ff */
[C---:B------:R-:W-:Y:S08]  /*d8e0*/  HMMA.16816.F32 R76, R16.reuse, R78, RZ ;  /* 0x0000004e104c723c */ /* 0x040ff000000018ff */
[C---:B------:R-:W-:Y:S08]  /*d8f0*/  HMMA.16816.F32 R64, R16.reuse, R66, RZ ;  /* 0x000000421040723c */ /* 0x040ff000000018ff */
[----:B------:R-:W-:Y:S08]  /*d900*/  HMMA.16816.F32 R16, R16, R62, RZ ;  /* 0x0000003e1010723c */ /* 0x000ff000000018ff */
[C---:B------:R-:W-:Y:S08]  /*d910*/  HMMA.16816.F32 R144, R4.reuse, R48, R124 ;  /* 0x000000300490723c */ /* 0x040ff0000000187c */
[C---:B------:R-:W-:Y:S08]  /*d920*/  HMMA.16816.F32 R120, R4.reuse, R50, R104 ;  /* 0x000000320478723c */ /* 0x040ff00000001868 */
[C---:B------:R-:W-:Y:S08]  /*d930*/  HMMA.16816.F32 R208, R4.reuse, R56, R208 ;  /* 0x0000003804d0723c */ /* 0x040ff000000018d0 */
[C---:B------:R-:W-:Y:S08]  /*d940*/  HMMA.16816.F32 R116, R4.reuse, R26, R116 ;  /* 0x0000001a0474723c */ /* 0x040ff00000001874 */
[C---:B------:R-:W-:Y:S08]  /*d950*/  HMMA.16816.F32 R112, R4.reuse, R58, R112 ;  /* 0x0000003a0470723c */ /* 0x040ff00000001870 */
[C---:B------:R-:W-:Y:S08]  /*d960*/  HMMA.16816.F32 R108, R4.reuse, R54, R108 ;  /* 0x00000036046c723c */ /* 0x040ff0000000186c */
[C---:B------:R-:W-:Y:S07]  /*d970*/  HMMA.16816.F32 R124, R4.reuse, R46, R100 ;  /* 0x0000002e047c723c */ /* 0x040fee0000001864 */
[----:B------:R-:W-:Y:S01]  /*d980*/  IMAD.MOV.U32 R103, RZ, RZ, R29 ;  /* 0x000000ffff677224 */ /* 0x000fe200078e001d */
[----:B------:R-:W-:Y:S01]  /*d990*/  HMMA.16816.F32 R128, R4, R38, R96 ;  /* 0x000000260480723c */ /* 0x000fe20000001860 */
[----:B------:R-:W-:-:S07]  /*d9a0*/  IMAD.MOV.U32 R102, RZ, RZ, R28 ;  /* 0x000000ffff667224 */ /* 0x000fce00078e001c */
[----:B------:R-:W-:Y:S07]  /*d9b0*/  HMMA.16816.F32 R104, R4, R30, R92 ;  /* 0x0000001e0468723c */ /* 0x000fee000000185c */
[----:B------:R-:W-:Y:S01]  /*d9c0*/  IMAD.MOV.U32 R7, RZ, RZ, R12 ;  /* 0x000000ffff077224 */ /* 0x000fe200078e000c */
[----:B------:R-:W-:Y:S01]  /*d9d0*/  HMMA.16816.F32 R212, R8, R56, R212 ;  /* 0x0000003808d4723c */ /* 0x000fe200000018d4 */
[----:B------:R-:W-:Y:S02]  /*d9e0*/  IMAD.MOV.U32 R6, RZ, RZ, R13 ;  /* 0x000000ffff067224 */ /* 0x000fe400078e000d */
[----:B------:R-:W-:-:S02]  /*d9f0*/  IMAD.MOV.U32 R5, RZ, RZ, R14 ;  /* 0x000000ffff057224 */ /* 0x000fc400078e000e */
[----:B------:R-:W-:Y:S02]  /*da00*/  IMAD.MOV.U32 R4, RZ, RZ, R15 ;  /* 0x000000ffff047224 */ /* 0x000fe400078e000f */
[----:B------:R-:W-:Y:S01]  /*da10*/  IMAD.MOV.U32 R60, RZ, RZ, R7 ;  /* 0x000000ffff3c7224 */ /* 0x000fe200078e0007 */
[C---:B------:R-:W-:Y:S01]  /*da20*/  HMMA.16816.F32 R40, R8.reuse, R26, R40 ;  /* 0x0000001a0828723c */ /* 0x040fe20000001828 */
[----:B------:R-:W-:Y:S01]  /*da30*/  IMAD.MOV.U32 R61, RZ, RZ, R6 ;  /* 0x000000ffff3d7224 */ /* 0x000fe200078e0006 */
[----:B------:R-:W-:Y:S01]  /*da40*/  LDSM.16.M88.4 R12, [R226] ;  /* 0x00000000e20c783b */ /* 0x000fe20000000200 */
[----:B------:R-:W-:Y:S02]  /*da50*/  IMAD.MOV.U32 R62, RZ, RZ, R5 ;  /* 0x000000ffff3e7224 */ /* 0x000fe400078e0005 */
[----:B------:R-:W-:Y:S02]  /*da60*/  IMAD.MOV.U32 R63, RZ, RZ, R4 ;  /* 0x000000ffff3f7224 */ /* 0x000fe400078e0004 */
[----:B------:R-:W1:Y:S01]  /*da70*/  LDSM.16.M88.4 R4, [R223+0x2000] ;  /* 0x00200000df04783b */ /* 0x000e620000000200 */
        /* <DEDUP_REMOVED lines=10> */
[C---:B------:R-:W-:Y:S08]  /*db20*/  HMMA.16816.F32 R84, R8.reuse, R50, R84 ;  /* 0x000000320854723c */ /* 0x040ff00000001854 */
[C---:B------:R-:W-:Y:S08]  /*db30*/  HMMA.16816.F32 R80, R8.reuse, R46, R80 ;  /* 0x0000002e0850723c */ /* 0x040ff00000001850 */
[C---:B------:R-:W-:Y:S08]  /*db40*/  HMMA.16816.F32 R76, R8.reuse, R38, R76 ;  /* 0x00000026084c723c */ /* 0x040ff0000000184c */
[C---:B------:R-:W-:Y:S08]  /*db50*/  HMMA.16816.F32 R64, R8.reuse, R30, R64 ;  /* 0x0000001e0840723c */ /* 0x040ff00000001840 */
[----:B------:R-:W-:Y:S01]  /*db60*/  HMMA.16816.F32 R16, R8, R22, R16 ;  /* 0x000000160810723c */ /* 0x000fe20000001810 */
[----:B------:R-:W2:Y:S07]  /*db70*/  LDSM.16.M88.4 R8, [R223] ;  /* 0x00000000df08783b */ /* 0x000eae0000000200 */
[C---:B-1----:R-:W-:Y:S07]  /*db80*/  HMMA.16816.F32 R36, R4.reuse, R12, R244 ;  /* 0x0000000c0424723c */ /* 0x042fee00000018f4 */
[----:B------:R-:W-:Y:S01]  /*db90*/  IMAD.MOV.U32 R246, RZ, RZ, R53 ;  /* 0x000000fffff67224 */ /* 0x000fe200078e0035 */
[----:B------:R-:W-:Y:S01]  /*dba0*/  HMMA.16816.F32 R24, R4, R14, R116 ;  /* 0x0000000e0418723c */ /* 0x000fe20000001874 */
[----:B------:R-:W-:-:S02]  /*dbb0*/  IMAD.MOV.U32 R247, RZ, RZ, R52 ;  /* 0x000000fffff77224 */ /* 0x000fc400078e0034 */
[----:B------:R-:W-:Y:S02]  /*dbc0*/  IMAD.MOV.U32 R244, RZ, RZ, R133 ;  /* 0x000000fffff47224 */ /* 0x000fe400078e0085 */
[----:B------:R-:W-:-:S03]  /*dbd0*/  IMAD.MOV.U32 R245, RZ, RZ, R132 ;  /* 0x000000fffff57224 */ /* 0x000fc600078e0084 */
[C---:B--2---:R-:W-:Y:S08]  /*dbe0*/  HMMA.16816.F32 R28, R8.reuse, R12, R248 ;  /* 0x0000000c081c723c */ /* 0x044ff000000018f8 */
[----:B------:R-:W-:Y:S01]  /*dbf0*/  HMMA.16816.F32 R20, R8, R14, R40 ;  /* 0x0000000e0814723c */ /* 0x000fe20000001828 */
[----:B------:R-:W1:Y:S07]  /*dc00*/  LDSM.16.M88.4 R12, [R233] ;  /* 0x00000000e90c783b */ /* 0x000e6e0000000200 */
        /* <DEDUP_REMOVED lines=10> */
[----:B------:R-:W-:Y:S01]  /*dcb0*/  IMAD.MOV.U32 R215, RZ, RZ, R134 ;  /* 0x000000ffffd77224 */ /* 0x000fe200078e0086 */
[----:B------:R-:W1:Y:S01]  /*dcc0*/  S2R R252, SR_TID.X ;  /* 0x0000000000fc7919 */ /* 0x000e620000002100 */
[----:B------:R-:W-:-:S02]  /*dcd0*/  IMAD.MOV.U32 R112, RZ, RZ, R44 ;  /* 0x000000ffff707224 */ /* 0x000fc400078e002c */
[----:B------:R-:W-:Y:S01]  /*dce0*/  HMMA.16816.F32 R44, R8, R14, R56 ;  /* 0x0000000e082c723c */ /* 0x000fe20000001838 */
[----:B------:R-:W2:Y:S01]  /*dcf0*/  LDSM.16.M88.4 R12, [R232] ;  /* 0x00000000e80c783b */ /* 0x000ea20000000200 */
[----:B------:R-:W-:Y:S02]  /*dd00*/  IMAD.MOV.U32 R113, RZ, RZ, R3 ;  /* 0x000000ffff717224 */ /* 0x000fe400078e0003 */
[----:B------:R-:W-:Y:S02]  /*dd10*/  IMAD.MOV.U32 R114, RZ, RZ, R2 ;  /* 0x000000ffff727224 */ /* 0x000fe400078e0002 */
[----:B------:R-:W-:Y:S02]  /*dd20*/  IMAD.MOV.U32 R115, RZ, RZ, R0 ;  /* 0x000000ffff737224 */ /* 0x000fe400078e0000 */
[----:B-1----:R-:W-:-:S05]  /*dd30*/  IMAD.SHL.U32 R252, R252, 0x2, RZ ;  /* 0x00000002fcfc7824 */ /* 0x002fca00078e00ff */
[----:B------:R-:W-:Y:S01]  /*dd40*/  LOP3.LUT R252, R252, 0x6, RZ, 0xc0, !PT ;  /* 0x00000006fcfc7812 */ /* 0x000fe200078ec0ff */
        /* <DEDUP_REMOVED lines=25> */
[C---:B-1----:R-:W-:Y:S08]  /*dee0*/  HMMA.16816.F32 R128, R4.reuse, R12, R112 ;  /* 0x0000000c0480723c */ /* 0x042ff00000001870 */
[----:B------:R-:W-:Y:S01]  /*def0*/  HMMA.16816.F32 R120, R4, R14, R60 ;  /* 0x0000000e0478723c */ /* 0x000fe2000000183c */
[----:B------:R-:W-:Y:S07]  /*df00*/  LDSM.16.M88.4 R4, [R224+0x2000] ;  /* 0x00200000e004783b */ /* 0x000fee0000000200 */
[C---:B------:R-:W-:Y:S08]  /*df10*/  HMMA.16816.F32 R112, R8.reuse, R12, R148 ;  /* 0x0000000c0870723c */ /* 0x040ff00000001894 */
[----:B------:R-:W-:Y:S01]  /*df20*/  HMMA.16816.F32 R88, R8, R14, R16 ;  /* 0x0000000e0858723c */ /* 0x000fe20000001810 */
[----:B------:R-:W1:Y:S04]  /*df30*/  LDSM.16.M88.4 R12, [R220] ;  /* 0x00000000dc0c783b */ /* 0x000e680000000200 */
[----:B------:R-:W2:Y:S03]  /*df40*/  LDSM.16.M88.4 R8, [R224] ;  /* 0x00000000e008783b */ /* 0x000ea60000000200 */
[-C--:B-1----:R-:W-:Y:S08]  /*df50*/  HMMA.16816.F32 R84, R4, R12.reuse, R36 ;  /* 0x0000000c0454723c */ /* 0x082ff00000001824 */
[----:B--2---:R-:W-:Y:S08]  /*df60*/  HMMA.16816.F32 R80, R8, R12, R28 ;  /* 0x0000000c0850723c */ /* 0x004ff0000000181c */
[-C--:B------:R-:W-:Y:S08]  /*df70*/  HMMA.16816.F32 R76, R4, R14.reuse, R24 ;  /* 0x0000000e044c723c */ /* 0x080ff00000001818 */
[C---:B------:R-:W-:Y:S01]  /*df80*/  HMMA.16816.F32 R64, R8.reuse, R14, R20 ;  /* 0x0000000e0840723c */ /* 0x040fe20000001814 */
[----:B------:R-:W1:Y:S07]  /*df90*/  LDSM.16.M88.4 R12, [R220+0x800] ;  /* 0x00080000dc0c783b */ /* 0x000e6e0000000200 */
[----:B------:R-:W-:Y:S01]  /*dfa0*/  FMUL.FTZ R0, R80, c[0x0][0x2ec] ;  /* 0x0000bb0050007a20 */ /* 0x000fe20000410000 */
        /* <DEDUP_REMOVED lines=13> */
[----:B------:R-:W-:Y:S01]  /*e080*/  HMMA.16816.F32 R36, R8, R14, R108 ;  /* 0x0000000e0824723c */ /* 0x000fe2000000186c */
[----:B------:R-:W1:Y:S01]  /*e090*/  LDSM.16.M88.4 R12, [R220+0x2000] ;  /* 0x00200000dc0c783b */ /* 0x000e620000000200 */
[----:B------:R-:W-:-:S06]  /*e0a0*/  FMUL.FTZ R2, R19, c[0x0][0x2ec] ;  /* 0x0000bb0013027a20 */ /* 0x000fcc0000410000 */
[----:B------:R-:W-:-:S04]  /*e0b0*/  FMUL.FTZ R3, R24, c[0x0][0x2ec] ;  /* 0x0000bb0018037a20 */ /* 0x000fc80000410000 */
[----:B------:R2:W-:Y:S02]  /*e0c0*/  MUFU.TANH R19, R3 ;  /* 0x0000000300137308 */ /* 0x0005e40000002400 */
[----:B--2---:R-:W-:Y:S01]  /*e0d0*/  FMUL.FTZ R3, R25, c[0x0][0x2ec] ;  /* 0x0000bb0019037a20 */ /* 0x004fe20000410000 */
        /* <DEDUP_REMOVED lines=14> */
[----:B------:R-:W-:Y:S08]  /*e1c0*/  MUFU.TANH R124, R2 ;  /* 0x00000002007c7308 */ /* 0x000ff00000002400 */
[----:B------:R-:W-:Y:S07]  /*e1d0*/  MUFU.TANH R125, R3 ;  /* 0x00000003007d7308 */ /* 0x000fee0000002400 */
        /* <DEDUP_REMOVED lines=8> */
[----:B------:R-:W1:Y:S01]  /*e260*/  LDSM.16.M88.4 R12, [R220+0x3800] ;  /* 0x00380000dc0c783b */ /* 0x000e620000000200 */
[----:B------:R-:W-:Y:S01]  /*e270*/  UISETP.GT.AND UP0, UPT, UR9, UR8, UPT ;  /* 0x000000080900728c */ /* 0x000fe2000bf04270 */
[----:B------:R-:W-:-:S04]  /*e280*/  DEPBAR.LE SB0, 0x0 ;  /* 0x000080000000791a */ /* 0x000fc80000000000 */
[C---:B-1----:R-:W-:Y:S08]  /*e290*/  HMMA.16816.F32 R68, R4.reuse, R12, R128 ;  /* 0x0000000c0444723c */ /* 0x042ff00000001880 */
        /* <DEDUP_REMOVED lines=18> */
[----:B------:R1:W2:Y:S02]  /*e3c0*/  MUFU.TANH R8, R0 ;  /* 0x0000000000087308 */ /* 0x0002a40000002400 */
[----:B-1----:R-:W-:-:S06]  /*e3d0*/  FMUL.FTZ R0, R81, c[0x0][0x2ec] ;  /* 0x0000bb0051007a20 */ /* 0x002fcc0000410000 */
[----:B------:R1:W-:Y:S11]  /*e3e0*/  MUFU.TANH R75, R0 ;  /* 0x00000000004b7308 */ /* 0x0003f60000002400 */
[----:B------:R-:W-:Y:S04]  /*e3f0*/  @!UPT UIADD3 URZ, URZ, URZ, URZ ;  /* 0x0000003f3f3ff290 */ /* 0x000fe8000fffe03f */
[----:B------:R-:W-:Y:S02]  /*e400*/  IMAD.MOV.U32 R138, RZ, RZ, R5 ;  /* 0x000000ffff8a7224 */ /* 0x000fe400078e0005 */
[----:B------:R-:W-:Y:S02]  /*e410*/  IMAD.MOV.U32 R136, RZ, RZ, R7 ;  /* 0x000000ffff887224 */ /* 0x000fe400078e0007 */
[----:B------:R-:W-:Y:S02]  /*e420*/  IMAD.MOV.U32 R137, RZ, RZ, R6 ;  /* 0x000000ffff897224 */ /* 0x000fe400078e0006 */
[----:B------:R-:W-:Y:S02]  /*e430*/  IMAD.MOV.U32 R139, RZ, RZ, R4 ;  /* 0x000000ffff8b7224 */ /* 0x000fe400078e0004 */
[----:B-1----:R-:W-:-:S04]  /*e440*/  FMUL.FTZ R0, R82, c[0x0][0x2ec] ;  /* 0x0000bb0052007a20 */ /* 0x002fc80000410000 */
[----:B------:R1:W3:Y:S02]  /*e450*/  MUFU.TANH R5, R0 ;  /* 0x0000000000057308 */ /* 0x0002e40000002400 */
[----:B-1----:R-:W-:-:S06]  /*e460*/  FMUL.FTZ R0, R83, c[0x0][0x2ec] ;  /* 0x0000bb0053007a20 */ /* 0x002fcc0000410000 */
[----:B------:R1:W-:Y:S02]  /*e470*/  MUFU.TANH R69, R0 ;  /* 0x0000000000457308 */ /* 0x0003e40000002400 */
[----:B-1----:R-:W-:-:S06]  /*e480*/  FMUL.FTZ R0, R84, c[0x0][0x2ec] ;  /* 0x0000bb0054007a20 */ /* 0x002fcc0000410000 */
[----:B------:R1:W4:Y:S02]  /*e490*/  MUFU.TANH R7, R0 ;  /* 0x0000000000077308 */ /* 0x0003240000002400 */
[----:B-1----:R-:W-:-:S06]  /*e4a0*/  FMUL.FTZ R0, R85, c[0x0][0x2ec] ;  /* 0x0000bb0055007a20 */ /* 0x002fcc0000410000 */
[----:B------:R1:W-:Y:S02]  /*e4b0*/  MUFU.TANH R74, R0 ;  /* 0x00000000004a7308 */ /* 0x0003e40000002400 */
[----:B-1----:R-:W-:-:S06]  /*e4c0*/  FMUL.FTZ R0, R86, c[0x0][0x2ec] ;  /* 0x0000bb0056007a20 */ /* 0x002fcc0000410000 */
[----:B------:R1:W1:Y:S02]  /*e4d0*/  MUFU.TANH R6, R0 ;  /* 0x0000000000067308 */ /* 0x0002640000002400 */
[----:B-1----:R-:W-:-:S06]  /*e4e0*/  FMUL.FTZ R0, R87, c[0x0][0x2ec] ;  /* 0x0000bb0057007a20 */ /* 0x002fcc0000410000 */
[----:B------:R1:W1:Y:S02]  /*e4f0*/  MUFU.TANH R68, R0 ;  /* 0x0000000000447308 */ /* 0x0002640000002400 */
[----:B-1----:R-:W-:-:S06]  /*e500*/  FMUL.FTZ R0, R64, c[0x0][0x2ec] ;  /* 0x0000bb0040007a20 */ /* 0x002fcc0000410000 */
[----:B------:R1:W1:Y:S02]  /*e510*/  MUFU.TANH R13, R0 ;  /* 0x00000000000d7308 */ /* 0x0002640000002400 */
[----:B-1----:R-:W-:-:S06]  /*e520*/  FMUL.FTZ R0, R65, c[0x0][0x2ec] ;  /* 0x0000bb0041007a20 */ /* 0x002fcc0000410000 */
[----:B------:R1:W-:Y:S02]  /*e530*/  MUFU.TANH R112, R0 ;  /* 0x0000000000707308 */ /* 0x0003e40000002400 */
        /* <DEDUP_REMOVED lines=82> */
[----:B-1----:R-:W-:-:S04]  /*ea60*/  IMAD.U32 R0, RZ, RZ, UR9 ;  /* 0x00000009ff007e24 */ /* 0x002fc8000f8e00ff */
[----:B------:R-:W-:-:S05]  /*ea70*/  IMAD R0, R0, 0x80, R252 ;  /* 0x0000008000007824 */ /* 0x000fca00078e02fc */
[----:B------:R-:W-:Y:S01]  /*ea80*/  IADD3 R2, R0, 0x1, RZ ;  /* 0x0000000100027810 */ /* 0x000fe20007ffe0ff */
[----:B------:R-:W-:Y:S03]  /*ea90*/  BAR.SYNC.DEFER_BLOCKING 0x0 ;  /* 0x0000000000007b1d */ /* 0x000fe60000010000 */
[C---:B------:R-:W-:Y:S02]  /*eaa0*/  ISETP.GE.AND P1, PT, R2.reuse, R240, PT ;  /* 0x000000f00200720c */ /* 0x040fe40003f26270 */
[C---:B------:R-:W-:Y:S02]  /*eab0*/  ISETP.GE.AND P0, PT, R2.reuse, R239, PT ;  /* 0x000000ef0200720c */ /* 0x040fe40003f06270 */
[C---:B------:R-:W-:Y:S02]  /*eac0*/  ISETP.LT.OR P1, PT, R2.reuse, R236, P1 ;  /* 0x000000ec0200720c */ /* 0x040fe40000f21670 */
[----:B------:R-:W-:-:S02]  /*ead0*/  ISETP.LT.OR P0, PT, R2, R235, P0 ;  /* 0x000000eb0200720c */ /* 0x000fc40000701670 */
[CC--:B------:R-:W-:Y:S02]  /*eae0*/  ISETP.GE.AND P3, PT, R2.reuse, R242.reuse, PT ;  /* 0x000000f20200720c */ /* 0x0c0fe40003f66270 */
[-C--:B------:R-:W-:Y:S02]  /*eaf0*/  ISETP.GE.AND P2, PT, R2, R241.reuse, PT ;  /* 0x000000f10200720c */ /* 0x080fe40003f46270 */
[----:B------:R-:W-:Y:S02]  /*eb00*/  P2R R4, PR, RZ, 0x2 ;  /* 0x00000002ff047803 */ /* 0x000fe40000000000 */
[----:B------:R-:W-:Y:S02]  /*eb10*/  P2R R3, PR, RZ, 0x1 ;  /* 0x00000001ff037803 */ /* 0x000fe40000000000 */
[C---:B------:R-:W-:Y:S02]  /*eb20*/  ISETP.GE.AND P1, PT, R0.reuse, R242, PT ;  /* 0x000000f20000720c */ /* 0x040fe40003f26270 */
[----:B------:R-:W-:-:S02]  /*eb30*/  ISETP.GE.AND P0, PT, R0, R241, PT ;  /* 0x000000f10000720c */ /* 0x000fc40003f06270 */
[CC--:B------:R-:W-:Y:S02]  /*eb40*/  ISETP.LT.OR P6, PT, R2.reuse, R238.reuse, P3 ;  /* 0x000000ee0200720c */ /* 0x0c0fe40001fc1670 */
[-C--:B------:R-:W-:Y:S01]  /*eb50*/  ISETP.LT.OR P5, PT, R2, R237.reuse, P2 ;  /* 0x000000ed0200720c */ /* 0x080fe200017a1670 */
[----:B------:R-:W-:Y:S01]  /*eb60*/  FMUL.FTZ R2, R26, c[0x0][0x2ec] ;  /* 0x0000bb001a027a20 */ /* 0x000fe20000410000 */
[C---:B------:R-:W-:Y:S02]  /*eb70*/  ISETP.LT.OR P1, PT, R0.reuse, R238, P1 ;  /* 0x000000ee0000720c */ /* 0x040fe40000f21670 */
[----:B------:R-:W-:Y:S01]  /*eb80*/  ISETP.LT.OR P0, PT, R0, R237, P0 ;  /* 0x000000ed0000720c */ /* 0x000fe20000701670 */
[----:B------:R1:W1:Y:S01]  /*eb90*/  MUFU.TANH R9, R2 ;  /* 0x0000000200097308 */ /* 0x0002620000002400 */
[----:B--2---:R-:W-:Y:S02]  /*eba0*/  FSEL R40, R8, -INF , !P1 ;  /* 0xff80000008287808 */ /* 0x004fe40004800000 */
[----:B---3--:R-:W-:Y:S01]  /*ebb0*/  FSEL R41, R5, -INF , !P0 ;  /* 0xff80000005297808 */ /* 0x008fe20004000000 */
[----:B------:R-:W-:Y:S01]  /*ebc0*/  FMUL.FTZ R5, R36, c[0x0][0x2ec] ;  /* 0x0000bb0024057a20 */ /* 0x000fe20000410000 */
[----:B------:R-:W-:-:S02]  /*ebd0*/  ISETP.GE.AND P1, PT, R0, R240, PT ;  /* 0x000000f00000720c */ /* 0x000fc40003f26270 */
[C---:B------:R-:W-:Y:S01]  /*ebe0*/  ISETP.GE.AND P0, PT, R0.reuse, R239, PT ;  /* 0x000000ef0000720c */ /* 0x040fe20003f06270 */
[----:B------:R2:W-:Y:S01]  /*ebf0*/  MUFU.TANH R17, R5 ;  /* 0x0000000500117308 */ /* 0x0005e20000002400 */
[C---:B------:R-:W-:Y:S02]  /*ec00*/  ISETP.LT.OR P1, PT, R0.reuse, R236, P1 ;  /* 0x000000ec0000720c */ /* 0x040fe40000f21670 */
[----:B------:R-:W-:Y:S02]  /*ec10*/  ISETP.LT.OR P0, PT, R0, R235, P0 ;  /* 0x000000eb0000720c */ /* 0x000fe40000701670 */
[----:B----4-:R-:W-:Y:S02]  /*ec20*/  FSEL R45, R7, -INF , !P1 ;  /* 0xff800000072d7808 */ /* 0x010fe40004800000 */
[----:B------:R-:W-:Y:S01]  /*ec30*/  FSEL R48, R6, -INF , !P0 ;  /* 0xff80000006307808 */ /* 0x000fe20004000000 */
[----:B-1----:R-:W-:Y:S01]  /*ec40*/  FMUL.FTZ R2, R27, c[0x0][0x2ec] ;  /* 0x0000bb001b027a20 */ /* 0x002fe20000410000 */
[----:B------:R-:W-:Y:S01]  /*ec50*/  FSEL R43, R75, -INF , !P6 ;  /* 0xff8000004b2b7808 */ /* 0x000fe20007000000 */
[----:B------:R-:W-:Y:S01]  /*ec60*/  FMUL.FTZ R6, R94, c[0x0][0x2ec] ;  /* 0x0000bb005e067a20 */ /* 0x000fe20000410000 */
[----:B------:R-:W-:Y:S01]  /*ec70*/  FSEL R47, R69, -INF , !P5 ;  /* 0xff800000452f7808 */ /* 0x000fe20006800000 */
[----:B------:R1:W3:Y:S01]  /*ec80*/  MUFU.TANH R27, R2 ;  /* 0x00000002001b7308 */ /* 0x0002e20000002400 */
[----:B--2---:R-:W-:-:S07]  /*ec90*/  FMUL.FTZ R5, R37, c[0x0][0x2ec] ;  /* 0x0000bb0025057a20 */ /* 0x004fce0000410000 */
[----:B------:R2:W-:Y:S01]  /*eca0*/  MUFU.TANH R75, R5 ;  /* 0x00000005004b7308 */ /* 0x0005e20000002400 */
[----:B-1----:R-:W-:-:S07]  /*ecb0*/  IADD3 R2, R0, 0x8, RZ ;  /* 0x0000000800027810 */ /* 0x002fce0007ffe0ff */
[----:B------:R-:W-:Y:S01]  /*ecc0*/  MUFU.TANH R7, R6 ;  /* 0x0000000600077308 */ /* 0x000fe20000002400 */
[C---:B------:R-:W-:Y:S02]  /*ecd0*/  ISETP.GE.AND P3, PT, R2.reuse, R242, PT ;  /* 0x000000f20200720c */ /* 0x040fe40003f66270 */
[C---:B------:R-:W-:Y:S02]  /*ece0*/  ISETP.GE.AND P2, PT, R2.reuse, R241, PT ;  /* 0x000000f10200720c */ /* 0x040fe40003f46270 */
[C---:B------:R-:W-:Y:S01]  /*ecf0*/  ISETP.GE.AND P1, PT, R2.reuse, R240, PT ;  /* 0x000000f00200720c */ /* 0x040fe20003f26270 */
[----:B--2---:R-:W-:Y:S01]  /*ed00*/  FMUL.FTZ R5, R57, c[0x0][0x2ec] ;  /* 0x0000bb0039057a20 */ /* 0x004fe20000410000 */
[C---:B------:R-:W-:Y:S02]  /*ed10*/  ISETP.GE.AND P0, PT, R2.reuse, R239, PT ;  /* 0x000000ef0200720c */ /* 0x040fe40003f06270 */
[----:B------:R-:W-:Y:S01]  /*ed20*/  ISETP.LT.OR P6, PT, R2, R238, P3 ;  /* 0x000000ee0200720c */ /* 0x000fe20001fc1670 */
[----:B------:R1:W-:Y:S01]  /*ed30*/  MUFU.TANH R53, R5 ;  /* 0x0000000500357308 */ /* 0x0003e20000002400 */
[----:B------:R-:W-:Y:S01]  /*ed40*/  ISETP.NE.AND P3, PT, R4, RZ, PT ;  /* 0x000000ff0400720c */ /* 0x000fe20003f65270 */
[----:B------:R-:W-:Y:S01]  /*ed50*/  FMUL.FTZ R4, R38, c[0x0][0x2ec] ;  /* 0x0000bb0026047a20 */ /* 0x000fe20000410000 */
[----:B------:R-:W-:-:S02]  /*ed60*/  ISETP.LT.OR P5, PT, R2, R237, P2 ;  /* 0x000000ed0200720c */ /* 0x000fc400017a1670 */
[C---:B------:R-:W-:Y:S02]  /*ed70*/  ISETP.LT.OR P1, PT, R2.reuse, R236, P1 ;  /* 0x000000ec0200720c */ /* 0x040fe40000f21670 */
[----:B------:R-:W-:Y:S01]  /*ed80*/  ISETP.LT.OR P4, PT, R2, R235, P0 ;  /* 0x000000eb0200720c */ /* 0x000fe20000781670 */
[----:B------:R2:W4:Y:S01]  /*ed90*/  MUFU.TANH R8, R4 ;  /* 0x0000000400087308 */ /* 0x0005220000002400 */
[----:B------:R-:W-:Y:S02]  /*eda0*/  IADD3 R2, R0, 0x9, RZ ;  /* 0x0000000900027810 */ /* 0x000fe40007ffe0ff */
[----:B------:R-:W-:Y:S02]  /*edb0*/  ISETP.NE.AND P2, PT, R3, RZ, PT ;  /* 0x000000ff0300720c */ /* 0x000fe40003f45270 */
[----:B------:R-:W-:Y:S02]  /*edc0*/  FSEL R49, R74, -INF , !P3 ;  /* 0xff8000004a317808 */ /* 0x000fe40005800000 */
[----:B------:R-:W-:Y:S01]  /*edd0*/  ISETP.GE.AND P3, PT, R2, R242, PT ;  /* 0x000000f20200720c */ /* 0x000fe20003f66270 */
[----:B-1----:R-:W-:Y:S01]  /*ede0*/  FMUL.FTZ R5, R58, c[0x0][0x2ec] ;  /* 0x0000bb003a057a20 */ /* 0x002fe20000410000 */
[----:B------:R-:W-:-:S02]  /*edf0*/  P2R R3, PR, RZ, 0x2 ;  /* 0x00000002ff037803 */ /* 0x000fc40000000000 */
[----:B------:R-:W-:Y:S02]  /*ee00*/  FSEL R52, R68, -INF , !P2 ;  /* 0xff80000044347808 */ /* 0x000fe40005000000 */
[C---:B------:R-:W-:Y:S02]  /*ee10*/  ISETP.GE.AND P2, PT, R2.reuse, R241, PT ;  /* 0x000000f10200720c */ /* 0x040fe40003f46270 */
[C---:B------:R-:W-:Y:S01]  /*ee20*/  ISETP.GE.AND P1, PT, R2.reuse, R240, PT ;  /* 0x000000f00200720c */ /* 0x040fe20003f26270 */
[----:B--2---:R-:W-:Y:S01]  /*ee30*/  FMUL.FTZ R4, R39, c[0x0][0x2ec] ;  /* 0x0000bb0027047a20 */ /* 0x004fe20000410000 */
[C---:B------:R-:W-:Y:S02]  /*ee40*/  ISETP.GE.AND P0, PT, R2.reuse, R239, PT ;  /* 0x000000ef0200720c */ /* 0x040fe40003f06270 */
[----:B------:R-:W-:Y:S01]  /*ee50*/  FSEL R38, R13, -INF , !P6 ;  /* 0xff8000000d267808 */ /* 0x000fe20007000000 */
[----:B------:R1:W-:Y:S01]  /*ee60*/  MUFU.TANH R54, R4 ;  /* 0x0000000400367308 */ /* 0x0003e20000002400 */
[----:B------:R-:W-:-:S02]  /*ee70*/  ISETP.LT.OR P6, PT, R2, R238, P3 ;  /* 0x000000ee0200720c */ /* 0x000fc40001fc1670 */
[----:B------:R-:W-:Y:S02]  /*ee80*/  FSEL R44, R10, -INF , !P5 ;  /* 0xff8000000a2c7808 */ /* 0x000fe40006800000 */
[----:B------:R-:W-:Y:S01]  /*ee90*/  ISETP.NE.AND P3, PT, R3, RZ, PT ;  /* 0x000000ff0300720c */ /* 0x000fe20003f65270 */
[----:B------:R-:W-:Y:S01]  /*eea0*/  FMUL.FTZ R3, R56, c[0x0][0x2ec] ;  /* 0x0000bb0038037a20 */ /* 0x000fe20000410000 */
[C---:B------:R-:W-:Y:S02]  /*eeb0*/  ISETP.LT.OR P5, PT, R2.reuse, R237, P2 ;  /* 0x000000ed0200720c */ /* 0x040fe400017a1670 */
[C---:B------:R-:W-:Y:S01]  /*eec0*/  ISETP.LT.OR P1, PT, R2.reuse, R236, P1 ;  /* 0x000000ec0200720c */ /* 0x040fe20000f21670 */
[----:B------:R2:W2:Y:S01]  /*eed0*/  MUFU.TANH R24, R3 ;  /* 0x0000000300187308 */ /* 0x0004a20000002400 */
[----:B------:R-:W-:Y:S02]  /*eee0*/  ISETP.LT.OR P0, PT, R2, R235, P0 ;  /* 0x000000eb0200720c */ /* 0x000fe40000701670 */
[----:B------:R-:W-:-:S02]  /*eef0*/  IADD3 R2, R0, 0x10, RZ ;  /* 0x0000001000027810 */ /* 0x000fc40007ffe0ff */
[----:B------:R-:W-:Y:S02]  /*ef00*/  FSEL R46, R14, -INF , !P3 ;  /* 0xff8000000e2e7808 */ /* 0x000fe40005800000 */
[----:B-1----:R-:W-:Y:S01]  /*ef10*/  P2R R4, PR, RZ, 0x2 ;  /* 0x00000002ff047803 */ /* 0x002fe20000000000 */
[----:B------:R-:W1:Y:S01]  /*ef20*/  MUFU.TANH R14, R5 ;  /* 0x00000005000e7308 */ /* 0x000e620000002400 */
[C---:B------:R-:W-:Y:S02]  /*ef30*/  ISETP.GE.AND P3, PT, R2.reuse, R242, PT ;  /* 0x000000f20200720c */ /* 0x040fe40003f66270 */
[C---:B------:R-:W-:Y:S02]  /*ef40*/  ISETP.GE.AND P2, PT, R2.reuse, R241, PT ;  /* 0x000000f10200720c */ /* 0x040fe40003f46270 */
[----:B------:R-:W-:Y:S02]  /*ef50*/  ISETP.GE.AND P1, PT, R2, R240, PT ;  /* 0x000000f00200720c */ /* 0x000fe40003f26270 */
[----:B------:R-:W-:-:S02]  /*ef60*/  FSEL R37, R112, -INF , !P6 ;  /* 0xff80000070257808 */ /* 0x000fc40007000000 */
[----:B--2---:R-:W-:Y:S02]  /*ef70*/  P2R R3, PR, RZ, 0x1 ;  /* 0x00000001ff037803 */ /* 0x004fe40000000000 */
[----:B------:R-:W-:Y:S02]  /*ef80*/  ISETP.GE.AND P0, PT, R2, R239, PT ;  /* 0x000000ef0200720c */ /* 0x000fe40003f06270 */
[----:B------:R-:W-:Y:S02]  /*ef90*/  FSEL R50, R12, -INF , !P4 ;  /* 0xff8000000c327808 */ /* 0x000fe40006000000 */
[----:B------:R-:W-:Y:S01]  /*efa0*/  FSEL R42, R86, -INF , !P5 ;  /* 0xff800000562a7808 */ /* 0x000fe20006800000 */
[----:B------:R-:W-:Y:S01]  /*efb0*/  IMAD.MOV.U32 R86, RZ, RZ, R128 ;  /* 0x000000ffff567224 */ /* 0x000fe200078e0080 */
[----:B------:R-:W-:Y:S02]  /*efc0*/  ISETP.LT.OR P6, PT, R2, R238, P3 ;  /* 0x000000ee0200720c */ /* 0x000fe40001fc1670 */
[----:B------:R-:W-:Y:S01]  /*efd0*/  ISETP.NE.AND P3, PT, R4, RZ, PT ;  /* 0x000000ff0400720c */ /* 0x000fe20003f65270 */
[----:B------:R-:W-:Y:S01]  /*efe0*/  FMUL.FTZ R4, R59, c[0x0][0x2ec] ;  /* 0x0000bb003b047a20 */ /* 0x000fe20000410000 */
[----:B------:R-:W-:-:S02]  /*eff0*/  ISETP.LT.OR P5, PT, R2, R237, P2 ;  /* 0x000000ed0200720c */ /* 0x000fc400017a1670 */
[C---:B------:R-:W-:Y:S01]  /*f000*/  ISETP.LT.OR P1, PT, R2.reuse, R236, P1 ;  /* 0x000000ec0200720c */ /* 0x040fe20000f21670 */
[----:B------:R2:W1:Y:S01]  /*f010*/  MUFU.TANH R35, R4 ;  /* 0x0000000400237308 */ /* 0x0004620000002400 */
[----:B------:R-:W-:Y:S02]  /*f020*/  ISETP.LT.OR P4, PT, R2, R235, P0 ;  /* 0x000000eb0200720c */ /* 0x000fe40000781670 */
[----:B------:R-:W-:Y:S02]  /*f030*/  IADD3 R2, R0, 0x11, RZ ;  /* 0x0000001100027810 */ /* 0x000fe40007ffe0ff */
[----:B------:R-:W-:Y:S02]  /*f040*/  ISETP.NE.AND P2, PT, R3, RZ, PT ;  /* 0x000000ff0300720c */ /* 0x000fe40003f45270 */
[----:B------:R-:W-:Y:S01]  /*f050*/  FSEL R39, R91, -INF , !P3 ;  /* 0xff8000005b277808 */ /* 0x000fe20005800000 */
[----:B------:R-:W-:Y:S01]  /*f060*/  IMAD.MOV.U32 R91, RZ, RZ, R129 ;  /* 0x000000ffff5b7224 */ /* 0x000fe200078e0081 */
[----:B------:R-:W-:-:S02]  /*f070*/  ISETP.GE.AND P3, PT, R2, R242, PT ;  /* 0x000000f20200720c */ /* 0x000fc40003f66270 */
[----:B------:R-:W-:Y:S02]  /*f080*/  P2R R3, PR, RZ, 0x2 ;  /* 0x00000002ff037803 */ /* 0x000fe40000000000 */
[----:B------:R-:W-:Y:S02]  /*f090*/  FSEL R51, R85, -INF , !P2 ;  /* 0xff80000055337808 */ /* 0x000fe40005000000 */
[----:B------:R-:W-:Y:S01]  /*f0a0*/  ISETP.GE.AND P2, PT, R2, R241, PT ;  /* 0x000000f10200720c */ /* 0x000fe20003f46270 */
[----:B--2---:R-:W-:Y:S01]  /*f0b0*/  FMUL.FTZ R4, R92, c[0x0][0x2ec] ;  /* 0x0000bb005c047a20 */ /* 0x004fe20000410000 */
[----:B------:R-:W-:Y:S01]  /*f0c0*/  FSEL R5, R82, -INF , !P6 ;  /* 0xff80000052057808 */ /* 0x000fe20007000000 */
[----:B------:R-:W-:Y:S01]  /*f0d0*/  IMAD.MOV.U32 R92, RZ, RZ, R133 ;  /* 0x000000ffff5c7224 */ /* 0x000fe200078e0085 */
[C---:B------:R-:W-:Y:S01]  /*f0e0*/  ISETP.GE.AND P1, PT, R2.reuse, R240, PT ;  /* 0x000000f00200720c */ /* 0x040fe20003f26270 */
[----:B------:R2:W1:Y:S01]  /*f0f0*/  MUFU.TANH R25, R4 ;  /* 0x0000000400197308 */ /* 0x0004620000002400 */
[C---:B------:R-:W-:Y:S01]  /*f100*/  ISETP.GE.AND P0, PT, R2.reuse, R239, PT ;  /* 0x000000ef0200720c */ /* 0x040fe20003f06270 */
[----:B------:R1:W-:Y:S01]  /*f110*/  STL [R1+0x64], R5 ;  /* 0x0000640501007387 */ /* 0x0003e20000100800 */
[----:B------:R-:W-:-:S02]  /*f120*/  ISETP.LT.OR P6, PT, R2, R238, P3 ;  /* 0x000000ee0200720c */ /* 0x000fc40001fc1670 */
[----:B------:R-:W-:Y:S01]  /*f130*/  ISETP.NE.AND P3, PT, R3, RZ, PT ;  /* 0x000000ff0300720c */ /* 0x000fe20003f65270 */
[----:B------:R-:W-:Y:S01]  /*f140*/  FMUL.FTZ R3, R93, c[0x0][0x2ec] ;  /* 0x0000bb005d037a20 */ /* 0x000fe20000410000 */
[----:B------:R-:W-:Y:S02]  /*f150*/  FSEL R68, R66, -INF , !P5 ;  /* 0xff80000042447808 */ /* 0x000fe40006800000 */
[C---:B------:R-:W-:Y:S01]  /*f160*/  ISETP.LT.OR P5, PT, R2.reuse, R237, P2 ;  /* 0x000000ed0200720c */ /* 0x040fe200017a1670 */
[----:B------:R1:W-:Y:S01]  /*f170*/  MUFU.TANH R36, R3 ;  /* 0x0000000300247308 */ /* 0x0003e20000002400 */
[C---:B------:R-:W-:Y:S02]  /*f180*/  ISETP.LT.OR P1, PT, R2.reuse, R236, P1 ;  /* 0x000000ec0200720c */ /* 0x040fe40000f21670 */
[----:B------:R-:W-:Y:S02]  /*f190*/  ISETP.LT.OR P0, PT, R2, R235, P0 ;  /* 0x000000eb0200720c */ /* 0x000fe40000701670 */
[----:B------:R-:W-:-:S02]  /*f1a0*/  IADD3 R2, R0, 0x18, RZ ;  /* 0x0000001800027810 */ /* 0x000fc40007ffe0ff */
[----:B------:R-:W-:Y:S02]  /*f1b0*/  FSEL R10, R81, -INF , !P3 ;  /* 0xff800000510a7808 */ /* 0x000fe40005800000 */
[----:B------:R-:W-:Y:S02]  /*f1c0*/  FSEL R6, R65, -INF , !P4 ;  /* 0xff80000041067808 */ /* 0x000fe40006000000 */
[----:B--2---:R-:W-:Y:S01]  /*f1d0*/  P2R R4, PR, RZ, 0x2 ;  /* 0x00000002ff047803 */ /* 0x004fe20000000000 */
[----:B------:R-:W-:Y:S01]  /*f1e0*/  STL [R1+0x84], R10 ;  /* 0x0000840a01007387 */ /* 0x000fe20000100800 */
[C---:B------:R-:W-:Y:S02]  /*f1f0*/  ISETP.GE.AND P3, PT, R2.reuse, R242, PT ;  /* 0x000000f20200720c */ /* 0x040fe40003f66270 */
[C---:B------:R-:W-:Y:S01]  /*f200*/  ISETP.GE.AND P2, PT, R2.reuse, R241, PT ;  /* 0x000000f10200720c */ /* 0x040fe20003f46270 */
[----:B------:R2:W-:Y:S01]  /*f210*/  STL [R1+0x90], R6 ;  /* 0x0000900601007387 */ /* 0x0005e20000100800 */
[----:B-1----:R-:W-:Y:S01]  /*f220*/  P2R R3, PR, RZ, 0x1 ;  /* 0x00000001ff037803 */ /* 0x002fe20000000000 */
[----:B------:R-:W-:Y:S01]  /*f230*/  FMUL.FTZ R5, R95, c[0x0][0x2ec] ;  /* 0x0000bb005f057a20 */ /* 0x000fe20000410000 */
[----:B------:R-:W-:-:S02]  /*f240*/  ISETP.GE.AND P1, PT, R2, R240, PT ;  /* 0x000000f00200720c */ /* 0x000fc40003f26270 */
[C---:B------:R-:W-:Y:S01]  /*f250*/  ISETP.GE.AND P0, PT, R2.reuse, R239, PT ;  /* 0x000000ef0200720c */ /* 0x040fe20003f06270 */
[----:B------:R-:W-:Y:S01]  /*f260*/  MUFU.TANH R34, R5 ;  /* 0x0000000500227308 */ /* 0x000fe20000002400 */
[----:B------:R-:W-:Y:S02]  /*f270*/  FSEL R58, R115, -INF , !P6 ;  /* 0xff800000733a7808 */ /* 0x000fe40007000000 */
[----:B------:R-:W-:Y:S02]  /*f280*/  ISETP.LT.OR P6, PT, R2, R238, P3 ;  /* 0x000000ee0200720c */ /* 0x000fe40001fc1670 */
[----:B------:R-:W-:Y:S01]  /*f290*/  ISETP.NE.AND P3, PT, R4, RZ, PT ;  /* 0x000000ff0400720c */ /* 0x000fe20003f65270 */
[----:B------:R-:W-:Y:S01]  /*f2a0*/  FMUL.FTZ R4, R96, c[0x0][0x2ec] ;  /* 0x0000bb0060047a20 */ /* 0x000fe20000410000 */
[C---:B------:R-:W-:Y:S02]  /*f2b0*/  ISETP.LT.OR P1, PT, R2.reuse, R236, P1 ;  /* 0x000000ec0200720c */ /* 0x040fe40000f21670 */
[----:B------:R-:W-:Y:S01]  /*f2c0*/  ISETP.LT.OR P4, PT, R2, R235, P0 ;  /* 0x000000eb0200720c */ /* 0x000fe20000781670 */
[----:B------:R1:W1:Y:S01]  /*f2d0*/  MUFU.TANH R23, R4 ;  /* 0x0000000400177308 */ /* 0x0002620000002400 */
[----:B------:R-:W-:-:S02]  /*f2e0*/  FSEL R74, R114, -INF , !P3 ;  /* 0xff800000724a7808 */ /* 0x000fc40005800000 */
[----:B------:R-:W-:Y:S02]  /*f2f0*/  FSEL R65, R79, -INF , !P6 ;  /* 0xff8000004f417808 */ /* 0x000fe40007000000 */
[----:B--2---:R-:W-:Y:S02]  /*f300*/  FSEL R6, R90, -INF , !P5 ;  /* 0xff8000005a067808 */ /* 0x004fe40006800000 */
[----:B------:R-:W-:Y:S02]  /*f310*/  ISETP.LT.OR P5, PT, R2, R237, P2 ;  /* 0x000000ed0200720c */ /* 0x000fe400017a1670 */
[----:B------:R-:W-:Y:S01]  /*f320*/  ISETP.NE.AND P2, PT, R3, RZ, PT ;  /* 0x000000ff0300720c */ /* 0x000fe20003f45270 */
[----:B------:R-:W-:Y:S01]  /*f330*/  STL [R1+0x60], R6 ;  /* 0x0000600601007387 */ /* 0x000fe20000100800 */
[----:B------:R-:W-:Y:S01]  /*f340*/  IADD3 R2, R0, 0x19, RZ ;  /* 0x0000001900027810 */ /* 0x000fe20007ffe0ff */
[----:B-1----:R-:W-:Y:S01]  /*f350*/  FMUL.FTZ R4, R97, c[0x0][0x2ec] ;  /* 0x0000bb0061047a20 */ /* 0x002fe20000410000 */
[----:B------:R-:W-:-:S02]  /*f360*/  P2R R3, PR, RZ, 0x2 ;  /* 0x00000002ff037803 */ /* 0x000fc40000000000 */
[----:B------:R-:W-:Y:S01]  /*f370*/  ISETP.GE.AND P3, PT, R2, R242, PT ;  /* 0x000000f20200720c */ /* 0x000fe20003f66270 */
[----:B------:R1:W-:Y:S01]  /*f380*/  MUFU.TANH R26, R4 ;  /* 0x00000004001a7308 */ /* 0x0003e20000002400 */
[----:B------:R-:W-:Y:S02]  /*f390*/  FSEL R5, R84, -INF , !P2 ;  /* 0xff80000054057808 */ /* 0x000fe40005000000 */
[C---:B------:R-:W-:Y:S02]  /*f3a0*/  ISETP.GE.AND P2, PT, R2.reuse, R241, PT ;  /* 0x000000f10200720c */ /* 0x040fe40003f46270 */
[C---:B------:R-:W-:Y:S01]  /*f3b0*/  ISETP.GE.AND P1, PT, R2.reuse, R240, PT ;  /* 0x000000f00200720c */ /* 0x040fe20003f26270 */
[----:B------:R2:W-:Y:S01]  /*f3c0*/  STL [R1+0x8c], R5 ;  /* 0x00008c0501007387 */ /* 0x0005e20000100800 */
[----:B------:R-:W-:Y:S02]  /*f3d0*/  ISETP.GE.AND P0, PT, R2, R239, PT ;  /* 0x000000ef0200720c */ /* 0x000fe40003f06270 */
[----:B------:R-:W-:-:S02]  /*f3e0*/  FSEL R127, R62, -INF , !P5 ;  /* 0xff8000003e7f7808 */ /* 0x000fc40006800000 */
[----:B------:R-:W-:Y:S02]  /*f3f0*/  ISETP.LT.OR P6, PT, R2, R238, P3 ;  /* 0x000000ee0200720c */ /* 0x000fe40001fc1670 */
[----:B------:R-:W-:Y:S01]  /*f400*/  ISETP.NE.AND P3, PT, R3, RZ, PT ;  /* 0x000000ff0300720c */ /* 0x000fe20003f65270 */
[----:B------:R-:W-:Y:S01]  /*f410*/  FMUL.FTZ R3, R98, c[0x0][0x2ec] ;  /* 0x0000bb0062037a20 */ /* 0x000fe20000410000 */
[C---:B------:R-:W-:Y:S02]  /*f420*/  ISETP.LT.OR P5, PT, R2.reuse, R237, P2 ;  /* 0x000000ed0200720c */ /* 0x040fe400017a1670 */
[C---:B------:R-:W-:Y:S01]  /*f430*/  ISETP.LT.OR P1, PT, R2.reuse, R236, P1 ;  /* 0x000000ec0200720c */ /* 0x040fe20000f21670 */
[----:B------:R3:W3:Y:S01]  /*f440*/  MUFU.TANH R13, R3 ;  /* 0x00000003000d7308 */ /* 0x0006e20000002400 */
[----:B------:R-:W-:Y:S02]  /*f450*/  ISETP.LT.OR P0, PT, R2, R235, P0 ;  /* 0x000000eb0200720c */ /* 0x000fe40000701670 */
[----:B------:R-:W-:-:S02]  /*f460*/  IADD3 R2, R0, 0x20, RZ ;  /* 0x0000002000027810 */ /* 0x000fc40007ffe0ff */
[----:B------:R-:W-:Y:S02]  /*f470*/  FSEL R69, R67, -INF , !P3 ;  /* 0xff80000043457808 */ /* 0x000fe40005800000 */
[C---:B------:R-:W-:Y:S02]  /*f480*/  ISETP.GE.AND P3, PT, R2.reuse, R242, PT ;  /* 0x000000f20200720c */ /* 0x040fe40003f66270 */
[----:B-1----:R-:W-:Y:S02]  /*f490*/  P2R R4, PR, RZ, 0x2 ;  /* 0x00000002ff047803 */ /* 0x002fe40000000000 */
[C---:B------:R-:W-:Y:S02]  /*f4a0*/  ISETP.GE.AND P2, PT, R2.reuse, R241, PT ;  /* 0x000000f10200720c */ /* 0x040fe40003f46270 */
[----:B------:R-:W-:Y:S01]  /*f4b0*/  ISETP.GE.AND P1, PT, R2, R240, PT ;  /* 0x000000f00200720c */ /* 0x000fe20003f26270 */
[----:B--2---:R-:W-:Y:S01]  /*f4c0*/  FMUL.FTZ R5, R99, c[0x0][0x2ec] ;  /* 0x0000bb0063057a20 */ /* 0x004fe20000410000 */
[----:B------:R-:W-:-:S02]  /*f4d0*/  FSEL R66, R113, -INF , !P6 ;  /* 0xff80000071427808 */ /* 0x000fc40007000000 */
[----:B---3--:R-:W-:Y:S01]  /*f4e0*/  P2R R3, PR, RZ, 0x1 ;  /* 0x00000001ff037803 */ /* 0x008fe20000000000 */
[----:B------:R1:W2:Y:S01]  /*f4f0*/  MUFU.TANH R22, R5 ;  /* 0x0000000500167308 */ /* 0x0002a20000002400 */
[C---:B------:R-:W-:Y:S02]  /*f500*/  ISETP.GE.AND P0, PT, R2.reuse, R239, PT ;  /* 0x000000ef0200720c */ /* 0x040fe40003f06270 */
[----:B------:R-:W-:Y:S02]  /*f510*/  ISETP.LT.OR P6, PT, R2, R238, P3 ;  /* 0x000000ee0200720c */ /* 0x000fe40001fc1670 */
[----:B------:R-:W-:Y:S02]  /*f520*/  FSEL R6, R60, -INF , !P4 ;  /* 0xff8000003c067808 */ /* 0x000fe40006000000 */
[----:B------:R-:W-:Y:S02]  /*f530*/  FSEL R57, R83, -INF , !P5 ;  /* 0xff80000053397808 */ /* 0x000fe40006800000 */
[----:B------:R-:W-:Y:S01]  /*f540*/  ISETP.NE.AND P3, PT, R4, RZ, PT ;  /* 0x000000ff0400720c */ /* 0x000fe20003f65270 */
[----:B------:R-:W-:Y:S01]  /*f550*/  FMUL.FTZ R4, R100, c[0x0][0x2ec] ;  /* 0x0000bb0064047a20 */ /* 0x000fe20000410000 */
[C---:B------:R-:W-:Y:S01]  /*f560*/  ISETP.LT.OR P5, PT, R2.reuse, R237, P2 ;  /* 0x000000ed0200720c */ /* 0x040fe200017a1670 */
[----:B------:R3:W-:Y:S01]  /*f570*/  STL [R1+0x88], R6 ;  /* 0x0000880601007387 */ /* 0x0007e20000100800 */
[C---:B------:R-:W-:Y:S01]  /*f580*/  ISETP.LT.OR P1, PT, R2.reuse, R236, P1 ;  /* 0x000000ec0200720c */ /* 0x040fe20000f21670 */
[----:B------:R2:W2:Y:S01]  /*f590*/  MUFU.TANH R21, R4 ;  /* 0x0000000400157308 */ /* 0x0004a20000002400 */
[----:B------:R-:W-:Y:S01]  /*f5a0*/  ISETP.LT.OR P4, PT, R2, R235, P0 ;  /* 0x000000eb0200720c */ /* 0x000fe20000781670 */
[----:B-1----:R-:W-:Y:S01]  /*f5b0*/  FMUL.FTZ R5, R103, c[0x0][0x2ec] ;  /* 0x0000bb0067057a20 */ /* 0x002fe20000410000 */
[----:B------:R-:W-:-:S02]  /*f5c0*/  ISETP.NE.AND P2, PT, R3, RZ, PT ;  /* 0x000000ff0300720c */ /* 0x000fc40003f45270 */
[----:B------:R-:W-:Y:S02]  /*f5d0*/  IADD3 R2, R0, 0x21, RZ ;  /* 0x0000002100027810 */ /* 0x000fe40007ffe0ff */
[----:B------:R-:W-:Y:S01]  /*f5e0*/  FSEL R60, R88, -INF , !P3 ;  /* 0xff800000583c7808 */ /* 0x000fe20005800000 */
[----:B------:R1:W-:Y:S01]  /*f5f0*/  MUFU.TANH R30, R5 ;  /* 0x00000005001e7308 */ /* 0x0003e20000002400 */
[----:B------:R-:W-:Y:S02]  /*f600*/  P2R R3, PR, RZ, 0x2 ;  /* 0x00000002ff037803 */ /* 0x000fe40000000000 */
[----:B------:R-:W-:Y:S02]  /*f610*/  ISETP.GE.AND P3, PT, R2, R242, PT ;  /* 0x000000f20200720c */ /* 0x000fe40003f66270 */
[----:B------:R-:W-:Y:S02]  /*f620*/  FSEL R62, R78, -INF , !P2 ;  /* 0xff8000004e3e7808 */ /* 0x000fe40005000000 */
[C---:B------:R-:W-:Y:S01]  /*f630*/  ISETP.GE.AND P2, PT, R2.reuse, R241, PT ;  /* 0x000000f10200720c */ /* 0x040fe20003f46270 */
[----:B--2---:R-:W-:Y:S01]  /*f640*/  FMUL.FTZ R4, R101, c[0x0][0x2ec] ;  /* 0x0000bb0065047a20 */ /* 0x004fe20000410000 */
[----:B------:R-:W-:-:S02]  /*f650*/  ISETP.GE.AND P1, PT, R2, R240, PT ;  /* 0x000000f00200720c */ /* 0x000fc40003f26270 */
[----:B------:R-:W-:Y:S01]  /*f660*/  ISETP.GE.AND P0, PT, R2, R239, PT ;  /* 0x000000ef0200720c */ /* 0x000fe20003f06270 */
[----:B------:R2:W-:Y:S01]  /*f670*/  MUFU.TANH R33, R4 ;  /* 0x0000000400217308 */ /* 0x0005e20000002400 */
[----:B------:R-:W-:Y:S02]  /*f680*/  FSEL R121, R64, -INF , !P6 ;  /* 0xff80000040797808 */ /* 0x000fe40007000000 */
[----:B------:R-:W-:Y:S01]  /*f690*/  FSEL R79, R55, -INF , !P5 ;  /* 0xff800000374f7808 */ /* 0x000fe20006800000 */
[----:B-1----:R-:W-:Y:S01]  /*f6a0*/  FMUL.FTZ R5, R104, c[0x0][0x2ec] ;  /* 0x0000bb0068057a20 */ /* 0x002fe20000410000 */
[C---:B------:R-:W-:Y:S02]  /*f6b0*/  ISETP.LT.OR P6, PT, R2.reuse, R238, P3 ;  /* 0x000000ee0200720c */ /* 0x040fe40001fc1670 */
[----:B------:R-:W-:Y:S02]  /*f6c0*/  ISETP.NE.AND P3, PT, R3, RZ, PT ;  /* 0x000000ff0300720c */ /* 0x000fe40003f65270 */
[----:B------:R-:W-:-:S02]  /*f6d0*/  ISETP.LT.OR P5, PT, R2, R237, P2 ;  /* 0x000000ed0200720c */ /* 0x000fc400017a1670 */
[C---:B------:R-:W-:Y:S02]  /*f6e0*/  ISETP.LT.OR P1, PT, R2.reuse, R236, P1 ;  /* 0x000000ec0200720c */ /* 0x040fe40000f21670 */
[----:B------:R-:W-:Y:S02]  /*f6f0*/  ISETP.LT.OR P0, PT, R2, R235, P0 ;  /* 0x000000eb0200720c */ /* 0x000fe40000701670 */
[----:B------:R-:W-:Y:S01]  /*f700*/  IADD3 R2, R0, 0x28, RZ ;  /* 0x0000002800027810 */ /* 0x000fe20007ffe0ff */
[----:B--2---:R-:W-:Y:S01]  /*f710*/  FMUL.FTZ R4, R102, c[0x0][0x2ec] ;  /* 0x0000bb0066047a20 */ /* 0x004fe20000410000 */
[----:B------:R-:W-:Y:S02]  /*f720*/  FSEL R101, R61, -INF , !P3 ;  /* 0xff8000003d657808 */ /* 0x000fe40005800000 */
[----:B------:R-:W-:Y:S01]  /*f730*/  P2R R3, PR, RZ, 0x1 ;  /* 0x00000001ff037803 */ /* 0x000fe20000000000 */
[----:B------:R1:W2:Y:S01]  /*f740*/  MUFU.TANH R12, R4 ;  /* 0x00000004000c7308 */ /* 0x0002a20000002400 */
[----:B------:R-:W-:-:S02]  /*f750*/  ISETP.GE.AND P3, PT, R2, R242, PT ;  /* 0x000000f20200720c */ /* 0x000fc40003f66270 */
[C---:B------:R-:W-:Y:S02]  /*f760*/  ISETP.GE.AND P2, PT, R2.reuse, R241, PT ;  /* 0x000000f10200720c */ /* 0x040fe40003f46270 */
[----:B------:R-:W-:Y:S02]  /*f770*/  ISETP.GE.AND P0, PT, R2, R239, PT ;  /* 0x000000ef0200720c */ /* 0x000fe40003f06270 */
[----:B------:R-:W-:Y:S02]  /*f780*/  FSEL R120, R89, -INF , !P6 ;  /* 0xff80000059787808 */ /* 0x000fe40007000000 */
[----:B---3--:R-:W-:Y:S02]  /*f790*/  FSEL R6, R15, -INF , !P4 ;  /* 0xff8000000f067808 */ /* 0x008fe40006000000 */
[----:B------:R-:W-:Y:S01]  /*f7a0*/  FSEL R59, R80, -INF , !P5 ;  /* 0xff800000503b7808 */ /* 0x000fe20006800000 */
[----:B------:R3:W2:Y:S01]  /*f7b0*/  MUFU.TANH R15, R5 ;  /* 0x00000005000f7308 */ /* 0x0006a20000002400 */
[C---:B------:R-:W-:Y:S01]  /*f7c0*/  ISETP.LT.OR P6, PT, R2.reuse, R238, P3 ;  /* 0x000000ee0200720c */ /* 0x040fe20001fc1670 */
[----:B------:R2:W-:Y:S01]  /*f7d0*/  STL [R1+0x94], R6 ;  /* 0x0000940601007387 */ /* 0x0005e20000100800 */
[----:B------:R-:W-:-:S02]  /*f7e0*/  ISETP.LT.OR P5, PT, R2, R237, P2 ;  /* 0x000000ed0200720c */ /* 0x000fc400017a1670 */
[----:B-1----:R-:W-:Y:S02]  /*f7f0*/  P2R R4, PR, RZ, 0x2 ;  /* 0x00000002ff047803 */ /* 0x002fe40000000000 */
[----:B------:R-:W-:Y:S02]  /*f800*/  ISETP.GE.AND P1, PT, R2, R240, PT ;  /* 0x000000f00200720c */ /* 0x000fe40003f26270 */
[----:B------:R-:W-:Y:S01]  /*f810*/  ISETP.NE.AND P3, PT, R4, RZ, PT ;  /* 0x000000ff0400720c */ /* 0x000fe20003f65270 */
[----:B------:R-:W-:Y:S01]  /*f820*/  FMUL.FTZ R4, R105, c[0x0][0x2ec] ;  /* 0x0000bb0069047a20 */ /* 0x000fe20000410000 */
[C---:B------:R-:W-:Y:S02]  /*f830*/  ISETP.LT.OR P1, PT, R2.reuse, R236, P1 ;  /* 0x000000ec0200720c */ /* 0x040fe40000f21670 */
[----:B------:R-:W-:Y:S01]  /*f840*/  ISETP.LT.OR P4, PT, R2, R235, P0 ;  /* 0x000000eb0200720c */ /* 0x000fe20000781670 */
[----:B------:R1:W-:Y:S01]  /*f850*/  MUFU.TANH R31, R4 ;  /* 0x00000004001f7308 */ /* 0x0003e20000002400 */
[----:B------:R-:W-:Y:S01]  /*f860*/  ISETP.NE.AND P2, PT, R3, RZ, PT ;  /* 0x000000ff0300720c */ /* 0x000fe20003f45270 */
[----:B---3--:R-:W-:Y:S01]  /*f870*/  FMUL.FTZ R5, R106, c[0x0][0x2ec] ;  /* 0x0000bb006a057a20 */ /* 0x008fe20000410000 */
[----:B------:R-:W-:-:S02]  /*f880*/  IADD3 R2, R0, 0x29, RZ ;  /* 0x0000002900027810 */ /* 0x000fc40007ffe0ff */
[----:B------:R-:W-:Y:S02]  /*f890*/  FSEL R208, R87, -INF , !P3 ;  /* 0xff80000057d07808 */ /* 0x000fe40005800000 */
[----:B------:R-:W-:Y:S01]  /*f8a0*/  P2R R3, PR, RZ, 0x2 ;  /* 0x00000002ff037803 */ /* 0x000fe20000000000 */
[----:B------:R3:W3:Y:S01]  /*f8b0*/  MUFU.TANH R10, R5 ;  /* 0x00000005000a7308 */ /* 0x0006e20000002400 */
[C---:B------:R-:W-:Y:S02]  /*f8c0*/  ISETP.GE.AND P3, PT, R2.reuse, R242, PT ;  /* 0x000000f20200720c */ /* 0x040fe40003f66270 */
[----:B------:R-:W-:Y:S02]  /*f8d0*/  FSEL R56, R77, -INF , !P2 ;  /* 0xff8000004d387808 */ /* 0x000fe40005000000 */
[----:B------:R-:W-:Y:S01]  /*f8e0*/  ISETP.GE.AND P2, PT, R2, R241, PT ;  /* 0x000000f10200720c */ /* 0x000fe20003f46270 */
[----:B--2---:R-:W-:Y:S01]  /*f8f0*/  FMUL.FTZ R6, R202, c[0x0][0x2ec] ;  /* 0x0000bb00ca067a20 */ /* 0x004fe20000410000 */
[C---:B------:R-:W-:Y:S01]  /*f900*/  ISETP.GE.AND P1, PT, R2.reuse, R240, PT ;  /* 0x000000f00200720c */ /* 0x040fe20003f26270 */
[----:B-1----:R-:W-:Y:S01]  /*f910*/  FMUL.FTZ R4, R107, c[0x0][0x2ec] ;  /* 0x0000bb006b047a20 */ /* 0x002fe20000410000 */
[----:B------:R-:W-:-:S02]  /*f920*/  ISETP.GE.AND P0, PT, R2, R239, PT ;  /* 0x000000ef0200720c */ /* 0x000fc40003f06270 */
[----:B------:R-:W-:Y:S02]  /*f930*/  FSEL R115, R63, -INF , !P6 ;  /* 0xff8000003f737808 */ /* 0x000fe40007000000 */
[----:B------:R-:W-:Y:S02]  /*f940*/  FSEL R102, R20, -INF , !P5 ;  /* 0xff80000014667808 */ /* 0x000fe40006800000 */
[----:B------:R-:W-:Y:S01]  /*f950*/  ISETP.LT.OR P6, PT, R2, R238, P3 ;  /* 0x000000ee0200720c */ /* 0x000fe20001fc1670 */
[----:B------:R1:W-:Y:S01]  /*f960*/  MUFU.TANH R20, R4 ;  /* 0x0000000400147308 */ /* 0x0003e20000002400 */
[----:B------:R-:W-:Y:S01]  /*f970*/  ISETP.NE.AND P3, PT, R3, RZ, PT ;  /* 0x000000ff0300720c */ /* 0x000fe20003f65270 */
[----:B---3--:R-:W-:Y:S01]  /*f980*/  FMUL.FTZ R5, R108, c[0x0][0x2ec] ;  /* 0x0000bb006c057a20 */ /* 0x008fe20000410000 */
[C---:B------:R-:W-:Y:S02]  /*f990*/  ISETP.LT.OR P5, PT, R2.reuse, R237, P2 ;  /* 0x000000ed0200720c */ /* 0x040fe400017a1670 */
[----:B------:R-:W-:-:S02]  /*f9a0*/  ISETP.LT.OR P1, PT, R2, R236, P1 ;  /* 0x000000ec0200720c */ /* 0x000fc40000f21670 */
[----:B------:R-:W-:Y:S01]  /*f9b0*/  ISETP.LT.OR P0, PT, R2, R235, P0 ;  /* 0x000000eb0200720c */ /* 0x000fe20000701670 */
[----:B------:R2:W3:Y:S01]  /*f9c0*/  MUFU.TANH R16, R5 ;  /* 0x0000000500107308 */ /* 0x0004e20000002400 */
[----:B------:R-:W-:Y:S02]  /*f9d0*/  IADD3 R2, R0, 0x30, RZ ;  /* 0x0000003000027810 */ /* 0x000fe40007ffe0ff */
[----:B------:R-:W-:Y:S02]  /*f9e0*/  FSEL R77, R32, -INF , !P3 ;  /* 0xff800000204d7808 */ /* 0x000fe40005800000 */
[----:B------:R-:W-:Y:S02]  /*f9f0*/  P2R R3, PR, RZ, 0x1 ;  /* 0x00000001ff037803 */ /* 0x000fe40000000000 */
[----:B------:R-:W-:Y:S02]  /*fa00*/  ISETP.GE.AND P3, PT, R2, R242, PT ;  /* 0x000000f20200720c */ /* 0x000fe40003f66270 */
[----:B-1----:R-:W-:-:S02]  /*fa10*/  P2R R4, PR, RZ, 0x2 ;  /* 0x00000002ff047803 */ /* 0x002fc40000000000 */
[C---:B------:R-:W-:Y:S02]  /*fa20*/  ISETP.GE.AND P2, PT, R2.reuse, R241, PT ;  /* 0x000000f10200720c */ /* 0x040fe40003f46270 */
[C---:B------:R-:W-:Y:S02]  /*fa30*/  ISETP.GE.AND P1, PT, R2.reuse, R240, PT ;  /* 0x000000f00200720c */ /* 0x040fe40003f26270 */
[----:B------:R-:W-:Y:S01]  /*fa40*/  ISETP.GE.AND P0, PT, R2, R239, PT ;  /* 0x000000ef0200720c */ /* 0x000fe20003f06270 */
[----:B--2---:R-:W-:Y:S01]  /*fa50*/  FMUL.FTZ R5, R109, c[0x0][0x2ec] ;  /* 0x0000bb006d057a20 */ /* 0x004fe20000410000 */
[----:B------:R-:W-:Y:S02]  /*fa60*/  FSEL R114, R123, -INF , !P6 ;  /* 0xff8000007b727808 */ /* 0x000fe40007000000 */
[----:B------:R-:W-:Y:S01]  /*fa70*/  FSEL R100, R11, -INF , !P4 ;  /* 0xff8000000b647808 */ /* 0x000fe20006000000 */
[----:B------:R1:W-:Y:S01]  /*fa80*/  MUFU.TANH R32, R5 ;  /* 0x0000000500207308 */ /* 0x0003e20000002400 */
[----:B------:R-:W-:-:S02]  /*fa90*/  FSEL R78, R76, -INF , !P5 ;  /* 0xff8000004c4e7808 */ /* 0x000fc40006800000 */
[----:B------:R-:W-:Y:S02]  /*faa0*/  ISETP.LT.OR P6, PT, R2, R238, P3 ;  /* 0x000000ee0200720c */ /* 0x000fe40001fc1670 */
[----:B------:R-:W-:Y:S01]  /*fab0*/  ISETP.NE.AND P3, PT, R4, RZ, PT ;  /* 0x000000ff0400720c */ /* 0x000fe20003f65270 */
[----:B------:R-:W-:Y:S01]  /*fac0*/  FMUL.FTZ R4, R110, c[0x0][0x2ec] ;  /* 0x0000bb006e047a20 */ /* 0x000fe20000410000 */
[C---:B------:R-:W-:Y:S02]  /*fad0*/  ISETP.LT.OR P5, PT, R2.reuse, R237, P2 ;  /* 0x000000ed0200720c */ /* 0x040fe400017a1670 */
[C---:B------:R-:W-:Y:S01]  /*fae0*/  ISETP.LT.OR P1, PT, R2.reuse, R236, P1 ;  /* 0x000000ec0200720c */ /* 0x040fe20000f21670 */
[----:B------:R2:W2:Y:S01]  /*faf0*/  MUFU.TANH R11, R4 ;  /* 0x00000004000b7308 */ /* 0x0004a20000002400 */
[----:B------:R-:W-:Y:S02]  /*fb00*/  ISETP.LT.OR P4, PT, R2, R235, P0 ;  /* 0x000000eb0200720c */ /* 0x000fe40000781670 */
[----:B------:R-:W-:-:S02]  /*fb10*/  IADD3 R2, R0, 0x31, RZ ;  /* 0x0000003100027810 */ /* 0x000fc40007ffe0ff */
[----:B------:R-:W-:Y:S02]  /*fb20*/  ISETP.NE.AND P2, PT, R3, RZ, PT ;  /* 0x000000ff0300720c */ /* 0x000fe40003f45270 */
[----:B-1----:R-:W-:Y:S02]  /*fb30*/  FSEL R5, R122, -INF , !P3 ;  /* 0xff8000007a057808 */ /* 0x002fe40005800000 */
[C---:B------:R-:W-:Y:S02]  /*fb40*/  ISETP.GE.AND P3, PT, R2.reuse, R242, PT ;  /* 0x000000f20200720c */ /* 0x040fe40003f66270 */
[----:B------:R-:W-:Y:S01]  /*fb50*/  P2R R3, PR, RZ, 0x2 ;  /* 0x00000002ff037803 */ /* 0x000fe20000000000 */
[----:B------:R1:W-:Y:S01]  /*fb60*/  STL [R1+0x28], R5 ;  /* 0x0000280501007387 */ /* 0x0003e20000100800 */
[----:B------:R-:W-:Y:S02]  /*fb70*/  FSEL R55, R29, -INF , !P2 ;  /* 0xff8000001d377808 */ /* 0x000fe40005000000 */
[C---:B------:R-:W-:Y:S01]  /*fb80*/  ISETP.GE.AND P2, PT, R2.reuse, R241, PT ;  /* 0x000000f10200720c */ /* 0x040fe20003f46270 */
[----:B--2---:R-:W-:Y:S01]  /*fb90*/  FMUL.FTZ R4, R111, c[0x0][0x2ec] ;  /* 0x0000bb006f047a20 */ /* 0x004fe20000410000 */
[----:B------:R-:W-:-:S02]  /*fba0*/  ISETP.GE.AND P1, PT, R2, R240, PT ;  /* 0x000000f00200720c */ /* 0x000fc40003f26270 */
[----:B------:R-:W-:Y:S02]  /*fbb0*/  ISETP.GE.AND P0, PT, R2, R239, PT ;  /* 0x000000ef0200720c */ /* 0x000fe40003f06270 */
[----:B------:R-:W-:Y:S02]  /*fbc0*/  FSEL R211, R28, -INF , !P6 ;  /* 0xff8000001cd37808 */ /* 0x000fe40007000000 */
[----:B------:R-:W-:Y:S01]  /*fbd0*/  ISETP.LT.OR P6, PT, R2, R238, P3 ;  /* 0x000000ee0200720c */ /* 0x000fe20001fc1670 */
[----:B------:R2:W-:Y:S01]  /*fbe0*/  MUFU.TANH R28, R4 ;  /* 0x00000004001c7308 */ /* 0x0005e20000002400 */
[----:B------:R-:W-:Y:S02]  /*fbf0*/  FSEL R76, R18, -INF , !P5 ;  /* 0xff800000124c7808 */ /* 0x000fe40006800000 */
[----:B------:R-:W-:Y:S01]  /*fc00*/  ISETP.NE.AND P3, PT, R3, RZ, PT ;  /* 0x000000ff0300720c */ /* 0x000fe20003f65270 */
[----:B------:R-:W-:Y:S01]  /*fc10*/  FMUL.FTZ R3, R116, c[0x0][0x2ec] ;  /* 0x0000bb0074037a20 */ /* 0x000fe20000410000 */
[----:B------:R-:W-:-:S02]  /*fc20*/  ISETP.LT.OR P5, PT, R2, R237, P2 ;  /* 0x000000ed0200720c */ /* 0x000fc400017a1670 */
[C---:B------:R-:W-:Y:S01]  /*fc30*/  ISETP.LT.OR P1, PT, R2.reuse, R236, P1 ;  /* 0x000000ec0200720c */ /* 0x040fe20000f21670 */
[----:B------:R3:W3:Y:S01]  /*fc40*/  MUFU.TANH R18, R3 ;  /* 0x0000000300127308 */ /* 0x0006e20000002400 */
[----:B------:R-:W-:Y:S02]  /*fc50*/  ISETP.LT.OR P0, PT, R2, R235, P0 ;  /* 0x000000eb0200720c */ /* 0x000fe40000701670 */
[----:B------:R-:W-:Y:S01]  /*fc60*/  IADD3 R2, R0, 0x38, RZ ;  /* 0x0000003800027810 */ /* 0x000fe20007ffe0ff */
[----:B-1----:R-:W-:Y:S01]  /*fc70*/  FMUL.FTZ R5, R117, c[0x0][0x2ec] ;  /* 0x0000bb0075057a20 */ /* 0x002fe20000410000 */
[----:B------:R-:W-:Y:S02]  /*fc80*/  FSEL R116, R19, -INF , !P3 ;  /* 0xff80000013747808 */ /* 0x000fe40005800000 */
[----:B--2---:R-:W-:Y:S01]  /*fc90*/  P2R R4, PR, RZ, 0x2 ;  /* 0x00000002ff047803 */ /* 0x004fe20000000000 */
[----:B------:R1:W-:Y:S01]  /*fca0*/  MUFU.TANH R29, R5 ;  /* 0x00000005001d7308 */ /* 0x0003e20000002400 */
[----:B------:R-:W-:-:S02]  /*fcb0*/  ISETP.GE.AND P3, PT, R2, R242, PT ;  /* 0x000000f20200720c */ /* 0x000fc40003f66270 */
[C---:B------:R-:W-:Y:S02]  /*fcc0*/  ISETP.GE.AND P2, PT, R2.reuse, R241, PT ;  /* 0x000000f10200720c */ /* 0x040fe40003f46270 */
[C---:B------:R-:W-:Y:S02]  /*fcd0*/  ISETP.GE.AND P1, PT, R2.reuse, R240, PT ;  /* 0x000000f00200720c */ /* 0x040fe40003f26270 */
[----:B---3--:R-:W-:Y:S02]  /*fce0*/  P2R R3, PR, RZ, 0x1 ;  /* 0x00000001ff037803 */ /* 0x008fe40000000000 */
[----:B------:R-:W-:Y:S02]  /*fcf0*/  ISETP.GE.AND P0, PT, R2, R239, PT ;  /* 0x000000ef0200720c */ /* 0x000fe40003f06270 */
[----:B------:R-:W-:Y:S02]  /*fd00*/  FSEL R207, R126, -INF , !P6 ;  /* 0xff8000007ecf7808 */ /* 0x000fe40007000000 */
[----:B------:R-:W-:-:S02]  /*fd10*/  FSEL R252, R124, -INF , !P5 ;  /* 0xff8000007cfc7808 */ /* 0x000fc40006800000 */
[----:B------:R-:W-:Y:S02]  /*fd20*/  ISETP.LT.OR P6, PT, R2, R238, P3 ;  /* 0x000000ee0200720c */ /* 0x000fe40001fc1670 */
[----:B-1----:R-:W-:Y:S02]  /*fd30*/  FSEL R5, R9, -INF , !P4 ;  /* 0xff80000009057808 */ /* 0x002fe40006000000 */
[----:B------:R-:W-:Y:S01]  /*fd40*/  ISETP.NE.AND P3, PT, R4, RZ, PT ;  /* 0x000000ff0400720c */ /* 0x000fe20003f65270 */
[----:B------:R-:W-:Y:S01]  /*fd50*/  FMUL.FTZ R4, R119, c[0x0][0x2ec] ;  /* 0x0000bb0077047a20 */ /* 0x000fe20000410000 */
[C---:B------:R-:W-:Y:S01]  /*fd60*/  ISETP.LT.OR P5, PT, R2.reuse, R237, P2 ;  /* 0x000000ed0200720c */ /* 0x040fe200017a1670 */
[----:B------:R1:W-:Y:S01]  /*fd70*/  STL [R1+0x98], R5 ;  /* 0x0000980501007387 */ /* 0x0003e20000100800 */
[C---:B------:R-:W-:Y:S01]  /*fd80*/  ISETP.LT.OR P1, PT, R2.reuse, R236, P1 ;  /* 0x000000ec0200720c */ /* 0x040fe20000f21670 */
[----:B------:R2:W-:Y:S01]  /*fd90*/  MUFU.TANH R19, R4 ;  /* 0x0000000400137308 */ /* 0x0005e20000002400 */
[----:B------:R-:W-:-:S02]  /*fda0*/  ISETP.LT.OR P4, PT, R2, R235, P0 ;  /* 0x000000eb0200720c */ /* 0x000fc40000781670 */
[----:B------:R-:W-:Y:S02]  /*fdb0*/  IADD3 R2, R0, 0x39, RZ ;  /* 0x0000003900027810 */ /* 0x000fe40007ffe0ff */
[----:B------:R-:W-:Y:S02]  /*fdc0*/  ISETP.NE.AND P2, PT, R3, RZ, PT ;  /* 0x000000ff0300720c */ /* 0x000fe40003f45270 */
[----:B------:R-:W-:Y:S02]  /*fdd0*/  FSEL R126, R125, -INF , !P3 ;  /* 0xff8000007d7e7808 */ /* 0x000fe40005800000 */
[----:B------:R-:W-:Y:S02]  /*fde0*/  ISETP.GE.AND P3, PT, R2, R242, PT ;  /* 0x000000f20200720c */ /* 0x000fe40003f66270 */
[----:B------:R-:W-:Y:S02]  /*fdf0*/  P2R R3, PR, RZ, 0x2 ;  /* 0x00000002ff037803 */ /* 0x000fe40000000000 */
[----:B------:R-:W-:-:S02]  /*fe00*/  FSEL R103, R27, -INF , !P2 ;  /* 0xff8000001b677808 */ /* 0x000fc40005000000 */
[----:B------:R-:W-:Y:S01]  /*fe10*/  ISETP.GE.AND P2, PT, R2, R241, PT ;  /* 0x000000f10200720c */ /* 0x000fe20003f46270 */
[----:B--2---:R-:W-:Y:S01]  /*fe20*/  FMUL.FTZ R4, R200, c[0x0][0x2ec] ;  /* 0x0000bb00c8047a20 */ /* 0x004fe20000410000 */
[C---:B------:R-:W-:Y:S02]  /*fe30*/  ISETP.GE.AND P1, PT, R2.reuse, R240, PT ;  /* 0x000000f00200720c */ /* 0x040fe40003f26270 */
[C---:B------:R-:W-:Y:S02]  /*fe40*/  ISETP.GE.AND P0, PT, R2.reuse, R239, PT ;  /* 0x000000ef0200720c */ /* 0x040fe40003f06270 */
[----:B------:R-:W-:Y:S02]  /*fe50*/  FSEL R131, R17, -INF , !P6 ;  /* 0xff80000011837808 */ /* 0x000fe40007000000 */
[----:B------:R-:W-:Y:S01]  /*fe60*/  ISETP.LT.OR P6, PT, R2, R238, P3 ;  /* 0x000000ee0200720c */ /* 0x000fe20001fc1670 */
[----:B------:R2:W-:Y:S01]  /*fe70*/  MUFU.TANH R17, R4 ;  /* 0x0000000400117308 */ /* 0x0005e20000002400 */
[----:B----4-:R-:W-:Y:S01]  /*fe80*/  FSEL R210, R8, -INF , !P5 ;  /* 0xff80000008d27808 */ /* 0x010fe20006800000 */
[----:B-1----:R-:W-:Y:S01]  /*fe90*/  FMUL.FTZ R5, R118, c[0x0][0x2ec] ;  /* 0x0000bb0076057a20 */ /* 0x002fe20000410000 */
[----:B------:R-:W-:Y:S01]  /*fea0*/  ISETP.NE.AND P3, PT, R3, RZ, PT ;  /* 0x000000ff0300720c */ /* 0x000fe20003f65270 */
[----:B------:R-:W-:Y:S01]  /*feb0*/  FMUL.FTZ R3, R201, c[0x0][0x2ec] ;  /* 0x0000bb00c9037a20 */ /* 0x000fe20000410000 */
[----:B------:R-:W-:-:S02]  /*fec0*/  ISETP.LT.OR P5, PT, R2, R237, P2 ;  /* 0x000000ed0200720c */ /* 0x000fc400017a1670 */
[C---:B------:R-:W-:Y:S01]  /*fed0*/  ISETP.LT.OR P1, PT, R2.reuse, R236, P1 ;  /* 0x000000ec0200720c */ /* 0x040fe20000f21670 */
[----:B------:R1:W-:Y:S01]  /*fee0*/  MUFU.TANH R27, R3 ;  /* 0x00000003001b7308 */ /* 0x0003e20000002400 */
[----:B------:R-:W-:Y:S02]  /*fef0*/  ISETP.LT.OR P0, PT, R2, R235, P0 ;  /* 0x000000eb0200720c */ /* 0x000fe40000701670 */
[----:B------:R-:W-:Y:S02]  /*ff00*/  IADD3 R2, R0, 0x40, RZ ;  /* 0x0000004000027810 */ /* 0x000fe40007ffe0ff */
[----:B------:R-:W-:Y:S02]  /*ff10*/  FSEL R117, R24, -INF , !P3 ;  /* 0xff80000018757808 */ /* 0x000fe40005800000 */
[----:B------:R-:W-:Y:S01]  /*ff20*/  ISETP.GE.AND P3, PT, R2, R242, PT ;  /* 0x000000f20200720c */ /* 0x000fe20003f66270 */
[----:B------:R3:W4:Y:S01]  /*ff30*/  MUFU.TANH R9, R5 ;  /* 0x0000000500097308 */ /* 0x0007220000002400 */
[----:B--2---:R-:W-:-:S02]  /*ff40*/  P2R R4, PR, RZ, 0x2 ;  /* 0x00000002ff047803 */ /* 0x004fc40000000000 */
[C---:B------:R-:W-:Y:S02]  /*ff50*/  ISETP.GE.AND P2, PT, R2.reuse, R241, PT ;  /* 0x000000f10200720c */ /* 0x040fe40003f46270 */
[C---:B------:R-:W-:Y:S02]  /*ff60*/  ISETP.GE.AND P1, PT, R2.reuse, R240, PT ;  /* 0x000000f00200720c */ /* 0x040fe40003f26270 */
[----:B------:R-:W-:Y:S01]  /*ff70*/  FSEL R124, R75, -INF , !P6 ;  /* 0xff8000004b7c7808 */ /* 0x000fe20007000000 */
[----:B------:R-:W2:Y:S01]  /*ff80*/  MUFU.TANH R8, R6 ;  /* 0x0000000600087308 */ /* 0x000ea20000002400 */
[----:B-1----:R-:W-:Y:S02]  /*ff90*/  P2R R3, PR, RZ, 0x1 ;  /* 0x00000001ff037803 */ /* 0x002fe40000000000 */
[----:B------:R-:W-:Y:S02]  /*ffa0*/  ISETP.GE.AND P0, PT, R2, R239, PT ;  /* 0x000000ef0200720c */ /* 0x000fe40003f06270 */
[----:B------:R-:W-:-:S02]  /*ffb0*/  FSEL R118, R14, -INF , !P4 ;  /* 0xff8000000e767808 */ /* 0x000fc40006000000 */
[----:B------:R-:W-:Y:S01]  /*ffc0*/  FSEL R206, R54, -INF , !P5 ;  /* 0xff80000036ce7808 */ /* 0x000fe20006800000 */
[----:B---3--:R-:W-:Y:S01]  /*ffd0*/  FMUL.FTZ R5, R203, c[0x0][0x2ec] ;  /* 0x0000bb00cb057a20 */ /* 0x008fe20000410000 */
[----:B------:R-:W-:Y:S02]  /*ffe0*/  ISETP.LT.OR P6, PT, R2, R238, P3 ;  /* 0x000000ee0200720c */ /* 0x000fe40001fc1670 */
[----:B------:R-:W-:Y:S01]  /*fff0*/  ISETP.NE.AND P3, PT, R4, RZ, PT ;  /* 0x000000ff0400720c */ /* 0x000fe20003f65270 */
[----:B------:R-:W-:Y:S01]  /*10000*/  FMUL.FTZ R4, R248, c[0x0][0x2ec] ;  /* 0x0000bb00f8047a20 */ /* 0x000fe20000410000 */
[C---:B------:R-:W-:Y:S01]  /*10010*/  ISETP.LT.OR P5, PT, R2.reuse, R237, P2 ;  /* 0x000000ed0200720c */ /* 0x040fe200017a1670 */
[----:B------:R1:W-:Y:S01]  /*10020*/  MUFU.TANH R24, R5 ;  /* 0x0000000500187308 */ /* 0x0003e20000002400 */
[C---:B------:R-:W-:Y:S02]  /*10030*/  ISETP.LT.OR P1, PT, R2.reuse, R236, P1 ;  /* 0x000000ec0200720c */ /* 0x040fe40000f21670 */
[----:B------:R-:W-:-:S02]  /*10040*/  ISETP.LT.OR P4, PT, R2, R235, P0 ;  /* 0x000000eb0200720c */ /* 0x000fc40000781670 */
[----:B------:R-:W-:Y:S02]  /*10050*/  ISETP.NE.AND P2, PT, R3, RZ, PT ;  /* 0x000000ff0300720c */ /* 0x000fe40003f45270 */
[----:B------:R-:W-:Y:S01]  /*10060*/  IADD3 R2, R0, 0x41, RZ ;  /* 0x0000004100027810 */ /* 0x000fe20007ffe0ff */
[----:B------:R3:W2:Y:S01]  /*10070*/  MUFU.TANH R14, R4 ;  /* 0x00000004000e7308 */ /* 0x0006a20000002400 */
[----:B------:R-:W-:Y:S02]  /*10080*/  FSEL R209, R53, -INF , !P3 ;  /* 0xff80000035d17808 */ /* 0x000fe40005800000 */
[----:B------:R-:W-:Y:S02]  /*10090*/  P2R R3, PR, RZ, 0x2 ;  /* 0x00000002ff037803 */ /* 0x000fe40000000000 */
[C---:B------:R-:W-:Y:S02]  /*100a0*/  ISETP.GE.AND P3, PT, R2.reuse, R242, PT ;  /* 0x000000f20200720c */ /* 0x040fe40003f66270 */
[----:B------:R-:W-:Y:S01]  /*100b0*/  FSEL R61, R35, -INF , !P2 ;  /* 0xff800000233d7808 */ /* 0x000fe20005000000 */
[----:B-1----:R-:W-:Y:S01]  /*100c0*/  FMUL.FTZ R5, R251, c[0x0][0x2ec] ;  /* 0x0000bb00fb057a20 */ /* 0x002fe20000410000 */
[----:B------:R-:W-:-:S02]  /*100d0*/  ISETP.GE.AND P2, PT, R2, R241, PT ;  /* 0x000000f10200720c */ /* 0x000fc40003f46270 */
[C---:B------:R-:W-:Y:S02]  /*100e0*/  ISETP.GE.AND P1, PT, R2.reuse, R240, PT ;  /* 0x000000f00200720c */ /* 0x040fe40003f26270 */
[C---:B------:R-:W-:Y:S02]  /*100f0*/  ISETP.GE.AND P0, PT, R2.reuse, R239, PT ;  /* 0x000000ef0200720c */ /* 0x040fe40003f06270 */
[----:B------:R-:W-:Y:S01]  /*10100*/  FSEL R123, R25, -INF , !P6 ;  /* 0xff800000197b7808 */ /* 0x000fe20007000000 */
[----:B---3--:R-:W-:Y:S01]  /*10110*/  FMUL.FTZ R4, R249, c[0x0][0x2ec] ;  /* 0x0000bb00f9047a20 */ /* 0x008fe20000410000 */
[----:B------:R-:W-:Y:S02]  /*10120*/  FSEL R130, R7, -INF , !P5 ;  /* 0xff80000007827808 */ /* 0x000fe40006800000 */
[----:B------:R-:W-:Y:S01]  /*10130*/  ISETP.LT.OR P6, PT, R2, R238, P3 ;  /* 0x000000ee0200720c */ /* 0x000fe20001fc1670 */
[----:B------:R1:W-:Y:S01]  /*10140*/  MUFU.TANH R25, R4 ;  /* 0x0000000400197308 */ /* 0x0003e20000002400 */
[----:B------:R-:W-:Y:S01]  /*10150*/  ISETP.NE.AND P3, PT, R3, RZ, PT ;  /* 0x000000ff0300720c */ /* 0x000fe20003f65270 */
[----:B------:R-:W-:Y:S01]  /*10160*/  FMUL.FTZ R3, R250, c[0x0][0x2ec] ;  /* 0x0000bb00fa037a20 */ /* 0x000fe20000410000 */
[----:B------:R-:W-:-:S02]  /*10170*/  ISETP.LT.OR P5, PT, R2, R237, P2 ;  /* 0x000000ed0200720c */ /* 0x000fc400017a1670 */
[C---:B------:R-:W-:Y:S02]  /*10180*/  ISETP.LT.OR P1, PT, R2.reuse, R236, P1 ;  /* 0x000000ec0200720c */ /* 0x040fe40000f21670 */
[----:B------:R-:W-:Y:S01]  /*10190*/  ISETP.LT.OR P0, PT, R2, R235, P0 ;  /* 0x000000eb0200720c */ /* 0x000fe20000701670 */
[----:B------:R3:W2:Y:S01]  /*101a0*/  MUFU.TANH R7, R3 ;  /* 0x0000000300077308 */ /* 0x0006a20000002400 */
[----:B------:R-:W-:Y:S02]  /*101b0*/  IADD3 R2, R0, 0x48, RZ ;  /* 0x0000004800027810 */ /* 0x000fe40007ffe0ff */
[----:B------:R-:W-:Y:S02]  /*101c0*/  FSEL R205, R23, -INF , !P3 ;  /* 0xff80000017cd7808 */ /* 0x000fe40005800000 */
[C---:B------:R-:W-:Y:S02]  /*101d0*/  ISETP.GE.AND P3, PT, R2.reuse, R242, PT ;  /* 0x000000f20200720c */ /* 0x040fe40003f66270 */
[----:B------:R-:W-:Y:S01]  /*101e0*/  ISETP.GE.AND P2, PT, R2, R241, PT ;  /* 0x000000f10200720c */ /* 0x000fe20003f46270 */
[----:B------:R2:W2:Y:S01]  /*101f0*/  MUFU.TANH R23, R5 ;  /* 0x0000000500177308 */ /* 0x0004a20000002400 */
[----:B-1----:R-:W-:-:S02]  /*10200*/  P2R R4, PR, RZ, 0x2 ;  /* 0x00000002ff047803 */ /* 0x002fc40000000000 */
[----:B------:R-:W-:Y:S02]  /*10210*/  ISETP.GE.AND P1, PT, R2, R240, PT ;  /* 0x000000f00200720c */ /* 0x000fe40003f26270 */
[----:B------:R-:W-:Y:S02]  /*10220*/  FSEL R113, R36, -INF , !P6 ;  /* 0xff80000024717808 */ /* 0x000fe40007000000 */
[C---:B------:R-:W-:Y:S02]  /*10230*/  ISETP.LT.OR P6, PT, R2.reuse, R238, P3 ;  /* 0x000000ee0200720c */ /* 0x040fe40001fc1670 */
[----:B---3--:R-:W-:Y:S02]  /*10240*/  P2R R3, PR, RZ, 0x1 ;  /* 0x00000001ff037803 */ /* 0x008fe40000000000 */
[----:B------:R-:W-:Y:S02]  /*10250*/  ISETP.GE.AND P0, PT, R2, R239, PT ;  /* 0x000000ef0200720c */ /* 0x000fe40003f06270 */
[----:B------:R-:W-:-:S02]  /*10260*/  FSEL R63, R13, -INF , !P4 ;  /* 0xff8000000d3f7808 */ /* 0x000fc40006000000 */
[----:B------:R-:W-:Y:S01]  /*10270*/  FSEL R129, R34, -INF , !P5 ;  /* 0xff80000022817808 */ /* 0x000fe20006800000 */
[----:B--2---:R-:W-:Y:S01]  /*10280*/  FMUL.FTZ R5, R247, c[0x0][0x2ec] ;  /* 0x0000bb00f7057a20 */ /* 0x004fe20000410000 */
[----:B------:R-:W-:Y:S01]  /*10290*/  ISETP.NE.AND P3, PT, R4, RZ, PT ;  /* 0x000000ff0400720c */ /* 0x000fe20003f65270 */
[----:B------:R-:W-:Y:S01]  /*102a0*/  FMUL.FTZ R4, R244, c[0x0][0x2ec] ;  /* 0x0000bb00f4047a20 */ /* 0x000fe20000410000 */
[C---:B------:R-:W-:Y:S02]  /*102b0*/  ISETP.LT.OR P5, PT, R2.reuse, R237, P2 ;  /* 0x000000ed0200720c */ /* 0x040fe400017a1670 */
[C---:B------:R-:W-:Y:S01]  /*102c0*/  ISETP.LT.OR P1, PT, R2.reuse, R236, P1 ;  /* 0x000000ec0200720c */ /* 0x040fe20000f21670 */
[----:B------:R1:W2:Y:S01]  /*102d0*/  MUFU.TANH R13, R4 ;  /* 0x00000004000d7308 */ /* 0x0002a20000002400 */
[----:B------:R-:W-:Y:S02]  /*102e0*/  ISETP.LT.OR P4, PT, R2, R235, P0 ;  /* 0x000000eb0200720c */ /* 0x000fe40000781670 */
[----:B------:R-:W-:-:S02]  /*102f0*/  ISETP.NE.AND P2, PT, R3, RZ, PT ;  /* 0x000000ff0300720c */ /* 0x000fc40003f45270 */
[----:B------:R-:W-:Y:S02]  /*10300*/  IADD3 R2, R0, 0x49, RZ ;  /* 0x0000004900027810 */ /* 0x000fe40007ffe0ff */
[----:B------:R-:W-:Y:S02]  /*10310*/  FSEL R204, R26, -INF , !P3 ;  /* 0xff8000001acc7808 */ /* 0x000fe40005800000 */
[----:B------:R-:W-:Y:S02]  /*10320*/  P2R R3, PR, RZ, 0x2 ;  /* 0x00000002ff037803 */ /* 0x000fe40000000000 */
[----:B------:R-:W-:Y:S02]  /*10330*/  ISETP.GE.AND P3, PT, R2, R242, PT ;  /* 0x000000f20200720c */ /* 0x000fe40003f66270 */
[----:B------:R-:W-:Y:S02]  /*10340*/  FSEL R119, R22, -INF , !P2 ;  /* 0xff80000016777808 */ /* 0x000fe40005000000 */
[C---:B------:R-:W-:Y:S01]  /*10350*/  ISETP.GE.AND P2, PT, R2.reuse, R241, PT ;  /* 0x000000f10200720c */ /* 0x040fe20003f46270 */
[----:B-1----:R-:W-:Y:S01]  /*10360*/  FMUL.FTZ R4, R245, c[0x0][0x2ec] ;  /* 0x0000bb00f5047a20 */ /* 0x002fe20000410000 */
[C---:B------:R-:W-:Y:S01]  /*10370*/  ISETP.GE.AND P1, PT, R2.reuse, R240, PT ;  /* 0x000000f00200720c */ /* 0x040fe20003f26270 */
[----:B------:R1:W-:Y:S01]  /*10380*/  MUFU.TANH R22, R5 ;  /* 0x0000000500167308 */ /* 0x0003e20000002400 */
[----:B------:R-:W-:-:S02]  /*10390*/  ISETP.GE.AND P0, PT, R2, R239, PT ;  /* 0x000000ef0200720c */ /* 0x000fc40003f06270 */
[----:B------:R-:W-:Y:S02]  /*103a0*/  FSEL R112, R21, -INF , !P6 ;  /* 0xff80000015707808 */ /* 0x000fe40007000000 */
[----:B------:R-:W-:Y:S02]  /*103b0*/  FSEL R128, R12, -INF , !P5 ;  /* 0xff8000000c807808 */ /* 0x000fe40006800000 */
[C---:B------:R-:W-:Y:S01]  /*103c0*/  ISETP.LT.OR P6, PT, R2.reuse, R238, P3 ;  /* 0x000000ee0200720c */ /* 0x040fe20001fc1670 */
[----:B------:R3:W-:Y:S01]  /*103d0*/  MUFU.TANH R26, R4 ;  /* 0x00000004001a7308 */ /* 0x0007e20000002400 */
[----:B------:R-:W-:Y:S02]  /*103e0*/  ISETP.NE.AND P3, PT, R3, RZ, PT ;  /* 0x000000ff0300720c */ /* 0x000fe40003f65270 */
[C---:B------:R-:W-:Y:S02]  /*103f0*/  ISETP.LT.OR P5, PT, R2.reuse, R237, P2 ;  /* 0x000000ed0200720c */ /* 0x040fe400017a1670 */
[----:B------:R-:W-:-:S02]  /*10400*/  ISETP.LT.OR P1, PT, R2, R236, P1 ;  /* 0x000000ec0200720c */ /* 0x000fc40000f21670 */
[----:B------:R-:W-:Y:S01]  /*10410*/  ISETP.LT.OR P0, PT, R2, R235, P0 ;  /* 0x000000eb0200720c */ /* 0x000fe20000701670 */
[----:B-1----:R-:W-:Y:S01]  /*10420*/  FMUL.FTZ R5, R212, c[0x0][0x2ec] ;  /* 0x0000bb00d4057a20 */ /* 0x002fe20000410000 */
[----:B------:R-:W-:Y:S02]  /*10430*/  IADD3 R2, R0, 0x50, RZ ;  /* 0x0000005000027810 */ /* 0x000fe40007ffe0ff */
[----:B------:R-:W-:Y:S02]  /*10440*/  FSEL R134, R15, -INF , !P3 ;  /* 0xff8000000f867808 */ /* 0x000fe40005800000 */
[----:B------:R-:W-:Y:S01]  /*10450*/  P2R R3, PR, RZ, 0x1 ;  /* 0x00000001ff037803 */ /* 0x000fe20000000000 */
[----:B------:R1:W-:Y:S01]  /*10460*/  MUFU.TANH R15, R5 ;  /* 0x00000005000f7308 */ /* 0x0003e20000002400 */
[----:B------:R-:W-:Y:S01]  /*10470*/  ISETP.GE.AND P3, PT, R2, R242, PT ;  /* 0x000000f20200720c */ /* 0x000fe20003f66270 */
[----:B---3--:R-:W-:Y:S01]  /*10480*/  FMUL.FTZ R4, R246, c[0x0][0x2ec] ;  /* 0x0000bb00f6047a20 */ /* 0x008fe20000410000 */
[----:B------:R-:W-:-:S02]  /*10490*/  ISETP.GE.AND P2, PT, R2, R241, PT ;  /* 0x000000f10200720c */ /* 0x000fc40003f46270 */
[----:B------:R-:W-:Y:S02]  /*104a0*/  ISETP.GE.AND P0, PT, R2, R239, PT ;  /* 0x000000ef0200720c */ /* 0x000fe40003f06270 */
[----:B------:R-:W-:Y:S01]  /*104b0*/  FSEL R110, R33, -INF , !P6 ;  /* 0xff800000216e7808 */ /* 0x000fe20007000000 */
[----:B------:R3:W2:Y:S01]  /*104c0*/  MUFU.TANH R6, R4 ;  /* 0x0000000400067308 */ /* 0x0006a20000002400 */
[----:B------:R-:W-:Y:S02]  /*104d0*/  FSEL R67, R10, -INF , !P4 ;  /* 0xff8000000a437808 */ /* 0x000fe40006000000 */
[----:B------:R-:W-:Y:S02]  /*104e0*/  FSEL R125, R30, -INF , !P5 ;  /* 0xff8000001e7d7808 */ /* 0x000fe40006800000 */
[C---:B------:R-:W-:Y:S02]  /*104f0*/  ISETP.LT.OR P6, PT, R2.reuse, R238, P3 ;  /* 0x000000ee0200720c */ /* 0x040fe40001fc1670 */
[----:B------:R-:W-:Y:S01]  /*10500*/  ISETP.LT.OR P5, PT, R2, R237, P2 ;  /* 0x000000ed0200720c */ /* 0x000fe200017a1670 */
[----:B-1----:R-:W-:Y:S01]  /*10510*/  FMUL.FTZ R5, R214, c[0x0][0x2ec] ;  /* 0x0000bb00d6057a20 */ /* 0x002fe20000410000 */
[----:B------:R-:W-:-:S02]  /*10520*/  ISETP.LT.OR P4, PT, R2, R235, P0 ;  /* 0x000000eb0200720c */ /* 0x000fc40000781670 */
[----:B------:R-:W-:Y:S01]  /*10530*/  ISETP.NE.AND P2, PT, R3, RZ, PT ;  /* 0x000000ff0300720c */ /* 0x000fe20003f45270 */
[----:B------:R1:W1:Y:S01]  /*10540*/  MUFU.TANH R10, R5 ;  /* 0x00000005000a7308 */ /* 0x0002620000002400 */
[----:B------:R-:W-:Y:S02]  /*10550*/  FSEL R107, R16, -INF , !P6 ;  /* 0xff800000106b7808 */ /* 0x000fe40007000000 */
[----:B------:R-:W-:Y:S02]  /*10560*/  FSEL R75, R20, -INF , !P2 ;  /* 0xff800000144b7808 */ /* 0x000fe40005000000 */
[----:B---3--:R-:W-:Y:S02]  /*10570*/  P2R R4, PR, RZ, 0x2 ;  /* 0x00000002ff047803 */ /* 0x008fe40000000000 */
[----:B------:R-:W-:Y:S02]  /*10580*/  ISETP.GE.AND P1, PT, R2, R240, PT ;  /* 0x000000f00200720c */ /* 0x000fe40003f26270 */
[----:B------:R-:W-:Y:S01]  /*10590*/  ISETP.NE.AND P3, PT, R4, RZ, PT ;  /* 0x000000ff0400720c */ /* 0x000fe20003f65270 */
[----:B------:R-:W-:Y:S01]  /*105a0*/  FMUL.FTZ R4, R213, c[0x0][0x2ec] ;  /* 0x0000bb00d5047a20 */ /* 0x000fe20000410000 */
[----:B------:R-:W-:-:S02]  /*105b0*/  ISETP.LT.OR P1, PT, R2, R236, P1 ;  /* 0x000000ec0200720c */ /* 0x000fc40000f21670 */
[----:B------:R-:W-:Y:S01]  /*105c0*/  IADD3 R2, R0, 0x51, RZ ;  /* 0x0000005100027810 */ /* 0x000fe20007ffe0ff */
[----:B------:R3:W2:Y:S01]  /*105d0*/  MUFU.TANH R21, R4 ;  /* 0x0000000400157308 */ /* 0x0006a20000002400 */
[----:B------:R-:W-:Y:S01]  /*105e0*/  FSEL R133, R31, -INF , !P3 ;  /* 0xff8000001f857808 */ /* 0x000fe20005800000 */
[----:B-1----:R-:W-:Y:S01]  /*105f0*/  FMUL.FTZ R5, R132, c[0x0][0x2ec] ;  /* 0x0000bb0084057a20 */ /* 0x002fe20000410000 */
[----:B------:R-:W-:Y:S02]  /*10600*/  P2R R3, PR, RZ, 0x2 ;  /* 0x00000002ff037803 */ /* 0x000fe40000000000 */
[C---:B------:R-:W-:Y:S02]  /*10610*/  ISETP.GE.AND P3, PT, R2.reuse, R242, PT ;  /* 0x000000f20200720c */ /* 0x040fe40003f66270 */
[C---:B------:R-:W-:Y:S01]  /*10620*/  ISETP.GE.AND P2, PT, R2.reuse, R241, PT ;  /* 0x000000f10200720c */ /* 0x040fe20003f46270 */
[----:B------:R1:W-:Y:S01]  /*10630*/  MUFU.TANH R12, R5 ;  /* 0x00000005000c7308 */ /* 0x0003e20000002400 */
[----:B------:R-:W-:-:S02]  /*10640*/  ISETP.GE.AND P1, PT, R2, R240, PT ;  /* 0x000000f00200720c */ /* 0x000fc40003f26270 */
[C---:B------:R-:W-:Y:S02]  /*10650*/  ISETP.GE.AND P0, PT, R2.reuse, R239, PT ;  /* 0x000000ef0200720c */ /* 0x040fe40003f06270 */
[----:B------:R-:W-:Y:S02]  /*10660*/  FSEL R111, R11, -INF , !P5 ;  /* 0xff8000000b6f7808 */ /* 0x000fe40006800000 */
[C---:B------:R-:W-:Y:S01]  /*10670*/  ISETP.LT.OR P6, PT, R2.reuse, R238, P3 ;  /* 0x000000ee0200720c */ /* 0x040fe20001fc1670 */
[----:B---3--:R-:W-:Y:S01]  /*10680*/  FMUL.FTZ R4, R215, c[0x0][0x2ec] ;  /* 0x0000bb00d7047a20 */ /* 0x008fe20000410000 */
[----:B------:R-:W-:Y:S02]  /*10690*/  ISETP.NE.AND P3, PT, R3, RZ, PT ;  /* 0x000000ff0300720c */ /* 0x000fe40003f65270 */
[C---:B------:R-:W-:Y:S01]  /*106a0*/  ISETP.LT.OR P5, PT, R2.reuse, R237, P2 ;  /* 0x000000ed0200720c */ /* 0x040fe200017a1670 */
[----:B------:R3:W2:Y:S01]  /*106b0*/  MUFU.TANH R16, R4 ;  /* 0x0000000400107308 */ /* 0x0006a20000002400 */
[----:B------:R-:W-:-:S02]  /*106c0*/  ISETP.LT.OR P1, PT, R2, R236, P1 ;  /* 0x000000ec0200720c */ /* 0x000fc40000f21670 */
[----:B------:R-:W-:Y:S01]  /*106d0*/  ISETP.LT.OR P0, PT, R2, R235, P0 ;  /* 0x000000eb0200720c */ /* 0x000fe20000701670 */
[----:B-1----:R-:W-:Y:S01]  /*106e0*/  FMUL.FTZ R5, R92, c[0x0][0x2ec] ;  /* 0x0000bb005c057a20 */ /* 0x002fe20000410000 */
[----:B------:R-:W-:Y:S02]  /*106f0*/  IADD3 R2, R0, 0x58, RZ ;  /* 0x0000005800027810 */ /* 0x000fe40007ffe0ff */
[----:B------:R-:W-:Y:S01]  /*10700*/  FSEL R132, R18, -INF , !P3 ;  /* 0xff80000012847808 */ /* 0x000fe20005800000 */
[----:B------:R1:W-:Y:S01]  /*10710*/  MUFU.TANH R20, R5 ;  /* 0x0000000500147308 */ /* 0x0003e20000002400 */
[----:B------:R-:W-:Y:S02]  /*10720*/  P2R R3, PR, RZ, 0x1 ;  /* 0x00000001ff037803 */ /* 0x000fe40000000000 */
[C---:B------:R-:W-:Y:S02]  /*10730*/  ISETP.GE.AND P3, PT, R2.reuse, R242, PT ;  /* 0x000000f20200720c */ /* 0x040fe40003f66270 */
[----:B------:R-:W-:-:S02]  /*10740*/  ISETP.GE.AND P2, PT, R2, R241, PT ;  /* 0x000000f10200720c */ /* 0x000fc40003f46270 */
[C---:B------:R-:W-:Y:S02]  /*10750*/  ISETP.GE.AND P0, PT, R2.reuse, R239, PT ;  /* 0x000000ef0200720c */ /* 0x040fe40003f06270 */
[----:B---3--:R-:W-:Y:S02]  /*10760*/  P2R R4, PR, RZ, 0x2 ;  /* 0x00000002ff047803 */ /* 0x008fe40000000000 */
[----:B------:R-:W-:Y:S02]  /*10770*/  ISETP.GE.AND P1, PT, R2, R240, PT ;  /* 0x000000f00200720c */ /* 0x000fe40003f26270 */
[----:B------:R-:W-:Y:S02]  /*10780*/  FSEL R104, R32, -INF , !P6 ;  /* 0xff80000020687808 */ /* 0x000fe40007000000 */
[----:B----4-:R-:W-:Y:S02]  /*10790*/  FSEL R64, R9, -INF , !P4 ;  /* 0xff80000009407808 */ /* 0x010fe40006000000 */
[----:B------:R-:W-:-:S02]  /*107a0*/  FSEL R108, R28, -INF , !P5 ;  /* 0xff8000001c6c7808 */ /* 0x000fc40006800000 */
[----:B------:R-:W-:Y:S02]  /*107b0*/  ISETP.LT.OR P6, PT, R2, R238, P3 ;  /* 0x000000ee0200720c */ /* 0x000fe40001fc1670 */
[----:B------:R-:W-:Y:S01]  /*107c0*/  ISETP.NE.AND P3, PT, R4, RZ, PT ;  /* 0x000000ff0400720c */ /* 0x000fe20003f65270 */
[----:B------:R-:W-:Y:S01]  /*107d0*/  FMUL.FTZ R4, R151, c[0x0][0x2ec] ;  /* 0x0000bb0097047a20 */ /* 0x000fe20000410000 */
[----:B------:R-:W-:Y:S01]  /*107e0*/  ISETP.LT.OR P5, PT, R2, R237, P2 ;  /* 0x000000ed0200720c */ /* 0x000fe200017a1670 */
[----:B-1----:R-:W-:Y:S01]  /*107f0*/  FMUL.FTZ R5, R148, c[0x0][0x2ec] ;  /* 0x0000bb0094057a20 */ /* 0x002fe20000410000 */
[C---:B------:R-:W-:Y:S01]  /*10800*/  ISETP.LT.OR P1, PT, R2.reuse, R236, P1 ;  /* 0x000000ec0200720c */ /* 0x040fe20000f21670 */
[----:B------:R1:W5:Y:S01]  /*10810*/  LDL.LU R151, [R1+0x124] ;  /* 0x0001240001977983 */ /* 0x0003620000300800 */
[----:B------:R-:W-:Y:S01]  /*10820*/  ISETP.LT.OR P4, PT, R2, R235, P0 ;  /* 0x000000eb0200720c */ /* 0x000fe20000781670 */
[----:B------:R3:W4:Y:S01]  /*10830*/  MUFU.TANH R9, R4 ;  /* 0x0000000400097308 */ /* 0x0007220000002400 */
[----:B------:R-:W-:-:S02]  /*10840*/  IADD3 R2, R0, 0x59, RZ ;  /* 0x0000005900027810 */ /* 0x000fc40007ffe0ff */
[----:B------:R-:W-:Y:S02]  /*10850*/  ISETP.NE.AND P2, PT, R3, RZ, PT ;  /* 0x000000ff0300720c */ /* 0x000fe40003f45270 */
[----:B------:R-:W-:Y:S02]  /*10860*/  FSEL R122, R29, -INF , !P3 ;  /* 0xff8000001d7a7808 */ /* 0x000fe40005800000 */
[C---:B------:R-:W-:Y:S02]  /*10870*/  ISETP.GE.AND P3, PT, R2.reuse, R242, PT ;  /* 0x000000f20200720c */ /* 0x040fe40003f66270 */
[----:B------:R-:W-:Y:S02]  /*10880*/  P2R R3, PR, RZ, 0x2 ;  /* 0x00000002ff037803 */ /* 0x000fe40000000000 */
[----:B------:R-:W-:Y:S02]  /*10890*/  FSEL R251, R19, -INF , !P2 ;  /* 0xff80000013fb7808 */ /* 0x000fe40005000000 */
[----:B------:R-:W-:-:S02]  /*108a0*/  ISETP.GE.AND P2, PT, R2, R241, PT ;  /* 0x000000f10200720c */ /* 0x000fc40003f46270 */
[----:B------:R-:W-:Y:S01]  /*108b0*/  ISETP.GE.AND P1, PT, R2, R240, PT ;  /* 0x000000f00200720c */ /* 0x000fe20003f26270 */
[----:B---3--:R-:W-:Y:S01]  /*108c0*/  FMUL.FTZ R4, R150, c[0x0][0x2ec] ;  /* 0x0000bb0096047a20 */ /* 0x008fe20000410000 */
[----:B------:R-:W-:Y:S02]  /*108d0*/  ISETP.GE.AND P0, PT, R2, R239, PT ;  /* 0x000000ef0200720c */ /* 0x000fe40003f06270 */
[----:B------:R-:W-:Y:S02]  /*108e0*/  FSEL R97, R17, -INF , !P6 ;  /* 0xff80000011617808 */ /* 0x000fe40007000000 */
[----:B------:R-:W-:Y:S01]  /*108f0*/  FSEL R105, R8, -INF , !P5 ;  /* 0xff80000008697808 */ /* 0x000fe20006800000 */
[----:B------:R-:W-:Y:S01]  /*10900*/  MUFU.TANH R18, R5 ;  /* 0x0000000500127308 */ /* 0x000fe20000002400 */
[C---:B------:R-:W-:Y:S01]  /*10910*/  ISETP.LT.OR P6, PT, R2.reuse, R238, P3 ;  /* 0x000000ee0200720c */ /* 0x040fe20001fc1670 */
[----:B------:R1:W5:Y:S01]  /*10920*/  LDL.LU R150, [R1+0x120] ;  /* 0x0001200001967983 */ /* 0x0003620000300800 */
[----:B------:R-:W-:Y:S01]  /*10930*/  ISETP.NE.AND P3, PT, R3, RZ, PT ;  /* 0x000000ff0300720c */ /* 0x000fe20003f65270 */
[----:B------:R-:W-:Y:S01]  /*10940*/  FMUL.FTZ R3, R149, c[0x0][0x2ec] ;  /* 0x0000bb0095037a20 */ /* 0x000fe20000410000 */
[C---:B------:R-:W-:Y:S01]  /*10950*/  ISETP.LT.OR P5, PT, R2.reuse, R237, P2 ;  /* 0x000000ed0200720c */ /* 0x040fe200017a1670 */
[----:B------:R1:W5:Y:S01]  /*10960*/  LDL.LU R149, [R1+0x11c] ;  /* 0x00011c0001957983 */ /* 0x0003620000300800 */
[C---:B------:R-:W-:Y:S01]  /*10970*/  ISETP.LT.OR P1, PT, R2.reuse, R236, P1 ;  /* 0x000000ec0200720c */ /* 0x040fe20000f21670 */
[----:B------:R3:W-:Y:S01]  /*10980*/  MUFU.TANH R19, R4 ;  /* 0x0000000400137308 */ /* 0x0007e20000002400 */
[----:B------:R-:W-:Y:S01]  /*10990*/  ISETP.LT.OR P0, PT, R2, R235, P0 ;  /* 0x000000eb0200720c */ /* 0x000fe20000701670 */
[----:B------:R1:W5:Y:S01]  /*109a0*/  LDL.LU R148, [R1+0x118] ;  /* 0x0001180001947983 */ /* 0x0003620000300800 */
[----:B------:R-:W-:-:S02]  /*109b0*/  IADD3 R2, R0, 0x60, RZ ;  /* 0x0000006000027810 */ /* 0x000fc40007ffe0ff */
[----:B------:R-:W-:Y:S02]  /*109c0*/  FSEL R109, R14, -INF , !P3 ;  /* 0xff8000000e6d7808 */ /* 0x000fe40005800000 */
[C---:B------:R-:W-:Y:S01]  /*109d0*/  ISETP.GE.AND P3, PT, R2.reuse, R242, PT ;  /* 0x000000f20200720c */ /* 0x040fe20003f66270 */
[----:B------:R2:W1:Y:S01]  /*109e0*/  MUFU.TANH R11, R3 ;  /* 0x00000003000b7308 */ /* 0x0004620000002400 */
[C---:B------:R-:W-:Y:S02]  /*109f0*/  ISETP.GE.AND P2, PT, R2.reuse, R241, PT ;  /* 0x000000f10200720c */ /* 0x040fe40003f46270 */
[----:B------:R-:W-:Y:S02]  /*10a00*/  FSEL R94, R27, -INF , !P6 ;  /* 0xff8000001b5e7808 */ /* 0x000fe40007000000 */
[----:B---3--:R-:W-:Y:S02]  /*10a10*/  P2R R4, PR, RZ, 0x2 ;  /* 0x00000002ff047803 */ /* 0x008fe40000000000 */
[----:B------:R-:W-:-:S02]  /*10a20*/  ISETP.GE.AND P1, PT, R2, R240, PT ;  /* 0x000000f00200720c */ /* 0x000fc40003f26270 */
[----:B------:R-:W-:Y:S02]  /*10a30*/  FSEL R250, R7, -INF , !P4 ;  /* 0xff80000007fa7808 */ /* 0x000fe40006000000 */
[----:B--2---:R-:W-:Y:S02]  /*10a40*/  P2R R3, PR, RZ, 0x1 ;  /* 0x00000001ff037803 */ /* 0x004fe40000000000 */
[----:B------:R-:W-:Y:S02]  /*10a50*/  ISETP.GE.AND P0, PT, R2, R239, PT ;  /* 0x000000ef0200720c */ /* 0x000fe40003f06270 */
[----:B------:R-:W-:Y:S02]  /*10a60*/  FSEL R98, R24, -INF , !P5 ;  /* 0xff80000018627808 */ /* 0x000fe40006800000 */
[----:B------:R-:W-:Y:S02]  /*10a70*/  ISETP.LT.OR P6, PT, R2, R238, P3 ;  /* 0x000000ee0200720c */ /* 0x000fe40001fc1670 */
[----:B------:R-:W-:-:S02]  /*10a80*/  ISETP.NE.AND P3, PT, R4, RZ, PT ;  /* 0x000000ff0400720c */ /* 0x000fc40003f65270 */
[C---:B------:R-:W-:Y:S02]  /*10a90*/  ISETP.LT.OR P5, PT, R2.reuse, R237, P2 ;  /* 0x000000ed0200720c */ /* 0x040fe400017a1670 */
[C---:B------:R-:W-:Y:S02]  /*10aa0*/  ISETP.LT.OR P1, PT, R2.reuse, R236, P1 ;  /* 0x000000ec0200720c */ /* 0x040fe40000f21670 */
[----:B------:R-:W-:Y:S02]  /*10ab0*/  ISETP.LT.OR P4, PT, R2, R235, P0 ;  /* 0x000000eb0200720c */ /* 0x000fe40000781670 */
[----:B------:R-:W-:Y:S02]  /*10ac0*/  IADD3 R2, R0, 0x61, RZ ;  /* 0x0000006100027810 */ /* 0x000fe40007ffe0ff */
[----:B------:R-:W-:Y:S02]  /*10ad0*/  ISETP.NE.AND P2, PT, R3, RZ, PT ;  /* 0x000000ff0300720c */ /* 0x000fe40003f45270 */
[----:B------:R-:W-:Y:S01]  /*10ae0*/  FSEL R106, R25, -INF , !P3 ;  /* 0xff800000196a7808 */ /* 0x000fe20005800000 */
[----:B------:R-:W-:Y:S01]  /*10af0*/  FMUL.FTZ R4, R146, c[0x0][0x2ec] ;  /* 0x0000bb0092047a20 */ /* 0x000fe20000410000 */
[----:B------:R-:W-:-:S02]  /*10b00*/  ISETP.GE.AND P3, PT, R2, R242, PT ;  /* 0x000000f20200720c */ /* 0x000fc40003f66270 */
[----:B------:R-:W-:Y:S02]  /*10b10*/  P2R R3, PR, RZ, 0x2 ;  /* 0x00000002ff037803 */ /* 0x000fe40000000000 */
[----:B------:R-:W-:Y:S02]  /*10b20*/  FSEL R249, R23, -INF , !P2 ;  /* 0xff80000017f97808 */ /* 0x000fe40005000000 */
[C---:B------:R-:W-:Y:S02]  /*10b30*/  ISETP.GE.AND P2, PT, R2.reuse, R241, PT ;  /* 0x000000f10200720c */ /* 0x040fe40003f46270 */
[C---:B------:R-:W-:Y:S02]  /*10b40*/  ISETP.GE.AND P1, PT, R2.reuse, R240, PT ;  /* 0x000000f00200720c */ /* 0x040fe40003f26270 */
        /* <DEDUP_REMOVED lines=8> */
[C---:B------:R-:W-:Y:S02]  /*10bd0*/  ISETP.LT.OR P1, PT, R2.reuse, R236, P1 ;  /* 0x000000ec0200720c */ /* 0x040fe40000f21670 */
[----:B------:R-:W-:Y:S02]  /*10be0*/  ISETP.LT.OR P0, PT, R2, R235, P0 ;  /* 0x000000eb0200720c */ /* 0x000fe40000701670 */
[----:B------:R-:W-:Y:S01]  /*10bf0*/  IADD3 R2, R0, 0x68, RZ ;  /* 0x0000006800027810 */ /* 0x000fe20007ffe0ff */
[----:B--2---:R-:W-:Y:S01]  /*10c00*/  FMUL.FTZ R4, R91, c[0x0][0x2ec] ;  /* 0x0000bb005b047a20 */ /* 0x004fe20000410000 */
[----:B------:R2:W-:Y:S01]  /*10c10*/  MUFU.TANH R17, R3 ;  /* 0x0000000300117308 */ /* 0x0005e20000002400 */
[----:B------:R-:W-:-:S02]  /*10c20*/  FSEL R99, R15, -INF , !P3 ;  /* 0xff8000000f637808 */ /* 0x000fc40005800000 */
[C---:B------:R-:W-:Y:S02]  /*10c30*/  ISETP.GE.AND P3, PT, R2.reuse, R242, PT ;  /* 0x000000f20200720c */ /* 0x040fe40003f66270 */
[----:B------:R-:W-:-:S03]  /*10c40*/  ISETP.GE.AND P2, PT, R2, R241, PT ;  /* 0x000000f10200720c */ /* 0x000fc60003f46270 */
[----:B------:R3:W-:Y:S01]  /*10c50*/  MUFU.TANH R13, R4 ;  /* 0x00000004000d7308 */ /* 0x0007e20000002400 */
[----:B------:R-:W-:Y:S01]  /*10c60*/  FSEL R87, R26, -INF , !P6 ;  /* 0xff8000001a577808 */ /* 0x000fe20007000000 */
[----:B------:R-:W-:Y:S01]  /*10c70*/  FMUL.FTZ R5, R147, c[0x0][0x2ec] ;  /* 0x0000bb0093057a20 */ /* 0x000fe20000410000 */
[----:B------:R-:W-:Y:S01]  /*10c80*/  FSEL R248, R10, -INF , !P4 ;  /* 0xff8000000af87808 */ /* 0x000fe20006000000 */
[----:B------:R-:W-:Y:S01]  /*10c90*/  FMUL.FTZ R6, R145, c[0x0][0x2ec] ;  /* 0x0000bb0091067a20 */ /* 0x000fe20000410000 */
[----:B--2---:R-:W-:Y:S01]  /*10ca0*/  P2R R3, PR, RZ, 0x1 ;  /* 0x00000001ff037803 */ /* 0x004fe20000000000 */
[----:B------:R2:W5:Y:S01]  /*10cb0*/  LDL.LU R147, [R1+0x114] ;  /* 0x0001140001937983 */ /* 0x0005620000300800 */
[----:B------:R-:W-:Y:S02]  /*10cc0*/  ISETP.GE.AND P0, PT, R2, R239, PT ;  /* 0x000000ef0200720c */ /* 0x000fe40003f06270 */
[----:B------:R-:W-:Y:S02]  /*10cd0*/  FSEL R91, R22, -INF , !P5 ;  /* 0xff800000165b7808 */ /* 0x000fe40006800000 */
[----:B---3--:R-:W-:-:S02]  /*10ce0*/  P2R R4, PR, RZ, 0x2 ;  /* 0x00000002ff047803 */ /* 0x008fc40000000000 */
[C---:B------:R-:W-:Y:S01]  /*10cf0*/  ISETP.LT.OR P6, PT, R2.reuse, R238, P3 ;  /* 0x000000ee0200720c */ /* 0x040fe20001fc1670 */
[----:B------:R-:W3:Y:S01]  /*10d00*/  MUFU.TANH R8, R5 ;  /* 0x0000000500087308 */ /* 0x000ee20000002400 */
[----:B------:R-:W-:Y:S01]  /*10d10*/  ISETP.GE.AND P1, PT, R2, R240, PT ;  /* 0x000000f00200720c */ /* 0x000fe20003f26270 */
[----:B------:R2:W5:Y:S01]  /*10d20*/  LDL.LU R146, [R1+0x110] ;  /* 0x0001100001927983 */ /* 0x0005620000300800 */
[----:B------:R-:W-:Y:S02]  /*10d30*/  ISETP.NE.AND P3, PT, R4, RZ, PT ;  /* 0x000000ff0400720c */ /* 0x000fe40003f65270 */
[C---:B------:R-:W-:Y:S01]  /*10d40*/  ISETP.LT.OR P5, PT, R2.reuse, R237, P2 ;  /* 0x000000ed0200720c */ /* 0x040fe200017a1670 */
[----:B------:R2:W5:Y:S01]  /*10d50*/  LDL.LU R145, [R1+0x10c] ;  /* 0x00010c0001917983 */ /* 0x0005620000300800 */
[C---:B------:R-:W-:Y:S02]  /*10d60*/  ISETP.LT.OR P1, PT, R2.reuse, R236, P1 ;  /* 0x000000ec0200720c */ /* 0x040fe40000f21670 */
[----:B------:R-:W-:-:S02]  /*10d70*/  ISETP.LT.OR P4, PT, R2, R235, P0 ;  /* 0x000000eb0200720c */ /* 0x000fc40000781670 */
[----:B------:R-:W-:Y:S02]  /*10d80*/  IADD3 R2, R0, 0x69, RZ ;  /* 0x0000006900027810 */ /* 0x000fe40007ffe0ff */
[----:B------:R-:W-:Y:S02]  /*10d90*/  ISETP.NE.AND P2, PT, R3, RZ, PT ;  /* 0x000000ff0300720c */ /* 0x000fe40003f45270 */
[----:B------:R-:W-:Y:S01]  /*10da0*/  FSEL R96, R21, -INF , !P3 ;  /* 0xff80000015607808 */ /* 0x000fe20005800000 */
[----:B------:R-:W-:Y:S01]  /*10db0*/  FMUL.FTZ R4, R143, c[0x0][0x2ec] ;  /* 0x0000bb008f047a20 */ /* 0x000fe20000410000 */
[----:B------:R-:W-:Y:S02]  /*10dc0*/  ISETP.GE.AND P3, PT, R2, R242, PT ;  /* 0x000000f20200720c */ /* 0x000fe40003f66270 */
[----:B------:R-:W-:Y:S02]  /*10dd0*/  P2R R3, PR, RZ, 0x2 ;  /* 0x00000002ff037803 */ /* 0x000fe40000000000 */
[----:B------:R-:W-:-:S02]  /*10de0*/  FSEL R247, R16, -INF , !P2 ;  /* 0xff80000010f77808 */ /* 0x000fc40005000000 */
[C---:B------:R-:W-:Y:S02]  /*10df0*/  ISETP.GE.AND P2, PT, R2.reuse, R241, PT ;  /* 0x000000f10200720c */ /* 0x040fe40003f46270 */
[C---:B------:R-:W-:Y:S02]  /*10e00*/  ISETP.GE.AND P1, PT, R2.reuse, R240, PT ;  /* 0x000000f00200720c */ /* 0x040fe40003f26270 */
[----:B------:R-:W-:Y:S02]  /*10e10*/  ISETP.GE.AND P0, PT, R2, R239, PT ;  /* 0x000000ef0200720c */ /* 0x000fe40003f06270 */
[----:B------:R-:W-:Y:S01]  /*10e20*/  FSEL R85, R12, -INF , !P6 ;  /* 0xff8000000c557808 */ /* 0x000fe20007000000 */
[----:B------:R1:W-:Y:S01]  /*10e30*/  MUFU.TANH R10, R4 ;  /* 0x00000004000a7308 */ /* 0x0003e20000002400 */
[----:B------:R-:W-:Y:S02]  /*10e40*/  ISETP.LT.OR P6, PT, R2, R238, P3 ;  /* 0x000000ee0200720c */ /* 0x000fe40001fc1670 */
[----:B----4-:R-:W-:-:S02]  /*10e50*/  FSEL R89, R9, -INF , !P5 ;  /* 0xff80000009597808 */ /* 0x010fc40006800000 */
[----:B------:R-:W-:Y:S01]  /*10e60*/  ISETP.NE.AND P3, PT, R3, RZ, PT ;  /* 0x000000ff0300720c */ /* 0x000fe20003f65270 */
[----:B------:R-:W-:Y:S01]  /*10e70*/  FMUL.FTZ R3, R141, c[0x0][0x2ec] ;  /* 0x0000bb008d037a20 */ /* 0x000fe20000410000 */
[C---:B------:R-:W-:Y:S02]  /*10e80*/  ISETP.LT.OR P5, PT, R2.reuse, R237, P2 ;  /* 0x000000ed0200720c */ /* 0x040fe400017a1670 */
[C---:B------:R-:W-:Y:S02]  /*10e90*/  ISETP.LT.OR P1, PT, R2.reuse, R236, P1 ;  /* 0x000000ec0200720c */ /* 0x040fe40000f21670 */
[----:B------:R-:W-:Y:S02]  /*10ea0*/  ISETP.LT.OR P0, PT, R2, R235, P0 ;  /* 0x000000eb0200720c */ /* 0x000fe40000701670 */
[----:B------:R-:W-:Y:S01]  /*10eb0*/  IADD3 R2, R0, 0x70, RZ ;  /* 0x0000007000027810 */ /* 0x000fe20007ffe0ff */
[----:B-1----:R-:W-:Y:S01]  /*10ec0*/  FMUL.FTZ R4, R142, c[0x0][0x2ec] ;  /* 0x0000bb008e047a20 */ /* 0x002fe20000410000 */
[----:B------:R-:W1:Y:S01]  /*10ed0*/  MUFU.TANH R7, R6 ;  /* 0x0000000600077308 */ /* 0x000e620000002400 */
[----:B------:R-:W-:-:S02]  /*10ee0*/  FSEL R93, R11, -INF , !P3 ;  /* 0xff8000000b5d7808 */ /* 0x000fc40005800000 */
[C---:B------:R-:W-:Y:S02]  /*10ef0*/  ISETP.GE.AND P3, PT, R2.reuse, R242, PT ;  /* 0x000000f20200720c */ /* 0x040fe40003f66270 */
[----:B------:R-:W-:-:S03]  /*10f00*/  ISETP.GE.AND P2, PT, R2, R241, PT ;  /* 0x000000f10200720c */ /* 0x000fc60003f46270 */
[----:B------:R4:W-:Y:S01]  /*10f10*/  MUFU.TANH R16, R4 ;  /* 0x0000000400107308 */ /* 0x0009e20000002400 */
[----:B------:R-:W-:Y:S01]  /*10f20*/  FMUL.FTZ R5, R144, c[0x0][0x2ec] ;  /* 0x0000bb0090057a20 */ /* 0x000fe20000410000 */
[----:B------:R-:W-:Y:S01]  /*10f30*/  FSEL R82, R20, -INF , !P6 ;  /* 0xff80000014527808 */ /* 0x000fe20007000000 */
[----:B------:R2:W5:Y:S05]  /*10f40*/  LDL.LU R144, [R1+0x108] ;  /* 0x0001080001907983 */ /* 0x00056a0000300800 */
[----:B------:R1:W-:Y:S01]  /*10f50*/  MUFU.TANH R6, R3 ;  /* 0x0000000300067308 */ /* 0x0003e20000002400 */
[----:B---3--:R-:W-:Y:S01]  /*10f60*/  FSEL R246, R8, -INF , !P4 ;  /* 0xff80000008f67808 */ /* 0x008fe20006000000 */
[----:B------:R2:W5:Y:S01]  /*10f70*/  LDL.LU R143, [R1+0x104] ;  /* 0x00010400018f7983 */ /* 0x0005620000300800 */
[----:B------:R-:W-:-:S02]  /*10f80*/  FSEL R86, R19, -INF , !P5 ;  /* 0xff80000013567808 */ /* 0x000fc40006800000 */
[----:B----4-:R-:W-:-:S03]  /*10f90*/  P2R R4, PR, RZ, 0x2 ;  /* 0x00000002ff047803 */ /* 0x010fc60000000000 */
[----:B------:R-:W3:Y:S01]  /*10fa0*/  MUFU.TANH R15, R5 ;  /* 0x00000005000f7308 */ /* 0x000ee20000002400 */
[C---:B------:R-:W-:Y:S01]  /*10fb0*/  ISETP.GE.AND P1, PT, R2.reuse, R240, PT ;  /* 0x000000f00200720c */ /* 0x040fe20003f26270 */
[----:B------:R2:W5:Y:S01]  /*10fc0*/  LDL.LU R142, [R1+0x100] ;  /* 0x00010000018e7983 */ /* 0x0005620000300800 */
[C---:B------:R-:W-:Y:S02]  /*10fd0*/  ISETP.LT.OR P6, PT, R2.reuse, R238, P3 ;  /* 0x000000ee0200720c */ /* 0x040fe40001fc1670 */
[----:B-1----:R-:W-:Y:S01]  /*10fe0*/  P2R R3, PR, RZ, 0x1 ;  /* 0x00000001ff037803 */ /* 0x002fe20000000000 */
[----:B------:R2:W5:Y:S01]  /*10ff0*/  LDL.LU R141, [R1+0xfc] ;  /* 0x0000fc00018d7983 */ /* 0x0005620000300800 */
[----:B------:R-:W-:Y:S02]  /*11000*/  ISETP.GE.AND P0, PT, R2, R239, PT ;  /* 0x000000ef0200720c */ /* 0x000fe40003f06270 */
[----:B------:R-:W-:Y:S02]  /*11010*/  ISETP.NE.AND P3, PT, R4, RZ, PT ;  /* 0x000000ff0400720c */ /* 0x000fe40003f65270 */
[----:B------:R-:W-:-:S02]  /*11020*/  ISETP.LT.OR P5, PT, R2, R237, P2 ;  /* 0x000000ed0200720c */ /* 0x000fc400017a1670 */
[C---:B------:R-:W-:Y:S02]  /*11030*/  ISETP.LT.OR P1, PT, R2.reuse, R236, P1 ;  /* 0x000000ec0200720c */ /* 0x040fe40000f21670 */
[----:B------:R-:W-:Y:S01]  /*11040*/  ISETP.LT.OR P4, PT, R2, R235, P0 ;  /* 0x000000eb0200720c */ /* 0x000fe20000781670 */
[----:B------:R-:W-:Y:S01]  /*11050*/  FMUL.FTZ R4, R139, c[0x0][0x2ec] ;  /* 0x0000bb008b047a20 */ /* 0x000fe20000410000 */
[----:B------:R-:W-:Y:S02]  /*11060*/  ISETP.NE.AND P2, PT, R3, RZ, PT ;  /* 0x000000ff0300720c */ /* 0x000fe40003f45270 */
[----:B------:R-:W-:Y:S02]  /*11070*/  IADD3 R2, R0, 0x71, RZ ;  /* 0x0000007100027810 */ /* 0x000fe40007ffe0ff */
[----:B------:R-:W-:Y:S01]  /*11080*/  FSEL R92, R18, -INF , !P3 ;  /* 0xff800000125c7808 */ /* 0x000fe20005800000 */
[----:B------:R1:W-:Y:S01]  /*11090*/  MUFU.TANH R11, R4 ;  /* 0x00000004000b7308 */ /* 0x0003e20000002400 */
[----:B------:R-:W-:-:S02]  /*110a0*/  P2R R3, PR, RZ, 0x2 ;  /* 0x00000002ff037803 */ /* 0x000fc40000000000 */
[----:B------:R-:W-:Y:S02]  /*110b0*/  ISETP.GE.AND P3, PT, R2, R242, PT ;  /* 0x000000f20200720c */ /* 0x000fe40003f66270 */
[----:B------:R-:W-:Y:S02]  /*110c0*/  FSEL R245, R14, -INF , !P2 ;  /* 0xff8000000ef57808 */ /* 0x000fe40005000000 */
[C---:B------:R-:W-:Y:S02]  /*110d0*/  ISETP.GE.AND P2, PT, R2.reuse, R241, PT ;  /* 0x000000f10200720c */ /* 0x040fe40003f46270 */
[C---:B------:R-:W-:Y:S02]  /*110e0*/  ISETP.GE.AND P1, PT, R2.reuse, R240, PT ;  /* 0x000000f00200720c */ /* 0x040fe40003f26270 */
[----:B------:R-:W-:Y:S02]  /*110f0*/  ISETP.GE.AND P0, PT, R2, R239, PT ;  /* 0x000000ef0200720c */ /* 0x000fe40003f06270 */
[----:B------:R-:W-:Y:S01]  /*11100*/  FSEL R27, R13, -INF , !P6 ;  /* 0xff8000000d1b7808 */ /* 0x000fe20007000000 */
[----:B-1----:R-:W-:Y:S01]  /*11110*/  FMUL.FTZ R4, R138, c[0x0][0x2ec] ;  /* 0x0000bb008a047a20 */ /* 0x002fe20000410000 */
[----:B------:R-:W-:-:S02]  /*11120*/  FSEL R83, R7, -INF , !P5 ;  /* 0xff80000007537808 */ /* 0x000fc40006800000 */
[----:B------:R-:W-:Y:S01]  /*11130*/  ISETP.LT.OR P6, PT, R2, R238, P3 ;  /* 0x000000ee0200720c */ /* 0x000fe20001fc1670 */
[----:B------:R-:W-:Y:S01]  /*11140*/  FMUL.FTZ R5, R140, c[0x0][0x2ec] ;  /* 0x0000bb008c057a20 */ /* 0x000fe20000410000 */
[----:B------:R-:W-:Y:S01]  /*11150*/  ISETP.NE.AND P3, PT, R3, RZ, PT ;  /* 0x000000ff0300720c */ /* 0x000fe20003f65270 */
[----:B------:R1:W-:Y:S01]  /*11160*/  MUFU.TANH R9, R4 ;  /* 0x0000000400097308 */ /* 0x0003e20000002400 */
[C---:B------:R-:W-:Y:S01]  /*11170*/  ISETP.LT.OR P5, PT, R2.reuse, R237, P2 ;  /* 0x000000ed0200720c */ /* 0x040fe200017a1670 */
[----:B------:R2:W5:Y:S01]  /*11180*/  LDL.LU R140, [R1+0xf8] ;  /* 0x0000f800018c7983 */ /* 0x0005620000300800 */
[C---:B------:R-:W-:Y:S02]  /*11190*/  ISETP.LT.OR P1, PT, R2.reuse, R236, P1 ;  /* 0x000000ec0200720c */ /* 0x040fe40000f21670 */
[----:B------:R-:W-:Y:S01]  /*111a0*/  ISETP.LT.OR P0, PT, R2, R235, P0 ;  /* 0x000000eb0200720c */ /* 0x000fe20000701670 */
[----:B------:R2:W5:Y:S01]  /*111b0*/  LDL.LU R139, [R1+0xf4] ;  /* 0x0000f400018b7983 */ /* 0x0005620000300800 */
[----:B------:R-:W-:Y:S01]  /*111c0*/  IADD3 R2, R0, 0x78, RZ ;  /* 0x0000007800027810 */ /* 0x000fe20007ffe0ff */
[----:B------:R4:W2:Y:S01]  /*111d0*/  MUFU.TANH R12, R5 ;  /* 0x00000005000c7308 */ /* 0x0008a20000002400 */
[----:B------:R-:W-:Y:S01]  /*111e0*/  FSEL R88, R10, -INF , !P3 ;  /* 0xff8000000a587808 */ /* 0x000fe20005800000 */
[----:B------:R2:W5:Y:S01]  /*111f0*/  LDL.LU R138, [R1+0xf0] ;  /* 0x0000f000018a7983 */ /* 0x0005620000300800 */
[C---:B------:R-:W-:Y:S01]  /*11200*/  ISETP.GE.AND P3, PT, R2.reuse, R242, PT ;  /* 0x000000f20200720c */ /* 0x040fe20003f66270 */
[----:B-1----:R-:W-:Y:S01]  /*11210*/  FMUL.FTZ R4, R137, c[0x0][0x2ec] ;  /* 0x0000bb0089047a20 */ /* 0x002fe20000410000 */
[----:B------:R-:W-:Y:S01]  /*11220*/  ISETP.GE.AND P2, PT, R2, R241, PT ;  /* 0x000000f10200720c */ /* 0x000fe20003f46270 */
[----:B------:R1:W5:Y:S02]  /*11230*/  LDL.LU R137, [R1+0xec] ;  /* 0x0000ec0001897983 */ /* 0x0003640000300800 */
[----:B------:R2:W-:Y:S01]  /*11240*/  MUFU.TANH R8, R4 ;  /* 0x0000000400087308 */ /* 0x0005e20000002400 */
[----:B------:R-:W-:Y:S01]  /*11250*/  P2R R3, PR, RZ, 0x1 ;  /* 0x00000001ff037803 */ /* 0x000fe20000000000 */
[----:B----4-:R-:W-:Y:S01]  /*11260*/  FMUL.FTZ R5, R136, c[0x0][0x2ec] ;  /* 0x0000bb0088057a20 */ /* 0x010fe20000410000 */
[----:B---3--:R-:W-:Y:S01]  /*11270*/  FSEL R26, R15, -INF , !P5 ;  /* 0xff8000000f1a7808 */ /* 0x008fe20006800000 */
[----:B------:R1:W5:Y:S01]  /*11280*/  LDL.LU R136, [R1+0xe8] ;  /* 0x0000e80001887983 */ /* 0x0003620000300800 */
[----:B------:R-:W-:-:S03]  /*11290*/  FSEL R215, R6, -INF , !P4 ;  /* 0xff80000006d77808 */ /* 0x000fc60006000000 */
[----:B------:R3:W-:Y:S01]  /*112a0*/  MUFU.TANH R7, R5 ;  /* 0x0000000500077308 */ /* 0x0007e20000002400 */
[C---:B------:R-:W-:Y:S01]  /*112b0*/  ISETP.LT.OR P5, PT, R2.reuse, R238, P3 ;  /* 0x000000ee0200720c */ /* 0x040fe20001fa1670 */
[----:B------:R-:W-:Y:S01]  /*112c0*/  FMUL.FTZ R6, R73, c[0x0][0x2ec] ;  /* 0x0000bb0049067a20 */ /* 0x000fe20000410000 */
[----:B------:R-:W-:Y:S01]  /*112d0*/  ISETP.LT.OR P3, PT, R2, R237, P2 ;  /* 0x000000ed0200720c */ /* 0x000fe20001761670 */
[----:B------:R1:W5:Y:S01]  /*112e0*/  LDL.LU R73, [R1+0xe4] ;  /* 0x0000e40001497983 */ /* 0x0003620000300800 */
[----:B--2---:R-:W-:Y:S02]  /*112f0*/  P2R R4, PR, RZ, 0x2 ;  /* 0x00000002ff047803 */ /* 0x004fe40000000000 */
[----:B------:R-:W-:Y:S02]  /*11300*/  FSEL R25, R17, -INF , !P6 ;  /* 0xff80000011197808 */ /* 0x000fe40007000000 */
[----:B------:R-:W-:Y:S01]  /*11310*/  ISETP.NE.AND P2, PT, R4, RZ, PT ;  /* 0x000000ff0400720c */ /* 0x000fe20003f45270 */
[----:B------:R-:W-:Y:S01]  /*11320*/  FMUL.FTZ R4, R71, c[0x0][0x2ec] ;  /* 0x0000bb0047047a20 */ /* 0x000fe20000410000 */
[----:B------:R-:W-:Y:S01]  /*11330*/  ISETP.NE.AND P6, PT, R3, RZ, PT ;  /* 0x000000ff0300720c */ /* 0x000fe20003fc5270 */
[----:B---3--:R-:W-:-:S02]  /*11340*/  FMUL.FTZ R5, R72, c[0x0][0x2ec] ;  /* 0x0000bb0048057a20 */ /* 0x008fc40000410000 */
[----:B------:R1:W5:Y:S01]  /*11350*/  LDL.LU R72, [R1+0xe0] ;  /* 0x0000e00001487983 */ /* 0x0003620000300800 */
[----:B------:R-:W-:-:S03]  /*11360*/  FMUL.FTZ R3, R70, c[0x0][0x2ec] ;  /* 0x0000bb0046037a20 */ /* 0x000fc60000410000 */
[----:B------:R1:W5:Y:S04]  /*11370*/  LDL.LU R71, [R1+0xdc] ;  /* 0x0000dc0001477983 */ /* 0x0003680000300800 */
[----:B------:R1:W5:Y:S01]  /*11380*/  LDL.LU R70, [R1+0xd8] ;  /* 0x0000d80001467983 */ /* 0x0003620000300800 */
[C---:B------:R-:W-:Y:S01]  /*11390*/  ISETP.GE.AND P1, PT, R2.reuse, R240, PT ;  /* 0x000000f00200720c */ /* 0x040fe20003f26270 */
[----:B------:R-:W2:Y:S01]  /*113a0*/  MUFU.TANH R6, R6 ;  /* 0x0000000600067308 */ /* 0x000ea20000002400 */
[----:B------:R-:W-:Y:S02]  /*113b0*/  ISETP.GE.AND P0, PT, R2, R239, PT ;  /* 0x000000ef0200720c */ /* 0x000fe40003f06270 */
[----:B------:R-:W-:Y:S02]  /*113c0*/  IADD3 R0, R0, 0x79, RZ ;  /* 0x0000007900007810 */ /* 0x000fe40007ffe0ff */
[----:B------:R-:W-:-:S02]  /*113d0*/  ISETP.LT.OR P1, PT, R2, R236, P1 ;  /* 0x000000ec0200720c */ /* 0x000fc40000f21670 */
[----:B------:R-:W-:Y:S02]  /*113e0*/  FSEL R84, R16, -INF , !P2 ;  /* 0xff80000010547808 */ /* 0x000fe40005000000 */
[----:B------:R-:W-:Y:S02]  /*113f0*/  ISETP.LT.OR P4, PT, R2, R235, P0 ;  /* 0x000000eb0200720c */ /* 0x000fe40000781670 */
[C---:B------:R-:W-:Y:S02]  /*11400*/  ISETP.GE.AND P2, PT, R0.reuse, R242, PT ;  /* 0x000000f20000720c */ /* 0x040fe40003f46270 */
[----:B------:R-:W-:Y:S02]  /*11410*/  ISETP.GE.AND P0, PT, R0, R240, PT ;  /* 0x000000f00000720c */ /* 0x000fe40003f06270 */
[----:B------:R-:W-:Y:S02]  /*11420*/  P2R R2, PR, RZ, 0x2 ;  /* 0x00000002ff027803 */ /* 0x000fe40000000000 */
[----:B------:R-:W-:-:S02]  /*11430*/  FSEL R214, R12, -INF , !P6 ;  /* 0xff8000000cd67808 */ /* 0x000fc40007000000 */
[C---:B------:R-:W-:Y:S02]  /*11440*/  ISETP.LT.OR P6, PT, R0.reuse, R238, P2 ;  /* 0x000000ee0000720c */ /* 0x040fe400017c1670 */
[----:B------:R-:W-:Y:S02]  /*11450*/  ISETP.LT.OR P2, PT, R0, R236, P0 ;  /* 0x000000ec0000720c */ /* 0x000fe40000741670 */
[----:B------:R-:W-:Y:S01]  /*11460*/  ISETP.NE.AND P0, PT, R2, RZ, PT ;  /* 0x000000ff0200720c */ /* 0x000fe20003f05270 */
[----:B------:R-:W3:Y:S03]  /*11470*/  MUFU.TANH R4, R4 ;  /* 0x0000000400047308 */ /* 0x000ee60000002400 */
[----:B--2---:R-:W-:Y:S02]  /*11480*/  FSEL R81, R6, -INF , !P0 ;  /* 0xff80000006517808 */ /* 0x004fe40004000000 */
[----:B------:R-:W-:-:S03]  /*11490*/  PLOP3.LUT P0, PT, PT, PT, UP0, 0x80, 0x0 ;  /* 0x000000000000781c */ /* 0x000fc60003f0f008 */
[----:B------:R-:W2:Y:S01]  /*114a0*/  MUFU.TANH R5, R5 ;  /* 0x0000000500057308 */ /* 0x000ea20000002400 */
[----:B------:R-:W-:-:S07]  /*114b0*/  ISETP.GE.AND P1, PT, R0, R241, PT ;  /* 0x000000f10000720c */ /* 0x000fce0003f26270 */
[----:B------:R-:W4:Y:S01]  /*114c0*/  MUFU.TANH R3, R3 ;  /* 0x0000000300037308 */ /* 0x000f220000002400 */
[----:B------:R-:W-:Y:S02]  /*114d0*/  FSEL R24, R8, -INF , !P3 ;  /* 0xff80000008187808 */ /* 0x000fe40005800000 */
[C---:B------:R-:W-:Y:S02]  /*114e0*/  ISETP.GE.AND P3, PT, R0.reuse, R239, PT ;  /* 0x000000ef0000720c */ /* 0x040fe40003f66270 */
[----:B------:R-:W-:Y:S02]  /*114f0*/  FSEL R22, R11, -INF , !P5 ;  /* 0xff8000000b167808 */ /* 0x000fe40006800000 */
[C---:B------:R-:W-:Y:S02]  /*11500*/  ISETP.LT.OR P5, PT, R0.reuse, R237, P1 ;  /* 0x000000ed0000720c */ /* 0x040fe40000fa1670 */
[----:B------:R-:W-:Y:S02]  /*11510*/  ISETP.LT.OR P1, PT, R0, R235, P3 ;  /* 0x000000eb0000720c */ /* 0x000fe40001f21670 */
[----:B---3--:R-:W-:-:S02]  /*11520*/  FSEL R213, R4, -INF , !P4 ;  /* 0xff80000004d57808 */ /* 0x008fc40006000000 */
[----:B------:R-:W-:Y:S02]  /*11530*/  LOP3.LUT P4, RZ, R234, 0x80000, RZ, 0xc0, !PT ;  /* 0x00080000eaff7812 */ /* 0x000fe4000788c0ff */
[----:B------:R-:W-:Y:S02]  /*11540*/  FSEL R21, R9, -INF , !P6 ;  /* 0xff80000009157808 */ /* 0x000fe40007000000 */
[----:B------:R-:W-:Y:S02]  /*11550*/  FSEL R23, R7, -INF , !P5 ;  /* 0xff80000007177808 */ /* 0x000fe40006800000 */
[----:B--2---:R-:W-:Y:S02]  /*11560*/  FSEL R80, R5, -INF , !P2 ;  /* 0xff80000005507808 */ /* 0x004fe40005000000 */
[----:B----4-:R-:W-:Y:S01]  /*11570*/  FSEL R212, R3, -INF , !P1 ;  /* 0xff80000003d47808 */ /* 0x010fe20004800000 */
[----:B------:R-:W-:Y:S05]  /*11580*/  @!P0 BRA `(.L_x_734) ;  /* 0x000006e000008947 */ /* 0x000fea0003800000 */
[----:B-1----:R-:W2:Y:S04]  /*11590*/  LDL.64 R202, [R1+0xc8] ;  /* 0x0000c80001ca7983 */ /* 0x002ea80000100a00 */
        /* <DEDUP_REMOVED lines=107> */
.L_x_736:
[----:B------:R-:W-:Y:S05]  /*11c50*/  BSYNC B0 ;  /* 0x0000000000007941 */ /* 0x000fea0003800000 */
.L_x_735:
[----:B------:R-:W0:Y:S02]  /*11c60*/  LDGDEPBAR ;  /* 0x00000000000079af */ /* 0x000e240000000000 */
.L_x_734:
[----:B-1----:R-:W2:Y:S04]  /*11c70*/  LDL.LU R6, [R1+0x98] ;  /* 0x0000980001067983 */ /* 0x002ea80000300800 */
[----:B------:R-:W3:Y:S04]  /*11c80*/  LDL.LU R0, [R1+0x90] ;  /* 0x0000900001007983 */ /* 0x000ee80000300800 */
[----:B------:R-:W4:Y:S04]  /*11c90*/  LDL.LU R5, [R1+0x94] ;  /* 0x0000940001057983 */ /* 0x000f280000300800 */
[----:B------:R-:W4:Y:S04]  /*11ca0*/  LDL.LU R4, [R1+0x88] ;  /* 0x0000880001047983 */ /* 0x000f280000300800 */
[----:B------:R-:W4:Y:S04]  /*11cb0*/  LDL.LU R2, [R1+0x60] ;  /* 0x0000600001027983 */ /* 0x000f280000300800 */
[----:B------:R-:W4:Y:S04]  /*11cc0*/  LDL.LU R3, [R1+0x84] ;  /* 0x0000840001037983 */ /* 0x000f280000300800 */
[----:B------:R1:W-:Y:S01]  /*11cd0*/  STL [R1+0x130], R241 ;  /* 0x000130f101007387 */ /* 0x0003e20000100800 */
[----:B------:R-:W-:Y:S01]  /*11ce0*/  MOV R35, R127 ;  /* 0x0000007f00237202 */ /* 0x000fe20000000f00 */
[----:B------:R-:W-:-:S02]  /*11cf0*/  IMAD.MOV.U32 R31, RZ, RZ, R101 ;  /* 0x000000ffff1f7224 */ /* 0x000fc400078e0065 */
[----:B------:R-:W-:Y:S01]  /*11d00*/  IMAD.MOV.U32 R33, RZ, RZ, R208 ;  /* 0x000000ffff217224 */ /* 0x000fe200078e00d0 */
[----:B------:R-:W-:Y:S04]  /*11d10*/  LDSM.16.MT88.4 R16, [R216+0x8000] ;  /* 0x00800000d810783b */ /* 0x000fe80000004200 */
[----:B-1----:R-:W4:Y:S04]  /*11d20*/  LDL.LU R241, [R1+0x64] ;  /* 0x0000640001f17983 */ /* 0x002f280000300800 */
        /* <DEDUP_REMOVED lines=10> */
[----:B------:R1:W-:Y:S04]  /*11dd0*/  STL [R1+0x104], R230 ;  /* 0x000104e601007387 */ /* 0x0003e80000100800 */
[----:B------:R1:W-:Y:S04]  /*11de0*/  STL [R1+0x100], R229 ;  /* 0x000100e501007387 */ /* 0x0003e80000100800 */
[----:B------:R-:W-:Y:S04]  /*11df0*/  STL [R1+0xfc], R228 ;  /* 0x0000fce401007387 */ /* 0x000fe80000100800 */
[----:B------:R1:W-:Y:S04]  /*11e00*/  STL [R1+0xf8], R227 ;  /* 0x0000f8e301007387 */ /* 0x0003e80000100800 */
[----:B------:R1:W-:Y:S02]  /*11e10*/  STL [R1+0xf4], R226 ;  /* 0x0000f4e201007387 */ /* 0x0003e40000100800 */
[----:B-1----:R-:W-:-:S02]  /*11e20*/  MOV R232, R102 ;  /* 0x0000006600e87202 */ /* 0x002fc40000000f00 */
[----:B------:R-:W-:Y:S01]  /*11e30*/  STL [R1+0xf0], R225 ;  /* 0x0000f0e101007387 */ /* 0x000fe20000100800 */
[----:B------:R-:W-:-:S03]  /*11e40*/  MOV R231, R103 ;  /* 0x0000006700e77202 */ /* 0x000fc60000000f00 */
[----:B------:R1:W-:Y:S01]  /*11e50*/  STL [R1+0xec], R224 ;  /* 0x0000ece001007387 */ /* 0x0003e20000100800 */
[----:B------:R-:W-:-:S03]  /*11e60*/  IMAD.MOV.U32 R230, RZ, RZ, R55 ;  /* 0x000000ffffe67224 */ /* 0x000fc600078e0037 */
[----:B------:R-:W-:Y:S01]  /*11e70*/  STL [R1+0xe8], R223 ;  /* 0x0000e8df01007387 */ /* 0x000fe20000100800 */
[----:B------:R-:W-:-:S03]  /*11e80*/  IMAD.MOV.U32 R229, RZ, RZ, R116 ;  /* 0x000000ffffe57224 */ /* 0x000fc600078e0074 */
[----:B------:R-:W-:Y:S04]  /*11e90*/  STL [R1+0xe4], R222 ;  /* 0x0000e4de01007387 */ /* 0x000fe80000100800 */
[----:B------:R-:W-:Y:S01]  /*11ea0*/  STL [R1+0xe0], R221 ;  /* 0x0000e0dd01007387 */ /* 0x000fe20000100800 */
[----:B------:R-:W-:-:S03]  /*11eb0*/  MOV R227, R117 ;  /* 0x0000007500e37202 */ /* 0x000fc60000000f00 */
[----:B------:R-:W-:Y:S01]  /*11ec0*/  STL [R1+0xdc], R220 ;  /* 0x0000dcdc01007387 */ /* 0x000fe20000100800 */
[----:B------:R-:W-:-:S03]  /*11ed0*/  IMAD.MOV.U32 R226, RZ, RZ, R126 ;  /* 0x000000ffffe27224 */ /* 0x000fc600078e007e */
[----:B------:R1:W-:Y:S04]  /*11ee0*/  STL [R1+0xd8], R135 ;  /* 0x0000d88701007387 */ /* 0x0003e80000100800 */
[----:B------:R-:W4:Y:S01]  /*11ef0*/  LDL.LU R11, [R1+0x9c] ;  /* 0x00009c00010b7983 */ /* 0x000f220000300800 */
[----:B-1----:R-:W-:-:S03]  /*11f00*/  IMAD.MOV.U32 R224, RZ, RZ, R119 ;  /* 0x000000ffffe07224 */ /* 0x002fc600078e0077 */
[----:B------:R-:W4:Y:S04]  /*11f10*/  LDL.LU R10, [R1+0xa0] ;  /* 0x0000a000010a7983 */ /* 0x000f280000300800 */
[----:B------:R-:W4:Y:S04]  /*11f20*/  LDL.LU R240, [R1+0x28] ;  /* 0x0000280001f07983 */ /* 0x000f280000300800 */
[----:B------:R-:W4:Y:S01]  /*11f30*/  LDL.LU R238, [R1+0x8c] ;  /* 0x00008c0001ee7983 */ /* 0x000f220000300800 */
[----:B------:R-:W-:Y:S02]  /*11f40*/  MOV R135, R118 ;  /* 0x0000007600877202 */ /* 0x000fe40000000f00 */
[----:B--2---:R-:W-:-:S02]  /*11f50*/  MOV R221, R6 ;  /* 0x0000000600dd7202 */ /* 0x004fc40000000f00 */
[----:B---3--:R-:W-:Y:S02]  /*11f60*/  MOV R32, R0 ;  /* 0x0000000000207202 */ /* 0x008fe40000000f00 */
[----:B-----5:R-:W-:Y:S01]  /*11f70*/  FMNMX.FTZ R0, R73, R40, !PT ;  /* 0x0000002849007209 */ /* 0x020fe20007810000 */
[----:B----4-:R-:W-:-:S03]  /*11f80*/  IMAD.MOV.U32 R225, RZ, RZ, R5 ;  /* 0x000000ffffe17224 */ /* 0x010fc600078e0005 */
[----:B------:R-:W-:Y:S02]  /*11f90*/  FMNMX.FTZ R0, R43, R0, !PT ;  /* 0x000000002b007209 */ /* 0x000fe40007810000 */
[----:B------:R-:W-:Y:S02]  /*11fa0*/  MOV R228, R4 ;  /* 0x0000000400e47202 */ /* 0x000fe40000000f00 */
[----:B------:R-:W-:Y:S02]  /*11fb0*/  FMNMX.FTZ R0, R38, R0, !PT ;  /* 0x0000000026007209 */ /* 0x000fe40007810000 */
[----:B------:R-:W-:Y:S02]  /*11fc0*/  MOV R30, R2 ;  /* 0x00000002001e7202 */ /* 0x000fe40000000f00 */
[----:B------:R-:W-:Y:S01]  /*11fd0*/  FMNMX.FTZ R0, R37, R0, !PT ;  /* 0x0000000025007209 */ /* 0x000fe20007810000 */
[----:B------:R-:W-:-:S03]  /*11fe0*/  IMAD.MOV.U32 R29, RZ, RZ, R3 ;  /* 0x000000ffff1d7224 */ /* 0x000fc600078e0003 */
        /* <DEDUP_REMOVED lines=29> */
[----:B------:R-:W-:-:S04]  /*121c0*/  FMNMX.FTZ R0, R44, R0, !PT ;  /* 0x000000002c007209 */ /* 0x000fc80007810000 */
[----:B------:R-:W-:Y:S02]  /*121d0*/  FMNMX.FTZ R2, R42, R0, !PT ;  /* 0x000000002a027209 */ /* 0x000fe40007810000 */
[----:B------:R-:W-:Y:S02]  /*121e0*/  FMNMX.FTZ R0, R21, R3, !PT ;  /* 0x0000000315007209 */ /* 0x000fe40007810000 */
[----:B------:R-:W-:-:S03]  /*121f0*/  FMNMX.FTZ R2, R68, R2, !PT ;  /* 0x0000000244027209 */ /* 0x000fc60007810000 */
        /* <DEDUP_REMOVED lines=104> */
[----:B------:R-:W3:Y:S01]  /*12880*/  SHFL.BFLY PT, R7, R2, 0x1, 0x1f ;  /* 0x0c201f0002077f89 */ /* 0x000ee200000e0000 */
        /* <DEDUP_REMOVED lines=8> */
[----:B----4-:R-:W-:-:S07]  /*12910*/  FFMA.FTZ R3, R43, c[0x0][0x23c], -R4 ;  /* 0x00008f002b037a23 */ /* 0x010fce0000010804 */
[----:B------:R2:W-:Y:S01]  /*12920*/  MUFU.EX2 R222, R3 ;  /* 0x0000000300de7308 */ /* 0x0005e20000000800 */
[----:B-1----:R-:W-:-:S05]  /*12930*/  FMNMX.FTZ R0, R5, R6, !PT ;  /* 0x0000000605007209 */ /* 0x002fca0007810000 */
[----:B------:R-:W1:Y:S01]  /*12940*/  SHFL.BFLY PT, R6, R0, 0x1, 0x1f ;  /* 0x0c201f0000067f89 */ /* 0x000e6200000e0000 */
[----:B--2---:R-:W-:Y:S01]  /*12950*/  FMUL.FTZ R3, R202, c[0x0][0x23c] ;  /* 0x00008f00ca037a20 */ /* 0x004fe20000410000 */
[----:B---3--:R-:W-:-:S04]  /*12960*/  FMNMX.FTZ R201, R2, R7, !PT ;  /* 0x0000000702c97209 */ /* 0x008fc80007810000 */
[----:B------:R-:W-:-:S05]  /*12970*/  FSEL R3, R3, RZ, P2 ;  /* 0x000000ff03037208 */ /* 0x000fca0001000000 */
[--C-:B------:R-:W-:Y:S02]  /*12980*/  FFMA.FTZ R5, R41, c[0x0][0x23c], -R3.reuse ;  /* 0x00008f0029057a23 */ /* 0x100fe40000010803 */
[----:B------:R-:W-:Y:S02]  /*12990*/  FFMA.FTZ R2, R47, c[0x0][0x23c], -R3 ;  /* 0x00008f002f027a23 */ /* 0x000fe40000010803 */
[----:B------:R2:W-:Y:S01]  /*129a0*/  MUFU.EX2 R13, R5 ;  /* 0x00000005000d7308 */ /* 0x0005e20000000800 */
[----:B------:R-:W-:-:S07]  /*129b0*/  FSETP.NEU.FTZ.AND P1, PT, R201, -INF , PT ;  /* 0xff800000c900780b */ /* 0x000fce0003f3d000 */
[----:B------:R3:W-:Y:S01]  /*129c0*/  MUFU.EX2 R223, R2 ;  /* 0x0000000200df7308 */ /* 0x0007e20000000800 */
[----:B--2---:R-:W-:-:S07]  /*129d0*/  FFMA.FTZ R5, R44, c[0x0][0x23c], -R3 ;  /* 0x00008f002c057a23 */ /* 0x004fce0000010803 */
[----:B------:R2:W-:Y:S01]  /*129e0*/  MUFU.EX2 R28, R5 ;  /* 0x00000005001c7308 */ /* 0x0005e20000000800 */
[----:B---3--:R-:W-:Y:S01]  /*129f0*/  FMUL.FTZ R2, R201, c[0x0][0x23c] ;  /* 0x00008f00c9027a20 */ /* 0x008fe20000410000 */
[----:B-1----:R-:W-:-:S04]  /*12a00*/  FMNMX.FTZ R200, R0, R6, !PT ;  /* 0x0000000600c87209 */ /* 0x002fc80007810000 */
[----:B------:R-:W-:Y:S01]  /*12a10*/  FSEL R2, R2, RZ, P1 ;  /* 0x000000ff02027208 */ /* 0x000fe20000800000 */
[----:B--2---:R-:W-:-:S04]  /*12a20*/  FFMA.FTZ R5, R42, c[0x0][0x23c], -R3 ;  /* 0x00008f002a057a23 */ /* 0x004fc80000010803 */
        /* <DEDUP_REMOVED lines=13> */
[----:B------:R-:W-:Y:S01]  /*12b00*/  FSEL R7, R202, RZ, P2 ;  /* 0x000000ffca077208 */ /* 0x000fe20001000000 */
[----:B------:R-:W-:Y:S02]  /*12b10*/  FADD.FTZ R6, R73, -R6 ;  /* 0x8000000649067221 */ /* 0x000fe40000010000 */
[----:B-1----:R-:W-:-:S04]  /*12b20*/  FFMA.FTZ R5, R48, c[0x0][0x23c], -R0 ;  /* 0x00008f0030057a23 */ /* 0x002fc80000010800 */
[----:B------:R1:W-:Y:S01]  /*12b30*/  MUFU.EX2 R126, R5 ;  /* 0x00000005007e7308 */ /* 0x0003e20000000800 */
[----:B------:R-:W-:Y:S02]  /*12b40*/  FADD.FTZ R7, R72, -R7 ;  /* 0x8000000748077221 */ /* 0x000fe40000010000 */
[----:B-1----:R-:W-:-:S05]  /*12b50*/  FFMA.FTZ R5, R52, c[0x0][0x23c], -R0 ;  /* 0x00008f0034057a23 */ /* 0x002fca0000010800 */
[----:B------:R1:W-:Y:S01]  /*12b60*/  MUFU.EX2 R9, R5 ;  /* 0x0000000500097308 */ /* 0x0003e20000000800 */
[----:B------:R-:W-:Y:S02]  /*12b70*/  FMUL.FTZ R7, R7, c[0x0][0x23c] ;  /* 0x00008f0007077a20 */ /* 0x000fe40000410000 */
[----:B-1----:R-:W-:-:S05]  /*12b80*/  FFMA.FTZ R5, R50, c[0x0][0x23c], -R0 ;  /* 0x00008f0032057a23 */ /* 0x002fca0000010800 */
[----:B------:R1:W-:Y:S08]  /*12b90*/  MUFU.EX2 R237, R5 ;  /* 0x0000000500ed7308 */ /* 0x0003f00000000800 */
[----:B------:R2:W3:Y:S01]  /*12ba0*/  MUFU.EX2 R20, R7 ;  /* 0x0000000700147308 */ /* 0x0004e20000000800 */
[----:B-1----:R-:W-:Y:S01]  /*12bb0*/  FMUL.FTZ R5, R6, c[0x0][0x23c] ;  /* 0x00008f0006057a20 */ /* 0x002fe20000410000 */
[----:B------:R-:W-:-:S05]  /*12bc0*/  FSEL R6, R201, RZ, P1 ;  /* 0x000000ffc9067208 */ /* 0x000fca0000800000 */
[----:B------:R-:W-:Y:S01]  /*12bd0*/  FADD.FTZ R8, R71, -R6 ;  /* 0x8000000647087221 */ /* 0x000fe20000010000 */
[----:B------:R-:W-:Y:S01]  /*12be0*/  FSEL R6, R200, RZ, P0 ;  /* 0x000000ffc8067208 */ /* 0x000fe20000000000 */
[----:B------:R-:W1:Y:S04]  /*12bf0*/  MUFU.EX2 R5, R5 ;  /* 0x0000000500057308 */ /* 0x000e680000000800 */
[----:B------:R-:W-:Y:S02]  /*12c00*/  FADD.FTZ R6, R70, -R6 ;  /* 0x8000000646067221 */ /* 0x000fe40000010000 */
[----:B--2---:R-:W-:Y:S02]  /*12c10*/  FMUL.FTZ R7, R8, c[0x0][0x23c] ;  /* 0x00008f0008077a20 */ /* 0x004fe40000410000 */
[----:B------:R-:W-:-:S02]  /*12c20*/  FMUL.FTZ R6, R6, c[0x0][0x23c] ;  /* 0x00008f0006067a20 */ /* 0x000fc40000410000 */
[----:B------:R-:W-:Y:S02]  /*12c30*/  FFMA.FTZ R8, R51, c[0x0][0x23c], -R0 ;  /* 0x00008f0033087a23 */ /* 0x000fe40000010800 */
[----:B------:R-:W2:Y:S01]  /*12c40*/  MUFU.EX2 R7, R7 ;  /* 0x0000000700077308 */ /* 0x000ea20000000800 */
[-C--:B---3--:R-:W-:Y:S01]  /*12c50*/  FFMA.FTZ R208, R10, R20.reuse, R13 ;  /* 0x000000140ad07223 */ /* 0x088fe2000001000d */
[----:B------:R-:W-:Y:S01]  /*12c60*/  F2FP.PACK_AB R13, R223, R13 ;  /* 0x0000000ddf0d723e */ /* 0x000fe200000000ff */
[----:B------:R-:W-:Y:S01]  /*12c70*/  FMUL.FTZ R142, R142, R20 ;  /* 0x000000148e8e7220 */ /* 0x000fe20000410000 */
[----:B------:R-:W-:Y:S01]  /*12c80*/  F2FP.PACK_AB R14, R236, R34 ;  /* 0x00000022ec0e723e */ /* 0x000fe200000000ff */
[----:B-1----:R-:W-:-:S03]  /*12c90*/  FFMA.FTZ R244, R11, R5, R12 ;  /* 0x000000050bf47223 */ /* 0x002fc6000001000c */
[----:B------:R-:W1:Y:S01]  /*12ca0*/  MUFU.EX2 R6, R6 ;  /* 0x0000000600067308 */ /* 0x000e620000000800 */
[-C--:B------:R-:W-:Y:S01]  /*12cb0*/  FMUL.FTZ R140, R140, R5.reuse ;  /* 0x000000058c8c7220 */ /* 0x080fe20000410000 */
[----:B------:R-:W-:Y:S01]  /*12cc0*/  F2FP.PACK_AB R12, R222, R12 ;  /* 0x0000000cde0c723e */ /* 0x000fe200000000ff */
[----:B------:R-:W-:Y:S01]  /*12cd0*/  FMUL.FTZ R141, R141, R5 ;  /* 0x000000058d8d7220 */ /* 0x000fe20000410000 */
[----:B------:R-:W-:Y:S01]  /*12ce0*/  F2FP.PACK_AB R15, R235, R28 ;  /* 0x0000001ceb0f723e */ /* 0x000fe200000000ff */
[----:B------:R-:W-:-:S03]  /*12cf0*/  FMUL.FTZ R143, R143, R20 ;  /* 0x000000148f8f7220 */ /* 0x000fc60000410000 */
[----:B------:R3:W4:Y:S04]  /*12d00*/  MUFU.EX2 R233, R8 ;  /* 0x0000000800e97308 */ /* 0x0007280000000800 */
[----:B------:R-:W-:Y:S01]  /*12d10*/  HMMA.16816.F32 R116, R12, R16, R140 ;  /* 0x000000100c74723c */ /* 0x000fe2000000188c */
[----:B------:R-:W-:Y:S01]  /*12d20*/  F2FP.PACK_AB R10, R234, R239 ;  /* 0x000000efea0a723e */ /* 0x000fe200000000ff */
[----:B--2---:R-:W-:-:S05]  /*12d30*/  FMUL.FTZ R148, R148, R7 ;  /* 0x0000000794947220 */ /* 0x004fca0000410000 */
[----:B------:R-:W-:Y:S02]  /*12d40*/  IMAD.MOV.U32 R141, RZ, RZ, R9 ;  /* 0x000000ffff8d7224 */ /* 0x000fe400078e0009 */
[----:B------:R-:W-:Y:S02]  /*12d50*/  FMUL.FTZ R149, R149, R7 ;  /* 0x0000000795957220 */ /* 0x000fe40000410000 */
[-C--:B-1----:R-:W-:Y:S01]  /*12d60*/  FMUL.FTZ R150, R150, R6.reuse ;  /* 0x0000000696967220 */ /* 0x082fe20000410000 */
[----:B---3--:R-:W-:Y:S01]  /*12d70*/  F2FP.PACK_AB R8, R220, R127 ;  /* 0x0000007fdc08723e */ /* 0x008fe200000000ff */
[----:B------:R-:W-:Y:S01]  /*12d80*/  FMUL.FTZ R151, R151, R6 ;  /* 0x0000000697977220 */ /* 0x000fe20000410000 */
[----:B------:R-:W-:Y:S02]  /*12d90*/  F2FP.PACK_AB R9, R141, R126 ;  /* 0x0000007e8d09723e */ /* 0x000fe400000000ff */
[----:B----4-:R-:W-:Y:S01]  /*12da0*/  F2FP.PACK_AB R11, R233, R237 ;  /* 0x000000ede90b723e */ /* 0x010fe200000000ff */
[----:B------:R-:W-:-:S02]  /*12db0*/  FMUL.FTZ R144, R144, R5 ;  /* 0x0000000590907220 */ /* 0x000fc40000410000 */
[----:B------:R-:W-:Y:S02]  /*12dc0*/  FMUL.FTZ R145, R145, R5 ;  /* 0x0000000591917220 */ /* 0x000fe40000410000 */
[-C--:B------:R-:W-:Y:S02]  /*12dd0*/  FMUL.FTZ R136, R136, R7.reuse ;  /* 0x0000000788887220 */ /* 0x080fe40000410000 */
[----:B------:R-:W-:Y:S02]  /*12de0*/  FMUL.FTZ R137, R137, R7 ;  /* 0x0000000789897220 */ /* 0x000fe40000410000 */
[-C--:B------:R-:W-:Y:S02]  /*12df0*/  FMUL.FTZ R138, R138, R6.reuse ;  /* 0x000000068a8a7220 */ /* 0x080fe40000410000 */
[----:B------:R-:W-:Y:S02]  /*12e00*/  FMUL.FTZ R139, R139, R6 ;  /* 0x000000068b8b7220 */ /* 0x000fe40000410000 */
[----:B------:R-:W-:-:S02]  /*12e10*/  FMUL.FTZ R146, R146, R20 ;  /* 0x0000001492927220 */ /* 0x000fc40000410000 */
[----:B------:R-:W-:Y:S01]  /*12e20*/  FMUL.FTZ R147, R147, R20 ;  /* 0x0000001493937220 */ /* 0x000fe20000410000 */
[C---:B------:R-:W-:Y:S07]  /*12e30*/  HMMA.16816.F32 R48, R8.reuse, R18, R148 ;  /* 0x000000120830723c */ /* 0x040fee0000001894 */
[----:B------:R-:W-:Y:S01]  /*12e40*/  MOV R148, R100 ;  /* 0x0000006400947202 */ /* 0x000fe20000000f00 */
[----:B------:R-:W-:Y:S08]  /*12e50*/  HMMA.16816.F32 R52, R8, R16, R136 ;  /* 0x000000100834723c */ /* 0x000ff00000001888 */
[----:B------:R-:W-:Y:S01]  /*12e60*/  HMMA.16816.F32 R100, R12, R18, R144 ;  /* 0x000000120c64723c */ /* 0x000fe20000001890 */
[----:B------:R-:W1:Y:S01]  /*12e70*/  LDSM.16.MT88.4 R16, [R219+0x8000] ;  /* 0x00800000db10783b */ /* 0x000e620000004200 */
[----:B------:R-:W-:-:S02]  /*12e80*/  FMUL.FTZ R164, R164, R7 ;  /* 0x00000007a4a47220 */ /* 0x000fc40000410000 */
[----:B------:R-:W-:Y:S02]  /*12e90*/  FMUL.FTZ R165, R165, R7 ;  /* 0x00000007a5a57220 */ /* 0x000fe40000410000 */
[-C--:B------:R-:W-:Y:S02]  /*12ea0*/  FMUL.FTZ R166, R166, R6.reuse ;  /* 0x00000006a6a67220 */ /* 0x080fe40000410000 */
[----:B------:R-:W-:Y:S02]  /*12eb0*/  FMUL.FTZ R167, R167, R6 ;  /* 0x00000006a7a77220 */ /* 0x000fe40000410000 */
[-C--:B------:R-:W-:Y:S02]  /*12ec0*/  FMUL.FTZ R160, R160, R5.reuse ;  /* 0x00000005a0a07220 */ /* 0x080fe40000410000 */
[----:B------:R-:W-:Y:S02]  /*12ed0*/  FMUL.FTZ R161, R161, R5 ;  /* 0x00000005a1a17220 */ /* 0x000fe40000410000 */
[----:B------:R-:W-:-:S02]  /*12ee0*/  FMUL.FTZ R162, R162, R20 ;  /* 0x00000014a2a27220 */ /* 0x000fc40000410000 */
[----:B------:R-:W-:Y:S02]  /*12ef0*/  FMUL.FTZ R163, R163, R20 ;  /* 0x00000014a3a37220 */ /* 0x000fe40000410000 */
[----:B------:R-:W-:Y:S02]  /*12f00*/  IMAD.MOV.U32 R145, RZ, RZ, R67 ;  /* 0x000000ffff917224 */ /* 0x000fe400078e0043 */
[----:B------:R-:W-:Y:S01]  /*12f10*/  IMAD.MOV.U32 R137, RZ, RZ, R64 ;  /* 0x000000ffff897224 */ /* 0x000fe200078e0040 */
[----:B-1----:R-:W-:Y:S07]  /*12f20*/  HMMA.16816.F32 R40, R8, R18, R164 ;  /* 0x000000120828723c */ /* 0x002fee00000018a4 */
[----:B------:R-:W-:-:S02]  /*12f30*/  MOV R165, R66 ;  /* 0x0000004200a57202 */ /* 0x000fc40000000f00 */
[----:B------:R-:W-:Y:S02]  /*12f40*/  MOV R164, R65 ;  /* 0x0000004100a47202 */ /* 0x000fe40000000f00 */
[----:B------:R-:W-:Y:S01]  /*12f50*/  HMMA.16816.F32 R64, R12, R18, R160 ;  /* 0x000000120c40723c */ /* 0x000fe200000018a0 */
[----:B------:R-:W2:Y:S04]  /*12f60*/  LDL.LU R161, [R1+0xa4] ;  /* 0x0000a40001a17983 */ /* 0x000ea80000300800 */
[----:B------:R-:W3:Y:S01]  /*12f70*/  LDL.LU R162, [R1+0xa8] ;  /* 0x0000a80001a27983 */ /* 0x000ee20000300800 */
        /* <DEDUP_REMOVED lines=9> */
[----:B------:R-:W-:-:S02]  /*13010*/  IMAD.MOV.U32 R149, RZ, RZ, R61 ;  /* 0x000000ffff957224 */ /* 0x000fc400078e003d */
[----:B------:R-:W-:Y:S02]  /*13020*/  IMAD.MOV.U32 R143, RZ, RZ, R60 ;  /* 0x000000ffff8f7224 */ /* 0x000fe400078e003c */
[----:B------:R-:W-:Y:S01]  /*13030*/  IMAD.MOV.U32 R146, RZ, RZ, R62 ;  /* 0x000000ffff927224 */ /* 0x000fe200078e003e */
[-C--:B------:R-:W-:Y:S08]  /*13040*/  HMMA.16816.F32 R44, R8, R16.reuse, R152 ;  /* 0x00000010082c723c */ /* 0x080ff00000001898 */
[----:B------:R-:W-:Y:S01]  /*13050*/  HMMA.16816.F32 R60, R12, R16, R156 ;  /* 0x000000100c3c723c */ /* 0x000fe2000000189c */
[----:B------:R-:W1:Y:S01]  /*13060*/  LDSM.16.MT88.4 R16, [R217+0x8000] ;  /* 0x00800000d910783b */ /* 0x000e620000004200 */
[----:B------:R-:W-:-:S02]  /*13070*/  FMUL.FTZ R172, R172, R5 ;  /* 0x00000005acac7220 */ /* 0x000fc40000410000 */
[-C--:B------:R-:W-:Y:S02]  /*13080*/  FMUL.FTZ R173, R173, R5.reuse ;  /* 0x00000005adad7220 */ /* 0x080fe40000410000 */
[-C--:B------:R-:W-:Y:S02]  /*13090*/  FMUL.FTZ R176, R176, R5.reuse ;  /* 0x00000005b0b07220 */ /* 0x080fe40000410000 */
[----:B------:R-:W-:Y:S02]  /*130a0*/  FMUL.FTZ R177, R177, R5 ;  /* 0x00000005b1b17220 */ /* 0x000fe40000410000 */
[-C--:B------:R-:W-:Y:S02]  /*130b0*/  FMUL.FTZ R174, R174, R20.reuse ;  /* 0x00000014aeae7220 */ /* 0x080fe40000410000 */
[----:B------:R-:W-:Y:S02]  /*130c0*/  FMUL.FTZ R175, R175, R20 ;  /* 0x00000014afaf7220 */ /* 0x000fe40000410000 */
[----:B------:R-:W-:-:S02]  /*130d0*/  FMUL.FTZ R168, R168, R7 ;  /* 0x00000007a8a87220 */ /* 0x000fc40000410000 */
[-C--:B------:R-:W-:Y:S02]  /*130e0*/  FMUL.FTZ R169, R169, R7.reuse ;  /* 0x00000007a9a97220 */ /* 0x080fe40000410000 */
[-C--:B------:R-:W-:Y:S02]  /*130f0*/  FMUL.FTZ R170, R170, R6.reuse ;  /* 0x00000006aaaa7220 */ /* 0x080fe40000410000 */
[-C--:B------:R-:W-:Y:S02]  /*13100*/  FMUL.FTZ R171, R171, R6.reuse ;  /* 0x00000006abab7220 */ /* 0x080fe40000410000 */
[-C--:B------:R-:W-:Y:S02]  /*13110*/  FMUL.FTZ R180, R180, R7.reuse ;  /* 0x00000007b4b47220 */ /* 0x080fe40000410000 */
[----:B------:R-:W-:Y:S02]  /*13120*/  FMUL.FTZ R181, R181, R7 ;  /* 0x00000007b5b57220 */ /* 0x000fe40000410000 */
[----:B------:R-:W-:-:S02]  /*13130*/  FMUL.FTZ R182, R182, R6 ;  /* 0x00000006b6b67220 */ /* 0x000fc40000410000 */
[----:B------:R-:W-:Y:S02]  /*13140*/  FMUL.FTZ R183, R183, R6 ;  /* 0x00000006b7b77220 */ /* 0x000fe40000410000 */
[-C--:B------:R-:W-:Y:S02]  /*13150*/  FMUL.FTZ R178, R178, R20.reuse ;  /* 0x00000014b2b27220 */ /* 0x080fe40000410000 */
[----:B------:R-:W-:Y:S01]  /*13160*/  FMUL.FTZ R179, R179, R20 ;  /* 0x00000014b3b37220 */ /* 0x000fe20000410000 */
        /* <DEDUP_REMOVED lines=8> */
[----:B-1----:R-:W-:Y:S01]  /*131f0*/  HMMA.16816.F32 R36, R8, R16, R168 ;  /* 0x000000100824723c */ /* 0x002fe200000018a8 */
[----:B------:R-:W-:Y:S02]  /*13200*/  MOV R144, R69 ;  /* 0x0000004500907202 */ /* 0x000fe40000000f00 */
[----:B------:R-:W-:-:S05]  /*13210*/  MOV R166, R68 ;  /* 0x0000004400a67202 */ /* 0x000fca0000000f00 */
[----:B------:R-:W-:Y:S08]  /*13220*/  HMMA.16816.F32 R68, R12, R16, R172 ;  /* 0x000000100c44723c */ /* 0x000ff000000018ac */
[-C--:B------:R-:W-:Y:S08]  /*13230*/  HMMA.16816.F32 R32, R8, R18.reuse, R180 ;  /* 0x000000120820723c */ /* 0x080ff000000018b4 */
[----:B------:R-:W-:Y:S01]  /*13240*/  HMMA.16816.F32 R76, R12, R18, R176 ;  /* 0x000000120c4c723c */ /* 0x000fe200000018b0 */
[----:B------:R-:W1:Y:S01]  /*13250*/  LDSM.16.MT88.4 R16, [R218+0x8000] ;  /* 0x00800000da10783b */ /* 0x000e620000004200 */
[----:B------:R-:W-:Y:S01]  /*13260*/  MOV R163, R58 ;  /* 0x0000003a00a37202 */ /* 0x000fe20000000f00 */
[----:B------:R-:W-:Y:S01]  /*13270*/  IMAD.MOV.U32 R167, RZ, RZ, R74 ;  /* 0x000000ffffa77224 */ /* 0x000fe200078e004a */
[----:B------:R-:W-:Y:S01]  /*13280*/  MOV R154, R30 ;  /* 0x0000001e009a7202 */ /* 0x000fe20000000f00 */
[----:B------:R-:W-:Y:S01]  /*13290*/  IMAD.MOV.U32 R153, RZ, RZ, R29 ;  /* 0x000000ffff997224 */ /* 0x000fe200078e001d */
[----:B------:R-:W-:Y:S01]  /*132a0*/  MOV R159, R75 ;  /* 0x0000004b009f7202 */ /* 0x000fe20000000f00 */
[----:B------:R-:W-:-:S02]  /*132b0*/  FMUL.FTZ R188, R188, R5 ;  /* 0x00000005bcbc7220 */ /* 0x000fc40000410000 */
[-C--:B------:R-:W-:Y:S02]  /*132c0*/  FMUL.FTZ R189, R189, R5.reuse ;  /* 0x00000005bdbd7220 */ /* 0x080fe40000410000 */
[-C--:B------:R-:W-:Y:S02]  /*132d0*/  FMUL.FTZ R196, R196, R5.reuse ;  /* 0x00000005c4c47220 */ /* 0x080fe40000410000 */
[----:B------:R-:W-:Y:S01]  /*132e0*/  FMUL.FTZ R197, R197, R5 ;  /* 0x00000005c5c57220 */ /* 0x000fe20000410000 */
[----:B------:R-:W-:Y:S01]  /*132f0*/  MOV R5, R56 ;  /* 0x0000003800057202 */ /* 0x000fe20000000f00 */
[-C--:B------:R-:W-:Y:S02]  /*13300*/  FMUL.FTZ R192, R192, R7.reuse ;  /* 0x00000007c0c07220 */ /* 0x080fe40000410000 */
[----:B------:R-:W-:Y:S02]  /*13310*/  FMUL.FTZ R193, R193, R7 ;  /* 0x00000007c1c17220 */ /* 0x000fe40000410000 */
[----:B------:R-:W-:-:S02]  /*13320*/  FMUL.FTZ R194, R194, R6 ;  /* 0x00000006c2c27220 */ /* 0x000fc40000410000 */
[----:B------:R-:W-:Y:S02]  /*13330*/  FMUL.FTZ R195, R195, R6 ;  /* 0x00000006c3c37220 */ /* 0x000fe40000410000 */
[----:B------:R-:W-:Y:S02]  /*13340*/  IMAD.MOV.U32 R142, RZ, RZ, R31 ;  /* 0x000000ffff8e7224 */ /* 0x000fe400078e001f */
[----:B------:R-:W-:Y:S02]  /*13350*/  IMAD.MOV.U32 R151, RZ, RZ, R28 ;  /* 0x000000ffff977224 */ /* 0x000fe400078e001c */
[----:B------:R-:W-:Y:S01]  /*13360*/  IMAD.MOV.U32 R136, RZ, RZ, R57 ;  /* 0x000000ffff887224 */ /* 0x000fe200078e0039 */
[----:B-1----:R-:W-:Y:S01]  /*13370*/  HMMA.16816.F32 R28, R8, R18, R192 ;  /* 0x00000012081c723c */ /* 0x002fe200000018c0 */
[----:B------:R-:W-:Y:S02]  /*13380*/  IMAD.MOV.U32 R138, RZ, RZ, R59 ;  /* 0x000000ffff8a7224 */ /* 0x000fe400078e003b */
[----:B------:R-:W-:-:S02]  /*13390*/  FMUL.FTZ R184, R184, R7 ;  /* 0x00000007b8b87220 */ /* 0x000fc40000410000 */
[----:B------:R-:W-:Y:S02]  /*133a0*/  FMUL.FTZ R185, R185, R7 ;  /* 0x00000007b9b97220 */ /* 0x000fe40000410000 */
[-C--:B------:R-:W-:Y:S02]  /*133b0*/  FMUL.FTZ R186, R186, R6.reuse ;  /* 0x00000006baba7220 */ /* 0x080fe40000410000 */
[----:B------:R-:W-:Y:S02]  /*133c0*/  FMUL.FTZ R187, R187, R6 ;  /* 0x00000006bbbb7220 */ /* 0x000fe40000410000 */
[-C--:B------:R-:W-:Y:S02]  /*133d0*/  FMUL.FTZ R190, R190, R20.reuse ;  /* 0x00000014bebe7220 */ /* 0x080fe40000410000 */
[----:B------:R-:W-:-:S03]  /*133e0*/  FMUL.FTZ R191, R191, R20 ;  /* 0x00000014bfbf7220 */ /* 0x000fc60000410000 */
[-C--:B------:R-:W-:Y:S01]  /*133f0*/  HMMA.16816.F32 R56, R8, R16.reuse, R184 ;  /* 0x000000100838723c */ /* 0x080fe200000018b8 */
[--C-:B------:R-:W-:Y:S02]  /*13400*/  FFMA.FTZ R121, R121, c[0x0][0x23c], -R4.reuse ;  /* 0x00008f0079797a23 */ /* 0x100fe40000010804 */
[--C-:B------:R-:W-:Y:S02]  /*13410*/  FFMA.FTZ R120, R120, c[0x0][0x23c], -R4.reuse ;  /* 0x00008f0078787a23 */ /* 0x100fe40000010804 */
[--C-:B------:R-:W-:Y:S02]  /*13420*/  FFMA.FTZ R115, R115, c[0x0][0x23c], -R4.reuse ;  /* 0x00008f0073737a23 */ /* 0x100fe40000010804 */
[--C-:B------:R-:W-:Y:S01]  /*13430*/  FFMA.FTZ R186, R87, c[0x0][0x23c], -R4.reuse ;  /* 0x00008f0057ba7a23 */ /* 0x100fe20000010804 */
[----:B------:R-:W-:Y:S01]  /*13440*/  HMMA.16816.F32 R72, R12, R16, R188 ;  /* 0x000000100c48723c */ /* 0x000fe200000018bc */
        /* <DEDUP_REMOVED lines=8> */
[-C--:B------:R-:W-:Y:S02]  /*134d0*/  FMUL.FTZ R198, R198, R20.reuse ;  /* 0x00000014c6c67220 */ /* 0x080fe40000410000 */
[----:B------:R-:W-:Y:S02]  /*134e0*/  FMUL.FTZ R199, R199, R20 ;  /* 0x00000014c7c77220 */ /* 0x000fe40000410000 */
[----:B------:R-:W-:Y:S02]  /*134f0*/  FFMA.FTZ R140, R140, c[0x0][0x23c], -R3 ;  /* 0x00008f008c8c7a23 */ /* 0x000fe40000010803 */
[----:B---3--:R-:W-:Y:S02]  /*13500*/  FFMA.FTZ R126, R162, R6, R126 ;  /* 0x00000006a27e7223 */ /* 0x008fe4000001007e */
        /* <DEDUP_REMOVED lines=16> */
[----:B--2---:R-:W-:-:S02]  /*13610*/  FFMA.FTZ R127, R161, R7, R127 ;  /* 0x00000007a17f7223 */ /* 0x004fc4000001007f */
[----:B------:R-:W-:Y:S01]  /*13620*/  IMAD.MOV.U32 R150, RZ, RZ, R141 ;  /* 0x000000ffff967224 */ /* 0x000fe200078e008d */
[----:B------:R-:W-:Y:S01]  /*13630*/  MOV R141, R5 ;  /* 0x00000005008d7202 */ /* 0x000fe20000000f00 */
[----:B------:R-:W-:Y:S01]  /*13640*/  IMAD.MOV.U32 R161, RZ, RZ, R162 ;  /* 0x000000ffffa17224 */ /* 0x000fe200078e00a2 */
[----:B------:R-:W-:Y:S01]  /*13650*/  MOV R162, R163 ;  /* 0x000000a300a27202 */ /* 0x000fe20000000f00 */
[----:B------:R-:W-:Y:S02]  /*13660*/  FFMA.FTZ R5, R241, c[0x0][0x23c], -R4 ;  /* 0x00008f00f1057a23 */ /* 0x000fe40000010804 */
[----:B------:R-:W-:Y:S01]  /*13670*/  IMAD.MOV.U32 R163, RZ, RZ, R164 ;  /* 0x000000ffffa37224 */ /* 0x000fe200078e00a4 */
[----:B------:R-:W-:Y:S01]  /*13680*/  MOV R164, R165 ;  /* 0x000000a500a47202 */ /* 0x000fe20000000f00 */
[----:B------:R-:W-:Y:S01]  /*13690*/  IMAD.MOV.U32 R165, RZ, RZ, R167 ;  /* 0x000000ffffa57224 */ /* 0x000fe200078e00a7 */
[----:B------:R-:W-:Y:S01]  /*136a0*/  MOV R167, R152 ;  /* 0x0000009800a77202 */ /* 0x000fe20000000f00 */
[----:B------:R-:W-:Y:S01]  /*136b0*/  IMAD.MOV.U32 R152, RZ, RZ, R153 ;  /* 0x000000ffff987224 */ /* 0x000fe200078e0099 */
        /* <DEDUP_REMOVED lines=8> */
[----:B------:R-:W-:-:S02]  /*13740*/  IMAD.MOV.U32 R149, RZ, RZ, R150 ;  /* 0x000000ffff957224 */ /* 0x000fc400078e0096 */
[--C-:B------:R-:W-:Y:S02]  /*13750*/  FFMA.FTZ R179, R95, c[0x0][0x23c], -R3.reuse ;  /* 0x00008f005fb37a23 */ /* 0x100fe40000010803 */
[----:B------:R-:W-:Y:S01]  /*13760*/  FFMA.FTZ R185, R86, c[0x0][0x23c], -R3 ;  /* 0x00008f0056b97a23 */ /* 0x000fe20000010803 */
[----:B------:R-:W-:Y:S01]  /*13770*/  HMMA.16816.F32 R196, R12, R18, R196 ;  /* 0x000000120cc4723c */ /* 0x000fe200000018c4 */
[--C-:B------:R-:W-:Y:S02]  /*13780*/  FFMA.FTZ R6, R22, c[0x0][0x23c], -R4.reuse ;  /* 0x00008f0016067a23 */ /* 0x100fe40000010804 */
[----:B------:R-:W-:Y:S01]  /*13790*/  IMAD.MOV.U32 R90, RZ, RZ, R225 ;  /* 0x000000ffff5a7224 */ /* 0x000fe200078e00e1 */
[----:B------:R-:W-:Y:S01]  /*137a0*/  MOV R94, R220 ;  /* 0x000000dc005e7202 */ /* 0x000fe20000000f00 */
[----:B-1----:R-:W-:Y:S01]  /*137b0*/  FFMA.FTZ R5, R161, c[0x0][0x23c], -R4 ;  /* 0x00008f00a1057a23 */ /* 0x002fe20000010804 */
[----:B------:R-:W-:Y:S01]  /*137c0*/  MOV R161, R162 ;  /* 0x000000a200a17202 */ /* 0x000fe20000000f00 */
[----:B------:R-:W-:Y:S01]  /*137d0*/  IMAD.MOV.U32 R162, RZ, RZ, R163 ;  /* 0x000000ffffa27224 */ /* 0x000fe200078e00a3 */
[----:B------:R-:W-:Y:S01]  /*137e0*/  MOV R163, R164 ;  /* 0x000000a400a37202 */ /* 0x000fe20000000f00 */
[----:B------:R-:W1:Y:S01]  /*137f0*/  LDSM.16.MT88.4 R12, [R216+0x8800] ;  /* 0x00880000d80c783b */ /* 0x000e620000004200 */
[----:B------:R-:W-:Y:S01]  /*13800*/  MOV R164, R167 ;  /* 0x000000a700a47202 */ /* 0x000fe20000000f00 */
[----:B------:R-:W-:Y:S01]  /*13810*/  IMAD.MOV.U32 R167, RZ, RZ, R152 ;  /* 0x000000ffffa77224 */ /* 0x000fe200078e0098 */
[----:B------:R-:W-:Y:S01]  /*13820*/  MOV R152, R157 ;  /* 0x0000009d00987202 */ /* 0x000fe20000000f00 */
[----:B------:R-:W-:Y:S01]  /*13830*/  LDSM.16.MT88.4 R16, [R217+0x8800] ;  /* 0x00880000d910783b */ /* 0x000fe20000004200 */
[----:B------:R-:W-:Y:S01]  /*13840*/  MOV R157, R158 ;  /* 0x0000009e009d7202 */ /* 0x000fe20000000f00 */
        /* <DEDUP_REMOVED lines=8> */
[----:B------:R-:W-:Y:S01]  /*138d0*/  FFMA.FTZ R213, R213, c[0x0][0x23c], -R0 ;  /* 0x00008f00d5d57a23 */ /* 0x000fe20000010800 */
[----:B------:R-:W-:Y:S01]  /*138e0*/  MOV R149, R150 ;  /* 0x0000009600957202 */ /* 0x000fe20000000f00 */
[----:B------:R-:W-:Y:S01]  /*138f0*/  IMAD.MOV.U32 R150, RZ, RZ, R136 ;  /* 0x000000ffff967224 */ /* 0x000fe200078e0088 */
[----:B------:R-:W-:Y:S01]  /*13900*/  MOV R136, R232 ;  /* 0x000000e800887202 */ /* 0x000fe20000000f00 */
[----:B------:R-:W-:Y:S01]  /*13910*/  FFMA.FTZ R212, R212, c[0x0][0x23c], -R0 ;  /* 0x00008f00d4d47a23 */ /* 0x000fe20000010800 */
[----:B------:R2:W3:Y:S01]  /*13920*/  MUFU.EX2 R232, R5 ;  /* 0x0000000500e87308 */ /* 0x0004e20000000800 */
[----:B------:R4:W5:Y:S01]  /*13930*/  LDL.LU R241, [R1+0x130] ;  /* 0x0001300001f17983 */ /* 0x0009620000300800 */
[----:B--2---:R-:W-:Y:S01]  /*13940*/  FFMA.FTZ R5, R161, c[0x0][0x23c], -R4 ;  /* 0x00008f00a1057a23 */ /* 0x004fe20000010804 */
        /* <DEDUP_REMOVED lines=10> */
[----:B------:R-:W-:Y:S02]  /*139f0*/  IMAD.MOV.U32 R138, RZ, RZ, R230 ;  /* 0x000000ffff8a7224 */ /* 0x000fe400078e00e6 */
[----:B------:R2:W-:Y:S02]  /*13a00*/  MUFU.EX2 R230, R5 ;  /* 0x0000000500e67308 */ /* 0x0005e40000000800 */
[----:B--2---:R-:W-:Y:S01]  /*13a10*/  FFMA.FTZ R5, R161, c[0x0][0x23c], -R4 ;  /* 0x00008f00a1057a23 */ /* 0x004fe20000010804 */
[----:B------:R-:W-:-:S02]  /*13a20*/  MOV R161, R162 ;  /* 0x000000a200a17202 */ /* 0x000fc40000000f00 */
[----:B------:R-:W-:Y:S01]  /*13a30*/  MOV R162, R163 ;  /* 0x000000a300a27202 */ /* 0x000fe20000000f00 */
[----:B------:R-:W-:Y:S01]  /*13a40*/  IMAD.MOV.U32 R163, RZ, RZ, R157 ;  /* 0x000000ffffa37224 */ /* 0x000fe200078e009d */
[----:B------:R-:W-:Y:S02]  /*13a50*/  MOV R157, R146 ;  /* 0x00000092009d7202 */ /* 0x000fe40000000f00 */
[----:B------:R-:W-:Y:S01]  /*13a60*/  MOV R146, R147 ;  /* 0x0000009300927202 */ /* 0x000fe20000000f00 */
[----:B------:R-:W-:Y:S01]  /*13a70*/  IMAD.MOV.U32 R147, RZ, RZ, R150 ;  /* 0x000000ffff937224 */ /* 0x000fe200078e0096 */
[----:B------:R-:W-:Y:S01]  /*13a80*/  MOV R150, R136 ;  /* 0x0000008800967202 */ /* 0x000fe20000000f00 */
[----:B------:R2:W-:Y:S01]  /*13a90*/  MUFU.EX2 R7, R5 ;  /* 0x0000000500077308 */ /* 0x0005e20000000800 */
        /* <DEDUP_REMOVED lines=16> */
[----:B--2---:R-:W-:Y:S02]  /*13ba0*/  FFMA.FTZ R5, R175, c[0x0][0x23c], -R3 ;  /* 0x00008f00af057a23 */ /* 0x004fe40000010803 */
[----:B------:R-:W-:-:S02]  /*13bb0*/  IMAD.MOV.U32 R175, RZ, RZ, R166 ;  /* 0x000000ffffaf7224 */ /* 0x000fc400078e00a6 */
[----:B------:R-:W-:Y:S01]  /*13bc0*/  IMAD.MOV.U32 R166, RZ, RZ, R231 ;  /* 0x000000ffffa67224 */ /* 0x000fe200078e00e7 */
[----:B------:R-:W-:-:S03]  /*13bd0*/  MOV R173, R164 ;  /* 0x000000a400ad7202 */ /* 0x000fc60000000f00 */
[----:B------:R-:W-:Y:S01]  /*13be0*/  IMAD.MOV.U32 R165, RZ, RZ, R166 ;  /* 0x000000ffffa57224 */ /* 0x000fe200078e00a6 */
[----:B------:R-:W-:Y:S02]  /*13bf0*/  MOV R166, R167 ;  /* 0x000000a700a67202 */ /* 0x000fe40000000f00 */
[----:B------:R-:W-:Y:S01]  /*13c00*/  MOV R167, R152 ;  /* 0x0000009800a77202 */ /* 0x000fe20000000f00 */
[----:B------:R-:W-:Y:S01]  /*13c10*/  IMAD.MOV.U32 R152, RZ, RZ, R153 ;  /* 0x000000ffff987224 */ /* 0x000fe200078e0099 */
[----:B------:R-:W-:Y:S01]  /*13c20*/  MOV R171, R162 ;  /* 0x000000a200ab7202 */ /* 0x000fe20000000f00 */
[----:B------:R2:W1:Y:S01]  /*13c30*/  MUFU.EX2 R231, R5 ;  /* 0x0000000500e77308 */ /* 0x0004620000000800 */
[----:B------:R-:W-:Y:S02]  /*13c40*/  MOV R153, R154 ;  /* 0x0000009a00997202 */ /* 0x000fe40000000f00 */
[----:B------:R-:W-:Y:S02]  /*13c50*/  MOV R182, R170 ;  /* 0x000000aa00b67202 */ /* 0x000fe40000000f00 */
[----:B------:R-:W-:Y:S01]  /*13c60*/  MOV R154, R155 ;  /* 0x0000009b009a7202 */ /* 0x000fe20000000f00 */
[----:B------:R-:W-:Y:S01]  /*13c70*/  IMAD.MOV.U32 R155, RZ, RZ, R156 ;  /* 0x000000ffff9b7224 */ /* 0x000fe200078e009c */
[----:B------:R-:W-:-:S02]  /*13c80*/  MOV R183, R173 ;  /* 0x000000ad00b77202 */ /* 0x000fc40000000f00 */
[----:B------:R-:W-:Y:S02]  /*13c90*/  MOV R156, R142 ;  /* 0x0000008e009c7202 */ /* 0x000fe40000000f00 */
[----:B------:R-:W-:Y:S02]  /*13ca0*/  MOV R170, R174 ;  /* 0x000000ae00aa7202 */ /* 0x000fe40000000f00 */
[----:B------:R-:W-:Y:S01]  /*13cb0*/  MOV R142, R229 ;  /* 0x000000e5008e7202 */ /* 0x000fe20000000f00 */
[----:B--2---:R-:W-:Y:S01]  /*13cc0*/  FFMA.FTZ R5, R169, c[0x0][0x23c], -R3 ;  /* 0x00008f00a9057a23 */ /* 0x004fe20000010803 */
[----:B------:R-:W-:Y:S01]  /*13cd0*/  MOV R169, R171 ;  /* 0x000000ab00a97202 */ /* 0x000fe20000000f00 */
[----:B------:R-:W-:Y:S02]  /*13ce0*/  IMAD.MOV.U32 R171, RZ, RZ, R175 ;  /* 0x000000ffffab7224 */ /* 0x000fe400078e00af */
[----:B------:R2:W-:Y:S01]  /*13cf0*/  MUFU.EX2 R229, R5 ;  /* 0x0000000500e57308 */ /* 0x0005e20000000800 */
[----:B------:R-:W-:-:S02]  /*13d00*/  FFMA.FTZ R147, R211, c[0x0][0x23c], -R4 ;  /* 0x00008f00d3937a23 */ /* 0x000fc40000010804 */
[--C-:B------:R-:W-:Y:S02]  /*13d10*/  FFMA.FTZ R146, R207, c[0x0][0x23c], -R4.reuse ;  /* 0x00008f00cf927a23 */ /* 0x100fe40000010804 */
[----:B------:R-:W-:Y:S02]  /*13d20*/  FFMA.FTZ R145, R131, c[0x0][0x23c], -R4 ;  /* 0x00008f0083917a23 */ /* 0x000fe40000010804 */
[----:B--2---:R-:W-:Y:S02]  /*13d30*/  FFMA.FTZ R5, R182, c[0x0][0x23c], -R3 ;  /* 0x00008f00b6057a23 */ /* 0x004fe40000010803 */
        /* <DEDUP_REMOVED lines=16> */
[----:B------:R-:W-:Y:S02]  /*13e40*/  FFMA.FTZ R175, R97, c[0x0][0x23c], -R4 ;  /* 0x00008f0061af7a23 */ /* 0x000fe40000010804 */
[----:B------:R-:W-:Y:S01]  /*13e50*/  IMAD.MOV.U32 R152, RZ, RZ, R153 ;  /* 0x000000ffff987224 */ /* 0x000fe200078e0099 */
[----:B------:R-:W-:Y:S01]  /*13e60*/  MOV R153, R154 ;  /* 0x0000009a00997202 */ /* 0x000fe20000000f00 */
[----:B------:R-:W-:Y:S01]  /*13e70*/  FFMA.FTZ R4, R182, c[0x0][0x23c], -R2 ;  /* 0x00008f00b6047a23 */ /* 0x000fe20000010802 */
[----:B------:R-:W-:Y:S01]  /*13e80*/  MOV R154, R155 ;  /* 0x0000009b009a7202 */ /* 0x000fe20000000f00 */
[----:B------:R-:W-:Y:S01]  /*13e90*/  IMAD.MOV.U32 R155, RZ, RZ, R156 ;  /* 0x000000ffff9b7224 */ /* 0x000fe200078e009c */
[----:B------:R-:W-:Y:S01]  /*13ea0*/  MOV R156, R157 ;  /* 0x0000009d009c7202 */ /* 0x000fe20000000f00 */
[----:B------:R-:W-:Y:S01]  /*13eb0*/  FFMA.FTZ R113, R168, c[0x0][0x23c], -R3 ;  /* 0x00008f00a8717a23 */ /* 0x000fe20000010803 */
[----:B------:R-:W-:Y:S01]  /*13ec0*/  MOV R157, R158 ;  /* 0x0000009e009d7202 */ /* 0x000fe20000000f00 */
[----:B------:R2:W-:Y:S01]  /*13ed0*/  MUFU.EX2 R189, R4 ;  /* 0x0000000400bd7308 */ /* 0x0005e20000000800 */
[----:B------:R-:W-:Y:S01]  /*13ee0*/  IMAD.MOV.U32 R158, RZ, RZ, R159 ;  /* 0x000000ffff9e7224 */ /* 0x000fe200078e009f */
[----:B------:R-:W-:Y:S01]  /*13ef0*/  MOV R168, R172 ;  /* 0x000000ac00a87202 */ /* 0x000fe20000000f00 */
[----:B------:R-:W-:Y:S01]  /*13f00*/  IMAD.MOV.U32 R181, RZ, RZ, R171 ;  /* 0x000000ffffb57224 */ /* 0x000fe200078e00ab */
[----:B------:R-:W-:-:S02]  /*13f10*/  MOV R159, R143 ;  /* 0x0000008f009f7202 */ /* 0x000fc40000000f00 */
[----:B------:R-:W-:Y:S02]  /*13f20*/  MOV R172, R153 ;  /* 0x0000009900ac7202 */ /* 0x000fe40000000f00 */
[----:B------:R-:W-:Y:S01]  /*13f30*/  MOV R153, R138 ;  /* 0x0000008a00997202 */ /* 0x000fe20000000f00 */
[--C-:B------:R-:W-:Y:S01]  /*13f40*/  FFMA.FTZ R138, R210, c[0x0][0x23c], -R3.reuse ;  /* 0x00008f00d28a7a23 */ /* 0x100fe20000010803 */
[----:B------:R-:W-:Y:S01]  /*13f50*/  MOV R150, R238 ;  /* 0x000000ee00967202 */ /* 0x000fe20000000f00 */
[----:B------:R-:W-:Y:S02]  /*13f60*/  FFMA.FTZ R112, R183, c[0x0][0x23c], -R3 ;  /* 0x00008f00b7707a23 */ /* 0x000fe40000010803 */
[----:B--2---:R-:W-:Y:S01]  /*13f70*/  FFMA.FTZ R4, R170, c[0x0][0x23c], -R2 ;  /* 0x00008f00aa047a23 */ /* 0x004fe20000010802 */
[----:B------:R-:W-:Y:S01]  /*13f80*/  MOV R170, R167 ;  /* 0x000000a700aa7202 */ /* 0x000fe20000000f00 */
[----:B------:R-:W-:Y:S02]  /*13f90*/  IMAD.MOV.U32 R183, RZ, RZ, R165 ;  /* 0x000000ffffb77224 */ /* 0x000fe400078e00a5 */
[----:B------:R2:W-:Y:S01]  /*13fa0*/  MUFU.EX2 R210, R4 ;  /* 0x0000000400d27308 */ /* 0x0005e20000000800 */
[----:B------:R-:W-:Y:S01]  /*13fb0*/  MOV R165, R154 ;  /* 0x0000009a00a57202 */ /* 0x000fe20000000f00 */
[----:B------:R-:W-:Y:S01]  /*13fc0*/  IMAD.MOV.U32 R167, RZ, RZ, R159 ;  /* 0x000000ffffa77224 */ /* 0x000fe200078e009f */
[----:B------:R-:W-:Y:S01]  /*13fd0*/  MOV R136, R239 ;  /* 0x000000ef00887202 */ /* 0x000fe20000000f00 */
[----:B------:R-:W-:Y:S01]  /*13fe0*/  FFMA.FTZ R124, R169, c[0x0][0x23c], -R3 ;  /* 0x00008f00a97c7a23 */ /* 0x000fe20000010803 */
[----:B------:R-:W-:Y:S01]  /*13ff0*/  MOV R154, R158 ;  /* 0x0000009e009a7202 */ /* 0x000fe20000000f00 */
[----:B------:R-:W-:Y:S01]  /*14000*/  IMAD.MOV.U32 R171, RZ, RZ, R152 ;  /* 0x000000ffffab7224 */ /* 0x000fe200078e0098 */
[----:B------:R-:W-:-:S02]  /*14010*/  MOV R182, R160 ;  /* 0x000000a000b67202 */ /* 0x000fc40000000f00 */
[----:B------:R-:W-:Y:S02]  /*14020*/  MOV R169, R166 ;  /* 0x000000a600a97202 */ /* 0x000fe40000000f00 */
[----:B------:R-:W-:Y:S01]  /*14030*/  MOV R152, R150 ;  /* 0x0000009600987202 */ /* 0x000fe20000000f00 */
[----:B--2---:R-:W-:Y:S01]  /*14040*/  FFMA.FTZ R4, R181, c[0x0][0x23c], -R2 ;  /* 0x00008f00b5047a23 */ /* 0x004fe20000010802 */
[----:B------:R-:W-:Y:S01]  /*14050*/  MOV R150, R151 ;  /* 0x0000009700967202 */ /* 0x000fe20000000f00 */
[----:B------:R-:W-:Y:S02]  /*14060*/  IMAD.MOV.U32 R9, RZ, RZ, R165 ;  /* 0x000000ffff097224 */ /* 0x000fe400078e00a5 */
[----:B------:R2:W-:Y:S01]  /*14070*/  MUFU.EX2 R207, R4 ;  /* 0x0000000400cf7308 */ /* 0x0005e20000000800 */
        /* <DEDUP_REMOVED lines=12> */
[----:B--2---:R-:W-:Y:S01]  /*14140*/  FFMA.FTZ R4, R167, c[0x0][0x23c], -R2 ;  /* 0x00008f00a7047a23 */ /* 0x004fe20000010802 */
        /* <DEDUP_REMOVED lines=19> */
[----:B------:R-:W-:Y:S01]  /*14280*/  FFMA.FTZ R3, R9, c[0x0][0x23c], -R0 ;  /* 0x00008f0009037a23 */ /* 0x000fe20000010800 */
[----:B------:R-:W-:Y:S01]  /*14290*/  MOV R10, R166 ;  /* 0x000000a6000a7202 */ /* 0x000fe20000000f00 */
[----:B------:R-:W-:Y:S02]  /*142a0*/  FFMA.FTZ R25, R195, c[0x0][0x23c], -R2 ;  /* 0x00008f00c3197a23 */ /* 0x000fe40000010802 */
[----:B------:R-:W-:Y:S01]  /*142b0*/  IMAD.MOV.U32 R141, RZ, RZ, R240 ;  /* 0x000000ffff8d7224 */ /* 0x000fe200078e00f0 */
[----:B------:R2:W-:Y:S01]  /*142c0*/  MUFU.EX2 R206, R3 ;  /* 0x0000000300ce7308 */ /* 0x0005e20000000800 */
[----:B------:R-:W-:Y:S01]  /*142d0*/  FFMA.FTZ R27, R10, c[0x0][0x23c], -R2 ;  /* 0x00008f000a1b7a23 */ /* 0x000fe20000010802 */
[----:B------:R-:W-:Y:S01]  /*142e0*/  MOV R143, R227 ;  /* 0x000000e3008f7202 */ /* 0x000fe20000000f00 */
[----:B------:R-:W-:-:S02]  /*142f0*/  IMAD.MOV.U32 R10, RZ, RZ, R177 ;  /* 0x000000ffff0a7224 */ /* 0x000fc400078e00b1 */
[--C-:B------:R-:W-:Y:S02]  /*14300*/  FFMA.FTZ R26, R11, c[0x0][0x23c], -R2.reuse ;  /* 0x00008f000b1a7a23 */ /* 0x100fe40000010802 */
[----:B------:R-:W-:Y:S01]  /*14310*/  FFMA.FTZ R129, R209, c[0x0][0x23c], -R2 ;  /* 0x00008f00d1817a23 */ /* 0x000fe20000010802 */
[----:B------:R-:W-:Y:S01]  /*14320*/  MOV R125, R6 ;  /* 0x00000006007d7202 */ /* 0x000fe20000000f00 */
[----:B------:R-:W-:Y:S01]  /*14330*/  IMAD.MOV.U32 R166, RZ, RZ, R153 ;  /* 0x000000ffffa67224 */ /* 0x000fe200078e0099 */
[----:B---3--:R-:W-:Y:S01]  /*14340*/  F2FP.PACK_AB R8, R232, R193 ;  /* 0x000000c1e808723e */ /* 0x008fe200000000ff */
[----:B------:R-:W3:Y:S01]  /*14350*/  LDSM.16.MT88.4 R20, [R219+0x8800] ;  /* 0x00880000db14783b */ /* 0x000ee20000004200 */
[----:B-1----:R-:W-:Y:S01]  /*14360*/  F2FP.PACK_AB R9, R231, R192 ;  /* 0x000000c0e709723e */ /* 0x002fe200000000ff */
[----:B------:R-:W-:Y:S01]  /*14370*/  IMAD.MOV.U32 R82, RZ, RZ, R180 ;  /* 0x000000ffff527224 */ /* 0x000fe200078e00b4 */
[----:B------:R-:W-:Y:S01]  /*14380*/  MOV R104, R178 ;  /* 0x000000b200687202 */ /* 0x000fe20000000f00 */
[----:B------:R-:W-:Y:S01]  /*14390*/  MUFU.EX2 R140, R140 ;  /* 0x0000008c008c7308 */ /* 0x000fe20000000800 */
[----:B--2---:R-:W-:Y:S01]  /*143a0*/  FFMA.FTZ R3, R165, c[0x0][0x23c], -R0 ;  /* 0x00008f00a5037a23 */ /* 0x004fe20000010800 */
[----:B------:R-:W-:Y:S01]  /*143b0*/  MOV R153, R155 ;  /* 0x0000009b00997202 */ /* 0x000fe20000000f00 */
[----:B------:R4:W5:Y:S05]  /*143c0*/  LDL.LU R240, [R1+0x12c] ;  /* 0x00012c0001f07983 */ /* 0x00096a0000300800 */
[----:B------:R1:W2:Y:S01]  /*143d0*/  MUFU.EX2 R195, R3 ;  /* 0x0000000300c37308 */ /* 0x0002a20000000800 */
[----:B------:R-:W-:Y:S01]  /*143e0*/  MOV R155, R148 ;  /* 0x00000094009b7202 */ /* 0x000fe20000000f00 */
[----:B------:R-:W-:Y:S01]  /*143f0*/  IMAD.MOV.U32 R148, RZ, RZ, R141 ;  /* 0x000000ffff947224 */ /* 0x000fe200078e008d */
[----:B------:R-:W-:-:S05]  /*14400*/  MOV R141, R142 ;  /* 0x0000008e008d7202 */ /* 0x000fca0000000f00 */
[----:B------:R2:W2:Y:S01]  /*14410*/  MUFU.EX2 R227, R5 ;  /* 0x0000000500e37308 */ /* 0x0004a20000000800 */
[----:B------:R-:W-:Y:S02]  /*14420*/  MOV R11, R181 ;  /* 0x000000b5000b7202 */ /* 0x000fe40000000f00 */
[----:B------:R-:W-:Y:S02]  /*14430*/  MOV R209, R7 ;  /* 0x0000000700d17202 */ /* 0x000fe40000000f00 */
[----:B------:R-:W-:Y:S01]  /*14440*/  MOV R177, R168 ;  /* 0x000000a800b17202 */ /* 0x000fe20000000f00 */
[----:B------:R-:W-:Y:S01]  /*14450*/  FFMA.FTZ R130, R143, c[0x0][0x23c], -R2 ;  /* 0x00008f008f827a23 */ /* 0x000fe20000010802 */
[----:B------:R-:W-:Y:S01]  /*14460*/  MOV R165, R153 ;  /* 0x0000009900a57202 */ /* 0x000fe20000000f00 */
[----:B-1----:R-:W-:Y:S01]  /*14470*/  FFMA.FTZ R3, R228, c[0x0][0x23c], -R0 ;  /* 0x00008f00e4037a23 */ /* 0x002fe20000010800 */
[----:B------:R-:W-:Y:S01]  /*14480*/  MOV R105, R156 ;  /* 0x0000009c00697202 */ /* 0x000fe20000000f00 */
[--C-:B------:R-:W-:Y:S01]  /*14490*/  FFMA.FTZ R178, R84, c[0x0][0x23c], -R2.reuse ;  /* 0x00008f0054b27a23 */ /* 0x100fe20000010802 */
[----:B------:R-:W-:Y:S01]  /*144a0*/  MUFU.EX2 R27, R27 ;  /* 0x0000001b001b7308 */ /* 0x000fe20000000800 */
[----:B------:R-:W-:Y:S01]  /*144b0*/  MOV R142, R226 ;  /* 0x000000e2008e7202 */ /* 0x000fe20000000f00 */
[----:B------:R-:W-:Y:S01]  /*144c0*/  FFMA.FTZ R180, R81, c[0x0][0x23c], -R2 ;  /* 0x00008f0051b47a23 */ /* 0x000fe20000010802 */
[----:B------:R4:W5:Y:S05]  /*144d0*/  LDL.LU R239, [R1+0x128] ;  /* 0x0001280001ef7983 */ /* 0x00096a0000300800 */
[----:B------:R1:W-:Y:S08]  /*144e0*/  MUFU.EX2 R228, R3 ;  /* 0x0000000300e47308 */ /* 0x0003f00000000800 */
[----:B------:R3:W3:Y:S01]  /*144f0*/  MUFU.EX2 R226, R4 ;  /* 0x0000000400e27308 */ /* 0x0006e20000000800 */
[----:B------:R-:W-:Y:S01]  /*14500*/  IMAD.MOV.U32 R110, RZ, RZ, R11 ;  /* 0x000000ffff6e7224 */ /* 0x000fe200078e000b */
[----:B--2---:R-:W-:Y:S01]  /*14510*/  F2FP.PACK_AB R5, R195, R206 ;  /* 0x000000cec305723e */ /* 0x004fe200000000ff */
[----:B------:R-:W-:Y:S01]  /*14520*/  IMAD.MOV.U32 R181, RZ, RZ, R166 ;  /* 0x000000ffffb57224 */ /* 0x000fe200078e00a6 */
[----:B------:R-:W-:Y:S01]  /*14530*/  MOV R168, R167 ;  /* 0x000000a700a87202 */ /* 0x000fe20000000f00 */
[--C-:B------:R-:W-:Y:S01]  /*14540*/  FFMA.FTZ R24, R148, c[0x0][0x23c], -R2.reuse ;  /* 0x00008f0094187a23 */ /* 0x100fe20000010802 */
[----:B------:R-:W-:Y:S01]  /*14550*/  MOV R107, R177 ;  /* 0x000000b1006b7202 */ /* 0x000fe20000000f00 */
[----:B------:R-:W-:Y:S01]  /*14560*/  FFMA.FTZ R128, R141, c[0x0][0x23c], -R2 ;  /* 0x00008f008d807a23 */ /* 0x000fe20000010802 */
[----:B------:R-:W-:Y:S01]  /*14570*/  MOV R190, R165 ;  /* 0x000000a500be7202 */ /* 0x000fe20000000f00 */
[----:B-1----:R-:W-:Y:S01]  /*14580*/  FFMA.FTZ R3, R10, c[0x0][0x23c], -R0 ;  /* 0x00008f000a037a23 */ /* 0x002fe20000010800 */
[----:B------:R-:W-:Y:S01]  /*14590*/  MUFU.EX2 R26, R26 ;  /* 0x0000001a001a7308 */ /* 0x000fe20000000800 */
[----:B------:R-:W-:Y:S01]  /*145a0*/  FFMA.FTZ R131, R142, c[0x0][0x23c], -R2 ;  /* 0x00008f008e837a23 */ /* 0x000fe20000010802 */
[----:B------:R4:W5:Y:S06]  /*145b0*/  LDL.LU R238, [R1+0x124] ;  /* 0x0001240001ee7983 */ /* 0x00096c0000300800 */
[----:B------:R-:W1:Y:S01]  /*145c0*/  MUFU.EX2 R225, R3 ;  /* 0x0000000300e17308 */ /* 0x000e620000000800 */
[----:B------:R-:W-:-:S02]  /*145d0*/  F2FP.PACK_AB R10, R209, R230 ;  /* 0x000000e6d10a723e */ /* 0x000fc400000000ff */
[----:B------:R-:W-:Y:S02]  /*145e0*/  F2FP.PACK_AB R11, R227, R229 ;  /* 0x000000e5e30b723e */ /* 0x000fe400000000ff */
[----:B---3--:R-:W-:Y:S02]  /*145f0*/  F2FP.PACK_AB R4, R210, R189 ;  /* 0x000000bdd204723e */ /* 0x008fe400000000ff */
[----:B------:R-:W-:Y:S02]  /*14600*/  F2FP.PACK_AB R6, R226, R207 ;  /* 0x000000cfe206723e */ /* 0x000fe400000000ff */
[----:B-1----:R-:W-:Y:S01]  /*14610*/  F2FP.PACK_AB R7, R225, R228 ;  /* 0x000000e4e107723e */ /* 0x002fe200000000ff */
[-C--:B------:R-:W-:Y:S08]  /*14620*/  HMMA.16816.F32 R116, R8, R12.reuse, R116 ;  /* 0x0000000c0874723c */ /* 0x080ff00000001874 */
[C---:B------:R-:W-:Y:S08]  /*14630*/  HMMA.16816.F32 R52, R4.reuse, R12, R52 ;  /* 0x0000000c0434723c */ /* 0x040ff00000001834 */
[-C--:B------:R-:W-:Y:S08]  /*14640*/  HMMA.16816.F32 R48, R4, R14.reuse, R48 ;  /* 0x0000000e0430723c */ /* 0x080ff00000001830 */
[----:B------:R-:W-:Y:S01]  /*14650*/  HMMA.16816.F32 R100, R8, R14, R100 ;  /* 0x0000000e0864723c */ /* 0x000fe20000001864 */
[----:B------:R-:W1:Y:S01]  /*14660*/  LDSM.16.MT88.4 R12, [R218+0x8800] ;  /* 0x00880000da0c783b */ /* 0x000e620000004200 */
[----:B------:R-:W-:Y:S01]  /*14670*/  IMAD.MOV.U32 R166, RZ, RZ, R154 ;  /* 0x000000ffffa67224 */ /* 0x000fe200078e009a */
[----:B------:R-:W-:Y:S01]  /*14680*/  MOV R167, R155 ;  /* 0x0000009b00a77202 */ /* 0x000fe20000000f00 */
[----:B------:R-:W-:Y:S01]  /*14690*/  IMAD.MOV.U32 R108, RZ, RZ, R168 ;  /* 0x000000ffff6c7224 */ /* 0x000fe200078e00a8 */
[----:B------:R-:W-:Y:S01]  /*146a0*/  MOV R111, R181 ;  /* 0x000000b5006f7202 */ /* 0x000fe20000000f00 */
[----:B------:R-:W-:Y:S01]  /*146b0*/  FFMA.FTZ R142, R205, c[0x0][0x23c], -R2 ;  /* 0x00008f00cd8e7a23 */ /* 0x000fe20000010802 */
[----:B------:R-:W-:Y:S01]  /*146c0*/  MOV R191, R166 ;  /* 0x000000a600bf7202 */ /* 0x000fe20000000f00 */
[----:B------:R-:W-:-:S02]  /*146d0*/  IMAD.MOV.U32 R97, RZ, RZ, R167 ;  /* 0x000000ffff617224 */ /* 0x000fc400078e00a7 */
        /* <DEDUP_REMOVED lines=12> */
[----:B------:R-:W-:Y:S01]  /*147a0*/  FFMA.FTZ R181, R80, c[0x0][0x23c], -R2 ;  /* 0x00008f0050b57a23 */ /* 0x000fe20000010802 */
[----:B------:R-:W-:Y:S01]  /*147b0*/  HMMA.16816.F32 R44, R4, R20, R44 ;  /* 0x00000014042c723c */ /* 0x000fe2000000182c */
[----:B------:R-:W-:Y:S01]  /*147c0*/  FFMA.FTZ R2, R90, c[0x0][0x23c], -R0 ;  /* 0x00008f005a027a23 */ /* 0x000fe20000010800 */
[----:B------:R-:W-:-:S03]  /*147d0*/  MOV R90, R223 ;  /* 0x000000df005a7202 */ /* 0x000fc60000000f00 */
[----:B------:R2:W-:Y:S03]  /*147e0*/  MUFU.EX2 R223, R2 ;  /* 0x0000000200df7308 */ /* 0x0005e60000000800 */
[----:B------:R-:W-:Y:S08]  /*147f0*/  HMMA.16816.F32 R40, R4, R22, R40 ;  /* 0x000000160428723c */ /* 0x000ff00000001828 */
[C---:B------:R-:W-:Y:S01]  /*14800*/  HMMA.16816.F32 R60, R8.reuse, R20, R60 ;  /* 0x00000014083c723c */ /* 0x040fe2000000183c */
[----:B------:R-:W-:Y:S07]  /*14810*/  MUFU.EX2 R205, R25 ;  /* 0x0000001900cd7308 */ /* 0x000fee0000000800 */
[----:B------:R-:W-:Y:S01]  /*14820*/  HMMA.16816.F32 R64, R8, R22, R64 ;  /* 0x000000160840723c */ /* 0x000fe20000001840 */
[----:B------:R-:W3:Y:S01]  /*14830*/  LDSM.16.MT88.4 R20, [R216+0x9000] ;  /* 0x00900000d814783b */ /* 0x000ee20000004200 */
[----:B--2---:R-:W-:-:S06]  /*14840*/  FFMA.FTZ R2, R105, c[0x0][0x23c], -R0 ;  /* 0x00008f0069027a23 */ /* 0x004fcc0000010800 */
[C---:B------:R-:W-:Y:S01]  /*14850*/  HMMA.16816.F32 R36, R4.reuse, R16, R36 ;  /* 0x000000100424723c */ /* 0x040fe20000001824 */
[----:B------:R2:W1:Y:S07]  /*14860*/  MUFU.EX2 R25, R2 ;  /* 0x0000000200197308 */ /* 0x00046e0000000800 */
[----:B------:R-:W-:Y:S08]  /*14870*/  HMMA.16816.F32 R32, R4, R18, R32 ;  /* 0x000000120420723c */ /* 0x000ff00000001820 */
[----:B------:R-:W-:Y:S01]  /*14880*/  HMMA.16816.F32 R68, R8, R16, R68 ;  /* 0x000000100844723c */ /* 0x000fe20000001844 */
[----:B--2---:R-:W-:-:S07]  /*14890*/  FFMA.FTZ R2, R108, c[0x0][0x23c], -R0 ;  /* 0x00008f006c027a23 */ /* 0x004fce0000010800 */
[----:B------:R-:W-:Y:S01]  /*148a0*/  HMMA.16816.F32 R76, R8, R18, R76 ;  /* 0x00000012084c723c */ /* 0x000fe2000000184c */
[----:B------:R-:W2:Y:S01]  /*148b0*/  LDSM.16.MT88.4 R16, [R219+0x9000] ;  /* 0x00900000db10783b */ /* 0x000ea20000004200 */
[----:B------:R3:W-:Y:S06]  /*148c0*/  MUFU.EX2 R3, R2 ;  /* 0x0000000200037308 */ /* 0x0007ec0000000800 */
[C---:B-1----:R-:W-:Y:S08]  /*148d0*/  HMMA.16816.F32 R56, R4.reuse, R12, R56 ;  /* 0x0000000c0438723c */ /* 0x042ff00000001838 */
[----:B------:R-:W-:Y:S08]  /*148e0*/  HMMA.16816.F32 R28, R4, R14, R28 ;  /* 0x0000000e041c723c */ /* 0x000ff0000000181c */
[----:B------:R-:W-:Y:S01]  /*148f0*/  HMMA.16816.F32 R72, R8, R12, R72 ;  /* 0x0000000c0848723c */ /* 0x000fe20000001848 */
[----:B---3--:R-:W-:-:S07]  /*14900*/  FFMA.FTZ R2, R111, c[0x0][0x23c], -R0 ;  /* 0x00008f006f027a23 */ /* 0x008fce0000010800 */
[----:B------:R-:W-:Y:S01]  /*14910*/  HMMA.16816.F32 R196, R8, R14, R196 ;  /* 0x0000000e08c4723c */ /* 0x000fe200000018c4 */
[----:B------:R-:W1:Y:S04]  /*14920*/  LDSM.16.MT88.4 R12, [R217+0x9000] ;  /* 0x00900000d90c783b */ /* 0x000e680000004200 */
[----:B------:R-:W3:Y:S01]  /*14930*/  LDSM.16.MT88.4 R8, [R218+0x9000] ;  /* 0x00900000da08783b */ /* 0x000ee20000004200 */
[----:B------:R2:W2:Y:S02]  /*14940*/  MUFU.EX2 R220, R24 ;  /* 0x0000001800dc7308 */ /* 0x0004a40000000800 */
[----:B--2---:R-:W-:-:S06]  /*14950*/  MOV R24, R135 ;  /* 0x0000008700187202 */ /* 0x004fcc0000000f00 */
[----:B------:R-:W2:Y:S01]  /*14960*/  MUFU.EX2 R135, R2 ;  /* 0x0000000200877308 */ /* 0x000ea20000000800 */
[----:B------:R-:W-:Y:S02]  /*14970*/  F2FP.PACK_AB R4, R26, R27 ;  /* 0x0000001b1a04723e */ /* 0x000fe400000000ff */
[----:B------:R-:W-:Y:S02]  /*14980*/  F2FP.PACK_AB R5, R25, R223 ;  /* 0x000000df1905723e */ /* 0x000fe400000000ff */
[----:B------:R-:W-:Y:S02]  /*14990*/  F2FP.PACK_AB R6, R220, R205 ;  /* 0x000000cddc06723e */ /* 0x000fe400000000ff */
[----:B------:R-:W-:Y:S01]  /*149a0*/  MOV R204, R125 ;  /* 0x0000007d00cc7202 */ /* 0x000fe20000000f00 */
[----:B------:R-:W-:Y:S01]  /*149b0*/  IMAD.MOV.U32 R125, RZ, RZ, R104 ;  /* 0x000000ffff7d7224 */ /* 0x000fe200078e0068 */
[----:B------:R-:W-:Y:S02]  /*149c0*/  MOV R122, R107 ;  /* 0x0000006b007a7202 */ /* 0x000fe40000000f00 */
[----:B--2---:R-:W-:-:S07]  /*149d0*/  F2FP.PACK_AB R7, R135, R3 ;  /* 0x000000038707723e */ /* 0x004fce00000000ff */
[----:B------:R-:W-:Y:S01]  /*149e0*/  HMMA.16816.F32 R104, R4, R22, R48 ;  /* 0x000000160468723c */ /* 0x000fe20000001830 */
[----:B------:R-:W-:-:S06]  /*149f0*/  MOV R133, R85 ;  /* 0x0000005500857202 */ /* 0x000fcc0000000f00 */
[----:B------:R-:W-:Y:S02]  /*14a00*/  MOV R51, R97 ;  /* 0x0000006100337202 */ /* 0x000fe40000000f00 */
[----:B------:R-:W-:Y:S01]  /*14a10*/  HMMA.16816.F32 R96, R4, R16, R44 ;  /* 0x000000100460723c */ /* 0x000fe2000000182c */
[----:B------:R-:W-:Y:S01]  /*14a20*/  MOV R132, R87 ;  /* 0x0000005700847202 */ /* 0x000fe20000000f00 */
[----:B------:R-:W-:-:S05]  /*14a30*/  IMAD.MOV.U32 R134, RZ, RZ, R82 ;  /* 0x000000ffff867224 */ /* 0x000fca00078e0052 */
[----:B------:R-:W-:Y:S01]  /*14a40*/  MOV R47, R222 ;  /* 0x000000de002f7202 */ /* 0x000fe20000000f00 */
[C---:B-1----:R-:W-:Y:S01]  /*14a50*/  HMMA.16816.F32 R84, R4.reuse, R12, R36 ;  /* 0x0000000c0454723c */ /* 0x042fe20000001824 */
[----:B------:R-:W-:Y:S01]  /*14a60*/  MOV R48, R90 ;  /* 0x0000005a00307202 */ /* 0x000fe20000000f00 */
[----:B------:R-:W-:Y:S01]  /*14a70*/  IMAD.MOV.U32 R50, RZ, RZ, R3 ;  /* 0x000000ffff327224 */ /* 0x000fe200078e0003 */
[----:B------:R-:W-:Y:S01]  /*14a80*/  MOV R44, R190 ;  /* 0x000000be002c7202 */ /* 0x000fe20000000f00 */
[----:B------:R-:W-:Y:S01]  /*14a90*/  IMAD.MOV.U32 R45, RZ, RZ, R191 ;  /* 0x000000ffff2d7224 */ /* 0x000fe200078e00bf */
[----:B------:R-:W-:Y:S01]  /*14aa0*/  MOV R46, R224 ;  /* 0x000000e0002e7202 */ /* 0x000fe20000000f00 */
[----:B------:R-:W-:Y:S02]  /*14ab0*/  FFMA.FTZ R3, R221, c[0x0][0x23c], -R0 ;  /* 0x00008f00dd037a23 */ /* 0x000fe40000010800 */
[----:B------:R-:W-:Y:S01]  /*14ac0*/  IMAD.MOV.U32 R37, RZ, RZ, R47 ;  /* 0x000000ffff257224 */ /* 0x000fe200078e002f */
[C---:B------:R-:W-:Y:S01]  /*14ad0*/  HMMA.16816.F32 R88, R4.reuse, R18, R40 ;  /* 0x000000120458723c */ /* 0x040fe20000001828 */
[----:B------:R-:W-:Y:S01]  /*14ae0*/  MOV R47, R204 ;  /* 0x000000cc002f7202 */ /* 0x000fe20000000f00 */
[----:B------:R1:W-:Y:S06]  /*14af0*/  MUFU.EX2 R191, R121 ;  /* 0x0000007900bf7308 */ /* 0x0003ec0000000800 */
[----:B---3--:R-:W-:Y:S02]  /*14b00*/  HMMA.16816.F32 R80, R4, R8, R56 ;  /* 0x000000080450723c */ /* 0x008fe40000001838 */
[----:B------:R2:W-:Y:S01]  /*14b10*/  MUFU.EX2 R222, R120 ;  /* 0x0000007800de7308 */ /* 0x0005e20000000800 */
[----:B------:R-:W-:-:S07]  /*14b20*/  MOV R38, R48 ;  /* 0x0000003000267202 */ /* 0x000fce0000000f00 */
[----:B------:R-:W-:Y:S08]  /*14b30*/  MUFU.EX2 R224, R115 ;  /* 0x0000007300e07308 */ /* 0x000ff00000000800 */
[----:B------:R-:W-:Y:S08]  /*14b40*/  MUFU.EX2 R59, R114 ;  /* 0x00000072003b7308 */ /* 0x000ff00000000800 */
[----:B------:R-:W-:Y:S08]  /*14b50*/  MUFU.EX2 R190, R112 ;  /* 0x0000007000be7308 */ /* 0x000ff00000000800 */
[----:B------:R-:W3:Y:S08]  /*14b60*/  MUFU.EX2 R221, R113 ;  /* 0x0000007100dd7308 */ /* 0x000ef00000000800 */
[----:B------:R2:W-:Y:S08]  /*14b70*/  MUFU.EX2 R204, R124 ;  /* 0x0000007c00cc7308 */ /* 0x0005f00000000800 */
[----:B------:R3:W3:Y:S01]  /*14b80*/  MUFU.EX2 R41, R123 ;  /* 0x0000007b00297308 */ /* 0x0006e20000000800 */
[----:B------:R-:W-:Y:S01]  /*14b90*/  IMAD.MOV.U32 R2, RZ, RZ, R110 ;  /* 0x000000ffff027224 */ /* 0x000fe200078e006e */
[----:B------:R-:W-:Y:S01]  /*14ba0*/  MOV R49, R94 ;  /* 0x0000005e00317202 */ /* 0x000fe20000000f00 */
[----:B------:R-:W-:Y:S01]  /*14bb0*/  HMMA.16816.F32 R108, R4, R20, R52 ;  /* 0x00000014046c723c */ /* 0x000fe20000001834 */
[----:B-1----:R-:W-:Y:S01]  /*14bc0*/  FFMA.FTZ R121, R46, c[0x0][0x23c], -R0 ;  /* 0x00008f002e797a23 */ /* 0x002fe20000010800 */
[----:B------:R-:W-:Y:S01]  /*14bd0*/  MOV R43, R51 ;  /* 0x00000033002b7202 */ /* 0x000fe20000000f00 */
[----:B------:R-:W-:Y:S01]  /*14be0*/  IMAD.MOV.U32 R51, RZ, RZ, R150 ;  /* 0x000000ffff337224 */ /* 0x000fe200078e0096 */
[----:B------:R-:W-:Y:S01]  /*14bf0*/  MOV R46, R134 ;  /* 0x00000086002e7202 */ /* 0x000fe20000000f00 */
[----:B------:R-:W-:-:S03]  /*14c00*/  FFMA.FTZ R40, R44, c[0x0][0x23c], -R0 ;  /* 0x00008f002c287a23 */ /* 0x000fc60000010800 */
[----:B------:R-:W-:Y:S01]  /*14c10*/  HMMA.16816.F32 R92, R4, R14, R32 ;  /* 0x0000000e045c723c */ /* 0x000fe20000001820 */
[----:B------:R-:W-:Y:S01]  /*14c20*/  IMAD.MOV.U32 R42, RZ, RZ, R50 ;  /* 0x000000ffff2a7224 */ /* 0x000fe200078e0032 */
[----:B------:R-:W-:Y:S01]  /*14c30*/  MOV R44, R132 ;  /* 0x00000084002c7202 */ /* 0x000fe20000000f00 */
[----:B--2---:R-:W-:-:S05]  /*14c40*/  FFMA.FTZ R120, R45, c[0x0][0x23c], -R0 ;  /* 0x00008f002d787a23 */ /* 0x004fca0000010800 */
[----:B------:R-:W-:Y:S01]  /*14c50*/  HMMA.16816.F32 R52, R4, R10, R28 ;  /* 0x0000000a0434723c */ /* 0x000fe2000000181c */
[----:B------:R-:W-:Y:S01]  /*14c60*/  IMAD.MOV.U32 R45, RZ, RZ, R133 ;  /* 0x000000ffff2d7224 */ /* 0x000fe200078e0085 */
[----:B------:R-:W-:-:S05]  /*14c70*/  MOV R39, R49 ;  /* 0x0000003100277202 */ /* 0x000fca0000000f00 */
[----:B------:R-:W-:Y:S02]  /*14c80*/  FADD.FTZ R5, R37, R244 ;  /* 0x000000f425057221 */ /* 0x000fe40000010000 */
[----:B------:R-:W-:Y:S01]  /*14c90*/  FADD.FTZ R4, R38, R208 ;  /* 0x000000d026047221 */ /* 0x000fe20000010000 */
[----:B------:R-:W-:Y:S01]  /*14ca0*/  MOV R50, R26 ;  /* 0x0000001a00327202 */ /* 0x000fe20000000f00 */
[----:B------:R-:W-:Y:S01]  /*14cb0*/  FADD.FTZ R124, R46, R5 ;  /* 0x000000052e7c7221 */ /* 0x000fe20000010000 */
[----:B---3--:R-:W-:Y:S01]  /*14cc0*/  F2FP.PACK_AB R5, R221, R190 ;  /* 0x000000bedd05723e */ /* 0x008fe200000000ff */
[----:B------:R-:W-:Y:S01]  /*14cd0*/  FADD.FTZ R123, R51, R4 ;  /* 0x00000004337b7221 */ /* 0x000fe20000010000 */
[----:B------:R-:W-:Y:S01]  /*14ce0*/  F2FP.PACK_AB R4, R222, R191 ;  /* 0x000000bfde04723e */ /* 0x000fe200000000ff */
[----:B------:R-:W-:Y:S01]  /*14cf0*/  IMAD.MOV.U32 R48, RZ, RZ, R27 ;  /* 0x000000ffff307224 */ /* 0x000fe200078e001b */
[----:B------:R-:W-:Y:S02]  /*14d00*/  F2FP.PACK_AB R6, R59, R224 ;  /* 0x000000e03b06723e */ /* 0x000fe400000000ff */
[----:B------:R-:W-:Y:S01]  /*14d10*/  F2FP.PACK_AB R7, R41, R204 ;  /* 0x000000cc2907723e */ /* 0x000fe200000000ff */
[----:B------:R-:W-:Y:S01]  /*14d20*/  FADD.FTZ R126, R43, R126 ;  /* 0x0000007e2b7e7221 */ /* 0x000fe20000010000 */
        /* <DEDUP_REMOVED lines=9> */
[----:B------:R-:W-:Y:S02]  /*14dc0*/  MOV R27, R149 ;  /* 0x00000095001b7202 */ /* 0x000fe40000000f00 */
[----:B------:R-:W-:-:S02]  /*14dd0*/  MOV R47, R50 ;  /* 0x00000032002f7202 */ /* 0x000fc40000000f00 */
[----:B------:R-:W-:Y:S01]  /*14de0*/  MOV R46, R49 ;  /* 0x00000031002e7202 */ /* 0x000fe20000000f00 */
[--C-:B------:R-:W-:Y:S01]  /*14df0*/  FFMA.FTZ R132, R136, c[0x0][0x23c], -R0.reuse ;  /* 0x00008f0088847a23 */ /* 0x100fe20000010800 */
[----:B------:R-:W-:Y:S01]  /*14e00*/  MOV R209, R151 ;  /* 0x0000009700d17202 */ /* 0x000fe20000000f00 */
[C---:B------:R-:W-:Y:S01]  /*14e10*/  HMMA.16816.F32 R112, R4.reuse, R20, R116 ;  /* 0x000000140470723c */ /* 0x040fe20000001874 */
[--C-:B------:R-:W-:Y:S01]  /*14e20*/  FFMA.FTZ R2, R2, c[0x0][0x23c], -R0.reuse ;  /* 0x00008f0002027a23 */ /* 0x100fe20000010800 */
[----:B------:R1:W-:Y:S01]  /*14e30*/  MUFU.EX2 R244, R24 ;  /* 0x0000001800f47308 */ /* 0x0003e20000000800 */
[--C-:B------:R-:W-:Y:S02]  /*14e40*/  FFMA.FTZ R122, R122, c[0x0][0x23c], -R0.reuse ;  /* 0x00008f007a7a7a23 */ /* 0x100fe40000010800 */
[--C-:B------:R-:W-:Y:S02]  /*14e50*/  FFMA.FTZ R125, R125, c[0x0][0x23c], -R0.reuse ;  /* 0x00008f007d7d7a23 */ /* 0x100fe40000010800 */
[--C-:B------:R-:W-:Y:S01]  /*14e60*/  FFMA.FTZ R133, R251, c[0x0][0x23c], -R0.reuse ;  /* 0x00008f00fb857a23 */ /* 0x100fe20000010800 */
[----:B------:R-:W-:Y:S01]  /*14e70*/  HMMA.16816.F32 R100, R4, R22, R100 ;  /* 0x000000160464723c */ /* 0x000fe20000001864 */
[----:B------:R-:W-:-:S02]  /*14e80*/  FFMA.FTZ R134, R250, c[0x0][0x23c], -R0 ;  /* 0x00008f00fa867a23 */ /* 0x000fc40000010800 */
[--C-:B------:R-:W-:Y:S01]  /*14e90*/  FFMA.FTZ R136, R249, c[0x0][0x23c], -R0.reuse ;  /* 0x00008f00f9887a23 */ /* 0x100fe20000010800 */
[----:B------:R-:W-:Y:S01]  /*14ea0*/  MOV R249, R26 ;  /* 0x0000001a00f97202 */ /* 0x000fe20000000f00 */
[--C-:B------:R-:W-:Y:S01]  /*14eb0*/  FFMA.FTZ R149, R248, c[0x0][0x23c], -R0.reuse ;  /* 0x00008f00f8957a23 */ /* 0x100fe20000010800 */
[----:B------:R-:W-:Y:S01]  /*14ec0*/  MOV R248, R25 ;  /* 0x0000001900f87202 */ /* 0x000fe20000000f00 */
[--C-:B------:R-:W-:Y:S01]  /*14ed0*/  FFMA.FTZ R150, R247, c[0x0][0x23c], -R0.reuse ;  /* 0x00008f00f7967a23 */ /* 0x100fe20000010800 */
[----:B------:R-:W-:Y:S01]  /*14ee0*/  HMMA.16816.F32 R32, R4, R12, R68 ;  /* 0x0000000c0420723c */ /* 0x000fe20000001844 */
[--C-:B------:R-:W-:Y:S02]  /*14ef0*/  FFMA.FTZ R151, R246, c[0x0][0x23c], -R0.reuse ;  /* 0x00008f00f6977a23 */ /* 0x100fe40000010800 */
[----:B------:R-:W-:Y:S01]  /*14f00*/  FFMA.FTZ R152, R245, c[0x0][0x23c], -R0 ;  /* 0x00008f00f5987a23 */ /* 0x000fe20000010800 */
[----:B------:R-:W-:Y:S01]  /*14f10*/  MOV R245, R46 ;  /* 0x0000002e00f57202 */ /* 0x000fe20000000f00 */
[----:B------:R-:W-:-:S02]  /*14f20*/  FADD.FTZ R0, R39, R127 ;  /* 0x0000007f27007221 */ /* 0x000fc40000010000 */
[----:B------:R-:W-:Y:S01]  /*14f30*/  IMAD.MOV.U32 R70, RZ, RZ, R44 ;  /* 0x000000ffff467224 */ /* 0x000fe200078e002c */
[----:B------:R-:W-:Y:S01]  /*14f40*/  HMMA.16816.F32 R20, R4, R14, R76 ;  /* 0x0000000e0414723c */ /* 0x000fe2000000184c */
[----:B------:R-:W-:Y:S01]  /*14f50*/  MOV R71, R45 ;  /* 0x0000002d00477202 */ /* 0x000fe20000000f00 */
[----:B------:R-:W-:Y:S01]  /*14f60*/  IMAD.MOV.U32 R246, RZ, RZ, R47 ;  /* 0x000000fffff67224 */ /* 0x000fe200078e002f */
[----:B------:R-:W2:Y:S01]  /*14f70*/  LDSM.16.MT88.4 R12, [R219+0x9800] ;  /* 0x00980000db0c783b */ /* 0x000ea20000004200 */
[----:B------:R-:W-:-:S03]  /*14f80*/  IMAD.MOV.U32 R251, RZ, RZ, R27 ;  /* 0x000000fffffb7224 */ /* 0x000fc600078e001b */
[----:B-1----:R-:W1:Y:S01]  /*14f90*/  LDSM.16.MT88.4 R24, [R218+0x9800] ;  /* 0x00980000da18783b */ /* 0x002e620000004200 */
[C---:B------:R-:W-:Y:S08]  /*14fa0*/  HMMA.16816.F32 R48, R4.reuse, R16, R60 ;  /* 0x000000100430723c */ /* 0x040ff0000000183c */
[C---:B------:R-:W-:Y:S01]  /*14fb0*/  HMMA.16816.F32 R36, R4.reuse, R18, R64 ;  /* 0x000000120424723c */ /* 0x040fe20000001840 */
[----:B------:R-:W3:Y:S07]  /*14fc0*/  LDSM.16.MT88.4 R16, [R216+0x9800] ;  /* 0x00980000d810783b */ /* 0x000eee0000004200 */
[C---:B------:R-:W-:Y:S08]  /*14fd0*/  HMMA.16816.F32 R28, R4.reuse, R8, R72 ;  /* 0x00000008041c723c */ /* 0x040ff00000001848 */
[----:B------:R-:W-:Y:S01]  /*14fe0*/  HMMA.16816.F32 R44, R4, R10, R196 ;  /* 0x0000000a042c723c */ /* 0x000fe200000018c4 */
[----:B------:R-:W1:Y:S01]  /*14ff0*/  LDSM.16.MT88.4 R8, [R217+0x9800] ;  /* 0x00980000d908783b */ /* 0x000e620000004200 */
[----:B------:R-:W1:Y:S01]  /*15000*/  MUFU.EX2 R56, R131 ;  /* 0x0000008300387308 */ /* 0x000e620000000800 */
[----:B------:R-:W-:-:S07]  /*15010*/  FADD.FTZ R0, R209, R0 ;  /* 0x00000000d1007221 */ /* 0x000fce0000010000 */
[----:B------:R-:W-:Y:S08]  /*15020*/  MUFU.EX2 R128, R128 ;  /* 0x0000008000807308 */ /* 0x000ff00000000800 */
[----:B------:R-:W-:Y:S08]  /*15030*/  MUFU.EX2 R209, R130 ;  /* 0x0000008200d17308 */ /* 0x000ff00000000800 */
[----:B------:R-:W1:Y:S08]  /*15040*/  MUFU.EX2 R119, R129 ;  /* 0x0000008100777308 */ /* 0x000e700000000800 */
[----:B------:R-:W-:Y:S08]  /*15050*/  MUFU.EX2 R68, R3 ;  /* 0x0000000300447308 */ /* 0x000ff00000000800 */
[----:B------:R-:W2:Y:S08]  /*15060*/  MUFU.EX2 R72, R2 ;  /* 0x0000000200487308 */ /* 0x000eb00000000800 */
[----:B------:R-:W3:Y:S01]  /*15070*/  MUFU.EX2 R75, R40 ;  /* 0x00000028004b7308 */ /* 0x000ee20000000800 */
[----:B-1----:R-:W-:Y:S01]  /*15080*/  IMAD.MOV.U32 R74, RZ, RZ, R56 ;  /* 0x000000ffff4a7224 */ /* 0x002fe200078e0038 */
[----:B------:R-:W-:-:S04]  /*15090*/  F2FP.PACK_AB R6, R119, R209 ;  /* 0x000000d17706723e */ /* 0x000fc800000000ff */
[----:B------:R-:W-:Y:S02]  /*150a0*/  F2FP.PACK_AB R4, R74, R128 ;  /* 0x000000804a04723e */ /* 0x000fe400000000ff */
[----:B------:R-:W-:Y:S01]  /*150b0*/  MUFU.EX2 R197, R147 ;  /* 0x0000009300c57308 */ /* 0x000fe20000000800 */
[----:B--2---:R-:W-:-:S07]  /*150c0*/  F2FP.PACK_AB R5, R72, R68 ;  /* 0x000000444805723e */ /* 0x004fce00000000ff */
[----:B------:R-:W-:Y:S01]  /*150d0*/  MUFU.EX2 R198, R146 ;  /* 0x0000009200c67308 */ /* 0x000fe20000000800 */
[----:B---3--:R-:W-:-:S07]  /*150e0*/  F2FP.PACK_AB R7, R75, R244 ;  /* 0x000000f44b07723e */ /* 0x008fce00000000ff */
[----:B------:R-:W-:Y:S01]  /*150f0*/  MUFU.EX2 R117, R145 ;  /* 0x0000009100757308 */ /* 0x000fe20000000800 */
[----:B------:R-:W-:-:S07]  /*15100*/  MOV R127, R58 ;  /* 0x0000003a007f7202 */ /* 0x000fce0000000f00 */
[----:B------:R-:W-:Y:S01]  /*15110*/  MUFU.EX2 R247, R144 ;  /* 0x0000009000f77308 */ /* 0x000fe20000000800 */
[----:B------:R-:W-:-:S07]  /*15120*/  MOV R130, R59 ;  /* 0x0000003b00827202 */ /* 0x000fce0000000f00 */
[----:B------:R-:W1:Y:S08]  /*15130*/  MUFU.EX2 R196, R139 ;  /* 0x0000008b00c47308 */ /* 0x000e700000000800 */
[----:B------:R-:W-:Y:S08]  /*15140*/  MUFU.EX2 R208, R138 ;  /* 0x0000008a00d07308 */ /* 0x000ff00000000800 */
[----:B------:R-:W2:Y:S01]  /*15150*/  MUFU.EX2 R250, R137 ;  /* 0x0000008900fa7308 */ /* 0x000ea20000000800 */
[----:B------:R-:W-:Y:S01]  /*15160*/  HMMA.16816.F32 R56, R4, R14, R88 ;  /* 0x0000000e0438723c */ /* 0x000fe20000001858 */
[----:B------:R-:W-:Y:S01]  /*15170*/  IMAD.MOV.U32 R131, RZ, RZ, R42 ;  /* 0x000000ffff837224 */ /* 0x000fe200078e002a */
[----:B------:R-:W-:-:S02]  /*15180*/  MOV R118, R43 ;  /* 0x0000002b00767202 */ /* 0x000fc40000000f00 */
[----:B------:R-:W-:-:S04]  /*15190*/  MOV R69, R41 ;  /* 0x0000002900457202 */ /* 0x000fc80000000f00 */
[C---:B------:R-:W-:Y:S08]  /*151a0*/  HMMA.16816.F32 R88, R4.reuse, R24, R80 ;  /* 0x000000180458723c */ /* 0x040ff00000001850 */
[C---:B------:R-:W-:Y:S08]  /*151b0*/  HMMA.16816.F32 R40, R4.reuse, R16, R108 ;  /* 0x000000100428723c */ /* 0x040ff0000000186c */
[C---:B------:R-:W-:Y:S08]  /*151c0*/  HMMA.16816.F32 R64, R4.reuse, R18, R104 ;  /* 0x000000120440723c */ /* 0x040ff00000001868 */
[C---:B------:R-:W-:Y:S08]  /*151d0*/  HMMA.16816.F32 R60, R4.reuse, R12, R96 ;  /* 0x0000000c043c723c */ /* 0x040ff00000001860 */
[C---:B------:R-:W-:Y:S08]  /*151e0*/  HMMA.16816.F32 R76, R4.reuse, R8, R84 ;  /* 0x00000008044c723c */ /* 0x040ff00000001854 */
[C---:B------:R-:W-:Y:S08]  /*151f0*/  HMMA.16816.F32 R92, R4.reuse, R10, R92 ;  /* 0x0000000a045c723c */ /* 0x040ff0000000185c */
[----:B------:R-:W-:Y:S07]  /*15200*/  HMMA.16816.F32 R80, R4, R26, R52 ;  /* 0x0000001a0450723c */ /* 0x000fee0000001834 */
[----:B------:R-:W-:Y:S01]  /*15210*/  FADD.FTZ R4, R237, R126 ;  /* 0x0000007eed047221 */ /* 0x000fe20000010000 */
[----:B-1----:R-:W-:-:S02]  /*15220*/  F2FP.PACK_AB R5, R196, R140 ;  /* 0x0000008cc405723e */ /* 0x002fc400000000ff */
[----:B------:R-:W-:Y:S01]  /*15230*/  F2FP.PACK_AB R6, R247, R117 ;  /* 0x00000075f706723e */ /* 0x000fe200000000ff */
[----:B------:R-:W-:Y:S01]  /*15240*/  FADD.FTZ R116, R233, R4 ;  /* 0x00000004e9747221 */ /* 0x000fe20000010000 */
[----:B------:R-:W-:Y:S02]  /*15250*/  F2FP.PACK_AB R4, R198, R197 ;  /* 0x000000c5c604723e */ /* 0x000fe400000000ff */
[----:B--2---:R-:W-:Y:S01]  /*15260*/  F2FP.PACK_AB R7, R250, R208 ;  /* 0x000000d0fa07723e */ /* 0x004fe200000000ff */
[----:B------:R-:W-:Y:S01]  /*15270*/  FADD.FTZ R2, R235, R123 ;  /* 0x0000007beb027221 */ /* 0x000fe20000010000 */
[----:B------:R1:W2:Y:S01]  /*15280*/  MUFU.EX2 R52, R120 ;  /* 0x0000007800347308 */ /* 0x0002a20000000800 */
[----:B------:R-:W-:Y:S01]  /*15290*/  FADD.FTZ R0, R234, R0 ;  /* 0x00000000ea007221 */ /* 0x000fe20000010000 */
[----:B------:R-:W-:-:S06]  /*152a0*/  MOV R129, R127 ;  /* 0x0000007f00817202 */ /* 0x000fcc0000000f00 */
[----:B------:R-:W-:Y:S01]  /*152b0*/  MUFU.EX2 R141, R141 ;  /* 0x0000008d008d7308 */ /* 0x000fe20000000800 */
[C---:B------:R-:W-:Y:S07]  /*152c0*/  HMMA.16816.F32 R108, R4.reuse, R18, R100 ;  /* 0x00000012046c723c */ /* 0x040fee0000001864 */
[----:B------:R-:W3:Y:S01]  /*152d0*/  MUFU.EX2 R137, R142 ;  /* 0x0000008e00897308 */ /* 0x000ee20000000800 */
[C---:B------:R-:W-:Y:S07]  /*152e0*/  HMMA.16816.F32 R104, R4.reuse, R12, R48 ;  /* 0x0000000c0468723c */ /* 0x040fee0000001830 */
[----:B------:R-:W-:Y:S01]  /*152f0*/  MUFU.EX2 R143, R143 ;  /* 0x0000008f008f7308 */ /* 0x000fe20000000800 */
[C---:B------:R-:W-:Y:S01]  /*15300*/  HMMA.16816.F32 R96, R4.reuse, R14, R36 ;  /* 0x0000000e0460723c */ /* 0x040fe20000001824 */
[----:B------:R-:W2:Y:S06]  /*15310*/  LDSM.16.MT88.4 R12, [R216+0xa000] ;  /* 0x00a00000d80c783b */ /* 0x000eac0000004200 */
[----:B------:R-:W-:Y:S01]  /*15320*/  MUFU.EX2 R199, R122 ;  /* 0x0000007a00c77308 */ /* 0x000fe20000000800 */
[C---:B------:R-:W-:Y:S01]  /*15330*/  HMMA.16816.F32 R112, R4.reuse, R16, R112 ;  /* 0x000000100470723c */ /* 0x040fe20000001870 */
[----:B------:R-:W-:Y:S01]  /*15340*/  LDSM.16.MT88.4 R16, [R218+0xa000] ;  /* 0x00a00000da10783b */ /* 0x000fe20000004200 */
[----:B------:R-:W-:Y:S01]  /*15350*/  FADD.FTZ R3, R236, R124 ;  /* 0x0000007cec037221 */ /* 0x000fe20000010000 */
[----:B------:R-:W-:Y:S01]  /*15360*/  MOV R145, R128 ;  /* 0x0000008000917202 */ /* 0x000fe20000000f00 */
[----:B------:R-:W-:Y:S01]  /*15370*/  IMAD.MOV.U32 R138, RZ, RZ, R246 ;  /* 0x000000ffff8a7224 */ /* 0x000fe200078e00f6 */
[----:B------:R-:W-:Y:S01]  /*15380*/  MOV R139, R248 ;  /* 0x000000f8008b7202 */ /* 0x000fe20000000f00 */
[----:B------:R-:W-:Y:S01]  /*15390*/  IMAD.MOV.U32 R144, RZ, RZ, R68 ;  /* 0x000000ffff907224 */ /* 0x000fe200078e0044 */
[----:B------:R-:W-:Y:S01]  /*153a0*/  MOV R146, R69 ;  /* 0x0000004500927202 */ /* 0x000fe20000000f00 */
[C---:B------:R-:W-:Y:S01]  /*153b0*/  HMMA.16816.F32 R32, R4.reuse, R8, R32 ;  /* 0x000000080420723c */ /* 0x040fe20000001820 */
[----:B------:R-:W-:Y:S01]  /*153c0*/  IMAD.MOV.U32 R147, RZ, RZ, R70 ;  /* 0x000000ffff937224 */ /* 0x000fe200078e0046 */
[----:B------:R-:W-:Y:S01]  /*153d0*/  MUFU.EX2 R153, R153 ;  /* 0x0000009900997308 */ /* 0x000fe20000000800 */
[----:B------:R4:W5:Y:S05]  /*153e0*/  LDL.LU R237, [R1+0x120] ;  /* 0x0001200001ed7983 */ /* 0x00096a0000300800 */
[C---:B------:R-:W-:Y:S01]  /*153f0*/  HMMA.16816.F32 R100, R4.reuse, R10, R20 ;  /* 0x0000000a0464723c */ /* 0x040fe20000001814 */
[----:B------:R-:W3:Y:S04]  /*15400*/  LDSM.16.MT88.4 R8, [R219+0xa000] ;  /* 0x00a00000db08783b */ /* 0x000ee80000004200 */
[----:B------:R-:W3:Y:S01]  /*15410*/  LDSM.16.MT88.4 R20, [R217+0xa000] ;  /* 0x00a00000d914783b */ /* 0x000ee20000004200 */
        /* <DEDUP_REMOVED lines=9> */
[----:B------:R2:W-:Y:S01]  /*154b0*/  MUFU.EX2 R192, R148 ;  /* 0x0000009400c07308 */ /* 0x0005e20000000800 */
[----:B-1----:R-:W-:Y:S01]  /*154c0*/  MOV R120, R74 ;  /* 0x0000004a00787202 */ /* 0x002fe20000000f00 */
[----:B------:R-:W-:Y:S06]  /*154d0*/  HMMA.16816.F32 R84, R4, R24, R28 ;  /* 0x000000180454723c */ /* 0x000fec000000181c */
[----:B------:R-:W-:Y:S01]  /*154e0*/  MUFU.EX2 R142, R161 ;  /* 0x000000a1008e7308 */ /* 0x000fe20000000800 */
[----:B------:R-:W-:Y:S01]  /*154f0*/  MOV R124, R71 ;  /* 0x00000047007c7202 */ /* 0x000fe20000000f00 */
[----:B------:R4:W5:Y:S06]  /*15500*/  LDL.LU R236, [R1+0x11c] ;  /* 0x00011c0001ec7983 */ /* 0x00096c0000300800 */
[----:B------:R-:W1:Y:S01]  /*15510*/  MUFU.EX2 R189, R121 ;  /* 0x0000007900bd7308 */ /* 0x000e620000000800 */
[----:B--2---:R-:W-:Y:S01]  /*15520*/  MOV R125, R52 ;  /* 0x00000034007d7202 */ /* 0x004fe20000000f00 */
[----:B------:R-:W-:Y:S01]  /*15530*/  IMAD.MOV.U32 R130, RZ, RZ, R251 ;  /* 0x000000ffff827224 */ /* 0x000fe200078e00fb */
[----:B------:R-:W-:Y:S01]  /*15540*/  MOV R193, R131 ;  /* 0x0000008300c17202 */ /* 0x000fe20000000f00 */
[----:B------:R-:W-:Y:S01]  /*15550*/  LDSM.16.MT88.4 R28, [R218+0xa800] ;  /* 0x00a80000da1c783b */ /* 0x000fe20000004200 */
[----:B------:R-:W-:-:S02]  /*15560*/  MOV R129, R249 ;  /* 0x000000f900817202 */ /* 0x000fc40000000f00 */
[----:B------:R-:W-:Y:S01]  /*15570*/  MOV R131, R211 ;  /* 0x000000d300837202 */ /* 0x000fe20000000f00 */
[----:B------:R2:W-:Y:S01]  /*15580*/  MUFU.EX2 R246, R164 ;  /* 0x000000a400f67308 */ /* 0x0005e20000000800 */
[----:B------:R-:W-:-:S07]  /*15590*/  MOV R148, R75 ;  /* 0x0000004b00947202 */ /* 0x000fce0000000f00 */
[----:B------:R-:W-:Y:S01]  /*155a0*/  MUFU.EX2 R248, R158 ;  /* 0x0000009e00f87308 */ /* 0x000fe20000000800 */
[----:B------:R-:W-:Y:S01]  /*155b0*/  HMMA.16816.F32 R72, R4, R26, R44 ;  /* 0x0000001a0448723c */ /* 0x000fe2000000182c */
[----:B------:R-:W-:Y:S01]  /*155c0*/  LDSM.16.MT88.4 R24, [R219+0xa800] ;  /* 0x00a80000db18783b */ /* 0x000fe20000004200 */
[----:B------:R-:W-:Y:S02]  /*155d0*/  FADD.FTZ R3, R232, R3 ;  /* 0x00000003e8037221 */ /* 0x000fe40000010000 */
[----:B------:R-:W-:Y:S01]  /*155e0*/  FADD.FTZ R2, R231, R2 ;  /* 0x00000002e7027221 */ /* 0x000fe20000010000 */
[----:B------:R4:W5:Y:S02]  /*155f0*/  LDL.LU R235, [R1+0x118] ;  /* 0x0001180001eb7983 */ /* 0x0009640000300800 */
[----:B------:R-:W-:Y:S01]  /*15600*/  MUFU.EX2 R249, R163 ;  /* 0x000000a300f97308 */ /* 0x000fe20000000800 */
[----:B---3--:R-:W-:Y:S02]  /*15610*/  F2FP.PACK_AB R4, R141, R137 ;  /* 0x000000898d04723e */ /* 0x008fe400000000ff */
[----:B-1----:R-:W-:-:S02]  /*15620*/  F2FP.PACK_AB R5, R189, R125 ;  /* 0x0000007dbd05723e */ /* 0x002fc400000000ff */
[----:B------:R-:W-:-:S03]  /*15630*/  F2FP.PACK_AB R6, R192, R143 ;  /* 0x0000008fc006723e */ /* 0x000fc600000000ff */
[----:B------:R1:W-:Y:S01]  /*15640*/  MUFU.EX2 R252, R162 ;  /* 0x000000a200fc7308 */ /* 0x0003e20000000800 */
[----:B------:R-:W-:-:S07]  /*15650*/  F2FP.PACK_AB R7, R127, R199 ;  /* 0x000000c77f07723e */ /* 0x000fce00000000ff */
[----:B------:R-:W-:Y:S08]  /*15660*/  MUFU.EX2 R211, R160 ;  /* 0x000000a000d37308 */ /* 0x000ff00000000800 */
[----:B------:R-:W3:Y:S08]  /*15670*/  MUFU.EX2 R245, R159 ;  /* 0x0000009f00f57308 */ /* 0x000ef00000000800 */
[----:B------:R-:W1:Y:S01]  /*15680*/  MUFU.EX2 R251, R157 ;  /* 0x0000009d00fb7308 */ /* 0x000e620000000800 */
[C---:B------:R-:W-:Y:S01]  /*15690*/  HMMA.16816.F32 R68, R4.reuse, R12, R40 ;  /* 0x0000000c0444723c */ /* 0x040fe20000001828 */
[----:B------:R-:W-:Y:S01]  /*156a0*/  FADD.FTZ R0, R210, R0 ;  /* 0x00000000d2007221 */ /* 0x000fe20000010000 */
[----:B--2---:R-:W-:Y:S01]  /*156b0*/  MOV R164, R137 ;  /* 0x0000008900a47202 */ /* 0x004fe20000000f00 */
[----:B------:R-:W-:Y:S01]  /*156c0*/  FADD.FTZ R37, R230, R3 ;  /* 0x00000003e6257221 */ /* 0x000fe20000010000 */
[----:B------:R4:W5:Y:S04]  /*156d0*/  LDL.LU R234, [R1+0x114] ;  /* 0x0001140001ea7983 */ /* 0x0009680000300800 */
        /* <DEDUP_REMOVED lines=8> */
[----:B------:R-:W-:Y:S01]  /*15760*/  MUFU.EX2 R210, R132 ;  /* 0x0000008400d27308 */ /* 0x000fe20000000800 */
[----:B-1----:R-:W-:Y:S01]  /*15770*/  MOV R162, R38 ;  /* 0x0000002600a27202 */ /* 0x002fe20000000f00 */
[----:B------:R-:W-:Y:S01]  /*15780*/  IMAD.MOV.U32 R161, RZ, RZ, R148 ;  /* 0x000000ffffa17224 */ /* 0x000fe200078e0094 */
[----:B------:R-:W-:Y:S01]  /*15790*/  MOV R163, R39 ;  /* 0x0000002700a37202 */ /* 0x000fe20000000f00 */
[----:B------:R4:W5:Y:S01]  /*157a0*/  LDL.LU R233, [R1+0x110] ;  /* 0x0001100001e97983 */ /* 0x0009620000300800 */
[----:B------:R-:W-:Y:S01]  /*157b0*/  FADD.FTZ R4, R206, R116 ;  /* 0x00000074ce047221 */ /* 0x000fe20000010000 */
[----:B---3--:R-:W-:-:S02]  /*157c0*/  F2FP.PACK_AB R5, R245, R211 ;  /* 0x000000d3f505723e */ /* 0x008fc400000000ff */
[----:B------:R-:W-:Y:S01]  /*157d0*/  F2FP.PACK_AB R6, R142, R252 ;  /* 0x000000fc8e06723e */ /* 0x000fe200000000ff */
[----:B------:R-:W-:Y:S01]  /*157e0*/  FADD.FTZ R36, R195, R4 ;  /* 0x00000004c3247221 */ /* 0x000fe20000010000 */
[----:B------:R-:W-:Y:S02]  /*157f0*/  F2FP.PACK_AB R4, R249, R246 ;  /* 0x000000f6f904723e */ /* 0x000fe400000000ff */
[----:B------:R-:W-:Y:S01]  /*15800*/  F2FP.PACK_AB R7, R251, R248 ;  /* 0x000000f8fb07723e */ /* 0x000fe200000000ff */
[----:B------:R-:W-:Y:S01]  /*15810*/  IMAD.MOV.U32 R95, RZ, RZ, R120 ;  /* 0x000000ffff5f7224 */ /* 0x000fe200078e0078 */
[----:B------:R-:W-:Y:S01]  /*15820*/  MOV R94, R123 ;  /* 0x0000007b005e7202 */ /* 0x000fe20000000f00 */
[----:B------:R-:W-:Y:S01]  /*15830*/  IMAD.MOV.U32 R82, RZ, RZ, R118 ;  /* 0x000000ffff527224 */ /* 0x000fe200078e0076 */
[----:B------:R-:W-:Y:S02]  /*15840*/  MOV R93, R117 ;  /* 0x00000075005d7202 */ /* 0x000fe40000000f00 */
[----:B------:R-:W-:Y:S01]  /*15850*/  MOV R83, R119 ;  /* 0x0000007700537202 */ /* 0x000fe20000000f00 */
[C---:B------:R-:W-:Y:S01]  /*15860*/  HMMA.16816.F32 R76, R4.reuse, R12, R112 ;  /* 0x0000000c044c723c */ /* 0x040fe20000001870 */
[----:B------:R-:W-:Y:S01]  /*15870*/  MOV R88, R250 ;  /* 0x000000fa00587202 */ /* 0x000fe20000000f00 */
[----:B------:R-:W-:Y:S01]  /*15880*/  IMAD.MOV.U32 R89, RZ, RZ, R247 ;  /* 0x000000ffff597224 */ /* 0x000fe200078e00f7 */
[----:B------:R-:W-:Y:S01]  /*15890*/  MOV R90, R244 ;  /* 0x000000f4005a7202 */ /* 0x000fe20000000f00 */
[----:B------:R-:W-:Y:S01]  /*158a0*/  IMAD.MOV.U32 R92, RZ, RZ, R208 ;  /* 0x000000ffff5c7224 */ /* 0x000fe200078e00d0 */
[----:B------:R-:W-:Y:S01]  /*158b0*/  MOV R91, R209 ;  /* 0x000000d1005b7202 */ /* 0x000fe20000000f00 */
[----:B------:R-:W-:Y:S01]  /*158c0*/  FADD.FTZ R2, R207, R0 ;  /* 0x00000000cf027221 */ /* 0x000fe20000010000 */
[----:B------:R-:W-:Y:S01]  /*158d0*/  MOV R137, R130 ;  /* 0x0000008200897202 */ /* 0x000fe20000000f00 */
[C---:B------:R-:W-:Y:S01]  /*158e0*/  HMMA.16816.F32 R12, R4.reuse, R14, R108 ;  /* 0x0000000e040c723c */ /* 0x040fe2000000186c */
[----:B------:R-:W-:Y:S01]  /*158f0*/  MOV R38, R205 ;  /* 0x000000cd00267202 */ /* 0x000fe20000000f00 */
[----:B------:R-:W-:Y:S01]  /*15900*/  MUFU.EX2 R132, R170 ;  /* 0x000000aa00847308 */ /* 0x000fe20000000800 */
[----:B------:R-:W-:Y:S01]  /*15910*/  MOV R39, R204 ;  /* 0x000000cc00277202 */ /* 0x000fe20000000f00 */
[----:B------:R-:W-:Y:S01]  /*15920*/  IMAD.MOV.U32 R148, RZ, RZ, R193 ;  /* 0x000000ffff947224 */ /* 0x000fe200078e00c1 */
[----:B------:R4:W5:Y:S03]  /*15930*/  LDL.LU R232, [R1+0x10c] ;  /* 0x00010c0001e87983 */ /* 0x0009660000300800 */
[C---:B------:R-:W-:Y:S08]  /*15940*/  HMMA.16816.F32 R108, R4.reuse, R8, R104 ;  /* 0x00000008046c723c */ /* 0x040ff00000001868 */
[C---:B------:R-:W-:Y:S01]  /*15950*/  HMMA.16816.F32 R120, R4.reuse, R10, R96 ;  /* 0x0000000a0478723c */ /* 0x040fe20000001860 */
[----:B------:R-:W1:Y:S07]  /*15960*/  LDSM.16.MT88.4 R8, [R216+0xa800] ;  /* 0x00a80000d808783b */ /* 0x000e6e0000004200 */
[C---:B------:R-:W-:Y:S01]  /*15970*/  HMMA.16816.F32 R116, R4.reuse, R20, R32 ;  /* 0x000000140474723c */ /* 0x040fe20000001820 */
[----:B------:R-:W2:Y:S01]  /*15980*/  LDSM.16.MT88.4 R32, [R217+0xa800] ;  /* 0x00a80000d920783b */ /* 0x000ea20000004200 */
[----:B------:R-:W3:Y:S08]  /*15990*/  MUFU.EX2 R250, R154 ;  /* 0x0000009a00fa7308 */ /* 0x000ef00000000800 */
[----:B------:R-:W-:Y:S08]  /*159a0*/  MUFU.EX2 R247, R155 ;  /* 0x0000009b00f77308 */ /* 0x000ff00000000800 */
[----:B------:R-:W-:Y:S08]  /*159b0*/  MUFU.EX2 R244, R156 ;  /* 0x0000009c00f47308 */ /* 0x000ff00000000800 */
[----:B------:R-:W1:Y:S08]  /*159c0*/  MUFU.EX2 R209, R133 ;  /* 0x0000008500d17308 */ /* 0x000e700000000800 */
[----:B------:R-:W-:Y:S08]  /*159d0*/  MUFU.EX2 R208, R134 ;  /* 0x0000008600d07308 */ /* 0x000ff00000000800 */
[----:B------:R-:W1:Y:S01]  /*159e0*/  MUFU.EX2 R207, R136 ;  /* 0x0000008800cf7308 */ /* 0x000e620000000800 */
[----:B------:R-:W-:Y:S01]  /*159f0*/  MOV R20, R124 ;  /* 0x0000007c00147202 */ /* 0x000fe20000000f00 */
[----:B------:R-:W-:Y:S01]  /*15a00*/  HMMA.16816.F32 R112, R4, R22, R100 ;  /* 0x000000160470723c */ /* 0x000fe20000001864 */
[----:B------:R-:W-:Y:S01]  /*15a10*/  MOV R124, R126 ;  /* 0x0000007e007c7202 */ /* 0x000fe20000000f00 */
[----:B------:R-:W-:Y:S01]  /*15a20*/  IMAD.MOV.U32 R126, RZ, RZ, R138 ;  /* 0x000000ffff7e7224 */ /* 0x000fe200078e008a */
[----:B------:R-:W-:-:S03]  /*15a30*/  MOV R138, R131 ;  /* 0x00000083008a7202 */ /* 0x000fc60000000f00 */
[----:B------:R1:W-:Y:S01]  /*15a40*/  MUFU.EX2 R206, R173 ;  /* 0x000000ad00ce7308 */ /* 0x0003e20000000800 */
[----:B------:R-:W-:Y:S01]  /*15a50*/  MOV R23, R139 ;  /* 0x0000008b00177202 */ /* 0x000fe20000000f00 */
[C---:B------:R-:W-:Y:S06]  /*15a60*/  HMMA.16816.F32 R104, R4.reuse, R16, R84 ;  /* 0x000000100468723c */ /* 0x040fec0000001854 */
[----:B------:R-:W-:Y:S08]  /*15a70*/  MUFU.EX2 R205, R174 ;  /* 0x000000ae00cd7308 */ /* 0x000ff00000000800 */
[----:B------:R-:W-:Y:S01]  /*15a80*/  MUFU.EX2 R204, R175 ;  /* 0x000000af00cc7308 */ /* 0x000fe20000000800 */
[----:B-1----:R-:W-:Y:S01]  /*15a90*/  MOV R173, R153 ;  /* 0x0000009900ad7202 */ /* 0x002fe20000000f00 */
[----:B------:R-:W-:Y:S06]  /*15aa0*/  HMMA.16816.F32 R96, R4, R18, R72 ;  /* 0x000000120460723c */ /* 0x000fec0000001848 */
[----:B------:R1:W-:Y:S01]  /*15ab0*/  MUFU.EX2 R130, R172 ;  /* 0x000000ac00827308 */ /* 0x0003e20000000800 */
[----:B---3--:R-:W-:Y:S01]  /*15ac0*/  F2FP.PACK_AB R4, R250, R173 ;  /* 0x000000adfa04723e */ /* 0x008fe200000000ff */
[----:B------:R-:W-:Y:S01]  /*15ad0*/  IMAD.MOV.U32 R158, RZ, RZ, R83 ;  /* 0x000000ffff9e7224 */ /* 0x000fe200078e0053 */
[----:B------:R-:W-:Y:S01]  /*15ae0*/  F2FP.PACK_AB R5, R209, R210 ;  /* 0x000000d2d105723e */ /* 0x000fe200000000ff */
[----:B------:R-:W-:Y:S01]  /*15af0*/  IMAD.MOV.U32 R195, RZ, RZ, R90 ;  /* 0x000000ffffc37224 */ /* 0x000fe200078e005a */
[----:B------:R-:W-:-:S02]  /*15b00*/  F2FP.PACK_AB R6, R244, R247 ;  /* 0x000000f7f406723e */ /* 0x000fc400000000ff */
[----:B------:R-:W-:Y:S01]  /*15b10*/  MOV R159, R82 ;  /* 0x00000052009f7202 */ /* 0x000fe20000000f00 */
[----:B------:R-:W-:Y:S01]  /*15b20*/  MUFU.EX2 R134, R176 ;  /* 0x000000b000867308 */ /* 0x000fe20000000800 */
[----:B------:R-:W-:Y:S02]  /*15b30*/  F2FP.PACK_AB R7, R207, R208 ;  /* 0x000000d0cf07723e */ /* 0x000fe400000000ff */
[----:B------:R-:W-:Y:S02]  /*15b40*/  MOV R157, R88 ;  /* 0x00000058009d7202 */ /* 0x000fe40000000f00 */
[----:B------:R-:W-:Y:S01]  /*15b50*/  MOV R160, R95 ;  /* 0x0000005f00a07202 */ /* 0x000fe20000000f00 */
[----:B------:R-:W-:Y:S01]  /*15b60*/  FADD.FTZ R2, R226, R2 ;  /* 0x00000002e2027221 */ /* 0x000fe20000010000 */
[----:B------:R4:W5:Y:S01]  /*15b70*/  LDL.LU R231, [R1+0x108] ;  /* 0x0001080001e77983 */ /* 0x0009620000300800 */
[----:B------:R-:W3:Y:S01]  /*15b80*/  MUFU.EX2 R133, R169 ;  /* 0x000000a900857308 */ /* 0x000ee20000000800 */
[----:B------:R-:W-:-:S07]  /*15b90*/  MOV R21, R94 ;  /* 0x0000005e00157202 */ /* 0x000fce0000000f00 */
[----:B------:R1:W1:Y:S01]  /*15ba0*/  MUFU.EX2 R131, R171 ;  /* 0x000000ab00837308 */ /* 0x0002620000000800 */
[----:B------:R-:W-:Y:S01]  /*15bb0*/  IMAD.MOV.U32 R22, RZ, RZ, R23 ;  /* 0x000000ffff167224 */ /* 0x000fe200078e0017 */
[----:B------:R-:W-:Y:S01]  /*15bc0*/  MOV R153, R89 ;  /* 0x0000005900997202 */ /* 0x000fe20000000f00 */
[----:B------:R-:W-:Y:S01]  /*15bd0*/  IMAD.MOV.U32 R156, RZ, RZ, R93 ;  /* 0x000000ffff9c7224 */ /* 0x000fe200078e005d */
[----:B------:R-:W-:Y:S01]  /*15be0*/  MOV R154, R91 ;  /* 0x0000005b009a7202 */ /* 0x000fe20000000f00 */
[----:B------:R-:W-:Y:S01]  /*15bf0*/  HMMA.16816.F32 R100, R4, R8, R68 ;  /* 0x000000080464723c */ /* 0x000fe20000001844 */
[----:B------:R-:W-:Y:S01]  /*15c00*/  MOV R155, R92 ;  /* 0x0000005c009b7202 */ /* 0x000fe20000000f00 */
[----:B------:R-:W-:Y:S01]  /*15c10*/  LDSM.16.MT88.4 R16, [R219+0xb000] ;  /* 0x00b00000db10783b */ /* 0x000fe20000004200 */
[----:B------:R-:W-:Y:S02]  /*15c20*/  MOV R23, R20 ;  /* 0x0000001400177202 */ /* 0x000fe40000000f00 */
[----:B------:R-:W-:-:S03]  /*15c30*/  MOV R20, R21 ;  /* 0x0000001500147202 */ /* 0x000fc60000000f00 */
[C---:B--2---:R-:W-:Y:S01]  /*15c40*/  HMMA.16816.F32 R80, R4.reuse, R32, R52 ;  /* 0x000000200450723c */ /* 0x044fe20000001834 */
[----:B------:R-:W-:Y:S01]  /*15c50*/  IMAD.MOV.U32 R21, RZ, RZ, R156 ;  /* 0x000000ffff157224 */ /* 0x000fe200078e009c */
[----:B------:R-:W-:Y:S01]  /*15c60*/  MOV R156, R155 ;  /* 0x0000009b009c7202 */ /* 0x000fe20000000f00 */
[----:B------:R-:W-:Y:S01]  /*15c70*/  IMAD.MOV.U32 R193, RZ, RZ, R129 ;  /* 0x000000ffffc17224 */ /* 0x000fe200078e0081 */
[----:B-1----:R-:W-:Y:S01]  /*15c80*/  MOV R172, R126 ;  /* 0x0000007e00ac7202 */ /* 0x002fe20000000f00 */
[----:B------:R-:W-:Y:S01]  /*15c90*/  IMAD.MOV.U32 R139, RZ, RZ, R128 ;  /* 0x000000ffff8b7224 */ /* 0x000fe200078e0080 */
        /* <DEDUP_REMOVED lines=8> */
[----:B------:R1:W-:Y:S01]  /*15d20*/  MUFU.EX2 R129, R165 ;  /* 0x000000a500817308 */ /* 0x0003e20000000800 */
[----:B------:R-:W-:Y:S01]  /*15d30*/  MOV R171, R124 ;  /* 0x0000007c00ab7202 */ /* 0x000fe20000000f00 */
[----:B------:R-:W-:Y:S01]  /*15d40*/  FADD.FTZ R0, R228, R36 ;  /* 0x00000024e4007221 */ /* 0x000fe20000010000 */
[----:B------:R4:W5:Y:S02]  /*15d50*/  LDL.LU R229, [R1+0x100] ;  /* 0x0001000001e57983 */ /* 0x0009640000300800 */
[----:B------:R-:W-:Y:S01]  /*15d60*/  FADD.FTZ R4, R22, R37 ;  /* 0x0000002516047221 */ /* 0x000fe20000010000 */
[----:B---3--:R-:W-:Y:S01]  /*15d70*/  F2FP.PACK_AB R5, R132, R133 ;  /* 0x000000858405723e */ /* 0x008fe200000000ff */
[----:B------:R-:W-:Y:S01]  /*15d80*/  IMAD.MOV.U32 R22, RZ, RZ, R23 ;  /* 0x000000ffff167224 */ /* 0x000fe200078e0017 */
[----:B------:R-:W-:Y:S01]  /*15d90*/  MOV R23, R20 ;  /* 0x0000001400177202 */ /* 0x000fe20000000f00 */
[----:B------:R-:W-:Y:S01]  /*15da0*/  FADD.FTZ R40, R191, R4 ;  /* 0x00000004bf287221 */ /* 0x000fe20000010000 */
[----:B------:R-:W-:-:S02]  /*15db0*/  F2FP.PACK_AB R4, R205, R206 ;  /* 0x000000cecd04723e */ /* 0x000fc400000000ff */
[----:B------:R-:W-:Y:S02]  /*15dc0*/  F2FP.PACK_AB R6, R134, R204 ;  /* 0x000000cc8606723e */ /* 0x000fe400000000ff */
[----:B------:R-:W-:Y:S01]  /*15dd0*/  F2FP.PACK_AB R7, R130, R131 ;  /* 0x000000838207723e */ /* 0x000fe200000000ff */
[----:B------:R-:W-:Y:S01]  /*15de0*/  IMAD.MOV.U32 R154, RZ, RZ, R195 ;  /* 0x000000ffff9a7224 */ /* 0x000fe200078e00c3 */
        /* <DEDUP_REMOVED lines=9> */
[----:B------:R-:W2:Y:S01]  /*15e80*/  LDSM.16.MT88.4 R20, [R216+0xb000] ;  /* 0x00b00000d814783b */ /* 0x000ea20000004200 */
[----:B------:R-:W-:Y:S01]  /*15e90*/  IMAD.MOV.U32 R157, RZ, RZ, R158 ;  /* 0x000000ffff9d7224 */ /* 0x000fe200078e009e */
[----:B------:R-:W-:Y:S01]  /*15ea0*/  MOV R158, R159 ;  /* 0x0000009f009e7202 */ /* 0x000fe20000000f00 */
[----:B------:R-:W3:Y:S08]  /*15eb0*/  MUFU.EX2 R128, R166 ;  /* 0x000000a600807308 */ /* 0x000ef00000000800 */
[----:B------:R-:W-:Y:S01]  /*15ec0*/  MUFU.EX2 R126, R168 ;  /* 0x000000a8007e7308 */ /* 0x000fe20000000800 */
[----:B------:R-:W-:Y:S01]  /*15ed0*/  HMMA.16816.F32 R56, R4, R10, R12 ;  /* 0x0000000a0438723c */ /* 0x000fe2000000180c */
[----:B------:R-:W2:Y:S01]  /*15ee0*/  LDSM.16.MT88.4 R12, [R217+0xb000] ;  /* 0x00b00000d90c783b */ /* 0x000ea20000004200 */
[----:B------:R-:W-:-:S03]  /*15ef0*/  MOV R156, R155 ;  /* 0x0000009b009c7202 */ /* 0x000fc60000000f00 */
[----:B------:R-:W2:Y:S01]  /*15f00*/  LDSM.16.MT88.4 R8, [R218+0xb000] ;  /* 0x00b00000da08783b */ /* 0x000ea20000004200 */
[----:B------:R-:W-:Y:S01]  /*15f10*/  MOV R155, R154 ;  /* 0x0000009a009b7202 */ /* 0x000fe20000000f00 */
[----:B------:R-:W-:Y:S01]  /*15f20*/  IMAD.MOV.U32 R154, RZ, RZ, R195 ;  /* 0x000000ffff9a7224 */ /* 0x000fe200078e00c3 */
[----:B------:R-:W-:Y:S01]  /*15f30*/  MOV R159, R127 ;  /* 0x0000007f009f7202 */ /* 0x000fe20000000f00 */
[----:B------:R-:W-:Y:S01]  /*15f40*/  MUFU.EX2 R124, R150 ;  /* 0x00000096007c7308 */ /* 0x000fe20000000800 */
[----:B------:R-:W-:Y:S01]  /*15f50*/  MOV R195, R153 ;  /* 0x0000009900c37202 */ /* 0x000fe20000000f00 */
[----:B------:R-:W-:Y:S01]  /*15f60*/  FADD.FTZ R0, R225, R0 ;  /* 0x00000000e1007221 */ /* 0x000fe20000010000 */
[----:B------:R-:W-:Y:S01]  /*15f70*/  MOV R153, R157 ;  /* 0x0000009d00997202 */ /* 0x000fe20000000f00 */
[----:B------:R-:W-:Y:S01]  /*15f80*/  IMAD.MOV.U32 R157, RZ, RZ, R158 ;  /* 0x000000ffff9d7224 */ /* 0x000fe200078e009e */
[----:B------:R-:W-:-:S03]  /*15f90*/  MOV R158, R159 ;  /* 0x0000009f009e7202 */ /* 0x000fc60000000f00 */
[----:B------:R-:W-:Y:S01]  /*15fa0*/  MUFU.EX2 R43, R182 ;  /* 0x000000b6002b7308 */ /* 0x000fe20000000800 */
[----:B------:R-:W-:Y:S01]  /*15fb0*/  MOV R159, R164 ;  /* 0x000000a4009f7202 */ /* 0x000fe20000000f00 */
[----:B------:R-:W-:Y:S01]  /*15fc0*/  IMAD.MOV.U32 R164, RZ, RZ, R125 ;  /* 0x000000ffffa47224 */ /* 0x000fe200078e007d */
[----:B------:R-:W-:Y:S01]  /*15fd0*/  MOV R125, R38 ;  /* 0x00000026007d7202 */ /* 0x000fe20000000f00 */
[----:B------:R-:W-:Y:S04]  /*15fe0*/  HMMA.16816.F32 R48, R4, R24, R108 ;  /* 0x000000180430723c */ /* 0x000fe8000000186c */
[----:B------:R-:W-:Y:S01]  /*15ff0*/  MUFU.EX2 R42, R183 ;  /* 0x000000b7002a7308 */ /* 0x000fe20000000800 */
[----:B------:R-:W-:Y:S01]  /*16000*/  MOV R176, R125 ;  /* 0x0000007d00b07202 */ /* 0x000fe20000000f00 */
[----:B-1----:R-:W-:Y:S01]  /*16010*/  IMAD.MOV.U32 R165, RZ, RZ, R223 ;  /* 0x000000ffffa57224 */ /* 0x002fe200078e00df */
[----:B------:R-:W-:Y:S01]  /*16020*/  MOV R38, R39 ;  /* 0x0000002700267202 */ /* 0x000fe20000000f00 */
[----:B------:R-:W-:Y:S01]  /*16030*/  FADD.FTZ R3, R227, R3 ;  /* 0x00000003e3037221 */ /* 0x000fe20000010000 */
[----:B------:R4:W5:Y:S03]  /*16040*/  LDL.LU R228, [R1+0xfc] ;  /* 0x0000fc0001e47983 */ /* 0x0009660000300800 */
[----:B------:R-:W-:Y:S01]  /*16050*/  MUFU.EX2 R127, R167 ;  /* 0x000000a7007f7308 */ /* 0x000fe20000000800 */
[----:B------:R-:W-:-:S07]  /*16060*/  IMAD.MOV.U32 R39, RZ, RZ, R224 ;  /* 0x000000ffff277224 */ /* 0x000fce00078e00e0 */
[----:B------:R-:W1:Y:S08]  /*16070*/  MUFU.EX2 R125, R149 ;  /* 0x00000095007d7308 */ /* 0x000e700000000800 */
[----:B------:R-:W-:Y:S08]  /*16080*/  MUFU.EX2 R109, R151 ;  /* 0x00000097006d7308 */ /* 0x000ff00000000800 */
[----:B------:R-:W1:Y:S01]  /*16090*/  MUFU.EX2 R108, R152 ;  /* 0x00000098006c7308 */ /* 0x000e620000000800 */
[----:B------:R-:W-:Y:S01]  /*160a0*/  MOV R169, R38 ;  /* 0x0000002600a97202 */ /* 0x000fe20000000f00 */
[----:B------:R-:W-:Y:S01]  /*160b0*/  IMAD.MOV.U32 R170, RZ, RZ, R39 ;  /* 0x000000ffffaa7224 */ /* 0x000fe200078e0027 */
[C---:B------:R-:W-:Y:S05]  /*160c0*/  HMMA.16816.F32 R64, R4.reuse, R28, R104 ;  /* 0x0000001c0440723c */ /* 0x040fea0000001868 */
[----:B------:R-:W-:Y:S03]  /*160d0*/  MUFU.EX2 R79, R186 ;  /* 0x000000ba004f7308 */ /* 0x000fe60000000800 */
[C---:B------:R-:W-:Y:S05]  /*160e0*/  HMMA.16816.F32 R44, R4.reuse, R26, R120 ;  /* 0x0000001a042c723c */ /* 0x040fea0000001878 */
[----:B------:R-:W-:Y:S08]  /*160f0*/  MUFU.EX2 R78, R187 ;  /* 0x000000bb004e7308 */ /* 0x000ff00000000800 */
[----:B------:R-:W-:Y:S01]  /*16100*/  MUFU.EX2 R77, R188 ;  /* 0x000000bc004d7308 */ /* 0x000fe20000000800 */
[C---:B------:R-:W-:Y:S07]  /*16110*/  HMMA.16816.F32 R36, R4.reuse, R32, R116 ;  /* 0x000000200424723c */ /* 0x040fee0000001874 */
[----:B------:R-:W1:Y:S01]  /*16120*/  MUFU.EX2 R76, R179 ;  /* 0x000000b3004c7308 */ /* 0x000e620000000800 */
[C---:B------:R-:W-:Y:S07]  /*16130*/  HMMA.16816.F32 R32, R4.reuse, R34, R112 ;  /* 0x000000220420723c */ /* 0x040fee0000001870 */
[----:B------:R-:W-:Y:S01]  /*16140*/  MUFU.EX2 R41, R185 ;  /* 0x000000b900297308 */ /* 0x000fe20000000800 */
[----:B------:R-:W-:Y:S01]  /*16150*/  HMMA.16816.F32 R28, R4, R30, R96 ;  /* 0x0000001e041c723c */ /* 0x000fe20000001860 */
[----:B------:R-:W-:Y:S01]  /*16160*/  FADD.FTZ R0, R165, R0 ;  /* 0x00000000a5007221 */ /* 0x000fe20000010000 */
[----:B------:R-:W-:Y:S01]  /*16170*/  MOV R191, R162 ;  /* 0x000000a200bf7202 */ /* 0x000fe20000000f00 */
[----:B------:R-:W-:Y:S01]  /*16180*/  FADD.FTZ R3, R190, R3 ;  /* 0x00000003be037221 */ /* 0x000fe20000010000 */
[----:B------:R4:W5:Y:S03]  /*16190*/  LDL.LU R227, [R1+0xf8] ;  /* 0x0000f80001e37983 */ /* 0x0009660000300800 */
[----:B------:R-:W4:Y:S01]  /*161a0*/  MUFU.EX2 R96, R184 ;  /* 0x000000b800607308 */ /* 0x000f220000000800 */
[----:B---3--:R-:W-:-:S02]  /*161b0*/  F2FP.PACK_AB R4, R128, R129 ;  /* 0x000000818004723e */ /* 0x008fc400000000ff */
[----:B-1----:R-:W-:Y:S02]  /*161c0*/  F2FP.PACK_AB R5, R124, R125 ;  /* 0x0000007d7c05723e */ /* 0x002fe400000000ff */
[----:B------:R-:W-:Y:S02]  /*161d0*/  F2FP.PACK_AB R6, R126, R127 ;  /* 0x0000007f7e06723e */ /* 0x000fe400000000ff */
[----:B------:R-:W-:Y:S01]  /*161e0*/  F2FP.PACK_AB R7, R108, R109 ;  /* 0x0000006d6c07723e */ /* 0x000fe200000000ff */
[----:B------:R-:W-:Y:S01]  /*161f0*/  FADD.FTZ R24, R171, R0 ;  /* 0x00000000ab187221 */ /* 0x000fe20000010000 */
[----:B------:R-:W-:Y:S01]  /*16200*/  MOV R165, R144 ;  /* 0x0000009000a57202 */ /* 0x000fe20000000f00 */
[----:B------:R-:W-:Y:S01]  /*16210*/  FADD.FTZ R3, R221, R3 ;  /* 0x00000003dd037221 */ /* 0x000fe20000010000 */
[----:B------:R-:W-:Y:S01]  /*16220*/  MOV R167, R163 ;  /* 0x000000a300a77202 */ /* 0x000fe20000000f00 */
[----:B------:R-:W-:Y:S02]  /*16230*/  FADD.FTZ R2, R172, R2 ;  /* 0x00000002ac027221 */ /* 0x000fe40000010000 */
[----:B------:R-:W-:Y:S01]  /*16240*/  IMAD.MOV.U32 R166, RZ, RZ, R148 ;  /* 0x000000ffffa67224 */ /* 0x000fe200078e0094 */
[C---:B--2---:R-:W-:Y:S01]  /*16250*/  HMMA.16816.F32 R100, R4.reuse, R20, R100 ;  /* 0x000000140464723c */ /* 0x044fe20000001864 */
[----:B------:R-:W-:Y:S01]  /*16260*/  MOV R117, R138 ;  /* 0x0000008a00757202 */ /* 0x000fe20000000f00 */
[----:B------:R-:W-:Y:S01]  /*16270*/  IMAD.MOV.U32 R116, RZ, RZ, R139 ;  /* 0x000000ffff747224 */ /* 0x000fe200078e008b */
[----:B------:R-:W-:Y:S01]  /*16280*/  MUFU.EX2 R27, R177 ;  /* 0x000000b1001b7308 */ /* 0x000fe20000000800 */
[----:B------:R-:W-:Y:S01]  /*16290*/  IMAD.MOV.U32 R118, RZ, RZ, R193 ;  /* 0x000000ffff767224 */ /* 0x000fe200078e00c1 */
[----:B------:R1:W5:Y:S03]  /*162a0*/  LDL.LU R226, [R1+0xf4] ;  /* 0x0000f40001e27983 */ /* 0x0003660000300800 */
        /* <DEDUP_REMOVED lines=9> */
[----:B------:R-:W-:Y:S01]  /*16340*/  IMAD.MOV.U32 R172, RZ, RZ, R146 ;  /* 0x000000ffffac7224 */ /* 0x000fe200078e0092 */
[----:B------:R-:W-:Y:S01]  /*16350*/  MOV R148, R145 ;  /* 0x0000009100947202 */ /* 0x000fe20000000f00 */
[----:B------:R-:W-:Y:S01]  /*16360*/  FADD.FTZ R2, R176, R2 ;  /* 0x00000002b0027221 */ /* 0x000fe20000010000 */
[----:B------:R-:W-:Y:S01]  /*16370*/  MOV R190, R166 ;  /* 0x000000a600be7202 */ /* 0x000fe20000000f00 */
[----:B------:R-:W-:Y:S01]  /*16380*/  FADD.FTZ R4, R222, R40 ;  /* 0x00000028de047221 */ /* 0x000fe20000010000 */
[----:B------:R-:W-:Y:S01]  /*16390*/  F2FP.PACK_AB R5, R43, R76 ;  /* 0x0000004c2b05723e */ /* 0x000fe200000000ff */
[----:B------:R2:W3:Y:S01]  /*163a0*/  MUFU.EX2 R26, R178 ;  /* 0x000000b2001a7308 */ /* 0x0004e20000000800 */
[----:B------:R-:W-:Y:S01]  /*163b0*/  F2FP.PACK_AB R6, R77, R78 ;  /* 0x0000004e4d06723e */ /* 0x000fe200000000ff */
[----:B------:R-:W-:Y:S01]  /*163c0*/  FADD.FTZ R0, R170, R4 ;  /* 0x00000004aa007221 */ /* 0x000fe20000010000 */
[----:B----4-:R-:W-:Y:S01]  /*163d0*/  F2FP.PACK_AB R4, R79, R96 ;  /* 0x000000604f04723e */ /* 0x010fe200000000ff */
[----:B------:R1:W5:Y:S01]  /*163e0*/  LDL.LU R225, [R1+0xf0] ;  /* 0x0000f00001e17983 */ /* 0x0003620000300800 */
[----:B------:R-:W-:-:S02]  /*163f0*/  F2FP.PACK_AB R7, R41, R42 ;  /* 0x0000002a2907723e */ /* 0x000fc400000000ff */
[----:B------:R-:W-:Y:S01]  /*16400*/  MOV R169, R174 ;  /* 0x000000ae00a97202 */ /* 0x000fe20000000f00 */
[----:B------:R-:W-:Y:S01]  /*16410*/  FADD.FTZ R3, R172, R3 ;  /* 0x00000003ac037221 */ /* 0x000fe20000010000 */
[----:B------:R-:W-:Y:S01]  /*16420*/  MOV R170, R160 ;  /* 0x000000a000aa7202 */ /* 0x000fe20000000f00 */
[----:B------:R-:W-:Y:S01]  /*16430*/  FADD.FTZ R2, R220, R2 ;  /* 0x00000002dc027221 */ /* 0x000fe20000010000 */
[----:B------:R-:W-:Y:S01]  /*16440*/  MOV R119, R148 ;  /* 0x0000009400777202 */ /* 0x000fe20000000f00 */
[C---:B------:R-:W-:Y:S01]  /*16450*/  HMMA.16816.F32 R60, R4.reuse, R20, R60 ;  /* 0x00000014043c723c */ /* 0x040fe2000000183c */
[----:B------:R-:W-:Y:S01]  /*16460*/  MOV R166, R170 ;  /* 0x000000aa00a67202 */ /* 0x000fe20000000f00 */
[----:B------:R-:W-:Y:S01]  /*16470*/  IMAD.MOV.U32 R170, RZ, RZ, R156 ;  /* 0x000000ffffaa7224 */ /* 0x000fe200078e009c */
[----:B------:R-:W-:Y:S01]  /*16480*/  MOV R172, R175 ;  /* 0x000000af00ac7202 */ /* 0x000fe20000000f00 */
[----:B------:R-:W4:Y:S04]  /*16490*/  LDSM.16.MT88.4 R144, [R216+0xb800] ;  /* 0x00b80000d890783b */ /* 0x000f280000004200 */
[C---:B------:R-:W-:Y:S01]  /*164a0*/  HMMA.16816.F32 R56, R4.reuse, R22, R56 ;  /* 0x000000160438723c */ /* 0x040fe20000001838 */
[----:B------:R-:W-:Y:S01]  /*164b0*/  MOV R175, R155 ;  /* 0x0000009b00af7202 */ /* 0x000fe20000000f00 */
[----:B--2---:R-:W-:Y:S01]  /*164c0*/  LDSM.16.MT88.4 R176, [R217+0xb800] ;  /* 0x00b80000d9b0783b */ /* 0x004fe20000004200 */
[----:B------:R-:W-:Y:S03]  /*164d0*/  MUFU.EX2 R25, R180 ;  /* 0x000000b400197308 */ /* 0x000fe60000000800 */
[----:B------:R1:W5:Y:S02]  /*164e0*/  LDL.LU R224, [R1+0xec] ;  /* 0x0000ec0001e07983 */ /* 0x0003640000300800 */
[C---:B------:R-:W-:Y:S08]  /*164f0*/  HMMA.16816.F32 R48, R4.reuse, R16, R48 ;  /* 0x000000100430723c */ /* 0x040ff00000001830 */
[C---:B------:R-:W-:Y:S08]  /*16500*/  HMMA.16816.F32 R44, R4.reuse, R18, R44 ;  /* 0x00000012042c723c */ /* 0x040ff0000000182c */
[C---:B------:R-:W-:Y:S08]  /*16510*/  HMMA.16816.F32 R36, R4.reuse, R12, R36 ;  /* 0x0000000c0424723c */ /* 0x040ff00000001824 */
[C---:B------:R-:W-:Y:S08]  /*16520*/  HMMA.16816.F32 R32, R4.reuse, R14, R32 ;  /* 0x0000000e0420723c */ /* 0x040ff00000001820 */
[C---:B------:R-:W-:Y:S08]  /*16530*/  HMMA.16816.F32 R64, R4.reuse, R8, R64 ;  /* 0x000000080440723c */ /* 0x040ff00000001840 */
[----:B------:R-:W-:Y:S01]  /*16540*/  HMMA.16816.F32 R28, R4, R10, R28 ;  /* 0x0000000a041c723c */ /* 0x000fe2000000181c */
[----:B------:R-:W-:-:S02]  /*16550*/  MOV R155, R154 ;  /* 0x0000009a009b7202 */ /* 0x000fc40000000f00 */
[----:B------:R-:W-:Y:S01]  /*16560*/  MOV R123, R172 ;  /* 0x000000ac007b7202 */ /* 0x000fe20000000f00 */
[----:B------:R2:W-:Y:S01]  /*16570*/  MUFU.EX2 R17, R190 ;  /* 0x000000be00117308 */ /* 0x0005e20000000800 */
[----:B------:R-:W-:Y:S01]  /*16580*/  MOV R111, R170 ;  /* 0x000000aa006f7202 */ /* 0x000fe20000000f00 */
[----:B------:R-:W-:Y:S01]  /*16590*/  FADD.FTZ R3, R140, R3 ;  /* 0x000000038c037221 */ /* 0x000fe20000010000 */
[----:B------:R-:W-:Y:S01]  /*165a0*/  MOV R156, R157 ;  /* 0x0000009d009c7202 */ /* 0x000fe20000000f00 */
[----:B------:R-:W-:Y:S01]  /*165b0*/  FADD.FTZ R4, R191, R24 ;  /* 0x00000018bf047221 */ /* 0x000fe20000010000 */
[----:B------:R-:W-:Y:S01]  /*165c0*/  LDSM.16.MT88.4 R12, [R218+0xb800] ;  /* 0x00b80000da0c783b */ /* 0x000fe20000004200 */
[----:B------:R-:W-:Y:S02]  /*165d0*/  IMAD.MOV.U32 R191, RZ, RZ, R165 ;  /* 0x000000ffffbf7224 */ /* 0x000fe400078e00a5 */
[----:B------:R-:W-:Y:S02]  /*165e0*/  IMAD.MOV.U32 R165, RZ, RZ, R169 ;  /* 0x000000ffffa57224 */ /* 0x000fe400078e00a9 */
[----:B------:R-:W-:-:S02]  /*165f0*/  IMAD.MOV.U32 R121, RZ, RZ, R166 ;  /* 0x000000ffff797224 */ /* 0x000fc400078e00a6 */
[----:B------:R-:W-:Y:S02]  /*16600*/  FADD.FTZ R2, R119, R2 ;  /* 0x0000000277027221 */ /* 0x000fe40000010000 */
[----:B------:R-:W-:Y:S01]  /*16610*/  IMAD.MOV.U32 R174, RZ, RZ, R161 ;  /* 0x000000ffffae7224 */ /* 0x000fe200078e00a1 */
[----:B------:R-:W-:Y:S01]  /*16620*/  MUFU.EX2 R22, R215 ;  /* 0x000000d700167308 */ /* 0x000fe20000000800 */
[----:B------:R-:W-:Y:S01]  /*16630*/  FADD.FTZ R5, R167, R0 ;  /* 0x00000000a7057221 */ /* 0x000fe20000010000 */
[----:B------:R-:W-:Y:S01]  /*16640*/  MOV R167, R171 ;  /* 0x000000ab00a77202 */ /* 0x000fe20000000f00 */
[----:B------:R-:W-:Y:S01]  /*16650*/  IMAD.MOV.U32 R154, RZ, RZ, R195 ;  /* 0x000000ffff9a7224 */ /* 0x000fe200078e00c3 */
[----:B------:R-:W-:Y:S01]  /*16660*/  MOV R171, R136 ;  /* 0x0000008800ab7202 */ /* 0x000fe20000000f00 */
[----:B------:R-:W-:Y:S01]  /*16670*/  FADD.FTZ R0, R135, R4 ;  /* 0x0000000487007221 */ /* 0x000fe20000010000 */
[----:B------:R-:W-:Y:S01]  /*16680*/  MOV R120, R191 ;  /* 0x000000bf00787202 */ /* 0x000fe20000000f00 */
[----:B------:R1:W5:Y:S01]  /*16690*/  LDL.LU R223, [R1+0xe8] ;  /* 0x0000e80001df7983 */ /* 0x0003620000300800 */
[----:B------:R-:W-:Y:S01]  /*166a0*/  MOV R122, R165 ;  /* 0x000000a5007a7202 */ /* 0x000fe20000000f00 */
[----:B------:R-:W-:Y:S01]  /*166b0*/  FADD.FTZ R4, R197, R5 ;  /* 0x00000005c5047221 */ /* 0x000fe20000010000 */
[----:B--2---:R-:W-:Y:S01]  /*166c0*/  MOV R190, R175 ;  /* 0x000000af00be7202 */ /* 0x004fe20000000f00 */
        /* <DEDUP_REMOVED lines=16> */
[----:B------:R2:W-:Y:S01]  /*167d0*/  MUFU.EX2 R11, R156 ;  /* 0x0000009c000b7308 */ /* 0x0005e20000000800 */
[----:B------:R-:W-:Y:S01]  /*167e0*/  FADD.FTZ R0, R99, R0 ;  /* 0x0000000063007221 */ /* 0x000fe20000010000 */
[----:B------:R-:W-:Y:S01]  /*167f0*/  MOV R113, R172 ;  /* 0x000000ac00717202 */ /* 0x000fe20000000f00 */
[----:B------:R-:W-:Y:S01]  /*16800*/  IMAD.MOV.U32 R112, RZ, RZ, R191 ;  /* 0x000000ffff707224 */ /* 0x000fe200078e00bf */
[----:B------:R-:W-:Y:S01]  /*16810*/  MOV R114, R175 ;  /* 0x000000af00727202 */ /* 0x000fe20000000f00 */
[----:B------:R-:W-:-:S03]  /*16820*/  FADD.FTZ R3, R104, R6 ;  /* 0x0000000668037221 */ /* 0x000fc60000010000 */
[----:B------:R1:W-:Y:S01]  /*16830*/  MUFU.EX2 R9, R116 ;  /* 0x0000007400097308 */ /* 0x0003e20000000800 */
[----:B------:R-:W-:Y:S01]  /*16840*/  FADD.FTZ R2, R105, R4 ;  /* 0x0000000469027221 */ /* 0x000fe20000010000 */
[----:B------:R-:W-:Y:S01]  /*16850*/  MOV R119, R189 ;  /* 0x000000bd00777202 */ /* 0x000fe20000000f00 */
[----:B------:R-:W-:Y:S01]  /*16860*/  FADD.FTZ R5, R106, R5 ;  /* 0x000000056a057221 */ /* 0x000fe20000010000 */
[----:B------:R-:W3:Y:S01]  /*16870*/  LDSM.16.MT88.4 R160, [R219+0xb800] ;  /* 0x00b80000dba0783b */ /* 0x000ee20000004200 */
[----:B------:R-:W-:Y:S02]  /*16880*/  IMAD.MOV.U32 R115, RZ, RZ, R174 ;  /* 0x000000ffff737224 */ /* 0x000fe400078e00ae */
[----:B--2---:R-:W-:Y:S01]  /*16890*/  IMAD.MOV.U32 R156, RZ, RZ, R157 ;  /* 0x000000ffff9c7224 */ /* 0x004fe200078e009d */
[----:B------:R-:W-:Y:S01]  /*168a0*/  MOV R157, R158 ;  /* 0x0000009e009d7202 */ /* 0x000fe20000000f00 */
[----:B------:R-:W-:Y:S01]  /*168b0*/  FADD.FTZ R4, R107, R0 ;  /* 0x000000006b047221 */ /* 0x000fe20000010000 */
[----:B------:R-:W-:Y:S01]  /*168c0*/  MOV R158, R159 ;  /* 0x0000009f009e7202 */ /* 0x000fe20000000f00 */
[----:B------:R-:W-:Y:S01]  /*168d0*/  FADD.FTZ R6, R112, R3 ;  /* 0x0000000370067221 */ /* 0x000fe20000010000 */
[----:B------:R2:W-:Y:S01]  /*168e0*/  MUFU.EX2 R8, R117 ;  /* 0x0000007500087308 */ /* 0x0005e20000000800 */
[----:B------:R-:W-:Y:S01]  /*168f0*/  FADD.FTZ R2, R113, R2 ;  /* 0x0000000271027221 */ /* 0x000fe20000010000 */
[----:B------:R-:W-:Y:S01]  /*16900*/  MOV R164, R192 ;  /* 0x000000c000a47202 */ /* 0x000fe20000000f00 */
[----:B-1----:R-:W-:-:S05]  /*16910*/  IMAD.MOV.U32 R116, RZ, RZ, R157 ;  /* 0x000000ffff747224 */ /* 0x002fca00078e009d */
[----:B------:R1:W-:Y:S01]  /*16920*/  MUFU.EX2 R7, R118 ;  /* 0x0000007600077308 */ /* 0x0003e20000000800 */
[----:B------:R-:W-:Y:S01]  /*16930*/  FADD.FTZ R0, R114, R5 ;  /* 0x0000000572007221 */ /* 0x000fe20000010000 */
[----:B------:R-:W-:Y:S01]  /*16940*/  MOV R169, R137 ;  /* 0x0000008900a97202 */ /* 0x000fe20000000f00 */
[----:B------:R-:W-:Y:S01]  /*16950*/  FADD.FTZ R3, R115, R4 ;  /* 0x0000000473037221 */ /* 0x000fe20000010000 */
[----:B------:R3:W5:Y:S01]  /*16960*/  LDL.LU R222, [R1+0xe4] ;  /* 0x0000e40001de7983 */ /* 0x0007620000300800 */
[----:B------:R-:W-:Y:S01]  /*16970*/  FADD.FTZ R5, R246, R6 ;  /* 0x00000006f6057221 */ /* 0x000fe20000010000 */
[----:B--2---:R-:W-:Y:S01]  /*16980*/  MOV R117, R158 ;  /* 0x0000009e00757202 */ /* 0x004fe20000000f00 */
[----:B------:R-:W-:Y:S01]  /*16990*/  FADD.FTZ R4, R211, R2 ;  /* 0x00000002d3047221 */ /* 0x000fe20000010000 */
[----:B------:R-:W-:Y:S01]  /*169a0*/  MOV R120, R143 ;  /* 0x0000008f00787202 */ /* 0x000fe20000000f00 */
[----:B------:R-:W-:Y:S02]  /*169b0*/  FADD.FTZ R2, R116, R0 ;  /* 0x0000000074027221 */ /* 0x000fe40000010000 */
[----:B------:R-:W-:Y:S01]  /*169c0*/  IMAD.MOV.U32 R159, RZ, RZ, R164 ;  /* 0x000000ffff9f7224 */ /* 0x000fe200078e00a4 */
[----:B-1----:R-:W-:Y:S01]  /*169d0*/  MOV R118, R141 ;  /* 0x0000008d00767202 */ /* 0x002fe20000000f00 */
[----:B------:R-:W-:-:S02]  /*169e0*/  FADD.FTZ R0, R117, R3 ;  /* 0x0000000375007221 */ /* 0x000fc40000010000 */
[----:B------:R-:W-:Y:S02]  /*169f0*/  IMAD.MOV.U32 R121, RZ, RZ, R199 ;  /* 0x000000ffff797224 */ /* 0x000fe400078e00c7 */
[----:B------:R-:W-:Y:S01]  /*16a00*/  IMAD.MOV.U32 R122, RZ, RZ, R142 ;  /* 0x000000ffff7a7224 */ /* 0x000fe200078e008e */
[----:B------:R-:W-:Y:S01]  /*16a10*/  MOV R110, R156 ;  /* 0x0000009c006e7202 */ /* 0x000fe20000000f00 */
[----:B------:R-:W-:Y:S01]  /*16a20*/  FADD.FTZ R5, R249, R5 ;  /* 0x00000005f9057221 */ /* 0x000fe20000010000 */
[----:B------:R-:W-:Y:S01]  /*16a30*/  MOV R111, R173 ;  /* 0x000000ad006f7202 */ /* 0x000fe20000000f00 */
[----:B------:R-:W-:Y:S01]  /*16a40*/  FADD.FTZ R3, R245, R4 ;  /* 0x00000004f5037221 */ /* 0x000fe20000010000 */
[----:B------:R-:W-:Y:S01]  /*16a50*/  MUFU.EX2 R18, R194 ;  /* 0x000000c200127308 */ /* 0x000fe20000000800 */
[----:B------:R-:W-:-:S07]  /*16a60*/  FADD.FTZ R2, R118, R2 ;  /* 0x0000000276027221 */ /* 0x000fce0000010000 */
[----:B------:R-:W1:Y:S01]  /*16a70*/  MUFU.EX2 R21, R214 ;  /* 0x000000d600157308 */ /* 0x000e620000000800 */
[----:B------:R-:W-:Y:S01]  /*16a80*/  FADD.FTZ R0, R119, R0 ;  /* 0x0000000077007221 */ /* 0x000fe20000010000 */
[----:B------:R-:W-:Y:S01]  /*16a90*/  MOV R123, R159 ;  /* 0x0000009f007b7202 */ /* 0x000fe20000000f00 */
[----:B------:R-:W-:-:S05]  /*16aa0*/  FADD.FTZ R4, R252, R5 ;  /* 0x00000005fc047221 */ /* 0x000fca0000010000 */
[----:B------:R-:W-:Y:S01]  /*16ab0*/  MUFU.EX2 R16, R167 ;  /* 0x000000a700107308 */ /* 0x000fe20000000800 */
[----:B------:R-:W-:-:S07]  /*16ac0*/  FADD.FTZ R3, R248, R3 ;  /* 0x00000003f8037221 */ /* 0x000fce0000010000 */
[----:B------:R-:W-:Y:S01]  /*16ad0*/  MUFU.EX2 R20, R213 ;  /* 0x000000d500147308 */ /* 0x000fe20000000800 */
[----:B------:R-:W-:-:S07]  /*16ae0*/  FADD.FTZ R2, R120, R2 ;  /* 0x0000000278027221 */ /* 0x000fce0000010000 */
[----:B------:R-:W2:Y:S01]  /*16af0*/  MUFU.EX2 R23, R181 ;  /* 0x000000b500177308 */ /* 0x000ea20000000800 */
[----:B------:R-:W-:-:S07]  /*16b00*/  FADD.FTZ R0, R121, R0 ;  /* 0x0000000079007221 */ /* 0x000fce0000010000 */
[----:B------:R-:W4:Y:S01]  /*16b10*/  MUFU.EX2 R19, R212 ;  /* 0x000000d400137308 */ /* 0x000f220000000800 */
[----:B------:R-:W-:Y:S01]  /*16b20*/  FADD.FTZ R4, R122, R4 ;  /* 0x000000047a047221 */ /* 0x000fe20000010000 */
[----:B---3--:R-:W-:Y:S01]  /*16b30*/  F2FP.PACK_AB R192, R26, R27 ;  /* 0x0000001b1ac0723e */ /* 0x008fe200000000ff */
[----:B------:R-:W-:Y:S01]  /*16b40*/  FADD.FTZ R3, R251, R3 ;  /* 0x00000003fb037221 */ /* 0x000fe20000010000 */
[----:B------:R3:W5:Y:S01]  /*16b50*/  LDL.LU R221, [R1+0xe0] ;  /* 0x0000e00001dd7983 */ /* 0x0007620000300800 */
[----:B------:R-:W-:Y:S02]  /*16b60*/  FADD.FTZ R2, R123, R2 ;  /* 0x000000027b027221 */ /* 0x000fe40000010000 */
[----:B------:R-:W-:Y:S01]  /*16b70*/  FADD.FTZ R0, R110, R0 ;  /* 0x000000006e007221 */ /* 0x000fe20000010000 */
[----:B------:R-:W3:Y:S01]  /*16b80*/  MUFU.EX2 R10, R169 ;  /* 0x000000a9000a7308 */ /* 0x000ee20000000800 */
[----:B------:R-:W-:Y:S01]  /*16b90*/  FADD.FTZ R4, R206, R4 ;  /* 0x00000004ce047221 */ /* 0x000fe20000010000 */
[----:B-1----:R-:W-:Y:S01]  /*16ba0*/  F2FP.PACK_AB R193, R21, R22 ;  /* 0x0000001615c1723e */ /* 0x002fe200000000ff */
[----:B------:R-:W-:Y:S01]  /*16bb0*/  FADD.FTZ R3, R133, R3 ;  /* 0x0000000385037221 */ /* 0x000fe20000010000 */
[----:B--2---:R-:W-:Y:S01]  /*16bc0*/  F2FP.PACK_AB R194, R23, R25 ;  /* 0x0000001917c2723e */ /* 0x004fe200000000ff */
[----:B------:R-:W-:Y:S01]  /*16bd0*/  FADD.FTZ R2, R111, R2 ;  /* 0x000000026f027221 */ /* 0x000fe20000010000 */
[----:B------:R-:W-:Y:S01]  /*16be0*/  F2FP.PACK_AB R196, R17, R18 ;  /* 0x0000001211c4723e */ /* 0x000fe200000000ff */
[----:B------:R-:W-:Y:S01]  /*16bf0*/  FADD.FTZ R0, R210, R0 ;  /* 0x00000000d2007221 */ /* 0x000fe20000010000 */
[----:B----4-:R-:W-:Y:S01]  /*16c00*/  F2FP.PACK_AB R195, R19, R20 ;  /* 0x0000001413c3723e */ /* 0x010fe200000000ff */
[----:B------:R-:W-:Y:S01]  /*16c10*/  FADD.FTZ R4, R205, R4 ;  /* 0x00000004cd047221 */ /* 0x000fe20000010000 */
[----:B------:R-:W-:Y:S01]  /*16c20*/  F2FP.PACK_AB R198, R11, R16 ;  /* 0x000000100bc6723e */ /* 0x000fe200000000ff */
[----:B------:R-:W-:Y:S01]  /*16c30*/  FADD.FTZ R3, R132, R3 ;  /* 0x0000000384037221 */ /* 0x000fe20000010000 */
[----:B------:R-:W-:Y:S01]  /*16c40*/  F2FP.PACK_AB R199, R7, R8 ;  /* 0x0000000807c7723e */ /* 0x000fe200000000ff */
[----:B------:R-:W-:Y:S01]  /*16c50*/  FADD.FTZ R2, R250, R2 ;  /* 0x00000002fa027221 */ /* 0x000fe20000010000 */
[----:B------:R1:W5:Y:S01]  /*16c60*/  LDL.LU R220, [R1+0xdc] ;  /* 0x0000dc0001dc7983 */ /* 0x0003620000300800 */
[----:B------:R-:W-:-:S02]  /*16c70*/  FADD.FTZ R0, R209, R0 ;  /* 0x00000000d1007221 */ /* 0x000fc40000010000 */
[----:B------:R-:W-:Y:S01]  /*16c80*/  FADD.FTZ R4, R204, R4 ;  /* 0x00000004cc047221 */ /* 0x000fe20000010000 */
[----:B---3--:R-:W-:Y:S01]  /*16c90*/  F2FP.PACK_AB R197, R9, R10 ;  /* 0x0000000a09c5723e */ /* 0x008fe200000000ff */
[----:B------:R-:W-:Y:S01]  /*16ca0*/  FADD.FTZ R3, R131, R3 ;  /* 0x0000000383037221 */ /* 0x000fe20000010000 */
[----:B------:R1:W5:Y:S01]  /*16cb0*/  LDL.LU R135, [R1+0xd8] ;  /* 0x0000d80001877983 */ /* 0x0003620000300800 */
        /* <DEDUP_REMOVED lines=62> */
.L_x_733:
[----:B-1----:R-:W-:-:S06]  /*170a0*/  UISETP.GT.AND UP0, UPT, UR9, UR8, UPT ;  /* 0x000000080900728c */ /* 0x002fcc000bf04270 */
[----:B------:R-:W-:-:S13]  /*170b0*/  PLOP3.LUT P0, PT, PT, PT, UP0, 0x80, 0x0 ;  /* 0x000000000000781c */ /* 0x000fda0003f0f008 */
[----:B------:R-:W-:Y:S05]  /*170c0*/  @!P0 BRA `(.L_x_737) ;  /* 0x00009dc000008947 */ /* 0x000fea0003800000 */
[----:B------:R-:W2:Y:S01]  /*170d0*/  LDL.64 R8, [R1+0xb8] ;  /* 0x0000b80001087983 */ /* 0x000ea20000100a00 */
[----:B------:R-:W-:Y:S01]  /*170e0*/  ULDC UR17, c[0x0][0x1a4] ;  /* 0x0000690000117ab9 */ /* 0x000fe20000000800 */
[----:B------:R-:W-:Y:S01]  /*170f0*/  IMAD.MOV.U32 R132, RZ, RZ, R72 ;  /* 0x000000ffff847224 */ /* 0x000fe200078e0048 */
        /* <DEDUP_REMOVED lines=42> */
.L_x_740:
        /* <DEDUP_REMOVED lines=88> */
.L_x_738:
[----:B------:R-:W2:Y:S01]  /*17920*/  LDL.64 R6, [R1+0xb0] ;  /* 0x0000b00001067983 */ /* 0x000ea20000100a00 */
[----:B------:R-:W-:Y:S04]  /*17930*/  DEPBAR.LE SB0, 0x0 ;  /* 0x000080000000791a */ /* 0x000fe80000000000 */
[----:B------:R-:W-:Y:S01]  /*17940*/  UIADD3 UR7, UR9, -0x1, URZ ;  /* 0xffffffff09077890 */ /* 0x000fe2000fffe03f */
[----:B------:R-:W-:Y:S03]  /*17950*/  BAR.SYNC.DEFER_BLOCKING 0x0 ;  /* 0x0000000000007b1d */ /* 0x000fe60000010000 */
[----:B------:R-:W-:Y:S02]  /*17960*/  USHF.R.S32.HI UR5, URZ, 0x1f, UR7 ;  /* 0x0000001f3f057899 */ /* 0x000fe40008011407 */
[----:B-1----:R-:W-:Y:S01]  /*17970*/  MOV R4, UR7 ;  /* 0x0000000700047c02 */ /* 0x002fe20008000f00 */
[----:B------:R-:W-:Y:S02]  /*17980*/  UIMAD UR4, UR28, UR7, URZ ;  /* 0x000000071c0472a4 */ /* 0x000fe4000f8e023f */
        /* <DEDUP_REMOVED lines=16> */
[----:B------:R-:W-:Y:S02]  /*17a90*/  @!P5 IADD3 R7, P2, R4, UR14, RZ ;  /* 0x0000000e0407dc10 */ /* 0x000fe4000ff5e0ff */
[----:B------:R-:W-:Y:S01]  /*17aa0*/  @!P5 IADD3.X R8, R0, UR10, RZ, P1, !PT ;  /* 0x0000000a0008dc10 */ /* 0x000fe20008ffe4ff */
[----:B------:R-:W-:Y:S01]  /*17ab0*/  @P5 STS.128 [R243+0x8800], RZ ;  /* 0x008800fff3005388 */ /* 0x000fe20000000c00 */
[C---:B------:R-:W-:Y:S02]  /*17ac0*/  @!P5 IADD3 R6, P0, R4.reuse, UR52, RZ ;  /* 0x000000340406dc10 */ /* 0x040fe4000ff1e0ff */
[----:B------:R-:W-:Y:S02]  /*17ad0*/  @!P5 IADD3 R9, P6, R4, UR48, RZ ;  /* 0x000000300409dc10 */ /* 0x000fe4000ffde0ff */
[----:B------:R-:W-:Y:S02]  /*17ae0*/  @!P5 LEA R12, P1, R6, c[0x0][0x170], 0x1 ;  /* 0x00005c00060cda11 */ /* 0x000fe400078208ff */
[C---:B------:R-:W-:Y:S01]  /*17af0*/  @!P5 IADD3.X R10, R0.reuse, UR12, RZ, P0, !PT ;  /* 0x0000000c000adc10 */ /* 0x040fe200087fe4ff */
[----:B------:R-:W-:Y:S01]  /*17b00*/  @!PT LDS RZ, [RZ] ;  /* 0x00000000fffff984 */ /* 0x000fe20000000800 */
[----:B------:R-:W-:Y:S01]  /*17b10*/  @!PT LDS RZ, [RZ] ;  /* 0x00000000fffff984 */ /* 0x000fe20000000800 */
[----:B------:R-:W-:Y:S01]  /*17b20*/  @!PT LDS RZ, [RZ] ;  /* 0x00000000fffff984 */ /* 0x000fe20000000800 */
[----:B------:R1:W-:Y:S01]  /*17b30*/  @!P5 LDGSTS.E.BYPASS.LTC128B.128 [R243+0x8800], [R18.64] ;  /* 0x0880000012f3dfae */ /* 0x0003e2000b901d72 */
[----:B------:R-:W-:Y:S02]  /*17b40*/  @!P5 IADD3.X R21, R0, UR15, RZ, P6, !PT ;  /* 0x0000000f0015dc10 */ /* 0x000fe4000b7fe4ff */
[----:B------:R-:W-:Y:S02]  /*17b50*/  P2R R2, PR, RZ, 0x4 ;  /* 0x00000004ff027803 */ /* 0x000fe40000000000 */
[C---:B------:R-:W-:Y:S02]  /*17b60*/  @!P5 LEA R14, P2, R5.reuse, c[0x0][0x170], 0x1 ;  /* 0x00005c00050eda11 */ /* 0x040fe400078408ff */
[----:B------:R-:W-:Y:S01]  /*17b70*/  @!P5 LEA.HI.X R13, R6, c[0x0][0x174], R10, 0x1, P1 ;  /* 0x00005d00060dda11 */ /* 0x000fe200008f0c0a */
[----:B------:R-:W-:Y:S01]  /*17b80*/  @P5 STS.128 [R243+0x9000], RZ ;  /* 0x009000fff3005388 */ /* 0x000fe20000000c00 */
[----:B------:R-:W-:Y:S02]  /*17b90*/  @!P5 LEA.HI.X R15, R5, c[0x0][0x174], R8, 0x1, P2 ;  /* 0x00005d00050fda11 */ /* 0x000fe400010f0c08 */
[----:B------:R-:W-:Y:S02]  /*17ba0*/  ISETP.NE.AND P3, PT, R2, RZ, PT ;  /* 0x000000ff0200720c */ /* 0x000fe40003f65270 */
[----:B------:R-:W-:Y:S02]  /*17bb0*/  @!P5 LEA R8, P2, R9, c[0x0][0x170], 0x1 ;  /* 0x00005c000908da11 */ /* 0x000fe400078408ff */
[----:B------:R-:W-:Y:S01]  /*17bc0*/  @!P5 IADD3.X R5, R0, UR13, RZ, P3, !PT ;  /* 0x0000000d0005dc10 */ /* 0x000fe20009ffe4ff */
[----:B------:R-:W-:Y:S01]  /*17bd0*/  @!PT LDS RZ, [RZ] ;  /* 0x00000000fffff984 */ /* 0x000fe20000000800 */
[----:B------:R-:W-:Y:S01]  /*17be0*/  @!PT LDS RZ, [RZ] ;  /* 0x00000000fffff984 */ /* 0x000fe20000000800 */
[----:B------:R-:W-:Y:S01]  /*17bf0*/  @!PT LDS RZ, [RZ] ;  /* 0x00000000fffff984 */ /* 0x000fe20000000800 */
[----:B------:R2:W-:Y:S01]  /*17c00*/  @!P5 LDGSTS.E.BYPASS.LTC128B.128 [R243+0x9000], [R14.64] ;  /* 0x090000000ef3dfae */ /* 0x0005e2000b901d72 */
[----:B------:R-:W-:Y:S02]  /*17c10*/  @!P5 LEA R10, P3, R7, c[0x0][0x170], 0x1 ;  /* 0x00005c00070ada11 */ /* 0x000fe400078608ff */
[----:B------:R-:W-:Y:S02]  /*17c20*/  @!P5 LEA.HI.X R9, R9, c[0x0][0x174], R21, 0x1, P2 ;  /* 0x00005d000909da11 */ /* 0x000fe400010f0c15 */
[----:B------:R-:W-:Y:S02]  /*17c30*/  @!P5 LEA.HI.X R11, R7, c[0x0][0x174], R5, 0x1, P3 ;  /* 0x00005d00070bda11 */ /* 0x000fe400018f0c05 */
[C---:B------:R-:W-:Y:S01]  /*17c40*/  @!P5 IADD3 R20, P4, R4.reuse, UR46, RZ ;  /* 0x0000002e0414dc10 */ /* 0x040fe2000ff9e0ff */
[----:B------:R-:W-:Y:S01]  /*17c50*/  @P5 STS.128 [R243+0x9800], RZ ;  /* 0x009800fff3005388 */ /* 0x000fe20000000c00 */
[----:B------:R-:W-:Y:S02]  /*17c60*/  @!P5 IADD3 R2, P0, R4, UR44, RZ ;  /* 0x0000002c0402dc10 */ /* 0x000fe4000ff1e0ff */
[----:B------:R-:W-:Y:S02]  /*17c70*/  @!P5 LEA R6, P1, R20, c[0x0][0x170], 0x1 ;  /* 0x00005c001406da11 */ /* 0x000fe400078208ff */
[C---:B------:R-:W-:Y:S02]  /*17c80*/  @!P5 IADD3.X R22, R0.reuse, UR16, RZ, P4, !PT ;  /* 0x000000100016dc10 */ /* 0x040fe4000a7fe4ff */
[----:B------:R-:W-:Y:S01]  /*17c90*/  @!P5 IADD3.X R0, R0, UR17, RZ, P0, !PT ;  /* 0x000000110000dc10 */ /* 0x000fe200087fe4ff */
[----:B------:R-:W-:Y:S01]  /*17ca0*/  @!PT LDS RZ, [RZ] ;  /* 0x00000000fffff984 */ /* 0x000fe20000000800 */
[----:B------:R-:W-:Y:S01]  /*17cb0*/  @!PT LDS RZ, [RZ] ;  /* 0x00000000fffff984 */ /* 0x000fe20000000800 */
[----:B------:R-:W-:Y:S01]  /*17cc0*/  @!PT LDS RZ, [RZ] ;  /* 0x00000000fffff984 */ /* 0x000fe20000000800 */
[----:B------:R2:W-:Y:S01]  /*17cd0*/  @!P5 LDGSTS.E.BYPASS.LTC128B.128 [R243+0x9800], [R12.64] ;  /* 0x098000000cf3dfae */ /* 0x0005e2000b901d72 */
[----:B------:R-:W-:Y:S02]  /*17ce0*/  @!P5 LEA.HI.X R7, R20, c[0x0][0x174], R22, 0x1, P1 ;  /* 0x00005d001407da11 */ /* 0x000fe400008f0c16 */
[C---:B------:R-:W-:Y:S04]  /*17cf0*/  @!P5 LEA R4, P0, R2.reuse, c[0x0][0x170], 0x1 ;  /* 0x00005c000204da11 */ /* 0x040fe800078008ff */
[----:B------:R-:W-:Y:S01]  /*17d00*/  @!P5 LEA.HI.X R5, R2, c[0x0][0x174], R0, 0x1, P0 ;  /* 0x00005d000205da11 */ /* 0x000fe200000f0c00 */
[----:B------:R-:W-:Y:S01]  /*17d10*/  @P5 STS.128 [R243+0xa000], RZ ;  /* 0x00a000fff3005388 */ /* 0x000fe20000000c00 */
[----:B------:R-:W-:Y:S07]  /*17d20*/  PLOP3.LUT P0, PT, PT, PT, UP0, 0x80, 0x0 ;  /* 0x000000000000781c */ /* 0x000fee0003f0f008 */
        /* <DEDUP_REMOVED lines=19> */
[----:B-----5:R-:W-:Y:S08]  /*17e60*/  LDSM.16.M88.4 R128, [R222] ;  /* 0x00000000de80783b */ /* 0x020ff00000000200 */
[----:B-1----:R-:W4:Y:S08]  /*17e70*/  LDSM.16.M88.4 R16, [R135+0x4000] ;  /* 0x004000008710783b */ /* 0x002f300000000200 */
[----:B------:R-:W3:Y:S08]  /*17e80*/  LDSM.16.M88.4 R124, [R222+0x2000] ;  /* 0x00200000de7c783b */ /* 0x000ef00000000200 */
[----:B------:R-:W1:Y:S08]  /*17e90*/  LDSM.16.M88.4 R32, [R135+0x4800] ;  /* 0x004800008720783b */ /* 0x000e700000000200 */
[----:B------:R-:W1:Y:S08]  /*17ea0*/  LDSM.16.M88.4 R48, [R135+0x5000] ;  /* 0x005000008730783b */ /* 0x000e700000000200 */
[----:B------:R-:W1:Y:S01]  /*17eb0*/  LDSM.16.M88.4 R64, [R135+0x5800] ;  /* 0x005800008740783b */ /* 0x000e620000000200 */
[-C--:B----4-:R-:W-:Y:S07]  /*17ec0*/  HMMA.16816.F32 R4, R128, R16.reuse, RZ ;  /* 0x000000108004723c */ /* 0x090fee00000018ff */
[----:B------:R-:W4:Y:S01]  /*17ed0*/  LDSM.16.M88.4 R80, [R135+0x6000] ;  /* 0x006000008750783b */ /* 0x000f220000000200 */
[C---:B---3--:R-:W-:Y:S07]  /*17ee0*/  HMMA.16816.F32 R8, R124.reuse, R16, RZ ;  /* 0x000000107c08723c */ /* 0x048fee00000018ff */
[----:B------:R-:W3:Y:S01]  /*17ef0*/  LDSM.16.M88.4 R96, [R135+0x6800] ;  /* 0x006800008760783b */ /* 0x000ee20000000200 */
[-C--:B--2---:R-:W-:Y:S07]  /*17f00*/  HMMA.16816.F32 R12, R124, R18.reuse, RZ ;  /* 0x000000127c0c723c */ /* 0x084fee00000018ff */
[----:B------:R-:W2:Y:S01]  /*17f10*/  LDSM.16.M88.4 R112, [R135+0x7000] ;  /* 0x007000008770783b */ /* 0x000ea20000000200 */
[C---:B------:R-:W-:Y:S07]  /*17f20*/  HMMA.16816.F32 R16, R128.reuse, R18, RZ ;  /* 0x000000128010723c */ /* 0x040fee00000018ff */
[----:B------:R-:W2:Y:S01]  /*17f30*/  LDSM.16.M88.4 R200, [R135+0x7800] ;  /* 0x0078000087c8783b */ /* 0x000ea20000000200 */
[-C--:B-1----:R-:W-:Y:S07]  /*17f40*/  HMMA.16816.F32 R20, R128, R32.reuse, RZ ;  /* 0x000000208014723c */ /* 0x082fee00000018ff */
[----:B------:R-:W-:Y:S01]  /*17f50*/  LDSM.16.M88.4 R204, [R225] ;  /* 0x00000000e1cc783b */ /* 0x000fe20000000200 */
[C---:B------:R-:W-:Y:S07]  /*17f60*/  HMMA.16816.F32 R24, R124.reuse, R32, RZ ;  /* 0x000000207c18723c */ /* 0x040fee00000018ff */
[----:B------:R-:W1:Y:S01]  /*17f70*/  LDSM.16.M88.4 R208, [R221+0x4000] ;  /* 0x00400000ddd0783b */ /* 0x000e620000000200 */
[-C--:B------:R-:W-:Y:S07]  /*17f80*/  HMMA.16816.F32 R28, R124, R34.reuse, RZ ;  /* 0x000000227c1c723c */ /* 0x080fee00000018ff */
[----:B------:R-:W1:Y:S01]  /*17f90*/  LDSM.16.M88.4 R212, [R225+0x2000] ;  /* 0x00200000e1d4783b */ /* 0x000e620000000200 */
[C---:B------:R-:W-:Y:S07]  /*17fa0*/  HMMA.16816.F32 R32, R128.reuse, R34, RZ ;  /* 0x000000228020723c */ /* 0x040fee00000018ff */
[----:B------:R-:W0:Y:S01]  /*17fb0*/  LDGDEPBAR ;  /* 0x00000000000079af */ /* 0x000e220000000000 */
        /* <DEDUP_REMOVED lines=65> */
[----:B------:R-:W2:Y:S08]  /*183d0*/  LDSM.16.M88.4 R200, [R223+0x2000] ;  /* 0x00200000dfc8783b */ /* 0x000eb00000000200 */
        /* <DEDUP_REMOVED lines=41> */
[----:B------:R-:W2:Y:S07]  /*18670*/  LDSM.16.M88.4 R204, [R224+0x2000] ;  /* 0x00200000e0cc783b */ /* 0x000eae0000000200 */
        /* <DEDUP_REMOVED lines=19> */
[----:B-1----:R1:W-:Y:S01]  /*187b0*/  STL [R1], R2 ;  /* 0x0000000201007387 */ /* 0x0023e20000100800 */
[----:B------:R-:W-:Y:S02]  /*187c0*/  FMUL.FTZ R17, R17, c[0x0][0x2ec] ;  /* 0x0000bb0011117a20 */ /* 0x000fe40000410000 */
[----:B------:R-:W-:Y:S02]  /*187d0*/  FMUL.FTZ R18, R18, c[0x0][0x2ec] ;  /* 0x0000bb0012127a20 */ /* 0x000fe40000410000 */
[----:B------:R-:W-:Y:S01]  /*187e0*/  FMUL.FTZ R19, R19, c[0x0][0x2ec] ;  /* 0x0000bb0013137a20 */ /* 0x000fe20000410000 */
[----:B------:R-:W-:Y:S01]  /*187f0*/  MUFU.TANH R252, R10 ;  /* 0x0000000a00fc7308 */ /* 0x000fe20000002400 */
[----:B------:R-:W-:Y:S01]  /*18800*/  FMUL.FTZ R16, R16, c[0x0][0x2ec] ;  /* 0x0000bb0010107a20 */ /* 0x000fe20000410000 */
[----:B--2---:R2:W-:Y:S08]  /*18810*/  STL [R1+0x10], R0 ;  /* 0x0000100001007387 */ /* 0x0045f00000100800 */
[----:B------:R-:W-:Y:S10]  /*18820*/  MUFU.TANH R247, R16 ;  /* 0x0000001000f77308 */ /* 0x000ff40000002400 */
[----:B-1----:R1:W3:Y:S10]  /*18830*/  MUFU.TANH R2, R7 ;  /* 0x0000000700027308 */ /* 0x0022f40000002400 */
[----:B--2---:R-:W2:Y:S10]  /*18840*/  MUFU.TANH R0, R8 ;  /* 0x0000000800007308 */ /* 0x004eb40000002400 */
[----:B------:R-:W-:Y:S01]  /*18850*/  MUFU.TANH R211, R17 ;  /* 0x0000001100d37308 */ /* 0x000fe20000002400 */
[----:B-1----:R-:W1:Y:S09]  /*18860*/  LDSM.16.M88.4 R4, [R220+0x800] ;  /* 0x00080000dc04783b */ /* 0x002e720000000200 */
[----:B------:R-:W-:Y:S01]  /*18870*/  MUFU.TANH R249, R18 ;  /* 0x0000001200f97308 */ /* 0x000fe20000002400 */
[----:B---3--:R3:W-:Y:S04]  /*18880*/  STL [R1+0x14], R2 ;  /* 0x0000140201007387 */ /* 0x0087e80000100800 */
[----:B--2---:R2:W-:Y:S05]  /*18890*/  STL [R1+0x4], R0 ;  /* 0x0000040001007387 */ /* 0x0045ea0000100800 */
[----:B------:R-:W-:Y:S10]  /*188a0*/  MUFU.TANH R248, R19 ;  /* 0x0000001300f87308 */ /* 0x000ff40000002400 */
[----:B---3--:R-:W-:Y:S01]  /*188b0*/  MUFU.TANH R2, R12 ;  /* 0x0000000c00027308 */ /* 0x008fe20000002400 */
[-C--:B-1----:R-:W-:Y:S09]  /*188c0*/  HMMA.16816.F32 R20, R212, R4.reuse, R20 ;  /* 0x00000004d414723c */ /* 0x082ff20000001814 */
[----:B--2---:R-:W1:Y:S01]  /*188d0*/  MUFU.TANH R0, R9 ;  /* 0x0000000900007308 */ /* 0x004e620000002400 */
[C---:B------:R-:W-:Y:S08]  /*188e0*/  HMMA.16816.F32 R24, R204.reuse, R4, R24 ;  /* 0x00000004cc18723c */ /* 0x040ff00000001818 */
[-C--:B------:R-:W-:Y:S08]  /*188f0*/  HMMA.16816.F32 R28, R204, R6.reuse, R28 ;  /* 0x00000006cc1c723c */ /* 0x080ff0000000181c */
[C---:B------:R-:W-:Y:S01]  /*18900*/  HMMA.16816.F32 R32, R212.reuse, R6, R32 ;  /* 0x00000006d420723c */ /* 0x040fe20000001820 */
[----:B------:R-:W-:Y:S03]  /*18910*/  LDSM.16.M88.4 R4, [R220+0x1800] ;  /* 0x00180000dc04783b */ /* 0x000fe60000000200 */
[----:B------:R-:W-:Y:S02]  /*18920*/  FMUL.FTZ R21, R21, c[0x0][0x2ec] ;  /* 0x0000bb0015157a20 */ /* 0x000fe40000410000 */
[----:B------:R-:W-:Y:S02]  /*18930*/  FMUL.FTZ R23, R23, c[0x0][0x2ec] ;  /* 0x0000bb0017177a20 */ /* 0x000fe40000410000 */
[----:B------:R-:W-:Y:S01]  /*18940*/  MUFU.TANH R209, R21 ;  /* 0x0000001500d17308 */ /* 0x000fe20000002400 */
[----:B-1----:R1:W-:Y:S03]  /*18950*/  STL [R1+0x1c], R0 ;  /* 0x00001c0001007387 */ /* 0x0023e60000100800 */
[----:B------:R-:W-:Y:S02]  /*18960*/  FMUL.FTZ R25, R25, c[0x0][0x2ec] ;  /* 0x0000bb0019197a20 */ /* 0x000fe40000410000 */
[----:B------:R-:W-:Y:S02]  /*18970*/  FMUL.FTZ R26, R26, c[0x0][0x2ec] ;  /* 0x0000bb001a1a7a20 */ /* 0x000fe40000410000 */
[----:B------:R-:W-:Y:S02]  /*18980*/  FMUL.FTZ R27, R27, c[0x0][0x2ec] ;  /* 0x0000bb001b1b7a20 */ /* 0x000fe40000410000 */
[----:B------:R-:W-:Y:S01]  /*18990*/  MUFU.TANH R246, R23 ;  /* 0x0000001700f67308 */ /* 0x000fe20000002400 */
[----:B------:R-:W-:Y:S02]  /*189a0*/  FMUL.FTZ R29, R29, c[0x0][0x2ec] ;  /* 0x0000bb001d1d7a20 */ /* 0x000fe40000410000 */
[----:B------:R-:W-:Y:S02]  /*189b0*/  FMUL.FTZ R30, R30, c[0x0][0x2ec] ;  /* 0x0000bb001e1e7a20 */ /* 0x000fe40000410000 */
        /* <DEDUP_REMOVED lines=8> */
[----:B------:R-:W-:Y:S01]  /*18a40*/  FMUL.FTZ R33, R33, c[0x0][0x2ec] ;  /* 0x0000bb0021217a20 */ /* 0x000fe20000410000 */
[----:B-1----:R1:W2:Y:S01]  /*18a50*/  MUFU.TANH R0, R11 ;  /* 0x0000000b00007308 */ /* 0x0022a20000002400 */
[----:B------:R-:W-:Y:S09]  /*18a60*/  FMUL.FTZ R34, R34, c[0x0][0x2ec] ;  /* 0x0000bb0022227a20 */ /* 0x000ff20000410000 */
[----:B------:R-:W-:Y:S10]  /*18a70*/  MUFU.TANH R210, R20 ;  /* 0x0000001400d27308 */ /* 0x000ff40000002400 */
[----:B------:R-:W-:Y:S01]  /*18a80*/  MUFU.TANH R244, R22 ;  /* 0x0000001600f47308 */ /* 0x000fe20000002400 */
[----:B-1----:R-:W1:Y:S09]  /*18a90*/  LDSM.16.M88.4 R8, [R220+0x1000] ;  /* 0x00100000dc08783b */ /* 0x002e720000000200 */
[----:B------:R-:W-:Y:S01]  /*18aa0*/  MUFU.TANH R251, R28 ;  /* 0x0000001c00fb7308 */ /* 0x000fe20000002400 */
[----:B--2---:R2:W-:Y:S04]  /*18ab0*/  STL [R1+0x7c], R0 ;  /* 0x00007c0001007387 */ /* 0x0045e80000100800 */
[----:B------:R3:W-:Y:S05]  /*18ac0*/  STL [R1+0x18], R2 ;  /* 0x0000180201007387 */ /* 0x0007ea0000100800 */
[----:B------:R-:W-:Y:S10]  /*18ad0*/  MUFU.TANH R22, R32 ;  /* 0x0000002000167308 */ /* 0x000ff40000002400 */
[----:B------:R-:W-:Y:S10]  /*18ae0*/  MUFU.TANH R20, R33 ;  /* 0x0000002100147308 */ /* 0x000ff40000002400 */
[----:B--2---:R-:W2:Y:S01]  /*18af0*/  MUFU.TANH R0, R13 ;  /* 0x0000000d00007308 */ /* 0x004ea20000002400 */
[-C--:B-1----:R-:W-:Y:S09]  /*18b00*/  HMMA.16816.F32 R36, R212, R8.reuse, R36 ;  /* 0x00000008d424723c */ /* 0x082ff20000001824 */
[----:B---3--:R-:W1:Y:S01]  /*18b10*/  MUFU.TANH R2, R14 ;  /* 0x0000000e00027308 */ /* 0x008e620000002400 */
[C---:B------:R-:W-:Y:S09]  /*18b20*/  HMMA.16816.F32 R40, R204.reuse, R8, R40 ;  /* 0x00000008cc28723c */ /* 0x040ff20000001828 */
[----:B------:R-:W-:Y:S01]  /*18b30*/  MUFU.TANH R202, R34 ;  /* 0x0000002200ca7308 */ /* 0x000fe20000002400 */
[-C--:B------:R-:W-:Y:S01]  /*18b40*/  HMMA.16816.F32 R44, R204, R10.reuse, R44 ;  /* 0x0000000acc2c723c */ /* 0x080fe2000000182c */
[----:B--2---:R2:W-:Y:S03]  /*18b50*/  STL [R1+0x5c], R0 ;  /* 0x00005c0001007387 */ /* 0x0045e60000100800 */
[----:B------:R-:W-:Y:S04]  /*18b60*/  FMUL.FTZ R36, R36, c[0x0][0x2ec] ;  /* 0x0000bb0024247a20 */ /* 0x000fe80000410000 */
[C---:B------:R-:W-:Y:S01]  /*18b70*/  HMMA.16816.F32 R48, R212.reuse, R10, R48 ;  /* 0x0000000ad430723c */ /* 0x040fe20000001830 */
[----:B------:R-:W-:Y:S01]  /*18b80*/  MUFU.TANH R35, R35 ;  /* 0x0000002300237308 */ /* 0x000fe20000002400 */
[----:B------:R-:W3:Y:S02]  /*18b90*/  LDSM.16.M88.4 R8, [R220+0x2000] ;  /* 0x00200000dc08783b */ /* 0x000ee40000000200 */
[----:B------:R-:W-:Y:S02]  /*18ba0*/  FMUL.FTZ R37, R37, c[0x0][0x2ec] ;  /* 0x0000bb0025257a20 */ /* 0x000fe40000410000 */
[----:B------:R-:W-:Y:S02]  /*18bb0*/  FMUL.FTZ R38, R38, c[0x0][0x2ec] ;  /* 0x0000bb0026267a20 */ /* 0x000fe40000410000 */
[-C--:B------:R-:W-:Y:S02]  /*18bc0*/  HMMA.16816.F32 R52, R212, R4.reuse, R52 ;  /* 0x00000004d434723c */ /* 0x080fe40000001834 */
[----:B-1----:R1:W-:Y:S01]  /*18bd0*/  STL [R1+0x64], R2 ;  /* 0x0000640201007387 */ /* 0x0023e20000100800 */
[----:B------:R-:W-:Y:S01]  /*18be0*/  MUFU.TANH R36, R36 ;  /* 0x0000002400247308 */ /* 0x000fe20000002400 */
[----:B------:R-:W-:Y:S02]  /*18bf0*/  FMUL.FTZ R41, R41, c[0x0][0x2ec] ;  /* 0x0000bb0029297a20 */ /* 0x000fe40000410000 */
[----:B------:R-:W-:Y:S02]  /*18c00*/  FMUL.FTZ R42, R42, c[0x0][0x2ec] ;  /* 0x0000bb002a2a7a20 */ /* 0x000fe40000410000 */
[C---:B------:R-:W-:Y:S04]  /*18c10*/  HMMA.16816.F32 R56, R204.reuse, R4, R56 ;  /* 0x00000004cc38723c */ /* 0x040fe80000001838 */
[----:B------:R-:W-:Y:S01]  /*18c20*/  FMUL.FTZ R43, R43, c[0x0][0x2ec] ;  /* 0x0000bb002b2b7a20 */ /* 0x000fe20000410000 */
[----:B--2---:R-:W2:Y:S01]  /*18c30*/  MUFU.TANH R0, R15 ;  /* 0x0000000f00007308 */ /* 0x004ea20000002400 */
[----:B------:R-:W-:Y:S02]  /*18c40*/  FMUL.FTZ R45, R45, c[0x0][0x2ec] ;  /* 0x0000bb002d2d7a20 */ /* 0x000fe40000410000 */
[-C--:B------:R-:W-:Y:S04]  /*18c50*/  HMMA.16816.F32 R60, R204, R6.reuse, R60 ;  /* 0x00000006cc3c723c */ /* 0x080fe8000000183c */
[----:B------:R-:W-:Y:S02]  /*18c60*/  FMUL.FTZ R46, R46, c[0x0][0x2ec] ;  /* 0x0000bb002e2e7a20 */ /* 0x000fe40000410000 */
[----:B------:R-:W-:Y:S01]  /*18c70*/  FMUL.FTZ R47, R47, c[0x0][0x2ec] ;  /* 0x0000bb002f2f7a20 */ /* 0x000fe20000410000 */
[----:B------:R-:W-:Y:S01]  /*18c80*/  MUFU.TANH R37, R37 ;  /* 0x0000002500257308 */ /* 0x000fe20000002400 */
[C---:B------:R-:W-:Y:S01]  /*18c90*/  HMMA.16816.F32 R64, R212.reuse, R6, R64 ;  /* 0x00000006d440723c */ /* 0x040fe20000001840 */
[----:B------:R-:W4:Y:S03]  /*18ca0*/  LDSM.16.M88.4 R4, [R220+0x2800] ;  /* 0x00280000dc04783b */ /* 0x000f260000000200 */
[----:B------:R-:W-:Y:S02]  /*18cb0*/  FMUL.FTZ R40, R40, c[0x0][0x2ec] ;  /* 0x0000bb0028287a20 */ /* 0x000fe40000410000 */
[----:B------:R-:W-:Y:S02]  /*18cc0*/  FMUL.FTZ R44, R44, c[0x0][0x2ec] ;  /* 0x0000bb002c2c7a20 */ /* 0x000fe40000410000 */
[----:B------:R-:W-:Y:S01]  /*18cd0*/  FMUL.FTZ R58, R58, c[0x0][0x2ec] ;  /* 0x0000bb003a3a7a20 */ /* 0x000fe20000410000 */
[----:B-1----:R-:W-:Y:S01]  /*18ce0*/  MUFU.TANH R2, R26 ;  /* 0x0000001a00027308 */ /* 0x002fe20000002400 */
[-C--:B---3--:R-:W-:Y:S01]  /*18cf0*/  HMMA.16816.F32 R68, R212, R8.reuse, R68 ;  /* 0x00000008d444723c */ /* 0x088fe20000001844 */
[----:B--2---:R1:W-:Y:S02]  /*18d00*/  STL [R1+0x78], R0 ;  /* 0x0000780001007387 */ /* 0x0043e40000100800 */
[----:B------:R-:W-:Y:S03]  /*18d10*/  FMUL.FTZ R59, R59, c[0x0][0x2ec] ;  /* 0x0000bb003b3b7a20 */ /* 0x000fe60000410000 */
[----:B------:R-:W-:Y:S02]  /*18d20*/  FMUL.FTZ R62, R62, c[0x0][0x2ec] ;  /* 0x0000bb003e3e7a20 */ /* 0x000fe40000410000 */
[C---:B------:R-:W-:Y:S01]  /*18d30*/  HMMA.16816.F32 R72, R204.reuse, R8, R72 ;  /* 0x00000008cc48723c */ /* 0x040fe20000001848 */
[----:B------:R-:W-:Y:S03]  /*18d40*/  MUFU.TANH R19, R38 ;  /* 0x0000002600137308 */ /* 0x000fe60000002400 */
[----:B------:R-:W-:Y:S02]  /*18d50*/  FMUL.FTZ R63, R63, c[0x0][0x2ec] ;  /* 0x0000bb003f3f7a20 */ /* 0x000fe40000410000 */
[----:B------:R-:W-:Y:S02]  /*18d60*/  FMUL.FTZ R48, R48, c[0x0][0x2ec] ;  /* 0x0000bb0030307a20 */ /* 0x000fe40000410000 */
[-C--:B------:R-:W-:Y:S03]  /*18d70*/  HMMA.16816.F32 R76, R204, R10.reuse, R76 ;  /* 0x0000000acc4c723c */ /* 0x080fe6000000184c */
[----:B------:R-:W-:Y:S01]  /*18d80*/  MUFU.TANH R245, R40 ;  /* 0x0000002800f57308 */ /* 0x000fe20000002400 */
[----:B------:R-:W-:Y:S02]  /*18d90*/  FMUL.FTZ R49, R49, c[0x0][0x2ec] ;  /* 0x0000bb0031317a20 */ /* 0x000fe40000410000 */
[----:B------:R-:W-:Y:S02]  /*18da0*/  FMUL.FTZ R50, R50, c[0x0][0x2ec] ;  /* 0x0000bb0032327a20 */ /* 0x000fe40000410000 */
[C---:B------:R-:W-:Y:S01]  /*18db0*/  HMMA.16816.F32 R80, R212.reuse, R10, R80 ;  /* 0x0000000ad450723c */ /* 0x040fe20000001850 */
[----:B------:R-:W2:Y:S03]  /*18dc0*/  LDSM.16.M88.4 R8, [R220+0x3000] ;  /* 0x00300000dc08783b */ /* 0x000ea60000000200 */
[----:B------:R-:W-:Y:S01]  /*18dd0*/  FMUL.FTZ R51, R51, c[0x0][0x2ec] ;  /* 0x0000bb0033337a20 */ /* 0x000fe20000410000 */
[----:B-1----:R-:W1:Y:S01]  /*18de0*/  MUFU.TANH R0, R25 ;  /* 0x0000001900007308 */ /* 0x002e620000002400 */
[----:B------:R-:W-:Y:S02]  /*18df0*/  FMUL.FTZ R52, R52, c[0x0][0x2ec] ;  /* 0x0000bb0034347a20 */ /* 0x000fe40000410000 */
[-C--:B----4-:R-:W-:Y:S04]  /*18e00*/  HMMA.16816.F32 R84, R212, R4.reuse, R84 ;  /* 0x00000004d454723c */ /* 0x090fe80000001854 */
[----:B------:R-:W-:Y:S02]  /*18e10*/  FMUL.FTZ R53, R53, c[0x0][0x2ec] ;  /* 0x0000bb0035357a20 */ /* 0x000fe40000410000 */
[----:B------:R-:W-:Y:S01]  /*18e20*/  FMUL.FTZ R54, R54, c[0x0][0x2ec] ;  /* 0x0000bb0036367a20 */ /* 0x000fe20000410000 */
[----:B------:R-:W-:Y:S01]  /*18e30*/  MUFU.TANH R208, R44 ;  /* 0x0000002c00d07308 */ /* 0x000fe20000002400 */
[C---:B------:R-:W-:Y:S04]  /*18e40*/  HMMA.16816.F32 R88, R204.reuse, R4, R88 ;  /* 0x00000004cc58723c */ /* 0x040fe80000001858 */
[----:B------:R-:W-:Y:S02]  /*18e50*/  FMUL.FTZ R55, R55, c[0x0][0x2ec] ;  /* 0x0000bb0037377a20 */ /* 0x000fe40000410000 */
[----:B------:R-:W-:Y:S02]  /*18e60*/  FMUL.FTZ R56, R56, c[0x0][0x2ec] ;  /* 0x0000bb0038387a20 */ /* 0x000fe40000410000 */
[-C--:B------:R-:W-:Y:S01]  /*18e70*/  HMMA.16816.F32 R92, R204, R6.reuse, R92 ;  /* 0x00000006cc5c723c */ /* 0x080fe2000000185c */
[----:B------:R-:W-:Y:S03]  /*18e80*/  MUFU.TANH R17, R48 ;  /* 0x0000003000117308 */ /* 0x000fe60000002400 */
[----:B------:R-:W-:Y:S01]  /*18e90*/  FMUL.FTZ R57, R57, c[0x0][0x2ec] ;  /* 0x0000bb0039397a20 */ /* 0x000fe20000410000 */
[----:B-1----:R1:W-:Y:S01]  /*18ea0*/  STL [R1+0x8], R0 ;  /* 0x0000080001007387 */ /* 0x0023e20000100800 */
[----:B------:R-:W-:Y:S02]  /*18eb0*/  FMUL.FTZ R60, R60, c[0x0][0x2ec] ;  /* 0x0000bb003c3c7a20 */ /* 0x000fe40000410000 */
[C---:B------:R-:W-:Y:S01]  /*18ec0*/  HMMA.16816.F32 R96, R212.reuse, R6, R96 ;  /* 0x00000006d460723c */ /* 0x040fe20000001860 */
[----:B------:R-:W3:Y:S01]  /*18ed0*/  LDSM.16.M88.4 R4, [R220+0x3800] ;  /* 0x00380000dc04783b */ /* 0x000ee20000000200 */
[----:B------:R-:W-:Y:S04]  /*18ee0*/  DEPBAR.LE SB0, 0x0 ;  /* 0x000080000000791a */ /* 0x000fe80000000000 */
[----:B------:R-:W-:Y:S01]  /*18ef0*/  MUFU.TANH R49, R49 ;  /* 0x0000003100317308 */ /* 0x000fe20000002400 */
[----:B------:R-:W-:Y:S02]  /*18f00*/  FMUL.FTZ R61, R61, c[0x0][0x2ec] ;  /* 0x0000bb003d3d7a20 */ /* 0x000fe40000410000 */
[----:B------:R4:W-:Y:S01]  /*18f10*/  STL [R1+0x60], R2 ;  /* 0x0000600201007387 */ /* 0x0009e20000100800 */
[-C--:B--2---:R-:W-:Y:S05]  /*18f20*/  HMMA.16816.F32 R100, R212, R8.reuse, R100 ;  /* 0x00000008d464723c */ /* 0x084fea0000001864 */
[----:B------:R-:W-:Y:S01]  /*18f30*/  FMUL.FTZ R64, R64, c[0x0][0x2ec] ;  /* 0x0000bb0040407a20 */ /* 0x000fe20000410000 */
[----:B------:R-:W-:Y:S01]  /*18f40*/  MUFU.TANH R50, R50 ;  /* 0x0000003200327308 */ /* 0x000fe20000002400 */
[----:B------:R-:W-:Y:S01]  /*18f50*/  BAR.SYNC.DEFER_BLOCKING 0x0 ;  /* 0x0000000000007b1d */ /* 0x000fe20000010000 */
[----:B------:R-:W-:Y:S01]  /*18f60*/  FMUL.FTZ R95, R95, c[0x0][0x2ec] ;  /* 0x0000bb005f5f7a20 */ /* 0x000fe20000410000 */
[C---:B------:R-:W-:Y:S04]  /*18f70*/  HMMA.16816.F32 R104, R204.reuse, R8, R104 ;  /* 0x00000008cc68723c */ /* 0x040fe80000001868 */
[----:B------:R-:W-:Y:S02]  /*18f80*/  FMUL.FTZ R65, R65, c[0x0][0x2ec] ;  /* 0x0000bb0041417a20 */ /* 0x000fe40000410000 */
[----:B------:R-:W-:Y:S01]  /*18f90*/  FMUL.FTZ R66, R66, c[0x0][0x2ec] ;  /* 0x0000bb0042427a20 */ /* 0x000fe20000410000 */
[----:B-1----:R-:W1:Y:S01]  /*18fa0*/  MUFU.TANH R0, R27 ;  /* 0x0000001b00007308 */ /* 0x002e620000002400 */
[-C--:B------:R-:W-:Y:S04]  /*18fb0*/  HMMA.16816.F32 R108, R204, R10.reuse, R108 ;  /* 0x0000000acc6c723c */ /* 0x080fe8000000186c */
[----:B------:R-:W-:Y:S02]  /*18fc0*/  FMUL.FTZ R67, R67, c[0x0][0x2ec] ;  /* 0x0000bb0043437a20 */ /* 0x000fe40000410000 */
[----:B------:R-:W-:Y:S02]  /*18fd0*/  FMUL.FTZ R68, R68, c[0x0][0x2ec] ;  /* 0x0000bb0044447a20 */ /* 0x000fe40000410000 */
[C---:B------:R-:W-:Y:S01]  /*18fe0*/  HMMA.16816.F32 R112, R212.reuse, R10, R112 ;  /* 0x0000000ad470723c */ /* 0x040fe20000001870 */
[----:B----4-:R-:W-:Y:S03]  /*18ff0*/  MUFU.TANH R2, R30 ;  /* 0x0000001e00027308 */ /* 0x010fe60000002400 */
[----:B------:R-:W-:Y:S02]  /*19000*/  FMUL.FTZ R69, R69, c[0x0][0x2ec] ;  /* 0x0000bb0045457a20 */ /* 0x000fe40000410000 */
[----:B------:R-:W-:Y:S02]  /*19010*/  FMUL.FTZ R70, R70, c[0x0][0x2ec] ;  /* 0x0000bb0046467a20 */ /* 0x000fe40000410000 */
[-C--:B---3--:R-:W-:Y:S03]  /*19020*/  HMMA.16816.F32 R116, R212, R4.reuse, R116 ;  /* 0x00000004d474723c */ /* 0x088fe60000001874 */
[----:B------:R-:W-:Y:S01]  /*19030*/  MUFU.TANH R51, R51 ;  /* 0x0000003300337308 */ /* 0x000fe20000002400 */
[----:B------:R-:W-:Y:S02]  /*19040*/  FMUL.FTZ R71, R71, c[0x0][0x2ec] ;  /* 0x0000bb0047477a20 */ /* 0x000fe40000410000 */
[----:B------:R-:W-:Y:S01]  /*19050*/  FMUL.FTZ R72, R72, c[0x0][0x2ec] ;  /* 0x0000bb0048487a20 */ /* 0x000fe20000410000 */
[----:B-1----:R1:W-:Y:S01]  /*19060*/  STL [R1+0x6c], R0 ;  /* 0x00006c0001007387 */ /* 0x0023e20000100800 */
        /* <DEDUP_REMOVED lines=8> */
[----:B------:R-:W-:Y:S04]  /*190f0*/  HMMA.16816.F32 R128, R212, R6, R128 ;  /* 0x00000006d480723c */ /* 0x000fe80000001880 */
[----:B------:R-:W-:Y:S02]  /*19100*/  FMUL.FTZ R77, R77, c[0x0][0x2ec] ;  /* 0x0000bb004d4d7a20 */ /* 0x000fe40000410000 */
[----:B------:R-:W-:Y:S02]  /*19110*/  FMUL.FTZ R78, R78, c[0x0][0x2ec] ;  /* 0x0000bb004e4e7a20 */ /* 0x000fe40000410000 */
[----:B------:R-:W-:Y:S01]  /*19120*/  FMUL.FTZ R79, R79, c[0x0][0x2ec] ;  /* 0x0000bb004f4f7a20 */ /* 0x000fe20000410000 */
[----:B-1----:R-:W1:Y:S03]  /*19130*/  MUFU.TANH R0, R29 ;  /* 0x0000001d00007308 */ /* 0x002e660000002400 */
        /* <DEDUP_REMOVED lines=16> */
[----:B------:R2:W-:Y:S01]  /*19240*/  STL [R1+0x58], R2 ;  /* 0x0000580201007387 */ /* 0x0005e20000100800 */
        /* <DEDUP_REMOVED lines=19> */
[----:B--2---:R-:W-:Y:S01]  /*19380*/  MUFU.TANH R2, R42 ;  /* 0x0000002a00027308 */ /* 0x004fe20000002400 */
        /* <DEDUP_REMOVED lines=27> */
[----:B------:R-:W-:Y:S05]  /*19540*/  FMUL.FTZ R127, R127, c[0x0][0x2ec] ;  /* 0x0000bb007f7f7a20 */ /* 0x000fea0000410000 */
[----:B------:R-:W-:Y:S10]  /*19550*/  MUFU.TANH R64, R64 ;  /* 0x0000004000407308 */ /* 0x000ff40000002400 */
[----:B------:R-:W-:Y:S01]  /*19560*/  MUFU.TANH R65, R65 ;  /* 0x0000004100417308 */ /* 0x000fe20000002400 */
[----:B-1----:R1:W-:Y:S04]  /*19570*/  STL [R1+0x4c], R0 ;  /* 0x00004c0001007387 */ /* 0x0023e80000100800 */
[----:B------:R2:W-:Y:S05]  /*19580*/  STL [R1+0x54], R2 ;  /* 0x0000540201007387 */ /* 0x0005ea0000100800 */
[----:B------:R-:W-:Y:S10]  /*19590*/  MUFU.TANH R66, R66 ;  /* 0x0000004200427308 */ /* 0x000ff40000002400 */
[----:B------:R-:W-:Y:S10]  /*195a0*/  MUFU.TANH R67, R67 ;  /* 0x0000004300437308 */ /* 0x000ff40000002400 */
[----:B-1----:R-:W1:Y:S10]  /*195b0*/  MUFU.TANH R0, R43 ;  /* 0x0000002b00007308 */ /* 0x002e740000002400 */
[----:B--2---:R-:W-:Y:S10]  /*195c0*/  MUFU.TANH R2, R46 ;  /* 0x0000002e00027308 */ /* 0x004ff40000002400 */
[----:B------:R-:W-:Y:S01]  /*195d0*/  MUFU.TANH R68, R68 ;  /* 0x0000004400447308 */ /* 0x000fe20000002400 */
[----:B-1----:R1:W-:Y:S09]  /*195e0*/  STL [R1+0x70], R0 ;  /* 0x0000700001007387 */ /* 0x0023f20000100800 */
[----:B------:R-:W-:Y:S10]  /*195f0*/  MUFU.TANH R69, R69 ;  /* 0x0000004500457308 */ /* 0x000ff40000002400 */
[----:B------:R-:W-:Y:S10]  /*19600*/  MUFU.TANH R70, R70 ;  /* 0x0000004600467308 */ /* 0x000ff40000002400 */
[----:B-1----:R-:W1:Y:S10]  /*19610*/  MUFU.TANH R0, R45 ;  /* 0x0000002d00007308 */ /* 0x002e740000002400 */
[----:B------:R-:W-:Y:S10]  /*19620*/  MUFU.TANH R71, R71 ;  /* 0x0000004700477308 */ /* 0x000ff40000002400 */
[----:B------:R-:W-:Y:S01]  /*19630*/  MUFU.TANH R72, R72 ;  /* 0x0000004800487308 */ /* 0x000fe20000002400 */
[----:B-1----:R1:W-:Y:S04]  /*19640*/  STL [R1+0x44], R0 ;  /* 0x0000440001007387 */ /* 0x0023e80000100800 */
[----:B------:R2:W-:Y:S05]  /*19650*/  STL [R1+0x50], R2 ;  /* 0x0000500201007387 */ /* 0x0005ea0000100800 */
[----:B------:R-:W-:Y:S10]  /*19660*/  MUFU.TANH R73, R73 ;  /* 0x0000004900497308 */ /* 0x000ff40000002400 */
[----:B------:R-:W-:Y:S10]  /*19670*/  MUFU.TANH R57, R74 ;  /* 0x0000004a00397308 */ /* 0x000ff40000002400 */
[----:B-1----:R-:W1:Y:S10]  /*19680*/  MUFU.TANH R0, R47 ;  /* 0x0000002f00007308 */ /* 0x002e740000002400 */
[----:B--2---:R-:W2:Y:S10]  /*19690*/  MUFU.TANH R2, R58 ;  /* 0x0000003a00027308 */ /* 0x004eb40000002400 */
[----:B------:R-:W-:Y:S01]  /*196a0*/  MUFU.TANH R75, R75 ;  /* 0x0000004b004b7308 */ /* 0x000fe20000002400 */
[----:B-1----:R1:W-:Y:S09]  /*196b0*/  STL [R1+0x68], R0 ;  /* 0x0000680001007387 */ /* 0x0023f20000100800 */
[----:B------:R-:W-:Y:S01]  /*196c0*/  MUFU.TANH R76, R76 ;  /* 0x0000004c004c7308 */ /* 0x000fe20000002400 */
[----:B--2---:R2:W-:Y:S09]  /*196d0*/  STL [R1+0x38], R2 ;  /* 0x0000380201007387 */ /* 0x0045f20000100800 */
[----:B------:R-:W-:Y:S10]  /*196e0*/  MUFU.TANH R77, R77 ;  /* 0x0000004d004d7308 */ /* 0x000ff40000002400 */
[----:B-1----:R-:W1:Y:S10]  /*196f0*/  MUFU.TANH R0, R59 ;  /* 0x0000003b00007308 */ /* 0x002e740000002400 */
[----:B--2---:R-:W2:Y:S10]  /*19700*/  MUFU.TANH R2, R62 ;  /* 0x0000003e00027308 */ /* 0x004eb40000002400 */
[----:B------:R-:W-:Y:S01]  /*19710*/  MUFU.TANH R78, R78 ;  /* 0x0000004e004e7308 */ /* 0x000fe20000002400 */
[----:B-1----:R1:W-:Y:S09]  /*19720*/  STL [R1+0x3c], R0 ;  /* 0x00003c0001007387 */ /* 0x0023f20000100800 */
[----:B------:R-:W-:Y:S01]  /*19730*/  MUFU.TANH R79, R79 ;  /* 0x0000004f004f7308 */ /* 0x000fe20000002400 */
[----:B--2---:R-:W-:Y:S09]  /*19740*/  STL [R1+0x2c], R2 ;  /* 0x00002c0201007387 */ /* 0x004ff20000100800 */
[----:B------:R-:W-:Y:S10]  /*19750*/  MUFU.TANH R80, R80 ;  /* 0x0000005000507308 */ /* 0x000ff40000002400 */
[----:B-1----:R-:W1:Y:S10]  /*19760*/  MUFU.TANH R0, R63 ;  /* 0x0000003f00007308 */ /* 0x002e740000002400 */
        /* <DEDUP_REMOVED lines=52> */
[----:B------:R-:W1:Y:S02]  /*19ab0*/  MUFU.TANH R23, R23 ;  /* 0x0000001700177308 */ /* 0x000e640000002400 */
[----:B-1234-:R-:W-:-:S05]  /*19ac0*/  @P0 BRA `(.L_x_740) ;  /* 0xffffd8d000000947 */ /* 0x01efca000383ffff */
.L_x_739:
[----:B------:R-:W-:Y:S01]  /*19ad0*/  LOP3.LUT R234, R234, 0xfff7ffff, RZ, 0xc0, !PT ;  /* 0xfff7ffffeaea7812 */ /* 0x000fe200078ec0ff */
[----:B-1----:R-:W2:Y:S01]  /*19ae0*/  LDL.LU R8, [R1+0x10] ;  /* 0x0000100001087983 */ /* 0x002ea20000300800 */
[----:B------:R-:W-:Y:S01]  /*19af0*/  IMAD.U32 R0, RZ, RZ, UR7 ;  /* 0x00000007ff007e24 */ /* 0x000fe2000f8e00ff */
[----:B------:R-:W-:Y:S01]  /*19b00*/  UISETP.GT.AND UP0, UPT, UR7, UR8, UPT ;  /* 0x000000080700728c */ /* 0x000fe2000bf04270 */
[----:B------:R-:W-:Y:S01]  /*19b10*/  @P5 LOP3.LUT R234, R234, 0x80000, RZ, 0xfc, !PT ;  /* 0x00080000eaea5812 */ /* 0x000fe200078efcff */
[----:B------:R-:W3:Y:S01]  /*19b20*/  LDL.LU R2, [R1+0x4] ;  /* 0x0000040001027983 */ /* 0x000ee20000300800 */
[----:B------:R-:W-:Y:S01]  /*19b30*/  IMAD.MOV.U32 R4, RZ, RZ, R21 ;  /* 0x000000ffff047224 */ /* 0x000fe200078e0015 */
[----:B------:R-:W-:Y:S01]  /*19b40*/  UMOV UR9, UR7 ;  /* 0x0000000700097c82 */ /* 0x000fe20008000000 */
[----:B------:R-:W-:Y:S01]  /*19b50*/  LOP3.LUT R234, R234, 0xffffff7f, RZ, 0xc0, !PT ;  /* 0xffffff7feaea7812 */ /* 0x000fe200078ec0ff */
[----:B------:R-:W4:Y:S01]  /*19b60*/  LDL.LU R5, [R1+0x18] ;  /* 0x0000180001057983 */ /* 0x000f220000300800 */
[----:B------:R-:W-:Y:S03]  /*19b70*/  IMAD.MOV.U32 R34, RZ, RZ, R4 ;  /* 0x000000ffff227224 */ /* 0x000fe600078e0004 */
[----:B------:R-:W4:Y:S01]  /*19b80*/  LDL.LU R6, [R1+0x5c] ;  /* 0x00005c0001067983 */ /* 0x000f220000300800 */
[----:B------:R-:W-:Y:S03]  /*19b90*/  IMAD.MOV.U32 R87, RZ, RZ, R34 ;  /* 0x000000ffff577224 */ /* 0x000fe600078e0022 */
        /* <DEDUP_REMOVED lines=17> */
[----:B------:R-:W4:Y:S04]  /*19cb0*/  LDL.LU R30, [R1+0x14] ;  /* 0x00001400011e7983 */ /* 0x000f280000300800 */
[----:B------:R-:W4:Y:S04]  /*19cc0*/  LDL.LU R86, [R1+0x1c] ;  /* 0x00001c0001567983 */ /* 0x000f280000300800 */
[----:B------:R-:W1:Y:S02]  /*19cd0*/  S2R R9, SR_TID.X ;  /* 0x0000000000097919 */ /* 0x000e640000002100 */
[----:B-1----:R-:W-:Y:S05]  /*19ce0*/  IMAD.SHL.U32 R9, R9, 0x2, RZ ;  /* 0x0000000209097824 */ /* 0x002fea00078e00ff */
[----:B------:R-:W-:Y:S05]  /*19cf0*/  LOP3.LUT R9, R9, 0x6, RZ, 0xc0, !PT ;  /* 0x0000000609097812 */ /* 0x000fea00078ec0ff */
[----:B------:R-:W-:Y:S05]  /*19d00*/  IMAD R0, R0, 0x80, R9 ;  /* 0x0000008000007824 */ /* 0x000fea00078e0209 */
[C---:B------:R-:W-:Y:S02]  /*19d10*/  ISETP.GE.AND P1, PT, R0.reuse, R238, PT ;  /* 0x000000ee0000720c */ /* 0x040fe40003f26270 */
[C---:B------:R-:W-:Y:S02]  /*19d20*/  ISETP.GE.AND P0, PT, R0.reuse, R237, PT ;  /* 0x000000ed0000720c */ /* 0x040fe40003f06270 */
[C---:B------:R-:W-:Y:S02]  /*19d30*/  ISETP.GE.OR P1, PT, R0.reuse, R242, !P1 ;  /* 0x000000f20000720c */ /* 0x040fe40004f26670 */
[C---:B------:R-:W-:Y:S02]  /*19d40*/  ISETP.GE.OR P0, PT, R0.reuse, R241, !P0 ;  /* 0x000000f10000720c */ /* 0x040fe40004706670 */
[----:B------:R-:W-:Y:S02]  /*19d50*/  IADD3 R10, R0, 0x8, RZ ;  /* 0x00000008000a7810 */ /* 0x000fe40007ffe0ff */
[----:B------:R-:W-:Y:S02]  /*19d60*/  FSEL R28, R250, -INF , !P0 ;  /* 0xff800000fa1c7808 */ /* 0x000fe40004000000 */
[C---:B------:R-:W-:Y:S02]  /*19d70*/  IADD3 R12, R0.reuse, 0x29, RZ ;  /* 0x00000029000c7810 */ /* 0x040fe40007ffe0ff */
[C---:B------:R-:W-:Y:S02]  /*19d80*/  ISETP.GE.AND P0, PT, R0.reuse, R235, PT ;  /* 0x000000eb0000720c */ /* 0x040fe40003f06270 */
[C---:B------:R-:W-:Y:S02]  /*19d90*/  IADD3 R9, R0.reuse, 0x9, RZ ;  /* 0x0000000900097810 */ /* 0x040fe40007ffe0ff */
[C---:B------:R-:W-:Y:S02]  /*19da0*/  ISETP.GE.OR P0, PT, R0.reuse, R239, !P0 ;  /* 0x000000ef0000720c */ /* 0x040fe40004706670 */
[----:B------:R-:W-:Y:S02]  /*19db0*/  IADD3 R4, R0, 0x20, RZ ;  /* 0x0000002000047810 */ /* 0x000fe40007ffe0ff */
[----:B------:R-:W-:Y:S02]  /*19dc0*/  FSEL R39, R252, -INF , !P0 ;  /* 0xff800000fc277808 */ /* 0x000fe40004000000 */
[C---:B------:R-:W-:Y:S02]  /*19dd0*/  IADD3 R11, R0.reuse, 0x28, RZ ;  /* 0x00000028000b7810 */ /* 0x040fe40007ffe0ff */
[C---:B------:R-:W-:Y:S01]  /*19de0*/  IADD3 R14, R0.reuse, 0x30, RZ ;  /* 0x00000030000e7810 */ /* 0x040fe20007ffe0ff */
[----:B--2---:R-:W-:Y:S01]  /*19df0*/  IMAD.MOV.U32 R16, RZ, RZ, R8 ;  /* 0x000000ffff107224 */ /* 0x004fe200078e0008 */
[C---:B------:R-:W-:Y:S01]  /*19e00*/  IADD3 R8, R0.reuse, 0x10, RZ ;  /* 0x0000001000087810 */ /* 0x040fe20007ffe0ff */
[----:B---3--:R-:W-:Y:S01]  /*19e10*/  IMAD.MOV.U32 R21, RZ, RZ, R2 ;  /* 0x000000ffff157224 */ /* 0x008fe200078e0002 */
[----:B------:R-:W-:Y:S02]  /*19e20*/  IADD3 R2, R0, 0x1, RZ ;  /* 0x0000000100027810 */ /* 0x000fe40007ffe0ff */
[----:B------:R-:W-:Y:S01]  /*19e30*/  ISETP.GE.AND P0, PT, R8, R238, PT ;  /* 0x000000ee0800720c */ /* 0x000fe20003f06270 */
[----:B----4-:R-:W-:Y:S01]  /*19e40*/  IMAD.MOV.U32 R15, RZ, RZ, R5 ;  /* 0x000000ffff0f7224 */ /* 0x010fe200078e0005 */
[----:B------:R-:W-:Y:S02]  /*19e50*/  ISETP.GE.AND P2, PT, R2, R235, PT ;  /* 0x000000eb0200720c */ /* 0x000fe40003f46270 */
[----:B------:R-:W-:Y:S01]  /*19e60*/  ISETP.GE.OR P0, PT, R8, R242, !P0 ;  /* 0x000000f20800720c */ /* 0x000fe20004706670 */
[----:B------:R-:W-:Y:S01]  /*19e70*/  IMAD.MOV.U32 R13, RZ, RZ, R6 ;  /* 0x000000ffff0d7224 */ /* 0x000fe200078e0006 */
[C---:B------:R-:W-:Y:S01]  /*19e80*/  ISETP.GE.OR P2, PT, R2.reuse, R239, !P2 ;  /* 0x000000ef0200720c */ /* 0x040fe20005746670 */
[----:B------:R-:W-:Y:S01]  /*19e90*/  IMAD.MOV.U32 R89, RZ, RZ, R15 ;  /* 0x000000ffff597224 */ /* 0x000fe200078e000f */
[-C--:B------:R-:W-:Y:S02]  /*19ea0*/  ISETP.GE.AND P3, PT, R2, R236.reuse, PT ;  /* 0x000000ec0200720c */ /* 0x080fe40003f66270 */
[----:B------:R-:W-:Y:S02]  /*19eb0*/  FSEL R27, R7, -INF , !P1 ;  /* 0xff800000071b7808 */ /* 0x000fe40004800000 */
[C---:B------:R-:W-:Y:S02]  /*19ec0*/  ISETP.GE.AND P1, PT, R0.reuse, R236, PT ;  /* 0x000000ec0000720c */ /* 0x040fe40003f26270 */
[C---:B------:R-:W-:Y:S02]  /*19ed0*/  IADD3 R7, R0.reuse, 0x11, RZ ;  /* 0x0000001100077810 */ /* 0x040fe40007ffe0ff */
[C---:B------:R-:W-:Y:S02]  /*19ee0*/  ISETP.GE.OR P1, PT, R0.reuse, R240, !P1 ;  /* 0x000000f00000720c */ /* 0x040fe40004f26670 */
[----:B------:R-:W-:Y:S02]  /*19ef0*/  IADD3 R6, R0, 0x18, RZ ;  /* 0x0000001800067810 */ /* 0x000fe40007ffe0ff */
[----:B------:R-:W-:Y:S02]  /*19f00*/  @P2 LOP3.LUT R234, R234, 0x80, RZ, 0xfc, !PT ;  /* 0x00000080eaea2812 */ /* 0x000fe400078efcff */
[CC--:B------:R-:W-:Y:S02]  /*19f10*/  ISETP.GE.AND P2, PT, R10.reuse, R238.reuse, PT ;  /* 0x000000ee0a00720c */ /* 0x0c0fe40003f46270 */
[----:B------:R-:W-:Y:S02]  /*19f20*/  FSEL R33, R21, -INF , !P1 ;  /* 0xff80000015217808 */ /* 0x000fe40004800000 */
[C---:B------:R-:W-:Y:S02]  /*19f30*/  ISETP.GE.AND P1, PT, R9.reuse, R238, PT ;  /* 0x000000ee0900720c */ /* 0x040fe40003f26270 */
[-C--:B------:R-:W-:Y:S02]  /*19f40*/  ISETP.GE.OR P2, PT, R10, R242.reuse, !P2 ;  /* 0x000000f20a00720c */ /* 0x080fe40005746670 */
[----:B------:R-:W-:Y:S02]  /*19f50*/  ISETP.GE.OR P1, PT, R9, R242, !P1 ;  /* 0x000000f20900720c */ /* 0x000fe40004f26670 */
[----:B------:R-:W-:Y:S02]  /*19f60*/  FSEL R31, R247, -INF , !P2 ;  /* 0xff800000f71f7808 */ /* 0x000fe40005000000 */
[-C--:B------:R-:W-:Y:S02]  /*19f70*/  ISETP.GE.AND P2, PT, R7, R238.reuse, PT ;  /* 0x000000ee0700720c */ /* 0x080fe40003f46270 */
[----:B------:R-:W-:Y:S02]  /*19f80*/  IADD3 R5, R0, 0x19, RZ ;  /* 0x0000001900057810 */ /* 0x000fe40007ffe0ff */
[CC--:B------:R-:W-:Y:S02]  /*19f90*/  ISETP.GE.AND P6, PT, R2.reuse, R238.reuse, PT ;  /* 0x000000ee0200720c */ /* 0x0c0fe40003fc6270 */
[----:B------:R-:W-:Y:S02]  /*19fa0*/  ISETP.GE.AND P4, PT, R2, R237, PT ;  /* 0x000000ed0200720c */ /* 0x000fe40003f86270 */
[----:B------:R-:W-:Y:S02]  /*19fb0*/  FSEL R32, R211, -INF , !P1 ;  /* 0xff800000d3207808 */ /* 0x000fe40004800000 */
[-C--:B------:R-:W-:Y:S02]  /*19fc0*/  ISETP.GE.AND P1, PT, R6, R238.reuse, PT ;  /* 0x000000ee0600720c */ /* 0x080fe40003f26270 */
[----:B------:R-:W-:Y:S02]  /*19fd0*/  FSEL R88, R210, -INF , !P0 ;  /* 0xff800000d2587808 */ /* 0x000fe40004000000 */
[----:B------:R-:W-:Y:S02]  /*19fe0*/  ISETP.GE.AND P0, PT, R5, R238, PT ;  /* 0x000000ee0500720c */ /* 0x000fe40003f06270 */
[C---:B------:R-:W-:Y:S02]  /*19ff0*/  ISETP.GE.OR P5, PT, R2.reuse, R240, !P3 ;  /* 0x000000f00200720c */ /* 0x040fe40005fa6670 */
[-C--:B------:R-:W-:Y:S02]  /*1a000*/  ISETP.GE.OR P3, PT, R7, R242.reuse, !P2 ;  /* 0x000000f20700720c */ /* 0x080fe40005766670 */
[CC--:B------:R-:W-:Y:S02]  /*1a010*/  ISETP.GE.OR P6, PT, R2.reuse, R242.reuse, !P6 ;  /* 0x000000f20200720c */ /* 0x0c0fe400077c6670 */
[----:B------:R-:W-:Y:S02]  /*1a020*/  ISETP.GE.OR P4, PT, R2, R241, !P4 ;  /* 0x000000f10200720c */ /* 0x000fe40006786670 */
[-C--:B------:R-:W-:Y:S02]  /*1a030*/  ISETP.GE.OR P2, PT, R6, R242.reuse, !P1 ;  /* 0x000000f20600720c */ /* 0x080fe40004f46670 */
[----:B------:R-:W-:Y:S02]  /*1a040*/  ISETP.GE.OR P1, PT, R5, R242, !P0 ;  /* 0x000000f20500720c */ /* 0x000fe40004726670 */
[----:B------:R-:W-:Y:S02]  /*1a050*/  FSEL R90, R209, -INF , !P3 ;  /* 0xff800000d15a7808 */ /* 0x000fe40005800000 */
[-C--:B------:R-:W-:Y:S02]  /*1a060*/  ISETP.GE.AND P3, PT, R4, R238.reuse, PT ;  /* 0x000000ee0400720c */ /* 0x080fe40003f66270 */
[----:B------:R-:W-:Y:S02]  /*1a070*/  ISETP.GE.AND P0, PT, R10, R237, PT ;  /* 0x000000ed0a00720c */ /* 0x000fe40003f06270 */
[----:B------:R-:W-:Y:S02]  /*1a080*/  IADD3 R2, R0, 0x21, RZ ;  /* 0x0000002100027810 */ /* 0x000fe40007ffe0ff */
[----:B------:R-:W-:Y:S02]  /*1a090*/  FSEL R106, R22, -INF , !P2 ;  /* 0xff800000166a7808 */ /* 0x000fe40005000000 */
[----:B------:R-:W-:Y:S02]  /*1a0a0*/  FSEL R107, R20, -INF , !P1 ;  /* 0xff800000146b7808 */ /* 0x000fe40004800000 */
[----:B------:R-:W-:Y:S02]  /*1a0b0*/  ISETP.GE.AND P1, PT, R2, R238, PT ;  /* 0x000000ee0200720c */ /* 0x000fe40003f26270 */
[-C--:B------:R-:W-:Y:S02]  /*1a0c0*/  ISETP.GE.OR P2, PT, R4, R242.reuse, !P3 ;  /* 0x000000f20400720c */ /* 0x080fe40005f46670 */
[----:B------:R-:W-:Y:S02]  /*1a0d0*/  ISETP.GE.OR P0, PT, R10, R241, !P0 ;  /* 0x000000f10a00720c */ /* 0x000fe40004706670 */
[-C--:B------:R-:W-:Y:S02]  /*1a0e0*/  ISETP.GE.AND P3, PT, R9, R237.reuse, PT ;  /* 0x000000ed0900720c */ /* 0x080fe40003f66270 */
[----:B------:R-:W-:Y:S02]  /*1a0f0*/  FSEL R111, R36, -INF , !P2 ;  /* 0xff800000246f7808 */ /* 0x000fe40005000000 */
[----:B------:R-:W-:Y:S02]  /*1a100*/  ISETP.GE.OR P2, PT, R2, R242, !P1 ;  /* 0x000000f20200720c */ /* 0x000fe40004f46670 */
[----:B------:R-:W-:Y:S02]  /*1a110*/  FSEL R30, R30, -INF , !P4 ;  /* 0xff8000001e1e7808 */ /* 0x000fe40006000000 */
[-C--:B------:R-:W-:Y:S02]  /*1a120*/  ISETP.GE.AND P4, PT, R11, R238.reuse, PT ;  /* 0x000000ee0b00720c */ /* 0x080fe40003f86270 */
[----:B------:R-:W-:Y:S02]  /*1a130*/  FSEL R34, R249, -INF , !P0 ;  /* 0xff800000f9227808 */ /* 0x000fe40004000000 */
[----:B------:R-:W-:Y:S02]  /*1a140*/  ISETP.GE.AND P0, PT, R8, R237, PT ;  /* 0x000000ed0800720c */ /* 0x000fe40003f06270 */
[----:B------:R-:W-:Y:S02]  /*1a150*/  ISETP.GE.OR P1, PT, R9, R241, !P3 ;  /* 0x000000f10900720c */ /* 0x000fe40005f26670 */
[----:B------:R-:W-:Y:S02]  /*1a160*/  FSEL R211, R37, -INF , !P2 ;  /* 0xff80000025d37808 */ /* 0x000fe40005000000 */
[----:B------:R-:W-:Y:S02]  /*1a170*/  ISETP.GE.AND P2, PT, R12, R238, PT ;  /* 0x000000ee0c00720c */ /* 0x000fe40003f46270 */
[----:B------:R-:W-:Y:S02]  /*1a180*/  ISETP.GE.OR P3, PT, R11, R242, !P4 ;  /* 0x000000f20b00720c */ /* 0x000fe40006766670 */
[----:B------:R-:W-:Y:S02]  /*1a190*/  ISETP.GE.AND P4, PT, R7, R237, PT ;  /* 0x000000ed0700720c */ /* 0x000fe40003f86270 */
[----:B------:R-:W-:Y:S02]  /*1a1a0*/  ISETP.GE.OR P0, PT, R8, R241, !P0 ;  /* 0x000000f10800720c */ /* 0x000fe40004706670 */
[----:B------:R-:W-:Y:S02]  /*1a1b0*/  FSEL R38, R248, -INF , !P1 ;  /* 0xff800000f8267808 */ /* 0x000fe40004800000 */
[----:B------:R-:W-:Y:S02]  /*1a1c0*/  FSEL R29, R16, -INF , !P6 ;  /* 0xff800000101d7808 */ /* 0x000fe40007000000 */
[----:B------:R-:W-:Y:S02]  /*1a1d0*/  FSEL R214, R17, -INF , !P3 ;  /* 0xff80000011d67808 */ /* 0x000fe40005800000 */
[----:B------:R-:W-:Y:S02]  /*1a1e0*/  ISETP.GE.AND P3, PT, R14, R238, PT ;  /* 0x000000ee0e00720c */ /* 0x000fe40003f66270 */
[----:B------:R-:W-:Y:S02]  /*1a1f0*/  ISETP.GE.OR P2, PT, R12, R242, !P2 ;  /* 0x000000f20c00720c */ /* 0x000fe40005746670 */
[----:B------:R-:W-:Y:S02]  /*1a200*/  FSEL R94, R244, -INF , !P0 ;  /* 0xff800000f45e7808 */ /* 0x000fe40004000000 */
[----:B------:R-:W-:Y:S02]  /*1a210*/  ISETP.GE.AND P1, PT, R6, R237, PT ;  /* 0x000000ed0600720c */ /* 0x000fe40003f26270 */
[----:B------:R-:W-:Y:S02]  /*1a220*/  ISETP.GE.OR P0, PT, R7, R241, !P4 ;  /* 0x000000f10700720c */ /* 0x000fe40006706670 */
[C---:B------:R-:W-:Y:S02]  /*1a230*/  IADD3 R16, R0.reuse, 0x31, RZ ;  /* 0x0000003100107810 */ /* 0x040fe40007ffe0ff */
[----:B------:R-:W-:Y:S02]  /*1a240*/  IADD3 R21, R0, 0x38, RZ ;  /* 0x0000003800157810 */ /* 0x000fe40007ffe0ff */
[----:B------:R-:W-:Y:S02]  /*1a250*/  FSEL R244, R49, -INF , !P2 ;  /* 0xff80000031f47808 */ /* 0x000fe40005000000 */
[----:B------:R-:W-:Y:S02]  /*1a260*/  ISETP.GE.AND P2, PT, R16, R238, PT ;  /* 0x000000ee1000720c */ /* 0x000fe40003f46270 */
[-C--:B------:R-:W-:Y:S02]  /*1a270*/  ISETP.GE.OR P3, PT, R14, R242.reuse, !P3 ;  /* 0x000000f20e00720c */ /* 0x080fe40005f66670 */
[----:B------:R-:W-:Y:S02]  /*1a280*/  FSEL R95, R246, -INF , !P0 ;  /* 0xff800000f65f7808 */ /* 0x000fe40004000000 */
[C---:B------:R-:W-:Y:S02]  /*1a290*/  ISETP.GE.AND P0, PT, R5.reuse, R237, PT ;  /* 0x000000ed0500720c */ /* 0x040fe40003f06270 */
[-C--:B------:R-:W-:Y:S02]  /*1a2a0*/  ISETP.GE.OR P1, PT, R6, R241.reuse, !P1 ;  /* 0x000000f10600720c */ /* 0x080fe40004f26670 */
[----:B------:R-:W-:Y:S02]  /*1a2b0*/  FSEL R247, R52, -INF , !P3 ;  /* 0xff80000034f77808 */ /* 0x000fe40005800000 */
[----:B------:R-:W-:Y:S02]  /*1a2c0*/  ISETP.GE.OR P3, PT, R16, R242, !P2 ;  /* 0x000000f21000720c */ /* 0x000fe40005766670 */
[----:B------:R-:W-:Y:S02]  /*1a2d0*/  ISETP.GE.OR P2, PT, R5, R241, !P0 ;  /* 0x000000f10500720c */ /* 0x000fe40004746670 */
[----:B------:R-:W-:Y:S02]  /*1a2e0*/  FSEL R109, R202, -INF , !P1 ;  /* 0xff800000ca6d7808 */ /* 0x000fe40004800000 */
[----:B------:R-:W-:Y:S02]  /*1a2f0*/  ISETP.GE.AND P1, PT, R21, R238, PT ;  /* 0x000000ee1500720c */ /* 0x000fe40003f26270 */
[----:B------:R-:W-:Y:S02]  /*1a300*/  ISETP.GE.AND P0, PT, R10, R235, PT ;  /* 0x000000eb0a00720c */ /* 0x000fe40003f06270 */
[----:B------:R-:W-:Y:S02]  /*1a310*/  FSEL R250, R53, -INF , !P3 ;  /* 0xff80000035fa7808 */ /* 0x000fe40005800000 */
[----:B------:R-:W-:Y:S02]  /*1a320*/  IADD3 R20, R0, 0x39, RZ ;  /* 0x0000003900147810 */ /* 0x000fe40007ffe0ff */
[----:B------:R-:W-:Y:S02]  /*1a330*/  ISETP.GE.OR P3, PT, R10, R239, !P0 ;  /* 0x000000ef0a00720c */ /* 0x000fe40004766670 */
[----:B------:R-:W-:Y:S02]  /*1a340*/  ISETP.GE.OR P0, PT, R21, R242, !P1 ;  /* 0x000000f21500720c */ /* 0x000fe40004f06670 */
[----:B------:R-:W-:Y:S02]  /*1a350*/  FSEL R110, R35, -INF , !P2 ;  /* 0xff800000236e7808 */ /* 0x000fe40005000000 */
[-C--:B------:R-:W-:Y:S02]  /*1a360*/  ISETP.GE.AND P2, PT, R4, R237.reuse, PT ;  /* 0x000000ed0400720c */ /* 0x080fe40003f46270 */
[----:B------:R-:W-:Y:S02]  /*1a370*/  FSEL R249, R64, -INF , !P0 ;  /* 0xff80000040f97808 */ /* 0x000fe40004000000 */
[----:B------:R-:W-:Y:S02]  /*1a380*/  ISETP.GE.AND P1, PT, R20, R238, PT ;  /* 0x000000ee1400720c */ /* 0x000fe40003f26270 */
[----:B------:R-:W-:Y:S02]  /*1a390*/  ISETP.GE.AND P0, PT, R2, R237, PT ;  /* 0x000000ed0200720c */ /* 0x000fe40003f06270 */
[-C--:B------:R-:W-:Y:S02]  /*1a3a0*/  ISETP.GE.OR P2, PT, R4, R241.reuse, !P2 ;  /* 0x000000f10400720c */ /* 0x080fe40005746670 */
[----:B------:R-:W-:Y:S02]  /*1a3b0*/  ISETP.GE.OR P1, PT, R20, R242, !P1 ;  /* 0x000000f21400720c */ /* 0x000fe40004f26670 */
[----:B------:R-:W-:Y:S02]  /*1a3c0*/  ISETP.GE.OR P0, PT, R2, R241, !P0 ;  /* 0x000000f10200720c */ /* 0x000fe40004706670 */
[----:B------:R-:W-:Y:S02]  /*1a3d0*/  FSEL R220, R19, -INF , !P2 ;  /* 0xff80000013dc7808 */ /* 0x000fe40005000000 */
[----:B------:R-:W-:Y:S02]  /*1a3e0*/  FSEL R52, R18, -INF , !P0 ;  /* 0xff80000012347808 */ /* 0x000fe40004000000 */
[----:B------:R-:W-:Y:S02]  /*1a3f0*/  FSEL R221, R65, -INF , !P1 ;  /* 0xff80000041dd7808 */ /* 0x000fe40004800000 */
[----:B------:R-:W-:Y:S02]  /*1a400*/  IADD3 R19, R0, 0x40, RZ ;  /* 0x0000004000137810 */ /* 0x000fe40007ffe0ff */
[C---:B------:R-:W-:Y:S02]  /*1a410*/  ISETP.GE.AND P1, PT, R9.reuse, R236, PT ;  /* 0x000000ec0900720c */ /* 0x040fe40003f26270 */
[C---:B------:R-:W-:Y:S02]  /*1a420*/  ISETP.GE.AND P0, PT, R9.reuse, R235, PT ;  /* 0x000000eb0900720c */ /* 0x040fe40003f06270 */
[----:B------:R-:W-:Y:S02]  /*1a430*/  LOP3.LUT R234, R234, 0xffffffbf, RZ, 0xc0, !PT ;  /* 0xffffffbfeaea7812 */ /* 0x000fe400078ec0ff */
[----:B------:R-:W-:Y:S02]  /*1a440*/  IADD3 R18, R0, 0x41, RZ ;  /* 0x0000004100127810 */ /* 0x000fe40007ffe0ff */
[----:B------:R-:W-:Y:S02]  /*1a450*/  @P3 LOP3.LUT R234, R234, 0x40, RZ, 0xfc, !PT ;  /* 0x00000040eaea3812 */ /* 0x000fe400078efcff */
[C---:B------:R-:W-:Y:S02]  /*1a460*/  ISETP.GE.OR P3, PT, R9.reuse, R240, !P1 ;  /* 0x000000f00900720c */ /* 0x040fe40004f66670 */
[----:B------:R-:W-:Y:S02]  /*1a470*/  ISETP.GE.OR P1, PT, R9, R239, !P0 ;  /* 0x000000ef0900720c */ /* 0x000fe40004726670 */
[C---:B------:R-:W-:Y:S02]  /*1a480*/  ISETP.GE.AND P0, PT, R19.reuse, R238, PT ;  /* 0x000000ee1300720c */ /* 0x040fe40003f06270 */
[----:B------:R-:W-:Y:S02]  /*1a490*/  LOP3.LUT R234, R234, 0xffff7fff, RZ, 0xc0, !PT ;  /* 0xffff7fffeaea7812 */ /* 0x000fe400078ec0ff */
[----:B------:R-:W-:Y:S02]  /*1a4a0*/  ISETP.GE.OR P0, PT, R19, R242, !P0 ;  /* 0x000000f21300720c */ /* 0x000fe40004706670 */
[----:B------:R-:W-:Y:S02]  /*1a4b0*/  IADD3 R22, R0, 0x48, RZ ;  /* 0x0000004800167810 */ /* 0x000fe40007ffe0ff */
[----:B------:R-:W-:Y:S02]  /*1a4c0*/  FSEL R49, R68, -INF , !P0 ;  /* 0xff80000044317808 */ /* 0x000fe40004000000 */
[C---:B------:R-:W-:Y:S02]  /*1a4d0*/  ISETP.GE.AND P0, PT, R11.reuse, R237, PT ;  /* 0x000000ed0b00720c */ /* 0x040fe40003f06270 */
[----:B------:R-:W-:Y:S02]  /*1a4e0*/  @P1 LOP3.LUT R234, R234, 0x8000, RZ, 0xfc, !PT ;  /* 0x00008000eaea1812 */ /* 0x000fe400078efcff */
[----:B------:R-:W-:Y:S02]  /*1a4f0*/  ISETP.GE.OR P0, PT, R11, R241, !P0 ;  /* 0x000000f10b00720c */ /* 0x000fe40004706670 */
[----:B------:R-:W-:Y:S02]  /*1a500*/  LOP3.LUT R234, R234, 0xfffdffff, RZ, 0xc0, !PT ;  /* 0xfffdffffeaea7812 */ /* 0x000fe400078ec0ff */
[----:B------:R-:W-:Y:S02]  /*1a510*/  FSEL R207, R50, -INF , !P0 ;  /* 0xff80000032cf7808 */ /* 0x000fe40004000000 */
[-C--:B------:R-:W-:Y:S02]  /*1a520*/  ISETP.GE.AND P0, PT, R8, R236.reuse, PT ;  /* 0x000000ec0800720c */ /* 0x080fe40003f06270 */
[----:B------:R-:W-:Y:S01]  /*1a530*/  ISETP.GE.AND P4, PT, R10, R236, PT ;  /* 0x000000ec0a00720c */ /* 0x000fe20003f86270 */
[----:B------:R-:W-:Y:S01]  /*1a540*/  STL [R1+0x30], R207 ;  /* 0x000030cf01007387 */ /* 0x000fe20000100800 */
[CC--:B------:R-:W-:Y:S02]  /*1a550*/  ISETP.GE.OR P2, PT, R8.reuse, R240.reuse, !P0 ;  /* 0x000000f00800720c */ /* 0x0c0fe40004746670 */
[----:B------:R-:W-:Y:S02]  /*1a560*/  ISETP.GE.AND P0, PT, R8, R235, PT ;  /* 0x000000eb0800720c */ /* 0x000fe40003f06270 */
[----:B------:R-:W-:Y:S02]  /*1a570*/  ISETP.GE.OR P6, PT, R10, R240, !P4 ;  /* 0x000000f00a00720c */ /* 0x000fe400067c6670 */
[----:B------:R-:W-:Y:S02]  /*1a580*/  ISETP.GE.OR P1, PT, R8, R239, !P0 ;  /* 0x000000ef0800720c */ /* 0x000fe40004726670 */
[----:B------:R-:W-:Y:S02]  /*1a590*/  ISETP.GE.AND P0, PT, R18, R238, PT ;  /* 0x000000ee1200720c */ /* 0x000fe40003f06270 */
[----:B------:R-:W-:Y:S02]  /*1a5a0*/  IADD3 R17, R0, 0x49, RZ ;  /* 0x0000004900117810 */ /* 0x000fe40007ffe0ff */
[----:B------:R-:W-:Y:S02]  /*1a5b0*/  ISETP.GE.OR P0, PT, R18, R242, !P0 ;  /* 0x000000f21200720c */ /* 0x000fe40004706670 */
[----:B------:R-:W-:Y:S02]  /*1a5c0*/  IADD3 R15, R0, 0x50, RZ ;  /* 0x00000050000f7810 */ /* 0x000fe40007ffe0ff */
[----:B------:R-:W-:Y:S02]  /*1a5d0*/  FSEL R252, R69, -INF , !P0 ;  /* 0xff80000045fc7808 */ /* 0x000fe40004000000 */
[----:B------:R-:W-:Y:S02]  /*1a5e0*/  ISETP.GE.AND P0, PT, R12, R237, PT ;  /* 0x000000ed0c00720c */ /* 0x000fe40003f06270 */
[----:B------:R-:W-:Y:S02]  /*1a5f0*/  @P1 LOP3.LUT R234, R234, 0x20000, RZ, 0xfc, !PT ;  /* 0x00020000eaea1812 */ /* 0x000fe400078efcff */
[----:B------:R-:W-:Y:S02]  /*1a600*/  ISETP.GE.OR P0, PT, R12, R241, !P0 ;  /* 0x000000f10c00720c */ /* 0x000fe40004706670 */
[----:B------:R-:W-:Y:S02]  /*1a610*/  LOP3.LUT R234, R234, 0xfffbffff, RZ, 0xc0, !PT ;  /* 0xfffbffffeaea7812 */ /* 0x000fe400078ec0ff */
[----:B------:R-:W-:Y:S02]  /*1a620*/  FSEL R135, R51, -INF , !P0 ;  /* 0xff80000033877808 */ /* 0x000fe40004000000 */
[C---:B------:R-:W-:Y:S02]  /*1a630*/  ISETP.GE.AND P0, PT, R7.reuse, R236, PT ;  /* 0x000000ec0700720c */ /* 0x040fe40003f06270 */
[----:B------:R-:W-:Y:S01]  /*1a640*/  FSEL R35, R86, -INF , !P5 ;  /* 0xff80000056237808 */ /* 0x000fe20006800000 */
[----:B------:R-:W-:Y:S01]  /*1a650*/  IMAD.MOV.U32 R86, RZ, RZ, R13 ;  /* 0x000000ffff567224 */ /* 0x000fe200078e000d */
[C---:B------:R-:W-:Y:S02]  /*1a660*/  ISETP.GE.OR P1, PT, R7.reuse, R240, !P0 ;  /* 0x000000f00700720c */ /* 0x040fe40004726670 */
[C---:B------:R-:W-:Y:S02]  /*1a670*/  ISETP.GE.AND P0, PT, R7.reuse, R235, PT ;  /* 0x000000eb0700720c */ /* 0x040fe40003f06270 */
[----:B------:R-:W-:Y:S02]  /*1a680*/  IADD3 R13, R0, 0x51, RZ ;  /* 0x00000051000d7810 */ /* 0x000fe40007ffe0ff */
[----:B------:R-:W-:Y:S02]  /*1a690*/  ISETP.GE.OR P4, PT, R7, R239, !P0 ;  /* 0x000000ef0700720c */ /* 0x000fe40004786670 */
[C---:B------:R-:W-:Y:S02]  /*1a6a0*/  ISETP.GE.AND P0, PT, R22.reuse, R238, PT ;  /* 0x000000ee1600720c */ /* 0x040fe40003f06270 */
[----:B------:R-:W-:Y:S02]  /*1a6b0*/  FSEL R36, R89, -INF , !P6 ;  /* 0xff80000059247808 */ /* 0x000fe40007000000 */
        /* <DEDUP_REMOVED lines=8> */
[----:B------:R-:W-:Y:S02]  /*1a740*/  ISETP.GE.AND P0, PT, R6, R236, PT ;  /* 0x000000ec0600720c */ /* 0x000fe40003f06270 */
[----:B------:R-:W-:Y:S01]  /*1a750*/  FSEL R37, R86, -INF , !P3 ;  /* 0xff80000056257808 */ /* 0x000fe20005800000 */
[----:B------:R-:W-:Y:S01]  /*1a760*/  STL [R1+0x24], R128 ;  /* 0x0000248001007387 */ /* 0x000fe20000100800 */
[C---:B------:R-:W-:Y:S02]  /*1a770*/  ISETP.GE.OR P4, PT, R6.reuse, R240, !P0 ;  /* 0x000000f00600720c */ /* 0x040fe40004786670 */
[----:B------:R-:W-:Y:S02]  /*1a780*/  ISETP.GE.AND P0, PT, R6, R235, PT ;  /* 0x000000eb0600720c */ /* 0x000fe40003f06270 */
[----:B------:R-:W-:Y:S02]  /*1a790*/  IADD3 R9, R0, 0x59, RZ ;  /* 0x0000005900097810 */ /* 0x000fe40007ffe0ff */
[----:B------:R-:W-:Y:S02]  /*1a7a0*/  ISETP.GE.OR P0, PT, R6, R239, !P0 ;  /* 0x000000ef0600720c */ /* 0x000fe40004706670 */
[----:B------:R-:W-:Y:S02]  /*1a7b0*/  FSEL R87, R87, -INF , !P2 ;  /* 0xff80000057577808 */ /* 0x000fe40005000000 */
[C---:B------:R-:W-:Y:S02]  /*1a7c0*/  IADD3 R8, R0.reuse, 0x60, RZ ;  /* 0x0000006000087810 */ /* 0x040fe40007ffe0ff */
[C---:B------:R-:W-:Y:S02]  /*1a7d0*/  IADD3 R7, R0.reuse, 0x61, RZ ;  /* 0x0000006100077810 */ /* 0x040fe40007ffe0ff */
[----:B------:R-:W-:Y:S02]  /*1a7e0*/  IADD3 R6, R0, 0x68, RZ ;  /* 0x0000006800067810 */ /* 0x000fe40007ffe0ff */
[----:B------:R-:W-:Y:S03]  /*1a7f0*/  FSEL R91, R251, -INF , !P4 ;  /* 0xff800000fb5b7808 */ /* 0x000fe60006000000 */
        /* <DEDUP_REMOVED lines=8> */
[C---:B------:R-:W-:Y:S03]  /*1a880*/  ISETP.GE.AND P0, PT, R5.reuse, R236, PT ;  /* 0x000000ec0500720c */ /* 0x040fe60003f06270 */
[----:B------:R-:W-:Y:S01]  /*1a890*/  STL [R1+0x20], R127 ;  /* 0x0000207f01007387 */ /* 0x000fe20000100800 */
[C---:B------:R-:W-:Y:S11]  /*1a8a0*/  ISETP.GE.OR P0, PT, R5.reuse, R240, !P0 ;  /* 0x000000f00500720c */ /* 0x040ff60004706670 */
[----:B------:R-:W-:Y:S02]  /*1a8b0*/  @!UPT UIADD3 URZ, URZ, URZ, URZ ;  /* 0x0000003f3f3ff290 */ /* 0x000fe4000fffe03f */
[----:B------:R-:W-:Y:S02]  /*1a8c0*/  @P0 LOP3.LUT R234, R234, 0x2, RZ, 0xfc, !PT ;  /* 0x00000002eaea0812 */ /* 0x000fe400078efcff */
[C---:B------:R-:W-:Y:S02]  /*1a8d0*/  ISETP.GE.AND P0, PT, R5.reuse, R235, PT ;  /* 0x000000eb0500720c */ /* 0x040fe40003f06270 */
[----:B------:R-:W-:Y:S02]  /*1a8e0*/  LOP3.LUT R234, R234, 0xffffbfff, RZ, 0xc0, !PT ;  /* 0xffffbfffeaea7812 */ /* 0x000fe400078ec0ff */
        /* <DEDUP_REMOVED lines=12> */
[C---:B------:R-:W-:Y:S02]  /*1a9b0*/  ISETP.GE.OR P5, PT, R4.reuse, R240, !P0 ;  /* 0x000000f00400720c */ /* 0x040fe400047a6670 */
[----:B------:R-:W-:Y:S01]  /*1a9c0*/  ISETP.GE.AND P0, PT, R4, R235, PT ;  /* 0x000000eb0400720c */ /* 0x000fe20003f06270 */
[----:B------:R-:W2:Y:S10]  /*1a9d0*/  LDL.LU R86, [R1+0x8] ;  /* 0x0000080001567983 */ /* 0x000eb40000300800 */
[----:B------:R-:W-:Y:S02]  /*1a9e0*/  @P5 LOP3.LUT R234, R234, 0x4, RZ, 0xfc, !PT ;  /* 0x00000004eaea5812 */ /* 0x000fe400078efcff */
[----:B------:R-:W-:Y:S02]  /*1a9f0*/  ISETP.GE.OR P5, PT, R4, R239, !P0 ;  /* 0x000000ef0400720c */ /* 0x000fe400047a6670 */
[C---:B------:R-:W-:Y:S02]  /*1aa00*/  ISETP.GE.AND P0, PT, R13.reuse, R238, PT ;  /* 0x000000ee0d00720c */ /* 0x040fe40003f06270 */
[----:B------:R-:W-:Y:S02]  /*1aa10*/  LOP3.LUT R234, R234, 0xffffdfff, RZ, 0xc0, !PT ;  /* 0xffffdfffeaea7812 */ /* 0x000fe400078ec0ff */
        /* <DEDUP_REMOVED lines=8> */
[C---:B------:R-:W-:Y:S04]  /*1aaa0*/  ISETP.GE.AND P0, PT, R2.reuse, R236, PT ;  /* 0x000000ec0200720c */ /* 0x040fe80003f06270 */
[C---:B------:R-:W-:Y:S02]  /*1aab0*/  ISETP.GE.OR P6, PT, R2.reuse, R240, !P0 ;  /* 0x000000f00200720c */ /* 0x040fe400047c6670 */
[C---:B------:R-:W-:Y:S04]  /*1aac0*/  ISETP.GE.AND P0, PT, R2.reuse, R235, PT ;  /* 0x000000eb0200720c */ /* 0x040fe80003f06270 */
[----:B------:R-:W-:Y:S02]  /*1aad0*/  ISETP.GE.OR P5, PT, R2, R239, !P0 ;  /* 0x000000ef0200720c */ /* 0x000fe400047a6670 */
[----:B------:R-:W-:Y:S02]  /*1aae0*/  ISETP.GE.AND P0, PT, R10, R238, PT ;  /* 0x000000ee0a00720c */ /* 0x000fe40003f06270 */
[----:B------:R-:W-:Y:S02]  /*1aaf0*/  IADD3 R2, R0, 0x71, RZ ;  /* 0x0000007100027810 */ /* 0x000fe40007ffe0ff */
[----:B------:R-:W-:Y:S02]  /*1ab00*/  ISETP.GE.OR P0, PT, R10, R242, !P0 ;  /* 0x000000f20a00720c */ /* 0x000fe40004706670 */
[----:B------:R-:W-:Y:S02]  /*1ab10*/  @P6 LOP3.LUT R234, R234, 0x8, RZ, 0xfc, !PT ;  /* 0x00000008eaea6812 */ /* 0x000fe400078efcff */
[----:B------:R-:W-:Y:S02]  /*1ab20*/  FSEL R126, R96, -INF , !P0 ;  /* 0xff800000607e7808 */ /* 0x000fe40004000000 */
[C---:B------:R-:W-:Y:S02]  /*1ab30*/  ISETP.GE.AND P0, PT, R19.reuse, R237, PT ;  /* 0x000000ed1300720c */ /* 0x040fe40003f06270 */
[----:B------:R-:W-:Y:S02]  /*1ab40*/  LOP3.LUT R234, R234, 0xffffefff, RZ, 0xc0, !PT ;  /* 0xffffefffeaea7812 */ /* 0x000fe400078ec0ff */
[----:B------:R-:W-:Y:S02]  /*1ab50*/  ISETP.GE.OR P0, PT, R19, R241, !P0 ;  /* 0x000000f11300720c */ /* 0x000fe40004706670 */
[----:B------:R-:W-:Y:S02]  /*1ab60*/  @P5 LOP3.LUT R234, R234, 0x1000, RZ, 0xfc, !PT ;  /* 0x00001000eaea5812 */ /* 0x000fe400078efcff */
[----:B------:R-:W-:Y:S02]  /*1ab70*/  FSEL R67, R70, -INF , !P0 ;  /* 0xff80000046437808 */ /* 0x000fe40004000000 */
[C---:B------:R-:W-:Y:S02]  /*1ab80*/  ISETP.GE.AND P0, PT, R11.reuse, R236, PT ;  /* 0x000000ec0b00720c */ /* 0x040fe40003f06270 */
[----:B------:R-:W-:Y:S01]  /*1ab90*/  LOP3.LUT R234, R234, 0xfffff7ff, RZ, 0xc0, !PT ;  /* 0xfffff7ffeaea7812 */ /* 0x000fe200078ec0ff */
[----:B------:R-:W-:Y:S01]  /*1aba0*/  STL [R1+0x14], R67 ;  /* 0x0000144301007387 */ /* 0x000fe20000100800 */
[C---:B------:R-:W-:Y:S02]  /*1abb0*/  ISETP.GE.OR P5, PT, R11.reuse, R240, !P0 ;  /* 0x000000f00b00720c */ /* 0x040fe400047a6670 */
[C---:B------:R-:W-:Y:S02]  /*1abc0*/  ISETP.GE.AND P0, PT, R11.reuse, R235, PT ;  /* 0x000000eb0b00720c */ /* 0x040fe40003f06270 */
[----:B------:R-:W-:Y:S02]  /*1abd0*/  FSEL R80, R208, -INF , !P5 ;  /* 0xff800000d0507808 */ /* 0x000fe40006800000 */
[----:B------:R-:W-:Y:S02]  /*1abe0*/  ISETP.GE.OR P3, PT, R11, R239, !P0 ;  /* 0x000000ef0b00720c */ /* 0x000fe40004766670 */
[C---:B------:R-:W-:Y:S02]  /*1abf0*/  ISETP.GE.AND P0, PT, R9.reuse, R238, PT ;  /* 0x000000ee0900720c */ /* 0x040fe40003f06270 */
[C---:B------:R-:W-:Y:S02]  /*1ac00*/  IADD3 R11, R0.reuse, 0x78, RZ ;  /* 0x00000078000b7810 */ /* 0x040fe40007ffe0ff */
        /* <DEDUP_REMOVED lines=10> */
[C---:B------:R-:W-:Y:S02]  /*1acb0*/  ISETP.GE.OR P2, PT, R12.reuse, R240, !P0 ;  /* 0x000000f00c00720c */ /* 0x040fe40004746670 */
[C---:B------:R-:W-:Y:S01]  /*1acc0*/  ISETP.GE.AND P0, PT, R12.reuse, R235, PT ;  /* 0x000000eb0c00720c */ /* 0x040fe20003f06270 */
[----:B------:R-:W3:Y:S03]  /*1acd0*/  LDL.LU R122, [R1+0x7c] ;  /* 0x00007c00017a7983 */ /* 0x000ee60000300800 */
[----:B------:R-:W-:Y:S01]  /*1ace0*/  ISETP.GE.OR P0, PT, R12, R239, !P0 ;  /* 0x000000ef0c00720c */ /* 0x000fe20004706670 */
[----:B------:R-:W4:Y:S04]  /*1acf0*/  LDL.LU R89, [R1+0x48] ;  /* 0x0000480001597983 */ /* 0x000f280000300800 */
[----:B------:R-:W4:Y:S02]  /*1ad00*/  LDL.LU R93, [R1+0x64] ;  /* 0x00006400015d7983 */ /* 0x000f240000300800 */
[----:B------:R-:W-:Y:S04]  /*1ad10*/  @P2 LOP3.LUT R234, R234, 0x20, RZ, 0xfc, !PT ;  /* 0x00000020eaea2812 */ /* 0x000fe800078efcff */
[C---:B------:R-:W-:Y:S02]  /*1ad20*/  LOP3.LUT P2, RZ, R234.reuse, 0x80, RZ, 0xc0, !PT ;  /* 0x00000080eaff7812 */ /* 0x040fe4000784c0ff */
[----:B------:R-:W-:Y:S04]  /*1ad30*/  LOP3.LUT R234, R234, 0xfffffbff, RZ, 0xc0, !PT ;  /* 0xfffffbffeaea7812 */ /* 0x000fe800078ec0ff */
[----:B------:R-:W-:Y:S02]  /*1ad40*/  @P0 LOP3.LUT R234, R234, 0x400, RZ, 0xfc, !PT ;  /* 0x00000400eaea0812 */ /* 0x000fe400078efcff */
[C---:B------:R-:W-:Y:S04]  /*1ad50*/  ISETP.GE.AND P0, PT, R8.reuse, R238, PT ;  /* 0x000000ee0800720c */ /* 0x040fe80003f06270 */
[----:B------:R-:W-:Y:S04]  /*1ad60*/  ISETP.GE.OR P0, PT, R8, R242, !P0 ;  /* 0x000000f20800720c */ /* 0x000fe80004706670 */
[----:B------:R-:W-:Y:S02]  /*1ad70*/  FSEL R209, R100, -INF , !P0 ;  /* 0xff80000064d17808 */ /* 0x000fe40004000000 */
[C---:B------:R-:W-:Y:S04]  /*1ad80*/  ISETP.GE.AND P0, PT, R22.reuse, R237, PT ;  /* 0x000000ed1600720c */ /* 0x040fe80003f06270 */
[----:B------:R-:W-:Y:S04]  /*1ad90*/  ISETP.GE.OR P0, PT, R22, R241, !P0 ;  /* 0x000000f11600720c */ /* 0x000fe80004706670 */
[----:B------:R-:W-:Y:S01]  /*1ada0*/  FSEL R65, R82, -INF , !P0 ;  /* 0xff80000052417808 */ /* 0x000fe20004000000 */
[----:B------:R-:W-:Y:S01]  /*1adb0*/  IMAD.MOV.U32 R82, RZ, RZ, R220 ;  /* 0x000000ffff527224 */ /* 0x000fe200078e00dc */
[C---:B------:R-:W-:Y:S03]  /*1adc0*/  ISETP.GE.AND P0, PT, R14.reuse, R236, PT ;  /* 0x000000ec0e00720c */ /* 0x040fe60003f06270 */
[----:B------:R-:W-:Y:S01]  /*1add0*/  STL [R1+0xc], R65 ;  /* 0x00000c4101007387 */ /* 0x000fe20000100800 */
[C---:B------:R-:W-:Y:S02]  /*1ade0*/  ISETP.GE.OR P3, PT, R14.reuse, R240, !P0 ;  /* 0x000000f00e00720c */ /* 0x040fe40004766670 */
[C---:B------:R-:W-:Y:S04]  /*1adf0*/  ISETP.GE.AND P0, PT, R14.reuse, R235, PT ;  /* 0x000000eb0e00720c */ /* 0x040fe80003f06270 */
[----:B------:R-:W-:Y:S02]  /*1ae00*/  ISETP.GE.OR P0, PT, R14, R239, !P0 ;  /* 0x000000ef0e00720c */ /* 0x000fe40004706670 */
[----:B------:R-:W-:Y:S04]  /*1ae10*/  FMNMX.FTZ R14, R27, R3, !PT ;  /* 0x000000031b0e7209 */ /* 0x000fe80007810000 */
[----:B------:R-:W-:Y:S04]  /*1ae20*/  FMNMX.FTZ R14, R29, R14, !PT ;  /* 0x0000000e1d0e7209 */ /* 0x000fe80007810000 */
[----:B------:R-:W-:Y:S04]  /*1ae30*/  FMNMX.FTZ R14, R31, R14, !PT ;  /* 0x0000000e1f0e7209 */ /* 0x000fe80007810000 */
[----:B------:R-:W-:Y:S04]  /*1ae40*/  FMNMX.FTZ R14, R32, R14, !PT ;  /* 0x0000000e200e7209 */ /* 0x000fe80007810000 */
[----:B------:R-:W-:Y:S04]  /*1ae50*/  FMNMX.FTZ R14, R88, R14, !PT ;  /* 0x0000000e580e7209 */ /* 0x000fe80007810000 */
[----:B------:R-:W-:Y:S04]  /*1ae60*/  FMNMX.FTZ R14, R90, R14, !PT ;  /* 0x0000000e5a0e7209 */ /* 0x000fe80007810000 */
[----:B------:R-:W-:Y:S02]  /*1ae70*/  FMNMX.FTZ R14, R106, R14, !PT ;  /* 0x0000000e6a0e7209 */ /* 0x000fe40007810000 */
[----:B--2---:R-:W-:Y:S02]  /*1ae80*/  FSEL R86, R86, -INF , !P1 ;  /* 0xff80000056567808 */ /* 0x004fe40004800000 */
[C---:B------:R-:W-:Y:S02]  /*1ae90*/  LOP3.LUT P1, RZ, R234.reuse, 0x2, RZ, 0xc0, !PT ;  /* 0x00000002eaff7812 */ /* 0x040fe4000782c0ff */
[----:B------:R-:W-:Y:S04]  /*1aea0*/  LOP3.LUT R234, R234, 0xfffffffe, RZ, 0xc0, !PT ;  /* 0xfffffffeeaea7812 */ /* 0x000fe800078ec0ff */
[----:B------:R-:W-:Y:S04]  /*1aeb0*/  @P3 LOP3.LUT R234, R234, 0x1, RZ, 0xfc, !PT ;  /* 0x00000001eaea3812 */ /* 0x000fe800078efcff */
[C---:B------:R-:W-:Y:S02]  /*1aec0*/  LOP3.LUT P3, RZ, R234.reuse, 0x4, RZ, 0xc0, !PT ;  /* 0x00000004eaff7812 */ /* 0x040fe4000786c0ff */
[----:B------:R-:W-:Y:S02]  /*1aed0*/  LOP3.LUT R234, R234, 0xfffffdff, RZ, 0xc0, !PT ;  /* 0xfffffdffeaea7812 */ /* 0x000fe400078ec0ff */
[----:B------:R-:W-:Y:S02]  /*1aee0*/  FSEL R51, R245, -INF , !P3 ;  /* 0xff800000f5337808 */ /* 0x000fe40005800000 */
[----:B------:R-:W-:Y:S02]  /*1aef0*/  @P0 LOP3.LUT R234, R234, 0x200, RZ, 0xfc, !PT ;  /* 0x00000200eaea0812 */ /* 0x000fe400078efcff */
[C---:B------:R-:W-:Y:S02]  /*1af00*/  ISETP.GE.AND P0, PT, R7.reuse, R238, PT ;  /* 0x000000ee0700720c */ /* 0x040fe40003f06270 */
[----:B------:R-:W-:Y:S02]  /*1af10*/  LOP3.LUT R234, R234, 0xffefffff, RZ, 0xc0, !PT ;  /* 0xffefffffeaea7812 */ /* 0x000fe400078ec0ff */
[----:B------:R-:W-:Y:S04]  /*1af20*/  ISETP.GE.OR P0, PT, R7, R242, !P0 ;  /* 0x000000f20700720c */ /* 0x000fe80004706670 */
[----:B------:R-:W-:Y:S01]  /*1af30*/  FSEL R130, R101, -INF , !P0 ;  /* 0xff80000065827808 */ /* 0x000fe20004000000 */
[----:B------:R-:W-:Y:S01]  /*1af40*/  IMAD.MOV.U32 R101, RZ, RZ, R221 ;  /* 0x000000ffff657224 */ /* 0x000fe200078e00dd */
[C---:B------:R-:W-:Y:S04]  /*1af50*/  ISETP.GE.AND P0, PT, R17.reuse, R237, PT ;  /* 0x000000ed1100720c */ /* 0x040fe80003f06270 */
[----:B------:R-:W-:Y:S04]  /*1af60*/  ISETP.GE.OR P0, PT, R17, R241, !P0 ;  /* 0x000000f11100720c */ /* 0x000fe80004706670 */
[----:B------:R-:W-:Y:S02]  /*1af70*/  FSEL R64, R83, -INF , !P0 ;  /* 0xff80000053407808 */ /* 0x000fe40004000000 */
[C---:B------:R-:W-:Y:S03]  /*1af80*/  ISETP.GE.AND P0, PT, R16.reuse, R236, PT ;  /* 0x000000ec1000720c */ /* 0x040fe60003f06270 */
[----:B------:R-:W-:Y:S01]  /*1af90*/  STL [R1+0x8], R64 ;  /* 0x0000084001007387 */ /* 0x000fe20000100800 */
[C---:B------:R-:W-:Y:S02]  /*1afa0*/  ISETP.GE.OR P6, PT, R16.reuse, R240, !P0 ;  /* 0x000000f01000720c */ /* 0x040fe400047c6670 */
[C---:B------:R-:W-:Y:S01]  /*1afb0*/  ISETP.GE.AND P0, PT, R16.reuse, R235, PT ;  /* 0x000000eb1000720c */ /* 0x040fe20003f06270 */
[----:B------:R-:W2:Y:S03]  /*1afc0*/  LDL.LU R204, [R1+0x78] ;  /* 0x0000780001cc7983 */ /* 0x000ea60000300800 */
[----:B------:R-:W-:Y:S02]  /*1afd0*/  ISETP.GE.OR P4, PT, R16, R239, !P0 ;  /* 0x000000ef1000720c */ /* 0x000fe40004786670 */
[C---:B------:R-:W-:Y:S04]  /*1afe0*/  ISETP.GE.AND P0, PT, R6.reuse, R238, PT ;  /* 0x000000ee0600720c */ /* 0x040fe80003f06270 */
        /* <DEDUP_REMOVED lines=9> */
[----:B------:R-:W-:Y:S02]  /*1b080*/  LOP3.LUT P6, RZ, R234, 0x8000, RZ, 0xc0, !PT ;  /* 0x00008000eaff7812 */ /* 0x000fe400078cc0ff */
[C---:B------:R-:W-:Y:S02]  /*1b090*/  ISETP.GE.OR P4, PT, R21.reuse, R240, !P0 ;  /* 0x000000f01500720c */ /* 0x040fe40004786670 */
[C---:B------:R-:W-:Y:S04]  /*1b0a0*/  ISETP.GE.AND P0, PT, R21.reuse, R235, PT ;  /* 0x000000eb1500720c */ /* 0x040fe80003f06270 */
[----:B------:R-:W-:Y:S02]  /*1b0b0*/  ISETP.GE.OR P0, PT, R21, R239, !P0 ;  /* 0x000000ef1500720c */ /* 0x000fe40004706670 */
[----:B---3--:R-:W-:Y:S02]  /*1b0c0*/  FSEL R16, R122, -INF , !P2 ;  /* 0xff8000007a107808 */ /* 0x008fe40005000000 */
[C---:B------:R-:W-:Y:S02]  /*1b0d0*/  LOP3.LUT P2, RZ, R234.reuse, 0x8, RZ, 0xc0, !PT ;  /* 0x00000008eaff7812 */ /* 0x040fe4000784c0ff */
[----:B----4-:R-:W-:Y:S02]  /*1b0e0*/  FSEL R96, R89, -INF , !P1 ;  /* 0xff80000059607808 */ /* 0x010fe40004800000 */
[----:B------:R-:W3:Y:S01]  /*1b0f0*/  LDL.LU R89, [R1+0x4c] ;  /* 0x00004c0001597983 */ /* 0x000ee20000300800 */
[----:B------:R-:W-:Y:S04]  /*1b100*/  LOP3.LUT R234, R234, 0xffdfffff, RZ, 0xc0, !PT ;  /* 0xffdfffffeaea7812 */ /* 0x000fe800078ec0ff */
[----:B------:R-:W-:Y:S04]  /*1b110*/  @P4 LOP3.LUT R234, R234, 0x200000, RZ, 0xfc, !PT ;  /* 0x00200000eaea4812 */ /* 0x000fe800078efcff */
[C---:B------:R-:W-:Y:S02]  /*1b120*/  LOP3.LUT P4, RZ, R234.reuse, 0x40, RZ, 0xc0, !PT ;  /* 0x00000040eaff7812 */ /* 0x040fe4000788c0ff */
[C---:B------:R-:W-:Y:S02]  /*1b130*/  LOP3.LUT P1, RZ, R234.reuse, 0x20000, RZ, 0xc0, !PT ;  /* 0x00020000eaff7812 */ /* 0x040fe4000782c0ff */
[----:B------:R-:W-:Y:S02]  /*1b140*/  FSEL R21, R93, -INF , !P4 ;  /* 0xff8000005d157808 */ /* 0x000fe40006000000 */
[----:B------:R-:W4:Y:S01]  /*1b150*/  LDL.LU R93, [R1+0x60] ;  /* 0x00006000015d7983 */ /* 0x000f220000300800 */
[----:B------:R-:W-:Y:S04]  /*1b160*/  LOP3.LUT R234, R234, 0xffffff7f, RZ, 0xc0, !PT ;  /* 0xffffff7feaea7812 */ /* 0x000fe800078ec0ff */
[----:B------:R-:W-:Y:S02]  /*1b170*/  @P0 LOP3.LUT R234, R234, 0x80, RZ, 0xfc, !PT ;  /* 0x00000080eaea0812 */ /* 0x000fe400078efcff */
[C---:B------:R-:W-:Y:S02]  /*1b180*/  ISETP.GE.AND P0, PT, R5.reuse, R238, PT ;  /* 0x000000ee0500720c */ /* 0x040fe40003f06270 */
[C---:B------:R-:W-:Y:S02]  /*1b190*/  LOP3.LUT P4, RZ, R234.reuse, 0x40000, RZ, 0xc0, !PT ;  /* 0x00040000eaff7812 */ /* 0x040fe4000788c0ff */
        /* <DEDUP_REMOVED lines=15> */
[C---:B------:R-:W-:Y:S04]  /*1b290*/  ISETP.GE.AND P0, PT, R10.reuse, R237, PT ;  /* 0x000000ed0a00720c */ /* 0x040fe80003f06270 */
[----:B------:R-:W-:Y:S04]  /*1b2a0*/  ISETP.GE.OR P0, PT, R10, R241, !P0 ;  /* 0x000000f10a00720c */ /* 0x000fe80004706670 */
[----:B------:R-:W-:Y:S02]  /*1b2b0*/  FSEL R212, R98, -INF , !P0 ;  /* 0xff80000062d47808 */ /* 0x000fe40004000000 */
[----:B------:R-:W-:Y:S02]  /*1b2c0*/  ISETP.GE.AND P0, PT, R19, R236, PT ;  /* 0x000000ec1300720c */ /* 0x000fe40003f06270 */
[----:B--2---:R-:W-:Y:S02]  /*1b2d0*/  FSEL R40, R204, -INF , !P6 ;  /* 0xff800000cc287808 */ /* 0x004fe40007000000 */
[C---:B------:R-:W-:Y:S02]  /*1b2e0*/  LOP3.LUT P6, RZ, R234.reuse, 0x10000, RZ, 0xc0, !PT ;  /* 0x00010000eaff7812 */ /* 0x040fe400078cc0ff */
[----:B------:R-:W-:Y:S02]  /*1b2f0*/  LOP3.LUT R234, R234, 0xfffffffb, RZ, 0xc0, !PT ;  /* 0xfffffffbeaea7812 */ /* 0x000fe400078ec0ff */
[----:B---3--:R-:W-:Y:S02]  /*1b300*/  FSEL R53, R89, -INF , !P2 ;  /* 0xff80000059357808 */ /* 0x008fe40005000000 */
[----:B------:R-:W2:Y:S01]  /*1b310*/  LDL.LU R89, [R1+0x6c] ;  /* 0x00006c0001597983 */ /* 0x000ea20000300800 */
[C---:B------:R-:W-:Y:S02]  /*1b320*/  ISETP.GE.OR P2, PT, R19.reuse, R240, !P0 ;  /* 0x000000f01300720c */ /* 0x040fe40004746670 */
[C---:B------:R-:W-:Y:S01]  /*1b330*/  ISETP.GE.AND P0, PT, R19.reuse, R235, PT ;  /* 0x000000eb1300720c */ /* 0x040fe20003f06270 */
[----:B------:R-:W3:Y:S03]  /*1b340*/  LDL.LU R243, [R1+0x44] ;  /* 0x0000440001f37983 */ /* 0x000ee60000300800 */
[----:B------:R-:W-:Y:S01]  /*1b350*/  ISETP.GE.OR P0, PT, R19, R239, !P0 ;  /* 0x000000ef1300720c */ /* 0x000fe20004706670 */
[----:B------:R-:W3:Y:S01]  /*1b360*/  LDL.LU R206, [R1+0x58] ;  /* 0x0000580001ce7983 */ /* 0x000ee20000300800 */
[----:B------:R-:W-:Y:S02]  /*1b370*/  FSEL R19, R61, -INF , !P3 ;  /* 0xff8000003d137808 */ /* 0x000fe40005800000 */
[----:B------:R-:W-:Y:S01]  /*1b380*/  FSEL R61, R72, -INF , !P2 ;  /* 0xff800000483d7808 */ /* 0x000fe20005000000 */
[----:B------:R-:W3:Y:S01]  /*1b390*/  LDL.LU R205, [R1+0x74] ;  /* 0x0000740001cd7983 */ /* 0x000ee20000300800 */
[----:B----4-:R-:W-:Y:S03]  /*1b3a0*/  FSEL R93, R93, -INF , !P1 ;  /* 0xff8000005d5d7808 */ /* 0x010fe60004800000 */
[----:B------:R-:W4:Y:S04]  /*1b3b0*/  LDL.LU R204, [R1+0x54] ;  /* 0x0000540001cc7983 */ /* 0x000f280000300800 */
[----:B------:R-:W4:Y:S01]  /*1b3c0*/  LDL.LU R232, [R1+0x70] ;  /* 0x0000700001e87983 */ /* 0x000f220000300800 */
[----:B------:R-:W-:Y:S02]  /*1b3d0*/  @P0 LOP3.LUT R234, R234, 0x4, RZ, 0xfc, !PT ;  /* 0x00000004eaea0812 */ /* 0x000fe400078efcff */
[----:B------:R-:W-:Y:S01]  /*1b3e0*/  ISETP.GE.AND P0, PT, R2, R238, PT ;  /* 0x000000ee0200720c */ /* 0x000fe20003f06270 */
[----:B------:R-:W-:Y:S01]  /*1b3f0*/  STL [R1+0x118], R238 ;  /* 0x000118ee01007387 */ /* 0x000fe20000100800 */
[----:B------:R-:W-:Y:S02]  /*1b400*/  LOP3.LUT P2, RZ, R234, 0x400, RZ, 0xc0, !PT ;  /* 0x00000400eaff7812 */ /* 0x000fe4000784c0ff */
[----:B------:R-:W-:Y:S01]  /*1b410*/  ISETP.GE.OR P0, PT, R2, R242, !P0 ;  /* 0x000000f20200720c */ /* 0x000fe20004706670 */
[----:B------:R-:W-:Y:S01]  /*1b420*/  STL [R1+0x11c], R242 ;  /* 0x00011cf201007387 */ /* 0x000fe20000100800 */
[----:B------:R-:W-:Y:S02]  /*1b430*/  LOP3.LUT P3, RZ, R234, 0x80, RZ, 0xc0, !PT ;  /* 0x00000080eaff7812 */ /* 0x000fe4000786c0ff */
[----:B------:R-:W-:Y:S01]  /*1b440*/  FSEL R113, R117, -INF , !P0 ;  /* 0xff80000075717808 */ /* 0x000fe20004000000 */
[----:B------:R-:W4:Y:S01]  /*1b450*/  LDL.LU R233, [R1+0x50] ;  /* 0x0000500001e97983 */ /* 0x000f220000300800 */
        /* <DEDUP_REMOVED lines=9> */
[----:B------:R-:W-:Y:S02]  /*1b4f0*/  ISETP.GE.AND P1, PT, R22, R235, PT ;  /* 0x000000eb1600720c */ /* 0x000fe40003f26270 */
[----:B------:R-:W-:Y:S04]  /*1b500*/  ISETP.GE.OR P0, PT, R11, R242, !P0 ;  /* 0x000000f20b00720c */ /* 0x000fe80004706670 */
[----:B------:R-:W-:Y:S02]  /*1b510*/  FSEL R112, R26, -INF , !P0 ;  /* 0xff8000001a707808 */ /* 0x000fe40004000000 */
[C---:B------:R-:W-:Y:S02]  /*1b520*/  LOP3.LUT P0, RZ, R234.reuse, 0x20, RZ, 0xc0, !PT ;  /* 0x00000020eaff7812 */ /* 0x040fe4000780c0ff */
[----:B--2---:R-:W-:Y:S02]  /*1b530*/  FSEL R89, R89, -INF , !P4 ;  /* 0xff80000059597808 */ /* 0x004fe40006000000 */
[----:B------:R-:W-:Y:S02]  /*1b540*/  LOP3.LUT P4, RZ, R234, 0x200000, RZ, 0xc0, !PT ;  /* 0x00200000eaff7812 */ /* 0x000fe4000788c0ff */
[----:B---3--:R-:W-:Y:S02]  /*1b550*/  FSEL R81, R243, -INF , !P0 ;  /* 0xff800000f3517808 */ /* 0x008fe40004000000 */
[----:B------:R-:W-:Y:S01]  /*1b560*/  ISETP.GE.AND P0, PT, R8, R237, PT ;  /* 0x000000ed0800720c */ /* 0x000fe20003f06270 */
[----:B------:R-:W2:Y:S01]  /*1b570*/  LDL.LU R243, [R1+0x68] ;  /* 0x0000680001f37983 */ /* 0x000ea20000300800 */
[----:B------:R-:W-:Y:S02]  /*1b580*/  FSEL R98, R206, -INF , !P6 ;  /* 0xff800000ce627808 */ /* 0x000fe40007000000 */
[----:B------:R-:W-:Y:S02]  /*1b590*/  ISETP.GE.OR P0, PT, R8, R241, !P0 ;  /* 0x000000f10800720c */ /* 0x000fe40004706670 */
[----:B------:R-:W-:Y:S02]  /*1b5a0*/  LOP3.LUT P6, RZ, R234, 0x100000, RZ, 0xc0, !PT ;  /* 0x00100000eaff7812 */ /* 0x000fe400078cc0ff */
[----:B------:R-:W-:Y:S01]  /*1b5b0*/  FSEL R208, R102, -INF , !P0 ;  /* 0xff80000066d07808 */ /* 0x000fe20004000000 */
[----:B------:R-:W-:Y:S01]  /*1b5c0*/  IMAD.MOV.U32 R102, RZ, RZ, R135 ;  /* 0x000000ffff667224 */ /* 0x000fe200078e0087 */
[C---:B------:R-:W-:Y:S02]  /*1b5d0*/  ISETP.GE.AND P0, PT, R0.reuse, R238, PT ;  /* 0x000000ee0000720c */ /* 0x040fe40003f06270 */
[----:B------:R-:W-:Y:S02]  /*1b5e0*/  FSEL R26, R201, -INF , !P6 ;  /* 0xff800000c91a7808 */ /* 0x000fe40007000000 */
[----:B------:R-:W-:Y:S02]  /*1b5f0*/  ISETP.GE.OR P0, PT, R0, R242, !P0 ;  /* 0x000000f20000720c */ /* 0x000fe40004706670 */
[C---:B------:R-:W-:Y:S01]  /*1b600*/  LOP3.LUT P6, RZ, R234.reuse, 0x2000, RZ, 0xc0, !PT ;  /* 0x00002000eaff7812 */ /* 0x040fe200078cc0ff */
[----:B------:R-:W-:Y:S01]  /*1b610*/  STL [R1+0x88], R26 ;  /* 0x0000881a01007387 */ /* 0x000fe20000100800 */
[----:B------:R-:W-:Y:S02]  /*1b620*/  FSEL R99, R25, -INF , !P0 ;  /* 0xff80000019637808 */ /* 0x000fe40004000000 */
[----:B------:R-:W-:Y:S01]  /*1b630*/  LOP3.LUT P0, RZ, R234, 0x1, RZ, 0xc0, !PT ;  /* 0x00000001eaff7812 */ /* 0x000fe2000780c0ff */
[----:B------:R-:W3:Y:S01]  /*1b640*/  LDL.LU R231, [R1+0x38] ;  /* 0x0000380001e77983 */ /* 0x000ee20000300800 */
[----:B----4-:R-:W-:Y:S02]  /*1b650*/  FSEL R20, R204, -INF , !P6 ;  /* 0xff800000cc147808 */ /* 0x010fe40007000000 */
[----:B------:R-:W-:Y:S02]  /*1b660*/  FSEL R41, R203, -INF , !P0 ;  /* 0xff800000cb297808 */ /* 0x000fe40004000000 */
[C---:B------:R-:W-:Y:S01]  /*1b670*/  ISETP.GE.AND P0, PT, R7.reuse, R237, PT ;  /* 0x000000ed0700720c */ /* 0x040fe20003f06270 */
[----:B------:R-:W-:Y:S01]  /*1b680*/  STL [R1+0x58], R20 ;  /* 0x0000581401007387 */ /* 0x000fe20000100800 */
[----:B------:R-:W-:Y:S02]  /*1b690*/  FSEL R54, R200, -INF , !P4 ;  /* 0xff800000c8367808 */ /* 0x000fe40006000000 */
[----:B------:R-:W-:Y:S02]  /*1b6a0*/  ISETP.GE.OR P0, PT, R7, R241, !P0 ;  /* 0x000000f10700720c */ /* 0x000fe40004706670 */
[C---:B------:R-:W-:Y:S02]  /*1b6b0*/  LOP3.LUT P4, RZ, R234.reuse, 0x200, RZ, 0xc0, !PT ;  /* 0x00000200eaff7812 */ /* 0x040fe4000788c0ff */
[----:B------:R-:W-:Y:S01]  /*1b6c0*/  FSEL R206, R103, -INF , !P0 ;  /* 0xff80000067ce7808 */ /* 0x000fe20004000000 */
[----:B------:R-:W-:Y:S01]  /*1b6d0*/  IMAD.MOV.U32 R103, RZ, RZ, R41 ;  /* 0x000000ffff677224 */ /* 0x000fe200078e0029 */
[C---:B------:R-:W-:Y:S02]  /*1b6e0*/  LOP3.LUT P0, RZ, R234.reuse, 0x4000, RZ, 0xc0, !PT ;  /* 0x00004000eaff7812 */ /* 0x040fe4000780c0ff */
[----:B------:R-:W-:Y:S02]  /*1b6f0*/  LOP3.LUT P6, RZ, R234, 0x100, RZ, 0xc0, !PT ;  /* 0x00000100eaff7812 */ /* 0x000fe400078cc0ff */
        /* <DEDUP_REMOVED lines=9> */
[C---:B------:R-:W-:Y:S01]  /*1b790*/  ISETP.GE.AND P0, PT, R4.reuse, R237, PT ;  /* 0x000000ed0400720c */ /* 0x040fe20003f06270 */
[----:B------:R-:W4:Y:S03]  /*1b7a0*/  LDL.LU R232, [R1+0x3c] ;  /* 0x00003c0001e87983 */ /* 0x000f260000300800 */
[----:B------:R-:W-:Y:S01]  /*1b7b0*/  ISETP.GE.OR P0, PT, R4, R241, !P0 ;  /* 0x000000f10400720c */ /* 0x000fe20004706670 */
[----:B------:R-:W-:Y:S03]  /*1b7c0*/  STL [R1+0x84], R19 ;  /* 0x0000841301007387 */ /* 0x000fe60000100800 */
[----:B------:R-:W-:Y:S02]  /*1b7d0*/  FSEL R203, R118, -INF , !P0 ;  /* 0xff80000076cb7808 */ /* 0x000fe40004000000 */
[----:B------:R-:W-:Y:S04]  /*1b7e0*/  LOP3.LUT P0, RZ, R234, 0x800, RZ, 0xc0, !PT ;  /* 0x00000800eaff7812 */ /* 0x000fe8000780c0ff */
[----:B------:R-:W-:Y:S02]  /*1b7f0*/  FSEL R12, R233, -INF , !P0 ;  /* 0xff800000e90c7808 */ /* 0x000fe40004000000 */
[----:B------:R-:W4:Y:S01]  /*1b800*/  LDL.LU R233, [R1+0x2c] ;  /* 0x00002c0001e97983 */ /* 0x000f220000300800 */
[C---:B------:R-:W-:Y:S03]  /*1b810*/  ISETP.GE.AND P0, PT, R2.reuse, R237, PT ;  /* 0x000000ed0200720c */ /* 0x040fe60003f06270 */
[----:B------:R1:W-:Y:S01]  /*1b820*/  STL [R1+0x50], R12 ;  /* 0x0000500c01007387 */ /* 0x0003e20000100800 */
        /* <DEDUP_REMOVED lines=8> */
[----:B------:R-:W-:Y:S02]  /*1b8b0*/  ISETP.GE.AND P0, PT, R0, R237, PT ;  /* 0x000000ed0000720c */ /* 0x000fe40003f06270 */
[----:B-1----:R-:W-:Y:S02]  /*1b8c0*/  FMNMX.FTZ R12, R28, R132, !PT ;  /* 0x000000841c0c7209 */ /* 0x002fe40007810000 */
[----:B------:R-:W-:Y:S02]  /*1b8d0*/  ISETP.GE.OR P0, PT, R0, R241, !P0 ;  /* 0x000000f10000720c */ /* 0x000fe40004706670 */
[----:B------:R-:W-:Y:S02]  /*1b8e0*/  FMNMX.FTZ R12, R30, R12, !PT ;  /* 0x0000000c1e0c7209 */ /* 0x000fe40007810000 */
[----:B------:R-:W-:Y:S02]  /*1b8f0*/  FSEL R114, R23, -INF , !P0 ;  /* 0xff80000017727808 */ /* 0x000fe40004000000 */
[C---:B------:R-:W-:Y:S02]  /*1b900*/  ISETP.GE.AND P0, PT, R17.reuse, R236, PT ;  /* 0x000000ec1100720c */ /* 0x040fe40003f06270 */
[----:B------:R-:W-:Y:S02]  /*1b910*/  FMNMX.FTZ R12, R34, R12, !PT ;  /* 0x0000000c220c7209 */ /* 0x000fe40007810000 */
        /* <DEDUP_REMOVED lines=19> */
[----:B------:R-:W-:Y:S01]  /*1ba50*/  FSEL R45, R105, -INF , !P0 ;  /* 0xff800000692d7808 */ /* 0x000fe20004000000 */
[----:B------:R-:W-:Y:S01]  /*1ba60*/  IMAD.MOV.U32 R105, RZ, RZ, R69 ;  /* 0x000000ffff697224 */ /* 0x000fe200078e0045 */
[C---:B------:R-:W-:Y:S04]  /*1ba70*/  ISETP.GE.AND P0, PT, R6.reuse, R236, PT ;  /* 0x000000ec0600720c */ /* 0x040fe80003f06270 */
[----:B------:R-:W-:Y:S04]  /*1ba80*/  ISETP.GE.OR P0, PT, R6, R240, !P0 ;  /* 0x000000f00600720c */ /* 0x000fe80004706670 */
[----:B------:R-:W-:Y:S02]  /*1ba90*/  FSEL R228, R108, -INF , !P0 ;  /* 0xff8000006ce47808 */ /* 0x000fe40004000000 */
[----:B------:R-:W-:Y:S02]  /*1baa0*/  ISETP.GE.AND P0, PT, R6, R235, PT ;  /* 0x000000eb0600720c */ /* 0x000fe40003f06270 */
[----:B--2---:R-:W-:Y:S02]  /*1bab0*/  FSEL R83, R243, -INF , !P2 ;  /* 0xff800000f3537808 */ /* 0x004fe40005000000 */
[----:B------:R-:W2:Y:S01]  /*1bac0*/  LDL.LU R243, [R1+0x34] ;  /* 0x0000340001f37983 */ /* 0x000ea20000300800 */
[C---:B------:R-:W-:Y:S02]  /*1bad0*/  LOP3.LUT P2, RZ, R234.reuse, 0x40, RZ, 0xc0, !PT ;  /* 0x00000040eaff7812 */ /* 0x040fe4000784c0ff */
[----:B---3--:R-:W-:Y:S02]  /*1bae0*/  FSEL R18, R231, -INF , !P4 ;  /* 0xff800000e7127808 */ /* 0x008fe40006000000 */
[C---:B------:R-:W-:Y:S02]  /*1baf0*/  LOP3.LUT P4, RZ, R234.reuse, 0x4, RZ, 0xc0, !PT ;  /* 0x00000004eaff7812 */ /* 0x040fe4000788c0ff */
[----:B------:R-:W-:Y:S01]  /*1bb00*/  LOP3.LUT R234, R234, 0xfffffff7, RZ, 0xc0, !PT ;  /* 0xfffffff7eaea7812 */ /* 0x000fe200078ec0ff */
[----:B------:R-:W-:Y:S01]  /*1bb10*/  STL [R1+0x80], R18 ;  /* 0x0000801201007387 */ /* 0x000fe20000100800 */
[----:B------:R-:W-:Y:S02]  /*1bb20*/  FSEL R55, R57, -INF , !P4 ;  /* 0xff80000039377808 */ /* 0x000fe40006000000 */
[----:B------:R-:W-:Y:S01]  /*1bb30*/  FSEL R231, R75, -INF , !P5 ;  /* 0xff8000004be77808 */ /* 0x000fe20006800000 */
[----:B------:R-:W-:Y:S04]  /*1bb40*/  STL [R1+0x120], R237 ;  /* 0x000120ed01007387 */ /* 0x000fe80000100800 */
[----:B------:R4:W-:Y:S04]  /*1bb50*/  STL [R1+0x124], R241 ;  /* 0x000124f101007387 */ /* 0x0009e80000100800 */
[----:B------:R-:W-:Y:S04]  /*1bb60*/  STL [R1+0x12c], R105 ;  /* 0x00012c6901007387 */ /* 0x000fe80000100800 */
[----:B------:R1:W-:Y:S01]  /*1bb70*/  STL [R1+0x130], R251 ;  /* 0x000130fb01007387 */ /* 0x0003e20000100800 */
[----:B----4-:R-:W-:Y:S02]  /*1bb80*/  FSEL R241, R232, -INF , !P6 ;  /* 0xff800000e8f17808 */ /* 0x010fe40007000000 */
[----:B------:R-:W-:Y:S02]  /*1bb90*/  ISETP.GE.OR P6, PT, R22, R239, !P1 ;  /* 0x000000ef1600720c */ /* 0x000fe40004fc6670 */
[----:B------:R-:W-:Y:S02]  /*1bba0*/  ISETP.GE.AND P1, PT, R17, R235, PT ;  /* 0x000000eb1100720c */ /* 0x000fe40003f26270 */
[----:B------:R-:W-:Y:S02]  /*1bbb0*/  FSEL R230, R78, -INF , !P6 ;  /* 0xff8000004ee67808 */ /* 0x000fe40007000000 */
[----:B------:R-:W-:Y:S02]  /*1bbc0*/  FSEL R237, R233, -INF , !P3 ;  /* 0xff800000e9ed7808 */ /* 0x000fe40005800000 */
[----:B------:R-:W-:Y:S02]  /*1bbd0*/  ISETP.GE.OR P3, PT, R17, R239, !P1 ;  /* 0x000000ef1100720c */ /* 0x000fe40004f66670 */
[----:B------:R-:W-:Y:S02]  /*1bbe0*/  ISETP.GE.AND P1, PT, R13, R235, PT ;  /* 0x000000eb0d00720c */ /* 0x000fe40003f26270 */
[----:B------:R-:W-:Y:S02]  /*1bbf0*/  FSEL R229, R79, -INF , !P3 ;  /* 0xff8000004fe57808 */ /* 0x000fe40005800000 */
[----:B------:R-:W-:Y:S02]  /*1bc00*/  ISETP.GE.OR P4, PT, R13, R239, !P1 ;  /* 0x000000ef0d00720c */ /* 0x000fe40004f86670 */
[C---:B------:R-:W-:Y:S02]  /*1bc10*/  ISETP.GE.AND P1, PT, R10.reuse, R235, PT ;  /* 0x000000eb0a00720c */ /* 0x040fe40003f26270 */
        /* <DEDUP_REMOVED lines=8> */
[----:B------:R-:W-:Y:S02]  /*1bca0*/  @P1 LOP3.LUT R234, R234, 0x8, RZ, 0xfc, !PT ;  /* 0x00000008eaea1812 */ /* 0x000fe400078efcff */
[C---:B------:R-:W-:Y:S02]  /*1bcb0*/  ISETP.GE.AND P1, PT, R9.reuse, R235, PT ;  /* 0x000000eb0900720c */ /* 0x040fe40003f26270 */
[----:B------:R-:W-:Y:S02]  /*1bcc0*/  LOP3.LUT R234, R234, 0xfffffffb, RZ, 0xc0, !PT ;  /* 0xfffffffbeaea7812 */ /* 0x000fe400078ec0ff */
        /* <DEDUP_REMOVED lines=9> */
[----:B------:R-:W-:Y:S02]  /*1bd60*/  FMNMX.FTZ R10, R249, R10, !PT ;  /* 0x0000000af90a7209 */ /* 0x000fe40007810000 */
[----:B------:R-:W-:Y:S02]  /*1bd70*/  ISETP.GE.OR P1, PT, R8, R239, !P1 ;  /* 0x000000ef0800720c */ /* 0x000fe40004f26670 */
[----:B------:R-:W-:Y:S02]  /*1bd80*/  FMNMX.FTZ R8, R52, R9, !PT ;  /* 0x0000000934087209 */ /* 0x000fe40007810000 */
[----:B------:R-:W-:Y:S02]  /*1bd90*/  FMNMX.FTZ R10, R101, R10, !PT ;  /* 0x0000000a650a7209 */ /* 0x000fe40007810000 */
[----:B------:R-:W-:Y:S02]  /*1bda0*/  FMNMX.FTZ R8, R207, R8, !PT ;  /* 0x00000008cf087209 */ /* 0x000fe40007810000 */
[----:B------:R-:W-:Y:S02]  /*1bdb0*/  LOP3.LUT R234, R234, 0xfffffffd, RZ, 0xc0, !PT ;  /* 0xfffffffdeaea7812 */ /* 0x000fe400078ec0ff */
[----:B------:R-:W-:Y:S02]  /*1bdc0*/  FMNMX.FTZ R8, R102, R8, !PT ;  /* 0x0000000866087209 */ /* 0x000fe40007810000 */
[----:B------:R-:W-:Y:S02]  /*1bdd0*/  FMNMX.FTZ R9, R49, R10, !PT ;  /* 0x0000000a31097209 */ /* 0x000fe40007810000 */
[----:B------:R-:W-:Y:S02]  /*1bde0*/  FMNMX.FTZ R8, R128, R8, !PT ;  /* 0x0000000880087209 */ /* 0x000fe40007810000 */
[----:B------:R-:W-:Y:S02]  /*1bdf0*/  @P1 LOP3.LUT R234, R234, 0x2, RZ, 0xfc, !PT ;  /* 0x00000002eaea1812 */ /* 0x000fe400078efcff */
        /* <DEDUP_REMOVED lines=15> */
[----:B-1----:R-:W3:Y:S01]  /*1bef0*/  LDL.LU R251, [R1+0x50] ;  /* 0x0000500001fb7983 */ /* 0x002ee20000300800 */
[----:B------:R-:W-:Y:S02]  /*1bf00*/  ISETP.GE.OR P3, PT, R6, R239, !P0 ;  /* 0x000000ef0600720c */ /* 0x000fe40004766670 */
[----:B------:R-:W-:Y:S01]  /*1bf10*/  FMNMX.FTZ R6, R36, R7, !PT ;  /* 0x0000000724067209 */ /* 0x000fe20007810000 */
[----:B------:R-:W4:Y:S01]  /*1bf20*/  LDL.LU R127, [R1+0x40] ;  /* 0x00004000017f7983 */ /* 0x000f220000300800 */
        /* <DEDUP_REMOVED lines=30> */
[----:B------:R-:W-:Y:S02]  /*1c110*/  FMNMX.FTZ R7, R103, R7, !PT ;  /* 0x0000000767077209 */ /* 0x000fe40007810000 */
[----:B------:R-:W-:Y:S02]  /*1c120*/  FMNMX.FTZ R6, R97, R6, !PT ;  /* 0x0000000661067209 */ /* 0x000fe40007810000 */
[C---:B------:R-:W-:Y:S02]  /*1c130*/  ISETP.GE.OR P0, PT, R5.reuse, R240, !P0 ;  /* 0x000000f00500720c */ /* 0x040fe40004706670 */
[----:B------:R-:W-:Y:S02]  /*1c140*/  FMNMX.FTZ R8, R210, R8, !PT ;  /* 0x00000008d2087209 */ /* 0x000fe40007810000 */
[----:B------:R-:W-:Y:S02]  /*1c150*/  FMNMX.FTZ R73, R112, R73, !PT ;  /* 0x0000004970497209 */ /* 0x000fe40007810000 */
[----:B------:R-:W-:Y:S02]  /*1c160*/  FMNMX.FTZ R6, R20, R6, !PT ;  /* 0x0000000614067209 */ /* 0x000fe40007810000 */
[----:B------:R-:W-:Y:S02]  /*1c170*/  FMNMX.FTZ R7, R26, R7, !PT ;  /* 0x000000071a077209 */ /* 0x000fe40007810000 */
[----:B------:R-:W-:Y:S02]  /*1c180*/  FSEL R41, R44, -INF , !P0 ;  /* 0xff8000002c297808 */ /* 0x000fe40004000000 */
[----:B------:R-:W-:Y:S02]  /*1c190*/  ISETP.GE.AND P0, PT, R5, R235, PT ;  /* 0x000000eb0500720c */ /* 0x000fe40003f06270 */
[----:B------:R-:W-:Y:S02]  /*1c1a0*/  FMNMX.FTZ R8, R208, R8, !PT ;  /* 0x00000008d0087209 */ /* 0x000fe40007810000 */
[----:B------:R-:W-:Y:S02]  /*1c1b0*/  FMNMX.FTZ R73, R99, R73, !PT ;  /* 0x0000004963497209 */ /* 0x000fe40007810000 */
[----:B------:R-:W-:Y:S02]  /*1c1c0*/  FMNMX.FTZ R7, R54, R7, !PT ;  /* 0x0000000736077209 */ /* 0x000fe40007810000 */
[----:B------:R-:W-:Y:S02]  /*1c1d0*/  ISETP.GE.OR P6, PT, R5, R239, !P0 ;  /* 0x000000ef0500720c */ /* 0x000fe400047c6670 */
[----:B------:R-:W-:Y:S02]  /*1c1e0*/  FMNMX.FTZ R5, R50, R6, !PT ;  /* 0x0000000632057209 */ /* 0x000fe40007810000 */
[----:B------:R-:W-:Y:S02]  /*1c1f0*/  FMNMX.FTZ R72, R206, R8, !PT ;  /* 0x00000008ce487209 */ /* 0x000fe40007810000 */
[----:B------:R-:W-:Y:S01]  /*1c200*/  FMNMX.FTZ R6, R19, R7, !PT ;  /* 0x0000000713067209 */ /* 0x000fe20007810000 */
[----:B------:R-:W1:Y:S01]  /*1c210*/  SHFL.BFLY PT, R8, R73, 0x2, 0x1f ;  /* 0x0c401f0049087f89 */ /* 0x000e6200000e0000 */
[C---:B------:R-:W-:Y:S02]  /*1c220*/  ISETP.GE.AND P0, PT, R4.reuse, R236, PT ;  /* 0x000000ec0400720c */ /* 0x040fe40003f06270 */
[----:B------:R-:W-:Y:S02]  /*1c230*/  FMNMX.FTZ R6, R61, R6, !PT ;  /* 0x000000063d067209 */ /* 0x000fe40007810000 */
[----:B------:R-:W-:Y:S02]  /*1c240*/  ISETP.GE.OR P0, PT, R4, R240, !P0 ;  /* 0x000000f00400720c */ /* 0x000fe40004706670 */
[----:B------:R-:W-:Y:S02]  /*1c250*/  LOP3.LUT P1, RZ, R234, 0x8, RZ, 0xc0, !PT ;  /* 0x00000008eaff7812 */ /* 0x000fe4000782c0ff */
[----:B------:R-:W-:Y:S02]  /*1c260*/  FSEL R207, R120, -INF , !P0 ;  /* 0xff80000078cf7808 */ /* 0x000fe40004000000 */
[C---:B------:R-:W-:Y:S02]  /*1c270*/  ISETP.GE.AND P0, PT, R2.reuse, R236, PT ;  /* 0x000000ec0200720c */ /* 0x040fe40003f06270 */
[----:B------:R-:W-:Y:S02]  /*1c280*/  FSEL R108, R63, -INF , !P1 ;  /* 0xff8000003f6c7808 */ /* 0x000fe40004800000 */
[----:B------:R-:W-:Y:S02]  /*1c290*/  ISETP.GE.OR P0, PT, R2, R240, !P0 ;  /* 0x000000f00200720c */ /* 0x000fe40004706670 */
[-C--:B------:R-:W-:Y:S02]  /*1c2a0*/  ISETP.GE.AND P1, PT, R4, R235.reuse, PT ;  /* 0x000000eb0400720c */ /* 0x080fe40003f26270 */
[----:B------:R-:W-:Y:S02]  /*1c2b0*/  FSEL R200, R121, -INF , !P0 ;  /* 0xff80000079c87808 */ /* 0x000fe40004000000 */
[-C--:B------:R-:W-:Y:S02]  /*1c2c0*/  ISETP.GE.AND P0, PT, R2, R235.reuse, PT ;  /* 0x000000eb0200720c */ /* 0x080fe40003f06270 */
[----:B--2---:R-:W-:Y:S02]  /*1c2d0*/  FSEL R242, R243, -INF , !P2 ;  /* 0xff800000f3f27808 */ /* 0x004fe40005000000 */
[----:B------:R-:W-:Y:S02]  /*1c2e0*/  ISETP.GE.AND P2, PT, R15, R235, PT ;  /* 0x000000eb0f00720c */ /* 0x000fe40003f46270 */
[----:B-1----:R-:W-:Y:S02]  /*1c2f0*/  FMNMX.FTZ R73, R73, R8, !PT ;  /* 0x0000000849497209 */ /* 0x002fe40007810000 */
[-C--:B------:R-:W-:Y:S02]  /*1c300*/  ISETP.GE.OR P2, PT, R15, R239.reuse, !P2 ;  /* 0x000000ef0f00720c */ /* 0x080fe40005746670 */
[----:B------:R-:W-:Y:S02]  /*1c310*/  FSEL R10, R56, -INF , !P4 ;  /* 0xff800000380a7808 */ /* 0x000fe40006000000 */
[----:B------:R-:W-:Y:S02]  /*1c320*/  ISETP.GE.OR P4, PT, R4, R239, !P1 ;  /* 0x000000ef0400720c */ /* 0x000fe40004f86670 */
[----:B------:R-:W-:Y:S01]  /*1c330*/  FSEL R25, R47, -INF , !P2 ;  /* 0xff8000002f197808 */ /* 0x000fe20005000000 */
[----:B------:R-:W-:Y:S01]  /*1c340*/  IMAD.MOV.U32 R120, RZ, RZ, R10 ;  /* 0x000000ffff787224 */ /* 0x000fe200078e000a */
[C---:B------:R-:W-:Y:S02]  /*1c350*/  LOP3.LUT P2, RZ, R234.reuse, 0x4, RZ, 0xc0, !PT ;  /* 0x00000004eaff7812 */ /* 0x040fe4000784c0ff */
[----:B------:R-:W-:Y:S02]  /*1c360*/  LOP3.LUT P1, RZ, R234, 0x2, RZ, 0xc0, !PT ;  /* 0x00000002eaff7812 */ /* 0x000fe4000782c0ff */
[----:B------:R-:W-:Y:S02]  /*1c370*/  FMNMX.FTZ R72, R205, R72, !PT ;  /* 0x00000048cd487209 */ /* 0x000fe40007810000 */
[----:B------:R-:W-:Y:S02]  /*1c380*/  FSEL R56, R58, -INF , !P1 ;  /* 0xff8000003a387808 */ /* 0x000fe40004800000 */
[----:B------:R-:W-:Y:S02]  /*1c390*/  FSEL R47, R62, -INF , !P5 ;  /* 0xff8000003e2f7808 */ /* 0x000fe40006800000 */
[----:B------:R-:W-:Y:S02]  /*1c3a0*/  FSEL R59, R59, -INF , !P3 ;  /* 0xff8000003b3b7808 */ /* 0x000fe40005800000 */
[----:B------:R-:W-:Y:S02]  /*1c3b0*/  FMNMX.FTZ R72, R204, R72, !PT ;  /* 0x00000048cc487209 */ /* 0x000fe40007810000 */
[----:B------:R-:W-:Y:S02]  /*1c3c0*/  FSEL R57, R60, -INF , !P6 ;  /* 0xff8000003c397808 */ /* 0x000fe40007000000 */
[----:B------:R-:W-:Y:S02]  /*1c3d0*/  FMNMX.FTZ R72, R203, R72, !PT ;  /* 0x00000048cb487209 */ /* 0x000fe40007810000 */
[----:B------:R-:W-:Y:S02]  /*1c3e0*/  ISETP.GE.AND P1, PT, R11, R235, PT ;  /* 0x000000eb0b00720c */ /* 0x000fe40003f26270 */
[----:B------:R-:W-:Y:S02]  /*1c3f0*/  FMNMX.FTZ R72, R202, R72, !PT ;  /* 0x00000048ca487209 */ /* 0x000fe40007810000 */
[----:B------:R-:W-:Y:S02]  /*1c400*/  FSEL R48, R48, -INF , !P4 ;  /* 0xff80000030307808 */ /* 0x000fe40006000000 */
[----:B------:R-:W-:Y:S02]  /*1c410*/  FMNMX.FTZ R72, R201, R72, !PT ;  /* 0x00000048c9487209 */ /* 0x000fe40007810000 */
[----:B------:R-:W-:Y:S02]  /*1c420*/  ISETP.GE.OR P1, PT, R11, R239, !P1 ;  /* 0x000000ef0b00720c */ /* 0x000fe40004f26670 */
[----:B------:R-:W-:Y:S02]  /*1c430*/  FMNMX.FTZ R72, R114, R72, !PT ;  /* 0x0000004872487209 */ /* 0x000fe40007810000 */
[----:B------:R-:W-:Y:S02]  /*1c440*/  LOP3.LUT P5, RZ, R234, 0x80000, RZ, 0xc0, !PT ;  /* 0x00080000eaff7812 */ /* 0x000fe400078ac0ff */
[----:B---3--:R-:W-:Y:S04]  /*1c450*/  FMNMX.FTZ R5, R251, R5, !PT ;  /* 0x00000005fb057209 */ /* 0x008fe80007810000 */
[----:B------:R-:W-:Y:S02]  /*1c460*/  FMNMX.FTZ R7, R83, R5, !PT ;  /* 0x0000000553077209 */ /* 0x000fe40007810000 */
[----:B------:R-:W-:Y:S02]  /*1c470*/  FMNMX.FTZ R5, R226, R6, !PT ;  /* 0x00000006e2057209 */ /* 0x000fe40007810000 */
[----:B------:R-:W-:Y:S01]  /*1c480*/  FMNMX.FTZ R7, R18, R7, !PT ;  /* 0x0000000712077209 */ /* 0x000fe20007810000 */
[----:B------:R-:W-:Y:S01]  /*1c490*/  SHFL.BFLY PT, R6, R72, 0x2, 0x1f ;  /* 0x0c401f0048067f89 */ /* 0x000fe200000e0000 */
[----:B------:R-:W-:Y:S02]  /*1c4a0*/  FMNMX.FTZ R71, R225, R5, !PT ;  /* 0x00000005e1477209 */ /* 0x000fe40007810000 */
[----:B------:R-:W-:Y:S02]  /*1c4b0*/  FMNMX.FTZ R5, R241, R7, !PT ;  /* 0x00000007f1057209 */ /* 0x000fe40007810000 */
[----:B----4-:R-:W-:Y:S02]  /*1c4c0*/  FSEL R117, R127, -INF , !P2 ;  /* 0xff8000007f757808 */ /* 0x010fe40005000000 */
[----:B------:R-:W-:Y:S01]  /*1c4d0*/  FMNMX.FTZ R5, R237, R5, !PT ;  /* 0x00000005ed057209 */ /* 0x000fe20007810000 */
[----:B------:R-:W1:Y:S01]  /*1c4e0*/  SHFL.BFLY PT, R7, R73, 0x1, 0x1f ;  /* 0x0c201f0049077f89 */ /* 0x000e6200000e0000 */
[----:B------:R-:W-:Y:S02]  /*1c4f0*/  ISETP.GE.OR P2, PT, R2, R239, !P0 ;  /* 0x000000ef0200720c */ /* 0x000fe40004746670 */
[----:B------:R-:W-:Y:S02]  /*1c500*/  FMNMX.FTZ R5, R242, R5, !PT ;  /* 0x00000005f2057209 */ /* 0x000fe40007810000 */
[----:B------:R-:W-:Y:S02]  /*1c510*/  ISETP.GE.AND P0, PT, R11, R236, PT ;  /* 0x000000ec0b00720c */ /* 0x000fe40003f06270 */
[----:B------:R-:W-:Y:S02]  /*1c520*/  FMNMX.FTZ R5, R55, R5, !PT ;  /* 0x0000000537057209 */ /* 0x000fe40007810000 */
[----:B------:R-:W-:Y:S02]  /*1c530*/  ISETP.GE.OR P0, PT, R11, R240, !P0 ;  /* 0x000000f00b00720c */ /* 0x000fe40004706670 */
[----:B------:R-:W-:Y:S02]  /*1c540*/  FMNMX.FTZ R5, R231, R5, !PT ;  /* 0x00000005e7057209 */ /* 0x000fe40007810000 */
[----:B------:R-:W-:Y:S02]  /*1c550*/  FSEL R128, R124, -INF , !P0 ;  /* 0xff8000007c807808 */ /* 0x000fe40004000000 */
[----:B------:R-:W-:Y:S02]  /*1c560*/  FMNMX.FTZ R4, R230, R5, !PT ;  /* 0x00000005e6047209 */ /* 0x000fe40007810000 */
[C---:B------:R-:W-:Y:S02]  /*1c570*/  ISETP.GE.AND P0, PT, R0.reuse, R236, PT ;  /* 0x000000ec0000720c */ /* 0x040fe40003f06270 */
[----:B------:R-:W-:Y:S02]  /*1c580*/  FMNMX.FTZ R2, R229, R4, !PT ;  /* 0x00000004e5027209 */ /* 0x000fe40007810000 */
[----:B------:R-:W-:Y:S02]  /*1c590*/  ISETP.GE.OR P0, PT, R0, R240, !P0 ;  /* 0x000000f00000720c */ /* 0x000fe40004706670 */
[----:B------:R-:W-:Y:S02]  /*1c5a0*/  FMNMX.FTZ R2, R25, R2, !PT ;  /* 0x0000000219027209 */ /* 0x000fe40007810000 */
[----:B-1----:R-:W-:Y:S02]  /*1c5b0*/  FMNMX.FTZ R73, R73, R7, !PT ;  /* 0x0000000749497209 */ /* 0x002fe40007810000 */
[----:B------:R-:W-:Y:S02]  /*1c5c0*/  FMNMX.FTZ R2, R120, R2, !PT ;  /* 0x0000000278027209 */ /* 0x000fe40007810000 */
[----:B------:R-:W-:Y:S01]  /*1c5d0*/  FMNMX.FTZ R71, R224, R71, !PT ;  /* 0x00000047e0477209 */ /* 0x000fe20007810000 */
[C---:B------:R-:W-:Y:S01]  /*1c5e0*/  FMUL.FTZ R84, R73.reuse, c[0x0][0x23c] ;  /* 0x00008f0049547a20 */ /* 0x040fe20000410000 */
[----:B------:R-:W-:Y:S02]  /*1c5f0*/  FMNMX.FTZ R2, R108, R2, !PT ;  /* 0x000000026c027209 */ /* 0x000fe40007810000 */
[----:B------:R-:W-:Y:S02]  /*1c600*/  FSETP.NEU.FTZ.AND P3, PT, R73, -INF , PT ;  /* 0xff8000004900780b */ /* 0x000fe40003f7d000 */
[----:B------:R-:W-:Y:S02]  /*1c610*/  FMNMX.FTZ R2, R117, R2, !PT ;  /* 0x0000000275027209 */ /* 0x000fe40007810000 */
[----:B------:R-:W-:Y:S02]  /*1c620*/  FSEL R84, R84, RZ, P3 ;  /* 0x000000ff54547208 */ /* 0x000fe40001800000 */
[----:B------:R-:W-:Y:S02]  /*1c630*/  FMNMX.FTZ R2, R56, R2, !PT ;  /* 0x0000000238027209 */ /* 0x000fe40007810000 */
[----:B------:R-:W-:Y:S01]  /*1c640*/  FSEL R127, R125, -INF , !P0 ;  /* 0xff8000007d7f7808 */ /* 0x000fe20004000000 */
[--C-:B------:R-:W-:Y:S01]  /*1c650*/  FFMA.FTZ R101, R101, c[0x0][0x23c], -R84.reuse ;  /* 0x00008f0065657a23 */ /* 0x100fe20000010854 */
[----:B------:R-:W-:Y:S01]  /*1c660*/  FMNMX.FTZ R2, R47, R2, !PT ;  /* 0x000000022f027209 */ /* 0x000fe20007810000 */
[--C-:B------:R-:W-:Y:S01]  /*1c670*/  FFMA.FTZ R126, R126, c[0x0][0x23c], -R84.reuse ;  /* 0x00008f007e7e7a23 */ /* 0x100fe20000010854 */
[C---:B------:R-:W-:Y:S01]  /*1c680*/  ISETP.GE.AND P0, PT, R0.reuse, R235, PT ;  /* 0x000000eb0000720c */ /* 0x040fe20003f06270 */
[--C-:B------:R-:W-:Y:S01]  /*1c690*/  FFMA.FTZ R131, R131, c[0x0][0x23c], -R84.reuse ;  /* 0x00008f0083837a23 */ /* 0x100fe20000010854 */
[----:B------:R-:W-:Y:S01]  /*1c6a0*/  FMNMX.FTZ R2, R59, R2, !PT ;  /* 0x000000023b027209 */ /* 0x000fe20007810000 */
[--C-:B------:R-:W-:Y:S01]  /*1c6b0*/  FFMA.FTZ R209, R209, c[0x0][0x23c], -R84.reuse ;  /* 0x00008f00d1d17a23 */ /* 0x100fe20000010854 */
[----:B------:R-:W-:Y:S02]  /*1c6c0*/  ISETP.GE.OR P0, PT, R0, R239, !P0 ;  /* 0x000000ef0000720c */ /* 0x000fe40004706670 */
[----:B------:R-:W-:Y:S01]  /*1c6d0*/  FMNMX.FTZ R0, R57, R2, !PT ;  /* 0x0000000239007209 */ /* 0x000fe20007810000 */
[--C-:B------:R-:W-:Y:S01]  /*1c6e0*/  FFMA.FTZ R2, R27, c[0x0][0x23c], -R84.reuse ;  /* 0x00008f001b027a23 */ /* 0x100fe20000010854 */
[----:B------:R-:W-:Y:S02]  /*1c6f0*/  FMNMX.FTZ R71, R223, R71, !PT ;  /* 0x00000047df477209 */ /* 0x000fe40007810000 */
[----:B------:R-:W-:Y:S01]  /*1c700*/  FMNMX.FTZ R72, R72, R6, !PT ;  /* 0x0000000648487209 */ /* 0x000fe20007810000 */
[----:B------:R1:W-:Y:S01]  /*1c710*/  MUFU.EX2 R85, R2 ;  /* 0x0000000200557308 */ /* 0x0003e20000000800 */
[----:B------:R-:W-:Y:S02]  /*1c720*/  FMNMX.FTZ R71, R43, R71, !PT ;  /* 0x000000472b477209 */ /* 0x000fe40007810000 */
[----:B------:R-:W-:Y:S01]  /*1c730*/  FSEL R227, R123, -INF , !P2 ;  /* 0xff8000007be37808 */ /* 0x000fe20005000000 */
[----:B------:R-:W2:Y:S01]  /*1c740*/  SHFL.BFLY PT, R4, R72, 0x1, 0x1f ;  /* 0x0c201f0048047f89 */ /* 0x000ea200000e0000 */
[----:B------:R-:W-:Y:S02]  /*1c750*/  FMNMX.FTZ R71, R221, R71, !PT ;  /* 0x00000047dd477209 */ /* 0x000fe40007810000 */
[----:B------:R-:W-:Y:S02]  /*1c760*/  FSEL R226, R46, -INF , !P1 ;  /* 0xff8000002ee27808 */ /* 0x000fe40004800000 */
        /* <DEDUP_REMOVED lines=8> */
[--C-:B-1----:R-:W-:Y:S01]  /*1c7f0*/  FFMA.FTZ R2, R29, c[0x0][0x23c], -R84.reuse ;  /* 0x00008f001d027a23 */ /* 0x102fe20000010854 */
[----:B------:R-:W-:Y:S02]  /*1c800*/  FMNMX.FTZ R71, R41, R71, !PT ;  /* 0x0000004729477209 */ /* 0x000fe40007810000 */
[----:B------:R-:W-:Y:S01]  /*1c810*/  FMNMX.FTZ R0, R74, R0, !PT ;  /* 0x000000004a007209 */ /* 0x000fe20007810000 */
[----:B------:R-:W1:Y:S01]  /*1c820*/  MUFU.EX2 R124, R2 ;  /* 0x00000002007c7308 */ /* 0x000e620000000800 */
[----:B------:R-:W-:Y:S02]  /*1c830*/  FMNMX.FTZ R71, R207, R71, !PT ;  /* 0x00000047cf477209 */ /* 0x000fe40007810000 */
[----:B--2---:R-:W-:Y:S02]  /*1c840*/  FMNMX.FTZ R72, R72, R4, !PT ;  /* 0x0000000448487209 */ /* 0x004fe40007810000 */
[----:B------:R-:W-:Y:S02]  /*1c850*/  FMNMX.FTZ R71, R200, R71, !PT ;  /* 0x00000047c8477209 */ /* 0x000fe40007810000 */
[C---:B------:R-:W-:Y:S01]  /*1c860*/  FSETP.NEU.FTZ.AND P2, PT, R72.reuse, -INF , PT ;  /* 0xff8000004800780b */ /* 0x040fe20003f5d000 */
[----:B------:R-:W-:Y:S01]  /*1c870*/  FMUL.FTZ R75, R72, c[0x0][0x23c] ;  /* 0x00008f00484b7a20 */ /* 0x000fe20000410000 */
[----:B------:R-:W-:Y:S04]  /*1c880*/  FMNMX.FTZ R71, R128, R71, !PT ;  /* 0x0000004780477209 */ /* 0x000fe80007810000 */
[----:B------:R-:W-:Y:S02]  /*1c890*/  FMNMX.FTZ R71, R127, R71, !PT ;  /* 0x000000477f477209 */ /* 0x000fe40007810000 */
[----:B------:R-:W-:Y:S03]  /*1c8a0*/  FSEL R75, R75, RZ, P2 ;  /* 0x000000ff4b4b7208 */ /* 0x000fe60001000000 */
[----:B------:R-:W2:Y:S02]  /*1c8b0*/  SHFL.BFLY PT, R5, R71, 0x2, 0x1f ;  /* 0x0c401f0047057f89 */ /* 0x000ea400000e0000 */
[--C-:B------:R-:W-:Y:S02]  /*1c8c0*/  FFMA.FTZ R4, R28, c[0x0][0x23c], -R75.reuse ;  /* 0x00008f001c047a23 */ /* 0x100fe4000001084b */
[--C-:B------:R-:W-:Y:S02]  /*1c8d0*/  FFMA.FTZ R208, R208, c[0x0][0x23c], -R75.reuse ;  /* 0x00008f00d0d07a23 */ /* 0x100fe4000001084b */
[----:B------:R3:W-:Y:S01]  /*1c8e0*/  MUFU.EX2 R119, R4 ;  /* 0x0000000400777308 */ /* 0x0007e20000000800 */
[----:B-1----:R-:W-:Y:S01]  /*1c8f0*/  F2FP.PACK_AB R76, R124, R85 ;  /* 0x000000557c4c723e */ /* 0x002fe200000000ff */
[----:B------:R-:W1:Y:S01]  /*1c900*/  SHFL.BFLY PT, R2, R0, 0x2, 0x1f ;  /* 0x0c401f0000027f89 */ /* 0x000e6200000e0000 */
[----:B--2---:R-:W-:Y:S07]  /*1c910*/  FMNMX.FTZ R71, R71, R5, !PT ;  /* 0x0000000547477209 */ /* 0x004fee0007810000 */
[----:B------:R-:W2:Y:S01]  /*1c920*/  SHFL.BFLY PT, R5, R71, 0x1, 0x1f ;  /* 0x0c201f0047057f89 */ /* 0x000ea200000e0000 */
[--C-:B---3--:R-:W-:Y:S01]  /*1c930*/  FFMA.FTZ R4, R30, c[0x0][0x23c], -R75.reuse ;  /* 0x00008f001e047a23 */ /* 0x108fe2000001084b */
[----:B-1----:R-:W-:Y:S01]  /*1c940*/  FMNMX.FTZ R0, R0, R2, !PT ;  /* 0x0000000200007209 */ /* 0x002fe20007810000 */
[--C-:B------:R-:W-:Y:S02]  /*1c950*/  FFMA.FTZ R2, R34, c[0x0][0x23c], -R75.reuse ;  /* 0x00008f0022027a23 */ /* 0x100fe4000001084b */
[----:B------:R-:W1:Y:S10]  /*1c960*/  MUFU.EX2 R243, R4 ;  /* 0x0000000400f37308 */ /* 0x000e740000000800 */
[----:B------:R3:W-:Y:S01]  /*1c970*/  MUFU.EX2 R232, R2 ;  /* 0x0000000200e87308 */ /* 0x0007e20000000800 */
[----:B--2---:R-:W-:Y:S04]  /*1c980*/  FMNMX.FTZ R71, R71, R5, !PT ;  /* 0x0000000547477209 */ /* 0x004fe80007810000 */
[C---:B------:R-:W-:Y:S01]  /*1c990*/  FSETP.NEU.FTZ.AND P1, PT, R71.reuse, -INF , PT ;  /* 0xff8000004700780b */ /* 0x040fe20003f3d000 */
[----:B------:R-:W-:Y:S01]  /*1c9a0*/  FMUL.FTZ R92, R71, c[0x0][0x23c] ;  /* 0x00008f00475c7a20 */ /* 0x000fe20000410000 */
[----:B-1----:R-:W-:Y:S01]  /*1c9b0*/  F2FP.PACK_AB R77, R243, R119 ;  /* 0x00000077f34d723e */ /* 0x002fe200000000ff */
[----:B------:R-:W-:Y:S03]  /*1c9c0*/  FFMA.FTZ R4, R31, c[0x0][0x23c], -R84 ;  /* 0x00008f001f047a23 */ /* 0x000fe60000010854 */
[----:B------:R-:W-:Y:S01]  /*1c9d0*/  FSEL R92, R92, RZ, P1 ;  /* 0x000000ff5c5c7208 */ /* 0x000fe20000800000 */
[----:B------:R1:W-:Y:S04]  /*1c9e0*/  MUFU.EX2 R222, R4 ;  /* 0x0000000400de7308 */ /* 0x0003e80000000800 */
[--C-:B------:R-:W-:Y:S01]  /*1c9f0*/  FFMA.FTZ R207, R207, c[0x0][0x23c], -R92.reuse ;  /* 0x00008f00cfcf7a23 */ /* 0x100fe2000001085c */
[----:B---3--:R-:W2:Y:S01]  /*1ca00*/  SHFL.BFLY PT, R2, R0, 0x1, 0x1f ;  /* 0x0c201f0000027f89 */ /* 0x008ea200000e0000 */
[----:B------:R-:W-:Y:S02]  /*1ca10*/  FFMA.FTZ R200, R200, c[0x0][0x23c], -R92 ;  /* 0x00008f00c8c87a23 */ /* 0x000fe4000001085c */
[----:B-1----:R-:W-:Y:S04]  /*1ca20*/  FFMA.FTZ R4, R32, c[0x0][0x23c], -R84 ;  /* 0x00008f0020047a23 */ /* 0x002fe80000010854 */
[----:B------:R1:W3:Y:S01]  /*1ca30*/  MUFU.EX2 R118, R4 ;  /* 0x0000000400767308 */ /* 0x0002e20000000800 */
[----:B--2---:R-:W-:Y:S01]  /*1ca40*/  FMNMX.FTZ R70, R0, R2, !PT ;  /* 0x0000000200467209 */ /* 0x004fe20007810000 */
[----:B------:R-:W-:Y:S03]  /*1ca50*/  FFMA.FTZ R0, R36, c[0x0][0x23c], -R92 ;  /* 0x00008f0024007a23 */ /* 0x000fe6000001085c */
[C---:B------:R-:W-:Y:S01]  /*1ca60*/  FSETP.NEU.FTZ.AND P0, PT, R70.reuse, -INF , PT ;  /* 0xff8000004600780b */ /* 0x040fe20003f1d000 */
[----:B------:R-:W-:Y:S04]  /*1ca70*/  FMUL.FTZ R100, R70, c[0x0][0x23c] ;  /* 0x00008f0046647a20 */ /* 0x000fe80000410000 */
[----:B------:R2:W-:Y:S01]  /*1ca80*/  MUFU.EX2 R238, R0 ;  /* 0x0000000000ee7308 */ /* 0x0005e20000000800 */
[----:B------:R-:W-:Y:S05]  /*1ca90*/  FSEL R100, R100, RZ, P0 ;  /* 0x000000ff64647208 */ /* 0x000fea0000000000 */
[----:B------:R-:W-:Y:S02]  /*1caa0*/  FFMA.FTZ R2, R21, c[0x0][0x23c], -R100 ;  /* 0x00008f0015027a23 */ /* 0x000fe40000010864 */
[----:B------:R-:W4:Y:S02]  /*1cab0*/  LDSM.16.MT88.4 R20, [R216+0x8000] ;  /* 0x00800000d814783b */ /* 0x000f240000004200 */
[----:B------:R2:W-:Y:S01]  /*1cac0*/  MUFU.EX2 R233, R2 ;  /* 0x0000000200e97308 */ /* 0x0005e20000000800 */
[----:B-1----:R-:W-:Y:S01]  /*1cad0*/  FFMA.FTZ R4, R38, c[0x0][0x23c], -R75 ;  /* 0x00008f0026047a23 */ /* 0x002fe2000001084b */
[----:B---3--:R-:W-:Y:S08]  /*1cae0*/  F2FP.PACK_AB R78, R118, R222 ;  /* 0x000000de764e723e */ /* 0x008ff000000000ff */
[----:B------:R1:W3:Y:S01]  /*1caf0*/  MUFU.EX2 R104, R4 ;  /* 0x0000000400687308 */ /* 0x0002e20000000800 */
[--C-:B--2---:R-:W-:Y:S09]  /*1cb00*/  FFMA.FTZ R0, R37, c[0x0][0x23c], -R92.reuse ;  /* 0x00008f0025007a23 */ /* 0x104ff2000001085c */
[----:B------:R2:W2:Y:S01]  /*1cb10*/  MUFU.EX2 R105, R0 ;  /* 0x0000000000697308 */ /* 0x0004a20000000800 */
[----:B------:R-:W-:Y:S01]  /*1cb20*/  FSEL R2, R72, RZ, P2 ;  /* 0x000000ff48027208 */ /* 0x000fe20001000000 */
[----:B-1----:R-:W-:Y:S01]  /*1cb30*/  FFMA.FTZ R4, R33, c[0x0][0x23c], -R92 ;  /* 0x00008f0021047a23 */ /* 0x002fe2000001085c */
[----:B---3--:R-:W-:Y:S07]  /*1cb40*/  F2FP.PACK_AB R79, R104, R232 ;  /* 0x000000e8684f723e */ /* 0x008fee00000000ff */
[----:B------:R1:W-:Y:S01]  /*1cb50*/  MUFU.EX2 R115, R4 ;  /* 0x0000000400737308 */ /* 0x0003e20000000800 */
[----:B--2---:R-:W-:Y:S01]  /*1cb60*/  FFMA.FTZ R0, R39, c[0x0][0x23c], -R100 ;  /* 0x00008f0027007a23 */ /* 0x004fe20000010864 */
[----:B------:R-:W-:Y:S01]  /*1cb70*/  F2FP.PACK_AB R66, R105, R238 ;  /* 0x000000ee6942723e */ /* 0x000fe200000000ff */
[----:B------:R-:W2:Y:S07]  /*1cb80*/  LDSM.16.MT88.4 R36, [R219+0x8000] ;  /* 0x00800000db24783b */ /* 0x000eae0000004200 */
[----:B------:R3:W-:Y:S01]  /*1cb90*/  MUFU.EX2 R24, R0 ;  /* 0x0000000000187308 */ /* 0x0007e20000000800 */
[----:B-1----:R-:W-:Y:S09]  /*1cba0*/  FFMA.FTZ R4, R35, c[0x0][0x23c], -R92 ;  /* 0x00008f0023047a23 */ /* 0x002ff2000001085c */
[----:B------:R-:W1:Y:S01]  /*1cbb0*/  MUFU.EX2 R63, R4 ;  /* 0x00000004003f7308 */ /* 0x000e620000000800 */
[----:B---3--:R-:W-:Y:S09]  /*1cbc0*/  FFMA.FTZ R0, R16, c[0x0][0x23c], -R100 ;  /* 0x00008f0010007a23 */ /* 0x008ff20000010864 */
[----:B------:R3:W2:Y:S01]  /*1cbd0*/  MUFU.EX2 R42, R0 ;  /* 0x00000000002a7308 */ /* 0x0006a20000000800 */
[----:B-1----:R-:W-:Y:S02]  /*1cbe0*/  F2FP.PACK_AB R64, R63, R115 ;  /* 0x000000733f40723e */ /* 0x002fe400000000ff */
[----:B---3--:R-:W-:Y:S02]  /*1cbf0*/  FSEL R0, R73, RZ, P3 ;  /* 0x000000ff49007208 */ /* 0x008fe40001800000 */
[----:B--2---:R-:W-:Y:S03]  /*1cc00*/  F2FP.PACK_AB R65, R42, R24 ;  /* 0x000000182a41723e */ /* 0x004fe600000000ff */
[----:B------:R-:W-:Y:S04]  /*1cc10*/  FADD.FTZ R0, -R0, R3 ;  /* 0x0000000300007221 */ /* 0x000fe80000010100 */
[----:B------:R-:W-:Y:S04]  /*1cc20*/  FMUL.FTZ R0, R0, c[0x0][0x23c] ;  /* 0x00008f0000007a20 */ /* 0x000fe80000410000 */
[----:B------:R1:W2:Y:S02]  /*1cc30*/  MUFU.EX2 R3, R0 ;  /* 0x0000000000037308 */ /* 0x0002a40000000800 */
[----:B-1----:R-:W-:Y:S01]  /*1cc40*/  FADD.FTZ R0, -R2, R132 ;  /* 0x0000008402007221 */ /* 0x002fe20000010100 */
[----:B------:R-:W-:Y:S01]  /*1cc50*/  FSEL R2, R71, RZ, P1 ;  /* 0x000000ff47027208 */ /* 0x000fe20000800000 */
[C---:B--2---:R-:W-:Y:S02]  /*1cc60*/  FMUL.FTZ R4, R3.reuse, R140 ;  /* 0x0000008c03047220 */ /* 0x044fe40000410000 */
[----:B------:R-:W-:Y:S02]  /*1cc70*/  FMUL.FTZ R0, R0, c[0x0][0x23c] ;  /* 0x00008f0000007a20 */ /* 0x000fe40000410000 */
[C---:B------:R-:W-:Y:S02]  /*1cc80*/  FMUL.FTZ R5, R3.reuse, R141 ;  /* 0x0000008d03057220 */ /* 0x040fe40000410000 */
[C---:B------:R-:W-:Y:S01]  /*1cc90*/  FMUL.FTZ R16, R3.reuse, R144 ;  /* 0x0000009003107220 */ /* 0x040fe20000410000 */
[----:B------:R1:W2:Y:S01]  /*1cca0*/  MUFU.EX2 R69, R0 ;  /* 0x0000000000457308 */ /* 0x0002a20000000800 */
[C---:B------:R-:W-:Y:S01]  /*1ccb0*/  FMUL.FTZ R17, R3.reuse, R145 ;  /* 0x0000009103117220 */ /* 0x040fe20000410000 */
[----:B------:R-:W-:Y:S01]  /*1ccc0*/  MOV R145, R54 ;  /* 0x0000003600917202 */ /* 0x000fe20000000f00 */
[----:B------:R-:W-:Y:S02]  /*1ccd0*/  IMAD.MOV.U32 R144, RZ, RZ, R55 ;  /* 0x000000ffff907224 */ /* 0x000fe400078e0037 */
[C---:B------:R-:W-:Y:S02]  /*1cce0*/  FMUL.FTZ R32, R3.reuse, R160 ;  /* 0x000000a003207220 */ /* 0x040fe40000410000 */
[----:B------:R-:W-:Y:S02]  /*1ccf0*/  FMUL.FTZ R33, R3, R161 ;  /* 0x000000a103217220 */ /* 0x000fe40000410000 */
[----:B------:R-:W-:Y:S02]  /*1cd00*/  IMAD.MOV.U32 R161, RZ, RZ, R83 ;  /* 0x000000ffffa17224 */ /* 0x000fe400078e0053 */
[----:B------:R-:W-:Y:S02]  /*1cd10*/  IMAD.MOV.U32 R141, RZ, RZ, R56 ;  /* 0x000000ffff8d7224 */ /* 0x000fe400078e0038 */
[----:B------:R-:W-:Y:S02]  /*1cd20*/  IMAD.MOV.U32 R160, RZ, RZ, R102 ;  /* 0x000000ffffa07224 */ /* 0x000fe400078e0066 */
[----:B------:R-:W-:Y:S02]  /*1cd30*/  IMAD.MOV.U32 R132, RZ, RZ, R103 ;  /* 0x000000ffff847224 */ /* 0x000fe400078e0067 */
[--C-:B------:R-:W-:Y:S02]  /*1cd40*/  FFMA.FTZ R103, R250, c[0x0][0x23c], -R84.reuse ;  /* 0x00008f00fa677a23 */ /* 0x100fe40000010854 */
[----:B------:R-:W-:Y:S02]  /*1cd50*/  FFMA.FTZ R102, R249, c[0x0][0x23c], -R84 ;  /* 0x00008f00f9667a23 */ /* 0x000fe40000010854 */
[----:B-1----:R-:W-:Y:S01]  /*1cd60*/  FADD.FTZ R0, -R2, R133 ;  /* 0x0000008502007221 */ /* 0x002fe20000010100 */
[----:B------:R-:W-:Y:S01]  /*1cd70*/  FSEL R2, R70, RZ, P0 ;  /* 0x000000ff46027208 */ /* 0x000fe20000000000 */
[C---:B--2---:R-:W-:Y:S01]  /*1cd80*/  FMUL.FTZ R6, R69.reuse, R142 ;  /* 0x0000008e45067220 */ /* 0x044fe20000410000 */
[----:B------:R-:W-:Y:S01]  /*1cd90*/  PLOP3.LUT P0, PT, PT, PT, UP0, 0x80, 0x0 ;  /* 0x000000000000781c */ /* 0x000fe20003f0f008 */
[----:B------:R-:W-:Y:S02]  /*1cda0*/  FMUL.FTZ R0, R0, c[0x0][0x23c] ;  /* 0x00008f0000007a20 */ /* 0x000fe40000410000 */
[C---:B------:R-:W-:Y:S02]  /*1cdb0*/  FMUL.FTZ R7, R69.reuse, R143 ;  /* 0x0000008f45077220 */ /* 0x040fe40000410000 */
[C---:B------:R-:W-:Y:S01]  /*1cdc0*/  FMUL.FTZ R18, R69.reuse, R146 ;  /* 0x0000009245127220 */ /* 0x040fe20000410000 */
[----:B------:R1:W2:Y:S01]  /*1cdd0*/  MUFU.EX2 R68, R0 ;  /* 0x0000000000447308 */ /* 0x0002a20000000800 */
[C---:B------:R-:W-:Y:S02]  /*1cde0*/  FMUL.FTZ R19, R69.reuse, R147 ;  /* 0x0000009345137220 */ /* 0x040fe40000410000 */
[C---:B------:R-:W-:Y:S01]  /*1cdf0*/  FMUL.FTZ R35, R69.reuse, R163 ;  /* 0x000000a345237220 */ /* 0x040fe20000410000 */
[-C--:B----4-:R-:W-:Y:S01]  /*1ce00*/  HMMA.16816.F32 R4, R76, R20.reuse, R4 ;  /* 0x000000144c04723c */ /* 0x090fe20000001804 */
[----:B------:R-:W-:Y:S02]  /*1ce10*/  IMAD.MOV.U32 R163, RZ, RZ, R52 ;  /* 0x000000ffffa37224 */ /* 0x000fe400078e0034 */
[----:B------:R-:W-:Y:S02]  /*1ce20*/  FMUL.FTZ R34, R69, R162 ;  /* 0x000000a245227220 */ /* 0x000fe40000410000 */
[----:B------:R-:W-:Y:S02]  /*1ce30*/  IMAD.MOV.U32 R162, RZ, RZ, R82 ;  /* 0x000000ffffa27224 */ /* 0x000fe400078e0052 */
[----:B------:R-:W-:Y:S02]  /*1ce40*/  IMAD.MOV.U32 R142, RZ, RZ, R81 ;  /* 0x000000ffff8e7224 */ /* 0x000fe400078e0051 */
[----:B------:R-:W-:Y:S03]  /*1ce50*/  IMAD.MOV.U32 R133, RZ, RZ, R48 ;  /* 0x000000ffff857224 */ /* 0x000fe600078e0030 */
[----:B------:R-:W-:Y:S02]  /*1ce60*/  FMUL.FTZ R48, R3, R176 ;  /* 0x000000b003307220 */ /* 0x000fe40000410000 */
[----:B------:R-:W-:Y:S02]  /*1ce70*/  IMAD.MOV.U32 R146, RZ, RZ, R61 ;  /* 0x000000ffff927224 */ /* 0x000fe400078e003d */
        /* <DEDUP_REMOVED lines=9> */
[C---:B------:R-:W-:Y:S02]  /*1cf10*/  FMUL.FTZ R28, R68.reuse, R164 ;  /* 0x000000a4441c7220 */ /* 0x040fe40000410000 */
[C---:B------:R-:W-:Y:S01]  /*1cf20*/  FMUL.FTZ R29, R68.reuse, R165 ;  /* 0x000000a5441d7220 */ /* 0x040fe20000410000 */
[----:B------:R-:W2:Y:S01]  /*1cf30*/  MUFU.EX2 R0, R0 ;  /* 0x0000000000007308 */ /* 0x000ea20000000800 */
[----:B------:R-:W-:Y:S02]  /*1cf40*/  IMAD.MOV.U32 R134, RZ, RZ, R41 ;  /* 0x000000ffff867224 */ /* 0x000fe400078e0029 */
[C---:B------:R-:W-:Y:S02]  /*1cf50*/  FMUL.FTZ R40, R68.reuse, R168 ;  /* 0x000000a844287220 */ /* 0x040fe40000410000 */
[C---:B------:R-:W-:Y:S02]  /*1cf60*/  FMUL.FTZ R41, R68.reuse, R169 ;  /* 0x000000a944297220 */ /* 0x040fe40000410000 */
[----:B------:R-:W-:Y:S02]  /*1cf70*/  IMAD.MOV.U32 R148, RZ, RZ, R45 ;  /* 0x000000ffff947224 */ /* 0x000fe400078e002d */
[----:B------:R-:W-:Y:S02]  /*1cf80*/  FMUL.FTZ R45, R68, R181 ;  /* 0x000000b5442d7220 */ /* 0x000fe40000410000 */
[----:B------:R-:W-:Y:S02]  /*1cf90*/  IMAD.MOV.U32 R149, RZ, RZ, R50 ;  /* 0x000000ffff957224 */ /* 0x000fe400078e0032 */
[----:B------:R-:W-:Y:S01]  /*1cfa0*/  FMUL.FTZ R50, R69, R178 ;  /* 0x000000b245327220 */ /* 0x000fe20000410000 */
[----:B-1----:R-:W-:Y:S01]  /*1cfb0*/  F2FP.PACK_AB R67, R44, R233 ;  /* 0x000000e92c43723e */ /* 0x002fe200000000ff */
[----:B------:R-:W-:Y:S02]  /*1cfc0*/  FFMA.FTZ R2, R88, c[0x0][0x23c], -R84 ;  /* 0x00008f0058027a23 */ /* 0x000fe40000010854 */
[----:B------:R-:W-:Y:S02]  /*1cfd0*/  IMAD.MOV.U32 R165, RZ, RZ, R59 ;  /* 0x000000ffffa57224 */ /* 0x000fe400078e003b */
[C---:B------:R-:W-:Y:S02]  /*1cfe0*/  FMUL.FTZ R56, R68.reuse, R184 ;  /* 0x000000b844387220 */ /* 0x040fe40000410000 */
[----:B------:R-:W-:Y:S02]  /*1cff0*/  IMAD.MOV.U32 R164, RZ, RZ, R63 ;  /* 0x000000ffffa47224 */ /* 0x000fe400078e003f */
[----:B------:R-:W-:Y:S02]  /*1d000*/  FMUL.FTZ R60, R68, R192 ;  /* 0x000000c0443c7220 */ /* 0x000fe40000410000 */
[C---:B--2---:R-:W-:Y:S02]  /*1d010*/  FMUL.FTZ R30, R0.reuse, R166 ;  /* 0x000000a6001e7220 */ /* 0x044fe40000410000 */
[----:B------:R-:W-:Y:S02]  /*1d020*/  IMAD.MOV.U32 R166, RZ, RZ, R120 ;  /* 0x000000ffffa67224 */ /* 0x000fe400078e0078 */
[C---:B------:R-:W-:Y:S01]  /*1d030*/  FMUL.FTZ R10, R0.reuse, R138 ;  /* 0x0000008a000a7220 */ /* 0x040fe20000410000 */
[----:B------:R1:W-:Y:S01]  /*1d040*/  MUFU.EX2 R120, R2 ;  /* 0x0000000200787308 */ /* 0x0003e20000000800 */
[C---:B------:R-:W-:Y:S02]  /*1d050*/  FMUL.FTZ R11, R0.reuse, R139 ;  /* 0x0000008b000b7220 */ /* 0x040fe40000410000 */
[C---:B------:R-:W-:Y:S02]  /*1d060*/  FMUL.FTZ R14, R0.reuse, R150 ;  /* 0x00000096000e7220 */ /* 0x040fe40000410000 */
[C---:B------:R-:W-:Y:S02]  /*1d070*/  FMUL.FTZ R15, R0.reuse, R151 ;  /* 0x00000097000f7220 */ /* 0x040fe40000410000 */
[C---:B------:R-:W-:Y:S01]  /*1d080*/  FMUL.FTZ R26, R0.reuse, R154 ;  /* 0x0000009a001a7220 */ /* 0x040fe20000410000 */
[C---:B------:R-:W-:Y:S01]  /*1d090*/  HMMA.16816.F32 R8, R64.reuse, R20, R8 ;  /* 0x000000144008723c */ /* 0x040fe20000001808 */
[C---:B------:R-:W-:Y:S02]  /*1d0a0*/  FMUL.FTZ R27, R0.reuse, R155 ;  /* 0x0000009b001b7220 */ /* 0x040fe40000410000 */
[----:B------:R-:W-:Y:S02]  /*1d0b0*/  FMUL.FTZ R31, R0, R167 ;  /* 0x000000a7001f7220 */ /* 0x000fe40000410000 */
[----:B------:R-:W-:Y:S02]  /*1d0c0*/  IMAD.MOV.U32 R151, RZ, RZ, R80 ;  /* 0x000000ffff977224 */ /* 0x000fe400078e0050 */
[C---:B------:R-:W-:Y:S01]  /*1d0d0*/  FMUL.FTZ R20, R3.reuse, R156 ;  /* 0x0000009c03147220 */ /* 0x040fe20000410000 */
[----:B------:R-:W-:Y:S01]  /*1d0e0*/  LDSM.16.MT88.4 R80, [R218+0x8000] ;  /* 0x00800000da50783b */ /* 0x000fe20000004200 */
[----:B------:R-:W-:Y:S01]  /*1d0f0*/  FMUL.FTZ R21, R3, R157 ;  /* 0x0000009d03157220 */ /* 0x000fe20000410000 */
[-C--:B------:R-:W-:Y:S02]  /*1d100*/  HMMA.16816.F32 R12, R64, R22.reuse, R12 ;  /* 0x00000016400c723c */ /* 0x080fe4000000180c */
[----:B------:R-:W-:Y:S02]  /*1d110*/  IMAD.MOV.U32 R157, RZ, RZ, R25 ;  /* 0x000000ffff9d7224 */ /* 0x000fe400078e0019 */
[----:B------:R-:W-:Y:S02]  /*1d120*/  FMUL.FTZ R25, R68, R153 ;  /* 0x0000009944197220 */ /* 0x000fe40000410000 */
[----:B-1----:R-:W-:Y:S02]  /*1d130*/  FFMA.FTZ R2, R90, c[0x0][0x23c], -R84 ;  /* 0x00008f005a027a23 */ /* 0x002fe40000010854 */
[----:B------:R-:W-:Y:S01]  /*1d140*/  IMAD.MOV.U32 R153, RZ, RZ, R42 ;  /* 0x000000ffff997224 */ /* 0x000fe200078e002a */
[C---:B------:R-:W-:Y:S01]  /*1d150*/  HMMA.16816.F32 R16, R76.reuse, R22, R16 ;  /* 0x000000164c10723c */ /* 0x040fe20000001810 */
[----:B------:R1:W-:Y:S02]  /*1d160*/  MUFU.EX2 R125, R2 ;  /* 0x00000002007d7308 */ /* 0x0003e40000000800 */
[----:B------:R-:W-:Y:S02]  /*1d170*/  IMAD.MOV.U32 R154, RZ, RZ, R43 ;  /* 0x000000ffff9a7224 */ /* 0x000fe400078e002b */
[----:B------:R-:W-:Y:S02]  /*1d180*/  FMUL.FTZ R42, R0, R170 ;  /* 0x000000aa002a7220 */ /* 0x000fe40000410000 */
[C---:B------:R-:W-:Y:S02]  /*1d190*/  FMUL.FTZ R22, R69.reuse, R158 ;  /* 0x0000009e45167220 */ /* 0x040fe40000410000 */
[----:B------:R-:W-:Y:S03]  /*1d1a0*/  FMUL.FTZ R23, R69, R159 ;  /* 0x0000009f45177220 */ /* 0x000fe60000410000 */
[----:B------:R-:W-:Y:S02]  /*1d1b0*/  IMAD.MOV.U32 R159, RZ, RZ, R24 ;  /* 0x000000ffff9f7224 */ /* 0x000fe400078e0018 */
[----:B------:R-:W-:Y:S02]  /*1d1c0*/  FMUL.FTZ R24, R68, R152 ;  /* 0x0000009844187220 */ /* 0x000fe40000410000 */
[----:B------:R-:W-:Y:S01]  /*1d1d0*/  IMAD.MOV.U32 R152, RZ, RZ, R53 ;  /* 0x000000ffff987224 */ /* 0x000fe200078e0035 */
[-C--:B------:R-:W-:Y:S01]  /*1d1e0*/  HMMA.16816.F32 R20, R76, R36.reuse, R20 ;  /* 0x000000244c14723c */ /* 0x080fe20000001814 */
[----:B------:R-:W-:Y:S01]  /*1d1f0*/  FMUL.FTZ R43, R0, R171 ;  /* 0x000000ab002b7220 */ /* 0x000fe20000410000 */
[----:B------:R-:W2:Y:S01]  /*1d200*/  LDSM.16.MT88.4 R52, [R217+0x8000] ;  /* 0x00800000d934783b */ /* 0x000ea20000004200 */
[----:B------:R-:W-:Y:S02]  /*1d210*/  IMAD.MOV.U32 R150, RZ, RZ, R47 ;  /* 0x000000ffff967224 */ /* 0x000fe400078e002f */
[----:B------:R-:W-:Y:S02]  /*1d220*/  IMAD.MOV.U32 R156, RZ, RZ, R44 ;  /* 0x000000ffff9c7224 */ /* 0x000fe400078e002c */
[----:B------:R-:W-:Y:S01]  /*1d230*/  FMUL.FTZ R44, R68, R180 ;  /* 0x000000b4442c7220 */ /* 0x000fe20000410000 */
[C---:B------:R-:W-:Y:S01]  /*1d240*/  HMMA.16816.F32 R24, R64.reuse, R36, R24 ;  /* 0x000000244018723c */ /* 0x040fe20000001818 */
[----:B-1----:R-:W-:Y:S03]  /*1d250*/  FFMA.FTZ R2, R94, c[0x0][0x23c], -R75 ;  /* 0x00008f005e027a23 */ /* 0x002fe6000001084b */
[C---:B------:R-:W-:Y:S01]  /*1d260*/  FMUL.FTZ R46, R0.reuse, R182 ;  /* 0x000000b6002e7220 */ /* 0x040fe20000410000 */
[----:B------:R1:W-:Y:S01]  /*1d270*/  MUFU.EX2 R121, R2 ;  /* 0x0000000200797308 */ /* 0x0003e20000000800 */
[----:B------:R-:W-:Y:S02]  /*1d280*/  FMUL.FTZ R47, R0, R183 ;  /* 0x000000b7002f7220 */ /* 0x000fe40000410000 */
[C---:B------:R-:W-:Y:S01]  /*1d290*/  FMUL.FTZ R36, R3.reuse, R172 ;  /* 0x000000ac03247220 */ /* 0x040fe20000410000 */
[-C--:B------:R-:W-:Y:S03]  /*1d2a0*/  HMMA.16816.F32 R28, R64, R38.reuse, R28 ;  /* 0x00000026401c723c */ /* 0x080fe6000000181c */
[C---:B------:R-:W-:Y:S02]  /*1d2b0*/  FMUL.FTZ R37, R3.reuse, R173 ;  /* 0x000000ad03257220 */ /* 0x040fe40000410000 */
[----:B------:R-:W-:Y:S02]  /*1d2c0*/  IMAD.MOV.U32 R155, RZ, RZ, R51 ;  /* 0x000000ffff9b7224 */ /* 0x000fe400078e0033 */
[----:B------:R-:W-:Y:S01]  /*1d2d0*/  IMAD.MOV.U32 R172, RZ, RZ, R49 ;  /* 0x000000ffffac7224 */ /* 0x000fe200078e0031 */
[C---:B------:R-:W-:Y:S01]  /*1d2e0*/  HMMA.16816.F32 R32, R76.reuse, R38, R32 ;  /* 0x000000264c20723c */ /* 0x040fe20000001820 */
[----:B------:R-:W-:Y:S03]  /*1d2f0*/  FMUL.FTZ R49, R3, R177 ;  /* 0x000000b103317220 */ /* 0x000fe60000410000 */
[C---:B------:R-:W-:Y:S02]  /*1d300*/  FMUL.FTZ R51, R69.reuse, R179 ;  /* 0x000000b345337220 */ /* 0x040fe40000410000 */
[----:B------:R-:W-:Y:S02]  /*1d310*/  IMAD.MOV.U32 R158, RZ, RZ, R57 ;  /* 0x000000ffff9e7224 */ /* 0x000fe400078e0039 */
[----:B------:R-:W-:Y:S04]  /*1d320*/  FMUL.FTZ R38, R69, R174 ;  /* 0x000000ae45267220 */ /* 0x000fe80000410000 */
[----:B-1----:R-:W-:Y:S02]  /*1d330*/  FFMA.FTZ R2, R95, c[0x0][0x23c], -R75 ;  /* 0x00008f005f027a23 */ /* 0x002fe4000001084b */
[----:B------:R-:W-:Y:S02]  /*1d340*/  FMUL.FTZ R39, R69, R175 ;  /* 0x000000af45277220 */ /* 0x000fe40000410000 */
[----:B------:R-:W-:Y:S01]  /*1d350*/  FMUL.FTZ R57, R68, R185 ;  /* 0x000000b944397220 */ /* 0x000fe20000410000 */
[----:B------:R1:W-:Y:S01]  /*1d360*/  MUFU.EX2 R138, R2 ;  /* 0x00000002008a7308 */ /* 0x0003e20000000800 */
[C---:B------:R-:W-:Y:S02]  /*1d370*/  FMUL.FTZ R58, R0.reuse, R186 ;  /* 0x000000ba003a7220 */ /* 0x040fe40000410000 */
[----:B------:R-:W-:Y:S01]  /*1d380*/  FMUL.FTZ R59, R0, R187 ;  /* 0x000000bb003b7220 */ /* 0x000fe20000410000 */
[-C--:B--2---:R-:W-:Y:S01]  /*1d390*/  HMMA.16816.F32 R36, R76, R52.reuse, R36 ;  /* 0x000000344c24723c */ /* 0x084fe20000001824 */
[----:B------:R-:W-:Y:S02]  /*1d3a0*/  FMUL.FTZ R61, R68, R193 ;  /* 0x000000c1443d7220 */ /* 0x000fe40000410000 */
[C---:B------:R-:W-:Y:S02]  /*1d3b0*/  FMUL.FTZ R62, R0.reuse, R194 ;  /* 0x000000c2003e7220 */ /* 0x040fe40000410000 */
[----:B------:R-:W-:Y:S02]  /*1d3c0*/  FMUL.FTZ R63, R0, R195 ;  /* 0x000000c3003f7220 */ /* 0x000fe40000410000 */
[----:B------:R-:W-:Y:S01]  /*1d3d0*/  IMAD.MOV.U32 R167, RZ, RZ, R104 ;  /* 0x000000ffffa77224 */ /* 0x000fe200078e0068 */
[C---:B------:R-:W-:Y:S01]  /*1d3e0*/  HMMA.16816.F32 R40, R64.reuse, R52, R40 ;  /* 0x000000344028723c */ /* 0x040fe20000001828 */
[----:B------:R-:W-:Y:S03]  /*1d3f0*/  IMAD.MOV.U32 R171, RZ, RZ, R162 ;  /* 0x000000ffffab7224 */ /* 0x000fe600078e00a2 */
[----:B------:R-:W-:Y:S02]  /*1d400*/  IMAD.MOV.U32 R168, RZ, RZ, R160 ;  /* 0x000000ffffa87224 */ /* 0x000fe400078e00a0 */
[----:B------:R-:W-:Y:S02]  /*1d410*/  IMAD.MOV.U32 R174, RZ, RZ, R167 ;  /* 0x000000ffffae7224 */ /* 0x000fe400078e00a7 */
[----:B------:R-:W-:Y:S01]  /*1d420*/  FMUL.FTZ R52, R3, R188 ;  /* 0x000000bc03347220 */ /* 0x000fe20000410000 */
[-C--:B------:R-:W-:Y:S03]  /*1d430*/  HMMA.16816.F32 R44, R64, R54.reuse, R44 ;  /* 0x00000036402c723c */ /* 0x080fe6000000182c */
[----:B-1----:R-:W-:Y:S02]  /*1d440*/  FFMA.FTZ R2, R109, c[0x0][0x23c], -R75 ;  /* 0x00008f006d027a23 */ /* 0x002fe4000001084b */
[----:B------:R-:W-:Y:S02]  /*1d450*/  FMUL.FTZ R53, R3, R189 ;  /* 0x000000bd03357220 */ /* 0x000fe40000410000 */
[----:B------:R-:W-:Y:S01]  /*1d460*/  FFMA.FTZ R109, R172, c[0x0][0x23c], -R84 ;  /* 0x00008f00ac6d7a23 */ /* 0x000fe20000010854 */
[----:B------:R1:W-:Y:S01]  /*1d470*/  MUFU.EX2 R139, R2 ;  /* 0x00000002008b7308 */ /* 0x0003e20000000800 */
[----:B------:R-:W-:Y:S01]  /*1d480*/  IMAD.MOV.U32 R173, RZ, RZ, R165 ;  /* 0x000000ffffad7224 */ /* 0x000fe200078e00a5 */
[C---:B------:R-:W-:Y:S02]  /*1d490*/  HMMA.16816.F32 R48, R76.reuse, R54, R48 ;  /* 0x000000364c30723c */ /* 0x040fe40000001830 */
[----:B------:R-:W-:Y:S02]  /*1d4a0*/  IMAD.MOV.U32 R172, RZ, RZ, R159 ;  /* 0x000000ffffac7224 */ /* 0x000fe400078e009f */
[----:B------:R-:W-:Y:S02]  /*1d4b0*/  IMAD.MOV.U32 R162, RZ, RZ, R157 ;  /* 0x000000ffffa27224 */ /* 0x000fe400078e009d */
[----:B------:R-:W-:Y:S02]  /*1d4c0*/  IMAD.MOV.U32 R160, RZ, RZ, R118 ;  /* 0x000000ffffa07224 */ /* 0x000fe400078e0076 */
[C---:B------:R-:W-:Y:S04]  /*1d4d0*/  FMUL.FTZ R54, R69.reuse, R190 ;  /* 0x000000be45367220 */ /* 0x040fe80000410000 */
[----:B------:R-:W-:Y:S02]  /*1d4e0*/  FMUL.FTZ R55, R69, R191 ;  /* 0x000000bf45377220 */ /* 0x000fe40000410000 */
[----:B------:R-:W-:Y:S02]  /*1d4f0*/  IMAD.MOV.U32 R167, RZ, RZ, R117 ;  /* 0x000000ffffa77224 */ /* 0x000fe400078e0075 */
[----:B------:R-:W-:Y:S02]  /*1d500*/  IMAD.MOV.U32 R165, RZ, RZ, R108 ;  /* 0x000000ffffa57224 */ /* 0x000fe400078e006c */
[----:B------:R-:W-:Y:S01]  /*1d510*/  IMAD.MOV.U32 R170, RZ, RZ, R163 ;  /* 0x000000ffffaa7224 */ /* 0x000fe200078e00a3 */
[-C--:B------:R-:W-:Y:S01]  /*1d520*/  HMMA.16816.F32 R52, R76, R80.reuse, R52 ;  /* 0x000000504c34723c */ /* 0x080fe20000001834 */
[--C-:B------:R-:W-:Y:S02]  /*1d530*/  FFMA.FTZ R108, R252, c[0x0][0x23c], -R84.reuse ;  /* 0x00008f00fc6c7a23 */ /* 0x100fe40000010854 */
[----:B-1----:R-:W-:Y:S02]  /*1d540*/  FFMA.FTZ R2, R110, c[0x0][0x23c], -R75 ;  /* 0x00008f006e027a23 */ /* 0x002fe4000001084b */
[--C-:B------:R-:W-:Y:S02]  /*1d550*/  FFMA.FTZ R179, R99, c[0x0][0x23c], -R84.reuse ;  /* 0x00008f0063b37a23 */ /* 0x100fe40000010854 */
[--C-:B------:R-:W-:Y:S01]  /*1d560*/  FFMA.FTZ R178, R112, c[0x0][0x23c], -R84.reuse ;  /* 0x00008f0070b27a23 */ /* 0x100fe20000010854 */
[----:B------:R1:W2:Y:S01]  /*1d570*/  MUFU.EX2 R147, R2 ;  /* 0x0000000200937308 */ /* 0x0002a20000000800 */
[--C-:B------:R-:W-:Y:S01]  /*1d580*/  FFMA.FTZ R95, R211, c[0x0][0x23c], -R84.reuse ;  /* 0x00008f00d35f7a23 */ /* 0x100fe20000010854 */
[C---:B------:R-:W-:Y:S02]  /*1d590*/  HMMA.16816.F32 R56, R64.reuse, R80, R56 ;  /* 0x000000504038723c */ /* 0x040fe40000001838 */
[--C-:B------:R-:W-:Y:S02]  /*1d5a0*/  FFMA.FTZ R94, R214, c[0x0][0x23c], -R84.reuse ;  /* 0x00008f00d65e7a23 */ /* 0x100fe40000010854 */
[----:B------:R-:W-:Y:S02]  /*1d5b0*/  FFMA.FTZ R104, R247, c[0x0][0x23c], -R84 ;  /* 0x00008f00f7687a23 */ /* 0x000fe40000010854 */
[----:B------:R-:W-:Y:S02]  /*1d5c0*/  IMAD.MOV.U32 R163, RZ, RZ, R161 ;  /* 0x000000ffffa37224 */ /* 0x000fe400078e00a1 */
[----:B------:R-:W-:Y:S01]  /*1d5d0*/  IMAD.MOV.U32 R175, RZ, RZ, R166 ;  /* 0x000000ffffaf7224 */ /* 0x000fe200078e00a6 */
[-C--:B------:R-:W-:Y:S01]  /*1d5e0*/  HMMA.16816.F32 R60, R64, R82.reuse, R60 ;  /* 0x00000052403c723c */ /* 0x080fe2000000183c */
[----:B------:R-:W-:Y:S02]  /*1d5f0*/  MUFU.EX2 R214, R102 ;  /* 0x0000006600d67308 */ /* 0x000fe40000000800 */
[--C-:B------:R-:W-:Y:S02]  /*1d600*/  FFMA.FTZ R110, R248, c[0x0][0x23c], -R84.reuse ;  /* 0x00008f00f86e7a23 */ /* 0x100fe40000010854 */
[--C-:B------:R-:W-:Y:S02]  /*1d610*/  FFMA.FTZ R118, R215, c[0x0][0x23c], -R84.reuse ;  /* 0x00008f00d7767a23 */ /* 0x100fe40000010854 */
[--C-:B------:R-:W-:Y:S02]  /*1d620*/  FFMA.FTZ R64, R106, c[0x0][0x23c], -R84.reuse ;  /* 0x00008f006a407a23 */ /* 0x100fe40000010854 */
[----:B------:R-:W-:Y:S02]  /*1d630*/  FFMA.FTZ R66, R107, c[0x0][0x23c], -R84 ;  /* 0x00008f006b427a23 */ /* 0x000fe40000010854 */
[----:B------:R3:W-:Y:S01]  /*1d640*/  MUFU.EX2 R140, R64 ;  /* 0x00000040008c7308 */ /* 0x0007e20000000800 */
[----:B------:R-:W-:Y:S02]  /*1d650*/  FMUL.FTZ R65, R3, R197 ;  /* 0x000000c503417220 */ /* 0x000fe40000410000 */
[----:B-1----:R-:W-:Y:S02]  /*1d660*/  FFMA.FTZ R2, R87, c[0x0][0x23c], -R92 ;  /* 0x00008f0057027a23 */ /* 0x002fe4000001085c */
[----:B------:R-:W-:Y:S02]  /*1d670*/  FMUL.FTZ R67, R69, R199 ;  /* 0x000000c745437220 */ /* 0x000fe40000410000 */
[--C-:B------:R-:W-:Y:S02]  /*1d680*/  FFMA.FTZ R117, R213, c[0x0][0x23c], -R84.reuse ;  /* 0x00008f00d5757a23 */ /* 0x100fe40000010854 */
[--C-:B------:R-:W-:Y:S01]  /*1d690*/  FFMA.FTZ R157, R130, c[0x0][0x23c], -R84.reuse ;  /* 0x00008f00829d7a23 */ /* 0x100fe20000010854 */
[----:B------:R1:W-:Y:S01]  /*1d6a0*/  MUFU.EX2 R123, R2 ;  /* 0x00000002007b7308 */ /* 0x0003e20000000800 */
[--C-:B------:R-:W-:Y:S02]  /*1d6b0*/  FFMA.FTZ R159, R129, c[0x0][0x23c], -R84.reuse ;  /* 0x00008f00819f7a23 */ /* 0x100fe40000010854 */
[--C-:B------:R-:W-:Y:S02]  /*1d6c0*/  FFMA.FTZ R161, R122, c[0x0][0x23c], -R84.reuse ;  /* 0x00008f007aa17a23 */ /* 0x100fe40000010854 */
[----:B------:R-:W-:Y:S02]  /*1d6d0*/  FFMA.FTZ R166, R116, c[0x0][0x23c], -R84 ;  /* 0x00008f0074a67a23 */ /* 0x000fe40000010854 */
[----:B------:R-:W-:Y:S02]  /*1d6e0*/  IMAD.MOV.U32 R187, RZ, RZ, R155 ;  /* 0x000000ffffbb7224 */ /* 0x000fe400078e009b */
[----:B------:R-:W-:Y:S01]  /*1d6f0*/  FFMA.FTZ R90, R171, c[0x0][0x23c], -R75 ;  /* 0x00008f00ab5a7a23 */ /* 0x000fe2000001084b */
[----:B------:R4:W2:Y:S01]  /*1d700*/  MUFU.EX2 R143, R66 ;  /* 0x00000042008f7308 */ /* 0x0008a20000000800 */
[----:B------:R-:W-:Y:S02]  /*1d710*/  IMAD.MOV.U32 R188, RZ, RZ, R163 ;  /* 0x000000ffffbc7224 */ /* 0x000fe400078e00a3 */
[----:B------:R-:W-:Y:S02]  /*1d720*/  IMAD.MOV.U32 R186, RZ, RZ, R152 ;  /* 0x000000ffffba7224 */ /* 0x000fe400078e0098 */
[----:B---3--:R-:W-:Y:S02]  /*1d730*/  FMUL.FTZ R64, R3, R196 ;  /* 0x000000c403407220 */ /* 0x008fe40000410000 */
[----:B------:R-:W-:Y:S01]  /*1d740*/  IMAD.MOV.U32 R185, RZ, RZ, R151 ;  /* 0x000000ffffb97224 */ /* 0x000fe200078e0097 */
[----:B------:R-:W-:Y:S01]  /*1d750*/  MOV R151, R150 ;  /* 0x0000009600977202 */ /* 0x000fe20000000f00 */
[----:B------:R-:W-:Y:S01]  /*1d760*/  IMAD.MOV.U32 R184, RZ, RZ, R142 ;  /* 0x000000ffffb87224 */ /* 0x000fe200078e008e */
[----:B------:R-:W-:Y:S01]  /*1d770*/  MUFU.EX2 R215, R101 ;  /* 0x0000006500d77308 */ /* 0x000fe20000000800 */
[----:B------:R-:W-:Y:S02]  /*1d780*/  IMAD.MOV.U32 R152, RZ, RZ, R156 ;  /* 0x000000ffff987224 */ /* 0x000fe400078e009c */
[----:B------:R-:W-:Y:S02]  /*1d790*/  IMAD.MOV.U32 R163, RZ, RZ, R144 ;  /* 0x000000ffffa37224 */ /* 0x000fe400078e0090 */
[--C-:B-1----:R-:W-:Y:S02]  /*1d7a0*/  FFMA.FTZ R2, R86, c[0x0][0x23c], -R92.reuse ;  /* 0x00008f0056027a23 */ /* 0x102fe4000001085c */
[--C-:B------:R-:W-:Y:S02]  /*1d7b0*/  FFMA.FTZ R122, R245, c[0x0][0x23c], -R75.reuse ;  /* 0x00008f00f57a7a23 */ /* 0x100fe4000001084b */
[--C-:B------:R-:W-:Y:S01]  /*1d7c0*/  FFMA.FTZ R129, R212, c[0x0][0x23c], -R75.reuse ;  /* 0x00008f00d4817a23 */ /* 0x100fe2000001084b */
[----:B------:R1:W-:Y:S01]  /*1d7d0*/  MUFU.EX2 R136, R2 ;  /* 0x0000000200887308 */ /* 0x0003e20000000800 */
[--C-:B------:R-:W-:Y:S02]  /*1d7e0*/  FFMA.FTZ R130, R210, c[0x0][0x23c], -R75.reuse ;  /* 0x00008f00d2827a23 */ /* 0x100fe4000001084b */
[----:B------:R-:W-:Y:S02]  /*1d7f0*/  FFMA.FTZ R177, R201, c[0x0][0x23c], -R75 ;  /* 0x00008f00c9b17a23 */ /* 0x000fe4000001084b */
[----:B----4-:R-:W-:Y:S02]  /*1d800*/  FMUL.FTZ R66, R69, R198 ;  /* 0x000000c645427220 */ /* 0x010fe40000410000 */
[----:B------:R-:W-:Y:S03]  /*1d810*/  IMAD.MOV.U32 R150, RZ, RZ, R141 ;  /* 0x000000ffff967224 */ /* 0x000fe600078e008d */
[----:B------:R-:W-:Y:S02]  /*1d820*/  MUFU.EX2 R141, R90 ;  /* 0x0000005a008d7308 */ /* 0x000fe40000000800 */
[----:B------:R-:W-:Y:S01]  /*1d830*/  HMMA.16816.F32 R64, R76, R82, R64 ;  /* 0x000000524c40723c */ /* 0x000fe20000001840 */
[----:B------:R-:W3:Y:S06]  /*1d840*/  LDSM.16.MT88.4 R80, [R216+0x8800] ;  /* 0x00880000d850783b */ /* 0x000eec0000004200 */
[----:B------:R-:W-:Y:S01]  /*1d850*/  FFMA.FTZ R77, R96, c[0x0][0x23c], -R92 ;  /* 0x00008f00604d7a23 */ /* 0x000fe2000001085c */
[----:B--2---:R-:W-:Y:S01]  /*1d860*/  F2FP.PACK_AB R79, R147, R139 ;  /* 0x0000008b934f723e */ /* 0x004fe200000000ff */
[----:B------:R-:W-:Y:S02]  /*1d870*/  FFMA.FTZ R76, R93, c[0x0][0x23c], -R100 ;  /* 0x00008f005d4c7a23 */ /* 0x000fe40000010864 */
[----:B------:R-:W2:Y:S01]  /*1d880*/  MUFU.EX2 R169, R77 ;  /* 0x0000004d00a97308 */ /* 0x000ea20000000800 */
[----:B-1----:R-:W-:Y:S01]  /*1d890*/  FFMA.FTZ R2, R91, c[0x0][0x23c], -R92 ;  /* 0x00008f005b027a23 */ /* 0x002fe2000001085c */
[----:B------:R-:W-:Y:S01]  /*1d8a0*/  F2FP.PACK_AB R78, R143, R140 ;  /* 0x0000008c8f4e723e */ /* 0x000fe200000000ff */
[--C-:B------:R-:W-:Y:S02]  /*1d8b0*/  FFMA.FTZ R96, R111, c[0x0][0x23c], -R84.reuse ;  /* 0x00008f006f607a23 */ /* 0x100fe40000010854 */
[--C-:B------:R-:W-:Y:S02]  /*1d8c0*/  FFMA.FTZ R93, R244, c[0x0][0x23c], -R84.reuse ;  /* 0x00008f00f45d7a23 */ /* 0x100fe40000010854 */
[----:B------:R-:W-:Y:S03]  /*1d8d0*/  FFMA.FTZ R111, R246, c[0x0][0x23c], -R84 ;  /* 0x00008f00f66f7a23 */ /* 0x000fe60000010854 */
[----:B------:R-:W1:Y:S10]  /*1d8e0*/  MUFU.EX2 R137, R2 ;  /* 0x0000000200897308 */ /* 0x000e740000000800 */
[----:B------:R4:W-:Y:S01]  /*1d8f0*/  MUFU.EX2 R197, R76 ;  /* 0x0000004c00c57308 */ /* 0x0009e20000000800 */
[----:B--2---:R-:W-:Y:S01]  /*1d900*/  IMAD.MOV.U32 R252, RZ, RZ, R169 ;  /* 0x000000fffffc7224 */ /* 0x004fe200078e00a9 */
[----:B------:R-:W-:Y:S01]  /*1d910*/  F2FP.PACK_AB R77, R138, R121 ;  /* 0x000000798a4d723e */ /* 0x000fe200000000ff */
[----:B------:R-:W-:Y:S02]  /*1d920*/  IMAD.MOV.U32 R169, RZ, RZ, R168 ;  /* 0x000000ffffa97224 */ /* 0x000fe400078e00a8 */
[----:B------:R-:W-:Y:S02]  /*1d930*/  IMAD.MOV.U32 R168, RZ, RZ, R173 ;  /* 0x000000ffffa87224 */ /* 0x000fe400078e00ad */
[----:B------:R-:W-:Y:S03]  /*1d940*/  IMAD.MOV.U32 R173, RZ, RZ, R172 ;  /* 0x000000ffffad7224 */ /* 0x000fe600078e00ac */
        /* <DEDUP_REMOVED lines=8> */
[----:B------:R-:W-:Y:S01]  /*1d9d0*/  IMAD.MOV.U32 R164, RZ, RZ, R149 ;  /* 0x000000ffffa47224 */ /* 0x000fe200078e0095 */
[----:B------:R-:W-:Y:S01]  /*1d9e0*/  MOV R149, R251 ;  /* 0x000000fb00957202 */ /* 0x000fe20000000f00 */
[--C-:B------:R-:W-:Y:S01]  /*1d9f0*/  FFMA.FTZ R2, R89, c[0x0][0x23c], -R100.reuse ;  /* 0x00008f0059027a23 */ /* 0x100fe20000010864 */
[----:B------:R-:W2:Y:S01]  /*1da00*/  LDL.LU R251, [R1+0x130] ;  /* 0x0001300001fb7983 */ /* 0x000ea20000300800 */
[----:B------:R-:W-:Y:S02]  /*1da10*/  FFMA.FTZ R89, R170, c[0x0][0x23c], -R75 ;  /* 0x00008f00aa597a23 */ /* 0x000fe4000001084b */
[----:B----4-:R-:W-:Y:S01]  /*1da20*/  FFMA.FTZ R76, R98, c[0x0][0x23c], -R100 ;  /* 0x00008f00624c7a23 */ /* 0x010fe20000010864 */
[----:B------:R-:W4:Y:S01]  /*1da30*/  LDL.LU R170, [R1+0x30] ;  /* 0x0000300001aa7983 */ /* 0x000f220000300800 */
[----:B------:R-:W-:Y:S01]  /*1da40*/  IMAD.MOV.U32 R171, RZ, RZ, R160 ;  /* 0x000000ffffab7224 */ /* 0x000fe200078e00a0 */
[----:B------:R-:W-:Y:S01]  /*1da50*/  MUFU.EX2 R144, R89 ;  /* 0x0000005900907308 */ /* 0x000fe20000000800 */
[----:B------:R-:W-:Y:S02]  /*1da60*/  IMAD.MOV.U32 R190, RZ, RZ, R164 ;  /* 0x000000ffffbe7224 */ /* 0x000fe400078e00a4 */
[----:B------:R-:W-:Y:S02]  /*1da70*/  IMAD.MOV.U32 R164, RZ, RZ, R153 ;  /* 0x000000ffffa47224 */ /* 0x000fe400078e0099 */
[----:B------:R-:W-:Y:S05]  /*1da80*/  FFMA.FTZ R160, R204, c[0x0][0x23c], -R75 ;  /* 0x00008f00cca07a23 */ /* 0x000fea000001084b */
[----:B------:R1:W-:Y:S10]  /*1da90*/  MUFU.EX2 R194, R2 ;  /* 0x0000000200c27308 */ /* 0x0003f40000000800 */
[----:B------:R3:W-:Y:S01]  /*1daa0*/  MUFU.EX2 R195, R76 ;  /* 0x0000004c00c37308 */ /* 0x0007e20000000800 */
[----:B-1----:R-:W-:Y:S09]  /*1dab0*/  FFMA.FTZ R2, R97, c[0x0][0x23c], -R100 ;  /* 0x00008f0061027a23 */ /* 0x002ff20000010864 */
[----:B------:R1:W1:Y:S01]  /*1dac0*/  MUFU.EX2 R196, R2 ;  /* 0x0000000200c47308 */ /* 0x0002620000000800 */
[----:B---3--:R-:W-:Y:S07]  /*1dad0*/  F2FP.PACK_AB R76, R125, R120 ;  /* 0x000000787d4c723e */ /* 0x008fee00000000ff */
[-C--:B------:R-:W-:Y:S01]  /*1dae0*/  HMMA.16816.F32 R4, R76, R80.reuse, R4 ;  /* 0x000000504c04723c */ /* 0x080fe20000001804 */
[----:B-1----:R-:W-:Y:S01]  /*1daf0*/  FFMA.FTZ R2, R187, c[0x0][0x23c], -R92 ;  /* 0x00008f00bb027a23 */ /* 0x002fe2000001085c */
[----:B------:R-:W-:Y:S01]  /*1db00*/  F2FP.PACK_AB R87, R196, R195 ;  /* 0x000000c3c457723e */ /* 0x000fe200000000ff */
[----:B------:R-:W-:Y:S02]  /*1db10*/  IMAD.MOV.U32 R187, RZ, RZ, R186 ;  /* 0x000000ffffbb7224 */ /* 0x000fe400078e00ba */
[----:B------:R-:W-:Y:S01]  /*1db20*/  IMAD.MOV.U32 R186, RZ, RZ, R185 ;  /* 0x000000ffffba7224 */ /* 0x000fe200078e00b9 */
[----:B------:R1:W-:Y:S01]  /*1db30*/  MUFU.EX2 R193, R2 ;  /* 0x0000000200c17308 */ /* 0x0003e20000000800 */
[----:B------:R-:W-:Y:S02]  /*1db40*/  IMAD.MOV.U32 R185, RZ, RZ, R184 ;  /* 0x000000ffffb97224 */ /* 0x000fe400078e00b8 */
[----:B-1----:R-:W-:Y:S03]  /*1db50*/  FFMA.FTZ R2, R187, c[0x0][0x23c], -R92 ;  /* 0x00008f00bb027a23 */ /* 0x002fe6000001085c */
[----:B------:R-:W-:Y:S02]  /*1db60*/  IMAD.MOV.U32 R187, RZ, RZ, R186 ;  /* 0x000000ffffbb7224 */ /* 0x000fe400078e00ba */
[----:B------:R-:W-:Y:S02]  /*1db70*/  IMAD.MOV.U32 R186, RZ, RZ, R185 ;  /* 0x000000ffffba7224 */ /* 0x000fe400078e00b9 */
[----:B------:R-:W-:Y:S01]  /*1db80*/  MUFU.EX2 R249, R2 ;  /* 0x0000000200f97308 */ /* 0x000fe20000000800 */
[--C-:B--2---:R-:W-:Y:S02]  /*1db90*/  FFMA.FTZ R116, R251, c[0x0][0x23c], -R75.reuse ;  /* 0x00008f00fb747a23 */ /* 0x104fe4000001084b */
[----:B----4-:R-:W-:Y:S02]  /*1dba0*/  FFMA.FTZ R88, R170, c[0x0][0x23c], -R75 ;  /* 0x00008f00aa587a23 */ /* 0x010fe4000001084b */
[----:B------:R-:W-:Y:S02]  /*1dbb0*/  IMAD.MOV.U32 R170, RZ, RZ, R169 ;  /* 0x000000ffffaa7224 */ /* 0x000fe400078e00a9 */
[----:B------:R-:W-:Y:S03]  /*1dbc0*/  IMAD.MOV.U32 R169, RZ, RZ, R173 ;  /* 0x000000ffffa97224 */ /* 0x000fe600078e00ad */
[----:B------:R1:W-:Y:S01]  /*1dbd0*/  MUFU.EX2 R153, R88 ;  /* 0x0000005800997308 */ /* 0x0003e20000000800 */
[----:B------:R-:W-:Y:S02]  /*1dbe0*/  IMAD.MOV.U32 R173, RZ, RZ, R172 ;  /* 0x000000ffffad7224 */ /* 0x000fe400078e00ac */
[----:B------:R-:W-:Y:S02]  /*1dbf0*/  IMAD.MOV.U32 R172, RZ, RZ, R162 ;  /* 0x000000ffffac7224 */ /* 0x000fe400078e00a2 */
[----:B------:R-:W-:Y:S02]  /*1dc00*/  IMAD.MOV.U32 R162, RZ, RZ, R149 ;  /* 0x000000ffffa27224 */ /* 0x000fe400078e0095 */
[----:B------:R-:W-:Y:S02]  /*1dc10*/  IMAD.MOV.U32 R149, RZ, RZ, R105 ;  /* 0x000000ffff957224 */ /* 0x000fe400078e0069 */
[----:B------:R-:W-:Y:S01]  /*1dc20*/  FFMA.FTZ R91, R170, c[0x0][0x23c], -R75 ;  /* 0x00008f00aa5b7a23 */ /* 0x000fe2000001084b */
[----:B------:R-:W2:Y:S01]  /*1dc30*/  LDL.LU R105, [R1+0x12c] ;  /* 0x00012c0001697983 */ /* 0x000ea20000300800 */
[----:B------:R-:W-:Y:S02]  /*1dc40*/  IMAD.MOV.U32 R182, RZ, RZ, R169 ;  /* 0x000000ffffb67224 */ /* 0x000fe400078e00a9 */
[----:B------:R-:W-:Y:S01]  /*1dc50*/  IMAD.MOV.U32 R181, RZ, RZ, R173 ;  /* 0x000000ffffb57224 */ /* 0x000fe200078e00ad */
[----:B------:R-:W3:Y:S01]  /*1dc60*/  LDL.LU R170, [R1+0x24] ;  /* 0x0000240001aa7983 */ /* 0x000ee20000300800 */
        /* <DEDUP_REMOVED lines=10> */
[----:B-1----:R-:W-:Y:S01]  /*1dd10*/  FFMA.FTZ R88, R187, c[0x0][0x23c], -R92 ;  /* 0x00008f00bb587a23 */ /* 0x002fe2000001085c */
[----:B------:R1:W-:Y:S01]  /*1dd20*/  MUFU.EX2 R145, R95 ;  /* 0x0000005f00917308 */ /* 0x0003e20000000800 */
[----:B------:R-:W-:Y:S02]  /*1dd30*/  IMAD.MOV.U32 R187, RZ, RZ, R186 ;  /* 0x000000ffffbb7224 */ /* 0x000fe400078e00ba */
[----:B------:R-:W-:Y:S02]  /*1dd40*/  IMAD.MOV.U32 R172, RZ, RZ, R158 ;  /* 0x000000ffffac7224 */ /* 0x000fe400078e009e */
[--C-:B------:R-:W-:Y:S02]  /*1dd50*/  FFMA.FTZ R146, R206, c[0x0][0x23c], -R75.reuse ;  /* 0x00008f00ce927a23 */ /* 0x100fe4000001084b */
[--C-:B------:R-:W-:Y:S02]  /*1dd60*/  FFMA.FTZ R158, R205, c[0x0][0x23c], -R75.reuse ;  /* 0x00008f00cd9e7a23 */ /* 0x100fe4000001084b */
[----:B------:R-:W-:Y:S01]  /*1dd70*/  FFMA.FTZ R165, R203, c[0x0][0x23c], -R75 ;  /* 0x00008f00cba57a23 */ /* 0x000fe2000001084b */
[----:B------:R4:W-:Y:S01]  /*1dd80*/  MUFU.EX2 R248, R88 ;  /* 0x0000005800f87308 */ /* 0x0009e20000000800 */
[----:B-1----:R-:W-:Y:S02]  /*1dd90*/  IMAD.MOV.U32 R95, RZ, RZ, R134 ;  /* 0x000000ffff5f7224 */ /* 0x002fe400078e0086 */
[----:B------:R-:W-:Y:S02]  /*1dda0*/  IMAD.MOV.U32 R134, RZ, RZ, R227 ;  /* 0x000000ffff867224 */ /* 0x000fe400078e00e3 */
[----:B------:R-:W-:Y:S04]  /*1ddb0*/  IMAD.MOV.U32 R102, RZ, RZ, R95 ;  /* 0x000000ffff667224 */ /* 0x000fe800078e005f */
[----:B------:R-:W-:Y:S01]  /*1ddc0*/  IMAD.MOV.U32 R101, RZ, RZ, R102 ;  /* 0x000000ffff657224 */ /* 0x000fe200078e0066 */
[----:B----4-:R-:W-:Y:S01]  /*1ddd0*/  LDSM.16.MT88.4 R88, [R219+0x9000] ;  /* 0x00900000db58783b */ /* 0x010fe20000004200 */
[--C-:B--2---:R-:W-:Y:S02]  /*1dde0*/  FFMA.FTZ R105, R105, c[0x0][0x23c], -R75.reuse ;  /* 0x00008f0069697a23 */ /* 0x104fe4000001084b */
[----:B---3--:R-:W-:Y:S02]  /*1ddf0*/  FFMA.FTZ R99, R170, c[0x0][0x23c], -R75 ;  /* 0x00008f00aa637a23 */ /* 0x008fe4000001084b */
[----:B------:R1:W-:Y:S03]  /*1de00*/  MUFU.EX2 R212, R105 ;  /* 0x0000006900d47308 */ /* 0x0003e60000000800 */
[----:B------:R-:W2:Y:S01]  /*1de10*/  LDL.LU R170, [R1+0x20] ;  /* 0x0000200001aa7983 */ /* 0x000ea20000300800 */
[----:B-1----:R-:W-:Y:S02]  /*1de20*/  IMAD.MOV.U32 R105, RZ, RZ, R101 ;  /* 0x000000ffff697224 */ /* 0x002fe400078e0065 */
[--C-:B------:R-:W-:Y:S02]  /*1de30*/  FFMA.FTZ R101, R220, c[0x0][0x23c], -R92.reuse ;  /* 0x00008f00dc657a23 */ /* 0x100fe4000001085c */
[--C-:B------:R-:W-:Y:S02]  /*1de40*/  FFMA.FTZ R105, R105, c[0x0][0x23c], -R92.reuse ;  /* 0x00008f0069697a23 */ /* 0x100fe4000001085c */
[--C-:B--2---:R-:W-:Y:S02]  /*1de50*/  FFMA.FTZ R98, R170, c[0x0][0x23c], -R75.reuse ;  /* 0x00008f00aa627a23 */ /* 0x104fe4000001084b */
[----:B------:R-:W2:Y:S02]  /*1de60*/  LDL.LU R170, [R1+0x1c] ;  /* 0x00001c0001aa7983 */ /* 0x000ea40000300800 */
[--C-:B--2---:R-:W-:Y:S02]  /*1de70*/  FFMA.FTZ R97, R170, c[0x0][0x23c], -R75.reuse ;  /* 0x00008f00aa617a23 */ /* 0x104fe4000001084b */
[----:B------:R-:W2:Y:S02]  /*1de80*/  LDL.LU R170, [R1+0x14] ;  /* 0x0000140001aa7983 */ /* 0x000ea40000300800 */
[----:B------:R1:W-:Y:S02]  /*1de90*/  MUFU.EX2 R213, R97 ;  /* 0x0000006100d57308 */ /* 0x0003e40000000800 */
[----:B-1----:R-:W-:Y:S02]  /*1dea0*/  FFMA.FTZ R97, R223, c[0x0][0x23c], -R92 ;  /* 0x00008f00df617a23 */ /* 0x002fe4000001085c */
[--C-:B--2---:R-:W-:Y:S02]  /*1deb0*/  FFMA.FTZ R107, R170, c[0x0][0x23c], -R75.reuse ;  /* 0x00008f00aa6b7a23 */ /* 0x104fe4000001084b */
[----:B------:R-:W2:Y:S02]  /*1dec0*/  LDL.LU R170, [R1+0x10] ;  /* 0x0000100001aa7983 */ /* 0x000ea40000300800 */
[--C-:B--2---:R-:W-:Y:S02]  /*1ded0*/  FFMA.FTZ R106, R170, c[0x0][0x23c], -R75.reuse ;  /* 0x00008f00aa6a7a23 */ /* 0x104fe4000001084b */
[----:B------:R-:W2:Y:S02]  /*1dee0*/  LDL.LU R170, [R1+0xc] ;  /* 0x00000c0001aa7983 */ /* 0x000ea40000300800 */
[--C-:B--2---:R-:W-:Y:S02]  /*1def0*/  FFMA.FTZ R112, R170, c[0x0][0x23c], -R75.reuse ;  /* 0x00008f00aa707a23 */ /* 0x104fe4000001084b */
[----:B------:R-:W2:Y:S04]  /*1df00*/  LDL.LU R170, [R1+0x8] ;  /* 0x0000080001aa7983 */ /* 0x000ea80000300800 */
[----:B------:R-:W3:Y:S04]  /*1df10*/  LDL.LU R84, [R1+0x9c] ;  /* 0x00009c0001547983 */ /* 0x000ee80000300800 */
[----:B------:R-:W4:Y:S01]  /*1df20*/  LDL.LU R191, [R1+0x58] ;  /* 0x0000580001bf7983 */ /* 0x000f220000300800 */
[----:B--2---:R-:W-:Y:S02]  /*1df30*/  FFMA.FTZ R113, R170, c[0x0][0x23c], -R75 ;  /* 0x00008f00aa717a23 */ /* 0x004fe4000001084b */
[----:B------:R-:W-:Y:S02]  /*1df40*/  IMAD.MOV.U32 R170, RZ, RZ, R167 ;  /* 0x000000ffffaa7224 */ /* 0x000fe400078e00a7 */
[----:B------:R-:W-:Y:S02]  /*1df50*/  FFMA.FTZ R167, R202, c[0x0][0x23c], -R75 ;  /* 0x00008f00caa77a23 */ /* 0x000fe4000001084b */
[----:B------:R-:W-:Y:S02]  /*1df60*/  IMAD.MOV.U32 R171, RZ, RZ, R170 ;  /* 0x000000ffffab7224 */ /* 0x000fe400078e00aa */
[----:B------:R-:W-:Y:S02]  /*1df70*/  IMAD.MOV.U32 R170, RZ, RZ, R169 ;  /* 0x000000ffffaa7224 */ /* 0x000fe400078e00a9 */
[----:B------:R-:W-:Y:S02]  /*1df80*/  IMAD.MOV.U32 R169, RZ, RZ, R173 ;  /* 0x000000ffffa97224 */ /* 0x000fe400078e00ad */
[----:B------:R-:W-:Y:S02]  /*1df90*/  IMAD.MOV.U32 R173, RZ, RZ, R154 ;  /* 0x000000ffffad7224 */ /* 0x000fe400078e009a */
[----:B----4-:R-:W-:Y:S01]  /*1dfa0*/  IMAD.MOV.U32 R184, RZ, RZ, R191 ;  /* 0x000000ffffb87224 */ /* 0x010fe200078e00bf */
        /* <DEDUP_REMOVED lines=18> */
[----:B------:R-:W4:Y:S01]  /*1e0d0*/  LDL.LU R173, [R1+0x88] ;  /* 0x0000880001ad7983 */ /* 0x000f220000300800 */
[----:B------:R-:W-:Y:S02]  /*1e0e0*/  IMAD.MOV.U32 R186, RZ, RZ, R185 ;  /* 0x000000ffffba7224 */ /* 0x000fe400078e00b9 */
[----:B------:R-:W-:Y:S02]  /*1e0f0*/  IMAD.MOV.U32 R185, RZ, RZ, R184 ;  /* 0x000000ffffb97224 */ /* 0x000fe400078e00b8 */
[----:B------:R-:W-:Y:S02]  /*1e100*/  IMAD.MOV.U32 R184, RZ, RZ, R191 ;  /* 0x000000ffffb87224 */ /* 0x000fe400078e00bf */
[----:B------:R-:W-:Y:S02]  /*1e110*/  IMAD.MOV.U32 R191, RZ, RZ, R190 ;  /* 0x000000ffffbf7224 */ /* 0x000fe400078e00be */
[----:B------:R-:W-:Y:S02]  /*1e120*/  IMAD.MOV.U32 R190, RZ, RZ, R168 ;  /* 0x000000ffffbe7224 */ /* 0x000fe400078e00a8 */
[----:B------:R-:W-:Y:S02]  /*1e130*/  IMAD.MOV.U32 R168, RZ, RZ, R175 ;  /* 0x000000ffffa87224 */ /* 0x000fe400078e00af */
[----:B------:R-:W-:Y:S02]  /*1e140*/  IMAD.MOV.U32 R175, RZ, RZ, R174 ;  /* 0x000000ffffaf7224 */ /* 0x000fe400078e00ae */
[----:B------:R-:W-:Y:S02]  /*1e150*/  FFMA.FTZ R75, R114, c[0x0][0x23c], -R75 ;  /* 0x00008f00724b7a23 */ /* 0x000fe4000001084b */
[----:B---3--:R-:W-:Y:S01]  /*1e160*/  FFMA.FTZ R114, R3, R84, R85 ;  /* 0x0000005403727223 */ /* 0x008fe20000010055 */
[----:B------:R-:W-:Y:S01]  /*1e170*/  F2FP.PACK_AB R84, R136, R123 ;  /* 0x0000007b8854723e */ /* 0x000fe200000000ff */
[----:B------:R-:W-:Y:S01]  /*1e180*/  FFMA.FTZ R3, R187, c[0x0][0x23c], -R92 ;  /* 0x00008f00bb037a23 */ /* 0x000fe2000001085c */
[----:B------:R-:W-:Y:S01]  /*1e190*/  F2FP.PACK_AB R85, R194, R197 ;  /* 0x000000c5c255723e */ /* 0x000fe200000000ff */
[----:B------:R-:W-:Y:S02]  /*1e1a0*/  IMAD.MOV.U32 R187, RZ, RZ, R186 ;  /* 0x000000ffffbb7224 */ /* 0x000fe400078e00ba */
[----:B------:R-:W-:Y:S01]  /*1e1b0*/  IMAD.MOV.U32 R186, RZ, RZ, R185 ;  /* 0x000000ffffba7224 */ /* 0x000fe200078e00b9 */
[----:B------:R-:W-:Y:S01]  /*1e1c0*/  MUFU.EX2 R250, R3 ;  /* 0x0000000300fa7308 */ /* 0x000fe20000000800 */
[----:B------:R-:W-:Y:S02]  /*1e1d0*/  IMAD.MOV.U32 R185, RZ, RZ, R184 ;  /* 0x000000ffffb97224 */ /* 0x000fe400078e00b8 */
[C---:B------:R-:W-:Y:S01]  /*1e1e0*/  HMMA.16816.F32 R8, R84.reuse, R80, R8 ;  /* 0x000000505408723c */ /* 0x040fe20000001808 */
[----:B------:R-:W-:Y:S02]  /*1e1f0*/  IMAD.MOV.U32 R184, RZ, RZ, R191 ;  /* 0x000000ffffb87224 */ /* 0x000fe400078e00bf */
[----:B------:R-:W-:Y:S02]  /*1e200*/  IMAD.MOV.U32 R191, RZ, RZ, R168 ;  /* 0x000000ffffbf7224 */ /* 0x000fe400078e00a8 */
[----:B------:R-:W-:Y:S02]  /*1e210*/  IMAD.MOV.U32 R168, RZ, RZ, R175 ;  /* 0x000000ffffa87224 */ /* 0x000fe400078e00af */
[----:B------:R-:W-:Y:S01]  /*1e220*/  FFMA.FTZ R2, R187, c[0x0][0x23c], -R100 ;  /* 0x00008f00bb027a23 */ /* 0x000fe20000010864 */
[-C--:B------:R-:W-:Y:S01]  /*1e230*/  HMMA.16816.F32 R12, R84, R82.reuse, R12 ;  /* 0x00000052540c723c */ /* 0x080fe2000000180c */
[----:B------:R-:W-:Y:S02]  /*1e240*/  IMAD.MOV.U32 R187, RZ, RZ, R186 ;  /* 0x000000ffffbb7224 */ /* 0x000fe400078e00ba */
[----:B------:R1:W-:Y:S01]  /*1e250*/  MUFU.EX2 R192, R2 ;  /* 0x0000000200c07308 */ /* 0x0003e20000000800 */
[----:B------:R-:W-:Y:S02]  /*1e260*/  IMAD.MOV.U32 R186, RZ, RZ, R185 ;  /* 0x000000ffffba7224 */ /* 0x000fe400078e00b9 */
[----:B------:R-:W-:Y:S02]  /*1e270*/  IMAD.MOV.U32 R185, RZ, RZ, R184 ;  /* 0x000000ffffb97224 */ /* 0x000fe400078e00b8 */
[C---:B------:R-:W-:Y:S01]  /*1e280*/  HMMA.16816.F32 R16, R76.reuse, R82, R16 ;  /* 0x000000524c10723c */ /* 0x040fe20000001810 */
[----:B------:R-:W-:Y:S01]  /*1e290*/  IMAD.MOV.U32 R184, RZ, RZ, R191 ;  /* 0x000000ffffb87224 */ /* 0x000fe200078e00bf */
[----:B------:R-:W3:Y:S02]  /*1e2a0*/  LDSM.16.MT88.4 R80, [R219+0x8800] ;  /* 0x00880000db50783b */ /* 0x000ee40000004200 */
[----:B-1----:R-:W-:Y:S02]  /*1e2b0*/  FFMA.FTZ R2, R187, c[0x0][0x23c], -R100 ;  /* 0x00008f00bb027a23 */ /* 0x002fe40000010864 */
[----:B------:R-:W-:Y:S02]  /*1e2c0*/  IMAD.MOV.U32 R187, RZ, RZ, R186 ;  /* 0x000000ffffbb7224 */ /* 0x000fe400078e00ba */
[----:B------:R1:W1:Y:S01]  /*1e2d0*/  MUFU.EX2 R199, R2 ;  /* 0x0000000200c77308 */ /* 0x0002620000000800 */
[----:B------:R-:W-:Y:S03]  /*1e2e0*/  IMAD.MOV.U32 R186, RZ, RZ, R185 ;  /* 0x000000ffffba7224 */ /* 0x000fe600078e00b9 */
[----:B------:R-:W-:Y:S02]  /*1e2f0*/  IMAD.MOV.U32 R185, RZ, RZ, R184 ;  /* 0x000000ffffb97224 */ /* 0x000fe400078e00b8 */
[----:B------:R-:W-:Y:S01]  /*1e300*/  IMAD.MOV.U32 R198, RZ, RZ, R186 ;  /* 0x000000ffffc67224 */ /* 0x000fe200078e00ba */
[-C--:B---3--:R-:W-:Y:S01]  /*1e310*/  HMMA.16816.F32 R20, R76, R80.reuse, R20 ;  /* 0x000000504c14723c */ /* 0x088fe20000001814 */
[----:B-1----:R-:W-:Y:S02]  /*1e320*/  FFMA.FTZ R2, R187, c[0x0][0x23c], -R100 ;  /* 0x00008f00bb027a23 */ /* 0x002fe40000010864 */
[----:B------:R-:W-:Y:S05]  /*1e330*/  IMAD.MOV.U32 R187, RZ, RZ, R185 ;  /* 0x000000ffffbb7224 */ /* 0x000fea00078e00b9 */
[C---:B------:R-:W-:Y:S01]  /*1e340*/  HMMA.16816.F32 R24, R84.reuse, R80, R24 ;  /* 0x000000505418723c */ /* 0x040fe20000001818 */
[----:B------:R-:W-:Y:S07]  /*1e350*/  IMAD.MOV.U32 R251, RZ, RZ, R187 ;  /* 0x000000fffffb7224 */ /* 0x000fee00078e00bb */
        /* <DEDUP_REMOVED lines=9> */
[C---:B------:R-:W-:Y:S07]  /*1e3f0*/  HMMA.16816.F32 R56, R84.reuse, R80, R56 ;  /* 0x000000505438723c */ /* 0x040fee0000001838 */
[----:B------:R-:W-:Y:S01]  /*1e400*/  F2FP.PACK_AB R81, R199, R192 ;  /* 0x000000c0c751723e */ /* 0x000fe200000000ff */
[-C--:B------:R-:W-:Y:S01]  /*1e410*/  HMMA.16816.F32 R60, R84, R82.reuse, R60 ;  /* 0x00000052543c723c */ /* 0x080fe2000000183c */
[----:B------:R-:W1:Y:S07]  /*1e420*/  LDSM.16.MT88.4 R84, [R216+0x9000] ;  /* 0x00900000d854783b */ /* 0x000e6e0000004200 */
[----:B------:R-:W-:Y:S07]  /*1e430*/  HMMA.16816.F32 R64, R76, R82, R64 ;  /* 0x000000524c40723c */ /* 0x000fee0000001840 */
[----:B------:R-:W-:Y:S02]  /*1e440*/  F2FP.PACK_AB R77, R144, R141 ;  /* 0x0000008d904d723e */ /* 0x000fe400000000ff */
[----:B------:R-:W-:Y:S03]  /*1e450*/  F2FP.PACK_AB R78, R156, R154 ;  /* 0x0000009a9c4e723e */ /* 0x000fe600000000ff */
[----:B------:R-:W-:Y:S02]  /*1e460*/  F2FP.PACK_AB R79, R155, R153 ;  /* 0x000000999b4f723e */ /* 0x000fe400000000ff */
[----:B------:R-:W-:Y:S02]  /*1e470*/  F2FP.PACK_AB R82, R250, R248 ;  /* 0x000000f8fa52723e */ /* 0x000fe400000000ff */
[----:B----4-:R-:W-:Y:S01]  /*1e480*/  MOV R174, R173 ;  /* 0x000000ad00ae7202 */ /* 0x010fe20000000f00 */
        /* <DEDUP_REMOVED lines=13> */
[----:B------:R-:W-:Y:S03]  /*1e560*/  MOV R191, R174 ;  /* 0x000000ae00bf7202 */ /* 0x000fe60000000f00 */
[----:B------:R-:W-:Y:S02]  /*1e570*/  IMAD.MOV.U32 R186, RZ, RZ, R184 ;  /* 0x000000ffffba7224 */ /* 0x000fe400078e00b8 */
[----:B------:R-:W-:Y:S02]  /*1e580*/  IMAD.MOV.U32 R185, RZ, RZ, R191 ;  /* 0x000000ffffb97224 */ /* 0x000fe400078e00bf */
[----:B------:R-:W-:Y:S02]  /*1e590*/  IMAD.MOV.U32 R246, RZ, RZ, R186 ;  /* 0x000000fffff67224 */ /* 0x000fe400078e00ba */
[----:B------:R-:W-:Y:S02]  /*1e5a0*/  IMAD.MOV.U32 R244, RZ, RZ, R185 ;  /* 0x000000fffff47224 */ /* 0x000fe400078e00b9 */
[----:B------:R-:W-:Y:S02]  /*1e5b0*/  IMAD.MOV.U32 R245, RZ, RZ, R246 ;  /* 0x000000fffff57224 */ /* 0x000fe400078e00f6 */
[----:B---3--:R-:W-:Y:S02]  /*1e5c0*/  IMAD.MOV.U32 R162, RZ, RZ, R152 ;  /* 0x000000ffffa27224 */ /* 0x008fe400078e0098 */
[----:B------:R-:W-:Y:S02]  /*1e5d0*/  IMAD.MOV.U32 R152, RZ, RZ, R151 ;  /* 0x000000ffff987224 */ /* 0x000fe400078e0097 */
[----:B------:R-:W3:Y:S01]  /*1e5e0*/  LDL.LU R151, [R1+0x80] ;  /* 0x0000800001977983 */ /* 0x000ee20000300800 */
[----:B------:R-:W-:Y:S02]  /*1e5f0*/  IMAD.MOV.U32 R163, RZ, RZ, R162 ;  /* 0x000000ffffa37224 */ /* 0x000fe400078e00a2 */
[----:B------:R-:W-:Y:S02]  /*1e600*/  IMAD.MOV.U32 R162, RZ, RZ, R152 ;  /* 0x000000ffffa27224 */ /* 0x000fe400078e0098 */
[----:B------:R-:W-:Y:S02]  /*1e610*/  IMAD.MOV.U32 R174, RZ, RZ, R163 ;  /* 0x000000ffffae7224 */ /* 0x000fe400078e00a3 */
[----:B------:R-:W-:Y:S02]  /*1e620*/  IMAD.MOV.U32 R163, RZ, RZ, R162 ;  /* 0x000000ffffa37224 */ /* 0x000fe400078e00a2 */
[----:B------:R-:W-:Y:S04]  /*1e630*/  IMAD.MOV.U32 R184, RZ, RZ, R174 ;  /* 0x000000ffffb87224 */ /* 0x000fe800078e00ae */
[----:B------:R-:W-:Y:S02]  /*1e640*/  IMAD.MOV.U32 R211, RZ, RZ, R184 ;  /* 0x000000ffffd37224 */ /* 0x000fe400078e00b8 */
[----:B------:R-:W-:Y:S02]  /*1e650*/  IMAD.MOV.U32 R184, RZ, RZ, R149 ;  /* 0x000000ffffb87224 */ /* 0x000fe400078e0095 */
[----:B------:R-:W-:Y:S01]  /*1e660*/  MUFU.EX2 R149, R99 ;  /* 0x0000006300957308 */ /* 0x000fe20000000800 */
[----:B------:R-:W-:Y:S02]  /*1e670*/  IMAD.MOV.U32 R246, RZ, RZ, R211 ;  /* 0x000000fffff67224 */ /* 0x000fe400078e00d3 */
[----:B---3--:R-:W-:Y:S02]  /*1e680*/  IMAD.MOV.U32 R152, RZ, RZ, R151 ;  /* 0x000000ffff987224 */ /* 0x008fe400078e0097 */
        /* <DEDUP_REMOVED lines=8> */
[----:B------:R-:W-:Y:S01]  /*1e710*/  IMAD.MOV.U32 R174, RZ, RZ, R151 ;  /* 0x000000ffffae7224 */ /* 0x000fe200078e0097 */
[----:B------:R3:W5:Y:S01]  /*1e720*/  LDL.LU R237, [R1+0x120] ;  /* 0x0001200001ed7983 */ /* 0x0007620000300800 */
[----:B------:R-:W-:Y:S02]  /*1e730*/  IMAD.MOV.U32 R151, RZ, RZ, R148 ;  /* 0x000000ffff977224 */ /* 0x000fe400078e0094 */
[----:B------:R4:W-:Y:S01]  /*1e740*/  MUFU.EX2 R148, R2 ;  /* 0x0000000200947308 */ /* 0x0009e20000000800 */
[----:B------:R-:W-:Y:S02]  /*1e750*/  IMAD.MOV.U32 R191, RZ, RZ, R162 ;  /* 0x000000ffffbf7224 */ /* 0x000fe400078e00a2 */
[----:B------:R-:W-:Y:S02]  /*1e760*/  IMAD.MOV.U32 R162, RZ, RZ, R152 ;  /* 0x000000ffffa27224 */ /* 0x000fe400078e0098 */
[----:B------:R-:W-:Y:S02]  /*1e770*/  IMAD.MOV.U32 R152, RZ, RZ, R150 ;  /* 0x000000ffff987224 */ /* 0x000fe400078e0096 */
[----:B------:R-:W-:Y:S02]  /*1e780*/  IMAD.MOV.U32 R150, RZ, RZ, R242 ;  /* 0x000000ffff967224 */ /* 0x000fe400078e00f2 */
        /* <DEDUP_REMOVED lines=11> */
[----:B----4-:R-:W-:Y:S02]  /*1e840*/  FFMA.FTZ R2, R198, c[0x0][0x23c], -R100 ;  /* 0x00008f00c6027a23 */ /* 0x010fe40000010864 */
[----:B------:R-:W-:Y:S02]  /*1e850*/  IMAD.MOV.U32 R198, RZ, RZ, R191 ;  /* 0x000000ffffc67224 */ /* 0x000fe400078e00bf */
[----:B------:R-:W-:Y:S02]  /*1e860*/  IMAD.MOV.U32 R191, RZ, RZ, R238 ;  /* 0x000000ffffbf7224 */ /* 0x000fe400078e00ee */
[----:B------:R3:W5:Y:S01]  /*1e870*/  LDL.LU R238, [R1+0x118] ;  /* 0x0001180001ee7983 */ /* 0x0007620000300800 */
[----:B------:R-:W4:Y:S01]  /*1e880*/  MUFU.EX2 R247, R2 ;  /* 0x0000000200f77308 */ /* 0x000f220000000800 */
        /* <DEDUP_REMOVED lines=12> */
[----:B------:R-:W-:Y:S01]  /*1e950*/  IMAD.MOV.U32 R169, RZ, RZ, R243 ;  /* 0x000000ffffa97224 */ /* 0x000fe200078e00f3 */
[----:B----4-:R-:W-:Y:S01]  /*1e960*/  F2FP.PACK_AB R83, R247, R148 ;  /* 0x00000094f753723e */ /* 0x010fe200000000ff */
[----:B------:R-:W-:Y:S01]  /*1e970*/  FFMA.FTZ R2, R251, c[0x0][0x23c], -R92 ;  /* 0x00008f00fb027a23 */ /* 0x000fe2000001085c */
[----:B------:R3:W5:Y:S01]  /*1e980*/  LDL.LU R243, [R1+0x114] ;  /* 0x0001140001f37983 */ /* 0x0007620000300800 */
[----:B------:R-:W-:Y:S01]  /*1e990*/  IMAD.MOV.U32 R251, RZ, RZ, R244 ;  /* 0x000000fffffb7224 */ /* 0x000fe200078e00f4 */
[----:B------:R-:W-:Y:S02]  /*1e9a0*/  MOV R244, R198 ;  /* 0x000000c600f47202 */ /* 0x000fe40000000f00 */
        /* <DEDUP_REMOVED lines=13> */
[----:B----4-:R-:W-:Y:S02]  /*1ea80*/  FFMA.FTZ R2, R245, c[0x0][0x23c], -R92 ;  /* 0x00008f00f5027a23 */ /* 0x010fe4000001085c */
        /* <DEDUP_REMOVED lines=23> */
[--C-:B----4-:R-:W-:Y:S02]  /*1ec00*/  FFMA.FTZ R2, R210, c[0x0][0x23c], -R92.reuse ;  /* 0x00008f00d2027a23 */ /* 0x110fe4000001085c */
[----:B------:R-:W-:Y:S02]  /*1ec10*/  IMAD.MOV.U32 R210, RZ, RZ, R251 ;  /* 0x000000ffffd27224 */ /* 0x000fe400078e00fb */
[----:B------:R4:W-:Y:S01]  /*1ec20*/  MUFU.EX2 R175, R2 ;  /* 0x0000000200af7308 */ /* 0x0009e20000000800 */
[----:B------:R-:W-:Y:S02]  /*1ec30*/  FFMA.FTZ R3, R206, c[0x0][0x23c], -R92 ;  /* 0x00008f00ce037a23 */ /* 0x000fe4000001085c */
        /* <DEDUP_REMOVED lines=8> */
[----:B------:R-:W-:Y:S02]  /*1ecc0*/  IMAD.MOV.U32 R251, RZ, RZ, R244 ;  /* 0x000000fffffb7224 */ /* 0x000fe400078e00f4 */
[----:B------:R-:W-:Y:S02]  /*1ecd0*/  IMAD.MOV.U32 R244, RZ, RZ, R187 ;  /* 0x000000fffff47224 */ /* 0x000fe400078e00bb */
[----:B------:R-:W-:Y:S02]  /*1ece0*/  IMAD.MOV.U32 R187, RZ, RZ, R184 ;  /* 0x000000ffffbb7224 */ /* 0x000fe400078e00b8 */
[----:B------:R-:W-:Y:S02]  /*1ecf0*/  IMAD.MOV.U32 R184, RZ, RZ, R190 ;  /* 0x000000ffffb87224 */ /* 0x000fe400078e00be */
[----:B----4-:R-:W-:Y:S02]  /*1ed00*/  FFMA.FTZ R2, R205, c[0x0][0x23c], -R100 ;  /* 0x00008f00cd027a23 */ /* 0x010fe40000010864 */
[----:B------:R-:W-:Y:S02]  /*1ed10*/  IMAD.MOV.U32 R190, RZ, RZ, R180 ;  /* 0x000000ffffbe7224 */ /* 0x000fe400078e00b4 */
[----:B------:R4:W-:Y:S01]  /*1ed20*/  MUFU.EX2 R246, R2 ;  /* 0x0000000200f67308 */ /* 0x0009e20000000800 */
        /* <DEDUP_REMOVED lines=51> */
[----:B----4-:R-:W-:Y:S02]  /*1f060*/  FFMA.FTZ R2, R203, c[0x0][0x23c], -R100 ;  /* 0x00008f00cb027a23 */ /* 0x010fe40000010864 */
        /* <DEDUP_REMOVED lines=8> */
[----:B------:R3:W5:Y:S01]  /*1f0f0*/  LDL.LU R229, [R1+0x100] ;  /* 0x0001000001e57983 */ /* 0x0007620000300800 */
[----:B--2---:R-:W-:Y:S02]  /*1f100*/  FFMA.FTZ R3, R226, c[0x0][0x23c], -R92 ;  /* 0x00008f00e2037a23 */ /* 0x004fe4000001085c */
[----:B------:R-:W-:Y:S01]  /*1f110*/  IMAD.MOV.U32 R103, RZ, RZ, R205 ;  /* 0x000000ffff677224 */ /* 0x000fe200078e00cd */
[----:B------:R3:W5:Y:S01]  /*1f120*/  LDL.LU R228, [R1+0xfc] ;  /* 0x0000fc0001e47983 */ /* 0x0007620000300800 */
[----:B------:R-:W-:Y:S01]  /*1f130*/  IMAD.MOV.U32 R93, RZ, RZ, R210 ;  /* 0x000000ffff5d7224 */ /* 0x000fe200078e00d2 */
[----:B------:R-:W-:Y:S01]  /*1f140*/  MUFU.EX2 R205, R109 ;  /* 0x0000006d00cd7308 */ /* 0x000fe20000000800 */
[----:B------:R-:W-:Y:S01]  /*1f150*/  IMAD.MOV.U32 R104, RZ, RZ, R206 ;  /* 0x000000ffff687224 */ /* 0x000fe200078e00ce */
[----:B------:R3:W5:Y:S01]  /*1f160*/  LDL.LU R227, [R1+0xf8] ;  /* 0x0000f80001e37983 */ /* 0x0007620000300800 */
[----:B------:R-:W-:Y:S02]  /*1f170*/  IMAD.MOV.U32 R96, RZ, RZ, R204 ;  /* 0x000000ffff607224 */ /* 0x000fe400078e00cc */
[----:B------:R-:W-:Y:S01]  /*1f180*/  IMAD.MOV.U32 R201, RZ, RZ, R203 ;  /* 0x000000ffffc97224 */ /* 0x000fe200078e00cb */
[----:B------:R3:W5:Y:S01]  /*1f190*/  LDL.LU R226, [R1+0xf4] ;  /* 0x0000f40001e27983 */ /* 0x0007620000300800 */
[----:B------:R-:W-:Y:S01]  /*1f1a0*/  IMAD.MOV.U32 R95, RZ, RZ, R96 ;  /* 0x000000ffff5f7224 */ /* 0x000fe200078e0060 */
[----:B------:R-:W-:Y:S01]  /*1f1b0*/  MOV R96, R185 ;  /* 0x000000b900607202 */ /* 0x000fe20000000f00 */
[----:B----4-:R-:W-:Y:S01]  /*1f1c0*/  FFMA.FTZ R2, R202, c[0x0][0x23c], -R100 ;  /* 0x00008f00ca027a23 */ /* 0x010fe20000010864 */
[----:B------:R2:W-:Y:S01]  /*1f1d0*/  MUFU.EX2 R206, R108 ;  /* 0x0000006c00ce7308 */ /* 0x0005e20000000800 */
[----:B------:R-:W-:Y:S09]  /*1f1e0*/  IMAD.MOV.U32 R185, RZ, RZ, R222 ;  /* 0x000000ffffb97224 */ /* 0x000ff200078e00de */
[----:B------:R4:W1:Y:S10]  /*1f1f0*/  MUFU.EX2 R251, R2 ;  /* 0x0000000200fb7308 */ /* 0x0008740000000800 */
[----:B------:R-:W-:Y:S01]  /*1f200*/  MUFU.EX2 R210, R106 ;  /* 0x0000006a00d27308 */ /* 0x000fe20000000800 */
[----:B--2---:R-:W-:Y:S02]  /*1f210*/  IMAD.MOV.U32 R108, RZ, RZ, R245 ;  /* 0x000000ffff6c7224 */ /* 0x004fe400078e00f5 */
[----:B------:R-:W-:Y:S02]  /*1f220*/  IMAD.MOV.U32 R245, RZ, RZ, R180 ;  /* 0x000000fffff57224 */ /* 0x000fe400078e00b4 */
[----:B------:R-:W-:Y:S05]  /*1f230*/  IMAD.MOV.U32 R180, RZ, RZ, R170 ;  /* 0x000000ffffb47224 */ /* 0x000fea00078e00aa */
[----:B------:R2:W-:Y:S01]  /*1f240*/  MUFU.EX2 R204, R107 ;  /* 0x0000006b00cc7308 */ /* 0x0005e20000000800 */
[----:B------:R-:W-:Y:S02]  /*1f250*/  IMAD.MOV.U32 R170, RZ, RZ, R162 ;  /* 0x000000ffffaa7224 */ /* 0x000fe400078e00a2 */
[--C-:B------:R-:W-:Y:S02]  /*1f260*/  FFMA.FTZ R162, R128, c[0x0][0x23c], -R92.reuse ;  /* 0x00008f0080a27a23 */ /* 0x100fe4000001085c */
[----:B----4-:R-:W-:Y:S02]  /*1f270*/  FFMA.FTZ R2, R103, c[0x0][0x23c], -R92 ;  /* 0x00008f0067027a23 */ /* 0x010fe4000001085c */
[----:B------:R-:W-:Y:S02]  /*1f280*/  IMAD.MOV.U32 R103, RZ, RZ, R104 ;  /* 0x000000ffff677224 */ /* 0x000fe400078e0068 */
[----:B------:R-:W-:Y:S01]  /*1f290*/  IMAD.MOV.U32 R104, RZ, RZ, R93 ;  /* 0x000000ffff687224 */ /* 0x000fe200078e005d */
[----:B------:R4:W-:Y:S01]  /*1f2a0*/  MUFU.EX2 R202, R111 ;  /* 0x0000006f00ca7308 */ /* 0x0009e20000000800 */
[----:B------:R-:W-:Y:S02]  /*1f2b0*/  FFMA.FTZ R93, R225, c[0x0][0x23c], -R92 ;  /* 0x00008f00e15d7a23 */ /* 0x000fe4000001085c */
[----:B------:R3:W5:Y:S01]  /*1f2c0*/  LDL.LU R225, [R1+0xf0] ;  /* 0x0000f00001e17983 */ /* 0x0007620000300800 */
[----:B------:R-:W-:Y:S02]  /*1f2d0*/  IMAD.MOV.U32 R99, RZ, RZ, R103 ;  /* 0x000000ffff637224 */ /* 0x000fe400078e0067 */
[----:B------:R-:W-:Y:S02]  /*1f2e0*/  IMAD.MOV.U32 R103, RZ, RZ, R104 ;  /* 0x000000ffff677224 */ /* 0x000fe400078e0068 */
[----:B------:R-:W-:Y:S02]  /*1f2f0*/  IMAD.MOV.U32 R104, RZ, RZ, R94 ;  /* 0x000000ffff687224 */ /* 0x000fe400078e005e */
[----:B------:R-:W-:Y:S01]  /*1f300*/  FFMA.FTZ R94, R224, c[0x0][0x23c], -R92 ;  /* 0x00008f00e05e7a23 */ /* 0x000fe2000001085c */
[----:B------:R1:W-:Y:S01]  /*1f310*/  MUFU.EX2 R203, R110 ;  /* 0x0000006e00cb7308 */ /* 0x0003e20000000800 */
[----:B------:R3:W5:Y:S01]  /*1f320*/  LDL.LU R224, [R1+0xec] ;  /* 0x0000ec0001e07983 */ /* 0x0007620000300800 */
[----:B------:R-:W-:Y:S02]  /*1f330*/  IMAD.MOV.U32 R98, RZ, RZ, R99 ;  /* 0x000000ffff627224 */ /* 0x000fe400078e0063 */
[----:B------:R-:W-:Y:S01]  /*1f340*/  IMAD.MOV.U32 R99, RZ, RZ, R201 ;  /* 0x000000ffff637224 */ /* 0x000fe200078e00c9 */
[----:B------:R3:W5:Y:S01]  /*1f350*/  LDL.LU R223, [R1+0xe8] ;  /* 0x0000e80001df7983 */ /* 0x0007620000300800 */
[----:B--2---:R-:W-:Y:S02]  /*1f360*/  IMAD.MOV.U32 R107, RZ, RZ, R96 ;  /* 0x000000ffff6b7224 */ /* 0x004fe400078e0060 */
[----:B------:R-:W-:Y:S01]  /*1f370*/  IMAD.MOV.U32 R102, RZ, RZ, R99 ;  /* 0x000000ffff667224 */ /* 0x000fe200078e0063 */
[----:B------:R3:W5:Y:S01]  /*1f380*/  LDL.LU R222, [R1+0xe4] ;  /* 0x0000e40001de7983 */ /* 0x0007620000300800 */
[----:B------:R-:W-:Y:S01]  /*1f390*/  FFMA.FTZ R99, R221, c[0x0][0x23c], -R92 ;  /* 0x00008f00dd637a23 */ /* 0x000fe2000001085c */
[----:B------:R2:W-:Y:S01]  /*1f3a0*/  MUFU.EX2 R201, R112 ;  /* 0x0000007000c97308 */ /* 0x0005e20000000800 */
[----:B------:R-:W-:Y:S01]  /*1f3b0*/  IMAD.MOV.U32 R109, RZ, RZ, R102 ;  /* 0x000000ffff6d7224 */ /* 0x000fe200078e0066 */
[----:B------:R3:W5:Y:S01]  /*1f3c0*/  LDL.LU R221, [R1+0xe0] ;  /* 0x0000e00001dd7983 */ /* 0x0007620000300800 */
[----:B------:R-:W-:Y:S02]  /*1f3d0*/  FFMA.FTZ R102, R135, c[0x0][0x23c], -R92 ;  /* 0x00008f0087667a23 */ /* 0x000fe4000001085c */
[----:B------:R-:W-:Y:S01]  /*1f3e0*/  IMAD.MOV.U32 R106, RZ, RZ, R109 ;  /* 0x000000ffff6a7224 */ /* 0x000fe200078e006d */
[----:B------:R3:W5:Y:S01]  /*1f3f0*/  LDL.LU R220, [R1+0xdc] ;  /* 0x0000dc0001dc7983 */ /* 0x0007620000300800 */
[----:B------:R-:W-:Y:S02]  /*1f400*/  IMAD.MOV.U32 R96, RZ, RZ, R190 ;  /* 0x000000ffff607224 */ /* 0x000fe400078e00be */
[----:B------:R-:W-:Y:S01]  /*1f410*/  IMAD.MOV.U32 R190, RZ, RZ, R171 ;  /* 0x000000ffffbe7224 */ /* 0x000fe200078e00ab */
[----:B------:R3:W5:Y:S01]  /*1f420*/  LDL.LU R135, [R1+0xd8] ;  /* 0x0000d80001877983 */ /* 0x0007620000300800 */
[----:B----4-:R-:W-:Y:S02]  /*1f430*/  IMAD.MOV.U32 R111, RZ, RZ, R107 ;  /* 0x000000ffff6f7224 */ /* 0x010fe400078e006b */
[----:B------:R-:W-:Y:S01]  /*1f440*/  IMAD.MOV.U32 R107, RZ, RZ, R245 ;  /* 0x000000ffff6b7224 */ /* 0x000fe200078e00f5 */
[----:B------:R-:W4:Y:S01]  /*1f450*/  LDL.LU R76, [R1+0xa0] ;  /* 0x0000a000014c7983 */ /* 0x000f220000300800 */
[----:B------:R-:W-:Y:S02]  /*1f460*/  IMAD.MOV.U32 R245, RZ, RZ, R190 ;  /* 0x000000fffff57224 */ /* 0x000fe400078e00be */
[----:B------:R-:W-:Y:S01]  /*1f470*/  IMAD.MOV.U32 R128, RZ, RZ, R170 ;  /* 0x000000ffff807224 */ /* 0x000fe200078e00aa */
[----:B------:R-:W3:Y:S01]  /*1f480*/  LDL.LU R80, [R1+0xa4] ;  /* 0x0000a40001507983 */ /* 0x000ee20000300800 */
[----:B------:R-:W-:Y:S01]  /*1f490*/  IMAD.MOV.U32 R109, RZ, RZ, R191 ;  /* 0x000000ffff6d7224 */ /* 0x000fe200078e00bf */
[----:B------:R-:W-:Y:S01]  /*1f4a0*/  MUFU.EX2 R170, R93 ;  /* 0x0000005d00aa7308 */ /* 0x000fe20000000800 */
[----:B------:R-:W-:Y:S02]  /*1f4b0*/  IMAD.MOV.U32 R171, RZ, RZ, R163 ;  /* 0x000000ffffab7224 */ /* 0x000fe400078e00a3 */
[----:B-1----:R-:W-:Y:S02]  /*1f4c0*/  IMAD.MOV.U32 R110, RZ, RZ, R109 ;  /* 0x000000ffff6e7224 */ /* 0x002fe400078e006d */
[----:B--2---:R-:W-:Y:S02]  /*1f4d0*/  IMAD.MOV.U32 R112, RZ, RZ, R106 ;  /* 0x000000ffff707224 */ /* 0x004fe400078e006a */
[----:B------:R-:W-:Y:S02]  /*1f4e0*/  IMAD.MOV.U32 R106, RZ, RZ, R180 ;  /* 0x000000ffff6a7224 */ /* 0x000fe400078e00b4 */
[----:B------:R-:W-:Y:S01]  /*1f4f0*/  IMAD.MOV.U32 R180, RZ, RZ, R172 ;  /* 0x000000ffffb47224 */ /* 0x000fe200078e00ac */
[----:B------:R1:W-:Y:S01]  /*1f500*/  MUFU.EX2 R191, R113 ;  /* 0x0000007100bf7308 */ /* 0x0003e20000000800 */
[----:B------:R-:W-:Y:S02]  /*1f510*/  IMAD.MOV.U32 R109, RZ, RZ, R171 ;  /* 0x000000ffff6d7224 */ /* 0x000fe400078e00ab */
[--C-:B------:R-:W-:Y:S01]  /*1f520*/  FFMA.FTZ R163, R127, c[0x0][0x23c], -R92.reuse ;  /* 0x00008f007fa37a23 */ /* 0x100fe2000001085c */
[----:B------:R-:W-:Y:S01]  /*1f530*/  MOV R127, R186 ;  /* 0x000000ba007f7202 */ /* 0x000fe20000000f00 */
[--C-:B------:R-:W-:Y:S02]  /*1f540*/  FFMA.FTZ R98, R98, c[0x0][0x23c], -R92.reuse ;  /* 0x00008f0062627a23 */ /* 0x100fe4000001085c */
[--C-:B------:R-:W-:Y:S02]  /*1f550*/  FFMA.FTZ R103, R103, c[0x0][0x23c], -R92.reuse ;  /* 0x00008f0067677a23 */ /* 0x100fe4000001085c */
[----:B------:R-:W-:Y:S01]  /*1f560*/  FFMA.FTZ R104, R104, c[0x0][0x23c], -R92 ;  /* 0x00008f0068687a23 */ /* 0x000fe2000001085c */
[----:B------:R2:W-:Y:S10]  /*1f570*/  MUFU.EX2 R172, R2 ;  /* 0x0000000200ac7308 */ /* 0x0005f40000000800 */
[----:B------:R2:W2:Y:S01]  /*1f580*/  MUFU.EX2 R171, R3 ;  /* 0x0000000300ab7308 */ /* 0x0004a20000000800 */
[----:B-1----:R-:W-:Y:S02]  /*1f590*/  IMAD.MOV.U32 R113, RZ, RZ, R108 ;  /* 0x000000ffff717224 */ /* 0x002fe400078e006c */
[----:B------:R-:W-:Y:S02]  /*1f5a0*/  IMAD.MOV.U32 R108, RZ, RZ, R96 ;  /* 0x000000ffff6c7224 */ /* 0x000fe400078e0060 */
[----:B------:R-:W-:Y:S02]  /*1f5b0*/  FADD.FTZ R96, R124, R114 ;  /* 0x000000727c607221 */ /* 0x000fe40000010000 */
[----:B------:R-:W-:Y:S03]  /*1f5c0*/  IMAD.MOV.U32 R114, RZ, RZ, R189 ;  /* 0x000000ffff727224 */ /* 0x000fe600078e00bd */
[----:B------:R-:W-:Y:S01]  /*1f5d0*/  MUFU.EX2 R186, R131 ;  /* 0x0000008300ba7308 */ /* 0x000fe20000000800 */
[----:B------:R-:W-:Y:S02]  /*1f5e0*/  IMAD.MOV.U32 R124, RZ, RZ, R112 ;  /* 0x000000ffff7c7224 */ /* 0x000fe400078e0070 */
[----:B--2---:R-:W-:Y:S02]  /*1f5f0*/  FFMA.FTZ R2, R181, c[0x0][0x23c], -R100 ;  /* 0x00008f00b5027a23 */ /* 0x004fe40000010864 */
[----:B------:R-:W-:Y:S02]  /*1f600*/  IMAD.MOV.U32 R181, RZ, RZ, R168 ;  /* 0x000000ffffb57224 */ /* 0x000fe400078e00a8 */
[----:B------:R-:W-:Y:S03]  /*1f610*/  IMAD.MOV.U32 R112, RZ, RZ, R187 ;  /* 0x000000ffff707224 */ /* 0x000fe600078e00bb */
[----:B------:R1:W-:Y:S01]  /*1f620*/  MUFU.EX2 R168, R2 ;  /* 0x0000000200a87308 */ /* 0x0003e20000000800 */
[----:B------:R-:W-:Y:S02]  /*1f630*/  IMAD.MOV.U32 R3, RZ, RZ, R113 ;  /* 0x000000ffff037224 */ /* 0x000fe400078e0071 */
[----:B------:R-:W-:Y:S07]  /*1f640*/  IMAD.MOV.U32 R113, RZ, RZ, R95 ;  /* 0x000000ffff717224 */ /* 0x000fee00078e005f */
[----:B------:R-:W-:Y:S10]  /*1f650*/  MUFU.EX2 R189, R117 ;  /* 0x0000007500bd7308 */ /* 0x000ff40000000800 */
[----:B------:R2:W2:Y:S01]  /*1f660*/  MUFU.EX2 R190, R94 ;  /* 0x0000005e00be7308 */ /* 0x0004a20000000800 */
[--C-:B-1----:R-:W-:Y:S09]  /*1f670*/  FFMA.FTZ R2, R245, c[0x0][0x23c], -R100.reuse ;  /* 0x00008f00f5027a23 */ /* 0x102ff20000010864 */
[----:B------:R1:W1:Y:S10]  /*1f680*/  MUFU.EX2 R245, R2 ;  /* 0x0000000200f57308 */ /* 0x0002740000000800 */
[----:B------:R-:W-:Y:S01]  /*1f690*/  MUFU.EX2 R187, R126 ;  /* 0x0000007e00bb7308 */ /* 0x000fe20000000800 */
[----:B--2---:R-:W-:Y:S09]  /*1f6a0*/  LDSM.16.MT88.4 R92, [R219+0x9800] ;  /* 0x00980000db5c783b */ /* 0x004ff20000004200 */
[----:B------:R-:W-:Y:S01]  /*1f6b0*/  MUFU.EX2 R126, R208 ;  /* 0x000000d0007e7308 */ /* 0x000fe20000000800 */
[--C-:B-1----:R-:W-:Y:S09]  /*1f6c0*/  FFMA.FTZ R2, R169, c[0x0][0x23c], -R100.reuse ;  /* 0x00008f00a9027a23 */ /* 0x102ff20000010864 */
[----:B------:R1:W-:Y:S02]  /*1f6d0*/  MUFU.EX2 R169, R2 ;  /* 0x0000000200a97308 */ /* 0x0003e40000000800 */
[----:B-1----:R-:W-:Y:S02]  /*1f6e0*/  FFMA.FTZ R2, R128, c[0x0][0x23c], -R100 ;  /* 0x00008f0080027a23 */ /* 0x002fe40000010864 */
[----:B------:R-:W-:Y:S06]  /*1f6f0*/  IMAD.MOV.U32 R128, RZ, RZ, R188 ;  /* 0x000000ffff807224 */ /* 0x000fec00078e00bc */
[----:B------:R-:W-:Y:S10]  /*1f700*/  MUFU.EX2 R188, R122 ;  /* 0x0000007a00bc7308 */ /* 0x000ff40000000800 */
[----:B------:R-:W-:Y:S01]  /*1f710*/  MUFU.EX2 R122, R161 ;  /* 0x000000a1007a7308 */ /* 0x000fe20000000800 */
[----:B----4-:R-:W-:Y:S01]  /*1f720*/  FFMA.FTZ R69, R69, R76, R119 ;  /* 0x0000004c45457223 */ /* 0x010fe20000010077 */
[----:B------:R-:W-:Y:S01]  /*1f730*/  F2FP.PACK_AB R76, R145, R142 ;  /* 0x0000008e914c723e */ /* 0x000fe200000000ff */
[----:B------:R-:W-:Y:S02]  /*1f740*/  IMAD.MOV.U32 R119, RZ, RZ, R244 ;  /* 0x000000ffff777224 */ /* 0x000fe400078e00f4 */
[----:B------:R-:W-:Y:S05]  /*1f750*/  IMAD.MOV.U32 R244, RZ, RZ, R182 ;  /* 0x000000fffff47224 */ /* 0x000fea00078e00b6 */
[----:B------:R1:W2:Y:S01]  /*1f760*/  MUFU.EX2 R182, R2 ;  /* 0x0000000200b67308 */ /* 0x0002a20000000800 */
[----:B---3--:R-:W-:Y:S01]  /*1f770*/  FFMA.FTZ R68, R68, R80, R115 ;  /* 0x0000005044447223 */ /* 0x008fe20000010073 */
[-C--:B------:R-:W-:Y:S01]  /*1f780*/  HMMA.16816.F32 R4, R76, R84.reuse, R4 ;  /* 0x000000544c04723c */ /* 0x080fe20000001804 */
[----:B------:R-:W-:Y:S01]  /*1f790*/  F2FP.PACK_AB R80, R249, R193 ;  /* 0x000000c1f950723e */ /* 0x000fe200000000ff */
[----:B------:R-:W-:Y:S02]  /*1f7a0*/  IMAD.MOV.U32 R115, RZ, RZ, R184 ;  /* 0x000000ffff737224 */ /* 0x000fe400078e00b8 */
[----:B------:R-:W-:Y:S02]  /*1f7b0*/  FADD.FTZ R3, R3, R69 ;  /* 0x0000004503037221 */ /* 0x000fe40000010000 */
[----:B------:R-:W-:Y:S02]  /*1f7c0*/  IMAD.MOV.U32 R117, RZ, RZ, R115 ;  /* 0x000000ffff757224 */ /* 0x000fe400078e0073 */
[C---:B------:R-:W-:Y:S01]  /*1f7d0*/  HMMA.16816.F32 R8, R80.reuse, R84, R8 ;  /* 0x000000545008723c */ /* 0x040fe20000001808 */
[----:B------:R-:W-:Y:S03]  /*1f7e0*/  MUFU.EX2 R184, R129 ;  /* 0x0000008100b87308 */ /* 0x000fe60000000800 */
[----:B------:R-:W-:Y:S02]  /*1f7f0*/  IMAD.MOV.U32 R115, RZ, RZ, R106 ;  /* 0x000000ffff737224 */ /* 0x000fe400078e006a */
[----:B------:R-:W-:Y:S02]  /*1f800*/  IMAD.MOV.U32 R106, RZ, RZ, R132 ;  /* 0x000000ffff6a7224 */ /* 0x000fe400078e0084 */
[-C--:B------:R-:W-:Y:S03]  /*1f810*/  HMMA.16816.F32 R12, R80, R86.reuse, R12 ;  /* 0x00000056500c723c */ /* 0x080fe6000000180c */
[----:B------:R-:W-:Y:S01]  /*1f820*/  MUFU.EX2 R132, R101 ;  /* 0x0000006500847308 */ /* 0x000fe20000000800 */
[----:B-1----:R-:W-:Y:S04]  /*1f830*/  IMAD.MOV.U32 R2, RZ, RZ, R183 ;  /* 0x000000ffff027224 */ /* 0x002fe800078e00b7 */
[C---:B------:R-:W-:Y:S01]  /*1f840*/  HMMA.16816.F32 R16, R76.reuse, R86, R16 ;  /* 0x000000564c10723c */ /* 0x040fe20000001810 */
[----:B------:R-:W1:Y:S03]  /*1f850*/  LDSM.16.MT88.4 R84, [R217+0x9000] ;  /* 0x00900000d954783b */ /* 0x000e660000004200 */
[----:B------:R-:W-:Y:S01]  /*1f860*/  FADD.FTZ R2, R2, R68 ;  /* 0x0000004402027221 */ /* 0x000fe20000010000 */
[----:B------:R3:W-:Y:S01]  /*1f870*/  MUFU.EX2 R183, R118 ;  /* 0x0000007600b77308 */ /* 0x0007e20000000800 */
[----:B------:R-:W-:Y:S02]  /*1f880*/  FADD.FTZ R68, R185, R96 ;  /* 0x00000060b9447221 */ /* 0x000fe40000010000 */
[-C--:B------:R-:W-:Y:S04]  /*1f890*/  HMMA.16816.F32 R20, R76, R88.reuse, R20 ;  /* 0x000000584c14723c */ /* 0x080fe80000001814 */
[----:B------:R-:W-:Y:S02]  /*1f8a0*/  FADD.FTZ R68, R114, R68 ;  /* 0x0000004472447221 */ /* 0x000fe40000010000 */
[----:B------:R-:W-:Y:S01]  /*1f8b0*/  IMAD.MOV.U32 R114, RZ, RZ, R111 ;  /* 0x000000ffff727224 */ /* 0x000fe200078e006f */
[----:B------:R-:W-:Y:S01]  /*1f8c0*/  MUFU.EX2 R185, R130 ;  /* 0x0000008200b97308 */ /* 0x000fe20000000800 */
[C---:B------:R-:W-:Y:S01]  /*1f8d0*/  HMMA.16816.F32 R24, R80.reuse, R88, R24 ;  /* 0x000000585018723c */ /* 0x040fe20000001818 */
[----:B------:R-:W-:Y:S03]  /*1f8e0*/  IMAD.MOV.U32 R111, RZ, RZ, R133 ;  /* 0x000000ffff6f7224 */ /* 0x000fe600078e0085 */
[----:B------:R-:W-:Y:S04]  /*1f8f0*/  FADD.FTZ R68, R120, R68 ;  /* 0x0000004478447221 */ /* 0x000fe80000010000 */
[-C--:B------:R-:W-:Y:S01]  /*1f900*/  HMMA.16816.F32 R28, R80, R90.reuse, R28 ;  /* 0x0000005a501c723c */ /* 0x080fe2000000181c */
[----:B------:R-:W-:Y:S03]  /*1f910*/  MUFU.EX2 R133, R99 ;  /* 0x0000006300857308 */ /* 0x000fe60000000800 */
[----:B------:R-:W-:Y:S02]  /*1f920*/  FADD.FTZ R68, R125, R68 ;  /* 0x000000447d447221 */ /* 0x000fe40000010000 */
[----:B---3--:R-:W-:Y:S02]  /*1f930*/  IMAD.MOV.U32 R118, RZ, RZ, R181 ;  /* 0x000000ffff767224 */ /* 0x008fe400078e00b5 */
[C---:B------:R-:W-:Y:S01]  /*1f940*/  HMMA.16816.F32 R32, R76.reuse, R90, R32 ;  /* 0x0000005a4c20723c */ /* 0x040fe20000001820 */
[----:B------:R-:W3:Y:S02]  /*1f950*/  LDSM.16.MT88.4 R88, [R218+0x9000] ;  /* 0x00900000da58783b */ /* 0x000ee40000004200 */
[----:B------:R-:W-:Y:S01]  /*1f960*/  MUFU.EX2 R120, R160 ;  /* 0x000000a000787308 */ /* 0x000fe20000000800 */
[----:B------:R-:W-:Y:S02]  /*1f970*/  FADD.FTZ R69, R118, R3 ;  /* 0x0000000376457221 */ /* 0x000fe40000010000 */
[----:B------:R-:W-:Y:S02]  /*1f980*/  FADD.FTZ R3, R124, R2 ;  /* 0x000000027c037221 */ /* 0x000fe40000010000 */
[----:B------:R-:W-:Y:S01]  /*1f990*/  FFMA.FTZ R2, R117, c[0x0][0x23c], -R100 ;  /* 0x00008f0075027a23 */ /* 0x000fe20000010864 */
[-C--:B-1----:R-:W-:Y:S03]  /*1f9a0*/  HMMA.16816.F32 R36, R76, R84.reuse, R36 ;  /* 0x000000544c24723c */ /* 0x082fe60000001824 */
[----:B------:R-:W-:Y:S01]  /*1f9b0*/  IMAD.MOV.U32 R118, RZ, RZ, R119 ;  /* 0x000000ffff767224 */ /* 0x000fe200078e0077 */
[----:B------:R1:W-:Y:S01]  /*1f9c0*/  MUFU.EX2 R131, R2 ;  /* 0x0000000200837308 */ /* 0x0003e20000000800 */
[----:B------:R-:W-:Y:S02]  /*1f9d0*/  FADD.FTZ R68, R140, R68 ;  /* 0x000000448c447221 */ /* 0x000fe40000010000 */
[----:B------:R-:W-:Y:S01]  /*1f9e0*/  IMAD.MOV.U32 R124, RZ, RZ, R113 ;  /* 0x000000ffff7c7224 */ /* 0x000fe200078e0071 */
[C---:B------:R-:W-:Y:S01]  /*1f9f0*/  HMMA.16816.F32 R40, R80.reuse, R84, R40 ;  /* 0x000000545028723c */ /* 0x040fe20000001828 */
[----:B------:R-:W-:Y:S03]  /*1fa00*/  FADD.FTZ R68, R143, R68 ;  /* 0x000000448f447221 */ /* 0x000fe60000010000 */
[----:B------:R-:W-:Y:S02]  /*1fa10*/  IMAD.MOV.U32 R113, RZ, RZ, R110 ;  /* 0x000000ffff717224 */ /* 0x000fe400078e006e */
[----:B------:R-:W-:Y:S01]  /*1fa20*/  IMAD.MOV.U32 R110, RZ, RZ, R134 ;  /* 0x000000ffff6e7224 */ /* 0x000fe200078e0086 */
[----:B------:R-:W-:Y:S01]  /*1fa30*/  MUFU.EX2 R181, R116 ;  /* 0x0000007400b57308 */ /* 0x000fe20000000800 */
[-C--:B------:R-:W-:Y:S01]  /*1fa40*/  HMMA.16816.F32 R44, R80, R86.reuse, R44 ;  /* 0x00000056502c723c */ /* 0x080fe2000000182c */
[----:B------:R-:W-:Y:S03]  /*1fa50*/  FADD.FTZ R68, R142, R68 ;  /* 0x000000448e447221 */ /* 0x000fe60000010000 */
[----:B------:R-:W-:Y:S02]  /*1fa60*/  IMAD.MOV.U32 R119, RZ, RZ, R109 ;  /* 0x000000ffff777224 */ /* 0x000fe400078e006d */
[----:B------:R-:W-:Y:S02]  /*1fa70*/  FADD.FTZ R68, R145, R68 ;  /* 0x0000004491447221 */ /* 0x000fe40000010000 */
[C---:B------:R-:W-:Y:S01]  /*1fa80*/  HMMA.16816.F32 R48, R76.reuse, R86, R48 ;  /* 0x000000564c30723c */ /* 0x040fe20000001830 */
[----:B------:R-:W4:Y:S01]  /*1fa90*/  LDSM.16.MT88.4 R84, [R216+0x9800] ;  /* 0x00980000d854783b */ /* 0x000f220000004200 */
[----:B------:R-:W-:Y:S02]  /*1faa0*/  MUFU.EX2 R134, R98 ;  /* 0x0000006200867308 */ /* 0x000fe40000000800 */
[----:B-1----:R-:W-:Y:S02]  /*1fab0*/  FFMA.FTZ R2, R118, c[0x0][0x23c], -R100 ;  /* 0x00008f0076027a23 */ /* 0x002fe40000010864 */
[----:B------:R-:W-:Y:S02]  /*1fac0*/  IMAD.MOV.U32 R118, RZ, RZ, R124 ;  /* 0x000000ffff767224 */ /* 0x000fe400078e007c */
[-C--:B---3--:R-:W-:Y:S01]  /*1fad0*/  HMMA.16816.F32 R52, R76, R88.reuse, R52 ;  /* 0x000000584c34723c */ /* 0x088fe20000001834 */
[----:B------:R-:W-:Y:S03]  /*1fae0*/  IMAD.MOV.U32 R109, RZ, RZ, R180 ;  /* 0x000000ffff6d7224 */ /* 0x000fe600078e00b4 */
[----:B------:R1:W-:Y:S01]  /*1faf0*/  MUFU.EX2 R130, R2 ;  /* 0x0000000200827308 */ /* 0x0003e20000000800 */
[----:B------:R-:W-:Y:S02]  /*1fb00*/  IMAD.MOV.U32 R124, RZ, RZ, R114 ;  /* 0x000000ffff7c7224 */ /* 0x000fe400078e0072 */
[----:B------:R-:W-:Y:S01]  /*1fb10*/  IMAD.MOV.U32 R114, RZ, RZ, R115 ;  /* 0x000000ffff727224 */ /* 0x000fe200078e0073 */
[C---:B------:R-:W-:Y:S01]  /*1fb20*/  HMMA.16816.F32 R56, R80.reuse, R88, R56 ;  /* 0x000000585038723c */ /* 0x040fe20000001838 */
[----:B------:R-:W-:Y:S03]  /*1fb30*/  FADD.FTZ R3, R124, R3 ;  /* 0x000000037c037221 */ /* 0x000fe60000010000 */
[----:B------:R-:W-:Y:S02]  /*1fb40*/  IMAD.MOV.U32 R115, RZ, RZ, R119 ;  /* 0x000000ffff737224 */ /* 0x000fe400078e0077 */
[----:B------:R3:W2:Y:S01]  /*1fb50*/  MUFU.EX2 R180, R97 ;  /* 0x0000006100b47308 */ /* 0x0006a20000000800 */
[----:B------:R-:W-:Y:S01]  /*1fb60*/  IMAD.MOV.U32 R119, RZ, RZ, R127 ;  /* 0x000000ffff777224 */ /* 0x000fe200078e007f */
[-C--:B------:R-:W-:Y:S01]  /*1fb70*/  HMMA.16816.F32 R60, R80, R90.reuse, R60 ;  /* 0x0000005a503c723c */ /* 0x080fe2000000183c */
[----:B------:R-:W-:Y:S06]  /*1fb80*/  IMAD.MOV.U32 R208, RZ, RZ, R113 ;  /* 0x000000ffffd07224 */ /* 0x000fec00078e0071 */
[----:B------:R-:W-:Y:S01]  /*1fb90*/  F2FP.PACK_AB R80, R164, R198 ;  /* 0x000000c6a450723e */ /* 0x000fe200000000ff */
[----:B------:R-:W-:Y:S01]  /*1fba0*/  HMMA.16816.F32 R64, R76, R90, R64 ;  /* 0x0000005a4c40723c */ /* 0x000fe20000001840 */
[----:B------:R-:W-:Y:S01]  /*1fbb0*/  F2FP.PACK_AB R82, R211, R175 ;  /* 0x000000afd352723e */ /* 0x000fe200000000ff */
[----:B------:R-:W2:Y:S01]  /*1fbc0*/  LDSM.16.MT88.4 R88, [R217+0x9800] ;  /* 0x00980000d958783b */ /* 0x000ea20000004200 */
[----:B------:R-:W-:Y:S01]  /*1fbd0*/  MUFU.EX2 R124, R146 ;  /* 0x00000092007c7308 */ /* 0x000fe20000000800 */
[--C-:B-1----:R-:W-:Y:S01]  /*1fbe0*/  FFMA.FTZ R2, R244, c[0x0][0x23c], -R100.reuse ;  /* 0x00008f00f4027a23 */ /* 0x102fe20000010864 */
[----:B------:R-:W-:Y:S02]  /*1fbf0*/  F2FP.PACK_AB R81, R173, R246 ;  /* 0x000000f6ad51723e */ /* 0x000fe400000000ff */
[----:B------:R-:W-:Y:S02]  /*1fc00*/  F2FP.PACK_AB R76, R152, R150 ;  /* 0x00000096984c723e */ /* 0x000fe400000000ff */
[----:B------:R-:W-:Y:S03]  /*1fc10*/  F2FP.PACK_AB R77, R151, R149 ;  /* 0x00000095974d723e */ /* 0x000fe600000000ff */
[----:B------:R-:W-:Y:S01]  /*1fc20*/  F2FP.PACK_AB R78, R215, R214 ;  /* 0x000000d6d74e723e */ /* 0x000fe200000000ff */
[----:B------:R1:W-:Y:S01]  /*1fc30*/  MUFU.EX2 R244, R2 ;  /* 0x0000000200f47308 */ /* 0x0003e20000000800 */
[----:B------:R-:W-:Y:S01]  /*1fc40*/  F2FP.PACK_AB R79, R212, R213 ;  /* 0x000000d5d44f723e */ /* 0x000fe200000000ff */
[----:B---3--:R-:W-:Y:S01]  /*1fc50*/  LDSM.16.MT88.4 R96, [R217+0xa000] ;  /* 0x00a00000d960783b */ /* 0x008fe20000004200 */
[----:B------:R-:W-:Y:S05]  /*1fc60*/  F2FP.PACK_AB R83, R251, R174 ;  /* 0x000000aefb53723e */ /* 0x000fea00000000ff */
[-C--:B----4-:R-:W-:Y:S02]  /*1fc70*/  HMMA.16816.F32 R4, R76, R84.reuse, R4 ;  /* 0x000000544c04723c */ /* 0x090fe40000001804 */
[----:B------:R3:W-:Y:S06]  /*1fc80*/  MUFU.EX2 R127, R157 ;  /* 0x0000009d007f7308 */ /* 0x0007ec0000000800 */
[C---:B------:R-:W-:Y:S04]  /*1fc90*/  HMMA.16816.F32 R8, R80.reuse, R84, R8 ;  /* 0x000000545008723c */ /* 0x040fe80000001808 */
[----:B------:R-:W-:Y:S04]  /*1fca0*/  MUFU.EX2 R116, R105 ;  /* 0x0000006900747308 */ /* 0x000fe80000000800 */
[-C--:B------:R-:W-:Y:S01]  /*1fcb0*/  HMMA.16816.F32 R12, R80, R86.reuse, R12 ;  /* 0x00000056500c723c */ /* 0x080fe2000000180c */
[----:B-1----:R-:W-:Y:S05]  /*1fcc0*/  FFMA.FTZ R2, R128, c[0x0][0x23c], -R100 ;  /* 0x00008f0080027a23 */ /* 0x002fea0000010864 */
[----:B------:R1:W4:Y:S02]  /*1fcd0*/  MUFU.EX2 R129, R2 ;  /* 0x0000000200817308 */ /* 0x0003240000000800 */
[C---:B------:R-:W-:Y:S01]  /*1fce0*/  HMMA.16816.F32 R16, R76.reuse, R86, R16 ;  /* 0x000000564c10723c */ /* 0x040fe20000001810 */
[----:B------:R-:W4:Y:S03]  /*1fcf0*/  LDSM.16.MT88.4 R84, [R218+0x9800] ;  /* 0x00980000da54783b */ /* 0x000f260000004200 */
[----:B---3--:R-:W-:Y:S04]  /*1fd00*/  IMAD.MOV.U32 R157, RZ, RZ, R111 ;  /* 0x000000ffff9d7224 */ /* 0x008fe800078e006f */
[-C--:B------:R-:W-:Y:S01]  /*1fd10*/  HMMA.16816.F32 R20, R76, R92.reuse, R20 ;  /* 0x0000005c4c14723c */ /* 0x080fe20000001814 */
[----:B------:R-:W-:Y:S07]  /*1fd20*/  MUFU.EX2 R111, R176 ;  /* 0x000000b0006f7308 */ /* 0x000fee0000000800 */
[C---:B------:R-:W-:Y:S03]  /*1fd30*/  HMMA.16816.F32 R24, R80.reuse, R92, R24 ;  /* 0x0000005c5018723c */ /* 0x040fe60000001818 */
[----:B------:R-:W-:Y:S01]  /*1fd40*/  MUFU.EX2 R105, R75 ;  /* 0x0000004b00697308 */ /* 0x000fe20000000800 */
[----:B-1----:R-:W-:Y:S04]  /*1fd50*/  FADD.FTZ R2, R118, R69 ;  /* 0x0000004576027221 */ /* 0x002fe80000010000 */
[-C--:B------:R-:W-:Y:S01]  /*1fd60*/  HMMA.16816.F32 R28, R80, R94.reuse, R28 ;  /* 0x0000005e501c723c */ /* 0x080fe2000000181c */
[----:B------:R-:W3:Y:S03]  /*1fd70*/  LDL.LU R69, [R1+0xa8] ;  /* 0x0000a80001457983 */ /* 0x000ee60000300800 */
[----:B------:R-:W-:Y:S01]  /*1fd80*/  FADD.FTZ R101, R121, R2 ;  /* 0x0000000279657221 */ /* 0x000fe20000010000 */
[----:B------:R1:W-:Y:S01]  /*1fd90*/  MUFU.EX2 R128, R209 ;  /* 0x000000d100807308 */ /* 0x0003e20000000800 */
[----:B------:R-:W-:Y:S02]  /*1fda0*/  FADD.FTZ R2, R123, R3 ;  /* 0x000000037b027221 */ /* 0x000fe40000010000 */
[C---:B------:R-:W-:Y:S01]  /*1fdb0*/  HMMA.16816.F32 R32, R76.reuse, R94, R32 ;  /* 0x0000005e4c20723c */ /* 0x040fe20000001820 */
[----:B------:R-:W4:Y:S03]  /*1fdc0*/  LDSM.16.MT88.4 R92, [R216+0xa000] ;  /* 0x00a00000d85c783b */ /* 0x000f260000004200 */
[----:B------:R-:W-:Y:S03]  /*1fdd0*/  FADD.FTZ R3, R138, R101 ;  /* 0x000000658a037221 */ /* 0x000fe60000010000 */
[----:B------:R-:W-:Y:S01]  /*1fde0*/  MUFU.EX2 R123, R159 ;  /* 0x0000009f007b7308 */ /* 0x000fe20000000800 */
[-C--:B--2---:R-:W-:Y:S01]  /*1fdf0*/  HMMA.16816.F32 R36, R76, R88.reuse, R36 ;  /* 0x000000584c24723c */ /* 0x084fe20000001824 */
[----:B------:R-:W-:Y:S04]  /*1fe00*/  FADD.FTZ R3, R139, R3 ;  /* 0x000000038b037221 */ /* 0x000fe80000010000 */
[----:B------:R-:W-:Y:S03]  /*1fe10*/  FADD.FTZ R3, R147, R3 ;  /* 0x0000000393037221 */ /* 0x000fe60000010000 */
[C---:B------:R-:W-:Y:S01]  /*1fe20*/  HMMA.16816.F32 R40, R80.reuse, R88, R40 ;  /* 0x000000585028723c */ /* 0x040fe20000001828 */
[----:B------:R-:W-:Y:S01]  /*1fe30*/  FADD.FTZ R3, R141, R3 ;  /* 0x000000038d037221 */ /* 0x000fe20000010000 */
[----:B------:R-:W-:Y:S02]  /*1fe40*/  MUFU.EX2 R121, R158 ;  /* 0x0000009e00797308 */ /* 0x000fe40000000800 */
[----:B-1----:R-:W-:Y:S04]  /*1fe50*/  IMAD.MOV.U32 R209, RZ, RZ, R119 ;  /* 0x000000ffffd17224 */ /* 0x002fe800078e0077 */
[-C--:B------:R-:W-:Y:S04]  /*1fe60*/  HMMA.16816.F32 R44, R80, R90.reuse, R44 ;  /* 0x0000005a502c723c */ /* 0x080fe8000000182c */
[----:B------:R1:W-:Y:S04]  /*1fe70*/  MUFU.EX2 R119, R102 ;  /* 0x0000006600777308 */ /* 0x0003e80000000800 */
[C---:B------:R-:W-:Y:S01]  /*1fe80*/  HMMA.16816.F32 R48, R76.reuse, R90, R48 ;  /* 0x0000005a4c30723c */ /* 0x040fe20000001830 */
[----:B------:R-:W2:Y:S05]  /*1fe90*/  LDSM.16.MT88.4 R88, [R219+0xa000] ;  /* 0x00a00000db58783b */ /* 0x000eaa0000004200 */
[----:B------:R-:W2:Y:S02]  /*1fea0*/  MUFU.EX2 R118, R103 ;  /* 0x0000006700767308 */ /* 0x000ea40000000800 */
[-C--:B----4-:R-:W-:Y:S08]  /*1feb0*/  HMMA.16816.F32 R52, R76, R84.reuse, R52 ;  /* 0x000000544c34723c */ /* 0x090ff00000001834 */
[C---:B------:R-:W-:Y:S01]  /*1fec0*/  HMMA.16816.F32 R56, R80.reuse, R84, R56 ;  /* 0x000000545038723c */ /* 0x040fe20000001838 */
[----:B------:R-:W4:Y:S03]  /*1fed0*/  MUFU.EX2 R117, R104 ;  /* 0x0000006800757308 */ /* 0x000f260000000800 */
[----:B-1----:R-:W-:Y:S04]  /*1fee0*/  FFMA.FTZ R102, R106, c[0x0][0x23c], -R100 ;  /* 0x00008f006a667a23 */ /* 0x002fe80000010864 */
[-C--:B------:R-:W-:Y:S03]  /*1fef0*/  HMMA.16816.F32 R60, R80, R86.reuse, R60 ;  /* 0x00000056503c723c */ /* 0x080fe6000000183c */
[----:B------:R-:W-:Y:S04]  /*1ff00*/  MUFU.EX2 R106, R177 ;  /* 0x000000b1006a7308 */ /* 0x000fe80000000800 */
[----:B------:R-:W-:Y:S01]  /*1ff10*/  F2FP.PACK_AB R80, R171, R172 ;  /* 0x000000acab50723e */ /* 0x000fe200000000ff */
[----:B------:R-:W-:Y:S01]  /*1ff20*/  HMMA.16816.F32 R64, R76, R86, R64 ;  /* 0x000000564c40723c */ /* 0x000fe20000001840 */
[----:B------:R-:W-:Y:S01]  /*1ff30*/  F2FP.PACK_AB R82, R190, R170 ;  /* 0x000000aabe52723e */ /* 0x000fe200000000ff */
[----:B------:R-:W1:Y:S02]  /*1ff40*/  LDSM.16.MT88.4 R84, [R218+0xa000] ;  /* 0x00a00000da54783b */ /* 0x000e640000004200 */
[----:B------:R-:W-:Y:S01]  /*1ff50*/  F2FP.PACK_AB R81, R245, R168 ;  /* 0x000000a8f551723e */ /* 0x000fe200000000ff */
[----:B------:R-:W-:Y:S01]  /*1ff60*/  MUFU.EX2 R75, R102 ;  /* 0x00000066004b7308 */ /* 0x000fe20000000800 */
[----:B------:R-:W-:Y:S02]  /*1ff70*/  F2FP.PACK_AB R83, R182, R169 ;  /* 0x000000a9b653723e */ /* 0x000fe400000000ff */
[----:B------:R-:W-:Y:S04]  /*1ff80*/  F2FP.PACK_AB R76, R206, R205 ;  /* 0x000000cdce4c723e */ /* 0x000fe800000000ff */
[----:B------:R-:W-:Y:S02]  /*1ff90*/  F2FP.PACK_AB R77, R210, R204 ;  /* 0x000000ccd24d723e */ /* 0x000fe400000000ff */
[----:B------:R-:W-:Y:S01]  /*1ffa0*/  F2FP.PACK_AB R78, R202, R203 ;  /* 0x000000cbca4e723e */ /* 0x000fe200000000ff */
[----:B------:R-:W-:Y:S01]  /*1ffb0*/  MUFU.EX2 R104, R207 ;  /* 0x000000cf00687308 */ /* 0x000fe20000000800 */
[----:B------:R-:W-:Y:S07]  /*1ffc0*/  F2FP.PACK_AB R79, R191, R201 ;  /* 0x000000c9bf4f723e */ /* 0x000fee00000000ff */
[-C--:B------:R-:W-:Y:S02]  /*1ffd0*/  HMMA.16816.F32 R4, R76, R92.reuse, R4 ;  /* 0x0000005c4c04723c */ /* 0x080fe40000001804 */
[----:B------:R-:W-:Y:S06]  /*1ffe0*/  MUFU.EX2 R103, R200 ;  /* 0x000000c800677308 */ /* 0x000fec0000000800 */
        /* <DEDUP_REMOVED lines=36> */
[----:B------:R-:W2:Y:S03]  /*20230*/  LDSM.16.MT88.4 R92, [R219+0xb000] ;  /* 0x00b00000db5c783b */ /* 0x000ea60000004200 */
[----:B---3--:R-:W-:Y:S04]  /*20240*/  FFMA.FTZ R69, R0, R69, R209 ;  /* 0x0000004500457223 */ /* 0x008fe800000100d1 */
[-C--:B------:R-:W-:Y:S01]  /*20250*/  HMMA.16816.F32 R36, R76, R96.reuse, R36 ;  /* 0x000000604c24723c */ /* 0x080fe20000001824 */
[----:B------:R-:W-:Y:S03]  /*20260*/  FADD.FTZ R0, R136, R2 ;  /* 0x0000000288007221 */ /* 0x000fe60000010000 */
[----:B------:R-:W-:Y:S02]  /*20270*/  FFMA.FTZ R2, R115, c[0x0][0x23c], -R100 ;  /* 0x00008f0073027a23 */ /* 0x000fe40000010864 */
[----:B------:R-:W-:Y:S02]  /*20280*/  IMAD.MOV.U32 R209, RZ, RZ, R110 ;  /* 0x000000ffffd17224 */ /* 0x000fe400078e006e */
[C---:B------:R-:W-:Y:S01]  /*20290*/  HMMA.16816.F32 R40, R80.reuse, R96, R40 ;  /* 0x000000605028723c */ /* 0x040fe20000001828 */
[----:B------:R3:W-:Y:S03]  /*202a0*/  MUFU.EX2 R115, R2 ;  /* 0x0000000200737308 */ /* 0x0007e60000000800 */
[----:B------:R-:W-:Y:S04]  /*202b0*/  FFMA.FTZ R101, R209, c[0x0][0x23c], -R100 ;  /* 0x00008f00d1657a23 */ /* 0x000fe80000010864 */
[-C--:B------:R-:W-:Y:S03]  /*202c0*/  HMMA.16816.F32 R44, R80, R98.reuse, R44 ;  /* 0x00000062502c723c */ /* 0x080fe6000000182c */
[----:B------:R-:W-:Y:S05]  /*202d0*/  MUFU.EX2 R110, R165 ;  /* 0x000000a5006e7308 */ /* 0x000fea0000000800 */
[C---:B------:R-:W-:Y:S01]  /*202e0*/  HMMA.16816.F32 R48, R76.reuse, R98, R48 ;  /* 0x000000624c30723c */ /* 0x040fe20000001830 */
[----:B------:R-:W2:Y:S04]  /*202f0*/  LDSM.16.MT88.4 R96, [R217+0xb000] ;  /* 0x00b00000d960783b */ /* 0x000ea80000004200 */
[----:B------:R-:W-:Y:S03]  /*20300*/  MUFU.EX2 R101, R101 ;  /* 0x0000006500657308 */ /* 0x000fe60000000800 */
[-C--:B-1----:R-:W-:Y:S01]  /*20310*/  HMMA.16816.F32 R52, R76, R84.reuse, R52 ;  /* 0x000000544c34723c */ /* 0x082fe20000001834 */
[----:B---3--:R-:W-:Y:S03]  /*20320*/  FADD.FTZ R2, R137, R0 ;  /* 0x0000000089027221 */ /* 0x008fe60000010000 */
[----:B------:R-:W-:Y:S02]  /*20330*/  FFMA.FTZ R0, R114, c[0x0][0x23c], -R100 ;  /* 0x00008f0072007a23 */ /* 0x000fe40000010864 */
[----:B------:R-:W-:Y:S02]  /*20340*/  FADD.FTZ R2, R252, R2 ;  /* 0x00000002fc027221 */ /* 0x000fe40000010000 */
[C---:B------:R-:W-:Y:S01]  /*20350*/  HMMA.16816.F32 R56, R80.reuse, R84, R56 ;  /* 0x000000545038723c */ /* 0x040fe20000001838 */
[----:B------:R1:W3:Y:S03]  /*20360*/  MUFU.EX2 R125, R0 ;  /* 0x00000000007d7308 */ /* 0x0002e60000000800 */
[----:B------:R-:W-:Y:S04]  /*20370*/  FADD.FTZ R2, R193, R2 ;  /* 0x00000002c1027221 */ /* 0x000fe80000010000 */
[-C--:B------:R-:W-:Y:S01]  /*20380*/  HMMA.16816.F32 R60, R80, R86.reuse, R60 ;  /* 0x00000056503c723c */ /* 0x080fe2000000183c */
[----:B------:R-:W-:Y:S06]  /*20390*/  FADD.FTZ R2, R249, R2 ;  /* 0x00000002f9027221 */ /* 0x000fec0000010000 */
[----:B------:R-:W-:Y:S01]  /*203a0*/  F2FP.PACK_AB R80, R118, R119 ;  /* 0x000000777650723e */ /* 0x000fe200000000ff */
[----:B------:R-:W-:Y:S01]  /*203b0*/  HMMA.16816.F32 R64, R76, R86, R64 ;  /* 0x000000564c40723c */ /* 0x000fe20000001840 */
[----:B----4-:R-:W-:Y:S01]  /*203c0*/  F2FP.PACK_AB R82, R116, R117 ;  /* 0x000000757452723e */ /* 0x010fe200000000ff */
[----:B------:R-:W4:Y:S05]  /*203d0*/  LDSM.16.MT88.4 R84, [R218+0xb000] ;  /* 0x00b00000da54783b */ /* 0x000f2a0000004200 */
[----:B------:R-:W-:Y:S01]  /*203e0*/  F2FP.PACK_AB R76, R127, R128 ;  /* 0x000000807f4c723e */ /* 0x000fe200000000ff */
[--C-:B-1----:R-:W-:Y:S02]  /*203f0*/  FFMA.FTZ R0, R112, c[0x0][0x23c], -R100.reuse ;  /* 0x00008f0070007a23 */ /* 0x102fe40000010864 */
[----:B------:R-:W-:Y:S02]  /*20400*/  MUFU.EX2 R112, R166 ;  /* 0x000000a600707308 */ /* 0x000fe40000000800 */
[----:B------:R-:W-:Y:S02]  /*20410*/  F2FP.PACK_AB R77, R124, R126 ;  /* 0x0000007e7c4d723e */ /* 0x000fe400000000ff */
[----:B------:R-:W-:Y:S02]  /*20420*/  F2FP.PACK_AB R78, R122, R123 ;  /* 0x0000007b7a4e723e */ /* 0x000fe400000000ff */
[----:B------:R-:W-:Y:S02]  /*20430*/  F2FP.PACK_AB R79, R120, R121 ;  /* 0x00000079784f723e */ /* 0x000fe400000000ff */
[----:B---3--:R-:W-:Y:S02]  /*20440*/  F2FP.PACK_AB R81, R125, R115 ;  /* 0x000000737d51723e */ /* 0x008fe400000000ff */
[----:B------:R1:W-:Y:S03]  /*20450*/  MUFU.EX2 R113, R0 ;  /* 0x0000000000717308 */ /* 0x0003e60000000800 */
[-C--:B--2---:R-:W-:Y:S01]  /*20460*/  HMMA.16816.F32 R4, R76, R88.reuse, R4 ;  /* 0x000000584c04723c */ /* 0x084fe20000001804 */
[--C-:B-1----:R-:W-:Y:S06]  /*20470*/  FFMA.FTZ R0, R109, c[0x0][0x23c], -R100.reuse ;  /* 0x00008f006d007a23 */ /* 0x102fec0000010864 */
[----:B------:R-:W-:Y:S10]  /*20480*/  MUFU.EX2 R109, R167 ;  /* 0x000000a7006d7308 */ /* 0x000ff40000000800 */
[----:B------:R-:W1:Y:S02]  /*20490*/  MUFU.EX2 R114, R0 ;  /* 0x0000000000727308 */ /* 0x000e640000000800 */
[----:B-1----:R-:W-:Y:S01]  /*204a0*/  F2FP.PACK_AB R83, R114, R113 ;  /* 0x000000717253723e */ /* 0x002fe200000000ff */
[----:B------:R-:W-:Y:S02]  /*204b0*/  FADD.FTZ R0, R208, R69 ;  /* 0x00000045d0007221 */ /* 0x000fe40000010000 */
[----:B------:R-:W-:Y:S02]  /*204c0*/  FFMA.FTZ R69, R157, c[0x0][0x23c], -R100 ;  /* 0x00008f009d457a23 */ /* 0x000fe40000010864 */
[----:B------:R-:W-:Y:S02]  /*204d0*/  FADD.FTZ R0, R108, R0 ;  /* 0x000000006c007221 */ /* 0x000fe40000010000 */
[C---:B------:R-:W-:Y:S01]  /*204e0*/  HMMA.16816.F32 R8, R80.reuse, R88, R8 ;  /* 0x000000585008723c */ /* 0x040fe20000001808 */
[----:B------:R-:W-:Y:S01]  /*204f0*/  MUFU.EX2 R89, R163 ;  /* 0x000000a300597308 */ /* 0x000fe20000000800 */
[----:B------:R-:W-:Y:S02]  /*20500*/  FFMA.FTZ R100, R74, c[0x0][0x23c], -R100 ;  /* 0x00008f004a647a23 */ /* 0x000fe40000010864 */
[----:B------:R-:W-:Y:S02]  /*20510*/  FADD.FTZ R74, R144, R3 ;  /* 0x00000003904a7221 */ /* 0x000fe40000010000 */
[----:B------:R-:W1:Y:S01]  /*20520*/  LDSM.16.MT88.4 R144, [R216+0xb800] ;  /* 0x00b80000d890783b */ /* 0x000e620000004200 */
[----:B------:R-:W-:Y:S01]  /*20530*/  FADD.FTZ R0, R107, R0 ;  /* 0x000000006b007221 */ /* 0x000fe20000010000 */
[-C--:B------:R-:W-:Y:S01]  /*20540*/  HMMA.16816.F32 R12, R80, R90.reuse, R12 ;  /* 0x0000005a500c723c */ /* 0x080fe2000000180c */
[----:B------:R-:W-:Y:S02]  /*20550*/  FADD.FTZ R3, R154, R68 ;  /* 0x000000449a037221 */ /* 0x000fe40000010000 */
[----:B------:R-:W-:Y:S01]  /*20560*/  MUFU.EX2 R108, R178 ;  /* 0x000000b2006c7308 */ /* 0x000fe20000000800 */
[----:B------:R-:W-:Y:S01]  /*20570*/  FADD.FTZ R0, R197, R0 ;  /* 0x00000000c5007221 */ /* 0x000fe20000010000 */
[----:B------:R-:W-:Y:S01]  /*20580*/  F2FP.PACK_AB R197, R109, R110 ;  /* 0x0000006e6dc5723e */ /* 0x000fe200000000ff */
[----:B------:R-:W-:Y:S02]  /*20590*/  FADD.FTZ R74, R153, R74 ;  /* 0x0000004a994a7221 */ /* 0x000fe40000010000 */
[C---:B------:R-:W-:Y:S01]  /*205a0*/  HMMA.16816.F32 R16, R76.reuse, R90, R16 ;  /* 0x0000005a4c10723c */ /* 0x040fe20000001810 */
[----:B------:R-:W-:Y:S03]  /*205b0*/  FADD.FTZ R0, R194, R0 ;  /* 0x00000000c2007221 */ /* 0x000fe60000010000 */
[----:B------:R-:W-:Y:S01]  /*205c0*/  FADD.FTZ R3, R156, R3 ;  /* 0x000000039c037221 */ /* 0x000fe20000010000 */
[----:B------:R2:W3:Y:S01]  /*205d0*/  MUFU.EX2 R90, R162 ;  /* 0x000000a2005a7308 */ /* 0x0004e20000000800 */
[----:B------:R-:W-:Y:S02]  /*205e0*/  FADD.FTZ R0, R195, R0 ;  /* 0x00000000c3007221 */ /* 0x000fe40000010000 */
[-C--:B------:R-:W-:Y:S01]  /*205f0*/  HMMA.16816.F32 R20, R76, R92.reuse, R20 ;  /* 0x0000005c4c14723c */ /* 0x080fe20000001814 */
[----:B------:R-:W-:Y:S03]  /*20600*/  FADD.FTZ R3, R150, R3 ;  /* 0x0000000396037221 */ /* 0x000fe60000010000 */
[----:B------:R-:W-:Y:S01]  /*20610*/  FADD.FTZ R0, R196, R0 ;  /* 0x00000000c4007221 */ /* 0x000fe20000010000 */
[----:B------:R-:W-:Y:S01]  /*20620*/  F2FP.PACK_AB R196, R111, R112 ;  /* 0x000000706fc4723e */ /* 0x000fe200000000ff */
[----:B------:R-:W-:Y:S01]  /*20630*/  FADD.FTZ R3, R152, R3 ;  /* 0x0000000398037221 */ /* 0x000fe20000010000 */
[----:B------:R1:W-:Y:S01]  /*20640*/  MUFU.EX2 R107, R179 ;  /* 0x000000b3006b7308 */ /* 0x0003e20000000800 */
[C---:B------:R-:W-:Y:S01]  /*20650*/  HMMA.16816.F32 R24, R80.reuse, R92, R24 ;  /* 0x0000005c5018723c */ /* 0x040fe20000001818 */
[----:B------:R-:W-:Y:S03]  /*20660*/  FADD.FTZ R0, R192, R0 ;  /* 0x00000000c0007221 */ /* 0x000fe60000010000 */
[----:B------:R-:W-:Y:S01]  /*20670*/  F2FP.PACK_AB R192, R103, R104 ;  /* 0x0000006867c0723e */ /* 0x000fe200000000ff */
[----:B------:R-:W-:Y:S01]  /*20680*/  FADD.FTZ R0, R199, R0 ;  /* 0x00000000c7007221 */ /* 0x000fe20000010000 */
[----:B------:R-:W-:Y:S01]  /*20690*/  F2FP.PACK_AB R199, R105, R106 ;  /* 0x0000006a69c7723e */ /* 0x000fe200000000ff */
[----:B------:R-:W-:Y:S01]  /*206a0*/  FADD.FTZ R3, R214, R3 ;  /* 0x00000003d6037221 */ /* 0x000fe20000010000 */
[-C--:B------:R-:W-:Y:S01]  /*206b0*/  HMMA.16816.F32 R28, R80, R94.reuse, R28 ;  /* 0x0000005e501c723c */ /* 0x080fe2000000181c */
[----:B------:R-:W4:Y:S03]  /*206c0*/  MUFU.EX2 R100, R100 ;  /* 0x0000006400647308 */ /* 0x000f260000000800 */
[----:B------:R-:W-:Y:S01]  /*206d0*/  FADD.FTZ R68, R148, R0 ;  /* 0x0000000094447221 */ /* 0x000fe20000010000 */
[----:B--2---:R-:W2:Y:S01]  /*206e0*/  LDSM.16.MT88.4 R160, [R219+0xb800] ;  /* 0x00b80000dba0783b */ /* 0x004ea20000004200 */
[----:B---3--:R-:W-:Y:S01]  /*206f0*/  F2FP.PACK_AB R194, R89, R90 ;  /* 0x0000005a59c2723e */ /* 0x008fe200000000ff */
[----:B------:R-:W-:Y:S01]  /*20700*/  FADD.FTZ R3, R215, R3 ;  /* 0x00000003d7037221 */ /* 0x000fe20000010000 */
[C---:B------:R-:W-:Y:S01]  /*20710*/  HMMA.16816.F32 R32, R76.reuse, R94, R32 ;  /* 0x0000005e4c20723c */ /* 0x040fe20000001820 */
[----:B------:R-:W-:Y:S02]  /*20720*/  FADD.FTZ R68, R247, R68 ;  /* 0x00000044f7447221 */ /* 0x000fe40000010000 */
[----:B------:R3:W3:Y:S01]  /*20730*/  MUFU.EX2 R88, R69 ;  /* 0x0000004500587308 */ /* 0x0006e20000000800 */
[----:B------:R-:W-:Y:S01]  /*20740*/  FADD.FTZ R3, R205, R3 ;  /* 0x00000003cd037221 */ /* 0x000fe20000010000 */
[----:B-1----:R-:W1:Y:S03]  /*20750*/  LDSM.16.MT88.4 R176, [R217+0xb800] ;  /* 0x00b80000d9b0783b */ /* 0x002e660000004200 */
[-C--:B------:R-:W-:Y:S08]  /*20760*/  HMMA.16816.F32 R36, R76, R96.reuse, R36 ;  /* 0x000000604c24723c */ /* 0x080ff00000001824 */
[C---:B------:R-:W-:Y:S01]  /*20770*/  HMMA.16816.F32 R40, R80.reuse, R96, R40 ;  /* 0x000000605028723c */ /* 0x040fe20000001828 */
[----:B----4-:R-:W-:Y:S07]  /*20780*/  F2FP.PACK_AB R195, R100, R75 ;  /* 0x0000004b64c3723e */ /* 0x010fee00000000ff */
[-C--:B------:R-:W-:Y:S01]  /*20790*/  HMMA.16816.F32 R44, R80, R98.reuse, R44 ;  /* 0x00000062502c723c */ /* 0x080fe2000000182c */
[----:B---3--:R-:W-:Y:S03]  /*207a0*/  FADD.FTZ R69, R248, R2 ;  /* 0x00000002f8457221 */ /* 0x008fe60000010000 */
[----:B------:R-:W-:Y:S01]  /*207b0*/  F2FP.PACK_AB R193, R101, R88 ;  /* 0x0000005865c1723e */ /* 0x000fe200000000ff */
[----:B------:R-:W-:Y:S03]  /*207c0*/  FADD.FTZ R2, R155, R74 ;  /* 0x0000004a9b027221 */ /* 0x000fe60000010000 */
[C---:B------:R-:W-:Y:S01]  /*207d0*/  HMMA.16816.F32 R48, R76.reuse, R98, R48 ;  /* 0x000000624c30723c */ /* 0x040fe20000001830 */
[----:B------:R-:W-:Y:S03]  /*207e0*/  FADD.FTZ R0, R250, R69 ;  /* 0x00000045fa007221 */ /* 0x000fe60000010000 */
[----:B------:R-:W-:Y:S02]  /*207f0*/  FADD.FTZ R2, R149, R2 ;  /* 0x0000000295027221 */ /* 0x000fe40000010000 */
[----:B------:R-:W-:Y:S01]  /*20800*/  FADD.FTZ R69, R198, R0 ;  /* 0x00000000c6457221 */ /* 0x000fe20000010000 */
[----:B------:R-:W-:Y:S01]  /*20810*/  F2FP.PACK_AB R198, R107, R108 ;  /* 0x0000006c6bc6723e */ /* 0x000fe200000000ff */
        /* <DEDUP_REMOVED lines=10> */
[----:B------:R-:W-:Y:S01]  /*208c0*/  HMMA.16816.F32 R64, R76, R86, R64 ;  /* 0x000000564c40723c */ /* 0x000fe20000001840 */
[----:B------:R-:W-:Y:S07]  /*208d0*/  FADD.FTZ R0, R245, R0 ;  /* 0x00000000f5007221 */ /* 0x000fee0000010000 */
[-C--:B------:R-:W-:Y:S07]  /*208e0*/  HMMA.16816.F32 R140, R196, R144.reuse, R4 ;  /* 0x00000090c48c723c */ /* 0x080fee0000001804 */
[----:B------:R-:W-:Y:S01]  /*208f0*/  FADD.FTZ R4, R164, R69 ;  /* 0x00000045a4047221 */ /* 0x000fe20000010000 */
[C---:B------:R-:W-:Y:S07]  /*20900*/  HMMA.16816.F32 R136, R192.reuse, R144, R8 ;  /* 0x00000090c088723c */ /* 0x040fee0000001808 */
[----:B------:R-:W-:Y:S01]  /*20910*/  FADD.FTZ R8, R175, R4 ;  /* 0x00000004af087221 */ /* 0x000fe20000010000 */
[-C--:B------:R-:W-:Y:S01]  /*20920*/  HMMA.16816.F32 R148, R192, R146.reuse, R12 ;  /* 0x00000092c094723c */ /* 0x080fe2000000180c */
[----:B------:R-:W-:Y:S01]  /*20930*/  FADD.FTZ R9, R212, R2 ;  /* 0x00000002d4097221 */ /* 0x000fe20000010000 */
[----:B------:R-:W3:Y:S02]  /*20940*/  LDSM.16.MT88.4 R4, [R218+0xb800] ;  /* 0x00b80000da04783b */ /* 0x000ee40000004200 */
        /* <DEDUP_REMOVED lines=43> */
[-C--:B---3--:R-:W-:Y:S01]  /*20c00*/  HMMA.16816.F32 R188, R196, R4.reuse, R52 ;  /* 0x00000004c4bc723c */ /* 0x088fe20000001834 */
        /* <DEDUP_REMOVED lines=29> */
[----:B------:R-:W-:Y:S02]  /*20de0*/  FADD.FTZ R0, R75, R0 ;  /* 0x000000004b007221 */ /* 0x000fe40000010000 */
[----:B------:R-:W-:Y:S01]  /*20df0*/  FADD.FTZ R2, R89, R2 ;  /* 0x0000000259027221 */ /* 0x000fe20000010000 */
[----:B------:R1:W-:Y:S01]  /*20e00*/  STL [R1+0xa0], R3 ;  /* 0x0000a00301007387 */ /* 0x0003e20000100800 */
[----:B------:R-:W-:Y:S02]  /*20e10*/  FADD.FTZ R0, R100, R0 ;  /* 0x0000000064007221 */ /* 0x000fe40000010000 */
[----:B------:R-:W-:Y:S01]  /*20e20*/  IMAD.MOV.U32 R134, RZ, RZ, R70 ;  /* 0x000000ffff867224 */ /* 0x000fe200078e0046 */
[----:B------:R2:W-:Y:S01]  /*20e30*/  STL [R1+0xa4], R2 ;  /* 0x0000a40201007387 */ /* 0x0005e20000100800 */
[----:B------:R-:W-:Y:S02]  /*20e40*/  IMAD.MOV.U32 R132, RZ, RZ, R72 ;  /* 0x000000ffff847224 */ /* 0x000fe400078e0048 */
[----:B------:R-:W-:Y:S01]  /*20e50*/  IMAD.MOV.U32 R133, RZ, RZ, R71 ;  /* 0x000000ffff857224 */ /* 0x000fe200078e0047 */
[----:B------:R2:W-:Y:S01]  /*20e60*/  STL [R1+0xa8], R0 ;  /* 0x0000a80001007387 */ /* 0x0005e20000100800 */
[----:B-1----:R-:W-:Y:S01]  /*20e70*/  IMAD.MOV.U32 R3, RZ, RZ, R73 ;  /* 0x000000ffff037224 */ /* 0x002fe200078e0049 */
[----:B--2--5:R-:W-:-:S05]  /*20e80*/  @P0 BRA `(.L_x_738) ;  /* 0xffff6a9000000947 */ /* 0x024fca000383ffff */
.L_x_737:
        /* <DEDUP_REMOVED lines=253> */
[----:B------:R2:W3:Y:S01]  /*21e60*/  LDS.128 R16, [R243] ;  /* 0x00000000f3107984 */ /* 0x0004e20000000c00 */
        /* <DEDUP_REMOVED lines=15> */
[----:B------:R-:W4:Y:S01]  /*21f60*/  S2R R3, SR_TID.X ;  /* 0x0000000000037919 */ /* 0x000f220000002100 */
[----:B------:R-:W-:-:S04]  /*21f70*/  SHF.R.S32.HI R2, RZ, 0x1f, R32 ;  /* 0x0000001fff027819 */ /* 0x000fc80000011420 */
[----:B------:R-:W-:-:S04]  /*21f80*/  LEA.HI R2, R2, R32, RZ, 0x2 ;  /* 0x0000002002027211 */ /* 0x000fc800078f10ff */
[----:B------:R-:W-:-:S05]  /*21f90*/  LOP3.LUT R2, R2, 0xffffffc, RZ, 0xc0, !PT ;  /* 0x0ffffffc02027812 */ /* 0x000fca00078ec0ff */
[----:B------:R-:W-:Y:S01]  /*21fa0*/  IMAD.IADD R2, R32, 0x1, -R2 ;  /* 0x0000000120027824 */ /* 0x000fe200078e0a02 */
[----:B----4-:R-:W-:-:S04]  /*21fb0*/  SHF.R.S32.HI R0, RZ, 0x1f, R3 ;  /* 0x0000001fff007819 */ /* 0x010fc80000011403 */
        /* <DEDUP_REMOVED lines=38> */
.L_x_742:
[----:B------:R-:W-:Y:S05]  /*22220*/  BSYNC B0 ;  /* 0x0000000000007941 */ /* 0x000fea0003800000 */
.L_x_741:
[----:B----4-:R-:W4:Y:S01]  /*22230*/  LDL.LU.64 R4, [R1+0xb8] ;  /* 0x0000b80001047983 */ /* 0x010f220000300a00 */
[----:B------:R-:W-:Y:S01]  /*22240*/  LEA.HI R12, R43, R42, RZ, 0x3 ;  /* 0x0000002a2b0c7211 */ /* 0x000fe200078f18ff */
[----:B------:R-:W-:Y:S01]  /*22250*/  UIMAD UR10, UR10, -0x80, UR35 ;  /* 0xffffff800a0a78a4 */ /* 0x000fe2000f8e0223 */
[----:B------:R-:W-:Y:S01]  /*22260*/  BSSY B0, `(.L_x_743) ;  /* 0x0000021000007945 */ /* 0x000fe20003800000 */
[----:B------:R-:W3:Y:S01]  /*22270*/  S2R R3, SR_TID.X ;  /* 0x0000000000037919 */ /* 0x000ee20000002100 */
[----:B------:R-:W-:Y:S02]  /*22280*/  USHF.R.S32.HI UR6, URZ, 0x1f, UR11 ;  /* 0x0000001f3f067899 */ /* 0x000fe4000801140b */
[----:B------:R-:W-:Y:S01]  /*22290*/  ULDC.64 UR4, c[0x0][0x1f0] ;  /* 0x00007c0000047ab9 */ /* 0x000fe20000000a00 */
[----:B------:R-:W2:Y:S01]  /*222a0*/  S2R R10, SR_CTAID.Z ;  /* 0x00000000000a7919 */ /* 0x000ea20000002700 */
[----:B------:R-:W-:-:S04]  /*222b0*/  UIMAD UR4, UR6, UR4, URZ ;  /* 0x00000004060472a4 */ /* 0x000fc8000f8e023f */
[----:B------:R-:W-:Y:S01]  /*222c0*/  UIMAD UR4, UR11, UR5, UR4 ;  /* 0x000000050b0472a4 */ /* 0x000fe2000f8e0204 */
[----:B---3--:R-:W-:-:S04]  /*222d0*/  SHF.R.S32.HI R2, RZ, 0x1f, R3 ;  /* 0x0000001fff027819 */ /* 0x008fc80000011403 */
        /* <DEDUP_REMOVED lines=13> */
[----:B--2---:R-:W-:-:S04]  /*223b0*/  IMAD.WIDE.U32 R10, R10, c[0x0][0x1f0], R4 ;  /* 0x00007c000a0a7a25 */ /* 0x004fc800078e0004 */
        /* <DEDUP_REMOVED lines=11> */
.L_x_744:
[----:B------:R-:W-:Y:S05]  /*22470*/  BSYNC B0 ;  /* 0x0000000000007941 */ /* 0x000fea0003800000 */
.L_x_743:
[----:B------:R-:W-:Y:S01]  /*22480*/  LEA.HI.SX32 R0, R12, 0x10, 0x1d ;  /* 0x000000100c007811 */ /* 0x000fe200078feaff */
[----:B------:R-:W-:Y:S03]  /*22490*/  BSSY B0, `(.L_x_745) ;  /* 0x000000e000007945 */ /* 0x000fe60003800000 */
[----:B------:R-:W-:-:S13]  /*224a0*/  ISETP.GE.OR P0, PT, R0, UR10, P1 ;  /* 0x0000000a00007c0c */ /* 0x000fda0008f06670 */
[----:B------:R-:W-:Y:S05]  /*224b0*/  @P0 BRA `(.L_x_746) ;  /* 0x000000b000000947 */ /* 0x000fea0003800000 */
[----:B--2---:R-:W-:Y:S01]  /*224c0*/  IADD3 R4, P0, R6, 0x10, RZ ;  /* 0x0000001006047810 */ /* 0x004fe20007f1e0ff */
        /* <DEDUP_REMOVED lines=10> */
.L_x_746:
[----:B------:R-:W-:Y:S05]  /*22570*/  BSYNC B0 ;  /* 0x0000000000007941 */ /* 0x000fea0003800000 */
.L_x_745:
        /* <DEDUP_REMOVED lines=15> */
.L_x_748:
[----:B------:R-:W-:Y:S05]  /*22670*/  BSYNC B0 ;  /* 0x0000000000007941 */ /* 0x000fea0003800000 */
.L_x_747:
        /* <DEDUP_REMOVED lines=15> */
.L_x_750:
[----:B------:R-:W-:Y:S05]  /*22770*/  BSYNC B0 ;  /* 0x0000000000007941 */ /* 0x000fea0003800000 */
.L_x_749:
[----:B------:R-:W-:Y:S01]  /*22780*/  LEA.HI.SX32 R0, R12, 0x40, 0x1d ;  /* 0x000000400c007811 */ /* 0x000fe200078feaff */
[----:B------:R-:W-:Y:S03]  /*22790*/  BSSY B0, `(.L_x_751) ;  /* 0x000000e000007945 */ /* 0x000fe60003800000 */
[----:B------:R-:W-:-:S13]  /*227a0*/  ISETP.GE.OR P0, PT, R0, UR10, P1 ;  /* 0x0000000a00007c0c */ /* 0x000fda0008f06670 */
[----:B------:R-:W-:Y:S05]  /*227b0*/  @P0 BRA `(.L_x_752) ;  /* 0x000000b000000947 */ /* 0x000fea0003800000 */
[----:B-12---:R-:W-:Y:S01]  /*227c0*/  IADD3 R4, P0, R6, 0x40, RZ ;  /* 0x0000004006047810 */ /* 0x006fe20007f1e0ff */
        /* <DEDUP_REMOVED lines=10> */
.L_x_752:
[----:B------:R-:W-:Y:S05]  /*22870*/  BSYNC B0 ;  /* 0x0000000000007941 */ /* 0x000fea0003800000 */
.L_x_751:
        /* <DEDUP_REMOVED lines=15> */
.L_x_754:
[----:B------:R-:W-:Y:S05]  /*22970*/  BSYNC B0 ;  /* 0x0000000000007941 */ /* 0x000fea0003800000 */
.L_x_753:
        /* <DEDUP_REMOVED lines=15> */
.L_x_756:
[----:B------:R-:W-:Y:S05]  /*22a70*/  BSYNC B0 ;  /* 0x0000000000007941 */ /* 0x000fea0003800000 */
.L_x_755:
[----:B------:R-:W-:-:S04]  /*22a80*/  LEA.HI.SX32 R0, R12, 0x70, 0x1d ;  /* 0x000000700c007811 */ /* 0x000fc800078feaff */
[----:B------:R-:W-:-:S13]  /*22a90*/  ISETP.GE.OR P0, PT, R0, UR10, P1 ;  /* 0x0000000a00007c0c */ /* 0x000fda0008f06670 */
[----:B------:R-:W-:Y:S05]  /*22aa0*/  @P0 EXIT ;  /* 0x000000000000094d */ /* 0x000fea0003800000 */
[----:B------:R-:W-:Y:S01]  /*22ab0*/  IADD3 R6, P0, R6, 0x70, RZ ;  /* 0x0000007006067810 */ /* 0x000fe20007f1e0ff */
        /* <DEDUP_REMOVED lines=11> */
.L_x_757:
        /* <DEDUP_REMOVED lines=9> */
.L_x_2123:


//--------------------- .text._ZN5flash16flash_fwd_kernelI23Flash_fwd_kernel_traitsILi64ELi128ELi128ELi4ELb0ELb0EN7cutlass6half_tE19Flash_kernel_traitsILi64ELi128ELi128ELi4ES3_EELb0ELb0ELb1ELb1ELb0ELb0ELb0ELb0EEEvNS_16Flash_fwd_paramsE --------------------------
	.section	.text._ZN5flash16flash_fwd_kernelI23Flash_fwd_kernel_traitsILi64ELi128ELi128ELi4ELb0ELb0EN7cutlass6half_tE19Flash_kernel_traitsILi64ELi128ELi128ELi4ES3_EELb0ELb0ELb1ELb1ELb0ELb0ELb0ELb0EEEvNS_16Flash_fwd_paramsE,"ax",@progbits
	.sectioninfo	@"SHI_REGISTERS=255"
	.align	128
        .global         _ZN5flash16flash_fwd_kernelI23Flash_fwd_kernel_traitsILi64ELi128ELi128ELi4ELb0ELb0EN7cutlass6half_tE19Flash_kernel_traitsILi64ELi128ELi128ELi4ES3_EELb0ELb0ELb1ELb1ELb0ELb0ELb0ELb0EEEvNS_16Flash_fwd_paramsE
        .type           _ZN5flash16flash_fwd_kernelI23Flash_fwd_kernel_traitsILi64ELi128ELi128ELi4ELb0ELb0EN7cutlass6half_tE19Flash_kernel_traitsILi64ELi128ELi128ELi4ES3_EELb0ELb0ELb1ELb1ELb0ELb0ELb0ELb0EEEvNS_16Flash_fwd_paramsE,@function
        .size           _ZN5flash16flash_fwd_kernelI23Flash_fwd_kernel_traitsILi64ELi128ELi128ELi4ELb0ELb0EN7cutlass6half_tE19Flash_kernel_traitsILi64ELi128ELi128ELi4ES3_EELb0ELb0ELb1ELb1ELb0ELb0ELb0ELb0EEEvNS_16Flash_fwd_paramsE,(.L_x_2124 - _ZN5flash16flash_fwd_kernelI23Flash_fwd_kernel_traitsILi64ELi128ELi128ELi4ELb0ELb0EN7cutlass6half_tE19Flash_kernel_traitsILi64ELi128ELi128ELi4ES3_EELb0ELb0ELb1ELb1ELb0ELb0ELb0ELb0EEEvNS_16Flash_fwd_paramsE)
        .other          _ZN5flash16flash_fwd_kernelI23Flash_fwd_kernel_traitsILi64ELi128ELi128ELi4ELb0ELb0EN7cutlass6half_tE19Flash_kernel_traitsILi64ELi128ELi128ELi4ES3_EELb0ELb0ELb1ELb1ELb0ELb0ELb0ELb0EEEvNS_16Flash_fwd_paramsE,@"STO_CUDA_ENTRY STV_DEFAULT"
_ZN5flash16flash_fwd_kernelI23Flash_fwd_kernel_traitsILi64ELi128ELi128ELi4ELb0ELb0EN7cutlass6half_tE19Flash_kernel_traitsILi64ELi128ELi128ELi4ES3_EELb0ELb0ELb1ELb1ELb0ELb0ELb0ELb0EEEvNS_16Flash_fwd_paramsE:
.text._ZN5flash16flash_fwd_kernelI23Flash_fwd_kernel_traitsILi64ELi128ELi128ELi4ELb0ELb0EN7cutlass6half_tE19Flash_kernel_traitsILi64ELi128ELi128ELi4ES3_EELb0ELb0ELb1ELb1ELb0ELb0ELb0ELb0EEEvNS_16Flash_fwd_paramsE:
        /* <DEDUP_REMOVED lines=56> */
.L_x_758:
[----:B-1----:R-:W-:Y:S02]  /*0380*/  ULDC UR7, c[0x0][0x218] ;  /* 0x0000860000077ab9 */ /* 0x002fe40000000800 */
.L_x_759:
        /* <DEDUP_REMOVED lines=49> */
[----:B------:R-:W-:Y:S01]  /*06a0*/  ULDC.U8 UR13, c[0x0][0x329] ;  /* 0x0000ca40000d7ab9 */ /* 0x000fe20000000000 */
[----:B------:R-:W-:Y:S01]  /*06b0*/  LEA.HI R4, R4, R26, RZ, 0x3 ;  /* 0x0000001a04047211 */ /* 0x000fe200078f18ff */
[----:B------:R-:W-:Y:S01]  /*06c0*/  USHF.R.S32.HI UR9, URZ, 0x1f, UR18 ;  /* 0x0000001f3f097899 */ /* 0x000fe20008011412 */
[----:B------:R-:W-:Y:S01]  /*06d0*/  BSSY B0, `(.L_x_761) ;  /* 0x0000041000007945 */ /* 0x000fe20003800000 */
[----:B------:R-:W-:Y:S01]  /*06e0*/  UISETP.NE.AND UP1, UPT, UR13, URZ, UPT ;  /* 0x0000003f0d00728c */ /* 0x000fe2000bf25270 */
[----:B------:R-:W-:Y:S01]  /*06f0*/  LOP3.LUT R0, R4, 0xfffffff8, RZ, 0xc0, !PT ;  /* 0xfffffff804007812 */ /* 0x000fe200078ec0ff */
[----:B------:R-:W-:Y:S01]  /*0700*/  ULDC.64 UR6, c[0x0][0x1e0] ;  /* 0x0000780000067ab9 */ /* 0x000fe20000000a00 */
[----:B------:R-:W-:Y:S01]  /*0710*/  SHF.R.S32.HI R4, RZ, 0x3, R4 ;  /* 0x00000003ff047819 */ /* 0x000fe20000011404 */
[----:B------:R-:W-:-:S02]  /*0720*/  @UP0 UIMAD.WIDE.U32 UR16, UR32, UR4, URZ ;  /* 0x00000004201002a5 */ /* 0x000fc4000f8e003f */
[----:B------:R-:W-:Y:S01]  /*0730*/  @!UP0 USHF.R.S32.HI UR10, URZ, 0x1f, UR12 ;  /* 0x0000001f3f0a8899 */ /* 0x000fe2000801140c */
[----:B------:R-:W-:Y:S01]  /*0740*/  IMAD.IADD R14, R26, 0x1, -R0 ;  /* 0x000000011a0e7824 */ /* 0x000fe200078e0a00 */
[----:B------:R-:W-:Y:S01]  /*0750*/  @UP0 UIMAD UR8, UR32, UR5, UR17 ;  /* 0x00000005200802a4 */ /* 0x000fe2000f8e0211 */
[----:B------:R-:W-:Y:S01]  /*0760*/  SHF.R.S32.HI R5, RZ, 0x1f, R4 ;  /* 0x0000001fff057819 */ /* 0x000fe20000011404 */
[----:B------:R-:W-:Y:S01]  /*0770*/  ULDC.U8 UR15, c[0x0][0x328] ;  /* 0x0000ca00000f7ab9 */ /* 0x000fe20000000000 */
[----:B------:R-:W-:Y:S01]  /*0780*/  IMAD.SHL.U32 R0, R14, 0x8, RZ ;  /* 0x000000080e007824 */ /* 0x000fe200078e00ff */
[----:B------:R-:W-:Y:S02]  /*0790*/  ULDC.64 UR4, c[0x0][0x1f0] ;  /* 0x00007c0000047ab9 */ /* 0x000fe40000000a00 */
[----:B------:R-:W-:Y:S02]  /*07a0*/  UIMAD UR4, UR9, UR4, URZ ;  /* 0x00000004090472a4 */ /* 0x000fe4000f8e023f */
[----:B------:R-:W-:Y:S01]  /*07b0*/  @!UP0 UIMAD UR9, UR10, UR6, URZ ;  /* 0x000000060a0982a4 */ /* 0x000fe2000f8e023f */
[----:B------:R-:W-:Y:S01]  /*07c0*/  ISETP.GE.AND P1, PT, R0, c[0x0][0x220], PT ;  /* 0x0000880000007a0c */ /* 0x000fe20003f26270 */
[----:B------:R-:W-:-:S02]  /*07d0*/  @!UP0 UIMAD.WIDE.U32 UR10, UR12, UR6, URZ ;  /* 0x000000060c0a82a5 */ /* 0x000fc4000f8e003f */
[----:B------:R-:W-:Y:S02]  /*07e0*/  UISETP.NE.AND UP2, UPT, UR15, URZ, UPT ;  /* 0x0000003f0f00728c */ /* 0x000fe4000bf45270 */
[----:B------:R-:W-:Y:S02]  /*07f0*/  @!UP0 UIMAD UR9, UR12, UR7, UR9 ;  /* 0x000000070c0982a4 */ /* 0x000fe4000f8e0209 */
[----:B------:R-:W-:Y:S02]  /*0800*/  UISETP.NE.OR UP3, UPT, UR13, URZ, !UP2 ;  /* 0x0000003f0d00728c */ /* 0x000fe4000d765670 */
[----:B------:R-:W-:Y:S02]  /*0810*/  ULDC UR7, c[0x0][0x214] ;  /* 0x0000850000077ab9 */ /* 0x000fe40000000800 */
[----:B------:R-:W-:Y:S02]  /*0820*/  @UP1 ULDC UR17, c[0x0][0x210] ;  /* 0x0000840000111ab9 */ /* 0x000fe40000000800 */
[----:B------:R-:W-:-:S02]  /*0830*/  ULDC UR6, c[0x0][0x234] ;  /* 0x00008d0000067ab9 */ /* 0x000fc40000000800 */
[----:B------:R-:W-:Y:S02]  /*0840*/  @!UP0 UMOV UR16, UR10 ;  /* 0x0000000a00108c82 */ /* 0x000fe40008000000 */
[----:B------:R-:W-:Y:S01]  /*0850*/  @UP1 UIMAD UR10, UR17, UR7, URZ ;  /* 0x00000007110a12a4 */ /* 0x000fe2000f8e023f */
[----:B------:R-:W-:Y:S01]  /*0860*/  IADD3 R2, P0, R0, UR16, RZ ;  /* 0x0000001000027c10 */ /* 0x000fe2000ff1e0ff */
[----:B------:R-:W-:Y:S02]  /*0870*/  @!UP1 USEL UR10, UR7, UR6, !UP2 ;  /* 0x00000006070a9287 */ /* 0x000fe4000d000000 */
[----:B------:R-:W-:Y:S02]  /*0880*/  UIMAD UR5, UR18, UR5, UR4 ;  /* 0x00000005120572a4 */ /* 0x000fe4000f8e0204 */
[----:B------:R-:W-:Y:S02]  /*0890*/  @UP1 UMOV UR13, 0x1 ;  /* 0x00000001000d1882 */ /* 0x000fe40000000000 */
[----:B------:R-:W-:-:S02]  /*08a0*/  ULDC UR4, c[0x0][0x1c0] ;  /* 0x0000700000047ab9 */ /* 0x000fc40000000800 */
[----:B------:R-:W-:Y:S02]  /*08b0*/  @!UP1 UIMAD UR13, UR10, UR4, URZ ;  /* 0x000000040a0d92a4 */ /* 0x000fe4000f8e023f */
[----:B------:R-:W-:Y:S02]  /*08c0*/  @!UP0 UIADD3 UR8, UR11, UR9, URZ ;  /* 0x000000090b088290 */ /* 0x000fe4000fffe03f */
[----:B------:R-:W-:Y:S02]  /*08d0*/  UIADD3 UR36, -UR14, UR36, URZ ;  /* 0x000000240e247290 */ /* 0x000fe4000fffe13f */
[----:B------:R-:W-:Y:S02]  /*08e0*/  @!UP3 UIMAD UR17, UR12, UR7, URZ ;  /* 0x000000070c11b2a4 */ /* 0x000fe4000f8e023f */
[----:B------:R-:W-:Y:S01]  /*08f0*/  UIMAD UR13, UR12, UR13, URZ ;  /* 0x0000000d0c0d72a4 */ /* 0x000fe2000f8e023f */
[----:B------:R-:W-:Y:S01]  /*0900*/  LEA.HI.X.SX32 R3, R0, UR8, 0x1, P0 ;  /* 0x0000000800037c11 */ /* 0x000fe200080f0eff */
[----:B------:R-:W-:Y:S01]  /*0910*/  @!UP3 USEL UR17, UR17, UR32, !UP0 ;  /* 0x000000201111b287 */ /* 0x000fe2000c000000 */
[C---:B------:R-:W-:Y:S01]  /*0920*/  ISETP.GE.OR P0, PT, R4.reuse, UR36, P1 ;  /* 0x0000002404007c0c */ /* 0x040fe20008f06670 */
[----:B------:R-:W-:Y:S01]  /*0930*/  USEL UR13, UR13, URZ, UP3 ;  /* 0x0000003f0d0d7287 */ /* 0x000fe20009800000 */
[----:B------:R-:W-:Y:S01]  /*0940*/  ISETP.GE.AND P4, PT, R4, UR36, PT ;  /* 0x0000002404007c0c */ /* 0x000fe2000bf86270 */
[----:B------:R-:W-:Y:S01]  /*0950*/  @UP1 ULDC UR15, c[0x0][0x210] ;  /* 0x00008400000f1ab9 */ /* 0x000fe20000000800 */
[----:B-1----:R-:W-:Y:S01]  /*0960*/  IMAD.WIDE.U32 R8, R8, c[0x0][0x1f0], R2 ;  /* 0x00007c0008087a25 */ /* 0x002fe200078e0002 */
[----:B------:R-:W-:-:S02]  /*0970*/  @!UP1 UMOV UR15, 0x1 ;  /* 0x00000001000f9882 */ /* 0x000fc40000000000 */
[----:B------:R-:W-:Y:S01]  /*0980*/  UIMAD UR13, UR18, UR10, UR13 ;  /* 0x0000000a120d72a4 */ /* 0x000fe2000f8e020d */
[----:B------:R-:W-:Y:S01]  /*0990*/  IMAD.U32 R2, RZ, RZ, UR33 ;  /* 0x00000021ff027e24 */ /* 0x000fe2000f8e00ff */
[----:B------:R-:W-:Y:S01]  /*09a0*/  UIMAD UR14, UR14, UR15, URZ ;  /* 0x0000000f0e0e72a4 */ /* 0x000fe2000f8e023f */
[----:B------:R-:W-:Y:S01]  /*09b0*/  IADD3 R7, R9, UR5, RZ ;  /* 0x0000000509077c10 */ /* 0x000fe2000fffe0ff */
[----:B------:R-:W-:Y:S01]  /*09c0*/  UMOV UR20, URZ ;  /* 0x0000003f00147c82 */ /* 0x000fe20008000000 */
[----:B------:R-:W-:Y:S01]  /*09d0*/  IMAD.WIDE R2, R2, 0x80, R4 ;  /* 0x0000008002027825 */ /* 0x000fe200078e0204 */
[----:B------:R-:W-:Y:S02]  /*09e0*/  @!UP3 UMOV UR20, UR17 ;  /* 0x000000110014bc82 */ /* 0x000fe40008000000 */
[----:B------:R-:W-:Y:S02]  /*09f0*/  UMOV UR21, URZ ;  /* 0x0000003f00157c82 */ /* 0x000fe40008000000 */
[----:B------:R-:W-:-:S02]  /*0a00*/  USHF.R.S32.HI UR6, URZ, 0x1f, UR13 ;  /* 0x0000001f3f067899 */ /* 0x000fc4000801140d */
        /* <DEDUP_REMOVED lines=13> */
.L_x_762:
[----:B------:R-:W-:Y:S05]  /*0ae0*/  BSYNC B0 ;  /* 0x0000000000007941 */ /* 0x000fea0003800000 */
.L_x_761:
        /* <DEDUP_REMOVED lines=16> */
.L_x_764:
[----:B------:R-:W-:Y:S05]  /*0bf0*/  BSYNC B0 ;  /* 0x0000000000007941 */ /* 0x000fea0003800000 */
.L_x_763:
        /* <DEDUP_REMOVED lines=17> */
.L_x_766:
[----:B------:R-:W-:Y:S05]  /*0d10*/  BSYNC B0 ;  /* 0x0000000000007941 */ /* 0x000fea0003800000 */
.L_x_765:
        /* <DEDUP_REMOVED lines=16> */
.L_x_768:
[----:B------:R-:W-:Y:S05]  /*0e20*/  BSYNC B0 ;  /* 0x0000000000007941 */ /* 0x000fea0003800000 */
.L_x_767:
        /* <DEDUP_REMOVED lines=17> */
.L_x_770:
[----:B------:R-:W-:Y:S05]  /*0f40*/  BSYNC B0 ;  /* 0x0000000000007941 */ /* 0x000fea0003800000 */
.L_x_769:
        /* <DEDUP_REMOVED lines=17> */
.L_x_772:
[----:B------:R-:W-:Y:S05]  /*1060*/  BSYNC B0 ;  /* 0x0000000000007941 */ /* 0x000fea0003800000 */
.L_x_771:
        /* <DEDUP_REMOVED lines=16> */
.L_x_774:
[----:B------:R-:W-:Y:S05]  /*1170*/  BSYNC B0 ;  /* 0x0000000000007941 */ /* 0x000fea0003800000 */
.L_x_773:
        /* <DEDUP_REMOVED lines=15> */
.L_x_776:
[----:B------:R-:W-:Y:S05]  /*1270*/  BSYNC B0 ;  /* 0x0000000000007941 */ /* 0x000fea0003800000 */
.L_x_775:
        /* <DEDUP_REMOVED lines=69> */
.L_x_760:
        /* <DEDUP_REMOVED lines=24> */
[----:B------:R-:W-:-:S02]  /*1850*/  UIMAD.WIDE.U32 UR20, UR6, UR4, URZ ;  /* 0x00000004061472a5 */ /* 0x000fc4000f8e003f */
[----:B------:R-:W-:Y:S02]  /*1860*/  UIMAD UR11, UR6, UR5, UR11 ;  /* 0x00000005060b72a4 */ /* 0x000fe4000f8e020b */
[----:B------:R-:W-:Y:S02]  /*1870*/  USHF.R.S32.HI UR10, URZ, 0x1f, UR12 ;  /* 0x0000001f3f0a7899 */ /* 0x000fe4000801140c */
[----:B------:R-:W-:Y:S02]  /*1880*/  ULDC.64 UR4, c[0x0][0x180] ;  /* 0x0000600000047ab9 */ /* 0x000fe40000000a00 */
[----:B------:R-:W-:Y:S02]  /*1890*/  UIADD3 UR21, UR21, UR11, URZ ;  /* 0x0000000b15157290 */ /* 0x000fe4000fffe03f */
[----:B------:R-:W-:Y:S02]  /*18a0*/  UIMAD UR10, UR10, UR4, URZ ;  /* 0x000000040a0a72a4 */ /* 0x000fe4000f8e023f */
[----:B------:R-:W-:-:S02]  /*18b0*/  UIMAD.WIDE.U32 UR20, UR12, UR4, UR20 ;  /* 0x000000040c1472a5 */ /* 0x000fc4000f8e0014 */
[----:B------:R-:W-:-:S04]  /*18c0*/  UIMAD UR10, UR12, UR5, UR10 ;  /* 0x000000050c0a72a4 */ /* 0x000fc8000f8e020a */
[----:B------:R-:W-:Y:S02]  /*18d0*/  UIADD3 UR10, UR21, UR10, URZ ;  /* 0x0000000a150a7290 */ /* 0x000fe4000fffe03f */
.L_x_777:
        /* <DEDUP_REMOVED lines=45> */
.L_x_778:
[----:B------:R-:W-:Y:S01]  /*1bb0*/  SHF.R.S32.HI R19, RZ, 0x1f, R26 ;  /* 0x0000001fff137819 */ /* 0x000fe2000001141a */
[----:B------:R-:W1:Y:S01]  /*1bc0*/  S2R R10, SR_CTAID.Z ;  /* 0x00000000000a7919 */ /* 0x000e620000002700 */
[----:B------:R-:W-:Y:S01]  /*1bd0*/  UIADD3 UR6, -UR14, UR36, URZ ;  /* 0x000000240e067290 */ /* 0x000fe2000fffe13f */
[----:B------:R-:W-:Y:S01]  /*1be0*/  IMAD.U32 R6, RZ, RZ, UR33 ;  /* 0x00000021ff067e24 */ /* 0x000fe2000f8e00ff */
[CC--:B------:R-:W-:Y:S01]  /*1bf0*/  LEA.HI R0, R19.reuse, R26.reuse, RZ, 0x3 ;  /* 0x0000001a13007211 */ /* 0x0c0fe200078f18ff */
[----:B------:R-:W-:Y:S01]  /*1c00*/  ULDC.64 UR4, c[0x0][0x1a8] ;  /* 0x00006a0000047ab9 */ /* 0x000fe20000000a00 */
[CC--:B------:R-:W-:Y:S01]  /*1c10*/  LEA.HI R4, R19.reuse, R26.reuse, RZ, 0x6 ;  /* 0x0000001a13047211 */ /* 0x0c0fe200078f30ff */
        /* <DEDUP_REMOVED lines=42> */
.L_x_780:
[----:B------:R-:W-:Y:S05]  /*1ec0*/  BSYNC B0 ;  /* 0x0000000000007941 */ /* 0x000fea0003800000 */
.L_x_779:
        /* <DEDUP_REMOVED lines=21> */
.L_x_782:
[----:B------:R-:W-:Y:S05]  /*2020*/  BSYNC B0 ;  /* 0x0000000000007941 */ /* 0x000fea0003800000 */
.L_x_781:
        /* <DEDUP_REMOVED lines=21> */
.L_x_784:
[----:B------:R-:W-:Y:S05]  /*2180*/  BSYNC B0 ;  /* 0x0000000000007941 */ /* 0x000fea0003800000 */
.L_x_783:
        /* <DEDUP_REMOVED lines=21> */
.L_x_786:
[----:B------:R-:W-:Y:S05]  /*22e0*/  BSYNC B0 ;  /* 0x0000000000007941 */ /* 0x000fea0003800000 */
.L_x_785:
        /* <DEDUP_REMOVED lines=21> */
.L_x_788:
[----:B------:R-:W-:Y:S05]  /*2440*/  BSYNC B0 ;  /* 0x0000000000007941 */ /* 0x000fea0003800000 */
.L_x_787:
        /* <DEDUP_REMOVED lines=21> */
.L_x_790:
[----:B------:R-:W-:Y:S05]  /*25a0*/  BSYNC B0 ;  /* 0x0000000000007941 */ /* 0x000fea0003800000 */
.L_x_789:
        /* <DEDUP_REMOVED lines=21> */
.L_x_792:
[----:B------:R-:W-:Y:S05]  /*2700*/  BSYNC B0 ;  /* 0x0000000000007941 */ /* 0x000fea0003800000 */
.L_x_791:
        /* <DEDUP_REMOVED lines=25> */
.L_x_794:
[----:B------:R-:W-:Y:S05]  /*28a0*/  BSYNC B0 ;  /* 0x0000000000007941 */ /* 0x000fea0003800000 */
.L_x_793:
        /* <DEDUP_REMOVED lines=12> */
[----:B------:R-:W-:Y:S01]  /*2970*/  IMAD R0, R14, c[0x0][0x1a4], R0 ;  /* 0x000069000e007a24 */ /* 0x000fe200078e0200 */
        /* <DEDUP_REMOVED lines=46> */
.L_x_796:
[----:B------:R-:W-:Y:S05]  /*2c60*/  BSYNC B0 ;  /* 0x0000000000007941 */ /* 0x000fea0003800000 */
.L_x_795:
        /* <DEDUP_REMOVED lines=17> */
.L_x_798:
[----:B------:R-:W-:Y:S05]  /*2d80*/  BSYNC B0 ;  /* 0x0000000000007941 */ /* 0x000fea0003800000 */
.L_x_797:
        /* <DEDUP_REMOVED lines=17> */
.L_x_800:
[----:B------:R-:W-:Y:S05]  /*2ea0*/  BSYNC B0 ;  /* 0x0000000000007941 */ /* 0x000fea0003800000 */
.L_x_799:
        /* <DEDUP_REMOVED lines=18> */
.L_x_802:
[----:B------:R-:W-:Y:S05]  /*2fd0*/  BSYNC B0 ;  /* 0x0000000000007941 */ /* 0x000fea0003800000 */
.L_x_801:
        /* <DEDUP_REMOVED lines=17> */
.L_x_804:
[----:B------:R-:W-:Y:S05]  /*30f0*/  BSYNC B0 ;  /* 0x0000000000007941 */ /* 0x000fea0003800000 */
.L_x_803:
        /* <DEDUP_REMOVED lines=19> */
.L_x_806:
[----:B------:R-:W-:Y:S05]  /*3230*/  BSYNC B0 ;  /* 0x0000000000007941 */ /* 0x000fea0003800000 */
.L_x_805:
        /* <DEDUP_REMOVED lines=19> */
.L_x_808:
[----:B------:R-:W-:Y:S05]  /*3370*/  BSYNC B0 ;  /* 0x0000000000007941 */ /* 0x000fea0003800000 */
.L_x_807:
        /* <DEDUP_REMOVED lines=18> */
.L_x_810:
[----:B------:R-:W-:Y:S05]  /*34a0*/  BSYNC B0 ;  /* 0x0000000000007941 */ /* 0x000fea0003800000 */
.L_x_809:
[----:B------:R-:W-:Y:S01]  /*34b0*/  ULDC.64 UR10, c[0x0][0x318] ;  /* 0x0000c600000a7ab9 */ /* 0x000fe20000000a00 */
[----:B------:R-:W0:Y:S01]  /*34c0*/  LDGDEPBAR ;  /* 0x00000000000079af */ /* 0x000e220000000000 */
[----:B------:R-:W-:Y:S01]  /*34d0*/  UISETP.NE.U32.AND UP1, UPT, URZ, UR10, UPT ;  /* 0x0000000a3f00728c */ /* 0x000fe2000bf25070 */
[----:B---3--:R-:W-:Y:S02]  /*34e0*/  IMAD.MOV.U32 R10, RZ, RZ, R32 ;  /* 0x000000ffff0a7224 */ /* 0x008fe400078e0020 */
[----:B------:R-:W-:Y:S01]  /*34f0*/  IMAD.MOV.U32 R11, RZ, RZ, R33 ;  /* 0x000000ffff0b7224 */ /* 0x000fe200078e0021 */
[----:B------:R-:W-:-:S03]  /*3500*/  UISETP.NE.AND.EX UP1, UPT, URZ, UR11, UPT, UP1 ;  /* 0x0000000b3f00728c */ /* 0x000fc6000bf25310 */
[----:B------:R-:W-:-:S03]  /*3510*/  ULDC.64 UR10, c[0x0][0x320] ;  /* 0x0000c800000a7ab9 */ /* 0x000fc60000000a00 */
        /* <DEDUP_REMOVED lines=8> */
[----:B------:R-:W-:Y:S02]  /*35a0*/  ULDC UR10, c[0x0][0x318] ;  /* 0x0000c600000a7ab9 */ /* 0x000fe40000000800 */
[----:B------:R-:W-:Y:S02]  /*35b0*/  @UP1 ULEA UR12, UP0, UR22, UR10, 0x2 ;  /* 0x0000000a160c1291 */ /* 0x000fe4000f80103f */
[----:B------:R-:W-:Y:S02]  /*35c0*/  @UP1 UIADD3 UR11, UR23, UR11, URZ ;  /* 0x0000000b170b1290 */ /* 0x000fe4000fffe03f */
[----:B------:R-:W-:Y:S02]  /*35d0*/  ULDC UR10, c[0x0][0x31c] ;  /* 0x0000c700000a7ab9 */ /* 0x000fe40000000800 */
[----:B------:R-:W-:Y:S01]  /*35e0*/  @UP1 ULEA.HI.X UR13, UR22, UR10, UR11, 0x2, UP0 ;  /* 0x0000000a160d1291 */ /* 0x000fe200080f140b */
[----:B-1----:R-:W-:-:S05]  /*35f0*/  IMAD.U32 R6, RZ, RZ, UR12 ;  /* 0x0000000cff067e24 */ /* 0x002fca000f8e00ff */
[----:B------:R-:W-:Y:S01]  /*3600*/  MOV R7, UR13 ;  /* 0x0000000d00077c02 */ /* 0x000fe20008000f00 */
[----:B------:R-:W1:Y:S01]  /*3610*/  @P0 MUFU.RCP R3, c[0x0][0x238] ;  /* 0x00008e0000030b08 */ /* 0x000e620000001000 */
[----:B------:R-:W-:Y:S01]  /*3620*/  ISETP.GE.AND P1, PT, R14, UR5, PT ;  /* 0x000000050e007c0c */ /* 0x000fe2000bf26270 */
[----:B------:R-:W-:Y:S02]  /*3630*/  ULDC.64 UR12, c[0x0][0x1a0] ;  /* 0x00006800000c7ab9 */ /* 0x000fe40000000a00 */
[----:B------:R3:W1:Y:S01]  /*3640*/  @P0 LDG.E R0, [R6.64] ;  /* 0x0000003406000981 */ /* 0x000662000c1e1900 */
[----:B------:R-:W-:Y:S01]  /*3650*/  MOV R10, R30 ;  /* 0x0000001e000a7202 */ /* 0x000fe20000000f00 */
[----:B------:R-:W-:Y:S01]  /*3660*/  USHF.L.U64.HI UR28, UR12, UR28, UR13 ;  /* 0x0000001c0c1c7299 */ /* 0x000fe2000801020d */
[----:B------:R-:W-:Y:S01]  /*3670*/  IMAD.SHL.U32 R26, R26, 0x2, RZ ;  /* 0x000000021a1a7824 */ /* 0x000fe200078e00ff */
[----:B------:R-:W-:Y:S01]  /*3680*/  BAR.SYNC.DEFER_BLOCKING 0x0 ;  /* 0x0000000000007b1d */ /* 0x000fe20000010000 */
[----:B------:R-:W-:-:S02]  /*3690*/  USHF.L.U32 UR29, UR12, 0x7, URZ ;  /* 0x000000070c1d7899 */ /* 0x000fc4000800063f */
[----:B------:R-:W-:Y:S01]  /*36a0*/  UIMAD UR11, UR28, UR9, URZ ;  /* 0x000000091c0b72a4 */ /* 0x000fe2000f8e023f */
[----:B------:R-:W-:Y:S02]  /*36b0*/  LOP3.LUT R244, R26, 0x6, RZ, 0xc0, !PT ;  /* 0x000000061af47812 */ /* 0x000fe400078ec0ff */
[----:B------:R2:W-:Y:S01]  /*36c0*/  STL.64 [R1+0x80], R10 ;  /* 0x0000800a01007387 */ /* 0x0005e20000100a00 */
[----:B------:R-:W-:Y:S01]  /*36d0*/  UIMAD UR19, UR19, UR29, UR11 ;  /* 0x0000001d131372a4 */ /* 0x000fe2000f8e020b */
[----:B------:R-:W-:Y:S01]  /*36e0*/  BSSY B0, `(.L_x_811) ;  /* 0x0000016000007945 */ /* 0x000fe20003800000 */
[----:B------:R-:W-:Y:S01]  /*36f0*/  UMOV UR35, URZ ;  /* 0x0000003f00237c82 */ /* 0x000fe20008000000 */
[----:B---3--:R-:W-:Y:S01]  /*3700*/  IMAD.U32 R6, RZ, RZ, UR9 ;  /* 0x00000009ff067e24 */ /* 0x008fe2000f8e00ff */
[----:B------:R2:W-:Y:S03]  /*3710*/  @P1 STS.128 [R246+0x8000], RZ ;  /* 0x008000fff6001388 */ /* 0x0005e60000000c00 */
[----:B------:R-:W-:-:S05]  /*3720*/  IMAD.WIDE.U32 R6, R6, UR29, R10 ;  /* 0x0000001d06067c25 */ /* 0x000fca000f8e000a */
[----:B------:R-:W-:Y:S01]  /*3730*/  IADD3 R9, R7, UR19, RZ ;  /* 0x0000001307097c10 */ /* 0x000fe2000fffe0ff */
[----:B-1----:R-:W-:-:S04]  /*3740*/  @P0 FMUL.FTZ R0, R0, R3 ;  /* 0x0000000300000220 */ /* 0x002fc80000410000 */
[----:B------:R1:W3:Y:S02]  /*3750*/  @P0 R2UR UR10, R0 ;  /* 0x00000000000a03c2 */ /* 0x0002e400000e0000 */
[----:B-1----:R-:W-:Y:S01]  /*3760*/  SHF.R.S32.HI R0, RZ, 0x1f, R5 ;  /* 0x0000001fff007819 */ /* 0x002fe20000011405 */
[----:B---3--:R-:W-:-:S03]  /*3770*/  @UP1 UMOV UR35, UR10 ;  /* 0x0000000a00231c82 */ /* 0x008fc60008000000 */
[----:B------:R-:W-:-:S04]  /*3780*/  LEA.HI R0, R0, R5, RZ, 0x2 ;  /* 0x0000000500007211 */ /* 0x000fc800078f10ff */
[----:B------:R-:W-:Y:S01]  /*3790*/  SHF.R.S32.HI R214, RZ, 0x2, R0 ;  /* 0x00000002ffd67819 */ /* 0x000fe20000011400 */
        /* <DEDUP_REMOVED lines=10> */
.L_x_812:
[----:B--2---:R-:W-:Y:S05]  /*3840*/  BSYNC B0 ;  /* 0x0000000000007941 */ /* 0x004fea0003800000 */
.L_x_811:
        /* <DEDUP_REMOVED lines=12> */
[----:B------:R-:W-:-:S04]  /*3910*/  LEA R10, P0, R0, c[0x0][0x170], 0x1 ;  /* 0x00005c00000a7a11 */ /* 0x000fc800078008ff */
[----:B------:R-:W-:-:S05]  /*3920*/  LEA.HI.X R11, R0, c[0x0][0x174], R3, 0x1, P0 ;  /* 0x00005d00000b7a11 */ /* 0x000fca00000f0c03 */
[----:B------:R-:W-:Y:S01]  /*3930*/  @!PT LDS RZ, [RZ] ;  /* 0x00000000fffff984 */ /* 0x000fe20000000800 */
[----:B------:R-:W-:Y:S01]  /*3940*/  @!PT LDS RZ, [RZ] ;  /* 0x00000000fffff984 */ /* 0x000fe20000000800 */
[----:B------:R-:W-:Y:S01]  /*3950*/  @!PT LDS RZ, [RZ] ;  /* 0x00000000fffff984 */ /* 0x000fe20000000800 */
[----:B------:R1:W-:Y:S04]  /*3960*/  LDGSTS.E.BYPASS.LTC128B.128 [R246+0x8800], [R10.64] ;  /* 0x088000000af67fae */ /* 0x0003e8000b901d74 */
.L_x_814:
[----:B------:R-:W-:Y:S05]  /*3970*/  BSYNC B0 ;  /* 0x0000000000007941 */ /* 0x000fea0003800000 */
.L_x_813:
        /* <DEDUP_REMOVED lines=18> */
.L_x_816:
[----:B------:R-:W-:Y:S05]  /*3aa0*/  BSYNC B0 ;  /* 0x0000000000007941 */ /* 0x000fea0003800000 */
.L_x_815:
        /* <DEDUP_REMOVED lines=19> */
.L_x_818:
[----:B------:R-:W-:Y:S05]  /*3be0*/  BSYNC B0 ;  /* 0x0000000000007941 */ /* 0x000fea0003800000 */
.L_x_817:
        /* <DEDUP_REMOVED lines=18> */
.L_x_820:
[----:B------:R-:W-:Y:S05]  /*3d10*/  BSYNC B0 ;  /* 0x0000000000007941 */ /* 0x000fea0003800000 */
.L_x_819:
        /* <DEDUP_REMOVED lines=20> */
.L_x_822:
[----:B------:R-:W-:Y:S05]  /*3e60*/  BSYNC B0 ;  /* 0x0000000000007941 */ /* 0x000fea0003800000 */
.L_x_821:
        /* <DEDUP_REMOVED lines=20> */
.L_x_824:
[----:B------:R-:W-:Y:S05]  /*3fb0*/  BSYNC B0 ;  /* 0x0000000000007941 */ /* 0x000fea0003800000 */
.L_x_823:
        /* <DEDUP_REMOVED lines=19> */
.L_x_826:
[----:B------:R-:W-:Y:S05]  /*40f0*/  BSYNC B0 ;  /* 0x0000000000007941 */ /* 0x000fea0003800000 */
.L_x_825:
[----:B-1----:R-:W-:Y:S01]  /*4100*/  SHF.R.S32.HI R7, RZ, 0x4, R19 ;  /* 0x00000004ff077819 */ /* 0x002fe20000011413 */
[C---:B------:R-:W-:Y:S01]  /*4110*/  IMAD.SHL.U32 R6, R48.reuse, 0x40, RZ ;  /* 0x0000004030067824 */ /* 0x040fe200078e00ff */
[----:B------:R-:W-:Y:S01]  /*4120*/  R2P PR, R48, 0x6 ;  /* 0x0000000630007804 */ /* 0x000fe20000000000 */
[----:B------:R-:W-:Y:S01]  /*4130*/  IMAD.SHL.U32 R3, R23, 0x40, RZ ;  /* 0x0000004017037824 */ /* 0x000fe200078e00ff */
[----:B------:R-:W-:Y:S01]  /*4140*/  LEA.HI R0, R19, R7, RZ, 0x1 ;  /* 0x0000000713007211 */ /* 0x000fe200078f08ff */
[----:B------:R-:W-:Y:S01]  /*4150*/  IMAD.SHL.U32 R5, R14, 0x8, RZ ;  /* 0x000000080e057824 */ /* 0x000fe200078e00ff */
[----:B------:R-:W-:Y:S01]  /*4160*/  UIADD3 UR5, UR15, -UR36, URZ ;  /* 0x800000240f057290 */ /* 0x000fe2000fffe03f */
[----:B------:R-:W0:Y:S01]  /*4170*/  LDGDEPBAR ;  /* 0x00000000000079af */ /* 0x000e220000000000 */
[----:B------:R-:W-:Y:S01]  /*4180*/  LOP3.LUT R0, R0, 0xfffffffe, RZ, 0xc0, !PT ;  /* 0xfffffffe00007812 */ /* 0x000fe200078ec0ff */
[----:B------:R-:W-:Y:S01]  /*4190*/  UIADD3 UR11, UR15, 0x1, -UR36 ;  /* 0x000000010f0b7890 */ /* 0x000fe2000fffe824 */
[----:B------:R-:W-:Y:S01]  /*41a0*/  LOP3.LUT R3, R3, 0x1c0, RZ, 0xc0, !PT ;  /* 0x000001c003037812 */ /* 0x000fe200078ec0ff */
[----:B------:R-:W-:-:S02]  /*41b0*/  ULDC UR10, c[0x0][0x2e8] ;  /* 0x0000ba00000a7ab9 */ /* 0x000fc40000000800 */
[----:B------:R-:W-:Y:S01]  /*41c0*/  IMAD.IADD R7, R7, 0x1, -R0 ;  /* 0x0000000107077824 */ /* 0x000fe200078e0a00 */
[----:B------:R-:W-:Y:S01]  /*41d0*/  LOP3.LUT R0, R6, 0x1c0, RZ, 0xc0, !PT ;  /* 0x000001c006007812 */ /* 0x000fe200078ec0ff */
[----:B------:R-:W-:Y:S02]  /*41e0*/  UIADD3 UR10, UR11, UR10, URZ ;  /* 0x0000000a0b0a7290 */ /* 0x000fe4000fffe03f */
[----:B------:R-:W-:Y:S01]  /*41f0*/  IMAD.SHL.U32 R6, R7, 0x8, RZ ;  /* 0x0000000807067824 */ /* 0x000fe200078e00ff */
[----:B------:R-:W-:Y:S01]  /*4200*/  LOP3.LUT R8, R0, 0x8, R5, 0xf8, !PT ;  /* 0x0000000800087812 */ /* 0x000fe200078ef805 */
[----:B------:R-:W-:Y:S01]  /*4210*/  UISETP.GT.AND UP0, UPT, UR9, UR8, UPT ;  /* 0x000000080900728c */ /* 0x000fe2000bf04270 */
        /* <DEDUP_REMOVED lines=20> */
[----:B------:R-:W-:-:S03]  /*4360*/  IMAD.U32 R3, RZ, RZ, UR9 ;  /* 0x00000009ff037e24 */ /* 0x000fc6000f8e00ff */
[----:B------:R-:W2:Y:S04]  /*4370*/  LDSM.16.M88.4 R28, [R212+0x7000] ;  /* 0x00700000d41c783b */ /* 0x000ea80000000200 */
[----:B------:R-:W3:Y:S04]  /*4380*/  LDSM.16.M88.4 R16, [R212+0x4000] ;  /* 0x00400000d410783b */ /* 0x000ee80000000200 */
[----:B------:R-:W4:Y:S04]  /*4390*/  LDSM.16.M88.4 R44, [R212+0x5000] ;  /* 0x00500000d42c783b */ /* 0x000f280000000200 */
[----:B------:R-:W2:Y:S04]  /*43a0*/  LDSM.16.M88.4 R40, [R212+0x5800] ;  /* 0x00580000d428783b */ /* 0x000ea80000000200 */
        /* <DEDUP_REMOVED lines=12> */
[----:B------:R-:W-:Y:S01]  /*4470*/  LDSM.16.M88.4 R100, [R218+0x5800] ;  /* 0x00580000da64783b */ /* 0x000fe20000000200 */
[C---:B------:R-:W-:Y:S03]  /*4480*/  HMMA.16816.F32 R180, R12.reuse, R22, RZ ;  /* 0x000000160cb4723c */ /* 0x040fe600000018ff */
[----:B------:R-:W-:Y:S05]  /*4490*/  LDSM.16.M88.4 R116, [R218+0x6000] ;  /* 0x00600000da74783b */ /* 0x000fea0000000200 */
[C---:B--2---:R-:W-:Y:S08]  /*44a0*/  HMMA.16816.F32 R20, R12.reuse, R28, RZ ;  /* 0x0000001c0c14723c */ /* 0x044ff000000018ff */
[-C--:B---3--:R-:W-:Y:S08]  /*44b0*/  HMMA.16816.F32 R188, R12, R16.reuse, RZ ;  /* 0x000000100cbc723c */ /* 0x088ff000000018ff */
[C---:B------:R-:W-:Y:S08]  /*44c0*/  HMMA.16816.F32 R104, R8.reuse, R16, RZ ;  /* 0x000000100868723c */ /* 0x040ff000000018ff */
[----:B------:R-:W-:Y:S01]  /*44d0*/  HMMA.16816.F32 R96, R8, R18, RZ ;  /* 0x000000120860723c */ /* 0x000fe200000018ff */
[----:B------:R-:W-:-:S02]  /*44e0*/  IMAD.MOV.U32 R217, RZ, RZ, R20 ;  /* 0x000000ffffd97224 */ /* 0x000fc400078e0014 */
[----:B------:R-:W-:Y:S02]  /*44f0*/  IMAD.MOV.U32 R7, RZ, RZ, R21 ;  /* 0x000000ffff077224 */ /* 0x000fe400078e0015 */
[----:B------:R-:W-:Y:S02]  /*4500*/  IMAD.MOV.U32 R6, RZ, RZ, R22 ;  /* 0x000000ffff067224 */ /* 0x000fe400078e0016 */
[----:B------:R-:W-:Y:S01]  /*4510*/  IMAD.MOV.U32 R5, RZ, RZ, R23 ;  /* 0x000000ffff057224 */ /* 0x000fe200078e0017 */
[----:B------:R-:W-:Y:S01]  /*4520*/  HMMA.16816.F32 R184, R12, R18, RZ ;  /* 0x000000120cb8723c */ /* 0x000fe200000018ff */
[----:B------:R-:W1:Y:S07]  /*4530*/  LDSM.16.M88.4 R16, [R222+0x2000] ;  /* 0x00200000de10783b */ /* 0x000e6e0000000200 */
[C---:B----4-:R-:W-:Y:S08]  /*4540*/  HMMA.16816.F32 R84, R8.reuse, R44, RZ ;  /* 0x0000002c0854723c */ /* 0x050ff000000018ff */
[C---:B------:R-:W-:Y:S08]  /*4550*/  HMMA.16816.F32 R80, R8.reuse, R46, RZ ;  /* 0x0000002e0850723c */ /* 0x040ff000000018ff */
[C---:B------:R-:W-:Y:S08]  /*4560*/  HMMA.16816.F32 R112, R8.reuse, R28, RZ ;  /* 0x0000001c0870723c */ /* 0x040ff000000018ff */
[----:B------:R-:W-:Y:S08]  /*4570*/  HMMA.16816.F32 R140, R8, R30, RZ ;  /* 0x0000001e088c723c */ /* 0x000ff000000018ff */
[C---:B------:R-:W-:Y:S08]  /*4580*/  HMMA.16816.F32 R192, R12.reuse, R44, RZ ;  /* 0x0000002c0cc0723c */ /* 0x040ff000000018ff */
[C---:B------:R-:W-:Y:S08]  /*4590*/  HMMA.16816.F32 R20, R12.reuse, R30, RZ ;  /* 0x0000001e0c14723c */ /* 0x040ff000000018ff */
[C---:B------:R-:W-:Y:S08]  /*45a0*/  HMMA.16816.F32 R44, R12.reuse, R46, RZ ;  /* 0x0000002e0c2c723c */ /* 0x040ff000000018ff */
[C---:B------:R-:W-:Y:S08]  /*45b0*/  HMMA.16816.F32 R196, R12.reuse, R40, RZ ;  /* 0x000000280cc4723c */ /* 0x040ff000000018ff */
[----:B------:R-:W-:Y:S01]  /*45c0*/  HMMA.16816.F32 R204, R12, R42, RZ ;  /* 0x0000002a0ccc723c */ /* 0x000fe200000018ff */
[----:B------:R-:W-:-:S02]  /*45d0*/  IMAD.MOV.U32 R252, RZ, RZ, R20 ;  /* 0x000000fffffc7224 */ /* 0x000fc400078e0014 */
[----:B------:R-:W-:Y:S02]  /*45e0*/  IMAD.MOV.U32 R247, RZ, RZ, R21 ;  /* 0x000000fffff77224 */ /* 0x000fe400078e0015 */
[----:B------:R-:W-:Y:S02]  /*45f0*/  IMAD.MOV.U32 R245, RZ, RZ, R22 ;  /* 0x000000fffff57224 */ /* 0x000fe400078e0016 */
[----:B------:R-:W-:Y:S01]  /*4600*/  IMAD.MOV.U32 R221, RZ, RZ, R23 ;  /* 0x000000ffffdd7224 */ /* 0x000fe200078e0017 */
        /* <DEDUP_REMOVED lines=8> */
[----:B------:R-:W-:-:S02]  /*4690*/  IMAD.MOV.U32 R23, RZ, RZ, R28 ;  /* 0x000000ffff177224 */ /* 0x000fc400078e001c */
[----:B------:R-:W-:Y:S02]  /*46a0*/  IMAD.MOV.U32 R22, RZ, RZ, R29 ;  /* 0x000000ffff167224 */ /* 0x000fe400078e001d */
[----:B------:R-:W-:Y:S02]  /*46b0*/  IMAD.MOV.U32 R21, RZ, RZ, R30 ;  /* 0x000000ffff157224 */ /* 0x000fe400078e001e */
[----:B------:R-:W-:Y:S01]  /*46c0*/  IMAD.MOV.U32 R20, RZ, RZ, R31 ;  /* 0x000000ffff147224 */ /* 0x000fe200078e001f */
[----:B------:R-:W-:Y:S01]  /*46d0*/  HMMA.16816.F32 R108, R8, R34, RZ ;  /* 0x00000022086c723c */ /* 0x000fe200000018ff */
[----:B------:R-:W-:Y:S01]  /*46e0*/  IMAD.MOV.U32 R27, RZ, RZ, R12 ;  /* 0x000000ffff1b7224 */ /* 0x000fe200078e000c */
[----:B------:R-:W-:Y:S01]  /*46f0*/  LDSM.16.M88.4 R28, [R223+0x1000] ;  /* 0x00100000df1c783b */ /* 0x000fe20000000200 */
[----:B------:R-:W-:Y:S02]  /*4700*/  IMAD.MOV.U32 R26, RZ, RZ, R13 ;  /* 0x000000ffff1a7224 */ /* 0x000fe400078e000d */
[----:B------:R-:W-:-:S02]  /*4710*/  IMAD.MOV.U32 R25, RZ, RZ, R14 ;  /* 0x000000ffff197224 */ /* 0x000fc400078e000e */
[----:B------:R-:W-:Y:S01]  /*4720*/  IMAD.MOV.U32 R24, RZ, RZ, R15 ;  /* 0x000000ffff187224 */ /* 0x000fe200078e000f */
[C---:B------:R-:W-:Y:S01]  /*4730*/  HMMA.16816.F32 R76, R8.reuse, R40, RZ ;  /* 0x00000028084c723c */ /* 0x040fe200000018ff */
[----:B------:R-:W2:Y:S07]  /*4740*/  LDSM.16.M88.4 R12, [R222] ;  /* 0x00000000de0c783b */ /* 0x000eae0000000200 */
[C---:B------:R-:W-:Y:S01]  /*4750*/  HMMA.16816.F32 R72, R8.reuse, R42, RZ ;  /* 0x0000002a0848723c */ /* 0x040fe200000018ff */
[----:B------:R-:W-:Y:S07]  /*4760*/  LDSM.16.M88.4 R40, [R223+0x2800] ;  /* 0x00280000df28783b */ /* 0x000fee0000000200 */
[C---:B------:R-:W-:Y:S08]  /*4770*/  HMMA.16816.F32 R68, R8.reuse, R36, RZ ;  /* 0x000000240844723c */ /* 0x040ff000000018ff */
[C---:B------:R-:W-:Y:S01]  /*4780*/  HMMA.16816.F32 R64, R8.reuse, R38, RZ ;  /* 0x000000260840723c */ /* 0x040fe200000018ff */
[----:B------:R-:W-:Y:S07]  /*4790*/  LDSM.16.M88.4 R36, [R223] ;  /* 0x00000000df24783b */ /* 0x000fee0000000200 */
[----:B------:R-:W-:Y:S01]  /*47a0*/  HMMA.16816.F32 R60, R8, R32, RZ ;  /* 0x00000020083c723c */ /* 0x000fe200000018ff */
[----:B------:R-:W-:Y:S06]  /*47b0*/  LDSM.16.M88.4 R32, [R223+0x800] ;  /* 0x00080000df20783b */ /* 0x000fec0000000200 */
[----:B------:R-:W-:Y:S01]  /*47c0*/  IMAD.MOV.U32 R11, RZ, RZ, R136 ;  /* 0x000000ffff0b7224 */ /* 0x000fe200078e0088 */
[----:B-1----:R-:W-:Y:S01]  /*47d0*/  HMMA.16816.F32 R224, R16, R54, R88 ;  /* 0x0000003610e0723c */ /* 0x002fe20000001858 */
        /* <DEDUP_REMOVED lines=8> */
[----:B------:R-:W1:Y:S01]  /*4860*/  LDSM.16.M88.4 R8, [R220+0x2000] ;  /* 0x00200000dc08783b */ /* 0x000e620000000200 */
[C---:B------:R-:W-:Y:S03]  /*4870*/  HMMA.16816.F32 R148, R16.reuse, R120, R60 ;  /* 0x000000781094723c */ /* 0x040fe6000000183c */
[----:B------:R-:W3:Y:S05]  /*4880*/  LDSM.16.M88.4 R60, [R223+0x3000] ;  /* 0x00300000df3c783b */ /* 0x000eea0000000200 */
[C---:B------:R-:W-:Y:S08]  /*4890*/  HMMA.16816.F32 R236, R16.reuse, R52, R92 ;  /* 0x0000003410ec723c */ /* 0x040ff0000000185c */
[----:B------:R-:W-:Y:S08]  /*48a0*/  HMMA.16816.F32 R240, R16, R58, R96 ;  /* 0x0000003a10f0723c */ /* 0x000ff00000001860 */
[-C--:B--2---:R-:W-:Y:S07]  /*48b0*/  HMMA.16816.F32 R92, R12, R56.reuse, R188 ;  /* 0x000000380c5c723c */ /* 0x084fee00000018bc */
        /* <DEDUP_REMOVED lines=12> */
[----:B------:R-:W-:Y:S01]  /*4980*/  IMAD.MOV.U32 R113, RZ, RZ, R26 ;  /* 0x000000ffff717224 */ /* 0x000fe200078e001a */
[----:B------:R-:W-:Y:S01]  /*4990*/  LDSM.16.M88.4 R20, [R223+0x2000] ;  /* 0x00200000df14783b */ /* 0x000fe20000000200 */
[----:B------:R-:W-:Y:S02]  /*49a0*/  IMAD.MOV.U32 R114, RZ, RZ, R25 ;  /* 0x000000ffff727224 */ /* 0x000fe400078e0019 */
[----:B------:R-:W-:Y:S02]  /*49b0*/  IMAD.MOV.U32 R115, RZ, RZ, R24 ;  /* 0x000000ffff737224 */ /* 0x000fe400078e0018 */
[----:B------:R-:W-:Y:S01]  /*49c0*/  IMAD.MOV.U32 R156, RZ, RZ, R252 ;  /* 0x000000ffff9c7224 */ /* 0x000fe200078e00fc */
[----:B------:R-:W-:Y:S01]  /*49d0*/  HMMA.16816.F32 R200, R16, R48, R84 ;  /* 0x0000003010c8723c */ /* 0x000fe20000001854 */
[----:B------:R-:W-:Y:S01]  /*49e0*/  IMAD.MOV.U32 R157, RZ, RZ, R247 ;  /* 0x000000ffff9d7224 */ /* 0x000fe200078e00f7 */
[----:B------:R-:W-:Y:S01]  /*49f0*/  LDSM.16.M88.4 R24, [R223+0x1800] ;  /* 0x00180000df18783b */ /* 0x000fe20000000200 */
[----:B------:R-:W-:-:S02]  /*4a00*/  IMAD.MOV.U32 R158, RZ, RZ, R245 ;  /* 0x000000ffff9e7224 */ /* 0x000fc400078e00f5 */
[----:B------:R-:W-:Y:S02]  /*4a10*/  IMAD.MOV.U32 R159, RZ, RZ, R221 ;  /* 0x000000ffff9f7224 */ /* 0x000fe400078e00dd */
[----:B------:R-:W-:Y:S01]  /*4a20*/  IMAD.IADD R217, R0, 0x1, R223 ;  /* 0x0000000100d97824 */ /* 0x000fe200078e02df */
[----:B------:R-:W-:Y:S01]  /*4a30*/  HMMA.16816.F32 R176, R16, R50, R80 ;  /* 0x0000003210b0723c */ /* 0x000fe20000001850 */
[----:B------:R-:W-:Y:S01]  /*4a40*/  LEA R0, R213, UR14, 0x4 ;  /* 0x0000000ed5007c11 */ /* 0x000fe2000f8e20ff */
[----:B------:R-:W-:-:S04]  /*4a50*/  IMAD R221, R2, 0x2, R220 ;  /* 0x0000000202dd7824 */ /* 0x000fc800078e02dc */
[----:B------:R-:W-:Y:S02]  /*4a60*/  IMAD.IADD R0, R214, 0x1, R0 ;  /* 0x00000001d6007824 */ /* 0x000fe400078e0200 */
[C---:B------:R-:W-:Y:S08]  /*4a70*/  HMMA.16816.F32 R168, R16.reuse, R100, R76 ;  /* 0x0000006410a8723c */ /* 0x040ff0000000184c */
[----:B------:R-:W-:Y:S08]  /*4a80*/  HMMA.16816.F32 R164, R16, R102, R72 ;  /* 0x0000006610a4723c */ /* 0x000ff00000001848 */
        /* <DEDUP_REMOVED lines=8> */
[C---:B------:R-:W-:Y:S01]  /*4b10*/  HMMA.16816.F32 R152, R16.reuse, R118, R64 ;  /* 0x000000761098723c */ /* 0x040fe20000001840 */
[----:B------:R-:W-:Y:S07]  /*4b20*/  LDSM.16.M88.4 R64, [R220] ;  /* 0x00000000dc40783b */ /* 0x000fee0000000200 */
[C---:B------:R-:W-:Y:S08]  /*4b30*/  HMMA.16816.F32 R132, R16.reuse, R124, R132 ;  /* 0x0000007c1084723c */ /* 0x040ff00000001884 */
[----:B------:R-:W-:Y:S01]  /*4b40*/  HMMA.16816.F32 R108, R16, R130, R140 ;  /* 0x00000082106c723c */ /* 0x000fe2000000188c */
[----:B------:R-:W2:Y:S07]  /*4b50*/  LDSM.16.M88.4 R140, [R223+0x3800] ;  /* 0x00380000df8c783b */ /* 0x000eae0000000200 */
        /* <DEDUP_REMOVED lines=8> */
[C---:B-1----:R-:W-:Y:S08]  /*4be0*/  HMMA.16816.F32 R12, R8.reuse, R42, R144 ;  /* 0x0000002a080c723c */ /* 0x042ff00000001890 */
[C---:B------:R-:W-:Y:S08]  /*4bf0*/  HMMA.16816.F32 R156, R8.reuse, R40, R148 ;  /* 0x00000028089c723c */ /* 0x040ff00000001894 */
        /* <DEDUP_REMOVED lines=10> */
[C---:B---3--:R-:W-:Y:S08]  /*4ca0*/  HMMA.16816.F32 R12, R8.reuse, R60, R136 ;  /* 0x0000003c080c723c */ /* 0x048ff00000001888 */
[C---:B------:R-:W-:Y:S07]  /*4cb0*/  HMMA.16816.F32 R120, R8.reuse, R32, R236 ;  /* 0x000000200878723c */ /* 0x040fee00000018ec */
[----:B------:R-:W-:Y:S01]  /*4cc0*/  IADD3 R236, R0, UR5, RZ ;  /* 0x0000000500ec7c10 */ /* 0x000fe2000fffe0ff */
[C---:B------:R-:W-:Y:S08]  /*4cd0*/  HMMA.16816.F32 R224, R8.reuse, R34, R224 ;  /* 0x0000002208e0723c */ /* 0x040ff000000018e0 */
[----:B------:R-:W-:Y:S01]  /*4ce0*/  IMAD.MOV.U32 R183, RZ, RZ, R14 ;  /* 0x000000ffffb77224 */ /* 0x000fe200078e000e */
[----:B------:R-:W-:Y:S01]  /*4cf0*/  HMMA.16816.F32 R200, R8, R28, R200 ;  /* 0x0000001c08c8723c */ /* 0x000fe200000018c8 */
[----:B------:R-:W-:-:S02]  /*4d00*/  IMAD.MOV.U32 R182, RZ, RZ, R15 ;  /* 0x000000ffffb67224 */ /* 0x000fc400078e000f */
[----:B------:R-:W-:Y:S02]  /*4d10*/  IMAD.MOV.U32 R150, RZ, RZ, R12 ;  /* 0x000000ffff967224 */ /* 0x000fe400078e000c */
[----:B------:R-:W-:-:S03]  /*4d20*/  IMAD.MOV.U32 R149, RZ, RZ, R13 ;  /* 0x000000ffff957224 */ /* 0x000fc600078e000d */
[C---:B--2---:R-:W-:Y:S08]  /*4d30*/  HMMA.16816.F32 R12, R8.reuse, R140, R132 ;  /* 0x0000008c080c723c */ /* 0x044ff00000001884 */
[C---:B------:R-:W-:Y:S08]  /*4d40*/  HMMA.16816.F32 R176, R8.reuse, R30, R176 ;  /* 0x0000001e08b0723c */ /* 0x040ff000000018b0 */
        /* <DEDUP_REMOVED lines=8> */
[----:B------:R-:W-:-:S07]  /*4dd0*/  IMAD.MOV.U32 R213, RZ, RZ, R184 ;  /* 0x000000ffffd57224 */ /* 0x000fce00078e00b8 */
[C---:B------:R-:W-:Y:S08]  /*4de0*/  HMMA.16816.F32 R152, R8.reuse, R22, R152 ;  /* 0x000000160898723c */ /* 0x040ff00000001898 */
[C---:B------:R-:W-:Y:S08]  /*4df0*/  HMMA.16816.F32 R12, R8.reuse, R62, R108 ;  /* 0x0000003e080c723c */ /* 0x040ff0000000186c */
[----:B------:R-:W-:Y:S08]  /*4e00*/  HMMA.16816.F32 R8, R8, R142, R96 ;  /* 0x0000008e0808723c */ /* 0x000ff00000001860 */
[C---:B------:R-:W-:Y:S08]  /*4e10*/  HMMA.16816.F32 R144, R64.reuse, R40, R68 ;  /* 0x000000284090723c */ /* 0x040ff00000001844 */
[----:B------:R-:W-:Y:S01]  /*4e20*/  IMAD.MOV.U32 R190, RZ, RZ, R12 ;  /* 0x000000ffffbe7224 */ /* 0x000fe200078e000c */
[----:B------:R-:W-:Y:S01]  /*4e30*/  HMMA.16816.F32 R92, R64, R36, R92 ;  /* 0x00000024405c723c */ /* 0x000fe2000000185c */
[----:B------:R-:W-:-:S02]  /*4e40*/  IMAD.MOV.U32 R189, RZ, RZ, R13 ;  /* 0x000000ffffbd7224 */ /* 0x000fc400078e000d */
[----:B------:R-:W-:Y:S02]  /*4e50*/  IMAD.MOV.U32 R188, RZ, RZ, R14 ;  /* 0x000000ffffbc7224 */ /* 0x000fe400078e000e */
[----:B------:R-:W-:Y:S02]  /*4e60*/  IMAD.MOV.U32 R175, RZ, RZ, R15 ;  /* 0x000000ffffaf7224 */ /* 0x000fe400078e000f */
[----:B------:R-:W-:Y:S01]  /*4e70*/  IMAD.MOV.U32 R252, RZ, RZ, R8 ;  /* 0x000000fffffc7224 */ /* 0x000fe200078e0008 */
[C---:B------:R-:W-:Y:S01]  /*4e80*/  HMMA.16816.F32 R84, R64.reuse, R38, R84 ;  /* 0x000000264054723c */ /* 0x040fe20000001854 */
[----:B------:R-:W-:Y:S01]  /*4e90*/  IMAD.MOV.U32 R230, RZ, RZ, R9 ;  /* 0x000000ffffe67224 */ /* 0x000fe200078e0009 */
[----:B------:R-:W-:Y:S01]  /*4ea0*/  LDSM.16.M88.4 R12, [R217] ;  /* 0x00000000d90c783b */ /* 0x000fe20000000200 */
[----:B------:R-:W-:Y:S02]  /*4eb0*/  IMAD.MOV.U32 R229, RZ, RZ, R10 ;  /* 0x000000ffffe57224 */ /* 0x000fe400078e000a */
[----:B------:R-:W-:Y:S01]  /*4ec0*/  IMAD.MOV.U32 R228, RZ, RZ, R11 ;  /* 0x000000ffffe47224 */ /* 0x000fe200078e000b */
[----:B------:R-:W-:Y:S02]  /*4ed0*/  LDSM.16.M88.4 R36, [R221] ;  /* 0x00000000dd24783b */ /* 0x000fe40000000200 */
[C---:B------:R-:W-:Y:S08]  /*4ee0*/  HMMA.16816.F32 R8, R64.reuse, R42, R88 ;  /* 0x0000002a4008723c */ /* 0x040ff00000001858 */
[C---:B------:R-:W-:Y:S01]  /*4ef0*/  HMMA.16816.F32 R132, R64.reuse, R20, R44 ;  /* 0x000000144084723c */ /* 0x040fe2000000182c */
[----:B------:R-:W1:Y:S07]  /*4f00*/  LDSM.16.M88.4 R44, [R221+0x2000] ;  /* 0x00200000dd2c783b */ /* 0x000e6e0000000200 */
[C---:B------:R-:W-:Y:S07]  /*4f10*/  HMMA.16816.F32 R76, R64.reuse, R34, R76 ;  /* 0x00000022404c723c */ /* 0x040fee000000184c */
[----:B------:R-:W-:Y:S01]  /*4f20*/  IMAD R35, R3, 0x80, R244 ;  /* 0x0000008003237824 */ /* 0x000fe200078e02f4 */
[----:B------:R-:W-:Y:S01]  /*4f30*/  HMMA.16816.F32 R136, R64, R22, R16 ;  /* 0x000000164088723c */ /* 0x000fe20000001810 */
[----:B------:R-:W-:-:S02]  /*4f40*/  IMAD.MOV.U32 R195, RZ, RZ, R11 ;  /* 0x000000ffffc37224 */ /* 0x000fc400078e000b */
[----:B------:R-:W-:Y:S01]  /*4f50*/  IMAD.MOV.U32 R194, RZ, RZ, R9 ;  /* 0x000000ffffc27224 */ /* 0x000fe200078e0009 */
[----:B------:R-:W-:Y:S01]  /*4f60*/  IADD3 R3, R35, 0x1, RZ ;  /* 0x0000000123037810 */ /* 0x000fe20007ffe0ff */
[----:B------:R-:W-:Y:S02]  /*4f70*/  IMAD.MOV.U32 R193, RZ, RZ, R10 ;  /* 0x000000ffffc17224 */ /* 0x000fe400078e000a */
[----:B------:R-:W-:Y:S01]  /*4f80*/  IMAD.MOV.U32 R192, RZ, RZ, R8 ;  /* 0x000000ffffc07224 */ /* 0x000fe200078e0008 */
[----:B------:R-:W-:Y:S01]  /*4f90*/  HMMA.16816.F32 R72, R64, R28, R72 ;  /* 0x0000001c4048723c */ /* 0x000fe20000001848 */
[C---:B------:R-:W-:Y:S02]  /*4fa0*/  IMAD.IADD R5, R236.reuse, 0x1, -R35 ;  /* 0x00000001ec057824 */ /* 0x040fe400078e0a23 */
[----:B------:R-:W-:-:S03]  /*4fb0*/  IMAD.IADD R7, R236, 0x1, -R3 ;  /* 0x00000001ec077824 */ /* 0x000fc600078e0a03 */
[----:B------:R-:W-:Y:S02]  /*4fc0*/  IABS R5, R5 ;  /* 0x0000000500057213 */ /* 0x000fe40000000000 */
[----:B------:R-:W-:Y:S03]  /*4fd0*/  HMMA.16816.F32 R8, R64, R60, R100 ;  /* 0x0000003c4008723c */ /* 0x000fe60000001864 */
[----:B------:R-:W-:Y:S01]  /*4fe0*/  IMAD.MOV.U32 R6, RZ, RZ, R5 ;  /* 0x000000ffff067224 */ /* 0x000fe200078e0005 */
[----:B------:R-:W-:-:S03]  /*4ff0*/  IABS R5, R7 ;  /* 0x0000000700057213 */ /* 0x000fc60000000000 */
[----:B------:R2:W-:Y:S01]  /*5000*/  I2F R18, R6 ;  /* 0x0000000600127306 */ /* 0x0005e20000201400 */
[C---:B------:R-:W-:Y:S07]  /*5010*/  HMMA.16816.F32 R108, R64.reuse, R24, R52 ;  /* 0x00000018406c723c */ /* 0x040fee0000001834 */
[----:B------:R3:W-:Y:S01]  /*5020*/  I2F R28, R5 ;  /* 0x00000005001c7306 */ /* 0x0007e20000201400 */
[----:B------:R-:W-:Y:S01]  /*5030*/  HMMA.16816.F32 R124, R64, R26, R48 ;  /* 0x0000001a407c723c */ /* 0x000fe20000001830 */
[----:B--2---:R-:W-:-:S07]  /*5040*/  IADD3 R6, R0, 0x48, RZ ;  /* 0x0000004800067810 */ /* 0x004fce0007ffe0ff */
[----:B------:R-:W-:Y:S01]  /*5050*/  IMAD.MOV.U32 R191, RZ, RZ, R10 ;  /* 0x000000ffffbf7224 */ /* 0x000fe200078e000a */
[----:B-1----:R-:W-:Y:S01]  /*5060*/  HMMA.16816.F32 R24, R44, R12, R112 ;  /* 0x0000000c2c18723c */ /* 0x002fe20000001870 */
[----:B------:R-:W-:Y:S01]  /*5070*/  IMAD.MOV.U32 R71, RZ, RZ, R11 ;  /* 0x000000ffff477224 */ /* 0x000fe200078e000b */
[----:B------:R-:W-:Y:S01]  /*5080*/  IADD3 R241, R6, UR5, RZ ;  /* 0x0000000506f17c10 */ /* 0x000fe2000fffe0ff */
[----:B------:R-:W-:Y:S02]  /*5090*/  IMAD.MOV.U32 R70, RZ, RZ, R8 ;  /* 0x000000ffff467224 */ /* 0x000fe400078e0008 */
[----:B------:R-:W-:-:S03]  /*50a0*/  IMAD.MOV.U32 R69, RZ, RZ, R9 ;  /* 0x000000ffff457224 */ /* 0x000fc600078e0009 */
[----:B------:R-:W-:Y:S08]  /*50b0*/  HMMA.16816.F32 R8, R64, R140, R104 ;  /* 0x0000008c4008723c */ /* 0x000ff00000001868 */
[C---:B------:R-:W-:Y:S08]  /*50c0*/  HMMA.16816.F32 R20, R36.reuse, R12, R92 ;  /* 0x0000000c2414723c */ /* 0x040ff0000000185c */
[-C--:B------:R-:W-:Y:S08]  /*50d0*/  HMMA.16816.F32 R48, R36, R14.reuse, R84 ;  /* 0x0000000e2430723c */ /* 0x080ff00000001854 */
[----:B------:R-:W-:Y:S01]  /*50e0*/  IMAD.MOV.U32 R141, RZ, RZ, R10 ;  /* 0x000000ffff8d7224 */ /* 0x000fe200078e000a */
[C---:B------:R-:W-:Y:S01]  /*50f0*/  IADD3 R10, R0.reuse, 0x8, RZ ;  /* 0x00000008000a7810 */ /* 0x040fe20007ffe0ff */
[----:B------:R-:W-:Y:S01]  /*5100*/  IMAD.MOV.U32 R151, RZ, RZ, R8 ;  /* 0x000000ffff977224 */ /* 0x000fe200078e0008 */
[----:B------:R-:W-:Y:S01]  /*5110*/  IADD3 R8, R0, 0x40, RZ ;  /* 0x0000004000087810 */ /* 0x000fe20007ffe0ff */
[----:B------:R-:W-:Y:S01]  /*5120*/  IMAD.MOV.U32 R148, RZ, RZ, R9 ;  /* 0x000000ffff947224 */ /* 0x000fe200078e0009 */
[----:B------:R-:W-:Y:S01]  /*5130*/  IADD3 R235, R10, UR5, RZ ;  /* 0x000000050aeb7c10 */ /* 0x000fe2000fffe0ff */
[----:B------:R-:W-:Y:S01]  /*5140*/  IMAD.MOV.U32 R140, RZ, RZ, R11 ;  /* 0x000000ffff8c7224 */ /* 0x000fe200078e000b */
[----:B------:R-:W-:Y:S01]  /*5150*/  IADD3 R234, R8, UR5, RZ ;  /* 0x0000000508ea7c10 */ /* 0x000fe2000fffe0ff */
[----:B------:R-:W-:Y:S01]  /*5160*/  HMMA.16816.F32 R52, R44, R14, R116 ;  /* 0x0000000e2c34723c */ /* 0x000fe20000001874 */
[----:B------:R-:W-:Y:S01]  /*5170*/  IADD3 R0, R0, UR10, RZ ;  /* 0x0000000a00007c10 */ /* 0x000fe2000fffe0ff */
[C---:B------:R-:W-:Y:S01]  /*5180*/  IMAD.IADD R7, R235.reuse, 0x1, -R35 ;  /* 0x00000001eb077824 */ /* 0x040fe200078e0a23 */
[----:B------:R-:W-:Y:S01]  /*5190*/  IADD3 R11, R10, UR10, RZ ;  /* 0x0000000a0a0b7c10 */ /* 0x000fe2000fffe0ff */
[----:B------:R-:W-:Y:S01]  /*51a0*/  IMAD.IADD R9, R235, 0x1, -R3 ;  /* 0x00000001eb097824 */ /* 0x000fe200078e0a03 */
[----:B------:R-:W-:Y:S01]  /*51b0*/  IMNMX R245, R0, UR15, PT ;  /* 0x0000000f00f57c17 */ /* 0x000fe2000b800200 */
[----:B---3--:R-:W-:Y:S01]  /*51c0*/  IMAD.IADD R5, R234, 0x1, -R35 ;  /* 0x00000001ea057824 */ /* 0x008fe200078e0a23 */
[----:B------:R-:W-:Y:S01]  /*51d0*/  IABS R7, R7 ;  /* 0x0000000700077213 */ /* 0x000fe20000000000 */
[----:B------:R-:W-:Y:S01]  /*51e0*/  HMMA.16816.F32 R80, R64, R32, R80 ;  /* 0x000000204050723c */ /* 0x000fe20000001850 */
[----:B------:R-:W-:-:S02]  /*51f0*/  IABS R0, R9 ;  /* 0x0000000900007213 */ /* 0x000fc40000000000 */
[----:B------:R1:W2:Y:S01]  /*5200*/  I2F R17, R7 ;  /* 0x0000000700117306 */ /* 0x0002a20000201400 */
[----:B------:R-:W-:Y:S01]  /*5210*/  IADD3 R10, R8, UR10, RZ ;  /* 0x0000000a080a7c10 */ /* 0x000fe2000fffe0ff */
[----:B------:R-:W-:Y:S01]  /*5220*/  IMAD.IADD R8, R234, 0x1, -R3 ;  /* 0x00000001ea087824 */ /* 0x000fe200078e0a03 */
[----:B------:R-:W-:Y:S02]  /*5230*/  IABS R5, R5 ;  /* 0x0000000500057213 */ /* 0x000fe40000000000 */
[----:B------:R-:W-:Y:S01]  /*5240*/  IADD3 R9, R6, UR10, RZ ;  /* 0x0000000a06097c10 */ /* 0x000fe2000fffe0ff */
[----:B------:R-:W-:Y:S01]  /*5250*/  HMMA.16816.F32 R96, R64, R30, R56 ;  /* 0x0000001e4060723c */ /* 0x000fe20000001838 */
[----:B------:R-:W-:Y:S01]  /*5260*/  IABS R6, R8 ;  /* 0x0000000800067213 */ /* 0x000fe20000000000 */
[----:B------:R-:W3:Y:S01]  /*5270*/  I2F R16, R5 ;  /* 0x0000000500107306 */ /* 0x000ee20000201400 */
[----:B------:R-:W-:Y:S02]  /*5280*/  IMNMX R244, R11, UR15, PT ;  /* 0x0000000f0bf47c17 */ /* 0x000fe4000b800200 */
[----:B------:R-:W-:-:S02]  /*5290*/  IMNMX R242, R9, UR15, PT ;  /* 0x0000000f09f27c17 */ /* 0x000fc4000b800200 */
[----:B------:R-:W-:Y:S01]  /*52a0*/  IMNMX R243, R10, UR15, PT ;  /* 0x0000000f0af37c17 */ /* 0x000fe2000b800200 */
[----:B------:R-:W-:Y:S01]  /*52b0*/  HMMA.16816.F32 R128, R64, R62, R128 ;  /* 0x0000003e4080723c */ /* 0x000fe20000001880 */
[----:B------:R-:W-:Y:S01]  /*52c0*/  ISETP.GE.AND P0, PT, R3, R242, PT ;  /* 0x000000f20300720c */ /* 0x000fe20003f06270 */
[----:B-1----:R-:W-:Y:S01]  /*52d0*/  IMAD.IADD R7, R241, 0x1, -R35 ;  /* 0x00000001f1077824 */ /* 0x002fe200078e0a23 */
[----:B------:R-:W-:Y:S01]  /*52e0*/  ISETP.GE.AND P1, PT, R3, R243, PT ;  /* 0x000000f30300720c */ /* 0x000fe20003f26270 */
[----:B--2---:R-:W-:Y:S01]  /*52f0*/  FFMA.FTZ R14, R17, -UR35, R22 ;  /* 0x80000023110e7c23 */ /* 0x004fe20008010016 */
[C---:B------:R-:W-:Y:S01]  /*5300*/  ISETP.GE.AND P3, PT, R3.reuse, R245, PT ;  /* 0x000000f50300720c */ /* 0x040fe20003f66270 */
[----:B------:R-:W-:Y:S01]  /*5310*/  FFMA.FTZ R17, R28, -UR35, R21 ;  /* 0x800000231c117c23 */ /* 0x000fe20008010015 */
[----:B------:R-:W-:Y:S02]  /*5320*/  IABS R7, R7 ;  /* 0x0000000700077213 */ /* 0x000fe40000000000 */
[----:B------:R-:W-:Y:S01]  /*5330*/  ISETP.GE.AND P2, PT, R3, R244, PT ;  /* 0x000000f40300720c */ /* 0x000fe20003f46270 */
[----:B---3--:R-:W-:Y:S01]  /*5340*/  FFMA.FTZ R15, R16, -UR35, R24 ;  /* 0x80000023100f7c23 */ /* 0x008fe20008010018 */
[----:B------:R1:W2:Y:S01]  /*5350*/  I2F R13, R7 ;  /* 0x00000007000d7306 */ /* 0x0002a20000201400 */
[----:B------:R-:W-:-:S05]  /*5360*/  IADD3 R5, R35, 0x8, RZ ;  /* 0x0000000823057810 */ /* 0x000fca0007ffe0ff */
[----:B------:R-:W-:-:S05]  /*5370*/  IMAD.IADD R8, R236, 0x1, -R5 ;  /* 0x00000001ec087824 */ /* 0x000fca00078e0a05 */
[----:B------:R-:W-:Y:S02]  /*5380*/  IABS R9, R8 ;  /* 0x0000000800097213 */ /* 0x000fe40000000000 */
[----:B------:R-:W-:Y:S01]  /*5390*/  IADD3 R8, R241, -c[0x0][0x2e4], RZ ;  /* 0x8000b900f1087a10 */ /* 0x000fe20007ffe0ff */
[----:B-1----:R-:W-:Y:S01]  /*53a0*/  IMAD.MOV.U32 R7, RZ, RZ, R0 ;  /* 0x000000ffff077224 */ /* 0x002fe200078e0000 */
[----:B------:R-:W-:Y:S01]  /*53b0*/  IADD3 R0, R236, -c[0x0][0x2e4], RZ ;  /* 0x8000b900ec007a10 */ /* 0x000fe20007ffe0ff */
[----:B--2---:R-:W-:Y:S01]  /*53c0*/  FFMA.FTZ R16, R13, -UR35, R26 ;  /* 0x800000230d107c23 */ /* 0x004fe2000801001a */
[----:B------:R-:W-:Y:S01]  /*53d0*/  IMNMX R237, RZ, R8, !PT ;  /* 0x00000008ffed7217 */ /* 0x000fe20007800200 */
[----:B------:R1:W2:Y:S01]  /*53e0*/  I2F R12, R7 ;  /* 0x00000007000c7306 */ /* 0x0002a20000201400 */
[----:B------:R-:W-:Y:S01]  /*53f0*/  IMNMX R240, RZ, R0, !PT ;  /* 0x00000000fff07217 */ /* 0x000fe20007800200 */
[----:B------:R-:W-:Y:S01]  /*5400*/  IMAD.MOV.U32 R0, RZ, RZ, R6 ;  /* 0x000000ffff007224 */ /* 0x000fe200078e0006 */
[C---:B------:R-:W-:Y:S01]  /*5410*/  ISETP.LT.OR P0, PT, R3.reuse, R237, P0 ;  /* 0x000000ed0300720c */ /* 0x040fe20000701670 */
[----:B------:R-:W-:Y:S01]  /*5420*/  FFMA.FTZ R8, R18, -UR35, R20 ;  /* 0x8000002312087c23 */ /* 0x000fe20008010014 */
[----:B------:R-:W-:Y:S01]  /*5430*/  ISETP.LT.OR P3, PT, R3, R240, P3 ;  /* 0x000000f00300720c */ /* 0x000fe20001f61670 */
[----:B------:R-:W-:Y:S01]  /*5440*/  IMAD.IADD R13, R234, 0x1, -R5 ;  /* 0x00000001ea0d7824 */ /* 0x000fe200078e0a05 */
[----:B------:R-:W-:Y:S01]  /*5450*/  P2R R18, PR, RZ, 0x1 ;  /* 0x00000001ff127803 */ /* 0x000fe20000000000 */
[----:B------:R-:W3:Y:S01]  /*5460*/  I2F R11, R0 ;  /* 0x00000000000b7306 */ /* 0x000ee20000201400 */
[----:B------:R-:W-:-:S02]  /*5470*/  ISETP.GE.AND P0, PT, R35, R244, PT ;  /* 0x000000f42300720c */ /* 0x000fc40003f06270 */
[----:B------:R-:W-:Y:S01]  /*5480*/  FSEL R103, R17, -INF , !P3 ;  /* 0xff80000011677808 */ /* 0x000fe20005800000 */
[----:B-1----:R-:W-:Y:S02]  /*5490*/  IMAD.IADD R7, R241, 0x1, -R3 ;  /* 0x00000001f1077824 */ /* 0x002fe400078e0a03 */
[----:B--2---:R-:W-:-:S03]  /*54a0*/  FFMA.FTZ R20, R12, -UR35, R23 ;  /* 0x800000230c147c23 */ /* 0x004fc60008010017 */
[----:B------:R-:W-:Y:S02]  /*54b0*/  IABS R6, R7 ;  /* 0x0000000700067213 */ /* 0x000fe40000000000 */
[----:B------:R-:W-:Y:S01]  /*54c0*/  IADD3 R7, R234, -c[0x0][0x2e4], RZ ;  /* 0x8000b900ea077a10 */ /* 0x000fe20007ffe0ff */
[----:B---3--:R-:W-:Y:S02]  /*54d0*/  FFMA.FTZ R21, R11, -UR35, R25 ;  /* 0x800000230b157c23 */ /* 0x008fe40008010019 */
[----:B------:R-:W-:Y:S01]  /*54e0*/  IMAD.MOV.U32 R0, RZ, RZ, R6 ;  /* 0x000000ffff007224 */ /* 0x000fe200078e0006 */
[----:B------:R-:W-:Y:S02]  /*54f0*/  IADD3 R6, R235, -c[0x0][0x2e4], RZ ;  /* 0x8000b900eb067a10 */ /* 0x000fe40007ffe0ff */
[----:B------:R-:W-:Y:S01]  /*5500*/  IMNMX R238, RZ, R7, !PT ;  /* 0x00000007ffee7217 */ /* 0x000fe20007800200 */
[----:B------:R1:W2:Y:S01]  /*5510*/  I2F R10, R0 ;  /* 0x00000000000a7306 */ /* 0x0002a20000201400 */
[----:B------:R-:W-:-:S02]  /*5520*/  IMNMX R239, RZ, R6, !PT ;  /* 0x00000006ffef7217 */ /* 0x000fc40007800200 */
[C---:B------:R-:W-:Y:S02]  /*5530*/  ISETP.LT.OR P1, PT, R3.reuse, R238, P1 ;  /* 0x000000ee0300720c */ /* 0x040fe40000f21670 */
[----:B------:R-:W-:Y:S02]  /*5540*/  ISETP.LT.OR P6, PT, R3, R239, P2 ;  /* 0x000000ef0300720c */ /* 0x000fe400017c1670 */
[----:B------:R-:W-:Y:S02]  /*5550*/  P2R R19, PR, RZ, 0x2 ;  /* 0x00000002ff137803 */ /* 0x000fe40000000000 */
[C---:B------:R-:W-:Y:S02]  /*5560*/  IADD3 R3, R35.reuse, 0x9, RZ ;  /* 0x0000000923037810 */ /* 0x040fe40007ffe0ff */
[C---:B------:R-:W-:Y:S02]  /*5570*/  ISETP.GE.AND P1, PT, R35.reuse, R245, PT ;  /* 0x000000f52300720c */ /* 0x040fe40003f26270 */
[----:B------:R-:W-:-:S02]  /*5580*/  ISETP.LT.OR P0, PT, R35, R239, P0 ;  /* 0x000000ef2300720c */ /* 0x000fc40000701670 */
[----:B------:R-:W-:Y:S01]  /*5590*/  ISETP.LT.OR P1, PT, R35, R240, P1 ;  /* 0x000000f02300720c */ /* 0x000fe20000f21670 */
[----:B-1----:R-:W-:Y:S01]  /*55a0*/  IMAD.MOV.U32 R0, RZ, RZ, R9 ;  /* 0x000000ffff007224 */ /* 0x002fe200078e0009 */
[----:B------:R-:W-:Y:S01]  /*55b0*/  FSEL R115, R14, -INF , !P0 ;  /* 0xff8000000e737808 */ /* 0x000fe20004000000 */
[----:B--2---:R-:W-:Y:S01]  /*55c0*/  FFMA.FTZ R22, R10, -UR35, R27 ;  /* 0x800000230a167c23 */ /* 0x004fe2000801001b */
[----:B------:R-:W-:Y:S01]  /*55d0*/  FSEL R105, R8, -INF , !P1 ;  /* 0xff80000008697808 */ /* 0x000fe20004800000 */
[----:B------:R-:W1:Y:S01]  /*55e0*/  I2F R6, R0 ;  /* 0x0000000000067306 */ /* 0x000e620000201400 */
[----:B------:R-:W-:Y:S01]  /*55f0*/  ISETP.GE.AND P2, PT, R5, R245, PT ;  /* 0x000000f50500720c */ /* 0x000fe20003f46270 */
[----:B------:R-:W2:Y:S01]  /*5600*/  LDSM.16.M88.4 R8, [R217+0x800] ;  /* 0x00080000d908783b */ /* 0x000ea20000000200 */
[C---:B------:R-:W-:Y:S02]  /*5610*/  ISETP.GE.AND P1, PT, R35.reuse, R243, PT ;  /* 0x000000f32300720c */ /* 0x040fe40003f26270 */
[----:B------:R-:W-:-:S02]  /*5620*/  ISETP.GE.AND P0, PT, R35, R242, PT ;  /* 0x000000f22300720c */ /* 0x000fc40003f06270 */
[----:B------:R-:W-:Y:S02]  /*5630*/  ISETP.LT.OR P2, PT, R5, R240, P2 ;  /* 0x000000f00500720c */ /* 0x000fe40001741670 */
[C---:B------:R-:W-:Y:S02]  /*5640*/  ISETP.LT.OR P1, PT, R35.reuse, R238, P1 ;  /* 0x000000ee2300720c */ /* 0x040fe40000f21670 */
[----:B------:R-:W-:Y:S02]  /*5650*/  ISETP.LT.OR P0, PT, R35, R237, P0 ;  /* 0x000000ed2300720c */ /* 0x000fe40000701670 */
[----:B------:R-:W-:Y:S02]  /*5660*/  P2R R14, PR, RZ, 0x4 ;  /* 0x00000004ff0e7803 */ /* 0x000fe40000000000 */
[----:B------:R-:W-:Y:S01]  /*5670*/  FSEL R118, R15, -INF , !P1 ;  /* 0xff8000000f767808 */ /* 0x000fe20004800000 */
[----:B-1----:R-:W-:Y:S01]  /*5680*/  FFMA.FTZ R23, R6, -UR35, R48 ;  /* 0x8000002306177c23 */ /* 0x002fe20008010030 */
[----:B------:R-:W-:Y:S01]  /*5690*/  IADD3 R0, R35, 0x10, RZ ;  /* 0x0000001023007810 */ /* 0x000fe20007ffe0ff */
[----:B------:R-:W-:Y:S01]  /*56a0*/  IMAD.IADD R6, R236, 0x1, -R3 ;  /* 0x00000001ec067824 */ /* 0x000fe200078e0a03 */
[----:B------:R-:W-:-:S02]  /*56b0*/  FSEL R119, R16, -INF , !P0 ;  /* 0xff80000010777808 */ /* 0x000fc40004000000 */
[C---:B------:R-:W-:Y:S01]  /*56c0*/  ISETP.GE.AND P2, PT, R5.reuse, R244, PT ;  /* 0x000000f40500720c */ /* 0x040fe20003f46270 */
[----:B------:R-:W-:Y:S01]  /*56d0*/  IMAD.IADD R7, R236, 0x1, -R0 ;  /* 0x00000001ec077824 */ /* 0x000fe200078e0a00 */
[----:B------:R-:W-:Y:S02]  /*56e0*/  IABS R6, R6 ;  /* 0x0000000600067213 */ /* 0x000fe40000000000 */
[----:B------:R-:W-:Y:S02]  /*56f0*/  ISETP.GE.AND P1, PT, R5, R243, PT ;  /* 0x000000f30500720c */ /* 0x000fe40003f26270 */
[----:B------:R-:W-:Y:S01]  /*5700*/  IABS R12, R7 ;  /* 0x00000007000c7213 */ /* 0x000fe20000000000 */
[----:B------:R-:W-:Y:S01]  /*5710*/  IMAD.IADD R7, R235, 0x1, -R5 ;  /* 0x00000001eb077824 */ /* 0x000fe200078e0a05 */
[----:B------:R1:W-:Y:S01]  /*5720*/  I2F R24, R6 ;  /* 0x0000000600187306 */ /* 0x0003e20000201400 */
[C---:B------:R-:W-:Y:S02]  /*5730*/  ISETP.GE.AND P0, PT, R5.reuse, R242, PT ;  /* 0x000000f20500720c */ /* 0x040fe40003f06270 */
[----:B------:R-:W-:-:S02]  /*5740*/  ISETP.LT.OR P5, PT, R5, R239, P2 ;  /* 0x000000ef0500720c */ /* 0x000fc400017a1670 */
[C---:B------:R-:W-:Y:S02]  /*5750*/  ISETP.LT.OR P4, PT, R5.reuse, R238, P1 ;  /* 0x000000ee0500720c */ /* 0x040fe40000f81670 */
[----:B------:R-:W-:Y:S02]  /*5760*/  ISETP.LT.OR P3, PT, R5, R237, P0 ;  /* 0x000000ed0500720c */ /* 0x000fe40000761670 */
[C---:B------:R-:W-:Y:S02]  /*5770*/  ISETP.GE.AND P0, PT, R3.reuse, R245, PT ;  /* 0x000000f50300720c */ /* 0x040fe40003f06270 */
[----:B------:R-:W-:Y:S02]  /*5780*/  FSEL R112, R20, -INF , !P6 ;  /* 0xff80000014707808 */ /* 0x000fe40007000000 */
[----:B------:R-:W-:Y:S01]  /*5790*/  ISETP.LT.OR P6, PT, R3, R240, P0 ;  /* 0x000000f00300720c */ /* 0x000fe200007c1670 */
[----:B--2---:R-:W-:Y:S01]  /*57a0*/  HMMA.16816.F32 R28, R36, R8, R80 ;  /* 0x00000008241c723c */ /* 0x004fe20000001850 */
[----:B------:R-:W-:-:S02]  /*57b0*/  ISETP.NE.AND P2, PT, R19, RZ, PT ;  /* 0x000000ff1300720c */ /* 0x000fc40003f45270 */
[----:B-1----:R-:W-:Y:S01]  /*57c0*/  IABS R6, R7 ;  /* 0x0000000700067213 */ /* 0x002fe20000000000 */
[----:B------:R-:W-:Y:S01]  /*57d0*/  IMAD.MOV.U32 R7, RZ, RZ, R12 ;  /* 0x000000ffff077224 */ /* 0x000fe200078e000c */
[----:B------:R-:W-:Y:S02]  /*57e0*/  IABS R12, R13 ;  /* 0x0000000d000c7213 */ /* 0x000fe40000000000 */
[----:B------:R1:W-:Y:S01]  /*57f0*/  I2F R13, R6 ;  /* 0x00000006000d7306 */ /* 0x0003e20000201400 */
[----:B------:R-:W-:Y:S01]  /*5800*/  ISETP.NE.AND P1, PT, R18, RZ, PT ;  /* 0x000000ff1200720c */ /* 0x000fe20003f25270 */
[C---:B------:R-:W-:Y:S01]  /*5810*/  HMMA.16816.F32 R40, R44.reuse, R8, R120 ;  /* 0x000000082c28723c */ /* 0x040fe20000001878 */
[----:B------:R-:W-:Y:S02]  /*5820*/  ISETP.NE.AND P0, PT, R14, RZ, PT ;  /* 0x000000ff0e00720c */ /* 0x000fe40003f05270 */
[----:B------:R-:W-:Y:S02]  /*5830*/  FSEL R114, R21, -INF , !P2 ;  /* 0xff80000015727808 */ /* 0x000fe40005000000 */
[----:B------:R-:W-:Y:S01]  /*5840*/  FSEL R117, R22, -INF , !P1 ;  /* 0xff80000016757808 */ /* 0x000fe20004800000 */
[----:B------:R2:W-:Y:S01]  /*5850*/  I2F R25, R7 ;  /* 0x0000000700197306 */ /* 0x0005e20000201400 */
[----:B------:R-:W-:Y:S01]  /*5860*/  FSEL R106, R23, -INF , !P0 ;  /* 0xff800000176a7808 */ /* 0x000fe20004000000 */
[----:B------:R-:W-:Y:S01]  /*5870*/  IMAD.IADD R8, R241, 0x1, -R0 ;  /* 0x00000001f1087824 */ /* 0x000fe200078e0a00 */
[C---:B------:R-:W-:Y:S01]  /*5880*/  ISETP.GE.AND P2, PT, R3.reuse, R244, PT ;  /* 0x000000f40300720c */ /* 0x040fe20003f46270 */
[-C--:B------:R-:W-:Y:S01]  /*5890*/  HMMA.16816.F32 R60, R44, R10.reuse, R224 ;  /* 0x0000000a2c3c723c */ /* 0x080fe200000018e0 */
[C---:B------:R-:W-:Y:S01]  /*58a0*/  ISETP.GE.AND P1, PT, R3.reuse, R243, PT ;  /* 0x000000f30300720c */ /* 0x040fe20003f26270 */
[----:B------:R-:W-:Y:S01]  /*58b0*/  IMAD.MOV.U32 R123, RZ, RZ, R186 ;  /* 0x000000ffff7b7224 */ /* 0x000fe200078e00ba */
[----:B------:R-:W-:Y:S01]  /*58c0*/  ISETP.GE.AND P0, PT, R3, R242, PT ;  /* 0x000000f20300720c */ /* 0x000fe20003f06270 */
[----:B-1----:R-:W-:Y:S01]  /*58d0*/  IMAD.IADD R6, R241, 0x1, -R5 ;  /* 0x00000001f1067824 */ /* 0x002fe200078e0a05 */
[C---:B------:R-:W-:Y:S01]  /*58e0*/  ISETP.LT.OR P2, PT, R3.reuse, R239, P2 ;  /* 0x000000ef0300720c */ /* 0x040fe20001741670 */
[----:B------:R-:W-:Y:S01]  /*58f0*/  IMAD.MOV.U32 R5, RZ, RZ, R12 ;  /* 0x000000ffff057224 */ /* 0x000fe200078e000c */
[C---:B------:R-:W-:Y:S01]  /*5900*/  ISETP.LT.OR P1, PT, R3.reuse, R238, P1 ;  /* 0x000000ee0300720c */ /* 0x040fe20000f21670 */
[----:B------:R-:W-:Y:S01]  /*5910*/  HMMA.16816.F32 R56, R36, R10, R76 ;  /* 0x0000000a2438723c */ /* 0x000fe2000000184c */
[----:B------:R-:W-:Y:S01]  /*5920*/  IABS R15, R6 ;  /* 0x00000006000f7213 */ /* 0x000fe20000000000 */
[----:B------:R1:W3:Y:S01]  /*5930*/  I2F R12, R5 ;  /* 0x00000005000c7306 */ /* 0x0002e20000201400 */
[--C-:B------:R-:W-:Y:S01]  /*5940*/  IMAD.IADD R6, R234, 0x1, -R3.reuse ;  /* 0x00000001ea067824 */ /* 0x100fe200078e0a03 */
[----:B------:R-:W-:Y:S01]  /*5950*/  ISETP.LT.OR P0, PT, R3, R237, P0 ;  /* 0x000000ed0300720c */ /* 0x000fe20000701670 */
[----:B--2---:R-:W-:Y:S01]  /*5960*/  IMAD.IADD R7, R235, 0x1, -R3 ;  /* 0x00000001eb077824 */ /* 0x004fe200078e0a03 */
[----:B------:R-:W-:Y:S01]  /*5970*/  P2R R18, PR, RZ, 0x4 ;  /* 0x00000004ff127803 */ /* 0x000fe20000000000 */
[----:B------:R-:W-:Y:S01]  /*5980*/  IMAD.MOV.U32 R226, RZ, RZ, R182 ;  /* 0x000000ffffe27224 */ /* 0x000fe200078e00b6 */
[----:B------:R-:W-:Y:S01]  /*5990*/  IABS R6, R6 ;  /* 0x0000000600067213 */ /* 0x000fe20000000000 */
[----:B------:R-:W-:Y:S01]  /*59a0*/  IMAD.MOV.U32 R225, RZ, RZ, R183 ;  /* 0x000000ffffe17224 */ /* 0x000fe200078e00b7 */
[----:B------:R-:W-:Y:S01]  /*59b0*/  P2R R17, PR, RZ, 0x2 ;  /* 0x00000002ff117803 */ /* 0x000fe20000000000 */
[----:B------:R-:W-:Y:S01]  /*59c0*/  IMAD.MOV.U32 R120, RZ, RZ, R189 ;  /* 0x000000ffff787224 */ /* 0x000fe200078e00bd */
[C---:B------:R-:W-:Y:S01]  /*59d0*/  ISETP.GE.AND P2, PT, R0.reuse, R244, PT ;  /* 0x000000f40000720c */ /* 0x040fe20003f46270 */
[----:B------:R-:W-:Y:S01]  /*59e0*/  IMAD.MOV.U32 R227, RZ, RZ, R190 ;  /* 0x000000ffffe37224 */ /* 0x000fe200078e00be */
[----:B------:R-:W-:Y:S01]  /*59f0*/  ISETP.GE.AND P1, PT, R0, R243, PT ;  /* 0x000000f30000720c */ /* 0x000fe20003f26270 */
[----:B------:R-:W-:-:S02]  /*5a00*/  IMAD.MOV.U32 R121, RZ, RZ, R188 ;  /* 0x000000ffff797224 */ /* 0x000fc400078e00bc */
[----:B------:R-:W-:Y:S01]  /*5a10*/  IMAD.MOV.U32 R224, RZ, RZ, R149 ;  /* 0x000000ffffe07224 */ /* 0x000fe200078e0095 */
[----:B-1----:R-:W-:Y:S01]  /*5a20*/  IABS R5, R7 ;  /* 0x0000000700057213 */ /* 0x002fe20000000000 */
[----:B------:R-:W-:Y:S01]  /*5a30*/  IMAD.MOV.U32 R7, RZ, RZ, R15 ;  /* 0x000000ffff077224 */ /* 0x000fe200078e000f */
[----:B------:R-:W-:Y:S01]  /*5a40*/  P2R R15, PR, RZ, 0x1 ;  /* 0x00000001ff0f7803 */ /* 0x000fe20000000000 */
[----:B---3--:R-:W-:Y:S01]  /*5a50*/  FFMA.FTZ R9, R12, -UR35, R52 ;  /* 0x800000230c097c23 */ /* 0x008fe20008010034 */
[----:B------:R1:W-:Y:S01]  /*5a60*/  I2F R19, R5 ;  /* 0x0000000500137306 */ /* 0x0003e20000201400 */
[C---:B------:R-:W-:Y:S01]  /*5a70*/  ISETP.GE.AND P0, PT, R0.reuse, R245, PT ;  /* 0x000000f50000720c */ /* 0x040fe20003f06270 */
[----:B------:R-:W-:Y:S02]  /*5a80*/  IMAD.MOV.U32 R122, RZ, RZ, R187 ;  /* 0x000000ffff7a7224 */ /* 0x000fe400078e00bb */
[----:B------:R-:W-:Y:S02]  /*5a90*/  FSEL R113, R9, -INF , !P4 ;  /* 0xff80000009717808 */ /* 0x000fe40006000000 */
[----:B------:R-:W-:-:S02]  /*5aa0*/  ISETP.LT.OR P0, PT, R0, R240, P0 ;  /* 0x000000f00000720c */ /* 0x000fc40000701670 */
[----:B------:R-:W2:Y:S01]  /*5ab0*/  I2F R7, R7 ;  /* 0x0000000700077306 */ /* 0x000ea20000201400 */
[C---:B------:R-:W-:Y:S02]  /*5ac0*/  ISETP.LT.OR P4, PT, R0.reuse, R238, P1 ;  /* 0x000000ee0000720c */ /* 0x040fe40000f81670 */
[----:B------:R-:W-:Y:S02]  /*5ad0*/  P2R R21, PR, RZ, 0x1 ;  /* 0x00000001ff157803 */ /* 0x000fe40000000000 */
[----:B------:R-:W-:Y:S02]  /*5ae0*/  ISETP.GE.AND P0, PT, R0, R242, PT ;  /* 0x000000f20000720c */ /* 0x000fe40003f06270 */
[----:B------:R-:W-:Y:S01]  /*5af0*/  ISETP.NE.AND P1, PT, R15, RZ, PT ;  /* 0x000000ff0f00720c */ /* 0x000fe20003f25270 */
[----:B-1----:R-:W-:Y:S02]  /*5b00*/  IMAD.IADD R5, R241, 0x1, -R3 ;  /* 0x00000001f1057824 */ /* 0x002fe400078e0a03 */
[----:B------:R-:W-:-:S02]  /*5b10*/  IMAD.MOV.U32 R3, RZ, RZ, R6 ;  /* 0x000000ffff037224 */ /* 0x000fc400078e0006 */
[----:B------:R-:W-:Y:S01]  /*5b20*/  FFMA.FTZ R6, R13, -UR35, R50 ;  /* 0x800000230d067c23 */ /* 0x000fe20008010032 */
[----:B------:R-:W-:Y:S01]  /*5b30*/  IABS R5, R5 ;  /* 0x0000000500057213 */ /* 0x000fe20000000000 */
[----:B------:R1:W3:Y:S01]  /*5b40*/  I2F R16, R3 ;  /* 0x0000000300107306 */ /* 0x0002e20000201400 */
[----:B------:R-:W-:Y:S02]  /*5b50*/  FFMA.FTZ R13, R24, -UR35, R49 ;  /* 0x80000023180d7c23 */ /* 0x000fe40008010031 */
[----:B--2---:R-:W-:Y:S01]  /*5b60*/  FFMA.FTZ R12, R7, -UR35, R54 ;  /* 0x80000023070c7c23 */ /* 0x004fe20008010036 */
[----:B------:R-:W-:Y:S01]  /*5b70*/  FSEL R107, R6, -INF , !P5 ;  /* 0xff800000066b7808 */ /* 0x000fe20006800000 */
[----:B------:R-:W-:Y:S01]  /*5b80*/  IMAD.MOV.U32 R7, RZ, RZ, R5 ;  /* 0x000000ffff077224 */ /* 0x000fe200078e0005 */
[----:B------:R-:W-:Y:S01]  /*5b90*/  IADD3 R5, R35, 0x11, RZ ;  /* 0x0000001123057810 */ /* 0x000fe20007ffe0ff */
[----:B------:R-:W-:Y:S01]  /*5ba0*/  FFMA.FTZ R10, R19, -UR35, R51 ;  /* 0x80000023130a7c23 */ /* 0x000fe20008010033 */
[----:B------:R-:W-:Y:S01]  /*5bb0*/  FSEL R116, R12, -INF , !P3 ;  /* 0xff8000000c747808 */ /* 0x000fe20005800000 */
[----:B------:R2:W4:Y:S01]  /*5bc0*/  I2F R20, R7 ;  /* 0x0000000700147306 */ /* 0x0005220000201400 */
[----:B------:R-:W-:-:S02]  /*5bd0*/  ISETP.LT.OR P5, PT, R0, R239, P2 ;  /* 0x000000ef0000720c */ /* 0x000fc400017a1670 */
[----:B------:R-:W-:Y:S02]  /*5be0*/  ISETP.LT.OR P3, PT, R0, R237, P0 ;  /* 0x000000ed0000720c */ /* 0x000fe40000761670 */
[----:B------:R-:W-:Y:S01]  /*5bf0*/  FSEL R100, R13, -INF , !P6 ;  /* 0xff8000000d647808 */ /* 0x000fe20007000000 */
[----:B------:R-:W-:Y:S01]  /*5c00*/  FFMA.FTZ R13, R25, -UR35, R28 ;  /* 0x80000023190d7c23 */ /* 0x000fe2000801001c */
[----:B------:R-:W-:Y:S01]  /*5c10*/  ISETP.NE.AND P6, PT, R18, RZ, PT ;  /* 0x000000ff1200720c */ /* 0x000fe20003fc5270 */
[----:B-1----:R-:W-:Y:S01]  /*5c20*/  IMAD.IADD R3, R235, 0x1, -R0 ;  /* 0x00000001eb037824 */ /* 0x002fe200078e0a00 */
[----:B------:R-:W-:Y:S01]  /*5c30*/  ISETP.GE.AND P0, PT, R5, R245, PT ;  /* 0x000000f50500720c */ /* 0x000fe20003f06270 */
[----:B---3--:R-:W-:Y:S01]  /*5c40*/  FFMA.FTZ R11, R16, -UR35, R53 ;  /* 0x80000023100b7c23 */ /* 0x008fe20008010035 */
[----:B------:R-:W-:Y:S01]  /*5c50*/  FSEL R95, R10, -INF , !P6 ;  /* 0xff8000000a5f7808 */ /* 0x000fe20007000000 */
[----:B------:R-:W1:Y:S01]  /*5c60*/  LDSM.16.M88.4 R24, [R217+0x1000] ;  /* 0x00100000d918783b */ /* 0x000e620000000200 */
[----:B------:R-:W-:-:S02]  /*5c70*/  IABS R3, R3 ;  /* 0x0000000300037213 */ /* 0x000fc40000000000 */
[----:B------:R-:W-:Y:S01]  /*5c80*/  ISETP.LT.OR P6, PT, R5, R240, P0 ;  /* 0x000000f00500720c */ /* 0x000fe200007c1670 */
[----:B--2---:R-:W-:Y:S01]  /*5c90*/  IMAD.IADD R7, R234, 0x1, -R0 ;  /* 0x00000001ea077824 */ /* 0x004fe200078e0a00 */
[----:B------:R-:W-:Y:S01]  /*5ca0*/  ISETP.NE.AND P2, PT, R17, RZ, PT ;  /* 0x000000ff1100720c */ /* 0x000fe20003f45270 */
[----:B------:R-:W-:Y:S01]  /*5cb0*/  IMAD.MOV.U32 R6, RZ, RZ, R3 ;  /* 0x000000ffff067224 */ /* 0x000fe200078e0003 */
[----:B------:R-:W-:Y:S01]  /*5cc0*/  ISETP.NE.AND P0, PT, R21, RZ, PT ;  /* 0x000000ff1500720c */ /* 0x000fe20003f05270 */
[----:B------:R-:W-:Y:S01]  /*5cd0*/  IMAD.IADD R0, R236, 0x1, -R5 ;  /* 0x00000001ec007824 */ /* 0x000fe200078e0a05 */
[----:B------:R-:W-:Y:S01]  /*5ce0*/  IABS R3, R7 ;  /* 0x0000000700037213 */ /* 0x000fe20000000000 */
[----:B------:R2:W3:Y:S01]  /*5cf0*/  I2F R14, R6 ;  /* 0x00000006000e7306 */ /* 0x0004e20000201400 */
[----:B----4-:R-:W-:Y:S01]  /*5d00*/  FFMA.FTZ R12, R20, -UR35, R55 ;  /* 0x80000023140c7c23 */ /* 0x010fe20008010037 */
[----:B------:R-:W-:Y:S02]  /*5d10*/  FSEL R102, R11, -INF , !P2 ;  /* 0xff8000000b667808 */ /* 0x000fe40005000000 */
[----:B------:R-:W-:-:S02]  /*5d20*/  IABS R0, R0 ;  /* 0x0000000000007213 */ /* 0x000fc40000000000 */
[----:B------:R-:W-:Y:S02]  /*5d30*/  FSEL R104, R12, -INF , !P1 ;  /* 0xff8000000c687808 */ /* 0x000fe40004800000 */
[----:B------:R-:W4:Y:S01]  /*5d40*/  I2F R15, R0 ;  /* 0x00000000000f7306 */ /* 0x000f220000201400 */
[----:B------:R-:W-:Y:S02]  /*5d50*/  FSEL R90, R13, -INF , !P0 ;  /* 0xff8000000d5a7808 */ /* 0x000fe40004000000 */
[C---:B------:R-:W-:Y:S02]  /*5d60*/  ISETP.GE.AND P2, PT, R5.reuse, R244, PT ;  /* 0x000000f40500720c */ /* 0x040fe40003f46270 */
[C---:B------:R-:W-:Y:S02]  /*5d70*/  ISETP.GE.AND P1, PT, R5.reuse, R243, PT ;  /* 0x000000f30500720c */ /* 0x040fe40003f26270 */
[----:B------:R-:W-:Y:S01]  /*5d80*/  ISETP.GE.AND P0, PT, R5, R242, PT ;  /* 0x000000f20500720c */ /* 0x000fe20003f06270 */
[----:B--2---:R-:W-:Y:S01]  /*5d90*/  IMAD.MOV.U32 R6, RZ, RZ, R3 ;  /* 0x000000ffff067224 */ /* 0x004fe200078e0003 */
[----:B------:R-:W-:Y:S01]  /*5da0*/  IABS R3, R8 ;  /* 0x0000000800037213 */ /* 0x000fe20000000000 */
[----:B------:R-:W-:Y:S01]  /*5db0*/  IMAD.IADD R8, R235, 0x1, -R5 ;  /* 0x00000001eb087824 */ /* 0x000fe200078e0a05 */
[C---:B------:R-:W-:Y:S01]  /*5dc0*/  ISETP.LT.OR P2, PT, R5.reuse, R239, P2 ;  /* 0x000000ef0500720c */ /* 0x040fe20001741670 */
[----:B------:R-:W2:Y:S01]  /*5dd0*/  I2F R7, R6 ;  /* 0x0000000600077306 */ /* 0x000ea20000201400 */
[C---:B------:R-:W-:Y:S01]  /*5de0*/  ISETP.LT.OR P1, PT, R5.reuse, R238, P1 ;  /* 0x000000ee0500720c */ /* 0x040fe20000f21670 */
[----:B---3--:R-:W-:Y:S01]  /*5df0*/  FFMA.FTZ R16, R14, -UR35, R30 ;  /* 0x800000230e107c23 */ /* 0x008fe2000801001e */
[----:B------:R-:W-:Y:S01]  /*5e00*/  ISETP.LT.OR P0, PT, R5, R237, P0 ;  /* 0x000000ed0500720c */ /* 0x000fe20000701670 */
[----:B----4-:R-:W-:Y:S01]  /*5e10*/  FFMA.FTZ R11, R15, -UR35, R29 ;  /* 0x800000230f0b7c23 */ /* 0x010fe2000801001d */
[----:B------:R-:W-:-:S02]  /*5e20*/  IADD3 R0, R35, 0x19, RZ ;  /* 0x0000001923007810 */ /* 0x000fc40007ffe0ff */
[----:B------:R-:W-:Y:S01]  /*5e30*/  P2R R12, PR, RZ, 0x1 ;  /* 0x00000001ff0c7803 */ /* 0x000fe20000000000 */
[----:B------:R3:W4:Y:S01]  /*5e40*/  I2F R9, R3 ;  /* 0x0000000300097306 */ /* 0x0007220000201400 */
[----:B------:R-:W-:Y:S01]  /*5e50*/  FSEL R92, R16, -INF , !P5 ;  /* 0xff800000105c7808 */ /* 0x000fe20006800000 */
[----:B-1----:R-:W-:Y:S01]  /*5e60*/  HMMA.16816.F32 R52, R44, R24, R200 ;  /* 0x000000182c34723c */ /* 0x002fe200000018c8 */
[----:B------:R-:W-:Y:S02]  /*5e70*/  P2R R14, PR, RZ, 0x4 ;  /* 0x00000004ff0e7803 */ /* 0x000fe40000000000 */
[----:B------:R-:W-:Y:S02]  /*5e80*/  P2R R13, PR, RZ, 0x2 ;  /* 0x00000002ff0d7803 */ /* 0x000fe40000000000 */
[----:B------:R-:W-:Y:S01]  /*5e90*/  FSEL R88, R11, -INF , !P6 ;  /* 0xff8000000b587808 */ /* 0x000fe20007000000 */
[----:B--2---:R-:W-:Y:S01]  /*5ea0*/  FFMA.FTZ R19, R7, -UR35, R40 ;  /* 0x8000002307137c23 */ /* 0x004fe20008010028 */
[----:B------:R-:W-:Y:S01]  /*5eb0*/  ISETP.NE.AND P6, PT, R14, RZ, PT ;  /* 0x000000ff0e00720c */ /* 0x000fe20003fc5270 */
[----:B------:R-:W-:Y:S03]  /*5ec0*/  HMMA.16816.F32 R48, R36, R26, R96 ;  /* 0x0000001a2430723c */ /* 0x000fe60000001860 */
[----:B------:R-:W-:-:S02]  /*5ed0*/  FSEL R94, R19, -INF , !P4 ;  /* 0xff800000135e7808 */ /* 0x000fc40006000000 */
[----:B---3--:R-:W-:Y:S01]  /*5ee0*/  IADD3 R3, R35, 0x18, RZ ;  /* 0x0000001823037810 */ /* 0x008fe20007ffe0ff */
[----:B----4-:R-:W-:Y:S02]  /*5ef0*/  FFMA.FTZ R18, R9, -UR35, R42 ;  /* 0x8000002309127c23 */ /* 0x010fe4000801002a */
[C---:B------:R-:W-:Y:S01]  /*5f00*/  IMAD.IADD R9, R236.reuse, 0x1, -R0 ;  /* 0x00000001ec097824 */ /* 0x040fe200078e0a00 */
[C---:B------:R-:W-:Y:S01]  /*5f10*/  ISETP.GE.AND P0, PT, R3.reuse, R245, PT ;  /* 0x000000f50300720c */ /* 0x040fe20003f06270 */
[----:B------:R-:W-:Y:S01]  /*5f20*/  IMAD.IADD R6, R236, 0x1, -R3 ;  /* 0x00000001ec067824 */ /* 0x000fe200078e0a03 */
[C---:B------:R-:W-:Y:S01]  /*5f30*/  ISETP.GE.AND P2, PT, R3.reuse, R244, PT ;  /* 0x000000f40300720c */ /* 0x040fe20003f46270 */
[----:B------:R-:W-:Y:S01]  /*5f40*/  IMAD.MOV.U32 R97, RZ, RZ, R191 ;  /* 0x000000ffff617224 */ /* 0x000fe200078e00bf */
[----:B------:R-:W-:Y:S01]  /*5f50*/  IABS R9, R9 ;  /* 0x0000000900097213 */ /* 0x000fe20000000000 */
[----:B------:R-:W-:Y:S01]  /*5f60*/  IMAD.MOV.U32 R98, RZ, RZ, R71 ;  /* 0x000000ffff627224 */ /* 0x000fe200078e0047 */
[----:B------:R-:W-:Y:S01]  /*5f70*/  IABS R6, R6 ;  /* 0x0000000600067213 */ /* 0x000fe20000000000 */
[----:B------:R-:W-:Y:S01]  /*5f80*/  IMAD.MOV.U32 R96, RZ, RZ, R69 ;  /* 0x000000ffff607224 */ /* 0x000fe200078e0045 */
[C---:B------:R-:W-:Y:S01]  /*5f90*/  ISETP.LT.OR P0, PT, R3.reuse, R240, P0 ;  /* 0x000000f00300720c */ /* 0x040fe20000701670 */
[----:B------:R-:W-:Y:S01]  /*5fa0*/  IMAD.MOV.U32 R99, RZ, RZ, R150 ;  /* 0x000000ffff637224 */ /* 0x000fe200078e0096 */
[----:B------:R-:W-:Y:S01]  /*5fb0*/  ISETP.GE.AND P1, PT, R3, R243, PT ;  /* 0x000000f30300720c */ /* 0x000fe20003f26270 */
[----:B------:R-:W-:Y:S01]  /*5fc0*/  IMAD.MOV.U32 R7, RZ, RZ, R6 ;  /* 0x000000ffff077224 */ /* 0x000fe200078e0006 */
[----:B------:R-:W-:-:S02]  /*5fd0*/  IABS R6, R8 ;  /* 0x0000000800067213 */ /* 0x000fc40000000000 */
[----:B------:R-:W-:Y:S01]  /*5fe0*/  P2R R15, PR, RZ, 0x1 ;  /* 0x00000001ff0f7803 */ /* 0x000fe20000000000 */
[----:B------:R1:W2:Y:S01]  /*5ff0*/  I2F R20, R7 ;  /* 0x0000000700147306 */ /* 0x0002a20000201400 */
[C---:B------:R-:W-:Y:S02]  /*6000*/  ISETP.GE.AND P0, PT, R3.reuse, R242, PT ;  /* 0x000000f20300720c */ /* 0x040fe40003f06270 */
[----:B------:R-:W-:Y:S02]  /*6010*/  FSEL R101, R18, -INF , !P3 ;  /* 0xff80000012657808 */ /* 0x000fe40005800000 */
[C---:B------:R-:W-:Y:S02]  /*6020*/  ISETP.LT.OR P5, PT, R3.reuse, R239, P2 ;  /* 0x000000ef0300720c */ /* 0x040fe400017a1670 */
[C---:B------:R-:W-:Y:S01]  /*6030*/  ISETP.LT.OR P4, PT, R3.reuse, R238, P1 ;  /* 0x000000ee0300720c */ /* 0x040fe20000f81670 */
[----:B------:R3:W4:Y:S01]  /*6040*/  I2F R8, R6 ;  /* 0x0000000600087306 */ /* 0x0007220000201400 */
[----:B------:R-:W-:-:S02]  /*6050*/  ISETP.LT.OR P3, PT, R3, R237, P0 ;  /* 0x000000ed0300720c */ /* 0x000fc40000761670 */
[----:B------:R-:W-:Y:S02]  /*6060*/  ISETP.GE.AND P0, PT, R0, R245, PT ;  /* 0x000000f50000720c */ /* 0x000fe40003f06270 */
[----:B------:R-:W-:Y:S02]  /*6070*/  ISETP.NE.AND P1, PT, R12, RZ, PT ;  /* 0x000000ff0c00720c */ /* 0x000fe40003f25270 */
[----:B------:R-:W-:Y:S01]  /*6080*/  ISETP.NE.AND P2, PT, R13, RZ, PT ;  /* 0x000000ff0d00720c */ /* 0x000fe20003f45270 */
[--C-:B-1----:R-:W-:Y:S02]  /*6090*/  IMAD.IADD R7, R234, 0x1, -R5.reuse ;  /* 0x00000001ea077824 */ /* 0x102fe400078e0a05 */
[----:B------:R-:W-:Y:S02]  /*60a0*/  IMAD.IADD R5, R241, 0x1, -R5 ;  /* 0x00000001f1057824 */ /* 0x000fe400078e0a05 */
[----:B--2---:R-:W-:Y:S01]  /*60b0*/  FFMA.FTZ R12, R20, -UR35, R56 ;  /* 0x80000023140c7c23 */ /* 0x004fe20008010038 */
[----:B---3--:R-:W-:Y:S01]  /*60c0*/  IABS R6, R7 ;  /* 0x0000000700067213 */ /* 0x008fe20000000000 */
[----:B------:R-:W-:Y:S01]  /*60d0*/  IMAD.MOV.U32 R7, RZ, RZ, R9 ;  /* 0x000000ffff077224 */ /* 0x000fe200078e0009 */
[----:B------:R-:W-:Y:S01]  /*60e0*/  IABS R9, R5 ;  /* 0x0000000500097213 */ /* 0x000fe20000000000 */
[----:B----4-:R-:W-:Y:S01]  /*60f0*/  FFMA.FTZ R17, R8, -UR35, R31 ;  /* 0x8000002308117c23 */ /* 0x010fe2000801001f */
[----:B------:R1:W2:Y:S01]  /*6100*/  I2F R10, R6 ;  /* 0x00000006000a7306 */ /* 0x0002a20000201400 */
[----:B------:R-:W-:Y:S02]  /*6110*/  HMMA.16816.F32 R28, R44, R26, R176 ;  /* 0x0000001a2c1c723c */ /* 0x000fe400000018b0 */
[----:B------:R-:W-:Y:S01]  /*6120*/  IMAD.MOV.U32 R8, RZ, RZ, R9 ;  /* 0x000000ffff087224 */ /* 0x000fe200078e0009 */
[----:B------:R-:W-:Y:S01]  /*6130*/  FSEL R89, R17, -INF , !P6 ;  /* 0xff80000011597808 */ /* 0x000fe20007000000 */
[----:B------:R-:W-:Y:S01]  /*6140*/  IMAD.IADD R9, R234, 0x1, -R3 ;  /* 0x00000001ea097824 */ /* 0x000fe200078e0a03 */
[----:B------:R-:W-:-:S02]  /*6150*/  ISETP.LT.OR P6, PT, R0, R240, P0 ;  /* 0x000000f00000720c */ /* 0x000fc400007c1670 */
[----:B------:R3:W-:Y:S01]  /*6160*/  I2F R23, R7 ;  /* 0x0000000700177306 */ /* 0x0007e20000201400 */
[----:B------:R-:W-:Y:S01]  /*6170*/  ISETP.NE.AND P0, PT, R15, RZ, PT ;  /* 0x000000ff0f00720c */ /* 0x000fe20003f05270 */
[----:B------:R-:W-:Y:S02]  /*6180*/  IMAD.MOV.U32 R176, RZ, RZ, R196 ;  /* 0x000000ffffb07224 */ /* 0x000fe400078e00c4 */
[----:B------:R-:W-:Y:S01]  /*6190*/  IMAD.MOV.U32 R178, RZ, RZ, R70 ;  /* 0x000000ffffb27224 */ /* 0x000fe200078e0046 */
[----:B------:R-:W-:Y:S01]  /*61a0*/  FSEL R85, R12, -INF , !P0 ;  /* 0xff8000000c557808 */ /* 0x000fe20004000000 */
[----:B------:R-:W-:Y:S01]  /*61b0*/  IMAD.MOV.U32 R179, RZ, RZ, R197 ;  /* 0x000000ffffb37224 */ /* 0x000fe200078e00c5 */
[----:B------:R-:W-:Y:S01]  /*61c0*/  ISETP.GE.AND P0, PT, R0, R242, PT ;  /* 0x000000f20000720c */ /* 0x000fe20003f06270 */
[----:B-1----:R-:W-:Y:S01]  /*61d0*/  IMAD.IADD R6, R235, 0x1, -R3 ;  /* 0x00000001eb067824 */ /* 0x002fe200078e0a03 */
[----:B------:R1:W4:Y:S01]  /*61e0*/  I2F R16, R8 ;  /* 0x0000000800107306 */ /* 0x0003220000201400 */
[----:B--2---:R-:W-:Y:S01]  /*61f0*/  FFMA.FTZ R10, R10, -UR35, R41 ;  /* 0x800000230a0a7c23 */ /* 0x004fe20008010029 */
[----:B------:R-:W-:Y:S01]  /*6200*/  ISETP.LT.OR P0, PT, R0, R237, P0 ;  /* 0x000000ed0000720c */ /* 0x000fe20000701670 */
[----:B------:R-:W-:-:S03]  /*6210*/  IMAD.MOV.U32 R177, RZ, RZ, R198 ;  /* 0x000000ffffb17224 */ /* 0x000fc600078e00c6 */
[----:B------:R-:W-:Y:S02]  /*6220*/  FSEL R91, R10, -INF , !P2 ;  /* 0xff8000000a5b7808 */ /* 0x000fe40005000000 */
[----:B---3--:R-:W-:Y:S02]  /*6230*/  IADD3 R7, R35, 0x20, RZ ;  /* 0x0000002023077810 */ /* 0x008fe40007ffe0ff */
[----:B------:R-:W-:Y:S02]  /*6240*/  ISETP.GE.AND P2, PT, R0, R244, PT ;  /* 0x000000f40000720c */ /* 0x000fe40003f46270 */
[----:B------:R-:W-:Y:S01]  /*6250*/  P2R R20, PR, RZ, 0x1 ;  /* 0x00000001ff147803 */ /* 0x000fe20000000000 */
[----:B------:R-:W-:Y:S01]  /*6260*/  IMAD.IADD R5, R236, 0x1, -R7 ;  /* 0x00000001ec057824 */ /* 0x000fe200078e0a07 */
[----:B------:R-:W-:Y:S02]  /*6270*/  ISETP.LT.OR P2, PT, R0, R239, P2 ;  /* 0x000000ef0000720c */ /* 0x000fe40001741670 */
[----:B-1----:R-:W-:Y:S01]  /*6280*/  IABS R8, R6 ;  /* 0x0000000600087213 */ /* 0x002fe20000000000 */
[----:B----4-:R-:W-:Y:S01]  /*6290*/  FFMA.FTZ R11, R16, -UR35, R43 ;  /* 0x80000023100b7c23 */ /* 0x010fe2000801002b */
[----:B------:R-:W-:Y:S01]  /*62a0*/  IABS R5, R5 ;  /* 0x0000000500057213 */ /* 0x000fe20000000000 */
[----:B------:R-:W-:Y:S01]  /*62b0*/  HMMA.16816.F32 R40, R36, R24, R72 ;  /* 0x000000182428723c */ /* 0x000fe20000001848 */
[----:B------:R-:W-:Y:S01]  /*62c0*/  IABS R6, R9 ;  /* 0x0000000900067213 */ /* 0x000fe20000000000 */
[----:B------:R-:W-:Y:S01]  /*62d0*/  IMAD.IADD R9, R241, 0x1, -R0 ;  /* 0x00000001f1097824 */ /* 0x000fe200078e0a00 */
[----:B------:R1:W2:Y:S01]  /*62e0*/  I2F R19, R5 ;  /* 0x0000000500137306 */ /* 0x0002a20000201400 */
[----:B------:R-:W-:-:S02]  /*62f0*/  FSEL R93, R11, -INF , !P1 ;  /* 0xff8000000b5d7808 */ /* 0x000fc40004800000 */
[C---:B------:R-:W-:Y:S02]  /*6300*/  ISETP.GE.AND P1, PT, R0.reuse, R243, PT ;  /* 0x000000f30000720c */ /* 0x040fe40003f26270 */
[C---:B------:R-:W-:Y:S02]  /*6310*/  ISETP.GE.AND P0, PT, R7.reuse, R245, PT ;  /* 0x000000f50700720c */ /* 0x040fe40003f06270 */
[----:B------:R-:W-:Y:S02]  /*6320*/  ISETP.LT.OR P1, PT, R0, R238, P1 ;  /* 0x000000ee0000720c */ /* 0x000fe40000f21670 */
[----:B------:R-:W-:Y:S02]  /*6330*/  ISETP.LT.OR P0, PT, R7, R240, P0 ;  /* 0x000000f00700720c */ /* 0x000fe40000701670 */
[----:B------:R-:W-:Y:S02]  /*6340*/  P2R R22, PR, RZ, 0x4 ;  /* 0x00000004ff167803 */ /* 0x000fe40000000000 */
[----:B------:R-:W-:-:S02]  /*6350*/  P2R R21, PR, RZ, 0x2 ;  /* 0x00000002ff157803 */ /* 0x000fc40000000000 */
[C---:B------:R-:W-:Y:S01]  /*6360*/  ISETP.GE.AND P2, PT, R7.reuse, R244, PT ;  /* 0x000000f40700720c */ /* 0x040fe20003f46270 */
[----:B-1----:R-:W-:Y:S01]  /*6370*/  IMAD.MOV.U32 R5, RZ, RZ, R8 ;  /* 0x000000ffff057224 */ /* 0x002fe200078e0008 */
[----:B------:R-:W-:Y:S01]  /*6380*/  ISETP.GE.AND P1, PT, R7, R243, PT ;  /* 0x000000f30700720c */ /* 0x000fe20003f26270 */
[----:B------:R-:W-:Y:S02]  /*6390*/  IMAD.IADD R8, R234, 0x1, -R0 ;  /* 0x00000001ea087824 */ /* 0x000fe400078e0a00 */
[----:B------:R1:W3:Y:S01]  /*63a0*/  I2F R18, R5 ;  /* 0x0000000500127306 */ /* 0x0002e20000201400 */
[----:B--2---:R-:W-:Y:S02]  /*63b0*/  FFMA.FTZ R19, R19, -UR35, R40 ;  /* 0x8000002313137c23 */ /* 0x004fe40008010028 */
[----:B-1----:R-:W-:Y:S02]  /*63c0*/  IMAD.IADD R5, R241, 0x1, -R3 ;  /* 0x00000001f1057824 */ /* 0x002fe400078e0a03 */
[----:B------:R-:W-:Y:S01]  /*63d0*/  IMAD.MOV.U32 R3, RZ, RZ, R6 ;  /* 0x000000ffff037224 */ /* 0x000fe200078e0006 */
[----:B------:R-:W-:Y:S01]  /*63e0*/  IADD3 R6, R35, 0x21, RZ ;  /* 0x0000002123067810 */ /* 0x000fe20007ffe0ff */
[----:B---3--:R-:W-:Y:S01]  /*63f0*/  FFMA.FTZ R12, R18, -UR35, R58 ;  /* 0x80000023120c7c23 */ /* 0x008fe2000801003a */
[----:B------:R-:W-:Y:S01]  /*6400*/  IABS R5, R5 ;  /* 0x0000000500057213 */ /* 0x000fe20000000000 */
[----:B------:R1:W2:Y:S03]  /*6410*/  I2F R14, R3 ;  /* 0x00000003000e7306 */ /* 0x0002a60000201400 */
[----:B------:R-:W-:-:S02]  /*6420*/  FSEL R83, R12, -INF , !P5 ;  /* 0xff8000000c537808 */ /* 0x000fc40006800000 */
[----:B------:R-:W-:Y:S02]  /*6430*/  ISETP.LT.OR P5, PT, R7, R239, P2 ;  /* 0x000000ef0700720c */ /* 0x000fe400017a1670 */
[----:B------:R-:W-:Y:S01]  /*6440*/  ISETP.NE.AND P2, PT, R21, RZ, PT ;  /* 0x000000ff1500720c */ /* 0x000fe20003f45270 */
[----:B------:R-:W3:Y:S01]  /*6450*/  I2F R17, R5 ;  /* 0x0000000500117306 */ /* 0x000ee20000201400 */
[----:B-1----:R-:W-:Y:S02]  /*6460*/  IMAD.IADD R3, R235, 0x1, -R0 ;  /* 0x00000001eb037824 */ /* 0x002fe400078e0a00 */
[----:B------:R-:W-:Y:S02]  /*6470*/  IMAD.IADD R0, R236, 0x1, -R6 ;  /* 0x00000001ec007824 */ /* 0x000fe400078e0a06 */
[----:B--2---:R-:W-:Y:S01]  /*6480*/  FFMA.FTZ R16, R14, -UR35, R60 ;  /* 0x800000230e107c23 */ /* 0x004fe2000801003c */
[----:B------:R-:W-:Y:S01]  /*6490*/  IABS R3, R3 ;  /* 0x0000000300037213 */ /* 0x000fe20000000000 */
[----:B------:R-:W-:Y:S01]  /*64a0*/  FFMA.FTZ R14, R23, -UR35, R57 ;  /* 0x80000023170e7c23 */ /* 0x000fe20008010039 */
[----:B------:R-:W-:Y:S01]  /*64b0*/  IABS R0, R0 ;  /* 0x0000000000007213 */ /* 0x000fe20000000000 */
[----:B---3--:R-:W-:Y:S01]  /*64c0*/  FFMA.FTZ R15, R17, -UR35, R62 ;  /* 0x80000023110f7c23 */ /* 0x008fe2000801003e */
[----:B------:R-:W-:Y:S01]  /*64d0*/  FSEL R84, R16, -INF , !P4 ;  /* 0xff80000010547808 */ /* 0x000fe20006000000 */
[----:B------:R-:W-:Y:S01]  /*64e0*/  IMAD.MOV.U32 R5, RZ, RZ, R3 ;  /* 0x000000ffff057224 */ /* 0x000fe200078e0003 */
[----:B------:R-:W-:Y:S01]  /*64f0*/  IABS R3, R8 ;  /* 0x0000000800037213 */ /* 0x000fe20000000000 */
[----:B------:R-:W-:Y:S01]  /*6500*/  IMAD.MOV.U32 R8, RZ, RZ, R0 ;  /* 0x000000ffff087224 */ /* 0x000fe200078e0000 */
[----:B------:R-:W-:Y:S01]  /*6510*/  IADD3 R0, R35, 0x29, RZ ;  /* 0x0000002923007810 */ /* 0x000fe20007ffe0ff */
[----:B------:R1:W2:Y:S01]  /*6520*/  I2F R13, R5 ;  /* 0x00000005000d7306 */ /* 0x0002a20000201400 */
[----:B------:R-:W-:-:S02]  /*6530*/  FSEL R86, R15, -INF , !P3 ;  /* 0xff8000000f567808 */ /* 0x000fc40005800000 */
[----:B------:R-:W-:Y:S02]  /*6540*/  FSEL R80, R14, -INF , !P6 ;  /* 0xff8000000e507808 */ /* 0x000fe40007000000 */
[----:B------:R-:W-:Y:S02]  /*6550*/  ISETP.LT.OR P4, PT, R7, R238, P1 ;  /* 0x000000ee0700720c */ /* 0x000fe40000f81670 */
[----:B------:R-:W-:Y:S01]  /*6560*/  ISETP.NE.AND P6, PT, R22, RZ, PT ;  /* 0x000000ff1600720c */ /* 0x000fe20003fc5270 */
[----:B------:R-:W3:Y:S01]  /*6570*/  I2F R11, R3 ;  /* 0x00000003000b7306 */ /* 0x000ee20000201400 */
[----:B------:R-:W-:Y:S02]  /*6580*/  ISETP.NE.AND P1, PT, R20, RZ, PT ;  /* 0x000000ff1400720c */ /* 0x000fe40003f25270 */
[----:B-1----:R-:W-:-:S05]  /*6590*/  IABS R5, R9 ;  /* 0x0000000900057213 */ /* 0x002fca0000000000 */
[----:B------:R1:W-:Y:S01]  /*65a0*/  I2F R24, R8 ;  /* 0x0000000800187306 */ /* 0x0003e20000201400 */
[----:B--2---:R-:W-:-:S05]  /*65b0*/  FFMA.FTZ R13, R13, -UR35, R59 ;  /* 0x800000230d0d7c23 */ /* 0x004fca000801003b */
[----:B------:R-:W-:Y:S01]  /*65c0*/  FSEL R81, R13, -INF , !P6 ;  /* 0xff8000000d517808 */ /* 0x000fe20007000000 */
[----:B---3--:R-:W-:Y:S01]  /*65d0*/  FFMA.FTZ R18, R11, -UR35, R61 ;  /* 0x800000230b127c23 */ /* 0x008fe2000801003d */
[----:B------:R-:W-:Y:S01]  /*65e0*/  IADD3 R3, R35, 0x28, RZ ;  /* 0x0000002823037810 */ /* 0x000fe20007ffe0ff */
[----:B------:R2:W3:Y:S01]  /*65f0*/  I2F R10, R5 ;  /* 0x00000005000a7306 */ /* 0x0004e20000201400 */
[----:B------:R-:W-:Y:S02]  /*6600*/  IMAD.IADD R11, R234, 0x1, -R7 ;  /* 0x00000001ea0b7824 */ /* 0x000fe400078e0a07 */
[----:B------:R-:W-:Y:S02]  /*6610*/  FSEL R82, R18, -INF , !P2 ;  /* 0xff80000012527808 */ /* 0x000fe40005000000 */
[----:B------:R-:W-:Y:S01]  /*6620*/  ISETP.GE.AND P2, PT, R6, R244, PT ;  /* 0x000000f40600720c */ /* 0x000fe20003f46270 */
[----:B-1----:R-:W-:-:S03]  /*6630*/  IMAD.IADD R8, R236, 0x1, -R0 ;  /* 0x00000001ec087824 */ /* 0x002fc600078e0a00 */
[----:B------:R-:W-:Y:S02]  /*6640*/  ISETP.LT.OR P2, PT, R6, R239, P2 ;  /* 0x000000ef0600720c */ /* 0x000fe40001741670 */
[----:B------:R-:W-:Y:S02]  /*6650*/  IABS R8, R8 ;  /* 0x0000000800087213 */ /* 0x000fe40000000000 */
[----:B------:R-:W-:Y:S01]  /*6660*/  P2R R21, PR, RZ, 0x4 ;  /* 0x00000004ff157803 */ /* 0x000fe20000000000 */
[----:B--2---:R-:W-:Y:S01]  /*6670*/  IMAD.IADD R5, R236, 0x1, -R3 ;  /* 0x00000001ec057824 */ /* 0x004fe200078e0a03 */
[----:B------:R-:W-:Y:S01]  /*6680*/  ISETP.GE.AND P2, PT, R3, R244, PT ;  /* 0x000000f40300720c */ /* 0x000fe20003f46270 */
[----:B---3--:R-:W-:-:S03]  /*6690*/  FFMA.FTZ R17, R10, -UR35, R63 ;  /* 0x800000230a117c23 */ /* 0x008fc6000801003f */
[----:B------:R-:W-:Y:S02]  /*66a0*/  IABS R5, R5 ;  /* 0x0000000500057213 */ /* 0x000fe40000000000 */
[----:B------:R-:W-:Y:S01]  /*66b0*/  FSEL R87, R17, -INF , !P1 ;  /* 0xff80000011577808 */ /* 0x000fe20004800000 */
[----:B------:R-:W-:Y:S01]  /*66c0*/  FFMA.FTZ R17, R24, -UR35, R41 ;  /* 0x8000002318117c23 */ /* 0x000fe20008010029 */
[C---:B------:R-:W-:Y:S01]  /*66d0*/  ISETP.GE.AND P1, PT, R6.reuse, R243, PT ;  /* 0x000000f30600720c */ /* 0x040fe20003f26270 */
[----:B------:R-:W-:Y:S01]  /*66e0*/  IMAD.MOV.U32 R9, RZ, RZ, R5 ;  /* 0x000000ffff097224 */ /* 0x000fe200078e0005 */
[----:B------:R-:W-:Y:S02]  /*66f0*/  IADD3 R5, R35, 0x30, RZ ;  /* 0x0000003023057810 */ /* 0x000fe40007ffe0ff */
[----:B------:R-:W-:Y:S01]  /*6700*/  ISETP.LT.OR P1, PT, R6, R238, P1 ;  /* 0x000000ee0600720c */ /* 0x000fe20000f21670 */
[----:B------:R1:W-:Y:S02]  /*6710*/  I2F R33, R9 ;  /* 0x0000000900217306 */ /* 0x0003e40000201400 */
[----:B------:R-:W-:Y:S01]  /*6720*/  IMAD.IADD R10, R236, 0x1, -R5 ;  /* 0x00000001ec0a7824 */ /* 0x000fe200078e0a05 */
[----:B------:R-:W-:-:S02]  /*6730*/  P2R R20, PR, RZ, 0x2 ;  /* 0x00000002ff147803 */ /* 0x000fc40000000000 */
[----:B------:R-:W-:Y:S01]  /*6740*/  ISETP.GE.AND P1, PT, R3, R243, PT ;  /* 0x000000f30300720c */ /* 0x000fe20003f26270 */
[----:B-1----:R-:W-:Y:S01]  /*6750*/  IMAD.MOV.U32 R9, RZ, RZ, R8 ;  /* 0x000000ffff097224 */ /* 0x002fe200078e0008 */
[----:B------:R-:W-:Y:S01]  /*6760*/  IABS R8, R10 ;  /* 0x0000000a00087213 */ /* 0x000fe20000000000 */
[----:B------:R-:W-:Y:S02]  /*6770*/  IMAD.IADD R10, R235, 0x1, -R7 ;  /* 0x00000001eb0a7824 */ /* 0x000fe400078e0a07 */
[----:B------:R1:W-:Y:S02]  /*6780*/  I2F R34, R9 ;  /* 0x0000000900227306 */ /* 0x0003e40000201400 */
[----:B-1----:R-:W-:Y:S01]  /*6790*/  IMAD.MOV.U32 R9, RZ, RZ, R8 ;  /* 0x000000ffff097224 */ /* 0x002fe200078e0008 */
[----:B------:R-:W-:Y:S02]  /*67a0*/  IABS R8, R10 ;  /* 0x0000000a00087213 */ /* 0x000fe40000000000 */
[----:B------:R-:W-:-:S03]  /*67b0*/  P2R R10, PR, RZ, 0x1 ;  /* 0x00000001ff0a7803 */ /* 0x000fc60000000000 */
[----:B------:R1:W-:Y:S01]  /*67c0*/  I2F R68, R9 ;  /* 0x0000000900447306 */ /* 0x0003e20000201400 */
[----:B------:R-:W-:-:S04]  /*67d0*/  ISETP.GE.AND P0, PT, R7, R242, PT ;  /* 0x000000f20700720c */ /* 0x000fc80003f06270 */
[----:B------:R-:W-:Y:S02]  /*67e0*/  ISETP.LT.OR P3, PT, R7, R237, P0 ;  /* 0x000000ed0700720c */ /* 0x000fe40000761670 */
[----:B------:R-:W-:-:S04]  /*67f0*/  ISETP.GE.AND P0, PT, R6, R245, PT ;  /* 0x000000f50600720c */ /* 0x000fc80003f06270 */
[----:B------:R-:W-:Y:S02]  /*6800*/  ISETP.LT.OR P6, PT, R6, R240, P0 ;  /* 0x000000f00600720c */ /* 0x000fe400007c1670 */
[----:B------:R-:W-:Y:S02]  /*6810*/  ISETP.NE.AND P0, PT, R10, RZ, PT ;  /* 0x000000ff0a00720c */ /* 0x000fe40003f05270 */
[----:B------:R-:W-:Y:S02]  /*6820*/  FSEL R247, R17, -INF , !P6 ;  /* 0xff80000011f77808 */ /* 0x000fe40007000000 */
[----:B-1----:R-:W-:Y:S02]  /*6830*/  IABS R9, R11 ;  /* 0x0000000b00097213 */ /* 0x002fe40000000000 */
[----:B------:R1:W-:Y:S01]  /*6840*/  I2F R11, R8 ;  /* 0x00000008000b7306 */ /* 0x0003e20000201400 */
[----:B------:R-:W-:Y:S02]  /*6850*/  FSEL R251, R19, -INF , !P0 ;  /* 0xff80000013fb7808 */ /* 0x000fe40004000000 */
[----:B------:R-:W-:-:S02]  /*6860*/  ISETP.GE.AND P0, PT, R6, R242, PT ;  /* 0x000000f20600720c */ /* 0x000fc40003f06270 */
[----:B------:R-:W-:Y:S02]  /*6870*/  ISETP.NE.AND P6, PT, R21, RZ, PT ;  /* 0x000000ff1500720c */ /* 0x000fe40003fc5270 */
[----:B------:R-:W-:-:S04]  /*6880*/  ISETP.LT.OR P0, PT, R6, R237, P0 ;  /* 0x000000ed0600720c */ /* 0x000fc80000701670 */
[----:B------:R-:W-:Y:S02]  /*6890*/  P2R R19, PR, RZ, 0x1 ;  /* 0x00000001ff137803 */ /* 0x000fe40000000000 */
[----:B------:R-:W-:Y:S01]  /*68a0*/  ISETP.GE.AND P0, PT, R3, R245, PT ;  /* 0x000000f50300720c */ /* 0x000fe20003f06270 */
[----:B-1----:R-:W-:-:S03]  /*68b0*/  IMAD.IADD R8, R241, 0x1, -R7 ;  /* 0x00000001f1087824 */ /* 0x002fc600078e0a07 */
[----:B------:R-:W-:Y:S01]  /*68c0*/  ISETP.LT.OR P0, PT, R3, R240, P0 ;  /* 0x000000f00300720c */ /* 0x000fe20000701670 */
[----:B------:R-:W-:Y:S01]  /*68d0*/  IMAD.MOV.U32 R7, RZ, RZ, R9 ;  /* 0x000000ffff077224 */ /* 0x000fe200078e0009 */
[----:B------:R-:W-:-:S03]  /*68e0*/  IABS R12, R8 ;  /* 0x00000008000c7213 */ /* 0x000fc60000000000 */
[----:B------:R1:W2:Y:S01]  /*68f0*/  I2F R9, R7 ;  /* 0x0000000700097306 */ /* 0x0002a20000201400 */
[----:B------:R-:W-:Y:S01]  /*6900*/  IMAD.IADD R8, R234, 0x1, -R6 ;  /* 0x00000001ea087824 */ /* 0x000fe200078e0a06 */
[----:B------:R-:W-:Y:S01]  /*6910*/  P2R R22, PR, RZ, 0x1 ;  /* 0x00000001ff167803 */ /* 0x000fe20000000000 */
[----:B------:R-:W-:Y:S01]  /*6920*/  IMAD.MOV.U32 R10, RZ, RZ, R12 ;  /* 0x000000ffff0a7224 */ /* 0x000fe200078e000c */
[----:B------:R-:W-:Y:S01]  /*6930*/  ISETP.GE.AND P0, PT, R3, R242, PT ;  /* 0x000000f20300720c */ /* 0x000fe20003f06270 */
[----:B------:R-:W3:Y:S01]  /*6940*/  LDSM.16.M88.4 R12, [R217+0x1800] ;  /* 0x00180000d90c783b */ /* 0x000ee20000000200 */
[----:B------:R-:W-:-:S03]  /*6950*/  IABS R8, R8 ;  /* 0x0000000800087213 */ /* 0x000fc60000000000 */
[----:B------:R-:W4:Y:S01]  /*6960*/  I2F R10, R10 ;  /* 0x0000000a000a7306 */ /* 0x000f220000201400 */
[----:B-1----:R-:W-:Y:S02]  /*6970*/  IMAD.IADD R7, R235, 0x1, -R6 ;  /* 0x00000001eb077824 */ /* 0x002fe400078e0a06 */
[----:B--2---:R-:W-:Y:S02]  /*6980*/  FFMA.FTZ R16, R9, -UR35, R52 ;  /* 0x8000002309107c23 */ /* 0x004fe40008010034 */
[----:B------:R-:W-:Y:S01]  /*6990*/  IMAD.IADD R9, R241, 0x1, -R3 ;  /* 0x00000001f1097824 */ /* 0x000fe200078e0a03 */
[----:B------:R-:W-:Y:S02]  /*69a0*/  IABS R7, R7 ;  /* 0x0000000700077213 */ /* 0x000fe40000000000 */
[----:B------:R-:W-:Y:S01]  /*69b0*/  FSEL R248, R16, -INF , !P4 ;  /* 0xff80000010f87808 */ /* 0x000fe20006000000 */
[----:B------:R-:W-:Y:S01]  /*69c0*/  FFMA.FTZ R16, R33, -UR35, R48 ;  /* 0x8000002321107c23 */ /* 0x000fe20008010030 */
[----:B------:R1:W-:Y:S01]  /*69d0*/  I2F R23, R7 ;  /* 0x0000000700177306 */ /* 0x0003e20000201400 */
[----:B------:R-:W-:Y:S01]  /*69e0*/  ISETP.LT.OR P4, PT, R3, R238, P1 ;  /* 0x000000ee0300720c */ /* 0x000fe20000f81670 */
[----:B------:R-:W-:Y:S01]  /*69f0*/  IMAD.MOV.U32 R33, RZ, RZ, R195 ;  /* 0x000000ffff217224 */ /* 0x000fe200078e00c3 */
[----:B------:R-:W-:Y:S01]  /*6a00*/  ISETP.NE.AND P1, PT, R19, RZ, PT ;  /* 0x000000ff1300720c */ /* 0x000fe20003f25270 */
[----:B-1----:R-:W-:-:S02]  /*6a10*/  IMAD.IADD R7, R241, 0x1, -R6 ;  /* 0x00000001f1077824 */ /* 0x002fc400078e0a06 */
[----:B------:R-:W-:Y:S02]  /*6a20*/  IMAD.MOV.U32 R6, RZ, RZ, R8 ;  /* 0x000000ffff067224 */ /* 0x000fe400078e0008 */
[----:B------:R-:W-:Y:S01]  /*6a30*/  FFMA.FTZ R8, R11, -UR35, R42 ;  /* 0x800000230b087c23 */ /* 0x000fe2000801002a */
[----:B------:R-:W-:Y:S01]  /*6a40*/  IABS R7, R7 ;  /* 0x0000000700077213 */ /* 0x000fe20000000000 */
[----:B------:R1:W2:Y:S01]  /*6a50*/  I2F R18, R6 ;  /* 0x0000000600127306 */ /* 0x0002a20000201400 */
[----:B----4-:R-:W-:Y:S01]  /*6a60*/  FFMA.FTZ R11, R10, -UR35, R54 ;  /* 0x800000230a0b7c23 */ /* 0x010fe20008010036 */
[-C--:B---3--:R-:W-:Y:S01]  /*6a70*/  HMMA.16816.F32 R60, R44, R14.reuse, R164 ;  /* 0x0000000e2c3c723c */ /* 0x088fe200000018a4 */
[----:B------:R-:W-:Y:S01]  /*6a80*/  FSEL R250, R8, -INF , !P5 ;  /* 0xff80000008fa7808 */ /* 0x000fe20006800000 */
[----:B------:R-:W-:Y:S01]  /*6a90*/  IMAD.IADD R8, R234, 0x1, -R3 ;  /* 0x00000001ea087824 */ /* 0x000fe200078e0a03 */
[----:B------:R-:W-:Y:S01]  /*6aa0*/  ISETP.LT.OR P5, PT, R3, R239, P2 ;  /* 0x000000ef0300720c */ /* 0x000fe200017a1670 */
[----:B------:R-:W-:Y:S01]  /*6ab0*/  IMAD.IADD R10, R235, 0x1, -R0 ;  /* 0x00000001eb0a7824 */ /* 0x000fe200078e0a00 */
[----:B------:R-:W-:Y:S01]  /*6ac0*/  FSEL R249, R11, -INF , !P3 ;  /* 0xff8000000bf97808 */ /* 0x000fe20005800000 */
[----:B------:R-:W3:Y:S01]  /*6ad0*/  I2F R25, R7 ;  /* 0x0000000700197306 */ /* 0x000ee20000201400 */
[----:B------:R-:W-:Y:S01]  /*6ae0*/  ISETP.LT.OR P3, PT, R3, R237, P0 ;  /* 0x000000ed0300720c */ /* 0x000fe20000761670 */
[----:B------:R-:W-:Y:S01]  /*6af0*/  HMMA.16816.F32 R56, R36, R14, R124 ;  /* 0x0000000e2438723c */ /* 0x000fe2000000187c */
[----:B------:R-:W-:-:S02]  /*6b00*/  ISETP.NE.AND P2, PT, R20, RZ, PT ;  /* 0x000000ff1400720c */ /* 0x000fc40003f45270 */
[----:B------:R-:W-:Y:S01]  /*6b10*/  ISETP.GE.AND P0, PT, R0, R245, PT ;  /* 0x000000f50000720c */ /* 0x000fe20003f06270 */
[----:B-1----:R-:W-:Y:S01]  /*6b20*/  IMAD.IADD R6, R235, 0x1, -R3 ;  /* 0x00000001eb067824 */ /* 0x002fe200078e0a03 */
[----:B------:R-:W-:Y:S01]  /*6b30*/  IABS R3, R10 ;  /* 0x0000000a00037213 */ /* 0x000fe20000000000 */
[----:B--2---:R-:W-:Y:S02]  /*6b40*/  FFMA.FTZ R11, R18, -UR35, R53 ;  /* 0x80000023120b7c23 */ /* 0x004fe40008010035 */
[----:B------:R-:W-:Y:S01]  /*6b50*/  IMAD.MOV.U32 R126, RZ, RZ, R173 ;  /* 0x000000ffff7e7224 */ /* 0x000fe200078e00ad */
[----:B------:R-:W-:Y:S01]  /*6b60*/  IABS R6, R6 ;  /* 0x0000000600067213 */ /* 0x000fe20000000000 */
[----:B------:R-:W-:Y:S01]  /*6b70*/  IMAD.MOV.U32 R124, RZ, RZ, R181 ;  /* 0x000000ffff7c7224 */ /* 0x000fe200078e00b5 */
[----:B------:R-:W-:Y:S01]  /*6b80*/  FSEL R207, R11, -INF , !P2 ;  /* 0xff8000000bcf7808 */ /* 0x000fe20005000000 */
[----:B---3--:R-:W-:Y:S01]  /*6b90*/  FFMA.FTZ R10, R25, -UR35, R55 ;  /* 0x80000023190a7c23 */ /* 0x008fe20008010037 */
[----:B------:R-:W-:Y:S01]  /*6ba0*/  ISETP.GE.AND P2, PT, R0, R244, PT ;  /* 0x000000f40000720c */ /* 0x000fe20003f46270 */
[----:B------:R-:W-:Y:S01]  /*6bb0*/  IMAD.MOV.U32 R7, RZ, RZ, R6 ;  /* 0x000000ffff077224 */ /* 0x000fe200078e0006 */
[----:B------:R-:W-:Y:S01]  /*6bc0*/  IABS R6, R8 ;  /* 0x0000000800067213 */ /* 0x000fe20000000000 */
[----:B------:R-:W-:Y:S01]  /*6bd0*/  FFMA.FTZ R8, R23, -UR35, R43 ;  /* 0x8000002317087c23 */ /* 0x000fe2000801002b */
[----:B------:R-:W-:Y:S01]  /*6be0*/  FSEL R209, R10, -INF , !P1 ;  /* 0xff8000000ad17808 */ /* 0x000fe20004800000 */
[----:B------:R1:W-:Y:S01]  /*6bf0*/  I2F R32, R7 ;  /* 0x0000000700207306 */ /* 0x0003e20000201400 */
[----:B------:R-:W-:Y:S01]  /*6c00*/  ISETP.GE.AND P1, PT, R0, R243, PT ;  /* 0x000000f30000720c */ /* 0x000fe20003f26270 */
[-C--:B------:R-:W-:Y:S01]  /*6c10*/  HMMA.16816.F32 R52, R44, R12.reuse, R168 ;  /* 0x0000000c2c34723c */ /* 0x080fe200000018a8 */
[----:B------:R-:W-:Y:S01]  /*6c20*/  FSEL R208, R8, -INF , !P6 ;  /* 0xff80000008d07808 */ /* 0x000fe20007000000 */
[----:B------:R-:W-:Y:S01]  /*6c30*/  IMAD.IADD R8, R235, 0x1, -R5 ;  /* 0x00000001eb087824 */ /* 0x000fe200078e0a05 */
[----:B------:R-:W-:Y:S01]  /*6c40*/  ISETP.LT.OR P6, PT, R0, R240, P0 ;  /* 0x000000f00000720c */ /* 0x000fe200007c1670 */
[----:B------:R-:W-:Y:S01]  /*6c50*/  IMAD.MOV.U32 R125, RZ, RZ, R174 ;  /* 0x000000ffff7d7224 */ /* 0x000fe200078e00ae */
[----:B------:R-:W-:Y:S01]  /*6c60*/  ISETP.NE.AND P0, PT, R22, RZ, PT ;  /* 0x000000ff1600720c */ /* 0x000fe20003f05270 */
[----:B------:R-:W-:Y:S01]  /*6c70*/  IMAD.MOV.U32 R127, RZ, RZ, R172 ;  /* 0x000000ffff7f7224 */ /* 0x000fe200078e00ac */
[----:B------:R-:W-:Y:S01]  /*6c80*/  ISETP.LT.OR P2, PT, R0, R239, P2 ;  /* 0x000000ef0000720c */ /* 0x000fe20001741670 */
[----:B------:R-:W-:Y:S01]  /*6c90*/  HMMA.16816.F32 R40, R36, R12, R108 ;  /* 0x0000000c2428723c */ /* 0x000fe2000000186c */
[----:B------:R-:W-:-:S02]  /*6ca0*/  FSEL R202, R16, -INF , !P0 ;  /* 0xff80000010ca7808 */ /* 0x000fc40004000000 */
[C---:B------:R-:W-:Y:S02]  /*6cb0*/  ISETP.GE.AND P0, PT, R0.reuse, R242, PT ;  /* 0x000000f20000720c */ /* 0x040fe40003f06270 */
[----:B------:R-:W-:Y:S01]  /*6cc0*/  ISETP.LT.OR P1, PT, R0, R238, P1 ;  /* 0x000000ee0000720c */ /* 0x000fe20000f21670 */
[----:B-1----:R-:W-:Y:S01]  /*6cd0*/  IMAD.MOV.U32 R7, RZ, RZ, R6 ;  /* 0x000000ffff077224 */ /* 0x002fe200078e0006 */
[----:B------:R-:W-:Y:S01]  /*6ce0*/  IABS R6, R9 ;  /* 0x0000000900067213 */ /* 0x000fe20000000000 */
[----:B------:R-:W-:Y:S01]  /*6cf0*/  IMAD.IADD R9, R234, 0x1, -R5 ;  /* 0x00000001ea097824 */ /* 0x000fe200078e0a05 */
[----:B------:R-:W-:Y:S01]  /*6d00*/  ISETP.LT.OR P0, PT, R0, R237, P0 ;  /* 0x000000ed0000720c */ /* 0x000fe20000701670 */
[----:B------:R1:W2:Y:S01]  /*6d10*/  I2F R24, R7 ;  /* 0x0000000700187306 */ /* 0x0002a20000201400 */
[----:B------:R-:W-:Y:S01]  /*6d20*/  P2R R17, PR, RZ, 0x4 ;  /* 0x00000004ff117803 */ /* 0x000fe20000000000 */
[----:B------:R-:W-:Y:S01]  /*6d30*/  IMAD.MOV.U32 R110, RZ, RZ, R194 ;  /* 0x000000ffff6e7224 */ /* 0x000fe200078e00c2 */
[----:B------:R-:W-:Y:S01]  /*6d40*/  P2R R13, PR, RZ, 0x1 ;  /* 0x00000001ff0d7803 */ /* 0x000fe20000000000 */
[----:B------:R-:W-:Y:S01]  /*6d50*/  IMAD.MOV.U32 R109, RZ, RZ, R192 ;  /* 0x000000ffff6d7224 */ /* 0x000fe200078e00c0 */
[C---:B------:R-:W-:Y:S01]  /*6d60*/  ISETP.GE.AND P0, PT, R5.reuse, R245, PT ;  /* 0x000000f50500720c */ /* 0x040fe20003f06270 */
[----:B------:R-:W-:Y:S01]  /*6d70*/  IMAD.MOV.U32 R111, RZ, RZ, R193 ;  /* 0x000000ffff6f7224 */ /* 0x000fe200078e00c1 */
[----:B------:R-:W-:Y:S01]  /*6d80*/  P2R R16, PR, RZ, 0x2 ;  /* 0x00000002ff107803 */ /* 0x000fe20000000000 */
[----:B------:R3:W4:Y:S01]  /*6d90*/  I2F R20, R6 ;  /* 0x0000000600147306 */ /* 0x0007220000201400 */
[C---:B------:R-:W-:Y:S01]  /*6da0*/  ISETP.LT.OR P0, PT, R5.reuse, R240, P0 ;  /* 0x000000f00500720c */ /* 0x040fe20000701670 */
[----:B------:R-:W-:Y:S01]  /*6db0*/  HMMA.16816.F32 R64, R64, R142, R124 ;  /* 0x0000008e4040723c */ /* 0x000fe2000000187c */
[C---:B------:R-:W-:Y:S01]  /*6dc0*/  ISETP.GE.AND P2, PT, R5.reuse, R244, PT ;  /* 0x000000f40500720c */ /* 0x040fe20003f46270 */
[----:B------:R-:W-:Y:S01]  /*6dd0*/  IMAD.MOV.U32 R108, RZ, RZ, R176 ;  /* 0x000000ffff6c7224 */ /* 0x000fe200078e00b0 */
[----:B------:R-:W-:Y:S01]  /*6de0*/  ISETP.GE.AND P1, PT, R5, R243, PT ;  /* 0x000000f30500720c */ /* 0x000fe20003f26270 */
[----:B-1----:R-:W-:-:S02]  /*6df0*/  IMAD.IADD R7, R234, 0x1, -R0 ;  /* 0x00000001ea077824 */ /* 0x002fc400078e0a00 */
[----:B--2---:R-:W-:Y:S02]  /*6e00*/  FFMA.FTZ R11, R24, -UR35, R28 ;  /* 0x80000023180b7c23 */ /* 0x004fe4000801001c */
[----:B------:R-:W-:Y:S02]  /*6e10*/  IMAD.MOV.U32 R124, RZ, RZ, R109 ;  /* 0x000000ffff7c7224 */ /* 0x000fe400078e006d */
[----:B------:R-:W-:Y:S01]  /*6e20*/  IMAD.MOV.U32 R125, RZ, RZ, R110 ;  /* 0x000000ffff7d7224 */ /* 0x000fe200078e006e */
[----:B------:R-:W-:Y:S01]  /*6e30*/  FSEL R194, R11, -INF , !P4 ;  /* 0xff8000000bc27808 */ /* 0x000fe20006000000 */
[----:B---3--:R-:W-:Y:S01]  /*6e40*/  IMAD.MOV.U32 R6, RZ, RZ, R3 ;  /* 0x000000ffff067224 */ /* 0x008fe200078e0003 */
[----:B------:R-:W-:Y:S01]  /*6e50*/  IABS R3, R7 ;  /* 0x0000000700037213 */ /* 0x000fe20000000000 */
[----:B------:R-:W-:Y:S01]  /*6e60*/  IMAD.IADD R7, R241, 0x1, -R0 ;  /* 0x00000001f1077824 */ /* 0x000fe200078e0a00 */
[----:B------:R-:W-:Y:S01]  /*6e70*/  IABS R0, R9 ;  /* 0x0000000900007213 */ /* 0x000fe20000000000 */
[----:B------:R1:W2:Y:S01]  /*6e80*/  I2F R23, R6 ;  /* 0x0000000600177306 */ /* 0x0002a20000201400 */
[----:B----4-:R-:W-:Y:S01]  /*6e90*/  FFMA.FTZ R9, R20, -UR35, R30 ;  /* 0x8000002314097c23 */ /* 0x010fe2000801001e */
[----:B------:R-:W-:Y:S01]  /*6ea0*/  P2R R20, PR, RZ, 0x1 ;  /* 0x00000001ff147803 */ /* 0x000fe20000000000 */
[----:B------:R-:W-:Y:S01]  /*6eb0*/  IMAD.MOV.U32 R126, RZ, RZ, R111 ;  /* 0x000000ffff7e7224 */ /* 0x000fe200078e006f */
[----:B------:R-:W-:Y:S01]  /*6ec0*/  ISETP.GE.AND P0, PT, R5, R242, PT ;  /* 0x000000f20500720c */ /* 0x000fe20003f06270 */
[----:B------:R-:W-:Y:S01]  /*6ed0*/  IMAD.MOV.U32 R127, RZ, RZ, R33 ;  /* 0x000000ffff7f7224 */ /* 0x000fe200078e0021 */
[----:B------:R-:W-:Y:S01]  /*6ee0*/  FSEL R195, R9, -INF , !P3 ;  /* 0xff80000009c37808 */ /* 0x000fe20005800000 */
[----:B------:R-:W-:Y:S01]  /*6ef0*/  IMAD.MOV.U32 R109, RZ, RZ, R177 ;  /* 0x000000ffff6d7224 */ /* 0x000fe200078e00b1 */
[C---:B------:R-:W-:Y:S01]  /*6f00*/  ISETP.LT.OR P4, PT, R5.reuse, R238, P1 ;  /* 0x000000ee0500720c */ /* 0x040fe20000f81670 */
[----:B------:R-:W-:Y:S01]  /*6f10*/  IMAD.MOV.U32 R110, RZ, RZ, R179 ;  /* 0x000000ffff6e7224 */ /* 0x000fe200078e00b3 */
[----:B------:R-:W-:Y:S01]  /*6f20*/  ISETP.LT.OR P3, PT, R5, R237, P0 ;  /* 0x000000ed0500720c */ /* 0x000fe20000761670 */
[----:B------:R-:W-:Y:S01]  /*6f30*/  IMAD.MOV.U32 R111, RZ, RZ, R180 ;  /* 0x000000ffff6f7224 */ /* 0x000fe200078e00b4 */
[----:B------:R-:W-:Y:S01]  /*6f40*/  ISETP.NE.AND P1, PT, R13, RZ, PT ;  /* 0x000000ff0d00720c */ /* 0x000fe20003f25270 */
[----:B-1----:R-:W-:Y:S01]  /*6f50*/  IMAD.MOV.U32 R6, RZ, RZ, R3 ;  /* 0x000000ffff067224 */ /* 0x002fe200078e0003 */
[----:B------:R-:W-:Y:S01]  /*6f60*/  IABS R3, R7 ;  /* 0x0000000700037213 */ /* 0x000fe20000000000 */
[----:B------:R-:W-:-:S02]  /*6f70*/  IMAD.IADD R7, R241, 0x1, -R5 ;  /* 0x00000001f1077824 */ /* 0x000fc400078e0a05 */
[----:B------:R1:W3:Y:S01]  /*6f80*/  I2F R21, R6 ;  /* 0x0000000600157306 */ /* 0x0002e20000201400 */
[----:B--2---:R-:W-:Y:S02]  /*6f90*/  FFMA.FTZ R9, R23, -UR35, R51 ;  /* 0x8000002317097c23 */ /* 0x004fe40008010033 */
[----:B-1----:R-:W-:Y:S01]  /*6fa0*/  IMAD.MOV.U32 R6, RZ, RZ, R3 ;  /* 0x000000ffff067224 */ /* 0x002fe200078e0003 */
[----:B------:R-:W-:Y:S01]  /*6fb0*/  IABS R3, R8 ;  /* 0x0000000800037213 */ /* 0x000fe20000000000 */
[----:B------:R-:W-:-:S03]  /*6fc0*/  FFMA.FTZ R8, R32, -UR35, R50 ;  /* 0x8000002320087c23 */ /* 0x000fc60008010032 */
[----:B------:R1:W2:Y:S01]  /*6fd0*/  I2F R19, R6 ;  /* 0x0000000600137306 */ /* 0x0002a20000201400 */
[----:B---3--:R-:W-:Y:S01]  /*6fe0*/  FFMA.FTZ R11, R21, -UR35, R29 ;  /* 0x80000023150b7c23 */ /* 0x008fe2000801001d */
[----:B------:R-:W-:Y:S01]  /*6ff0*/  FSEL R196, R8, -INF , !P5 ;  /* 0xff80000008c47808 */ /* 0x000fe20006800000 */
[----:B------:R-:W-:Y:S01]  /*7000*/  FFMA.FTZ R8, R34, -UR35, R49 ;  /* 0x8000002322087c23 */ /* 0x000fe20008010031 */
[----:B------:R-:W-:Y:S02]  /*7010*/  ISETP.LT.OR P5, PT, R5, R239, P2 ;  /* 0x000000ef0500720c */ /* 0x000fe400017a1670 */
[----:B------:R-:W-:Y:S02]  /*7020*/  ISETP.NE.AND P2, PT, R16, RZ, PT ;  /* 0x000000ff1000720c */ /* 0x000fe40003f45270 */
[----:B------:R-:W3:Y:S01]  /*7030*/  I2F R18, R3 ;  /* 0x0000000300127306 */ /* 0x000ee20000201400 */
[----:B------:R-:W-:Y:S02]  /*7040*/  FSEL R191, R8, -INF , !P6 ;  /* 0xff80000008bf7808 */ /* 0x000fe40007000000 */
[----:B------:R-:W-:Y:S01]  /*7050*/  ISETP.NE.AND P6, PT, R17, RZ, PT ;  /* 0x000000ff1100720c */ /* 0x000fe20003fc5270 */
[----:B------:R-:W-:Y:S01]  /*7060*/  FFMA.FTZ R17, R68, -UR35, R40 ;  /* 0x8000002344117c23 */ /* 0x000fe20008010028 */
[----:B------:R-:W-:-:S02]  /*7070*/  FSEL R173, R11, -INF , !P2 ;  /* 0xff8000000bad7808 */ /* 0x000fc40005000000 */
[----:B------:R-:W-:Y:S01]  /*7080*/  FSEL R182, R9, -INF , !P6 ;  /* 0xff80000009b67808 */ /* 0x000fe20007000000 */
[----:B-1----:R-:W-:Y:S01]  /*7090*/  IMAD.MOV.U32 R6, RZ, RZ, R0 ;  /* 0x000000ffff067224 */ /* 0x002fe200078e0000 */
[----:B------:R-:W-:Y:S01]  /*70a0*/  IABS R0, R7 ;  /* 0x0000000700007213 */ /* 0x000fe20000000000 */
[----:B--2---:R-:W-:Y:S02]  /*70b0*/  FFMA.FTZ R16, R19, -UR35, R31 ;  /* 0x8000002313107c23 */ /* 0x004fe4000801001f */
[----:B------:R1:W2:Y:S03]  /*70c0*/  I2F R12, R6 ;  /* 0x00000006000c7306 */ /* 0x0002a60000201400 */
[----:B------:R-:W-:Y:S01]  /*70d0*/  FSEL R183, R16, -INF , !P1 ;  /* 0xff80000010b77808 */ /* 0x000fe20004800000 */
[----:B---3--:R-:W-:Y:S01]  /*70e0*/  FFMA.FTZ R18, R18, -UR35, R42 ;  /* 0x8000002312127c23 */ /* 0x008fe2000801002a */
[----:B------:R-:W-:-:S04]  /*70f0*/  IADD3 R3, R35, 0x31, RZ ;  /* 0x0000003123037810 */ /* 0x000fc80007ffe0ff */
[C---:B------:R-:W-:Y:S01]  /*7100*/  ISETP.GE.AND P0, PT, R3.reuse, R245, PT ;  /* 0x000000f50300720c */ /* 0x040fe20003f06270 */
[----:B------:R-:W-:Y:S01]  /*7110*/  IMAD.IADD R7, R236, 0x1, -R3 ;  /* 0x00000001ec077824 */ /* 0x000fe200078e0a03 */
[C---:B------:R-:W-:Y:S02]  /*7120*/  ISETP.GE.AND P2, PT, R3.reuse, R244, PT ;  /* 0x000000f40300720c */ /* 0x040fe40003f46270 */
[----:B------:R-:W-:Y:S02]  /*7130*/  ISETP.LT.OR P6, PT, R3, R240, P0 ;  /* 0x000000f00300720c */ /* 0x000fe400007c1670 */
[----:B------:R-:W-:Y:S01]  /*7140*/  ISETP.NE.AND P0, PT, R20, RZ, PT ;  /* 0x000000ff1400720c */ /* 0x000fe20003f05270 */
[----:B-1----:R-:W-:Y:S01]  /*7150*/  IMAD.MOV.U32 R6, RZ, RZ, R0 ;  /* 0x000000ffff067224 */ /* 0x002fe200078e0000 */
[----:B------:R-:W-:Y:S01]  /*7160*/  IABS R0, R7 ;  /* 0x0000000700007213 */ /* 0x000fe20000000000 */
[----:B--2---:R-:W-:Y:S01]  /*7170*/  FFMA.FTZ R21, R12, -UR35, R52 ;  /* 0x800000230c157c23 */ /* 0x004fe20008010034 */
[----:B------:R-:W-:Y:S01]  /*7180*/  FSEL R231, R17, -INF , !P0 ;  /* 0xff80000011e77808 */ /* 0x000fe20004000000 */
[----:B------:R-:W1:Y:S01]  /*7190*/  LDSM.16.M88.4 R12, [R217+0x2000] ;  /* 0x00200000d90c783b */ /* 0x000e620000000200 */
[----:B------:R-:W2:Y:S01]  /*71a0*/  I2F R7, R0 ;  /* 0x0000000000077306 */ /* 0x000ea20000201400 */
[----:B------:R-:W-:-:S02]  /*71b0*/  ISETP.GE.AND P0, PT, R3, R242, PT ;  /* 0x000000f20300720c */ /* 0x000fc40003f06270 */
[C---:B------:R-:W-:Y:S02]  /*71c0*/  ISETP.GE.AND P1, PT, R3.reuse, R243, PT ;  /* 0x000000f30300720c */ /* 0x040fe40003f26270 */
[C---:B------:R-:W-:Y:S02]  /*71d0*/  ISETP.LT.OR P0, PT, R3.reuse, R237, P0 ;  /* 0x000000ed0300720c */ /* 0x040fe40000701670 */
[C---:B------:R-:W-:Y:S01]  /*71e0*/  ISETP.LT.OR P2, PT, R3.reuse, R239, P2 ;  /* 0x000000ef0300720c */ /* 0x040fe20001741670 */
[----:B------:R-:W3:Y:S01]  /*71f0*/  I2F R10, R6 ;  /* 0x00000006000a7306 */ /* 0x000ee20000201400 */
[----:B------:R-:W-:Y:S02]  /*7200*/  ISETP.LT.OR P1, PT, R3, R238, P1 ;  /* 0x000000ee0300720c */ /* 0x000fe40000f21670 */
[----:B------:R-:W-:Y:S02]  /*7210*/  FSEL R211, R18, -INF , !P5 ;  /* 0xff80000012d37808 */ /* 0x000fe40006800000 */
[----:B------:R-:W-:-:S02]  /*7220*/  P2R R11, PR, RZ, 0x4 ;  /* 0x00000004ff0b7803 */ /* 0x000fc40000000000 */
[----:B------:R-:W-:Y:S01]  /*7230*/  FSEL R210, R21, -INF , !P4 ;  /* 0xff80000015d27808 */ /* 0x000fe20006000000 */
[----:B--2---:R-:W-:Y:S01]  /*7240*/  FFMA.FTZ R22, R7, -UR35, R41 ;  /* 0x8000002307167c23 */ /* 0x004fe20008010029 */
[----:B------:R-:W-:-:S04]  /*7250*/  IADD3 R0, R35, 0x38, RZ ;  /* 0x0000003823007810 */ /* 0x000fc80007ffe0ff */
[----:B------:R-:W-:Y:S01]  /*7260*/  ISETP.GE.AND P2, PT, R0, R244, PT ;  /* 0x000000f40000720c */ /* 0x000fe20003f46270 */
[----:B------:R-:W-:Y:S01]  /*7270*/  IMAD.IADD R5, R236, 0x1, -R0 ;  /* 0x00000001ec057824 */ /* 0x000fe200078e0a00 */
[----:B------:R-:W-:Y:S01]  /*7280*/  FSEL R206, R22, -INF , !P6 ;  /* 0xff80000016ce7808 */ /* 0x000fe20007000000 */
[----:B---3--:R-:W-:Y:S01]  /*7290*/  FFMA.FTZ R19, R10, -UR35, R54 ;  /* 0x800000230a137c23 */ /* 0x008fe20008010036 */
[----:B------:R-:W-:Y:S02]  /*72a0*/  IADD3 R6, R35, 0x39, RZ ;  /* 0x0000003923067810 */ /* 0x000fe40007ffe0ff */
[----:B------:R-:W-:Y:S02]  /*72b0*/  IABS R5, R5 ;  /* 0x0000000500057213 */ /* 0x000fe40000000000 */
[----:B------:R-:W-:Y:S01]  /*72c0*/  P2R R10, PR, RZ, 0x2 ;  /* 0x00000002ff0a7803 */ /* 0x000fe20000000000 */
[----:B------:R-:W-:Y:S01]  /*72d0*/  IMAD.IADD R7, R236, 0x1, -R6 ;  /* 0x00000001ec077824 */ /* 0x000fe200078e0a06 */
[C---:B------:R-:W-:Y:S01]  /*72e0*/  ISETP.GE.AND P1, PT, R0.reuse, R243, PT ;  /* 0x000000f30000720c */ /* 0x040fe20003f26270 */
[----:B------:R-:W-:Y:S01]  /*72f0*/  IMAD.MOV.U32 R8, RZ, RZ, R5 ;  /* 0x000000ffff087224 */ /* 0x000fe200078e0005 */
[----:B------:R-:W-:Y:S01]  /*7300*/  FSEL R233, R19, -INF , !P3 ;  /* 0xff80000013e97808 */ /* 0x000fe20005800000 */
[----:B------:R-:W-:Y:S01]  /*7310*/  IMAD.IADD R5, R235, 0x1, -R3 ;  /* 0x00000001eb057824 */ /* 0x000fe200078e0a03 */
[----:B------:R-:W-:Y:S01]  /*7320*/  IABS R7, R7 ;  /* 0x0000000700077213 */ /* 0x000fe20000000000 */
[----:B------:R2:W3:Y:S01]  /*7330*/  I2F R23, R8 ;  /* 0x0000000800177306 */ /* 0x0004e20000201400 */
[----:B------:R-:W-:-:S02]  /*7340*/  ISETP.LT.OR P5, PT, R0, R239, P2 ;  /* 0x000000ef0000720c */ /* 0x000fc400017a1670 */
[----:B------:R-:W-:Y:S01]  /*7350*/  IABS R5, R5 ;  /* 0x0000000500057213 */ /* 0x000fe20000000000 */
[----:B-1----:R-:W-:Y:S01]  /*7360*/  HMMA.16816.F32 R48, R36, R12, R132 ;  /* 0x0000000c2430723c */ /* 0x002fe20000001884 */
[----:B------:R-:W-:Y:S02]  /*7370*/  ISETP.LT.OR P4, PT, R0, R238, P1 ;  /* 0x000000ee0000720c */ /* 0x000fe40000f81670 */
[----:B------:R-:W-:Y:S01]  /*7380*/  ISETP.NE.AND P6, PT, R11, RZ, PT ;  /* 0x000000ff0b00720c */ /* 0x000fe20003fc5270 */
[----:B------:R1:W-:Y:S01]  /*7390*/  I2F R16, R5 ;  /* 0x0000000500107306 */ /* 0x0003e20000201400 */
[----:B------:R-:W-:-:S03]  /*73a0*/  ISETP.NE.AND P2, PT, R10, RZ, PT ;  /* 0x000000ff0a00720c */ /* 0x000fc60003f45270 */
[----:B------:R-:W-:Y:S01]  /*73b0*/  HMMA.16816.F32 R68, R44, R12, R160 ;  /* 0x0000000c2c44723c */ /* 0x000fe200000018a0 */
[----:B--2---:R-:W-:-:S03]  /*73c0*/  IMAD.IADD R8, R234, 0x1, -R3 ;  /* 0x00000001ea087824 */ /* 0x004fc600078e0a03 */
[----:B------:R2:W4:Y:S01]  /*73d0*/  I2F R24, R7 ;  /* 0x0000000700187306 */ /* 0x0005220000201400 */
[----:B---3--:R-:W-:-:S03]  /*73e0*/  FFMA.FTZ R11, R23, -UR35, R56 ;  /* 0x80000023170b7c23 */ /* 0x008fc60008010038 */
[----:B------:R-:W-:Y:S01]  /*73f0*/  HMMA.16816.F32 R76, R44, R14, R152 ;  /* 0x0000000e2c4c723c */ /* 0x000fe20000001898 */
[----:B------:R-:W-:Y:S01]  /*7400*/  IABS R8, R8 ;  /* 0x0000000800087213 */ /* 0x000fe20000000000 */
[----:B-1----:R-:W-:-:S04]  /*7410*/  IMAD.IADD R5, R241, 0x1, -R3 ;  /* 0x00000001f1057824 */ /* 0x002fc800078e0a03 */
[----:B------:R-:W-:Y:S01]  /*7420*/  IMAD.MOV.U32 R3, RZ, RZ, R8 ;  /* 0x000000ffff037224 */ /* 0x000fe200078e0008 */
[----:B------:R-:W-:Y:S01]  /*7430*/  P2R R8, PR, RZ, 0x1 ;  /* 0x00000001ff087803 */ /* 0x000fe20000000000 */
[----:B------:R-:W-:Y:S01]  /*7440*/  HMMA.16816.F32 R72, R36, R14, R136 ;  /* 0x0000000e2448723c */ /* 0x000fe20000001888 */
[----:B------:R-:W-:Y:S01]  /*7450*/  ISETP.GE.AND P0, PT, R0, R245, PT ;  /* 0x000000f50000720c */ /* 0x000fe20003f06270 */
[----:B------:R-:W1:Y:S01]  /*7460*/  I2F R9, R3 ;  /* 0x0000000300097306 */ /* 0x000e620000201400 */
[----:B------:R-:W-:Y:S01]  /*7470*/  IABS R17, R5 ;  /* 0x0000000500117213 */ /* 0x000fe20000000000 */
[--C-:B------:R-:W-:Y:S01]  /*7480*/  IMAD.IADD R5, R234, 0x1, -R0.reuse ;  /* 0x00000001ea057824 */ /* 0x100fe200078e0a00 */
[----:B------:R-:W-:Y:S01]  /*7490*/  ISETP.LT.OR P0, PT, R0, R240, P0 ;  /* 0x000000f00000720c */ /* 0x000fe20000701670 */
[----:B--2---:R-:W-:Y:S01]  /*74a0*/  IMAD.IADD R7, R235, 0x1, -R0 ;  /* 0x00000001eb077824 */ /* 0x004fe200078e0a00 */
[----:B------:R-:W-:Y:S01]  /*74b0*/  ISETP.NE.AND P1, PT, R8, RZ, PT ;  /* 0x000000ff0800720c */ /* 0x000fe20003f25270 */
[----:B------:R-:W-:Y:S01]  /*74c0*/  IMAD.IADD R8, R241, 0x1, -R6 ;  /* 0x00000001f1087824 */ /* 0x000fe200078e0a06 */
[----:B------:R-:W-:Y:S01]  /*74d0*/  P2R R18, PR, RZ, 0x1 ;  /* 0x00000001ff127803 */ /* 0x000fe20000000000 */
[----:B----4-:R-:W-:Y:S01]  /*74e0*/  FFMA.FTZ R15, R24, -UR35, R57 ;  /* 0x80000023180f7c23 */ /* 0x010fe20008010039 */
[----:B------:R-:W-:Y:S01]  /*74f0*/  IABS R5, R5 ;  /* 0x0000000500057213 */ /* 0x000fe20000000000 */
[----:B------:R-:W2:Y:S01]  /*7500*/  LDSM.16.M88.4 R24, [R217+0x2800] ;  /* 0x00280000d918783b */ /* 0x000ea20000000200 */
[----:B------:R-:W-:-:S04]  /*7510*/  ISETP.GE.AND P0, PT, R0, R242, PT ;  /* 0x000000f20000720c */ /* 0x000fc80003f06270 */
[----:B------:R-:W-:Y:S01]  /*7520*/  ISETP.LT.OR P3, PT, R0, R237, P0 ;  /* 0x000000ed0000720c */ /* 0x000fe20000761670 */
[----:B-1----:R-:W-:Y:S01]  /*7530*/  FFMA.FTZ R9, R9, -UR35, R53 ;  /* 0x8000002309097c23 */ /* 0x002fe20008010035 */
[----:B------:R-:W-:Y:S01]  /*7540*/  IABS R3, R7 ;  /* 0x0000000700037213 */ /* 0x000fe20000000000 */
[----:B------:R-:W-:Y:S01]  /*7550*/  IMAD.MOV.U32 R7, RZ, RZ, R17 ;  /* 0x000000ffff077224 */ /* 0x000fe200078e0011 */
[C---:B------:R-:W-:Y:S02]  /*7560*/  ISETP.GE.AND P0, PT, R6.reuse, R245, PT ;  /* 0x000000f50600720c */ /* 0x040fe40003f06270 */
[----:B------:R1:W-:Y:S01]  /*7570*/  I2F R19, R3 ;  /* 0x0000000300137306 */ /* 0x0003e20000201400 */
[----:B------:R-:W-:Y:S02]  /*7580*/  FSEL R199, R9, -INF , !P2 ;  /* 0xff80000009c77808 */ /* 0x000fe40005000000 */
[----:B------:R-:W-:-:S04]  /*7590*/  ISETP.GE.AND P2, PT, R6, R244, PT ;  /* 0x000000f40600720c */ /* 0x000fc80003f46270 */
[----:B------:R-:W-:Y:S01]  /*75a0*/  ISETP.LT.OR P2, PT, R6, R239, P2 ;  /* 0x000000ef0600720c */ /* 0x000fe20001741670 */
[----:B------:R3:W4:Y:S01]  /*75b0*/  I2F R17, R7 ;  /* 0x0000000700117306 */ /* 0x0007220000201400 */
[----:B-1----:R-:W-:Y:S02]  /*75c0*/  IMAD.IADD R3, R241, 0x1, -R0 ;  /* 0x00000001f1037824 */ /* 0x002fe400078e0a00 */
[----:B------:R-:W-:Y:S01]  /*75d0*/  IMAD.MOV.U32 R0, RZ, RZ, R5 ;  /* 0x000000ffff007224 */ /* 0x000fe200078e0005 */
[----:B------:R-:W-:Y:S02]  /*75e0*/  IADD3 R5, R35, 0x40, RZ ;  /* 0x0000004023057810 */ /* 0x000fe40007ffe0ff */
[----:B------:R-:W-:Y:S02]  /*75f0*/  IABS R3, R3 ;  /* 0x0000000300037213 */ /* 0x000fe40000000000 */
[----:B------:R1:W5:Y:S01]  /*7600*/  I2F R13, R0 ;  /* 0x00000000000d7306 */ /* 0x0003620000201400 */
[----:B---3--:R-:W-:-:S02]  /*7610*/  FFMA.FTZ R7, R16, -UR35, R43 ;  /* 0x8000002310077c23 */ /* 0x008fc4000801002b */
[----:B----4-:R-:W-:-:S03]  /*7620*/  FFMA.FTZ R10, R17, -UR35, R55 ;  /* 0x80000023110a7c23 */ /* 0x010fc60008010037 */
[----:B------:R-:W-:Y:S01]  /*7630*/  FSEL R200, R7, -INF , !P6 ;  /* 0xff80000007c87808 */ /* 0x000fe20007000000 */
[----:B------:R-:W-:Y:S01]  /*7640*/  IMAD.IADD R7, R234, 0x1, -R6 ;  /* 0x00000001ea077824 */ /* 0x000fe200078e0a06 */
[----:B------:R-:W3:Y:S01]  /*7650*/  I2F R20, R3 ;  /* 0x0000000300147306 */ /* 0x000ee20000201400 */
[----:B------:R-:W-:Y:S01]  /*7660*/  ISETP.LT.OR P6, PT, R6, R240, P0 ;  /* 0x000000f00600720c */ /* 0x000fe200007c1670 */
[-C--:B--2---:R-:W-:Y:S01]  /*7670*/  HMMA.16816.F32 R40, R36, R24.reuse, R144 ;  /* 0x000000182428723c */ /* 0x084fe20000001890 */
[----:B------:R-:W-:Y:S02]  /*7680*/  ISETP.NE.AND P0, PT, R18, RZ, PT ;  /* 0x000000ff1200720c */ /* 0x000fe40003f05270 */
[----:B------:R-:W-:Y:S01]  /*7690*/  FSEL R201, R10, -INF , !P1 ;  /* 0xff8000000ac97808 */ /* 0x000fe20004800000 */
[----:B------:R-:W-:Y:S01]  /*76a0*/  FFMA.FTZ R10, R19, -UR35, R58 ;  /* 0x80000023130a7c23 */ /* 0x000fe2000801003a */
[----:B------:R-:W-:Y:S01]  /*76b0*/  FSEL R192, R11, -INF , !P0 ;  /* 0xff8000000bc07808 */ /* 0x000fe20004000000 */
[----:B-1----:R-:W-:Y:S01]  /*76c0*/  IMAD.IADD R0, R235, 0x1, -R6 ;  /* 0x00000001eb007824 */ /* 0x002fe200078e0a06 */
[C---:B------:R-:W-:Y:S01]  /*76d0*/  ISETP.GE.AND P1, PT, R6.reuse, R243, PT ;  /* 0x000000f30600720c */ /* 0x040fe20003f26270 */
[----:B-----5:R-:W-:Y:S01]  /*76e0*/  FFMA.FTZ R11, R13, -UR35, R60 ;  /* 0x800000230d0b7c23 */ /* 0x020fe2000801003c */
[----:B------:R-:W-:Y:S01]  /*76f0*/  ISETP.GE.AND P0, PT, R6, R242, PT ;  /* 0x000000f20600720c */ /* 0x000fe20003f06270 */
[----:B------:R-:W-:Y:S01]  /*7700*/  HMMA.16816.F32 R52, R44, R24, R156 ;  /* 0x000000182c34723c */ /* 0x000fe2000000189c */
[----:B------:R-:W-:-:S02]  /*7710*/  IABS R0, R0 ;  /* 0x0000000000007213 */ /* 0x000fc40000000000 */
[----:B------:R-:W-:Y:S01]  /*7720*/  ISETP.LT.OR P1, PT, R6, R238, P1 ;  /* 0x000000ee0600720c */ /* 0x000fe20000f21670 */
[----:B---3--:R-:W-:Y:S01]  /*7730*/  FFMA.FTZ R14, R20, -UR35, R62 ;  /* 0x80000023140e7c23 */ /* 0x008fe2000801003e */
[----:B------:R-:W-:Y:S01]  /*7740*/  ISETP.LT.OR P0, PT, R6, R237, P0 ;  /* 0x000000ed0600720c */ /* 0x000fe20000701670 */
[----:B------:R-:W-:Y:S01]  /*7750*/  IMAD.MOV.U32 R3, RZ, RZ, R0 ;  /* 0x000000ffff037224 */ /* 0x000fe200078e0000 */
[----:B------:R-:W-:Y:S01]  /*7760*/  IABS R0, R7 ;  /* 0x0000000700007213 */ /* 0x000fe20000000000 */
[----:B------:R-:W-:Y:S01]  /*7770*/  IMAD.IADD R6, R236, 0x1, -R5 ;  /* 0x00000001ec067824 */ /* 0x000fe200078e0a05 */
[----:B------:R-:W-:Y:S01]  /*7780*/  P2R R16, PR, RZ, 0x1 ;  /* 0x00000001ff107803 */ /* 0x000fe20000000000 */
[----:B------:R1:W2:Y:S01]  /*7790*/  I2F R12, R3 ;  /* 0x00000003000c7306 */ /* 0x0002a20000201400 */
[----:B------:R-:W-:Y:S02]  /*77a0*/  ISETP.GE.AND P0, PT, R5, R245, PT ;  /* 0x000000f50500720c */ /* 0x000fe40003f06270 */
[----:B------:R-:W-:-:S02]  /*77b0*/  P2R R18, PR, RZ, 0x4 ;  /* 0x00000004ff127803 */ /* 0x000fc40000000000 */
[C---:B------:R-:W-:Y:S02]  /*77c0*/  ISETP.LT.OR P0, PT, R5.reuse, R240, P0 ;  /* 0x000000f00500720c */ /* 0x040fe40000701670 */
[----:B------:R-:W-:Y:S02]  /*77d0*/  P2R R17, PR, RZ, 0x2 ;  /* 0x00000002ff117803 */ /* 0x000fe40000000000 */
[----:B------:R-:W-:Y:S02]  /*77e0*/  P2R R13, PR, RZ, 0x1 ;  /* 0x00000001ff0d7803 */ /* 0x000fe40000000000 */
[C---:B------:R-:W-:Y:S02]  /*77f0*/  ISETP.GE.AND P2, PT, R5.reuse, R244, PT ;  /* 0x000000f40500720c */ /* 0x040fe40003f46270 */
[C---:B------:R-:W-:Y:S02]  /*7800*/  ISETP.GE.AND P1, PT, R5.reuse, R243, PT ;  /* 0x000000f30500720c */ /* 0x040fe40003f26270 */
[----:B------:R-:W-:Y:S01]  /*7810*/  ISETP.GE.AND P0, PT, R5, R242, PT ;  /* 0x000000f20500720c */ /* 0x000fe20003f06270 */
[----:B-1----:R-:W-:Y:S01]  /*7820*/  IMAD.MOV.U32 R3, RZ, RZ, R0 ;  /* 0x000000ffff037224 */ /* 0x002fe200078e0000 */
[----:B------:R-:W-:Y:S01]  /*7830*/  IABS R0, R8 ;  /* 0x0000000800007213 */ /* 0x000fe20000000000 */
[----:B--2---:R-:W-:Y:S01]  /*7840*/  FFMA.FTZ R19, R12, -UR35, R59 ;  /* 0x800000230c137c23 */ /* 0x004fe2000801003b */
[----:B------:R-:W-:Y:S01]  /*7850*/  FSEL R184, R10, -INF , !P5 ;  /* 0xff8000000ab87808 */ /* 0x000fe20006800000 */
[----:B------:R-:W1:Y:S01]  /*7860*/  I2F R7, R3 ;  /* 0x0000000300077306 */ /* 0x000e620000201400 */
[----:B------:R-:W-:Y:S01]  /*7870*/  IMAD.IADD R8, R235, 0x1, -R5 ;  /* 0x00000001eb087824 */ /* 0x000fe200078e0a05 */
[----:B------:R-:W-:-:S02]  /*7880*/  FSEL R185, R11, -INF , !P4 ;  /* 0xff8000000bb97808 */ /* 0x000fc40006000000 */
[----:B------:R-:W-:Y:S02]  /*7890*/  FSEL R186, R14, -INF , !P3 ;  /* 0xff8000000eba7808 */ /* 0x000fe40005800000 */
[C---:B------:R-:W-:Y:S02]  /*78a0*/  ISETP.LT.OR P5, PT, R5.reuse, R239, P2 ;  /* 0x000000ef0500720c */ /* 0x040fe400017a1670 */
[----:B------:R-:W2:Y:S01]  /*78b0*/  I2F R9, R0 ;  /* 0x0000000000097306 */ /* 0x000ea20000201400 */
[C---:B------:R-:W-:Y:S02]  /*78c0*/  ISETP.LT.OR P4, PT, R5.reuse, R238, P1 ;  /* 0x000000ee0500720c */ /* 0x040fe40000f81670 */
[----:B------:R-:W-:Y:S02]  /*78d0*/  ISETP.LT.OR P3, PT, R5, R237, P0 ;  /* 0x000000ed0500720c */ /* 0x000fe40000761670 */
[----:B------:R-:W-:Y:S02]  /*78e0*/  ISETP.NE.AND P2, PT, R17, RZ, PT ;  /* 0x000000ff1100720c */ /* 0x000fe40003f45270 */
[----:B------:R-:W-:Y:S01]  /*78f0*/  FSEL R169, R15, -INF , !P6 ;  /* 0xff8000000fa97808 */ /* 0x000fe20007000000 */
[----:B-1----:R-:W-:Y:S01]  /*7900*/  FFMA.FTZ R21, R7, -UR35, R61 ;  /* 0x8000002307157c23 */ /* 0x002fe2000801003d */
[----:B------:R-:W-:-:S02]  /*7910*/  IADD3 R3, R35, 0x41, RZ ;  /* 0x0000004123037810 */ /* 0x000fc40007ffe0ff */
[----:B------:R-:W-:Y:S02]  /*7920*/  ISETP.NE.AND P6, PT, R18, RZ, PT ;  /* 0x000000ff1200720c */ /* 0x000fe40003fc5270 */
[----:B------:R-:W-:Y:S02]  /*7930*/  ISETP.GE.AND P0, PT, R3, R245, PT ;  /* 0x000000f50300720c */ /* 0x000fe40003f06270 */
[----:B------:R-:W-:Y:S01]  /*7940*/  FSEL R166, R19, -INF , !P6 ;  /* 0xff80000013a67808 */ /* 0x000fe20007000000 */
[----:B--2---:R-:W-:Y:S01]  /*7950*/  FFMA.FTZ R20, R9, -UR35, R63 ;  /* 0x8000002309147c23 */ /* 0x004fe2000801003f */
[----:B------:R-:W-:Y:S01]  /*7960*/  IABS R0, R6 ;  /* 0x0000000600007213 */ /* 0x000fe20000000000 */
[----:B------:R-:W-:Y:S01]  /*7970*/  IMAD.IADD R6, R236, 0x1, -R3 ;  /* 0x00000001ec067824 */ /* 0x000fe200078e0a03 */
[----:B------:R-:W-:Y:S02]  /*7980*/  ISETP.LT.OR P6, PT, R3, R240, P0 ;  /* 0x000000f00300720c */ /* 0x000fe400007c1670 */
[----:B------:R-:W1:Y:S01]  /*7990*/  I2F R12, R0 ;  /* 0x00000000000c7306 */ /* 0x000e620000201400 */
[----:B------:R-:W-:-:S02]  /*79a0*/  ISETP.NE.AND P1, PT, R16, RZ, PT ;  /* 0x000000ff1000720c */ /* 0x000fc40003f25270 */
[----:B------:R-:W-:Y:S02]  /*79b0*/  IABS R6, R6 ;  /* 0x0000000600067213 */ /* 0x000fe40000000000 */
[----:B------:R-:W-:Y:S02]  /*79c0*/  ISETP.NE.AND P0, PT, R13, RZ, PT ;  /* 0x000000ff0d00720c */ /* 0x000fe40003f05270 */
[----:B------:R-:W-:Y:S01]  /*79d0*/  FSEL R150, R21, -INF , !P2 ;  /* 0xff80000015967808 */ /* 0x000fe20005000000 */
[----:B------:R-:W-:Y:S01]  /*79e0*/  IMAD.MOV.U32 R7, RZ, RZ, R6 ;  /* 0x000000ffff077224 */ /* 0x000fe200078e0006 */
[----:B------:R-:W-:Y:S02]  /*79f0*/  IABS R6, R8 ;  /* 0x0000000800067213 */ /* 0x000fe40000000000 */
[----:B------:R-:W-:Y:S01]  /*7a00*/  FSEL R167, R20, -INF , !P1 ;  /* 0xff80000014a77808 */ /* 0x000fe20004800000 */
[----:B------:R2:W-:Y:S01]  /*7a10*/  I2F R22, R7 ;  /* 0x0000000700167306 */ /* 0x0005e20000201400 */
[----:B------:R-:W-:-:S02]  /*7a20*/  ISETP.GE.AND P2, PT, R3, R244, PT ;  /* 0x000000f40300720c */ /* 0x000fc40003f46270 */
[----:B------:R-:W-:Y:S01]  /*7a30*/  ISETP.GE.AND P1, PT, R3, R243, PT ;  /* 0x000000f30300720c */ /* 0x000fe20003f26270 */
[----:B-1----:R-:W-:Y:S01]  /*7a40*/  FFMA.FTZ R11, R12, -UR35, R48 ;  /* 0x800000230c0b7c23 */ /* 0x002fe20008010030 */
[----:B------:R-:W-:Y:S02]  /*7a50*/  IADD3 R0, R35, 0x48, RZ ;  /* 0x0000004823007810 */ /* 0x000fe40007ffe0ff */
[----:B------:R-:W-:Y:S01]  /*7a60*/  ISETP.LT.OR P2, PT, R3, R239, P2 ;  /* 0x000000ef0300720c */ /* 0x000fe20001741670 */
[----:B------:R-:W1:Y:S01]  /*7a70*/  I2F R8, R6 ;  /* 0x0000000600087306 */ /* 0x000e620000201400 */
[----:B------:R-:W-:Y:S01]  /*7a80*/  FSEL R205, R11, -INF , !P0 ;  /* 0xff8000000bcd7808 */ /* 0x000fe20004000000 */
[----:B------:R-:W-:Y:S01]  /*7a90*/  IMAD.IADD R9, R236, 0x1, -R0 ;  /* 0x00000001ec097824 */ /* 0x000fe200078e0a00 */
[C---:B------:R-:W-:Y:S02]  /*7aa0*/  ISETP.GE.AND P0, PT, R3.reuse, R242, PT ;  /* 0x000000f20300720c */ /* 0x040fe40003f06270 */
[----:B------:R-:W-:-:S02]  /*7ab0*/  ISETP.LT.OR P1, PT, R3, R238, P1 ;  /* 0x000000ee0300720c */ /* 0x000fc40000f21670 */
[----:B------:R-:W-:Y:S01]  /*7ac0*/  IABS R9, R9 ;  /* 0x0000000900097213 */ /* 0x000fe20000000000 */
[--C-:B--2---:R-:W-:Y:S01]  /*7ad0*/  IMAD.IADD R7, R234, 0x1, -R5.reuse ;  /* 0x00000001ea077824 */ /* 0x104fe200078e0a05 */
[----:B------:R-:W-:Y:S01]  /*7ae0*/  ISETP.LT.OR P0, PT, R3, R237, P0 ;  /* 0x000000ed0300720c */ /* 0x000fe20000701670 */
[----:B------:R-:W-:Y:S01]  /*7af0*/  IMAD.IADD R5, R241, 0x1, -R5 ;  /* 0x00000001f1057824 */ /* 0x000fe200078e0a05 */
[----:B------:R-:W-:Y:S02]  /*7b00*/  P2R R15, PR, RZ, 0x4 ;  /* 0x00000004ff0f7803 */ /* 0x000fe40000000000 */
[----:B------:R-:W-:Y:S02]  /*7b10*/  P2R R13, PR, RZ, 0x1 ;  /* 0x00000001ff0d7803 */ /* 0x000fe40000000000 */
[----:B------:R-:W-:Y:S01]  /*7b20*/  ISETP.GE.AND P0, PT, R0, R245, PT ;  /* 0x000000f50000720c */ /* 0x000fe20003f06270 */
[----:B-1----:R-:W-:Y:S01]  /*7b30*/  FFMA.FTZ R17, R8, -UR35, R50 ;  /* 0x8000002308117c23 */ /* 0x002fe20008010032 */
[----:B------:R-:W-:Y:S01]  /*7b40*/  IABS R6, R7 ;  /* 0x0000000700067213 */ /* 0x000fe20000000000 */
[----:B------:R-:W-:Y:S01]  /*7b50*/  IMAD.MOV.U32 R7, RZ, RZ, R9 ;  /* 0x000000ffff077224 */ /* 0x000fe200078e0009 */
[----:B------:R-:W-:-:S02]  /*7b60*/  IABS R9, R5 ;  /* 0x0000000500097213 */ /* 0x000fc40000000000 */
[----:B------:R1:W2:Y:S01]  /*7b70*/  I2F R10, R6 ;  /* 0x00000006000a7306 */ /* 0x0002a20000201400 */
[----:B------:R-:W-:Y:S02]  /*7b80*/  ISETP.LT.OR P0, PT, R0, R240, P0 ;  /* 0x000000f00000720c */ /* 0x000fe40000701670 */
[----:B------:R-:W-:Y:S01]  /*7b90*/  IMAD.MOV.U32 R8, RZ, RZ, R9 ;  /* 0x000000ffff087224 */ /* 0x000fe200078e0009 */
[----:B------:R-:W-:Y:S01]  /*7ba0*/  P2R R14, PR, RZ, 0x2 ;  /* 0x00000002ff0e7803 */ /* 0x000fe20000000000 */
[----:B------:R-:W-:Y:S01]  /*7bb0*/  IMAD.IADD R9, R234, 0x1, -R3 ;  /* 0x00000001ea097824 */ /* 0x000fe200078e0a03 */
[----:B------:R-:W-:Y:S02]  /*7bc0*/  P2R R20, PR, RZ, 0x1 ;  /* 0x00000001ff147803 */ /* 0x000fe40000000000 */
[----:B------:R3:W4:Y:S01]  /*7bd0*/  I2F R28, R7 ;  /* 0x00000007001c7306 */ /* 0x0007220000201400 */
[C---:B------:R-:W-:Y:S02]  /*7be0*/  ISETP.GE.AND P2, PT, R0.reuse, R244, PT ;  /* 0x000000f40000720c */ /* 0x040fe40003f46270 */
[----:B------:R-:W-:-:S02]  /*7bf0*/  ISETP.GE.AND P1, PT, R0, R243, PT ;  /* 0x000000f30000720c */ /* 0x000fc40003f26270 */
[----:B------:R-:W-:Y:S02]  /*7c00*/  ISETP.GE.AND P0, PT, R0, R242, PT ;  /* 0x000000f20000720c */ /* 0x000fe40003f06270 */
[----:B------:R-:W-:Y:S01]  /*7c10*/  FSEL R203, R17, -INF , !P5 ;  /* 0xff80000011cb7808 */ /* 0x000fe20006800000 */
[----:B-1----:R-:W-:Y:S01]  /*7c20*/  IMAD.IADD R6, R235, 0x1, -R3 ;  /* 0x00000001eb067824 */ /* 0x002fe200078e0a03 */
[----:B------:R1:W5:Y:S01]  /*7c30*/  I2F R12, R8 ;  /* 0x00000008000c7306 */ /* 0x0003620000201400 */
[----:B--2---:R-:W-:Y:S01]  /*7c40*/  FFMA.FTZ R10, R10, -UR35, R68 ;  /* 0x800000230a0a7c23 */ /* 0x004fe20008010044 */
[----:B------:R-:W-:Y:S02]  /*7c50*/  ISETP.LT.OR P5, PT, R0, R239, P2 ;  /* 0x000000ef0000720c */ /* 0x000fe400017a1670 */
[----:B------:R-:W-:Y:S02]  /*7c60*/  ISETP.NE.AND P2, PT, R14, RZ, PT ;  /* 0x000000ff0e00720c */ /* 0x000fe40003f45270 */
[----:B------:R-:W-:-:S02]  /*7c70*/  FSEL R204, R10, -INF , !P4 ;  /* 0xff8000000acc7808 */ /* 0x000fc40006000000 */
[----:B---3--:R-:W-:Y:S02]  /*7c80*/  IADD3 R7, R35, 0x49, RZ ;  /* 0x0000004923077810 */ /* 0x008fe40007ffe0ff */
[----:B------:R-:W-:Y:S02]  /*7c90*/  ISETP.LT.OR P4, PT, R0, R238, P1 ;  /* 0x000000ee0000720c */ /* 0x000fe40000f81670 */
[----:B------:R-:W-:Y:S01]  /*7ca0*/  ISETP.NE.AND P1, PT, R13, RZ, PT ;  /* 0x000000ff0d00720c */ /* 0x000fe20003f25270 */
[----:B------:R-:W-:Y:S02]  /*7cb0*/  IMAD.IADD R5, R236, 0x1, -R7 ;  /* 0x00000001ec057824 */ /* 0x000fe400078e0a07 */
[----:B----4-:R-:W-:Y:S01]  /*7cc0*/  FFMA.FTZ R13, R28, -UR35, R72 ;  /* 0x800000231c0d7c23 */ /* 0x010fe20008010048 */
[----:B-1----:R-:W-:Y:S01]  /*7cd0*/  IABS R8, R6 ;  /* 0x0000000600087213 */ /* 0x002fe20000000000 */
[----:B-----5:R-:W-:Y:S01]  /*7ce0*/  FFMA.FTZ R11, R12, -UR35, R70 ;  /* 0x800000230c0b7c23 */ /* 0x020fe20008010046 */
[----:B------:R-:W-:Y:S01]  /*7cf0*/  IABS R5, R5 ;  /* 0x0000000500057213 */ /* 0x000fe20000000000 */
[----:B------:R-:W-:Y:S01]  /*7d00*/  FFMA.FTZ R12, R22, -UR35, R49 ;  /* 0x80000023160c7c23 */ /* 0x000fe20008010031 */
[----:B------:R-:W-:Y:S01]  /*7d10*/  IABS R6, R9 ;  /* 0x0000000900067213 */ /* 0x000fe20000000000 */
[----:B------:R-:W-:Y:S01]  /*7d20*/  IMAD.IADD R9, R241, 0x1, -R0 ;  /* 0x00000001f1097824 */ /* 0x000fe200078e0a00 */
[----:B------:R1:W-:Y:S01]  /*7d30*/  I2F R23, R5 ;  /* 0x0000000500177306 */ /* 0x0003e20000201400 */
[----:B------:R-:W-:Y:S01]  /*7d40*/  FSEL R232, R11, -INF , !P3 ;  /* 0xff8000000be87808 */ /* 0x000fe20005800000 */
[----:B------:R-:W-:Y:S01]  /*7d50*/  HMMA.16816.F32 R28, R36, R26, R124 ;  /* 0x0000001a241c723c */ /* 0x000fe2000000187c */
[----:B------:R-:W-:-:S02]  /*7d60*/  ISETP.LT.OR P3, PT, R0, R237, P0 ;  /* 0x000000ed0000720c */ /* 0x000fc40000761670 */
[----:B------:R-:W-:Y:S02]  /*7d70*/  FSEL R197, R12, -INF , !P6 ;  /* 0xff8000000cc57808 */ /* 0x000fe40007000000 */
[----:B------:R-:W-:Y:S02]  /*7d80*/  ISETP.NE.AND P6, PT, R15, RZ, PT ;  /* 0x000000ff0f00720c */ /* 0x000fe40003fc5270 */
[----:B------:R-:W-:Y:S01]  /*7d90*/  ISETP.GE.AND P0, PT, R7, R245, PT ;  /* 0x000000f50700720c */ /* 0x000fe20003f06270 */
[----:B------:R-:W-:Y:S01]  /*7da0*/  HMMA.16816.F32 R24, R44, R26, R108 ;  /* 0x0000001a2c18723c */ /* 0x000fe2000000186c */
[----:B-1----:R-:W-:Y:S02]  /*7db0*/  IMAD.MOV.U32 R5, RZ, RZ, R8 ;  /* 0x000000ffff057224 */ /* 0x002fe400078e0008 */
[----:B------:R-:W-:Y:S02]  /*7dc0*/  IMAD.IADD R8, R234, 0x1, -R0 ;  /* 0x00000001ea087824 */ /* 0x000fe400078e0a00 */
[----:B------:R1:W2:Y:S02]  /*7dd0*/  I2F R18, R5 ;  /* 0x0000000500127306 */ /* 0x0002a40000201400 */
        /* <DEDUP_REMOVED lines=8> */
[----:B-1----:R-:W-:Y:S02]  /*7e60*/  IMAD.IADD R5, R241, 0x1, -R3 ;  /* 0x00000001f1057824 */ /* 0x002fe400078e0a03 */
[----:B------:R-:W-:Y:S01]  /*7e70*/  IMAD.MOV.U32 R3, RZ, RZ, R6 ;  /* 0x000000ffff037224 */ /* 0x000fe200078e0006 */
[----:B------:R-:W-:Y:S01]  /*7e80*/  IADD3 R6, R35, 0x50, RZ ;  /* 0x0000005023067810 */ /* 0x000fe20007ffe0ff */
[----:B--2---:R-:W-:Y:S01]  /*7e90*/  FFMA.FTZ R12, R18, -UR35, R51 ;  /* 0x80000023120c7c23 */ /* 0x004fe20008010033 */
[----:B------:R-:W-:Y:S01]  /*7ea0*/  IABS R5, R5 ;  /* 0x0000000500057213 */ /* 0x000fe20000000000 */
[----:B------:R1:W2:Y:S01]  /*7eb0*/  I2F R16, R3 ;  /* 0x0000000300107306 */ /* 0x0002a20000201400 */
[----:B------:R-:W-:Y:S02]  /*7ec0*/  IMAD.MOV.U32 R224, RZ, RZ, R227 ;  /* 0x000000ffffe07224 */ /* 0x000fe400078e00e3 */
[----:B------:R-:W-:Y:S01]  /*7ed0*/  FSEL R189, R12, -INF , !P6 ;  /* 0xff8000000cbd7808 */ /* 0x000fe20007000000 */
[----:B------:R-:W-:Y:S01]  /*7ee0*/  IMAD.MOV.U32 R227, RZ, RZ, R175 ;  /* 0x000000ffffe37224 */ /* 0x000fe200078e00af */
[----:B------:R-:W-:Y:S01]  /*7ef0*/  ISETP.LT.OR P6, PT, R7, R240, P0 ;  /* 0x000000f00700720c */ /* 0x000fe200007c1670 */
[----:B------:R-:W-:Y:S01]  /*7f00*/  IMAD.MOV.U32 R225, RZ, RZ, R120 ;  /* 0x000000ffffe17224 */ /* 0x000fe200078e0078 */
[----:B------:R-:W-:Y:S01]  /*7f10*/  ISETP.NE.AND P0, PT, R20, RZ, PT ;  /* 0x000000ff1400720c */ /* 0x000fe20003f05270 */
[----:B------:R-:W3:Y:S01]  /*7f20*/  I2F R19, R5 ;  /* 0x0000000500137306 */ /* 0x000ee20000201400 */
[----:B------:R-:W-:-:S02]  /*7f30*/  IMAD.MOV.U32 R226, RZ, RZ, R121 ;  /* 0x000000ffffe27224 */ /* 0x000fc400078e0079 */
[----:B------:R-:W-:Y:S01]  /*7f40*/  FSEL R181, R13, -INF , !P0 ;  /* 0xff8000000db57808 */ /* 0x000fe20004000000 */
[----:B------:R-:W-:Y:S01]  /*7f50*/  IMAD.MOV.U32 R120, RZ, RZ, R122 ;  /* 0x000000ffff787224 */ /* 0x000fe200078e007a */
[----:B------:R-:W-:Y:S01]  /*7f60*/  ISETP.GE.AND P0, PT, R7, R242, PT ;  /* 0x000000f20700720c */ /* 0x000fe20003f06270 */
[----:B------:R-:W-:Y:S02]  /*7f70*/  IMAD.MOV.U32 R121, RZ, RZ, R123 ;  /* 0x000000ffff797224 */ /* 0x000fe400078e007b */
[----:B-1----:R-:W-:Y:S01]  /*7f80*/  IMAD.IADD R3, R235, 0x1, -R0 ;  /* 0x00000001eb037824 */ /* 0x002fe200078e0a00 */
[----:B------:R-:W-:Y:S01]  /*7f90*/  ISETP.LT.OR P0, PT, R7, R237, P0 ;  /* 0x000000ed0700720c */ /* 0x000fe20000701670 */
[----:B------:R-:W-:Y:S02]  /*7fa0*/  IMAD.IADD R0, R236, 0x1, -R6 ;  /* 0x00000001ec007824 */ /* 0x000fe400078e0a06 */
[----:B--2---:R-:W-:Y:S01]  /*7fb0*/  FFMA.FTZ R15, R16, -UR35, R69 ;  /* 0x80000023100f7c23 */ /* 0x004fe20008010045 */
[----:B------:R-:W-:Y:S01]  /*7fc0*/  IABS R3, R3 ;  /* 0x0000000300037213 */ /* 0x000fe20000000000 */
[----:B------:R-:W-:Y:S01]  /*7fd0*/  IMAD.MOV.U32 R122, RZ, RZ, R214 ;  /* 0x000000ffff7a7224 */ /* 0x000fe200078e00d6 */
        /* <DEDUP_REMOVED lines=8> */
[----:B------:R-:W-:Y:S01]  /*8060*/  FSEL R198, R14, -INF , !P1 ;  /* 0xff8000000ec67808 */ /* 0x000fe20004800000 */
[----:B------:R-:W-:Y:S01]  /*8070*/  FFMA.FTZ R19, R23, -UR35, R73 ;  /* 0x8000002317137c23 */ /* 0x000fe20008010049 */
[C---:B------:R-:W-:Y:S01]  /*8080*/  ISETP.GE.AND P2, PT, R7.reuse, R244, PT ;  /* 0x000000f40700720c */ /* 0x040fe20003f46270 */
[----:B------:R-:W-:Y:S01]  /*8090*/  IMAD.MOV.U32 R123, RZ, RZ, R213 ;  /* 0x000000ffff7b7224 */ /* 0x000fe200078e00d5 */
[----:B------:R-:W-:-:S02]  /*80a0*/  ISETP.GE.AND P1, PT, R7, R243, PT ;  /* 0x000000f30700720c */ /* 0x000fc40003f26270 */
[C---:B------:R-:W-:Y:S01]  /*80b0*/  ISETP.LT.OR P2, PT, R7.reuse, R239, P2 ;  /* 0x000000ef0700720c */ /* 0x040fe20001741670 */
[----:B------:R3:W4:Y:S01]  /*80c0*/  I2F R11, R3 ;  /* 0x00000003000b7306 */ /* 0x0007220000201400 */
[----:B------:R-:W-:Y:S02]  /*80d0*/  ISETP.LT.OR P1, PT, R7, R238, P1 ;  /* 0x000000ee0700720c */ /* 0x000fe40000f21670 */
[----:B------:R-:W-:Y:S02]  /*80e0*/  P2R R12, PR, RZ, 0x4 ;  /* 0x00000004ff0c7803 */ /* 0x000fe40000000000 */
[----:B------:R-:W-:Y:S02]  /*80f0*/  ISETP.GE.AND P2, PT, R6, R244, PT ;  /* 0x000000f40600720c */ /* 0x000fe40003f46270 */
[----:B------:R-:W-:Y:S01]  /*8100*/  FSEL R168, R19, -INF , !P6 ;  /* 0xff80000013a87808 */ /* 0x000fe20007000000 */
[----:B------:R5:W5:Y:S01]  /*8110*/  I2F R21, R8 ;  /* 0x0000000800157306 */ /* 0x000b620000201400 */
[----:B-1----:R-:W-:Y:S01]  /*8120*/  IABS R5, R9 ;  /* 0x0000000900057213 */ /* 0x002fe20000000000 */
[----:B--2---:R-:W-:Y:S01]  /*8130*/  FFMA.FTZ R17, R17, -UR35, R74 ;  /* 0x8000002311117c23 */ /* 0x004fe2000801004a */
[----:B------:R-:W-:-:S04]  /*8140*/  ISETP.NE.AND P6, PT, R12, RZ, PT ;  /* 0x000000ff0c00720c */ /* 0x000fc80003fc5270 */
[----:B------:R-:W-:Y:S01]  /*8150*/  FSEL R174, R17, -INF , !P5 ;  /* 0xff80000011ae7808 */ /* 0x000fe20006800000 */
[----:B------:R1:W2:Y:S01]  /*8160*/  I2F R10, R5 ;  /* 0x00000005000a7306 */ /* 0x0002a20000201400 */
[----:B---3--:R-:W-:Y:S01]  /*8170*/  IADD3 R3, R35, 0x51, RZ ;  /* 0x0000005123037810 */ /* 0x008fe20007ffe0ff */
[----:B----4-:R-:W-:Y:S01]  /*8180*/  FFMA.FTZ R18, R11, -UR35, R76 ;  /* 0x800000230b127c23 */ /* 0x010fe2000801004c */
[----:B------:R-:W-:Y:S01]  /*8190*/  ISETP.LT.OR P5, PT, R6, R239, P2 ;  /* 0x000000ef0600720c */ /* 0x000fe200017a1670 */
[----:B------:R-:W-:-:S03]  /*81a0*/  IMAD.IADD R11, R234, 0x1, -R7 ;  /* 0x00000001ea0b7824 */ /* 0x000fc600078e0a07 */
[----:B------:R-:W-:Y:S01]  /*81b0*/  FSEL R188, R18, -INF , !P4 ;  /* 0xff80000012bc7808 */ /* 0x000fe20006000000 */
[----:B-----5:R-:W-:Y:S02]  /*81c0*/  IMAD.IADD R8, R236, 0x1, -R0 ;  /* 0x00000001ec087824 */ /* 0x020fe400078e0a00 */
[----:B------:R-:W-:-:S03]  /*81d0*/  FFMA.FTZ R12, R21, -UR35, R40 ;  /* 0x80000023150c7c23 */ /* 0x000fc60008010028 */
[----:B------:R-:W-:Y:S01]  /*81e0*/  IABS R8, R8 ;  /* 0x0000000800087213 */ /* 0x000fe20000000000 */
[----:B-1----:R-:W-:Y:S02]  /*81f0*/  IMAD.IADD R5, R236, 0x1, -R3 ;  /* 0x00000001ec057824 */ /* 0x002fe400078e0a03 */
[----:B--2---:R-:W-:-:S03]  /*8200*/  FFMA.FTZ R16, R10, -UR35, R78 ;  /* 0x800000230a107c23 */ /* 0x004fc6000801004e */
[----:B------:R-:W-:Y:S02]  /*8210*/  IABS R5, R5 ;  /* 0x0000000500057213 */ /* 0x000fe40000000000 */
[----:B------:R-:W-:-:S03]  /*8220*/  FSEL R193, R16, -INF , !P3 ;  /* 0xff80000010c17808 */ /* 0x000fc60005800000 */
[----:B------:R-:W-:Y:S01]  /*8230*/  IMAD.MOV.U32 R9, RZ, RZ, R5 ;  /* 0x000000ffff097224 */ /* 0x000fe200078e0005 */
[----:B------:R-:W-:-:S03]  /*8240*/  IADD3 R5, R35, 0x59, RZ ;  /* 0x0000005923057810 */ /* 0x000fc60007ffe0ff */
[----:B------:R1:W-:Y:S02]  /*8250*/  I2F R22, R9 ;  /* 0x0000000900167306 */ /* 0x0003e40000201400 */
[----:B------:R-:W-:Y:S02]  /*8260*/  IMAD.IADD R10, R236, 0x1, -R5 ;  /* 0x00000001ec0a7824 */ /* 0x000fe400078e0a05 */
[----:B-1----:R-:W-:-:S03]  /*8270*/  IMAD.MOV.U32 R9, RZ, RZ, R8 ;  /* 0x000000ffff097224 */ /* 0x002fc600078e0008 */
[----:B------:R-:W-:Y:S01]  /*8280*/  IABS R8, R10 ;  /* 0x0000000a00087213 */ /* 0x000fe20000000000 */
[----:B------:R-:W-:Y:S01]  /*8290*/  IMAD.IADD R10, R235, 0x1, -R7 ;  /* 0x00000001eb0a7824 */ /* 0x000fe200078e0a07 */
[----:B------:R1:W-:Y:S03]  /*82a0*/  I2F R48, R9 ;  /* 0x0000000900307306 */ /* 0x0003e60000201400 */
[----:B-1----:R-:W-:Y:S01]  /*82b0*/  IMAD.MOV.U32 R9, RZ, RZ, R8 ;  /* 0x000000ffff097224 */ /* 0x002fe200078e0008 */
[----:B------:R-:W-:Y:S02]  /*82c0*/  IABS R8, R10 ;  /* 0x0000000a00087213 */ /* 0x000fe40000000000 */
[----:B------:R-:W-:Y:S02]  /*82d0*/  P2R R10, PR, RZ, 0x2 ;  /* 0x00000002ff0a7803 */ /* 0x000fe40000000000 */
[----:B------:R1:W-:Y:S01]  /*82e0*/  I2F R49, R9 ;  /* 0x0000000900317306 */ /* 0x0003e20000201400 */
[----:B------:R-:W-:-:S02]  /*82f0*/  ISETP.GE.AND P1, PT, R6, R243, PT ;  /* 0x000000f30600720c */ /* 0x000fc40003f26270 */
[----:B------:R-:W-:Y:S02]  /*8300*/  ISETP.NE.AND P2, PT, R10, RZ, PT ;  /* 0x000000ff0a00720c */ /* 0x000fe40003f45270 */
[----:B------:R-:W-:-:S03]  /*8310*/  ISETP.LT.OR P4, PT, R6, R238, P1 ;  /* 0x000000ee0600720c */ /* 0x000fc60000f81670 */
[----:B------:R2:W-:Y:S01]  /*8320*/  I2F R13, R8 ;  /* 0x00000008000d7306 */ /* 0x0005e20000201400 */
[----:B-1----:R-:W-:Y:S01]  /*8330*/  IABS R9, R11 ;  /* 0x0000000b00097213 */ /* 0x002fe20000000000 */
[----:B--2---:R-:W-:-:S04]  /*8340*/  IMAD.IADD R8, R241, 0x1, -R7 ;  /* 0x00000001f1087824 */ /* 0x004fc800078e0a07 */
[----:B------:R-:W-:Y:S01]  /*8350*/  IMAD.MOV.U32 R7, RZ, RZ, R9 ;  /* 0x000000ffff077224 */ /* 0x000fe200078e0009 */
[----:B------:R-:W-:Y:S02]  /*8360*/  P2R R9, PR, RZ, 0x1 ;  /* 0x00000001ff097803 */ /* 0x000fe40000000000 */
[----:B------:R-:W-:Y:S01]  /*8370*/  ISETP.GE.AND P0, PT, R6, R245, PT ;  /* 0x000000f50600720c */ /* 0x000fe20003f06270 */
[----:B------:R1:W2:Y:S01]  /*8380*/  I2F R11, R7 ;  /* 0x00000007000b7306 */ /* 0x0002a20000201400 */
[----:B------:R-:W-:Y:S01]  /*8390*/  IABS R14, R8 ;  /* 0x00000008000e7213 */ /* 0x000fe20000000000 */
[----:B------:R-:W-:Y:S01]  /*83a0*/  IMAD.IADD R8, R234, 0x1, -R6 ;  /* 0x00000001ea087824 */ /* 0x000fe200078e0a06 */
[----:B------:R-:W-:Y:S02]  /*83b0*/  ISETP.LT.OR P0, PT, R6, R240, P0 ;  /* 0x000000f00600720c */ /* 0x000fe40000701670 */
[----:B------:R-:W-:Y:S01]  /*83c0*/  ISETP.NE.AND P1, PT, R9, RZ, PT ;  /* 0x000000ff0900720c */ /* 0x000fe20003f25270 */
[----:B------:R-:W-:Y:S01]  /*83d0*/  IMAD.IADD R9, R241, 0x1, -R3 ;  /* 0x00000001f1097824 */ /* 0x000fe200078e0a03 */
[----:B------:R-:W-:Y:S01]  /*83e0*/  P2R R15, PR, RZ, 0x1 ;  /* 0x00000001ff0f7803 */ /* 0x000fe20000000000 */
[----:B------:R-:W3:Y:S01]  /*83f0*/  I2F R14, R14 ;  /* 0x0000000e000e7306 */ /* 0x000ee20000201400 */
[----:B------:R-:W-:-:S02]  /*8400*/  IABS R8, R8 ;  /* 0x0000000800087213 */ /* 0x000fc40000000000 */
[----:B------:R-:W-:-:S04]  /*8410*/  ISETP.GE.AND P0, PT, R6, R242, PT ;  /* 0x000000f20600720c */ /* 0x000fc80003f06270 */
[----:B------:R-:W-:Y:S01]  /*8420*/  ISETP.LT.OR P3, PT, R6, R237, P0 ;  /* 0x000000ed0600720c */ /* 0x000fe20000761670 */
[----:B-1----:R-:W-:Y:S01]  /*8430*/  IMAD.IADD R7, R235, 0x1, -R6 ;  /* 0x00000001eb077824 */ /* 0x002fe200078e0a06 */
[----:B------:R-:W-:Y:S01]  /*8440*/  ISETP.GE.AND P0, PT, R3, R245, PT ;  /* 0x000000f50300720c */ /* 0x000fe20003f06270 */
[----:B--2---:R-:W-:-:S03]  /*8450*/  FFMA.FTZ R11, R11, -UR35, R77 ;  /* 0x800000230b0b7c23 */ /* 0x004fc6000801004d */
[----:B------:R-:W-:Y:S02]  /*8460*/  IABS R7, R7 ;  /* 0x0000000700077213 */ /* 0x000fe40000000000 */
[----:B------:R-:W-:Y:S01]  /*8470*/  FSEL R172, R11, -INF , !P2 ;  /* 0xff8000000bac7808 */ /* 0x000fe20005000000 */
[----:B---3--:R-:W-:Y:S01]  /*8480*/  FFMA.FTZ R10, R14, -UR35, R79 ;  /* 0x800000230e0a7c23 */ /* 0x008fe2000801004f */
[----:B------:R1:W-:Y:S01]  /*8490*/  I2F R16, R7 ;  /* 0x0000000700107306 */ /* 0x0003e20000201400 */
[----:B------:R-:W-:-:S03]  /*84a0*/  ISETP.GE.AND P2, PT, R3, R244, PT ;  /* 0x000000f40300720c */ /* 0x000fc60003f46270 */
[----:B------:R-:W-:Y:S02]  /*84b0*/  FSEL R187, R10, -INF , !P1 ;  /* 0xff8000000abb7808 */ /* 0x000fe40004800000 */
[C---:B------:R-:W-:Y:S02]  /*84c0*/  ISETP.GE.AND P1, PT, R3.reuse, R243, PT ;  /* 0x000000f30300720c */ /* 0x040fe40003f26270 */
[C---:B------:R-:W-:Y:S02]  /*84d0*/  ISETP.LT.OR P2, PT, R3.reuse, R239, P2 ;  /* 0x000000ef0300720c */ /* 0x040fe40001741670 */
[----:B------:R-:W-:Y:S02]  /*84e0*/  ISETP.LT.OR P1, PT, R3, R238, P1 ;  /* 0x000000ee0300720c */ /* 0x000fe40000f21670 */
[----:B------:R-:W-:Y:S02]  /*84f0*/  P2R R20, PR, RZ, 0x4 ;  /* 0x00000004ff147803 */ /* 0x000fe40000000000 */
[----:B------:R-:W-:Y:S01]  /*8500*/  ISETP.GE.AND P2, PT, R0, R244, PT ;  /* 0x000000f40000720c */ /* 0x000fe20003f46270 */
[----:B-1----:R-:W-:-:S02]  /*8510*/  IMAD.IADD R7, R241, 0x1, -R6 ;  /* 0x00000001f1077824 */ /* 0x002fc400078e0a06 */
[----:B------:R-:W-:Y:S02]  /*8520*/  IMAD.MOV.U32 R6, RZ, RZ, R8 ;  /* 0x000000ffff067224 */ /* 0x000fe400078e0008 */
[----:B------:R-:W-:Y:S01]  /*8530*/  FFMA.FTZ R8, R13, -UR35, R75 ;  /* 0x800000230d087c23 */ /* 0x000fe2000801004b */
[----:B------:R-:W-:Y:S01]  /*8540*/  IABS R7, R7 ;  /* 0x0000000700077213 */ /* 0x000fe20000000000 */
[----:B------:R1:W2:Y:S03]  /*8550*/  I2F R13, R6 ;  /* 0x00000006000d7306 */ /* 0x0002a60000201400 */
[----:B------:R-:W-:Y:S01]  /*8560*/  FSEL R149, R8, -INF , !P6 ;  /* 0xff80000008957808 */ /* 0x000fe20007000000 */
[----:B------:R-:W-:Y:S01]  /*8570*/  IMAD.IADD R8, R234, 0x1, -R3 ;  /* 0x00000001ea087824 */ /* 0x000fe200078e0a03 */
[----:B------:R-:W-:Y:S02]  /*8580*/  ISETP.LT.OR P6, PT, R3, R240, P0 ;  /* 0x000000f00300720c */ /* 0x000fe400007c1670 */
[----:B------:R-:W-:Y:S01]  /*8590*/  ISETP.NE.AND P0, PT, R15, RZ, PT ;  /* 0x000000ff0f00720c */ /* 0x000fe20003f05270 */
[----:B------:R-:W3:Y:S01]  /*85a0*/  I2F R17, R7 ;  /* 0x0000000700117306 */ /* 0x000ee20000201400 */
[----:B------:R-:W-:-:S02]  /*85b0*/  P2R R15, PR, RZ, 0x2 ;  /* 0x00000002ff0f7803 */ /* 0x000fc40000000000 */
[----:B------:R-:W-:Y:S01]  /*85c0*/  FSEL R138, R12, -INF , !P0 ;  /* 0xff8000000c8a7808 */ /* 0x000fe20004000000 */
[----:B------:R-:W-:Y:S01]  /*85d0*/  FFMA.FTZ R12, R22, -UR35, R41 ;  /* 0x80000023160c7c23 */ /* 0x000fe20008010029 */
[----:B------:R-:W-:Y:S02]  /*85e0*/  ISETP.GE.AND P0, PT, R3, R242, PT ;  /* 0x000000f20300720c */ /* 0x000fe40003f06270 */
[----:B------:R-:W-:Y:S01]  /*85f0*/  ISETP.GE.AND P1, PT, R0, R243, PT ;  /* 0x000000f30000720c */ /* 0x000fe20003f26270 */
[----:B-1----:R-:W-:Y:S01]  /*8600*/  IMAD.IADD R6, R235, 0x1, -R3 ;  /* 0x00000001eb067824 */ /* 0x002fe200078e0a03 */
[----:B------:R-:W-:Y:S01]  /*8610*/  ISETP.LT.OR P0, PT, R3, R237, P0 ;  /* 0x000000ed0300720c */ /* 0x000fe20000701670 */
[----:B------:R-:W-:Y:S01]  /*8620*/  IMAD.IADD R3, R235, 0x1, -R0 ;  /* 0x00000001eb037824 */ /* 0x000fe200078e0a00 */
[----:B------:R-:W-:Y:S01]  /*8630*/  FSEL R137, R12, -INF , !P6 ;  /* 0xff8000000c897808 */ /* 0x000fe20007000000 */
[----:B--2---:R-:W-:Y:S01]  /*8640*/  FFMA.FTZ R11, R13, -UR35, R52 ;  /* 0x800000230d0b7c23 */ /* 0x004fe20008010034 */
[----:B------:R-:W-:-:S02]  /*8650*/  IABS R6, R6 ;  /* 0x0000000600067213 */ /* 0x000fc40000000000 */
[----:B------:R-:W-:Y:S01]  /*8660*/  IABS R3, R3 ;  /* 0x0000000300037213 */ /* 0x000fe20000000000 */
[----:B---3--:R-:W-:Y:S01]  /*8670*/  FFMA.FTZ R10, R17, -UR35, R54 ;  /* 0x80000023110a7c23 */ /* 0x008fe20008010036 */
[----:B------:R-:W-:Y:S01]  /*8680*/  P2R R14, PR, RZ, 0x1 ;  /* 0x00000001ff0e7803 */ /* 0x000fe20000000000 */
[----:B------:R-:W-:Y:S01]  /*8690*/  IMAD.MOV.U32 R7, RZ, RZ, R6 ;  /* 0x000000ffff077224 */ /* 0x000fe200078e0006 */
[----:B------:R-:W-:Y:S01]  /*86a0*/  IABS R6, R8 ;  /* 0x0000000800067213 */ /* 0x000fe20000000000 */
[----:B------:R-:W-:Y:S01]  /*86b0*/  FFMA.FTZ R8, R16, -UR35, R42 ;  /* 0x8000002310087c23 */ /* 0x000fe2000801002a */
[C---:B------:R-:W-:Y:S01]  /*86c0*/  ISETP.GE.AND P0, PT, R0.reuse, R245, PT ;  /* 0x000000f50000720c */ /* 0x040fe20003f06270 */
[----:B------:R-:W1:Y:S01]  /*86d0*/  LDSM.16.M88.4 R16, [R217+0x3000] ;  /* 0x00300000d910783b */ /* 0x000e620000000200 */
[----:B------:R2:W-:Y:S01]  /*86e0*/  I2F R34, R7 ;  /* 0x0000000700227306 */ /* 0x0005e20000201400 */
[----:B------:R-:W-:Y:S02]  /*86f0*/  FSEL R179, R11, -INF , !P4 ;  /* 0xff8000000bb37808 */ /* 0x000fe40006000000 */
[----:B------:R-:W-:-:S02]  /*8700*/  ISETP.LT.OR P0, PT, R0, R240, P0 ;  /* 0x000000f00000720c */ /* 0x000fc40000701670 */
[----:B------:R-:W-:Y:S01]  /*8710*/  FSEL R170, R8, -INF , !P5 ;  /* 0xff80000008aa7808 */ /* 0x000fe20006800000 */
[----:B------:R-:W-:Y:S01]  /*8720*/  IMAD.IADD R8, R235, 0x1, -R5 ;  /* 0x00000001eb087824 */ /* 0x000fe200078e0a05 */
[----:B------:R-:W-:Y:S01]  /*8730*/  P2R R13, PR, RZ, 0x1 ;  /* 0x00000001ff0d7803 */ /* 0x000fe20000000000 */
[----:B------:R3:W4:Y:S01]  /*8740*/  I2F R23, R6 ;  /* 0x0000000600177306 */ /* 0x0007220000201400 */
[----:B------:R-:W-:Y:S02]  /*8750*/  ISETP.GE.AND P0, PT, R0, R242, PT ;  /* 0x000000f20000720c */ /* 0x000fe40003f06270 */
[----:B------:R-:W-:Y:S02]  /*8760*/  FSEL R180, R10, -INF , !P3 ;  /* 0xff8000000ab47808 */ /* 0x000fe40005800000 */
[C---:B------:R-:W-:Y:S02]  /*8770*/  ISETP.LT.OR P5, PT, R0.reuse, R239, P2 ;  /* 0x000000ef0000720c */ /* 0x040fe400017a1670 */
[----:B------:R-:W-:-:S02]  /*8780*/  ISETP.LT.OR P4, PT, R0, R238, P1 ;  /* 0x000000ee0000720c */ /* 0x000fc40000f81670 */
[----:B--2---:R-:W-:Y:S01]  /*8790*/  IABS R7, R9 ;  /* 0x0000000900077213 */ /* 0x004fe20000000000 */
[----:B------:R-:W-:Y:S01]  /*87a0*/  IMAD.IADD R9, R234, 0x1, -R5 ;  /* 0x00000001ea097824 */ /* 0x000fe200078e0a05 */
[----:B------:R-:W-:Y:S02]  /*87b0*/  ISETP.LT.OR P3, PT, R0, R237, P0 ;  /* 0x000000ed0000720c */ /* 0x000fe40000761670 */
[----:B------:R-:W-:Y:S02]  /*87c0*/  ISETP.NE.AND P6, PT, R20, RZ, PT ;  /* 0x000000ff1400720c */ /* 0x000fe40003fc5270 */
[----:B------:R-:W-:Y:S01]  /*87d0*/  ISETP.GE.AND P0, PT, R5, R245, PT ;  /* 0x000000f50500720c */ /* 0x000fe20003f06270 */
[----:B---3--:R-:W-:Y:S01]  /*87e0*/  IMAD.MOV.U32 R6, RZ, RZ, R7 ;  /* 0x000000ffff067224 */ /* 0x008fe200078e0007 */
[----:B------:R-:W-:Y:S01]  /*87f0*/  ISETP.NE.AND P2, PT, R15, RZ, PT ;  /* 0x000000ff0f00720c */ /* 0x000fe20003f45270 */
[----:B------:R-:W-:Y:S01]  /*8800*/  IMAD.IADD R7, R234, 0x1, -R0 ;  /* 0x00000001ea077824 */ /* 0x000fe200078e0a00 */
[----:B------:R-:W-:Y:S01]  /*8810*/  ISETP.NE.AND P1, PT, R14, RZ, PT ;  /* 0x000000ff0e00720c */ /* 0x000fe20003f25270 */
[----:B------:R2:W3:Y:S01]  /*8820*/  I2F R21, R6 ;  /* 0x0000000600157306 */ /* 0x0004e20000201400 */
[----:B----4-:R-:W-:-:S02]  /*8830*/  FFMA.FTZ R11, R23, -UR35, R53 ;  /* 0x80000023170b7c23 */ /* 0x010fc40008010035 */
[----:B------:R-:W-:-:S03]  /*8840*/  FFMA.FTZ R14, R49, -UR35, R29 ;  /* 0x80000023310e7c23 */ /* 0x000fc6000801001d */
[----:B------:R-:W-:Y:S02]  /*8850*/  FSEL R177, R11, -INF , !P2 ;  /* 0xff8000000bb17808 */ /* 0x000fe40005000000 */
[----:B------:R-:W-:-:S04]  /*8860*/  ISETP.GE.AND P2, PT, R5, R244, PT ;  /* 0x000000f40500720c */ /* 0x000fc80003f46270 */
[----:B------:R-:W-:Y:S01]  /*8870*/  ISETP.LT.OR P2, PT, R5, R239, P2 ;  /* 0x000000ef0500720c */ /* 0x000fe20001741670 */
[----:B--2---:R-:W-:Y:S01]  /*8880*/  IMAD.MOV.U32 R6, RZ, RZ, R3 ;  /* 0x000000ffff067224 */ /* 0x004fe200078e0003 */
[----:B------:R-:W-:Y:S01]  /*8890*/  IABS R3, R7 ;  /* 0x0000000700037213 */ /* 0x000fe20000000000 */
[----:B------:R-:W-:Y:S01]  /*88a0*/  IMAD.IADD R7, R241, 0x1, -R0 ;  /* 0x00000001f1077824 */ /* 0x000fe200078e0a00 */
[----:B------:R-:W-:Y:S01]  /*88b0*/  IABS R0, R9 ;  /* 0x0000000900007213 */ /* 0x000fe20000000000 */
[----:B------:R2:W4:Y:S01]  /*88c0*/  I2F R33, R6 ;  /* 0x0000000600217306 */ /* 0x0005220000201400 */
[----:B---3--:R-:W-:Y:S01]  /*88d0*/  FFMA.FTZ R9, R21, -UR35, R55 ;  /* 0x8000002315097c23 */ /* 0x008fe20008010037 */
[----:B------:R-:W-:Y:S01]  /*88e0*/  P2R R21, PR, RZ, 0x4 ;  /* 0x00000004ff157803 */ /* 0x000fe20000000000 */
[----:B-1----:R-:W-:Y:S03]  /*88f0*/  HMMA.16816.F32 R52, R44, R16, R96 ;  /* 0x000000102c34723c */ /* 0x002fe60000001860 */
[----:B------:R-:W-:-:S02]  /*8900*/  FSEL R178, R9, -INF , !P1 ;  /* 0xff80000009b27808 */ /* 0x000fc40004800000 */
[----:B------:R-:W-:-:S04]  /*8910*/  ISETP.GE.AND P1, PT, R5, R243, PT ;  /* 0x000000f30500720c */ /* 0x000fc80003f26270 */
[----:B------:R-:W-:Y:S01]  /*8920*/  ISETP.LT.OR P1, PT, R5, R238, P1 ;  /* 0x000000ee0500720c */ /* 0x000fe20000f21670 */
[----:B--2---:R-:W-:Y:S01]  /*8930*/  IMAD.MOV.U32 R6, RZ, RZ, R3 ;  /* 0x000000ffff067224 */ /* 0x004fe200078e0003 */
[----:B------:R-:W-:Y:S01]  /*8940*/  IABS R3, R7 ;  /* 0x0000000700037213 */ /* 0x000fe20000000000 */
[----:B------:R-:W-:Y:S02]  /*8950*/  IMAD.IADD R7, R241, 0x1, -R5 ;  /* 0x00000001f1077824 */ /* 0x000fe400078e0a05 */
[----:B------:R1:W2:Y:S01]  /*8960*/  I2F R32, R6 ;  /* 0x0000000600207306 */ /* 0x0002a20000201400 */
[----:B----4-:R-:W-:-:S05]  /*8970*/  FFMA.FTZ R9, R33, -UR35, R30 ;  /* 0x8000002321097c23 */ /* 0x010fca000801001e */
[----:B------:R-:W-:Y:S01]  /*8980*/  FSEL R153, R9, -INF , !P5 ;  /* 0xff80000009997808 */ /* 0x000fe20006800000 */
[----:B-1----:R-:W-:Y:S01]  /*8990*/  IMAD.MOV.U32 R6, RZ, RZ, R3 ;  /* 0x000000ffff067224 */ /* 0x002fe200078e0003 */
[----:B------:R-:W-:Y:S01]  /*89a0*/  IABS R3, R8 ;  /* 0x0000000800037213 */ /* 0x000fe20000000000 */
[----:B------:R-:W-:Y:S02]  /*89b0*/  FFMA.FTZ R8, R34, -UR35, R43 ;  /* 0x8000002322087c23 */ /* 0x000fe4000801002b */
[----:B------:R1:W3:Y:S01]  /*89c0*/  I2F R22, R6 ;  /* 0x0000000600167306 */ /* 0x0002e20000201400 */
[----:B------:R-:W-:Y:S01]  /*89d0*/  HMMA.16816.F32 R40, R36, R16, R108 ;  /* 0x000000102428723c */ /* 0x000fe2000000186c */
[----:B--2---:R-:W-:Y:S01]  /*89e0*/  FFMA.FTZ R11, R32, -UR35, R24 ;  /* 0x80000023200b7c23 */ /* 0x004fe20008010018 */
[----:B------:R-:W-:Y:S01]  /*89f0*/  FSEL R154, R8, -INF , !P6 ;  /* 0xff800000089a7808 */ /* 0x000fe20007000000 */
[----:B------:R-:W-:Y:S01]  /*8a00*/  FFMA.FTZ R8, R48, -UR35, R28 ;  /* 0x8000002330087c23 */ /* 0x000fe2000801001c */
[----:B------:R-:W-:-:S02]  /*8a10*/  ISETP.LT.OR P6, PT, R5, R240, P0 ;  /* 0x000000f00500720c */ /* 0x000fc400007c1670 */
[----:B------:R-:W-:Y:S01]  /*8a20*/  ISETP.NE.AND P0, PT, R13, RZ, PT ;  /* 0x000000ff0d00720c */ /* 0x000fe20003f05270 */
[----:B------:R-:W2:Y:S01]  /*8a30*/  I2F R20, R3 ;  /* 0x0000000300147306 */ /* 0x000ea20000201400 */
[----:B------:R-:W-:Y:S01]  /*8a40*/  P2R R16, PR, RZ, 0x2 ;  /* 0x00000002ff107803 */ /* 0x000fe20000000000 */
[-C--:B------:R-:W-:Y:S01]  /*8a50*/  HMMA.16816.F32 R48, R44, R18.reuse, R224 ;  /* 0x000000122c30723c */ /* 0x080fe200000018e0 */
[----:B------:R-:W-:Y:S02]  /*8a60*/  FSEL R136, R8, -INF , !P0 ;  /* 0xff80000008887808 */ /* 0x000fe40004000000 */
[----:B------:R-:W-:Y:S02]  /*8a70*/  ISETP.GE.AND P0, PT, R5, R242, PT ;  /* 0x000000f20500720c */ /* 0x000fe40003f06270 */
[----:B------:R-:W-:Y:S01]  /*8a80*/  FSEL R175, R11, -INF , !P4 ;  /* 0xff8000000baf7808 */ /* 0x000fe20006000000 */
[----:B-1----:R-:W-:Y:S01]  /*8a90*/  IMAD.MOV.U32 R6, RZ, RZ, R0 ;  /* 0x000000ffff067224 */ /* 0x002fe200078e0000 */
[----:B------:R-:W-:Y:S01]  /*8aa0*/  IABS R0, R7 ;  /* 0x0000000700007213 */ /* 0x000fe20000000000 */
[----:B---3--:R-:W-:Y:S01]  /*8ab0*/  FFMA.FTZ R13, R22, -UR35, R26 ;  /* 0x80000023160d7c23 */ /* 0x008fe2000801001a */
[----:B------:R-:W-:Y:S01]  /*8ac0*/  ISETP.LT.OR P0, PT, R5, R237, P0 ;  /* 0x000000ed0500720c */ /* 0x000fe20000701670 */
[----:B------:R1:W3:Y:S01]  /*8ad0*/  I2F R12, R6 ;  /* 0x00000006000c7306 */ /* 0x0002e20000201400 */
[C---:B------:R-:W-:Y:S01]  /*8ae0*/  IADD3 R5, R35.reuse, 0x68, RZ ;  /* 0x0000006823057810 */ /* 0x040fe20007ffe0ff */
[----:B------:R-:W-:Y:S01]  /*8af0*/  IMAD.MOV.U32 R224, RZ, RZ, R151 ;  /* 0x000000ffffe07224 */ /* 0x000fe200078e0097 */
[----:B------:R-:W-:Y:S01]  /*8b00*/  P2R R15, PR, RZ, 0x1 ;  /* 0x00000001ff0f7803 */ /* 0x000fe20000000000 */
[----:B--2---:R-:W-:Y:S01]  /*8b10*/  FFMA.FTZ R17, R20, -UR35, R31 ;  /* 0x8000002314117c23 */ /* 0x004fe2000801001f */
[----:B------:R-:W-:Y:S01]  /*8b20*/  IADD3 R3, R35, 0x60, RZ ;  /* 0x0000006023037810 */ /* 0x000fe20007ffe0ff */
[----:B------:R-:W-:Y:S01]  /*8b30*/  HMMA.16816.F32 R28, R36, R18, R128 ;  /* 0x00000012241c723c */ /* 0x000fe20000001880 */
[----:B------:R-:W-:Y:S01]  /*8b40*/  FSEL R176, R13, -INF , !P3 ;  /* 0xff8000000db07808 */ /* 0x000fe20005800000 */
[----:B------:R-:W-:Y:S01]  /*8b50*/  IMAD.MOV.U32 R225, RZ, RZ, R148 ;  /* 0x000000ffffe17224 */ /* 0x000fe200078e0094 */
[C---:B------:R-:W-:Y:S01]  /*8b60*/  ISETP.GE.AND P0, PT, R3.reuse, R245, PT ;  /* 0x000000f50300720c */ /* 0x040fe20003f06270 */
[----:B------:R-:W-:Y:S01]  /*8b70*/  IMAD.IADD R7, R236, 0x1, -R3 ;  /* 0x00000001ec077824 */ /* 0x000fe200078e0a03 */
[C---:B------:R-:W-:Y:S01]  /*8b80*/  ISETP.GE.AND P2, PT, R3.reuse, R244, PT ;  /* 0x000000f40300720c */ /* 0x040fe20003f46270 */
[----:B------:R-:W-:Y:S01]  /*8b90*/  IMAD.MOV.U32 R226, RZ, RZ, R141 ;  /* 0x000000ffffe27224 */ /* 0x000fe200078e008d */
[C---:B------:R-:W-:Y:S01]  /*8ba0*/  ISETP.LT.OR P0, PT, R3.reuse, R240, P0 ;  /* 0x000000f00300720c */ /* 0x040fe20000701670 */
[----:B------:R-:W-:Y:S01]  /*8bb0*/  IMAD.MOV.U32 R227, RZ, RZ, R140 ;  /* 0x000000ffffe37224 */ /* 0x000fe200078e008c */
[C---:B------:R-:W-:Y:S01]  /*8bc0*/  ISETP.GE.AND P1, PT, R3.reuse, R243, PT ;  /* 0x000000f30300720c */ /* 0x040fe20003f26270 */
[----:B-1----:R-:W-:Y:S01]  /*8bd0*/  IMAD.MOV.U32 R6, RZ, RZ, R0 ;  /* 0x000000ffff067224 */ /* 0x002fe200078e0000 */
[----:B------:R-:W-:Y:S01]  /*8be0*/  IABS R0, R7 ;  /* 0x0000000700007213 */ /* 0x000fe20000000000 */
[----:B---3--:R-:W-:Y:S01]  /*8bf0*/  FFMA.FTZ R22, R12, -UR35, R25 ;  /* 0x800000230c167c23 */ /* 0x008fe20008010019 */
[----:B------:R-:W-:Y:S01]  /*8c00*/  P2R R9, PR, RZ, 0x1 ;  /* 0x00000001ff097803 */ /* 0x000fe20000000000 */
[----:B------:R-:W1:Y:S01]  /*8c10*/  I2F R10, R6 ;  /* 0x00000006000a7306 */ /* 0x000e620000201400 */
[----:B------:R-:W-:-:S02]  /*8c20*/  ISETP.GE.AND P0, PT, R3, R242, PT ;  /* 0x000000f20300720c */ /* 0x000fc40003f06270 */
[C---:B------:R-:W-:Y:S02]  /*8c30*/  ISETP.LT.OR P5, PT, R3.reuse, R239, P2 ;  /* 0x000000ef0300720c */ /* 0x040fe400017a1670 */
[C---:B------:R-:W-:Y:S02]  /*8c40*/  ISETP.LT.OR P4, PT, R3.reuse, R238, P1 ;  /* 0x000000ee0300720c */ /* 0x040fe40000f81670 */
[----:B------:R-:W-:Y:S01]  /*8c50*/  ISETP.LT.OR P3, PT, R3, R237, P0 ;  /* 0x000000ed0300720c */ /* 0x000fe20000761670 */
[----:B------:R2:W3:Y:S01]  /*8c60*/  I2F R7, R0 ;  /* 0x0000000000077306 */ /* 0x0004e20000201400 */
[----:B------:R-:W-:Y:S02]  /*8c70*/  FSEL R75, R14, -INF , !P6 ;  /* 0xff8000000e4b7808 */ /* 0x000fe40007000000 */
[----:B------:R-:W-:Y:S02]  /*8c80*/  ISETP.NE.AND P6, PT, R21, RZ, PT ;  /* 0x000000ff1500720c */ /* 0x000fe40003fc5270 */
[----:B------:R-:W-:-:S02]  /*8c90*/  ISETP.NE.AND P2, PT, R16, RZ, PT ;  /* 0x000000ff1000720c */ /* 0x000fc40003f45270 */
[----:B------:R-:W-:Y:S01]  /*8ca0*/  FSEL R152, R17, -INF , !P6 ;  /* 0xff80000011987808 */ /* 0x000fe20007000000 */
[----:B-1----:R-:W-:Y:S01]  /*8cb0*/  FFMA.FTZ R12, R10, -UR35, R27 ;  /* 0x800000230a0c7c23 */ /* 0x002fe2000801001b */
[----:B------:R-:W-:Y:S01]  /*8cc0*/  ISETP.NE.AND P1, PT, R15, RZ, PT ;  /* 0x000000ff0f00720c */ /* 0x000fe20003f25270 */
[----:B------:R-:W1:Y:S01]  /*8cd0*/  LDSM.16.M88.4 R24, [R217+0x3800] ;  /* 0x00380000d918783b */ /* 0x000e620000000200 */
[----:B------:R-:W-:Y:S01]  /*8ce0*/  FSEL R163, R22, -INF , !P2 ;  /* 0xff80000016a37808 */ /* 0x000fe20005000000 */
[----:B------:R-:W-:-:S04]  /*8cf0*/  DEPBAR.LE SB0, 0x0 ;  /* 0x000080000000791a */ /* 0x000fc80000000000 */
[----:B--2---:R-:W-:Y:S01]  /*8d00*/  IADD3 R0, R35, 0x61, RZ ;  /* 0x0000006123007810 */ /* 0x004fe20007ffe0ff */
[----:B---3--:R-:W-:Y:S01]  /*8d10*/  FFMA.FTZ R20, R7, -UR35, R40 ;  /* 0x8000002307147c23 */ /* 0x008fe20008010028 */
[----:B------:R-:W-:Y:S01]  /*8d20*/  FSEL R171, R12, -INF , !P1 ;  /* 0xff8000000cab7808 */ /* 0x000fe20004800000 */
[C---:B------:R-:W-:Y:S01]  /*8d30*/  IMAD.IADD R7, R236.reuse, 0x1, -R5 ;  /* 0x00000001ec077824 */ /* 0x040fe200078e0a05 */
[----:B------:R-:W-:Y:S01]  /*8d40*/  BAR.SYNC.DEFER_BLOCKING 0x0 ;  /* 0x0000000000007b1d */ /* 0x000fe20000010000 */
[----:B------:R-:W-:Y:S01]  /*8d50*/  IMAD.IADD R6, R236, 0x1, -R0 ;  /* 0x00000001ec067824 */ /* 0x000fe200078e0a00 */
[----:B------:R-:W-:Y:S02]  /*8d60*/  ISETP.GE.AND P0, PT, R0, R245, PT ;  /* 0x000000f50000720c */ /* 0x000fe40003f06270 */
[----:B------:R-:W-:Y:S02]  /*8d70*/  IABS R7, R7 ;  /* 0x0000000700077213 */ /* 0x000fe40000000000 */
[----:B------:R-:W-:-:S02]  /*8d80*/  IABS R6, R6 ;  /* 0x0000000600067213 */ /* 0x000fc40000000000 */
[----:B------:R2:W-:Y:S01]  /*8d90*/  I2F R32, R7 ;  /* 0x0000000700207306 */ /* 0x0005e20000201400 */
[C---:B------:R-:W-:Y:S02]  /*8da0*/  ISETP.LT.OR P6, PT, R0.reuse, R240, P0 ;  /* 0x000000f00000720c */ /* 0x040fe400007c1670 */
[----:B------:R-:W-:Y:S01]  /*8db0*/  IMAD.MOV.U32 R8, RZ, RZ, R6 ;  /* 0x000000ffff087224 */ /* 0x000fe200078e0006 */
[----:B------:R-:W-:Y:S01]  /*8dc0*/  ISETP.NE.AND P0, PT, R9, RZ, PT ;  /* 0x000000ff0900720c */ /* 0x000fe20003f05270 */
[----:B------:R-:W-:Y:S01]  /*8dd0*/  IMAD.IADD R6, R235, 0x1, -R3 ;  /* 0x00000001eb067824 */ /* 0x000fe200078e0a03 */
[----:B------:R-:W-:Y:S02]  /*8de0*/  ISETP.GE.AND P2, PT, R0, R244, PT ;  /* 0x000000f40000720c */ /* 0x000fe40003f46270 */
[----:B------:R3:W4:Y:S01]  /*8df0*/  I2F R23, R8 ;  /* 0x0000000800177306 */ /* 0x0007220000201400 */
[----:B------:R-:W-:Y:S02]  /*8e00*/  FSEL R147, R20, -INF , !P0 ;  /* 0xff80000014937808 */ /* 0x000fe40004000000 */
[----:B------:R-:W-:-:S02]  /*8e10*/  IABS R6, R6 ;  /* 0x0000000600067213 */ /* 0x000fc40000000000 */
[C---:B------:R-:W-:Y:S02]  /*8e20*/  ISETP.GE.AND P1, PT, R0.reuse, R243, PT ;  /* 0x000000f30000720c */ /* 0x040fe40003f26270 */
[C---:B------:R-:W-:Y:S01]  /*8e30*/  ISETP.GE.AND P0, PT, R0.reuse, R242, PT ;  /* 0x000000f20000720c */ /* 0x040fe20003f06270 */
[----:B------:R5:W5:Y:S01]  /*8e40*/  I2F R10, R6 ;  /* 0x00000006000a7306 */ /* 0x000b620000201400 */
[----:B--2---:R-:W-:Y:S01]  /*8e50*/  IMAD.IADD R7, R235, 0x1, -R0 ;  /* 0x00000001eb077824 */ /* 0x004fe200078e0a00 */
[C---:B------:R-:W-:Y:S02]  /*8e60*/  ISETP.LT.OR P2, PT, R0.reuse, R239, P2 ;  /* 0x000000ef0000720c */ /* 0x040fe40001741670 */
[C---:B------:R-:W-:Y:S02]  /*8e70*/  ISETP.LT.OR P1, PT, R0.reuse, R238, P1 ;  /* 0x000000ee0000720c */ /* 0x040fe40000f21670 */
[----:B------:R-:W-:Y:S01]  /*8e80*/  ISETP.LT.OR P0, PT, R0, R237, P0 ;  /* 0x000000ed0000720c */ /* 0x000fe20000701670 */
[----:B-1----:R-:W-:Y:S01]  /*8e90*/  HMMA.16816.F32 R56, R36, R24, R224 ;  /* 0x000000182438723c */ /* 0x002fe200000018e0 */
[----:B---3--:R-:W-:Y:S01]  /*8ea0*/  IMAD.IADD R8, R234, 0x1, -R3 ;  /* 0x00000001ea087824 */ /* 0x008fe200078e0a03 */
[----:B------:R-:W-:Y:S01]  /*8eb0*/  P2R R20, PR, RZ, 0x4 ;  /* 0x00000004ff147803 */ /* 0x000fe20000000000 */
[----:B----4-:R-:W-:Y:S01]  /*8ec0*/  FFMA.FTZ R13, R23, -UR35, R41 ;  /* 0x80000023170d7c23 */ /* 0x010fe20008010029 */
[----:B------:R-:W-:-:S02]  /*8ed0*/  P2R R16, PR, RZ, 0x1 ;  /* 0x00000001ff107803 */ /* 0x000fc40000000000 */
[----:B------:R-:W-:Y:S02]  /*8ee0*/  IABS R8, R8 ;  /* 0x0000000800087213 */ /* 0x000fe40000000000 */
[----:B------:R-:W-:Y:S01]  /*8ef0*/  ISETP.GE.AND P0, PT, R5, R245, PT ;  /* 0x000000f50500720c */ /* 0x000fe20003f06270 */
[----:B-----5:R-:W-:Y:S01]  /*8f00*/  IMAD.IADD R6, R241, 0x1, -R3 ;  /* 0x00000001f1067824 */ /* 0x020fe200078e0a03 */
[----:B------:R-:W-:Y:S01]  /*8f10*/  P2R R17, PR, RZ, 0x2 ;  /* 0x00000002ff117803 */ /* 0x000fe20000000000 */
[----:B------:R-:W-:Y:S01]  /*8f20*/  IMAD.MOV.U32 R3, RZ, RZ, R8 ;  /* 0x000000ffff037224 */ /* 0x000fe200078e0008 */
[----:B------:R-:W-:Y:S01]  /*8f30*/  ISETP.LT.OR P0, PT, R5, R240, P0 ;  /* 0x000000f00500720c */ /* 0x000fe20000701670 */
[----:B------:R-:W-:Y:S01]  /*8f40*/  FFMA.FTZ R10, R10, -UR35, R42 ;  /* 0x800000230a0a7c23 */ /* 0x000fe2000801002a */
[----:B------:R-:W-:Y:S01]  /*8f50*/  IABS R11, R6 ;  /* 0x00000006000b7213 */ /* 0x000fe20000000000 */
[----:B------:R1:W2:Y:S01]  /*8f60*/  I2F R8, R3 ;  /* 0x0000000300087306 */ /* 0x0002a20000201400 */
[----:B------:R-:W-:Y:S01]  /*8f70*/  IMAD.IADD R6, R234, 0x1, -R0 ;  /* 0x00000001ea067824 */ /* 0x000fe200078e0a00 */
[----:B------:R-:W-:Y:S01]  /*8f80*/  P2R R18, PR, RZ, 0x1 ;  /* 0x00000001ff127803 */ /* 0x000fe20000000000 */
[----:B------:R-:W-:Y:S01]  /*8f90*/  HMMA.16816.F32 R60, R44, R24, R120 ;  /* 0x000000182c3c723c */ /* 0x000fe20000001878 */
[----:B------:R-:W-:-:S02]  /*8fa0*/  FSEL R151, R10, -INF , !P5 ;  /* 0xff8000000a977808 */ /* 0x000fc40006800000 */
[----:B------:R-:W-:Y:S02]  /*8fb0*/  IABS R6, R6 ;  /* 0x0000000600067213 */ /* 0x000fe40000000000 */
[C---:B------:R-:W-:Y:S02]  /*8fc0*/  ISETP.GE.AND P2, PT, R5.reuse, R244, PT ;  /* 0x000000f40500720c */ /* 0x040fe40003f46270 */
[C---:B------:R-:W-:Y:S01]  /*8fd0*/  ISETP.GE.AND P1, PT, R5.reuse, R243, PT ;  /* 0x000000f30500720c */ /* 0x040fe20003f26270 */
[----:B------:R-:W-:Y:S01]  /*8fe0*/  IMAD.MOV.U32 R120, RZ, RZ, R252 ;  /* 0x000000ffff787224 */ /* 0x000fe200078e00fc */
[C---:B------:R-:W-:Y:S01]  /*8ff0*/  ISETP.GE.AND P0, PT, R5.reuse, R242, PT ;  /* 0x000000f20500720c */ /* 0x040fe20003f06270 */
[----:B------:R-:W-:Y:S01]  /*9000*/  IMAD.MOV.U32 R121, RZ, RZ, R230 ;  /* 0x000000ffff797224 */ /* 0x000fe200078e00e6 */
[----:B------:R-:W-:Y:S01]  /*9010*/  ISETP.LT.OR P5, PT, R5, R239, P2 ;  /* 0x000000ef0500720c */ /* 0x000fe200017a1670 */
[----:B------:R-:W-:Y:S01]  /*9020*/  IMAD.MOV.U32 R122, RZ, RZ, R229 ;  /* 0x000000ffff7a7224 */ /* 0x000fe200078e00e5 */
[----:B-1----:R-:W-:Y:S01]  /*9030*/  IABS R3, R7 ;  /* 0x0000000700037213 */ /* 0x002fe20000000000 */
[----:B------:R-:W-:Y:S01]  /*9040*/  IMAD.MOV.U32 R7, RZ, RZ, R11 ;  /* 0x000000ffff077224 */ /* 0x000fe200078e000b */
[----:B------:R-:W-:Y:S01]  /*9050*/  FSEL R148, R13, -INF , !P6 ;  /* 0xff8000000d947808 */ /* 0x000fe20007000000 */
[----:B--2---:R-:W-:Y:S01]  /*9060*/  FFMA.FTZ R11, R8, -UR35, R52 ;  /* 0x80000023080b7c23 */ /* 0x004fe20008010034 */
[----:B------:R1:W-:Y:S01]  /*9070*/  I2F R21, R3 ;  /* 0x0000000300157306 */ /* 0x0003e20000201400 */
[----:B------:R-:W-:Y:S01]  /*9080*/  IMAD.IADD R8, R234, 0x1, -R5 ;  /* 0x00000001ea087824 */ /* 0x000fe200078e0a05 */
[----:B------:R-:W-:Y:S01]  /*9090*/  ISETP.NE.AND P2, PT, R17, RZ, PT ;  /* 0x000000ff1100720c */ /* 0x000fe20003f45270 */
[----:B------:R-:W-:Y:S01]  /*90a0*/  IMAD.MOV.U32 R123, RZ, RZ, R228 ;  /* 0x000000ffff7b7224 */ /* 0x000fe200078e00e4 */
[----:B------:R-:W-:-:S02]  /*90b0*/  FSEL R161, R11, -INF , !P4 ;  /* 0xff8000000ba17808 */ /* 0x000fc40006000000 */
[----:B------:R-:W-:Y:S02]  /*90c0*/  ISETP.LT.OR P4, PT, R5, R238, P1 ;  /* 0x000000ee0500720c */ /* 0x000fe40000f81670 */
[----:B------:R-:W2:Y:S01]  /*90d0*/  I2F R7, R7 ;  /* 0x0000000700077306 */ /* 0x000ea20000201400 */
[----:B------:R-:W-:Y:S02]  /*90e0*/  ISETP.NE.AND P6, PT, R20, RZ, PT ;  /* 0x000000ff1400720c */ /* 0x000fe40003fc5270 */
[----:B------:R-:W-:Y:S02]  /*90f0*/  ISETP.NE.AND P1, PT, R16, RZ, PT ;  /* 0x000000ff1000720c */ /* 0x000fe40003f25270 */
[C---:B------:R-:W-:Y:S02]  /*9100*/  IADD3 R230, R223.reuse, 0x800, RZ ;  /* 0x00000800dfe67810 */ /* 0x040fe40007ffe0ff */
[----:B------:R-:W-:Y:S01]  /*9110*/  IADD3 R229, R223, 0x1000, RZ ;  /* 0x00001000dfe57810 */ /* 0x000fe20007ffe0ff */
[----:B-1----:R-:W-:Y:S01]  /*9120*/  IMAD.IADD R3, R241, 0x1, -R0 ;  /* 0x00000001f1037824 */ /* 0x002fe200078e0a00 */
[C---:B------:R-:W-:Y:S01]  /*9130*/  IADD3 R228, R223.reuse, 0x1800, RZ ;  /* 0x00001800dfe47810 */ /* 0x040fe20007ffe0ff */
[----:B------:R-:W-:Y:S01]  /*9140*/  IMAD.MOV.U32 R0, RZ, RZ, R6 ;  /* 0x000000ffff007224 */ /* 0x000fe200078e0006 */
[----:B------:R-:W-:-:S02]  /*9150*/  IADD3 R227, R223, 0x2000, RZ ;  /* 0x00002000dfe37810 */ /* 0x000fc40007ffe0ff */
[----:B------:R-:W-:Y:S01]  /*9160*/  IABS R6, R3 ;  /* 0x0000000300067213 */ /* 0x000fe20000000000 */
[----:B------:R-:W-:Y:S01]  /*9170*/  IMAD.IADD R3, R235, 0x1, -R5 ;  /* 0x00000001eb037824 */ /* 0x000fe200078e0a05 */
[----:B------:R1:W3:Y:S01]  /*9180*/  I2F R15, R0 ;  /* 0x00000000000f7306 */ /* 0x0002e20000201400 */
[----:B--2---:R-:W-:Y:S01]  /*9190*/  FFMA.FTZ R12, R7, -UR35, R54 ;  /* 0x80000023070c7c23 */ /* 0x004fe20008010036 */
[----:B------:R-:W-:Y:S02]  /*91a0*/  IADD3 R226, R223, 0x2800, RZ ;  /* 0x00002800dfe27810 */ /* 0x000fe40007ffe0ff */
[----:B------:R-:W-:Y:S02]  /*91b0*/  IABS R3, R3 ;  /* 0x0000000300037213 */ /* 0x000fe40000000000 */
[----:B------:R-:W-:Y:S01]  /*91c0*/  FSEL R162, R12, -INF , !P3 ;  /* 0xff8000000ca27808 */ /* 0x000fe20005800000 */
[----:B------:R-:W-:Y:S01]  /*91d0*/  FFMA.FTZ R12, R21, -UR35, R43 ;  /* 0x80000023150c7c23 */ /* 0x000fe2000801002b */
[----:B------:R-:W2:Y:S01]  /*91e0*/  I2F R19, R6 ;  /* 0x0000000600137306 */ /* 0x000ea20000201400 */
[----:B------:R-:W-:Y:S01]  /*91f0*/  IMAD.MOV.U32 R7, RZ, RZ, R3 ;  /* 0x000000ffff077224 */ /* 0x000fe200078e0003 */
[----:B------:R-:W-:Y:S01]  /*9200*/  IABS R3, R8 ;  /* 0x0000000800037213 */ /* 0x000fe20000000000 */
[----:B------:R-:W-:Y:S01]  /*9210*/  IMAD.IADD R8, R241, 0x1, -R5 ;  /* 0x00000001f1087824 */ /* 0x000fe200078e0a05 */
[----:B------:R-:W-:-:S02]  /*9220*/  ISETP.LT.OR P3, PT, R5, R237, P0 ;  /* 0x000000ed0500720c */ /* 0x000fc40000761670 */
[----:B------:R-:W-:Y:S02]  /*9230*/  FSEL R144, R12, -INF , !P6 ;  /* 0xff8000000c907808 */ /* 0x000fe40007000000 */
[----:B-1----:R-:W-:Y:S01]  /*9240*/  IADD3 R0, R35, 0x69, RZ ;  /* 0x0000006923007810 */ /* 0x002fe20007ffe0ff */
[----:B------:R1:W4:Y:S01]  /*9250*/  I2F R14, R7 ;  /* 0x00000007000e7306 */ /* 0x0003220000201400 */
[----:B---3--:R-:W-:Y:S01]  /*9260*/  FFMA.FTZ R16, R15, -UR35, R53 ;  /* 0x800000230f107c23 */ /* 0x008fe20008010035 */
[----:B------:R-:W-:Y:S01]  /*9270*/  IADD3 R225, R223, 0x3000, RZ ;  /* 0x00003000dfe17810 */ /* 0x000fe20007ffe0ff */
[----:B------:R-:W-:Y:S01]  /*9280*/  FFMA.FTZ R15, R32, -UR35, R28 ;  /* 0x80000023200f7c23 */ /* 0x000fe2000801001c */
[----:B------:R-:W-:Y:S01]  /*9290*/  ISETP.GE.AND P0, PT, R0, R245, PT ;  /* 0x000000f50000720c */ /* 0x000fe20003f06270 */
[----:B------:R-:W-:Y:S01]  /*92a0*/  IMAD.IADD R9, R236, 0x1, -R0 ;  /* 0x00000001ec097824 */ /* 0x000fe200078e0a00 */
[----:B------:R-:W-:Y:S01]  /*92b0*/  FSEL R155, R16, -INF , !P2 ;  /* 0xff800000109b7808 */ /* 0x000fe20005000000 */
[----:B--2---:R-:W-:Y:S01]  /*92c0*/  FFMA.FTZ R13, R19, -UR35, R55 ;  /* 0x80000023130d7c23 */ /* 0x004fe20008010037 */
[----:B------:R-:W-:-:S02]  /*92d0*/  IADD3 R6, R35, 0x70, RZ ;  /* 0x0000007023067810 */ /* 0x000fc40007ffe0ff */
[----:B------:R-:W-:Y:S02]  /*92e0*/  IABS R9, R9 ;  /* 0x0000000900097213 */ /* 0x000fe40000000000 */
[----:B------:R-:W-:Y:S02]  /*92f0*/  ISETP.LT.OR P6, PT, R0, R240, P0 ;  /* 0x000000f00000720c */ /* 0x000fe400007c1670 */
[----:B------:R-:W-:Y:S01]  /*9300*/  ISETP.NE.AND P0, PT, R18, RZ, PT ;  /* 0x000000ff1200720c */ /* 0x000fe20003f05270 */
[----:B------:R-:W-:Y:S01]  /*9310*/  IMAD.MOV.U32 R5, RZ, RZ, R9 ;  /* 0x000000ffff057224 */ /* 0x000fe200078e0009 */
[----:B------:R-:W-:Y:S01]  /*9320*/  FSEL R159, R13, -INF , !P1 ;  /* 0xff8000000d9f7808 */ /* 0x000fe20004800000 */
[----:B-1----:R-:W-:Y:S01]  /*9330*/  IMAD.MOV.U32 R7, RZ, RZ, R3 ;  /* 0x000000ffff077224 */ /* 0x002fe200078e0003 */
[----:B------:R-:W-:Y:S01]  /*9340*/  IABS R3, R8 ;  /* 0x0000000800037213 */ /* 0x000fe20000000000 */
[----:B------:R1:W2:Y:S01]  /*9350*/  I2F R17, R5 ;  /* 0x0000000500117306 */ /* 0x0002a20000201400 */
[----:B------:R-:W-:Y:S01]  /*9360*/  IMAD.IADD R9, R234, 0x1, -R0 ;  /* 0x00000001ea097824 */ /* 0x000fe200078e0a00 */
[----:B------:R-:W-:Y:S01]  /*9370*/  FSEL R141, R15, -INF , !P0 ;  /* 0xff8000000f8d7808 */ /* 0x000fe20004000000 */
[----:B----4-:R-:W-:Y:S01]  /*9380*/  FFMA.FTZ R19, R14, -UR35, R30 ;  /* 0x800000230e137c23 */ /* 0x010fe2000801001e */
[----:B------:R-:W-:-:S02]  /*9390*/  ISETP.GE.AND P2, PT, R0, R244, PT ;  /* 0x000000f40000720c */ /* 0x000fc40003f46270 */
[C---:B------:R-:W-:Y:S02]  /*93a0*/  ISETP.GE.AND P1, PT, R0.reuse, R243, PT ;  /* 0x000000f30000720c */ /* 0x040fe40003f26270 */
[----:B------:R3:W4:Y:S01]  /*93b0*/  I2F R8, R3 ;  /* 0x0000000300087306 */ /* 0x0007220000201400 */
[C---:B------:R-:W-:Y:S02]  /*93c0*/  ISETP.GE.AND P0, PT, R0.reuse, R242, PT ;  /* 0x000000f20000720c */ /* 0x040fe40003f06270 */
[C---:B------:R-:W-:Y:S02]  /*93d0*/  ISETP.LT.OR P2, PT, R0.reuse, R239, P2 ;  /* 0x000000ef0000720c */ /* 0x040fe40001741670 */
[C---:B------:R-:W-:Y:S02]  /*93e0*/  ISETP.LT.OR P1, PT, R0.reuse, R238, P1 ;  /* 0x000000ee0000720c */ /* 0x040fe40000f21670 */
[----:B------:R-:W-:Y:S01]  /*93f0*/  ISETP.LT.OR P0, PT, R0, R237, P0 ;  /* 0x000000ed0000720c */ /* 0x000fe20000701670 */
[----:B------:R5:W5:Y:S01]  /*9400*/  I2F R10, R7 ;  /* 0x00000007000a7306 */ /* 0x000b620000201400 */
[----:B-1----:R-:W-:Y:S01]  /*9410*/  IADD3 R5, R35, 0x71, RZ ;  /* 0x0000007123057810 */ /* 0x002fe20007ffe0ff */
[----:B--2---:R-:W-:Y:S01]  /*9420*/  FFMA.FTZ R12, R17, -UR35, R29 ;  /* 0x80000023110c7c23 */ /* 0x004fe2000801001d */
[----:B------:R-:W-:-:S02]  /*9430*/  P2R R13, PR, RZ, 0x1 ;  /* 0x00000001ff0d7803 */ /* 0x000fc40000000000 */
[----:B------:R-:W-:Y:S02]  /*9440*/  ISETP.GE.AND P0, PT, R6, R245, PT ;  /* 0x000000f50600720c */ /* 0x000fe40003f06270 */
[----:B------:R-:W-:Y:S01]  /*9450*/  P2R R15, PR, RZ, 0x4 ;  /* 0x00000004ff0f7803 */ /* 0x000fe20000000000 */
[----:B---3--:R-:W-:Y:S01]  /*9460*/  IMAD.IADD R3, R236, 0x1, -R6 ;  /* 0x00000001ec037824 */ /* 0x008fe200078e0a06 */
[----:B------:R-:W-:Y:S01]  /*9470*/  ISETP.LT.OR P0, PT, R6, R240, P0 ;  /* 0x000000f00600720c */ /* 0x000fe20000701670 */
[----:B----4-:R-:W-:Y:S01]  /*9480*/  FFMA.FTZ R20, R8, -UR35, R50 ;  /* 0x8000002308147c23 */ /* 0x010fe20008010032 */
[----:B------:R-:W-:Y:S02]  /*9490*/  P2R R14, PR, RZ, 0x2 ;  /* 0x00000002ff0e7803 */ /* 0x000fe40000000000 */
[----:B------:R-:W-:Y:S02]  /*94a0*/  IABS R3, R3 ;  /* 0x0000000300037213 */ /* 0x000fe40000000000 */
[----:B------:R-:W-:Y:S01]  /*94b0*/  P2R R16, PR, RZ, 0x1 ;  /* 0x00000001ff107803 */ /* 0x000fe20000000000 */
[----:B-----5:R-:W-:Y:S01]  /*94c0*/  IMAD.IADD R7, R235, 0x1, -R0 ;  /* 0x00000001eb077824 */ /* 0x020fe200078e0a00 */
[----:B------:R1:W2:Y:S01]  /*94d0*/  I2F R22, R3 ;  /* 0x0000000300167306 */ /* 0x0002a20000201400 */
[----:B------:R-:W-:Y:S01]  /*94e0*/  FFMA.FTZ R21, R10, -UR35, R48 ;  /* 0x800000230a157c23 */ /* 0x000fe20008010030 */
[----:B------:R-:W-:Y:S01]  /*94f0*/  ISETP.GE.AND P2, PT, R6, R244, PT ;  /* 0x000000f40600720c */ /* 0x000fe20003f46270 */
[----:B------:R-:W-:Y:S01]  /*9500*/  IMAD.IADD R10, R236, 0x1, -R5 ;  /* 0x00000001ec0a7824 */ /* 0x000fe200078e0a05 */
[----:B------:R-:W-:-:S02]  /*9510*/  IABS R7, R7 ;  /* 0x0000000700077213 */ /* 0x000fc40000000000 */
[C---:B------:R-:W-:Y:S02]  /*9520*/  ISETP.GE.AND P1, PT, R6.reuse, R243, PT ;  /* 0x000000f30600720c */ /* 0x040fe40003f26270 */
[----:B------:R-:W-:Y:S01]  /*9530*/  ISETP.GE.AND P0, PT, R6, R242, PT ;  /* 0x000000f20600720c */ /* 0x000fe20003f06270 */
[----:B------:R-:W-:Y:S01]  /*9540*/  IMAD.MOV.U32 R8, RZ, RZ, R7 ;  /* 0x000000ffff087224 */ /* 0x000fe200078e0007 */
[----:B------:R-:W-:Y:S02]  /*9550*/  IABS R7, R9 ;  /* 0x0000000900077213 */ /* 0x000fe40000000000 */
[----:B------:R-:W-:Y:S01]  /*9560*/  FSEL R135, R12, -INF , !P6 ;  /* 0xff8000000c877808 */ /* 0x000fe20007000000 */
[----:B------:R3:W4:Y:S01]  /*9570*/  I2F R11, R8 ;  /* 0x00000008000b7306 */ /* 0x0007220000201400 */
[----:B------:R-:W-:Y:S02]  /*9580*/  ISETP.NE.AND P6, PT, R15, RZ, PT ;  /* 0x000000ff0f00720c */ /* 0x000fe40003fc5270 */
[----:B-1----:R-:W-:Y:S01]  /*9590*/  IADD3 R3, R35, 0x78, RZ ;  /* 0x0000007823037810 */ /* 0x002fe20007ffe0ff */
[----:B--2---:R-:W-:Y:S01]  /*95a0*/  FFMA.FTZ R12, R22, -UR35, R56 ;  /* 0x80000023160c7c23 */ /* 0x004fe20008010038 */
[----:B------:R-:W-:-:S02]  /*95b0*/  FSEL R140, R19, -INF , !P5 ;  /* 0xff800000138c7808 */ /* 0x000fc40006800000 */
[----:B------:R-:W-:Y:S01]  /*95c0*/  FSEL R143, R21, -INF , !P4 ;  /* 0xff800000158f7808 */ /* 0x000fe20006000000 */
[----:B------:R-:W-:Y:S01]  /*95d0*/  IMAD.IADD R9, R236, 0x1, -R3 ;  /* 0x00000001ec097824 */ /* 0x000fe200078e0a03 */
[----:B------:R-:W-:Y:S02]  /*95e0*/  FSEL R145, R20, -INF , !P3 ;  /* 0xff80000014917808 */ /* 0x000fe40005800000 */
[C---:B------:R-:W-:Y:S02]  /*95f0*/  ISETP.LT.OR P5, PT, R6.reuse, R239, P2 ;  /* 0x000000ef0600720c */ /* 0x040fe400017a1670 */
[----:B------:R-:W-:Y:S02]  /*9600*/  IABS R9, R9 ;  /* 0x0000000900097213 */ /* 0x000fe40000000000 */
[C---:B------:R-:W-:Y:S01]  /*9610*/  ISETP.LT.OR P4, PT, R6.reuse, R238, P1 ;  /* 0x000000ee0600720c */ /* 0x040fe20000f81670 */
[----:B---3--:R-:W-:Y:S01]  /*9620*/  IMAD.MOV.U32 R8, RZ, RZ, R7 ;  /* 0x000000ffff087224 */ /* 0x008fe200078e0007 */
[----:B------:R-:W-:Y:S01]  /*9630*/  IABS R7, R10 ;  /* 0x0000000a00077213 */ /* 0x000fe20000000000 */
[----:B----4-:R-:W-:Y:S01]  /*9640*/  FFMA.FTZ R17, R11, -UR35, R31 ;  /* 0x800000230b117c23 */ /* 0x010fe2000801001f */
[----:B------:R-:W-:Y:S01]  /*9650*/  ISETP.LT.OR P3, PT, R6, R237, P0 ;  /* 0x000000ed0600720c */ /* 0x000fe20000761670 */
[----:B------:R1:W2:Y:S01]  /*9660*/  I2F R10, R8 ;  /* 0x00000008000a7306 */ /* 0x0002a20000201400 */
[----:B------:R-:W-:Y:S01]  /*9670*/  ISETP.GE.AND P0, PT, R5, R245, PT ;  /* 0x000000f50500720c */ /* 0x000fe20003f06270 */
[----:B------:R-:W-:Y:S01]  /*9680*/  HMMA.16816.F32 R28, R36, R26, R64 ;  /* 0x0000001a241c723c */ /* 0x000fe20000001840 */
[----:B------:R-:W-:-:S02]  /*9690*/  FSEL R139, R17, -INF , !P6 ;  /* 0xff800000118b7808 */ /* 0x000fc40007000000 */
[----:B------:R-:W-:Y:S02]  /*96a0*/  ISETP.LT.OR P6, PT, R5, R240, P0 ;  /* 0x000000f00500720c */ /* 0x000fe400007c1670 */
[----:B------:R-:W-:Y:S01]  /*96b0*/  ISETP.NE.AND P2, PT, R14, RZ, PT ;  /* 0x000000ff0e00720c */ /* 0x000fe20003f45270 */
[----:B------:R3:W4:Y:S01]  /*96c0*/  I2F R23, R7 ;  /* 0x0000000700177306 */ /* 0x0007220000201400 */
[----:B------:R-:W-:Y:S02]  /*96d0*/  ISETP.NE.AND P1, PT, R13, RZ, PT ;  /* 0x000000ff0d00720c */ /* 0x000fe40003f25270 */
[----:B------:R-:W-:Y:S02]  /*96e0*/  ISETP.NE.AND P0, PT, R16, RZ, PT ;  /* 0x000000ff1000720c */ /* 0x000fe40003f05270 */
[----:B------:R-:W-:Y:S02]  /*96f0*/  IADD3 R224, R223, 0x3800, RZ ;  /* 0x00003800dfe07810 */ /* 0x000fe40007ffe0ff */
[----:B------:R-:W-:Y:S01]  /*9700*/  FSEL R132, R12, -INF , !P0 ;  /* 0xff8000000c847808 */ /* 0x000fe20004000000 */
[----:B-1----:R-:W-:Y:S01]  /*9710*/  IMAD.IADD R8, R241, 0x1, -R0 ;  /* 0x00000001f1087824 */ /* 0x002fe200078e0a00 */
[----:B------:R-:W-:Y:S01]  /*9720*/  IADD3 R0, R35, 0x79, RZ ;  /* 0x0000007923007810 */ /* 0x000fe20007ffe0ff */
[----:B--2---:R-:W-:Y:S01]  /*9730*/  FFMA.FTZ R18, R10, -UR35, R49 ;  /* 0x800000230a127c23 */ /* 0x004fe20008010031 */
[----:B------:R-:W-:Y:S01]  /*9740*/  ISETP.GE.AND P0, PT, R5, R242, PT ;  /* 0x000000f20500720c */ /* 0x000fe20003f06270 */
[----:B------:R-:W-:Y:S01]  /*9750*/  IMAD.IADD R10, R234, 0x1, -R6 ;  /* 0x00000001ea0a7824 */ /* 0x000fe200078e0a06 */
[----:B------:R-:W-:-:S02]  /*9760*/  IABS R8, R8 ;  /* 0x0000000800087213 */ /* 0x000fc40000000000 */
[----:B------:R-:W-:Y:S01]  /*9770*/  FSEL R142, R18, -INF , !P2 ;  /* 0xff800000128e7808 */ /* 0x000fe20005000000 */
[----:B---3--:R-:W-:Y:S01]  /*9780*/  IMAD.MOV.U32 R7, RZ, RZ, R9 ;  /* 0x000000ffff077224 */ /* 0x008fe200078e0009 */
[----:B------:R-:W1:Y:S01]  /*9790*/  I2F R11, R8 ;  /* 0x00000008000b7306 */ /* 0x000e620000201400 */
[----:B------:R-:W-:Y:S01]  /*97a0*/  IMAD.IADD R9, R235, 0x1, -R6 ;  /* 0x00000001eb097824 */ /* 0x000fe200078e0a06 */
[----:B------:R-:W-:Y:S01]  /*97b0*/  ISETP.GE.AND P2, PT, R5, R244, PT ;  /* 0x000000f40500720c */ /* 0x000fe20003f46270 */
[----:B----4-:R-:W-:Y:S01]  /*97c0*/  FFMA.FTZ R12, R23, -UR35, R57 ;  /* 0x80000023170c7c23 */ /* 0x010fe20008010039 */
[C---:B------:R-:W-:Y:S02]  /*97d0*/  ISETP.LT.OR P0, PT, R5.reuse, R237, P0 ;  /* 0x000000ed0500720c */ /* 0x040fe40000701670 */
[----:B------:R-:W-:Y:S02]  /*97e0*/  ISETP.LT.OR P2, PT, R5, R239, P2 ;  /* 0x000000ef0500720c */ /* 0x000fe40001741670 */
[----:B------:R2:W-:Y:S01]  /*97f0*/  I2F R24, R7 ;  /* 0x0000000700187306 */ /* 0x0005e20000201400 */
[----:B------:R-:W-:-:S02]  /*9800*/  P2R R14, PR, RZ, 0x1 ;  /* 0x00000001ff0e7803 */ /* 0x000fc40000000000 */
[C---:B------:R-:W-:Y:S02]  /*9810*/  ISETP.GE.AND P0, PT, R3.reuse, R245, PT ;  /* 0x000000f50300720c */ /* 0x040fe40003f06270 */
[----:B------:R-:W-:Y:S02]  /*9820*/  P2R R13, PR, RZ, 0x4 ;  /* 0x00000004ff0d7803 */ /* 0x000fe40000000000 */
[C---:B------:R-:W-:Y:S02]  /*9830*/  ISETP.LT.OR P0, PT, R3.reuse, R240, P0 ;  /* 0x000000f00300720c */ /* 0x040fe40000701670 */
[----:B------:R-:W-:Y:S02]  /*9840*/  ISETP.GE.AND P2, PT, R3, R244, PT ;  /* 0x000000f40300720c */ /* 0x000fe40003f46270 */
[----:B------:R-:W-:Y:S01]  /*9850*/  FSEL R74, R12, -INF , !P6 ;  /* 0xff8000000c4a7808 */ /* 0x000fe20007000000 */
[----:B--2---:R-:W-:-:S05]  /*9860*/  IMAD.IADD R7, R236, 0x1, -R0 ;  /* 0x00000001ec077824 */ /* 0x004fca00078e0a00 */
[----:B------:R-:W-:-:S05]  /*9870*/  IABS R7, R7 ;  /* 0x0000000700077213 */ /* 0x000fca0000000000 */
[----:B------:R-:W-:Y:S01]  /*9880*/  IMAD.MOV.U32 R8, RZ, RZ, R7 ;  /* 0x000000ffff087224 */ /* 0x000fe200078e0007 */
[----:B------:R-:W-:Y:S01]  /*9890*/  IABS R7, R9 ;  /* 0x0000000900077213 */ /* 0x000fe20000000000 */
[----:B------:R-:W-:Y:S02]  /*98a0*/  IMAD.IADD R9, R241, 0x1, -R5 ;  /* 0x00000001f1097824 */ /* 0x000fe400078e0a05 */
[----:B------:R2:W-:Y:S08]  /*98b0*/  I2F R25, R8 ;  /* 0x0000000800197306 */ /* 0x0005f00000201400 */
[----:B------:R3:W-:Y:S01]  /*98c0*/  I2F R15, R7 ;  /* 0x00000007000f7306 */ /* 0x0007e20000201400 */
[----:B--2---:R-:W-:Y:S01]  /*98d0*/  IABS R8, R10 ;  /* 0x0000000a00087213 */ /* 0x004fe20000000000 */
[----:B-1----:R-:W-:-:S05]  /*98e0*/  FFMA.FTZ R10, R11, -UR35, R51 ;  /* 0x800000230b0a7c23 */ /* 0x002fca0008010033 */
[----:B------:R-:W-:Y:S01]  /*98f0*/  FSEL R146, R10, -INF , !P1 ;  /* 0xff8000000a927808 */ /* 0x000fe20004800000 */
[----:B------:R-:W-:Y:S01]  /*9900*/  IMAD.IADD R10, R235, 0x1, -R0 ;  /* 0x00000001eb0a7824 */ /* 0x000fe200078e0a00 */
[----:B------:R-:W-:Y:S01]  /*9910*/  ISETP.GE.AND P1, PT, R5, R243, PT ;  /* 0x000000f30500720c */ /* 0x000fe20003f26270 */
[----:B---3--:R-:W-:Y:S02]  /*9920*/  IMAD.IADD R7, R241, 0x1, -R6 ;  /* 0x00000001f1077824 */ /* 0x008fe400078e0a06 */
[----:B------:R-:W-:Y:S01]  /*9930*/  IMAD.MOV.U32 R6, RZ, RZ, R8 ;  /* 0x000000ffff067224 */ /* 0x000fe200078e0008 */
[----:B------:R-:W-:Y:S01]  /*9940*/  ISETP.LT.OR P1, PT, R5, R238, P1 ;  /* 0x000000ee0500720c */ /* 0x000fe20000f21670 */
[----:B------:R-:W-:Y:S01]  /*9950*/  IMAD.IADD R8, R234, 0x1, -R5 ;  /* 0x00000001ea087824 */ /* 0x000fe200078e0a05 */
[----:B------:R-:W-:Y:S01]  /*9960*/  IABS R7, R7 ;  /* 0x0000000700077213 */ /* 0x000fe20000000000 */
[----:B------:R1:W2:Y:S01]  /*9970*/  I2F R11, R6 ;  /* 0x00000006000b7306 */ /* 0x0002a20000201400 */
[----:B------:R-:W-:-:S02]  /*9980*/  P2R R16, PR, RZ, 0x2 ;  /* 0x00000002ff107803 */ /* 0x000fc40000000000 */
[----:B------:R-:W-:-:S04]  /*9990*/  ISETP.GE.AND P1, PT, R3, R243, PT ;  /* 0x000000f30300720c */ /* 0x000fc80003f26270 */
[----:B------:R-:W-:Y:S01]  /*99a0*/  ISETP.LT.OR P6, PT, R3, R238, P1 ;  /* 0x000000ee0300720c */ /* 0x000fe20000fc1670 */
[----:B------:R3:W4:Y:S01]  /*99b0*/  I2F R17, R7 ;  /* 0x0000000700117306 */ /* 0x0007220000201400 */
[----:B------:R-:W-:Y:S01]  /*99c0*/  ISETP.NE.AND P1, PT, R16, RZ, PT ;  /* 0x000000ff1000720c */ /* 0x000fe20003f25270 */
[C---:B-1----:R-:W-:Y:S02]  /*99d0*/  IMAD.IADD R6, R235.reuse, 0x1, -R5 ;  /* 0x00000001eb067824 */ /* 0x042fe400078e0a05 */
[----:B------:R-:W-:-:S03]  /*99e0*/  IMAD.IADD R5, R235, 0x1, -R3 ;  /* 0x00000001eb057824 */ /* 0x000fc600078e0a03 */
[----:B------:R-:W-:Y:S02]  /*99f0*/  IABS R6, R6 ;  /* 0x0000000600067213 */ /* 0x000fe40000000000 */
[----:B------:R-:W-:-:S03]  /*9a00*/  IABS R5, R5 ;  /* 0x0000000500057213 */ /* 0x000fc60000000000 */
[----:B---3--:R-:W-:Y:S01]  /*9a10*/  IMAD.MOV.U32 R7, RZ, RZ, R6 ;  /* 0x000000ffff077224 */ /* 0x008fe200078e0006 */
[----:B------:R-:W-:Y:S01]  /*9a20*/  IABS R6, R8 ;  /* 0x0000000800067213 */ /* 0x000fe20000000000 */
[----:B------:R-:W-:Y:S02]  /*9a30*/  IMAD.IADD R8, R241, 0x1, -R3 ;  /* 0x00000001f1087824 */ /* 0x000fe400078e0a03 */
[----:B------:R1:W-:Y:S08]  /*9a40*/  I2F R22, R7 ;  /* 0x0000000700167306 */ /* 0x0003f00000201400 */
[----:B------:R3:W5:Y:S01]  /*9a50*/  I2F R20, R6 ;  /* 0x0000000600147306 */ /* 0x0007620000201400 */
[----:B-1----:R-:W-:Y:S01]  /*9a60*/  IABS R7, R9 ;  /* 0x0000000900077213 */ /* 0x002fe20000000000 */
[----:B--2---:R-:W-:-:S02]  /*9a70*/  FFMA.FTZ R9, R11, -UR35, R60 ;  /* 0x800000230b097c23 */ /* 0x004fc4000801003c */
[----:B----4-:R-:W-:-:S04]  /*9a80*/  FFMA.FTZ R11, R17, -UR35, R62 ;  /* 0x80000023110b7c23 */ /* 0x010fc8000801003e */
[----:B------:R1:W2:Y:S01]  /*9a90*/  I2F R23, R7 ;  /* 0x0000000700177306 */ /* 0x0002a20000201400 */
[----:B------:R-:W-:Y:S01]  /*9aa0*/  HMMA.16816.F32 R16, R44, R26, R120 ;  /* 0x0000001a2c10723c */ /* 0x000fe20000001878 */
[----:B------:R-:W-:Y:S01]  /*9ab0*/  FSEL R133, R9, -INF , !P4 ;  /* 0xff80000009857808 */ /* 0x000fe20006000000 */
[----:B---3--:R-:W-:Y:S01]  /*9ac0*/  FFMA.FTZ R6, R15, -UR35, R58 ;  /* 0x800000230f067c23 */ /* 0x008fe2000801003a */
[----:B------:R-:W-:Y:S01]  /*9ad0*/  ISETP.NE.AND P4, PT, R13, RZ, PT ;  /* 0x000000ff0d00720c */ /* 0x000fe20003f85270 */
[----:B-----5:R-:W-:Y:S01]  /*9ae0*/  FFMA.FTZ R9, R20, -UR35, R61 ;  /* 0x8000002314097c23 */ /* 0x020fe2000801003d */
[----:B------:R-:W-:Y:S02]  /*9af0*/  FSEL R134, R11, -INF , !P3 ;  /* 0xff8000000b867808 */ /* 0x000fe40005800000 */
[----:B------:R-:W-:Y:S01]  /*9b00*/  FSEL R131, R6, -INF , !P5 ;  /* 0xff80000006837808 */ /* 0x000fe20006800000 */
[----:B------:R-:W-:Y:S01]  /*9b10*/  IMAD.MOV.U32 R6, RZ, RZ, R5 ;  /* 0x000000ffff067224 */ /* 0x000fe200078e0005 */
[----:B------:R-:W-:-:S02]  /*9b20*/  ISETP.LT.OR P5, PT, R3, R239, P2 ;  /* 0x000000ef0300720c */ /* 0x000fc400017a1670 */
[----:B------:R-:W-:Y:S01]  /*9b30*/  ISETP.NE.AND P2, PT, R14, RZ, PT ;  /* 0x000000ff0e00720c */ /* 0x000fe20003f45270 */
[----:B------:R3:W-:Y:S01]  /*9b40*/  I2F R21, R6 ;  /* 0x0000000600157306 */ /* 0x0007e20000201400 */
[----:B------:R-:W-:Y:S01]  /*9b50*/  P2R R13, PR, RZ, 0x20 ;  /* 0x00000020ff0d7803 */ /* 0x000fe20000000000 */
[----:B-1----:R-:W-:Y:S01]  /*9b60*/  IMAD.IADD R7, R234, 0x1, -R3 ;  /* 0x00000001ea077824 */ /* 0x002fe200078e0a03 */
[----:B------:R-:W-:Y:S01]  /*9b70*/  FSEL R156, R9, -INF , !P1 ;  /* 0xff800000099c7808 */ /* 0x000fe20004800000 */
[----:B------:R-:W-:Y:S01]  /*9b80*/  FFMA.FTZ R9, R25, -UR35, R29 ;  /* 0x8000002319097c23 */ /* 0x000fe2000801001d */
[----:B------:R-:W-:Y:S02]  /*9b90*/  ISETP.GE.AND P1, PT, R0, R244, PT ;  /* 0x000000f40000720c */ /* 0x000fe40003f26270 */
[----:B------:R-:W-:Y:S02]  /*9ba0*/  IABS R5, R7 ;  /* 0x0000000700057213 */ /* 0x000fe40000000000 */
[----:B------:R-:W-:-:S02]  /*9bb0*/  P2R R7, PR, RZ, 0x1 ;  /* 0x00000001ff077803 */ /* 0x000fc40000000000 */
[----:B------:R-:W-:Y:S02]  /*9bc0*/  ISETP.GE.AND P0, PT, R3, R242, PT ;  /* 0x000000f20300720c */ /* 0x000fe40003f06270 */
[----:B------:R-:W-:Y:S01]  /*9bd0*/  ISETP.NE.AND P3, PT, R7, RZ, PT ;  /* 0x000000ff0700720c */ /* 0x000fe20003f65270 */
[----:B------:R-:W-:Y:S01]  /*9be0*/  FFMA.FTZ R7, R22, -UR35, R59 ;  /* 0x8000002316077c23 */ /* 0x000fe2000801003b */
[----:B------:R-:W-:Y:S01]  /*9bf0*/  ISETP.LT.OR P5, PT, R3, R237, P0 ;  /* 0x000000ed0300720c */ /* 0x000fe200007a1670 */
[----:B---3--:R-:W-:Y:S01]  /*9c00*/  IMAD.MOV.U32 R6, RZ, RZ, R5 ;  /* 0x000000ffff067224 */ /* 0x008fe200078e0005 */
[----:B------:R-:W-:Y:S01]  /*9c10*/  IABS R5, R8 ;  /* 0x0000000800057213 */ /* 0x000fe20000000000 */
[----:B--2---:R-:W-:Y:S01]  /*9c20*/  FFMA.FTZ R8, R23, -UR35, R63 ;  /* 0x8000002317087c23 */ /* 0x004fe2000801003f */
[----:B------:R-:W-:Y:S01]  /*9c30*/  IABS R3, R10 ;  /* 0x0000000a00037213 */ /* 0x000fe20000000000 */
[----:B------:R1:W2:Y:S01]  /*9c40*/  I2F R15, R6 ;  /* 0x00000006000f7306 */ /* 0x0002a20000201400 */
[----:B------:R-:W-:Y:S01]  /*9c50*/  ISETP.GE.AND P0, PT, R0, R245, PT ;  /* 0x000000f50000720c */ /* 0x000fe20003f06270 */
[----:B------:R-:W-:Y:S01]  /*9c60*/  FFMA.FTZ R10, R24, -UR35, R28 ;  /* 0x80000023180a7c23 */ /* 0x000fe2000801001c */
[----:B------:R-:W-:-:S02]  /*9c70*/  FSEL R130, R7, -INF , !P4 ;  /* 0xff80000007827808 */ /* 0x000fc40006000000 */
[----:B------:R-:W-:Y:S02]  /*9c80*/  ISETP.LT.OR P4, PT, R0, R240, P0 ;  /* 0x000000f00000720c */ /* 0x000fe40000781670 */
[----:B------:R-:W-:Y:S01]  /*9c90*/  FSEL R160, R8, -INF , !P2 ;  /* 0xff80000008a07808 */ /* 0x000fe20005000000 */
[----:B------:R3:W4:Y:S01]  /*9ca0*/  I2F R12, R5 ;  /* 0x00000005000c7306 */ /* 0x0007220000201400 */
[C---:B------:R-:W-:Y:S02]  /*9cb0*/  ISETP.GE.AND P0, PT, R0.reuse, R243, PT ;  /* 0x000000f30000720c */ /* 0x040fe40003f06270 */
[----:B------:R-:W-:Y:S02]  /*9cc0*/  ISETP.GE.AND P2, PT, R0, R242, PT ;  /* 0x000000f20000720c */ /* 0x000fe40003f46270 */
[----:B------:R-:W-:Y:S02]  /*9cd0*/  FSEL R69, R10, -INF , !P3 ;  /* 0xff8000000a457808 */ /* 0x000fe40005800000 */
[----:B------:R-:W-:Y:S01]  /*9ce0*/  ISETP.LT.OR P3, PT, R0, R239, P1 ;  /* 0x000000ef0000720c */ /* 0x000fe20000f61670 */
[----:B-1----:R-:W-:Y:S01]  /*9cf0*/  IMAD.IADD R6, R234, 0x1, -R0 ;  /* 0x00000001ea067824 */ /* 0x002fe200078e0a00 */
[C---:B------:R-:W-:Y:S01]  /*9d00*/  ISETP.LT.OR P1, PT, R0.reuse, R238, P0 ;  /* 0x000000ee0000720c */ /* 0x040fe20000721670 */
[----:B--2---:R-:W-:Y:S01]  /*9d10*/  FFMA.FTZ R10, R15, -UR35, R16 ;  /* 0x800000230f0a7c23 */ /* 0x004fe20008010010 */
[----:B------:R-:W-:-:S02]  /*9d20*/  ISETP.LT.OR P0, PT, R0, R237, P2 ;  /* 0x000000ed0000720c */ /* 0x000fc40001701670 */
[----:B------:R-:W-:Y:S02]  /*9d30*/  ISETP.NE.AND P2, PT, R13, RZ, PT ;  /* 0x000000ff0d00720c */ /* 0x000fe40003f45270 */
[----:B------:R-:W-:Y:S01]  /*9d40*/  FSEL R157, R10, -INF , !P6 ;  /* 0xff8000000a9d7808 */ /* 0x000fe20007000000 */
[----:B---3--:R-:W-:Y:S01]  /*9d50*/  IMAD.MOV.U32 R5, RZ, RZ, R3 ;  /* 0x000000ffff057224 */ /* 0x008fe200078e0003 */
[----:B------:R-:W-:Y:S01]  /*9d60*/  IABS R3, R6 ;  /* 0x0000000600037213 */ /* 0x000fe20000000000 */
[----:B------:R-:W-:Y:S01]  /*9d70*/  IMAD.IADD R6, R241, 0x1, -R0 ;  /* 0x00000001f1067824 */ /* 0x000fe200078e0a00 */
[----:B------:R-:W-:Y:S01]  /*9d80*/  FSEL R68, R9, -INF , !P4 ;  /* 0xff80000009447808 */ /* 0x000fe20006000000 */
[----:B------:R1:W2:Y:S01]  /*9d90*/  I2F R11, R5 ;  /* 0x00000005000b7306 */ /* 0x0002a20000201400 */
[----:B----4-:R-:W-:Y:S02]  /*9da0*/  FFMA.FTZ R8, R12, -UR35, R18 ;  /* 0x800000230c087c23 */ /* 0x010fe40008010012 */
[----:B------:R-:W-:-:S03]  /*9db0*/  IMAD.IADD R0, R216, 0x1, R215 ;  /* 0x00000001d8007824 */ /* 0x000fc600078e02d7 */
[----:B------:R-:W-:Y:S01]  /*9dc0*/  FSEL R164, R8, -INF , !P5 ;  /* 0xff80000008a47808 */ /* 0x000fe20006800000 */
[----:B-1----:R-:W-:Y:S01]  /*9dd0*/  IMAD.MOV.U32 R5, RZ, RZ, R3 ;  /* 0x000000ffff057224 */ /* 0x002fe200078e0003 */
[----:B------:R-:W-:Y:S01]  /*9de0*/  IABS R3, R6 ;  /* 0x0000000600037213 */ /* 0x000fe20000000000 */
[----:B--2---:R-:W-:Y:S02]  /*9df0*/  FFMA.FTZ R7, R11, -UR35, R31 ;  /* 0x800000230b077c23 */ /* 0x004fe4000801001f */
[----:B------:R-:W1:Y:S03]  /*9e00*/  I2F R6, R5 ;  /* 0x0000000500067306 */ /* 0x000e660000201400 */
[----:B------:R-:W-:-:S05]  /*9e10*/  FSEL R128, R7, -INF , !P3 ;  /* 0xff80000007807808 */ /* 0x000fca0005800000 */
[----:B------:R2:W3:Y:S01]  /*9e20*/  I2F R5, R3 ;  /* 0x0000000300057306 */ /* 0x0004e20000201400 */
[----:B-1----:R-:W-:-:S05]  /*9e30*/  FFMA.FTZ R6, R6, -UR35, R17 ;  /* 0x8000002306067c23 */ /* 0x002fca0008010011 */
[----:B------:R-:W-:Y:S01]  /*9e40*/  FSEL R158, R6, -INF , !P1 ;  /* 0xff800000069e7808 */ /* 0x000fe20004800000 */
[----:B--2---:R-:W-:Y:S02]  /*9e50*/  FFMA.FTZ R3, R21, -UR35, R30 ;  /* 0x8000002315037c23 */ /* 0x004fe4000801001e */
[----:B---3--:R-:W-:-:S03]  /*9e60*/  FFMA.FTZ R5, R5, -UR35, R19 ;  /* 0x8000002305057c23 */ /* 0x008fc60008010013 */
[----:B------:R-:W-:Y:S02]  /*9e70*/  FSEL R129, R3, -INF , !P2 ;  /* 0xff80000003817808 */ /* 0x000fe40005000000 */
[----:B------:R-:W-:Y:S02]  /*9e80*/  PLOP3.LUT P2, PT, PT, PT, UP0, 0x80, 0x0 ;  /* 0x000000000000781c */ /* 0x000fe40003f4f008 */
[----:B------:R-:W-:Y:S02]  /*9e90*/  FSEL R165, R5, -INF , !P0 ;  /* 0xff80000005a57808 */ /* 0x000fe40004000000 */
[----:B------:R-:W-:-:S04]  /*9ea0*/  P2R R3, PR, RZ, 0x4 ;  /* 0x00000004ff037803 */ /* 0x000fc80000000000 */
[----:B------:R-:W-:Y:S11]  /*9eb0*/  ISETP.NE.AND P6, PT, R3, RZ, PT ;  /* 0x000000ff0300720c */ /* 0x000ff60003fc5270 */
[----:B------:R-:W-:Y:S02]  /*9ec0*/  @!UPT UIADD3 URZ, URZ, URZ, URZ ;  /* 0x0000003f3f3ff290 */ /* 0x000fe4000fffe03f */
        /* <DEDUP_REMOVED lines=8> */
[----:B------:R-:W-:-:S02]  /*9f50*/  IMAD.U32 R5, RZ, RZ, UR4 ;  /* 0x00000004ff057e24 */ /* 0x000fc4000f8e00ff */
[----:B------:R-:W-:Y:S01]  /*9f60*/  IMAD.U32 R8, RZ, RZ, UR10 ;  /* 0x0000000aff087e24 */ /* 0x000fe2000f8e00ff */
[----:B------:R-:W-:Y:S01]  /*9f70*/  UIMAD UR10, UR16, UR10, URZ ;  /* 0x0000000a100a72a4 */ /* 0x000fe2000f8e023f */
[----:B------:R-:W-:Y:S02]  /*9f80*/  IMAD.U32 R13, RZ, RZ, UR4 ;  /* 0x00000004ff0d7e24 */ /* 0x000fe4000f8e00ff */
[----:B------:R-:W-:Y:S01]  /*9f90*/  IMAD.U32 R17, RZ, RZ, UR4 ;  /* 0x00000004ff117e24 */ /* 0x000fe2000f8e00ff */
[----:B------:R-:W-:Y:S01]  /*9fa0*/  UIMAD UR5, UR5, UR17, UR10 ;  /* 0x00000011050572a4 */ /* 0x000fe2000f8e020a */
        /* <DEDUP_REMOVED lines=92> */
.L_x_829:
[----:B------:R-:W-:Y:S05]  /*a570*/  BSYNC B0 ;  /* 0x0000000000007941 */ /* 0x000fea0003800000 */
.L_x_828:
[----:B------:R-:W0:Y:S02]  /*a580*/  LDGDEPBAR ;  /* 0x00000000000079af */ /* 0x000e240000000000 */
.L_x_827:
[----:B------:R-:W-:Y:S01]  /*a590*/  FMNMX.FTZ R3, R105, R103, !PT ;  /* 0x0000006769037209 */ /* 0x000fe20007810000 */
[----:B------:R-:W-:Y:S01]  /*a5a0*/  STL [R1+0xec], R236 ;  /* 0x0000ecec01007387 */ /* 0x000fe20000100800 */
[----:B------:R-:W-:Y:S02]  /*a5b0*/  SHF.L.U32 R213, R0, 0x1, RZ ;  /* 0x0000000100d57819 */ /* 0x000fe400000006ff */
[----:B------:R-:W-:Y:S01]  /*a5c0*/  FMNMX.FTZ R3, R106, R3, !PT ;  /* 0x000000036a037209 */ /* 0x000fe20007810000 */
[----:B------:R-:W-:Y:S02]  /*a5d0*/  STL [R1+0xe8], R235 ;  /* 0x0000e8eb01007387 */ /* 0x000fe40000100800 */
[--C-:B------:R-:W-:Y:S01]  /*a5e0*/  IMAD R214, R4, 0x2, R213.reuse ;  /* 0x0000000204d67824 */ /* 0x100fe200078e02d5 */
[----:B------:R-:W-:Y:S01]  /*a5f0*/  FMNMX.FTZ R3, R100, R3, !PT ;  /* 0x0000000364037209 */ /* 0x000fe20007810000 */
[----:B------:R-:W-:Y:S01]  /*a600*/  STL [R1+0xe4], R234 ;  /* 0x0000e4ea01007387 */ /* 0x000fe20000100800 */
[----:B------:R-:W-:-:S02]  /*a610*/  IMAD R216, R2, 0x2, R213 ;  /* 0x0000000202d87824 */ /* 0x000fc400078e02d5 */
        /* <DEDUP_REMOVED lines=48> */
[----:B-1----:R-:W-:Y:S01]  /*a920*/  LDSM.16.MT88.4 R28, [R214+0x8800] ;  /* 0x00880000d61c783b */ /* 0x002fe20000004200 */
        /* <DEDUP_REMOVED lines=64> */
[----:B------:R-:W-:Y:S01]  /*ad30*/  FMUL.FTZ R7, R73, c[0x0][0x23c] ;  /* 0x00008f0049077a20 */ /* 0x000fe20000410000 */
[----:B------:R-:W-:Y:S02]  /*ad40*/  FMNMX.FTZ R3, R209, R6, !PT ;  /* 0x00000006d1037209 */ /* 0x000fe40007810000 */
[----:B------:R-:W-:Y:S02]  /*ad50*/  FMNMX.FTZ R72, R128, R72, !PT ;  /* 0x0000004880487209 */ /* 0x000fe40007810000 */
[----:B------:R-:W-:Y:S02]  /*ad60*/  FMNMX.FTZ R5, R179, R5, !PT ;  /* 0x00000005b3057209 */ /* 0x000fe40007810000 */
[----:B------:R-:W-:Y:S01]  /*ad70*/  FSETP.NEU.FTZ.AND P0, PT, R73, -INF , PT ;  /* 0xff8000004900780b */ /* 0x000fe20003f1d000 */
[----:B--2---:R-:W1:Y:S01]  /*ad80*/  SHFL.BFLY PT, R8, R72, 0x2, 0x1f ;  /* 0x0c401f0048087f89 */ /* 0x004e6200000e0000 */
[----:B------:R-:W-:-:S02]  /*ad90*/  FMNMX.FTZ R3, R195, R3, !PT ;  /* 0x00000003c3037209 */ /* 0x000fc40007810000 */
        /* <DEDUP_REMOVED lines=15> */
[--C-:B------:R-:W-:Y:S01]  /*ae90*/  FFMA.FTZ R147, R147, c[0x0][0x23c], -R7.reuse ;  /* 0x00008f0093937a23 */ /* 0x100fe20000010807 */
[----:B-1----:R-:W-:Y:S01]  /*aea0*/  FMNMX.FTZ R72, R72, R8, !PT ;  /* 0x0000000848487209 */ /* 0x002fe20007810000 */
[--C-:B------:R-:W-:Y:S02]  /*aeb0*/  FFMA.FTZ R8, R100, c[0x0][0x23c], -R7.reuse ;  /* 0x00008f0064087a23 */ /* 0x100fe40000010807 */
[--C-:B------:R-:W-:Y:S02]  /*aec0*/  FFMA.FTZ R148, R148, c[0x0][0x23c], -R7.reuse ;  /* 0x00008f0094947a23 */ /* 0x100fe40000010807 */
[----:B------:R-:W1:Y:S01]  /*aed0*/  SHFL.BFLY PT, R9, R72, 0x1, 0x1f ;  /* 0x0c201f0048097f89 */ /* 0x000e6200000e0000 */
[----:B--2---:R-:W-:Y:S01]  /*aee0*/  FFMA.FTZ R6, R103, c[0x0][0x23c], -R7 ;  /* 0x00008f0067067a23 */ /* 0x004fe20000010807 */
[----:B------:R-:W-:Y:S08]  /*aef0*/  MUFU.EX2 R126, R8 ;  /* 0x00000008007e7308 */ /* 0x000ff00000000800 */
[----:B------:R2:W3:Y:S01]  /*af00*/  MUFU.EX2 R10, R6 ;  /* 0x00000006000a7308 */ /* 0x0004e20000000800 */
[----:B-1----:R-:W-:-:S02]  /*af10*/  FMNMX.FTZ R72, R72, R9, !PT ;  /* 0x0000000948487209 */ /* 0x002fc40007810000 */
[----:B--2---:R-:W-:Y:S01]  /*af20*/  FMNMX.FTZ R6, R155, R5, !PT ;  /* 0x000000059b067209 */ /* 0x004fe20007810000 */
[----:B---3--:R-:W-:Y:S01]  /*af30*/  IMAD.MOV.U32 R2, RZ, RZ, R10 ;  /* 0x000000ffff027224 */ /* 0x008fe200078e000a */
[----:B------:R-:W-:Y:S01]  /*af40*/  FMNMX.FTZ R5, R167, R3, !PT ;  /* 0x00000003a7057209 */ /* 0x000fe20007810000 */
[----:B------:R-:W-:Y:S01]  /*af50*/  FFMA.FTZ R3, R106, c[0x0][0x23c], -R7 ;  /* 0x00008f006a037a23 */ /* 0x000fe20000010807 */
[----:B------:R-:W-:Y:S02]  /*af60*/  FMNMX.FTZ R6, R143, R6, !PT ;  /* 0x000000068f067209 */ /* 0x000fe40007810000 */
[----:B------:R-:W-:Y:S01]  /*af70*/  FMNMX.FTZ R5, R232, R5, !PT ;  /* 0x00000005e8057209 */ /* 0x000fe20007810000 */
[----:B------:R1:W2:Y:S01]  /*af80*/  MUFU.EX2 R212, R3 ;  /* 0x0000000300d47308 */ /* 0x0002a20000000800 */
[----:B------:R-:W-:Y:S02]  /*af90*/  FMNMX.FTZ R6, R142, R6, !PT ;  /* 0x000000068e067209 */ /* 0x000fe40007810000 */
[----:B------:R-:W-:-:S02]  /*afa0*/  FSETP.NEU.FTZ.AND P0, PT, R72, -INF , PT ;  /* 0xff8000004800780b */ /* 0x000fc40003f1d000 */
[----:B------:R-:W-:Y:S02]  /*afb0*/  F2FP.PACK_AB R20, R2, R127 ;  /* 0x0000007f0214723e */ /* 0x000fe400000000ff */
[----:B-1----:R-:W-:Y:S02]  /*afc0*/  FMNMX.FTZ R3, R198, R5, !PT ;  /* 0x00000005c6037209 */ /* 0x002fe40007810000 */
[----:B------:R-:W-:Y:S01]  /*afd0*/  FMNMX.FTZ R5, R133, R6, !PT ;  /* 0x0000000685057209 */ /* 0x000fe20007810000 */
[----:B------:R-:W-:Y:S01]  /*afe0*/  FMUL.FTZ R6, R72, c[0x0][0x23c] ;  /* 0x00008f0048067a20 */ /* 0x000fe20000410000 */
[----:B------:R-:W-:Y:S02]  /*aff0*/  FMNMX.FTZ R3, R193, R3, !PT ;  /* 0x00000003c1037209 */ /* 0x000fe40007810000 */
        /* <DEDUP_REMOVED lines=8> */
[----:B------:R-:W-:Y:S01]  /*b080*/  FSEL R6, R6, RZ, P0 ;  /* 0x000000ff06067208 */ /* 0x000fe20000000000 */
[----:B------:R-:W3:Y:S01]  /*b090*/  SHFL.BFLY PT, R8, R71, 0x2, 0x1f ;  /* 0x0c401f0047087f89 */ /* 0x000ee200000e0000 */
[----:B------:R-:W-:Y:S02]  /*b0a0*/  FMNMX.FTZ R5, R176, R5, !PT ;  /* 0x00000005b0057209 */ /* 0x000fe40007810000 */
[----:B--2---:R-:W-:Y:S01]  /*b0b0*/  F2FP.PACK_AB R22, R126, R212 ;  /* 0x000000d47e16723e */ /* 0x004fe200000000ff */
[----:B------:R-:W-:Y:S01]  /*b0c0*/  FFMA.FTZ R151, R151, c[0x0][0x23c], -R6 ;  /* 0x00008f0097977a23 */ /* 0x000fe20000010806 */
[----:B------:R-:W-:Y:S01]  /*b0d0*/  FMNMX.FTZ R5, R171, R5, !PT ;  /* 0x00000005ab057209 */ /* 0x000fe20007810000 */
[----:B-1----:R-:W-:-:S04]  /*b0e0*/  FFMA.FTZ R3, R88, c[0x0][0x23c], -R7 ;  /* 0x00008f0058037a23 */ /* 0x002fc80000010807 */
[----:B------:R1:W2:Y:S01]  /*b0f0*/  MUFU.EX2 R124, R3 ;  /* 0x00000003007c7308 */ /* 0x0002a20000000800 */
[----:B---3--:R-:W-:Y:S01]  /*b100*/  FMNMX.FTZ R71, R71, R8, !PT ;  /* 0x0000000847477209 */ /* 0x008fe20007810000 */
[----:B-1----:R-:W-:Y:S01]  /*b110*/  FFMA.FTZ R3, R85, c[0x0][0x23c], -R7 ;  /* 0x00008f0055037a23 */ /* 0x002fe20000010807 */
[----:B--2---:R-:W-:-:S05]  /*b120*/  F2FP.PACK_AB R12, R124, R122 ;  /* 0x0000007a7c0c723e */ /* 0x004fca00000000ff */
[----:B------:R1:W-:Y:S02]  /*b130*/  MUFU.EX2 R217, R3 ;  /* 0x0000000300d97308 */ /* 0x0003e40000000800 */
[----:B-1----:R-:W-:Y:S01]  /*b140*/  FMNMX.FTZ R3, R162, R5, !PT ;  /* 0x00000005a2037209 */ /* 0x002fe20007810000 */
[----:B------:R-:W-:-:S03]  /*b150*/  FFMA.FTZ R5, R80, c[0x0][0x23c], -R7 ;  /* 0x00008f0050057a23 */ /* 0x000fc60000010807 */
[----:B------:R-:W-:Y:S02]  /*b160*/  FMNMX.FTZ R3, R159, R3, !PT ;  /* 0x000000039f037209 */ /* 0x000fe40007810000 */
[----:B------:R1:W2:Y:S02]  /*b170*/  MUFU.EX2 R224, R5 ;  /* 0x0000000500e07308 */ /* 0x0002a40000000800 */
[----:B------:R-:W-:-:S04]  /*b180*/  FMNMX.FTZ R3, R145, R3, !PT ;  /* 0x0000000391037209 */ /* 0x000fc80007810000 */
[----:B------:R-:W-:-:S04]  /*b190*/  FMNMX.FTZ R3, R146, R3, !PT ;  /* 0x0000000392037209 */ /* 0x000fc80007810000 */
[----:B------:R-:W-:Y:S01]  /*b1a0*/  FMNMX.FTZ R70, R134, R3, !PT ;  /* 0x0000000386467209 */ /* 0x000fe20007810000 */
[----:B------:R-:W-:-:S03]  /*b1b0*/  FFMA.FTZ R3, R112, c[0x0][0x23c], -R6 ;  /* 0x00008f0070037a23 */ /* 0x000fc60000010806 */
[----:B------:R-:W-:Y:S01]  /*b1c0*/  FMNMX.FTZ R70, R160, R70, !PT ;  /* 0x00000046a0467209 */ /* 0x000fe20007810000 */
[----:B-1----:R-:W-:Y:S01]  /*b1d0*/  FFMA.FTZ R5, R115, c[0x0][0x23c], -R6 ;  /* 0x00008f0073057a23 */ /* 0x002fe20000010806 */
[----:B------:R1:W3:Y:S01]  /*b1e0*/  MUFU.EX2 R11, R3 ;  /* 0x00000003000b7308 */ /* 0x0002e20000000800 */
[----:B--2---:R-:W-:Y:S02]  /*b1f0*/  F2FP.PACK_AB R14, R224, R217 ;  /* 0x000000d9e00e723e */ /* 0x004fe400000000ff */
[----:B------:R-:W-:-:S04]  /*b200*/  FMNMX.FTZ R70, R164, R70, !PT ;  /* 0x00000046a4467209 */ /* 0x000fc80007810000 */
[----:B------:R-:W-:Y:S01]  /*b210*/  FMNMX.FTZ R70, R165, R70, !PT ;  /* 0x00000046a5467209 */ /* 0x000fe20007810000 */
[----:B------:R2:W4:Y:S04]  /*b220*/  MUFU.EX2 R220, R5 ;  /* 0x0000000500dc7308 */ /* 0x0005280000000800 */
[----:B------:R-:W4:Y:S01]  /*b230*/  SHFL.BFLY PT, R8, R70, 0x2, 0x1f ;  /* 0x0c401f0046087f89 */ /* 0x000f2200000e0000 */
[----:B-1----:R-:W-:Y:S01]  /*b240*/  FFMA.FTZ R3, R107, c[0x0][0x23c], -R6 ;  /* 0x00008f006b037a23 */ /* 0x002fe20000010806 */
[----:B---3--:R-:W-:-:S03]  /*b250*/  MOV R4, R11 ;  /* 0x0000000b00047202 */ /* 0x008fc60000000f00 */
[----:B------:R1:W-:Y:S01]  /*b260*/  MUFU.EX2 R252, R3 ;  /* 0x0000000300fc7308 */ /* 0x0003e20000000800 */
[----:B--2---:R-:W2:Y:S01]  /*b270*/  SHFL.BFLY PT, R5, R71, 0x1, 0x1f ;  /* 0x0c201f0047057f89 */ /* 0x004ea200000e0000 */
[----:B----4-:R-:W-:Y:S01]  /*b280*/  F2FP.PACK_AB R21, R4, R220 ;  /* 0x000000dc0415723e */ /* 0x010fe200000000ff */
[----:B-1----:R-:W-:Y:S01]  /*b290*/  FFMA.FTZ R3, R95, c[0x0][0x23c], -R6 ;  /* 0x00008f005f037a23 */ /* 0x002fe20000010806 */
[----:B------:R-:W-:-:S04]  /*b2a0*/  FMNMX.FTZ R70, R70, R8, !PT ;  /* 0x0000000846467209 */ /* 0x000fc80007810000 */
[----:B------:R1:W3:Y:S01]  /*b2b0*/  MUFU.EX2 R121, R3 ;  /* 0x0000000300797308 */ /* 0x0002e20000000800 */
[----:B------:R-:W4:Y:S01]  /*b2c0*/  SHFL.BFLY PT, R8, R70, 0x1, 0x1f ;  /* 0x0c201f0046087f89 */ /* 0x000f2200000e0000 */
[----:B--2---:R-:W-:-:S04]  /*b2d0*/  FMNMX.FTZ R71, R71, R5, !PT ;  /* 0x0000000547477209 */ /* 0x004fc80007810000 */
[C---:B------:R-:W-:Y:S01]  /*b2e0*/  FSETP.NEU.FTZ.AND P0, PT, R71.reuse, -INF , PT ;  /* 0xff8000004700780b */ /* 0x040fe20003f1d000 */
[----:B------:R-:W-:Y:S02]  /*b2f0*/  FMUL.FTZ R5, R71, c[0x0][0x23c] ;  /* 0x00008f0047057a20 */ /* 0x000fe40000410000 */
[----:B-1----:R-:W-:Y:S01]  /*b300*/  FFMA.FTZ R3, R92, c[0x0][0x23c], -R6 ;  /* 0x00008f005c037a23 */ /* 0x002fe20000010806 */
[----:B---3--:R-:W-:Y:S02]  /*b310*/  F2FP.PACK_AB R23, R121, R252 ;  /* 0x000000fc7917723e */ /* 0x008fe400000000ff */
[----:B------:R-:W-:Y:S01]  /*b320*/  FSEL R5, R5, RZ, P0 ;  /* 0x000000ff05057208 */ /* 0x000fe20000000000 */
[----:B------:R1:W-:Y:S04]  /*b330*/  MUFU.EX2 R120, R3 ;  /* 0x0000000300787308 */ /* 0x0003e80000000800 */
[----:B------:R-:W-:Y:S01]  /*b340*/  HMMA.16816.F32 R60, R20, R32, RZ ;  /* 0x00000020143c723c */ /* 0x000fe200000018ff */
[--C-:B------:R-:W-:Y:S01]  /*b350*/  FFMA.FTZ R142, R142, c[0x0][0x23c], -R5.reuse ;  /* 0x00008f008e8e7a23 */ /* 0x100fe20000010805 */
[----:B----4-:R-:W-:Y:S01]  /*b360*/  FMNMX.FTZ R70, R70, R8, !PT ;  /* 0x0000000846467209 */ /* 0x010fe20007810000 */
[----:B------:R-:W-:-:S02]  /*b370*/  FFMA.FTZ R8, R84, c[0x0][0x23c], -R5 ;  /* 0x00008f0054087a23 */ /* 0x000fc40000010805 */
[--C-:B------:R-:W-:Y:S01]  /*b380*/  FFMA.FTZ R156, R156, c[0x0][0x23c], -R5.reuse ;  /* 0x00008f009c9c7a23 */ /* 0x100fe20000010805 */
[----:B------:R-:W-:Y:S01]  /*b390*/  FSETP.NEU.FTZ.AND P0, PT, R70, -INF , PT ;  /* 0xff8000004600780b */ /* 0x000fe20003f1d000 */
[----:B------:R2:W-:Y:S01]  /*b3a0*/  MUFU.EX2 R226, R8 ;  /* 0x0000000800e27308 */ /* 0x0005e20000000800 */
[----:B------:R-:W-:Y:S01]  /*b3b0*/  HMMA.16816.F32 R76, R20, R44, RZ ;  /* 0x0000002c144c723c */ /* 0x000fe200000018ff */
[--C-:B------:R-:W-:Y:S02]  /*b3c0*/  FFMA.FTZ R157, R157, c[0x0][0x23c], -R5.reuse ;  /* 0x00008f009d9d7a23 */ /* 0x100fe40000010805 */
[----:B------:R-:W-:Y:S02]  /*b3d0*/  FFMA.FTZ R158, R158, c[0x0][0x23c], -R5 ;  /* 0x00008f009e9e7a23 */ /* 0x000fe40000010805 */
[----:B-1----:R-:W-:-:S04]  /*b3e0*/  FFMA.FTZ R3, R89, c[0x0][0x23c], -R6 ;  /* 0x00008f0059037a23 */ /* 0x002fc80000010806 */
[----:B------:R1:W3:Y:S01]  /*b3f0*/  MUFU.EX2 R218, R3 ;  /* 0x0000000300da7308 */ /* 0x0002e20000000800 */
[----:B--2---:R-:W-:-:S07]  /*b400*/  FFMA.FTZ R8, R82, c[0x0][0x23c], -R5 ;  /* 0x00008f0052087a23 */ /* 0x004fce0000010805 */
[----:B------:R-:W2:Y:S01]  /*b410*/  MUFU.EX2 R222, R8 ;  /* 0x0000000800de7308 */ /* 0x000ea20000000800 */
[----:B-1----:R-:W-:Y:S01]  /*b420*/  FFMA.FTZ R3, R83, c[0x0][0x23c], -R6 ;  /* 0x00008f0053037a23 */ /* 0x002fe20000010806 */
[----:B---3--:R-:W-:-:S06]  /*b430*/  F2FP.PACK_AB R13, R218, R120 ;  /* 0x00000078da0d723e */ /* 0x008fcc00000000ff */
[----:B------:R1:W-:Y:S01]  /*b440*/  MUFU.EX2 R227, R3 ;  /* 0x0000000300e37308 */ /* 0x0003e20000000800 */
[----:B--2---:R-:W-:Y:S01]  /*b450*/  F2FP.PACK_AB R10, R222, R226 ;  /* 0x000000e2de0a723e */ /* 0x004fe200000000ff */
[----:B-1----:R-:W-:-:S06]  /*b460*/  FFMA.FTZ R3, R81, c[0x0][0x23c], -R6 ;  /* 0x00008f0051037a23 */ /* 0x002fcc0000010806 */
        /* <DEDUP_REMOVED lines=16> */
[----:B-1----:R-:W-:Y:S01]  /*b570*/  FMUL.FTZ R3, R70, c[0x0][0x23c] ;  /* 0x00008f0046037a20 */ /* 0x002fe20000410000 */
[----:B--2---:R-:W-:-:S04]  /*b580*/  F2FP.PACK_AB R8, R219, R100 ;  /* 0x00000064db08723e */ /* 0x004fc800000000ff */
[----:B------:R-:W-:-:S05]  /*b590*/  FSEL R3, R3, RZ, P0 ;  /* 0x000000ff03037208 */ /* 0x000fca0000000000 */
[--C-:B------:R-:W-:Y:S02]  /*b5a0*/  FFMA.FTZ R0, R119, c[0x0][0x23c], -R3.reuse ;  /* 0x00008f0077007a23 */ /* 0x100fe40000010803 */
[--C-:B------:R-:W-:Y:S02]  /*b5b0*/  FFMA.FTZ R145, R145, c[0x0][0x23c], -R3.reuse ;  /* 0x00008f0091917a23 */ /* 0x100fe40000010803 */
[----:B------:R1:W-:Y:S01]  /*b5c0*/  MUFU.EX2 R230, R0 ;  /* 0x0000000000e67308 */ /* 0x0003e20000000800 */
[--C-:B------:R-:W-:Y:S02]  /*b5d0*/  FFMA.FTZ R146, R146, c[0x0][0x23c], -R3.reuse ;  /* 0x00008f0092927a23 */ /* 0x100fe40000010803 */
[--C-:B------:R-:W-:Y:S02]  /*b5e0*/  FFMA.FTZ R160, R160, c[0x0][0x23c], -R3.reuse ;  /* 0x00008f00a0a07a23 */ /* 0x100fe40000010803 */
[--C-:B------:R-:W-:Y:S02]  /*b5f0*/  FFMA.FTZ R164, R164, c[0x0][0x23c], -R3.reuse ;  /* 0x00008f00a4a47a23 */ /* 0x100fe40000010803 */
[----:B------:R-:W-:-:S02]  /*b600*/  FFMA.FTZ R165, R165, c[0x0][0x23c], -R3 ;  /* 0x00008f00a5a57a23 */ /* 0x000fc40000010803 */
[----:B-1----:R-:W-:-:S04]  /*b610*/  FFMA.FTZ R0, R117, c[0x0][0x23c], -R3 ;  /* 0x00008f0075007a23 */ /* 0x002fc80000010803 */
[----:B------:R1:W2:Y:S02]  /*b620*/  MUFU.EX2 R234, R0 ;  /* 0x0000000000ea7308 */ /* 0x0002a40000000800 */
[----:B-1----:R-:W-:Y:S01]  /*b630*/  FFMA.FTZ R0, R116, c[0x0][0x23c], -R3 ;  /* 0x00008f0074007a23 */ /* 0x002fe20000010803 */
[----:B--2---:R-:W-:Y:S01]  /*b640*/  F2FP.PACK_AB R17, R234, R230 ;  /* 0x000000e6ea11723e */ /* 0x004fe200000000ff */
[----:B------:R-:W-:Y:S04]  /*b650*/  HMMA.16816.F32 R116, R12, R28, R76 ;  /* 0x0000001c0c74723c */ /* 0x000fe8000000184c */
[----:B------:R1:W-:Y:S03]  /*b660*/  MUFU.EX2 R228, R0 ;  /* 0x0000000000e47308 */ /* 0x0003e60000000800 */
[----:B------:R-:W-:Y:S01]  /*b670*/  IMAD.MOV.U32 R76, RZ, RZ, R123 ;  /* 0x000000ffff4c7224 */ /* 0x000fe200078e007b */
[----:B------:R-:W-:Y:S01]  /*b680*/  MOV R77, R124 ;  /* 0x0000007c004d7202 */ /* 0x000fe20000000f00 */
[----:B------:R-:W-:Y:S01]  /*b690*/  IMAD.MOV.U32 R78, RZ, RZ, R219 ;  /* 0x000000ffff4e7224 */ /* 0x000fe200078e00db */
[----:B------:R-:W-:Y:S01]  /*b6a0*/  MOV R79, R218 ;  /* 0x000000da004f7202 */ /* 0x000fe20000000f00 */
[----:B-1----:R-:W-:-:S04]  /*b6b0*/  FFMA.FTZ R0, R104, c[0x0][0x23c], -R3 ;  /* 0x00008f0068007a23 */ /* 0x002fc80000010803 */
[----:B------:R1:W2:Y:S02]  /*b6c0*/  MUFU.EX2 R103, R0 ;  /* 0x0000000000677308 */ /* 0x0002a40000000800 */
[----:B-1----:R-:W-:Y:S01]  /*b6d0*/  FFMA.FTZ R0, R101, c[0x0][0x23c], -R3 ;  /* 0x00008f0065007a23 */ /* 0x002fe20000010803 */
[----:B--2---:R-:W-:-:S05]  /*b6e0*/  F2FP.PACK_AB R19, R103, R228 ;  /* 0x000000e46713723e */ /* 0x004fca00000000ff */
[----:B------:R1:W-:Y:S02]  /*b6f0*/  MUFU.EX2 R125, R0 ;  /* 0x00000000007d7308 */ /* 0x0003e40000000800 */
[C---:B------:R-:W-:Y:S08]  /*b700*/  HMMA.16816.F32 R56, R16.reuse, R32, RZ ;  /* 0x000000201038723c */ /* 0x040ff000000018ff */
[----:B------:R-:W-:Y:S01]  /*b710*/  HMMA.16816.F32 R64, R16, R44, RZ ;  /* 0x0000002c1040723c */ /* 0x000fe200000018ff */
[----:B-1----:R-:W-:-:S04]  /*b720*/  FFMA.FTZ R0, R93, c[0x0][0x23c], -R3 ;  /* 0x00008f005d007a23 */ /* 0x002fc80000010803 */
[----:B------:R1:W2:Y:S03]  /*b730*/  MUFU.EX2 R88, R0 ;  /* 0x0000000000587308 */ /* 0x0002a60000000800 */
[----:B------:R-:W-:Y:S08]  /*b740*/  HMMA.16816.F32 R92, R12, R52, R60 ;  /* 0x000000340c5c723c */ /* 0x000ff0000000183c */
[----:B------:R-:W-:Y:S01]  /*b750*/  HMMA.16816.F32 R60, R20, R40, RZ ;  /* 0x00000028143c723c */ /* 0x000fe200000018ff */
[----:B-1----:R-:W-:Y:S01]  /*b760*/  FFMA.FTZ R0, R86, c[0x0][0x23c], -R3 ;  /* 0x00008f0056007a23 */ /* 0x002fe20000010803 */
[----:B--2---:R-:W-:-:S06]  /*b770*/  F2FP.PACK_AB R9, R88, R125 ;  /* 0x0000007d5809723e */ /* 0x004fcc00000000ff */
[----:B------:R-:W-:Y:S01]  /*b780*/  HMMA.16816.F32 R80, R16, R48, RZ ;  /* 0x000000301050723c */ /* 0x000fe200000018ff */
[----:B------:R1:W-:Y:S02]  /*b790*/  MUFU.EX2 R225, R0 ;  /* 0x0000000000e17308 */ /* 0x0003e40000000800 */
[----:B-1----:R-:W-:-:S05]  /*b7a0*/  FFMA.FTZ R0, R87, c[0x0][0x23c], -R3 ;  /* 0x00008f0057007a23 */ /* 0x002fca0000010803 */
[----:B------:R-:W-:Y:S01]  /*b7b0*/  HMMA.16816.F32 R84, R20, R48, RZ ;  /* 0x000000301454723c */ /* 0x000fe200000018ff */
[----:B------:R-:W1:Y:S02]  /*b7c0*/  MUFU.EX2 R221, R0 ;  /* 0x0000000000dd7308 */ /* 0x000e640000000800 */
[----:B-1----:R-:W-:Y:S01]  /*b7d0*/  F2FP.PACK_AB R11, R221, R225 ;  /* 0x000000e1dd0b723e */ /* 0x002fe200000000ff */
[----:B------:R-:W-:Y:S11]  /*b7e0*/  FFMA.FTZ R0, R251, c[0x0][0x23c], -R7 ;  /* 0x00008f00fb007a23 */ /* 0x000ff60000010807 */
[----:B------:R-:W-:Y:S09]  /*b7f0*/  @!UPT UIADD3 URZ, URZ, URZ, URZ ;  /* 0x0000003f3f3ff290 */ /* 0x000ff2000fffe03f */
[----:B------:R-:W-:Y:S08]  /*b800*/  HMMA.16816.F32 R108, R12, R36, R84 ;  /* 0x000000240c6c723c */ /* 0x000ff00000001854 */
[----:B------:R-:W-:Y:S07]  /*b810*/  HMMA.16816.F32 R96, R8, R52, R56 ;  /* 0x000000340860723c */ /* 0x000fee0000001838 */
[----:B------:R-:W-:Y:S01]  /*b820*/  IMAD.MOV.U32 R52, RZ, RZ, R127 ;  /* 0x000000ffff347224 */ /* 0x000fe200078e007f */
[----:B------:R-:W-:Y:S01]  /*b830*/  HMMA.16816.F32 R56, R16, R40, RZ ;  /* 0x000000281038723c */ /* 0x000fe200000018ff */
[----:B------:R-:W-:-:S06]  /*b840*/  MOV R53, R126 ;  /* 0x0000007e00357202 */ /* 0x000fcc0000000f00 */
[----:B------:R-:W-:Y:S01]  /*b850*/  IMAD.MOV.U32 R40, RZ, RZ, R122 ;  /* 0x000000ffff287224 */ /* 0x000fe200078e007a */
[----:B------:R-:W-:Y:S01]  /*b860*/  HMMA.16816.F32 R112, R8, R28, R64 ;  /* 0x0000001c0870723c */ /* 0x000fe20000001840 */
[----:B------:R-:W-:-:S06]  /*b870*/  MOV R41, R88 ;  /* 0x0000005800297202 */ /* 0x000fcc0000000f00 */
[----:B------:R-:W-:Y:S01]  /*b880*/  MOV R67, R121 ;  /* 0x0000007900437202 */ /* 0x000fe20000000f00 */
[----:B------:R-:W-:Y:S01]  /*b890*/  IMAD.MOV.U32 R66, RZ, RZ, R120 ;  /* 0x000000ffff427224 */ /* 0x000fe200078e0078 */
[C---:B------:R-:W-:Y:S07]  /*b8a0*/  HMMA.16816.F32 R104, R8.reuse, R36, R80 ;  /* 0x000000240868723c */ /* 0x040fee0000001850 */
[----:B------:R-:W-:Y:S01]  /*b8b0*/  IMAD.MOV.U32 R37, RZ, RZ, R125 ;  /* 0x000000ffff257224 */ /* 0x000fe200078e007d */
[----:B------:R-:W-:Y:S01]  /*b8c0*/  HMMA.16816.F32 R120, R8, R24, R56 ;  /* 0x000000180878723c */ /* 0x000fe20000001838 */
[----:B------:R-:W-:Y:S01]  /*b8d0*/  MOV R81, R212 ;  /* 0x000000d400517202 */ /* 0x000fe20000000f00 */
[----:B------:R-:W-:Y:S01]  /*b8e0*/  IMAD.MOV.U32 R82, RZ, RZ, R103 ;  /* 0x000000ffff527224 */ /* 0x000fe200078e0067 */
[----:B------:R-:W-:Y:S01]  /*b8f0*/  MOV R83, R100 ;  /* 0x0000006400537202 */ /* 0x000fe20000000f00 */
[----:B------:R-:W-:Y:S01]  /*b900*/  IMAD.MOV.U32 R80, RZ, RZ, R217 ;  /* 0x000000ffff507224 */ /* 0x000fe200078e00d9 */
[----:B------:R-:W-:-:S03]  /*b910*/  MOV R36, R220 ;  /* 0x000000dc00247202 */ /* 0x000fc60000000f00 */
[----:B------:R-:W-:Y:S08]  /*b920*/  HMMA.16816.F32 R56, R16, R50, RZ ;  /* 0x000000321038723c */ /* 0x000ff000000018ff */
[----:B------:R-:W-:Y:S08]  /*b930*/  HMMA.16816.F32 R124, R12, R24, R60 ;  /* 0x000000180c7c723c */ /* 0x000ff0000000183c */
[----:B------:R-:W-:Y:S08]  /*b940*/  HMMA.16816.F32 R60, R16, R34, RZ ;  /* 0x00000022103c723c */ /* 0x000ff000000018ff */
[----:B------:R-:W-:Y:S08]  /*b950*/  HMMA.16816.F32 R84, R8, R38, R56 ;  /* 0x000000260854723c */ /* 0x000ff00000001838 */
[C---:B------:R-:W-:Y:S08]  /*b960*/  HMMA.16816.F32 R56, R16.reuse, R46, RZ ;  /* 0x0000002e1038723c */ /* 0x040ff000000018ff */
[----:B------:R-:W-:Y:S08]  /*b970*/  HMMA.16816.F32 R16, R16, R42, RZ ;  /* 0x0000002a1010723c */ /* 0x000ff000000018ff */
[C---:B------:R-:W-:Y:S08]  /*b980*/  HMMA.16816.F32 R60, R8.reuse, R54, R60 ;  /* 0x00000036083c723c */ /* 0x040ff0000000183c */
[C---:B------:R-:W-:Y:S01]  /*b990*/  HMMA.16816.F32 R88, R8.reuse, R30, R56 ;  /* 0x0000001e0858723c */ /* 0x040fe20000001838 */
[----:B------:R1:W-:Y:S06]  /*b9a0*/  MUFU.EX2 R57, R0 ;  /* 0x0000000000397308 */ /* 0x0003ec0000000800 */
[----:B------:R-:W-:Y:S01]  /*b9b0*/  MOV R58, R78 ;  /* 0x0000004e003a7202 */ /* 0x000fe20000000f00 */
[----:B------:R-:W-:Y:S01]  /*b9c0*/  HMMA.16816.F32 R100, R8, R26, R16 ;  /* 0x0000001a0864723c */ /* 0x000fe20000001810 */
[----:B------:R-:W2:Y:S01]  /*b9d0*/  LDSM.16.MT88.4 R16, [R213+0x9000] ;  /* 0x00900000d510783b */ /* 0x000ea20000004200 */
[----:B------:R-:W-:-:S06]  /*b9e0*/  IMAD.MOV.U32 R59, RZ, RZ, R79 ;  /* 0x000000ffff3b7224 */ /* 0x000fcc00078e004f */
[----:B------:R-:W-:Y:S01]  /*b9f0*/  HMMA.16816.F32 R32, R20, R34, RZ ;  /* 0x000000221420723c */ /* 0x000fe200000018ff */
[----:B-1----:R-:W-:Y:S01]  /*ba00*/  FFMA.FTZ R0, R247, c[0x0][0x23c], -R7 ;  /* 0x00008f00f7007a23 */ /* 0x002fe20000010807 */
[----:B------:R-:W-:-:S03]  /*ba10*/  MOV R247, R52 ;  /* 0x0000003400f77202 */ /* 0x000fc60000000f00 */
[----:B------:R1:W-:Y:S03]  /*ba20*/  MUFU.EX2 R64, R0 ;  /* 0x0000000000407308 */ /* 0x0003e60000000800 */
[C---:B------:R-:W-:Y:S08]  /*ba30*/  HMMA.16816.F32 R48, R20.reuse, R50, RZ ;  /* 0x000000321430723c */ /* 0x040ff000000018ff */
[----:B------:R-:W-:Y:S01]  /*ba40*/  HMMA.16816.F32 R44, R20, R46, RZ ;  /* 0x0000002e142c723c */ /* 0x000fe200000018ff */
[----:B-1----:R-:W-:-:S07]  /*ba50*/  FFMA.FTZ R0, R202, c[0x0][0x23c], -R7 ;  /* 0x00008f00ca007a23 */ /* 0x002fce0000010807 */
[----:B------:R-:W-:Y:S01]  /*ba60*/  HMMA.16816.F32 R20, R20, R42, RZ ;  /* 0x0000002a1414723c */ /* 0x000fe200000018ff */
[----:B------:R1:W-:Y:S07]  /*ba70*/  MUFU.EX2 R219, R0 ;  /* 0x0000000000db7308 */ /* 0x0003ee0000000800 */
[C---:B------:R-:W-:Y:S07]  /*ba80*/  HMMA.16816.F32 R32, R12.reuse, R54, R32 ;  /* 0x000000360c20723c */ /* 0x040fee0000001820 */
[----:B------:R-:W-:Y:S01]  /*ba90*/  IMAD.MOV.U32 R54, RZ, RZ, R81 ;  /* 0x000000ffff367224 */ /* 0x000fe200078e0051 */
[----:B------:R-:W-:Y:S01]  /*baa0*/  HMMA.16816.F32 R48, R12, R38, R48 ;  /* 0x000000260c30723c */ /* 0x000fe20000001830 */
[----:B-1----:R-:W-:Y:S01]  /*bab0*/  FFMA.FTZ R0, R191, c[0x0][0x23c], -R7 ;  /* 0x00008f00bf007a23 */ /* 0x002fe20000010807 */
[----:B------:R-:W-:-:S03]  /*bac0*/  MOV R55, R82 ;  /* 0x0000005200377202 */ /* 0x000fc60000000f00 */
[----:B------:R1:W3:Y:S02]  /*bad0*/  MUFU.EX2 R212, R0 ;  /* 0x0000000000d47308 */ /* 0x0002e40000000800 */
[----:B------:R-:W-:Y:S01]  /*bae0*/  IMAD.MOV.U32 R202, RZ, RZ, R55 ;  /* 0x000000ffffca7224 */ /* 0x000fe200078e0037 */
[C---:B------:R-:W-:Y:S08]  /*baf0*/  HMMA.16816.F32 R44, R12.reuse, R30, R44 ;  /* 0x0000001e0c2c723c */ /* 0x040ff0000000182c */
[----:B------:R-:W-:Y:S01]  /*bb00*/  HMMA.16816.F32 R20, R12, R26, R20 ;  /* 0x0000001a0c14723c */ /* 0x000fe20000001814 */
[----:B-1----:R-:W-:-:S06]  /*bb10*/  FFMA.FTZ R0, R250, c[0x0][0x23c], -R6 ;  /* 0x00008f00fa007a23 */ /* 0x002fcc0000010806 */
[----:B---3--:R-:W-:Y:S01]  /*bb20*/  F2FP.PACK_AB R14, R212, R219 ;  /* 0x000000dbd40e723e */ /* 0x008fe200000000ff */
[----:B------:R1:W-:Y:S02]  /*bb30*/  MUFU.EX2 R29, R0 ;  /* 0x00000000001d7308 */ /* 0x0003e40000000800 */
[----:B-1----:R-:W-:Y:S02]  /*bb40*/  FFMA.FTZ R0, R208, c[0x0][0x23c], -R6 ;  /* 0x00008f00d0007a23 */ /* 0x002fe40000010806 */
[----:B------:R-:W-:-:S04]  /*bb50*/  IMAD.MOV.U32 R208, RZ, RZ, R36 ;  /* 0x000000ffffd07224 */ /* 0x000fc800078e0024 */
[----:B------:R1:W-:Y:S02]  /*bb60*/  MUFU.EX2 R28, R0 ;  /* 0x00000000001c7308 */ /* 0x0003e40000000800 */
[----:B-1----:R-:W-:Y:S01]  /*bb70*/  FFMA.FTZ R0, R196, c[0x0][0x23c], -R6 ;  /* 0x00008f00c4007a23 */ /* 0x002fe20000010806 */
[----:B------:R-:W-:-:S05]  /*bb80*/  MOV R196, R76 ;  /* 0x0000004c00c47202 */ /* 0x000fca0000000f00 */
[----:B------:R1:W-:Y:S02]  /*bb90*/  MUFU.EX2 R218, R0 ;  /* 0x0000000000da7308 */ /* 0x0003e40000000800 */
[----:B-1----:R-:W-:-:S06]  /*bba0*/  FFMA.FTZ R0, R182, c[0x0][0x23c], -R6 ;  /* 0x00008f00b6007a23 */ /* 0x002fcc0000010806 */
[----:B------:R1:W3:Y:S02]  /*bbb0*/  MUFU.EX2 R56, R0 ;  /* 0x0000000000387308 */ /* 0x0002e40000000800 */
[----:B-1----:R-:W-:Y:S01]  /*bbc0*/  FFMA.FTZ R0, R248, c[0x0][0x23c], -R5 ;  /* 0x00008f00f8007a23 */ /* 0x002fe20000010805 */
[----:B------:R-:W-:Y:S02]  /*bbd0*/  MOV R248, R64 ;  /* 0x0000004000f87202 */ /* 0x000fe40000000f00 */
[----:B---3--:R-:W-:-:S03]  /*bbe0*/  F2FP.PACK_AB R15, R56, R218 ;  /* 0x000000da380f723e */ /* 0x008fc600000000ff */
[----:B------:R1:W3:Y:S01]  /*bbf0*/  MUFU.EX2 R8, R0 ;  /* 0x0000000000087308 */ /* 0x0002e20000000800 */
[----:B------:R-:W-:Y:S01]  /*bc00*/  F2FP.PACK_AB R12, R248, R57 ;  /* 0x00000039f80c723e */ /* 0x000fe200000000ff */
[----:B-1----:R-:W-:Y:S02]  /*bc10*/  FFMA.FTZ R0, R207, c[0x0][0x23c], -R5 ;  /* 0x00008f00cf007a23 */ /* 0x002fe40000010805 */
[----:B------:R-:W-:-:S04]  /*bc20*/  IMAD.MOV.U32 R207, RZ, RZ, R77 ;  /* 0x000000ffffcf7224 */ /* 0x000fc800078e004d */
[----:B------:R1:W-:Y:S02]  /*bc30*/  MUFU.EX2 R220, R0 ;  /* 0x0000000000dc7308 */ /* 0x0003e40000000800 */
[----:B-1----:R-:W-:-:S06]  /*bc40*/  FFMA.FTZ R0, R194, c[0x0][0x23c], -R5 ;  /* 0x00008f00c2007a23 */ /* 0x002fcc0000010805 */
[----:B------:R1:W-:Y:S02]  /*bc50*/  MUFU.EX2 R217, R0 ;  /* 0x0000000000d97308 */ /* 0x0003e40000000800 */
[----:B-1----:R-:W-:Y:S02]  /*bc60*/  FFMA.FTZ R0, R173, c[0x0][0x23c], -R5 ;  /* 0x00008f00ad007a23 */ /* 0x002fe40000010805 */
[----:B------:R-:W-:Y:S01]  /*bc70*/  IMAD.MOV.U32 R173, RZ, RZ, R29 ;  /* 0x000000ffffad7224 */ /* 0x000fe200078e001d */
[----:B------:R-:W-:-:S03]  /*bc80*/  MOV R29, R80 ;  /* 0x00000050001d7202 */ /* 0x000fc60000000f00 */
[----:B------:R1:W4:Y:S01]  /*bc90*/  MUFU.EX2 R24, R0 ;  /* 0x0000000000187308 */ /* 0x0003220000000800 */
[----:B------:R-:W-:Y:S01]  /*bca0*/  MOV R251, R29 ;  /* 0x0000001d00fb7202 */ /* 0x000fe20000000f00 */
[----:B-1----:R-:W-:Y:S01]  /*bcb0*/  FFMA.FTZ R0, R249, c[0x0][0x23c], -R3 ;  /* 0x00008f00f9007a23 */ /* 0x002fe20000010803 */
[----:B---3--:R-:W-:Y:S02]  /*bcc0*/  MOV R249, R8 ;  /* 0x0000000800f97202 */ /* 0x008fe40000000f00 */
[----:B----4-:R-:W-:-:S03]  /*bcd0*/  F2FP.PACK_AB R10, R24, R217 ;  /* 0x000000d9180a723e */ /* 0x010fc600000000ff */
[----:B------:R1:W-:Y:S01]  /*bce0*/  MUFU.EX2 R182, R0 ;  /* 0x0000000000b67308 */ /* 0x0003e20000000800 */
[----:B------:R-:W-:Y:S01]  /*bcf0*/  F2FP.PACK_AB R8, R220, R249 ;  /* 0x000000f9dc08723e */ /* 0x000fe200000000ff */
[----:B-1----:R-:W-:Y:S02]  /*bd00*/  FFMA.FTZ R0, R209, c[0x0][0x23c], -R3 ;  /* 0x00008f00d1007a23 */ /* 0x002fe40000010803 */
[----:B------:R-:W-:-:S04]  /*bd10*/  IMAD.MOV.U32 R209, RZ, RZ, R28 ;  /* 0x000000ffffd17224 */ /* 0x000fc800078e001c */
[----:B------:R1:W3:Y:S01]  /*bd20*/  MUFU.EX2 R194, R0 ;  /* 0x0000000000c27308 */ /* 0x0002e20000000800 */
[----:B------:R-:W-:Y:S01]  /*bd30*/  IMAD.MOV.U32 R28, RZ, RZ, R83 ;  /* 0x000000ffff1c7224 */ /* 0x000fe200078e0053 */
[----:B------:R-:W-:-:S04]  /*bd40*/  F2FP.PACK_AB R13, R209, R173 ;  /* 0x000000add10d723e */ /* 0x000fc800000000ff */
[----:B------:R-:W-:-:S03]  /*bd50*/  MOV R250, R28 ;  /* 0x0000001c00fa7202 */ /* 0x000fc60000000f00 */
[----:B--2---:R-:W-:Y:S01]  /*bd60*/  HMMA.16816.F32 R76, R12, R16, R92 ;  /* 0x000000100c4c723c */ /* 0x004fe2000000185c */
[----:B-1----:R-:W-:Y:S01]  /*bd70*/  FFMA.FTZ R0, R195, c[0x0][0x23c], -R3 ;  /* 0x00008f00c3007a23 */ /* 0x002fe20000010803 */
[----:B---3--:R-:W-:-:S03]  /*bd80*/  F2FP.PACK_AB R9, R194, R182 ;  /* 0x000000b6c209723e */ /* 0x008fc600000000ff */
[----:B------:R1:W-:Y:S02]  /*bd90*/  MUFU.EX2 R195, R0 ;  /* 0x0000000000c37308 */ /* 0x0003e40000000800 */
[----:B-1----:R-:W-:-:S06]  /*bda0*/  FFMA.FTZ R0, R183, c[0x0][0x23c], -R3 ;  /* 0x00008f00b7007a23 */ /* 0x002fcc0000010803 */
[----:B------:R-:W1:Y:S02]  /*bdb0*/  MUFU.EX2 R25, R0 ;  /* 0x0000000000197308 */ /* 0x000e640000000800 */
[----:B-1----:R-:W-:Y:S01]  /*bdc0*/  F2FP.PACK_AB R11, R25, R195 ;  /* 0x000000c3190b723e */ /* 0x002fe200000000ff */
[----:B------:R-:W-:-:S05]  /*bdd0*/  FFMA.FTZ R0, R231, c[0x0][0x23c], -R7 ;  /* 0x00008f00e7007a23 */ /* 0x000fca0000010807 */
[----:B------:R1:W2:Y:S01]  /*bde0*/  MUFU.EX2 R191, R0 ;  /* 0x0000000000bf7308 */ /* 0x0002a20000000800 */
[C---:B------:R-:W-:Y:S07]  /*bdf0*/  HMMA.16816.F32 R80, R8.reuse, R16, R96 ;  /* 0x000000100850723c */ /* 0x040fee0000001860 */
[----:B------:R-:W-:Y:S01]  /*be00*/  MOV R99, R66 ;  /* 0x0000004200637202 */ /* 0x000fe20000000f00 */
[----:B------:R-:W-:Y:S01]  /*be10*/  IMAD.MOV.U32 R98, RZ, RZ, R67 ;  /* 0x000000ffff627224 */ /* 0x000fe200078e0043 */
[----:B------:R-:W-:Y:S01]  /*be20*/  MOV R97, R40 ;  /* 0x0000002800617202 */ /* 0x000fe20000000f00 */
[----:B------:R-:W-:Y:S01]  /*be30*/  IMAD.MOV.U32 R96, RZ, RZ, R41 ;  /* 0x000000ffff607224 */ /* 0x000fe200078e0029 */
[----:B------:R-:W-:Y:S01]  /*be40*/  HMMA.16816.F32 R64, R8, R18, R60 ;  /* 0x000000120840723c */ /* 0x000fe2000000183c */
[----:B-1----:R-:W-:Y:S01]  /*be50*/  FFMA.FTZ R0, R206, c[0x0][0x23c], -R7 ;  /* 0x00008f00ce007a23 */ /* 0x002fe20000010807 */
[----:B--2---:R-:W-:-:S06]  /*be60*/  MOV R206, R191 ;  /* 0x000000bf00ce7202 */ /* 0x004fcc0000000f00 */
[C---:B------:R-:W-:Y:S01]  /*be70*/  HMMA.16816.F32 R40, R12.reuse, R18, R32 ;  /* 0x000000120c28723c */ /* 0x040fe20000001820 */
[----:B------:R-:W1:Y:S07]  /*be80*/  LDSM.16.MT88.4 R16, [R216+0x9000] ;  /* 0x00900000d810783b */ /* 0x000e6e0000004200 */
[C---:B-1----:R-:W-:Y:S07]  /*be90*/  HMMA.16816.F32 R60, R12.reuse, R16, R108 ;  /* 0x000000100c3c723c */ /* 0x042fee000000186c */
[----:B------:R-:W-:Y:S01]  /*bea0*/  MOV R111, R56 ;  /* 0x00000038006f7202 */ /* 0x000fe20000000f00 */
[----:B------:R-:W-:Y:S01]  /*beb0*/  IMAD.MOV.U32 R110, RZ, RZ, R57 ;  /* 0x000000ffff6e7224 */ /* 0x000fe200078e0039 */
[----:B------:R-:W-:Y:S01]  /*bec0*/  MOV R109, R58 ;  /* 0x0000003a006d7202 */ /* 0x000fe20000000f00 */
[----:B------:R-:W-:Y:S01]  /*bed0*/  IMAD.MOV.U32 R108, RZ, RZ, R59 ;  /* 0x000000ffff6c7224 */ /* 0x000fe200078e003b */
[----:B------:R-:W-:Y:S08]  /*bee0*/  HMMA.16816.F32 R48, R12, R18, R48 ;  /* 0x000000120c30723c */ /* 0x000ff00000001830 */
[C---:B------:R-:W-:Y:S07]  /*bef0*/  HMMA.16816.F32 R56, R8.reuse, R16, R104 ;  /* 0x000000100838723c */ /* 0x040fee0000001868 */
[----:B------:R-:W-:Y:S01]  /*bf00*/  MOV R107, R54 ;  /* 0x00000036006b7202 */ /* 0x000fe20000000f00 */
[----:B------:R-:W-:Y:S01]  /*bf10*/  IMAD.MOV.U32 R104, RZ, RZ, R25 ;  /* 0x000000ffff687224 */ /* 0x000fe200078e0019 */
[----:B------:R-:W-:Y:S01]  /*bf20*/  MOV R106, R53 ;  /* 0x00000035006a7202 */ /* 0x000fe20000000f00 */
[----:B------:R-:W-:Y:S01]  /*bf30*/  IMAD.MOV.U32 R105, RZ, RZ, R24 ;  /* 0x000000ffff697224 */ /* 0x000fe200078e0018 */
[----:B------:R-:W-:Y:S01]  /*bf40*/  HMMA.16816.F32 R52, R8, R18, R84 ;  /* 0x000000120834723c */ /* 0x000fe20000001854 */
[----:B------:R-:W1:Y:S01]  /*bf50*/  LDSM.16.MT88.4 R16, [R214+0x9000] ;  /* 0x00900000d610783b */ /* 0x000e620000004200 */
[----:B------:R2:W3:Y:S05]  /*bf60*/  MUFU.EX2 R84, R0 ;  /* 0x0000000000547308 */ /* 0x0004ea0000000800 */
[----:B------:R-:W-:Y:S01]  /*bf70*/  IMAD.MOV.U32 R87, RZ, RZ, R37 ;  /* 0x000000ffff577224 */ /* 0x000fe200078e0025 */
[----:B------:R-:W-:-:S02]  /*bf80*/  MOV R86, R104 ;  /* 0x0000006800567202 */ /* 0x000fc40000000f00 */
        /* <DEDUP_REMOVED lines=9> */
[----:B--2---:R-:W-:Y:S01]  /*c020*/  FFMA.FTZ R0, R192, c[0x0][0x23c], -R7 ;  /* 0x00008f00c0007a23 */ /* 0x004fe20000010807 */
[----:B------:R-:W-:Y:S01]  /*c030*/  MOV R98, R207 ;  /* 0x000000cf00627202 */ /* 0x000fe20000000f00 */
[----:B------:R-:W-:-:S02]  /*c040*/  IMAD.MOV.U32 R109, RZ, RZ, R111 ;  /* 0x000000ffff6d7224 */ /* 0x000fc400078e006f */
[----:B------:R2:W-:Y:S01]  /*c050*/  MUFU.EX2 R183, R0 ;  /* 0x0000000000b77308 */ /* 0x0005e20000000800 */
[----:B------:R-:W-:Y:S02]  /*c060*/  IMAD.MOV.U32 R111, RZ, RZ, R97 ;  /* 0x000000ffff6f7224 */ /* 0x000fe400078e0061 */
[----:B------:R-:W-:Y:S02]  /*c070*/  IMAD.MOV.U32 R97, RZ, RZ, R99 ;  /* 0x000000ffff617224 */ /* 0x000fe400078e0063 */
[----:B------:R-:W-:Y:S02]  /*c080*/  IMAD.MOV.U32 R99, RZ, RZ, R196 ;  /* 0x000000ffff637224 */ /* 0x000fe400078e00c4 */
[----:B--2---:R-:W-:Y:S01]  /*c090*/  FFMA.FTZ R0, R169, c[0x0][0x23c], -R7 ;  /* 0x00008f00a9007a23 */ /* 0x004fe20000010807 */
[----:B-1----:R-:W-:Y:S01]  /*c0a0*/  HMMA.16816.F32 R36, R12, R16, R116 ;  /* 0x000000100c24723c */ /* 0x002fe20000001874 */
[----:B------:R-:W-:Y:S01]  /*c0b0*/  IMAD.MOV.U32 R169, RZ, RZ, R85 ;  /* 0x000000ffffa97224 */ /* 0x000fe200078e0055 */
[----:B------:R-:W-:-:S02]  /*c0c0*/  MOV R85, R87 ;  /* 0x0000005700557202 */ /* 0x000fc40000000f00 */
[----:B------:R-:W-:-:S04]  /*c0d0*/  MOV R87, R105 ;  /* 0x0000006900577202 */ /* 0x000fc80000000f00 */
[C---:B------:R-:W-:Y:S08]  /*c0e0*/  HMMA.16816.F32 R32, R8.reuse, R16, R112 ;  /* 0x000000100820723c */ /* 0x040ff00000001870 */
[-C--:B------:R-:W-:Y:S08]  /*c0f0*/  HMMA.16816.F32 R28, R8, R18.reuse, R88 ;  /* 0x00000012081c723c */ /* 0x080ff00000001858 */
[----:B------:R-:W-:Y:S01]  /*c100*/  HMMA.16816.F32 R44, R12, R18, R44 ;  /* 0x000000120c2c723c */ /* 0x000fe2000000182c */
[----:B------:R-:W1:Y:S07]  /*c110*/  LDSM.16.MT88.4 R16, [R215+0x9000] ;  /* 0x00900000d710783b */ /* 0x000e6e0000004200 */
[C---:B-1----:R-:W-:Y:S01]  /*c120*/  HMMA.16816.F32 R92, R8.reuse, R16, R120 ;  /* 0x00000010085c723c */ /* 0x042fe20000001878 */
[----:B------:R1:W2:Y:S06]  /*c130*/  MUFU.EX2 R123, R0 ;  /* 0x00000000007b7308 */ /* 0x0002ac0000000800 */
[----:B------:R-:W-:Y:S01]  /*c140*/  IMAD.MOV.U32 R122, RZ, RZ, R106 ;  /* 0x000000ffff7a7224 */ /* 0x000fe200078e006a */
[----:B------:R-:W-:Y:S01]  /*c150*/  HMMA.16816.F32 R88, R8, R18, R100 ;  /* 0x000000120858723c */ /* 0x000fe20000001864 */
[----:B------:R-:W-:Y:S01]  /*c160*/  IMAD.MOV.U32 R120, RZ, RZ, R98 ;  /* 0x000000ffff787224 */ /* 0x000fe200078e0062 */
[----:B------:R-:W-:-:S05]  /*c170*/  MOV R121, R99 ;  /* 0x0000006300797202 */ /* 0x000fca0000000f00 */
[----:B------:R-:W-:Y:S01]  /*c180*/  MOV R101, R107 ;  /* 0x0000006b00657202 */ /* 0x000fe20000000f00 */
[C---:B------:R-:W-:Y:S01]  /*c190*/  HMMA.16816.F32 R24, R12.reuse, R16, R124 ;  /* 0x000000100c18723c */ /* 0x040fe2000000187c */
[----:B-1----:R-:W-:Y:S01]  /*c1a0*/  FFMA.FTZ R0, R211, c[0x0][0x23c], -R6 ;  /* 0x00008f00d3007a23 */ /* 0x002fe20000010806 */
[----:B---3--:R-:W-:Y:S01]  /*c1b0*/  MOV R211, R84 ;  /* 0x0000005400d37202 */ /* 0x008fe20000000f00 */
[----:B------:R-:W-:Y:S01]  /*c1c0*/  IMAD.MOV.U32 R102, RZ, RZ, R96 ;  /* 0x000000ffff667224 */ /* 0x000fe200078e0060 */
[----:B------:R-:W-:Y:S01]  /*c1d0*/  MOV R103, R97 ;  /* 0x0000006100677202 */ /* 0x000fe20000000f00 */
[----:B------:R1:W-:Y:S02]  /*c1e0*/  MUFU.EX2 R84, R0 ;  /* 0x0000000000547308 */ /* 0x0003e40000000800 */
[----:B------:R-:W-:Y:S01]  /*c1f0*/  IMAD.MOV.U32 R127, RZ, RZ, R108 ;  /* 0x000000ffff7f7224 */ /* 0x000fe200078e006c */
[----:B------:R-:W-:Y:S01]  /*c200*/  HMMA.16816.F32 R20, R12, R18, R20 ;  /* 0x000000120c14723c */ /* 0x000fe20000001814 */
[----:B------:R-:W3:Y:S01]  /*c210*/  LDSM.16.MT88.4 R16, [R213+0x9800] ;  /* 0x00980000d510783b */ /* 0x000ee20000004200 */
[----:B------:R-:W-:Y:S01]  /*c220*/  MOV R126, R109 ;  /* 0x0000006d007e7202 */ /* 0x000fe20000000f00 */
[----:B------:R-:W-:Y:S01]  /*c230*/  IMAD.MOV.U32 R125, RZ, RZ, R110 ;  /* 0x000000ffff7d7224 */ /* 0x000fe200078e006e */
[----:B------:R-:W-:-:S03]  /*c240*/  MOV R124, R111 ;  /* 0x0000006f007c7202 */ /* 0x000fc60000000f00 */
[----:B------:R-:W-:Y:S02]  /*c250*/  F2FP.PACK_AB R12, R211, R206 ;  /* 0x000000ced30c723e */ /* 0x000fe400000000ff */
[----:B--2---:R-:W-:Y:S01]  /*c260*/  F2FP.PACK_AB R14, R123, R183 ;  /* 0x000000b77b0e723e */ /* 0x004fe200000000ff */
[----:B-1----:R-:W-:Y:S01]  /*c270*/  FFMA.FTZ R0, R200, c[0x0][0x23c], -R6 ;  /* 0x00008f00c8007a23 */ /* 0x002fe20000010806 */
[----:B------:R-:W-:-:S03]  /*c280*/  MOV R200, R121 ;  /* 0x0000007900c87202 */ /* 0x000fc60000000f00 */
[----:B------:R1:W-:Y:S02]  /*c290*/  MUFU.EX2 R8, R0 ;  /* 0x0000000000087308 */ /* 0x0003e40000000800 */
[----:B-1----:R-:W-:-:S06]  /*c2a0*/  FFMA.FTZ R0, R184, c[0x0][0x23c], -R6 ;  /* 0x00008f00b8007a23 */ /* 0x002fcc0000010806 */
[----:B------:R1:W-:Y:S02]  /*c2b0*/  MUFU.EX2 R207, R0 ;  /* 0x0000000000cf7308 */ /* 0x0003e40000000800 */
[----:B-1----:R-:W-:Y:S02]  /*c2c0*/  FFMA.FTZ R0, R166, c[0x0][0x23c], -R6 ;  /* 0x00008f00a6007a23 */ /* 0x002fe40000010806 */
[----:B------:R-:W-:-:S04]  /*c2d0*/  FFMA.FTZ R166, R132, c[0x0][0x23c], -R7 ;  /* 0x00008f0084a67a23 */ /* 0x000fc80000010807 */
[----:B------:R1:W2:Y:S02]  /*c2e0*/  MUFU.EX2 R100, R0 ;  /* 0x0000000000647308 */ /* 0x0002a40000000800 */
[----:B-1----:R-:W-:Y:S01]  /*c2f0*/  FFMA.FTZ R0, R210, c[0x0][0x23c], -R5 ;  /* 0x00008f00d2007a23 */ /* 0x002fe20000010805 */
[----:B--2---:R-:W-:-:S05]  /*c300*/  F2FP.PACK_AB R15, R100, R207 ;  /* 0x000000cf640f723e */ /* 0x004fca00000000ff */
[----:B------:R1:W-:Y:S02]  /*c310*/  MUFU.EX2 R196, R0 ;  /* 0x0000000000c47308 */ /* 0x0003e40000000800 */
[----:B-1----:R-:W-:-:S06]  /*c320*/  FFMA.FTZ R0, R199, c[0x0][0x23c], -R5 ;  /* 0x00008f00c7007a23 */ /* 0x002fcc0000010805 */
[----:B------:R1:W2:Y:S02]  /*c330*/  MUFU.EX2 R184, R0 ;  /* 0x0000000000b87308 */ /* 0x0002a40000000800 */
[----:B-1----:R-:W-:Y:S01]  /*c340*/  FFMA.FTZ R0, R185, c[0x0][0x23c], -R5 ;  /* 0x00008f00b9007a23 */ /* 0x002fe20000010805 */
[----:B------:R-:W-:Y:S02]  /*c350*/  MOV R185, R8 ;  /* 0x0000000800b97202 */ /* 0x000fe40000000f00 */
[----:B--2---:R-:W-:-:S03]  /*c360*/  F2FP.PACK_AB R8, R184, R196 ;  /* 0x000000c4b808723e */ /* 0x004fc600000000ff */
[----:B------:R1:W-:Y:S01]  /*c370*/  MUFU.EX2 R231, R0 ;  /* 0x0000000000e77308 */ /* 0x0003e20000000800 */
[----:B------:R-:W-:-:S07]  /*c380*/  F2FP.PACK_AB R13, R185, R84 ;  /* 0x00000054b90d723e */ /* 0x000fce00000000ff */
[----:B---3--:R-:W-:Y:S01]  /*c390*/  HMMA.16816.F32 R116, R12, R16, R76 ;  /* 0x000000100c74723c */ /* 0x008fe2000000184c */
[----:B-1----:R-:W-:Y:S02]  /*c3a0*/  FFMA.FTZ R0, R150, c[0x0][0x23c], -R5 ;  /* 0x00008f0096007a23 */ /* 0x002fe40000010805 */
[----:B------:R-:W-:Y:S02]  /*c3b0*/  FFMA.FTZ R150, R135, c[0x0][0x23c], -R7 ;  /* 0x00008f0087967a23 */ /* 0x000fe40000010807 */
        /* <DEDUP_REMOVED lines=8> */
[----:B--2---:R-:W-:-:S05]  /*c440*/  F2FP.PACK_AB R9, R192, R191 ;  /* 0x000000bfc009723e */ /* 0x004fca00000000ff */
[----:B------:R1:W-:Y:S02]  /*c450*/  MUFU.EX2 R233, R0 ;  /* 0x0000000000e97308 */ /* 0x0003e40000000800 */
[----:B-1----:R-:W-:Y:S02]  /*c460*/  FFMA.FTZ R0, R167, c[0x0][0x23c], -R3 ;  /* 0x00008f00a7007a23 */ /* 0x002fe40000010803 */
[----:B------:R-:W-:-:S04]  /*c470*/  IMAD.MOV.U32 R167, RZ, RZ, R86 ;  /* 0x000000ffffa77224 */ /* 0x000fc800078e0056 */
[----:B------:R-:W1:Y:S01]  /*c480*/  MUFU.EX2 R186, R0 ;  /* 0x0000000000ba7308 */ /* 0x000e620000000800 */
[----:B------:R-:W-:Y:S02]  /*c490*/  IMAD.MOV.U32 R86, RZ, RZ, R104 ;  /* 0x000000ffff567224 */ /* 0x000fe400078e0068 */
[----:B------:R-:W-:Y:S01]  /*c4a0*/  HMMA.16816.F32 R104, R12, R18, R40 ;  /* 0x000000120c68723c */ /* 0x000fe20000001828 */
[----:B-1----:R-:W-:Y:S01]  /*c4b0*/  F2FP.PACK_AB R11, R186, R233 ;  /* 0x000000e9ba0b723e */ /* 0x002fe200000000ff */
[----:B------:R-:W-:-:S06]  /*c4c0*/  FFMA.FTZ R0, R205, c[0x0][0x23c], -R7 ;  /* 0x00008f00cd007a23 */ /* 0x000fcc0000010807 */
[C---:B------:R-:W-:Y:S08]  /*c4d0*/  HMMA.16816.F32 R112, R8.reuse, R16, R80 ;  /* 0x000000100870723c */ /* 0x040ff00000001850 */
[----:B------:R-:W-:Y:S01]  /*c4e0*/  HMMA.16816.F32 R108, R8, R18, R64 ;  /* 0x00000012086c723c */ /* 0x000fe20000001840 */
[----:B------:R-:W1:Y:S07]  /*c4f0*/  LDSM.16.MT88.4 R16, [R216+0x9800] ;  /* 0x00980000d810783b */ /* 0x000e6e0000004200 */
[----:B-1----:R-:W-:Y:S07]  /*c500*/  HMMA.16816.F32 R96, R12, R16, R60 ;  /* 0x000000100c60723c */ /* 0x002fee000000183c */
[----:B------:R-:W-:Y:S01]  /*c510*/  IMAD.MOV.U32 R60, RZ, RZ, R206 ;  /* 0x000000ffff3c7224 */ /* 0x000fe200078e00ce */
[----:B------:R-:W-:Y:S01]  /*c520*/  MOV R61, R84 ;  /* 0x00000054003d7202 */ /* 0x000fe20000000f00 */
[----:B------:R-:W-:Y:S01]  /*c530*/  IMAD.MOV.U32 R62, RZ, RZ, R85 ;  /* 0x000000ffff3e7224 */ /* 0x000fe200078e0055 */
[----:B------:R-:W-:Y:S01]  /*c540*/  MOV R63, R86 ;  /* 0x00000056003f7202 */ /* 0x000fe20000000f00 */
[----:B------:R-:W-:Y:S01]  /*c550*/  IMAD.MOV.U32 R206, RZ, RZ, R87 ;  /* 0x000000ffffce7224 */ /* 0x000fe200078e0057 */
[C---:B------:R-:W-:Y:S08]  /*c560*/  HMMA.16816.F32 R80, R8.reuse, R18, R52 ;  /* 0x000000120850723c */ /* 0x040ff00000001834 */
[----:B------:R-:W-:Y:S07]  /*c570*/  HMMA.16816.F32 R84, R8, R16, R56 ;  /* 0x000000100854723c */ /* 0x000fee0000001838 */
[----:B------:R-:W-:Y:S01]  /*c580*/  IMAD.MOV.U32 R58, RZ, RZ, R120 ;  /* 0x000000ffff3a7224 */ /* 0x000fe200078e0078 */
[----:B------:R-:W-:Y:S01]  /*c590*/  HMMA.16816.F32 R76, R12, R18, R48 ;  /* 0x000000120c4c723c */ /* 0x000fe20000001830 */
[----:B------:R-:W1:Y:S01]  /*c5a0*/  LDSM.16.MT88.4 R16, [R214+0x9800] ;  /* 0x00980000d610783b */ /* 0x000e620000004200 */
[----:B------:R-:W-:Y:S01]  /*c5b0*/  IMAD.MOV.U32 R56, RZ, RZ, R122 ;  /* 0x000000ffff387224 */ /* 0x000fe200078e007a */
[----:B------:R-:W-:-:S02]  /*c5c0*/  MOV R57, R101 ;  /* 0x0000006500397202 */ /* 0x000fc40000000f00 */
[----:B------:R-:W-:Y:S02]  /*c5d0*/  MOV R59, R103 ;  /* 0x00000067003b7202 */ /* 0x000fe40000000f00 */
[----:B------:R-:W-:Y:S01]  /*c5e0*/  MOV R51, R123 ;  /* 0x0000007b00337202 */ /* 0x000fe20000000f00 */
[----:B------:R-:W-:Y:S01]  /*c5f0*/  IMAD.MOV.U32 R49, RZ, RZ, R100 ;  /* 0x000000ffff317224 */ /* 0x000fe200078e0064 */
[----:B------:R-:W-:Y:S02]  /*c600*/  MOV R50, R208 ;  /* 0x000000d000327202 */ /* 0x000fe40000000f00 */
[----:B------:R-:W-:Y:S02]  /*c610*/  MOV R208, R252 ;  /* 0x000000fc00d07202 */ /* 0x000fe40000000f00 */
[----:B------:R-:W-:Y:S01]  /*c620*/  MOV R48, R251 ;  /* 0x000000fb00307202 */ /* 0x000fe20000000f00 */
[-C--:B-1----:R-:W-:Y:S08]  /*c630*/  HMMA.16816.F32 R120, R12, R16.reuse, R36 ;  /* 0x000000100c78723c */ /* 0x082ff00000001824 */
[C---:B------:R-:W-:Y:S08]  /*c640*/  HMMA.16816.F32 R40, R8.reuse, R16, R32 ;  /* 0x000000100828723c */ /* 0x040ff00000001820 */
[-C--:B------:R-:W-:Y:S08]  /*c650*/  HMMA.16816.F32 R36, R8, R18.reuse, R28 ;  /* 0x000000120824723c */ /* 0x080ff0000000181c */
[----:B------:R-:W-:Y:S01]  /*c660*/  HMMA.16816.F32 R100, R12, R18, R44 ;  /* 0x000000120c64723c */ /* 0x000fe2000000182c */
[----:B------:R-:W1:Y:S01]  /*c670*/  LDSM.16.MT88.4 R16, [R215+0x9800] ;  /* 0x00980000d710783b */ /* 0x000e620000004200 */
[----:B------:R2:W3:Y:S05]  /*c680*/  MUFU.EX2 R44, R0 ;  /* 0x00000000002c7308 */ /* 0x0004ea0000000800 */
[----:B------:R-:W-:Y:S01]  /*c690*/  MOV R45, R51 ;  /* 0x00000033002d7202 */ /* 0x000fe20000000f00 */
[----:B------:R-:W-:Y:S01]  /*c6a0*/  IMAD.MOV.U32 R51, RZ, RZ, R250 ;  /* 0x000000ffff337224 */ /* 0x000fe200078e00fa */
[----:B------:R-:W-:-:S02]  /*c6b0*/  MOV R46, R56 ;  /* 0x00000038002e7202 */ /* 0x000fc40000000f00 */
[----:B------:R-:W-:Y:S01]  /*c6c0*/  MOV R56, R169 ;  /* 0x000000a900387202 */ /* 0x000fe20000000f00 */
[--C-:B------:R-:W-:Y:S02]  /*c6d0*/  FFMA.FTZ R169, R68, c[0x0][0x23c], -R7.reuse ;  /* 0x00008f0044a97a23 */ /* 0x100fe40000010807 */
[--C-:B------:R-:W-:Y:S02]  /*c6e0*/  FFMA.FTZ R68, R153, c[0x0][0x23c], -R6.reuse ;  /* 0x00008f0099447a23 */ /* 0x100fe40000010806 */
[----:B------:R-:W-:Y:S02]  /*c6f0*/  FFMA.FTZ R153, R140, c[0x0][0x23c], -R6 ;  /* 0x00008f008c997a23 */ /* 0x000fe40000010806 */
[----:B--2---:R-:W-:Y:S02]  /*c700*/  FFMA.FTZ R0, R197, c[0x0][0x23c], -R7 ;  /* 0x00008f00c5007a23 */ /* 0x004fe40000010807 */
[--C-:B------:R-:W-:Y:S02]  /*c710*/  FFMA.FTZ R140, R155, c[0x0][0x23c], -R5.reuse ;  /* 0x00008f009b8c7a23 */ /* 0x100fe40000010805 */
[----:B------:R2:W-:Y:S01]  /*c720*/  MUFU.EX2 R47, R0 ;  /* 0x00000000002f7308 */ /* 0x0005e20000000800 */
[----:B------:R-:W-:-:S02]  /*c730*/  FFMA.FTZ R155, R133, c[0x0][0x23c], -R5 ;  /* 0x00008f00859b7a23 */ /* 0x000fc40000010805 */
[----:B--2---:R-:W-:Y:S01]  /*c740*/  FFMA.FTZ R0, R181, c[0x0][0x23c], -R7 ;  /* 0x00008f00b5007a23 */ /* 0x004fe20000010807 */
[----:B---3--:R-:W-:Y:S01]  /*c750*/  MOV R181, R44 ;  /* 0x0000002c00b57202 */ /* 0x008fe20000000f00 */
[-C--:B-1----:R-:W-:Y:S03]  /*c760*/  HMMA.16816.F32 R64, R12, R16.reuse, R24 ;  /* 0x000000100c40723c */ /* 0x082fe60000001818 */
[----:B------:R1:W-:Y:S04]  /*c770*/  MUFU.EX2 R199, R0 ;  /* 0x0000000000c77308 */ /* 0x0003e80000000800 */
[----:B------:R-:W-:Y:S01]  /*c780*/  IMAD.MOV.U32 R26, RZ, RZ, R45 ;  /* 0x000000ffff1a7224 */ /* 0x000fe200078e002d */
[----:B------:R-:W-:Y:S01]  /*c790*/  HMMA.16816.F32 R32, R8, R16, R92 ;  /* 0x000000100820723c */ /* 0x000fe2000000185c */
[----:B------:R-:W-:Y:S01]  /*c7a0*/  MOV R45, R248 ;  /* 0x000000f8002d7202 */ /* 0x000fe20000000f00 */
[----:B------:R-:W-:-:S02]  /*c7b0*/  FFMA.FTZ R25, R179, c[0x0][0x23c], -R5 ;  /* 0x00008f00b3197a23 */ /* 0x000fc40000010805 */
[----:B------:R-:W-:Y:S02]  /*c7c0*/  FFMA.FTZ R24, R177, c[0x0][0x23c], -R5 ;  /* 0x00008f00b1187a23 */ /* 0x000fe40000010805 */
[----:B------:R-:W-:Y:S01]  /*c7d0*/  IMAD.MOV.U32 R177, RZ, RZ, R210 ;  /* 0x000000ffffb17224 */ /* 0x000fe200078e00d2 */
[----:B------:R-:W-:Y:S01]  /*c7e0*/  MOV R17, R247 ;  /* 0x000000f700117202 */ /* 0x000fe20000000f00 */
[-C--:B------:R-:W-:Y:S01]  /*c7f0*/  HMMA.16816.F32 R52, R12, R18.reuse, R20 ;  /* 0x000000120c34723c */ /* 0x080fe20000001814 */
[----:B-1----:R-:W-:Y:S01]  /*c800*/  FFMA.FTZ R0, R168, c[0x0][0x23c], -R7 ;  /* 0x00008f00a8007a23 */ /* 0x002fe20000010807 */
[----:B------:R-:W1:Y:S01]  /*c810*/  LDSM.16.MT88.4 R12, [R213+0xa000] ;  /* 0x00a00000d50c783b */ /* 0x000e620000004200 */
[----:B------:R-:W-:Y:S01]  /*c820*/  MOV R93, R233 ;  /* 0x000000e9005d7202 */ /* 0x000fe20000000f00 */
[----:B------:R-:W-:Y:S01]  /*c830*/  IMAD.MOV.U32 R92, RZ, RZ, R231 ;  /* 0x000000ffff5c7224 */ /* 0x000fe200078e00e7 */
[----:B------:R2:W-:Y:S01]  /*c840*/  MUFU.EX2 R27, R0 ;  /* 0x00000000001b7308 */ /* 0x0005e20000000800 */
[----:B------:R-:W-:Y:S01]  /*c850*/  MOV R16, R2 ;  /* 0x0000000200107202 */ /* 0x000fe20000000f00 */
[----:B------:R-:W-:Y:S01]  /*c860*/  FFMA.FTZ R2, R193, c[0x0][0x23c], -R3 ;  /* 0x00008f00c1027a23 */ /* 0x000fe20000010803 */
[----:B------:R-:W-:Y:S01]  /*c870*/  MOV R95, R46 ;  /* 0x0000002e005f7202 */ /* 0x000fe20000000f00 */
[----:B------:R-:W-:Y:S01]  /*c880*/  FFMA.FTZ R168, R69, c[0x0][0x23c], -R7 ;  /* 0x00008f0045a87a23 */ /* 0x000fe20000010807 */
[----:B------:R-:W-:Y:S01]  /*c890*/  MOV R46, R173 ;  /* 0x000000ad002e7202 */ /* 0x000fe20000000f00 */
[--C-:B------:R-:W-:Y:S01]  /*c8a0*/  FFMA.FTZ R69, R154, c[0x0][0x23c], -R6.reuse ;  /* 0x00008f009a457a23 */ /* 0x100fe20000010806 */
[----:B------:R-:W-:Y:S01]  /*c8b0*/  HMMA.16816.F32 R28, R8, R18, R88 ;  /* 0x00000012081c723c */ /* 0x000fe20000001858 */
[----:B------:R-:W-:-:S02]  /*c8c0*/  FFMA.FTZ R154, R139, c[0x0][0x23c], -R6 ;  /* 0x00008f008b9a7a23 */ /* 0x000fc40000010806 */
[----:B------:R-:W-:Y:S02]  /*c8d0*/  FFMA.FTZ R139, R143, c[0x0][0x23c], -R5 ;  /* 0x00008f008f8b7a23 */ /* 0x000fe40000010805 */
[----:B------:R-:W-:Y:S02]  /*c8e0*/  FFMA.FTZ R143, R162, c[0x0][0x23c], -R3 ;  /* 0x00008f00a28f7a23 */ /* 0x000fe40000010803 */
[--C-:B------:R-:W-:Y:S02]  /*c8f0*/  FFMA.FTZ R23, R175, c[0x0][0x23c], -R5.reuse ;  /* 0x00008f00af177a23 */ /* 0x100fe40000010805 */
[--C-:B--2---:R-:W-:Y:S01]  /*c900*/  FFMA.FTZ R0, R203, c[0x0][0x23c], -R6.reuse ;  /* 0x00008f00cb007a23 */ /* 0x104fe20000010806 */
[----:B------:R-:W-:Y:S01]  /*c910*/  MOV R203, R45 ;  /* 0x0000002d00cb7202 */ /* 0x000fe20000000f00 */
[----:B------:R-:W-:Y:S01]  /*c920*/  FFMA.FTZ R173, R129, c[0x0][0x23c], -R6 ;  /* 0x00008f0081ad7a23 */ /* 0x000fe20000010806 */
[----:B------:R-:W-:Y:S01]  /*c930*/  MUFU.EX2 R210, R23 ;  /* 0x0000001700d27308 */ /* 0x000fe20000000800 */
[----:B------:R-:W-:-:S02]  /*c940*/  FFMA.FTZ R22, R163, c[0x0][0x23c], -R5 ;  /* 0x00008f00a3167a23 */ /* 0x000fc40000010805 */
[--C-:B------:R-:W-:Y:S02]  /*c950*/  FFMA.FTZ R20, R178, c[0x0][0x23c], -R3.reuse ;  /* 0x00008f00b2147a23 */ /* 0x100fe40000010803 */
[----:B------:R-:W-:Y:S02]  /*c960*/  IMAD.MOV.U32 R178, RZ, RZ, R92 ;  /* 0x000000ffffb27224 */ /* 0x000fe400078e005c */
[----:B------:R-:W-:Y:S01]  /*c970*/  IMAD.MOV.U32 R45, RZ, RZ, R56 ;  /* 0x000000ffff2d7224 */ /* 0x000fe200078e0038 */
[----:B------:R2:W-:Y:S01]  /*c980*/  MUFU.EX2 R252, R0 ;  /* 0x0000000000fc7308 */ /* 0x0005e20000000800 */
[----:B------:R-:W-:-:S07]  /*c990*/  FFMA.FTZ R21, R180, c[0x0][0x23c], -R3 ;  /* 0x00008f00b4157a23 */ /* 0x000fce0000010803 */
[----:B------:R-:W-:Y:S01]  /*c9a0*/  MUFU.EX2 R205, R20 ;  /* 0x0000001400cd7308 */ /* 0x000fe20000000800 */
[----:B--2---:R-:W-:-:S07]  /*c9b0*/  FFMA.FTZ R0, R189, c[0x0][0x23c], -R6 ;  /* 0x00008f00bd007a23 */ /* 0x004fce0000010806 */
[----:B------:R2:W3:Y:S02]  /*c9c0*/  MUFU.EX2 R189, R0 ;  /* 0x0000000000bd7308 */ /* 0x0004e40000000800 */
[--C-:B--2---:R-:W-:Y:S01]  /*c9d0*/  FFMA.FTZ R0, R174, c[0x0][0x23c], -R6.reuse ;  /* 0x00008f00ae007a23 */ /* 0x104fe20000010806 */
[----:B---3--:R-:W-:Y:S01]  /*c9e0*/  F2FP.PACK_AB R9, R189, R252 ;  /* 0x000000fcbd09723e */ /* 0x008fe200000000ff */
[----:B------:R-:W-:-:S04]  /*c9f0*/  FFMA.FTZ R174, R128, c[0x0][0x23c], -R6 ;  /* 0x00008f0080ae7a23 */ /* 0x000fc80000010806 */
[----:B------:R2:W-:Y:S02]  /*ca00*/  MUFU.EX2 R197, R0 ;  /* 0x0000000000c57308 */ /* 0x0005e40000000800 */
[----:B--2---:R-:W-:Y:S02]  /*ca10*/  FFMA.FTZ R0, R149, c[0x0][0x23c], -R6 ;  /* 0x00008f0095007a23 */ /* 0x004fe40000010806 */
[----:B------:R-:W-:-:S04]  /*ca20*/  FFMA.FTZ R149, R141, c[0x0][0x23c], -R7 ;  /* 0x00008f008d957a23 */ /* 0x000fc80000010807 */
[----:B------:R2:W3:Y:S01]  /*ca30*/  MUFU.EX2 R94, R0 ;  /* 0x00000000005e7308 */ /* 0x0004e20000000800 */
[--C-:B------:R-:W-:Y:S02]  /*ca40*/  FFMA.FTZ R141, R161, c[0x0][0x23c], -R5.reuse ;  /* 0x00008f00a18d7a23 */ /* 0x100fe40000010805 */
[----:B--2---:R-:W-:Y:S02]  /*ca50*/  FFMA.FTZ R0, R204, c[0x0][0x23c], -R5 ;  /* 0x00008f00cc007a23 */ /* 0x004fe40000010805 */
[----:B---3--:R-:W-:Y:S01]  /*ca60*/  IMAD.MOV.U32 R175, RZ, RZ, R94 ;  /* 0x000000ffffaf7224 */ /* 0x008fe200078e005e */
[----:B------:R-:W-:Y:S02]  /*ca70*/  MOV R94, R26 ;  /* 0x0000001a005e7202 */ /* 0x000fe40000000f00 */
[----:B------:R2:W-:Y:S01]  /*ca80*/  MUFU.EX2 R251, R0 ;  /* 0x0000000000fb7308 */ /* 0x0005e20000000800 */
[----:B------:R-:W-:Y:S01]  /*ca90*/  FFMA.FTZ R26, R171, c[0x0][0x23c], -R3 ;  /* 0x00008f00ab1a7a23 */ /* 0x000fe20000010803 */
[----:B------:R-:W-:-:S02]  /*caa0*/  F2FP.PACK_AB R11, R175, R197 ;  /* 0x000000c5af0b723e */ /* 0x000fc400000000ff */
[----:B------:R-:W-:Y:S01]  /*cab0*/  MOV R161, R94 ;  /* 0x0000005e00a17202 */ /* 0x000fe20000000f00 */
[----:B------:R-:W-:Y:S01]  /*cac0*/  IMAD.MOV.U32 R94, RZ, RZ, R49 ;  /* 0x000000ffff5e7224 */ /* 0x000fe200078e0031 */
[----:B------:R-:W-:Y:S02]  /*cad0*/  MOV R49, R62 ;  /* 0x0000003e00317202 */ /* 0x000fe40000000f00 */
[----:B------:R-:W-:Y:S02]  /*cae0*/  MUFU.EX2 R204, R21 ;  /* 0x0000001500cc7308 */ /* 0x000fe40000000800 */
[----:B------:R-:W-:Y:S01]  /*caf0*/  MOV R163, R94 ;  /* 0x0000005e00a37202 */ /* 0x000fe20000000f00 */
[----:B------:R-:W-:Y:S02]  /*cb00*/  IMAD.MOV.U32 R171, RZ, RZ, R49 ;  /* 0x000000ffffab7224 */ /* 0x000fe400078e0031 */
[----:B--2---:R-:W-:Y:S02]  /*cb10*/  FFMA.FTZ R0, R190, c[0x0][0x23c], -R5 ;  /* 0x00008f00be007a23 */ /* 0x004fe40000010805 */
[----:B------:R-:W-:-:S02]  /*cb20*/  IMAD.MOV.U32 R190, RZ, RZ, R47 ;  /* 0x000000ffffbe7224 */ /* 0x000fc400078e002f */
[----:B------:R-:W-:Y:S01]  /*cb30*/  IMAD.MOV.U32 R47, RZ, RZ, R57 ;  /* 0x000000ffff2f7224 */ /* 0x000fe200078e0039 */
[----:B------:R2:W3:Y:S01]  /*cb40*/  MUFU.EX2 R250, R0 ;  /* 0x0000000000fa7308 */ /* 0x0004e20000000800 */
[----:B------:R-:W-:Y:S01]  /*cb50*/  MOV R57, R167 ;  /* 0x000000a700397202 */ /* 0x000fe20000000f00 */
[----:B------:R-:W-:Y:S01]  /*cb60*/  FFMA.FTZ R167, R74, c[0x0][0x23c], -R7 ;  /* 0x00008f004aa77a23 */ /* 0x000fe20000010807 */
[----:B------:R-:W-:Y:S01]  /*cb70*/  F2FP.PACK_AB R8, R190, R181 ;  /* 0x000000b5be08723e */ /* 0x000fe200000000ff */
[--C-:B------:R-:W-:Y:S01]  /*cb80*/  FFMA.FTZ R74, R170, c[0x0][0x23c], -R6.reuse ;  /* 0x00008f00aa4a7a23 */ /* 0x100fe20000010806 */
[----:B------:R-:W-:Y:S01]  /*cb90*/  MOV R44, R47 ;  /* 0x0000002f002c7202 */ /* 0x000fe20000000f00 */
[----:B------:R-:W-:Y:S02]  /*cba0*/  IMAD.MOV.U32 R47, RZ, RZ, R249 ;  /* 0x000000ffff2f7224 */ /* 0x000fe400078e00f9 */
[----:B------:R-:W-:Y:S01]  /*cbb0*/  FFMA.FTZ R170, R131, c[0x0][0x23c], -R6 ;  /* 0x00008f0083aa7a23 */ /* 0x000fe20000010806 */
[----:B------:R-:W-:-:S02]  /*cbc0*/  MOV R162, R44 ;  /* 0x0000002c00a27202 */ /* 0x000fc40000000f00 */
[----:B------:R-:W-:Y:S01]  /*cbd0*/  MOV R44, R51 ;  /* 0x00000033002c7202 */ /* 0x000fe20000000f00 */
[----:B------:R-:W-:Y:S01]  /*cbe0*/  IMAD.MOV.U32 R51, RZ, RZ, R211 ;  /* 0x000000ffff337224 */ /* 0x000fe200078e00d3 */
[----:B------:R-:W-:Y:S02]  /*cbf0*/  MOV R211, R4 ;  /* 0x0000000400d37202 */ /* 0x000fe40000000f00 */
[----:B------:R-:W-:Y:S01]  /*cc00*/  MOV R92, R47 ;  /* 0x0000002f005c7202 */ /* 0x000fe20000000f00 */
[----:B--2---:R-:W-:Y:S01]  /*cc10*/  FFMA.FTZ R0, R188, c[0x0][0x23c], -R5 ;  /* 0x00008f00bc007a23 */ /* 0x004fe20000010805 */
[----:B------:R-:W-:Y:S01]  /*cc20*/  MOV R188, R27 ;  /* 0x0000001b00bc7202 */ /* 0x000fe20000000f00 */
[--C-:B------:R-:W-:Y:S01]  /*cc30*/  FFMA.FTZ R27, R152, c[0x0][0x23c], -R6.reuse ;  /* 0x00008f00981b7a23 */ /* 0x100fe20000010806 */
[----:B---3--:R-:W-:Y:S01]  /*cc40*/  F2FP.PACK_AB R4, R250, R251 ;  /* 0x000000fbfa04723e */ /* 0x008fe200000000ff */
[----:B------:R2:W-:Y:S01]  /*cc50*/  MUFU.EX2 R249, R0 ;  /* 0x0000000000f97308 */ /* 0x0005e20000000800 */
[----:B------:R-:W-:Y:S01]  /*cc60*/  FFMA.FTZ R152, R144, c[0x0][0x23c], -R6 ;  /* 0x00008f0090987a23 */ /* 0x000fe20000010806 */
[----:B------:R-:W-:Y:S01]  /*cc70*/  F2FP.PACK_AB R10, R188, R199 ;  /* 0x000000c7bc0a723e */ /* 0x000fe200000000ff */
[--C-:B------:R-:W-:Y:S01]  /*cc80*/  FFMA.FTZ R144, R159, c[0x0][0x23c], -R3.reuse ;  /* 0x00008f009f907a23 */ /* 0x100fe20000010803 */
[----:B------:R-:W-:Y:S01]  /*cc90*/  MOV R47, R60 ;  /* 0x0000003c002f7202 */ /* 0x000fe20000000f00 */
[----:B------:R-:W-:Y:S01]  /*cca0*/  FFMA.FTZ R159, R134, c[0x0][0x23c], -R3 ;  /* 0x00008f00869f7a23 */ /* 0x000fe20000010803 */
[----:B------:R-:W-:-:S03]  /*ccb0*/  MOV R179, R51 ;  /* 0x0000003300b37202 */ /* 0x000fc60000000f00 */
[C---:B-1----:R-:W-:Y:S01]  /*ccc0*/  HMMA.16816.F32 R132, R8.reuse, R12, R116 ;  /* 0x0000000c0884723c */ /* 0x042fe20000001874 */
[----:B--2---:R-:W-:Y:S02]  /*ccd0*/  FFMA.FTZ R0, R172, c[0x0][0x23c], -R5 ;  /* 0x00008f00ac007a23 */ /* 0x004fe40000010805 */
[----:B------:R-:W-:Y:S02]  /*cce0*/  FFMA.FTZ R172, R130, c[0x0][0x23c], -R6 ;  /* 0x00008f0082ac7a23 */ /* 0x000fe40000010806 */
[----:B------:R1:W2:Y:S03]  /*ccf0*/  MUFU.EX2 R248, R0 ;  /* 0x0000000000f87308 */ /* 0x0002a60000000800 */
[----:B------:R-:W-:Y:S01]  /*cd00*/  HMMA.16816.F32 R128, R8, R14, R104 ;  /* 0x0000000e0880723c */ /* 0x000fe20000001868 */
[----:B-1----:R-:W-:Y:S01]  /*cd10*/  FFMA.FTZ R0, R232, c[0x0][0x23c], -R3 ;  /* 0x00008f00e8007a23 */ /* 0x002fe20000010803 */
[----:B--2---:R-:W-:-:S03]  /*cd20*/  F2FP.PACK_AB R6, R248, R249 ;  /* 0x000000f9f806723e */ /* 0x004fc600000000ff */
[----:B------:R1:W-:Y:S08]  /*cd30*/  MUFU.EX2 R232, R2 ;  /* 0x0000000200e87308 */ /* 0x0003f00000000800 */
[----:B------:R2:W-:Y:S01]  /*cd40*/  MUFU.EX2 R247, R0 ;  /* 0x0000000000f77308 */ /* 0x0005e20000000800 */
[----:B-1----:R-:W-:Y:S02]  /*cd50*/  FFMA.FTZ R2, R176, c[0x0][0x23c], -R3 ;  /* 0x00008f00b0027a23 */ /* 0x002fe40000010803 */
[----:B------:R-:W-:Y:S01]  /*cd60*/  IMAD.MOV.U32 R176, RZ, RZ, R95 ;  /* 0x000000ffffb07224 */ /* 0x000fe200078e005f */
[----:B------:R-:W-:-:S02]  /*cd70*/  MOV R95, R50 ;  /* 0x00000032005f7202 */ /* 0x000fc40000000f00 */
[----:B------:R-:W-:Y:S01]  /*cd80*/  MOV R50, R63 ;  /* 0x0000003f00327202 */ /* 0x000fe20000000f00 */
[----:B--2---:R-:W-:Y:S01]  /*cd90*/  FFMA.FTZ R0, R198, c[0x0][0x23c], -R3 ;  /* 0x00008f00c6007a23 */ /* 0x004fe20000010803 */
[----:B------:R-:W-:Y:S02]  /*cda0*/  MOV R198, R93 ;  /* 0x0000005d00c67202 */ /* 0x000fe40000000f00 */
[----:B------:R-:W-:Y:S01]  /*cdb0*/  MOV R93, R48 ;  /* 0x00000030005d7202 */ /* 0x000fe20000000f00 */
[----:B------:R1:W2:Y:S01]  /*cdc0*/  MUFU.EX2 R233, R0 ;  /* 0x0000000000e97308 */ /* 0x0002a20000000800 */
[----:B------:R-:W-:-:S05]  /*cdd0*/  IMAD.MOV.U32 R48, RZ, RZ, R61 ;  /* 0x000000ffff307224 */ /* 0x000fca00078e003d */
[----:B------:R-:W-:Y:S01]  /*cde0*/  MOV R193, R48 ;  /* 0x0000003000c17202 */ /* 0x000fe20000000f00 */
[----:B-1----:R-:W-:Y:S01]  /*cdf0*/  FFMA.FTZ R0, R187, c[0x0][0x23c], -R3 ;  /* 0x00008f00bb007a23 */ /* 0x002fe20000010803 */
[----:B--2---:R-:W-:Y:S01]  /*ce00*/  F2FP.PACK_AB R5, R233, R247 ;  /* 0x000000f7e905723e */ /* 0x004fe200000000ff */
[----:B------:R-:W-:Y:S01]  /*ce10*/  IMAD.MOV.U32 R3, RZ, RZ, R95 ;  /* 0x000000ffff037224 */ /* 0x000fe200078e005f */
[----:B------:R-:W-:Y:S01]  /*ce20*/  MOV R187, R47 ;  /* 0x0000002f00bb7202 */ /* 0x000fe20000000f00 */
[----:B------:R-:W1:Y:S02]  /*ce30*/  MUFU.EX2 R231, R0 ;  /* 0x0000000000e77308 */ /* 0x000e640000000800 */
[----:B-1----:R-:W-:Y:S01]  /*ce40*/  F2FP.PACK_AB R7, R231, R232 ;  /* 0x000000e8e707723e */ /* 0x002fe200000000ff */
[----:B------:R-:W-:Y:S02]  /*ce50*/  FADD.FTZ R0, R17, R16 ;  /* 0x0000001011007221 */ /* 0x000fe40000010000 */
[----:B------:R-:W-:Y:S01]  /*ce60*/  IMAD.MOV.U32 R17, RZ, RZ, R46 ;  /* 0x000000ffff117224 */ /* 0x000fe200078e002e */
[----:B------:R-:W-:-:S03]  /*ce70*/  MOV R46, R57 ;  /* 0x00000039002e7202 */ /* 0x000fc60000000f00 */
[----:B------:R-:W-:Y:S02]  /*ce80*/  HMMA.16816.F32 R60, R4, R12, R112 ;  /* 0x0000000c043c723c */ /* 0x000fe40000001870 */
[----:B------:R-:W-:-:S05]  /*ce90*/  IMAD.MOV.U32 R180, RZ, RZ, R46 ;  /* 0x000000ffffb47224 */ /* 0x000fca00078e002e */
[----:B------:R-:W-:Y:S01]  /*cea0*/  MOV R113, R58 ;  /* 0x0000003a00717202 */ /* 0x000fe20000000f00 */
[----:B------:R-:W-:Y:S01]  /*ceb0*/  IMAD.MOV.U32 R112, RZ, RZ, R59 ;  /* 0x000000ffff707224 */ /* 0x000fe200078e003b */
[----:B------:R-:W-:Y:S01]  /*cec0*/  MOV R115, R44 ;  /* 0x0000002c00737202 */ /* 0x000fe20000000f00 */
[----:B------:R-:W-:Y:S01]  /*ced0*/  HMMA.16816.F32 R56, R4, R14, R108 ;  /* 0x0000000e0438723c */ /* 0x000fe2000000186c */
[----:B------:R-:W1:Y:S01]  /*cee0*/  LDSM.16.MT88.4 R12, [R216+0xa000] ;  /* 0x00a00000d80c783b */ /* 0x000e620000004200 */
[----:B------:R-:W-:-:S05]  /*cef0*/  MOV R114, R45 ;  /* 0x0000002d00727202 */ /* 0x000fca0000000f00 */
[----:B------:R-:W-:Y:S01]  /*cf00*/  MOV R111, R124 ;  /* 0x0000007c006f7202 */ /* 0x000fe20000000f00 */
[----:B------:R-:W-:Y:S01]  /*cf10*/  IMAD.MOV.U32 R109, RZ, RZ, R126 ;  /* 0x000000ffff6d7224 */ /* 0x000fe200078e007e */
[----:B------:R-:W-:Y:S02]  /*cf20*/  MOV R110, R125 ;  /* 0x0000007d006e7202 */ /* 0x000fe40000000f00 */
[----:B------:R-:W-:Y:S02]  /*cf30*/  MOV R108, R127 ;  /* 0x0000007f006c7202 */ /* 0x000fe40000000f00 */
[----:B-1----:R-:W-:Y:S07]  /*cf40*/  HMMA.16816.F32 R124, R8, R12, R96 ;  /* 0x0000000c087c723c */ /* 0x002fee0000001860 */
[----:B------:R-:W-:Y:S01]  /*cf50*/  MOV R99, R17 ;  /* 0x0000001100637202 */ /* 0x000fe20000000f00 */
[----:B------:R-:W-:Y:S01]  /*cf60*/  HMMA.16816.F32 R44, R4, R14, R80 ;  /* 0x0000000e042c723c */ /* 0x000fe20000001850 */
[----:B------:R-:W1:Y:S01]  /*cf70*/  LDSM.16.MT88.4 R16, [R214+0xa000] ;  /* 0x00a00000d610783b */ /* 0x000e620000004200 */
[----:B------:R-:W-:Y:S01]  /*cf80*/  MOV R96, R50 ;  /* 0x0000003200607202 */ /* 0x000fe20000000f00 */
[----:B------:R-:W-:Y:S01]  /*cf90*/  IMAD.MOV.U32 R98, RZ, RZ, R92 ;  /* 0x000000ffff627224 */ /* 0x000fe200078e005c */
[----:B------:R-:W-:-:S04]  /*cfa0*/  MOV R97, R93 ;  /* 0x0000005d00617202 */ /* 0x000fc80000000f00 */
[----:B------:R-:W-:Y:S07]  /*cfb0*/  HMMA.16816.F32 R48, R4, R12, R84 ;  /* 0x0000000c0430723c */ /* 0x000fee0000001854 */
[----:B------:R-:W-:Y:S01]  /*cfc0*/  MOV R85, R211 ;  /* 0x000000d300557202 */ /* 0x000fe20000000f00 */
[----:B------:R-:W-:Y:S01]  /*cfd0*/  HMMA.16816.F32 R116, R8, R14, R76 ;  /* 0x0000000e0874723c */ /* 0x000fe2000000184c */
[----:B------:R-:W2:Y:S01]  /*cfe0*/  LDSM.16.MT88.4 R12, [R215+0xa000] ;  /* 0x00a00000d70c783b */ /* 0x000ea20000004200 */
[----:B------:R3:W4:Y:S01]  /*cff0*/  MUFU.EX2 R211, R22 ;  /* 0x0000001600d37308 */ /* 0x0007220000000800 */
[----:B------:R-:W-:Y:S01]  /*d000*/  MOV R86, R206 ;  /* 0x000000ce00567202 */ /* 0x000fe20000000f00 */
[----:B------:R-:W-:-:S02]  /*d010*/  IMAD.MOV.U32 R87, RZ, RZ, R208 ;  /* 0x000000ffff577224 */ /* 0x000fc400078e00d0 */
[----:B------:R-:W-:Y:S02]  /*d020*/  FADD.FTZ R3, R3, R85 ;  /* 0x0000005503037221 */ /* 0x000fe40000010000 */
[----:B------:R-:W-:Y:S01]  /*d030*/  FADD.FTZ R0, R86, R0 ;  /* 0x0000000056007221 */ /* 0x000fe20000010000 */
[----:B------:R-:W-:Y:S01]  /*d040*/  MOV R85, R87 ;  /* 0x0000005700557202 */ /* 0x000fe20000000f00 */
[----:B---3--:R-:W3:Y:S01]  /*d050*/  LDSM.16.MT88.4 R20, [R213+0xa800] ;  /* 0x00a80000d514783b */ /* 0x008ee20000004200 */
[C---:B-1----:R-:W-:Y:S08]  /*d060*/  HMMA.16816.F32 R40, R4.reuse, R16, R40 ;  /* 0x000000100428723c */ /* 0x042ff00000001828 */
[----:B------:R-:W-:Y:S08]  /*d070*/  HMMA.16816.F32 R36, R4, R18, R36 ;  /* 0x000000120424723c */ /* 0x000ff00000001824 */
[C---:B------:R-:W-:Y:S08]  /*d080*/  HMMA.16816.F32 R104, R8.reuse, R16, R120 ;  /* 0x000000100868723c */ /* 0x040ff00000001878 */
[----:B------:R-:W-:Y:S01]  /*d090*/  HMMA.16816.F32 R100, R8, R18, R100 ;  /* 0x000000120864723c */ /* 0x000fe20000001864 */
[----:B------:R-:W1:Y:S01]  /*d0a0*/  LDSM.16.MT88.4 R16, [R216+0xa800] ;  /* 0x00a80000d810783b */ /* 0x000e620000004200 */
        /* <DEDUP_REMOVED lines=9> */
[C---:B--2---:R-:W-:Y:S01]  /*d140*/  HMMA.16816.F32 R32, R4.reuse, R12, R32 ;  /* 0x0000000c0420723c */ /* 0x044fe20000001820 */
[----:B------:R-:W-:Y:S01]  /*d150*/  MOV R110, R112 ;  /* 0x00000070006e7202 */ /* 0x000fe20000000f00 */
[----:B------:R-:W-:Y:S01]  /*d160*/  IMAD.MOV.U32 R112, RZ, RZ, R162 ;  /* 0x000000ffff707224 */ /* 0x000fe200078e00a2 */
[----:B------:R-:W-:Y:S01]  /*d170*/  MOV R111, R113 ;  /* 0x00000071006f7202 */ /* 0x000fe20000000f00 */
[----:B------:R-:W-:Y:S01]  /*d180*/  IMAD.MOV.U32 R162, RZ, RZ, R207 ;  /* 0x000000ffffa27224 */ /* 0x000fe200078e00cf */
[----:B------:R-:W-:Y:S01]  /*d190*/  MOV R113, R176 ;  /* 0x000000b000717202 */ /* 0x000fe20000000f00 */
[----:B------:R-:W2:Y:S01]  /*d1a0*/  MUFU.EX2 R208, R24 ;  /* 0x0000001800d07308 */ /* 0x000ea20000000800 */
[----:B------:R-:W-:Y:S01]  /*d1b0*/  MOV R176, R209 ;  /* 0x000000d100b07202 */ /* 0x000fe20000000f00 */
[----:B------:R-:W-:Y:S06]  /*d1c0*/  HMMA.16816.F32 R28, R4, R14, R28 ;  /* 0x0000000e041c723c */ /* 0x000fec000000181c */
[----:B------:R1:W-:Y:S01]  /*d1d0*/  MUFU.EX2 R207, R2 ;  /* 0x0000000200cf7308 */ /* 0x0003e20000000800 */
[----:B------:R-:W-:Y:S01]  /*d1e0*/  FADD.FTZ R4, R235, R236 ;  /* 0x000000eceb047221 */ /* 0x000fe20000010000 */
[C---:B------:R-:W-:Y:S06]  /*d1f0*/  HMMA.16816.F32 R92, R8.reuse, R12, R64 ;  /* 0x0000000c085c723c */ /* 0x040fec0000001840 */
[----:B------:R-:W3:Y:S02]  /*d200*/  MUFU.EX2 R209, R26 ;  /* 0x0000001a00d17308 */ /* 0x000ee40000000800 */
[----:B------:R-:W-:Y:S01]  /*d210*/  HMMA.16816.F32 R88, R8, R14, R52 ;  /* 0x0000000e0858723c */ /* 0x000fe20000001834 */
[----:B------:R-:W3:Y:S04]  /*d220*/  LDSM.16.MT88.4 R12, [R214+0xa800] ;  /* 0x00a80000d60c783b */ /* 0x000ee80000004200 */
[----:B------:R-:W3:Y:S01]  /*d230*/  LDSM.16.MT88.4 R8, [R215+0xa800] ;  /* 0x00a80000d708783b */ /* 0x000ee20000004200 */
[----:B------:R-:W-:-:S02]  /*d240*/  FADD.FTZ R5, R230, R234 ;  /* 0x000000eae6057221 */ /* 0x000fc40000010000 */
[----:B-1----:R-:W-:Y:S01]  /*d250*/  FADD.FTZ R2, R85, R3 ;  /* 0x0000000355027221 */ /* 0x002fe20000010000 */
[----:B----4-:R-:W-:Y:S01]  /*d260*/  F2FP.PACK_AB R6, R211, R210 ;  /* 0x000000d2d306723e */ /* 0x010fe200000000ff */
[----:B------:R-:W-:Y:S01]  /*d270*/  FADD.FTZ R3, R229, R4 ;  /* 0x00000004e5037221 */ /* 0x000fe20000010000 */
[----:B--2---:R-:W-:Y:S01]  /*d280*/  F2FP.PACK_AB R4, R208, R206 ;  /* 0x000000ced004723e */ /* 0x004fe200000000ff */
[----:B------:R-:W-:Y:S01]  /*d290*/  FADD.FTZ R24, R228, R5 ;  /* 0x00000005e4187221 */ /* 0x000fe20000010000 */
[----:B------:R-:W-:Y:S01]  /*d2a0*/  F2FP.PACK_AB R5, R205, R204 ;  /* 0x000000cccd05723e */ /* 0x000fe200000000ff */
[----:B------:R-:W-:Y:S01]  /*d2b0*/  FADD.FTZ R0, R86, R0 ;  /* 0x0000000056007221 */ /* 0x000fe20000010000 */
[----:B---3--:R-:W-:Y:S01]  /*d2c0*/  F2FP.PACK_AB R7, R209, R207 ;  /* 0x000000cfd107723e */ /* 0x008fe200000000ff */
[----:B------:R-:W-:Y:S01]  /*d2d0*/  IMAD.MOV.U32 R85, RZ, RZ, R109 ;  /* 0x000000ffff557224 */ /* 0x000fe200078e006d */
[----:B------:R-:W-:Y:S01]  /*d2e0*/  MOV R55, R87 ;  /* 0x0000005700377202 */ /* 0x000fe20000000f00 */
[----:B------:R-:W-:Y:S01]  /*d2f0*/  MUFU.EX2 R122, R138 ;  /* 0x0000008a007a7308 */ /* 0x000fe20000000800 */
[----:B------:R-:W-:Y:S01]  /*d300*/  MOV R86, R110 ;  /* 0x0000006e00567202 */ /* 0x000fe20000000f00 */
[----:B------:R1:W5:Y:S01]  /*d310*/  LDL.LU R236, [R1+0xec] ;  /* 0x0000ec0001ec7983 */ /* 0x0003620000300800 */
[----:B------:R-:W-:-:S02]  /*d320*/  MOV R54, R108 ;  /* 0x0000006c00367202 */ /* 0x000fc40000000f00 */
[----:B------:R-:W-:-:S03]  /*d330*/  MOV R87, R111 ;  /* 0x0000006f00577202 */ /* 0x000fc60000000f00 */
[----:B------:R2:W-:Y:S01]  /*d340*/  MUFU.EX2 R120, R74 ;  /* 0x0000004a00787308 */ /* 0x0005e20000000800 */
[----:B------:R-:W-:Y:S07]  /*d350*/  HMMA.16816.F32 R108, R4, R22, R56 ;  /* 0x00000016046c723c */ /* 0x000fee0000001838 */
[----:B------:R-:W3:Y:S01]  /*d360*/  MUFU.EX2 R121, R69 ;  /* 0x0000004500797308 */ /* 0x000ee20000000800 */
[----:B------:R-:W-:Y:S01]  /*d370*/  MOV R56, R96 ;  /* 0x0000006000387202 */ /* 0x000fe20000000f00 */
[----:B------:R-:W-:Y:S01]  /*d380*/  IMAD.MOV.U32 R58, RZ, RZ, R98 ;  /* 0x000000ffff3a7224 */ /* 0x000fe200078e0062 */
[----:B------:R-:W-:-:S05]  /*d390*/  MOV R57, R97 ;  /* 0x0000006100397202 */ /* 0x000fca0000000f00 */
[----:B------:R-:W-:Y:S01]  /*d3a0*/  MUFU.EX2 R123, R68 ;  /* 0x00000044007b7308 */ /* 0x000fe20000000800 */
[----:B------:R-:W-:Y:S01]  /*d3b0*/  MOV R59, R99 ;  /* 0x00000063003b7202 */ /* 0x000fe20000000f00 */
[----:B------:R-:W-:Y:S01]  /*d3c0*/  IMAD.MOV.U32 R53, RZ, RZ, R112 ;  /* 0x000000ffff357224 */ /* 0x000fe200078e0070 */
[----:B------:R-:W-:Y:S01]  /*d3d0*/  HMMA.16816.F32 R96, R4, R16, R48 ;  /* 0x000000100460723c */ /* 0x000fe20000001830 */
[----:B------:R-:W-:Y:S01]  /*d3e0*/  MOV R52, R113 ;  /* 0x0000007100347202 */ /* 0x000fe20000000f00 */
[----:B------:R-:W-:Y:S01]  /*d3f0*/  IMAD.MOV.U32 R26, RZ, RZ, R115 ;  /* 0x000000ffff1a7224 */ /* 0x000fe200078e0073 */
[----:B------:R-:W-:Y:S01]  /*d400*/  MOV R25, R114 ;  /* 0x0000007200197202 */ /* 0x000fe20000000f00 */
[----:B------:R1:W5:Y:S03]  /*d410*/  LDL.LU R235, [R1+0xe8] ;  /* 0x0000e80001eb7983 */ /* 0x0003660000300800 */
[----:B------:R-:W-:Y:S01]  /*d420*/  MOV R48, R85 ;  /* 0x0000005500307202 */ /* 0x000fe20000000f00 */
[----:B------:R-:W-:Y:S01]  /*d430*/  IMAD.MOV.U32 R49, RZ, RZ, R86 ;  /* 0x000000ffff317224 */ /* 0x000fe200078e0056 */
[----:B------:R-:W-:-:S02]  /*d440*/  MOV R50, R87 ;  /* 0x0000005700327202 */ /* 0x000fc40000000f00 */
[----:B------:R-:W-:Y:S01]  /*d450*/  MOV R51, R203 ;  /* 0x000000cb00337202 */ /* 0x000fe20000000f00 */
[C---:B------:R-:W-:Y:S01]  /*d460*/  HMMA.16816.F32 R84, R4.reuse, R18, R44 ;  /* 0x000000120454723c */ /* 0x040fe2000000182c */
[----:B------:R4:W-:Y:S07]  /*d470*/  MUFU.EX2 R203, R75 ;  /* 0x0000004b00cb7308 */ /* 0x0009ee0000000800 */
[----:B------:R-:W-:Y:S01]  /*d480*/  HMMA.16816.F32 R80, R4, R12, R40 ;  /* 0x0000000c0450723c */ /* 0x000fe20000001828 */
[----:B------:R-:W-:Y:S01]  /*d490*/  IMAD.MOV.U32 R45, RZ, RZ, R201 ;  /* 0x000000ffff2d7224 */ /* 0x000fe200078e00c9 */
[----:B------:R-:W-:Y:S01]  /*d4a0*/  MOV R46, R200 ;  /* 0x000000c8002e7202 */ /* 0x000fe20000000f00 */
[----:B------:R-:W-:Y:S01]  /*d4b0*/  MUFU.EX2 R201, R27 ;  /* 0x0000001b00c97308 */ /* 0x000fe20000000800 */
[----:B------:R-:W-:-:S04]  /*d4c0*/  MOV R47, R202 ;  /* 0x000000ca002f7202 */ /* 0x000fc80000000f00 */
[C---:B------:R-:W-:Y:S08]  /*d4d0*/  HMMA.16816.F32 R76, R4.reuse, R14, R36 ;  /* 0x0000000e044c723c */ /* 0x040ff00000001824 */
[C---:B------:R-:W-:Y:S01]  /*d4e0*/  HMMA.16816.F32 R64, R4.reuse, R8, R32 ;  /* 0x000000080440723c */ /* 0x040fe20000001820 */
[----:B------:R1:W-:Y:S01]  /*d4f0*/  MUFU.EX2 R200, R137 ;  /* 0x0000008900c87308 */ /* 0x0003e20000000800 */
[----:B--2---:R-:W-:Y:S01]  /*d500*/  IMAD.MOV.U32 R74, RZ, RZ, R58 ;  /* 0x000000ffff4a7224 */ /* 0x004fe200078e003a */
[----:B------:R-:W-:Y:S01]  /*d510*/  MOV R138, R59 ;  /* 0x0000003b008a7202 */ /* 0x000fe20000000f00 */
[----:B------:R2:W5:Y:S04]  /*d520*/  LDL.LU R234, [R1+0xe4] ;  /* 0x0000e40001ea7983 */ /* 0x0005680000300800 */
[----:B------:R-:W-:Y:S01]  /*d530*/  HMMA.16816.F32 R112, R4, R20, R60 ;  /* 0x000000140470723c */ /* 0x000fe2000000183c */
[----:B------:R-:W2:Y:S01]  /*d540*/  MUFU.EX2 R202, R136 ;  /* 0x0000008800ca7308 */ /* 0x000ea20000000800 */
[----:B------:R-:W-:-:S02]  /*d550*/  FADD.FTZ R3, R46, R3 ;  /* 0x000000032e037221 */ /* 0x000fc40000010000 */
[----:B------:R-:W-:Y:S01]  /*d560*/  FADD.FTZ R0, R48, R0 ;  /* 0x0000000030007221 */ /* 0x000fe20000010000 */
[----:B----4-:R-:W-:Y:S01]  /*d570*/  MOV R75, R57 ;  /* 0x00000039004b7202 */ /* 0x010fe20000000f00 */
[----:B------:R4:W5:Y:S02]  /*d580*/  LDL.LU R230, [R1+0xe0] ;  /* 0x0000e00001e67983 */ /* 0x0009640000300800 */
[----:B------:R-:W-:Y:S01]  /*d590*/  HMMA.16816.F32 R60, R4, R10, R28 ;  /* 0x0000000a043c723c */ /* 0x000fe2000000181c */
[----:B------:R-:W-:Y:S01]  /*d5a0*/  FADD.FTZ R26, R26, R3 ;  /* 0x000000031a1a7221 */ /* 0x000fe20000010000 */
[----:B------:R-:W-:Y:S01]  /*d5b0*/  MOV R68, R54 ;  /* 0x0000003600447202 */ /* 0x000fe20000000f00 */
[----:B-1----:R-:W-:Y:S01]  /*d5c0*/  IMAD.MOV.U32 R137, RZ, RZ, R51 ;  /* 0x000000ffff897224 */ /* 0x002fe200078e0033 */
[----:B------:R-:W-:Y:S01]  /*d5d0*/  MOV R69, R55 ;  /* 0x0000003700457202 */ /* 0x000fe20000000f00 */
[----:B------:R4:W5:Y:S02]  /*d5e0*/  LDL.LU R229, [R1+0xdc] ;  /* 0x0000dc0001e57983 */ /* 0x0009640000300800 */
[----:B------:R-:W-:Y:S01]  /*d5f0*/  FADD.FTZ R4, R45, R2 ;  /* 0x000000022d047221 */ /* 0x000fe20000010000 */
[----:B---3--:R-:W-:Y:S01]  /*d600*/  F2FP.PACK_AB R5, R121, R120 ;  /* 0x000000787905723e */ /* 0x008fe200000000ff */
[----:B------:R-:W-:Y:S01]  /*d610*/  FADD.FTZ R2, R47, R24 ;  /* 0x000000182f027221 */ /* 0x000fe20000010000 */
[----:B--2---:R-:W-:Y:S01]  /*d620*/  F2FP.PACK_AB R6, R203, R202 ;  /* 0x000000cacb06723e */ /* 0x004fe200000000ff */
[----:B------:R-:W-:Y:S01]  /*d630*/  FADD.FTZ R27, R49, R4 ;  /* 0x00000004311b7221 */ /* 0x000fe20000010000 */
[----:B------:R-:W-:-:S02]  /*d640*/  F2FP.PACK_AB R4, R200, R122 ;  /* 0x0000007ac804723e */ /* 0x000fc400000000ff */
[----:B------:R-:W-:Y:S01]  /*d650*/  F2FP.PACK_AB R7, R201, R123 ;  /* 0x0000007bc907723e */ /* 0x000fe200000000ff */
[----:B------:R-:W-:Y:S01]  /*d660*/  FADD.FTZ R25, R25, R2 ;  /* 0x0000000219197221 */ /* 0x000fe20000010000 */
[----:B------:R-:W-:Y:S01]  /*d670*/  MOV R136, R56 ;  /* 0x0000003800887202 */ /* 0x000fe20000000f00 */
[----:B------:R-:W-:Y:S01]  /*d680*/  FADD.FTZ R24, R50, R0 ;  /* 0x0000000032187221 */ /* 0x000fe20000010000 */
[----:B------:R-:W-:Y:S01]  /*d690*/  MOV R3, R52 ;  /* 0x0000003400037202 */ /* 0x000fe20000000f00 */
[----:B------:R-:W-:Y:S01]  /*d6a0*/  IMAD.MOV.U32 R2, RZ, RZ, R53 ;  /* 0x000000ffff027224 */ /* 0x000fe200078e0035 */
[----:B------:R4:W5:Y:S01]  /*d6b0*/  LDL.LU R228, [R1+0xd8] ;  /* 0x0000d80001e47983 */ /* 0x0009620000300800 */
[----:B------:R-:W-:Y:S01]  /*d6c0*/  HMMA.16816.F32 R56, R4, R20, R132 ;  /* 0x000000140438723c */ /* 0x000fe20000001884 */
[----:B------:R-:W-:Y:S02]  /*d6d0*/  FADD.FTZ R0, R68, R25 ;  /* 0x0000001944007221 */ /* 0x000fe40000010000 */
[----:B------:R-:W-:-:S02]  /*d6e0*/  FADD.FTZ R3, R3, R27 ;  /* 0x0000001b03037221 */ /* 0x000fc40000010000 */
[----:B------:R-:W-:Y:S02]  /*d6f0*/  FADD.FTZ R2, R2, R26 ;  /* 0x0000001a02027221 */ /* 0x000fe40000010000 */
[----:B------:R-:W-:Y:S01]  /*d700*/  FADD.FTZ R3, R227, R3 ;  /* 0x00000003e3037221 */ /* 0x000fe20000010000 */
[C---:B------:R-:W-:Y:S01]  /*d710*/  HMMA.16816.F32 R48, R4.reuse, R22, R128 ;  /* 0x000000160430723c */ /* 0x040fe20000001880 */
[----:B------:R-:W1:Y:S07]  /*d720*/  LDSM.16.MT88.4 R20, [R213+0xb000] ;  /* 0x00b00000d514783b */ /* 0x000e6e0000004200 */
[C---:B------:R-:W-:Y:S08]  /*d730*/  HMMA.16816.F32 R40, R4.reuse, R16, R124 ;  /* 0x000000100428723c */ /* 0x040ff0000000187c */
[C---:B------:R-:W-:Y:S01]  /*d740*/  HMMA.16816.F32 R36, R4.reuse, R18, R116 ;  /* 0x000000120424723c */ /* 0x040fe20000001874 */
[----:B------:R-:W2:Y:S01]  /*d750*/  LDSM.16.MT88.4 R16, [R216+0xb000] ;  /* 0x00b00000d810783b */ /* 0x000ea20000004200 */
[----:B------:R-:W-:Y:S06]  /*d760*/  MUFU.EX2 R116, R141 ;  /* 0x0000008d00747308 */ /* 0x000fec0000000800 */
[C---:B------:R-:W-:Y:S08]  /*d770*/  HMMA.16816.F32 R28, R4.reuse, R12, R104 ;  /* 0x0000000c041c723c */ /* 0x040ff00000001868 */
[C---:B------:R-:W-:Y:S01]  /*d780*/  HMMA.16816.F32 R32, R4.reuse, R14, R100 ;  /* 0x0000000e0420723c */ /* 0x040fe20000001864 */
[----:B------:R-:W3:Y:S01]  /*d790*/  LDSM.16.MT88.4 R12, [R214+0xb000] ;  /* 0x00b00000d60c783b */ /* 0x000ee20000004200 */
[----:B------:R-:W-:Y:S06]  /*d7a0*/  MUFU.EX2 R117, R140 ;  /* 0x0000008c00757308 */ /* 0x000fec0000000800 */
[C---:B------:R-:W-:Y:S08]  /*d7b0*/  HMMA.16816.F32 R52, R4.reuse, R8, R92 ;  /* 0x000000080434723c */ /* 0x040ff0000000185c */
[----:B------:R-:W-:Y:S01]  /*d7c0*/  HMMA.16816.F32 R44, R4, R10, R88 ;  /* 0x0000000a042c723c */ /* 0x000fe20000001858 */
[----:B------:R-:W1:Y:S01]  /*d7d0*/  LDSM.16.MT88.4 R8, [R215+0xb000] ;  /* 0x00b00000d708783b */ /* 0x000e620000004200 */
[----:B------:R-:W-:Y:S01]  /*d7e0*/  MUFU.EX2 R118, R139 ;  /* 0x0000008b00767308 */ /* 0x000fe20000000800 */
[----:B------:R-:W-:-:S02]  /*d7f0*/  FADD.FTZ R2, R226, R2 ;  /* 0x00000002e2027221 */ /* 0x000fc40000010000 */
[----:B------:R-:W-:Y:S01]  /*d800*/  FADD.FTZ R0, R225, R0 ;  /* 0x00000000e1007221 */ /* 0x000fe20000010000 */
[----:B------:R-:W-:Y:S01]  /*d810*/  MOV R132, R198 ;  /* 0x000000c600847202 */ /* 0x000fe20000000f00 */
[----:B------:R-:W-:Y:S01]  /*d820*/  FADD.FTZ R4, R69, R24 ;  /* 0x0000001845047221 */ /* 0x000fe20000010000 */
[----:B------:R-:W-:Y:S01]  /*d830*/  MOV R134, R163 ;  /* 0x000000a300867202 */ /* 0x000fe20000000f00 */
[----:B------:R-:W-:Y:S01]  /*d840*/  IMAD.MOV.U32 R133, RZ, RZ, R161 ;  /* 0x000000ffff857224 */ /* 0x000fe200078e00a1 */
[----:B------:R-:W1:Y:S01]  /*d850*/  MUFU.EX2 R104, R142 ;  /* 0x0000008e00687308 */ /* 0x000e620000000800 */
[----:B------:R-:W-:Y:S01]  /*d860*/  IMAD.MOV.U32 R69, RZ, RZ, R74 ;  /* 0x000000ffff457224 */ /* 0x000fe200078e004a */
[----:B------:R-:W-:Y:S01]  /*d870*/  MOV R135, R177 ;  /* 0x000000b100877202 */ /* 0x000fe20000000f00 */
[----:B------:R4:W5:Y:S05]  /*d880*/  LDL.LU R227, [R1+0xd4] ;  /* 0x0000d40001e37983 */ /* 0x00096a0000300800 */
[----:B------:R-:W-:Y:S01]  /*d890*/  MUFU.EX2 R102, R143 ;  /* 0x0000008f00667308 */ /* 0x000fe20000000800 */
[----:B------:R-:W-:-:S07]  /*d8a0*/  MOV R74, R75 ;  /* 0x0000004b004a7202 */ /* 0x000fce0000000f00 */
[----:B------:R-:W1:Y:S08]  /*d8b0*/  MUFU.EX2 R101, R144 ;  /* 0x0000009000657308 */ /* 0x000e700000000800 */
[----:B------:R-:W-:Y:S08]  /*d8c0*/  MUFU.EX2 R95, R145 ;  /* 0x00000091005f7308 */ /* 0x000ff00000000800 */
[----:B------:R-:W1:Y:S01]  /*d8d0*/  MUFU.EX2 R100, R146 ;  /* 0x0000009200647308 */ /* 0x000e620000000800 */
[----:B------:R-:W-:-:S07]  /*d8e0*/  FADD.FTZ R24, R224, R4 ;  /* 0x00000004e0187221 */ /* 0x000fce0000010000 */
[----:B------:R1:W-:Y:S08]  /*d8f0*/  MUFU.EX2 R94, R147 ;  /* 0x00000093005e7308 */ /* 0x0003f00000000800 */
[----:B------:R-:W1:Y:S08]  /*d900*/  MUFU.EX2 R93, R148 ;  /* 0x00000094005d7308 */ /* 0x000e700000000800 */
[----:B------:R-:W-:Y:S08]  /*d910*/  MUFU.EX2 R92, R149 ;  /* 0x00000095005c7308 */ /* 0x000ff00000000800 */
[----:B------:R-:W-:Y:S08]  /*d920*/  MUFU.EX2 R91, R150 ;  /* 0x00000096005b7308 */ /* 0x000ff00000000800 */
[----:B------:R-:W-:Y:S08]  /*d930*/  MUFU.EX2 R90, R151 ;  /* 0x00000097005a7308 */ /* 0x000ff00000000800 */
[----:B------:R-:W2:Y:S08]  /*d940*/  MUFU.EX2 R89, R152 ;  /* 0x0000009800597308 */ /* 0x000eb00000000800 */
[----:B------:R-:W-:Y:S01]  /*d950*/  MUFU.EX2 R88, R153 ;  /* 0x0000009900587308 */ /* 0x000fe20000000800 */
[----:B-1----:R-:W-:Y:S01]  /*d960*/  F2FP.PACK_AB R6, R104, R118 ;  /* 0x000000766806723e */ /* 0x002fe200000000ff */
[----:B------:R-:W-:-:S02]  /*d970*/  FADD.FTZ R26, R223, R3 ;  /* 0x00000003df1a7221 */ /* 0x000fc40000010000 */
[----:B------:R-:W-:Y:S01]  /*d980*/  IMAD.MOV.U32 R131, RZ, RZ, R176 ;  /* 0x000000ffff837224 */ /* 0x000fe200078e00b0 */
[----:B------:R-:W-:Y:S01]  /*d990*/  MOV R107, R171 ;  /* 0x000000ab006b7202 */ /* 0x000fe20000000f00 */
[----:B------:R-:W-:Y:S01]  /*d9a0*/  IMAD.MOV.U32 R106, RZ, RZ, R138 ;  /* 0x000000ffff6a7224 */ /* 0x000fe200078e008a */
[----:B------:R-:W-:Y:S01]  /*d9b0*/  MOV R140, R180 ;  /* 0x000000b4008c7202 */ /* 0x000fe20000000f00 */
[----:B------:R-:W1:Y:S01]  /*d9c0*/  MUFU.EX2 R75, R154 ;  /* 0x0000009a004b7308 */ /* 0x000e620000000800 */
[----:B------:R-:W-:Y:S01]  /*d9d0*/  F2FP.PACK_AB R4, R117, R116 ;  /* 0x000000747504723e */ /* 0x000fe200000000ff */
        /* <DEDUP_REMOVED lines=10> */
[C---:B------:R-:W-:Y:S01]  /*da80*/  HMMA.16816.F32 R112, R4.reuse, R20, R112 ;  /* 0x000000140470723c */ /* 0x040fe20000001870 */
[----:B------:R-:W-:Y:S01]  /*da90*/  FADD.FTZ R26, R74, R26 ;  /* 0x0000001a4a1a7221 */ /* 0x000fe20000010000 */
[----:B------:R-:W-:Y:S01]  /*daa0*/  MOV R127, R183 ;  /* 0x000000b7007f7202 */ /* 0x000fe20000000f00 */
[----:B------:R-:W-:Y:S01]  /*dab0*/  FADD.FTZ R25, R136, R3 ;  /* 0x0000000388197221 */ /* 0x000fe20000010000 */
[----:B------:R-:W-:Y:S01]  /*dac0*/  MOV R129, R181 ;  /* 0x000000b500817202 */ /* 0x000fe20000000f00 */
[----:B------:R-:W-:Y:S01]  /*dad0*/  IMAD.MOV.U32 R198, RZ, RZ, R179 ;  /* 0x000000ffffc67224 */ /* 0x000fe200078e00b3 */
[----:B------:R-:W-:Y:S01]  /*dae0*/  MUFU.EX2 R68, R157 ;  /* 0x0000009d00447308 */ /* 0x000fe20000000800 */
[----:B------:R-:W-:Y:S01]  /*daf0*/  IMAD.MOV.U32 R128, RZ, RZ, R186 ;  /* 0x000000ffff807224 */ /* 0x000fe200078e00ba */
[----:B------:R-:W-:Y:S01]  /*db00*/  HMMA.16816.F32 R108, R4, R22, R108 ;  /* 0x00000016046c723c */ /* 0x000fe2000000186c */
[----:B------:R-:W-:Y:S01]  /*db10*/  FADD.FTZ R24, R182, R2 ;  /* 0x00000002b6187221 */ /* 0x000fe20000010000 */
[----:B------:R-:W1:Y:S01]  /*db20*/  LDSM.16.MT88.4 R144, [R213+0xb800] ;  /* 0x00b80000d590783b */ /* 0x000e620000004200 */
[----:B------:R-:W-:-:S03]  /*db30*/  FADD.FTZ R27, R137, R0 ;  /* 0x00000000891b7221 */ /* 0x000fc60000010000 */
[----:B------:R4:W5:Y:S02]  /*db40*/  LDL.LU R226, [R1+0xd0] ;  /* 0x0000d00001e27983 */ /* 0x0009640000300800 */
[----:B--2---:R-:W-:Y:S01]  /*db50*/  HMMA.16816.F32 R96, R4, R16, R96 ;  /* 0x000000100460723c */ /* 0x004fe20000001860 */
[----:B------:R-:W-:-:S07]  /*db60*/  FADD.FTZ R3, R131, R26 ;  /* 0x0000001a83037221 */ /* 0x000fce0000010000 */
[----:B------:R-:W-:Y:S01]  /*db70*/  HMMA.16816.F32 R84, R4, R18, R84 ;  /* 0x000000120454723c */ /* 0x000fe20000001854 */
[----:B------:R-:W-:-:S07]  /*db80*/  FADD.FTZ R2, R220, R25 ;  /* 0x00000019dc027221 */ /* 0x000fce0000010000 */
[C---:B---3--:R-:W-:Y:S08]  /*db90*/  HMMA.16816.F32 R80, R4.reuse, R12, R80 ;  /* 0x0000000c0450723c */ /* 0x048ff00000001850 */
[C---:B------:R-:W-:Y:S08]  /*dba0*/  HMMA.16816.F32 R76, R4.reuse, R14, R76 ;  /* 0x0000000e044c723c */ /* 0x040ff0000000184c */
[C---:B------:R-:W-:Y:S08]  /*dbb0*/  HMMA.16816.F32 R64, R4.reuse, R8, R64 ;  /* 0x000000080440723c */ /* 0x040ff00000001840 */
[----:B------:R-:W-:Y:S01]  /*dbc0*/  HMMA.16816.F32 R60, R4, R10, R60 ;  /* 0x0000000a043c723c */ /* 0x000fe2000000183c */
[----:B------:R-:W-:Y:S01]  /*dbd0*/  FADD.FTZ R0, R194, R24 ;  /* 0x00000018c2007221 */ /* 0x000fe20000010000 */
[----:B------:R-:W-:Y:S01]  /*dbe0*/  MOV R137, R162 ;  /* 0x000000a200897202 */ /* 0x000fe20000000f00 */
[----:B------:R-:W-:Y:S01]  /*dbf0*/  IMAD.MOV.U32 R103, RZ, RZ, R125 ;  /* 0x000000ffff677224 */ /* 0x000fe200078e007d */
[----:B------:R-:W-:-:S02]  /*dc00*/  MOV R136, R178 ;  /* 0x000000b200887202 */ /* 0x000fc40000000f00 */
[----:B------:R-:W-:Y:S01]  /*dc10*/  MOV R105, R126 ;  /* 0x0000007e00697202 */ /* 0x000fe20000000f00 */
[----:B------:R-:W-:Y:S01]  /*dc20*/  MUFU.EX2 R74, R155 ;  /* 0x0000009b004a7308 */ /* 0x000fe20000000800 */
[----:B------:R-:W-:Y:S01]  /*dc30*/  F2FP.PACK_AB R4, R93, R94 ;  /* 0x0000005e5d04723e */ /* 0x000fe200000000ff */
[----:B------:R4:W5:Y:S01]  /*dc40*/  LDL.LU R225, [R1+0xcc] ;  /* 0x0000cc0001e17983 */ /* 0x0009620000300800 */
[----:B------:R-:W-:Y:S02]  /*dc50*/  F2FP.PACK_AB R5, R89, R90 ;  /* 0x0000005a5905723e */ /* 0x000fe400000000ff */
[----:B------:R-:W-:Y:S02]  /*dc60*/  F2FP.PACK_AB R6, R91, R92 ;  /* 0x0000005c5b06723e */ /* 0x000fe400000000ff */
[----:B-1----:R-:W-:Y:S01]  /*dc70*/  F2FP.PACK_AB R7, R75, R88 ;  /* 0x000000584b07723e */ /* 0x002fe200000000ff */
[----:B------:R-:W-:Y:S02]  /*dc80*/  FADD.FTZ R3, R218, R3 ;  /* 0x00000003da037221 */ /* 0x000fe40000010000 */
[----:B------:R-:W-:-:S02]  /*dc90*/  FADD.FTZ R2, R217, R2 ;  /* 0x00000002d9027221 */ /* 0x000fc40000010000 */
[----:B------:R-:W-:Y:S01]  /*dca0*/  FADD.FTZ R0, R195, R0 ;  /* 0x00000000c3007221 */ /* 0x000fe20000010000 */
[----:B------:R-:W-:Y:S01]  /*dcb0*/  MOV R130, R137 ;  /* 0x0000008900827202 */ /* 0x000fe20000000f00 */
[C---:B------:R-:W-:Y:S01]  /*dcc0*/  HMMA.16816.F32 R56, R4.reuse, R20, R56 ;  /* 0x000000140438723c */ /* 0x040fe20000001838 */
[----:B------:R-:W-:Y:S01]  /*dcd0*/  FADD.FTZ R3, R106, R3 ;  /* 0x000000036a037221 */ /* 0x000fe20000010000 */
[----:B------:R-:W-:Y:S01]  /*dce0*/  MOV R26, R124 ;  /* 0x0000007c001a7202 */ /* 0x000fe20000000f00 */
[----:B------:R-:W-:Y:S01]  /*dcf0*/  IMAD.MOV.U32 R125, RZ, RZ, R133 ;  /* 0x000000ffff7d7224 */ /* 0x000fe200078e0085 */
[----:B------:R-:W-:Y:S01]  /*dd00*/  MOV R131, R136 ;  /* 0x0000008800837202 */ /* 0x000fe20000000f00 */
[----:B------:R-:W-:Y:S01]  /*dd10*/  MUFU.EX2 R69, R156 ;  /* 0x0000009c00457308 */ /* 0x000fe20000000800 */
[----:B------:R-:W-:Y:S01]  /*dd20*/  MOV R126, R134 ;  /* 0x00000086007e7202 */ /* 0x000fe20000000f00 */
[----:B------:R-:W-:Y:S01]  /*dd30*/  LDSM.16.MT88.4 R176, [R214+0xb800] ;  /* 0x00b80000d6b0783b */ /* 0x000fe20000004200 */
[----:B------:R-:W-:Y:S01]  /*dd40*/  HMMA.16816.F32 R48, R4, R22, R48 ;  /* 0x000000160430723c */ /* 0x000fe20000001830 */
[----:B------:R-:W-:-:S02]  /*dd50*/  FADD.FTZ R2, R107, R2 ;  /* 0x000000026b027221 */ /* 0x000fc40000010000 */
[----:B------:R4:W5:Y:S05]  /*dd60*/  LDL.LU R224, [R1+0xc8] ;  /* 0x0000c80001e07983 */ /* 0x00096a0000300800 */
        /* <DEDUP_REMOVED lines=11> */
[----:B------:R-:W-:Y:S01]  /*de20*/  FADD.FTZ R4, R219, R27 ;  /* 0x0000001bdb047221 */ /* 0x000fe20000010000 */
[----:B------:R-:W-:Y:S01]  /*de30*/  MOV R134, R188 ;  /* 0x000000bc00867202 */ /* 0x000fe20000000f00 */
[----:B------:R-:W1:Y:S01]  /*de40*/  MUFU.EX2 R18, R166 ;  /* 0x000000a600127308 */ /* 0x000e620000000800 */
[----:B------:R-:W-:Y:S01]  /*de50*/  LDSM.16.MT88.4 R12, [R215+0xb800] ;  /* 0x00b80000d70c783b */ /* 0x000fe20000004200 */
[----:B------:R-:W-:Y:S02]  /*de60*/  FADD.FTZ R4, R212, R4 ;  /* 0x00000004d4047221 */ /* 0x000fe40000010000 */
        /* <DEDUP_REMOVED lines=14> */
[----:B------:R4:W5:Y:S01]  /*df50*/  LDL.LU R222, [R1+0xc0] ;  /* 0x0000c00001de7983 */ /* 0x0009620000300800 */
[----:B------:R-:W-:-:S02]  /*df60*/  FADD.FTZ R5, R106, R4 ;  /* 0x000000046a057221 */ /* 0x000fc40000010000 */
[----:B------:R-:W-:Y:S01]  /*df70*/  FADD.FTZ R4, R107, R2 ;  /* 0x000000026b047221 */ /* 0x000fe20000010000 */
[----:B------:R4:W5:Y:S01]  /*df80*/  LDL.LU R221, [R1+0xbc] ;  /* 0x0000bc0001dd7983 */ /* 0x0009620000300800 */
[----:B------:R-:W-:Y:S02]  /*df90*/  FADD.FTZ R2, R119, R0 ;  /* 0x0000000077027221 */ /* 0x000fe40000010000 */
[----:B------:R-:W-:Y:S01]  /*dfa0*/  FADD.FTZ R0, R124, R3 ;  /* 0x000000037c007221 */ /* 0x000fe20000010000 */
[----:B------:R-:W3:Y:S01]  /*dfb0*/  MUFU.EX2 R22, R159 ;  /* 0x0000009f00167308 */ /* 0x000ee20000000800 */
        /* <DEDUP_REMOVED lines=8> */
[----:B------:R-:W-:Y:S01]  /*e040*/  IMAD.MOV.U32 R131, RZ, RZ, R189 ;  /* 0x000000ffff837224 */ /* 0x000fe200078e00bd */
        /* <DEDUP_REMOVED lines=10> */
[----:B------:R-:W-:Y:S02]  /*e0f0*/  FADD.FTZ R2, R250, R2 ;  /* 0x00000002fa027221 */ /* 0x000fe40000010000 */
[----:B------:R-:W-:Y:S02]  /*e100*/  FADD.FTZ R4, R132, R4 ;  /* 0x0000000484047221 */ /* 0x000fe40000010000 */
[----:B------:R-:W-:Y:S02]  /*e110*/  IMAD.MOV.U32 R135, RZ, RZ, R175 ;  /* 0x000000ffff877224 */ /* 0x000fe400078e00af */
        /* <DEDUP_REMOVED lines=28> */
[----:B------:R1:W1:Y:S01]  /*e2e0*/  MUFU.EX2 R21, R160 ;  /* 0x000000a000157308 */ /* 0x0002620000000800 */
[----:B------:R-:W-:Y:S02]  /*e2f0*/  FADD.FTZ R3, R89, R3 ;  /* 0x0000000359037221 */ /* 0x000fe40000010000 */
[----:B------:R-:W-:Y:S02]  /*e300*/  FADD.FTZ R0, R101, R0 ;  /* 0x0000000065007221 */ /* 0x000fe40000010000 */
[----:B------:R-:W-:Y:S02]  /*e310*/  FADD.FTZ R2, R117, R2 ;  /* 0x0000000275027221 */ /* 0x000fe40000010000 */
[----:B------:R-:W-:Y:S01]  /*e320*/  FADD.FTZ R4, R92, R4 ;  /* 0x000000045c047221 */ /* 0x000fe20000010000 */
[----:B------:R-:W2:Y:S01]  /*e330*/  MUFU.EX2 R16, R168 ;  /* 0x000000a800107308 */ /* 0x000ea20000000800 */
[----:B------:R-:W-:-:S02]  /*e340*/  FADD.FTZ R3, R88, R3 ;  /* 0x0000000358037221 */ /* 0x000fc40000010000 */
[----:B------:R-:W-:Y:S02]  /*e350*/  FADD.FTZ R0, R95, R0 ;  /* 0x000000005f007221 */ /* 0x000fe40000010000 */
[----:B------:R-:W-:-:S03]  /*e360*/  FADD.FTZ R2, R118, R2 ;  /* 0x0000000276027221 */ /* 0x000fc60000010000 */
[----:B------:R-:W2:Y:S01]  /*e370*/  MUFU.EX2 R8, R173 ;  /* 0x000000ad00087308 */ /* 0x000ea20000000800 */
[----:B-1----:R-:W1:Y:S01]  /*e380*/  LDSM.16.MT88.4 R160, [R216+0xb800] ;  /* 0x00b80000d8a0783b */ /* 0x002e620000004200 */
[----:B------:R-:W-:Y:S02]  /*e390*/  FADD.FTZ R4, R91, R4 ;  /* 0x000000045b047221 */ /* 0x000fe40000010000 */
[----:B------:R-:W-:-:S04]  /*e3a0*/  FADD.FTZ R3, R75, R3 ;  /* 0x000000034b037221 */ /* 0x000fc80000010000 */
[----:B------:R-:W1:Y:S01]  /*e3b0*/  MUFU.EX2 R20, R164 ;  /* 0x000000a400147308 */ /* 0x000e620000000800 */
[----:B------:R-:W-:Y:S02]  /*e3c0*/  FADD.FTZ R0, R100, R0 ;  /* 0x0000000064007221 */ /* 0x000fe40000010000 */
[----:B------:R-:W-:-:S05]  /*e3d0*/  FADD.FTZ R2, R104, R2 ;  /* 0x0000000268027221 */ /* 0x000fca0000010000 */
[----:B------:R-:W1:Y:S01]  /*e3e0*/  MUFU.EX2 R11, R169 ;  /* 0x000000a9000b7308 */ /* 0x000e620000000800 */
[----:B------:R-:W-:Y:S02]  /*e3f0*/  FADD.FTZ R4, R18, R4 ;  /* 0x0000000412047221 */ /* 0x000fe40000010000 */
[----:B--2---:R-:W-:-:S05]  /*e400*/  FADD.FTZ R3, R10, R3 ;  /* 0x000000030a037221 */ /* 0x004fca0000010000 */
[----:B------:R-:W2:Y:S01]  /*e410*/  MUFU.EX2 R7, R174 ;  /* 0x000000ae00077308 */ /* 0x000ea20000000800 */
[----:B---3--:R-:W-:Y:S02]  /*e420*/  FADD.FTZ R0, R22, R0 ;  /* 0x0000000016007221 */ /* 0x008fe40000010000 */
[----:B------:R-:W-:-:S05]  /*e430*/  FADD.FTZ R2, R74, R2 ;  /* 0x000000024a027221 */ /* 0x000fca0000010000 */
[----:B------:R-:W3:Y:S01]  /*e440*/  MUFU.EX2 R19, R165 ;  /* 0x000000a500137308 */ /* 0x000ee20000000800 */
[----:B------:R-:W-:-:S07]  /*e450*/  FADD.FTZ R4, R17, R4 ;  /* 0x0000000411047221 */ /* 0x000fce0000010000 */
[----:B------:R-:W2:Y:S01]  /*e460*/  MUFU.EX2 R23, R158 ;  /* 0x0000009e00177308 */ /* 0x000ea20000000800 */
[----:B------:R-:W-:Y:S02]  /*e470*/  FADD.FTZ R3, R9, R3 ;  /* 0x0000000309037221 */ /* 0x000fe40000010000 */
[----:B------:R-:W-:Y:S02]  /*e480*/  FADD.FTZ R0, R21, R0 ;  /* 0x0000000015007221 */ /* 0x000fe40000010000 */
[----:B------:R-:W-:Y:S02]  /*e490*/  FADD.FTZ R2, R69, R2 ;  /* 0x0000000245027221 */ /* 0x000fe40000010000 */
[----:B------:R-:W-:Y:S02]  /*e4a0*/  FADD.FTZ R4, R16, R4 ;  /* 0x0000000410047221 */ /* 0x000fe40000010000 */
[----:B------:R-:W-:Y:S02]  /*e4b0*/  FADD.FTZ R3, R8, R3 ;  /* 0x0000000308037221 */ /* 0x000fe40000010000 */
[----:B-1----:R-:W-:-:S02]  /*e4c0*/  FADD.FTZ R0, R20, R0 ;  /* 0x0000000014007221 */ /* 0x002fc40000010000 */
[----:B------:R-:W-:Y:S02]  /*e4d0*/  FADD.FTZ R2, R68, R2 ;  /* 0x0000000244027221 */ /* 0x000fe40000010000 */
[----:B------:R-:W-:Y:S02]  /*e4e0*/  FADD.FTZ R4, R11, R4 ;  /* 0x000000040b047221 */ /* 0x000fe40000010000 */
[----:B--2---:R-:W-:Y:S02]  /*e4f0*/  FADD.FTZ R3, R7, R3 ;  /* 0x0000000307037221 */ /* 0x004fe40000010000 */
[----:B---3--:R-:W-:Y:S02]  /*e500*/  FADD.FTZ R0, R19, R0 ;  /* 0x0000000013007221 */ /* 0x008fe40000010000 */
        /* <DEDUP_REMOVED lines=30> */
[----:B----4-:R-:W2:Y:S04]  /*e6f0*/  LDL.64 R132, [R1+0x88] ;  /* 0x0000880001847983 */ /* 0x010ea80000100a00 */
        /* <DEDUP_REMOVED lines=73> */
[----:B------:R-:W-:Y:S01]  /*eb90*/  LOP3.LUT R231, R231, 0xfffffff7, RZ, 0xc0, !PT ;  /* 0xfffffff7e7e77812 */ /* 0x000fe200078ec0ff */
[----:B------:R-:W-:Y:S01]  /*eba0*/  @!P4 IMAD.WIDE.U32 R8, R8, 0x30, R2 ;  /* 0x000000300808c825 */ /* 0x000fe200078e0002 */
[----:B------:R-:W-:Y:S01]  /*ebb0*/  @!PT LDS RZ, [RZ] ;  /* 0x00000000fffff984 */ /* 0x000fe20000000800 */
[----:B------:R-:W-:Y:S01]  /*ebc0*/  @!PT LDS RZ, [RZ] ;  /* 0x00000000fffff984 */ /* 0x000fe20000000800 */
[----:B------:R-:W-:Y:S01]  /*ebd0*/  @!PT LDS RZ, [RZ] ;  /* 0x00000000fffff984 */ /* 0x000fe20000000800 */
[----:B------:R1:W-:Y:S01]  /*ebe0*/  @!P4 LDGSTS.E.BYPASS.LTC128B.128 [R246+0x8000], [R10.64] ;  /* 0x080000000af6cfae */ /* 0x0003e2000b901d74 */
[----:B------:R-:W-:Y:S02]  /*ebf0*/  @P4 LOP3.LUT R233, R233, 0x1000000, RZ, 0xfc, !PT ;  /* 0x01000000e9e94812 */ /* 0x000fe400078efcff */
        /* <DEDUP_REMOVED lines=56> */
[----:B-----5:R-:W-:Y:S04]  /*ef80*/  LDSM.16.M88.4 R48, [R212+0x4000] ;  /* 0x00400000d430783b */ /* 0x020fe80000000200 */
[----:B------:R-:W-:Y:S04]  /*ef90*/  LDSM.16.M88.4 R40, [R212+0x4800] ;  /* 0x00480000d428783b */ /* 0x000fe80000000200 */
[----:B---3--:R-:W2:Y:S04]  /*efa0*/  LDSM.16.M88.4 R16, [R219] ;  /* 0x00000000db10783b */ /* 0x008ea80000000200 */
[----:B------:R-:W-:Y:S04]  /*efb0*/  LDSM.16.M88.4 R32, [R218+0x4000] ;  /* 0x00400000da20783b */ /* 0x000fe80000000200 */
[----:B-1----:R-:W1:Y:S04]  /*efc0*/  LDSM.16.M88.4 R12, [R219+0x2000] ;  /* 0x00200000db0c783b */ /* 0x002e680000000200 */
[----:B------:R-:W3:Y:S04]  /*efd0*/  LDSM.16.M88.4 R4, [R222+0x2000] ;  /* 0x00200000de04783b */ /* 0x000ee80000000200 */
[----:B------:R-:W3:Y:S04]  /*efe0*/  LDSM.16.M88.4 R24, [R218+0x4800] ;  /* 0x00480000da18783b */ /* 0x000ee80000000200 */
[----:B----4-:R-:W4:Y:S04]  /*eff0*/  LDSM.16.M88.4 R8, [R222] ;  /* 0x00000000de08783b */ /* 0x010f280000000200 */
[----:B------:R-:W3:Y:S04]  /*f000*/  LDSM.16.M88.4 R64, [R212+0x7000] ;  /* 0x00700000d440783b */ /* 0x000ee80000000200 */
[----:B------:R-:W3:Y:S04]  /*f010*/  LDSM.16.M88.4 R60, [R212+0x7800] ;  /* 0x00780000d43c783b */ /* 0x000ee80000000200 */
[----:B------:R-:W3:Y:S04]  /*f020*/  LDSM.16.M88.4 R88, [R212+0x5000] ;  /* 0x00500000d458783b */ /* 0x000ee80000000200 */
[----:B------:R-:W4:Y:S01]  /*f030*/  LDSM.16.M88.4 R84, [R212+0x5800] ;  /* 0x00580000d454783b */ /* 0x000f220000000200 */
[----:B--2---:R-:W-:Y:S03]  /*f040*/  HMMA.16816.F32 R20, R16, R40, RZ ;  /* 0x000000281014723c */ /* 0x004fe600000018ff */
[----:B------:R-:W2:Y:S04]  /*f050*/  LDSM.16.M88.4 R80, [R212+0x6000] ;  /* 0x00600000d450783b */ /* 0x000ea80000000200 */
[----:B------:R-:W2:Y:S01]  /*f060*/  LDSM.16.M88.4 R76, [R212+0x6800] ;  /* 0x00680000d44c783b */ /* 0x000ea20000000200 */
[C---:B-1----:R-:W-:Y:S03]  /*f070*/  HMMA.16816.F32 R28, R12.reuse, R48, RZ ;  /* 0x000000300c1c723c */ /* 0x042fe600000018ff */
[----:B------:R-:W-:Y:S04]  /*f080*/  LDSM.16.M88.4 R56, [R218+0x5000] ;  /* 0x00500000da38783b */ /* 0x000fe80000000200 */
[----:B------:R-:W0:Y:S01]  /*f090*/  LDGDEPBAR ;  /* 0x00000000000079af */ /* 0x000e220000000000 */
[----:B------:R-:W-:Y:S08]  /*f0a0*/  HMMA.16816.F32 R36, R12, R40, RZ ;  /* 0x000000280c24723c */ /* 0x000ff000000018ff */
[----:B------:R-:W-:Y:S08]  /*f0b0*/  HMMA.16816.F32 R44, R16, R48, RZ ;  /* 0x00000030102c723c */ /* 0x000ff000000018ff */
[C---:B---3--:R-:W-:Y:S01]  /*f0c0*/  HMMA.16816.F32 R208, R4.reuse, R32, R28 ;  /* 0x0000002004d0723c */ /* 0x048fe2000000181c */
[----:B------:R-:W1:Y:S07]  /*f0d0*/  LDSM.16.M88.4 R28, [R218+0x7000] ;  /* 0x00700000da1c783b */ /* 0x000e6e0000000200 */
[-C--:B------:R-:W-:Y:S01]  /*f0e0*/  HMMA.16816.F32 R52, R4, R24.reuse, R36 ;  /* 0x000000180434723c */ /* 0x080fe20000001824 */
[----:B------:R-:W-:Y:S07]  /*f0f0*/  LDSM.16.M88.4 R36, [R218+0x6800] ;  /* 0x00680000da24783b */ /* 0x000fee0000000200 */
[----:B----4-:R-:W-:Y:S01]  /*f100*/  HMMA.16816.F32 R68, R8, R24, R20 ;  /* 0x000000180844723c */ /* 0x010fe20000001814 */
[----:B------:R-:W3:Y:S07]  /*f110*/  LDSM.16.M88.4 R20, [R218+0x7800] ;  /* 0x00780000da14783b */ /* 0x000eee0000000200 */
[-C--:B------:R-:W-:Y:S08]  /*f120*/  HMMA.16816.F32 R104, R16, R64.reuse, RZ ;  /* 0x000000401068723c */ /* 0x080ff000000018ff */
[----:B------:R-:W-:Y:S01]  /*f130*/  HMMA.16816.F32 R100, R12, R64, RZ ;  /* 0x000000400c64723c */ /* 0x000fe200000018ff */
[----:B------:R-:W-:-:S02]  /*f140*/  IMAD.MOV.U32 R75, RZ, RZ, R53 ;  /* 0x000000ffff4b7224 */ /* 0x000fc400078e0035 */
[----:B------:R-:W-:Y:S02]  /*f150*/  IMAD.MOV.U32 R74, RZ, RZ, R54 ;  /* 0x000000ffff4a7224 */ /* 0x000fe400078e0036 */
[----:B------:R-:W-:Y:S02]  /*f160*/  IMAD.MOV.U32 R73, RZ, RZ, R55 ;  /* 0x000000ffff497224 */ /* 0x000fe400078e0037 */
[----:B------:R-:W-:Y:S01]  /*f170*/  IMAD.MOV.U32 R72, RZ, RZ, R52 ;  /* 0x000000ffff487224 */ /* 0x000fe200078e0034 */
[----:B------:R-:W-:Y:S01]  /*f180*/  HMMA.16816.F32 R96, R16, R60, RZ ;  /* 0x0000003c1060723c */ /* 0x000fe200000018ff */
[----:B------:R-:W4:Y:S07]  /*f190*/  LDSM.16.M88.4 R52, [R218+0x5800] ;  /* 0x00580000da34783b */ /* 0x000f2e0000000200 */
[----:B------:R-:W-:Y:S01]  /*f1a0*/  HMMA.16816.F32 R204, R8, R32, R44 ;  /* 0x0000002008cc723c */ /* 0x000fe2000000182c */
[----:B------:R-:W1:Y:S07]  /*f1b0*/  LDSM.16.M88.4 R44, [R218+0x6000] ;  /* 0x00600000da2c783b */ /* 0x000e6e0000000200 */
[----:B------:R-:W-:Y:S08]  /*f1c0*/  HMMA.16816.F32 R132, R12, R88, RZ ;  /* 0x000000580c84723c */ /* 0x000ff000000018ff */
[-C--:B------:R-:W-:Y:S08]  /*f1d0*/  HMMA.16816.F32 R128, R16, R84.reuse, RZ ;  /* 0x000000541080723c */ /* 0x080ff000000018ff */
[----:B------:R-:W-:Y:S08]  /*f1e0*/  HMMA.16816.F32 R124, R12, R84, RZ ;  /* 0x000000540c7c723c */ /* 0x000ff000000018ff */
[C---:B--2---:R-:W-:Y:S08]  /*f1f0*/  HMMA.16816.F32 R120, R16.reuse, R80, RZ ;  /* 0x000000501078723c */ /* 0x044ff000000018ff */
[-C--:B------:R-:W-:Y:S08]  /*f200*/  HMMA.16816.F32 R112, R16, R76.reuse, RZ ;  /* 0x0000004c1070723c */ /* 0x080ff000000018ff */
[----:B------:R-:W-:Y:S08]  /*f210*/  HMMA.16816.F32 R108, R12, R76, RZ ;  /* 0x0000004c0c6c723c */ /* 0x000ff000000018ff */
[----:B-1----:R-:W-:Y:S08]  /*f220*/  HMMA.16816.F32 R104, R8, R28, R104 ;  /* 0x0000001c0868723c */ /* 0x002ff00000001868 */
[C---:B------:R-:W-:Y:S08]  /*f230*/  HMMA.16816.F32 R116, R12.reuse, R80, RZ ;  /* 0x000000500c74723c */ /* 0x040ff000000018ff */
[----:B------:R-:W-:Y:S08]  /*f240*/  HMMA.16816.F32 R92, R12, R60, RZ ;  /* 0x0000003c0c5c723c */ /* 0x000ff000000018ff */
[----:B------:R-:W-:Y:S01]  /*f250*/  HMMA.16816.F32 R100, R4, R28, R100 ;  /* 0x0000001c0464723c */ /* 0x000fe20000001864 */
[----:B------:R-:W-:-:S02]  /*f260*/  IMAD.MOV.U32 R143, RZ, RZ, R104 ;  /* 0x000000ffff8f7224 */ /* 0x000fc400078e0068 */
[----:B------:R-:W-:Y:S02]  /*f270*/  IMAD.MOV.U32 R142, RZ, RZ, R105 ;  /* 0x000000ffff8e7224 */ /* 0x000fe400078e0069 */
[----:B------:R-:W-:Y:S02]  /*f280*/  IMAD.MOV.U32 R252, RZ, RZ, R106 ;  /* 0x000000fffffc7224 */ /* 0x000fe400078e006a */
[----:B------:R-:W-:Y:S01]  /*f290*/  IMAD.MOV.U32 R247, RZ, RZ, R107 ;  /* 0x000000fffff77224 */ /* 0x000fe200078e006b */
[----:B---3--:R-:W-:Y:S08]  /*f2a0*/  HMMA.16816.F32 R96, R8, R20, R96 ;  /* 0x000000140860723c */ /* 0x008ff00000001860 */
[----:B------:R-:W-:Y:S08]  /*f2b0*/  HMMA.16816.F32 R132, R4, R56, R132 ;  /* 0x000000380484723c */ /* 0x000ff00000001884 */
[----:B----4-:R-:W-:Y:S01]  /*f2c0*/  HMMA.16816.F32 R128, R8, R52, R128 ;  /* 0x000000340880723c */ /* 0x010fe20000001880 */
[----:B------:R-:W-:-:S02]  /*f2d0*/  IMAD.MOV.U32 R41, RZ, RZ, R102 ;  /* 0x000000ffff297224 */ /* 0x000fc400078e0066 */
[----:B------:R-:W-:-:S05]  /*f2e0*/  IMAD.MOV.U32 R40, RZ, RZ, R103 ;  /* 0x000000ffff287224 */ /* 0x000fca00078e0067 */
        /* <DEDUP_REMOVED lines=55> */
[----:B------:R-:W-:-:S03]  /*f660*/  IMAD.MOV.U32 R107, RZ, RZ, R40 ;  /* 0x000000ffff6b7224 */ /* 0x000fc600078e0028 */
[C---:B------:R-:W-:Y:S08]  /*f670*/  HMMA.16816.F32 R112, R12.reuse, R42, RZ ;  /* 0x0000002a0c70723c */ /* 0x040ff000000018ff */
[C---:B------:R-:W-:Y:S08]  /*f680*/  HMMA.16816.F32 R108, R12.reuse, R90, RZ ;  /* 0x0000005a0c6c723c */ /* 0x040ff000000018ff */
[----:B------:R-:W-:Y:S08]  /*f690*/  HMMA.16816.F32 R92, R12, R66, RZ ;  /* 0x000000420c5c723c */ /* 0x000ff000000018ff */
[----:B------:R-:W-:Y:S08]  /*f6a0*/  HMMA.16816.F32 R132, R4, R46, R100 ;  /* 0x0000002e0484723c */ /* 0x000ff00000001864 */
[----:B------:R-:W-:Y:S08]  /*f6b0*/  HMMA.16816.F32 R136, R8, R56, R200 ;  /* 0x000000380888723c */ /* 0x000ff000000018c8 */
[----:B------:R-:W-:Y:S08]  /*f6c0*/  HMMA.16816.F32 R100, R4, R38, R96 ;  /* 0x000000260464723c */ /* 0x000ff00000001860 */
        /* <DEDUP_REMOVED lines=20> */
[C---:B------:R-:W-:Y:S08]  /*f810*/  HMMA.16816.F32 R80, R16.reuse, R82, RZ ;  /* 0x000000521050723c */ /* 0x040ff000000018ff */
[C---:B------:R-:W-:Y:S08]  /*f820*/  HMMA.16816.F32 R76, R16.reuse, R78, RZ ;  /* 0x0000004e104c723c */ /* 0x040ff000000018ff */
[----:B------:R-:W-:Y:S08]  /*f830*/  HMMA.16816.F32 R64, R16, R66, RZ ;  /* 0x000000421040723c */ /* 0x000ff000000018ff */
[-C--:B------:R-:W-:Y:S08]  /*f840*/  HMMA.16816.F32 R12, R12, R62.reuse, RZ ;  /* 0x0000003e0c0c723c */ /* 0x080ff000000018ff */
[----:B------:R-:W-:Y:S07]  /*f850*/  HMMA.16816.F32 R16, R16, R62, RZ ;  /* 0x0000003e1010723c */ /* 0x000fee00000018ff */
[----:B------:R-:W-:Y:S01]  /*f860*/  IMAD.MOV.U32 R62, RZ, RZ, R121 ;  /* 0x000000ffff3e7224 */ /* 0x000fe200078e0079 */
[----:B------:R-:W-:Y:S01]  /*f870*/  HMMA.16816.F32 R116, R4, R34, R116 ;  /* 0x000000220474723c */ /* 0x000fe20000001874 */
[----:B------:R-:W-:-:S02]  /*f880*/  IMAD.MOV.U32 R63, RZ, RZ, R120 ;  /* 0x000000ffff3f7224 */ /* 0x000fc400078e0078 */
[----:B------:R-:W-:Y:S02]  /*f890*/  IMAD.MOV.U32 R120, RZ, RZ, R126 ;  /* 0x000000ffff787224 */ /* 0x000fe400078e007e */
[----:B------:R-:W-:-:S03]  /*f8a0*/  IMAD.MOV.U32 R121, RZ, RZ, R127 ;  /* 0x000000ffff797224 */ /* 0x000fc600078e007f */
[C---:B------:R-:W-:Y:S08]  /*f8b0*/  HMMA.16816.F32 R112, R4.reuse, R26, R112 ;  /* 0x0000001a0470723c */ /* 0x040ff00000001870 */
[C---:B------:R-:W-:Y:S08]  /*f8c0*/  HMMA.16816.F32 R108, R4.reuse, R58, R108 ;  /* 0x0000003a046c723c */ /* 0x040ff0000000186c */
[C---:B------:R-:W-:Y:S08]  /*f8d0*/  HMMA.16816.F32 R100, R4.reuse, R30, R92 ;  /* 0x0000001e0464723c */ /* 0x040ff0000000185c */
[----:B------:R-:W-:Y:S01]  /*f8e0*/  HMMA.16816.F32 R136, R4, R22, R12 ;  /* 0x000000160488723c */ /* 0x000fe2000000180c */
[----:B------:R-:W-:Y:S04]  /*f8f0*/  LDSM.16.M88.4 R4, [R220+0x2000] ;  /* 0x00200000dc04783b */ /* 0x000fe80000000200 */
[----:B------:R-:W1:Y:S03]  /*f900*/  LDSM.16.M88.4 R12, [R223] ;  /* 0x00000000df0c783b */ /* 0x000e660000000200 */
        /* <DEDUP_REMOVED lines=8> */
[----:B------:R-:W2:Y:S01]  /*f990*/  LDSM.16.M88.4 R8, [R220] ;  /* 0x00000000dc08783b */ /* 0x000ea20000000200 */
[----:B------:R-:W-:-:S02]  /*f9a0*/  IMAD.MOV.U32 R126, RZ, RZ, R155 ;  /* 0x000000ffff7e7224 */ /* 0x000fc400078e009b */
[----:B------:R-:W-:Y:S02]  /*f9b0*/  IMAD.MOV.U32 R127, RZ, RZ, R154 ;  /* 0x000000ffff7f7224 */ /* 0x000fe400078e009a */
[----:B------:R-:W-:Y:S02]  /*f9c0*/  IMAD.MOV.U32 R93, RZ, RZ, R102 ;  /* 0x000000ffff5d7224 */ /* 0x000fe400078e0066 */
[C---:B-1----:R-:W-:Y:S01]  /*f9d0*/  HMMA.16816.F32 R208, R4.reuse, R12, R208 ;  /* 0x0000000c04d0723c */ /* 0x042fe200000018d0 */
        /* <DEDUP_REMOVED lines=9> */
[----:B------:R-:W-:Y:S02]  /*fa70*/  IMAD.MOV.U32 R47, RZ, RZ, R96 ;  /* 0x000000ffff2f7224 */ /* 0x000fe400078e0060 */
[----:B------:R-:W-:Y:S02]  /*fa80*/  IMAD.MOV.U32 R58, RZ, RZ, R21 ;  /* 0x000000ffff3a7224 */ /* 0x000fe400078e0015 */
[----:B------:R-:W-:Y:S01]  /*fa90*/  IMAD.MOV.U32 R59, RZ, RZ, R20 ;  /* 0x000000ffff3b7224 */ /* 0x000fe200078e0014 */
[C---:B--2---:R-:W-:Y:S08]  /*faa0*/  HMMA.16816.F32 R72, R8.reuse, R12, R204 ;  /* 0x0000000c0848723c */ /* 0x044ff000000018cc */
[----:B------:R-:W-:Y:S01]  /*fab0*/  HMMA.16816.F32 R200, R8, R14, R48 ;  /* 0x0000000e08c8723c */ /* 0x000fe20000001830 */
[----:B------:R-:W1:Y:S06]  /*fac0*/  LDSM.16.M88.4 R12, [R230] ;  /* 0x00000000e60c783b */ /* 0x000e6c0000000200 */
[----:B------:R-:W-:-:S02]  /*fad0*/  IMAD.MOV.U32 R48, RZ, RZ, R125 ;  /* 0x000000ffff307224 */ /* 0x000fc400078e007d */
[----:B------:R-:W-:Y:S02]  /*fae0*/  IMAD.MOV.U32 R49, RZ, RZ, R124 ;  /* 0x000000ffff317224 */ /* 0x000fe400078e007c */
[----:B------:R-:W-:Y:S02]  /*faf0*/  IMAD.MOV.U32 R50, RZ, RZ, R123 ;  /* 0x000000ffff327224 */ /* 0x000fe400078e007b */
[----:B------:R-:W-:Y:S02]  /*fb00*/  IMAD.MOV.U32 R51, RZ, RZ, R122 ;  /* 0x000000ffff337224 */ /* 0x000fe400078e007a */
[----:B------:R-:W-:Y:S01]  /*fb10*/  IMAD.MOV.U32 R122, RZ, RZ, R159 ;  /* 0x000000ffff7a7224 */ /* 0x000fe200078e009f */
[-C--:B-1----:R-:W-:Y:S08]  /*fb20*/  HMMA.16816.F32 R204, R4, R12.reuse, R132 ;  /* 0x0000000c04cc723c */ /* 0x082ff00000001884 */
[C---:B------:R-:W-:Y:S08]  /*fb30*/  HMMA.16816.F32 R68, R8.reuse, R12, R68 ;  /* 0x0000000c0844723c */ /* 0x040ff00000001844 */
[----:B------:R-:W-:Y:S01]  /*fb40*/  HMMA.16816.F32 R116, R8, R14, R40 ;  /* 0x0000000e0874723c */ /* 0x000fe20000001828 */
[----:B------:R-:W-:Y:S01]  /*fb50*/  IMAD.MOV.U32 R123, RZ, RZ, R158 ;  /* 0x000000ffff7b7224 */ /* 0x000fe200078e009e */
[----:B------:R1:W5:Y:S01]  /*fb60*/  LDL.LU R159, [R1+0x114] ;  /* 0x00011400019f7983 */ /* 0x0003620000300800 */
[----:B------:R-:W-:-:S02]  /*fb70*/  IMAD.MOV.U32 R124, RZ, RZ, R157 ;  /* 0x000000ffff7c7224 */ /* 0x000fc400078e009d */
[----:B------:R-:W-:Y:S01]  /*fb80*/  IMAD.MOV.U32 R125, RZ, RZ, R156 ;  /* 0x000000ffff7d7224 */ /* 0x000fe200078e009c */
[----:B------:R1:W5:Y:S02]  /*fb90*/  LDL.LU R158, [R1+0x110] ;  /* 0x00011000019e7983 */ /* 0x0003640000300800 */
[----:B------:R-:W-:Y:S02]  /*fba0*/  HMMA.16816.F32 R132, R4, R14, R112 ;  /* 0x0000000e0484723c */ /* 0x000fe40000001870 */
[----:B------:R-:W2:Y:S01]  /*fbb0*/  LDSM.16.M88.4 R12, [R229] ;  /* 0x00000000e50c783b */ /* 0x000ea20000000200 */
[----:B------:R-:W-:Y:S02]  /*fbc0*/  IMAD.MOV.U32 R34, RZ, RZ, R93 ;  /* 0x000000ffff227224 */ /* 0x000fe400078e005d */
[----:B------:R-:W-:Y:S01]  /*fbd0*/  IMAD.MOV.U32 R35, RZ, RZ, R92 ;  /* 0x000000ffff237224 */ /* 0x000fe200078e005c */
[----:B------:R1:W5:Y:S01]  /*fbe0*/  LDL.LU R157, [R1+0x10c] ;  /* 0x00010c00019d7983 */ /* 0x0003620000300800 */
[----:B------:R-:W-:-:S02]  /*fbf0*/  IMAD.MOV.U32 R104, RZ, RZ, R153 ;  /* 0x000000ffff687224 */ /* 0x000fc400078e0099 */
[----:B------:R-:W-:Y:S01]  /*fc00*/  IMAD.MOV.U32 R105, RZ, RZ, R152 ;  /* 0x000000ffff697224 */ /* 0x000fe200078e0098 */
[----:B------:R1:W5:Y:S01]  /*fc10*/  LDL.LU R156, [R1+0x108] ;  /* 0x00010800019c7983 */ /* 0x0003620000300800 */
[----:B------:R-:W-:Y:S02]  /*fc20*/  IMAD.MOV.U32 R106, RZ, RZ, R151 ;  /* 0x000000ffff6a7224 */ /* 0x000fe400078e0097 */
[----:B------:R-:W-:Y:S01]  /*fc30*/  IMAD.MOV.U32 R107, RZ, RZ, R150 ;  /* 0x000000ffff6b7224 */ /* 0x000fe200078e0096 */
[----:B------:R1:W5:Y:S01]  /*fc40*/  LDL.LU R155, [R1+0x104] ;  /* 0x00010400019b7983 */ /* 0x0003620000300800 */
        /* <DEDUP_REMOVED lines=12> */
[-C--:B--2---:R-:W-:Y:S08]  /*fd10*/  HMMA.16816.F32 R124, R8, R12.reuse, R124 ;  /* 0x0000000c087c723c */ /* 0x084ff0000000187c */
[C---:B------:R-:W-:Y:S08]  /*fd20*/  HMMA.16816.F32 R120, R4.reuse, R12, R120 ;  /* 0x0000000c0478723c */ /* 0x040ff00000001878 */
[-C--:B------:R-:W-:Y:S08]  /*fd30*/  HMMA.16816.F32 R112, R4, R14.reuse, R108 ;  /* 0x0000000e0470723c */ /* 0x080ff0000000186c */
[----:B------:R-:W-:Y:S01]  /*fd40*/  HMMA.16816.F32 R92, R8, R14, R88 ;  /* 0x0000000e085c723c */ /* 0x000fe20000001858 */
[----:B------:R-:W2:Y:S01]  /*fd50*/  LDSM.16.M88.4 R12, [R228] ;  /* 0x00000000e40c783b */ /* 0x000ea20000000200 */
        /* <DEDUP_REMOVED lines=12> */
[----:B------:R-:W-:-:S03]  /*fe20*/  IMAD.U32 R0, RZ, RZ, UR9 ;  /* 0x00000009ff007e24 */ /* 0x000fc6000f8e00ff */
[----:B------:R1:W5:Y:S04]  /*fe30*/  LDL.LU R146, [R1+0xe0] ;  /* 0x0000e00001927983 */ /* 0x0003680000300800 */
[----:B------:R1:W5:Y:S04]  /*fe40*/  LDL.LU R145, [R1+0xdc] ;  /* 0x0000dc0001917983 */ /* 0x0003680000300800 */
[----:B------:R1:W5:Y:S04]  /*fe50*/  LDL.LU R144, [R1+0xd8] ;  /* 0x0000d80001907983 */ /* 0x0003680000300800 */
[----:B------:R1:W5:Y:S04]  /*fe60*/  LDL.LU R143, [R1+0xd4] ;  /* 0x0000d400018f7983 */ /* 0x0003680000300800 */
[----:B------:R1:W5:Y:S01]  /*fe70*/  LDL.LU R142, [R1+0xd0] ;  /* 0x0000d000018e7983 */ /* 0x0003620000300800 */
        /* <DEDUP_REMOVED lines=23> */
[----:B------:R-:W-:Y:S07]  /*fff0*/  LDSM.16.M88.4 R4, [R221+0x2000] ;  /* 0x00200000dd04783b */ /* 0x000fee0000000200 */
[----:B------:R-:W-:Y:S01]  /*10000*/  HMMA.16816.F32 R16, R8, R14, R16 ;  /* 0x0000000e0810723c */ /* 0x000fe20000001810 */
[----:B------:R-:W2:Y:S04]  /*10010*/  LDSM.16.M88.4 R12, [R217] ;  /* 0x00000000d90c783b */ /* 0x000ea80000000200 */
[----:B------:R-:W3:Y:S03]  /*10020*/  LDSM.16.M88.4 R8, [R221] ;  /* 0x00000000dd08783b */ /* 0x000ee60000000200 */
[-C--:B--2---:R-:W-:Y:S08]  /*10030*/  HMMA.16816.F32 R128, R4, R12.reuse, R208 ;  /* 0x0000000c0480723c */ /* 0x084ff000000018d0 */
[----:B---3--:R-:W-:Y:S08]  /*10040*/  HMMA.16816.F32 R108, R8, R12, R72 ;  /* 0x0000000c086c723c */ /* 0x008ff00000001848 */
        /* <DEDUP_REMOVED lines=26> */
[----:B------:R-:W-:Y:S11]  /*101f0*/  HMMA.16816.F32 R12, R8, R14, R76 ;  /* 0x0000000e080c723c */ /* 0x000ff6000000184c */
[----:B------:R-:W-:Y:S05]  /*10200*/  @!UPT UIADD3 URZ, URZ, URZ, URZ ;  /* 0x0000003f3f3ff290 */ /* 0x000fea000fffe03f */
[----:B------:R-:W-:Y:S02]  /*10210*/  IMAD.MOV.U32 R139, RZ, RZ, R47 ;  /* 0x000000ffff8b7224 */ /* 0x000fe400078e002f */
[----:B------:R-:W2:Y:S01]  /*10220*/  S2R R47, SR_TID.X ;  /* 0x00000000002f7919 */ /* 0x000ea20000002100 */
[----:B------:R-:W-:Y:S02]  /*10230*/  IMAD.MOV.U32 R2, RZ, RZ, R46 ;  /* 0x000000ffff027224 */ /* 0x000fe400078e002e */
[----:B------:R-:W-:Y:S02]  /*10240*/  IMAD.MOV.U32 R3, RZ, RZ, R44 ;  /* 0x000000ffff037224 */ /* 0x000fe400078e002c */
[----:B------:R-:W-:Y:S02]  /*10250*/  IMAD.MOV.U32 R140, RZ, RZ, R45 ;  /* 0x000000ffff8c7224 */ /* 0x000fe400078e002d */
[----:B------:R-:W-:Y:S02]  /*10260*/  IMAD.MOV.U32 R252, RZ, RZ, R14 ;  /* 0x000000fffffc7224 */ /* 0x000fe400078e000e */
[----:B------:R-:W-:-:S02]  /*10270*/  IMAD.MOV.U32 R247, RZ, RZ, R13 ;  /* 0x000000fffff77224 */ /* 0x000fc400078e000d */
[----:B------:R-:W-:Y:S02]  /*10280*/  IMAD.MOV.U32 R232, RZ, RZ, R12 ;  /* 0x000000ffffe87224 */ /* 0x000fe400078e000c */
[----:B------:R-:W-:Y:S02]  /*10290*/  IMAD.MOV.U32 R141, RZ, RZ, R15 ;  /* 0x000000ffff8d7224 */ /* 0x000fe400078e000f */
[----:B------:R-:W3:Y:S01]  /*102a0*/  LDSM.16.M88.4 R12, [R217+0x3000] ;  /* 0x00300000d90c783b */ /* 0x000ee20000000200 */
[----:B--2---:R-:W-:-:S05]  /*102b0*/  IMAD.SHL.U32 R47, R47, 0x2, RZ ;  /* 0x000000022f2f7824 */ /* 0x004fca00078e00ff */
[----:B------:R-:W-:-:S05]  /*102c0*/  LOP3.LUT R47, R47, 0x6, RZ, 0xc0, !PT ;  /* 0x000000062f2f7812 */ /* 0x000fca00078ec0ff */
[----:B------:R-:W-:Y:S01]  /*102d0*/  IMAD R0, R0, 0x80, R47 ;  /* 0x0000008000007824 */ /* 0x000fe200078e022f */
[-C--:B---3--:R-:W-:Y:S08]  /*102e0*/  HMMA.16816.F32 R40, R8, R12.reuse, R40 ;  /* 0x0000000c0828723c */ /* 0x088ff00000001828 */
[C---:B------:R-:W-:Y:S08]  /*102f0*/  HMMA.16816.F32 R36, R4.reuse, R12, R36 ;  /* 0x0000000c0424723c */ /* 0x040ff00000001824 */
[-C--:B------:R-:W-:Y:S08]  /*10300*/  HMMA.16816.F32 R32, R4, R14.reuse, R32 ;  /* 0x0000000e0420723c */ /* 0x080ff00000001820 */
[----:B------:R-:W-:Y:S01]  /*10310*/  HMMA.16816.F32 R64, R8, R14, R64 ;  /* 0x0000000e0840723c */ /* 0x000fe20000001840 */
[----:B------:R-:W2:Y:S01]  /*10320*/  LDSM.16.M88.4 R12, [R217+0x3800] ;  /* 0x00380000d90c783b */ /* 0x000ea20000000200 */
[----:B------:R-:W-:Y:S01]  /*10330*/  UISETP.GT.AND UP0, UPT, UR9, UR8, UPT ;  /* 0x000000080900728c */ /* 0x000fe2000bf04270 */
[----:B------:R-:W-:Y:S11]  /*10340*/  DEPBAR.LE SB0, 0x0 ;  /* 0x000080000000791a */ /* 0x000ff60000000000 */
[----:B------:R-:W-:Y:S02]  /*10350*/  @!UPT UIADD3 URZ, URZ, URZ, URZ ;  /* 0x0000003f3f3ff290 */ /* 0x000fe4000fffe03f */
[----:B------:R-:W-:Y:S02]  /*10360*/  IMAD.MOV.U32 R74, RZ, RZ, R35 ;  /* 0x000000ffff4a7224 */ /* 0x000fe400078e0023 */
[----:B------:R-:W-:Y:S02]  /*10370*/  IMAD.MOV.U32 R35, RZ, RZ, R2 ;  /* 0x000000ffff237224 */ /* 0x000fe400078e0002 */
[----:B------:R-:W-:Y:S02]  /*10380*/  IMAD.IADD R2, R236, 0x1, -R0 ;  /* 0x00000001ec027824 */ /* 0x000fe400078e0a00 */
[----:B------:R-:W-:Y:S02]  /*10390*/  IMAD.MOV.U32 R136, RZ, RZ, R33 ;  /* 0x000000ffff887224 */ /* 0x000fe400078e0021 */
[----:B------:R-:W-:Y:S01]  /*103a0*/  IMAD.MOV.U32 R33, RZ, RZ, R3 ;  /* 0x000000ffff217224 */ /* 0x000fe200078e0003 */
[----:B------:R-:W-:Y:S01]  /*103b0*/  IABS R2, R2 ;  /* 0x0000000200027213 */ /* 0x000fe20000000000 */
[----:B------:R-:W-:-:S02]  /*103c0*/  IMAD.MOV.U32 R138, RZ, RZ, R32 ;  /* 0x000000ffff8a7224 */ /* 0x000fc400078e0020 */
[----:B------:R-:W-:Y:S02]  /*103d0*/  IMAD.MOV.U32 R137, RZ, RZ, R34 ;  /* 0x000000ffff897224 */ /* 0x000fe400078e0022 */
[----:B------:R-:W-:Y:S02]  /*103e0*/  IMAD.MOV.U32 R3, RZ, RZ, R2 ;  /* 0x000000ffff037224 */ /* 0x000fe400078e0002 */
[----:B------:R-:W-:-:S05]  /*103f0*/  IMAD.IADD R2, R235, 0x1, -R0 ;  /* 0x00000001eb027824 */ /* 0x000fca00078e0a00 */
[----:B------:R-:W-:Y:S01]  /*10400*/  IABS R2, R2 ;  /* 0x0000000200027213 */ /* 0x000fe20000000000 */
[C---:B--2---:R-:W-:Y:S08]  /*10410*/  HMMA.16816.F32 R24, R4.reuse, R12, R24 ;  /* 0x0000000c0418723c */ /* 0x044ff00000001818 */
[-C--:B------:R-:W-:Y:S08]  /*10420*/  HMMA.16816.F32 R20, R4, R14.reuse, R20 ;  /* 0x0000000e0414723c */ /* 0x080ff00000001814 */
[C---:B------:R-:W-:Y:S08]  /*10430*/  HMMA.16816.F32 R4, R8.reuse, R14, R16 ;  /* 0x0000000e0804723c */ /* 0x040ff00000001810 */
[----:B------:R-:W-:Y:S08]  /*10440*/  HMMA.16816.F32 R28, R8, R12, R28 ;  /* 0x0000000c081c723c */ /* 0x000ff0000000181c */
[----:B------:R-:W-:-:S02]  /*10450*/  IMAD.MOV.U32 R70, RZ, RZ, R21 ;  /* 0x000000ffff467224 */ /* 0x000fc400078e0015 */
[----:B------:R-:W-:Y:S02]  /*10460*/  IMAD.MOV.U32 R68, RZ, RZ, R20 ;  /* 0x000000ffff447224 */ /* 0x000fe400078e0014 */
[----:B------:R-:W-:-:S04]  /*10470*/  IMAD.MOV.U32 R73, RZ, RZ, R22 ;  /* 0x000000ffff497224 */ /* 0x000fc800078e0016 */
[----:B------:R-:W-:Y:S02]  /*10480*/  IMAD.MOV.U32 R69, RZ, RZ, R4 ;  /* 0x000000ffff457224 */ /* 0x000fe400078e0004 */
[----:B------:R-:W-:Y:S02]  /*10490*/  IMAD.IADD R4, R234, 0x1, -R0 ;  /* 0x00000001ea047824 */ /* 0x000fe400078e0a00 */
[----:B------:R-:W-:Y:S02]  /*104a0*/  IMAD.MOV.U32 R72, RZ, RZ, R5 ;  /* 0x000000ffff487224 */ /* 0x000fe400078e0005 */
[----:B------:R2:W3:Y:S01]  /*104b0*/  I2F R5, R3 ;  /* 0x0000000300057306 */ /* 0x0004e20000201400 */
[----:B------:R-:W-:Y:S02]  /*104c0*/  IMAD.MOV.U32 R75, RZ, RZ, R6 ;  /* 0x000000ffff4b7224 */ /* 0x000fe400078e0006 */
[----:B------:R-:W-:Y:S02]  /*104d0*/  IMAD.MOV.U32 R71, RZ, RZ, R7 ;  /* 0x000000ffff477224 */ /* 0x000fe400078e0007 */
[----:B--2---:R-:W-:Y:S01]  /*104e0*/  IMAD.MOV.U32 R3, RZ, RZ, R2 ;  /* 0x000000ffff037224 */ /* 0x004fe200078e0002 */
[----:B------:R-:W-:Y:S01]  /*104f0*/  IABS R2, R4 ;  /* 0x0000000400027213 */ /* 0x000fe20000000000 */
[----:B---3--:R-:W-:-:S02]  /*10500*/  FFMA.FTZ R13, R5, -UR35, R108 ;  /* 0x80000023050d7c23 */ /* 0x008fc4000801006c */
[----:B------:R-:W-:Y:S02]  /*10510*/  IMAD.MOV.U32 R108, RZ, RZ, R33 ;  /* 0x000000ffff6c7224 */ /* 0x000fe400078e0021 */
[----:B------:R-:W2:Y:S08]  /*10520*/  I2F R3, R3 ;  /* 0x0000000300037306 */ /* 0x000eb00000201400 */
[----:B------:R-:W3:Y:S01]  /*10530*/  I2F R2, R2 ;  /* 0x0000000200027306 */ /* 0x000ee20000201400 */
[----:B--2---:R-:W-:-:S02]  /*10540*/  FFMA.FTZ R12, R3, -UR35, R110 ;  /* 0x80000023030c7c23 */ /* 0x004fc4000801006e */
[----:B------:R-:W-:Y:S02]  /*10550*/  IMAD.IADD R3, R241, 0x1, -R0 ;  /* 0x00000001f1037824 */ /* 0x000fe400078e0a00 */
[----:B------:R-:W-:-:S03]  /*10560*/  IMAD.MOV.U32 R110, RZ, RZ, R35 ;  /* 0x000000ffff6e7224 */ /* 0x000fc600078e0023 */
[----:B------:R-:W-:Y:S01]  /*10570*/  IABS R3, R3 ;  /* 0x0000000300037213 */ /* 0x000fe20000000000 */
[----:B---3--:R-:W-:Y:S01]  /*10580*/  FFMA.FTZ R11, R2, -UR35, R128 ;  /* 0x80000023020b7c23 */ /* 0x008fe20008010080 */
[----:B------:R-:W-:-:S03]  /*10590*/  IADD3 R2, R0, 0x1, RZ ;  /* 0x0000000100027810 */ /* 0x000fc60007ffe0ff */
[----:B------:R-:W-:Y:S01]  /*105a0*/  IMAD.MOV.U32 R4, RZ, RZ, R3 ;  /* 0x000000ffff047224 */ /* 0x000fe200078e0003 */
[----:B------:R-:W-:Y:S01]  /*105b0*/  BAR.SYNC.DEFER_BLOCKING 0x0 ;  /* 0x0000000000007b1d */ /* 0x000fe20000010000 */
[--C-:B------:R-:W-:Y:S01]  /*105c0*/  IMAD.IADD R5, R236, 0x1, -R2.reuse ;  /* 0x00000001ec057824 */ /* 0x100fe200078e0a02 */
[C---:B------:R-:W-:Y:S02]  /*105d0*/  ISETP.GE.AND P1, PT, R2.reuse, R243, PT ;  /* 0x000000f30200720c */ /* 0x040fe40003f26270 */
[C---:B------:R-:W-:Y:S02]  /*105e0*/  ISETP.GE.AND P3, PT, R2.reuse, R245, PT ;  /* 0x000000f50200720c */ /* 0x040fe40003f66270 */
[----:B------:R-:W-:Y:S01]  /*105f0*/  IABS R3, R5 ;  /* 0x0000000500037213 */ /* 0x000fe20000000000 */
[----:B------:R2:W-:Y:S01]  /*10600*/  I2F R10, R4 ;  /* 0x00000004000a7306 */ /* 0x0005e20000201400 */
[----:B------:R-:W-:Y:S01]  /*10610*/  ISETP.LT.OR P1, PT, R2, R238, P1 ;  /* 0x000000ee0200720c */ /* 0x000fe20000f21670 */
[----:B------:R-:W-:Y:S01]  /*10620*/  IMAD.IADD R5, R234, 0x1, -R2 ;  /* 0x00000001ea057824 */ /* 0x000fe200078e0a02 */
[----:B------:R-:W-:-:S02]  /*10630*/  ISETP.GE.AND P2, PT, R2, R244, PT ;  /* 0x000000f40200720c */ /* 0x000fc40003f46270 */
[C---:B------:R-:W-:Y:S02]  /*10640*/  ISETP.GE.AND P0, PT, R2.reuse, R242, PT ;  /* 0x000000f20200720c */ /* 0x040fe40003f06270 */
[C---:B------:R-:W-:Y:S02]  /*10650*/  ISETP.LT.OR P6, PT, R2.reuse, R240, P3 ;  /* 0x000000f00200720c */ /* 0x040fe40001fc1670 */
[C---:B------:R-:W-:Y:S02]  /*10660*/  ISETP.LT.OR P5, PT, R2.reuse, R239, P2 ;  /* 0x000000ef0200720c */ /* 0x040fe400017a1670 */
[----:B------:R-:W-:-:S03]  /*10670*/  ISETP.LT.OR P0, PT, R2, R237, P0 ;  /* 0x000000ed0200720c */ /* 0x000fc60000701670 */
[----:B------:R-:W-:Y:S01]  /*10680*/  @P1 LOP3.LUT R231, R231, 0x8, RZ, 0xfc, !PT ;  /* 0x00000008e7e71812 */ /* 0x000fe200078efcff */
[----:B--2---:R-:W-:Y:S01]  /*10690*/  IMAD.MOV.U32 R4, RZ, RZ, R3 ;  /* 0x000000ffff047224 */ /* 0x004fe200078e0003 */
[C---:B------:R-:W-:Y:S01]  /*106a0*/  ISETP.GE.AND P1, PT, R0.reuse, R245, PT ;  /* 0x000000f50000720c */ /* 0x040fe20003f26270 */
[----:B------:R-:W-:Y:S01]  /*106b0*/  IMAD.IADD R3, R235, 0x1, -R2 ;  /* 0x00000001eb037824 */ /* 0x000fe200078e0a02 */
[----:B------:R-:W-:Y:S01]  /*106c0*/  LOP3.LUT R231, R231, 0xfffffffb, RZ, 0xc0, !PT ;  /* 0xfffffffbe7e77812 */ /* 0x000fe200078ec0ff */
[----:B------:R2:W-:Y:S01]  /*106d0*/  I2F R9, R4 ;  /* 0x0000000400097306 */ /* 0x0005e20000201400 */
[----:B------:R-:W-:Y:S02]  /*106e0*/  ISETP.LT.OR P1, PT, R0, R240, P1 ;  /* 0x000000f00000720c */ /* 0x000fe40000f21670 */
[----:B------:R-:W-:Y:S02]  /*106f0*/  IABS R3, R3 ;  /* 0x0000000300037213 */ /* 0x000fe40000000000 */
[----:B------:R-:W-:-:S02]  /*10700*/  @P0 LOP3.LUT R231, R231, 0x4, RZ, 0xfc, !PT ;  /* 0x00000004e7e70812 */ /* 0x000fc400078efcff */
[C---:B------:R-:W-:Y:S02]  /*10710*/  ISETP.GE.AND P0, PT, R0.reuse, R244, PT ;  /* 0x000000f40000720c */ /* 0x040fe40003f06270 */
[----:B------:R-:W-:Y:S02]  /*10720*/  FSEL R16, R13, -INF , !P1 ;  /* 0xff8000000d107808 */ /* 0x000fe40004800000 */
[C---:B------:R-:W-:Y:S02]  /*10730*/  ISETP.LT.OR P0, PT, R0.reuse, R239, P0 ;  /* 0x000000ef0000720c */ /* 0x040fe40000701670 */
[----:B------:R-:W-:Y:S02]  /*10740*/  ISETP.GE.AND P1, PT, R0, R243, PT ;  /* 0x000000f30000720c */ /* 0x000fe40003f26270 */
[----:B------:R-:W-:Y:S01]  /*10750*/  FSEL R17, R12, -INF , !P0 ;  /* 0xff8000000c117808 */ /* 0x000fe20004000000 */
[----:B--2---:R-:W-:Y:S01]  /*10760*/  IMAD.MOV.U32 R4, RZ, RZ, R3 ;  /* 0x000000ffff047224 */ /* 0x004fe200078e0003 */
[----:B------:R-:W-:-:S02]  /*10770*/  IABS R3, R5 ;  /* 0x0000000500037213 */ /* 0x000fc40000000000 */
[C---:B------:R-:W-:Y:S01]  /*10780*/  ISETP.GE.AND P0, PT, R0.reuse, R242, PT ;  /* 0x000000f20000720c */ /* 0x040fe20003f06270 */
[----:B------:R2:W3:Y:S01]  /*10790*/  I2F R6, R4 ;  /* 0x0000000400067306 */ /* 0x0004e20000201400 */
[C---:B------:R-:W-:Y:S02]  /*107a0*/  ISETP.LT.OR P1, PT, R0.reuse, R238, P1 ;  /* 0x000000ee0000720c */ /* 0x040fe40000f21670 */
[----:B------:R-:W-:Y:S02]  /*107b0*/  ISETP.LT.OR P0, PT, R0, R237, P0 ;  /* 0x000000ed0000720c */ /* 0x000fe40000701670 */
[----:B------:R-:W-:-:S03]  /*107c0*/  FSEL R19, R11, -INF , !P1 ;  /* 0xff8000000b137808 */ /* 0x000fc60004800000 */
[----:B------:R4:W1:Y:S01]  /*107d0*/  I2F R8, R3 ;  /* 0x0000000300087306 */ /* 0x0008620000201400 */
[----:B--2---:R-:W-:Y:S01]  /*107e0*/  IMAD.IADD R4, R241, 0x1, -R2 ;  /* 0x00000001f1047824 */ /* 0x004fe200078e0a02 */
[----:B------:R-:W-:Y:S01]  /*107f0*/  IADD3 R2, R0, 0x8, RZ ;  /* 0x0000000800027810 */ /* 0x000fe20007ffe0ff */
[----:B---3--:R-:W-:Y:S02]  /*10800*/  FFMA.FTZ R6, R6, -UR35, R111 ;  /* 0x8000002306067c23 */ /* 0x008fe4000801006f */
[----:B------:R-:W-:Y:S01]  /*10810*/  IMAD.MOV.U32 R111, RZ, RZ, R252 ;  /* 0x000000ffff6f7224 */ /* 0x000fe200078e00fc */
[----:B------:R-:W-:Y:S01]  /*10820*/  IABS R4, R4 ;  /* 0x0000000400047213 */ /* 0x000fe20000000000 */
[--C-:B------:R-:W-:Y:S01]  /*10830*/  IMAD.IADD R5, R235, 0x1, -R2.reuse ;  /* 0x00000001eb057824 */ /* 0x100fe200078e0a02 */
[----:B------:R-:W-:Y:S01]  /*10840*/  ISETP.GE.AND P3, PT, R2, R245, PT ;  /* 0x000000f50200720c */ /* 0x000fe20003f66270 */
[----:B----4-:R-:W-:Y:S01]  /*10850*/  IMAD.IADD R3, R236, 0x1, -R2 ;  /* 0x00000001ec037824 */ /* 0x010fe200078e0a02 */
[----:B------:R2:W3:Y:S01]  /*10860*/  I2F R14, R4 ;  /* 0x00000004000e7306 */ /* 0x0004e20000201400 */
[----:B------:R-:W-:Y:S01]  /*10870*/  ISETP.GE.AND P2, PT, R2, R244, PT ;  /* 0x000000f40200720c */ /* 0x000fe20003f46270 */
[----:B-1----:R-:W-:Y:S01]  /*10880*/  FFMA.FTZ R8, R8, -UR35, R129 ;  /* 0x8000002308087c23 */ /* 0x002fe20008010081 */
[----:B------:R-:W-:-:S02]  /*10890*/  ISETP.GE.AND P1, PT, R2, R243, PT ;  /* 0x000000f30200720c */ /* 0x000fc40003f26270 */
[----:B------:R-:W-:Y:S02]  /*108a0*/  IABS R3, R3 ;  /* 0x0000000300037213 */ /* 0x000fe40000000000 */
[----:B------:R-:W-:Y:S02]  /*108b0*/  FSEL R32, R6, -INF , !P5 ;  /* 0xff80000006207808 */ /* 0x000fe40006800000 */
[C---:B------:R-:W-:Y:S02]  /*108c0*/  ISETP.LT.OR P5, PT, R2.reuse, R239, P2 ;  /* 0x000000ef0200720c */ /* 0x040fe400017a1670 */
[----:B------:R-:W-:Y:S02]  /*108d0*/  ISETP.LT.OR P1, PT, R2, R238, P1 ;  /* 0x000000ee0200720c */ /* 0x000fe40000f21670 */
[----:B------:R-:W-:Y:S01]  /*108e0*/  LOP3.LUT P2, RZ, R231, 0x4, RZ, 0xc0, !PT ;  /* 0x00000004e7ff7812 */ /* 0x000fe2000784c0ff */
[----:B--2---:R-:W-:Y:S01]  /*108f0*/  IMAD.MOV.U32 R4, RZ, RZ, R3 ;  /* 0x000000ffff047224 */ /* 0x004fe200078e0003 */
[----:B------:R-:W-:Y:S01]  /*10900*/  IABS R3, R5 ;  /* 0x0000000500037213 */ /* 0x000fe20000000000 */
[----:B------:R-:W-:-:S02]  /*10910*/  FFMA.FTZ R5, R9, -UR35, R109 ;  /* 0x8000002309057c23 */ /* 0x000fc4000801006d */
[----:B------:R-:W1:Y:S01]  /*10920*/  I2F R7, R4 ;  /* 0x0000000400077306 */ /* 0x000e620000201400 */
[----:B---3--:R-:W-:Y:S02]  /*10930*/  FFMA.FTZ R9, R14, -UR35, R131 ;  /* 0x800000230e097c23 */ /* 0x008fe40008010083 */
[----:B------:R-:W-:Y:S01]  /*10940*/  FSEL R20, R5, -INF , !P6 ;  /* 0xff80000005147808 */ /* 0x000fe20007000000 */
[----:B------:R-:W-:Y:S01]  /*10950*/  IMAD.MOV.U32 R109, RZ, RZ, R108 ;  /* 0x000000ffff6d7224 */ /* 0x000fe200078e006c */
[----:B------:R-:W-:Y:S01]  /*10960*/  ISETP.LT.OR P6, PT, R2, R240, P3 ;  /* 0x000000f00200720c */ /* 0x000fe20001fc1670 */
[----:B------:R-:W-:Y:S01]  /*10970*/  IMAD.MOV.U32 R108, RZ, RZ, R247 ;  /* 0x000000ffff6c7224 */ /* 0x000fe200078e00f7 */
[C---:B------:R-:W-:Y:S01]  /*10980*/  LOP3.LUT P3, RZ, R231.reuse, 0x8, RZ, 0xc0, !PT ;  /* 0x00000008e7ff7812 */ /* 0x040fe2000786c0ff */
[----:B------:R2:W3:Y:S01]  /*10990*/  I2F R4, R3 ;  /* 0x0000000300047306 */ /* 0x0004e20000201400 */
[----:B------:R-:W-:Y:S02]  /*109a0*/  LOP3.LUT R231, R231, 0xfffffffd, RZ, 0xc0, !PT ;  /* 0xfffffffde7e77812 */ /* 0x000fe400078ec0ff */
[----:B------:R-:W-:-:S02]  /*109b0*/  FSEL R77, R8, -INF , !P3 ;  /* 0xff800000084d7808 */ /* 0x000fc40005800000 */
[----:B------:R-:W-:Y:S02]  /*109c0*/  @P1 LOP3.LUT R231, R231, 0x2, RZ, 0xfc, !PT ;  /* 0x00000002e7e71812 */ /* 0x000fe400078efcff */
[----:B------:R-:W-:Y:S01]  /*109d0*/  FSEL R78, R9, -INF , !P2 ;  /* 0xff800000094e7808 */ /* 0x000fe20005000000 */
[----:B-1----:R-:W-:-:S05]  /*109e0*/  FFMA.FTZ R7, R7, -UR35, R200 ;  /* 0x8000002307077c23 */ /* 0x002fca00080100c8 */
[----:B------:R-:W-:Y:S01]  /*109f0*/  FSEL R18, R7, -INF , !P6 ;  /* 0xff80000007127808 */ /* 0x000fe20007000000 */
[----:B--2---:R-:W-:Y:S02]  /*10a00*/  FFMA.FTZ R3, R10, -UR35, R130 ;  /* 0x800000230a037c23 */ /* 0x004fe40008010082 */
[----:B---3--:R-:W-:Y:S02]  /*10a10*/  FFMA.FTZ R10, R4, -UR35, R202 ;  /* 0x80000023040a7c23 */ /* 0x008fe400080100ca */
[--C-:B------:R-:W-:Y:S01]  /*10a20*/  IMAD.IADD R4, R241, 0x1, -R2.reuse ;  /* 0x00000001f1047824 */ /* 0x100fe200078e0a02 */
[----:B------:R-:W-:Y:S01]  /*10a30*/  FSEL R21, R3, -INF , !P0 ;  /* 0xff80000003157808 */ /* 0x000fe20004000000 */
[----:B------:R-:W-:Y:S01]  /*10a40*/  IMAD.IADD R3, R234, 0x1, -R2 ;  /* 0x00000001ea037824 */ /* 0x000fe200078e0a02 */
[----:B------:R-:W-:Y:S02]  /*10a50*/  ISETP.GE.AND P0, PT, R2, R242, PT ;  /* 0x000000f20200720c */ /* 0x000fe40003f06270 */
[----:B------:R-:W-:-:S02]  /*10a60*/  IABS R4, R4 ;  /* 0x0000000400047213 */ /* 0x000fc40000000000 */
[----:B------:R-:W-:Y:S02]  /*10a70*/  ISETP.LT.OR P4, PT, R2, R237, P0 ;  /* 0x000000ed0200720c */ /* 0x000fe40000781670 */
[----:B------:R-:W-:Y:S01]  /*10a80*/  IABS R3, R3 ;  /* 0x0000000300037213 */ /* 0x000fe20000000000 */
[----:B------:R-:W-:Y:S01]  /*10a90*/  I2F R11, R4 ;  /* 0x00000004000b7306 */ /* 0x000fe20000201400 */
[----:B------:R-:W-:Y:S02]  /*10aa0*/  IADD3 R2, R0, 0x9, RZ ;  /* 0x0000000900027810 */ /* 0x000fe40007ffe0ff */
[----:B------:R-:W-:Y:S02]  /*10ab0*/  FSEL R22, R10, -INF , !P5 ;  /* 0xff8000000a167808 */ /* 0x000fe40006800000 */
[C---:B------:R-:W-:Y:S02]  /*10ac0*/  ISETP.GE.AND P3, PT, R2.reuse, R245, PT ;  /* 0x000000f50200720c */ /* 0x040fe40003f66270 */
[C---:B------:R-:W-:Y:S01]  /*10ad0*/  ISETP.GE.AND P2, PT, R2.reuse, R244, PT ;  /* 0x000000f40200720c */ /* 0x040fe20003f46270 */
[----:B------:R1:W-:Y:S01]  /*10ae0*/  I2F R5, R3 ;  /* 0x0000000300057306 */ /* 0x0003e20000201400 */
[----:B------:R-:W-:-:S02]  /*10af0*/  ISETP.GE.AND P1, PT, R2, R243, PT ;  /* 0x000000f30200720c */ /* 0x000fc40003f26270 */
[C---:B------:R-:W-:Y:S02]  /*10b00*/  ISETP.GE.AND P0, PT, R2.reuse, R242, PT ;  /* 0x000000f20200720c */ /* 0x040fe40003f06270 */
[C---:B------:R-:W-:Y:S02]  /*10b10*/  ISETP.LT.OR P6, PT, R2.reuse, R240, P3 ;  /* 0x000000f00200720c */ /* 0x040fe40001fc1670 */
[C---:B------:R-:W-:Y:S02]  /*10b20*/  ISETP.LT.OR P5, PT, R2.reuse, R239, P2 ;  /* 0x000000ef0200720c */ /* 0x040fe400017a1670 */
[C---:B------:R-:W-:Y:S02]  /*10b30*/  ISETP.LT.OR P1, PT, R2.reuse, R238, P1 ;  /* 0x000000ee0200720c */ /* 0x040fe40000f21670 */
[----:B------:R-:W-:Y:S02]  /*10b40*/  ISETP.LT.OR P0, PT, R2, R237, P0 ;  /* 0x000000ed0200720c */ /* 0x000fe40000701670 */
[----:B------:R-:W-:-:S02]  /*10b50*/  LOP3.LUT P3, RZ, R231, 0x2, RZ, 0xc0, !PT ;  /* 0x00000002e7ff7812 */ /* 0x000fc4000786c0ff */
[----:B------:R-:W-:Y:S01]  /*10b60*/  LOP3.LUT R231, R231, 0xfffffff7, RZ, 0xc0, !PT ;  /* 0xfffffff7e7e77812 */ /* 0x000fe200078ec0ff */
[----:B-1----:R-:W-:-:S05]  /*10b70*/  IMAD.IADD R3, R236, 0x1, -R2 ;  /* 0x00000001ec037824 */ /* 0x002fca00078e0a02 */
[----:B------:R-:W-:Y:S02]  /*10b80*/  IABS R3, R3 ;  /* 0x0000000300037213 */ /* 0x000fe40000000000 */
[----:B------:R-:W-:-:S03]  /*10b90*/  @P1 LOP3.LUT R231, R231, 0x8, RZ, 0xfc, !PT ;  /* 0x00000008e7e71812 */ /* 0x000fc600078efcff */
[----:B------:R-:W-:Y:S01]  /*10ba0*/  IMAD.MOV.U32 R4, RZ, RZ, R3 ;  /* 0x000000ffff047224 */ /* 0x000fe200078e0003 */
[----:B------:R-:W-:Y:S01]  /*10bb0*/  LOP3.LUT R231, R231, 0xfffffffb, RZ, 0xc0, !PT ;  /* 0xfffffffbe7e77812 */ /* 0x000fe200078ec0ff */
[----:B------:R-:W-:Y:S02]  /*10bc0*/  IMAD.IADD R3, R235, 0x1, -R2 ;  /* 0x00000001eb037824 */ /* 0x000fe400078e0a02 */
[----:B------:R1:W2:Y:S01]  /*10bd0*/  I2F R6, R4 ;  /* 0x0000000400067306 */ /* 0x0002a20000201400 */
[----:B------:R-:W-:Y:S02]  /*10be0*/  @P0 LOP3.LUT R231, R231, 0x4, RZ, 0xfc, !PT ;  /* 0x00000004e7e70812 */ /* 0x000fe400078efcff */
[----:B------:R-:W-:-:S05]  /*10bf0*/  IABS R3, R3 ;  /* 0x0000000300037213 */ /* 0x000fca0000000000 */
[----:B-1----:R-:W-:Y:S02]  /*10c00*/  IMAD.MOV.U32 R4, RZ, RZ, R3 ;  /* 0x000000ffff047224 */ /* 0x002fe400078e0003 */
[----:B------:R-:W-:Y:S02]  /*10c10*/  IMAD.IADD R3, R234, 0x1, -R2 ;  /* 0x00000001ea037824 */ /* 0x000fe400078e0a02 */
[----:B------:R1:W3:Y:S01]  /*10c20*/  I2F R8, R4 ;  /* 0x0000000400087306 */ /* 0x0002e20000201400 */
[----:B--2---:R-:W-:Y:S02]  /*10c30*/  FFMA.FTZ R6, R6, -UR35, R201 ;  /* 0x8000002306067c23 */ /* 0x004fe400080100c9 */
[----:B------:R-:W-:-:S03]  /*10c40*/  IABS R3, R3 ;  /* 0x0000000300037213 */ /* 0x000fc60000000000 */
[----:B------:R-:W-:Y:S02]  /*10c50*/  FSEL R15, R6, -INF , !P6 ;  /* 0xff800000060f7808 */ /* 0x000fe40007000000 */
[----:B------:R2:W-:Y:S01]  /*10c60*/  I2F R7, R3 ;  /* 0x0000000300077306 */ /* 0x0005e20000201400 */
[----:B-1----:R-:W-:Y:S01]  /*10c70*/  IMAD.IADD R4, R241, 0x1, -R2 ;  /* 0x00000001f1047824 */ /* 0x002fe200078e0a02 */
[----:B------:R-:W-:Y:S01]  /*10c80*/  IADD3 R2, R0, 0x10, RZ ;  /* 0x0000001000027810 */ /* 0x000fe20007ffe0ff */
[----:B---3--:R-:W-:-:S03]  /*10c90*/  FFMA.FTZ R8, R8, -UR35, R203 ;  /* 0x8000002308087c23 */ /* 0x008fc600080100cb */
[----:B------:R-:W-:Y:S02]  /*10ca0*/  IABS R4, R4 ;  /* 0x0000000400047213 */ /* 0x000fe40000000000 */
[----:B------:R-:W-:Y:S01]  /*10cb0*/  ISETP.GE.AND P2, PT, R2, R244, PT ;  /* 0x000000f40200720c */ /* 0x000fe20003f46270 */
[----:B--2---:R-:W-:Y:S01]  /*10cc0*/  IMAD.IADD R3, R236, 0x1, -R2 ;  /* 0x00000001ec037824 */ /* 0x004fe200078e0a02 */
[----:B------:R1:W2:Y:S01]  /*10cd0*/  I2F R9, R4 ;  /* 0x0000000400097306 */ /* 0x0002a20000201400 */
[C---:B------:R-:W-:Y:S02]  /*10ce0*/  ISETP.GE.AND P1, PT, R2.reuse, R243, PT ;  /* 0x000000f30200720c */ /* 0x040fe40003f26270 */
[----:B------:R-:W-:Y:S02]  /*10cf0*/  ISETP.GE.AND P0, PT, R2, R242, PT ;  /* 0x000000f20200720c */ /* 0x000fe40003f06270 */
[----:B------:R-:W-:Y:S02]  /*10d00*/  IABS R3, R3 ;  /* 0x0000000300037213 */ /* 0x000fe40000000000 */
[----:B------:R-:W-:-:S02]  /*10d10*/  FSEL R44, R8, -INF , !P5 ;  /* 0xff800000082c7808 */ /* 0x000fc40006800000 */
[C---:B------:R-:W-:Y:S02]  /*10d20*/  ISETP.LT.OR P5, PT, R2.reuse, R239, P2 ;  /* 0x000000ef0200720c */ /* 0x040fe400017a1670 */
[----:B------:R-:W3:Y:S01]  /*10d30*/  I2F R3, R3 ;  /* 0x0000000300037306 */ /* 0x000ee20000201400 */
[----:B------:R-:W-:Y:S02]  /*10d40*/  ISETP.LT.OR P1, PT, R2, R238, P1 ;  /* 0x000000ee0200720c */ /* 0x000fe40000f21670 */
[----:B------:R-:W-:Y:S01]  /*10d50*/  LOP3.LUT P2, RZ, R231, 0x4, RZ, 0xc0, !PT ;  /* 0x00000004e7ff7812 */ /* 0x000fe2000784c0ff */
[----:B-1----:R-:W-:Y:S02]  /*10d60*/  FFMA.FTZ R4, R5, -UR35, R248 ;  /* 0x8000002305047c23 */ /* 0x002fe400080100f8 */
[----:B------:R-:W-:Y:S02]  /*10d70*/  FFMA.FTZ R5, R11, -UR35, R250 ;  /* 0x800000230b057c23 */ /* 0x000fe400080100fa */
[----:B--2---:R-:W-:Y:S01]  /*10d80*/  FFMA.FTZ R13, R9, -UR35, R251 ;  /* 0x80000023090d7c23 */ /* 0x004fe200080100fb */
[----:B------:R-:W-:Y:S01]  /*10d90*/  FSEL R47, R4, -INF , !P3 ;  /* 0xff800000042f7808 */ /* 0x000fe20005800000 */
[----:B------:R-:W-:Y:S01]  /*10da0*/  FFMA.FTZ R11, R7, -UR35, R249 ;  /* 0x80000023070b7c23 */ /* 0x000fe200080100f9 */
[----:B------:R-:W-:-:S02]  /*10db0*/  ISETP.GE.AND P3, PT, R2, R245, PT ;  /* 0x000000f50200720c */ /* 0x000fc40003f66270 */
[----:B------:R-:W-:Y:S01]  /*10dc0*/  FSEL R76, R5, -INF , !P4 ;  /* 0xff800000054c7808 */ /* 0x000fe20006000000 */
[----:B---3--:R-:W-:Y:S01]  /*10dd0*/  FFMA.FTZ R12, R3, -UR35, R208 ;  /* 0x80000023030c7c23 */ /* 0x008fe200080100d0 */
[C---:B------:R-:W-:Y:S01]  /*10de0*/  ISETP.LT.OR P6, PT, R2.reuse, R240, P3 ;  /* 0x000000f00200720c */ /* 0x040fe20001fc1670 */
[----:B------:R-:W-:Y:S01]  /*10df0*/  IMAD.IADD R3, R235, 0x1, -R2 ;  /* 0x00000001eb037824 */ /* 0x000fe200078e0a02 */
[----:B------:R-:W-:Y:S02]  /*10e00*/  ISETP.LT.OR P4, PT, R2, R237, P0 ;  /* 0x000000ed0200720c */ /* 0x000fe40000781670 */
[C---:B------:R-:W-:Y:S02]  /*10e10*/  LOP3.LUT P3, RZ, R231.reuse, 0x8, RZ, 0xc0, !PT ;  /* 0x00000008e7ff7812 */ /* 0x040fe4000786c0ff */
[----:B------:R-:W-:Y:S02]  /*10e20*/  IABS R3, R3 ;  /* 0x0000000300037213 */ /* 0x000fe40000000000 */
[----:B------:R-:W-:-:S02]  /*10e30*/  LOP3.LUT R231, R231, 0xfffffffd, RZ, 0xc0, !PT ;  /* 0xfffffffde7e77812 */ /* 0x000fc400078ec0ff */
[----:B------:R-:W-:Y:S01]  /*10e40*/  FSEL R45, R11, -INF , !P3 ;  /* 0xff8000000b2d7808 */ /* 0x000fe20005800000 */
[----:B------:R-:W-:Y:S01]  /*10e50*/  IMAD.MOV.U32 R4, RZ, RZ, R3 ;  /* 0x000000ffff047224 */ /* 0x000fe200078e0003 */
[----:B------:R-:W-:Y:S01]  /*10e60*/  @P1 LOP3.LUT R231, R231, 0x2, RZ, 0xfc, !PT ;  /* 0x00000002e7e71812 */ /* 0x000fe200078efcff */
[----:B------:R-:W-:Y:S01]  /*10e70*/  IMAD.IADD R3, R234, 0x1, -R2 ;  /* 0x00000001ea037824 */ /* 0x000fe200078e0a02 */
[----:B------:R-:W-:Y:S01]  /*10e80*/  FSEL R46, R13, -INF , !P2 ;  /* 0xff8000000d2e7808 */ /* 0x000fe20005000000 */
[----:B------:R1:W-:Y:S01]  /*10e90*/  I2F R10, R4 ;  /* 0x00000004000a7306 */ /* 0x0003e20000201400 */
[----:B------:R-:W-:Y:S02]  /*10ea0*/  FSEL R79, R12, -INF , !P6 ;  /* 0xff8000000c4f7808 */ /* 0x000fe40007000000 */
[----:B------:R-:W-:-:S05]  /*10eb0*/  IABS R3, R3 ;  /* 0x0000000300037213 */ /* 0x000fca0000000000 */
[----:B------:R2:W-:Y:S01]  /*10ec0*/  I2F R9, R3 ;  /* 0x0000000300097306 */ /* 0x0005e20000201400 */
[----:B-1----:R-:W-:Y:S01]  /*10ed0*/  IMAD.IADD R4, R241, 0x1, -R2 ;  /* 0x00000001f1047824 */ /* 0x002fe200078e0a02 */
[----:B------:R-:W-:-:S04]  /*10ee0*/  IADD3 R2, R0, 0x11, RZ ;  /* 0x0000001100027810 */ /* 0x000fc80007ffe0ff */
[----:B------:R-:W-:Y:S01]  /*10ef0*/  IABS R4, R4 ;  /* 0x0000000400047213 */ /* 0x000fe20000000000 */
[--C-:B------:R-:W-:Y:S01]  /*10f00*/  IMAD.IADD R5, R235, 0x1, -R2.reuse ;  /* 0x00000001eb057824 */ /* 0x100fe200078e0a02 */
[----:B------:R-:W-:Y:S01]  /*10f10*/  ISETP.GE.AND P3, PT, R2, R245, PT ;  /* 0x000000f50200720c */ /* 0x000fe20003f66270 */
[----:B--2---:R-:W-:Y:S01]  /*10f20*/  IMAD.IADD R3, R236, 0x1, -R2 ;  /* 0x00000001ec037824 */ /* 0x004fe200078e0a02 */
[----:B------:R1:W-:Y:S01]  /*10f30*/  I2F R14, R4 ;  /* 0x00000004000e7306 */ /* 0x0003e20000201400 */
[C---:B------:R-:W-:Y:S02]  /*10f40*/  ISETP.GE.AND P2, PT, R2.reuse, R244, PT ;  /* 0x000000f40200720c */ /* 0x040fe40003f46270 */
[C---:B------:R-:W-:Y:S02]  /*10f50*/  ISETP.GE.AND P1, PT, R2.reuse, R243, PT ;  /* 0x000000f30200720c */ /* 0x040fe40003f26270 */
[----:B------:R-:W-:Y:S02]  /*10f60*/  IABS R3, R3 ;  /* 0x0000000300037213 */ /* 0x000fe40000000000 */
[----:B------:R-:W-:-:S02]  /*10f70*/  ISETP.GE.AND P0, PT, R2, R242, PT ;  /* 0x000000f20200720c */ /* 0x000fc40003f06270 */
[C---:B------:R-:W-:Y:S02]  /*10f80*/  ISETP.LT.OR P6, PT, R2.reuse, R240, P3 ;  /* 0x000000f00200720c */ /* 0x040fe40001fc1670 */
[C---:B------:R-:W-:Y:S02]  /*10f90*/  ISETP.LT.OR P1, PT, R2.reuse, R238, P1 ;  /* 0x000000ee0200720c */ /* 0x040fe40000f21670 */
[----:B------:R-:W-:Y:S02]  /*10fa0*/  ISETP.LT.OR P0, PT, R2, R237, P0 ;  /* 0x000000ed0200720c */ /* 0x000fe40000701670 */
[----:B------:R-:W-:Y:S01]  /*10fb0*/  LOP3.LUT P3, RZ, R231, 0x2, RZ, 0xc0, !PT ;  /* 0x00000002e7ff7812 */ /* 0x000fe2000786c0ff */
[----:B-1----:R-:W-:Y:S01]  /*10fc0*/  IMAD.MOV.U32 R4, RZ, RZ, R3 ;  /* 0x000000ffff047224 */ /* 0x002fe200078e0003 */
[----:B------:R-:W-:Y:S01]  /*10fd0*/  IABS R3, R5 ;  /* 0x0000000500037213 */ /* 0x000fe20000000000 */
[----:B------:R-:W-:Y:S01]  /*10fe0*/  IMAD.IADD R5, R241, 0x1, -R2 ;  /* 0x00000001f1057824 */ /* 0x000fe200078e0a02 */
[----:B------:R-:W-:Y:S01]  /*10ff0*/  LOP3.LUT R231, R231, 0xfffffff7, RZ, 0xc0, !PT ;  /* 0xfffffff7e7e77812 */ /* 0x000fe200078ec0ff */
[----:B------:R1:W2:Y:S04]  /*11000*/  I2F R7, R4 ;  /* 0x0000000400077306 */ /* 0x0002a80000201400 */
[----:B------:R-:W-:-:S04]  /*11010*/  @P1 LOP3.LUT R231, R231, 0x8, RZ, 0xfc, !PT ;  /* 0x00000008e7e71812 */ /* 0x000fc800078efcff */
[----:B------:R-:W-:-:S04]  /*11020*/  LOP3.LUT R231, R231, 0xfffffffb, RZ, 0xc0, !PT ;  /* 0xfffffffbe7e77812 */ /* 0x000fc800078ec0ff */
[----:B------:R-:W-:Y:S01]  /*11030*/  @P0 LOP3.LUT R231, R231, 0x4, RZ, 0xfc, !PT ;  /* 0x00000004e7e70812 */ /* 0x000fe200078efcff */
[----:B-1----:R-:W-:Y:S02]  /*11040*/  IMAD.MOV.U32 R4, RZ, RZ, R3 ;  /* 0x000000ffff047224 */ /* 0x002fe400078e0003 */
[----:B------:R-:W-:Y:S02]  /*11050*/  IMAD.IADD R3, R234, 0x1, -R2 ;  /* 0x00000001ea037824 */ /* 0x000fe400078e0a02 */
[----:B------:R1:W3:Y:S01]  /*11060*/  I2F R8, R4 ;  /* 0x0000000400087306 */ /* 0x0002e20000201400 */
[----:B--2---:R-:W-:Y:S02]  /*11070*/  FFMA.FTZ R7, R7, -UR35, R209 ;  /* 0x8000002307077c23 */ /* 0x004fe400080100d1 */
[----:B------:R-:W-:-:S05]  /*11080*/  IABS R3, R3 ;  /* 0x0000000300037213 */ /* 0x000fca0000000000 */
[----:B-1----:R-:W-:Y:S01]  /*11090*/  IMAD.MOV.U32 R4, RZ, RZ, R3 ;  /* 0x000000ffff047224 */ /* 0x002fe200078e0003 */
[----:B------:R-:W-:Y:S01]  /*110a0*/  IABS R3, R5 ;  /* 0x0000000500037213 */ /* 0x000fe20000000000 */
[----:B------:R-:W-:Y:S02]  /*110b0*/  FFMA.FTZ R5, R9, -UR35, R204 ;  /* 0x8000002309057c23 */ /* 0x000fe400080100cc */
[----:B------:R1:W2:Y:S01]  /*110c0*/  I2F R6, R4 ;  /* 0x0000000400067306 */ /* 0x0002a20000201400 */
[----:B---3--:R-:W-:Y:S02]  /*110d0*/  FFMA.FTZ R8, R8, -UR35, R211 ;  /* 0x8000002308087c23 */ /* 0x008fe400080100d3 */
[----:B------:R-:W-:Y:S02]  /*110e0*/  FSEL R202, R5, -INF , !P3 ;  /* 0xff80000005ca7808 */ /* 0x000fe40005800000 */
[----:B------:R-:W-:-:S03]  /*110f0*/  FSEL R5, R7, -INF , !P6 ;  /* 0xff80000007057808 */ /* 0x000fc60007000000 */
[----:B------:R-:W3:Y:S01]  /*11100*/  I2F R3, R3 ;  /* 0x0000000300037306 */ /* 0x000ee20000201400 */
[----:B-1----:R-:W-:Y:S02]  /*11110*/  FFMA.FTZ R4, R10, -UR35, R210 ;  /* 0x800000230a047c23 */ /* 0x002fe400080100d2 */
[----:B--2---:R-:W-:-:S03]  /*11120*/  FFMA.FTZ R13, R6, -UR35, R205 ;  /* 0x80000023060d7c23 */ /* 0x004fc600080100cd */
[----:B------:R-:W-:Y:S01]  /*11130*/  FSEL R34, R4, -INF , !P5 ;  /* 0xff80000004227808 */ /* 0x000fe20006800000 */
[----:B------:R-:W-:Y:S01]  /*11140*/  FFMA.FTZ R4, R14, -UR35, R206 ;  /* 0x800000230e047c23 */ /* 0x000fe200080100ce */
[----:B------:R-:W-:Y:S01]  /*11150*/  ISETP.LT.OR P5, PT, R2, R239, P2 ;  /* 0x000000ef0200720c */ /* 0x000fe200017a1670 */
[----:B---3--:R-:W-:Y:S01]  /*11160*/  FFMA.FTZ R11, R3, -UR35, R207 ;  /* 0x80000023030b7c23 */ /* 0x008fe200080100cf */
[----:B------:R-:W-:Y:S02]  /*11170*/  IADD3 R2, R0, 0x18, RZ ;  /* 0x0000001800027810 */ /* 0x000fe40007ffe0ff */
[----:B------:R-:W-:Y:S02]  /*11180*/  FSEL R4, R4, -INF , !P4 ;  /* 0xff80000004047808 */ /* 0x000fe40006000000 */
[----:B------:R-:W-:Y:S01]  /*11190*/  ISETP.GE.AND P3, PT, R2, R245, PT ;  /* 0x000000f50200720c */ /* 0x000fe20003f66270 */
[----:B------:R-:W-:Y:S01]  /*111a0*/  IMAD.IADD R3, R236, 0x1, -R2 ;  /* 0x00000001ec037824 */ /* 0x000fe200078e0a02 */
[C---:B------:R-:W-:Y:S01]  /*111b0*/  ISETP.GE.AND P2, PT, R2.reuse, R244, PT ;  /* 0x000000f40200720c */ /* 0x040fe20003f46270 */
[----:B------:R1:W-:Y:S01]  /*111c0*/  STL [R1+0x6c], R4 ;  /* 0x00006c0401007387 */ /* 0x0003e20000100800 */
[----:B------:R-:W-:-:S02]  /*111d0*/  ISETP.GE.AND P1, PT, R2, R243, PT ;  /* 0x000000f30200720c */ /* 0x000fc40003f26270 */
[----:B------:R-:W-:Y:S01]  /*111e0*/  IABS R3, R3 ;  /* 0x0000000300037213 */ /* 0x000fe20000000000 */
[----:B------:R2:W-:Y:S01]  /*111f0*/  STL [R1+0x60], R5 ;  /* 0x0000600501007387 */ /* 0x0005e20000100800 */
[----:B------:R-:W-:Y:S02]  /*11200*/  ISETP.GE.AND P0, PT, R2, R242, PT ;  /* 0x000000f20200720c */ /* 0x000fe40003f06270 */
[----:B------:R-:W-:Y:S02]  /*11210*/  FSEL R33, R8, -INF , !P5 ;  /* 0xff80000008217808 */ /* 0x000fe40006800000 */
[C---:B------:R-:W-:Y:S02]  /*11220*/  ISETP.LT.OR P6, PT, R2.reuse, R240, P3 ;  /* 0x000000f00200720c */ /* 0x040fe40001fc1670 */
[C---:B------:R-:W-:Y:S02]  /*11230*/  ISETP.LT.OR P5, PT, R2.reuse, R239, P2 ;  /* 0x000000ef0200720c */ /* 0x040fe400017a1670 */
[----:B------:R-:W-:-:S02]  /*11240*/  ISETP.LT.OR P1, PT, R2, R238, P1 ;  /* 0x000000ee0200720c */ /* 0x000fc40000f21670 */
[----:B------:R-:W-:Y:S02]  /*11250*/  ISETP.LT.OR P4, PT, R2, R237, P0 ;  /* 0x000000ed0200720c */ /* 0x000fe40000781670 */
[C---:B------:R-:W-:Y:S02]  /*11260*/  LOP3.LUT P2, RZ, R231.reuse, 0x4, RZ, 0xc0, !PT ;  /* 0x00000004e7ff7812 */ /* 0x040fe4000784c0ff */
[C---:B------:R-:W-:Y:S02]  /*11270*/  LOP3.LUT P3, RZ, R231.reuse, 0x8, RZ, 0xc0, !PT ;  /* 0x00000008e7ff7812 */ /* 0x040fe4000786c0ff */
[----:B------:R-:W-:Y:S02]  /*11280*/  LOP3.LUT R231, R231, 0xfffffffd, RZ, 0xc0, !PT ;  /* 0xfffffffde7e77812 */ /* 0x000fe400078ec0ff */
[----:B------:R-:W-:Y:S01]  /*11290*/  FSEL R201, R13, -INF , !P3 ;  /* 0xff8000000dc97808 */ /* 0x000fe20005800000 */
[----:B-1----:R-:W-:Y:S02]  /*112a0*/  IMAD.MOV.U32 R4, RZ, RZ, R3 ;  /* 0x000000ffff047224 */ /* 0x002fe400078e0003 */
[----:B------:R-:W-:Y:S01]  /*112b0*/  @P1 LOP3.LUT R231, R231, 0x2, RZ, 0xfc, !PT ;  /* 0x00000002e7e71812 */ /* 0x000fe200078efcff */
[----:B------:R-:W-:Y:S01]  /*112c0*/  IMAD.IADD R3, R235, 0x1, -R2 ;  /* 0x00000001eb037824 */ /* 0x000fe200078e0a02 */
[----:B------:R1:W-:Y:S04]  /*112d0*/  I2F R10, R4 ;  /* 0x00000004000a7306 */ /* 0x0003e80000201400 */
[----:B------:R-:W-:-:S05]  /*112e0*/  IABS R3, R3 ;  /* 0x0000000300037213 */ /* 0x000fca0000000000 */
[----:B-1----:R-:W-:Y:S02]  /*112f0*/  IMAD.MOV.U32 R4, RZ, RZ, R3 ;  /* 0x000000ffff047224 */ /* 0x002fe400078e0003 */
[----:B------:R-:W-:Y:S02]  /*11300*/  IMAD.IADD R3, R234, 0x1, -R2 ;  /* 0x00000001ea037824 */ /* 0x000fe400078e0a02 */
[----:B------:R1:W-:Y:S03]  /*11310*/  I2F R8, R4 ;  /* 0x0000000400087306 */ /* 0x0003e60000201400 */
[----:B------:R-:W-:-:S05]  /*11320*/  IABS R3, R3 ;  /* 0x0000000300037213 */ /* 0x000fca0000000000 */
[----:B------:R3:W4:Y:S01]  /*11330*/  I2F R7, R3 ;  /* 0x0000000300077306 */ /* 0x0007220000201400 */
[----:B-1----:R-:W-:Y:S01]  /*11340*/  IMAD.IADD R4, R241, 0x1, -R2 ;  /* 0x00000001f1047824 */ /* 0x002fe200078e0a02 */
[----:B------:R-:W-:-:S04]  /*11350*/  IADD3 R2, R0, 0x19, RZ ;  /* 0x0000001900027810 */ /* 0x000fc80007ffe0ff */
[----:B------:R-:W-:Y:S01]  /*11360*/  IABS R4, R4 ;  /* 0x0000000400047213 */ /* 0x000fe20000000000 */
[--C-:B--2---:R-:W-:Y:S01]  /*11370*/  IMAD.IADD R5, R234, 0x1, -R2.reuse ;  /* 0x00000001ea057824 */ /* 0x104fe200078e0a02 */
[----:B------:R-:W-:Y:S01]  /*11380*/  ISETP.GE.AND P3, PT, R2, R245, PT ;  /* 0x000000f50200720c */ /* 0x000fe20003f66270 */
[----:B---3--:R-:W-:Y:S01]  /*11390*/  IMAD.IADD R3, R236, 0x1, -R2 ;  /* 0x00000001ec037824 */ /* 0x008fe200078e0a02 */
[----:B------:R1:W-:Y:S01]  /*113a0*/  I2F R12, R4 ;  /* 0x00000004000c7306 */ /* 0x0003e20000201400 */
[C---:B------:R-:W-:Y:S01]  /*113b0*/  ISETP.GE.AND P1, PT, R2.reuse, R243, PT ;  /* 0x000000f30200720c */ /* 0x040fe20003f26270 */
[----:B----4-:R-:W-:Y:S01]  /*113c0*/  FFMA.FTZ R7, R7, -UR35, R132 ;  /* 0x8000002307077c23 */ /* 0x010fe20008010084 */
[C---:B------:R-:W-:Y:S02]  /*113d0*/  ISETP.GE.AND P0, PT, R2.reuse, R242, PT ;  /* 0x000000f20200720c */ /* 0x040fe40003f06270 */
[----:B------:R-:W-:Y:S02]  /*113e0*/  IABS R3, R3 ;  /* 0x0000000300037213 */ /* 0x000fe40000000000 */
[----:B------:R-:W-:-:S02]  /*113f0*/  ISETP.LT.OR P1, PT, R2, R238, P1 ;  /* 0x000000ee0200720c */ /* 0x000fc40000f21670 */
[----:B------:R-:W-:Y:S01]  /*11400*/  ISETP.LT.OR P0, PT, R2, R237, P0 ;  /* 0x000000ed0200720c */ /* 0x000fe20000701670 */
[----:B-1----:R-:W-:Y:S02]  /*11410*/  IMAD.MOV.U32 R4, RZ, RZ, R3 ;  /* 0x000000ffff047224 */ /* 0x002fe400078e0003 */
[----:B------:R-:W-:Y:S02]  /*11420*/  IMAD.IADD R3, R235, 0x1, -R2 ;  /* 0x00000001eb037824 */ /* 0x000fe400078e0a02 */
[----:B------:R1:W2:Y:S03]  /*11430*/  I2F R9, R4 ;  /* 0x0000000400097306 */ /* 0x0002a60000201400 */
[----:B------:R-:W-:-:S05]  /*11440*/  IABS R3, R3 ;  /* 0x0000000300037213 */ /* 0x000fca0000000000 */
[----:B-1----:R-:W-:Y:S01]  /*11450*/  IMAD.MOV.U32 R4, RZ, RZ, R3 ;  /* 0x000000ffff047224 */ /* 0x002fe200078e0003 */
[----:B------:R-:W-:Y:S01]  /*11460*/  IABS R3, R5 ;  /* 0x0000000500037213 */ /* 0x000fe20000000000 */
[----:B------:R-:W-:Y:S02]  /*11470*/  FFMA.FTZ R5, R10, -UR35, R116 ;  /* 0x800000230a057c23 */ /* 0x000fe40008010074 */
[----:B------:R1:W3:Y:S01]  /*11480*/  I2F R6, R4 ;  /* 0x0000000400067306 */ /* 0x0002e20000201400 */
[----:B--2---:R-:W-:Y:S02]  /*11490*/  FFMA.FTZ R9, R9, -UR35, R117 ;  /* 0x8000002309097c23 */ /* 0x004fe40008010075 */
[----:B------:R-:W-:-:S05]  /*114a0*/  IMAD.MOV.U32 R116, RZ, RZ, R232 ;  /* 0x000000ffff747224 */ /* 0x000fca00078e00e8 */
[----:B------:R-:W2:Y:S01]  /*114b0*/  I2F R3, R3 ;  /* 0x0000000300037306 */ /* 0x000ea20000201400 */
[----:B-1----:R-:W-:Y:S02]  /*114c0*/  FFMA.FTZ R4, R8, -UR35, R118 ;  /* 0x8000002308047c23 */ /* 0x002fe40008010076 */
[----:B------:R-:W-:Y:S02]  /*114d0*/  FFMA.FTZ R8, R12, -UR35, R134 ;  /* 0x800000230c087c23 */ /* 0x000fe40008010086 */
[----:B---3--:R-:W-:Y:S01]  /*114e0*/  FFMA.FTZ R6, R6, -UR35, R119 ;  /* 0x8000002306067c23 */ /* 0x008fe20008010077 */
[----:B------:R-:W-:Y:S01]  /*114f0*/  FSEL R117, R4, -INF , !P5 ;  /* 0xff80000004757808 */ /* 0x000fe20006800000 */
[----:B--2---:R-:W-:Y:S01]  /*11500*/  FFMA.FTZ R12, R3, -UR35, R133 ;  /* 0x80000023030c7c23 */ /* 0x004fe20008010085 */
[----:B------:R-:W-:Y:S02]  /*11510*/  FSEL R3, R11, -INF , !P2 ;  /* 0xff8000000b037808 */ /* 0x000fe40005000000 */
[----:B------:R-:W-:-:S03]  /*11520*/  ISETP.GE.AND P2, PT, R2, R244, PT ;  /* 0x000000f40200720c */ /* 0x000fc60003f46270 */
[----:B------:R1:W-:Y:S01]  /*11530*/  STL [R1+0x68], R3 ;  /* 0x0000680301007387 */ /* 0x0003e20000100800 */
[C---:B------:R-:W-:Y:S02]  /*11540*/  ISETP.LT.OR P5, PT, R2.reuse, R239, P2 ;  /* 0x000000ef0200720c */ /* 0x040fe400017a1670 */
[----:B-1----:R-:W-:Y:S02]  /*11550*/  FSEL R3, R5, -INF , !P6 ;  /* 0xff80000005037808 */ /* 0x002fe40007000000 */
[----:B------:R-:W-:Y:S02]  /*11560*/  ISETP.LT.OR P6, PT, R2, R240, P3 ;  /* 0x000000f00200720c */ /* 0x000fe40001fc1670 */
[C---:B------:R-:W-:Y:S01]  /*11570*/  LOP3.LUT P3, RZ, R231.reuse, 0x2, RZ, 0xc0, !PT ;  /* 0x00000002e7ff7812 */ /* 0x040fe2000786c0ff */
[----:B------:R1:W-:Y:S01]  /*11580*/  STL [R1+0x4c], R3 ;  /* 0x00004c0301007387 */ /* 0x0003e20000100800 */
[----:B------:R-:W-:Y:S02]  /*11590*/  LOP3.LUT R231, R231, 0xfffffff7, RZ, 0xc0, !PT ;  /* 0xfffffff7e7e77812 */ /* 0x000fe400078ec0ff */
[----:B------:R-:W-:-:S02]  /*115a0*/  FSEL R203, R7, -INF , !P3 ;  /* 0xff80000007cb7808 */ /* 0x000fc40005800000 */
[----:B------:R-:W-:-:S04]  /*115b0*/  @P1 LOP3.LUT R231, R231, 0x8, RZ, 0xfc, !PT ;  /* 0x00000008e7e71812 */ /* 0x000fc800078efcff */
[----:B------:R-:W-:-:S04]  /*115c0*/  LOP3.LUT R231, R231, 0xfffffffb, RZ, 0xc0, !PT ;  /* 0xfffffffbe7e77812 */ /* 0x000fc800078ec0ff */
[----:B------:R-:W-:Y:S01]  /*115d0*/  @P0 LOP3.LUT R231, R231, 0x4, RZ, 0xfc, !PT ;  /* 0x00000004e7e70812 */ /* 0x000fe200078efcff */
[----:B-1----:R-:W-:Y:S01]  /*115e0*/  IMAD.IADD R3, R241, 0x1, -R2 ;  /* 0x00000001f1037824 */ /* 0x002fe200078e0a02 */
[----:B------:R-:W-:-:S04]  /*115f0*/  IADD3 R2, R0, 0x20, RZ ;  /* 0x0000002000027810 */ /* 0x000fc80007ffe0ff */
[----:B------:R-:W-:Y:S01]  /*11600*/  IABS R3, R3 ;  /* 0x0000000300037213 */ /* 0x000fe20000000000 */
[--C-:B------:R-:W-:Y:S01]  /*11610*/  IMAD.IADD R5, R235, 0x1, -R2.reuse ;  /* 0x00000001eb057824 */ /* 0x100fe200078e0a02 */
[C---:B------:R-:W-:Y:S02]  /*11620*/  ISETP.GE.AND P3, PT, R2.reuse, R245, PT ;  /* 0x000000f50200720c */ /* 0x040fe40003f66270 */
[C---:B------:R-:W-:Y:S01]  /*11630*/  ISETP.GE.AND P2, PT, R2.reuse, R244, PT ;  /* 0x000000f40200720c */ /* 0x040fe20003f46270 */
[----:B------:R-:W-:Y:S01]  /*11640*/  IMAD.MOV.U32 R4, RZ, RZ, R3 ;  /* 0x000000ffff047224 */ /* 0x000fe200078e0003 */
[----:B------:R-:W-:Y:S01]  /*11650*/  ISETP.GE.AND P1, PT, R2, R243, PT ;  /* 0x000000f30200720c */ /* 0x000fe20003f26270 */
[----:B------:R-:W-:Y:S01]  /*11660*/  IMAD.IADD R3, R236, 0x1, -R2 ;  /* 0x00000001ec037824 */ /* 0x000fe200078e0a02 */
[C---:B------:R-:W-:Y:S01]  /*11670*/  ISETP.GE.AND P0, PT, R2.reuse, R242, PT ;  /* 0x000000f20200720c */ /* 0x040fe20003f06270 */
[----:B------:R1:W-:Y:S01]  /*11680*/  I2F R11, R4 ;  /* 0x00000004000b7306 */ /* 0x0003e20000201400 */
[----:B------:R-:W-:-:S02]  /*11690*/  ISETP.LT.OR P1, PT, R2, R238, P1 ;  /* 0x000000ee0200720c */ /* 0x000fc40000f21670 */
[----:B------:R-:W-:Y:S02]  /*116a0*/  IABS R3, R3 ;  /* 0x0000000300037213 */ /* 0x000fe40000000000 */
[----:B-1----:R-:W-:Y:S02]  /*116b0*/  FSEL R4, R8, -INF , !P4 ;  /* 0xff80000008047808 */ /* 0x002fe40006000000 */
[----:B------:R-:W-:-:S03]  /*116c0*/  ISETP.LT.OR P4, PT, R2, R237, P0 ;  /* 0x000000ed0200720c */ /* 0x000fc60000781670 */
[----:B------:R1:W-:Y:S02]  /*116d0*/  STL [R1+0x64], R4 ;  /* 0x0000640401007387 */ /* 0x0003e40000100800 */
[----:B-1----:R-:W-:Y:S01]  /*116e0*/  IMAD.MOV.U32 R4, RZ, RZ, R3 ;  /* 0x000000ffff047224 */ /* 0x002fe200078e0003 */
[----:B------:R-:W-:Y:S02]  /*116f0*/  IABS R3, R5 ;  /* 0x0000000500037213 */ /* 0x000fe40000000000 */
[----:B------:R-:W-:Y:S02]  /*11700*/  FSEL R5, R9, -INF , !P6 ;  /* 0xff80000009057808 */ /* 0x000fe40007000000 */
[----:B------:R1:W-:Y:S01]  /*11710*/  I2F R9, R4 ;  /* 0x0000000400097306 */ /* 0x0003e20000201400 */
[----:B------:R-:W-:Y:S02]  /*11720*/  ISETP.LT.OR P6, PT, R2, R240, P3 ;  /* 0x000000f00200720c */ /* 0x000fe40001fc1670 */
[----:B------:R2:W-:Y:S01]  /*11730*/  STL [R1+0x48], R5 ;  /* 0x0000480501007387 */ /* 0x0005e20000100800 */
[----:B------:R-:W-:Y:S01]  /*11740*/  LOP3.LUT P3, RZ, R231, 0x8, RZ, 0xc0, !PT ;  /* 0x00000008e7ff7812 */ /* 0x000fe2000786c0ff */
[----:B-1----:R-:W-:-:S02]  /*11750*/  IMAD.MOV.U32 R4, RZ, RZ, R3 ;  /* 0x000000ffff047224 */ /* 0x002fc400078e0003 */
[----:B------:R-:W-:-:S05]  /*11760*/  IMAD.IADD R3, R234, 0x1, -R2 ;  /* 0x00000001ea037824 */ /* 0x000fca00078e0a02 */
[----:B------:R-:W-:-:S04]  /*11770*/  IABS R3, R3 ;  /* 0x0000000300037213 */ /* 0x000fc80000000000 */
[----:B------:R-:W1:Y:S01]  /*11780*/  I2F R8, R3 ;  /* 0x0000000300087306 */ /* 0x000e620000201400 */
[----:B--2---:R-:W-:Y:S02]  /*11790*/  FSEL R5, R6, -INF , !P5 ;  /* 0xff80000006057808 */ /* 0x004fe40006800000 */
[----:B------:R-:W-:Y:S02]  /*117a0*/  ISETP.LT.OR P5, PT, R2, R239, P2 ;  /* 0x000000ef0200720c */ /* 0x000fe400017a1670 */
[C---:B------:R-:W-:Y:S01]  /*117b0*/  LOP3.LUT P2, RZ, R231.reuse, 0x4, RZ, 0xc0, !PT ;  /* 0x00000004e7ff7812 */ /* 0x040fe2000784c0ff */
[----:B------:R2:W-:Y:S01]  /*117c0*/  STL [R1+0x54], R5 ;  /* 0x0000540501007387 */ /* 0x0005e20000100800 */
[----:B------:R-:W-:Y:S01]  /*117d0*/  LOP3.LUT R231, R231, 0xfffffffd, RZ, 0xc0, !PT ;  /* 0xfffffffde7e77812 */ /* 0x000fe200078ec0ff */
[----:B------:R3:W4:Y:S03]  /*117e0*/  I2F R6, R4 ;  /* 0x0000000400067306 */ /* 0x0007260000201400 */
[----:B------:R-:W-:Y:S01]  /*117f0*/  @P1 LOP3.LUT R231, R231, 0x2, RZ, 0xfc, !PT ;  /* 0x00000002e7e71812 */ /* 0x000fe200078efcff */
[----:B-1----:R-:W-:-:S02]  /*11800*/  FFMA.FTZ R8, R8, -UR35, R120 ;  /* 0x8000002308087c23 */ /* 0x002fc40008010078 */
[----:B---3--:R-:W-:Y:S01]  /*11810*/  IMAD.IADD R4, R241, 0x1, -R2 ;  /* 0x00000001f1047824 */ /* 0x008fe200078e0a02 */
[----:B------:R-:W-:Y:S01]  /*11820*/  IADD3 R2, R0, 0x21, RZ ;  /* 0x0000002100027810 */ /* 0x000fe20007ffe0ff */
[----:B----4-:R-:W-:-:S03]  /*11830*/  FFMA.FTZ R6, R6, -UR35, R126 ;  /* 0x8000002306067c23 */ /* 0x010fc6000801007e */
[----:B------:R-:W-:Y:S01]  /*11840*/  IABS R4, R4 ;  /* 0x0000000400047213 */ /* 0x000fe20000000000 */
[--C-:B------:R-:W-:Y:S01]  /*11850*/  IMAD.IADD R3, R236, 0x1, -R2.reuse ;  /* 0x00000001ec037824 */ /* 0x100fe200078e0a02 */
[C---:B------:R-:W-:Y:S01]  /*11860*/  ISETP.GE.AND P1, PT, R2.reuse, R243, PT ;  /* 0x000000f30200720c */ /* 0x040fe20003f26270 */
[----:B--2---:R-:W-:Y:S01]  /*11870*/  IMAD.IADD R5, R235, 0x1, -R2 ;  /* 0x00000001eb057824 */ /* 0x004fe200078e0a02 */
[----:B------:R1:W2:Y:S01]  /*11880*/  I2F R10, R4 ;  /* 0x00000004000a7306 */ /* 0x0002a20000201400 */
[C---:B------:R-:W-:Y:S02]  /*11890*/  ISETP.GE.AND P0, PT, R2.reuse, R242, PT ;  /* 0x000000f20200720c */ /* 0x040fe40003f06270 */
[----:B------:R-:W-:Y:S02]  /*118a0*/  IABS R3, R3 ;  /* 0x0000000300037213 */ /* 0x000fe40000000000 */
[C---:B------:R-:W-:Y:S02]  /*118b0*/  ISETP.LT.OR P1, PT, R2.reuse, R238, P1 ;  /* 0x000000ee0200720c */ /* 0x040fe40000f21670 */
[----:B------:R-:W-:Y:S01]  /*118c0*/  ISETP.LT.OR P0, PT, R2, R237, P0 ;  /* 0x000000ed0200720c */ /* 0x000fe20000701670 */
[----:B-1----:R-:W-:Y:S01]  /*118d0*/  IMAD.MOV.U32 R4, RZ, RZ, R3 ;  /* 0x000000ffff047224 */ /* 0x002fe200078e0003 */
[----:B------:R-:W-:Y:S01]  /*118e0*/  IABS R3, R5 ;  /* 0x0000000500037213 */ /* 0x000fe20000000000 */
[----:B------:R-:W-:-:S02]  /*118f0*/  FFMA.FTZ R5, R9, -UR35, R124 ;  /* 0x8000002309057c23 */ /* 0x000fc4000801007c */
[----:B------:R-:W1:Y:S01]  /*11900*/  I2F R7, R4 ;  /* 0x0000000400077306 */ /* 0x000e620000201400 */
[----:B--2---:R-:W-:-:S05]  /*11910*/  FFMA.FTZ R9, R10, -UR35, R122 ;  /* 0x800000230a097c23 */ /* 0x004fca000801007a */
[----:B------:R-:W-:Y:S02]  /*11920*/  FSEL R35, R9, -INF , !P4 ;  /* 0xff80000009237808 */ /* 0x000fe40006000000 */
[----:B------:R-:W2:Y:S01]  /*11930*/  I2F R4, R3 ;  /* 0x0000000300047306 */ /* 0x000ea20000201400 */
[----:B-1----:R-:W-:Y:S02]  /*11940*/  FFMA.FTZ R7, R7, -UR35, R125 ;  /* 0x8000002307077c23 */ /* 0x002fe4000801007d */
[----:B--2---:R-:W-:Y:S01]  /*11950*/  FFMA.FTZ R10, R4, -UR35, R127 ;  /* 0x80000023040a7c23 */ /* 0x004fe2000801007f */
[----:B------:R-:W-:Y:S01]  /*11960*/  FSEL R4, R12, -INF , !P3 ;  /* 0xff8000000c047808 */ /* 0x000fe20005800000 */
[----:B------:R-:W-:Y:S01]  /*11970*/  FFMA.FTZ R3, R11, -UR35, R135 ;  /* 0x800000230b037c23 */ /* 0x000fe20008010087 */
[----:B------:R-:W-:-:S03]  /*11980*/  ISETP.GE.AND P3, PT, R2, R245, PT ;  /* 0x000000f50200720c */ /* 0x000fc60003f66270 */
[----:B------:R1:W-:Y:S01]  /*11990*/  STL [R1+0x50], R4 ;  /* 0x0000500401007387 */ /* 0x0003e20000100800 */
[----:B------:R-:W-:Y:S01]  /*119a0*/  FSEL R200, R3, -INF , !P2 ;  /* 0xff80000003c87808 */ /* 0x000fe20005000000 */
[----:B------:R-:W-:Y:S01]  /*119b0*/  IMAD.IADD R3, R234, 0x1, -R2 ;  /* 0x00000001ea037824 */ /* 0x000fe200078e0a02 */
[----:B------:R-:W-:-:S04]  /*119c0*/  ISETP.GE.AND P2, PT, R2, R244, PT ;  /* 0x000000f40200720c */ /* 0x000fc80003f46270 */
[----:B------:R-:W-:Y:S02]  /*119d0*/  IABS R3, R3 ;  /* 0x0000000300037213 */ /* 0x000fe40000000000 */
[----:B-1----:R-:W-:Y:S02]  /*119e0*/  FSEL R4, R5, -INF , !P6 ;  /* 0xff80000005047808 */ /* 0x002fe40007000000 */
[----:B------:R-:W-:Y:S01]  /*119f0*/  ISETP.LT.OR P6, PT, R2, R240, P3 ;  /* 0x000000f00200720c */ /* 0x000fe20001fc1670 */
[----:B------:R1:W-:Y:S01]  /*11a00*/  I2F R5, R3 ;  /* 0x0000000300057306 */ /* 0x0003e20000201400 */
[C---:B------:R-:W-:Y:S01]  /*11a10*/  LOP3.LUT P3, RZ, R231.reuse, 0x2, RZ, 0xc0, !PT ;  /* 0x00000002e7ff7812 */ /* 0x040fe2000786c0ff */
[----:B------:R2:W-:Y:S01]  /*11a20*/  STL [R1+0x34], R4 ;  /* 0x0000340401007387 */ /* 0x0005e20000100800 */
[----:B------:R-:W-:-:S04]  /*11a30*/  LOP3.LUT R231, R231, 0xfffffff7, RZ, 0xc0, !PT ;  /* 0xfffffff7e7e77812 */ /* 0x000fc800078ec0ff */
[----:B------:R-:W-:-:S04]  /*11a40*/  @P1 LOP3.LUT R231, R231, 0x8, RZ, 0xfc, !PT ;  /* 0x00000008e7e71812 */ /* 0x000fc800078efcff */
[----:B------:R-:W-:-:S04]  /*11a50*/  LOP3.LUT R231, R231, 0xfffffffb, RZ, 0xc0, !PT ;  /* 0xfffffffbe7e77812 */ /* 0x000fc800078ec0ff */
[----:B------:R-:W-:Y:S02]  /*11a60*/  @P0 LOP3.LUT R231, R231, 0x4, RZ, 0xfc, !PT ;  /* 0x00000004e7e70812 */ /* 0x000fe400078efcff */
[----:B--2---:R-:W-:Y:S02]  /*11a70*/  FSEL R4, R6, -INF , !P5 ;  /* 0xff80000006047808 */ /* 0x004fe40006800000 */
[----:B------:R-:W-:Y:S02]  /*11a80*/  ISETP.LT.OR P5, PT, R2, R239, P2 ;  /* 0x000000ef0200720c */ /* 0x000fe400017a1670 */
[----:B------:R-:W-:Y:S01]  /*11a90*/  FSEL R6, R8, -INF , !P3 ;  /* 0xff80000008067808 */ /* 0x000fe20005800000 */
[----:B------:R2:W-:Y:S04]  /*11aa0*/  STL [R1+0x3c], R4 ;  /* 0x00003c0401007387 */ /* 0x0005e80000100800 */
[----:B------:R3:W-:Y:S01]  /*11ab0*/  STL [R1+0x44], R6 ;  /* 0x0000440601007387 */ /* 0x0007e20000100800 */
[----:B--2---:R-:W-:Y:S01]  /*11ac0*/  IMAD.IADD R4, R241, 0x1, -R2 ;  /* 0x00000001f1047824 */ /* 0x004fe200078e0a02 */
[----:B------:R-:W-:-:S02]  /*11ad0*/  IADD3 R2, R0, 0x28, RZ ;  /* 0x0000002800027810 */ /* 0x000fc40007ffe0ff */
[----:B---3--:R-:W-:-:S03]  /*11ae0*/  FSEL R6, R7, -INF , !P6 ;  /* 0xff80000007067808 */ /* 0x008fc60007000000 */
[----:B-1----:R-:W-:Y:S01]  /*11af0*/  IMAD.IADD R3, R236, 0x1, -R2 ;  /* 0x00000001ec037824 */ /* 0x002fe200078e0a02 */
[----:B------:R-:W-:Y:S01]  /*11b00*/  IABS R4, R4 ;  /* 0x0000000400047213 */ /* 0x000fe20000000000 */
[----:B------:R1:W-:Y:S01]  /*11b10*/  STL [R1+0x28], R6 ;  /* 0x0000280601007387 */ /* 0x0003e20000100800 */
[C---:B------:R-:W-:Y:S02]  /*11b20*/  ISETP.GE.AND P3, PT, R2.reuse, R245, PT ;  /* 0x000000f50200720c */ /* 0x040fe40003f66270 */
[----:B------:R2:W-:Y:S01]  /*11b30*/  I2F R11, R4 ;  /* 0x00000004000b7306 */ /* 0x0005e20000201400 */
[----:B------:R-:W-:Y:S02]  /*11b40*/  IABS R3, R3 ;  /* 0x0000000300037213 */ /* 0x000fe40000000000 */
[C---:B------:R-:W-:Y:S02]  /*11b50*/  ISETP.GE.AND P2, PT, R2.reuse, R244, PT ;  /* 0x000000f40200720c */ /* 0x040fe40003f46270 */
[----:B------:R-:W-:-:S02]  /*11b60*/  ISETP.GE.AND P1, PT, R2, R243, PT ;  /* 0x000000f30200720c */ /* 0x000fc40003f26270 */
[C---:B------:R-:W-:Y:S02]  /*11b70*/  ISETP.GE.AND P0, PT, R2.reuse, R242, PT ;  /* 0x000000f20200720c */ /* 0x040fe40003f06270 */
[C---:B------:R-:W-:Y:S02]  /*11b80*/  ISETP.LT.OR P6, PT, R2.reuse, R240, P3 ;  /* 0x000000f00200720c */ /* 0x040fe40001fc1670 */
[C---:B------:R-:W-:Y:S02]  /*11b90*/  ISETP.LT.OR P1, PT, R2.reuse, R238, P1 ;  /* 0x000000ee0200720c */ /* 0x040fe40000f21670 */
[----:B------:R-:W-:Y:S02]  /*11ba0*/  ISETP.LT.OR P4, PT, R2, R237, P0 ;  /* 0x000000ed0200720c */ /* 0x000fe40000781670 */
[----:B------:R-:W-:Y:S01]  /*11bb0*/  LOP3.LUT P3, RZ, R231, 0x8, RZ, 0xc0, !PT ;  /* 0x00000008e7ff7812 */ /* 0x000fe2000786c0ff */
[----:B--2---:R-:W-:Y:S02]  /*11bc0*/  IMAD.MOV.U32 R4, RZ, RZ, R3 ;  /* 0x000000ffff047224 */ /* 0x004fe400078e0003 */
[----:B------:R-:W-:-:S02]  /*11bd0*/  IMAD.IADD R3, R235, 0x1, -R2 ;  /* 0x00000001eb037824 */ /* 0x000fc400078e0a02 */
[----:B-1----:R1:W2:Y:S03]  /*11be0*/  I2F R6, R4 ;  /* 0x0000000400067306 */ /* 0x0022a60000201400 */
[----:B------:R-:W-:Y:S02]  /*11bf0*/  IABS R3, R3 ;  /* 0x0000000300037213 */ /* 0x000fe40000000000 */
[----:B-1----:R-:W-:Y:S01]  /*11c00*/  FSEL R4, R10, -INF , !P5 ;  /* 0xff8000000a047808 */ /* 0x002fe20006800000 */
[----:B--2---:R-:W-:Y:S01]  /*11c10*/  FFMA.FTZ R6, R6, -UR35, R92 ;  /* 0x8000002306067c23 */ /* 0x004fe2000801005c */
[----:B------:R-:W-:Y:S02]  /*11c20*/  ISETP.LT.OR P5, PT, R2, R239, P2 ;  /* 0x000000ef0200720c */ /* 0x000fe400017a1670 */
[C---:B------:R-:W-:Y:S01]  /*11c30*/  LOP3.LUT P2, RZ, R231.reuse, 0x4, RZ, 0xc0, !PT ;  /* 0x00000004e7ff7812 */ /* 0x040fe2000784c0ff */
[----:B------:R1:W-:Y:S01]  /*11c40*/  STL [R1+0x38], R4 ;  /* 0x0000380401007387 */ /* 0x0003e20000100800 */
[----:B------:R-:W-:-:S04]  /*11c50*/  LOP3.LUT R231, R231, 0xfffffffd, RZ, 0xc0, !PT ;  /* 0xfffffffde7e77812 */ /* 0x000fc800078ec0ff */
[----:B------:R-:W-:Y:S01]  /*11c60*/  @P1 LOP3.LUT R231, R231, 0x2, RZ, 0xfc, !PT ;  /* 0x00000002e7e71812 */ /* 0x000fe200078efcff */
[----:B-1----:R-:W-:Y:S02]  /*11c70*/  IMAD.MOV.U32 R4, RZ, RZ, R3 ;  /* 0x000000ffff047224 */ /* 0x002fe400078e0003 */
[----:B------:R-:W-:Y:S02]  /*11c80*/  IMAD.IADD R3, R234, 0x1, -R2 ;  /* 0x00000001ea037824 */ /* 0x000fe400078e0a02 */
[----:B------:R1:W2:Y:S03]  /*11c90*/  I2F R8, R4 ;  /* 0x0000000400087306 */ /* 0x0002a60000201400 */
[----:B------:R-:W-:-:S05]  /*11ca0*/  IABS R3, R3 ;  /* 0x0000000300037213 */ /* 0x000fca0000000000 */
[----:B------:R3:W-:Y:S01]  /*11cb0*/  I2F R7, R3 ;  /* 0x0000000300077306 */ /* 0x0007e20000201400 */
[----:B-1----:R-:W-:Y:S01]  /*11cc0*/  IMAD.IADD R4, R241, 0x1, -R2 ;  /* 0x00000001f1047824 */ /* 0x002fe200078e0a02 */
[----:B------:R-:W-:Y:S01]  /*11cd0*/  IADD3 R2, R0, 0x29, RZ ;  /* 0x0000002900027810 */ /* 0x000fe20007ffe0ff */
[----:B--2---:R-:W-:-:S03]  /*11ce0*/  FFMA.FTZ R8, R8, -UR35, R94 ;  /* 0x8000002308087c23 */ /* 0x004fc6000801005e */
[----:B------:R-:W-:Y:S02]  /*11cf0*/  IABS R4, R4 ;  /* 0x0000000400047213 */ /* 0x000fe40000000000 */
[----:B------:R-:W-:Y:S01]  /*11d00*/  ISETP.GE.AND P1, PT, R2, R243, PT ;  /* 0x000000f30200720c */ /* 0x000fe20003f26270 */
[----:B---3--:R-:W-:Y:S01]  /*11d10*/  IMAD.IADD R3, R236, 0x1, -R2 ;  /* 0x00000001ec037824 */ /* 0x008fe200078e0a02 */
[----:B------:R1:W2:Y:S01]  /*11d20*/  I2F R9, R4 ;  /* 0x0000000400097306 */ /* 0x0002a20000201400 */
[C---:B------:R-:W-:Y:S02]  /*11d30*/  ISETP.GE.AND P0, PT, R2.reuse, R242, PT ;  /* 0x000000f20200720c */ /* 0x040fe40003f06270 */
[C---:B------:R-:W-:Y:S02]  /*11d40*/  ISETP.LT.OR P1, PT, R2.reuse, R238, P1 ;  /* 0x000000ee0200720c */ /* 0x040fe40000f21670 */
[----:B------:R-:W-:Y:S02]  /*11d50*/  IABS R3, R3 ;  /* 0x0000000300037213 */ /* 0x000fe40000000000 */
[----:B------:R-:W-:-:S04]  /*11d60*/  ISETP.LT.OR P0, PT, R2, R237, P0 ;  /* 0x000000ed0200720c */ /* 0x000fc80000701670 */
[----:B------:R-:W3:Y:S01]  /*11d70*/  I2F R3, R3 ;  /* 0x0000000300037306 */ /* 0x000ee20000201400 */
[----:B-1----:R-:W-:Y:S02]  /*11d80*/  FFMA.FTZ R4, R5, -UR35, R121 ;  /* 0x8000002305047c23 */ /* 0x002fe40008010079 */
[----:B------:R-:W-:Y:S02]  /*11d90*/  FFMA.FTZ R5, R11, -UR35, R123 ;  /* 0x800000230b057c23 */ /* 0x000fe4000801007b */
[----:B--2---:R-:W-:Y:S01]  /*11da0*/  FFMA.FTZ R13, R9, -UR35, R114 ;  /* 0x80000023090d7c23 */ /* 0x004fe20008010072 */
[----:B------:R-:W-:Y:S01]  /*11db0*/  FSEL R4, R4, -INF , !P3 ;  /* 0xff80000004047808 */ /* 0x000fe20005800000 */
[----:B------:R-:W-:Y:S01]  /*11dc0*/  FFMA.FTZ R11, R7, -UR35, R112 ;  /* 0x80000023070b7c23 */ /* 0x000fe20008010070 */
[----:B------:R-:W-:-:S03]  /*11dd0*/  ISETP.GE.AND P3, PT, R2, R245, PT ;  /* 0x000000f50200720c */ /* 0x000fc60003f66270 */
[----:B------:R1:W-:Y:S01]  /*11de0*/  STL [R1+0x30], R4 ;  /* 0x0000300401007387 */ /* 0x0003e20000100800 */
[----:B---3--:R-:W-:Y:S02]  /*11df0*/  FFMA.FTZ R12, R3, -UR35, R93 ;  /* 0x80000023030c7c23 */ /* 0x008fe4000801005d */
[----:B------:R-:W-:-:S05]  /*11e00*/  IMAD.IADD R3, R235, 0x1, -R2 ;  /* 0x00000001eb037824 */ /* 0x000fca00078e0a02 */
[----:B------:R-:W-:Y:S02]  /*11e10*/  IABS R3, R3 ;  /* 0x0000000300037213 */ /* 0x000fe40000000000 */
[----:B-1----:R-:W-:Y:S02]  /*11e20*/  FSEL R4, R5, -INF , !P2 ;  /* 0xff80000005047808 */ /* 0x002fe40005000000 */
[----:B------:R-:W-:Y:S02]  /*11e30*/  FSEL R5, R6, -INF , !P6 ;  /* 0xff80000006057808 */ /* 0x000fe40007000000 */
[C---:B------:R-:W-:Y:S01]  /*11e40*/  ISETP.GE.AND P2, PT, R2.reuse, R244, PT ;  /* 0x000000f40200720c */ /* 0x040fe20003f46270 */
[----:B------:R1:W-:Y:S01]  /*11e50*/  STL [R1+0x40], R4 ;  /* 0x0000400401007387 */ /* 0x0003e20000100800 */
[----:B------:R-:W-:Y:S02]  /*11e60*/  ISETP.LT.OR P6, PT, R2, R240, P3 ;  /* 0x000000f00200720c */ /* 0x000fe40001fc1670 */
[C---:B------:R-:W-:Y:S01]  /*11e70*/  LOP3.LUT P3, RZ, R231.reuse, 0x2, RZ, 0xc0, !PT ;  /* 0x00000002e7ff7812 */ /* 0x040fe2000786c0ff */
[----:B------:R2:W-:Y:S01]  /*11e80*/  STL [R1+0x18], R5 ;  /* 0x0000180501007387 */ /* 0x0005e20000100800 */
[----:B------:R-:W-:-:S02]  /*11e90*/  LOP3.LUT R231, R231, 0xfffffff7, RZ, 0xc0, !PT ;  /* 0xfffffff7e7e77812 */ /* 0x000fc400078ec0ff */
[----:B------:R-:W-:Y:S02]  /*11ea0*/  FSEL R93, R11, -INF , !P3 ;  /* 0xff8000000b5d7808 */ /* 0x000fe40005800000 */
[----:B------:R-:W-:-:S04]  /*11eb0*/  @P1 LOP3.LUT R231, R231, 0x8, RZ, 0xfc, !PT ;  /* 0x00000008e7e71812 */ /* 0x000fc800078efcff */
[----:B------:R-:W-:-:S04]  /*11ec0*/  LOP3.LUT R231, R231, 0xfffffffb, RZ, 0xc0, !PT ;  /* 0xfffffffbe7e77812 */ /* 0x000fc800078ec0ff */
[----:B------:R-:W-:Y:S01]  /*11ed0*/  @P0 LOP3.LUT R231, R231, 0x4, RZ, 0xfc, !PT ;  /* 0x00000004e7e70812 */ /* 0x000fe200078efcff */
[----:B-1----:R-:W-:Y:S02]  /*11ee0*/  IMAD.MOV.U32 R4, RZ, RZ, R3 ;  /* 0x000000ffff047224 */ /* 0x002fe400078e0003 */
[--C-:B------:R-:W-:Y:S01]  /*11ef0*/  IMAD.IADD R3, R234, 0x1, -R2.reuse ;  /* 0x00000001ea037824 */ /* 0x100fe200078e0a02 */
[----:B--2---:R-:W-:Y:S01]  /*11f00*/  FSEL R5, R8, -INF , !P5 ;  /* 0xff80000008057808 */ /* 0x004fe20006800000 */
[----:B------:R1:W-:Y:S01]  /*11f10*/  I2F R10, R4 ;  /* 0x00000004000a7306 */ /* 0x0003e20000201400 */
[----:B------:R-:W-:Y:S02]  /*11f20*/  ISETP.LT.OR P5, PT, R2, R239, P2 ;  /* 0x000000ef0200720c */ /* 0x000fe400017a1670 */
[----:B------:R-:W-:Y:S01]  /*11f30*/  IABS R3, R3 ;  /* 0x0000000300037213 */ /* 0x000fe20000000000 */
[----:B------:R2:W-:Y:S04]  /*11f40*/  STL [R1+0x20], R5 ;  /* 0x0000200501007387 */ /* 0x0005e80000100800 */
[----:B------:R3:W-:Y:S01]  /*11f50*/  I2F R9, R3 ;  /* 0x0000000300097306 */ /* 0x0007e20000201400 */
[----:B-1----:R-:W-:Y:S01]  /*11f60*/  IMAD.IADD R4, R241, 0x1, -R2 ;  /* 0x00000001f1047824 */ /* 0x002fe200078e0a02 */
[----:B------:R-:W-:-:S04]  /*11f70*/  IADD3 R2, R0, 0x30, RZ ;  /* 0x0000003000027810 */ /* 0x000fc80007ffe0ff */
[----:B------:R-:W-:Y:S02]  /*11f80*/  IABS R4, R4 ;  /* 0x0000000400047213 */ /* 0x000fe40000000000 */
[----:B------:R-:W-:Y:S01]  /*11f90*/  ISETP.GE.AND P3, PT, R2, R245, PT ;  /* 0x000000f50200720c */ /* 0x000fe20003f66270 */
[--C-:B---3--:R-:W-:Y:S01]  /*11fa0*/  IMAD.IADD R3, R236, 0x1, -R2.reuse ;  /* 0x00000001ec037824 */ /* 0x108fe200078e0a02 */
[----:B------:R1:W-:Y:S01]  /*11fb0*/  I2F R14, R4 ;  /* 0x00000004000e7306 */ /* 0x0003e20000201400 */
[C---:B------:R-:W-:Y:S02]  /*11fc0*/  ISETP.GE.AND P2, PT, R2.reuse, R244, PT ;  /* 0x000000f40200720c */ /* 0x040fe40003f46270 */
[C---:B------:R-:W-:Y:S01]  /*11fd0*/  ISETP.GE.AND P1, PT, R2.reuse, R243, PT ;  /* 0x000000f30200720c */ /* 0x040fe20003f26270 */
[----:B--2---:R-:W-:Y:S01]  /*11fe0*/  IMAD.IADD R5, R235, 0x1, -R2 ;  /* 0x00000001eb057824 */ /* 0x004fe200078e0a02 */
[----:B------:R-:W-:Y:S02]  /*11ff0*/  IABS R3, R3 ;  /* 0x0000000300037213 */ /* 0x000fe40000000000 */
[----:B------:R-:W-:-:S02]  /*12000*/  ISETP.GE.AND P0, PT, R2, R242, PT ;  /* 0x000000f20200720c */ /* 0x000fc40003f06270 */
[----:B------:R-:W-:Y:S01]  /*12010*/  ISETP.LT.OR P1, PT, R2, R238, P1 ;  /* 0x000000ee0200720c */ /* 0x000fe20000f21670 */
[----:B-1----:R-:W-:Y:S01]  /*12020*/  IMAD.MOV.U32 R4, RZ, RZ, R3 ;  /* 0x000000ffff047224 */ /* 0x002fe200078e0003 */
[----:B------:R-:W-:Y:S01]  /*12030*/  IABS R3, R5 ;  /* 0x0000000500037213 */ /* 0x000fe20000000000 */
[--C-:B------:R-:W-:Y:S02]  /*12040*/  IMAD.IADD R5, R241, 0x1, -R2.reuse ;  /* 0x00000001f1057824 */ /* 0x100fe400078e0a02 */
[----:B------:R1:W2:Y:S02]  /*12050*/  I2F R7, R4 ;  /* 0x0000000400077306 */ /* 0x0002a40000201400 */
[----:B-1----:R-:W-:Y:S02]  /*12060*/  IMAD.MOV.U32 R4, RZ, RZ, R3 ;  /* 0x000000ffff047224 */ /* 0x002fe400078e0003 */
[----:B------:R-:W-:-:S04]  /*12070*/  IMAD.IADD R3, R234, 0x1, -R2 ;  /* 0x00000001ea037824 */ /* 0x000fc800078e0a02 */
[----:B------:R1:W3:Y:S01]  /*12080*/  I2F R8, R4 ;  /* 0x0000000400087306 */ /* 0x0002e20000201400 */
[----:B--2---:R-:W-:Y:S01]  /*12090*/  FFMA.FTZ R7, R7, -UR35, R104 ;  /* 0x8000002307077c23 */ /* 0x004fe20008010068 */
[----:B------:R-:W-:-:S05]  /*120a0*/  IABS R3, R3 ;  /* 0x0000000300037213 */ /* 0x000fca0000000000 */
[----:B-1----:R-:W-:Y:S01]  /*120b0*/  IMAD.MOV.U32 R4, RZ, RZ, R3 ;  /* 0x000000ffff047224 */ /* 0x002fe200078e0003 */
[----:B------:R-:W-:Y:S01]  /*120c0*/  IABS R3, R5 ;  /* 0x0000000500037213 */ /* 0x000fe20000000000 */
[----:B---3--:R-:W-:Y:S01]  /*120d0*/  FFMA.FTZ R8, R8, -UR35, R106 ;  /* 0x8000002308087c23 */ /* 0x008fe2000801006a */
[----:B------:R-:W-:Y:S01]  /*120e0*/  FSEL R5, R13, -INF , !P4 ;  /* 0xff8000000d057808 */ /* 0x000fe20006000000 */
[----:B------:R1:W2:Y:S01]  /*120f0*/  I2F R6, R4 ;  /* 0x0000000400067306 */ /* 0x0002a20000201400 */
[----:B------:R-:W-:-:S03]  /*12100*/  ISETP.LT.OR P4, PT, R2, R237, P0 ;  /* 0x000000ed0200720c */ /* 0x000fc60000781670 */
[----:B------:R3:W-:Y:S04]  /*12110*/  STL [R1+0x2c], R5 ;  /* 0x00002c0501007387 */ /* 0x0007e80000100800 */
[----:B------:R-:W4:Y:S01]  /*12120*/  I2F R3, R3 ;  /* 0x0000000300037306 */ /* 0x000f220000201400 */
[----:B-1----:R-:W-:Y:S02]  /*12130*/  FFMA.FTZ R4, R10, -UR35, R95 ;  /* 0x800000230a047c23 */ /* 0x002fe4000801005f */
[----:B--2---:R-:W-:-:S03]  /*12140*/  FFMA.FTZ R13, R6, -UR35, R100 ;  /* 0x80000023060d7c23 */ /* 0x004fc60008010064 */
[----:B------:R-:W-:Y:S02]  /*12150*/  FSEL R4, R4, -INF , !P5 ;  /* 0xff80000004047808 */ /* 0x000fe40006800000 */
[----:B------:R-:W-:Y:S01]  /*12160*/  ISETP.LT.OR P5, PT, R2, R239, P2 ;  /* 0x000000ef0200720c */ /* 0x000fe200017a1670 */
[----:B----4-:R-:W-:Y:S01]  /*12170*/  FFMA.FTZ R11, R3, -UR35, R102 ;  /* 0x80000023030b7c23 */ /* 0x010fe20008010066 */
[----:B------:R-:W-:Y:S02]  /*12180*/  LOP3.LUT P2, RZ, R231, 0x4, RZ, 0xc0, !PT ;  /* 0x00000004e7ff7812 */ /* 0x000fe4000784c0ff */
[----:B------:R-:W-:Y:S02]  /*12190*/  FSEL R104, R8, -INF , !P5 ;  /* 0xff80000008687808 */ /* 0x000fe40006800000 */
[----:B---3--:R-:W-:Y:S02]  /*121a0*/  FSEL R5, R12, -INF , !P6 ;  /* 0xff8000000c057808 */ /* 0x008fe40007000000 */
[----:B------:R-:W-:-:S02]  /*121b0*/  ISETP.LT.OR P6, PT, R2, R240, P3 ;  /* 0x000000f00200720c */ /* 0x000fc40001fc1670 */
[----:B------:R-:W-:Y:S01]  /*121c0*/  IADD3 R2, R0, 0x31, RZ ;  /* 0x0000003100027810 */ /* 0x000fe20007ffe0ff */
[----:B------:R1:W-:Y:S01]  /*121d0*/  STL [R1+0xc], R5 ;  /* 0x00000c0501007387 */ /* 0x0003e20000100800 */
[C---:B------:R-:W-:Y:S02]  /*121e0*/  LOP3.LUT P3, RZ, R231.reuse, 0x8, RZ, 0xc0, !PT ;  /* 0x00000008e7ff7812 */ /* 0x040fe4000786c0ff */
[----:B------:R-:W-:Y:S01]  /*121f0*/  LOP3.LUT R231, R231, 0xfffffffd, RZ, 0xc0, !PT ;  /* 0xfffffffde7e77812 */ /* 0x000fe200078ec0ff */
[----:B------:R-:W-:Y:S01]  /*12200*/  IMAD.IADD R3, R236, 0x1, -R2 ;  /* 0x00000001ec037824 */ /* 0x000fe200078e0a02 */
[----:B------:R2:W-:Y:S01]  /*12210*/  STL [R1+0x14], R4 ;  /* 0x0000140401007387 */ /* 0x0005e20000100800 */
[----:B------:R-:W-:Y:S02]  /*12220*/  ISETP.GE.AND P0, PT, R2, R242, PT ;  /* 0x000000f20200720c */ /* 0x000fe40003f06270 */
[----:B------:R-:W-:Y:S02]  /*12230*/  @P1 LOP3.LUT R231, R231, 0x2, RZ, 0xfc, !PT ;  /* 0x00000002e7e71812 */ /* 0x000fe400078efcff */
[----:B------:R-:W-:-:S02]  /*12240*/  IABS R3, R3 ;  /* 0x0000000300037213 */ /* 0x000fc40000000000 */
[C---:B------:R-:W-:Y:S02]  /*12250*/  ISETP.GE.AND P1, PT, R2.reuse, R243, PT ;  /* 0x000000f30200720c */ /* 0x040fe40003f26270 */
[----:B------:R-:W-:Y:S02]  /*12260*/  FSEL R92, R7, -INF , !P6 ;  /* 0xff800000075c7808 */ /* 0x000fe40007000000 */
[C---:B------:R-:W-:Y:S02]  /*12270*/  ISETP.LT.OR P1, PT, R2.reuse, R238, P1 ;  /* 0x000000ee0200720c */ /* 0x040fe40000f21670 */
[----:B------:R-:W-:Y:S01]  /*12280*/  ISETP.LT.OR P0, PT, R2, R237, P0 ;  /* 0x000000ed0200720c */ /* 0x000fe20000701670 */
[----:B-1----:R-:W-:Y:S02]  /*12290*/  FFMA.FTZ R5, R9, -UR35, R113 ;  /* 0x8000002309057c23 */ /* 0x002fe40008010071 */
[----:B--2---:R-:W-:-:S03]  /*122a0*/  FFMA.FTZ R4, R14, -UR35, R115 ;  /* 0x800000230e047c23 */ /* 0x004fc60008010073 */
[----:B------:R-:W-:Y:S02]  /*122b0*/  FSEL R94, R5, -INF , !P3 ;  /* 0xff800000055e7808 */ /* 0x000fe40005800000 */
[----:B------:R-:W-:Y:S02]  /*122c0*/  ISETP.GE.AND P3, PT, R2, R245, PT ;  /* 0x000000f50200720c */ /* 0x000fe40003f66270 */
[----:B------:R-:W-:Y:S01]  /*122d0*/  FSEL R106, R4, -INF , !P2 ;  /* 0xff800000046a7808 */ /* 0x000fe20005000000 */
[----:B------:R-:W-:Y:S01]  /*122e0*/  IMAD.MOV.U32 R4, RZ, RZ, R3 ;  /* 0x000000ffff047224 */ /* 0x000fe200078e0003 */
[C---:B------:R-:W-:Y:S01]  /*122f0*/  ISETP.GE.AND P2, PT, R2.reuse, R244, PT ;  /* 0x000000f40200720c */ /* 0x040fe20003f46270 */
[----:B------:R-:W-:Y:S01]  /*12300*/  IMAD.IADD R3, R235, 0x1, -R2 ;  /* 0x00000001eb037824 */ /* 0x000fe200078e0a02 */
[C---:B------:R-:W-:Y:S01]  /*12310*/  ISETP.LT.OR P6, PT, R2.reuse, R240, P3 ;  /* 0x000000f00200720c */ /* 0x040fe20001fc1670 */
[----:B------:R1:W-:Y:S01]  /*12320*/  I2F R10, R4 ;  /* 0x00000004000a7306 */ /* 0x0003e20000201400 */
[----:B------:R-:W-:-:S02]  /*12330*/  ISETP.LT.OR P5, PT, R2, R239, P2 ;  /* 0x000000ef0200720c */ /* 0x000fc400017a1670 */
[----:B------:R-:W-:Y:S02]  /*12340*/  IABS R3, R3 ;  /* 0x0000000300037213 */ /* 0x000fe40000000000 */
[C---:B------:R-:W-:Y:S02]  /*12350*/  LOP3.LUT P3, RZ, R231.reuse, 0x2, RZ, 0xc0, !PT ;  /* 0x00000002e7ff7812 */ /* 0x040fe4000786c0ff */
[----:B------:R-:W-:Y:S02]  /*12360*/  LOP3.LUT R231, R231, 0xfffffff7, RZ, 0xc0, !PT ;  /* 0xfffffff7e7e77812 */ /* 0x000fe400078ec0ff */
[----:B------:R-:W-:Y:S02]  /*12370*/  FSEL R95, R13, -INF , !P3 ;  /* 0xff8000000d5f7808 */ /* 0x000fe40005800000 */
[----:B------:R-:W-:-:S04]  /*12380*/  @P1 LOP3.LUT R231, R231, 0x8, RZ, 0xfc, !PT ;  /* 0x00000008e7e71812 */ /* 0x000fc800078efcff */
[----:B------:R-:W-:Y:S01]  /*12390*/  LOP3.LUT R231, R231, 0xfffffffb, RZ, 0xc0, !PT ;  /* 0xfffffffbe7e77812 */ /* 0x000fe200078ec0ff */
[----:B-1----:R-:W-:Y:S02]  /*123a0*/  IMAD.MOV.U32 R4, RZ, RZ, R3 ;  /* 0x000000ffff047224 */ /* 0x002fe400078e0003 */
[----:B------:R-:W-:Y:S01]  /*123b0*/  IMAD.IADD R3, R234, 0x1, -R2 ;  /* 0x00000001ea037824 */ /* 0x000fe200078e0a02 */
[----:B------:R-:W-:Y:S01]  /*123c0*/  @P0 LOP3.LUT R231, R231, 0x4, RZ, 0xfc, !PT ;  /* 0x00000004e7e70812 */ /* 0x000fe200078efcff */
[----:B------:R1:W-:Y:S03]  /*123d0*/  I2F R8, R4 ;  /* 0x0000000400087306 */ /* 0x0003e60000201400 */
[----:B------:R-:W-:-:S05]  /*123e0*/  IABS R3, R3 ;  /* 0x0000000300037213 */ /* 0x000fca0000000000 */
[----:B------:R2:W3:Y:S01]  /*123f0*/  I2F R7, R3 ;  /* 0x0000000300077306 */ /* 0x0004e20000201400 */
[----:B-1----:R-:W-:Y:S01]  /*12400*/  IMAD.IADD R4, R241, 0x1, -R2 ;  /* 0x00000001f1047824 */ /* 0x002fe200078e0a02 */
[----:B------:R-:W-:-:S04]  /*12410*/  IADD3 R2, R0, 0x38, RZ ;  /* 0x0000003800027810 */ /* 0x000fc80007ffe0ff */
[----:B------:R-:W-:Y:S01]  /*12420*/  IABS R4, R4 ;  /* 0x0000000400047213 */ /* 0x000fe20000000000 */
[--C-:B------:R-:W-:Y:S01]  /*12430*/  IMAD.IADD R5, R234, 0x1, -R2.reuse ;  /* 0x00000001ea057824 */ /* 0x100fe200078e0a02 */
[----:B------:R-:W-:Y:S01]  /*12440*/  ISETP.GE.AND P3, PT, R2, R245, PT ;  /* 0x000000f50200720c */ /* 0x000fe20003f66270 */
[----:B--2---:R-:W-:Y:S01]  /*12450*/  IMAD.IADD R3, R236, 0x1, -R2 ;  /* 0x00000001ec037824 */ /* 0x004fe200078e0a02 */
[----:B------:R1:W-:Y:S01]  /*12460*/  I2F R12, R4 ;  /* 0x00000004000c7306 */ /* 0x0003e20000201400 */
[C---:B------:R-:W-:Y:S01]  /*12470*/  ISETP.GE.AND P2, PT, R2.reuse, R244, PT ;  /* 0x000000f40200720c */ /* 0x040fe20003f46270 */
[----:B---3--:R-:W-:Y:S01]  /*12480*/  FFMA.FTZ R7, R7, -UR35, R101 ;  /* 0x8000002307077c23 */ /* 0x008fe20008010065 */
[C---:B------:R-:W-:Y:S02]  /*12490*/  ISETP.GE.AND P1, PT, R2.reuse, R243, PT ;  /* 0x000000f30200720c */ /* 0x040fe40003f26270 */
[----:B------:R-:W-:Y:S02]  /*124a0*/  IABS R3, R3 ;  /* 0x0000000300037213 */ /* 0x000fe40000000000 */
[----:B------:R-:W-:-:S02]  /*124b0*/  ISETP.GE.AND P0, PT, R2, R242, PT ;  /* 0x000000f20200720c */ /* 0x000fc40003f06270 */
[----:B------:R-:W-:Y:S01]  /*124c0*/  ISETP.LT.OR P1, PT, R2, R238, P1 ;  /* 0x000000ee0200720c */ /* 0x000fe20000f21670 */
[----:B-1----:R-:W-:Y:S02]  /*124d0*/  IMAD.MOV.U32 R4, RZ, RZ, R3 ;  /* 0x000000ffff047224 */ /* 0x002fe400078e0003 */
[----:B------:R-:W-:Y:S02]  /*124e0*/  IMAD.IADD R3, R235, 0x1, -R2 ;  /* 0x00000001eb037824 */ /* 0x000fe400078e0a02 */
[----:B------:R1:W2:Y:S03]  /*124f0*/  I2F R9, R4 ;  /* 0x0000000400097306 */ /* 0x0002a60000201400 */
[----:B------:R-:W-:-:S05]  /*12500*/  IABS R3, R3 ;  /* 0x0000000300037213 */ /* 0x000fca0000000000 */
[----:B-1----:R-:W-:Y:S01]  /*12510*/  IMAD.MOV.U32 R4, RZ, RZ, R3 ;  /* 0x000000ffff047224 */ /* 0x002fe200078e0003 */
[----:B------:R-:W-:Y:S01]  /*12520*/  IABS R3, R5 ;  /* 0x0000000500037213 */ /* 0x000fe20000000000 */
[----:B------:R-:W-:Y:S01]  /*12530*/  FFMA.FTZ R5, R10, -UR35, R105 ;  /* 0x800000230a057c23 */ /* 0x000fe20008010069 */
[----:B------:R-:W-:Y:S01]  /*12540*/  FSEL R105, R11, -INF , !P4 ;  /* 0xff8000000b697808 */ /* 0x000fe20006000000 */
[----:B------:R1:W3:Y:S01]  /*12550*/  I2F R6, R4 ;  /* 0x0000000400067306 */ /* 0x0002e20000201400 */
[C---:B------:R-:W-:Y:S01]  /*12560*/  ISETP.LT.OR P4, PT, R2.reuse, R237, P0 ;  /* 0x000000ed0200720c */ /* 0x040fe20000781670 */
[----:B--2---:R-:W-:Y:S01]  /*12570*/  FFMA.FTZ R9, R9, -UR35, R84 ;  /* 0x8000002309097c23 */ /* 0x004fe20008010054 */
[----:B------:R-:W-:Y:S02]  /*12580*/  FSEL R135, R5, -INF , !P6 ;  /* 0xff80000005877808 */ /* 0x000fe40007000000 */
[----:B------:R-:W-:Y:S02]  /*12590*/  ISETP.LT.OR P6, PT, R2, R240, P3 ;  /* 0x000000f00200720c */ /* 0x000fe40001fc1670 */
[----:B------:R-:W-:Y:S01]  /*125a0*/  LOP3.LUT P3, RZ, R231, 0x8, RZ, 0xc0, !PT ;  /* 0x00000008e7ff7812 */ /* 0x000fe2000786c0ff */
[----:B------:R-:W2:Y:S01]  /*125b0*/  I2F R3, R3 ;  /* 0x0000000300037306 */ /* 0x000ea20000201400 */
[----:B------:R-:W-:-:S02]  /*125c0*/  FSEL R134, R9, -INF , !P6 ;  /* 0xff80000009867808 */ /* 0x000fc40007000000 */
[----:B------:R-:W-:Y:S01]  /*125d0*/  FSEL R252, R7, -INF , !P3 ;  /* 0xff80000007fc7808 */ /* 0x000fe20005800000 */
[----:B-1----:R-:W-:Y:S02]  /*125e0*/  FFMA.FTZ R4, R8, -UR35, R107 ;  /* 0x8000002308047c23 */ /* 0x002fe4000801006b */
[----:B------:R-:W-:Y:S02]  /*125f0*/  FFMA.FTZ R8, R12, -UR35, R103 ;  /* 0x800000230c087c23 */ /* 0x000fe40008010067 */
[----:B---3--:R-:W-:Y:S01]  /*12600*/  FFMA.FTZ R6, R6, -UR35, R86 ;  /* 0x8000002306067c23 */ /* 0x008fe20008010056 */
[----:B------:R-:W-:Y:S02]  /*12610*/  FSEL R250, R4, -INF , !P5 ;  /* 0xff80000004fa7808 */ /* 0x000fe40006800000 */
[----:B------:R-:W-:Y:S01]  /*12620*/  ISETP.LT.OR P5, PT, R2, R239, P2 ;  /* 0x000000ef0200720c */ /* 0x000fe200017a1670 */
[----:B--2---:R-:W-:Y:S01]  /*12630*/  FFMA.FTZ R12, R3, -UR35, R96 ;  /* 0x80000023030c7c23 */ /* 0x004fe20008010060 */
[----:B------:R-:W-:Y:S01]  /*12640*/  LOP3.LUT P2, RZ, R231, 0x4, RZ, 0xc0, !PT ;  /* 0x00000004e7ff7812 */ /* 0x000fe2000784c0ff */
[----:B------:R-:W-:Y:S01]  /*12650*/  IMAD.IADD R3, R241, 0x1, -R2 ;  /* 0x00000001f1037824 */ /* 0x000fe200078e0a02 */
[----:B------:R-:W-:-:S02]  /*12660*/  IADD3 R2, R0, 0x39, RZ ;  /* 0x0000003900027810 */ /* 0x000fc40007ffe0ff */
[----:B------:R-:W-:Y:S02]  /*12670*/  LOP3.LUT R231, R231, 0xfffffffd, RZ, 0xc0, !PT ;  /* 0xfffffffde7e77812 */ /* 0x000fe400078ec0ff */
[----:B------:R-:W-:Y:S01]  /*12680*/  IABS R3, R3 ;  /* 0x0000000300037213 */ /* 0x000fe20000000000 */
[--C-:B------:R-:W-:Y:S01]  /*12690*/  IMAD.IADD R5, R235, 0x1, -R2.reuse ;  /* 0x00000001eb057824 */ /* 0x100fe200078e0a02 */
[----:B------:R-:W-:Y:S02]  /*126a0*/  @P1 LOP3.LUT R231, R231, 0x2, RZ, 0xfc, !PT ;  /* 0x00000002e7e71812 */ /* 0x000fe400078efcff */
[----:B------:R-:W-:Y:S01]  /*126b0*/  FSEL R107, R8, -INF , !P2 ;  /* 0xff800000086b7808 */ /* 0x000fe20005000000 */
[----:B------:R-:W-:Y:S01]  /*126c0*/  IMAD.MOV.U32 R4, RZ, RZ, R3 ;  /* 0x000000ffff047224 */ /* 0x000fe200078e0003 */
[----:B------:R-:W-:Y:S01]  /*126d0*/  ISETP.GE.AND P3, PT, R2, R245, PT ;  /* 0x000000f50200720c */ /* 0x000fe20003f66270 */
[----:B------:R-:W-:Y:S01]  /*126e0*/  IMAD.IADD R3, R236, 0x1, -R2 ;  /* 0x00000001ec037824 */ /* 0x000fe200078e0a02 */
[C---:B------:R-:W-:Y:S01]  /*126f0*/  ISETP.GE.AND P2, PT, R2.reuse, R244, PT ;  /* 0x000000f40200720c */ /* 0x040fe20003f46270 */
[----:B------:R1:W-:Y:S01]  /*12700*/  I2F R11, R4 ;  /* 0x00000004000b7306 */ /* 0x0003e20000201400 */
[----:B------:R-:W-:-:S02]  /*12710*/  ISETP.GE.AND P1, PT, R2, R243, PT ;  /* 0x000000f30200720c */ /* 0x000fc40003f26270 */
[----:B------:R-:W-:Y:S02]  /*12720*/  IABS R3, R3 ;  /* 0x0000000300037213 */ /* 0x000fe40000000000 */
[----:B------:R-:W-:Y:S02]  /*12730*/  ISETP.GE.AND P0, PT, R2, R242, PT ;  /* 0x000000f20200720c */ /* 0x000fe40003f06270 */
[----:B------:R-:W-:Y:S02]  /*12740*/  FSEL R248, R6, -INF , !P5 ;  /* 0xff80000006f87808 */ /* 0x000fe40006800000 */
[C---:B------:R-:W-:Y:S02]  /*12750*/  ISETP.LT.OR P6, PT, R2.reuse, R240, P3 ;  /* 0x000000f00200720c */ /* 0x040fe40001fc1670 */
[C---:B------:R-:W-:Y:S02]  /*12760*/  ISETP.LT.OR P5, PT, R2.reuse, R239, P2 ;  /* 0x000000ef0200720c */ /* 0x040fe400017a1670 */
[----:B------:R-:W-:-:S02]  /*12770*/  ISETP.LT.OR P1, PT, R2, R238, P1 ;  /* 0x000000ee0200720c */ /* 0x000fc40000f21670 */
[----:B------:R-:W-:Y:S01]  /*12780*/  ISETP.LT.OR P0, PT, R2, R237, P0 ;  /* 0x000000ed0200720c */ /* 0x000fe20000701670 */
[----:B-1----:R-:W-:Y:S01]  /*12790*/  IMAD.MOV.U32 R4, RZ, RZ, R3 ;  /* 0x000000ffff047224 */ /* 0x002fe200078e0003 */
[----:B------:R-:W-:Y:S02]  /*127a0*/  IABS R3, R5 ;  /* 0x0000000500037213 */ /* 0x000fe40000000000 */
[C---:B------:R-:W-:Y:S01]  /*127b0*/  LOP3.LUT P3, RZ, R231.reuse, 0x2, RZ, 0xc0, !PT ;  /* 0x00000002e7ff7812 */ /* 0x040fe2000786c0ff */
[----:B------:R1:W-:Y:S01]  /*127c0*/  I2F R9, R4 ;  /* 0x0000000400097306 */ /* 0x0003e20000201400 */
[----:B------:R-:W-:Y:S02]  /*127d0*/  LOP3.LUT R231, R231, 0xfffffff7, RZ, 0xc0, !PT ;  /* 0xfffffff7e7e77812 */ /* 0x000fe400078ec0ff */
[----:B------:R-:W-:-:S03]  /*127e0*/  FSEL R247, R12, -INF , !P3 ;  /* 0xff8000000cf77808 */ /* 0x000fc60005800000 */
[----:B------:R-:W-:-:S04]  /*127f0*/  @P1 LOP3.LUT R231, R231, 0x8, RZ, 0xfc, !PT ;  /* 0x00000008e7e71812 */ /* 0x000fc800078efcff */
[----:B------:R-:W-:-:S04]  /*12800*/  LOP3.LUT R231, R231, 0xfffffffb, RZ, 0xc0, !PT ;  /* 0xfffffffbe7e77812 */ /* 0x000fc800078ec0ff */
[----:B------:R-:W-:Y:S01]  /*12810*/  @P0 LOP3.LUT R231, R231, 0x4, RZ, 0xfc, !PT ;  /* 0x00000004e7e70812 */ /* 0x000fe200078efcff */
[----:B-1----:R-:W-:Y:S02]  /*12820*/  IMAD.MOV.U32 R4, RZ, RZ, R3 ;  /* 0x000000ffff047224 */ /* 0x002fe400078e0003 */
[----:B------:R-:W-:Y:S02]  /*12830*/  IMAD.IADD R3, R234, 0x1, -R2 ;  /* 0x00000001ea037824 */ /* 0x000fe400078e0a02 */
[----:B------:R1:W2:Y:S03]  /*12840*/  I2F R6, R4 ;  /* 0x0000000400067306 */ /* 0x0002a60000201400 */
[----:B------:R-:W-:-:S05]  /*12850*/  IABS R3, R3 ;  /* 0x0000000300037213 */ /* 0x000fca0000000000 */
[----:B------:R3:W4:Y:S01]  /*12860*/  I2F R8, R3 ;  /* 0x0000000300087306 */ /* 0x0007220000201400 */
[----:B-1----:R-:W-:Y:S01]  /*12870*/  IMAD.IADD R4, R241, 0x1, -R2 ;  /* 0x00000001f1047824 */ /* 0x002fe200078e0a02 */
[----:B------:R-:W-:Y:S01]  /*12880*/  IADD3 R2, R0, 0x40, RZ ;  /* 0x0000004000027810 */ /* 0x000fe20007ffe0ff */
[----:B--2---:R-:W-:-:S03]  /*12890*/  FFMA.FTZ R6, R6, -UR35, R87 ;  /* 0x8000002306067c23 */ /* 0x004fc60008010057 */
[----:B------:R-:W-:Y:S01]  /*128a0*/  IABS R4, R4 ;  /* 0x0000000400047213 */ /* 0x000fe20000000000 */
[--C-:B------:R-:W-:Y:S01]  /*128b0*/  IMAD.IADD R5, R235, 0x1, -R2.reuse ;  /* 0x00000001eb057824 */ /* 0x100fe200078e0a02 */
[----:B------:R-:W-:Y:S01]  /*128c0*/  ISETP.GE.AND P3, PT, R2, R245, PT ;  /* 0x000000f50200720c */ /* 0x000fe20003f66270 */
[----:B---3--:R-:W-:Y:S01]  /*128d0*/  IMAD.IADD R3, R236, 0x1, -R2 ;  /* 0x00000001ec037824 */ /* 0x008fe200078e0a02 */
[----:B------:R1:W2:Y:S01]  /*128e0*/  I2F R10, R4 ;  /* 0x00000004000a7306 */ /* 0x0002a20000201400 */
[----:B------:R-:W-:Y:S01]  /*128f0*/  ISETP.GE.AND P2, PT, R2, R244, PT ;  /* 0x000000f40200720c */ /* 0x000fe20003f46270 */
[----:B----4-:R-:W-:Y:S01]  /*12900*/  FFMA.FTZ R8, R8, -UR35, R97 ;  /* 0x8000002308087c23 */ /* 0x010fe20008010061 */
[C---:B------:R-:W-:Y:S02]  /*12910*/  ISETP.GE.AND P1, PT, R2.reuse, R243, PT ;  /* 0x000000f30200720c */ /* 0x040fe40003f26270 */
[----:B------:R-:W-:Y:S02]  /*12920*/  IABS R3, R3 ;  /* 0x0000000300037213 */ /* 0x000fe40000000000 */
[----:B------:R-:W-:-:S02]  /*12930*/  ISETP.GE.AND P0, PT, R2, R242, PT ;  /* 0x000000f20200720c */ /* 0x000fc40003f06270 */
[----:B------:R-:W-:Y:S02]  /*12940*/  FSEL R210, R6, -INF , !P5 ;  /* 0xff80000006d27808 */ /* 0x000fe40006800000 */
[C---:B------:R-:W-:Y:S02]  /*12950*/  ISETP.LT.OR P5, PT, R2.reuse, R239, P2 ;  /* 0x000000ef0200720c */ /* 0x040fe400017a1670 */
[----:B------:R-:W-:Y:S02]  /*12960*/  ISETP.LT.OR P1, PT, R2, R238, P1 ;  /* 0x000000ee0200720c */ /* 0x000fe40000f21670 */
[----:B------:R-:W-:Y:S01]  /*12970*/  LOP3.LUT P2, RZ, R231, 0x4, RZ, 0xc0, !PT ;  /* 0x00000004e7ff7812 */ /* 0x000fe2000784c0ff */
[----:B-1----:R-:W-:Y:S01]  /*12980*/  IMAD.MOV.U32 R4, RZ, RZ, R3 ;  /* 0x000000ffff047224 */ /* 0x002fe200078e0003 */
[----:B------:R-:W-:Y:S01]  /*12990*/  IABS R3, R5 ;  /* 0x0000000500037213 */ /* 0x000fe20000000000 */
[----:B------:R-:W-:Y:S02]  /*129a0*/  FFMA.FTZ R5, R9, -UR35, R85 ;  /* 0x8000002309057c23 */ /* 0x000fe40008010055 */
[----:B------:R-:W1:Y:S01]  /*129b0*/  I2F R7, R4 ;  /* 0x0000000400077306 */ /* 0x000e620000201400 */
[----:B--2---:R-:W-:-:S02]  /*129c0*/  FFMA.FTZ R9, R10, -UR35, R99 ;  /* 0x800000230a097c23 */ /* 0x004fc40008010063 */
[----:B------:R-:W-:Y:S02]  /*129d0*/  FSEL R133, R5, -INF , !P6 ;  /* 0xff80000005857808 */ /* 0x000fe40007000000 */
[----:B------:R-:W-:Y:S02]  /*129e0*/  ISETP.LT.OR P6, PT, R2, R240, P3 ;  /* 0x000000f00200720c */ /* 0x000fe40001fc1670 */
[C---:B------:R-:W-:Y:S01]  /*129f0*/  LOP3.LUT P3, RZ, R231.reuse, 0x8, RZ, 0xc0, !PT ;  /* 0x00000008e7ff7812 */ /* 0x040fe2000786c0ff */
[----:B------:R2:W3:Y:S01]  /*12a00*/  I2F R4, R3 ;  /* 0x0000000300047306 */ /* 0x0004e20000201400 */
[----:B------:R-:W-:Y:S02]  /*12a10*/  LOP3.LUT R231, R231, 0xfffffffd, RZ, 0xc0, !PT ;  /* 0xfffffffde7e77812 */ /* 0x000fe400078ec0ff */
[----:B------:R-:W-:Y:S02]  /*12a20*/  FSEL R232, R8, -INF , !P3 ;  /* 0xff80000008e87808 */ /* 0x000fe40005800000 */
[----:B------:R-:W-:-:S02]  /*12a30*/  @P1 LOP3.LUT R231, R231, 0x2, RZ, 0xfc, !PT ;  /* 0x00000002e7e71812 */ /* 0x000fc400078efcff */
        /* <DEDUP_REMOVED lines=8> */
[----:B------:R-:W-:Y:S02]  /*12ac0*/  ISETP.LT.OR P4, PT, R2, R237, P0 ;  /* 0x000000ed0200720c */ /* 0x000fe40000781670 */
[----:B------:R-:W-:-:S02]  /*12ad0*/  IADD3 R2, R0, 0x41, RZ ;  /* 0x0000004100027810 */ /* 0x000fc40007ffe0ff */
[----:B------:R-:W-:Y:S02]  /*12ae0*/  IABS R3, R3 ;  /* 0x0000000300037213 */ /* 0x000fe40000000000 */
[----:B------:R-:W-:Y:S02]  /*12af0*/  IABS R4, R4 ;  /* 0x0000000400047213 */ /* 0x000fe40000000000 */
[----:B------:R1:W-:Y:S01]  /*12b00*/  I2F R5, R3 ;  /* 0x0000000300057306 */ /* 0x0003e20000201400 */
[C---:B------:R-:W-:Y:S02]  /*12b10*/  ISETP.GE.AND P3, PT, R2.reuse, R245, PT ;  /* 0x000000f50200720c */ /* 0x040fe40003f66270 */
[C---:B------:R-:W-:Y:S02]  /*12b20*/  ISETP.GE.AND P2, PT, R2.reuse, R244, PT ;  /* 0x000000f40200720c */ /* 0x040fe40003f46270 */
[C---:B------:R-:W-:Y:S02]  /*12b30*/  ISETP.GE.AND P1, PT, R2.reuse, R243, PT ;  /* 0x000000f30200720c */ /* 0x040fe40003f26270 */
[----:B------:R-:W-:Y:S01]  /*12b40*/  ISETP.GE.AND P0, PT, R2, R242, PT ;  /* 0x000000f20200720c */ /* 0x000fe20003f06270 */
[----:B------:R2:W-:Y:S01]  /*12b50*/  I2F R11, R4 ;  /* 0x00000004000b7306 */ /* 0x0005e20000201400 */
[----:B------:R-:W-:-:S02]  /*12b60*/  FSEL R209, R10, -INF , !P5 ;  /* 0xff8000000ad17808 */ /* 0x000fc40006800000 */
[C---:B------:R-:W-:Y:S02]  /*12b70*/  ISETP.LT.OR P6, PT, R2.reuse, R240, P3 ;  /* 0x000000f00200720c */ /* 0x040fe40001fc1670 */
[C---:B------:R-:W-:Y:S02]  /*12b80*/  ISETP.LT.OR P5, PT, R2.reuse, R239, P2 ;  /* 0x000000ef0200720c */ /* 0x040fe400017a1670 */
[----:B------:R-:W-:Y:S01]  /*12b90*/  ISETP.LT.OR P1, PT, R2, R238, P1 ;  /* 0x000000ee0200720c */ /* 0x000fe20000f21670 */
[----:B-1----:R-:W-:Y:S01]  /*12ba0*/  IMAD.IADD R3, R236, 0x1, -R2 ;  /* 0x00000001ec037824 */ /* 0x002fe200078e0a02 */
[----:B------:R-:W-:Y:S02]  /*12bb0*/  ISETP.LT.OR P0, PT, R2, R237, P0 ;  /* 0x000000ed0200720c */ /* 0x000fe40000701670 */
[----:B------:R-:W-:Y:S02]  /*12bc0*/  LOP3.LUT P3, RZ, R231, 0x2, RZ, 0xc0, !PT ;  /* 0x00000002e7ff7812 */ /* 0x000fe4000786c0ff */
[----:B------:R-:W-:-:S02]  /*12bd0*/  IABS R3, R3 ;  /* 0x0000000300037213 */ /* 0x000fc40000000000 */
[----:B------:R-:W-:-:S03]  /*12be0*/  LOP3.LUT R231, R231, 0xfffffff7, RZ, 0xc0, !PT ;  /* 0xfffffff7e7e77812 */ /* 0x000fc600078ec0ff */
[----:B--2---:R-:W-:Y:S02]  /*12bf0*/  IMAD.MOV.U32 R4, RZ, RZ, R3 ;  /* 0x000000ffff047224 */ /* 0x004fe400078e0003 */
[----:B------:R-:W-:Y:S01]  /*12c00*/  IMAD.IADD R3, R235, 0x1, -R2 ;  /* 0x00000001eb037824 */ /* 0x000fe200078e0a02 */
[----:B------:R-:W-:Y:S01]  /*12c10*/  @P1 LOP3.LUT R231, R231, 0x8, RZ, 0xfc, !PT ;  /* 0x00000008e7e71812 */ /* 0x000fe200078efcff */
[----:B------:R1:W2:Y:S03]  /*12c20*/  I2F R6, R4 ;  /* 0x0000000400067306 */ /* 0x0002a60000201400 */
[----:B------:R-:W-:Y:S02]  /*12c30*/  IABS R3, R3 ;  /* 0x0000000300037213 */ /* 0x000fe40000000000 */
[----:B------:R-:W-:-:S04]  /*12c40*/  LOP3.LUT R231, R231, 0xfffffffb, RZ, 0xc0, !PT ;  /* 0xfffffffbe7e77812 */ /* 0x000fc800078ec0ff */
[----:B------:R-:W-:Y:S01]  /*12c50*/  @P0 LOP3.LUT R231, R231, 0x4, RZ, 0xfc, !PT ;  /* 0x00000004e7e70812 */ /* 0x000fe200078efcff */
        /* <DEDUP_REMOVED lines=74> */
[----:B-1----:R-:W-:Y:S01]  /*13100*/  IMAD.MOV.U32 R4, RZ, RZ, R3 ;  /* 0x000000ffff047224 */ /* 0x002fe200078e0003 */
[----:B------:R-:W-:Y:S01]  /*13110*/  IABS R3, R5 ;  /* 0x0000000500037213 */ /* 0x000fe20000000000 */
[----:B------:R-:W-:Y:S02]  /*13120*/  FFMA.FTZ R5, R9, -UR35, R56 ;  /* 0x8000002309057c23 */ /* 0x000fe40008010038 */
[----:B------:R1:W2:Y:S01]  /*13130*/  I2F R6, R4 ;  /* 0x0000000400067306 */ /* 0x0002a20000201400 */
[----:B---3--:R-:W-:Y:S02]  /*13140*/  FFMA.FTZ R8, R8, -UR35, R83 ;  /* 0x8000002308087c23 */ /* 0x008fe40008010053 */
[----:B------:R-:W-:-:S05]  /*13150*/  FSEL R131, R5, -INF , !P3 ;  /* 0xff80000005837808 */ /* 0x000fca0005800000 */
        /* <DEDUP_REMOVED lines=11> */
[----:B------:R-:W-:-:S02]  /*13210*/  ISETP.GE.AND P2, PT, R2, R244, PT ;  /* 0x000000f40200720c */ /* 0x000fc40003f46270 */
[C---:B------:R-:W-:Y:S02]  /*13220*/  ISETP.GE.AND P1, PT, R2.reuse, R243, PT ;  /* 0x000000f30200720c */ /* 0x040fe40003f26270 */
[----:B------:R-:W-:Y:S02]  /*13230*/  IABS R3, R3 ;  /* 0x0000000300037213 */ /* 0x000fe40000000000 */
[----:B------:R-:W-:Y:S02]  /*13240*/  ISETP.GE.AND P0, PT, R2, R242, PT ;  /* 0x000000f20200720c */ /* 0x000fe40003f06270 */
[----:B------:R-:W-:Y:S01]  /*13250*/  FSEL R127, R8, -INF , !P5 ;  /* 0xff800000087f7808 */ /* 0x000fe20006800000 */
[----:B------:R-:W-:Y:S01]  /*13260*/  IMAD.MOV.U32 R4, RZ, RZ, R3 ;  /* 0x000000ffff047224 */ /* 0x000fe200078e0003 */
[C---:B------:R-:W-:Y:S01]  /*13270*/  ISETP.LT.OR P6, PT, R2.reuse, R240, P3 ;  /* 0x000000f00200720c */ /* 0x040fe20001fc1670 */
[----:B------:R-:W-:Y:S01]  /*13280*/  IMAD.IADD R3, R235, 0x1, -R2 ;  /* 0x00000001eb037824 */ /* 0x000fe200078e0a02 */
[C---:B------:R-:W-:Y:S01]  /*13290*/  ISETP.LT.OR P5, PT, R2.reuse, R239, P2 ;  /* 0x000000ef0200720c */ /* 0x040fe200017a1670 */
[----:B------:R1:W-:Y:S01]  /*132a0*/  I2F R10, R4 ;  /* 0x00000004000a7306 */ /* 0x0003e20000201400 */
[----:B------:R-:W-:-:S02]  /*132b0*/  ISETP.LT.OR P1, PT, R2, R238, P1 ;  /* 0x000000ee0200720c */ /* 0x000fc40000f21670 */
[----:B------:R-:W-:Y:S02]  /*132c0*/  IABS R3, R3 ;  /* 0x0000000300037213 */ /* 0x000fe40000000000 */
[----:B------:R-:W-:Y:S02]  /*132d0*/  ISETP.LT.OR P4, PT, R2, R237, P0 ;  /* 0x000000ed0200720c */ /* 0x000fe40000781670 */
[C---:B------:R-:W-:Y:S02]  /*132e0*/  LOP3.LUT P3, RZ, R231.reuse, 0x8, RZ, 0xc0, !PT ;  /* 0x00000008e7ff7812 */ /* 0x040fe4000786c0ff */
[C---:B------:R-:W-:Y:S02]  /*132f0*/  LOP3.LUT P2, RZ, R231.reuse, 0x4, RZ, 0xc0, !PT ;  /* 0x00000004e7ff7812 */ /* 0x040fe4000784c0ff */
[----:B------:R-:W-:Y:S02]  /*13300*/  LOP3.LUT R231, R231, 0xfffffffd, RZ, 0xc0, !PT ;  /* 0xfffffffde7e77812 */ /* 0x000fe400078ec0ff */
[----:B------:R-:W-:-:S02]  /*13310*/  FSEL R126, R13, -INF , !P3 ;  /* 0xff8000000d7e7808 */ /* 0x000fc40005800000 */
[----:B------:R-:W-:Y:S01]  /*13320*/  @P1 LOP3.LUT R231, R231, 0x2, RZ, 0xfc, !PT ;  /* 0x00000002e7e71812 */ /* 0x000fe200078efcff */
[----:B-1----:R-:W-:Y:S01]  /*13330*/  IMAD.MOV.U32 R4, RZ, RZ, R3 ;  /* 0x000000ffff047224 */ /* 0x002fe200078e0003 */
[----:B------:R-:W-:Y:S01]  /*13340*/  FSEL R129, R11, -INF , !P2 ;  /* 0xff8000000b817808 */ /* 0x000fe20005000000 */
[----:B------:R-:W-:Y:S02]  /*13350*/  IMAD.IADD R3, R234, 0x1, -R2 ;  /* 0x00000001ea037824 */ /* 0x000fe400078e0a02 */
        /* <DEDUP_REMOVED lines=15> */
[C---:B------:R-:W-:Y:S02]  /*13450*/  ISETP.LT.OR P1, PT, R2.reuse, R238, P1 ;  /* 0x000000ee0200720c */ /* 0x040fe40000f21670 */
        /* <DEDUP_REMOVED lines=10> */
[----:B------:R-:W-:Y:S02]  /*13500*/  FSEL R103, R5, -INF , !P6 ;  /* 0xff80000005677808 */ /* 0x000fe40007000000 */
[----:B------:R-:W-:Y:S02]  /*13510*/  ISETP.LT.OR P6, PT, R2, R240, P3 ;  /* 0x000000f00200720c */ /* 0x000fe40001fc1670 */
[C---:B------:R-:W-:Y:S01]  /*13520*/  LOP3.LUT P3, RZ, R231.reuse, 0x2, RZ, 0xc0, !PT ;  /* 0x00000002e7ff7812 */ /* 0x040fe2000786c0ff */
[----:B------:R-:W2:Y:S01]  /*13530*/  I2F R3, R3 ;  /* 0x0000000300037306 */ /* 0x000ea20000201400 */
[----:B------:R-:W-:-:S02]  /*13540*/  LOP3.LUT R231, R231, 0xfffffff7, RZ, 0xc0, !PT ;  /* 0xfffffff7e7e77812 */ /* 0x000fc400078ec0ff */
[----:B------:R-:W-:Y:S02]  /*13550*/  FSEL R102, R9, -INF , !P6 ;  /* 0xff80000009667808 */ /* 0x000fe40007000000 */
[----:B------:R-:W-:Y:S02]  /*13560*/  @P1 LOP3.LUT R231, R231, 0x8, RZ, 0xfc, !PT ;  /* 0x00000008e7e71812 */ /* 0x000fe400078efcff */
[----:B------:R-:W-:Y:S01]  /*13570*/  FSEL R125, R7, -INF , !P3 ;  /* 0xff800000077d7808 */ /* 0x000fe20005800000 */
[----:B-1----:R-:W-:Y:S01]  /*13580*/  FFMA.FTZ R4, R8, -UR35, R54 ;  /* 0x8000002308047c23 */ /* 0x002fe20008010036 */
[----:B------:R-:W-:Y:S01]  /*13590*/  LOP3.LUT R231, R231, 0xfffffffb, RZ, 0xc0, !PT ;  /* 0xfffffffbe7e77812 */ /* 0x000fe200078ec0ff */
[----:B------:R-:W-:Y:S02]  /*135a0*/  FFMA.FTZ R8, R12, -UR35, R50 ;  /* 0x800000230c087c23 */ /* 0x000fe40008010032 */
[----:B---3--:R-:W-:Y:S01]  /*135b0*/  FFMA.FTZ R6, R6, -UR35, R55 ;  /* 0x8000002306067c23 */ /* 0x008fe20008010037 */
[----:B------:R-:W-:-:S02]  /*135c0*/  FSEL R113, R4, -INF , !P5 ;  /* 0xff80000004717808 */ /* 0x000fc40006800000 */
[----:B------:R-:W-:Y:S01]  /*135d0*/  ISETP.LT.OR P5, PT, R2, R239, P2 ;  /* 0x000000ef0200720c */ /* 0x000fe200017a1670 */
[----:B--2---:R-:W-:Y:S01]  /*135e0*/  FFMA.FTZ R12, R3, -UR35, R49 ;  /* 0x80000023030c7c23 */ /* 0x004fe20008010031 */
[----:B------:R-:W-:Y:S01]  /*135f0*/  @P0 LOP3.LUT R231, R231, 0x4, RZ, 0xfc, !PT ;  /* 0x00000004e7e70812 */ /* 0x000fe200078efcff */
[----:B------:R-:W-:Y:S01]  /*13600*/  IMAD.IADD R3, R241, 0x1, -R2 ;  /* 0x00000001f1037824 */ /* 0x000fe200078e0a02 */
[----:B------:R-:W-:Y:S02]  /*13610*/  IADD3 R2, R0, 0x58, RZ ;  /* 0x0000005800027810 */ /* 0x000fe40007ffe0ff */
[----:B------:R-:W-:Y:S02]  /*13620*/  FSEL R112, R6, -INF , !P5 ;  /* 0xff80000006707808 */ /* 0x000fe40006800000 */
[----:B------:R-:W-:Y:S01]  /*13630*/  IABS R3, R3 ;  /* 0x0000000300037213 */ /* 0x000fe20000000000 */
[----:B------:R-:W-:Y:S01]  /*13640*/  IMAD.IADD R5, R235, 0x1, -R2 ;  /* 0x00000001eb057824 */ /* 0x000fe200078e0a02 */
[----:B------:R-:W-:-:S02]  /*13650*/  ISETP.GE.AND P3, PT, R2, R245, PT ;  /* 0x000000f50200720c */ /* 0x000fc40003f66270 */
[C---:B------:R-:W-:Y:S01]  /*13660*/  ISETP.GE.AND P2, PT, R2.reuse, R244, PT ;  /* 0x000000f40200720c */ /* 0x040fe20003f46270 */
[----:B------:R-:W-:Y:S01]  /*13670*/  IMAD.MOV.U32 R4, RZ, RZ, R3 ;  /* 0x000000ffff047224 */ /* 0x000fe200078e0003 */
[----:B------:R-:W-:Y:S01]  /*13680*/  ISETP.GE.AND P1, PT, R2, R243, PT ;  /* 0x000000f30200720c */ /* 0x000fe20003f26270 */
[----:B------:R-:W-:Y:S01]  /*13690*/  IMAD.IADD R3, R236, 0x1, -R2 ;  /* 0x00000001ec037824 */ /* 0x000fe200078e0a02 */
[----:B------:R-:W-:Y:S01]  /*136a0*/  ISETP.GE.AND P0, PT, R2, R242, PT ;  /* 0x000000f20200720c */ /* 0x000fe20003f06270 */
[----:B------:R1:W-:Y:S01]  /*136b0*/  I2F R11, R4 ;  /* 0x00000004000b7306 */ /* 0x0003e20000201400 */
[----:B------:R-:W-:Y:S02]  /*136c0*/  FSEL R128, R8, -INF , !P4 ;  /* 0xff80000008807808 */ /* 0x000fe40006000000 */
[----:B------:R-:W-:Y:S02]  /*136d0*/  IABS R3, R3 ;  /* 0x0000000300037213 */ /* 0x000fe40000000000 */
[----:B------:R-:W-:-:S02]  /*136e0*/  ISETP.LT.OR P6, PT, R2, R240, P3 ;  /* 0x000000f00200720c */ /* 0x000fc40001fc1670 */
[C---:B------:R-:W-:Y:S02]  /*136f0*/  ISETP.LT.OR P5, PT, R2.reuse, R239, P2 ;  /* 0x000000ef0200720c */ /* 0x040fe400017a1670 */
[C---:B------:R-:W-:Y:S02]  /*13700*/  ISETP.LT.OR P1, PT, R2.reuse, R238, P1 ;  /* 0x000000ee0200720c */ /* 0x040fe40000f21670 */
[----:B------:R-:W-:Y:S02]  /*13710*/  ISETP.LT.OR P4, PT, R2, R237, P0 ;  /* 0x000000ed0200720c */ /* 0x000fe40000781670 */
[C---:B------:R-:W-:Y:S02]  /*13720*/  LOP3.LUT P3, RZ, R231.reuse, 0x8, RZ, 0xc0, !PT ;  /* 0x00000008e7ff7812 */ /* 0x040fe4000786c0ff */
[----:B------:R-:W-:Y:S01]  /*13730*/  LOP3.LUT P2, RZ, R231, 0x4, RZ, 0xc0, !PT ;  /* 0x00000004e7ff7812 */ /* 0x000fe2000784c0ff */
[----:B-1----:R-:W-:Y:S01]  /*13740*/  IMAD.MOV.U32 R4, RZ, RZ, R3 ;  /* 0x000000ffff047224 */ /* 0x002fe200078e0003 */
[----:B------:R-:W-:-:S02]  /*13750*/  IABS R3, R5 ;  /* 0x0000000500037213 */ /* 0x000fc40000000000 */
[----:B------:R-:W-:Y:S01]  /*13760*/  LOP3.LUT R231, R231, 0xfffffffd, RZ, 0xc0, !PT ;  /* 0xfffffffde7e77812 */ /* 0x000fe200078ec0ff */
[----:B------:R1:W-:Y:S01]  /*13770*/  I2F R9, R4 ;  /* 0x0000000400097306 */ /* 0x0003e20000201400 */
[----:B------:R-:W-:Y:S02]  /*13780*/  FSEL R115, R12, -INF , !P3 ;  /* 0xff8000000c737808 */ /* 0x000fe40005800000 */
        /* <DEDUP_REMOVED lines=10> */
[--C-:B------:R-:W-:Y:S02]  /*13830*/  IMAD.IADD R5, R235, 0x1, -R2.reuse ;  /* 0x00000001eb057824 */ /* 0x100fe400078e0a02 */
[----:B---3--:R-:W-:Y:S01]  /*13840*/  IMAD.IADD R3, R236, 0x1, -R2 ;  /* 0x00000001ec037824 */ /* 0x008fe200078e0a02 */
[----:B------:R1:W2:Y:S01]  /*13850*/  I2F R10, R4 ;  /* 0x00000004000a7306 */ /* 0x0002a20000201400 */
[----:B----4-:R-:W-:-:S03]  /*13860*/  FFMA.FTZ R8, R8, -UR35, R109 ;  /* 0x8000002308087c23 */ /* 0x010fc6000801006d */
[----:B------:R-:W-:-:S05]  /*13870*/  IABS R3, R3 ;  /* 0x0000000300037213 */ /* 0x000fca0000000000 */
[----:B-1----:R-:W-:Y:S01]  /*13880*/  IMAD.MOV.U32 R4, RZ, RZ, R3 ;  /* 0x000000ffff047224 */ /* 0x002fe200078e0003 */
[----:B------:R-:W-:Y:S01]  /*13890*/  IABS R3, R5 ;  /* 0x0000000500037213 */ /* 0x000fe20000000000 */
[----:B------:R-:W-:Y:S02]  /*138a0*/  FFMA.FTZ R5, R9, -UR35, R116 ;  /* 0x8000002309057c23 */ /* 0x000fe40008010074 */
[----:B------:R-:W1:Y:S01]  /*138b0*/  I2F R7, R4 ;  /* 0x0000000400077306 */ /* 0x000e620000201400 */
[----:B------:R-:W-:Y:S01]  /*138c0*/  ISETP.GE.AND P3, PT, R2, R245, PT ;  /* 0x000000f50200720c */ /* 0x000fe20003f66270 */
[----:B--2---:R-:W-:-:S06]  /*138d0*/  FFMA.FTZ R9, R10, -UR35, R110 ;  /* 0x800000230a097c23 */ /* 0x004fcc000801006e */
[----:B------:R2:W3:Y:S01]  /*138e0*/  I2F R4, R3 ;  /* 0x0000000300047306 */ /* 0x0004e20000201400 */
[C---:B------:R-:W-:Y:S02]  /*138f0*/  ISETP.GE.AND P1, PT, R2.reuse, R243, PT ;  /* 0x000000f30200720c */ /* 0x040fe40003f26270 */
[----:B------:R-:W-:Y:S02]  /*13900*/  ISETP.GE.AND P0, PT, R2, R242, PT ;  /* 0x000000f20200720c */ /* 0x000fe40003f06270 */
[----:B------:R-:W-:Y:S02]  /*13910*/  FSEL R101, R5, -INF , !P6 ;  /* 0xff80000005657808 */ /* 0x000fe40007000000 */
[----:B------:R-:W-:Y:S01]  /*13920*/  FSEL R111, R6, -INF , !P5 ;  /* 0xff800000066f7808 */ /* 0x000fe20006800000 */
[----:B-1----:R-:W-:Y:S02]  /*13930*/  FFMA.FTZ R7, R7, -UR35, R108 ;  /* 0x8000002307077c23 */ /* 0x002fe4000801006c */
[----:B--2---:R-:W-:-:S02]  /*13940*/  FFMA.FTZ R3, R11, -UR35, R51 ;  /* 0x800000230b037c23 */ /* 0x004fc40008010033 */
[----:B---3--:R-:W-:-:S03]  /*13950*/  FFMA.FTZ R10, R4, -UR35, R141 ;  /* 0x80000023040a7c23 */ /* 0x008fc6000801008d */
[----:B------:R-:W-:Y:S01]  /*13960*/  FSEL R124, R3, -INF , !P2 ;  /* 0xff800000037c7808 */ /* 0x000fe20005000000 */
[--C-:B------:R-:W-:Y:S01]  /*13970*/  IMAD.IADD R3, R234, 0x1, -R2.reuse ;  /* 0x00000001ea037824 */ /* 0x100fe200078e0a02 */
[C---:B------:R-:W-:Y:S01]  /*13980*/  ISETP.GE.AND P2, PT, R2.reuse, R244, PT ;  /* 0x000000f40200720c */ /* 0x040fe20003f46270 */
[----:B------:R-:W-:Y:S01]  /*13990*/  IMAD.IADD R4, R241, 0x1, -R2 ;  /* 0x00000001f1047824 */ /* 0x000fe200078e0a02 */
[C---:B------:R-:W-:Y:S01]  /*139a0*/  ISETP.LT.OR P6, PT, R2.reuse, R240, P3 ;  /* 0x000000f00200720c */ /* 0x040fe20001fc1670 */
[----:B------:R-:W-:Y:S01]  /*139b0*/  IMAD.MOV.U32 R88, RZ, RZ, R69 ;  /* 0x000000ffff587224 */ /* 0x000fe200078e0045 */
[C---:B------:R-:W-:Y:S01]  /*139c0*/  ISETP.LT.OR P5, PT, R2.reuse, R239, P2 ;  /* 0x000000ef0200720c */ /* 0x040fe200017a1670 */
[----:B------:R1:W5:Y:S01]  /*139d0*/  LDL.LU R141, [R1+0xcc] ;  /* 0x0000cc00018d7983 */ /* 0x0003620000300800 */
[C---:B------:R-:W-:Y:S02]  /*139e0*/  ISETP.LT.OR P1, PT, R2.reuse, R238, P1 ;  /* 0x000000ee0200720c */ /* 0x040fe40000f21670 */
[----:B------:R-:W-:-:S02]  /*139f0*/  ISETP.LT.OR P0, PT, R2, R237, P0 ;  /* 0x000000ed0200720c */ /* 0x000fc40000701670 */
[----:B------:R-:W-:Y:S02]  /*13a00*/  IABS R3, R3 ;  /* 0x0000000300037213 */ /* 0x000fe40000000000 */
[----:B------:R-:W-:Y:S02]  /*13a10*/  IADD3 R2, R0, 0x60, RZ ;  /* 0x0000006000027810 */ /* 0x000fe40007ffe0ff */
[----:B------:R2:W-:Y:S01]  /*13a20*/  I2F R5, R3 ;  /* 0x0000000300057306 */ /* 0x0005e20000201400 */
[----:B------:R-:W-:Y:S02]  /*13a30*/  IABS R4, R4 ;  /* 0x0000000400047213 */ /* 0x000fe40000000000 */
[C---:B------:R-:W-:Y:S02]  /*13a40*/  LOP3.LUT P3, RZ, R231.reuse, 0x2, RZ, 0xc0, !PT ;  /* 0x00000002e7ff7812 */ /* 0x040fe4000786c0ff */
[----:B------:R-:W-:Y:S02]  /*13a50*/  LOP3.LUT R231, R231, 0xfffffff7, RZ, 0xc0, !PT ;  /* 0xfffffff7e7e77812 */ /* 0x000fe400078ec0ff */
[----:B------:R-:W-:Y:S01]  /*13a60*/  FSEL R114, R8, -INF , !P3 ;  /* 0xff80000008727808 */ /* 0x000fe20005800000 */
[----:B------:R3:W-:Y:S01]  /*13a70*/  I2F R11, R4 ;  /* 0x00000004000b7306 */ /* 0x0007e20000201400 */
[----:B------:R-:W-:-:S02]  /*13a80*/  @P1 LOP3.LUT R231, R231, 0x8, RZ, 0xfc, !PT ;  /* 0x00000008e7e71812 */ /* 0x000fc400078efcff */
[C---:B------:R-:W-:Y:S02]  /*13a90*/  ISETP.GE.AND P3, PT, R2.reuse, R245, PT ;  /* 0x000000f50200720c */ /* 0x040fe40003f66270 */
[----:B------:R-:W-:Y:S02]  /*13aa0*/  LOP3.LUT R231, R231, 0xfffffffb, RZ, 0xc0, !PT ;  /* 0xfffffffbe7e77812 */ /* 0x000fe400078ec0ff */
[----:B------:R-:W-:Y:S01]  /*13ab0*/  ISETP.GE.AND P2, PT, R2, R244, PT ;  /* 0x000000f40200720c */ /* 0x000fe20003f46270 */
[----:B--2---:R-:W-:Y:S01]  /*13ac0*/  IMAD.IADD R3, R236, 0x1, -R2 ;  /* 0x00000001ec037824 */ /* 0x004fe200078e0a02 */
[----:B------:R-:W-:Y:S02]  /*13ad0*/  @P0 LOP3.LUT R231, R231, 0x4, RZ, 0xfc, !PT ;  /* 0x00000004e7e70812 */ /* 0x000fe400078efcff */
[----:B------:R-:W-:Y:S02]  /*13ae0*/  ISETP.GE.AND P1, PT, R2, R243, PT ;  /* 0x000000f30200720c */ /* 0x000fe40003f26270 */
[----:B------:R-:W-:-:S02]  /*13af0*/  IABS R3, R3 ;  /* 0x0000000300037213 */ /* 0x000fc40000000000 */
[----:B------:R-:W-:Y:S02]  /*13b00*/  ISETP.GE.AND P0, PT, R2, R242, PT ;  /* 0x000000f20200720c */ /* 0x000fe40003f06270 */
[----:B------:R-:W-:Y:S01]  /*13b10*/  FSEL R120, R9, -INF , !P4 ;  /* 0xff80000009787808 */ /* 0x000fe20006000000 */
[----:B---3--:R-:W-:Y:S01]  /*13b20*/  IMAD.MOV.U32 R4, RZ, RZ, R3 ;  /* 0x000000ffff047224 */ /* 0x008fe200078e0003 */
[----:B------:R-:W-:Y:S01]  /*13b30*/  FSEL R100, R7, -INF , !P6 ;  /* 0xff80000007647808 */ /* 0x000fe20007000000 */
[----:B------:R-:W-:Y:S01]  /*13b40*/  IMAD.IADD R3, R235, 0x1, -R2 ;  /* 0x00000001eb037824 */ /* 0x000fe200078e0a02 */
[----:B------:R-:W-:Y:S01]  /*13b50*/  FSEL R109, R10, -INF , !P5 ;  /* 0xff8000000a6d7808 */ /* 0x000fe20006800000 */
[----:B------:R2:W3:Y:S01]  /*13b60*/  I2F R6, R4 ;  /* 0x0000000400067306 */ /* 0x0004e20000201400 */
[----:B------:R-:W-:Y:S02]  /*13b70*/  ISETP.LT.OR P6, PT, R2, R240, P3 ;  /* 0x000000f00200720c */ /* 0x000fe40001fc1670 */
[----:B------:R-:W-:-:S02]  /*13b80*/  IABS R3, R3 ;  /* 0x0000000300037213 */ /* 0x000fc40000000000 */
[C---:B------:R-:W-:Y:S02]  /*13b90*/  ISETP.LT.OR P5, PT, R2.reuse, R239, P2 ;  /* 0x000000ef0200720c */ /* 0x040fe400017a1670 */
[C---:B------:R-:W-:Y:S02]  /*13ba0*/  ISETP.LT.OR P1, PT, R2.reuse, R238, P1 ;  /* 0x000000ee0200720c */ /* 0x040fe40000f21670 */
[----:B------:R-:W-:Y:S02]  /*13bb0*/  ISETP.LT.OR P4, PT, R2, R237, P0 ;  /* 0x000000ed0200720c */ /* 0x000fe40000781670 */
[C---:B------:R-:W-:Y:S02]  /*13bc0*/  LOP3.LUT P3, RZ, R231.reuse, 0x8, RZ, 0xc0, !PT ;  /* 0x00000008e7ff7812 */ /* 0x040fe4000786c0ff */
[C---:B------:R-:W-:Y:S02]  /*13bd0*/  LOP3.LUT P2, RZ, R231.reuse, 0x4, RZ, 0xc0, !PT ;  /* 0x00000004e7ff7812 */ /* 0x040fe4000784c0ff */
[----:B------:R-:W-:Y:S01]  /*13be0*/  LOP3.LUT R231, R231, 0xfffffffd, RZ, 0xc0, !PT ;  /* 0xfffffffde7e77812 */ /* 0x000fe200078ec0ff */
[----:B--2---:R-:W-:-:S02]  /*13bf0*/  IMAD.MOV.U32 R4, RZ, RZ, R3 ;  /* 0x000000ffff047224 */ /* 0x004fc400078e0003 */
[----:B------:R-:W-:Y:S02]  /*13c00*/  IMAD.IADD R3, R234, 0x1, -R2 ;  /* 0x00000001ea037824 */ /* 0x000fe400078e0a02 */
[----:B------:R2:W4:Y:S01]  /*13c10*/  I2F R8, R4 ;  /* 0x0000000400087306 */ /* 0x0005220000201400 */
[----:B---3--:R-:W-:Y:S01]  /*13c20*/  FFMA.FTZ R6, R6, -UR35, R40 ;  /* 0x8000002306067c23 */ /* 0x008fe20008010028 */
[----:B------:R-:W-:Y:S02]  /*13c30*/  @P1 LOP3.LUT R231, R231, 0x2, RZ, 0xfc, !PT ;  /* 0x00000002e7e71812 */ /* 0x000fe400078efcff */
[----:B------:R-:W-:-:S04]  /*13c40*/  IABS R3, R3 ;  /* 0x0000000300037213 */ /* 0x000fc80000000000 */
[----:B------:R3:W-:Y:S01]  /*13c50*/  I2F R7, R3 ;  /* 0x0000000300077306 */ /* 0x0007e20000201400 */
[----:B--2---:R-:W-:Y:S01]  /*13c60*/  IMAD.IADD R4, R241, 0x1, -R2 ;  /* 0x00000001f1047824 */ /* 0x004fe200078e0a02 */
[----:B------:R-:W-:-:S04]  /*13c70*/  IADD3 R2, R0, 0x61, RZ ;  /* 0x0000006100027810 */ /* 0x000fc80007ffe0ff */
[----:B------:R-:W-:Y:S01]  /*13c80*/  IABS R4, R4 ;  /* 0x0000000400047213 */ /* 0x000fe20000000000 */
[----:B---3--:R-:W-:-:S03]  /*13c90*/  IMAD.IADD R3, R236, 0x1, -R2 ;  /* 0x00000001ec037824 */ /* 0x008fc600078e0a02 */
[----:B------:R2:W-:Y:S02]  /*13ca0*/  I2F R9, R4 ;  /* 0x0000000400097306 */ /* 0x0005e40000201400 */
[----:B------:R-:W-:-:S06]  /*13cb0*/  IABS R3, R3 ;  /* 0x0000000300037213 */ /* 0x000fcc0000000000 */
[----:B------:R-:W3:Y:S01]  /*13cc0*/  I2F R3, R3 ;  /* 0x0000000300037306 */ /* 0x000ee20000201400 */
[----:B----4-:R-:W-:Y:S02]  /*13cd0*/  FFMA.FTZ R8, R8, -UR35, R42 ;  /* 0x8000002308087c23 */ /* 0x010fe4000801002a */
[----:B--2---:R-:W-:Y:S02]  /*13ce0*/  FFMA.FTZ R4, R5, -UR35, R140 ;  /* 0x8000002305047c23 */ /* 0x004fe4000801008c */
[----:B------:R-:W-:Y:S02]  /*13cf0*/  FFMA.FTZ R5, R11, -UR35, R139 ;  /* 0x800000230b057c23 */ /* 0x000fe4000801008b */
[----:B---3--:R-:W-:Y:S01]  /*13d00*/  FFMA.FTZ R12, R3, -UR35, R41 ;  /* 0x80000023030c7c23 */ /* 0x008fe20008010029 */
[----:B------:R-:W-:Y:S01]  /*13d10*/  ISETP.GE.AND P1, PT, R2, R243, PT ;  /* 0x000000f30200720c */ /* 0x000fe20003f26270 */
[----:B------:R-:W-:Y:S01]  /*13d20*/  IMAD.IADD R3, R235, 0x1, -R2 ;  /* 0x00000001eb037824 */ /* 0x000fe200078e0a02 */
[----:B------:R-:W-:-:S02]  /*13d30*/  FSEL R110, R4, -INF , !P3 ;  /* 0xff800000046e7808 */ /* 0x000fc40005800000 */
[----:B------:R-:W-:Y:S02]  /*13d40*/  ISETP.GE.AND P0, PT, R2, R242, PT ;  /* 0x000000f20200720c */ /* 0x000fe40003f06270 */
[----:B------:R-:W-:Y:S01]  /*13d50*/  FSEL R98, R6, -INF , !P6 ;  /* 0xff80000006627808 */ /* 0x000fe20007000000 */
[----:B------:R-:W-:Y:S01]  /*13d60*/  FFMA.FTZ R13, R9, -UR35, R38 ;  /* 0x80000023090d7c23 */ /* 0x000fe20008010026 */
[----:B------:R-:W-:Y:S01]  /*13d70*/  IABS R3, R3 ;  /* 0x0000000300037213 */ /* 0x000fe20000000000 */
[----:B------:R1:W5:Y:S01]  /*13d80*/  LDL.LU R140, [R1+0xc8] ;  /* 0x0000c800018c7983 */ /* 0x0003620000300800 */
[----:B------:R-:W-:Y:S02]  /*13d90*/  FSEL R119, R5, -INF , !P2 ;  /* 0xff80000005777808 */ /* 0x000fe40005000000 */
[C---:B------:R-:W-:Y:S01]  /*13da0*/  ISETP.GE.AND P3, PT, R2.reuse, R245, PT ;  /* 0x000000f50200720c */ /* 0x040fe20003f66270 */
[----:B------:R-:W-:Y:S01]  /*13db0*/  IMAD.MOV.U32 R4, RZ, RZ, R3 ;  /* 0x000000ffff047224 */ /* 0x000fe200078e0003 */
[----:B------:R-:W-:Y:S01]  /*13dc0*/  ISETP.GE.AND P2, PT, R2, R244, PT ;  /* 0x000000f40200720c */ /* 0x000fe20003f46270 */
[----:B------:R-:W-:Y:S01]  /*13dd0*/  IMAD.IADD R3, R234, 0x1, -R2 ;  /* 0x00000001ea037824 */ /* 0x000fe200078e0a02 */
[----:B------:R-:W-:Y:S01]  /*13de0*/  FSEL R108, R8, -INF , !P5 ;  /* 0xff800000086c7808 */ /* 0x000fe20006800000 */
[----:B------:R2:W-:Y:S01]  /*13df0*/  I2F R10, R4 ;  /* 0x00000004000a7306 */ /* 0x0005e20000201400 */
[C---:B------:R-:W-:Y:S01]  /*13e00*/  ISETP.LT.OR P6, PT, R2.reuse, R240, P3 ;  /* 0x000000f00200720c */ /* 0x040fe20001fc1670 */
[----:B------:R-:W-:Y:S01]  /*13e10*/  FFMA.FTZ R11, R7, -UR35, R36 ;  /* 0x80000023070b7c23 */ /* 0x000fe20008010024 */
[C---:B------:R-:W-:Y:S01]  /*13e20*/  ISETP.LT.OR P5, PT, R2.reuse, R239, P2 ;  /* 0x000000ef0200720c */ /* 0x040fe200017a1670 */
[----:B------:R1:W5:Y:S01]  /*13e30*/  LDL.LU R139, [R1+0xc4] ;  /* 0x0000c400018b7983 */ /* 0x0003620000300800 */
[----:B------:R-:W-:-:S02]  /*13e40*/  ISETP.LT.OR P1, PT, R2, R238, P1 ;  /* 0x000000ee0200720c */ /* 0x000fc40000f21670 */
[----:B------:R-:W-:Y:S02]  /*13e50*/  ISETP.LT.OR P0, PT, R2, R237, P0 ;  /* 0x000000ed0200720c */ /* 0x000fe40000701670 */
[----:B------:R-:W-:Y:S02]  /*13e60*/  IABS R3, R3 ;  /* 0x0000000300037213 */ /* 0x000fe40000000000 */
[C---:B------:R-:W-:Y:S02]  /*13e70*/  LOP3.LUT P3, RZ, R231.reuse, 0x2, RZ, 0xc0, !PT ;  /* 0x00000002e7ff7812 */ /* 0x040fe4000786c0ff */
[----:B------:R3:W-:Y:S01]  /*13e80*/  I2F R9, R3 ;  /* 0x0000000300097306 */ /* 0x0007e20000201400 */
[----:B------:R-:W-:Y:S01]  /*13e90*/  LOP3.LUT R231, R231, 0xfffffff7, RZ, 0xc0, !PT ;  /* 0xfffffff7e7e77812 */ /* 0x000fe200078ec0ff */
[----:B--2---:R-:W-:Y:S01]  /*13ea0*/  IMAD.IADD R4, R241, 0x1, -R2 ;  /* 0x00000001f1047824 */ /* 0x004fe200078e0a02 */
[----:B------:R-:W-:Y:S02]  /*13eb0*/  IADD3 R2, R0, 0x68, RZ ;  /* 0x0000006800027810 */ /* 0x000fe40007ffe0ff */
[----:B------:R-:W-:-:S02]  /*13ec0*/  @P1 LOP3.LUT R231, R231, 0x8, RZ, 0xfc, !PT ;  /* 0x00000008e7e71812 */ /* 0x000fc400078efcff */
[----:B------:R-:W-:Y:S01]  /*13ed0*/  IABS R4, R4 ;  /* 0x0000000400047213 */ /* 0x000fe20000000000 */
[--C-:B------:R-:W-:Y:S01]  /*13ee0*/  IMAD.IADD R5, R235, 0x1, -R2.reuse ;  /* 0x00000001eb057824 */ /* 0x100fe200078e0a02 */
[----:B------:R-:W-:Y:S02]  /*13ef0*/  LOP3.LUT R231, R231, 0xfffffffb, RZ, 0xc0, !PT ;  /* 0xfffffffbe7e77812 */ /* 0x000fe400078ec0ff */
[----:B------:R2:W-:Y:S01]  /*13f00*/  I2F R14, R4 ;  /* 0x00000004000e7306 */ /* 0x0005e20000201400 */
[----:B------:R-:W-:Y:S02]  /*13f10*/  FSEL R99, R11, -INF , !P3 ;  /* 0xff8000000b637808 */ /* 0x000fe40005800000 */
[----:B------:R-:W-:Y:S01]  /*13f20*/  @P0 LOP3.LUT R231, R231, 0x4, RZ, 0xfc, !PT ;  /* 0x00000004e7e70812 */ /* 0x000fe200078efcff */
[----:B---3--:R-:W-:Y:S01]  /*13f30*/  IMAD.IADD R3, R236, 0x1, -R2 ;  /* 0x00000001ec037824 */ /* 0x008fe200078e0a02 */
[C---:B------:R-:W-:Y:S02]  /*13f40*/  ISETP.GE.AND P3, PT, R2.reuse, R245, PT ;  /* 0x000000f50200720c */ /* 0x040fe40003f66270 */
[----:B------:R-:W-:-:S02]  /*13f50*/  ISETP.GE.AND P2, PT, R2, R244, PT ;  /* 0x000000f40200720c */ /* 0x000fc40003f46270 */
[----:B------:R-:W-:Y:S02]  /*13f60*/  IABS R3, R3 ;  /* 0x0000000300037213 */ /* 0x000fe40000000000 */
[C---:B------:R-:W-:Y:S02]  /*13f70*/  ISETP.GE.AND P1, PT, R2.reuse, R243, PT ;  /* 0x000000f30200720c */ /* 0x040fe40003f26270 */
[----:B------:R-:W-:Y:S02]  /*13f80*/  ISETP.GE.AND P0, PT, R2, R242, PT ;  /* 0x000000f20200720c */ /* 0x000fe40003f06270 */
[----:B------:R-:W-:Y:S01]  /*13f90*/  FSEL R118, R13, -INF , !P4 ;  /* 0xff8000000d767808 */ /* 0x000fe20006000000 */
[----:B--2---:R-:W-:Y:S01]  /*13fa0*/  IMAD.MOV.U32 R4, RZ, RZ, R3 ;  /* 0x000000ffff047224 */ /* 0x004fe200078e0003 */
[----:B------:R-:W-:Y:S01]  /*13fb0*/  IABS R3, R5 ;  /* 0x0000000500037213 */ /* 0x000fe20000000000 */
[----:B------:R-:W-:Y:S01]  /*13fc0*/  IMAD.IADD R5, R241, 0x1, -R2 ;  /* 0x00000001f1057824 */ /* 0x000fe200078e0a02 */
[----:B------:R-:W-:Y:S01]  /*13fd0*/  FSEL R86, R12, -INF , !P6 ;  /* 0xff8000000c567808 */ /* 0x000fe20007000000 */
[----:B------:R2:W3:Y:S01]  /*13fe0*/  I2F R7, R4 ;  /* 0x0000000400077306 */ /* 0x0004e20000201400 */
[----:B------:R-:W-:-:S02]  /*13ff0*/  ISETP.LT.OR P6, PT, R2, R240, P3 ;  /* 0x000000f00200720c */ /* 0x000fc40001fc1670 */
[C---:B------:R-:W-:Y:S02]  /*14000*/  ISETP.LT.OR P1, PT, R2.reuse, R238, P1 ;  /* 0x000000ee0200720c */ /* 0x040fe40000f21670 */
[----:B------:R-:W-:Y:S02]  /*14010*/  ISETP.LT.OR P4, PT, R2, R237, P0 ;  /* 0x000000ed0200720c */ /* 0x000fe40000781670 */
[----:B------:R-:W-:Y:S01]  /*14020*/  LOP3.LUT P3, RZ, R231, 0x8, RZ, 0xc0, !PT ;  /* 0x00000008e7ff7812 */ /* 0x000fe2000786c0ff */
[----:B--2---:R-:W-:Y:S02]  /*14030*/  IMAD.MOV.U32 R4, RZ, RZ, R3 ;  /* 0x000000ffff047224 */ /* 0x004fe400078e0003 */
[----:B------:R-:W-:Y:S02]  /*14040*/  IMAD.IADD R3, R234, 0x1, -R2 ;  /* 0x00000001ea037824 */ /* 0x000fe400078e0a02 */
[----:B------:R2:W4:Y:S01]  /*14050*/  I2F R8, R4 ;  /* 0x0000000400087306 */ /* 0x0005220000201400 */
[----:B---3--:R-:W-:-:S02]  /*14060*/  FFMA.FTZ R7, R7, -UR35, R64 ;  /* 0x8000002307077c23 */ /* 0x008fc40008010040 */
[----:B------:R-:W-:-:S05]  /*14070*/  IABS R3, R3 ;  /* 0x0000000300037213 */ /* 0x000fca0000000000 */
[----:B--2---:R-:W-:Y:S01]  /*14080*/  IMAD.MOV.U32 R4, RZ, RZ, R3 ;  /* 0x000000ffff047224 */ /* 0x004fe200078e0003 */
[----:B------:R-:W-:Y:S01]  /*14090*/  IABS R3, R5 ;  /* 0x0000000500037213 */ /* 0x000fe20000000000 */
[----:B------:R-:W-:Y:S02]  /*140a0*/  FFMA.FTZ R5, R9, -UR35, R37 ;  /* 0x8000002309057c23 */ /* 0x000fe40008010025 */
[----:B------:R2:W3:Y:S01]  /*140b0*/  I2F R6, R4 ;  /* 0x0000000400067306 */ /* 0x0004e20000201400 */
[----:B----4-:R-:W-:-:S07]  /*140c0*/  FFMA.FTZ R8, R8, -UR35, R66 ;  /* 0x8000002308087c23 */ /* 0x010fce0008010042 */
[----:B------:R-:W4:Y:S01]  /*140d0*/  I2F R3, R3 ;  /* 0x0000000300037306 */ /* 0x000f220000201400 */
[----:B--2---:R-:W-:Y:S01]  /*140e0*/  FFMA.FTZ R4, R10, -UR35, R43 ;  /* 0x800000230a047c23 */ /* 0x004fe2000801002b */
[----:B------:R-:W-:Y:S01]  /*140f0*/  FSEL R97, R5, -INF , !P3 ;  /* 0xff80000005617808 */ /* 0x000fe20005800000 */
[----:B---3--:R-:W-:Y:S01]  /*14100*/  FFMA.FTZ R13, R6, -UR35, R138 ;  /* 0x80000023060d7c23 */ /* 0x008fe2000801008a */
[----:B------:R-:W-:Y:S01]  /*14110*/  FSEL R83, R7, -INF , !P6 ;  /* 0xff80000007537808 */ /* 0x000fe20007000000 */
[----:B------:R1:W5:Y:S01]  /*14120*/  LDL.LU R138, [R1+0xc0] ;  /* 0x0000c000018a7983 */ /* 0x0003620000300800 */
[----:B------:R-:W-:Y:S01]  /*14130*/  FSEL R96, R4, -INF , !P5 ;  /* 0xff80000004607808 */ /* 0x000fe20006800000 */
[----:B------:R-:W-:Y:S01]  /*14140*/  FFMA.FTZ R4, R14, -UR35, R39 ;  /* 0x800000230e047c23 */ /* 0x000fe20008010027 */
[----:B------:R-:W-:Y:S02]  /*14150*/  ISETP.LT.OR P5, PT, R2, R239, P2 ;  /* 0x000000ef0200720c */ /* 0x000fe400017a1670 */
[----:B------:R-:W-:Y:S01]  /*14160*/  IADD3 R2, R0, 0x69, RZ ;  /* 0x0000006900027810 */ /* 0x000fe20007ffe0ff */
[----:B----4-:R-:W-:Y:S01]  /*14170*/  FFMA.FTZ R11, R3, -UR35, R137 ;  /* 0x80000023030b7c23 */ /* 0x010fe20008010089 */
[C---:B------:R-:W-:Y:S01]  /*14180*/  LOP3.LUT P2, RZ, R231.reuse, 0x4, RZ, 0xc0, !PT ;  /* 0x00000004e7ff7812 */ /* 0x040fe2000784c0ff */
[----:B------:R1:W5:Y:S01]  /*14190*/  LDL.LU R137, [R1+0xbc] ;  /* 0x0000bc0001897983 */ /* 0x0003620000300800 */
[----:B------:R-:W-:Y:S01]  /*141a0*/  LOP3.LUT R231, R231, 0xfffffffd, RZ, 0xc0, !PT ;  /* 0xfffffffde7e77812 */ /* 0x000fe200078ec0ff */
[----:B------:R-:W-:Y:S01]  /*141b0*/  IMAD.IADD R3, R236, 0x1, -R2 ;  /* 0x00000001ec037824 */ /* 0x000fe200078e0a02 */
[----:B------:R-:W-:-:S02]  /*141c0*/  FSEL R116, R4, -INF , !P2 ;  /* 0xff80000004747808 */ /* 0x000fc40005000000 */
[----:B------:R-:W-:Y:S02]  /*141d0*/  @P1 LOP3.LUT R231, R231, 0x2, RZ, 0xfc, !PT ;  /* 0x00000002e7e71812 */ /* 0x000fe400078efcff */
[----:B------:R-:W-:-:S05]  /*141e0*/  IABS R3, R3 ;  /* 0x0000000300037213 */ /* 0x000fca0000000000 */
[----:B------:R-:W-:Y:S02]  /*141f0*/  IMAD.MOV.U32 R4, RZ, RZ, R3 ;  /* 0x000000ffff047224 */ /* 0x000fe400078e0003 */
[----:B------:R-:W-:-:S05]  /*14200*/  IMAD.IADD R3, R235, 0x1, -R2 ;  /* 0x00000001eb037824 */ /* 0x000fca00078e0a02 */
[----:B------:R-:W-:Y:S01]  /*14210*/  IABS R3, R3 ;  /* 0x0000000300037213 */ /* 0x000fe20000000000 */
[----:B------:R2:W3:Y:S01]  /*14220*/  I2F R10, R4 ;  /* 0x00000004000a7306 */ /* 0x0004e20000201400 */
[C---:B------:R-:W-:Y:S02]  /*14230*/  ISETP.GE.AND P3, PT, R2.reuse, R245, PT ;  /* 0x000000f50200720c */ /* 0x040fe40003f66270 */
[C---:B------:R-:W-:Y:S02]  /*14240*/  ISETP.GE.AND P2, PT, R2.reuse, R244, PT ;  /* 0x000000f40200720c */ /* 0x040fe40003f46270 */
[C---:B------:R-:W-:Y:S02]  /*14250*/  ISETP.GE.AND P1, PT, R2.reuse, R243, PT ;  /* 0x000000f30200720c */ /* 0x040fe40003f26270 */
[----:B------:R-:W-:Y:S02]  /*14260*/  ISETP.GE.AND P0, PT, R2, R242, PT ;  /* 0x000000f20200720c */ /* 0x000fe40003f06270 */
[----:B------:R-:W-:-:S02]  /*14270*/  FSEL R85, R8, -INF , !P5 ;  /* 0xff80000008557808 */ /* 0x000fc40006800000 */
[----:B------:R-:W-:Y:S01]  /*14280*/  ISETP.LT.OR P6, PT, R2, R240, P3 ;  /* 0x000000f00200720c */ /* 0x000fe20001fc1670 */
[----:B--2---:R-:W-:Y:S02]  /*14290*/  IMAD.MOV.U32 R4, RZ, RZ, R3 ;  /* 0x000000ffff047224 */ /* 0x004fe400078e0003 */
[----:B------:R-:W-:Y:S01]  /*142a0*/  IMAD.IADD R3, R234, 0x1, -R2 ;  /* 0x00000001ea037824 */ /* 0x000fe200078e0a02 */
[C---:B------:R-:W-:Y:S01]  /*142b0*/  ISETP.LT.OR P5, PT, R2.reuse, R239, P2 ;  /* 0x000000ef0200720c */ /* 0x040fe200017a1670 */
[----:B------:R2:W4:Y:S01]  /*142c0*/  I2F R8, R4 ;  /* 0x0000000400087306 */ /* 0x0005220000201400 */
[C---:B------:R-:W-:Y:S02]  /*142d0*/  ISETP.LT.OR P1, PT, R2.reuse, R238, P1 ;  /* 0x000000ee0200720c */ /* 0x040fe40000f21670 */
[----:B------:R-:W-:Y:S02]  /*142e0*/  ISETP.LT.OR P0, PT, R2, R237, P0 ;  /* 0x000000ed0200720c */ /* 0x000fe40000701670 */
[----:B------:R-:W-:-:S04]  /*142f0*/  IABS R3, R3 ;  /* 0x0000000300037213 */ /* 0x000fc80000000000 */
[----:B------:R1:W-:Y:S01]  /*14300*/  I2F R7, R3 ;  /* 0x0000000300077306 */ /* 0x0003e20000201400 */
[----:B--2---:R-:W-:Y:S01]  /*14310*/  IMAD.IADD R4, R241, 0x1, -R2 ;  /* 0x00000001f1047824 */ /* 0x004fe200078e0a02 */
[----:B------:R-:W-:-:S05]  /*14320*/  IADD3 R2, R0, 0x70, RZ ;  /* 0x0000007000027810 */ /* 0x000fca0007ffe0ff */
[----:B-1----:R-:W-:Y:S01]  /*14330*/  IMAD.IADD R3, R236, 0x1, -R2 ;  /* 0x00000001ec037824 */ /* 0x002fe200078e0a02 */
[----:B------:R-:W-:-:S04]  /*14340*/  IABS R4, R4 ;  /* 0x0000000400047213 */ /* 0x000fc80000000000 */
[----:B------:R-:W-:Y:S01]  /*14350*/  IABS R3, R3 ;  /* 0x0000000300037213 */ /* 0x000fe20000000000 */
[----:B------:R1:W2:Y:S01]  /*14360*/  I2F R12, R4 ;  /* 0x00000004000c7306 */ /* 0x0002a20000201400 */
[----:B------:R-:W-:-:S03]  /*14370*/  IMAD.IADD R5, R234, 0x1, -R2 ;  /* 0x00000001ea057824 */ /* 0x000fc600078e0a02 */
[----:B-1----:R-:W-:Y:S02]  /*14380*/  IMAD.MOV.U32 R4, RZ, RZ, R3 ;  /* 0x000000ffff047224 */ /* 0x002fe400078e0003 */
[----:B------:R-:W-:-:S05]  /*14390*/  IMAD.IADD R3, R235, 0x1, -R2 ;  /* 0x00000001eb037824 */ /* 0x000fca00078e0a02 */
[----:B------:R-:W-:Y:S01]  /*143a0*/  IABS R3, R3 ;  /* 0x0000000300037213 */ /* 0x000fe20000000000 */
[----:B------:R1:W-:Y:S01]  /*143b0*/  I2F R9, R4 ;  /* 0x0000000400097306 */ /* 0x0003e20000201400 */
[C---:B------:R-:W-:Y:S02]  /*143c0*/  LOP3.LUT P3, RZ, R231.reuse, 0x2, RZ, 0xc0, !PT ;  /* 0x00000002e7ff7812 */ /* 0x040fe4000786c0ff */
[----:B------:R-:W-:Y:S01]  /*143d0*/  LOP3.LUT R231, R231, 0xfffffff7, RZ, 0xc0, !PT ;  /* 0xfffffff7e7e77812 */ /* 0x000fe200078ec0ff */
[----:B-1----:R-:W-:Y:S01]  /*143e0*/  IMAD.MOV.U32 R4, RZ, RZ, R3 ;  /* 0x000000ffff047224 */ /* 0x002fe200078e0003 */
[----:B------:R-:W-:-:S06]  /*143f0*/  IABS R3, R5 ;  /* 0x0000000500037213 */ /* 0x000fcc0000000000 */
[----:B------:R-:W1:Y:S01]  /*14400*/  I2F R3, R3 ;  /* 0x0000000300037306 */ /* 0x000e620000201400 */
[----:B------:R-:W-:Y:S01]  /*14410*/  @P1 LOP3.LUT R231, R231, 0x8, RZ, 0xfc, !PT ;  /* 0x00000008e7e71812 */ /* 0x000fe200078efcff */
[----:B---3--:R-:W-:-:S03]  /*14420*/  FFMA.FTZ R5, R10, -UR35, R65 ;  /* 0x800000230a057c23 */ /* 0x008fc60008010041 */
[----:B------:R-:W-:-:S03]  /*14430*/  LOP3.LUT R231, R231, 0xfffffffb, RZ, 0xc0, !PT ;  /* 0xfffffffbe7e77812 */ /* 0x000fc600078ec0ff */
[----:B------:R4:W3:Y:S01]  /*14440*/  I2F R6, R4 ;  /* 0x0000000400067306 */ /* 0x0008e20000201400 */
[----:B------:R-:W-:Y:S02]  /*14450*/  @P0 LOP3.LUT R231, R231, 0x4, RZ, 0xfc, !PT ;  /* 0x00000004e7e70812 */ /* 0x000fe400078efcff */
[----:B------:R-:W-:Y:S02]  /*14460*/  FSEL R82, R13, -INF , !P3 ;  /* 0xff8000000d527808 */ /* 0x000fe40005800000 */
[C---:B------:R-:W-:Y:S02]  /*14470*/  ISETP.GE.AND P3, PT, R2.reuse, R245, PT ;  /* 0x000000f50200720c */ /* 0x040fe40003f66270 */
[C---:B------:R-:W-:Y:S02]  /*14480*/  ISETP.GE.AND P2, PT, R2.reuse, R244, PT ;  /* 0x000000f40200720c */ /* 0x040fe40003f46270 */
[C---:B------:R-:W-:Y:S02]  /*14490*/  ISETP.GE.AND P1, PT, R2.reuse, R243, PT ;  /* 0x000000f30200720c */ /* 0x040fe40003f26270 */
[----:B------:R-:W-:Y:S01]  /*144a0*/  ISETP.GE.AND P0, PT, R2, R242, PT ;  /* 0x000000f20200720c */ /* 0x000fe20003f06270 */
[----:B----4-:R-:W-:-:S02]  /*144b0*/  FFMA.FTZ R4, R8, -UR35, R67 ;  /* 0x8000002308047c23 */ /* 0x010fc40008010043 */
[----:B--2---:R-:W-:Y:S02]  /*144c0*/  FFMA.FTZ R8, R12, -UR35, R74 ;  /* 0x800000230c087c23 */ /* 0x004fe4000801004a */
[----:B-1----:R-:W-:Y:S02]  /*144d0*/  FFMA.FTZ R12, R3, -UR35, R24 ;  /* 0x80000023030c7c23 */ /* 0x002fe40008010018 */
[----:B------:R-:W-:Y:S01]  /*144e0*/  IMAD.IADD R3, R241, 0x1, -R2 ;  /* 0x00000001f1037824 */ /* 0x000fe200078e0a02 */
[----:B------:R-:W-:Y:S02]  /*144f0*/  FSEL R87, R11, -INF , !P4 ;  /* 0xff8000000b577808 */ /* 0x000fe40006000000 */
[----:B------:R-:W-:Y:S02]  /*14500*/  FSEL R74, R5, -INF , !P6 ;  /* 0xff800000054a7808 */ /* 0x000fe40007000000 */
[----:B------:R-:W-:Y:S02]  /*14510*/  FSEL R80, R4, -INF , !P5 ;  /* 0xff80000004507808 */ /* 0x000fe40006800000 */
[----:B------:R-:W-:-:S02]  /*14520*/  ISETP.LT.OR P6, PT, R2, R240, P3 ;  /* 0x000000f00200720c */ /* 0x000fc40001fc1670 */
[C---:B------:R-:W-:Y:S02]  /*14530*/  ISETP.LT.OR P5, PT, R2.reuse, R239, P2 ;  /* 0x000000ef0200720c */ /* 0x040fe400017a1670 */
[C---:B------:R-:W-:Y:S02]  /*14540*/  ISETP.LT.OR P1, PT, R2.reuse, R238, P1 ;  /* 0x000000ee0200720c */ /* 0x040fe40000f21670 */
[----:B------:R-:W-:Y:S02]  /*14550*/  ISETP.LT.OR P4, PT, R2, R237, P0 ;  /* 0x000000ed0200720c */ /* 0x000fe40000781670 */
[----:B------:R-:W-:Y:S02]  /*14560*/  IABS R3, R3 ;  /* 0x0000000300037213 */ /* 0x000fe40000000000 */
[----:B------:R-:W-:-:S03]  /*14570*/  IADD3 R2, R0, 0x71, RZ ;  /* 0x0000007100027810 */ /* 0x000fc60007ffe0ff */
[----:B------:R-:W-:Y:S02]  /*14580*/  IMAD.MOV.U32 R4, RZ, RZ, R3 ;  /* 0x000000ffff047224 */ /* 0x000fe400078e0003 */
[--C-:B------:R-:W-:Y:S02]  /*14590*/  IMAD.IADD R3, R236, 0x1, -R2.reuse ;  /* 0x00000001ec037824 */ /* 0x100fe400078e0a02 */
[----:B------:R-:W-:-:S03]  /*145a0*/  IMAD.IADD R5, R235, 0x1, -R2 ;  /* 0x00000001eb057824 */ /* 0x000fc600078e0a02 */
[----:B------:R-:W-:Y:S01]  /*145b0*/  IABS R3, R3 ;  /* 0x0000000300037213 */ /* 0x000fe20000000000 */
[----:B------:R1:W-:Y:S01]  /*145c0*/  I2F R13, R4 ;  /* 0x00000004000d7306 */ /* 0x0003e20000201400 */
[----:B------:R-:W-:Y:S01]  /*145d0*/  FFMA.FTZ R7, R7, -UR35, R136 ;  /* 0x8000002307077c23 */ /* 0x000fe20008010088 */
[----:B------:R-:W-:Y:S01]  /*145e0*/  LOP3.LUT P3, RZ, R231, 0x8, RZ, 0xc0, !PT ;  /* 0x00000008e7ff7812 */ /* 0x000fe2000786c0ff */
[----:B------:R-:W-:Y:S01]  /*145f0*/  FFMA.FTZ R9, R9, -UR35, R28 ;  /* 0x8000002309097c23 */ /* 0x000fe2000801001c */
[C---:B------:R-:W-:Y:S01]  /*14600*/  LOP3.LUT P2, RZ, R231.reuse, 0x4, RZ, 0xc0, !PT ;  /* 0x00000004e7ff7812 */ /* 0x040fe2000784c0ff */
[----:B---3--:R-:W-:Y:S01]  /*14610*/  FFMA.FTZ R6, R6, -UR35, R30 ;  /* 0x8000002306067c23 */ /* 0x008fe2000801001e */
[----:B------:R-:W-:Y:S01]  /*14620*/  LOP3.LUT R231, R231, 0xfffffffd, RZ, 0xc0, !PT ;  /* 0xfffffffde7e77812 */ /* 0x000fe200078ec0ff */
[----:B------:R2:W5:Y:S01]  /*14630*/  LDL.LU R136, [R1+0xb8] ;  /* 0x0000b80001887983 */ /* 0x0005620000300800 */
[----:B------:R-:W-:Y:S02]  /*14640*/  FSEL R81, R7, -INF , !P3 ;  /* 0xff80000007517808 */ /* 0x000fe40005800000 */
[----:B------:R-:W-:Y:S01]  /*14650*/  @P1 LOP3.LUT R231, R231, 0x2, RZ, 0xfc, !PT ;  /* 0x00000002e7e71812 */ /* 0x000fe200078efcff */
[----:B-1----:R-:W-:Y:S01]  /*14660*/  IMAD.MOV.U32 R4, RZ, RZ, R3 ;  /* 0x000000ffff047224 */ /* 0x002fe200078e0003 */
[----:B------:R-:W-:-:S02]  /*14670*/  IABS R3, R5 ;  /* 0x0000000500037213 */ /* 0x000fc40000000000 */
[----:B------:R-:W-:Y:S01]  /*14680*/  FSEL R84, R8, -INF , !P2 ;  /* 0xff80000008547808 */ /* 0x000fe20005000000 */
[----:B------:R1:W-:Y:S01]  /*14690*/  I2F R10, R4 ;  /* 0x00000004000a7306 */ /* 0x0003e20000201400 */
[C---:B------:R-:W-:Y:S02]  /*146a0*/  ISETP.GE.AND P3, PT, R2.reuse, R245, PT ;  /* 0x000000f50200720c */ /* 0x040fe40003f66270 */
[C---:B------:R-:W-:Y:S02]  /*146b0*/  ISETP.GE.AND P2, PT, R2.reuse, R244, PT ;  /* 0x000000f40200720c */ /* 0x040fe40003f46270 */
[C---:B------:R-:W-:Y:S02]  /*146c0*/  ISETP.GE.AND P1, PT, R2.reuse, R243, PT ;  /* 0x000000f30200720c */ /* 0x040fe40003f26270 */
[----:B------:R-:W-:Y:S02]  /*146d0*/  ISETP.GE.AND P0, PT, R2, R242, PT ;  /* 0x000000f20200720c */ /* 0x000fe40003f06270 */
[----:B------:R-:W-:-:S02]  /*146e0*/  FSEL R67, R9, -INF , !P6 ;  /* 0xff80000009437808 */ /* 0x000fc40007000000 */
[----:B------:R-:W-:Y:S01]  /*146f0*/  FSEL R69, R6, -INF , !P5 ;  /* 0xff80000006457808 */ /* 0x000fe20006800000 */
[----:B-1----:R-:W-:Y:S02]  /*14700*/  IMAD.MOV.U32 R4, RZ, RZ, R3 ;  /* 0x000000ffff047224 */ /* 0x002fe400078e0003 */
[----:B------:R-:W-:Y:S01]  /*14710*/  IMAD.IADD R3, R234, 0x1, -R2 ;  /* 0x00000001ea037824 */ /* 0x000fe200078e0a02 */
[C---:B------:R-:W-:Y:S01]  /*14720*/  ISETP.LT.OR P6, PT, R2.reuse, R240, P3 ;  /* 0x000000f00200720c */ /* 0x040fe20001fc1670 */
[----:B------:R1:W3:Y:S01]  /*14730*/  I2F R9, R4 ;  /* 0x0000000400097306 */ /* 0x0002e20000201400 */
[C---:B------:R-:W-:Y:S02]  /*14740*/  ISETP.LT.OR P5, PT, R2.reuse, R239, P2 ;  /* 0x000000ef0200720c */ /* 0x040fe400017a1670 */
[C---:B------:R-:W-:Y:S02]  /*14750*/  ISETP.LT.OR P1, PT, R2.reuse, R238, P1 ;  /* 0x000000ee0200720c */ /* 0x040fe40000f21670 */
[----:B------:R-:W-:-:S02]  /*14760*/  ISETP.LT.OR P0, PT, R2, R237, P0 ;  /* 0x000000ed0200720c */ /* 0x000fc40000701670 */
[----:B------:R-:W-:-:S04]  /*14770*/  IABS R3, R3 ;  /* 0x0000000300037213 */ /* 0x000fc80000000000 */
[----:B------:R4:W-:Y:S01]  /*14780*/  I2F R8, R3 ;  /* 0x0000000300087306 */ /* 0x0009e20000201400 */
[----:B-1----:R-:W-:Y:S01]  /*14790*/  IMAD.IADD R4, R241, 0x1, -R2 ;  /* 0x00000001f1047824 */ /* 0x002fe200078e0a02 */
[----:B------:R-:W-:-:S04]  /*147a0*/  IADD3 R2, R0, 0x78, RZ ;  /* 0x0000007800027810 */ /* 0x000fc80007ffe0ff */
[----:B------:R-:W-:Y:S01]  /*147b0*/  IABS R4, R4 ;  /* 0x0000000400047213 */ /* 0x000fe20000000000 */
[--C-:B----4-:R-:W-:Y:S02]  /*147c0*/  IMAD.IADD R3, R236, 0x1, -R2.reuse ;  /* 0x00000001ec037824 */ /* 0x110fe400078e0a02 */
[----:B------:R-:W-:-:S03]  /*147d0*/  IMAD.IADD R5, R235, 0x1, -R2 ;  /* 0x00000001eb057824 */ /* 0x000fc600078e0a02 */
[----:B------:R-:W-:Y:S01]  /*147e0*/  IABS R3, R3 ;  /* 0x0000000300037213 */ /* 0x000fe20000000000 */
[----:B------:R1:W-:Y:S01]  /*147f0*/  I2F R11, R4 ;  /* 0x00000004000b7306 */ /* 0x0003e20000201400 */
[C---:B------:R-:W-:Y:S02]  /*14800*/  LOP3.LUT P3, RZ, R231.reuse, 0x2, RZ, 0xc0, !PT ;  /* 0x00000002e7ff7812 */ /* 0x040fe4000786c0ff */
[----:B------:R-:W-:Y:S01]  /*14810*/  LOP3.LUT R231, R231, 0xfffffff7, RZ, 0xc0, !PT ;  /* 0xfffffff7e7e77812 */ /* 0x000fe200078ec0ff */
[----:B-1----:R-:W-:Y:S01]  /*14820*/  IMAD.MOV.U32 R4, RZ, RZ, R3 ;  /* 0x000000ffff047224 */ /* 0x002fe200078e0003 */
[----:B------:R-:W-:-:S03]  /*14830*/  IABS R3, R5 ;  /* 0x0000000500037213 */ /* 0x000fc60000000000 */
[----:B------:R-:W-:Y:S01]  /*14840*/  I2F R7, R4 ;  /* 0x0000000400077306 */ /* 0x000fe20000201400 */
[----:B------:R-:W-:-:S07]  /*14850*/  @P1 LOP3.LUT R231, R231, 0x8, RZ, 0xfc, !PT ;  /* 0x00000008e7e71812 */ /* 0x000fce00078efcff */
[----:B------:R1:W4:Y:S01]  /*14860*/  I2F R4, R3 ;  /* 0x0000000300047306 */ /* 0x0003220000201400 */
[----:B------:R-:W-:Y:S01]  /*14870*/  LOP3.LUT R231, R231, 0xfffffffb, RZ, 0xc0, !PT ;  /* 0xfffffffbe7e77812 */ /* 0x000fe200078ec0ff */
[----:B---3--:R-:W-:Y:S01]  /*14880*/  FFMA.FTZ R5, R9, -UR35, R31 ;  /* 0x8000002309057c23 */ /* 0x008fe2000801001f */
[----:B------:R-:W-:Y:S02]  /*14890*/  FSEL R66, R12, -INF , !P3 ;  /* 0xff8000000c427808 */ /* 0x000fe40005800000 */
[----:B------:R-:W-:Y:S02]  /*148a0*/  @P0 LOP3.LUT R231, R231, 0x4, RZ, 0xfc, !PT ;  /* 0x00000004e7e70812 */ /* 0x000fe400078efcff */
[----:B------:R-:W-:Y:S01]  /*148b0*/  ISETP.GE.AND P3, PT, R2, R245, PT ;  /* 0x000000f50200720c */ /* 0x000fe20003f66270 */
[----:B------:R-:W-:Y:S01]  /*148c0*/  FFMA.FTZ R6, R10, -UR35, R29 ;  /* 0x800000230a067c23 */ /* 0x000fe2000801001d */
[C---:B------:R-:W-:Y:S02]  /*148d0*/  ISETP.GE.AND P2, PT, R2.reuse, R244, PT ;  /* 0x000000f40200720c */ /* 0x040fe40003f46270 */
[----:B------:R-:W-:-:S02]  /*148e0*/  ISETP.GE.AND P1, PT, R2, R243, PT ;  /* 0x000000f30200720c */ /* 0x000fc40003f26270 */
[----:B------:R-:W-:Y:S01]  /*148f0*/  ISETP.GE.AND P0, PT, R2, R242, PT ;  /* 0x000000f20200720c */ /* 0x000fe20003f06270 */
[----:B-1----:R-:W-:Y:S01]  /*14900*/  FFMA.FTZ R3, R13, -UR35, R26 ;  /* 0x800000230d037c23 */ /* 0x002fe2000801001a */
[----:B------:R-:W-:Y:S01]  /*14910*/  FSEL R30, R5, -INF , !P5 ;  /* 0xff800000051e7808 */ /* 0x000fe20006800000 */
[----:B----4-:R-:W-:Y:S01]  /*14920*/  FFMA.FTZ R10, R4, -UR35, R75 ;  /* 0x80000023040a7c23 */ /* 0x010fe2000801004b */
[----:B------:R-:W-:Y:S02]  /*14930*/  ISETP.LT.OR P5, PT, R2, R240, P3 ;  /* 0x000000f00200720c */ /* 0x000fe40001fa1670 */
[----:B------:R-:W-:Y:S01]  /*14940*/  FSEL R75, R3, -INF , !P4 ;  /* 0xff800000034b7808 */ /* 0x000fe20006000000 */
[----:B------:R-:W-:Y:S01]  /*14950*/  IMAD.IADD R3, R234, 0x1, -R2 ;  /* 0x00000001ea037824 */ /* 0x000fe200078e0a02 */
[C---:B------:R-:W-:Y:S02]  /*14960*/  ISETP.LT.OR P3, PT, R2.reuse, R239, P2 ;  /* 0x000000ef0200720c */ /* 0x040fe40001761670 */
[----:B------:R-:W-:-:S02]  /*14970*/  ISETP.LT.OR P1, PT, R2, R238, P1 ;  /* 0x000000ee0200720c */ /* 0x000fc40000f21670 */
[----:B------:R-:W-:Y:S01]  /*14980*/  ISETP.LT.OR P4, PT, R2, R237, P0 ;  /* 0x000000ed0200720c */ /* 0x000fe20000781670 */
[----:B------:R-:W-:Y:S01]  /*14990*/  IMAD.IADD R2, R241, 0x1, -R2 ;  /* 0x00000001f1027824 */ /* 0x000fe200078e0a02 */
[----:B------:R-:W-:-:S04]  /*149a0*/  IADD3 R0, R0, 0x79, RZ ;  /* 0x0000007900007810 */ /* 0x000fc80007ffe0ff */
[----:B------:R-:W-:Y:S02]  /*149b0*/  IABS R2, R2 ;  /* 0x0000000200027213 */ /* 0x000fe40000000000 */
[----:B------:R-:W-:-:S03]  /*149c0*/  IABS R3, R3 ;  /* 0x0000000300037213 */ /* 0x000fc60000000000 */
[----:B------:R-:W-:Y:S02]  /*149d0*/  IMAD.MOV.U32 R5, RZ, RZ, R2 ;  /* 0x000000ffff057224 */ /* 0x000fe400078e0002 */
[--C-:B------:R-:W-:Y:S01]  /*149e0*/  IMAD.IADD R2, R236, 0x1, -R0.reuse ;  /* 0x00000001ec027824 */ /* 0x100fe200078e0a00 */
[----:B------:R1:W-:Y:S01]  /*149f0*/  I2F R4, R3 ;  /* 0x0000000300047306 */ /* 0x0003e20000201400 */
[----:B------:R-:W-:Y:S01]  /*14a00*/  FSEL R29, R6, -INF , !P6 ;  /* 0xff800000061d7808 */ /* 0x000fe20007000000 */
[----:B------:R-:W-:Y:S01]  /*14a10*/  FFMA.FTZ R8, R8, -UR35, R25 ;  /* 0x8000002308087c23 */ /* 0x000fe20008010019 */
[C---:B------:R-:W-:Y:S02]  /*14a20*/  LOP3.LUT P6, RZ, R231.reuse, 0x4, RZ, 0xc0, !PT ;  /* 0x00000004e7ff7812 */ /* 0x040fe400078cc0ff */
[----:B------:R-:W-:Y:S02]  /*14a30*/  LOP3.LUT P2, RZ, R231, 0x8, RZ, 0xc0, !PT ;  /* 0x00000008e7ff7812 */ /* 0x000fe4000784c0ff */
[----:B-1----:R-:W-:Y:S01]  /*14a40*/  IABS R3, R2 ;  /* 0x0000000200037213 */ /* 0x002fe20000000000 */
[----:B------:R-:W-:-:S05]  /*14a50*/  IMAD.IADD R2, R235, 0x1, -R0 ;  /* 0x00000001eb027824 */ /* 0x000fca00078e0a00 */
[----:B------:R-:W-:Y:S01]  /*14a60*/  IABS R2, R2 ;  /* 0x0000000200027213 */ /* 0x000fe20000000000 */
[----:B------:R1:W3:Y:S01]  /*14a70*/  I2F R6, R3 ;  /* 0x0000000300067306 */ /* 0x0002e20000201400 */
[----:B------:R-:W-:Y:S01]  /*14a80*/  LOP3.LUT R231, R231, 0xfffffffd, RZ, 0xc0, !PT ;  /* 0xfffffffde7e77812 */ /* 0x000fe200078ec0ff */
[----:B------:R-:W-:Y:S01]  /*14a90*/  FFMA.FTZ R9, R11, -UR35, R27 ;  /* 0x800000230b097c23 */ /* 0x000fe2000801001b */
[----:B------:R-:W-:Y:S01]  /*14aa0*/  FSEL R31, R8, -INF , !P2 ;  /* 0xff800000081f7808 */ /* 0x000fe20005000000 */
[----:B------:R-:W-:Y:S01]  /*14ab0*/  FFMA.FTZ R7, R7, -UR35, R88 ;  /* 0x8000002307077c23 */ /* 0x000fe20008010058 */
[----:B------:R-:W-:Y:S02]  /*14ac0*/  @P1 LOP3.LUT R231, R231, 0x2, RZ, 0xfc, !PT ;  /* 0x00000002e7e71812 */ /* 0x000fe400078efcff */
[C---:B------:R-:W-:Y:S02]  /*14ad0*/  ISETP.GE.AND P2, PT, R0.reuse, R245, PT ;  /* 0x000000f50000720c */ /* 0x040fe40003f46270 */
[----:B------:R-:W-:-:S02]  /*14ae0*/  ISETP.GE.AND P1, PT, R0, R244, PT ;  /* 0x000000f40000720c */ /* 0x000fc40003f26270 */
[----:B------:R-:W-:Y:S01]  /*14af0*/  FSEL R28, R10, -INF , !P3 ;  /* 0xff8000000a1c7808 */ /* 0x000fe20005800000 */
[----:B-1----:R-:W-:Y:S02]  /*14b00*/  IMAD.MOV.U32 R3, RZ, RZ, R2 ;  /* 0x000000ffff037224 */ /* 0x002fe400078e0002 */
[----:B------:R-:W-:Y:S01]  /*14b10*/  IMAD.IADD R2, R234, 0x1, -R0 ;  /* 0x00000001ea027824 */ /* 0x000fe200078e0a00 */
[C---:B------:R-:W-:Y:S01]  /*14b20*/  ISETP.GE.AND P0, PT, R0.reuse, R243, PT ;  /* 0x000000f30000720c */ /* 0x040fe20003f06270 */
[----:B------:R-:W-:Y:S01]  /*14b30*/  IMAD.MOV.U32 R88, RZ, RZ, R68 ;  /* 0x000000ffff587224 */ /* 0x000fe200078e0044 */
[----:B------:R-:W-:Y:S02]  /*14b40*/  ISETP.GE.AND P3, PT, R0, R242, PT ;  /* 0x000000f20000720c */ /* 0x000fe40003f66270 */
[----:B------:R-:W-:Y:S01]  /*14b50*/  IABS R2, R2 ;  /* 0x0000000200027213 */ /* 0x000fe20000000000 */
[----:B------:R-:W1:Y:S01]  /*14b60*/  I2F R8, R5 ;  /* 0x0000000500087306 */ /* 0x000e620000201400 */
[----:B------:R-:W-:-:S02]  /*14b70*/  FSEL R68, R9, -INF , !P6 ;  /* 0xff80000009447808 */ /* 0x000fc40007000000 */
[----:B------:R-:W-:Y:S02]  /*14b80*/  FSEL R27, R7, -INF , !P5 ;  /* 0xff800000071b7808 */ /* 0x000fe40006800000 */
[C---:B------:R-:W-:Y:S02]  /*14b90*/  ISETP.LT.OR P6, PT, R0.reuse, R240, P2 ;  /* 0x000000f00000720c */ /* 0x040fe400017c1670 */
[C---:B------:R-:W-:Y:S01]  /*14ba0*/  ISETP.LT.OR P5, PT, R0.reuse, R239, P1 ;  /* 0x000000ef0000720c */ /* 0x040fe20000fa1670 */
[----:B------:R4:W1:Y:S01]  /*14bb0*/  I2F R5, R3 ;  /* 0x0000000300057306 */ /* 0x0008620000201400 */
[C---:B------:R-:W-:Y:S02]  /*14bc0*/  ISETP.LT.OR P2, PT, R0.reuse, R238, P0 ;  /* 0x000000ee0000720c */ /* 0x040fe40000741670 */
[----:B------:R-:W-:Y:S01]  /*14bd0*/  ISETP.LT.OR P1, PT, R0, R237, P3 ;  /* 0x000000ed0000720c */ /* 0x000fe20001f21670 */
[----:B----4-:R-:W-:Y:S02]  /*14be0*/  IMAD.IADD R3, R241, 0x1, -R0 ;  /* 0x00000001f1037824 */ /* 0x010fe400078e0a00 */
[----:B------:R-:W-:-:S06]  /*14bf0*/  IMAD.MOV.U32 R0, RZ, RZ, R2 ;  /* 0x000000ffff007224 */ /* 0x000fcc00078e0002 */
[----:B------:R-:W4:Y:S01]  /*14c00*/  I2F R0, R0 ;  /* 0x0000000000007306 */ /* 0x000f220000201400 */
[----:B------:R-:W-:Y:S01]  /*14c10*/  IABS R3, R3 ;  /* 0x0000000300037213 */ /* 0x000fe20000000000 */
[----:B---3--:R-:W-:-:S04]  /*14c20*/  FFMA.FTZ R6, R6, -UR35, R72 ;  /* 0x8000002306067c23 */ /* 0x008fc80008010048 */
[----:B------:R-:W-:Y:S02]  /*14c30*/  IMAD.MOV.U32 R7, RZ, RZ, R3 ;  /* 0x000000ffff077224 */ /* 0x000fe400078e0003 */
[----:B-1----:R-:W-:Y:S02]  /*14c40*/  FFMA.FTZ R3, R8, -UR35, R73 ;  /* 0x8000002308037c23 */ /* 0x002fe40008010049 */
[----:B------:R2:W5:Y:S01]  /*14c50*/  LDL.LU R73, [R1+0xb4] ;  /* 0x0000b40001497983 */ /* 0x0005620000300800 */
[----:B------:R-:W-:-:S03]  /*14c60*/  FFMA.FTZ R5, R5, -UR35, R71 ;  /* 0x8000002305057c23 */ /* 0x000fc60008010047 */
[----:B------:R2:W5:Y:S01]  /*14c70*/  LDL.LU R72, [R1+0xb0] ;  /* 0x0000b00001487983 */ /* 0x0005620000300800 */
[----:B----4-:R-:W-:-:S03]  /*14c80*/  FFMA.FTZ R2, R0, -UR35, R70 ;  /* 0x8000002300027c23 */ /* 0x010fc60008010046 */
[----:B------:R2:W5:Y:S04]  /*14c90*/  LDL.LU R71, [R1+0xac] ;  /* 0x0000ac0001477983 */ /* 0x0005680000300800 */
[----:B------:R2:W5:Y:S01]  /*14ca0*/  LDL.LU R70, [R1+0xa8] ;  /* 0x0000a80001467983 */ /* 0x0005620000300800 */
[----:B------:R-:W-:Y:S01]  /*14cb0*/  FFMA.FTZ R4, R4, -UR35, R88 ;  /* 0x8000002304047c23 */ /* 0x000fe20008010058 */
[----:B------:R-:W1:Y:S01]  /*14cc0*/  I2F R7, R7 ;  /* 0x0000000700077306 */ /* 0x000e620000201400 */
[----:B------:R-:W-:-:S04]  /*14cd0*/  LOP3.LUT P0, RZ, R231, 0x2, RZ, 0xc0, !PT ;  /* 0x00000002e7ff7812 */ /* 0x000fc8000780c0ff */
[----:B------:R-:W-:Y:S02]  /*14ce0*/  FSEL R26, R4, -INF , !P0 ;  /* 0xff800000041a7808 */ /* 0x000fe40004000000 */
[----:B------:R-:W-:Y:S02]  /*14cf0*/  PLOP3.LUT P0, PT, PT, PT, UP0, 0x80, 0x0 ;  /* 0x000000000000781c */ /* 0x000fe40003f0f008 */
[----:B------:R-:W-:Y:S02]  /*14d00*/  FSEL R65, R3, -INF , !P4 ;  /* 0xff80000003417808 */ /* 0x000fe40006000000 */
[----:B------:R-:W-:Y:S01]  /*14d10*/  LOP3.LUT P4, RZ, R233, 0x1000000, RZ, 0xc0, !PT ;  /* 0x01000000e9ff7812 */ /* 0x000fe2000788c0ff */
[----:B-1----:R-:W-:Y:S01]  /*14d20*/  FFMA.FTZ R0, R7, -UR35, R23 ;  /* 0x8000002307007c23 */ /* 0x002fe20008010017 */
[----:B------:R-:W-:Y:S02]  /*14d30*/  FSEL R23, R6, -INF , !P6 ;  /* 0xff80000006177808 */ /* 0x000fe40007000000 */
[----:B------:R-:W-:-:S02]  /*14d40*/  FSEL R24, R5, -INF , !P5 ;  /* 0xff80000005187808 */ /* 0x000fc40006800000 */
[----:B------:R-:W-:Y:S02]  /*14d50*/  FSEL R25, R2, -INF , !P2 ;  /* 0xff80000002197808 */ /* 0x000fe40005000000 */
[----:B------:R-:W-:Y:S01]  /*14d60*/  FSEL R64, R0, -INF , !P1 ;  /* 0xff80000000407808 */ /* 0x000fe20004800000 */
[----:B------:R-:W-:Y:S05]  /*14d70*/  @!P0 BRA `(.L_x_831) ;  /* 0x000006d000008947 */ /* 0x000fea0003800000 */
[----:B--2---:R-:W2:Y:S04]  /*14d80*/  LDL.64 R90, [R1+0x98] ;  /* 0x00009800015a7983 */ /* 0x004ea80000100a00 */
[----:B------:R-:W3:Y:S01]  /*14d90*/  LDL.64 R88, [R1+0x90] ;  /* 0x0000900001587983 */ /* 0x000ee20000100a00 */
[----:B------:R-:W-:Y:S01]  /*14da0*/  UIADD3 UR7, UR7, -0x3, URZ ;  /* 0xfffffffd07077890 */ /* 0x000fe2000fffe03f */
[----:B------:R-:W-:Y:S01]  /*14db0*/  BSSY B0, `(.L_x_832) ;  /* 0x0000068000007945 */ /* 0x000fe20003800000 */
[----:B------:R-:W-:Y:S01]  /*14dc0*/  ULDC.64 UR10, c[0x0][0x198] ;  /* 0x00006600000a7ab9 */ /* 0x000fe20000000a00 */
[----:B------:R1:W-:Y:S01]  /*14dd0*/  @P4 STS.128 [R246+0x4000], RZ ;  /* 0x004000fff6004388 */ /* 0x0003e20000000c00 */
[----:B------:R-:W-:-:S02]  /*14de0*/  USHF.R.S32.HI UR5, URZ, 0x1f, UR7 ;  /* 0x0000001f3f057899 */ /* 0x000fc40008011407 */
[----:B------:R-:W-:Y:S02]  /*14df0*/  UIMAD.WIDE.U32 UR14, UR7, UR10, URZ ;  /* 0x0000000a070e72a5 */ /* 0x000fe4000f8e003f */
[----:B------:R-:W-:-:S04]  /*14e00*/  UIMAD UR5, UR5, UR10, URZ ;  /* 0x0000000a050572a4 */ /* 0x000fc8000f8e023f */
[----:B------:R-:W-:Y:S01]  /*14e10*/  UIMAD UR5, UR7, UR11, UR5 ;  /* 0x0000000b070572a4 */ /* 0x000fe2000f8e0205 */
[----:B------:R-:W-:Y:S02]  /*14e20*/  IMAD.U32 R2, RZ, RZ, UR14 ;  /* 0x0000000eff027e24 */ /* 0x000fe4000f8e00ff */
[----:B------:R-:W-:Y:S01]  /*14e30*/  IMAD.U32 R3, RZ, RZ, UR14 ;  /* 0x0000000eff037e24 */ /* 0x000fe2000f8e00ff */
[----:B------:R-:W-:-:S06]  /*14e40*/  UIADD3 UR5, UR15, UR5, URZ ;  /* 0x000000050f057290 */ /* 0x000fcc000fffe03f */
[----:B------:R-:W-:Y:S01]  /*14e50*/  IMAD.U32 R0, RZ, RZ, UR5 ;  /* 0x00000005ff007e24 */ /* 0x000fe2000f8e00ff */
[----:B--2---:R-:W-:-:S04]  /*14e60*/  LEA R2, P0, R2, R90, 0x7 ;  /* 0x0000005a02027211 */ /* 0x004fc800078038ff */
[----:B---3--:R-:W-:Y:S02]  /*14e70*/  LEA.HI.X R3, R3, R89, R0, 0x7, P0 ;  /* 0x0000005903037211 */ /* 0x008fe400000f3c00 */
[----:B------:R-:W-:-:S04]  /*14e80*/  @!P4 IADD3 R0, P1, R2, UR27, RZ ;  /* 0x0000001b0200cc10 */ /* 0x000fc8000ff3e0ff */
[----:B------:R-:W-:Y:S02]  /*14e90*/  @!P4 LEA R4, P0, R0, c[0x0][0x168], 0x1 ;  /* 0x00005a000004ca11 */ /* 0x000fe400078008ff */
[----:B------:R-:W-:-:S04]  /*14ea0*/  @!P4 IADD3.X R5, R3, UR26, RZ, P1, !PT ;  /* 0x0000001a0305cc10 */ /* 0x000fc80008ffe4ff */
[----:B------:R-:W-:Y:S01]  /*14eb0*/  @!P4 LEA.HI.X R5, R0, c[0x0][0x16c], R5, 0x1, P0 ;  /* 0x00005b000005ca11 */ /* 0x000fe200000f0c05 */
[----:B------:R-:W-:Y:S01]  /*14ec0*/  IMAD.U32 R0, RZ, RZ, UR4 ;  /* 0x00000004ff007e24 */ /* 0x000fe2000f8e00ff */
[----:B------:R-:W-:-:S04]  /*14ed0*/  @!P4 LEA R6, P0, R2, c[0x0][0x168], 0x1 ;  /* 0x00005a000206ca11 */ /* 0x000fc800078008ff */
[----:B------:R-:W-:Y:S02]  /*14ee0*/  @!P4 LEA.HI.X R7, R2, c[0x0][0x16c], R3, 0x1, P0 ;  /* 0x00005b000207ca11 */ /* 0x000fe400000f0c03 */
[----:B------:R-:W-:-:S03]  /*14ef0*/  @!P4 LEA R0, P0, R0, R2, 0x5 ;  /* 0x000000020000c211 */ /* 0x000fc600078028ff */
        /* <DEDUP_REMOVED lines=10> */
[----:B--2---:R-:W-:-:S02]  /*14fa0*/  @!P4 IMAD.MOV.U32 R6, RZ, RZ, c[0x0][0x19c] ;  /* 0x00006700ff06c624 */ /* 0x004fc400078e00ff */
[----:B------:R-:W-:-:S04]  /*14fb0*/  @!P4 IMAD.MOV.U32 R7, RZ, RZ, c[0x0][0x19c] ;  /* 0x00006700ff07c624 */ /* 0x000fc800078e00ff */
[----:B------:R-:W-:Y:S01]  /*14fc0*/  @!P4 IMAD R7, R7, 0x30, RZ ;  /* 0x000000300707c824 */ /* 0x000fe200078e02ff */
[----:B---3--:R-:W-:-:S04]  /*14fd0*/  MOV R4, UR4 ;  /* 0x0000000400047c02 */ /* 0x008fc80008000f00 */
[C---:B------:R-:W-:Y:S01]  /*14fe0*/  @!P4 LEA.HI.X R6, R4.reuse, R3, R6, 0x5, P0 ;  /* 0x000000030406c211 */ /* 0x040fe200000f2c06 */
[----:B------:R-:W-:Y:S01]  /*14ff0*/  @!P4 IMAD.WIDE.U32 R4, R4, 0x30, R2 ;  /* 0x000000300404c825 */ /* 0x000fe200078e0002 */
[----:B------:R-:W-:-:S04]  /*15000*/  @!P4 LEA R8, P0, R0, c[0x0][0x168], 0x1 ;  /* 0x00005a000008ca11 */ /* 0x000fc800078008ff */
[----:B------:R-:W-:Y:S01]  /*15010*/  @!P4 LEA.HI.X R9, R0, c[0x0][0x16c], R6, 0x1, P0 ;  /* 0x00005b000009ca11 */ /* 0x000fe200000f0c06 */
[----:B------:R-:W-:Y:S01]  /*15020*/  @!P4 IMAD.IADD R0, R7, 0x1, R5 ;  /* 0x000000010700c824 */ /* 0x000fe200078e0205 */
[C---:B------:R-:W-:Y:S02]  /*15030*/  @!P4 LEA R6, P0, R4.reuse, c[0x0][0x168], 0x1 ;  /* 0x00005a000406ca11 */ /* 0x040fe400078008ff */
[----:B------:R-:W-:Y:S01]  /*15040*/  @!P4 MOV R5, R3 ;  /* 0x000000030005c202 */ /* 0x000fe20000000f00 */
        /* <DEDUP_REMOVED lines=12> */
[----:B------:R3:W-:Y:S04]  /*15110*/  @!P4 LDGSTS.E.BYPASS.LTC128B.128 [R246+0x5800], [R6.64] ;  /* 0x0580000006f6cfae */ /* 0x0007e8000b901d74 */
[----:B------:R1:W-:Y:S01]  /*15120*/  @P4 STS.128 [R246+0x6000], RZ ;  /* 0x006000fff6004388 */ /* 0x0003e20000000c00 */
[----:B--2---:R-:W-:-:S04]  /*15130*/  @!P4 IMAD.MOV.U32 R8, RZ, RZ, c[0x0][0x19c] ;  /* 0x00006700ff08c624 */ /* 0x004fc800078e00ff */
[----:B------:R-:W-:Y:S02]  /*15140*/  @!P4 IMAD R8, R8, 0x50, RZ ;  /* 0x000000500808c824 */ /* 0x000fe400078e02ff */
[----:B---3--:R-:W-:Y:S02]  /*15150*/  @!P4 IMAD.MOV.U32 R7, RZ, RZ, c[0x0][0x19c] ;  /* 0x00006700ff07c624 */ /* 0x008fe400078e00ff */
        /* <DEDUP_REMOVED lines=8> */
[----:B------:R-:W-:Y:S02]  /*151e0*/  @!P4 IMAD.MOV.U32 R5, RZ, RZ, R3 ;  /* 0x000000ffff05c224 */ /* 0x000fe400078e0003 */
[----:B------:R-:W-:Y:S01]  /*151f0*/  @!PT LDS RZ, [RZ] ;  /* 0x00000000fffff984 */ /* 0x000fe20000000800 */
[----:B------:R-:W-:Y:S01]  /*15200*/  @!PT LDS RZ, [RZ] ;  /* 0x00000000fffff984 */ /* 0x000fe20000000800 */
[----:B------:R-:W-:Y:S01]  /*15210*/  @!PT LDS RZ, [RZ] ;  /* 0x00000000fffff984 */ /* 0x000fe20000000800 */
[----:B------:R2:W-:Y:S01]  /*15220*/  @!P4 LDGSTS.E.BYPASS.LTC128B.128 [R246+0x6000], [R6.64] ;  /* 0x0600000006f6cfae */ /* 0x0005e2000b901d74 */
[----:B------:R-:W-:Y:S01]  /*15230*/  @!P4 LEA.HI.X R9, R4, c[0x0][0x16c], R0, 0x1, P0 ;  /* 0x00005b000409ca11 */ /* 0x000fe200000f0c00 */
[----:B------:R-:W-:Y:S01]  /*15240*/  @!P4 IMAD.MOV.U32 R0, RZ, RZ, c[0x0][0x19c] ;  /* 0x00006700ff00c624 */ /* 0x000fe200078e00ff */
[----:B------:R-:W-:Y:S01]  /*15250*/  @!P4 MOV R4, R2 ;  /* 0x000000020004c202 */ /* 0x000fe20000000f00 */
[----:B------:R1:W-:Y:S02]  /*15260*/  @P4 STS.128 [R246+0x6800], RZ ;  /* 0x006800fff6004388 */ /* 0x0003e40000000c00 */
[----:B------:R-:W-:-:S02]  /*15270*/  @!P4 IMAD R0, R0, 0x60, RZ ;  /* 0x000000600000c824 */ /* 0x000fc400078e02ff */
[----:B------:R-:W-:Y:S01]  /*15280*/  @!PT LDS RZ, [RZ] ;  /* 0x00000000fffff984 */ /* 0x000fe20000000800 */
[----:B------:R-:W-:Y:S01]  /*15290*/  @!PT LDS RZ, [RZ] ;  /* 0x00000000fffff984 */ /* 0x000fe20000000800 */
[----:B------:R-:W-:Y:S01]  /*152a0*/  @!PT LDS RZ, [RZ] ;  /* 0x00000000fffff984 */ /* 0x000fe20000000800 */
[----:B------:R1:W-:Y:S04]  /*152b0*/  @!P4 LDGSTS.E.BYPASS.LTC128B.128 [R246+0x6800], [R8.64] ;  /* 0x0680000008f6cfae */ /* 0x0003e8000b901d74 */
[----:B------:R1:W-:Y:S01]  /*152c0*/  @P4 STS.128 [R246+0x7000], RZ ;  /* 0x007000fff6004388 */ /* 0x0003e20000000c00 */
[----:B--2---:R-:W-:-:S04]  /*152d0*/  IMAD.U32 R6, RZ, RZ, UR4 ;  /* 0x00000004ff067e24 */ /* 0x004fc8000f8e00ff */
[----:B------:R-:W-:-:S04]  /*152e0*/  @!P4 IMAD.WIDE.U32 R4, R6, 0x60, R4 ;  /* 0x000000600604c825 */ /* 0x000fc800078e0004 */
[----:B------:R-:W-:Y:S01]  /*152f0*/  @!P4 IMAD.IADD R0, R0, 0x1, R5 ;  /* 0x000000010000c824 */ /* 0x000fe200078e0205 */
[----:B------:R-:W-:-:S04]  /*15300*/  @!P4 LEA R6, P0, R4, c[0x0][0x168], 0x1 ;  /* 0x00005a000406ca11 */ /* 0x000fc800078008ff */
[----:B------:R-:W-:-:S05]  /*15310*/  @!P4 LEA.HI.X R7, R4, c[0x0][0x16c], R0, 0x1, P0 ;  /* 0x00005b000407ca11 */ /* 0x000fca00000f0c00 */
[----:B------:R-:W-:Y:S01]  /*15320*/  @!PT LDS RZ, [RZ] ;  /* 0x00000000fffff984 */ /* 0x000fe20000000800 */
[----:B------:R-:W-:Y:S01]  /*15330*/  @!PT LDS RZ, [RZ] ;  /* 0x00000000fffff984 */ /* 0x000fe20000000800 */
[----:B------:R-:W-:Y:S01]  /*15340*/  @!PT LDS RZ, [RZ] ;  /* 0x00000000fffff984 */ /* 0x000fe20000000800 */
[----:B------:R1:W-:Y:S04]  /*15350*/  @!P4 LDGSTS.E.BYPASS.LTC128B.128 [R246+0x7000], [R6.64] ;  /* 0x0700000006f6cfae */ /* 0x0003e8000b901d74 */
[----:B------:R1:W-:Y:S01]  /*15360*/  @P4 STS.128 [R246+0x7800], RZ ;  /* 0x007800fff6004388 */ /* 0x0003e20000000c00 */
[----:B------:R-:W-:Y:S05]  /*15370*/  @P4 BRA `(.L_x_833) ;  /* 0x000000b000004947 */ /* 0x000fea0003800000 */
[----:B------:R-:W-:Y:S01]  /*15380*/  IMAD.U32 R4, RZ, RZ, UR4 ;  /* 0x00000004ff047e24 */ /* 0x000fe2000f8e00ff */
        /* <DEDUP_REMOVED lines=10> */
.L_x_833:
[----:B------:R-:W-:Y:S05]  /*15430*/  BSYNC B0 ;  /* 0x0000000000007941 */ /* 0x000fea0003800000 */
.L_x_832:
[----:B------:R-:W0:Y:S02]  /*15440*/  LDGDEPBAR ;  /* 0x00000000000079af */ /* 0x000e240000000000 */
.L_x_831:
[----:B--2---:R-:W-:Y:S04]  /*15450*/  STL [R1+0x110], R243 ;  /* 0x000110f301007387 */ /* 0x004fe80000100800 */
[----:B------:R-:W-:Y:S04]  /*15460*/  STL [R1+0x10c], R242 ;  /* 0x00010cf201007387 */ /* 0x000fe80000100800 */
[----:B------:R2:W-:Y:S04]  /*15470*/  STL [R1+0x108], R241 ;  /* 0x000108f101007387 */ /* 0x0005e80000100800 */
[----:B------:R3:W-:Y:S04]  /*15480*/  STL [R1+0x104], R240 ;  /* 0x000104f001007387 */ /* 0x0007e80000100800 */
[----:B------:R-:W-:Y:S04]  /*15490*/  STL [R1+0x100], R239 ;  /* 0x000100ef01007387 */ /* 0x000fe80000100800 */
[----:B------:R-:W-:Y:S04]  /*154a0*/  STL [R1+0xfc], R238 ;  /* 0x0000fcee01007387 */ /* 0x000fe80000100800 */
[----:B------:R-:W-:Y:S04]  /*154b0*/  STL [R1+0xf8], R237 ;  /* 0x0000f8ed01007387 */ /* 0x000fe80000100800 */
[----:B------:R-:W-:Y:S04]  /*154c0*/  STL [R1+0xf4], R236 ;  /* 0x0000f4ec01007387 */ /* 0x000fe80000100800 */
[----:B------:R-:W-:Y:S01]  /*154d0*/  STL [R1+0xf0], R235 ;  /* 0x0000f0eb01007387 */ /* 0x000fe20000100800 */
[----:B--2---:R-:W-:-:S03]  /*154e0*/  MOV R241, R107 ;  /* 0x0000006b00f17202 */ /* 0x004fc60000000f00 */
[----:B------:R-:W-:Y:S01]  /*154f0*/  STL [R1+0xec], R234 ;  /* 0x0000ecea01007387 */ /* 0x000fe20000100800 */
[----:B---3--:R-:W-:-:S03]  /*15500*/  MOV R240, R105 ;  /* 0x0000006900f07202 */ /* 0x008fc60000000f00 */
[----:B------:R-:W-:Y:S04]  /*15510*/  STL [R1+0xe8], R233 ;  /* 0x0000e8e901007387 */ /* 0x000fe80000100800 */
[----:B------:R-:W-:Y:S04]  /*15520*/  STL [R1+0xe4], R231 ;  /* 0x0000e4e701007387 */ /* 0x000fe80000100800 */
[----:B------:R-:W-:Y:S04]  /*15530*/  STL [R1+0xe0], R230 ;  /* 0x0000e0e601007387 */ /* 0x000fe80000100800 */
[----:B------:R2:W-:Y:S04]  /*15540*/  STL [R1+0xdc], R229 ;  /* 0x0000dce501007387 */ /* 0x0005e80000100800 */
[----:B------:R-:W3:Y:S04]  /*15550*/  LDL.LU R10, [R1+0x30] ;  /* 0x00003000010a7983 */ /* 0x000ee80000300800 */
[----:B-1----:R-:W4:Y:S04]  /*15560*/  LDL.LU R9, [R1+0x44] ;  /* 0x0000440001097983 */ /* 0x002f280000300800 */
[----:B------:R1:W-:Y:S01]  /*15570*/  STL [R1+0xd8], R228 ;  /* 0x0000d8e401007387 */ /* 0x0003e20000100800 */
[----:B------:R-:W-:Y:S01]  /*15580*/  IMAD.MOV.U32 R2, RZ, RZ, R104 ;  /* 0x000000ffff027224 */ /* 0x000fe200078e0068 */
[----:B--2---:R-:W-:-:S02]  /*15590*/  MOV R229, R106 ;  /* 0x0000006a00e57202 */ /* 0x004fc40000000f00 */
[----:B-1----:R-:W2:Y:S04]  /*155a0*/  LDL.LU R228, [R1+0x2c] ;  /* 0x00002c0001e47983 */ /* 0x002ea80000300800 */
[----:B------:R-:W2:Y:S04]  /*155b0*/  LDL.LU R8, [R1+0x64] ;  /* 0x0000640001087983 */ /* 0x000ea80000300800 */
[----:B------:R-:W2:Y:S04]  /*155c0*/  LDL.LU R0, [R1+0x54] ;  /* 0x0000540001007983 */ /* 0x000ea80000300800 */
[----:B------:R-:W3:Y:S04]  /*155d0*/  LDL.LU R7, [R1+0x50] ;  /* 0x0000500001077983 */ /* 0x000ee80000300800 */
[----:B------:R-:W3:Y:S04]  /*155e0*/  LDL.LU R6, [R1+0x14] ;  /* 0x0000140001067983 */ /* 0x000ee80000300800 */
[----:B------:R-:W3:Y:S04]  /*155f0*/  LDL.LU R5, [R1+0x20] ;  /* 0x0000200001057983 */ /* 0x000ee80000300800 */
[----:B------:R-:W3:Y:S04]  /*15600*/  LDL.LU R4, [R1+0x38] ;  /* 0x0000380001047983 */ /* 0x000ee80000300800 */
[----:B------:R-:W3:Y:S04]  /*15610*/  LDL.LU R3, [R1+0x3c] ;  /* 0x00003c0001037983 */ /* 0x000ee80000300800 */
[----:B------:R-:W-:Y:S04]  /*15620*/  STL [R1+0xd4], R227 ;  /* 0x0000d4e301007387 */ /* 0x000fe80000100800 */
[----:B------:R-:W-:Y:S04]  /*15630*/  STL [R1+0xd0], R226 ;  /* 0x0000d0e201007387 */ /* 0x000fe80000100800 */
[----:B------:R-:W-:Y:S04]  /*15640*/  STL [R1+0xcc], R225 ;  /* 0x0000cce101007387 */ /* 0x000fe80000100800 */
[----:B------:R1:W-:Y:S04]  /*15650*/  STL [R1+0xc8], R224 ;  /* 0x0000c8e001007387 */ /* 0x0003e80000100800 */
[----:B-1----:R-:W3:Y:S04]  /*15660*/  LDL.LU R224, [R1+0x40] ;  /* 0x0000400001e07983 */ /* 0x002ee80000300800 */
[----:B------:R-:W3:Y:S04]  /*15670*/  LDL.LU R11, [R1+0x60] ;  /* 0x00006000010b7983 */ /* 0x000ee80000300800 */
[----:B------:R-:W4:Y:S04]  /*15680*/  LDL.LU R235, [R1+0x68] ;  /* 0x0000680001eb7983 */ /* 0x000f280000300800 */
[----:B------:R-:W4:Y:S04]  /*15690*/  LDL.LU R14, [R1+0x4c] ;  /* 0x00004c00010e7983 */ /* 0x000f280000300800 */
[----:B------:R-:W4:Y:S04]  /*156a0*/  LDL.LU R234, [R1+0x6c] ;  /* 0x00006c0001ea7983 */ /* 0x000f280000300800 */
[----:B------:R-:W4:Y:S04]  /*156b0*/  LDL.LU R48, [R1+0x48] ;  /* 0x0000480001307983 */ /* 0x000f280000300800 */
[----:B------:R-:W4:Y:S04]  /*156c0*/  LDL.LU R107, [R1+0x34] ;  /* 0x00003400016b7983 */ /* 0x000f280000300800 */
[----:B------:R-:W4:Y:S04]  /*156d0*/  LDL.LU R106, [R1+0x28] ;  /* 0x00002800016a7983 */ /* 0x000f280000300800 */
[----:B------:R-:W4:Y:S04]  /*156e0*/  LDL.LU R105, [R1+0x18] ;  /* 0x0000180001697983 */ /* 0x000f280000300800 */
[----:B------:R-:W4:Y:S04]  /*156f0*/  LDL.LU R104, [R1+0xc] ;  /* 0x00000c0001687983 */ /* 0x000f280000300800 */
[----:B------:R-:W-:Y:S04]  /*15700*/  STL [R1+0xc4], R223 ;  /* 0x0000c4df01007387 */ /* 0x000fe80000100800 */
[----:B------:R1:W-:Y:S04]  /*15710*/  STL [R1+0xc0], R222 ;  /* 0x0000c0de01007387 */ /* 0x0003e80000100800 */
[----:B------:R2:W-:Y:S04]  /*15720*/  STL [R1+0xbc], R221 ;  /* 0x0000bcdd01007387 */ /* 0x0005e80000100800 */
[----:B------:R1:W-:Y:S01]  /*15730*/  STL [R1+0xb8], R220 ;  /* 0x0000b8dc01007387 */ /* 0x0003e20000100800 */
[----:B------:R-:W-:-:S03]  /*15740*/  MOV R55, R33 ;  /* 0x0000002100377202 */ /* 0x000fc60000000f00 */
[----:B------:R-:W-:Y:S04]  /*15750*/  STL [R1+0xb4], R219 ;  /* 0x0000b4db01007387 */ /* 0x000fe80000100800 */
[----:B------:R-:W-:Y:S04]  /*15760*/  STL [R1+0xb0], R218 ;  /* 0x0000b0da01007387 */ /* 0x000fe80000100800 */
[----:B------:R2:W-:Y:S04]  /*15770*/  STL [R1+0xac], R217 ;  /* 0x0000acd901007387 */ /* 0x0005e80000100800 */
[----:B------:R-:W-:Y:S04]  /*15780*/  STL [R1+0xa8], R212 ;  /* 0x0000a8d401007387 */ /* 0x000fe80000100800 */
[----:B------:R-:W4:Y:S04]  /*15790*/  LDL.LU R33, [R1+0x70] ;  /* 0x0000700001217983 */ /* 0x000f280000300800 */
[----:B------:R-:W4:Y:S04]  /*157a0*/  LDL.LU R57, [R1+0x7c] ;  /* 0x00007c0001397983 */ /* 0x000f280000300800 */
[----:B------:R-:W4:Y:S01]  /*157b0*/  LDL.LU R56, [R1+0x74] ;  /* 0x0000740001387983 */ /* 0x000f220000300800 */
[----:B-1----:R-:W-:-:S02]  /*157c0*/  MOV R222, R2 ;  /* 0x0000000200de7202 */ /* 0x002fc40000000f00 */
[----:B-----5:R-:W-:-:S04]  /*157d0*/  FMNMX.FTZ R2, R72, R17, !PT ;  /* 0x0000001148027209 */ /* 0x020fc80007810000 */
[----:B------:R-:W-:-:S04]  /*157e0*/  FMNMX.FTZ R2, R32, R2, !PT ;  /* 0x0000000220027209 */ /* 0x000fc80007810000 */
[----:B------:R-:W-:Y:S02]  /*157f0*/  FMNMX.FTZ R2, R22, R2, !PT ;  /* 0x0000000216027209 */ /* 0x000fe40007810000 */
[----:B------:R-:W-:Y:S02]  /*15800*/  MOV R54, R34 ;  /* 0x0000002200367202 */ /* 0x000fe40000000f00 */
[----:B------:R-:W-:Y:S02]  /*15810*/  FMNMX.FTZ R2, R44, R2, !PT ;  /* 0x000000022c027209 */ /* 0x000fe40007810000 */
[----:B--2---:R-:W-:Y:S02]  /*15820*/  MOV R221, R0 ;  /* 0x0000000000dd7202 */ /* 0x004fe40000000f00 */
[----:B------:R-:W-:-:S04]  /*15830*/  FMNMX.FTZ R0, R73, R16, !PT ;  /* 0x0000001049007209 */ /* 0x000fc80007810000 */
[----:B------:R-:W-:-:S04]  /*15840*/  FMNMX.FTZ R0, R20, R0, !PT ;  /* 0x0000000014007209 */ /* 0x000fc80007810000 */
[----:B------:R-:W-:-:S04]  /*15850*/  FMNMX.FTZ R0, R18, R0, !PT ;  /* 0x0000000012007209 */ /* 0x000fc80007810000 */
[----:B------:R-:W-:-:S04]  /*15860*/  FMNMX.FTZ R0, R15, R0, !PT ;  /* 0x000000000f007209 */ /* 0x000fc80007810000 */
[----:B------:R-:W-:-:S04]  /*15870*/  FMNMX.FTZ R0, R79, R0, !PT ;  /* 0x000000004f007209 */ /* 0x000fc80007810000 */
[----:B---3--:R-:W-:-:S04]  /*15880*/  FMNMX.FTZ R0, R11, R0, !PT ;  /* 0x000000000b007209 */ /* 0x008fc80007810000 */
[----:B----4-:R-:W-:-:S04]  /*15890*/  FMNMX.FTZ R0, R14, R0, !PT ;  /* 0x000000000e007209 */ /* 0x010fc80007810000 */
        /* <DEDUP_REMOVED lines=25> */
[----:B------:R-:W-:-:S03]  /*15a30*/  MOV R237, R4 ;  /* 0x0000000400ed7202 */ /* 0x000fc60000000f00 */
[----:B------:R-:W1:Y:S01]  /*15a40*/  SHFL.BFLY PT, R4, R0, 0x2, 0x1f ;  /* 0x0c401f0000047f89 */ /* 0x000e6200000e0000 */
[----:B------:R-:W-:Y:S01]  /*15a50*/  IMAD.MOV.U32 R236, RZ, RZ, R3 ;  /* 0x000000ffffec7224 */ /* 0x000fe200078e0003 */
[----:B------:R-:W-:Y:S02]  /*15a60*/  FMNMX.FTZ R3, R54, R2, !PT ;  /* 0x0000000236037209 */ /* 0x000fe40007810000 */
[----:B------:R-:W-:Y:S02]  /*15a70*/  FMNMX.FTZ R2, R71, R19, !PT ;  /* 0x0000001347027209 */ /* 0x000fe40007810000 */
[----:B------:R-:W-:Y:S02]  /*15a80*/  MOV R220, R117 ;  /* 0x0000007500dc7202 */ /* 0x000fe40000000f00 */
[----:B------:R-:W-:Y:S02]  /*15a90*/  FMNMX.FTZ R2, R77, R2, !PT ;  /* 0x000000024d027209 */ /* 0x000fe40007810000 */
[----:B------:R-:W-:-:S02]  /*15aa0*/  FMNMX.FTZ R3, R55, R3, !PT ;  /* 0x0000000337037209 */ /* 0x000fc40007810000 */
[----:B------:R-:W-:Y:S02]  /*15ab0*/  MOV R217, R8 ;  /* 0x0000000800d97202 */ /* 0x000fe40000000f00 */
[----:B------:R-:W-:Y:S02]  /*15ac0*/  FMNMX.FTZ R2, R47, R2, !PT ;  /* 0x000000022f027209 */ /* 0x000fe40007810000 */
[----:B------:R-:W-:Y:S02]  /*15ad0*/  FMNMX.FTZ R3, R220, R3, !PT ;  /* 0x00000003dc037209 */ /* 0x000fe40007810000 */
[----:B------:R-:W-:Y:S02]  /*15ae0*/  MOV R51, R202 ;  /* 0x000000ca00337202 */ /* 0x000fe40000000f00 */
[----:B------:R-:W-:Y:S02]  /*15af0*/  FMNMX.FTZ R2, R45, R2, !PT ;  /* 0x000000022d027209 */ /* 0x000fe40007810000 */
[----:B-1----:R-:W-:-:S02]  /*15b00*/  FMNMX.FTZ R8, R0, R4, !PT ;  /* 0x0000000400087209 */ /* 0x002fc40007810000 */
[----:B------:R-:W-:Y:S02]  /*15b10*/  FMNMX.FTZ R0, R70, R21, !PT ;  /* 0x0000001546007209 */ /* 0x000fe40007810000 */
[----:B------:R-:W-:Y:S02]  /*15b20*/  FMNMX.FTZ R4, R221, R3, !PT ;  /* 0x00000003dd047209 */ /* 0x000fe40007810000 */
[----:B------:R-:W-:Y:S02]  /*15b30*/  FMNMX.FTZ R0, R78, R0, !PT ;  /* 0x000000004e007209 */ /* 0x000fe40007810000 */
[----:B------:R-:W-:Y:S02]  /*15b40*/  MOV R50, R201 ;  /* 0x000000c900327202 */ /* 0x000fe40000000f00 */
[----:B------:R-:W-:Y:S02]  /*15b50*/  FMNMX.FTZ R2, R51, R2, !PT ;  /* 0x0000000233027209 */ /* 0x000fe40007810000 */
[----:B------:R-:W-:Y:S01]  /*15b60*/  FMNMX.FTZ R0, R76, R0, !PT ;  /* 0x000000004c007209 */ /* 0x000fe20007810000 */
[----:B------:R-:W-:Y:S01]  /*15b70*/  IMAD.MOV.U32 R49, RZ, RZ, R203 ;  /* 0x000000ffff317224 */ /* 0x000fe200078e00cb */
[----:B------:R-:W-:-:S02]  /*15b80*/  FMNMX.FTZ R4, R236, R4, !PT ;  /* 0x00000004ec047209 */ /* 0x000fc40007810000 */
[----:B------:R-:W-:Y:S02]  /*15b90*/  FMNMX.FTZ R2, R50, R2, !PT ;  /* 0x0000000232027209 */ /* 0x000fe40007810000 */
[----:B------:R-:W-:Y:S01]  /*15ba0*/  FMNMX.FTZ R0, R46, R0, !PT ;  /* 0x000000002e007209 */ /* 0x000fe20007810000 */
[----:B------:R-:W-:Y:S01]  /*15bb0*/  IMAD.MOV.U32 R212, RZ, RZ, R7 ;  /* 0x000000ffffd47224 */ /* 0x000fe200078e0007 */
[----:B------:R-:W-:Y:S02]  /*15bc0*/  MOV R238, R5 ;  /* 0x0000000500ee7202 */ /* 0x000fe40000000f00 */
[----:B------:R-:W-:Y:S02]  /*15bd0*/  FMNMX.FTZ R4, R237, R4, !PT ;  /* 0x00000004ed047209 */ /* 0x000fe40007810000 */
[----:B------:R-:W-:Y:S02]  /*15be0*/  FMNMX.FTZ R2, R49, R2, !PT ;  /* 0x0000000231027209 */ /* 0x000fe40007810000 */
[----:B------:R-:W-:-:S02]  /*15bf0*/  FMNMX.FTZ R0, R234, R0, !PT ;  /* 0x00000000ea007209 */ /* 0x000fc40007810000 */
[----:B------:R-:W-:Y:S02]  /*15c00*/  MOV R239, R6 ;  /* 0x0000000600ef7202 */ /* 0x000fe40000000f00 */
[----:B------:R-:W-:Y:S02]  /*15c10*/  FMNMX.FTZ R4, R238, R4, !PT ;  /* 0x00000004ee047209 */ /* 0x000fe40007810000 */
        /* <DEDUP_REMOVED lines=8> */
[----:B------:R-:W-:Y:S01]  /*15ca0*/  FMNMX.FTZ R4, R222, R4, !PT ;  /* 0x00000004de047209 */ /* 0x000fe20007810000 */
[----:B------:R-:W-:Y:S01]  /*15cb0*/  IMAD.MOV.U32 R53, RZ, RZ, R35 ;  /* 0x000000ffff357224 */ /* 0x000fe200078e0023 */
        /* <DEDUP_REMOVED lines=58> */
[----:B------:R-:W1:Y:S01]  /*16060*/  SHFL.BFLY PT, R7, R8, 0x1, 0x1f ;  /* 0x0c201f0008077f89 */ /* 0x000e6200000e0000 */
[----:B------:R-:W-:-:S03]  /*16070*/  FMNMX.FTZ R2, R87, R2, !PT ;  /* 0x0000000257027209 */ /* 0x000fc60007810000 */
[----:B------:R-:W2:Y:S01]  /*16080*/  SHFL.BFLY PT, R4, R0, 0x2, 0x1f ;  /* 0x0c401f0000047f89 */ /* 0x000ea200000e0000 */
[----:B------:R-:W-:Y:S02]  /*16090*/  FMNMX.FTZ R3, R31, R3, !PT ;  /* 0x000000031f037209 */ /* 0x000fe40007810000 */
[----:B------:R-:W-:Y:S02]  /*160a0*/  FMNMX.FTZ R2, R84, R2, !PT ;  /* 0x0000000254027209 */ /* 0x000fe40007810000 */
[----:B------:R-:W-:Y:S02]  /*160b0*/  FMNMX.FTZ R3, R26, R3, !PT ;  /* 0x000000031a037209 */ /* 0x000fe40007810000 */
[----:B------:R-:W-:Y:S02]  /*160c0*/  FMNMX.FTZ R5, R75, R2, !PT ;  /* 0x000000024b057209 */ /* 0x000fe40007810000 */
[----:B------:R-:W-:Y:S02]  /*160d0*/  FMNMX.FTZ R2, R25, R3, !PT ;  /* 0x0000000319027209 */ /* 0x000fe40007810000 */
[----:B------:R-:W-:-:S03]  /*160e0*/  FMNMX.FTZ R5, R68, R5, !PT ;  /* 0x0000000544057209 */ /* 0x000fc60007810000 */
[----:B------:R-:W3:Y:S01]  /*160f0*/  SHFL.BFLY PT, R6, R2, 0x2, 0x1f ;  /* 0x0c401f0002067f89 */ /* 0x000ee200000e0000 */
[----:B------:R-:W-:-:S04]  /*16100*/  FMNMX.FTZ R5, R65, R5, !PT ;  /* 0x0000000541057209 */ /* 0x000fc80007810000 */
[----:B------:R-:W-:Y:S02]  /*16110*/  FMNMX.FTZ R5, R64, R5, !PT ;  /* 0x0000000540057209 */ /* 0x000fe40007810000 */
[----:B-1----:R-:W-:Y:S02]  /*16120*/  FMNMX.FTZ R203, R8, R7, !PT ;  /* 0x0000000708cb7209 */ /* 0x002fe40007810000 */
[----:B--2---:R-:W-:Y:S01]  /*16130*/  FMNMX.FTZ R3, R0, R4, !PT ;  /* 0x0000000400037209 */ /* 0x004fe20007810000 */
[----:B------:R-:W-:Y:S04]  /*16140*/  SHFL.BFLY PT, R7, R5, 0x2, 0x1f ;  /* 0x0c401f0005077f89 */ /* 0x000fe800000e0000 */
[----:B------:R-:W1:Y:S01]  /*16150*/  SHFL.BFLY PT, R8, R3, 0x1, 0x1f ;  /* 0x0c201f0003087f89 */ /* 0x000e6200000e0000 */
[C---:B------:R-:W-:Y:S01]  /*16160*/  FMUL.FTZ R4, R203.reuse, c[0x0][0x23c] ;  /* 0x00008f00cb047a20 */ /* 0x040fe20000410000 */
[----:B------:R-:W-:-:S04]  /*16170*/  FSETP.NEU.FTZ.AND P2, PT, R203, -INF , PT ;  /* 0xff800000cb00780b */ /* 0x000fc80003f5d000 */
[----:B------:R-:W-:Y:S02]  /*16180*/  FSEL R4, R4, RZ, P2 ;  /* 0x000000ff04047208 */ /* 0x000fe40001000000 */
[----:B---3--:R-:W-:-:S03]  /*16190*/  FMNMX.FTZ R2, R2, R6, !PT ;  /* 0x0000000602027209 */ /* 0x008fc60007810000 */
[--C-:B------:R-:W-:Y:S02]  /*161a0*/  FFMA.FTZ R0, R16, c[0x0][0x23c], -R4.reuse ;  /* 0x00008f0010007a23 */ /* 0x100fe40000010804 */
[----:B------:R-:W2:Y:S02]  /*161b0*/  SHFL.BFLY PT, R9, R2, 0x1, 0x1f ;  /* 0x0c201f0002097f89 */ /* 0x000ea400000e0000 */
[----:B------:R3:W-:Y:S01]  /*161c0*/  MUFU.EX2 R12, R0 ;  /* 0x00000000000c7308 */ /* 0x0007e20000000800 */
[----:B------:R-:W-:-:S07]  /*161d0*/  FFMA.FTZ R6, R20, c[0x0][0x23c], -R4 ;  /* 0x00008f0014067a23 */ /* 0x000fce0000010804 */
[----:B------:R4:W-:Y:S01]  /*161e0*/  MUFU.EX2 R243, R6 ;  /* 0x0000000600f37308 */ /* 0x0009e20000000800 */
[----:B-1----:R-:W-:Y:S01]  /*161f0*/  FMNMX.FTZ R202, R3, R8, !PT ;  /* 0x0000000803ca7209 */ /* 0x002fe20007810000 */
[----:B------:R-:W-:Y:S01]  /*16200*/  FFMA.FTZ R3, R18, c[0x0][0x23c], -R4 ;  /* 0x00008f0012037a23 */ /* 0x000fe20000010804 */
[----:B---3--:R-:W-:-:S05]  /*16210*/  FMNMX.FTZ R0, R5, R7, !PT ;  /* 0x0000000705007209 */ /* 0x008fca0007810000 */
[----:B------:R1:W-:Y:S01]  /*16220*/  MUFU.EX2 R233, R3 ;  /* 0x0000000300e97308 */ /* 0x0003e20000000800 */
[C---:B------:R-:W-:Y:S01]  /*16230*/  FSETP.NEU.FTZ.AND P1, PT, R202.reuse, -INF , PT ;  /* 0xff800000ca00780b */ /* 0x040fe20003f3d000 */
[----:B----4-:R-:W3:Y:S01]  /*16240*/  SHFL.BFLY PT, R6, R0, 0x1, 0x1f ;  /* 0x0c201f0000067f89 */ /* 0x010ee200000e0000 */
[----:B-1----:R-:W-:Y:S01]  /*16250*/  FMUL.FTZ R3, R202, c[0x0][0x23c] ;  /* 0x00008f00ca037a20 */ /* 0x002fe20000410000 */
[----:B--2---:R-:W-:-:S04]  /*16260*/  FMNMX.FTZ R201, R2, R9, !PT ;  /* 0x0000000902c97209 */ /* 0x004fc80007810000 */
[----:B------:R-:W-:-:S05]  /*16270*/  FSEL R3, R3, RZ, P1 ;  /* 0x000000ff03037208 */ /* 0x000fca0000800000 */
[----:B------:R-:W-:Y:S01]  /*16280*/  FFMA.FTZ R2, R17, c[0x0][0x23c], -R3 ;  /* 0x00008f0011027a23 */ /* 0x000fe20000010803 */
[----:B------:R-:W-:Y:S01]  /*16290*/  FSETP.NEU.FTZ.AND P0, PT, R201, -INF , PT ;  /* 0xff800000c900780b */ /* 0x000fe20003f1d000 */
[----:B------:R-:W-:Y:S02]  /*162a0*/  FFMA.FTZ R5, R15, c[0x0][0x23c], -R4 ;  /* 0x00008f000f057a23 */ /* 0x000fe40000010804 */
[----:B------:R1:W-:Y:S01]  /*162b0*/  MUFU.EX2 R13, R2 ;  /* 0x00000002000d7308 */ /* 0x0003e20000000800 */
[----:B---3--:R-:W-:Y:S02]  /*162c0*/  FMNMX.FTZ R200, R0, R6, !PT ;  /* 0x0000000600c87209 */ /* 0x008fe40007810000 */
[----:B------:R-:W-:-:S05]  /*162d0*/  FSEL R0, R201, RZ, P0 ;  /* 0x000000ffc9007208 */ /* 0x000fca0000000000 */
[----:B------:R2:W-:Y:S01]  /*162e0*/  MUFU.EX2 R230, R5 ;  /* 0x0000000500e67308 */ /* 0x0005e20000000800 */
[----:B-1----:R-:W-:-:S05]  /*162f0*/  FMUL.FTZ R2, R201, c[0x0][0x23c] ;  /* 0x00008f00c9027a20 */ /* 0x002fca0000410000 */
[----:B------:R-:W-:Y:S01]  /*16300*/  FSEL R2, R2, RZ, P0 ;  /* 0x000000ff02027208 */ /* 0x000fe20000000000 */
[--C-:B--2---:R-:W-:Y:S02]  /*16310*/  FFMA.FTZ R5, R32, c[0x0][0x23c], -R3.reuse ;  /* 0x00008f0020057a23 */ /* 0x104fe40000010803 */
[----:B------:R-:W-:Y:S02]  /*16320*/  FADD.FTZ R0, R71, -R0 ;  /* 0x8000000047007221 */ /* 0x000fe40000010000 */
[----:B------:R1:W-:Y:S01]  /*16330*/  MUFU.EX2 R242, R5 ;  /* 0x0000000500f27308 */ /* 0x0003e20000000800 */
[----:B------:R-:W-:Y:S01]  /*16340*/  FSETP.NEU.FTZ.AND P0, PT, R200, -INF , PT ;  /* 0xff800000c800780b */ /* 0x000fe20003f1d000 */
[----:B------:R-:W-:-:S03]  /*16350*/  FFMA.FTZ R6, R22, c[0x0][0x23c], -R3 ;  /* 0x00008f0016067a23 */ /* 0x000fc60000010803 */
[----:B------:R-:W-:Y:S01]  /*16360*/  FSEL R7, R200, RZ, P0 ;  /* 0x000000ffc8077208 */ /* 0x000fe20000000000 */
[----:B-1----:R-:W-:Y:S02]  /*16370*/  FFMA.FTZ R5, R19, c[0x0][0x23c], -R2 ;  /* 0x00008f0013057a23 */ /* 0x002fe40000010802 */
[----:B------:R-:W-:Y:S02]  /*16380*/  MUFU.EX2 R231, R6 ;  /* 0x0000000600e77308 */ /* 0x000fe40000000800 */
[----:B------:R-:W-:Y:S01]  /*16390*/  FADD.FTZ R8, R70, -R7 ;  /* 0x8000000746087221 */ /* 0x000fe20000010000 */
[----:B------:R-:W1:Y:S05]  /*163a0*/  LDSM.16.MT88.4 R16, [R213+0x8000] ;  /* 0x00800000d510783b */ /* 0x000e6a0000004200 */
[----:B------:R2:W-:Y:S01]  /*163b0*/  MUFU.EX2 R10, R5 ;  /* 0x00000005000a7308 */ /* 0x0005e20000000800 */
[----:B------:R-:W-:Y:S01]  /*163c0*/  FSEL R7, R203, RZ, P2 ;  /* 0x000000ffcb077208 */ /* 0x000fe20001000000 */
[----:B--2---:R-:W-:-:S02]  /*163d0*/  FMUL.FTZ R5, R0, c[0x0][0x23c] ;  /* 0x00008f0000057a20 */ /* 0x004fc40000410000 */
[----:B------:R-:W-:-:S04]  /*163e0*/  FMUL.FTZ R0, R200, c[0x0][0x23c] ;  /* 0x00008f00c8007a20 */ /* 0x000fc80000410000 */
[----:B------:R-:W2:Y:S01]  /*163f0*/  MUFU.EX2 R5, R5 ;  /* 0x0000000500057308 */ /* 0x000ea20000000800 */
[----:B------:R-:W-:-:S05]  /*16400*/  FSEL R0, R0, RZ, P0 ;  /* 0x000000ff00007208 */ /* 0x000fca0000000000 */
[----:B------:R-:W-:-:S04]  /*16410*/  FFMA.FTZ R6, R21, c[0x0][0x23c], -R0 ;  /* 0x00008f0015067a23 */ /* 0x000fc80000010800 */
[----:B------:R3:W-:Y:S01]  /*16420*/  MUFU.EX2 R9, R6 ;  /* 0x0000000600097308 */ /* 0x0007e20000000800 */
[-C--:B--2---:R-:W-:Y:S02]  /*16430*/  FFMA.FTZ R22, R33, R5.reuse, R10 ;  /* 0x0000000521167223 */ /* 0x084fe4000001000a */
[----:B------:R-:W-:Y:S02]  /*16440*/  FMUL.FTZ R136, R136, R5 ;  /* 0x0000000588887220 */ /* 0x000fe40000410000 */
[----:B---3--:R-:W-:-:S04]  /*16450*/  FADD.FTZ R6, R73, -R7 ;  /* 0x8000000749067221 */ /* 0x008fc80000010000 */
[----:B------:R-:W-:Y:S02]  /*16460*/  FMUL.FTZ R7, R6, c[0x0][0x23c] ;  /* 0x00008f0006077a20 */ /* 0x000fe40000410000 */
        /* <DEDUP_REMOVED lines=15> */
[----:B------:R-:W2:Y:S02]  /*16560*/  MUFU.EX2 R5, R7 ;  /* 0x0000000700057308 */ /* 0x000ea40000000800 */
[----:B--2---:R-:W-:-:S02]  /*16570*/  FFMA.FTZ R21, R56, R5, R12 ;  /* 0x0000000538157223 */ /* 0x004fc4000001000c */
[----:B------:R-:W2:Y:S01]  /*16580*/  LDL.LU R56, [R1+0x78] ;  /* 0x0000780001387983 */ /* 0x000ea20000300800 */
[----:B------:R-:W-:-:S04]  /*16590*/  FMUL.FTZ R8, R8, c[0x0][0x23c] ;  /* 0x00008f0008087a20 */ /* 0x000fc80000410000 */
[----:B------:R-:W3:Y:S01]  /*165a0*/  MUFU.EX2 R6, R8 ;  /* 0x0000000800067308 */ /* 0x000ee20000000800 */
[-C--:B------:R-:W-:Y:S02]  /*165b0*/  FMUL.FTZ R140, R140, R5.reuse ;  /* 0x000000058c8c7220 */ /* 0x080fe40000410000 */
[-C--:B------:R-:W-:Y:S02]  /*165c0*/  FMUL.FTZ R141, R141, R5.reuse ;  /* 0x000000058d8d7220 */ /* 0x080fe40000410000 */
[-C--:B------:R-:W-:Y:S02]  /*165d0*/  FMUL.FTZ R144, R144, R5.reuse ;  /* 0x0000000590907220 */ /* 0x080fe40000410000 */
[-C--:B------:R-:W-:Y:S02]  /*165e0*/  FMUL.FTZ R145, R145, R5.reuse ;  /* 0x0000000591917220 */ /* 0x080fe40000410000 */
[----:B------:R-:W-:Y:S02]  /*165f0*/  FMUL.FTZ R156, R156, R5 ;  /* 0x000000059c9c7220 */ /* 0x000fe40000410000 */
[----:B---3--:R-:W-:-:S02]  /*16600*/  FMUL.FTZ R138, R138, R6 ;  /* 0x000000068a8a7220 */ /* 0x008fc40000410000 */
        /* <DEDUP_REMOVED lines=15> */
[----:B------:R-:W-:Y:S02]  /*16700*/  FFMA.FTZ R117, R57, R6, R9 ;  /* 0x0000000639757223 */ /* 0x000fe40000010009 */
[----:B------:R-:W-:Y:S02]  /*16710*/  FFMA.FTZ R6, R44, c[0x0][0x23c], -R3 ;  /* 0x00008f002c067a23 */ /* 0x000fe40000010803 */
[----:B------:R-:W-:-:S02]  /*16720*/  FMUL.FTZ R157, R157, R5 ;  /* 0x000000059d9d7220 */ /* 0x000fc40000410000 */
[----:B------:R3:W-:Y:S01]  /*16730*/  MUFU.EX2 R227, R6 ;  /* 0x0000000600e37308 */ /* 0x0007e20000000800 */
[-C--:B------:R-:W-:Y:S02]  /*16740*/  FMUL.FTZ R160, R160, R5.reuse ;  /* 0x00000005a0a07220 */ /* 0x080fe40000410000 */
[-C--:B------:R-:W-:Y:S02]  /*16750*/  FMUL.FTZ R161, R161, R5.reuse ;  /* 0x00000005a1a17220 */ /* 0x080fe40000410000 */
[-C--:B------:R-:W-:Y:S02]  /*16760*/  FMUL.FTZ R172, R172, R5.reuse ;  /* 0x00000005acac7220 */ /* 0x080fe40000410000 */
[-C--:B------:R-:W-:Y:S02]  /*16770*/  FMUL.FTZ R173, R173, R5.reuse ;  /* 0x00000005adad7220 */ /* 0x080fe40000410000 */
[-C--:B------:R-:W-:Y:S02]  /*16780*/  FMUL.FTZ R176, R176, R5.reuse ;  /* 0x00000005b0b07220 */ /* 0x080fe40000410000 */
[----:B------:R-:W-:-:S02]  /*16790*/  FMUL.FTZ R177, R177, R5 ;  /* 0x00000005b1b17220 */ /* 0x000fc40000410000 */
[-C--:B------:R-:W-:Y:S02]  /*167a0*/  FMUL.FTZ R188, R188, R5.reuse ;  /* 0x00000005bcbc7220 */ /* 0x080fe40000410000 */
[-C--:B------:R-:W-:Y:S01]  /*167b0*/  FMUL.FTZ R189, R189, R5.reuse ;  /* 0x00000005bdbd7220 */ /* 0x080fe20000410000 */
[----:B---3--:R-:W-:Y:S01]  /*167c0*/  FSEL R6, R202, RZ, P1 ;  /* 0x000000ffca067208 */ /* 0x008fe20000800000 */
[-C--:B------:R-:W-:Y:S02]  /*167d0*/  FMUL.FTZ R196, R196, R5.reuse ;  /* 0x00000005c4c47220 */ /* 0x080fe40000410000 */
[----:B------:R-:W-:Y:S02]  /*167e0*/  FMUL.FTZ R197, R197, R5 ;  /* 0x00000005c5c57220 */ /* 0x000fe40000410000 */
[----:B------:R-:W-:Y:S02]  /*167f0*/  FFMA.FTZ R5, R47, c[0x0][0x23c], -R2 ;  /* 0x00008f002f057a23 */ /* 0x000fe40000010802 */
[----:B------:R-:W-:-:S02]  /*16800*/  FADD.FTZ R6, R72, -R6 ;  /* 0x8000000648067221 */ /* 0x000fc40000010000 */
[----:B------:R3:W-:Y:S02]  /*16810*/  MUFU.EX2 R73, R5 ;  /* 0x0000000500497308 */ /* 0x0007e40000000800 */
[----:B------:R-:W-:Y:S02]  /*16820*/  FMUL.FTZ R6, R6, c[0x0][0x23c] ;  /* 0x00008f0006067a20 */ /* 0x000fe40000410000 */
[----:B---3--:R-:W-:-:S04]  /*16830*/  FFMA.FTZ R5, R45, c[0x0][0x23c], -R2 ;  /* 0x00008f002d057a23 */ /* 0x008fc80000010802 */
[----:B------:R-:W-:Y:S08]  /*16840*/  MUFU.EX2 R225, R5 ;  /* 0x0000000500e17308 */ /* 0x000ff00000000800 */
[----:B------:R3:W-:Y:S01]  /*16850*/  MUFU.EX2 R5, R6 ;  /* 0x0000000600057308 */ /* 0x0007e20000000800 */
[----:B------:R-:W-:Y:S02]  /*16860*/  FFMA.FTZ R7, R77, c[0x0][0x23c], -R2 ;  /* 0x00008f004d077a23 */ /* 0x000fe40000010802 */
[----:B---3--:R-:W-:-:S05]  /*16870*/  FFMA.FTZ R6, R78, c[0x0][0x23c], -R0 ;  /* 0x00008f004e067a23 */ /* 0x008fca0000010800 */
[----:B------:R3:W-:Y:S08]  /*16880*/  MUFU.EX2 R71, R6 ;  /* 0x0000000600477308 */ /* 0x0007f00000000800 */
[----:B------:R-:W4:Y:S01]  /*16890*/  MUFU.EX2 R70, R7 ;  /* 0x0000000700467308 */ /* 0x000f220000000800 */
[----:B---3--:R-:W-:-:S07]  /*168a0*/  FFMA.FTZ R6, R76, c[0x0][0x23c], -R0 ;  /* 0x00008f004c067a23 */ /* 0x008fce0000010800 */
[----:B------:R3:W-:Y:S02]  /*168b0*/  MUFU.EX2 R226, R6 ;  /* 0x0000000600e27308 */ /* 0x0007e40000000800 */
[----:B---3--:R-:W-:-:S06]  /*168c0*/  FFMA.FTZ R6, R46, c[0x0][0x23c], -R0 ;  /* 0x00008f002e067a23 */ /* 0x008fcc0000010800 */
[----:B------:R-:W3:Y:S01]  /*168d0*/  MUFU.EX2 R223, R6 ;  /* 0x0000000600df7308 */ /* 0x000ee20000000800 */
[----:B------:R-:W-:Y:S01]  /*168e0*/  MOV R186, R14 ;  /* 0x0000000e00ba7202 */ /* 0x000fe20000000f00 */
[----:B------:R-:W-:Y:S01]  /*168f0*/  IMAD.MOV.U32 R187, RZ, RZ, R11 ;  /* 0x000000ffffbb7224 */ /* 0x000fe200078e000b */
[----:B----4-:R-:W-:Y:S01]  /*16900*/  F2FP.PACK_AB R8, R70, R10 ;  /* 0x0000000a4608723e */ /* 0x010fe200000000ff */
[-C--:B------:R-:W-:Y:S01]  /*16910*/  FMUL.FTZ R142, R142, R5.reuse ;  /* 0x000000058e8e7220 */ /* 0x080fe20000410000 */
[----:B------:R-:W-:Y:S01]  /*16920*/  F2FP.PACK_AB R12, R243, R12 ;  /* 0x0000000cf30c723e */ /* 0x000fe200000000ff */
[----:B------:R-:W-:Y:S01]  /*16930*/  FMUL.FTZ R143, R143, R5 ;  /* 0x000000058f8f7220 */ /* 0x000fe20000410000 */
[----:B------:R-:W-:Y:S01]  /*16940*/  F2FP.PACK_AB R14, R230, R233 ;  /* 0x000000e9e60e723e */ /* 0x000fe200000000ff */
[----:B------:R-:W-:Y:S01]  /*16950*/  FMUL.FTZ R146, R146, R5 ;  /* 0x0000000592927220 */ /* 0x000fe20000410000 */
[----:B------:R-:W-:Y:S01]  /*16960*/  F2FP.PACK_AB R15, R227, R231 ;  /* 0x000000e7e30f723e */ /* 0x000fe200000000ff */
[----:B------:R-:W-:Y:S01]  /*16970*/  FMUL.FTZ R147, R147, R5 ;  /* 0x0000000593937220 */ /* 0x000fe20000410000 */
[----:B------:R-:W-:-:S02]  /*16980*/  F2FP.PACK_AB R9, R71, R9 ;  /* 0x000000094709723e */ /* 0x000fc400000000ff */
[----:B------:R-:W-:Y:S02]  /*16990*/  F2FP.PACK_AB R10, R225, R73 ;  /* 0x00000049e10a723e */ /* 0x000fe400000000ff */
[----:B---3--:R-:W-:Y:S01]  /*169a0*/  F2FP.PACK_AB R11, R223, R226 ;  /* 0x000000e2df0b723e */ /* 0x008fe200000000ff */
[----:B------:R-:W-:Y:S01]  /*169b0*/  IMAD.MOV.U32 R180, RZ, RZ, R54 ;  /* 0x000000ffffb47224 */ /* 0x000fe200078e0036 */
[----:B------:R-:W-:Y:S02]  /*169c0*/  MOV R168, R55 ;  /* 0x0000003700a87202 */ /* 0x000fe40000000f00 */
[----:B------:R-:W-:Y:S02]  /*169d0*/  MOV R184, R53 ;  /* 0x0000003500b87202 */ /* 0x000fe40000000f00 */
[----:B------:R-:W-:Y:S02]  /*169e0*/  MOV R193, R52 ;  /* 0x0000003400c17202 */ /* 0x000fe40000000f00 */
[----:B-1----:R-:W-:Y:S01]  /*169f0*/  HMMA.16816.F32 R52, R8, R18, R148 ;  /* 0x000000120834723c */ /* 0x002fe20000001894 */
[----:B------:R-:W-:-:S02]  /*16a00*/  FMUL.FTZ R158, R158, R5 ;  /* 0x000000059e9e7220 */ /* 0x000fc40000410000 */
[-C--:B------:R-:W-:Y:S02]  /*16a10*/  FMUL.FTZ R159, R159, R5.reuse ;  /* 0x000000059f9f7220 */ /* 0x080fe40000410000 */
[-C--:B------:R-:W-:Y:S02]  /*16a20*/  FMUL.FTZ R162, R162, R5.reuse ;  /* 0x00000005a2a27220 */ /* 0x080fe40000410000 */
[----:B------:R-:W-:Y:S01]  /*16a30*/  FMUL.FTZ R163, R163, R5 ;  /* 0x00000005a3a37220 */ /* 0x000fe20000410000 */
[----:B------:R-:W-:Y:S01]  /*16a40*/  MOV R170, R51 ;  /* 0x0000003300aa7202 */ /* 0x000fe20000000f00 */
[----:B------:R-:W-:Y:S01]  /*16a50*/  IMAD.MOV.U32 R181, RZ, RZ, R49 ;  /* 0x000000ffffb57224 */ /* 0x000fe200078e0031 */
[----:B------:R-:W-:Y:S02]  /*16a60*/  MOV R171, R50 ;  /* 0x0000003200ab7202 */ /* 0x000fe40000000f00 */
[----:B------:R-:W-:Y:S02]  /*16a70*/  MOV R183, R48 ;  /* 0x0000003000b77202 */ /* 0x000fe40000000f00 */
[----:B------:R-:W-:Y:S01]  /*16a80*/  MOV R194, R79 ;  /* 0x0000004f00c27202 */ /* 0x000fe20000000f00 */
[----:B------:R-:W-:-:S02]  /*16a90*/  FMUL.FTZ R174, R174, R5 ;  /* 0x00000005aeae7220 */ /* 0x000fc40000410000 */
[-C--:B------:R-:W-:Y:S02]  /*16aa0*/  FMUL.FTZ R175, R175, R5.reuse ;  /* 0x00000005afaf7220 */ /* 0x080fe40000410000 */
[-C--:B------:R-:W-:Y:S02]  /*16ab0*/  FMUL.FTZ R178, R178, R5.reuse ;  /* 0x00000005b2b27220 */ /* 0x080fe40000410000 */
[-C--:B------:R-:W-:Y:S02]  /*16ac0*/  FMUL.FTZ R179, R179, R5.reuse ;  /* 0x00000005b3b37220 */ /* 0x080fe40000410000 */
[----:B--2---:R-:W-:Y:S01]  /*16ad0*/  FFMA.FTZ R20, R56, R5, R13 ;  /* 0x0000000538147223 */ /* 0x004fe2000001000d */
[----:B------:R-:W-:Y:S01]  /*16ae0*/  F2FP.PACK_AB R13, R242, R13 ;  /* 0x0000000df20d723e */ /* 0x000fe200000000ff */
[-C--:B------:R-:W-:Y:S08]  /*16af0*/  HMMA.16816.F32 R56, R8, R16.reuse, R136 ;  /* 0x000000100838723c */ /* 0x080ff00000001888 */
[C---:B------:R-:W-:Y:S08]  /*16b00*/  HMMA.16816.F32 R140, R12.reuse, R16, R140 ;  /* 0x000000100c8c723c */ /* 0x040ff0000000188c */
[C---:B------:R-:W-:Y:S01]  /*16b10*/  HMMA.16816.F32 R144, R12.reuse, R18, R144 ;  /* 0x000000120c90723c */ /* 0x040fe20000001890 */
[----:B------:R-:W1:Y:S07]  /*16b20*/  LDSM.16.MT88.4 R16, [R216+0x8000] ;  /* 0x00800000d810783b */ /* 0x000e6e0000004200 */
[-C--:B-1----:R-:W-:Y:S08]  /*16b30*/  HMMA.16816.F32 R76, R12, R16.reuse, R156 ;  /* 0x000000100c4c723c */ /* 0x082ff0000000189c */
[C---:B------:R-:W-:Y:S08]  /*16b40*/  HMMA.16816.F32 R48, R8.reuse, R16, R152 ;  /* 0x000000100830723c */ /* 0x040ff00000001898 */
[-C--:B------:R-:W-:Y:S08]  /*16b50*/  HMMA.16816.F32 R44, R8, R18.reuse, R164 ;  /* 0x00000012082c723c */ /* 0x080ff000000018a4 */
[----:B------:R-:W-:Y:S01]  /*16b60*/  HMMA.16816.F32 R88, R12, R18, R160 ;  /* 0x000000120c58723c */ /* 0x000fe200000018a0 */
[----:B------:R-:W1:Y:S01]  /*16b70*/  LDSM.16.MT88.4 R16, [R214+0x8000] ;  /* 0x00800000d610783b */ /* 0x000e620000004200 */
[----:B------:R-:W-:Y:S01]  /*16b80*/  MOV R169, R95 ;  /* 0x0000005f00a97202 */ /* 0x000fe20000000f00 */
[----:B------:R-:W-:Y:S01]  /*16b90*/  IMAD.MOV.U32 R192, RZ, RZ, R93 ;  /* 0x000000ffffc07224 */ /* 0x000fe200078e005d */
[----:B------:R-:W-:-:S02]  /*16ba0*/  MOV R185, R94 ;  /* 0x0000005e00b97202 */ /* 0x000fc40000000f00 */
[----:B------:R-:W-:Y:S01]  /*16bb0*/  MOV R182, R92 ;  /* 0x0000005c00b67202 */ /* 0x000fe20000000f00 */
[-C--:B------:R-:W-:Y:S01]  /*16bc0*/  FMUL.FTZ R190, R190, R5.reuse ;  /* 0x00000005bebe7220 */ /* 0x080fe20000410000 */
[-C--:B-1----:R-:W-:Y:S08]  /*16bd0*/  HMMA.16816.F32 R92, R12, R16.reuse, R172 ;  /* 0x000000100c5c723c */ /* 0x082ff000000018ac */
[C---:B------:R-:W-:Y:S08]  /*16be0*/  HMMA.16816.F32 R40, R8.reuse, R16, R40 ;  /* 0x000000100828723c */ /* 0x040ff00000001828 */
[-C--:B------:R-:W-:Y:S08]  /*16bf0*/  HMMA.16816.F32 R36, R8, R18.reuse, R36 ;  /* 0x000000120824723c */ /* 0x080ff00000001824 */
[----:B------:R-:W-:Y:S01]  /*16c00*/  HMMA.16816.F32 R176, R12, R18, R176 ;  /* 0x000000120cb0723c */ /* 0x000fe200000018b0 */
[----:B------:R-:W1:Y:S01]  /*16c10*/  LDSM.16.MT88.4 R16, [R215+0x8000] ;  /* 0x00800000d710783b */ /* 0x000e620000004200 */
[----:B------:R-:W-:-:S02]  /*16c20*/  FMUL.FTZ R191, R191, R5 ;  /* 0x00000005bfbf7220 */ /* 0x000fc40000410000 */
[-C--:B------:R-:W-:Y:S02]  /*16c30*/  FMUL.FTZ R198, R198, R5.reuse ;  /* 0x00000005c6c67220 */ /* 0x080fe40000410000 */
[----:B------:R-:W-:Y:S02]  /*16c40*/  FMUL.FTZ R199, R199, R5 ;  /* 0x00000005c7c77220 */ /* 0x000fe40000410000 */
        /* <DEDUP_REMOVED lines=16> */
[C---:B-1----:R-:W-:Y:S08]  /*16d50*/  HMMA.16816.F32 R188, R12.reuse, R16, R188 ;  /* 0x000000100cbc723c */ /* 0x042ff000000018bc */
[----:B------:R-:W-:Y:S01]  /*16d60*/  HMMA.16816.F32 R196, R12, R18, R196 ;  /* 0x000000120cc4723c */ /* 0x000fe200000018c4 */
[----:B------:R-:W1:Y:S01]  /*16d70*/  MUFU.EX2 R12, R6 ;  /* 0x00000006000c7308 */ /* 0x000e620000000800 */
[----:B------:R-:W-:Y:S01]  /*16d80*/  MOV R185, R184 ;  /* 0x000000b800b97202 */ /* 0x000fe20000000f00 */
[--C-:B------:R-:W-:Y:S01]  /*16d90*/  FFMA.FTZ R107, R107, c[0x0][0x23c], -R4.reuse ;  /* 0x00008f006b6b7a23 */ /* 0x100fe20000010804 */
[----:B------:R-:W-:Y:S01]  /*16da0*/  MOV R186, R222 ;  /* 0x000000de00ba7202 */ /* 0x000fe20000000f00 */
[----:B------:R-:W-:-:S03]  /*16db0*/  FFMA.FTZ R106, R106, c[0x0][0x23c], -R4 ;  /* 0x00008f006a6a7a23 */ /* 0x000fc60000010804 */
[----:B------:R-:W-:Y:S01]  /*16dc0*/  HMMA.16816.F32 R60, R8, R16, R60 ;  /* 0x00000010083c723c */ /* 0x000fe2000000183c */
[--C-:B------:R-:W-:Y:S01]  /*16dd0*/  FFMA.FTZ R105, R105, c[0x0][0x23c], -R4.reuse ;  /* 0x00008f0069697a23 */ /* 0x100fe20000010804 */
[----:B------:R-:W-:Y:S01]  /*16de0*/  MUFU.EX2 R72, R5 ;  /* 0x0000000500487308 */ /* 0x000fe20000000800 */
[--C-:B------:R-:W-:Y:S02]  /*16df0*/  FFMA.FTZ R104, R104, c[0x0][0x23c], -R4.reuse ;  /* 0x00008f0068687a23 */ /* 0x100fe40000010804 */
[----:B------:R-:W-:-:S03]  /*16e00*/  FFMA.FTZ R135, R135, c[0x0][0x23c], -R4 ;  /* 0x00008f0087877a23 */ /* 0x000fc60000010804 */
[----:B------:R-:W-:Y:S01]  /*16e10*/  HMMA.16816.F32 R32, R8, R18, R32 ;  /* 0x000000120820723c */ /* 0x000fe20000001820 */
[----:B-1----:R-:W-:Y:S01]  /*16e20*/  MOV R130, R12 ;  /* 0x0000000c00827202 */ /* 0x002fe20000000f00 */
[----:B------:R1:W-:Y:S01]  /*16e30*/  MUFU.EX2 R11, R7 ;  /* 0x00000007000b7308 */ /* 0x0003e20000000800 */
[----:B------:R-:W2:Y:S01]  /*16e40*/  LDSM.16.MT88.4 R12, [R213+0x8800] ;  /* 0x00880000d50c783b */ /* 0x000ea20000004200 */
[----:B------:R-:W-:-:S03]  /*16e50*/  FFMA.FTZ R134, R134, c[0x0][0x23c], -R4 ;  /* 0x00008f0086867a23 */ /* 0x000fc60000010804 */
        /* <DEDUP_REMOVED lines=18> */
[--C-:B-1----:R-:W-:Y:S01]  /*16f80*/  FFMA.FTZ R7, R136, c[0x0][0x23c], -R3.reuse ;  /* 0x00008f0088077a23 */ /* 0x102fe20000010803 */
        /* <DEDUP_REMOVED lines=16> */
[----:B------:R1:W3:Y:S01]  /*17090*/  MUFU.EX2 R10, R6 ;  /* 0x00000006000a7308 */ /* 0x0002e20000000800 */
[----:B------:R-:W-:-:S02]  /*170a0*/  IMAD.MOV.U32 R171, RZ, RZ, R217 ;  /* 0x000000ffffab7224 */ /* 0x000fc400078e00d9 */
        /* <DEDUP_REMOVED lines=8> */
[----:B------:R4:W-:Y:S01]  /*17130*/  MUFU.EX2 R127, R5 ;  /* 0x00000005007f7308 */ /* 0x0009e20000000800 */
        /* <DEDUP_REMOVED lines=11> */
[--C-:B-1----:R-:W-:Y:S02]  /*171f0*/  FFMA.FTZ R6, R136, c[0x0][0x23c], -R2.reuse ;  /* 0x00008f0088067a23 */ /* 0x102fe40000010802 */
[--C-:B------:R-:W-:Y:S01]  /*17200*/  FFMA.FTZ R29, R139, c[0x0][0x23c], -R2.reuse ;  /* 0x00008f008b1d7a23 */ /* 0x100fe20000010802 */
[----:B------:R-:W-:Y:S01]  /*17210*/  MOV R139, R194 ;  /* 0x000000c2008b7202 */ /* 0x000fe20000000f00 */
[--C-:B----4-:R-:W-:Y:S02]  /*17220*/  FFMA.FTZ R5, R149, c[0x0][0x23c], -R2.reuse ;  /* 0x00008f0095057a23 */ /* 0x110fe40000010802 */
[--C-:B------:R-:W-:Y:S02]  /*17230*/  FFMA.FTZ R4, R150, c[0x0][0x23c], -R2.reuse ;  /* 0x00008f0096047a23 */ /* 0x100fe40000010802 */
[----:B------:R-:W-:Y:S02]  /*17240*/  FFMA.FTZ R3, R151, c[0x0][0x23c], -R2 ;  /* 0x00008f0097037a23 */ /* 0x000fe40000010802 */
[----:B------:R-:W-:-:S02]  /*17250*/  IMAD.MOV.U32 R151, RZ, RZ, R195 ;  /* 0x000000ffff977224 */ /* 0x000fc400078e00c3 */
[--C-:B------:R-:W-:Y:S01]  /*17260*/  FFMA.FTZ R27, R192, c[0x0][0x23c], -R2.reuse ;  /* 0x00008f00c01b7a23 */ /* 0x100fe20000010802 */
[----:B------:R-:W-:Y:S01]  /*17270*/  MOV R192, R185 ;  /* 0x000000b900c07202 */ /* 0x000fe20000000f00 */
[--C-:B------:R-:W-:Y:S01]  /*17280*/  FFMA.FTZ R30, R137, c[0x0][0x23c], -R2.reuse ;  /* 0x00008f00891e7a23 */ /* 0x100fe20000010802 */
[----:B------:R-:W-:Y:S01]  /*17290*/  MUFU.EX2 R9, R7 ;  /* 0x0000000700097308 */ /* 0x000fe20000000800 */
[--C-:B------:R-:W-:Y:S01]  /*172a0*/  FFMA.FTZ R28, R170, c[0x0][0x23c], -R2.reuse ;  /* 0x00008f00aa1c7a23 */ /* 0x100fe20000010802 */
[----:B------:R-:W-:Y:S01]  /*172b0*/  MOV R185, R224 ;  /* 0x000000e000b97202 */ /* 0x000fe20000000f00 */
[--C-:B------:R-:W-:Y:S02]  /*172c0*/  FFMA.FTZ R109, R169, c[0x0][0x23c], -R2.reuse ;  /* 0x00008f00a96d7a23 */ /* 0x100fe40000010802 */
[--C-:B------:R-:W-:Y:S02]  /*172d0*/  FFMA.FTZ R113, R252, c[0x0][0x23c], -R2.reuse ;  /* 0x00008f00fc717a23 */ /* 0x100fe40000010802 */
[--C-:B------:R-:W-:Y:S01]  /*172e0*/  FFMA.FTZ R111, R232, c[0x0][0x23c], -R2.reuse ;  /* 0x00008f00e86f7a23 */ /* 0x100fe20000010802 */
[----:B------:R1:W-:Y:S01]  /*172f0*/  MUFU.EX2 R195, R5 ;  /* 0x0000000500c37308 */ /* 0x0003e20000000800 */
[----:B------:R-:W-:-:S02]  /*17300*/  FFMA.FTZ R137, R208, c[0x0][0x23c], -R2 ;  /* 0x00008f00d0897a23 */ /* 0x000fc40000010802 */
[--C-:B------:R-:W-:Y:S02]  /*17310*/  FFMA.FTZ R112, R247, c[0x0][0x23c], -R2.reuse ;  /* 0x00008f00f7707a23 */ /* 0x100fe40000010802 */
[--C-:B------:R-:W-:Y:S02]  /*17320*/  FFMA.FTZ R136, R204, c[0x0][0x23c], -R2.reuse ;  /* 0x00008f00cc887a23 */ /* 0x100fe40000010802 */
[--C-:B------:R-:W-:Y:S01]  /*17330*/  FFMA.FTZ R148, R131, c[0x0][0x23c], -R2.reuse ;  /* 0x00008f0083947a23 */ /* 0x100fe20000010802 */
[----:B------:R4:W-:Y:S01]  /*17340*/  MUFU.EX2 R194, R4 ;  /* 0x0000000400c27308 */ /* 0x0009e20000000800 */
        /* <DEDUP_REMOVED lines=14> */
[----:B------:R-:W2:Y:S01]  /*17430*/  MUFU.EX2 R6, R6 ;  /* 0x0000000600067308 */ /* 0x000ea20000000800 */
[----:B------:R-:W-:Y:S02]  /*17440*/  FFMA.FTZ R224, R25, c[0x0][0x23c], -R2 ;  /* 0x00008f0019e07a23 */ /* 0x000fe40000010802 */
[--C-:B------:R-:W-:Y:S02]  /*17450*/  FFMA.FTZ R2, R151, c[0x0][0x23c], -R0.reuse ;  /* 0x00008f0097027a23 */ /* 0x100fe40000010800 */
[----:B-1----:R-:W-:-:S02]  /*17460*/  FFMA.FTZ R5, R139, c[0x0][0x23c], -R0 ;  /* 0x00008f008b057a23 */ /* 0x002fc40000010800 */
[--C-:B----4-:R-:W-:Y:S02]  /*17470*/  FFMA.FTZ R4, R171, c[0x0][0x23c], -R0.reuse ;  /* 0x00008f00ab047a23 */ /* 0x110fe40000010800 */
[--C-:B------:R-:W-:Y:S02]  /*17480*/  FFMA.FTZ R3, R193, c[0x0][0x23c], -R0.reuse ;  /* 0x00008f00c1037a23 */ /* 0x100fe40000010800 */
[--C-:B------:R-:W-:Y:S01]  /*17490*/  FFMA.FTZ R173, R116, c[0x0][0x23c], -R0.reuse ;  /* 0x00008f0074ad7a23 */ /* 0x100fe20000010800 */
[----:B------:R-:W-:Y:S01]  /*174a0*/  MUFU.EX2 R193, R2 ;  /* 0x0000000200c17308 */ /* 0x000fe20000000800 */
[--C-:B------:R-:W-:Y:S02]  /*174b0*/  FFMA.FTZ R139, R211, c[0x0][0x23c], -R0.reuse ;  /* 0x00008f00d38b7a23 */ /* 0x100fe40000010800 */
[----:B------:R-:W-:Y:S02]  /*174c0*/  FFMA.FTZ R151, R206, c[0x0][0x23c], -R0 ;  /* 0x00008f00ce977a23 */ /* 0x000fe40000010800 */
[----:B------:R-:W-:-:S03]  /*174d0*/  FADD.FTZ R116, R243, R21 ;  /* 0x00000015f3747221 */ /* 0x000fc60000010000 */
[----:B------:R-:W1:Y:S08]  /*174e0*/  MUFU.EX2 R211, R5 ;  /* 0x0000000500d37308 */ /* 0x000e700000000800 */
[----:B------:R4:W-:Y:S08]  /*174f0*/  MUFU.EX2 R206, R4 ;  /* 0x0000000400ce7308 */ /* 0x0009f00000000800 */
[----:B------:R-:W1:Y:S01]  /*17500*/  MUFU.EX2 R243, R3 ;  /* 0x0000000300f37308 */ /* 0x000e620000000800 */
[----:B------:R-:W-:Y:S01]  /*17510*/  FFMA.FTZ R164, R119, c[0x0][0x23c], -R0 ;  /* 0x00008f0077a47a23 */ /* 0x000fe20000010800 */
[----:B---3--:R-:W-:Y:S01]  /*17520*/  MOV R131, R10 ;  /* 0x0000000a00837202 */ /* 0x008fe20000000f00 */
[----:B------:R-:W-:-:S02]  /*17530*/  IMAD.MOV.U32 R126, RZ, RZ, R11 ;  /* 0x000000ffff7e7224 */ /* 0x000fc400078e000b */
[--C-:B------:R-:W-:Y:S01]  /*17540*/  FFMA.FTZ R152, R129, c[0x0][0x23c], -R0.reuse ;  /* 0x00008f0081987a23 */ /* 0x100fe20000010800 */
[----:B--2---:R-:W-:Y:S01]  /*17550*/  MOV R129, R6 ;  /* 0x0000000600817202 */ /* 0x004fe20000000f00 */
[--C-:B------:R-:W-:Y:S01]  /*17560*/  FFMA.FTZ R154, R128, c[0x0][0x23c], -R0.reuse ;  /* 0x00008f00809a7a23 */ /* 0x100fe20000010800 */
[----:B------:R-:W-:Y:S01]  /*17570*/  MOV R128, R9 ;  /* 0x0000000900807202 */ /* 0x000fe20000000f00 */
[----:B------:R-:W-:Y:S01]  /*17580*/  FFMA.FTZ R157, R124, c[0x0][0x23c], -R0 ;  /* 0x00008f007c9d7a23 */ /* 0x000fe20000010800 */
[----:B------:R-:W-:Y:S01]  /*17590*/  MOV R124, R8 ;  /* 0x00000008007c7202 */ /* 0x000fe20000000f00 */
[----:B------:R-:W-:Y:S01]  /*175a0*/  IMAD.MOV.U32 R119, RZ, RZ, R7 ;  /* 0x000000ffff777224 */ /* 0x000fe200078e0007 */
[----:B------:R-:W-:Y:S02]  /*175b0*/  F2FP.PACK_AB R8, R130, R126 ;  /* 0x0000007e8208723e */ /* 0x000fe400000000ff */
[----:B------:R-:W-:Y:S02]  /*175c0*/  F2FP.PACK_AB R9, R127, R131 ;  /* 0x000000837f09723e */ /* 0x000fe400000000ff */
[----:B------:R-:W-:-:S02]  /*175d0*/  F2FP.PACK_AB R10, R124, R72 ;  /* 0x000000487c0a723e */ /* 0x000fc400000000ff */
[----:B------:R-:W-:Y:S02]  /*175e0*/  F2FP.PACK_AB R11, R128, R67 ;  /* 0x00000043800b723e */ /* 0x000fe400000000ff */
[----:B----4-:R-:W-:Y:S02]  /*175f0*/  F2FP.PACK_AB R4, R194, R195 ;  /* 0x000000c3c204723e */ /* 0x010fe400000000ff */
[----:B-1----:R-:W-:Y:S02]  /*17600*/  F2FP.PACK_AB R5, R211, R193 ;  /* 0x000000c1d305723e */ /* 0x002fe400000000ff */
[----:B------:R-:W-:Y:S02]  /*17610*/  F2FP.PACK_AB R6, R129, R119 ;  /* 0x000000778106723e */ /* 0x000fe400000000ff */
[----:B------:R-:W-:Y:S01]  /*17620*/  F2FP.PACK_AB R7, R243, R206 ;  /* 0x000000cef307723e */ /* 0x000fe200000000ff */
[--C-:B------:R-:W-:Y:S02]  /*17630*/  FFMA.FTZ R26, R192, c[0x0][0x23c], -R0.reuse ;  /* 0x00008f00c01a7a23 */ /* 0x100fe40000010800 */
[----:B------:R-:W-:-:S02]  /*17640*/  FFMA.FTZ R25, R185, c[0x0][0x23c], -R0 ;  /* 0x00008f00b9197a23 */ /* 0x000fc40000010800 */
[--C-:B------:R-:W-:Y:S02]  /*17650*/  FFMA.FTZ R114, R251, c[0x0][0x23c], -R0.reuse ;  /* 0x00008f00fb727a23 */ /* 0x100fe40000010800 */
[--C-:B------:R-:W-:Y:S02]  /*17660*/  FFMA.FTZ R115, R249, c[0x0][0x23c], -R0.reuse ;  /* 0x00008f00f9737a23 */ /* 0x100fe40000010800 */
[--C-:B------:R-:W-:Y:S01]  /*17670*/  FFMA.FTZ R171, R118, c[0x0][0x23c], -R0.reuse ;  /* 0x00008f0076ab7a23 */ /* 0x100fe20000010800 */
[----:B------:R-:W-:Y:S01]  /*17680*/  MOV R118, R16 ;  /* 0x0000001000767202 */ /* 0x000fe20000000f00 */
[--C-:B------:R-:W-:Y:S01]  /*17690*/  FFMA.FTZ R24, R228, c[0x0][0x23c], -R0.reuse ;  /* 0x00008f00e4187a23 */ /* 0x100fe20000010800 */
[----:B------:R-:W-:Y:S01]  /*176a0*/  HMMA.16816.F32 R140, R8, R12, R140 ;  /* 0x0000000c088c723c */ /* 0x000fe2000000188c */
[--C-:B------:R-:W-:Y:S01]  /*176b0*/  FFMA.FTZ R31, R229, c[0x0][0x23c], -R0.reuse ;  /* 0x00008f00e51f7a23 */ /* 0x100fe20000010800 */
[----:B------:R-:W1:Y:S01]  /*176c0*/  LDSM.16.MT88.4 R16, [R214+0x8800] ;  /* 0x00880000d610783b */ /* 0x000e620000004200 */
[----:B------:R-:W-:-:S02]  /*176d0*/  FFMA.FTZ R108, R240, c[0x0][0x23c], -R0 ;  /* 0x00008f00f06c7a23 */ /* 0x000fc40000010800 */
[--C-:B------:R-:W-:Y:S02]  /*176e0*/  FFMA.FTZ R110, R241, c[0x0][0x23c], -R0.reuse ;  /* 0x00008f00f16e7a23 */ /* 0x100fe40000010800 */
[--C-:B------:R-:W-:Y:S01]  /*176f0*/  FFMA.FTZ R149, R207, c[0x0][0x23c], -R0.reuse ;  /* 0x00008f00cf957a23 */ /* 0x100fe20000010800 */
[C---:B------:R-:W-:Y:S01]  /*17700*/  HMMA.16816.F32 R56, R4.reuse, R12, R56 ;  /* 0x0000000c0438723c */ /* 0x040fe20000001838 */
[--C-:B------:R-:W-:Y:S02]  /*17710*/  FFMA.FTZ R163, R120, c[0x0][0x23c], -R0.reuse ;  /* 0x00008f0078a37a23 */ /* 0x100fe40000010800 */
[--C-:B------:R-:W-:Y:S02]  /*17720*/  FFMA.FTZ R185, R87, c[0x0][0x23c], -R0.reuse ;  /* 0x00008f0057b97a23 */ /* 0x100fe40000010800 */
[--C-:B------:R-:W-:Y:S02]  /*17730*/  FFMA.FTZ R192, R84, c[0x0][0x23c], -R0.reuse ;  /* 0x00008f0054c07a23 */ /* 0x100fe40000010800 */
[--C-:B------:R-:W-:Y:S01]  /*17740*/  FFMA.FTZ R205, R75, c[0x0][0x23c], -R0.reuse ;  /* 0x00008f004bcd7a23 */ /* 0x100fe20000010800 */
[----:B------:R-:W-:Y:S01]  /*17750*/  HMMA.16816.F32 R52, R4, R14, R52 ;  /* 0x0000000e0434723c */ /* 0x000fe20000001834 */
[----:B------:R-:W-:-:S02]  /*17760*/  FFMA.FTZ R210, R68, c[0x0][0x23c], -R0 ;  /* 0x00008f0044d27a23 */ /* 0x000fc40000010800 */
[--C-:B------:R-:W-:Y:S02]  /*17770*/  FFMA.FTZ R249, R65, c[0x0][0x23c], -R0.reuse ;  /* 0x00008f0041f97a23 */ /* 0x100fe40000010800 */
[----:B------:R-:W-:Y:S02]  /*17780*/  FFMA.FTZ R251, R64, c[0x0][0x23c], -R0 ;  /* 0x00008f0040fb7a23 */ /* 0x000fe40000010800 */
[----:B------:R-:W-:Y:S01]  /*17790*/  FADD.FTZ R2, R242, R20 ;  /* 0x00000014f2027221 */ /* 0x000fe20000010000 */
[----:B------:R-:W-:Y:S01]  /*177a0*/  HMMA.16816.F32 R144, R8, R14, R144 ;  /* 0x0000000e0890723c */ /* 0x000fe20000001890 */
[----:B------:R-:W-:Y:S01]  /*177b0*/  FADD.FTZ R0, R70, R22 ;  /* 0x0000001646007221 */ /* 0x000fe20000010000 */
[----:B------:R-:W-:Y:S04]  /*177c0*/  LDSM.16.MT88.4 R12, [R215+0x8800] ;  /* 0x00880000d70c783b */ /* 0x000fe80000004200 */
[----:B------:R-:W2:Y:S02]  /*177d0*/  LDSM.16.MT88.4 R20, [R216+0x8800] ;  /* 0x00880000d814783b */ /* 0x000ea40000004200 */
[C---:B-1----:R-:W-:Y:S08]  /*177e0*/  HMMA.16816.F32 R40, R4.reuse, R16, R40 ;  /* 0x000000100428723c */ /* 0x042ff00000001828 */
[----:B------:R-:W-:Y:S08]  /*177f0*/  HMMA.16816.F32 R36, R4, R18, R36 ;  /* 0x000000120424723c */ /* 0x000ff00000001824 */
[C---:B------:R-:W-:Y:S08]  /*17800*/  HMMA.16816.F32 R92, R8.reuse, R16, R92 ;  /* 0x00000010085c723c */ /* 0x040ff0000000185c */
[----:B------:R-:W-:Y:S01]  /*17810*/  HMMA.16816.F32 R176, R8, R18, R176 ;  /* 0x0000001208b0723c */ /* 0x000fe200000018b0 */
[----:B------:R-:W1:Y:S07]  /*17820*/  LDSM.16.MT88.4 R16, [R216+0x9000] ;  /* 0x00900000d810783b */ /* 0x000e6e0000004200 */
[C---:B--2---:R-:W-:Y:S08]  /*17830*/  HMMA.16816.F32 R48, R4.reuse, R20, R48 ;  /* 0x000000140430723c */ /* 0x044ff00000001830 */
[C---:B------:R-:W-:Y:S08]  /*17840*/  HMMA.16816.F32 R44, R4.reuse, R22, R44 ;  /* 0x00000016042c723c */ /* 0x040ff0000000182c */
[C---:B------:R-:W-:Y:S08]  /*17850*/  HMMA.16816.F32 R60, R4.reuse, R12, R60 ;  /* 0x0000000c043c723c */ /* 0x040ff0000000183c */
[----:B------:R-:W-:Y:S08]  /*17860*/  HMMA.16816.F32 R32, R4, R14, R32 ;  /* 0x0000000e0420723c */ /* 0x000ff00000001820 */
[C---:B------:R-:W-:Y:S08]  /*17870*/  HMMA.16816.F32 R76, R8.reuse, R20, R76 ;  /* 0x00000014084c723c */ /* 0x040ff0000000184c */
[C---:B------:R-:W-:Y:S01]  /*17880*/  HMMA.16816.F32 R88, R8.reuse, R22, R88 ;  /* 0x000000160858723c */ /* 0x040fe20000001858 */
[----:B------:R-:W2:Y:S07]  /*17890*/  LDSM.16.MT88.4 R20, [R213+0x9000] ;  /* 0x00900000d514783b */ /* 0x000eae0000004200 */
[C---:B------:R-:W-:Y:S08]  /*178a0*/  HMMA.16816.F32 R188, R8.reuse, R12, R188 ;  /* 0x0000000c08bc723c */ /* 0x040ff000000018bc */
[----:B------:R-:W-:Y:S01]  /*178b0*/  HMMA.16816.F32 R196, R8, R14, R196 ;  /* 0x0000000e08c4723c */ /* 0x000fe200000018c4 */
[----:B------:R-:W3:Y:S04]  /*178c0*/  LDSM.16.MT88.4 R12, [R214+0x9000] ;  /* 0x00900000d60c783b */ /* 0x000ee80000004200 */
[----:B------:R-:W4:Y:S01]  /*178d0*/  LDSM.16.MT88.4 R8, [R215+0x9000] ;  /* 0x00900000d708783b */ /* 0x000f220000004200 */
[----:B------:R1:W-:Y:S01]  /*178e0*/  MUFU.EX2 R229, R28 ;  /* 0x0000001c00e57308 */ /* 0x0003e20000000800 */
[----:B------:R-:W-:-:S02]  /*178f0*/  MOV R125, R223 ;  /* 0x000000df007d7202 */ /* 0x000fc40000000f00 */
[----:B------:R-:W-:-:S05]  /*17900*/  MOV R3, R233 ;  /* 0x000000e900037202 */ /* 0x000fca0000000f00 */
[----:B------:R-:W-:Y:S01]  /*17910*/  MUFU.EX2 R242, R30 ;  /* 0x0000001e00f27308 */ /* 0x000fe20000000800 */
[----:B-1----:R-:W-:-:S07]  /*17920*/  MOV R28, R225 ;  /* 0x000000e1001c7202 */ /* 0x002fce0000000f00 */
[----:B------:R-:W1:Y:S08]  /*17930*/  MUFU.EX2 R240, R29 ;  /* 0x0000001d00f07308 */ /* 0x000e700000000800 */
[----:B------:R1:W-:Y:S08]  /*17940*/  MUFU.EX2 R225, R27 ;  /* 0x0000001b00e17308 */ /* 0x0003f00000000800 */
[----:B------:R1:W-:Y:S08]  /*17950*/  MUFU.EX2 R241, R26 ;  /* 0x0000001a00f17308 */ /* 0x0003f00000000800 */
[----:B------:R-:W1:Y:S08]  /*17960*/  MUFU.EX2 R233, R25 ;  /* 0x0000001900e97308 */ /* 0x000e700000000800 */
[----:B------:R2:W-:Y:S08]  /*17970*/  MUFU.EX2 R228, R24 ;  /* 0x0000001800e47308 */ /* 0x0005f00000000800 */
[----:B------:R-:W3:Y:S01]  /*17980*/  MUFU.EX2 R223, R31 ;  /* 0x0000001f00df7308 */ /* 0x000ee20000000800 */
[----:B-1----:R-:W-:Y:S01]  /*17990*/  IMAD.MOV.U32 R27, RZ, RZ, R227 ;  /* 0x000000ffff1b7224 */ /* 0x002fe200078e00e3 */
[----:B------:R-:W-:-:S02]  /*179a0*/  MOV R26, R230 ;  /* 0x000000e6001a7202 */ /* 0x000fc40000000f00 */
[----:B------:R-:W-:Y:S02]  /*179b0*/  MOV R120, R226 ;  /* 0x000000e200787202 */ /* 0x000fe40000000f00 */
[----:B--2---:R-:W-:Y:S02]  /*179c0*/  MOV R24, R231 ;  /* 0x000000e700187202 */ /* 0x004fe40000000f00 */
[----:B------:R-:W-:Y:S01]  /*179d0*/  MUFU.EX2 R209, R107 ;  /* 0x0000006b00d17308 */ /* 0x000fe20000000800 */
[----:B------:R-:W-:Y:S02]  /*179e0*/  F2FP.PACK_AB R4, R240, R242 ;  /* 0x000000f2f004723e */ /* 0x000fe400000000ff */
[----:B------:R-:W-:Y:S02]  /*179f0*/  F2FP.PACK_AB R5, R233, R241 ;  /* 0x000000f1e905723e */ /* 0x000fe400000000ff */
[----:B------:R-:W-:-:S03]  /*17a00*/  F2FP.PACK_AB R6, R225, R229 ;  /* 0x000000e5e106723e */ /* 0x000fc600000000ff */
[----:B------:R-:W-:Y:S01]  /*17a10*/  MUFU.EX2 R247, R106 ;  /* 0x0000006a00f77308 */ /* 0x000fe20000000800 */
[----:B---3--:R-:W-:-:S07]  /*17a20*/  F2FP.PACK_AB R7, R223, R228 ;  /* 0x000000e4df07723e */ /* 0x008fce00000000ff */
[----:B------:R-:W-:Y:S01]  /*17a30*/  MUFU.EX2 R231, R105 ;  /* 0x0000006900e77308 */ /* 0x000fe20000000800 */
[----:B------:R-:W-:-:S07]  /*17a40*/  MOV R31, R71 ;  /* 0x00000047001f7202 */ /* 0x000fce0000000f00 */
[----:B------:R-:W-:Y:S08]  /*17a50*/  MUFU.EX2 R227, R104 ;  /* 0x0000006800e37308 */ /* 0x000ff00000000800 */
[----:B------:R-:W-:Y:S08]  /*17a60*/  MUFU.EX2 R204, R103 ;  /* 0x0000006700cc7308 */ /* 0x000ff00000000800 */
[----:B------:R-:W1:Y:S08]  /*17a70*/  MUFU.EX2 R207, R102 ;  /* 0x0000006600cf7308 */ /* 0x000e700000000800 */
[----:B------:R-:W-:Y:S08]  /*17a80*/  MUFU.EX2 R230, R101 ;  /* 0x0000006500e67308 */ /* 0x000ff00000000800 */
[----:B------:R-:W2:Y:S01]  /*17a90*/  MUFU.EX2 R226, R100 ;  /* 0x0000006400e27308 */ /* 0x000ea20000000800 */
[----:B------:R-:W-:Y:S01]  /*17aa0*/  MOV R30, R67 ;  /* 0x00000043001e7202 */ /* 0x000fe20000000f00 */
[----:B------:R-:W-:Y:S01]  /*17ab0*/  IMAD.MOV.U32 R25, RZ, RZ, R73 ;  /* 0x000000ffff197224 */ /* 0x000fe200078e0049 */
[----:B------:R-:W-:Y:S01]  /*17ac0*/  MOV R29, R72 ;  /* 0x00000048001d7202 */ /* 0x000fe20000000f00 */
[C---:B------:R-:W-:Y:S08]  /*17ad0*/  HMMA.16816.F32 R80, R4.reuse, R16, R48 ;  /* 0x000000100450723c */ /* 0x040ff00000001830 */
[C---:B------:R-:W-:Y:S08]  /*17ae0*/  HMMA.16816.F32 R96, R4.reuse, R20, R56 ;  /* 0x000000140460723c */ /* 0x040ff00000001838 */
[C---:B------:R-:W-:Y:S08]  /*17af0*/  HMMA.16816.F32 R84, R4.reuse, R22, R52 ;  /* 0x000000160454723c */ /* 0x040ff00000001834 */
[C---:B------:R-:W-:Y:S08]  /*17b00*/  HMMA.16816.F32 R72, R4.reuse, R18, R44 ;  /* 0x000000120448723c */ /* 0x040ff0000000182c */
[C---:B------:R-:W-:Y:S08]  /*17b10*/  HMMA.16816.F32 R68, R4.reuse, R12, R40 ;  /* 0x0000000c0444723c */ /* 0x040ff00000001828 */
[C---:B------:R-:W-:Y:S08]  /*17b20*/  HMMA.16816.F32 R64, R4.reuse, R14, R36 ;  /* 0x0000000e0440723c */ /* 0x040ff00000001824 */
[C---:B----4-:R-:W-:Y:S08]  /*17b30*/  HMMA.16816.F32 R60, R4.reuse, R8, R60 ;  /* 0x00000008043c723c */ /* 0x050ff0000000183c */
[----:B------:R-:W-:Y:S07]  /*17b40*/  HMMA.16816.F32 R48, R4, R10, R32 ;  /* 0x0000000a0430723c */ /* 0x000fee0000001820 */
[----:B------:R-:W-:Y:S01]  /*17b50*/  FADD.FTZ R4, R31, R117 ;  /* 0x000000751f047221 */ /* 0x000fe20000010000 */
[----:B-1----:R-:W-:-:S02]  /*17b60*/  F2FP.PACK_AB R5, R207, R204 ;  /* 0x000000cccf05723e */ /* 0x002fc400000000ff */
[----:B------:R-:W-:Y:S01]  /*17b70*/  F2FP.PACK_AB R6, R227, R231 ;  /* 0x000000e7e306723e */ /* 0x000fe200000000ff */
[----:B------:R-:W-:Y:S01]  /*17b80*/  FADD.FTZ R120, R120, R4 ;  /* 0x0000000478787221 */ /* 0x000fe20000010000 */
[----:B------:R-:W-:Y:S02]  /*17b90*/  F2FP.PACK_AB R4, R247, R209 ;  /* 0x000000d1f704723e */ /* 0x000fe400000000ff */
[----:B--2---:R-:W-:Y:S01]  /*17ba0*/  F2FP.PACK_AB R7, R226, R230 ;  /* 0x000000e6e207723e */ /* 0x004fe200000000ff */
[----:B------:R-:W-:Y:S02]  /*17bb0*/  FADD.FTZ R0, R25, R0 ;  /* 0x0000000019007221 */ /* 0x000fe40000010000 */
[----:B------:R-:W-:Y:S02]  /*17bc0*/  FADD.FTZ R3, R3, R116 ;  /* 0x0000007403037221 */ /* 0x000fe40000010000 */
[----:B------:R-:W-:Y:S02]  /*17bd0*/  FADD.FTZ R2, R24, R2 ;  /* 0x0000000218027221 */ /* 0x000fe40000010000 */
[----:B------:R-:W-:Y:S01]  /*17be0*/  HMMA.16816.F32 R40, R4, R16, R76 ;  /* 0x000000100428723c */ /* 0x000fe2000000184c */
[----:B------:R-:W-:-:S02]  /*17bf0*/  FADD.FTZ R0, R28, R0 ;  /* 0x000000001c007221 */ /* 0x000fc40000010000 */
[----:B------:R-:W-:Y:S02]  /*17c00*/  FADD.FTZ R3, R26, R3 ;  /* 0x000000031a037221 */ /* 0x000fe40000010000 */
[----:B------:R-:W-:Y:S02]  /*17c10*/  FADD.FTZ R2, R27, R2 ;  /* 0x000000021b027221 */ /* 0x000fe40000010000 */
[----:B------:R-:W-:Y:S01]  /*17c20*/  MOV R79, R29 ;  /* 0x0000001d004f7202 */ /* 0x000fe20000000f00 */
[C---:B------:R-:W-:Y:S01]  /*17c30*/  HMMA.16816.F32 R56, R4.reuse, R20, R140 ;  /* 0x000000140438723c */ /* 0x040fe2000000188c */
[----:B------:R-:W-:Y:S01]  /*17c40*/  MOV R78, R30 ;  /* 0x0000001e004e7202 */ /* 0x000fe20000000f00 */
[----:B------:R-:W-:Y:S06]  /*17c50*/  LDSM.16.MT88.4 R24, [R215+0x9800] ;  /* 0x00980000d718783b */ /* 0x000fec0000004200 */
[C---:B------:R-:W-:Y:S08]  /*17c60*/  HMMA.16816.F32 R52, R4.reuse, R22, R144 ;  /* 0x000000160434723c */ /* 0x040ff00000001890 */
[C---:B------:R-:W-:Y:S01]  /*17c70*/  HMMA.16816.F32 R36, R4.reuse, R18, R88 ;  /* 0x000000120424723c */ /* 0x040fe20000001858 */
[----:B------:R-:W-:Y:S07]  /*17c80*/  LDSM.16.MT88.4 R16, [R213+0x9800] ;  /* 0x00980000d510783b */ /* 0x000fee0000004200 */
[C---:B------:R-:W-:Y:S08]  /*17c90*/  HMMA.16816.F32 R32, R4.reuse, R12, R92 ;  /* 0x0000000c0420723c */ /* 0x040ff0000000185c */
[C---:B------:R-:W-:Y:S01]  /*17ca0*/  HMMA.16816.F32 R20, R4.reuse, R14, R176 ;  /* 0x0000000e0414723c */ /* 0x040fe200000018b0 */
[----:B------:R-:W1:Y:S07]  /*17cb0*/  LDSM.16.MT88.4 R12, [R216+0x9800] ;  /* 0x00980000d80c783b */ /* 0x000e6e0000004200 */
[C---:B------:R-:W-:Y:S08]  /*17cc0*/  HMMA.16816.F32 R28, R4.reuse, R8, R188 ;  /* 0x00000008041c723c */ /* 0x040ff000000018bc */
[----:B------:R-:W-:Y:S01]  /*17cd0*/  HMMA.16816.F32 R44, R4, R10, R196 ;  /* 0x0000000a042c723c */ /* 0x000fe200000018c4 */
[----:B------:R-:W2:Y:S01]  /*17ce0*/  LDSM.16.MT88.4 R8, [R214+0x9800] ;  /* 0x00980000d608783b */ /* 0x000ea20000004200 */
        /* <DEDUP_REMOVED lines=8> */
[----:B---3--:R-:W-:-:S02]  /*17d70*/  F2FP.PACK_AB R4, R177, R147 ;  /* 0x00000093b104723e */ /* 0x008fc400000000ff */
[----:B----4-:R-:W-:-:S05]  /*17d80*/  F2FP.PACK_AB R5, R189, R176 ;  /* 0x000000b0bd05723e */ /* 0x010fca00000000ff */
[----:B------:R-:W-:Y:S01]  /*17d90*/  MUFU.EX2 R140, R138 ;  /* 0x0000008a008c7308 */ /* 0x000fe20000000800 */
[----:B------:R-:W-:-:S07]  /*17da0*/  F2FP.PACK_AB R6, R144, R76 ;  /* 0x0000004c9006723e */ /* 0x000fce00000000ff */
[----:B------:R-:W-:Y:S01]  /*17db0*/  MUFU.EX2 R143, R135 ;  /* 0x00000087008f7308 */ /* 0x000fe20000000800 */
[----:B-1----:R-:W-:-:S07]  /*17dc0*/  F2FP.PACK_AB R7, R146, R178 ;  /* 0x000000b29207723e */ /* 0x002fce00000000ff */
[----:B------:R-:W-:Y:S01]  /*17dd0*/  MUFU.EX2 R188, R134 ;  /* 0x0000008600bc7308 */ /* 0x000fe20000000800 */
[----:B------:R-:W-:-:S07]  /*17de0*/  IMAD.MOV.U32 R197, RZ, RZ, R125 ;  /* 0x000000ffffc57224 */ /* 0x000fce00078e007d */
[----:B------:R-:W-:Y:S08]  /*17df0*/  MUFU.EX2 R179, R133 ;  /* 0x0000008500b37308 */ /* 0x000ff00000000800 */
[----:B------:R-:W-:Y:S08]  /*17e00*/  MUFU.EX2 R138, R132 ;  /* 0x00000084008a7308 */ /* 0x000ff00000000800 */
[----:B------:R-:W1:Y:S08]  /*17e10*/  MUFU.EX2 R141, R123 ;  /* 0x0000007b008d7308 */ /* 0x000e700000000800 */
[----:B------:R-:W-:Y:S08]  /*17e20*/  MUFU.EX2 R142, R122 ;  /* 0x0000007a008e7308 */ /* 0x000ff00000000800 */
[----:B------:R-:W3:Y:S01]  /*17e30*/  MUFU.EX2 R145, R121 ;  /* 0x0000007900917308 */ /* 0x000ee20000000800 */
        /* <DEDUP_REMOVED lines=8> */
[----:B------:R-:W-:Y:S02]  /*17ec0*/  MOV R191, R131 ;  /* 0x0000008300bf7202 */ /* 0x000fe40000000f00 */
[----:B------:R-:W-:Y:S02]  /*17ed0*/  MOV R89, R127 ;  /* 0x0000007f00597202 */ /* 0x000fe40000000f00 */
[----:B------:R-:W-:-:S03]  /*17ee0*/  MOV R88, R130 ;  /* 0x0000008200587202 */ /* 0x000fc60000000f00 */
[----:B------:R-:W-:Y:S01]  /*17ef0*/  HMMA.16816.F32 R128, R4, R16, R96 ;  /* 0x000000100480723c */ /* 0x000fe20000001860 */
[----:B------:R-:W-:-:S07]  /*17f00*/  FADD.FTZ R3, R199, R3 ;  /* 0x00000003c7037221 */ /* 0x000fce0000010000 */
[C---:B------:R-:W-:Y:S08]  /*17f10*/  HMMA.16816.F32 R124, R4.reuse, R18, R84 ;  /* 0x00000012047c723c */ /* 0x040ff00000001854 */
[C---:B--2---:R-:W-:Y:S08]  /*17f20*/  HMMA.16816.F32 R108, R4.reuse, R8, R68 ;  /* 0x00000008046c723c */ /* 0x044ff00000001844 */
        /* <DEDUP_REMOVED lines=8> */
[----:B---3--:R-:W-:Y:S01]  /*17fb0*/  F2FP.PACK_AB R7, R145, R142 ;  /* 0x0000008e9107723e */ /* 0x008fe200000000ff */
[----:B------:R-:W-:Y:S02]  /*17fc0*/  FADD.FTZ R2, R191, R2 ;  /* 0x00000002bf027221 */ /* 0x000fe40000010000 */
[----:B------:R-:W-:Y:S01]  /*17fd0*/  FADD.FTZ R0, R195, R0 ;  /* 0x00000000c3007221 */ /* 0x000fe20000010000 */
[----:B------:R1:W-:Y:S01]  /*17fe0*/  MUFU.EX2 R191, R136 ;  /* 0x0000008800bf7308 */ /* 0x0003e20000000800 */
[----:B------:R-:W-:Y:S02]  /*17ff0*/  FADD.FTZ R96, R88, R3 ;  /* 0x0000000358607221 */ /* 0x000fe40000010000 */
[----:B------:R-:W-:Y:S01]  /*18000*/  FADD.FTZ R3, R89, R2 ;  /* 0x0000000259037221 */ /* 0x000fe20000010000 */
[----:B------:R-:W-:Y:S01]  /*18010*/  HMMA.16816.F32 R132, R4, R16, R56 ;  /* 0x000000100484723c */ /* 0x000fe20000001838 */
[----:B------:R-:W-:-:S07]  /*18020*/  IMAD.MOV.U32 R195, RZ, RZ, R90 ;  /* 0x000000ffffc37224 */ /* 0x000fce00078e005a */
[----:B------:R-:W-:Y:S01]  /*18030*/  HMMA.16816.F32 R120, R4, R18, R52 ;  /* 0x000000120478723c */ /* 0x000fe20000001834 */
[----:B------:R-:W-:Y:S01]  /*18040*/  LDSM.16.MT88.4 R16, [R215+0xa000] ;  /* 0x00a00000d710783b */ /* 0x000fe20000004200 */
[----:B-1----:R-:W-:-:S06]  /*18050*/  MOV R136, R91 ;  /* 0x0000005b00887202 */ /* 0x002fcc0000000f00 */
[C---:B------:R-:W-:Y:S08]  /*18060*/  HMMA.16816.F32 R88, R4.reuse, R12, R40 ;  /* 0x0000000c0458723c */ /* 0x040ff00000001828 */
[C---:B------:R-:W-:Y:S01]  /*18070*/  HMMA.16816.F32 R80, R4.reuse, R14, R36 ;  /* 0x0000000e0450723c */ /* 0x040fe20000001824 */
[----:B------:R-:W1:Y:S07]  /*18080*/  LDSM.16.MT88.4 R12, [R213+0xa000] ;  /* 0x00a00000d50c783b */ /* 0x000e6e0000004200 */
[C---:B------:R-:W-:Y:S08]  /*18090*/  HMMA.16816.F32 R32, R4.reuse, R8, R32 ;  /* 0x000000080420723c */ /* 0x040ff00000001820 */
[----:B------:R-:W-:Y:S01]  /*180a0*/  HMMA.16816.F32 R84, R4, R10, R20 ;  /* 0x0000000a0454723c */ /* 0x000fe20000001814 */
[----:B------:R-:W2:Y:S04]  /*180b0*/  LDSM.16.MT88.4 R8, [R216+0xa000] ;  /* 0x00a00000d808783b */ /* 0x000ea80000004200 */
[----:B------:R-:W3:Y:S01]  /*180c0*/  LDSM.16.MT88.4 R20, [R214+0xa000] ;  /* 0x00a00000d614783b */ /* 0x000ee20000004200 */
[----:B------:R-:W4:Y:S01]  /*180d0*/  MUFU.EX2 R199, R137 ;  /* 0x0000008900c77308 */ /* 0x000f220000000800 */
[----:B------:R-:W-:-:S02]  /*180e0*/  MOV R39, R198 ;  /* 0x000000c600277202 */ /* 0x000fc40000000f00 */
[----:B------:R-:W-:-:S05]  /*180f0*/  MOV R38, R190 ;  /* 0x000000be00267202 */ /* 0x000fca0000000f00 */
[----:B------:R-:W-:Y:S08]  /*18100*/  MUFU.EX2 R148, R148 ;  /* 0x0000009400947308 */ /* 0x000ff00000000800 */
[----:B------:R-:W-:Y:S08]  /*18110*/  MUFU.EX2 R150, R150 ;  /* 0x0000009600967308 */ /* 0x000ff00000000800 */
[----:B------:R1:W-:Y:S08]  /*18120*/  MUFU.EX2 R198, R139 ;  /* 0x0000008b00c67308 */ /* 0x0003f00000000800 */
[----:B------:R-:W1:Y:S08]  /*18130*/  MUFU.EX2 R190, R149 ;  /* 0x0000009500be7308 */ /* 0x000e700000000800 */
[----:B------:R-:W-:Y:S08]  /*18140*/  MUFU.EX2 R193, R151 ;  /* 0x0000009700c17308 */ /* 0x000ff00000000800 */
[----:B------:R-:W2:Y:S01]  /*18150*/  MUFU.EX2 R137, R152 ;  /* 0x0000009800897308 */ /* 0x000ea20000000800 */
[----:B------:R-:W-:Y:S01]  /*18160*/  FADD.FTZ R2, R194, R0 ;  /* 0x00000000c2027221 */ /* 0x000fe20000010000 */
[----:B------:R-:W-:Y:S01]  /*18170*/  MOV R99, R76 ;  /* 0x0000004c00637202 */ /* 0x000fe20000000f00 */
[----:B------:R-:W-:-:S05]  /*18180*/  IMAD.MOV.U32 R98, RZ, RZ, R77 ;  /* 0x000000ffff627224 */ /* 0x000fca00078e004d */
[----:B------:R-:W2:Y:S01]  /*18190*/  MUFU.EX2 R0, R162 ;  /* 0x000000a200007308 */ /* 0x000ea20000000800 */
[----:B------:R-:W-:Y:S01]  /*181a0*/  MOV R36, R78 ;  /* 0x0000004e00247202 */ /* 0x000fe20000000f00 */
[----:B------:R-:W-:Y:S01]  /*181b0*/  HMMA.16816.F32 R44, R4, R26, R44 ;  /* 0x0000001a042c723c */ /* 0x000fe2000000182c */
[----:B-1----:R-:W-:-:S05]  /*181c0*/  MOV R139, R79 ;  /* 0x0000004f008b7202 */ /* 0x002fca0000000f00 */
[----:B------:R-:W-:Y:S02]  /*181d0*/  MUFU.EX2 R152, R168 ;  /* 0x000000a800987308 */ /* 0x000fe40000000800 */
[----:B------:R-:W-:Y:S06]  /*181e0*/  HMMA.16816.F32 R76, R4, R24, R28 ;  /* 0x00000018044c723c */ /* 0x000fec000000181c */
[----:B------:R-:W-:Y:S01]  /*181f0*/  MUFU.EX2 R197, R167 ;  /* 0x000000a700c57308 */ /* 0x000fe20000000800 */
[----:B----4-:R-:W-:-:S07]  /*18200*/  F2FP.PACK_AB R4, R191, R199 ;  /* 0x000000c7bf04723e */ /* 0x010fce00000000ff */
[----:B------:R-:W-:Y:S01]  /*18210*/  MUFU.EX2 R166, R166 ;  /* 0x000000a600a67308 */ /* 0x000fe20000000800 */
[----:B------:R-:W-:-:S07]  /*18220*/  F2FP.PACK_AB R5, R190, R198 ;  /* 0x000000c6be05723e */ /* 0x000fce00000000ff */
[----:B------:R-:W-:Y:S01]  /*18230*/  MUFU.EX2 R165, R165 ;  /* 0x000000a500a57308 */ /* 0x000fe20000000800 */
[----:B------:R-:W-:-:S07]  /*18240*/  F2FP.PACK_AB R6, R150, R148 ;  /* 0x000000949606723e */ /* 0x000fce00000000ff */
[----:B------:R-:W1:Y:S01]  /*18250*/  MUFU.EX2 R196, R161 ;  /* 0x000000a100c47308 */ /* 0x000e620000000800 */
[----:B--2---:R-:W-:-:S07]  /*18260*/  F2FP.PACK_AB R7, R137, R193 ;  /* 0x000000c18907723e */ /* 0x004fce00000000ff */
[----:B------:R-:W-:Y:S08]  /*18270*/  MUFU.EX2 R151, R160 ;  /* 0x000000a000977308 */ /* 0x000ff00000000800 */
[----:B------:R2:W4:Y:S01]  /*18280*/  MUFU.EX2 R194, R159 ;  /* 0x0000009f00c27308 */ /* 0x0005220000000800 */
[C---:B------:R-:W-:Y:S01]  /*18290*/  HMMA.16816.F32 R72, R4.reuse, R12, R128 ;  /* 0x0000000c0448723c */ /* 0x040fe20000001880 */
[----:B------:R-:W-:Y:S01]  /*182a0*/  FADD.FTZ R3, R36, R3 ;  /* 0x0000000324037221 */ /* 0x000fe20000010000 */
[----:B------:R-:W-:Y:S04]  /*182b0*/  LDSM.16.MT88.4 R24, [R216+0xa800] ;  /* 0x00a80000d818783b */ /* 0x000fe80000004200 */
[----:B------:R-:W-:Y:S02]  /*182c0*/  LDSM.16.MT88.4 R28, [R215+0xa800] ;  /* 0x00a80000d71c783b */ /* 0x000fe40000004200 */
[C---:B------:R-:W-:Y:S08]  /*182d0*/  HMMA.16816.F32 R68, R4.reuse, R14, R124 ;  /* 0x0000000e0444723c */ /* 0x040ff0000000187c */
[----:B------:R-:W-:Y:S01]  /*182e0*/  HMMA.16816.F32 R64, R4, R8, R116 ;  /* 0x000000080440723c */ /* 0x000fe20000001874 */
[----:B--2---:R-:W-:-:S07]  /*182f0*/  MOV R159, R0 ;  /* 0x00000000009f7202 */ /* 0x004fce0000000f00 */
[C---:B------:R-:W-:Y:S08]  /*18300*/  HMMA.16816.F32 R60, R4.reuse, R10, R112 ;  /* 0x0000000a043c723c */ /* 0x040ff00000001870 */
[C---:B---3--:R-:W-:Y:S08]  /*18310*/  HMMA.16816.F32 R56, R4.reuse, R20, R108 ;  /* 0x000000140438723c */ /* 0x048ff0000000186c */
        /* <DEDUP_REMOVED lines=8> */
[----:B----4-:R-:W-:-:S07]  /*183a0*/  F2FP.PACK_AB R7, R194, R151 ;  /* 0x00000097c207723e */ /* 0x010fce00000000ff */
[C---:B------:R-:W-:Y:S08]  /*183b0*/  HMMA.16816.F32 R92, R4.reuse, R12, R132 ;  /* 0x0000000c045c723c */ /* 0x040ff00000001884 */
[C---:B------:R-:W-:Y:S08]  /*183c0*/  HMMA.16816.F32 R12, R4.reuse, R14, R120 ;  /* 0x0000000e040c723c */ /* 0x040ff00000001878 */
[C---:B------:R-:W-:Y:S08]  /*183d0*/  HMMA.16816.F32 R108, R4.reuse, R8, R88 ;  /* 0x00000008046c723c */ /* 0x040ff00000001858 */
[C---:B------:R-:W-:Y:S01]  /*183e0*/  HMMA.16816.F32 R120, R4.reuse, R10, R80 ;  /* 0x0000000a0478723c */ /* 0x040fe20000001850 */
[----:B------:R-:W1:Y:S07]  /*183f0*/  LDSM.16.MT88.4 R8, [R213+0xa800] ;  /* 0x00a80000d508783b */ /* 0x000e6e0000004200 */
[----:B------:R-:W-:Y:S01]  /*18400*/  HMMA.16816.F32 R116, R4, R20, R32 ;  /* 0x000000140474723c */ /* 0x000fe20000001820 */
[----:B------:R-:W2:Y:S01]  /*18410*/  LDSM.16.MT88.4 R32, [R214+0xa800] ;  /* 0x00a80000d620783b */ /* 0x000ea20000004200 */
[----:B------:R-:W-:Y:S01]  /*18420*/  FADD.FTZ R2, R38, R2 ;  /* 0x0000000226027221 */ /* 0x000fe20000010000 */
[----:B------:R-:W-:Y:S08]  /*18430*/  MUFU.EX2 R37, R153 ;  /* 0x0000009900257308 */ /* 0x000ff00000000800 */
[----:B------:R-:W-:Y:S08]  /*18440*/  MUFU.EX2 R38, R155 ;  /* 0x0000009b00267308 */ /* 0x000ff00000000800 */
[----:B------:R-:W3:Y:S08]  /*18450*/  MUFU.EX2 R39, R157 ;  /* 0x0000009d00277308 */ /* 0x000ef00000000800 */
[----:B------:R-:W-:Y:S08]  /*18460*/  MUFU.EX2 R155, R156 ;  /* 0x0000009c009b7308 */ /* 0x000ff00000000800 */
[----:B------:R-:W-:Y:S08]  /*18470*/  MUFU.EX2 R158, R158 ;  /* 0x0000009e009e7308 */ /* 0x000ff00000000800 */
[----:B------:R-:W4:Y:S08]  /*18480*/  MUFU.EX2 R139, R154 ;  /* 0x0000009a008b7308 */ /* 0x000f300000000800 */
[----:B------:R-:W-:Y:S08]  /*18490*/  MUFU.EX2 R153, R163 ;  /* 0x000000a300997308 */ /* 0x000ff00000000800 */
[----:B------:R3:W1:Y:S01]  /*184a0*/  MUFU.EX2 R156, R164 ;  /* 0x000000a4009c7308 */ /* 0x0006620000000800 */
[----:B------:R-:W-:-:S02]  /*184b0*/  FADD.FTZ R0, R211, R97 ;  /* 0x00000061d3007221 */ /* 0x000fc40000010000 */
[----:B------:R-:W-:Y:S01]  /*184c0*/  FADD.FTZ R3, R136, R3 ;  /* 0x0000000388037221 */ /* 0x000fe20000010000 */
[----:B------:R-:W-:Y:S01]  /*184d0*/  MOV R136, R99 ;  /* 0x0000006300887202 */ /* 0x000fe20000000f00 */
[----:B------:R-:W-:-:S03]  /*184e0*/  FADD.FTZ R2, R195, R2 ;  /* 0x00000002c3027221 */ /* 0x000fc60000010000 */
[----:B------:R1:W-:Y:S01]  /*184f0*/  MUFU.EX2 R211, R180 ;  /* 0x000000b400d37308 */ /* 0x0003e20000000800 */
[----:B------:R-:W-:Y:S01]  /*18500*/  FADD.FTZ R0, R206, R0 ;  /* 0x00000000ce007221 */ /* 0x000fe20000010000 */
[----:B------:R-:W-:Y:S01]  /*18510*/  MOV R195, R98 ;  /* 0x0000006200c37202 */ /* 0x000fe20000000f00 */
[C---:B------:R-:W-:Y:S01]  /*18520*/  HMMA.16816.F32 R112, R4.reuse, R22, R84 ;  /* 0x000000160470723c */ /* 0x040fe20000001854 */
[----:B------:R-:W2:Y:S04]  /*18530*/  LDSM.16.MT88.4 R20, [R213+0xb000] ;  /* 0x00b00000d514783b */ /* 0x000ea80000004200 */
[----:B------:R4:W-:Y:S01]  /*18540*/  MUFU.EX2 R135, R184 ;  /* 0x000000b800877308 */ /* 0x0009e20000000800 */
[----:B---3--:R-:W-:Y:S01]  /*18550*/  MOV R164, R39 ;  /* 0x0000002700a47202 */ /* 0x008fe20000000f00 */
[----:B------:R-:W-:Y:S01]  /*18560*/  IMAD.MOV.U32 R168, RZ, RZ, R148 ;  /* 0x000000ffffa87224 */ /* 0x000fe200078e0094 */
[----:B------:R-:W-:Y:S05]  /*18570*/  HMMA.16816.F32 R104, R4, R16, R76 ;  /* 0x000000100468723c */ /* 0x000fea000000184c */
[----:B------:R-:W-:Y:S01]  /*18580*/  MUFU.EX2 R134, R187 ;  /* 0x000000bb00867308 */ /* 0x000fe20000000800 */
[----:B-1----:R-:W-:-:S07]  /*18590*/  IMAD.MOV.U32 R180, RZ, RZ, R38 ;  /* 0x000000ffffb47224 */ /* 0x002fce00078e0026 */
[----:B------:R-:W-:Y:S01]  /*185a0*/  MUFU.EX2 R133, R174 ;  /* 0x000000ae00857308 */ /* 0x000fe20000000800 */
[----:B----4-:R-:W-:Y:S01]  /*185b0*/  MOV R184, R37 ;  /* 0x0000002500b87202 */ /* 0x010fe20000000f00 */
[----:B------:R-:W-:Y:S01]  /*185c0*/  HMMA.16816.F32 R96, R4, R18, R44 ;  /* 0x000000120460723c */ /* 0x000fe2000000182c */
[----:B------:R-:W1:Y:S05]  /*185d0*/  LDSM.16.MT88.4 R16, [R216+0xb000] ;  /* 0x00b00000d810783b */ /* 0x000e6a0000004200 */
[----:B------:R-:W3:Y:S01]  /*185e0*/  MUFU.EX2 R132, R181 ;  /* 0x000000b500847308 */ /* 0x000ee20000000800 */
[----:B------:R-:W-:Y:S01]  /*185f0*/  F2FP.PACK_AB R4, R180, R184 ;  /* 0x000000b8b404723e */ /* 0x000fe200000000ff */
[----:B------:R-:W-:Y:S01]  /*18600*/  LDSM.16.MT88.4 R160, [R216+0xb800] ;  /* 0x00b80000d8a0783b */ /* 0x000fe20000004200 */
[----:B------:R-:W-:-:S02]  /*18610*/  F2FP.PACK_AB R5, R164, R139 ;  /* 0x0000008ba405723e */ /* 0x000fc400000000ff */
[----:B------:R-:W-:Y:S02]  /*18620*/  F2FP.PACK_AB R6, R158, R155 ;  /* 0x0000009b9e06723e */ /* 0x000fe400000000ff */
[----:B------:R-:W-:Y:S01]  /*18630*/  F2FP.PACK_AB R7, R156, R153 ;  /* 0x000000999c07723e */ /* 0x000fe200000000ff */
[----:B------:R-:W4:Y:S08]  /*18640*/  MUFU.EX2 R206, R183 ;  /* 0x000000b700ce7308 */ /* 0x000f300000000800 */
[----:B------:R-:W-:Y:S08]  /*18650*/  MUFU.EX2 R131, R182 ;  /* 0x000000b600837308 */ /* 0x000ff00000000800 */
[----:B------:R-:W1:Y:S01]  /*18660*/  MUFU.EX2 R130, R186 ;  /* 0x000000ba00827308 */ /* 0x000e620000000800 */
[C---:B------:R-:W-:Y:S08]  /*18670*/  HMMA.16816.F32 R100, R4.reuse, R8, R72 ;  /* 0x000000080464723c */ /* 0x040ff00000001848 */
[C---:B------:R-:W-:Y:S08]  /*18680*/  HMMA.16816.F32 R88, R4.reuse, R10, R68 ;  /* 0x0000000a0458723c */ /* 0x040ff00000001844 */
[C---:B--2---:R-:W-:Y:S08]  /*18690*/  HMMA.16816.F32 R72, R4.reuse, R34, R52 ;  /* 0x000000220448723c */ /* 0x044ff00000001834 */
[C---:B------:R-:W-:Y:S08]  /*186a0*/  HMMA.16816.F32 R84, R4.reuse, R24, R64 ;  /* 0x000000180454723c */ /* 0x040ff00000001840 */
[C---:B------:R-:W-:Y:S08]  /*186b0*/  HMMA.16816.F32 R80, R4.reuse, R26, R60 ;  /* 0x0000001a0450723c */ /* 0x040ff0000000183c */
[C---:B------:R-:W-:Y:S08]  /*186c0*/  HMMA.16816.F32 R76, R4.reuse, R32, R56 ;  /* 0x00000020044c723c */ /* 0x040ff00000001838 */
[C---:B------:R-:W-:Y:S08]  /*186d0*/  HMMA.16816.F32 R68, R4.reuse, R28, R48 ;  /* 0x0000001c0444723c */ /* 0x040ff00000001830 */
[----:B------:R-:W-:Y:S07]  /*186e0*/  HMMA.16816.F32 R52, R4, R30, R40 ;  /* 0x0000001e0434723c */ /* 0x000fee0000001828 */
[----:B------:R-:W-:Y:S01]  /*186f0*/  FADD.FTZ R4, R209, R36 ;  /* 0x00000024d1047221 */ /* 0x000fe20000010000 */
[----:B---3--:R-:W-:-:S02]  /*18700*/  F2FP.PACK_AB R5, R132, R133 ;  /* 0x000000858405723e */ /* 0x008fc400000000ff */
[----:B------:R-:W-:Y:S01]  /*18710*/  F2FP.PACK_AB R6, R134, R135 ;  /* 0x000000878606723e */ /* 0x000fe200000000ff */
[----:B------:R-:W-:Y:S01]  /*18720*/  FADD.FTZ R40, R247, R4 ;  /* 0x00000004f7287221 */ /* 0x000fe20000010000 */
[----:B----4-:R-:W-:Y:S02]  /*18730*/  F2FP.PACK_AB R4, R206, R211 ;  /* 0x000000d3ce04723e */ /* 0x010fe400000000ff */
[----:B-1----:R-:W-:-:S07]  /*18740*/  F2FP.PACK_AB R7, R130, R131 ;  /* 0x000000838207723e */ /* 0x002fce00000000ff */
[C---:B------:R-:W-:Y:S08]  /*18750*/  HMMA.16816.F32 R60, R4.reuse, R8, R92 ;  /* 0x00000008043c723c */ /* 0x040ff0000000185c */
[C---:B------:R-:W-:Y:S01]  /*18760*/  HMMA.16816.F32 R56, R4.reuse, R10, R12 ;  /* 0x0000000a0438723c */ /* 0x040fe2000000180c */
[----:B------:R-:W1:Y:S04]  /*18770*/  LDSM.16.MT88.4 R12, [R214+0xb000] ;  /* 0x00b00000d60c783b */ /* 0x000e680000004200 */
[----:B------:R-:W2:Y:S01]  /*18780*/  LDSM.16.MT88.4 R8, [R215+0xb000] ;  /* 0x00b00000d708783b */ /* 0x000ea20000004200 */
[----:B------:R-:W-:Y:S02]  /*18790*/  MUFU.EX2 R129, R169 ;  /* 0x000000a900817308 */ /* 0x000fe40000000800 */
[C---:B------:R-:W-:Y:S06]  /*187a0*/  HMMA.16816.F32 R48, R4.reuse, R24, R108 ;  /* 0x000000180430723c */ /* 0x040fec000000186c */
        /* <DEDUP_REMOVED lines=8> */
[----:B------:R-:W-:-:S06]  /*18830*/  FADD.FTZ R0, R243, R0 ;  /* 0x00000000f3007221 */ /* 0x000fcc0000010000 */
[----:B------:R-:W-:Y:S01]  /*18840*/  MUFU.EX2 R43, R250 ;  /* 0x000000fa002b7308 */ /* 0x000fe20000000800 */
[----:B------:R-:W-:Y:S01]  /*18850*/  HMMA.16816.F32 R64, R4, R28, R104 ;  /* 0x0000001c0440723c */ /* 0x000fe20000001868 */
[----:B------:R-:W-:-:S06]  /*18860*/  FADD.FTZ R0, R241, R0 ;  /* 0x00000000f1007221 */ /* 0x000fcc0000010000 */
[----:B------:R-:W-:Y:S01]  /*18870*/  MUFU.EX2 R42, R235 ;  /* 0x000000eb002a7308 */ /* 0x000fe20000000800 */
[C---:B------:R-:W-:Y:S07]  /*18880*/  HMMA.16816.F32 R44, R4.reuse, R26, R120 ;  /* 0x0000001a042c723c */ /* 0x040fee0000001878 */
[----:B------:R-:W-:Y:S01]  /*18890*/  MUFU.EX2 R41, R234 ;  /* 0x000000ea00297308 */ /* 0x000fe20000000800 */
[----:B------:R-:W-:Y:S01]  /*188a0*/  HMMA.16816.F32 R32, R4, R34, R112 ;  /* 0x000000220420723c */ /* 0x000fe20000001870 */
[----:B------:R-:W-:-:S02]  /*188b0*/  FADD.FTZ R3, R204, R3 ;  /* 0x00000003cc037221 */ /* 0x000fc40000010000 */
[----:B------:R-:W-:Y:S01]  /*188c0*/  FADD.FTZ R2, R242, R2 ;  /* 0x00000002f2027221 */ /* 0x000fe20000010000 */
[----:B------:R-:W-:Y:S01]  /*188d0*/  MOV R187, R139 ;  /* 0x0000008b00bb7202 */ /* 0x000fe20000000f00 */
[----:B------:R-:W-:Y:S01]  /*188e0*/  IMAD.MOV.U32 R174, RZ, RZ, R136 ;  /* 0x000000ffffae7224 */ /* 0x000fe200078e0088 */
[----:B------:R-:W-:Y:S01]  /*188f0*/  MOV R183, R137 ;  /* 0x0000008900b77202 */ /* 0x000fe20000000f00 */
[----:B------:R-:W-:Y:S01]  /*18900*/  MUFU.EX2 R95, R238 ;  /* 0x000000ee005f7308 */ /* 0x000fe20000000800 */
[----:B------:R-:W-:Y:S01]  /*18910*/  HMMA.16816.F32 R28, R4, R30, R96 ;  /* 0x0000001e041c723c */ /* 0x000fe20000001860 */
[----:B------:R-:W-:Y:S02]  /*18920*/  MOV R167, R193 ;  /* 0x000000c100a77202 */ /* 0x000fe40000000f00 */
[----:B------:R-:W-:Y:S02]  /*18930*/  MOV R149, R178 ;  /* 0x000000b200957202 */ /* 0x000fe40000000f00 */
[----:B------:R-:W-:-:S02]  /*18940*/  MOV R157, R150 ;  /* 0x00000096009d7202 */ /* 0x000fc40000000f00 */
[----:B------:R-:W-:Y:S01]  /*18950*/  MOV R154, R194 ;  /* 0x000000c2009a7202 */ /* 0x000fe20000000f00 */
[----:B------:R-:W-:Y:S01]  /*18960*/  MUFU.EX2 R96, R239 ;  /* 0x000000ef00607308 */ /* 0x000fe20000000800 */
[----:B---3--:R-:W-:Y:S02]  /*18970*/  F2FP.PACK_AB R4, R128, R129 ;  /* 0x000000818004723e */ /* 0x008fe400000000ff */
[----:B------:R-:W-:Y:S02]  /*18980*/  MOV R148, R145 ;  /* 0x0000009100947202 */ /* 0x000fe40000000f00 */
[----:B------:R-:W-:Y:S01]  /*18990*/  MOV R181, R168 ;  /* 0x000000a800b57202 */ /* 0x000fe20000000f00 */
[----:B------:R-:W-:Y:S02]  /*189a0*/  IMAD.MOV.U32 R186, RZ, RZ, R165 ;  /* 0x000000ffffba7224 */ /* 0x000fe400078e00a5 */
[----:B------:R-:W-:Y:S01]  /*189b0*/  MUFU.EX2 R94, R237 ;  /* 0x000000ed005e7308 */ /* 0x000fe20000000800 */
[----:B----4-:R-:W-:Y:S01]  /*189c0*/  F2FP.PACK_AB R5, R124, R125 ;  /* 0x0000007d7c05723e */ /* 0x010fe200000000ff */
[----:B------:R3:W5:Y:S01]  /*189d0*/  LDL.LU R243, [R1+0x110] ;  /* 0x0001100001f37983 */ /* 0x0007620000300800 */
[----:B------:R-:W-:-:S02]  /*189e0*/  F2FP.PACK_AB R6, R126, R127 ;  /* 0x0000007f7e06723e */ /* 0x000fc400000000ff */
[----:B-1----:R-:W-:-:S03]  /*189f0*/  F2FP.PACK_AB R7, R108, R109 ;  /* 0x0000006d6c07723e */ /* 0x002fc600000000ff */
[----:B------:R-:W-:Y:S08]  /*18a00*/  MUFU.EX2 R93, R236 ;  /* 0x000000ec005d7308 */ /* 0x000ff00000000800 */
[----:B------:R-:W1:Y:S01]  /*18a10*/  MUFU.EX2 R92, R248 ;  /* 0x000000f8005c7308 */ /* 0x000e620000000800 */
[C---:B------:R-:W-:Y:S01]  /*18a20*/  HMMA.16816.F32 R100, R4.reuse, R20, R100 ;  /* 0x000000140464723c */ /* 0x040fe20000001864 */
[----:B------:R-:W-:Y:S01]  /*18a30*/  FADD.FTZ R0, R233, R0 ;  /* 0x00000000e9007221 */ /* 0x000fe20000010000 */
[----:B------:R-:W-:Y:S01]  /*18a40*/  MOV R139, R179 ;  /* 0x000000b3008b7202 */ /* 0x000fe20000000f00 */
[----:B------:R-:W-:Y:S01]  /*18a50*/  FADD.FTZ R3, R207, R3 ;  /* 0x00000003cf037221 */ /* 0x000fe20000010000 */
[----:B------:R-:W-:Y:S01]  /*18a60*/  MOV R193, R176 ;  /* 0x000000b000c17202 */ /* 0x000fe20000000f00 */
[----:B------:R-:W-:Y:S01]  /*18a70*/  FADD.FTZ R2, R240, R2 ;  /* 0x00000002f0027221 */ /* 0x000fe20000010000 */
[----:B------:R-:W-:Y:S01]  /*18a80*/  MOV R247, R174 ;  /* 0x000000ae00f77202 */ /* 0x000fe20000000f00 */
[----:B------:R-:W-:Y:S01]  /*18a90*/  IMAD.MOV.U32 R150, RZ, RZ, R144 ;  /* 0x000000ffff967224 */ /* 0x000fe200078e0090 */
[C---:B------:R-:W-:Y:S01]  /*18aa0*/  HMMA.16816.F32 R88, R4.reuse, R22, R88 ;  /* 0x000000160458723c */ /* 0x040fe20000001858 */
[----:B------:R-:W-:Y:S01]  /*18ab0*/  FADD.FTZ R24, R228, R0 ;  /* 0x00000000e4187221 */ /* 0x000fe20000010000 */
[----:B------:R-:W-:Y:S01]  /*18ac0*/  MOV R209, R184 ;  /* 0x000000b800d17202 */ /* 0x000fe20000000f00 */
[----:B------:R-:W-:Y:S01]  /*18ad0*/  IMAD.MOV.U32 R204, RZ, RZ, R187 ;  /* 0x000000ffffcc7224 */ /* 0x000fe200078e00bb */
[----:B------:R-:W-:Y:S01]  /*18ae0*/  MOV R172, R183 ;  /* 0x000000b700ac7202 */ /* 0x000fe20000000f00 */
[----:B------:R4:W-:Y:S01]  /*18af0*/  MUFU.EX2 R27, R208 ;  /* 0x000000d0001b7308 */ /* 0x0009e20000000800 */
[----:B------:R-:W-:Y:S01]  /*18b00*/  MOV R182, R167 ;  /* 0x000000a700b67202 */ /* 0x000fe20000000f00 */
[----:B------:R-:W-:Y:S01]  /*18b10*/  IMAD.MOV.U32 R104, RZ, RZ, R199 ;  /* 0x000000ffff687224 */ /* 0x000fe200078e00c7 */
[C---:B------:R-:W-:Y:S01]  /*18b20*/  HMMA.16816.F32 R84, R4.reuse, R16, R84 ;  /* 0x000000100454723c */ /* 0x040fe20000001854 */
[----:B------:R-:W-:Y:S01]  /*18b30*/  MOV R194, R177 ;  /* 0x000000b100c27202 */ /* 0x000fe20000000f00 */
[----:B------:R3:W5:Y:S06]  /*18b40*/  LDL.LU R242, [R1+0x10c] ;  /* 0x00010c0001f27983 */ /* 0x00076c0000300800 */
[C---:B------:R-:W-:Y:S08]  /*18b50*/  HMMA.16816.F32 R80, R4.reuse, R18, R80 ;  /* 0x000000120450723c */ /* 0x040ff00000001850 */
[C---:B------:R-:W-:Y:S08]  /*18b60*/  HMMA.16816.F32 R76, R4.reuse, R12, R76 ;  /* 0x0000000c044c723c */ /* 0x040ff0000000184c */
[C---:B------:R-:W-:Y:S08]  /*18b70*/  HMMA.16816.F32 R72, R4.reuse, R14, R72 ;  /* 0x0000000e0448723c */ /* 0x040ff00000001848 */
[C---:B--2---:R-:W-:Y:S08]  /*18b80*/  HMMA.16816.F32 R68, R4.reuse, R8, R68 ;  /* 0x000000080444723c */ /* 0x044ff00000001844 */
        /* <DEDUP_REMOVED lines=8> */
[----:B-1----:R-:W-:-:S02]  /*18c10*/  F2FP.PACK_AB R5, R43, R92 ;  /* 0x0000005c2b05723e */ /* 0x002fc400000000ff */
[----:B------:R-:W-:Y:S01]  /*18c20*/  MOV R167, R193 ;  /* 0x000000c100a77202 */ /* 0x000fe20000000f00 */
[----:B------:R-:W-:Y:S01]  /*18c30*/  FADD.FTZ R0, R227, R4 ;  /* 0x00000004e3007221 */ /* 0x000fe20000010000 */
[----:B------:R-:W-:Y:S02]  /*18c40*/  F2FP.PACK_AB R4, R95, R96 ;  /* 0x000000605f04723e */ /* 0x000fe400000000ff */
        /* <DEDUP_REMOVED lines=10> */
[----:B------:R-:W-:-:S02]  /*18cf0*/  MOV R136, R147 ;  /* 0x0000009300887202 */ /* 0x000fc40000000f00 */
[----:B------:R-:W-:Y:S01]  /*18d00*/  MOV R118, R247 ;  /* 0x000000f700767202 */ /* 0x000fe20000000f00 */
[C---:B------:R-:W-:Y:S01]  /*18d10*/  HMMA.16816.F32 R60, R4.reuse, R20, R60 ;  /* 0x00000014043c723c */ /* 0x040fe2000000183c */
[----:B------:R-:W-:Y:S01]  /*18d20*/  MOV R154, R150 ;  /* 0x00000096009a7202 */ /* 0x000fe20000000f00 */
[----:B------:R-:W-:Y:S01]  /*18d30*/  IMAD.MOV.U32 R247, RZ, RZ, R183 ;  /* 0x000000fffff77224 */ /* 0x000fe200078e00b7 */
[----:B------:R-:W-:Y:S01]  /*18d40*/  MOV R111, R181 ;  /* 0x000000b5006f7202 */ /* 0x000fe20000000f00 */
[----:B------:R-:W-:Y:S01]  /*18d50*/  IMAD.MOV.U32 R122, RZ, RZ, R209 ;  /* 0x000000ffff7a7224 */ /* 0x000fe200078e00d1 */
[----:B------:R-:W-:Y:S01]  /*18d60*/  MOV R173, R174 ;  /* 0x000000ae00ad7202 */ /* 0x000fe20000000f00 */
[----:B------:R-:W-:Y:S01]  /*18d70*/  LDSM.16.MT88.4 R176, [R214+0xb800] ;  /* 0x00b80000d6b0783b */ /* 0x000fe20000004200 */
[----:B------:R-:W-:Y:S01]  /*18d80*/  MOV R165, R137 ;  /* 0x0000008900a57202 */ /* 0x000fe20000000f00 */
[----:B------:R-:W-:Y:S01]  /*18d90*/  HMMA.16816.F32 R56, R4, R22, R56 ;  /* 0x000000160438723c */ /* 0x000fe20000001838 */
[----:B------:R-:W-:-:S02]  /*18da0*/  MOV R207, R184 ;  /* 0x000000b800cf7202 */ /* 0x000fc40000000f00 */
[----:B------:R-:W-:Y:S02]  /*18db0*/  MOV R105, R198 ;  /* 0x000000c600697202 */ /* 0x000fe40000000f00 */
[----:B------:R-:W-:Y:S02]  /*18dc0*/  MOV R106, R197 ;  /* 0x000000c5006a7202 */ /* 0x000fe40000000f00 */
[----:B------:R-:W-:Y:S01]  /*18dd0*/  MOV R107, R196 ;  /* 0x000000c4006b7202 */ /* 0x000fe20000000f00 */
[----:B------:R-:W-:Y:S01]  /*18de0*/  HMMA.16816.F32 R48, R4, R16, R48 ;  /* 0x000000100430723c */ /* 0x000fe20000001830 */
[----:B------:R-:W-:Y:S01]  /*18df0*/  MOV R112, R167 ;  /* 0x000000a700707202 */ /* 0x000fe20000000f00 */
[----:B------:R-:W-:Y:S01]  /*18e00*/  MUFU.EX2 R26, R232 ;  /* 0x000000e8001a7308 */ /* 0x000fe20000000800 */
[----:B------:R-:W-:Y:S01]  /*18e10*/  MOV R123, R204 ;  /* 0x000000cc007b7202 */ /* 0x000fe20000000f00 */
[----:B------:R3:W5:Y:S01]  /*18e20*/  LDL.LU R241, [R1+0x108] ;  /* 0x0001080001f17983 */ /* 0x0007620000300800 */
[----:B------:R-:W-:-:S02]  /*18e30*/  MOV R121, R172 ;  /* 0x000000ac00797202 */ /* 0x000fc40000000f00 */
[----:B------:R-:W-:Y:S01]  /*18e40*/  MOV R175, R187 ;  /* 0x000000bb00af7202 */ /* 0x000fe20000000f00 */
[----:B------:R-:W-:Y:S01]  /*18e50*/  HMMA.16816.F32 R44, R4, R18, R44 ;  /* 0x00000012042c723c */ /* 0x000fe2000000182c */
[----:B------:R-:W-:Y:S01]  /*18e60*/  MOV R185, R186 ;  /* 0x000000ba00b97202 */ /* 0x000fe20000000f00 */
[----:B------:R-:W-:Y:S01]  /*18e70*/  FADD.FTZ R3, R138, R3 ;  /* 0x000000038a037221 */ /* 0x000fe20000010000 */
[----:B------:R-:W-:Y:S01]  /*18e80*/  MOV R204, R180 ;  /* 0x000000b400cc7202 */ /* 0x000fe20000000f00 */
[----:B------:R-:W-:Y:S01]  /*18e90*/  IMAD.MOV.U32 R174, RZ, RZ, R155 ;  /* 0x000000ffffae7224 */ /* 0x000fe200078e009b */
[----:B------:R-:W-:-:S03]  /*18ea0*/  MOV R209, R164 ;  /* 0x000000a400d17202 */ /* 0x000fc60000000f00 */
        /* <DEDUP_REMOVED lines=8> */
[----:B------:R-:W-:Y:S01]  /*18f30*/  IMAD.MOV.U32 R115, RZ, RZ, R173 ;  /* 0x000000ffff737224 */ /* 0x000fe200078e00ad */
[----:B------:R-:W-:-:S05]  /*18f40*/  MOV R117, R110 ;  /* 0x0000006e00757202 */ /* 0x000fca0000000f00 */
[----:B------:R-:W-:Y:S01]  /*18f50*/  HMMA.16816.F32 R64, R4, R8, R64 ;  /* 0x000000080440723c */ /* 0x000fe20000001840 */
[----:B------:R-:W-:-:S07]  /*18f60*/  MOV R111, R207 ;  /* 0x000000cf006f7202 */ /* 0x000fce0000000f00 */
[----:B------:R-:W-:Y:S01]  /*18f70*/  HMMA.16816.F32 R28, R4, R10, R28 ;  /* 0x0000000a041c723c */ /* 0x000fe2000000181c */
[----:B------:R-:W-:Y:S01]  /*18f80*/  MOV R110, R175 ;  /* 0x000000af006e7202 */ /* 0x000fe20000000f00 */
[----:B------:R-:W-:Y:S01]  /*18f90*/  FADD.FTZ R3, R141, R3 ;  /* 0x000000038d037221 */ /* 0x000fe20000010000 */
[----:B------:R-:W-:Y:S01]  /*18fa0*/  MOV R173, R247 ;  /* 0x000000f700ad7202 */ /* 0x000fe20000000f00 */
[----:B------:R-:W-:Y:S01]  /*18fb0*/  FADD.FTZ R2, R113, R2 ;  /* 0x0000000271027221 */ /* 0x000fe20000010000 */
[----:B------:R-:W-:Y:S01]  /*18fc0*/  MOV R114, R118 ;  /* 0x0000007600727202 */ /* 0x000fe20000000f00 */
[----:B------:R-:W1:Y:S01]  /*18fd0*/  LDSM.16.MT88.4 R144, [R213+0xb800] ;  /* 0x00b80000d590783b */ /* 0x000e620000004200 */
[----:B------:R-:W-:Y:S02]  /*18fe0*/  FADD.FTZ R4, R223, R24 ;  /* 0x00000018df047221 */ /* 0x000fe40000010000 */
        /* <DEDUP_REMOVED lines=8> */
[----:B------:R-:W-:Y:S01]  /*19070*/  IMAD.MOV.U32 R174, RZ, RZ, R184 ;  /* 0x000000ffffae7224 */ /* 0x000fe200078e00b8 */
[----:B----4-:R-:W-:Y:S01]  /*19080*/  MOV R208, R111 ;  /* 0x0000006f00d07202 */ /* 0x010fe20000000f00 */
        /* <DEDUP_REMOVED lines=21> */
[----:B------:R-:W2:Y:S01]  /*191e0*/  LDSM.16.MT88.4 R12, [R215+0xb800] ;  /* 0x00b80000d70c783b */ /* 0x000ea20000004200 */
[----:B------:R-:W-:Y:S01]  /*191f0*/  FADD.FTZ R2, R99, R2 ;  /* 0x0000000263027221 */ /* 0x000fe20000010000 */
[----:B------:R-:W-:Y:S01]  /*19200*/  MOV R114, R110 ;  /* 0x0000006e00727202 */ /* 0x000fe20000000f00 */
[----:B------:R-:W-:Y:S01]  /*19210*/  FADD.FTZ R0, R104, R5 ;  /* 0x0000000568007221 */ /* 0x000fe20000010000 */
[----:B------:R-:W-:Y:S01]  /*19220*/  MUFU.EX2 R22, R205 ;  /* 0x000000cd00167308 */ /* 0x000fe20000000800 */
[----:B------:R-:W-:Y:S01]  /*19230*/  IMAD.MOV.U32 R113, RZ, RZ, R190 ;  /* 0x000000ffff717224 */ /* 0x000fe200078e00be */
[----:B------:R-:W-:Y:S01]  /*19240*/  MOV R166, R195 ;  /* 0x000000c300a67202 */ /* 0x000fe20000000f00 */
        /* <DEDUP_REMOVED lines=9> */
[----:B------:R-:W-:Y:S02]  /*192e0*/  FADD.FTZ R5, R114, R5 ;  /* 0x0000000572057221 */ /* 0x000fe40000010000 */
[----:B------:R-:W-:Y:S01]  /*192f0*/  IMAD.MOV.U32 R111, RZ, RZ, R207 ;  /* 0x000000ffff6f7224 */ /* 0x000fe200078e00cf */
[----:B------:R-:W-:Y:S01]  /*19300*/  MOV R204, R158 ;  /* 0x0000009e00cc7202 */ /* 0x000fe20000000f00 */
[----:B------:R-:W-:Y:S01]  /*19310*/  FADD.FTZ R3, R115, R4 ;  /* 0x0000000473037221 */ /* 0x000fe20000010000 */
[----:B------:R-:W4:Y:S01]  /*19320*/  MUFU.EX2 R18, R222 ;  /* 0x000000de00127308 */ /* 0x000f220000000800 */
        /* <DEDUP_REMOVED lines=53> */
[----:B------:R-:W-:Y:S01]  /*19680*/  FADD.FTZ R2, R127, R2 ;  /* 0x000000027f027221 */ /* 0x000fe20000010000 */
[----:B------:R-:W1:Y:S01]  /*19690*/  MUFU.EX2 R25, R252 ;  /* 0x000000fc00197308 */ /* 0x000e620000000800 */
[----:B------:R-:W-:Y:S01]  /*196a0*/  FADD.FTZ R0, R109, R0 ;  /* 0x000000006d007221 */ /* 0x000fe20000010000 */
[----:B------:R3:W5:Y:S01]  /*196b0*/  LDL.LU R226, [R1+0xd0] ;  /* 0x0000d00001e27983 */ /* 0x0007620000300800 */
[----:B------:R-:W-:-:S02]  /*196c0*/  FADD.FTZ R4, R93, R4 ;  /* 0x000000045d047221 */ /* 0x000fc40000010000 */
[----:B------:R-:W-:Y:S01]  /*196d0*/  FADD.FTZ R3, R41, R3 ;  /* 0x0000000329037221 */ /* 0x000fe20000010000 */
[----:B------:R3:W5:Y:S02]  /*196e0*/  LDL.LU R225, [R1+0xcc] ;  /* 0x0000cc0001e17983 */ /* 0x0007640000300800 */
[----:B------:R-:W2:Y:S01]  /*196f0*/  MUFU.EX2 R20, R249 ;  /* 0x000000f900147308 */ /* 0x000ea20000000800 */
[----:B------:R-:W-:Y:S02]  /*19700*/  FADD.FTZ R2, R126, R2 ;  /* 0x000000027e027221 */ /* 0x000fe40000010000 */
[----:B------:R-:W-:-:S05]  /*19710*/  FADD.FTZ R0, R108, R0 ;  /* 0x000000006c007221 */ /* 0x000fca0000010000 */
[----:B------:R-:W2:Y:S01]  /*19720*/  MUFU.EX2 R11, R166 ;  /* 0x000000a6000b7308 */ /* 0x000ea20000000800 */
[----:B----4-:R-:W-:Y:S02]  /*19730*/  FADD.FTZ R4, R18, R4 ;  /* 0x0000000412047221 */ /* 0x010fe40000010000 */
[----:B-1----:R-:W-:-:S05]  /*19740*/  FADD.FTZ R3, R10, R3 ;  /* 0x000000030a037221 */ /* 0x002fca0000010000 */
[----:B------:R1:W-:Y:S01]  /*19750*/  MUFU.EX2 R23, R224 ;  /* 0x000000e000177308 */ /* 0x0003e20000000800 */
[----:B------:R-:W-:-:S07]  /*19760*/  FADD.FTZ R2, R27, R2 ;  /* 0x000000021b027221 */ /* 0x000fce0000010000 */
[----:B------:R-:W-:Y:S01]  /*19770*/  MUFU.EX2 R19, R251 ;  /* 0x000000fb00137308 */ /* 0x000fe20000000800 */
[----:B------:R-:W-:-:S07]  /*19780*/  FADD.FTZ R0, R22, R0 ;  /* 0x0000000016007221 */ /* 0x000fce0000010000 */
[----:B------:R-:W4:Y:S01]  /*19790*/  MUFU.EX2 R7, R212 ;  /* 0x000000d400077308 */ /* 0x000f220000000800 */
[----:B------:R-:W-:Y:S01]  /*197a0*/  FADD.FTZ R4, R17, R4 ;  /* 0x0000000411047221 */ /* 0x000fe20000010000 */
[----:B-1----:R3:W5:Y:S01]  /*197b0*/  LDL.LU R224, [R1+0xc8] ;  /* 0x0000c80001e07983 */ /* 0x0027620000300800 */
[----:B------:R-:W-:Y:S02]  /*197c0*/  FADD.FTZ R3, R9, R3 ;  /* 0x0000000309037221 */ /* 0x000fe40000010000 */
        /* <DEDUP_REMOVED lines=8> */
[----:B--2---:R-:W-:Y:S01]  /*19850*/  FADD.FTZ R0, R20, R0 ;  /* 0x0000000014007221 */ /* 0x004fe20000010000 */
[----:B------:R-:W-:Y:S01]  /*19860*/  F2FP.PACK_AB R192, R26, R27 ;  /* 0x0000001b1ac0723e */ /* 0x000fe200000000ff */
[----:B------:R-:W-:Y:S01]  /*19870*/  FADD.FTZ R4, R11, R4 ;  /* 0x000000040b047221 */ /* 0x000fe20000010000 */
[----:B------:R3:W5:Y:S01]  /*19880*/  LDL.LU R220, [R1+0xb8] ;  /* 0x0000b80001dc7983 */ /* 0x0007620000300800 */
[----:B------:R-:W-:Y:S01]  /*19890*/  F2FP.PACK_AB R193, R21, R22 ;  /* 0x0000001615c1723e */ /* 0x000fe200000000ff */
[----:B----4-:R-:W-:Y:S01]  /*198a0*/  FADD.FTZ R3, R7, R3 ;  /* 0x0000000307037221 */ /* 0x010fe20000010000 */
[----:B------:R-:W-:Y:S01]  /*198b0*/  F2FP.PACK_AB R194, R23, R25 ;  /* 0x0000001917c2723e */ /* 0x000fe200000000ff */
[----:B------:R3:W5:Y:S01]  /*198c0*/  LDL.LU R219, [R1+0xb4] ;  /* 0x0000b40001db7983 */ /* 0x0007620000300800 */
[----:B------:R-:W-:Y:S01]  /*198d0*/  F2FP.PACK_AB R195, R19, R20 ;  /* 0x0000001413c3723e */ /* 0x000fe200000000ff */
[----:B------:R-:W-:Y:S01]  /*198e0*/  FADD.FTZ R2, R23, R2 ;  /* 0x0000000217027221 */ /* 0x000fe20000010000 */
[----:B------:R-:W-:Y:S01]  /*198f0*/  F2FP.PACK_AB R196, R17, R18 ;  /* 0x0000001211c4723e */ /* 0x000fe200000000ff */
[----:B------:R3:W5:Y:S01]  /*19900*/  LDL.LU R218, [R1+0xb0] ;  /* 0x0000b00001da7983 */ /* 0x0007620000300800 */
[----:B------:R-:W-:-:S02]  /*19910*/  F2FP.PACK_AB R197, R9, R10 ;  /* 0x0000000a09c5723e */ /* 0x000fc400000000ff */
[----:B------:R-:W-:Y:S01]  /*19920*/  F2FP.PACK_AB R198, R11, R16 ;  /* 0x000000100bc6723e */ /* 0x000fe200000000ff */
[----:B------:R3:W5:Y:S01]  /*19930*/  LDL.LU R217, [R1+0xac] ;  /* 0x0000ac0001d97983 */ /* 0x0007620000300800 */
[----:B------:R-:W-:Y:S01]  /*19940*/  F2FP.PACK_AB R199, R7, R8 ;  /* 0x0000000807c7723e */ /* 0x000fe200000000ff */
[----:B------:R-:W-:Y:S02]  /*19950*/  FADD.FTZ R0, R19, R0 ;  /* 0x0000000013007221 */ /* 0x000fe40000010000 */
[----:B------:R3:W5:Y:S01]  /*19960*/  LDL.LU R212, [R1+0xa8] ;  /* 0x0000a80001d47983 */ /* 0x0007620000300800 */
[C---:B------:R-:W-:Y:S03]  /*19970*/  HMMA.16816.F32 R136, R192.reuse, R144, R100 ;  /* 0x00000090c088723c */ /* 0x040fe60000001864 */
[----:B------:R3:W-:Y:S04]  /*19980*/  STL [R1+0x74], R4 ;  /* 0x0000740401007387 */ /* 0x0007e80000100800 */
[----:B------:R3:W-:Y:S01]  /*19990*/  STL [R1+0x78], R3 ;  /* 0x0000780301007387 */ /* 0x0007e20000100800 */
[C---:B------:R-:W-:Y:S03]  /*199a0*/  HMMA.16816.F32 R148, R192.reuse, R146, R88 ;  /* 0x00000092c094723c */ /* 0x040fe60000001858 */
[----:B------:R3:W-:Y:S04]  /*199b0*/  STL [R1+0x70], R2 ;  /* 0x0000700201007387 */ /* 0x0007e80000100800 */
[----:B------:R3:W-:Y:S01]  /*199c0*/  STL [R1+0x7c], R0 ;  /* 0x00007c0001007387 */ /* 0x0007e20000100800 */
        /* <DEDUP_REMOVED lines=14> */
[----:B------:R-:W-:-:S02]  /*19ab0*/  MOV R72, R202 ;  /* 0x000000ca00487202 */ /* 0x000fc40000000f00 */
[----:B------:R-:W-:Y:S02]  /*19ac0*/  MOV R73, R203 ;  /* 0x000000cb00497202 */ /* 0x000fe40000000f00 */
[----:B------:R-:W-:Y:S02]  /*19ad0*/  MOV R70, R200 ;  /* 0x000000c800467202 */ /* 0x000fe40000000f00 */
[----:B------:R-:W-:Y:S02]  /*19ae0*/  MOV R71, R201 ;  /* 0x000000c900477202 */ /* 0x000fe40000000f00 */
.L_x_830:
[----:B---34-:R-:W-:-:S06]  /*19af0*/  UISETP.GT.AND UP0, UPT, UR9, UR8, UPT ;  /* 0x000000080900728c */ /* 0x018fcc000bf04270 */
        /* <DEDUP_REMOVED lines=47> */
.L_x_837:
        /* <DEDUP_REMOVED lines=17> */
[----:B------:R-:W-:Y:S02]  /*19f00*/  @!P4 LEA.HI.X R201, R0, c[0x0][0x16c], R2, 0x1, P1 ;  /* 0x00005b0000c9ca11 */ /* 0x000fe400008f0c02 */
[C---:B------:R-:W-:Y:S02]  /*19f10*/  @!P4 LEA R202, P0, R3.reuse, c[0x0][0x168], 0x1 ;  /* 0x00005a0003caca11 */ /* 0x040fe400078008ff */
[----:B------:R-:W-:Y:S01]  /*19f20*/  @!P4 IADD3.X R203, R2, UR26, RZ, P2, !PT ;  /* 0x0000001a02cbcc10 */ /* 0x000fe200097fe4ff */
[----:B------:R-:W-:Y:S01]  /*19f30*/  @!PT LDS RZ, [RZ] ;  /* 0x00000000fffff984 */ /* 0x000fe20000000800 */
[----:B------:R-:W-:Y:S01]  /*19f40*/  @!PT LDS RZ, [RZ] ;  /* 0x00000000fffff984 */ /* 0x000fe20000000800 */
[----:B------:R-:W-:Y:S01]  /*19f50*/  @!PT LDS RZ, [RZ] ;  /* 0x00000000fffff984 */ /* 0x000fe20000000800 */
[----:B------:R2:W-:Y:S01]  /*19f60*/  @!P4 LDGSTS.E.BYPASS.LTC128B.128 [R246+0x4000], [R200.64] ;  /* 0x04000000c8f6cfae */ /* 0x0005e2000b901d74 */
[C---:B------:R-:W-:Y:S02]  /*19f70*/  @!P4 IADD3 R204, P1, R0.reuse, UR44, RZ ;  /* 0x0000002c00cccc10 */ /* 0x040fe4000ff3e0ff */
[----:B------:R-:W-:Y:S01]  /*19f80*/  @!P4 LEA.HI.X R203, R3, c[0x0][0x16c], R203, 0x1, P0 ;  /* 0x00005b0003cbca11 */ /* 0x000fe200000f0ccb */
[----:B------:R1:W-:Y:S01]  /*19f90*/  @P4 STS.128 [R246+0x4800], RZ ;  /* 0x004800fff6004388 */ /* 0x0003e20000000c00 */
[----:B------:R-:W-:Y:S02]  /*19fa0*/  @!P4 IADD3 R3, P3, R0, UR19, RZ ;  /* 0x000000130003cc10 */ /* 0x000fe4000ff7e0ff */
[----:B------:R-:W-:Y:S01]  /*19fb0*/  @!P4 LEA R208, P0, R204, c[0x0][0x168], 0x1 ;  /* 0x00005a00ccd0ca11 */ /* 0x000fe200078008ff */
[----:B------:R-:W-:Y:S01]  /*19fc0*/  @!PT LDS RZ, [RZ] ;  /* 0x00000000fffff984 */ /* 0x000fe20000000800 */
[----:B------:R-:W-:Y:S01]  /*19fd0*/  @!PT LDS RZ, [RZ] ;  /* 0x00000000fffff984 */ /* 0x000fe20000000800 */
[----:B------:R-:W-:Y:S01]  /*19fe0*/  @!PT LDS RZ, [RZ] ;  /* 0x00000000fffff984 */ /* 0x000fe20000000800 */
[----:B------:R3:W-:Y:S01]  /*19ff0*/  @!P4 LDGSTS.E.BYPASS.LTC128B.128 [R246+0x4800], [R202.64] ;  /* 0x04800000caf6cfae */ /* 0x0007e2000b901d74 */
[----:B------:R-:W-:Y:S03]  /*1a000*/  @!P4 IADD3.X R205, R2, UR20, RZ, P1, !PT ;  /* 0x0000001402cdcc10 */ /* 0x000fe60008ffe4ff */
[----:B------:R1:W-:Y:S01]  /*1a010*/  @P4 STS.128 [R246+0x5000], RZ ;  /* 0x005000fff6004388 */ /* 0x0003e20000000c00 */
[----:B------:R-:W-:Y:S02]  /*1a020*/  @!P4 LEA.HI.X R209, R204, c[0x0][0x16c], R205, 0x1, P0 ;  /* 0x00005b00ccd1ca11 */ /* 0x000fe400000f0ccd */
[C---:B--2---:R-:W-:Y:S02]  /*1a030*/  @!P4 LEA R200, P2, R3.reuse, c[0x0][0x168], 0x1 ;  /* 0x00005a0003c8ca11 */ /* 0x044fe400078408ff */
[----:B------:R-:W-:Y:S04]  /*1a040*/  @!P4 IADD3.X R201, R2, UR18, RZ, P3, !PT ;  /* 0x0000001202c9cc10 */ /* 0x000fe80009ffe4ff */
[----:B------:R-:W-:Y:S02]  /*1a050*/  @!P4 LEA.HI.X R201, R3, c[0x0][0x16c], R201, 0x1, P2 ;  /* 0x00005b0003c9ca11 */ /* 0x000fe400010f0cc9 */
[C---:B------:R-:W-:Y:S02]  /*1a060*/  @!P4 IADD3 R3, P3, R0.reuse, UR22, RZ ;  /* 0x000000160003cc10 */ /* 0x040fe4000ff7e0ff */
[----:B---3--:R-:W-:Y:S01]  /*1a070*/  @!P4 IADD3 R202, P1, R0, UR42, RZ ;  /* 0x0000002a00cacc10 */ /* 0x008fe2000ff3e0ff */
[----:B------:R-:W-:Y:S01]  /*1a080*/  @!PT LDS RZ, [RZ] ;  /* 0x00000000fffff984 */ /* 0x000fe20000000800 */
[----:B------:R-:W-:Y:S01]  /*1a090*/  @!PT LDS RZ, [RZ] ;  /* 0x00000000fffff984 */ /* 0x000fe20000000800 */
[----:B------:R-:W-:Y:S01]  /*1a0a0*/  @!PT LDS RZ, [RZ] ;  /* 0x00000000fffff984 */ /* 0x000fe20000000800 */
[----:B------:R2:W-:Y:S01]  /*1a0b0*/  @!P4 LDGSTS.E.BYPASS.LTC128B.128 [R246+0x5000], [R200.64] ;  /* 0x05000000c8f6cfae */ /* 0x0005e2000b901d74 */
[C---:B------:R-:W-:Y:S02]  /*1a0c0*/  @!P4 LEA R206, P2, R3.reuse, c[0x0][0x168], 0x1 ;  /* 0x00005a0003ceca11 */ /* 0x040fe400078408ff */
[----:B------:R-:W-:Y:S01]  /*1a0d0*/  @!P4 LEA R204, P0, R202, c[0x0][0x168], 0x1 ;  /* 0x00005a00caccca11 */ /* 0x000fe200078008ff */
[----:B------:R1:W-:Y:S04]  /*1a0e0*/  @P4 STS.128 [R246+0x5800], RZ ;  /* 0x005800fff6004388 */ /* 0x0003e80000000c00 */
[----:B------:R-:W-:Y:S01]  /*1a0f0*/  @!PT LDS RZ, [RZ] ;  /* 0x00000000fffff984 */ /* 0x000fe20000000800 */
[----:B------:R-:W-:Y:S01]  /*1a100*/  @!PT LDS RZ, [RZ] ;  /* 0x00000000fffff984 */ /* 0x000fe20000000800 */
[----:B------:R-:W-:Y:S01]  /*1a110*/  @!PT LDS RZ, [RZ] ;  /* 0x00000000fffff984 */ /* 0x000fe20000000800 */
[----:B------:R1:W-:Y:S04]  /*1a120*/  @!P4 LDGSTS.E.BYPASS.LTC128B.128 [R246+0x5800], [R208.64] ;  /* 0x05800000d0f6cfae */ /* 0x0003e8000b901d74 */
[----:B------:R1:W-:Y:S01]  /*1a130*/  @P4 STS.128 [R246+0x6000], RZ ;  /* 0x006000fff6004388 */ /* 0x0003e20000000c00 */
[C---:B--2---:R-:W-:Y:S02]  /*1a140*/  @!P4 IADD3.X R200, R2.reuse, UR21, RZ, P3, !PT ;  /* 0x0000001502c8cc10 */ /* 0x044fe40009ffe4ff */
        /* <DEDUP_REMOVED lines=11> */
[----:B------:R-:W-:Y:S02]  /*1a200*/  @!P4 IADD3.X R201, R2, UR24, RZ, P3, !PT ;  /* 0x0000001802c9cc10 */ /* 0x000fe40009ffe4ff */
        /* <DEDUP_REMOVED lines=20> */
.L_x_835:
        /* <DEDUP_REMOVED lines=32> */
[C---:B------:R-:W-:Y:S02]  /*1a550*/  @!P4 LEA R10, P1, R5.reuse, c[0x0][0x170], 0x1 ;  /* 0x00005c00050aca11 */ /* 0x040fe400078208ff */
        /* <DEDUP_REMOVED lines=14> */
[C---:B------:R-:W-:Y:S02]  /*1a640*/  @!P4 LEA R8, P3, R7.reuse, c[0x0][0x170], 0x1 ;  /* 0x00005c000708ca11 */ /* 0x040fe400078608ff */
[----:B------:R-:W-:Y:S01]  /*1a650*/  @!P4 IADD3 R19, P5, R2, UR48, RZ ;  /* 0x000000300213cc10 */ /* 0x000fe2000ffbe0ff */
[----:B------:R-:W-:Y:S01]  /*1a660*/  @P4 STS.128 [R246+0x9800], RZ ;  /* 0x009800fff6004388 */ /* 0x000fe20000000c00 */
[----:B------:R-:W-:Y:S02]  /*1a670*/  @!P4 LEA.HI.X R9, R7, c[0x0][0x174], R5, 0x1, P3 ;  /* 0x00005d000709ca11 */ /* 0x000fe400018f0c05 */
[----:B------:R-:W-:Y:S02]  /*1a680*/  @!P4 LEA.HI.X R7, R18, c[0x0][0x174], R20, 0x1, P2 ;  /* 0x00005d001207ca11 */ /* 0x000fe400010f0c14 */
[C---:B------:R-:W-:Y:S01]  /*1a690*/  @!P4 LEA R4, P1, R19.reuse, c[0x0][0x170], 0x1 ;  /* 0x00005c001304ca11 */ /* 0x040fe200078208ff */
[----:B------:R-:W-:Y:S01]  /*1a6a0*/  @!PT LDS RZ, [RZ] ;  /* 0x00000000fffff984 */ /* 0x000fe20000000800 */
[----:B------:R-:W-:Y:S01]  /*1a6b0*/  @!PT LDS RZ, [RZ] ;  /* 0x00000000fffff984 */ /* 0x000fe20000000800 */
[----:B------:R-:W-:Y:S01]  /*1a6c0*/  @!PT LDS RZ, [RZ] ;  /* 0x00000000fffff984 */ /* 0x000fe20000000800 */
[----:B------:R3:W-:Y:S01]  /*1a6d0*/  @!P4 LDGSTS.E.BYPASS.LTC128B.128 [R246+0x9800], [R10.64] ;  /* 0x098000000af6cfae */ /* 0x0007e2000b901d74 */
[----:B------:R-:W-:Y:S02]  /*1a6e0*/  @!P4 IADD3.X R21, R0, UR16, RZ, P5, !PT ;  /* 0x000000100015cc10 */ /* 0x000fe4000affe4ff */
[----:B------:R-:W-:Y:S02]  /*1a6f0*/  @!P4 IADD3 R3, P0, R2, UR46, RZ ;  /* 0x0000002e0203cc10 */ /* 0x000fe4000ff1e0ff */
[----:B------:R-:W-:Y:S01]  /*1a700*/  @!P4 LEA.HI.X R5, R19, c[0x0][0x174], R21, 0x1, P1 ;  /* 0x00005d001305ca11 */ /* 0x000fe200008f0c15 */
[----:B------:R-:W-:Y:S01]  /*1a710*/  @P4 STS.128 [R246+0xa000], RZ ;  /* 0x00a000fff6004388 */ /* 0x000fe20000000c00 */
[----:B------:R-:W-:Y:S02]  /*1a720*/  @!P4 IADD3.X R0, R0, UR17, RZ, P0, !PT ;  /* 0x000000110000cc10 */ /* 0x000fe400087fe4ff */
        /* <DEDUP_REMOVED lines=22> */
[----:B-----5:R-:W-:Y:S06]  /*1a890*/  LDSM.16.M88.4 R128, [R219] ;  /* 0x00000000db80783b */ /* 0x020fec0000000200 */
[----:B--2---:R-:W4:Y:S06]  /*1a8a0*/  LDSM.16.M88.4 R16, [R212+0x4000] ;  /* 0x00400000d410783b */ /* 0x004f2c0000000200 */
[----:B------:R-:W3:Y:S06]  /*1a8b0*/  LDSM.16.M88.4 R124, [R219+0x2000] ;  /* 0x00200000db7c783b */ /* 0x000eec0000000200 */
[----:B------:R-:W2:Y:S06]  /*1a8c0*/  LDSM.16.M88.4 R32, [R212+0x4800] ;  /* 0x00480000d420783b */ /* 0x000eac0000000200 */
[----:B------:R-:W0:Y:S06]  /*1a8d0*/  LDGDEPBAR ;  /* 0x00000000000079af */ /* 0x000e2c0000000000 */
[----:B------:R-:W2:Y:S06]  /*1a8e0*/  LDSM.16.M88.4 R48, [R212+0x5000] ;  /* 0x00500000d430783b */ /* 0x000eac0000000200 */
[----:B------:R-:W2:Y:S06]  /*1a8f0*/  LDSM.16.M88.4 R64, [R212+0x5800] ;  /* 0x00580000d440783b */ /* 0x000eac0000000200 */
[----:B------:R-:W2:Y:S01]  /*1a900*/  LDSM.16.M88.4 R80, [R212+0x6000] ;  /* 0x00600000d450783b */ /* 0x000ea20000000200 */
[-C--:B----4-:R-:W-:Y:S05]  /*1a910*/  HMMA.16816.F32 R4, R128, R16.reuse, RZ ;  /* 0x000000108004723c */ /* 0x090fea00000018ff */
[----:B------:R-:W4:Y:S03]  /*1a920*/  LDSM.16.M88.4 R96, [R212+0x6800] ;  /* 0x00680000d460783b */ /* 0x000f260000000200 */
[C---:B---3--:R-:W-:Y:S03]  /*1a930*/  HMMA.16816.F32 R8, R124.reuse, R16, RZ ;  /* 0x000000107c08723c */ /* 0x048fe600000018ff */
[----:B------:R-:W3:Y:S06]  /*1a940*/  LDSM.16.M88.4 R112, [R212+0x7000] ;  /* 0x00700000d470783b */ /* 0x000eec0000000200 */
[----:B------:R-:W3:Y:S01]  /*1a950*/  LDSM.16.M88.4 R200, [R212+0x7800] ;  /* 0x00780000d4c8783b */ /* 0x000ee20000000200 */
[-C--:B-1----:R-:W-:Y:S05]  /*1a960*/  HMMA.16816.F32 R12, R124, R18.reuse, RZ ;  /* 0x000000127c0c723c */ /* 0x082fea00000018ff */
[----:B------:R-:W-:Y:S03]  /*1a970*/  LDSM.16.M88.4 R204, [R222] ;  /* 0x00000000decc783b */ /* 0x000fe60000000200 */
[C---:B------:R-:W-:Y:S03]  /*1a980*/  HMMA.16816.F32 R16, R128.reuse, R18, RZ ;  /* 0x000000128010723c */ /* 0x040fe600000018ff */
[----:B------:R-:W1:Y:S05]  /*1a990*/  LDSM.16.M88.4 R208, [R218+0x4000] ;  /* 0x00400000dad0783b */ /* 0x000e6a0000000200 */
[-C--:B--2---:R-:W-:Y:S08]  /*1a9a0*/  HMMA.16816.F32 R20, R128, R32.reuse, RZ ;  /* 0x000000208014723c */ /* 0x084ff000000018ff */
        /* <DEDUP_REMOVED lines=29> */
[C---:B--2---:R-:W-:Y:S08]  /*1ab80*/  HMMA.16816.F32 R8, R200.reuse, R208, R8 ;  /* 0x000000d0c808723c */ /* 0x044ff00000001808 */
        /* <DEDUP_REMOVED lines=36> */
[----:B------:R-:W-:Y:S07]  /*1add0*/  LDSM.16.M88.4 R200, [R220] ;  /* 0x00000000dcc8783b */ /* 0x000fee0000000200 */
[----:B------:R-:W-:Y:S01]  /*1ade0*/  HMMA.16816.F32 R128, R204, R210, R128 ;  /* 0x000000d2cc80723c */ /* 0x000fe20000001880 */
[----:B------:R-:W1:Y:S06]  /*1adf0*/  LDSM.16.M88.4 R204, [R223] ;  /* 0x00000000dfcc783b */ /* 0x000e6c0000000200 */
[----:B------:R-:W2:Y:S01]  /*1ae00*/  LDSM.16.M88.4 R208, [R220+0x2000] ;  /* 0x00200000dcd0783b */ /* 0x000ea20000000200 */
[-C--:B-1----:R-:W-:Y:S08]  /*1ae10*/  HMMA.16816.F32 R4, R200, R204.reuse, R4 ;  /* 0x000000ccc804723c */ /* 0x082ff00000001804 */
[C---:B--2---:R-:W-:Y:S08]  /*1ae20*/  HMMA.16816.F32 R8, R208.reuse, R204, R8 ;  /* 0x000000ccd008723c */ /* 0x044ff00000001808 */
        /* <DEDUP_REMOVED lines=82> */
.L_x_836:
[----:B------:R-:W2:Y:S01]  /*1b350*/  S2R R2, SR_TID.X ;  /* 0x0000000000027919 */ /* 0x000ea20000002100 */
[----:B------:R-:W-:Y:S01]  /*1b360*/  IMAD.U32 R0, RZ, RZ, UR7 ;  /* 0x00000007ff007e24 */ /* 0x000fe2000f8e00ff */
[----:B------:R-:W-:Y:S01]  /*1b370*/  LOP3.LUT R232, R232, 0xfeffffff, RZ, 0xc0, !PT ;  /* 0xfeffffffe8e87812 */ /* 0x000fe200078ec0ff */
[----:B------:R-:W-:Y:S01]  /*1b380*/  UISETP.GT.AND UP0, UPT, UR7, UR8, UPT ;  /* 0x000000080700728c */ /* 0x000fe2000bf04270 */
[----:B------:R-:W-:Y:S01]  /*1b390*/  LOP3.LUT R231, R231, 0x7fffffff, RZ, 0xc0, !PT ;  /* 0x7fffffffe7e77812 */ /* 0x000fe200078ec0ff */
[----:B------:R-:W-:Y:S01]  /*1b3a0*/  UMOV UR9, UR7 ;  /* 0x0000000700097c82 */ /* 0x000fe20008000000 */
[----:B------:R-:W-:Y:S02]  /*1b3b0*/  @P4 LOP3.LUT R232, R232, 0x1000000, RZ, 0xfc, !PT ;  /* 0x01000000e8e84812 */ /* 0x000fe400078efcff */
[----:B------:R3:W-:Y:S01]  /*1b3c0*/  STL [R1+0x128], R197 ;  /* 0x000128c501007387 */ /* 0x0007e20000100800 */
[----:B------:R-:W-:Y:S02]  /*1b3d0*/  LOP3.LUT R233, R233, 0xfffffffd, RZ, 0xc0, !PT ;  /* 0xfffffffde9e97812 */ /* 0x000fe400078ec0ff */
[----:B------:R-:W-:Y:S01]  /*1b3e0*/  LOP3.LUT R232, R232, 0xff7fffff, RZ, 0xc0, !PT ;  /* 0xff7fffffe8e87812 */ /* 0x000fe200078ec0ff */
[----:B------:R-:W-:Y:S04]  /*1b3f0*/  STL [R1+0x124], R198 ;  /* 0x000124c601007387 */ /* 0x000fe80000100800 */
[----:B------:R-:W-:Y:S04]  /*1b400*/  STL [R1+0x120], R199 ;  /* 0x000120c701007387 */ /* 0x000fe80000100800 */
[----:B------:R4:W-:Y:S01]  /*1b410*/  STL [R1+0xe4], R246 ;  /* 0x0000e4f601007387 */ /* 0x0009e20000100800 */
[----:B--2---:R-:W-:Y:S03]  /*1b420*/  IMAD.SHL.U32 R2, R2, 0x2, RZ ;  /* 0x0000000202027824 */ /* 0x004fe600078e00ff */
[----:B------:R2:W-:Y:S02]  /*1b430*/  STL [R1+0xe0], R230 ;  /* 0x0000e0e601007387 */ /* 0x0005e40000100800 */
[----:B------:R-:W-:Y:S02]  /*1b440*/  LOP3.LUT R2, R2, 0x6, RZ, 0xc0, !PT ;  /* 0x0000000602027812 */ /* 0x000fe400078ec0ff */
[----:B------:R-:W-:Y:S03]  /*1b450*/  STL [R1+0xdc], R229 ;  /* 0x0000dce501007387 */ /* 0x000fe60000100800 */
[----:B------:R-:W-:Y:S01]  /*1b460*/  IMAD R0, R0, 0x80, R2 ;  /* 0x0000008000007824 */ /* 0x000fe200078e0202 */
[----:B------:R1:W-:Y:S03]  /*1b470*/  STL [R1+0xd8], R228 ;  /* 0x0000d8e401007387 */ /* 0x0003e60000100800 */
[--C-:B------:R-:W-:Y:S01]  /*1b480*/  IMAD.IADD R2, R236, 0x1, -R0.reuse ;  /* 0x00000001ec027824 */ /* 0x100fe200078e0a00 */
[----:B-1----:R-:W-:Y:S01]  /*1b490*/  IADD3 R207, R0, 0x9, RZ ;  /* 0x0000000900cf7810 */ /* 0x002fe20007ffe0ff */
[--C-:B------:R-:W-:Y:S01]  /*1b4a0*/  IMAD.IADD R3, R235, 0x1, -R0.reuse ;  /* 0x00000001eb037824 */ /* 0x100fe200078e0a00 */
[----:B------:R1:W-:Y:S02]  /*1b4b0*/  STL [R1+0xd4], R227 ;  /* 0x0000d4e301007387 */ /* 0x0003e40000100800 */
[----:B------:R-:W-:Y:S02]  /*1b4c0*/  IABS R2, R2 ;  /* 0x0000000200027213 */ /* 0x000fe40000000000 */
[----:B------:R-:W-:Y:S02]  /*1b4d0*/  STL [R1+0xd0], R226 ;  /* 0x0000d0e201007387 */ /* 0x000fe40000100800 */
[----:B------:R1:W1:Y:S02]  /*1b4e0*/  I2F R206, R2 ;  /* 0x0000000200ce7306 */ /* 0x0002640000201400 */
[----:B------:R-:W-:Y:S04]  /*1b4f0*/  STL [R1+0xcc], R225 ;  /* 0x0000cce101007387 */ /* 0x000fe80000100800 */
[----:B------:R-:W-:Y:S04]  /*1b500*/  STL [R1+0xc8], R224 ;  /* 0x0000c8e001007387 */ /* 0x000fe80000100800 */
[----:B------:R-:W-:Y:S04]  /*1b510*/  STL [R1+0xc4], R223 ;  /* 0x0000c4df01007387 */ /* 0x000fe80000100800 */
[----:B------:R-:W-:Y:S04]  /*1b520*/  STL [R1+0xc0], R222 ;  /* 0x0000c0de01007387 */ /* 0x000fe80000100800 */
[----:B------:R-:W-:Y:S04]  /*1b530*/  STL [R1+0xbc], R221 ;  /* 0x0000bcdd01007387 */ /* 0x000fe80000100800 */
[----:B------:R-:W-:Y:S01]  /*1b540*/  STL [R1+0xb8], R220 ;  /* 0x0000b8dc01007387 */ /* 0x000fe20000100800 */
[----:B-1----:R-:W-:Y:S01]  /*1b550*/  IABS R2, R3 ;  /* 0x0000000300027213 */ /* 0x002fe20000000000 */
[----:B------:R-:W-:Y:S02]  /*1b560*/  IMAD.IADD R3, R234, 0x1, -R0 ;  /* 0x00000001ea037824 */ /* 0x000fe400078e0a00 */
[----:B------:R1:W-:Y:S01]  /*1b570*/  STL [R1+0xb4], R219 ;  /* 0x0000b4db01007387 */ /* 0x0003e20000100800 */
[----:B------:R-:W-:Y:S01]  /*1b580*/  FFMA.FTZ R4, R206, -UR35, R4 ;  /* 0x80000023ce047c23 */ /* 0x000fe20008010004 */
[----:B------:R1:W1:Y:S01]  /*1b590*/  I2F R204, R2 ;  /* 0x0000000200cc7306 */ /* 0x0002620000201400 */
[----:B------:R-:W-:Y:S01]  /*1b5a0*/  IADD3 R206, R0, 0x10, RZ ;  /* 0x0000001000ce7810 */ /* 0x000fe20007ffe0ff */
[----:B------:R2:W-:Y:S04]  /*1b5b0*/  STL [R1+0xb0], R218 ;  /* 0x0000b0da01007387 */ /* 0x0005e80000100800 */
[----:B------:R2:W-:Y:S04]  /*1b5c0*/  STL [R1+0xac], R217 ;  /* 0x0000acd901007387 */ /* 0x0005e80000100800 */
[----:B------:R2:W-:Y:S04]  /*1b5d0*/  STL [R1+0xa8], R212 ;  /* 0x0000a8d401007387 */ /* 0x0005e80000100800 */
[----:B------:R-:W-:Y:S04]  /*1b5e0*/  STL [R1+0xe8], R236 ;  /* 0x0000e8ec01007387 */ /* 0x000fe80000100800 */
[----:B------:R-:W-:Y:S04]  /*1b5f0*/  STL [R1+0xec], R240 ;  /* 0x0000ecf001007387 */ /* 0x000fe80000100800 */
[----:B------:R-:W-:Y:S01]  /*1b600*/  STL [R1+0xf0], R245 ;  /* 0x0000f0f501007387 */ /* 0x000fe20000100800 */
[----:B-1----:R-:W-:Y:S01]  /*1b610*/  IABS R2, R3 ;  /* 0x0000000300027213 */ /* 0x002fe20000000000 */
[----:B------:R-:W-:Y:S02]  /*1b620*/  FFMA.FTZ R6, R204, -UR35, R6 ;  /* 0x80000023cc067c23 */ /* 0x000fe40008010006 */
[----:B------:R-:W-:Y:S01]  /*1b630*/  IMAD.IADD R3, R241, 0x1, -R0 ;  /* 0x00000001f1037824 */ /* 0x000fe200078e0a00 */
[----:B------:R1:W1:Y:S04]  /*1b640*/  I2F R202, R2 ;  /* 0x0000000200ca7306 */ /* 0x0002680000201400 */
[----:B------:R-:W-:Y:S06]  /*1b650*/  IABS R3, R3 ;  /* 0x0000000300037213 */ /* 0x000fec0000000000 */
[----:B------:R-:W2:Y:S01]  /*1b660*/  I2F R203, R3 ;  /* 0x0000000300cb7306 */ /* 0x000ea20000201400 */
[----:B-1----:R-:W-:Y:S01]  /*1b670*/  IADD3 R2, R0, 0x1, RZ ;  /* 0x0000000100027810 */ /* 0x002fe20007ffe0ff */
[----:B------:R-:W-:Y:S03]  /*1b680*/  FFMA.FTZ R8, R202, -UR35, R8 ;  /* 0x80000023ca087c23 */ /* 0x000fe60008010008 */
[----:B------:R-:W-:Y:S01]  /*1b690*/  ISETP.GE.AND P1, PT, R2, R238, PT ;  /* 0x000000ee0200720c */ /* 0x000fe20003f26270 */
[----:B------:R-:W-:Y:S01]  /*1b6a0*/  IMAD.IADD R200, R236, 0x1, -R2 ;  /* 0x00000001ecc87824 */ /* 0x000fe200078e0a02 */
[C---:B------:R-:W-:Y:S02]  /*1b6b0*/  ISETP.GE.AND P3, PT, R2.reuse, R240, PT ;  /* 0x000000f00200720c */ /* 0x040fe40003f66270 */
[----:B------:R-:W-:Y:S02]  /*1b6c0*/  ISETP.GE.AND P2, PT, R2, R239, PT ;  /* 0x000000ef0200720c */ /* 0x000fe40003f46270 */
[----:B------:R-:W-:Y:S01]  /*1b6d0*/  IABS R200, R200 ;  /* 0x000000c800c87213 */ /* 0x000fe20000000000 */
[----:B--2---:R-:W-:Y:S01]  /*1b6e0*/  FFMA.FTZ R10, R203, -UR35, R10 ;  /* 0x80000023cb0a7c23 */ /* 0x004fe2000801000a */
[----:B------:R-:W-:Y:S02]  /*1b6f0*/  IADD3 R3, R0, 0x8, RZ ;  /* 0x0000000800037810 */ /* 0x000fe40007ffe0ff */
[----:B------:R-:W1:Y:S01]  /*1b700*/  I2F R205, R200 ;  /* 0x000000c800cd7306 */ /* 0x000e620000201400 */
[----:B------:R-:W-:Y:S02]  /*1b710*/  ISETP.GE.AND P0, PT, R2, R237, PT ;  /* 0x000000ed0200720c */ /* 0x000fe40003f06270 */
[----:B------:R-:W-:Y:S01]  /*1b720*/  IMAD.IADD R201, R236, 0x1, -R3 ;  /* 0x00000001ecc97824 */ /* 0x000fe200078e0a03 */
[C---:B------:R-:W-:Y:S02]  /*1b730*/  ISETP.GE.OR P3, PT, R2.reuse, R245, !P3 ;  /* 0x000000f50200720c */ /* 0x040fe40005f66670 */
[C---:B------:R-:W-:Y:S02]  /*1b740*/  ISETP.GE.OR P4, PT, R2.reuse, R244, !P2 ;  /* 0x000000f40200720c */ /* 0x040fe40005786670 */
[C---:B------:R-:W-:Y:S02]  /*1b750*/  ISETP.GE.OR P1, PT, R2.reuse, R243, !P1 ;  /* 0x000000f30200720c */ /* 0x040fe40004f26670 */
[----:B------:R-:W-:Y:S02]  /*1b760*/  ISETP.GE.OR P0, PT, R2, R242, !P0 ;  /* 0x000000f20200720c */ /* 0x000fe40004706670 */
[CC--:B------:R-:W-:Y:S04]  /*1b770*/  ISETP.GE.AND P2, PT, R3.reuse, R240.reuse, PT ;  /* 0x000000f00300720c */ /* 0x0c0fe80003f46270 */
[----:B------:R-:W-:Y:S05]  /*1b780*/  ISETP.GE.OR P2, PT, R3, R245, !P2 ;  /* 0x000000f50300720c */ /* 0x000fea0005746670 */
[----:B------:R-:W-:Y:S02]  /*1b790*/  @P1 LOP3.LUT R232, R232, 0x800000, RZ, 0xfc, !PT ;  /* 0x00800000e8e81812 */ /* 0x000fe400078efcff */
[C---:B------:R-:W-:Y:S01]  /*1b7a0*/  ISETP.GE.AND P1, PT, R0.reuse, R240, PT ;  /* 0x000000f00000720c */ /* 0x040fe20003f26270 */
[----:B-1----:R-:W-:Y:S01]  /*1b7b0*/  FFMA.FTZ R5, R205, -UR35, R5 ;  /* 0x80000023cd057c23 */ /* 0x002fe20008010005 */
[----:B------:R-:W-:Y:S02]  /*1b7c0*/  IABS R200, R201 ;  /* 0x000000c900c87213 */ /* 0x000fe40000000000 */
[----:B------:R-:W-:Y:S02]  /*1b7d0*/  IADD3 R205, R0, 0x11, RZ ;  /* 0x0000001100cd7810 */ /* 0x000fe40007ffe0ff */
[----:B------:R-:W-:Y:S01]  /*1b7e0*/  LOP3.LUT R232, R232, 0xffbfffff, RZ, 0xc0, !PT ;  /* 0xffbfffffe8e87812 */ /* 0x000fe200078ec0ff */
[----:B------:R-:W-:Y:S01]  /*1b7f0*/  IMAD.MOV.U32 R201, RZ, RZ, R200 ;  /* 0x000000ffffc97224 */ /* 0x000fe200078e00c8 */
[----:B------:R-:W-:Y:S01]  /*1b800*/  ISETP.GE.OR P1, PT, R0, R245, !P1 ;  /* 0x000000f50000720c */ /* 0x000fe20004f26670 */
[----:B------:R-:W-:Y:S01]  /*1b810*/  IMAD.IADD R200, R236, 0x1, -R207 ;  /* 0x00000001ecc87824 */ /* 0x000fe200078e0acf */
[----:B------:R-:W-:Y:S01]  /*1b820*/  @P0 LOP3.LUT R232, R232, 0x400000, RZ, 0xfc, !PT ;  /* 0x00400000e8e80812 */ /* 0x000fe200078efcff */
[----:B------:R1:W2:Y:S01]  /*1b830*/  I2F R208, R201 ;  /* 0x000000c900d07306 */ /* 0x0002a20000201400 */
[C---:B------:R-:W-:Y:S02]  /*1b840*/  ISETP.GE.AND P0, PT, R0.reuse, R239, PT ;  /* 0x000000ef0000720c */ /* 0x040fe40003f06270 */
[----:B------:R-:W-:Y:S02]  /*1b850*/  IABS R200, R200 ;  /* 0x000000c800c87213 */ /* 0x000fe40000000000 */
[----:B------:R-:W-:Y:S02]  /*1b860*/  ISETP.GE.OR P0, PT, R0, R244, !P0 ;  /* 0x000000f40000720c */ /* 0x000fe40004706670 */
[----:B------:R-:W-:Y:S02]  /*1b870*/  FSEL R250, R4, -INF , !P1 ;  /* 0xff80000004fa7808 */ /* 0x000fe40004800000 */
[----:B------:R-:W-:Y:S01]  /*1b880*/  ISETP.GE.AND P1, PT, R0, R238, PT ;  /* 0x000000ee0000720c */ /* 0x000fe20003f26270 */
[----:B------:R-:W2:Y:S01]  /*1b890*/  I2F R204, R200 ;  /* 0x000000c800cc7306 */ /* 0x000ea20000201400 */
[----:B---3--:R-:W-:Y:S02]  /*1b8a0*/  FSEL R197, R6, -INF , !P0 ;  /* 0xff80000006c57808 */ /* 0x008fe40004000000 */
[C---:B------:R-:W-:Y:S02]  /*1b8b0*/  ISETP.GE.AND P0, PT, R0.reuse, R237, PT ;  /* 0x000000ed0000720c */ /* 0x040fe40003f06270 */
[C---:B------:R-:W-:Y:S02]  /*1b8c0*/  ISETP.GE.OR P1, PT, R0.reuse, R243, !P1 ;  /* 0x000000f30000720c */ /* 0x040fe40004f26670 */
[----:B------:R-:W-:Y:S02]  /*1b8d0*/  ISETP.GE.OR P0, PT, R0, R242, !P0 ;  /* 0x000000f20000720c */ /* 0x000fe40004706670 */
[----:B----4-:R-:W-:Y:S02]  /*1b8e0*/  FSEL R246, R8, -INF , !P1 ;  /* 0xff80000008f67808 */ /* 0x010fe40004800000 */
[----:B------:R-:W-:Y:S02]  /*1b8f0*/  FSEL R230, R10, -INF , !P0 ;  /* 0xff8000000ae67808 */ /* 0x000fe40004000000 */
[CC--:B------:R-:W-:Y:S01]  /*1b900*/  ISETP.GE.AND P1, PT, R207.reuse, R240.reuse, PT ;  /* 0x000000f0cf00720c */ /* 0x0c0fe20003f26270 */
[----:B-1----:R-:W-:Y:S01]  /*1b910*/  IMAD.IADD R201, R236, 0x1, -R206 ;  /* 0x00000001ecc97824 */ /* 0x002fe200078e0ace */
[-C--:B------:R-:W-:Y:S01]  /*1b920*/  ISETP.GE.AND P0, PT, R206, R240.reuse, PT ;  /* 0x000000f0ce00720c */ /* 0x080fe20003f06270 */
[----:B--2---:R-:W-:Y:S01]  /*1b930*/  FFMA.FTZ R16, R208, -UR35, R16 ;  /* 0x80000023d0107c23 */ /* 0x004fe20008010010 */
[-C--:B------:R-:W-:Y:S02]  /*1b940*/  ISETP.GE.OR P1, PT, R207, R245.reuse, !P1 ;  /* 0x000000f5cf00720c */ /* 0x080fe40004f26670 */
[----:B------:R-:W-:Y:S02]  /*1b950*/  ISETP.GE.OR P0, PT, R206, R245, !P0 ;  /* 0x000000f5ce00720c */ /* 0x000fe40004706670 */
[----:B------:R-:W-:Y:S02]  /*1b960*/  FSEL R198, R16, -INF , !P2 ;  /* 0xff80000010c67808 */ /* 0x000fe40005000000 */
[----:B------:R-:W-:Y:S01]  /*1b970*/  ISETP.GE.AND P2, PT, R205, R240, PT ;  /* 0x000000f0cd00720c */ /* 0x000fe20003f46270 */
[----:B------:R-:W-:Y:S01]  /*1b980*/  FFMA.FTZ R17, R204, -UR35, R17 ;  /* 0x80000023cc117c23 */ /* 0x000fe20008010011 */
[----:B------:R-:W-:Y:S01]  /*1b990*/  IABS R200, R201 ;  /* 0x000000c900c87213 */ /* 0x000fe20000000000 */
[----:B------:R-:W-:Y:S01]  /*1b9a0*/  IMAD.IADD R201, R235, 0x1, -R2 ;  /* 0x00000001ebc97824 */ /* 0x000fe200078e0a02 */
[----:B------:R-:W-:Y:S02]  /*1b9b0*/  ISETP.GE.OR P2, PT, R205, R245, !P2 ;  /* 0x000000f5cd00720c */ /* 0x000fe40005746670 */
[----:B------:R1:W2:Y:S01]  /*1b9c0*/  I2F R203, R200 ;  /* 0x000000c800cb7306 */ /* 0x0002a20000201400 */
[----:B------:R-:W-:Y:S02]  /*1b9d0*/  FSEL R199, R17, -INF , !P1 ;  /* 0xff80000011c77808 */ /* 0x000fe40004800000 */
[C---:B------:R-:W-:Y:S02]  /*1b9e0*/  IADD3 R17, R0.reuse, 0x31, RZ ;  /* 0x0000003100117810 */ /* 0x040fe40007ffe0ff */
[C---:B------:R-:W-:Y:S02]  /*1b9f0*/  IADD3 R16, R0.reuse, 0x38, RZ ;  /* 0x0000003800107810 */ /* 0x040fe40007ffe0ff */
[C---:B------:R-:W-:Y:S02]  /*1ba00*/  IADD3 R10, R0.reuse, 0x39, RZ ;  /* 0x00000039000a7810 */ /* 0x040fe40007ffe0ff */
[----:B------:R-:W-:Y:S02]  /*1ba10*/  IADD3 R8, R0, 0x40, RZ ;  /* 0x0000004000087810 */ /* 0x000fe40007ffe0ff */
[----:B------:R-:W-:Y:S02]  /*1ba20*/  LOP3.LUT R232, R232, 0xffdfffff, RZ, 0xc0, !PT ;  /* 0xffdfffffe8e87812 */ /* 0x000fe400078ec0ff */
[C---:B------:R-:W-:Y:S02]  /*1ba30*/  IADD3 R6, R0.reuse, 0x41, RZ ;  /* 0x0000004100067810 */ /* 0x040fe40007ffe0ff */
[----:B------:R-:W-:Y:S02]  /*1ba40*/  FSEL R249, R5, -INF , !P3 ;  /* 0xff80000005f97808 */ /* 0x000fe40005800000 */
[----:B------:R-:W-:Y:S02]  /*1ba50*/  IADD3 R5, R0, 0x48, RZ ;  /* 0x0000004800057810 */ /* 0x000fe40007ffe0ff */
[----:B-1----:R-:W-:Y:S01]  /*1ba60*/  IABS R200, R201 ;  /* 0x000000c900c87213 */ /* 0x002fe20000000000 */
[----:B--2---:R-:W-:Y:S04]  /*1ba70*/  FFMA.FTZ R20, R203, -UR35, R20 ;  /* 0x80000023cb147c23 */ /* 0x004fe80008010014 */
[----:B------:R-:W-:Y:S01]  /*1ba80*/  IMAD.MOV.U32 R201, RZ, RZ, R200 ;  /* 0x000000ffffc97224 */ /* 0x000fe200078e00c8 */
[----:B------:R-:W-:Y:S01]  /*1ba90*/  FSEL R228, R20, -INF , !P0 ;  /* 0xff80000014e47808 */ /* 0x000fe20004000000 */
[----:B------:R-:W-:Y:S02]  /*1baa0*/  IMAD.IADD R200, R236, 0x1, -R205 ;  /* 0x00000001ecc87824 */ /* 0x000fe400078e0acd */
[----:B------:R1:W2:Y:S03]  /*1bab0*/  I2F R202, R201 ;  /* 0x000000c900ca7306 */ /* 0x0002a60000201400 */
[----:B------:R-:W-:Y:S07]  /*1bac0*/  IABS R200, R200 ;  /* 0x000000c800c87213 */ /* 0x000fee0000000000 */
[----:B------:R3:W4:Y:S01]  /*1bad0*/  I2F R204, R200 ;  /* 0x000000c800cc7306 */ /* 0x0007220000201400 */
[C---:B-1----:R-:W-:Y:S02]  /*1bae0*/  IMAD.IADD R201, R235.reuse, 0x1, -R3 ;  /* 0x00000001ebc97824 */ /* 0x042fe400078e0a03 */
[----:B--2---:R-:W-:Y:S03]  /*1baf0*/  FFMA.FTZ R7, R202, -UR35, R7 ;  /* 0x80000023ca077c23 */ /* 0x004fe60008010007 */
[----:B---3--:R-:W-:Y:S01]  /*1bb00*/  IABS R200, R201 ;  /* 0x000000c900c87213 */ /* 0x008fe20000000000 */
[----:B------:R-:W-:Y:S02]  /*1bb10*/  IMAD.IADD R201, R235, 0x1, -R207 ;  /* 0x00000001ebc97824 */ /* 0x000fe400078e0acf */
[----:B----4-:R-:W-:Y:S01]  /*1bb20*/  FFMA.FTZ R21, R204, -UR35, R21 ;  /* 0x80000023cc157c23 */ /* 0x010fe20008010015 */
[----:B------:R1:W2:Y:S01]  /*1bb30*/  I2F R208, R200 ;  /* 0x000000c800d07306 */ /* 0x0002a20000201400 */
[----:B------:R-:W-:Y:S03]  /*1bb40*/  IADD3 R204, R0, 0x18, RZ ;  /* 0x0000001800cc7810 */ /* 0x000fe60007ffe0ff */
[----:B------:R-:W-:Y:S02]  /*1bb50*/  FSEL R227, R21, -INF , !P2 ;  /* 0xff80000015e37808 */ /* 0x000fe40005000000 */
[C---:B------:R-:W-:Y:S04]  /*1bb60*/  ISETP.GE.AND P1, PT, R204.reuse, R240, PT ;  /* 0x000000f0cc00720c */ /* 0x040fe80003f26270 */
[----:B------:R-:W-:Y:S02]  /*1bb70*/  ISETP.GE.OR P1, PT, R204, R245, !P1 ;  /* 0x000000f5cc00720c */ /* 0x000fe40004f26670 */
[----:B-1----:R-:W-:Y:S01]  /*1bb80*/  IABS R200, R201 ;  /* 0x000000c900c87213 */ /* 0x002fe20000000000 */
[C---:B------:R-:W-:Y:S02]  /*1bb90*/  IMAD.IADD R201, R235.reuse, 0x1, -R206 ;  /* 0x00000001ebc97824 */ /* 0x040fe400078e0ace */
[----:B--2---:R-:W-:Y:S01]  /*1bba0*/  FFMA.FTZ R18, R208, -UR35, R18 ;  /* 0x80000023d0127c23 */ /* 0x004fe20008010012 */
[----:B------:R1:W2:Y:S02]  /*1bbb0*/  I2F R202, R200 ;  /* 0x000000c800ca7306 */ /* 0x0002a40000201400 */
[----:B-1----:R-:W-:Y:S01]  /*1bbc0*/  IABS R200, R201 ;  /* 0x000000c900c87213 */ /* 0x002fe20000000000 */
[----:B------:R-:W-:Y:S02]  /*1bbd0*/  IMAD.IADD R201, R235, 0x1, -R205 ;  /* 0x00000001ebc97824 */ /* 0x000fe400078e0acd */
[----:B--2---:R-:W-:Y:S05]  /*1bbe0*/  FFMA.FTZ R19, R202, -UR35, R19 ;  /* 0x80000023ca137c23 */ /* 0x004fea0008010013 */
[----:B------:R1:W2:Y:S02]  /*1bbf0*/  I2F R203, R200 ;  /* 0x000000c800cb7306 */ /* 0x0002a40000201400 */
[----:B-1----:R-:W-:Y:S02]  /*1bc00*/  IMAD.IADD R200, R236, 0x1, -R204 ;  /* 0x00000001ecc87824 */ /* 0x002fe400078e0acc */
[----:B--2---:R-:W-:Y:S03]  /*1bc10*/  FFMA.FTZ R22, R203, -UR35, R22 ;  /* 0x80000023cb167c23 */ /* 0x004fe60008010016 */
[----:B------:R-:W-:Y:S04]  /*1bc20*/  IABS R200, R200 ;  /* 0x000000c800c87213 */ /* 0x000fe80000000000 */
[----:B------:R1:W2:Y:S02]  /*1bc30*/  I2F R208, R200 ;  /* 0x000000c800d07306 */ /* 0x0002a40000201400 */
[----:B-1----:R-:W-:Y:S01]  /*1bc40*/  IABS R200, R201 ;  /* 0x000000c900c87213 */ /* 0x002fe20000000000 */
[--C-:B------:R-:W-:Y:S02]  /*1bc50*/  IMAD.IADD R201, R234, 0x1, -R2.reuse ;  /* 0x00000001eac97824 */ /* 0x100fe400078e0a02 */
[----:B------:R-:W-:Y:S05]  /*1bc60*/  IMAD.IADD R2, R241, 0x1, -R2 ;  /* 0x00000001f1027824 */ /* 0x000fea00078e0a02 */
[----:B------:R1:W3:Y:S01]  /*1bc70*/  I2F R203, R200 ;  /* 0x000000c800cb7306 */ /* 0x0002e20000201400 */
[----:B--2---:R-:W-:Y:S05]  /*1bc80*/  FFMA.FTZ R32, R208, -UR35, R32 ;  /* 0x80000023d0207c23 */ /* 0x004fea0008010020 */
[----:B------:R-:W-:Y:S02]  /*1bc90*/  FSEL R219, R32, -INF , !P1 ;  /* 0xff80000020db7808 */ /* 0x000fe40004800000 */
[----:B-1----:R-:W-:Y:S01]  /*1bca0*/  IABS R200, R201 ;  /* 0x000000c900c87213 */ /* 0x002fe20000000000 */
[----:B---3--:R-:W-:Y:S02]  /*1bcb0*/  FFMA.FTZ R23, R203, -UR35, R23 ;  /* 0x80000023cb177c23 */ /* 0x008fe40008010017 */
[----:B------:R-:W-:Y:S01]  /*1bcc0*/  IMAD.IADD R201, R234, 0x1, -R3 ;  /* 0x00000001eac97824 */ /* 0x000fe200078e0a03 */
[----:B------:R1:W2:Y:S02]  /*1bcd0*/  I2F R202, R200 ;  /* 0x000000c800ca7306 */ /* 0x0002a40000201400 */
[----:B-1----:R-:W-:Y:S02]  /*1bce0*/  IMAD.IADD R200, R235, 0x1, -R204 ;  /* 0x00000001ebc87824 */ /* 0x002fe400078e0acc */
[----:B--2---:R-:W-:Y:S03]  /*1bcf0*/  FFMA.FTZ R9, R202, -UR35, R9 ;  /* 0x80000023ca097c23 */ /* 0x004fe60008010009 */
[----:B------:R-:W-:Y:S04]  /*1bd00*/  IABS R200, R200 ;  /* 0x000000c800c87213 */ /* 0x000fe80000000000 */
[----:B------:R1:W2:Y:S02]  /*1bd10*/  I2F R203, R200 ;  /* 0x000000c800cb7306 */ /* 0x0002a40000201400 */
[----:B-1----:R-:W-:Y:S01]  /*1bd20*/  IABS R200, R201 ;  /* 0x000000c900c87213 */ /* 0x002fe20000000000 */
[----:B------:R-:W-:Y:S02]  /*1bd30*/  IMAD.IADD R201, R234, 0x1, -R207 ;  /* 0x00000001eac97824 */ /* 0x000fe400078e0acf */
[----:B--2---:R-:W-:Y:S05]  /*1bd40*/  FFMA.FTZ R34, R203, -UR35, R34 ;  /* 0x80000023cb227c23 */ /* 0x004fea0008010022 */
[----:B------:R1:W2:Y:S01]  /*1bd50*/  I2F R202, R200 ;  /* 0x000000c800ca7306 */ /* 0x0002a20000201400 */
[----:B------:R-:W-:Y:S04]  /*1bd60*/  IADD3 R203, R0, 0x19, RZ ;  /* 0x0000001900cb7810 */ /* 0x000fe80007ffe0ff */
[C---:B------:R-:W-:Y:S04]  /*1bd70*/  ISETP.GE.AND P0, PT, R203.reuse, R240, PT ;  /* 0x000000f0cb00720c */ /* 0x040fe80003f06270 */
[----:B------:R-:W-:Y:S02]  /*1bd80*/  ISETP.GE.OR P0, PT, R203, R245, !P0 ;  /* 0x000000f5cb00720c */ /* 0x000fe40004706670 */
[----:B-1----:R-:W-:Y:S01]  /*1bd90*/  IABS R200, R201 ;  /* 0x000000c900c87213 */ /* 0x002fe20000000000 */
[----:B--2---:R-:W-:Y:S03]  /*1bda0*/  FFMA.FTZ R12, R202, -UR35, R12 ;  /* 0x80000023ca0c7c23 */ /* 0x004fe6000801000c */
[----:B------:R1:W2:Y:S02]  /*1bdb0*/  I2F R201, R200 ;  /* 0x000000c800c97306 */ /* 0x0002a40000201400 */
[----:B-1----:R-:W-:Y:S02]  /*1bdc0*/  IMAD.IADD R200, R236, 0x1, -R203 ;  /* 0x00000001ecc87824 */ /* 0x002fe400078e0acb */
[----:B--2---:R-:W-:Y:S02]  /*1bdd0*/  FFMA.FTZ R13, R201, -UR35, R13 ;  /* 0x80000023c90d7c23 */ /* 0x004fe4000801000d */
[----:B------:R-:W-:Y:S01]  /*1bde0*/  IMAD.IADD R201, R234, 0x1, -R206 ;  /* 0x00000001eac97824 */ /* 0x000fe200078e0ace */
[----:B------:R-:W-:Y:S04]  /*1bdf0*/  IABS R200, R200 ;  /* 0x000000c800c87213 */ /* 0x000fe80000000000 */
[----:B------:R1:W2:Y:S02]  /*1be00*/  I2F R202, R200 ;  /* 0x000000c800ca7306 */ /* 0x0002a40000201400 */
[----:B-1----:R-:W-:Y:S01]  /*1be10*/  IABS R200, R201 ;  /* 0x000000c900c87213 */ /* 0x002fe20000000000 */
[----:B--2---:R-:W-:Y:S07]  /*1be20*/  FFMA.FTZ R33, R202, -UR35, R33 ;  /* 0x80000023ca217c23 */ /* 0x004fee0008010021 */
[----:B------:R1:W2:Y:S01]  /*1be30*/  I2F R201, R200 ;  /* 0x000000c800c97306 */ /* 0x0002a20000201400 */
[----:B------:R-:W-:Y:S02]  /*1be40*/  FSEL R226, R33, -INF , !P0 ;  /* 0xff80000021e27808 */ /* 0x000fe40004000000 */
[----:B------:R-:W-:Y:S01]  /*1be50*/  FSEL R33, R7, -INF , !P4 ;  /* 0xff80000007217808 */ /* 0x000fe20006000000 */
[----:B-1----:R-:W-:Y:S02]  /*1be60*/  IMAD.IADD R200, R235, 0x1, -R203 ;  /* 0x00000001ebc87824 */ /* 0x002fe400078e0acb */
[----:B--2---:R-:W-:Y:S02]  /*1be70*/  FFMA.FTZ R24, R201, -UR35, R24 ;  /* 0x80000023c9187c23 */ /* 0x004fe40008010018 */
[----:B------:R-:W-:Y:S01]  /*1be80*/  IMAD.IADD R201, R234, 0x1, -R205 ;  /* 0x00000001eac97824 */ /* 0x000fe200078e0acd */
[----:B------:R-:W-:Y:S04]  /*1be90*/  IABS R200, R200 ;  /* 0x000000c800c87213 */ /* 0x000fe80000000000 */
[----:B------:R1:W2:Y:S02]  /*1bea0*/  I2F R202, R200 ;  /* 0x000000c800ca7306 */ /* 0x0002a40000201400 */
[----:B-1----:R-:W-:Y:S01]  /*1beb0*/  IABS R200, R201 ;  /* 0x000000c900c87213 */ /* 0x002fe20000000000 */
[----:B--2---:R-:W-:Y:S01]  /*1bec0*/  FFMA.FTZ R35, R202, -UR35, R35 ;  /* 0x80000023ca237c23 */ /* 0x004fe20008010023 */
[----:B------:R-:W-:Y:S02]  /*1bed0*/  IABS R201, R2 ;  /* 0x0000000200c97213 */ /* 0x000fe40000000000 */
[----:B------:R-:W-:Y:S04]  /*1bee0*/  IADD3 R202, R0, 0x20, RZ ;  /* 0x0000002000ca7810 */ /* 0x000fe80007ffe0ff */
[----:B------:R-:W1:Y:S01]  /*1bef0*/  I2F R200, R200 ;  /* 0x000000c800c87306 */ /* 0x000e620000201400 */
[----:B------:R-:W-:Y:S01]  /*1bf00*/  ISETP.GE.AND P2, PT, R202, R240, PT ;  /* 0x000000f0ca00720c */ /* 0x000fe20003f46270 */
[----:B------:R-:W-:Y:S03]  /*1bf10*/  IMAD.IADD R2, R236, 0x1, -R202 ;  /* 0x00000001ec027824 */ /* 0x000fe600078e0aca */
[----:B------:R-:W-:Y:S02]  /*1bf20*/  ISETP.GE.OR P2, PT, R202, R245, !P2 ;  /* 0x000000f5ca00720c */ /* 0x000fe40005746670 */
[----:B------:R-:W-:Y:S03]  /*1bf30*/  IABS R2, R2 ;  /* 0x0000000200027213 */ /* 0x000fe60000000000 */
[----:B------:R-:W2:Y:S01]  /*1bf40*/  I2F R201, R201 ;  /* 0x000000c900c97306 */ /* 0x000ea20000201400 */
[----:B-1----:R-:W-:Y:S02]  /*1bf50*/  FFMA.FTZ R25, R200, -UR35, R25 ;  /* 0x80000023c8197c23 */ /* 0x002fe40008010019 */
[----:B------:R-:W-:Y:S02]  /*1bf60*/  IMAD.IADD R200, R234, 0x1, -R204 ;  /* 0x00000001eac87824 */ /* 0x000fe400078e0acc */
[----:B--2---:R-:W-:Y:S05]  /*1bf70*/  FFMA.FTZ R11, R201, -UR35, R11 ;  /* 0x80000023c90b7c23 */ /* 0x004fea000801000b */
[----:B------:R1:W2:Y:S02]  /*1bf80*/  I2F R201, R2 ;  /* 0x0000000200c97306 */ /* 0x0002a40000201400 */
[----:B-1----:R-:W-:Y:S01]  /*1bf90*/  IABS R2, R200 ;  /* 0x000000c800027213 */ /* 0x002fe20000000000 */
[----:B--2---:R-:W-:Y:S07]  /*1bfa0*/  FFMA.FTZ R36, R201, -UR35, R36 ;  /* 0x80000023c9247c23 */ /* 0x004fee0008010024 */
[----:B------:R1:W2:Y:S01]  /*1bfb0*/  I2F R200, R2 ;  /* 0x0000000200c87306 */ /* 0x0002a20000201400 */
[----:B------:R-:W-:Y:S02]  /*1bfc0*/  FSEL R225, R36, -INF , !P2 ;  /* 0xff80000024e17808 */ /* 0x000fe40005000000 */
[C---:B------:R-:W-:Y:S04]  /*1bfd0*/  ISETP.GE.AND P2, PT, R3.reuse, R239, PT ;  /* 0x000000ef0300720c */ /* 0x040fe80003f46270 */
[----:B------:R-:W-:Y:S04]  /*1bfe0*/  ISETP.GE.OR P6, PT, R3, R244, !P2 ;  /* 0x000000f40300720c */ /* 0x000fe800057c6670 */
        /* <DEDUP_REMOVED lines=8> */
[C---:B------:R-:W-:Y:S02]  /*1c070*/  IADD3 R201, R0.reuse, 0x21, RZ ;  /* 0x0000002100c97810 */ /* 0x040fe40007ffe0ff */
[----:B------:R-:W-:Y:S04]  /*1c080*/  IADD3 R200, R0, 0x28, RZ ;  /* 0x0000002800c87810 */ /* 0x000fe80007ffe0ff */
[----:B------:R-:W1:Y:S01]  /*1c090*/  I2F R2, R2 ;  /* 0x0000000200027306 */ /* 0x000e620000201400 */
[CC--:B------:R-:W-:Y:S02]  /*1c0a0*/  ISETP.GE.AND P1, PT, R201.reuse, R240.reuse, PT ;  /* 0x000000f0c900720c */ /* 0x0c0fe40003f26270 */
[C---:B------:R-:W-:Y:S02]  /*1c0b0*/  ISETP.GE.AND P0, PT, R200.reuse, R240, PT ;  /* 0x000000f0c800720c */ /* 0x040fe40003f06270 */
[-C--:B------:R-:W-:Y:S02]  /*1c0c0*/  ISETP.GE.OR P1, PT, R201, R245.reuse, !P1 ;  /* 0x000000f5c900720c */ /* 0x080fe40004f26670 */
[----:B------:R-:W-:Y:S01]  /*1c0d0*/  ISETP.GE.OR P0, PT, R200, R245, !P0 ;  /* 0x000000f5c800720c */ /* 0x000fe20004706670 */
[----:B-1----:R-:W-:Y:S02]  /*1c0e0*/  FFMA.FTZ R14, R2, -UR35, R14 ;  /* 0x80000023020e7c23 */ /* 0x002fe4000801000e */
[----:B------:R-:W-:Y:S05]  /*1c0f0*/  IMAD.IADD R2, R236, 0x1, -R201 ;  /* 0x00000001ec027824 */ /* 0x000fea00078e0ac9 */
[----:B------:R-:W-:Y:S06]  /*1c100*/  IABS R2, R2 ;  /* 0x0000000200027213 */ /* 0x000fec0000000000 */
[----:B------:R-:W1:Y:S02]  /*1c110*/  I2F R2, R2 ;  /* 0x0000000200027306 */ /* 0x000e640000201400 */
[----:B-1----:R-:W-:Y:S02]  /*1c120*/  FFMA.FTZ R37, R2, -UR35, R37 ;  /* 0x8000002302257c23 */ /* 0x002fe40008010025 */
[----:B------:R-:W-:Y:S03]  /*1c130*/  IMAD.IADD R2, R235, 0x1, -R201 ;  /* 0x00000001eb027824 */ /* 0x000fe600078e0ac9 */
[----:B------:R-:W-:Y:S02]  /*1c140*/  FSEL R224, R37, -INF , !P1 ;  /* 0xff80000025e07808 */ /* 0x000fe40004800000 */
[----:B------:R-:W-:Y:S02]  /*1c150*/  IABS R2, R2 ;  /* 0x0000000200027213 */ /* 0x000fe40000000000 */
[C---:B------:R-:W-:Y:S04]  /*1c160*/  ISETP.GE.AND P1, PT, R3.reuse, R238, PT ;  /* 0x000000ee0300720c */ /* 0x040fe80003f26270 */
[----:B------:R-:W1:Y:S01]  /*1c170*/  I2F R2, R2 ;  /* 0x0000000200027306 */ /* 0x000e620000201400 */
[C---:B------:R-:W-:Y:S11]  /*1c180*/  ISETP.GE.OR P1, PT, R3.reuse, R243, !P1 ;  /* 0x000000f30300720c */ /* 0x040ff60004f26670 */
[----:B------:R-:W-:Y:S02]  /*1c190*/  @!UPT UIADD3 URZ, URZ, URZ, URZ ;  /* 0x0000003f3f3ff290 */ /* 0x000fe4000fffe03f */
[----:B------:R-:W-:Y:S04]  /*1c1a0*/  @P1 LOP3.LUT R232, R232, 0x200000, RZ, 0xfc, !PT ;  /* 0x00200000e8e81812 */ /* 0x000fe800078efcff */
[----:B------:R-:W-:Y:S01]  /*1c1b0*/  LOP3.LUT R232, R232, 0xffefffff, RZ, 0xc0, !PT ;  /* 0xffefffffe8e87812 */ /* 0x000fe200078ec0ff */
        /* <DEDUP_REMOVED lines=10> */
[----:B------:R-:W-:Y:S02]  /*1c260*/  ISETP.GE.OR P0, PT, R3, R242, !P0 ;  /* 0x000000f20300720c */ /* 0x000fe40004706670 */
[----:B------:R-:W-:Y:S11]  /*1c270*/  IADD3 R3, R0, 0x29, RZ ;  /* 0x0000002900037810 */ /* 0x000ff60007ffe0ff */
[----:B------:R-:W-:Y:S02]  /*1c280*/  @P0 LOP3.LUT R232, R232, 0x100000, RZ, 0xfc, !PT ;  /* 0x00100000e8e80812 */ /* 0x000fe400078efcff */
[C---:B------:R-:W-:Y:S02]  /*1c290*/  ISETP.GE.AND P0, PT, R3.reuse, R240, PT ;  /* 0x000000f00300720c */ /* 0x040fe40003f06270 */
[----:B------:R-:W-:Y:S02]  /*1c2a0*/  LOP3.LUT R232, R232, 0xfffbffff, RZ, 0xc0, !PT ;  /* 0xfffbffffe8e87812 */ /* 0x000fe400078ec0ff */
[----:B------:R-:W-:Y:S01]  /*1c2b0*/  ISETP.GE.OR P0, PT, R3, R245, !P0 ;  /* 0x000000f50300720c */ /* 0x000fe20004706670 */
[----:B-1----:R-:W-:Y:S02]  /*1c2c0*/  FFMA.FTZ R29, R2, -UR35, R29 ;  /* 0x80000023021d7c23 */ /* 0x002fe4000801001d */
[----:B------:R-:W-:Y:S05]  /*1c2d0*/  IMAD.IADD R2, R241, 0x1, -R207 ;  /* 0x00000001f1027824 */ /* 0x000fea00078e0acf */
[----:B------:R-:W-:Y:S06]  /*1c2e0*/  IABS R2, R2 ;  /* 0x0000000200027213 */ /* 0x000fec0000000000 */
[----:B------:R-:W1:Y:S02]  /*1c2f0*/  I2F R2, R2 ;  /* 0x0000000200027306 */ /* 0x000e640000201400 */
        /* <DEDUP_REMOVED lines=14> */
[C---:B------:R-:W-:Y:S02]  /*1c3e0*/  ISETP.GE.OR P2, PT, R207.reuse, R244, !P0 ;  /* 0x000000f4cf00720c */ /* 0x040fe40004746670 */
[C---:B------:R-:W-:Y:S04]  /*1c3f0*/  ISETP.GE.AND P0, PT, R207.reuse, R238, PT ;  /* 0x000000eecf00720c */ /* 0x040fe80003f06270 */
[C---:B------:R-:W-:Y:S02]  /*1c400*/  ISETP.GE.OR P1, PT, R207.reuse, R243, !P0 ;  /* 0x000000f3cf00720c */ /* 0x040fe40004726670 */
[C---:B------:R-:W-:Y:S04]  /*1c410*/  ISETP.GE.AND P0, PT, R207.reuse, R237, PT ;  /* 0x000000edcf00720c */ /* 0x040fe80003f06270 */
[----:B------:R-:W-:Y:S02]  /*1c420*/  ISETP.GE.OR P0, PT, R207, R242, !P0 ;  /* 0x000000f2cf00720c */ /* 0x000fe40004706670 */
[----:B------:R-:W-:Y:S04]  /*1c430*/  @P2 LOP3.LUT R232, R232, 0x40000, RZ, 0xfc, !PT ;  /* 0x00040000e8e82812 */ /* 0x000fe800078efcff */
[----:B------:R-:W-:Y:S04]  /*1c440*/  LOP3.LUT R232, R232, 0xfff7ffff, RZ, 0xc0, !PT ;  /* 0xfff7ffffe8e87812 */ /* 0x000fe800078ec0ff */
[----:B------:R-:W-:Y:S01]  /*1c450*/  @P1 LOP3.LUT R232, R232, 0x80000, RZ, 0xfc, !PT ;  /* 0x00080000e8e81812 */ /* 0x000fe200078efcff */
[----:B-1----:R-:W-:Y:S02]  /*1c460*/  FFMA.FTZ R40, R2, -UR35, R40 ;  /* 0x8000002302287c23 */ /* 0x002fe40008010028 */
[----:B------:R-:W-:Y:S01]  /*1c470*/  IMAD.IADD R2, R241, 0x1, -R206 ;  /* 0x00000001f1027824 */ /* 0x000fe200078e0ace */
[----:B------:R-:W-:Y:S04]  /*1c480*/  LOP3.LUT R232, R232, 0xfffdffff, RZ, 0xc0, !PT ;  /* 0xfffdffffe8e87812 */ /* 0x000fe800078ec0ff */
[----:B------:R-:W-:Y:S02]  /*1c490*/  IABS R2, R2 ;  /* 0x0000000200027213 */ /* 0x000fe40000000000 */
[----:B------:R-:W-:Y:S04]  /*1c4a0*/  @P0 LOP3.LUT R232, R232, 0x20000, RZ, 0xfc, !PT ;  /* 0x00020000e8e80812 */ /* 0x000fe800078efcff */
[----:B------:R-:W1:Y:S01]  /*1c4b0*/  I2F R2, R2 ;  /* 0x0000000200027306 */ /* 0x000e620000201400 */
[----:B------:R-:W-:Y:S01]  /*1c4c0*/  LOP3.LUT R232, R232, 0xfffeffff, RZ, 0xc0, !PT ;  /* 0xfffeffffe8e87812 */ /* 0x000fe200078ec0ff */
[----:B-1----:R-:W-:Y:S02]  /*1c4d0*/  FFMA.FTZ R26, R2, -UR35, R26 ;  /* 0x80000023021a7c23 */ /* 0x002fe4000801001a */
[----:B------:R-:W-:Y:S05]  /*1c4e0*/  IMAD.IADD R2, R235, 0x1, -R3 ;  /* 0x00000001eb027824 */ /* 0x000fea00078e0a03 */
[----:B------:R-:W-:Y:S06]  /*1c4f0*/  IABS R2, R2 ;  /* 0x0000000200027213 */ /* 0x000fec0000000000 */
[----:B------:R-:W1:Y:S02]  /*1c500*/  I2F R2, R2 ;  /* 0x0000000200027306 */ /* 0x000e640000201400 */
[----:B-1----:R-:W-:Y:S01]  /*1c510*/  FFMA.FTZ R51, R2, -UR35, R51 ;  /* 0x8000002302337c23 */ /* 0x002fe20008010033 */
[----:B------:R-:W-:Y:S04]  /*1c520*/  IADD3 R2, R0, 0x30, RZ ;  /* 0x0000003000027810 */ /* 0x000fe80007ffe0ff */
[----:B------:R-:W-:Y:S01]  /*1c530*/  ISETP.GE.AND P0, PT, R2, R240, PT ;  /* 0x000000f00200720c */ /* 0x000fe20003f06270 */
[----:B------:R-:W-:Y:S03]  /*1c540*/  IMAD.IADD R4, R236, 0x1, -R2 ;  /* 0x00000001ec047824 */ /* 0x000fe600078e0a02 */
[----:B------:R-:W-:Y:S02]  /*1c550*/  ISETP.GE.OR P0, PT, R2, R245, !P0 ;  /* 0x000000f50200720c */ /* 0x000fe40004706670 */
        /* <DEDUP_REMOVED lines=20> */
[----:B------:R-:W-:Y:S02]  /*1c6a0*/  @P0 LOP3.LUT R232, R232, 0x4000, RZ, 0xfc, !PT ;  /* 0x00004000e8e80812 */ /* 0x000fe400078efcff */
[C---:B------:R-:W-:Y:S02]  /*1c6b0*/  ISETP.GE.AND P0, PT, R17.reuse, R240, PT ;  /* 0x000000f01100720c */ /* 0x040fe40003f06270 */
[----:B------:R-:W1:Y:S01]  /*1c6c0*/  I2F R4, R4 ;  /* 0x0000000400047306 */ /* 0x000e620000201400 */
        /* <DEDUP_REMOVED lines=29> */
[----:B------:R-:W-:Y:S02]  /*1c8a0*/  ISETP.GE.AND P0, PT, R16, R240, PT ;  /* 0x000000f01000720c */ /* 0x000fe40003f06270 */
        /* <DEDUP_REMOVED lines=120> */
[----:B------:R-:W-:Y:S02]  /*1d030*/  @P0 LOP3.LUT R232, R232, 0x8, RZ, 0xfc, !PT ;  /* 0x00000008e8e80812 */ /* 0x000fe400078efcff */
[C---:B------:R-:W-:Y:S02]  /*1d040*/  ISETP.GE.AND P0, PT, R5.reuse, R240, PT ;  /* 0x000000f00500720c */ /* 0x040fe40003f06270 */
[----:B------:R-:W-:Y:S02]  /*1d050*/  IABS R4, R4 ;  /* 0x0000000400047213 */ /* 0x000fe40000000000 */
[----:B------:R-:W-:Y:S02]  /*1d060*/  ISETP.GE.OR P0, PT, R5, R245, !P0 ;  /* 0x000000f50500720c */ /* 0x000fe40004706670 */
[----:B------:R-:W-:Y:S02]  /*1d070*/  LOP3.LUT R232, R232, 0xfffffffe, RZ, 0xc0, !PT ;  /* 0xfffffffee8e87812 */ /* 0x000fe400078ec0ff */
[----:B------:R-:W1:Y:S01]  /*1d080*/  I2F R4, R4 ;  /* 0x0000000400047306 */ /* 0x000e620000201400 */
[----:B------:R-:W-:Y:S01]  /*1d090*/  LOP3.LUT R231, R231, 0xf7ffffff, RZ, 0xc0, !PT ;  /* 0xf7ffffffe7e77812 */ /* 0x000fe200078ec0ff */
        /* <DEDUP_REMOVED lines=25> */
[----:B------:R-:W-:Y:S02]  /*1d230*/  LOP3.LUT R231, R231, 0xffbfffff, RZ, 0xc0, !PT ;  /* 0xffbfffffe7e77812 */ /* 0x000fe400078ec0ff */
[----:B------:R-:W-:Y:S02]  /*1d240*/  IABS R4, R4 ;  /* 0x0000000400047213 */ /* 0x000fe40000000000 */
[----:B------:R-:W-:Y:S04]  /*1d250*/  LOP3.LUT R232, R232, 0xbfffffff, RZ, 0xc0, !PT ;  /* 0xbfffffffe8e87812 */ /* 0x000fe800078ec0ff */
[----:B------:R-:W1:Y:S02]  /*1d260*/  I2F R4, R4 ;  /* 0x0000000400047306 */ /* 0x000e640000201400 */
        /* <DEDUP_REMOVED lines=11> */
[----:B-1----:R-:W-:Y:S05]  /*1d320*/  FFMA.FTZ R81, R20, -UR35, R81 ;  /* 0x8000002314517c23 */ /* 0x002fea0008010051 */
[----:B------:R-:W-:Y:S02]  /*1d330*/  FSEL R81, R81, -INF , !P0 ;  /* 0xff80000051517808 */ /* 0x000fe40004000000 */
[C---:B------:R-:W-:Y:S04]  /*1d340*/  ISETP.GE.AND P0, PT, R3.reuse, R239, PT ;  /* 0x000000ef0300720c */ /* 0x040fe80003f06270 */
[C---:B------:R-:W-:Y:S02]  /*1d350*/  ISETP.GE.OR P2, PT, R3.reuse, R244, !P0 ;  /* 0x000000f40300720c */ /* 0x040fe40004746670 */
[C---:B------:R-:W-:Y:S04]  /*1d360*/  ISETP.GE.AND P0, PT, R3.reuse, R238, PT ;  /* 0x000000ee0300720c */ /* 0x040fe80003f06270 */
[C---:B------:R-:W-:Y:S02]  /*1d370*/  ISETP.GE.OR P1, PT, R3.reuse, R243, !P0 ;  /* 0x000000f30300720c */ /* 0x040fe40004726670 */
[C---:B------:R-:W-:Y:S04]  /*1d380*/  ISETP.GE.AND P0, PT, R3.reuse, R237, PT ;  /* 0x000000ed0300720c */ /* 0x040fe80003f06270 */
[----:B------:R-:W-:Y:S01]  /*1d390*/  ISETP.GE.OR P0, PT, R3, R242, !P0 ;  /* 0x000000f20300720c */ /* 0x000fe20004706670 */
[----:B------:R-:W-:Y:S01]  /*1d3a0*/  IMAD.IADD R3, R234, 0x1, -R8 ;  /* 0x00000001ea037824 */ /* 0x000fe200078e0a08 */
[----:B------:R-:W-:Y:S04]  /*1d3b0*/  @P2 LOP3.LUT R231, R231, 0x400000, RZ, 0xfc, !PT ;  /* 0x00400000e7e72812 */ /* 0x000fe800078efcff */
[----:B------:R-:W-:Y:S02]  /*1d3c0*/  IABS R3, R3 ;  /* 0x0000000300037213 */ /* 0x000fe40000000000 */
[----:B------:R-:W-:Y:S04]  /*1d3d0*/  LOP3.LUT R231, R231, 0xfeffffff, RZ, 0xc0, !PT ;  /* 0xfeffffffe7e77812 */ /* 0x000fe800078ec0ff */
[----:B------:R-:W1:Y:S01]  /*1d3e0*/  I2F R3, R3 ;  /* 0x0000000300037306 */ /* 0x000e620000201400 */
[----:B------:R-:W-:Y:S04]  /*1d3f0*/  @P1 LOP3.LUT R231, R231, 0x1000000, RZ, 0xfc, !PT ;  /* 0x01000000e7e71812 */ /* 0x000fe800078efcff */
[----:B------:R-:W-:Y:S04]  /*1d400*/  LOP3.LUT R231, R231, 0xbfffffff, RZ, 0xc0, !PT ;  /* 0xbfffffffe7e77812 */ /* 0x000fe800078ec0ff */
[----:B------:R-:W-:Y:S04]  /*1d410*/  @P0 LOP3.LUT R231, R231, 0x40000000, RZ, 0xfc, !PT ;  /* 0x40000000e7e70812 */ /* 0x000fe800078efcff */
        /* <DEDUP_REMOVED lines=9> */
[----:B-1----:R-:W-:Y:S01]  /*1d4b0*/  FFMA.FTZ R83, R3, -UR35, R83 ;  /* 0x8000002303537c23 */ /* 0x002fe20008010053 */
[----:B------:R-:W-:Y:S04]  /*1d4c0*/  IADD3 R3, R0, 0x50, RZ ;  /* 0x0000005000037810 */ /* 0x000fe80007ffe0ff */
[C---:B------:R-:W-:Y:S01]  /*1d4d0*/  ISETP.GE.AND P0, PT, R3.reuse, R240, PT ;  /* 0x000000f00300720c */ /* 0x040fe20003f06270 */
        /* <DEDUP_REMOVED lines=207> */
[----:B------:R-:W-:Y:S02]  /*1e1d0*/  @P1 LOP3.LUT R231, R231, 0x10, RZ, 0xfc, !PT ;  /* 0x00000010e7e71812 */ /* 0x000fe400078efcff */
[----:B------:R-:W-:Y:S02]  /*1e1e0*/  LOP3.LUT R233, R233, 0xfffffffe, RZ, 0xc0, !PT ;  /* 0xfffffffee9e97812 */ /* 0x000fe400078ec0ff */
[----:B------:R-:W1:Y:S01]  /*1e1f0*/  I2F R5, R5 ;  /* 0x0000000500057306 */ /* 0x000e620000201400 */
        /* <DEDUP_REMOVED lines=61> */
[C---:B------:R-:W-:Y:S02]  /*1e5d0*/  LOP3.LUT P3, RZ, R232.reuse, 0x10000, RZ, 0xc0, !PT ;  /* 0x00010000e8ff7812 */ /* 0x040fe4000786c0ff */
[C---:B------:R-:W-:Y:S02]  /*1e5e0*/  LOP3.LUT P5, RZ, R232.reuse, 0x2000, RZ, 0xc0, !PT ;  /* 0x00002000e8ff7812 */ /* 0x040fe400078ac0ff */
[----:B------:R-:W1:Y:S01]  /*1e5f0*/  I2F R3, R3 ;  /* 0x0000000300037306 */ /* 0x000e620000201400 */
[----:B------:R-:W-:Y:S02]  /*1e600*/  @P1 LOP3.LUT R231, R231, 0x2, RZ, 0xfc, !PT ;  /* 0x00000002e7e71812 */ /* 0x000fe400078efcff */
[C---:B------:R-:W-:Y:S02]  /*1e610*/  LOP3.LUT P2, RZ, R232.reuse, 0x40000, RZ, 0xc0, !PT ;  /* 0x00040000e8ff7812 */ /* 0x040fe4000784c0ff */
[----:B------:R-:W-:Y:S02]  /*1e620*/  LOP3.LUT R231, R231, 0xfffffdff, RZ, 0xc0, !PT ;  /* 0xfffffdffe7e77812 */ /* 0x000fe400078ec0ff */
[----:B------:R-:W-:Y:S02]  /*1e630*/  LOP3.LUT R232, R232, 0xdfffffff, RZ, 0xc0, !PT ;  /* 0xdfffffffe8e87812 */ /* 0x000fe400078ec0ff */
[----:B------:R-:W-:Y:S02]  /*1e640*/  @P0 LOP3.LUT R231, R231, 0x200, RZ, 0xfc, !PT ;  /* 0x00000200e7e70812 */ /* 0x000fe400078efcff */
[----:B------:R-:W-:Y:S02]  /*1e650*/  FSEL R23, R23, -INF , !P5 ;  /* 0xff80000017177808 */ /* 0x000fe40006800000 */
[----:B------:R-:W-:Y:S02]  /*1e660*/  FSEL R19, R19, -INF , !P2 ;  /* 0xff80000013137808 */ /* 0x000fe40005000000 */
[----:B------:R-:W-:Y:S01]  /*1e670*/  FSEL R22, R22, -INF , !P3 ;  /* 0xff80000016167808 */ /* 0x000fe20005800000 */
        /* <DEDUP_REMOVED lines=24> */
[----:B------:R-:W-:Y:S02]  /*1e800*/  @P1 LOP3.LUT R232, R232, 0x20000000, RZ, 0xfc, !PT ;  /* 0x20000000e8e81812 */ /* 0x000fe400078efcff */
[----:B------:R-:W-:Y:S02]  /*1e810*/  LOP3.LUT P1, RZ, R231, 0x8000000, RZ, 0xc0, !PT ;  /* 0x08000000e7ff7812 */ /* 0x000fe4000782c0ff */
[----:B------:R-:W-:Y:S02]  /*1e820*/  IABS R2, R2 ;  /* 0x0000000200027213 */ /* 0x000fe40000000000 */
[----:B------:R-:W-:Y:S04]  /*1e830*/  LOP3.LUT R232, R232, 0xfdffffff, RZ, 0xc0, !PT ;  /* 0xfdffffffe8e87812 */ /* 0x000fe800078ec0ff */
[----:B------:R-:W1:Y:S01]  /*1e840*/  I2F R2, R2 ;  /* 0x0000000200027306 */ /* 0x000e620000201400 */
[----:B------:R-:W-:Y:S04]  /*1e850*/  @P6 LOP3.LUT R232, R232, 0x2000000, RZ, 0xfc, !PT ;  /* 0x02000000e8e86812 */ /* 0x000fe800078efcff */
[----:B------:R-:W-:Y:S02]  /*1e860*/  @P1 LOP3.LUT R233, R233, 0x2000, RZ, 0xfc, !PT ;  /* 0x00002000e9e91812 */ /* 0x000fe400078efcff */
[----:B------:R-:W-:Y:S02]  /*1e870*/  LOP3.LUT R232, R232, 0xfbffffff, RZ, 0xc0, !PT ;  /* 0xfbffffffe8e87812 */ /* 0x000fe400078ec0ff */
[----:B------:R-:W-:Y:S02]  /*1e880*/  LOP3.LUT R233, R233, 0xfffffbff, RZ, 0xc0, !PT ;  /* 0xfffffbffe9e97812 */ /* 0x000fe400078ec0ff */
[----:B------:R-:W-:Y:S02]  /*1e890*/  @P4 LOP3.LUT R232, R232, 0x4000000, RZ, 0xfc, !PT ;  /* 0x04000000e8e84812 */ /* 0x000fe400078efcff */
[----:B------:R-:W-:Y:S02]  /*1e8a0*/  LOP3.LUT P4, RZ, R231, 0x1, RZ, 0xc0, !PT ;  /* 0x00000001e7ff7812 */ /* 0x000fe4000788c0ff */
[C---:B------:R-:W-:Y:S02]  /*1e8b0*/  LOP3.LUT P5, RZ, R232.reuse, 0x100, RZ, 0xc0, !PT ;  /* 0x00000100e8ff7812 */ /* 0x040fe400078ac0ff */
[C---:B------:R-:W-:Y:S02]  /*1e8c0*/  LOP3.LUT P2, RZ, R232.reuse, 0x4, RZ, 0xc0, !PT ;  /* 0x00000004e8ff7812 */ /* 0x040fe4000784c0ff */
[----:B------:R-:W-:Y:S02]  /*1e8d0*/  LOP3.LUT P6, RZ, R232, 0x400, RZ, 0xc0, !PT ;  /* 0x00000400e8ff7812 */ /* 0x000fe400078cc0ff */
[----:B------:R-:W-:Y:S02]  /*1e8e0*/  FSEL R38, R38, -INF , !P2 ;  /* 0xff80000026267808 */ /* 0x000fe40005000000 */
[----:B------:R-:W-:Y:S01]  /*1e8f0*/  LOP3.LUT P2, RZ, R232, 0x2, RZ, 0xc0, !PT ;  /* 0x00000002e8ff7812 */ /* 0x000fe2000784c0ff */
[----:B-1----:R-:W-:Y:S01]  /*1e900*/  FFMA.FTZ R108, R2, -UR35, R108 ;  /* 0x80000023026c7c23 */ /* 0x002fe2000801006c */
[----:B------:R-:W-:Y:S01]  /*1e910*/  LOP3.LUT P3, RZ, R232, 0x40, RZ, 0xc0, !PT ;  /* 0x00000040e8ff7812 */ /* 0x000fe2000786c0ff */
[----:B------:R-:W-:Y:S01]  /*1e920*/  IMAD.IADD R2, R241, 0x1, -R17 ;  /* 0x00000001f1027824 */ /* 0x000fe200078e0a11 */
[----:B------:R-:W-:Y:S02]  /*1e930*/  LOP3.LUT P1, RZ, R231, 0x80000000, RZ, 0xc0, !PT ;  /* 0x80000000e7ff7812 */ /* 0x000fe4000782c0ff */
[----:B------:R-:W-:Y:S02]  /*1e940*/  FSEL R34, R34, -INF , !P6 ;  /* 0xff80000022227808 */ /* 0x000fe40007000000 */
[----:B------:R-:W-:Y:S02]  /*1e950*/  IABS R2, R2 ;  /* 0x0000000200027213 */ /* 0x000fe40000000000 */
[----:B------:R-:W-:Y:S02]  /*1e960*/  FSEL R39, R39, -INF , !P1 ;  /* 0xff80000027277808 */ /* 0x000fe40004800000 */
[----:B------:R-:W-:Y:S02]  /*1e970*/  FSEL R35, R35, -INF , !P3 ;  /* 0xff80000023237808 */ /* 0x000fe40005800000 */
[----:B------:R-:W1:Y:S01]  /*1e980*/  I2F R2, R2 ;  /* 0x0000000200027306 */ /* 0x000e620000201400 */
[C---:B------:R-:W-:Y:S02]  /*1e990*/  LOP3.LUT P3, RZ, R232.reuse, 0x100000, RZ, 0xc0, !PT ;  /* 0x00100000e8ff7812 */ /* 0x040fe4000786c0ff */
[----:B------:R-:W-:Y:S04]  /*1e9a0*/  LOP3.LUT P6, RZ, R232, 0x20, RZ, 0xc0, !PT ;  /* 0x00000020e8ff7812 */ /* 0x000fe800078cc0ff */
[----:B------:R-:W-:Y:S02]  /*1e9b0*/  FSEL R206, R29, -INF , !P6 ;  /* 0xff8000001dce7808 */ /* 0x000fe40007000000 */
[----:B------:R-:W-:Y:S04]  /*1e9c0*/  LOP3.LUT P6, RZ, R231, 0x40000, RZ, 0xc0, !PT ;  /* 0x00040000e7ff7812 */ /* 0x000fe800078cc0ff */
[----:B------:R-:W-:Y:S02]  /*1e9d0*/  FSEL R57, R57, -INF , !P6 ;  /* 0xff80000039397808 */ /* 0x000fe40007000000 */
[----:B------:R-:W-:Y:S01]  /*1e9e0*/  LOP3.LUT P6, RZ, R231, 0x800000, RZ, 0xc0, !PT ;  /* 0x00800000e7ff7812 */ /* 0x000fe200078cc0ff */
[----:B-1----:R-:W-:Y:S02]  /*1e9f0*/  FFMA.FTZ R94, R2, -UR35, R94 ;  /* 0x80000023025e7c23 */ /* 0x002fe4000801005e */
[----:B------:R-:W-:Y:S05]  /*1ea00*/  IMAD.IADD R2, R235, 0x1, -R3 ;  /* 0x00000001eb027824 */ /* 0x000fea00078e0a03 */
[----:B------:R-:W-:Y:S06]  /*1ea10*/  IABS R2, R2 ;  /* 0x0000000200027213 */ /* 0x000fec0000000000 */
[----:B------:R-:W1:Y:S02]  /*1ea20*/  I2F R2, R2 ;  /* 0x0000000200027306 */ /* 0x000e640000201400 */
[----:B-1----:R-:W-:Y:S01]  /*1ea30*/  FFMA.FTZ R119, R2, -UR35, R119 ;  /* 0x8000002302777c23 */ /* 0x002fe20008010077 */
[C---:B------:R-:W-:Y:S02]  /*1ea40*/  IADD3 R2, R0.reuse, 0x78, RZ ;  /* 0x0000007800027810 */ /* 0x040fe40007ffe0ff */
[----:B------:R-:W-:Y:S02]  /*1ea50*/  IADD3 R0, R0, 0x79, RZ ;  /* 0x0000007900007810 */ /* 0x000fe40007ffe0ff */
[-C--:B------:R-:W-:Y:S01]  /*1ea60*/  ISETP.GE.AND P0, PT, R2, R240.reuse, PT ;  /* 0x000000f00200720c */ /* 0x080fe20003f06270 */
        /* <DEDUP_REMOVED lines=10> */
[----:B------:R-:W-:Y:S01]  /*1eb10*/  ISETP.GE.OR P0, PT, R0, R245, !P0 ;  /* 0x000000f50000720c */ /* 0x000fe20004706670 */
[----:B-1----:R-:W-:Y:S02]  /*1eb20*/  FFMA.FTZ R130, R7, -UR35, R130 ;  /* 0x8000002307827c23 */ /* 0x002fe40008010082 */
[--C-:B------:R-:W-:Y:S05]  /*1eb30*/  IMAD.IADD R7, R236, 0x1, -R0.reuse ;  /* 0x00000001ec077824 */ /* 0x100fea00078e0a00 */
[----:B------:R-:W-:Y:S06]  /*1eb40*/  IABS R7, R7 ;  /* 0x0000000700077213 */ /* 0x000fec0000000000 */
[----:B------:R-:W1:Y:S02]  /*1eb50*/  I2F R7, R7 ;  /* 0x0000000700077306 */ /* 0x000e640000201400 */
[----:B-1----:R-:W-:Y:S02]  /*1eb60*/  FFMA.FTZ R129, R7, -UR35, R129 ;  /* 0x8000002307817c23 */ /* 0x002fe40008010081 */
[----:B------:R-:W-:Y:S03]  /*1eb70*/  IMAD.IADD R7, R235, 0x1, -R0 ;  /* 0x00000001eb077824 */ /* 0x000fe600078e0a00 */
[----:B------:R-:W-:Y:S02]  /*1eb80*/  FSEL R129, R129, -INF , !P0 ;  /* 0xff80000081817808 */ /* 0x000fe40004000000 */
[----:B------:R-:W-:Y:S02]  /*1eb90*/  LOP3.LUT P0, RZ, R231, 0x8000, RZ, 0xc0, !PT ;  /* 0x00008000e7ff7812 */ /* 0x000fe4000780c0ff */
[----:B------:R-:W-:Y:S06]  /*1eba0*/  IABS R7, R7 ;  /* 0x0000000700077213 */ /* 0x000fec0000000000 */
[----:B------:R-:W1:Y:S05]  /*1ebb0*/  I2F R7, R7 ;  /* 0x0000000700077306 */ /* 0x000e6a0000201400 */
[----:B------:R-:W-:Y:S02]  /*1ebc0*/  @P0 LOP3.LUT R233, R233, 0x400, RZ, 0xfc, !PT ;  /* 0x00000400e9e90812 */ /* 0x000fe400078efcff */
[C---:B------:R-:W-:Y:S02]  /*1ebd0*/  LOP3.LUT P0, RZ, R232.reuse, 0x800000, RZ, 0xc0, !PT ;  /* 0x00800000e8ff7812 */ /* 0x040fe4000780c0ff */
[----:B------:R-:W-:Y:S11]  /*1ebe0*/  LOP3.LUT R233, R233, 0xfffff7ff, RZ, 0xc0, !PT ;  /* 0xfffff7ffe9e97812 */ /* 0x000ff600078ec0ff */
[----:B------:R-:W-:Y:S02]  /*1ebf0*/  @P0 LOP3.LUT R233, R233, 0x800, RZ, 0xfc, !PT ;  /* 0x00000800e9e90812 */ /* 0x000fe400078efcff */
[----:B------:R-:W-:Y:S02]  /*1ec00*/  LOP3.LUT P0, RZ, R231, 0x80000, RZ, 0xc0, !PT ;  /* 0x00080000e7ff7812 */ /* 0x000fe4000780c0ff */
[----:B------:R-:W-:Y:S01]  /*1ec10*/  LOP3.LUT R233, R233, 0xffffefff, RZ, 0xc0, !PT ;  /* 0xffffefffe9e97812 */ /* 0x000fe200078ec0ff */
[----:B-1----:R-:W-:Y:S10]  /*1ec20*/  FFMA.FTZ R131, R7, -UR35, R131 ;  /* 0x8000002307837c23 */ /* 0x002ff40008010083 */
[----:B------:R-:W-:Y:S02]  /*1ec30*/  @P0 LOP3.LUT R233, R233, 0x1000, RZ, 0xfc, !PT ;  /* 0x00001000e9e90812 */ /* 0x000fe400078efcff */
[----:B------:R-:W-:Y:S02]  /*1ec40*/  LOP3.LUT P0, RZ, R231, 0x400000, RZ, 0xc0, !PT ;  /* 0x00400000e7ff7812 */ /* 0x000fe4000780c0ff */
[----:B------:R-:W-:Y:S02]  /*1ec50*/  LOP3.LUT R233, R233, 0xfffffff7, RZ, 0xc0, !PT ;  /* 0xfffffff7e9e97812 */ /* 0x000fe400078ec0ff */
[----:B------:R-:W-:Y:S02]  /*1ec60*/  FSEL R51, R51, -INF , !P0 ;  /* 0xff80000033337808 */ /* 0x000fe40004000000 */
[----:B------:R-:W-:Y:S02]  /*1ec70*/  @P4 LOP3.LUT R233, R233, 0x8, RZ, 0xfc, !PT ;  /* 0x00000008e9e94812 */ /* 0x000fe400078efcff */
[C---:B------:R-:W-:Y:S02]  /*1ec80*/  LOP3.LUT P4, RZ, R232.reuse, 0x1000, RZ, 0xc0, !PT ;  /* 0x00001000e8ff7812 */ /* 0x040fe4000788c0ff */
        /* <DEDUP_REMOVED lines=18> */
[----:B------:R-:W-:Y:S02]  /*1edb0*/  LOP3.LUT R233, R233, 0xfffffffb, RZ, 0xc0, !PT ;  /* 0xfffffffbe9e97812 */ /* 0x000fe400078ec0ff */
[----:B------:R-:W-:Y:S02]  /*1edc0*/  FSEL R12, R12, -INF , !P4 ;  /* 0xff8000000c0c7808 */ /* 0x000fe40006000000 */
[----:B------:R-:W-:Y:S02]  /*1edd0*/  @P5 LOP3.LUT R233, R233, 0x4, RZ, 0xfc, !PT ;  /* 0x00000004e9e95812 */ /* 0x000fe400078efcff */
[C---:B------:R-:W-:Y:S02]  /*1ede0*/  LOP3.LUT P5, RZ, R232.reuse, 0x400000, RZ, 0xc0, !PT ;  /* 0x00400000e8ff7812 */ /* 0x040fe400078ac0ff */
[C---:B------:R-:W-:Y:S01]  /*1edf0*/  LOP3.LUT P0, RZ, R233.reuse, 0x1000, RZ, 0xc0, !PT ;  /* 0x00001000e9ff7812 */ /* 0x040fe2000780c0ff */
[----:B------:R-:W-:Y:S01]  /*1ee00*/  STL [R1+0xf4], R233 ;  /* 0x0000f4e901007387 */ /* 0x000fe20000100800 */
[----:B------:R-:W-:Y:S02]  /*1ee10*/  LOP3.LUT R232, R232, 0x7fffffff, RZ, 0xc0, !PT ;  /* 0x7fffffffe8e87812 */ /* 0x000fe400078ec0ff */
[----:B------:R-:W-:Y:S02]  /*1ee20*/  FSEL R54, R54, -INF , !P0 ;  /* 0xff80000036367808 */ /* 0x000fe40004000000 */
[C---:B------:R-:W-:Y:S02]  /*1ee30*/  LOP3.LUT P0, RZ, R233.reuse, 0x800, RZ, 0xc0, !PT ;  /* 0x00000800e9ff7812 */ /* 0x040fe4000780c0ff */
[----:B------:R-:W-:Y:S02]  /*1ee40*/  LOP3.LUT P1, RZ, R233, 0x2000, RZ, 0xc0, !PT ;  /* 0x00002000e9ff7812 */ /* 0x000fe4000782c0ff */
[----:B------:R-:W-:Y:S02]  /*1ee50*/  FSEL R18, R9, -INF , !P0 ;  /* 0xff80000009127808 */ /* 0x000fe40004000000 */
[----:B------:R-:W-:Y:S02]  /*1ee60*/  LOP3.LUT P0, RZ, R233, 0x400, RZ, 0xc0, !PT ;  /* 0x00000400e9ff7812 */ /* 0x000fe4000780c0ff */
[----:B------:R-:W-:Y:S02]  /*1ee70*/  @P2 LOP3.LUT R232, R232, 0x80000000, RZ, 0xfc, !PT ;  /* 0x80000000e8e82812 */ /* 0x000fe400078efcff */
[----:B------:R-:W-:Y:S02]  /*1ee80*/  FSEL R55, R55, -INF , !P0 ;  /* 0xff80000037377808 */ /* 0x000fe40004000000 */
[----:B------:R-:W-:Y:S02]  /*1ee90*/  LOP3.LUT P0, RZ, R231, 0x4000000, RZ, 0xc0, !PT ;  /* 0x04000000e7ff7812 */ /* 0x000fe4000780c0ff */
[----:B------:R-:W-:Y:S02]  /*1eea0*/  FSEL R50, R50, -INF , !P1 ;  /* 0xff80000032327808 */ /* 0x000fe40004800000 */
[C---:B------:R-:W-:Y:S02]  /*1eeb0*/  LOP3.LUT P2, RZ, R232.reuse, 0x20000, RZ, 0xc0, !PT ;  /* 0x00020000e8ff7812 */ /* 0x040fe4000784c0ff */
[C---:B------:R-:W-:Y:S02]  /*1eec0*/  LOP3.LUT P1, RZ, R232.reuse, 0x4000, RZ, 0xc0, !PT ;  /* 0x00004000e8ff7812 */ /* 0x040fe4000782c0ff */
[----:B------:R-:W-:Y:S02]  /*1eed0*/  LOP3.LUT R232, R232, 0xefffffff, RZ, 0xc0, !PT ;  /* 0xefffffffe8e87812 */ /* 0x000fe400078ec0ff */
[----:B------:R-:W-:Y:S02]  /*1eee0*/  LOP3.LUT P4, RZ, R233, 0x200, RZ, 0xc0, !PT ;  /* 0x00000200e9ff7812 */ /* 0x000fe4000788c0ff */
[----:B------:R-:W-:Y:S02]  /*1eef0*/  FSEL R15, R15, -INF , !P2 ;  /* 0xff8000000f0f7808 */ /* 0x000fe40005000000 */
[----:B------:R-:W-:Y:S02]  /*1ef00*/  @P0 LOP3.LUT R232, R232, 0x10000000, RZ, 0xfc, !PT ;  /* 0x10000000e8e80812 */ /* 0x000fe400078efcff */
[----:B------:R-:W-:Y:S02]  /*1ef10*/  FSEL R66, R66, -INF , !P4 ;  /* 0xff80000042427808 */ /* 0x000fe40006000000 */
[----:B------:R-:W-:Y:S02]  /*1ef20*/  LOP3.LUT P4, RZ, R233, 0x100, RZ, 0xc0, !PT ;  /* 0x00000100e9ff7812 */ /* 0x000fe4000788c0ff */
[----:B------:R-:W-:Y:S02]  /*1ef30*/  LOP3.LUT P2, RZ, R232, 0x80000000, RZ, 0xc0, !PT ;  /* 0x80000000e8ff7812 */ /* 0x000fe4000784c0ff */
[----:B------:R-:W-:Y:S02]  /*1ef40*/  FSEL R13, R13, -INF , !P4 ;  /* 0xff8000000d0d7808 */ /* 0x000fe40006000000 */
        /* <DEDUP_REMOVED lines=13> */
[----:B------:R-:W-:Y:S02]  /*1f020*/  LOP3.LUT P0, RZ, R232, 0x800, RZ, 0xc0, !PT ;  /* 0x00000800e8ff7812 */ /* 0x000fe4000780c0ff */
[----:B------:R-:W-:Y:S02]  /*1f030*/  FSEL R204, R25, -INF , !P4 ;  /* 0xff80000019cc7808 */ /* 0x000fe40006000000 */
[C---:B------:R-:W-:Y:S02]  /*1f040*/  LOP3.LUT P4, RZ, R233.reuse, 0x8, RZ, 0xc0, !PT ;  /* 0x00000008e9ff7812 */ /* 0x040fe4000788c0ff */
[----:B------:R-:W-:Y:S02]  /*1f050*/  FSEL R25, R14, -INF , !P3 ;  /* 0xff8000000e197808 */ /* 0x000fe40005800000 */
[----:B------:R-:W-:Y:S02]  /*1f060*/  LOP3.LUT P3, RZ, R233, 0x1, RZ, 0xc0, !PT ;  /* 0x00000001e9ff7812 */ /* 0x000fe4000786c0ff */
[----:B------:R-:W-:Y:S02]  /*1f070*/  FSEL R21, R71, -INF , !P4 ;  /* 0xff80000047157808 */ /* 0x000fe40006000000 */
[----:B------:R-:W-:Y:S02]  /*1f080*/  FSEL R83, R83, -INF , !P3 ;  /* 0xff80000053537808 */ /* 0x000fe40005800000 */
[----:B------:R-:W-:Y:S02]  /*1f090*/  LOP3.LUT P4, RZ, R232, 0x80, RZ, 0xc0, !PT ;  /* 0x00000080e8ff7812 */ /* 0x000fe4000788c0ff */
[----:B------:R-:W-:Y:S02]  /*1f0a0*/  FSEL R207, R26, -INF , !P1 ;  /* 0xff8000001acf7808 */ /* 0x000fe40004800000 */
[C---:B------:R-:W-:Y:S02]  /*1f0b0*/  LOP3.LUT P3, RZ, R232.reuse, 0x200, RZ, 0xc0, !PT ;  /* 0x00000200e8ff7812 */ /* 0x040fe4000786c0ff */
[C---:B------:R-:W-:Y:S02]  /*1f0c0*/  LOP3.LUT P1, RZ, R232.reuse, 0x20000000, RZ, 0xc0, !PT ;  /* 0x20000000e8ff7812 */ /* 0x040fe4000782c0ff */
[----:B------:R-:W-:Y:S02]  /*1f0d0*/  LOP3.LUT R232, R232, 0xf7ffffff, RZ, 0xc0, !PT ;  /* 0xf7ffffffe8e87812 */ /* 0x000fe400078ec0ff */
[----:B------:R-:W-:Y:S02]  /*1f0e0*/  FSEL R211, R27, -INF , !P0 ;  /* 0xff8000001bd37808 */ /* 0x000fe40004000000 */
[----:B------:R-:W-:Y:S02]  /*1f0f0*/  @P2 LOP3.LUT R232, R232, 0x8000000, RZ, 0xfc, !PT ;  /* 0x08000000e8e82812 */ /* 0x000fe400078efcff */
[----:B------:R-:W-:Y:S02]  /*1f100*/  FSEL R20, R11, -INF , !P5 ;  /* 0xff8000000b147808 */ /* 0x000fe40006800000 */
[----:B------:R-:W-:Y:S02]  /*1f110*/  LOP3.LUT P0, RZ, R232, 0x10000000, RZ, 0xc0, !PT ;  /* 0x10000000e8ff7812 */ /* 0x000fe4000780c0ff */
[----:B------:R-:W-:Y:S02]  /*1f120*/  LOP3.LUT P5, RZ, R233, 0x4, RZ, 0xc0, !PT ;  /* 0x00000004e9ff7812 */ /* 0x000fe400078ac0ff */
[----:B------:R-:W-:Y:S02]  /*1f130*/  FSEL R100, R44, -INF , !P0 ;  /* 0xff8000002c647808 */ /* 0x000fe40004000000 */
[CC--:B------:R-:W-:Y:S02]  /*1f140*/  ISETP.GE.AND P0, PT, R17.reuse, R239.reuse, PT ;  /* 0x000000ef1100720c */ /* 0x0c0fe40003f06270 */
[----:B------:R-:W-:Y:S01]  /*1f150*/  FSEL R205, R28, -INF , !P5 ;  /* 0xff8000001ccd7808 */ /* 0x000fe20006800000 */
[----:B------:R-:W-:Y:S01]  /*1f160*/  STL [R1+0x24], R100 ;  /* 0x0000246401007387 */ /* 0x000fe20000100800 */
[-C--:B------:R-:W-:Y:S02]  /*1f170*/  ISETP.GE.OR P0, PT, R17, R244.reuse, !P0 ;  /* 0x000000f41100720c */ /* 0x080fe40004706670 */
[----:B------:R-:W-:Y:S02]  /*1f180*/  LOP3.LUT P5, RZ, R233, 0x2, RZ, 0xc0, !PT ;  /* 0x00000002e9ff7812 */ /* 0x000fe400078ac0ff */
[----:B------:R-:W-:Y:S02]  /*1f190*/  FSEL R98, R98, -INF , !P0 ;  /* 0xff80000062627808 */ /* 0x000fe40004000000 */
[----:B------:R-:W-:Y:S02]  /*1f1a0*/  LOP3.LUT P0, RZ, R231, 0x1000000, RZ, 0xc0, !PT ;  /* 0x01000000e7ff7812 */ /* 0x000fe4000780c0ff */
[----:B------:R-:W-:Y:S02]  /*1f1b0*/  FSEL R82, R82, -INF , !P5 ;  /* 0xff80000052527808 */ /* 0x000fe40006800000 */
[----:B------:R-:W-:Y:S02]  /*1f1c0*/  FSEL R45, R45, -INF , !P0 ;  /* 0xff8000002d2d7808 */ /* 0x000fe40004000000 */
[CC--:B------:R-:W-:Y:S02]  /*1f1d0*/  ISETP.GE.AND P0, PT, R16.reuse, R239.reuse, PT ;  /* 0x000000ef1000720c */ /* 0x0c0fe40003f06270 */
[----:B------:R-:W-:Y:S01]  /*1f1e0*/  LOP3.LUT P5, RZ, R231, 0x200000, RZ, 0xc0, !PT ;  /* 0x00200000e7ff7812 */ /* 0x000fe200078ac0ff */
[----:B------:R-:W-:Y:S01]  /*1f1f0*/  STL [R1+0x20], R45 ;  /* 0x0000202d01007387 */ /* 0x000fe20000100800 */
[-C--:B------:R-:W-:Y:S02]  /*1f200*/  ISETP.GE.OR P0, PT, R16, R244.reuse, !P0 ;  /* 0x000000f41000720c */ /* 0x080fe40004706670 */
[----:B------:R-:W-:Y:S02]  /*1f210*/  FSEL R56, R56, -INF , !P5 ;  /* 0xff80000038387808 */ /* 0x000fe40006800000 */
[----:B------:R-:W-:Y:S02]  /*1f220*/  FSEL R99, R99, -INF , !P0 ;  /* 0xff80000063637808 */ /* 0x000fe40004000000 */
[CC--:B------:R-:W-:Y:S01]  /*1f230*/  ISETP.GE.AND P0, PT, R10.reuse, R239.reuse, PT ;  /* 0x000000ef0a00720c */ /* 0x0c0fe20003f06270 */
[----:B------:R-:W-:Y:S01]  /*1f240*/  STL [R1+0x1c], R56 ;  /* 0x00001c3801007387 */ /* 0x000fe20000100800 */
[----:B------:R-:W-:Y:S02]  /*1f250*/  LOP3.LUT P5, RZ, R231, 0x10, RZ, 0xc0, !PT ;  /* 0x00000010e7ff7812 */ /* 0x000fe400078ac0ff */
[-C--:B------:R-:W-:Y:S01]  /*1f260*/  ISETP.GE.OR P0, PT, R10, R244.reuse, !P0 ;  /* 0x000000f40a00720c */ /* 0x080fe20004706670 */
[----:B------:R-:W-:Y:S01]  /*1f270*/  STL [R1+0x18], R57 ;  /* 0x0000183901007387 */ /* 0x000fe20000100800 */
[----:B------:R-:W-:Y:S02]  /*1f280*/  FSEL R76, R76, -INF , !P5 ;  /* 0xff8000004c4c7808 */ /* 0x000fe40006800000 */
[----:B------:R-:W-:Y:S02]  /*1f290*/  FSEL R102, R102, -INF , !P0 ;  /* 0xff80000066667808 */ /* 0x000fe40004000000 */
[----:B------:R-:W-:Y:S02]  /*1f2a0*/  LOP3.LUT P0, RZ, R232, 0x10, RZ, 0xc0, !PT ;  /* 0x00000010e8ff7812 */ /* 0x000fe4000780c0ff */
[----:B------:R-:W-:Y:S02]  /*1f2b0*/  FSEL R87, R87, -INF , !P1 ;  /* 0xff80000057577808 */ /* 0x000fe40004800000 */
[----:B------:R-:W-:Y:S02]  /*1f2c0*/  FSEL R42, R42, -INF , !P0 ;  /* 0xff8000002a2a7808 */ /* 0x000fe40004000000 */
[-C--:B------:R-:W-:Y:S02]  /*1f2d0*/  ISETP.GE.AND P0, PT, R8, R239.reuse, PT ;  /* 0x000000ef0800720c */ /* 0x080fe40003f06270 */
[----:B------:R-:W-:Y:S02]  /*1f2e0*/  LOP3.LUT P1, RZ, R232, 0x1, RZ, 0xc0, !PT ;  /* 0x00000001e8ff7812 */ /* 0x000fe4000782c0ff */
[-C--:B------:R-:W-:Y:S02]  /*1f2f0*/  ISETP.GE.OR P0, PT, R8, R244.reuse, !P0 ;  /* 0x000000f40800720c */ /* 0x080fe40004706670 */
[----:B------:R-:W-:Y:S02]  /*1f300*/  FSEL R210, R30, -INF , !P3 ;  /* 0xff8000001ed27808 */ /* 0x000fe40005800000 */
[----:B------:R-:W-:Y:S02]  /*1f310*/  FSEL R103, R103, -INF , !P0 ;  /* 0xff80000067677808 */ /* 0x000fe40004000000 */
[C---:B------:R-:W-:Y:S02]  /*1f320*/  LOP3.LUT P0, RZ, R231.reuse, 0x10000, RZ, 0xc0, !PT ;  /* 0x00010000e7ff7812 */ /* 0x040fe4000780c0ff */
[C---:B------:R-:W-:Y:S02]  /*1f330*/  LOP3.LUT P3, RZ, R231.reuse, 0x40000000, RZ, 0xc0, !PT ;  /* 0x40000000e7ff7812 */ /* 0x040fe4000786c0ff */
[----:B------:R-:W-:Y:S02]  /*1f340*/  FSEL R218, R60, -INF , !P0 ;  /* 0xff8000003cda7808 */ /* 0x000fe40004000000 */
[-C--:B------:R-:W-:Y:S02]  /*1f350*/  ISETP.GE.AND P0, PT, R6, R239.reuse, PT ;  /* 0x000000ef0600720c */ /* 0x080fe40003f06270 */
[----:B------:R-:W-:Y:S02]  /*1f360*/  FSEL R46, R46, -INF , !P1 ;  /* 0xff8000002e2e7808 */ /* 0x000fe40004800000 */
[-C--:B------:R-:W-:Y:S02]  /*1f370*/  ISETP.GE.OR P0, PT, R6, R244.reuse, !P0 ;  /* 0x000000f40600720c */ /* 0x080fe40004706670 */
[----:B------:R-:W-:Y:S02]  /*1f380*/  LOP3.LUT P1, RZ, R231, 0x2, RZ, 0xc0, !PT ;  /* 0x00000002e7ff7812 */ /* 0x000fe4000782c0ff */
[----:B------:R-:W-:Y:S02]  /*1f390*/  FSEL R114, R114, -INF , !P0 ;  /* 0xff80000072727808 */ /* 0x000fe40004000000 */
[CC--:B------:R-:W-:Y:S02]  /*1f3a0*/  ISETP.GE.AND P0, PT, R5.reuse, R239.reuse, PT ;  /* 0x000000ef0500720c */ /* 0x0c0fe40003f06270 */
[----:B------:R-:W-:Y:S02]  /*1f3b0*/  FSEL R217, R88, -INF , !P1 ;  /* 0xff80000058d97808 */ /* 0x000fe40004800000 */
[-C--:B------:R-:W-:Y:S02]  /*1f3c0*/  ISETP.GE.OR P0, PT, R5, R244.reuse, !P0 ;  /* 0x000000f40500720c */ /* 0x080fe40004706670 */
[----:B------:R-:W-:Y:S02]  /*1f3d0*/  FSEL R47, R47, -INF , !P3 ;  /* 0xff8000002f2f7808 */ /* 0x000fe40005800000 */
[----:B------:R-:W-:Y:S02]  /*1f3e0*/  FSEL R115, R115, -INF , !P0 ;  /* 0xff80000073737808 */ /* 0x000fe40004000000 */
[C---:B------:R-:W-:Y:S02]  /*1f3f0*/  LOP3.LUT P0, RZ, R231.reuse, 0x400, RZ, 0xc0, !PT ;  /* 0x00000400e7ff7812 */ /* 0x040fe4000780c0ff */
        /* <DEDUP_REMOVED lines=11> */
[C---:B------:R-:W-:Y:S02]  /*1f4b0*/  ISETP.GE.AND P0, PT, R3.reuse, R239, PT ;  /* 0x000000ef0300720c */ /* 0x040fe40003f06270 */
[----:B------:R-:W-:Y:S01]  /*1f4c0*/  LOP3.LUT P2, RZ, R232, 0x8000000, RZ, 0xc0, !PT ;  /* 0x08000000e8ff7812 */ /* 0x000fe2000784c0ff */
[----:B------:R-:W-:Y:S01]  /*1f4d0*/  STL [R1+0xc], R97 ;  /* 0x00000c6101007387 */ /* 0x000fe20000100800 */
[-C--:B------:R-:W-:Y:S02]  /*1f4e0*/  ISETP.GE.OR P0, PT, R3, R244.reuse, !P0 ;  /* 0x000000f40300720c */ /* 0x080fe40004706670 */
[----:B------:R-:W-:Y:S01]  /*1f4f0*/  FSEL R212, R61, -INF , !P2 ;  /* 0xff8000003dd47808 */ /* 0x000fe20005000000 */
[----:B------:R-:W-:Y:S01]  /*1f500*/  STL [R1+0x8], R76 ;  /* 0x0000084c01007387 */ /* 0x000fe20000100800 */
[----:B------:R-:W-:Y:S02]  /*1f510*/  FSEL R119, R119, -INF , !P0 ;  /* 0xff80000077777808 */ /* 0x000fe40004000000 */
[----:B------:R-:W-:Y:S01]  /*1f520*/  LOP3.LUT P0, RZ, R231, 0x2000000, RZ, 0xc0, !PT ;  /* 0x02000000e7ff7812 */ /* 0x000fe2000780c0ff */
[----:B------:R-:W-:Y:S01]  /*1f530*/  STL [R1+0xf8], R235 ;  /* 0x0000f8eb01007387 */ /* 0x000fe20000100800 */
[----:B------:R-:W-:Y:S02]  /*1f540*/  ISETP.GE.AND P1, PT, R17, R237, PT ;  /* 0x000000ed1100720c */ /* 0x000fe40003f26270 */
[----:B------:R-:W-:Y:S02]  /*1f550*/  FSEL R59, R59, -INF , !P0 ;  /* 0xff8000003b3b7808 */ /* 0x000fe40004000000 */
[CC--:B------:R-:W-:Y:S02]  /*1f560*/  ISETP.GE.AND P0, PT, R2.reuse, R239.reuse, PT ;  /* 0x000000ef0200720c */ /* 0x0c0fe40003f06270 */
[C---:B------:R-:W-:Y:S02]  /*1f570*/  LOP3.LUT P2, RZ, R231.reuse, 0x20000, RZ, 0xc0, !PT ;  /* 0x00020000e7ff7812 */ /* 0x040fe4000784c0ff */
[----:B------:R-:W-:Y:S02]  /*1f580*/  ISETP.GE.OR P0, PT, R2, R244, !P0 ;  /* 0x000000f40200720c */ /* 0x000fe40004706670 */
[----:B------:R-:W-:Y:S02]  /*1f590*/  FSEL R44, R74, -INF , !P2 ;  /* 0xff8000004a2c7808 */ /* 0x000fe40005000000 */
[----:B------:R-:W-:Y:S02]  /*1f5a0*/  FSEL R130, R130, -INF , !P0 ;  /* 0xff80000082827808 */ /* 0x000fe40004000000 */
[----:B------:R-:W-:Y:S02]  /*1f5b0*/  LOP3.LUT P0, RZ, R231, 0x8, RZ, 0xc0, !PT ;  /* 0x00000008e7ff7812 */ /* 0x000fe4000780c0ff */
[----:B------:R-:W-:Y:S02]  /*1f5c0*/  ISETP.GE.OR P2, PT, R17, R242, !P1 ;  /* 0x000000f21100720c */ /* 0x000fe40004f46670 */
[----:B------:R-:W-:Y:S02]  /*1f5d0*/  FSEL R229, R77, -INF , !P0 ;  /* 0xff8000004de57808 */ /* 0x000fe40004000000 */
[----:B------:R-:W-:Y:S02]  /*1f5e0*/  ISETP.GE.AND P0, PT, R0, R239, PT ;  /* 0x000000ef0000720c */ /* 0x000fe40003f06270 */
[----:B------:R-:W-:Y:S01]  /*1f5f0*/  ISETP.GE.AND P1, PT, R16, R237, PT ;  /* 0x000000ed1000720c */ /* 0x000fe20003f26270 */
[----:B------:R-:W-:Y:S01]  /*1f600*/  STL [R1+0x4], R229 ;  /* 0x000004e501007387 */ /* 0x000fe20000100800 */
[----:B------:R-:W-:Y:S02]  /*1f610*/  ISETP.GE.OR P0, PT, R0, R244, !P0 ;  /* 0x000000f40000720c */ /* 0x000fe40004706670 */
[----:B------:R-:W-:Y:S01]  /*1f620*/  ISETP.GE.OR P3, PT, R16, R242, !P1 ;  /* 0x000000f21000720c */ /* 0x000fe20004f66670 */
[----:B------:R-:W-:Y:S01]  /*1f630*/  STL [R1+0xfc], R239 ;  /* 0x0000fcef01007387 */ /* 0x000fe20000100800 */
[----:B------:R-:W-:Y:S02]  /*1f640*/  FSEL R131, R131, -INF , !P0 ;  /* 0xff80000083837808 */ /* 0x000fe40004000000 */
[----:B------:R-:W-:Y:S01]  /*1f650*/  LOP3.LUT P0, RZ, R231, 0x100000, RZ, 0xc0, !PT ;  /* 0x00100000e7ff7812 */ /* 0x000fe2000780c0ff */
[----:B------:R-:W-:Y:S01]  /*1f660*/  STL [R1+0x100], R244 ;  /* 0x000100f401007387 */ /* 0x000fe20000100800 */
[----:B------:R-:W-:Y:S02]  /*1f670*/  FMNMX.FTZ R9, R250, R132, !PT ;  /* 0x00000084fa097209 */ /* 0x000fe40007810000 */
[----:B------:R-:W-:Y:S01]  /*1f680*/  FSEL R63, R63, -INF , !P0 ;  /* 0xff8000003f3f7808 */ /* 0x000fe20004000000 */
[----:B------:R-:W-:Y:S01]  /*1f690*/  STL [R1], R217 ;  /* 0x000000d901007387 */ /* 0x000fe20000100800 */
[-C--:B------:R-:W-:Y:S02]  /*1f6a0*/  ISETP.GE.AND P0, PT, R17, R238.reuse, PT ;  /* 0x000000ee1100720c */ /* 0x080fe40003f06270 */
[----:B------:R-:W-:Y:S01]  /*1f6b0*/  FMNMX.FTZ R9, R249, R9, !PT ;  /* 0x00000009f9097209 */ /* 0x000fe20007810000 */
[----:B------:R1:W-:Y:S01]  /*1f6c0*/  STL [R1+0x5c], R7 ;  /* 0x00005c0701007387 */ /* 0x0003e20000100800 */
[----:B------:R-:W-:Y:S02]  /*1f6d0*/  ISETP.GE.OR P0, PT, R17, R243, !P0 ;  /* 0x000000f31100720c */ /* 0x000fe40004706670 */
[----:B------:R-:W-:Y:S02]  /*1f6e0*/  FMNMX.FTZ R9, R198, R9, !PT ;  /* 0x00000009c6097209 */ /* 0x000fe40007810000 */
[----:B------:R-:W-:Y:S02]  /*1f6f0*/  FSEL R251, R92, -INF , !P0 ;  /* 0xff8000005cfb7808 */ /* 0x000fe40004000000 */
[C---:B------:R-:W-:Y:S02]  /*1f700*/  ISETP.GE.AND P0, PT, R16.reuse, R238, PT ;  /* 0x000000ee1000720c */ /* 0x040fe40003f06270 */
[----:B------:R-:W-:Y:S02]  /*1f710*/  FMNMX.FTZ R9, R199, R9, !PT ;  /* 0x00000009c7097209 */ /* 0x000fe40007810000 */
[----:B------:R-:W-:Y:S01]  /*1f720*/  ISETP.GE.OR P0, PT, R16, R243, !P0 ;  /* 0x000000f31000720c */ /* 0x000fe20004706670 */
[----:B------:R-:W-:Y:S01]  /*1f730*/  IMAD.IADD R16, R241, 0x1, -R16 ;  /* 0x00000001f1107824 */ /* 0x000fe200078e0a10 */
[----:B------:R-:W-:Y:S01]  /*1f740*/  FSEL R28, R62, -INF , !P6 ;  /* 0xff8000003e1c7808 */ /* 0x000fe20007000000 */
[----:B------:R-:W-:Y:S01]  /*1f750*/  IMAD.MOV.U32 R62, RZ, RZ, R59 ;  /* 0x000000ffff3e7224 */ /* 0x000fe200078e003b */
[----:B------:R-:W-:Y:S02]  /*1f760*/  LOP3.LUT P6, RZ, R232, 0x2000000, RZ, 0xc0, !PT ;  /* 0x02000000e8ff7812 */ /* 0x000fe400078cc0ff */
[----:B------:R-:W-:Y:S02]  /*1f770*/  LOP3.LUT P5, RZ, R231, 0x1000, RZ, 0xc0, !PT ;  /* 0x00001000e7ff7812 */ /* 0x000fe400078ac0ff */
[----:B------:R-:W-:Y:S02]  /*1f780*/  FSEL R252, R89, -INF , !P6 ;  /* 0xff80000059fc7808 */ /* 0x000fe40007000000 */
[----:B------:R-:W-:Y:S02]  /*1f790*/  ISETP.GE.AND P1, PT, R10, R237, PT ;  /* 0x000000ed0a00720c */ /* 0x000fe40003f26270 */
[C---:B------:R-:W-:Y:S01]  /*1f7a0*/  LOP3.LUT P6, RZ, R231.reuse, 0x800, RZ, 0xc0, !PT ;  /* 0x00000800e7ff7812 */ /* 0x040fe200078cc0ff */
[----:B-1----:R-:W-:Y:S01]  /*1f7b0*/  IMAD.IADD R7, R234, 0x1, -R5 ;  /* 0x00000001ea077824 */ /* 0x002fe200078e0a05 */
[----:B------:R-:W-:Y:S02]  /*1f7c0*/  FSEL R29, R78, -INF , !P5 ;  /* 0xff8000004e1d7808 */ /* 0x000fe40006800000 */
[----:B------:R-:W-:Y:S02]  /*1f7d0*/  LOP3.LUT P5, RZ, R231, 0x200, RZ, 0xc0, !PT ;  /* 0x00000200e7ff7812 */ /* 0x000fe400078ac0ff */
[----:B------:R-:W-:Y:S01]  /*1f7e0*/  IABS R7, R7 ;  /* 0x0000000700077213 */ /* 0x000fe20000000000 */
[----:B------:R-:W-:Y:S01]  /*1f7f0*/  STL [R1+0x58], R29 ;  /* 0x0000581d01007387 */ /* 0x000fe20000100800 */
[----:B------:R-:W-:Y:S02]  /*1f800*/  FSEL R244, R90, -INF , !P5 ;  /* 0xff8000005af47808 */ /* 0x000fe40006800000 */
[----:B------:R-:W-:Y:S01]  /*1f810*/  FSEL R27, R79, -INF , !P6 ;  /* 0xff8000004f1b7808 */ /* 0x000fe20007000000 */
[----:B------:R-:W-:Y:S01]  /*1f820*/  STL [R1+0x104], R234 ;  /* 0x000104ea01007387 */ /* 0x000fe20000100800 */
[----:B------:R-:W1:Y:S01]  /*1f830*/  I2F R7, R7 ;  /* 0x0000000700077306 */ /* 0x000e620000201400 */
[----:B------:R-:W-:Y:S02]  /*1f840*/  ISETP.GE.OR P6, PT, R10, R242, !P1 ;  /* 0x000000f20a00720c */ /* 0x000fe40004fc6670 */
[-C--:B------:R-:W-:Y:S02]  /*1f850*/  ISETP.GE.AND P1, PT, R8, R237.reuse, PT ;  /* 0x000000ed0800720c */ /* 0x080fe40003f26270 */
[----:B------:R-:W-:Y:S02]  /*1f860*/  FSEL R248, R93, -INF , !P0 ;  /* 0xff8000005df87808 */ /* 0x000fe40004000000 */
[----:B------:R-:W-:Y:S02]  /*1f870*/  ISETP.GE.AND P0, PT, R10, R238, PT ;  /* 0x000000ee0a00720c */ /* 0x000fe40003f06270 */
[-C--:B------:R-:W-:Y:S02]  /*1f880*/  ISETP.GE.OR P5, PT, R8, R242.reuse, !P1 ;  /* 0x000000f20800720c */ /* 0x080fe40004fa6670 */
[----:B------:R-:W-:Y:S02]  /*1f890*/  ISETP.GE.AND P1, PT, R6, R237, PT ;  /* 0x000000ed0600720c */ /* 0x000fe40003f26270 */
[-C--:B------:R-:W-:Y:S01]  /*1f8a0*/  ISETP.GE.OR P0, PT, R10, R243.reuse, !P0 ;  /* 0x000000f30a00720c */ /* 0x080fe20004706670 */
[----:B------:R-:W-:Y:S01]  /*1f8b0*/  IMAD.IADD R10, R241, 0x1, -R10 ;  /* 0x00000001f10a7824 */ /* 0x000fe200078e0a0a */
[----:B------:R-:W-:Y:S02]  /*1f8c0*/  ISETP.GE.OR P1, PT, R6, R242, !P1 ;  /* 0x000000f20600720c */ /* 0x000fe40004f26670 */
[----:B------:R-:W-:Y:S02]  /*1f8d0*/  FSEL R247, R104, -INF , !P0 ;  /* 0xff80000068f77808 */ /* 0x000fe40004000000 */
[----:B------:R-:W-:Y:S02]  /*1f8e0*/  IABS R10, R10 ;  /* 0x0000000a000a7213 */ /* 0x000fe40000000000 */
[C---:B------:R-:W-:Y:S02]  /*1f8f0*/  ISETP.GE.AND P0, PT, R8.reuse, R238, PT ;  /* 0x000000ee0800720c */ /* 0x040fe40003f06270 */
[----:B------:R-:W-:Y:S01]  /*1f900*/  FSEL R209, R31, -INF , !P4 ;  /* 0xff8000001fd17808 */ /* 0x000fe20006000000 */
[----:B-1----:R-:W-:Y:S01]  /*1f910*/  FFMA.FTZ R109, R7, -UR35, R109 ;  /* 0x80000023076d7c23 */ /* 0x002fe2000801006d */
[----:B------:R-:W-:Y:S01]  /*1f920*/  IABS R7, R16 ;  /* 0x0000001000077213 */ /* 0x000fe20000000000 */
[----:B------:R-:W-:Y:S01]  /*1f930*/  IMAD.MOV.U32 R31, RZ, RZ, R220 ;  /* 0x000000ffff1f7224 */ /* 0x000fe200078e00dc */
[----:B------:R-:W-:Y:S01]  /*1f940*/  ISETP.GE.OR P0, PT, R8, R243, !P0 ;  /* 0x000000f30800720c */ /* 0x000fe20004706670 */
[----:B------:R-:W-:Y:S01]  /*1f950*/  IMAD.IADD R8, R241, 0x1, -R8 ;  /* 0x00000001f1087824 */ /* 0x000fe200078e0a08 */
[C---:B------:R-:W-:Y:S02]  /*1f960*/  LOP3.LUT P4, RZ, R231.reuse, 0x10000000, RZ, 0xc0, !PT ;  /* 0x10000000e7ff7812 */ /* 0x040fe4000788c0ff */
[----:B------:R-:W1:Y:S01]  /*1f970*/  I2F R7, R7 ;  /* 0x0000000700077306 */ /* 0x000e620000201400 */
[----:B------:R-:W-:Y:S02]  /*1f980*/  LOP3.LUT R231, R231, 0xfffffffd, RZ, 0xc0, !PT ;  /* 0xfffffffde7e77812 */ /* 0x000fe400078ec0ff */
[----:B------:R-:W-:Y:S02]  /*1f990*/  IABS R8, R8 ;  /* 0x0000000800087213 */ /* 0x000fe40000000000 */
[----:B------:R-:W-:Y:S02]  /*1f9a0*/  @P1 LOP3.LUT R231, R231, 0x2, RZ, 0xfc, !PT ;  /* 0x00000002e7e71812 */ /* 0x000fe400078efcff */
[----:B------:R-:W-:Y:S02]  /*1f9b0*/  FSEL R208, R105, -INF , !P0 ;  /* 0xff80000069d07808 */ /* 0x000fe40004000000 */
[CC--:B------:R-:W-:Y:S01]  /*1f9c0*/  ISETP.GE.AND P0, PT, R6.reuse, R238.reuse, PT ;  /* 0x000000ee0600720c */ /* 0x0c0fe20003f06270 */
[----:B------:R-:W-:Y:S01]  /*1f9d0*/  STL [R1+0x108], R231 ;  /* 0x000108e701007387 */ /* 0x000fe20000100800 */
[C---:B------:R-:W-:Y:S02]  /*1f9e0*/  ISETP.GE.AND P1, PT, R5.reuse, R237, PT ;  /* 0x000000ed0500720c */ /* 0x040fe40003f26270 */
[-C--:B------:R-:W-:Y:S01]  /*1f9f0*/  ISETP.GE.OR P0, PT, R6, R243.reuse, !P0 ;  /* 0x000000f30600720c */ /* 0x080fe20004706670 */
[----:B------:R2:W-:Y:S01]  /*1fa00*/  STL [R1+0x10c], R238 ;  /* 0x00010cee01007387 */ /* 0x0005e20000100800 */
[----:B------:R-:W-:Y:S02]  /*1fa10*/  FSEL R60, R58, -INF , !P4 ;  /* 0xff8000003a3c7808 */ /* 0x000fe40006000000 */
[----:B------:R-:W-:Y:S02]  /*1fa20*/  FSEL R202, R108, -INF , !P0 ;  /* 0xff8000006cca7808 */ /* 0x000fe40004000000 */
[CC--:B------:R-:W-:Y:S02]  /*1fa30*/  ISETP.GE.AND P0, PT, R5.reuse, R238.reuse, PT ;  /* 0x000000ee0500720c */ /* 0x0c0fe40003f06270 */
[----:B------:R-:W-:Y:S02]  /*1fa40*/  LOP3.LUT P4, RZ, R232, 0x4000000, RZ, 0xc0, !PT ;  /* 0x04000000e8ff7812 */ /* 0x000fe4000788c0ff */
[----:B------:R-:W-:Y:S01]  /*1fa50*/  ISETP.GE.OR P0, PT, R5, R243, !P0 ;  /* 0x000000f30500720c */ /* 0x000fe20004706670 */
[----:B-1----:R-:W-:Y:S01]  /*1fa60*/  FFMA.FTZ R95, R7, -UR35, R95 ;  /* 0x80000023075f7c23 */ /* 0x002fe2000801005f */
[----:B------:R-:W-:Y:S01]  /*1fa70*/  FSEL R220, R91, -INF , !P4 ;  /* 0xff8000005bdc7808 */ /* 0x000fe20006000000 */
[----:B------:R-:W-:Y:S01]  /*1fa80*/  IMAD.IADD R7, R234, 0x1, -R4 ;  /* 0x00000001ea077824 */ /* 0x000fe200078e0a04 */
[----:B------:R-:W-:Y:S02]  /*1fa90*/  FSEL R201, R109, -INF , !P0 ;  /* 0xff8000006dc97808 */ /* 0x000fe40004000000 */
[C---:B------:R-:W-:Y:S02]  /*1faa0*/  ISETP.GE.AND P0, PT, R4.reuse, R238, PT ;  /* 0x000000ee0400720c */ /* 0x040fe40003f06270 */
[----:B------:R-:W-:Y:S02]  /*1fab0*/  IABS R7, R7 ;  /* 0x0000000700077213 */ /* 0x000fe40000000000 */
[----:B------:R-:W-:Y:S02]  /*1fac0*/  FSEL R221, R95, -INF , !P3 ;  /* 0xff8000005fdd7808 */ /* 0x000fe40005800000 */
[----:B------:R-:W1:Y:S01]  /*1fad0*/  I2F R11, R7 ;  /* 0x00000007000b7306 */ /* 0x000e620000201400 */
[----:B------:R-:W-:Y:S02]  /*1fae0*/  ISETP.GE.OR P4, PT, R5, R242, !P1 ;  /* 0x000000f20500720c */ /* 0x000fe40004f86670 */
[C---:B------:R-:W-:Y:S02]  /*1faf0*/  ISETP.GE.OR P1, PT, R4.reuse, R243, !P0 ;  /* 0x000000f30400720c */ /* 0x040fe40004726670 */
[C---:B------:R-:W-:Y:S02]  /*1fb00*/  ISETP.GE.AND P0, PT, R3.reuse, R238, PT ;  /* 0x000000ee0300720c */ /* 0x040fe40003f06270 */
[----:B------:R-:W-:Y:S02]  /*1fb10*/  ISETP.GE.AND P3, PT, R4, R237, PT ;  /* 0x000000ed0400720c */ /* 0x000fe40003f66270 */
[C---:B------:R-:W-:Y:S02]  /*1fb20*/  ISETP.GE.OR P0, PT, R3.reuse, R243, !P0 ;  /* 0x000000f30300720c */ /* 0x040fe40004706670 */
[----:B------:R-:W-:Y:S02]  /*1fb30*/  FSEL R58, R94, -INF , !P2 ;  /* 0xff8000005e3a7808 */ /* 0x000fe40005000000 */
[----:B------:R-:W-:Y:S01]  /*1fb40*/  ISETP.GE.AND P2, PT, R3, R237, PT ;  /* 0x000000ed0300720c */ /* 0x000fe20003f46270 */
[----:B-1----:R-:W-:Y:S01]  /*1fb50*/  FFMA.FTZ R120, R11, -UR35, R120 ;  /* 0x800000230b787c23 */ /* 0x002fe20008010078 */
[----:B------:R-:W-:Y:S01]  /*1fb60*/  FMNMX.FTZ R7, R228, R9, !PT ;  /* 0x00000009e4077209 */ /* 0x000fe20007810000 */
[----:B------:R-:W-:Y:S02]  /*1fb70*/  IMAD.MOV.U32 R11, RZ, RZ, R10 ;  /* 0x000000ffff0b7224 */ /* 0x000fe400078e000a */
[----:B------:R-:W-:Y:S01]  /*1fb80*/  IMAD.IADD R10, R234, 0x1, -R3 ;  /* 0x00000001ea0a7824 */ /* 0x000fe200078e0a03 */
[----:B------:R-:W-:Y:S01]  /*1fb90*/  FMNMX.FTZ R7, R227, R7, !PT ;  /* 0x00000007e3077209 */ /* 0x000fe20007810000 */
[----:B------:R-:W1:Y:S01]  /*1fba0*/  I2F R14, R11 ;  /* 0x0000000b000e7306 */ /* 0x000e620000201400 */
[----:B------:R-:W-:Y:S02]  /*1fbb0*/  FSEL R200, R120, -INF , !P1 ;  /* 0xff80000078c87808 */ /* 0x000fe40004800000 */
[----:B------:R-:W-:Y:S02]  /*1fbc0*/  FMNMX.FTZ R7, R219, R7, !PT ;  /* 0x00000007db077209 */ /* 0x000fe40007810000 */
[----:B------:R-:W-:Y:S02]  /*1fbd0*/  ISETP.GE.AND P1, PT, R2, R237, PT ;  /* 0x000000ed0200720c */ /* 0x000fe40003f26270 */
[----:B------:R-:W-:Y:S03]  /*1fbe0*/  FMNMX.FTZ R7, R226, R7, !PT ;  /* 0x00000007e2077209 */ /* 0x000fe60007810000 */
[----:B------:R-:W3:Y:S01]  /*1fbf0*/  I2F R11, R8 ;  /* 0x00000008000b7306 */ /* 0x000ee20000201400 */
[----:B------:R-:W-:Y:S04]  /*1fc00*/  FMNMX.FTZ R7, R225, R7, !PT ;  /* 0x00000007e1077209 */ /* 0x000fe80007810000 */
[----:B------:R-:W-:Y:S04]  /*1fc10*/  FMNMX.FTZ R7, R224, R7, !PT ;  /* 0x00000007e0077209 */ /* 0x000fe80007810000 */
[----:B------:R-:W-:Y:S04]  /*1fc20*/  FMNMX.FTZ R7, R223, R7, !PT ;  /* 0x00000007df077209 */ /* 0x000fe80007810000 */
[----:B------:R-:W-:Y:S01]  /*1fc30*/  FMNMX.FTZ R9, R49, R7, !PT ;  /* 0x0000000731097209 */ /* 0x000fe20007810000 */
[----:B-1----:R-:W-:Y:S01]  /*1fc40*/  FFMA.FTZ R106, R14, -UR35, R106 ;  /* 0x800000230e6a7c23 */ /* 0x002fe2000801006a */
[----:B------:R-:W-:Y:S02]  /*1fc50*/  IABS R7, R10 ;  /* 0x0000000a00077213 */ /* 0x000fe40000000000 */
[----:B------:R-:W-:Y:S02]  /*1fc60*/  FMNMX.FTZ R9, R52, R9, !PT ;  /* 0x0000000934097209 */ /* 0x000fe40007810000 */
[----:B------:R-:W1:Y:S01]  /*1fc70*/  I2F R10, R7 ;  /* 0x00000007000a7306 */ /* 0x000e620000201400 */
[----:B------:R-:W-:Y:S02]  /*1fc80*/  FSEL R40, R106, -INF , !P6 ;  /* 0xff8000006a287808 */ /* 0x000fe40007000000 */
[----:B------:R-:W-:Y:S01]  /*1fc90*/  FMNMX.FTZ R9, R53, R9, !PT ;  /* 0x0000000935097209 */ /* 0x000fe20007810000 */
[----:B---3--:R-:W-:Y:S01]  /*1fca0*/  FFMA.FTZ R107, R11, -UR35, R107 ;  /* 0x800000230b6b7c23 */ /* 0x008fe2000801006b */
[----:B------:R-:W-:Y:S01]  /*1fcb0*/  LOP3.LUT P6, RZ, R231, 0x2, RZ, 0xc0, !PT ;  /* 0x00000002e7ff7812 */ /* 0x000fe200078cc0ff */
[----:B------:R-:W-:Y:S03]  /*1fcc0*/  IMAD.IADD R8, R234, 0x1, -R2 ;  /* 0x00000001ea087824 */ /* 0x000fe600078e0a02 */
[----:B------:R-:W-:Y:S02]  /*1fcd0*/  FSEL R26, R107, -INF , !P5 ;  /* 0xff8000006b1a7808 */ /* 0x000fe40006800000 */
[-C--:B------:R-:W-:Y:S02]  /*1fce0*/  ISETP.GE.OR P5, PT, R4, R242.reuse, !P3 ;  /* 0x000000f20400720c */ /* 0x080fe40005fa6670 */
[-C--:B------:R-:W-:Y:S02]  /*1fcf0*/  ISETP.GE.OR P3, PT, R3, R242.reuse, !P2 ;  /* 0x000000f20300720c */ /* 0x080fe40005766670 */
[----:B------:R-:W-:Y:S02]  /*1fd00*/  ISETP.GE.OR P2, PT, R2, R242, !P1 ;  /* 0x000000f20200720c */ /* 0x000fe40004f46670 */
[C---:B------:R-:W-:Y:S04]  /*1fd10*/  ISETP.GE.AND P1, PT, R0.reuse, R238, PT ;  /* 0x000000ee0000720c */ /* 0x040fe80003f26270 */
[----:B------:R-:W-:Y:S01]  /*1fd20*/  ISETP.GE.OR P1, PT, R0, R243, !P1 ;  /* 0x000000f30000720c */ /* 0x000fe20004f26670 */
[----:B-1----:R-:W-:Y:S01]  /*1fd30*/  FFMA.FTZ R121, R10, -UR35, R121 ;  /* 0x800000230a797c23 */ /* 0x002fe20008010079 */
[----:B------:R-:W-:Y:S02]  /*1fd40*/  FMNMX.FTZ R7, R64, R9, !PT ;  /* 0x0000000940077209 */ /* 0x000fe40007810000 */
[----:B------:R-:W-:Y:S01]  /*1fd50*/  IABS R9, R8 ;  /* 0x0000000800097213 */ /* 0x000fe20000000000 */
[----:B------:R-:W-:Y:S01]  /*1fd60*/  IMAD.IADD R8, R241, 0x1, -R6 ;  /* 0x00000001f1087824 */ /* 0x000fe200078e0a06 */
[----:B------:R-:W-:Y:S02]  /*1fd70*/  FSEL R121, R121, -INF , !P0 ;  /* 0xff80000079797808 */ /* 0x000fe40004000000 */
[----:B------:R-:W-:Y:S02]  /*1fd80*/  ISETP.GE.AND P0, PT, R2, R238, PT ;  /* 0x000000ee0200720c */ /* 0x000fe40003f06270 */
[----:B--2---:R-:W2:Y:S01]  /*1fd90*/  LDL.LU R238, [R1+0x5c] ;  /* 0x00005c0001ee7983 */ /* 0x004ea20000300800 */
[----:B------:R-:W-:Y:S02]  /*1fda0*/  FMNMX.FTZ R7, R65, R7, !PT ;  /* 0x0000000741077209 */ /* 0x000fe40007810000 */
[----:B------:R-:W-:Y:S01]  /*1fdb0*/  IABS R8, R8 ;  /* 0x0000000800087213 */ /* 0x000fe20000000000 */
[----:B------:R-:W-:Y:S01]  /*1fdc0*/  STL [R1+0x110], R237 ;  /* 0x000110ed01007387 */ /* 0x000fe20000100800 */
[----:B------:R-:W-:Y:S02]  /*1fdd0*/  FMNMX.FTZ R7, R68, R7, !PT ;  /* 0x0000000744077209 */ /* 0x000fe40007810000 */
[----:B------:R-:W1:Y:S01]  /*1fde0*/  I2F R11, R8 ;  /* 0x00000008000b7306 */ /* 0x000e620000201400 */
[----:B------:R-:W-:Y:S01]  /*1fdf0*/  ISETP.GE.OR P0, PT, R2, R243, !P0 ;  /* 0x000000f30200720c */ /* 0x000fe20004706670 */
[----:B------:R-:W-:Y:S01]  /*1fe00*/  STL [R1+0x118], R252 ;  /* 0x000118fc01007387 */ /* 0x000fe20000100800 */
[----:B------:R-:W-:Y:S03]  /*1fe10*/  FMNMX.FTZ R7, R69, R7, !PT ;  /* 0x0000000745077209 */ /* 0x000fe60007810000 */
[----:B------:R-:W-:Y:S01]  /*1fe20*/  STL [R1+0x114], R243 ;  /* 0x000114f301007387 */ /* 0x000fe20000100800 */
[----:B------:R-:W-:Y:S04]  /*1fe30*/  FMNMX.FTZ R7, R80, R7, !PT ;  /* 0x0000000750077209 */ /* 0x000fe80007810000 */
[----:B------:R-:W-:Y:S04]  /*1fe40*/  FMNMX.FTZ R7, R81, R7, !PT ;  /* 0x0000000751077209 */ /* 0x000fe80007810000 */
[----:B------:R-:W-:Y:S04]  /*1fe50*/  FMNMX.FTZ R7, R84, R7, !PT ;  /* 0x0000000754077209 */ /* 0x000fe80007810000 */
[----:B------:R-:W-:Y:S04]  /*1fe60*/  FMNMX.FTZ R7, R85, R7, !PT ;  /* 0x0000000755077209 */ /* 0x000fe80007810000 */
[----:B------:R-:W-:Y:S01]  /*1fe70*/  FMNMX.FTZ R7, R96, R7, !PT ;  /* 0x0000000760077209 */ /* 0x000fe20007810000 */
[----:B-1----:R-:W-:Y:S01]  /*1fe80*/  FFMA.FTZ R110, R11, -UR35, R110 ;  /* 0x800000230b6e7c23 */ /* 0x002fe2000801006e */
[----:B------:R-:W-:Y:S02]  /*1fe90*/  FMNMX.FTZ R8, R197, R133, !PT ;  /* 0x00000085c5087209 */ /* 0x000fe40007810000 */
[----:B------:R-:W-:Y:S01]  /*1fea0*/  FMNMX.FTZ R6, R48, R7, !PT ;  /* 0x0000000730067209 */ /* 0x000fe20007810000 */
[----:B------:R-:W-:Y:S01]  /*1feb0*/  IMAD.MOV.U32 R7, RZ, RZ, R9 ;  /* 0x000000ffff077224 */ /* 0x000fe200078e0009 */
[----:B------:R-:W-:Y:S02]  /*1fec0*/  FSEL R16, R110, -INF , !P6 ;  /* 0xff8000006e107808 */ /* 0x000fe40007000000 */
[----:B------:R-:W-:Y:S01]  /*1fed0*/  FMNMX.FTZ R6, R37, R6, !PT ;  /* 0x0000000625067209 */ /* 0x000fe20007810000 */
[----:B------:R1:W3:Y:S03]  /*1fee0*/  I2F R10, R7 ;  /* 0x00000007000a7306 */ /* 0x0002e60000201400 */
[----:B------:R-:W-:Y:S04]  /*1fef0*/  FMNMX.FTZ R6, R36, R6, !PT ;  /* 0x0000000624067209 */ /* 0x000fe80007810000 */
[----:B------:R-:W-:Y:S04]  /*1ff00*/  FMNMX.FTZ R6, R112, R6, !PT ;  /* 0x0000000670067209 */ /* 0x000fe80007810000 */
[----:B------:R-:W-:Y:S04]  /*1ff10*/  FMNMX.FTZ R6, R113, R6, !PT ;  /* 0x0000000671067209 */ /* 0x000fe80007810000 */
[----:B------:R-:W-:Y:S01]  /*1ff20*/  FMNMX.FTZ R9, R116, R6, !PT ;  /* 0x0000000674097209 */ /* 0x000fe20007810000 */
[----:B------:R-:W-:Y:S01]  /*1ff30*/  IMAD.IADD R6, R241, 0x1, -R5 ;  /* 0x00000001f1067824 */ /* 0x000fe200078e0a05 */
[----:B------:R-:W-:Y:S02]  /*1ff40*/  FMNMX.FTZ R5, R33, R8, !PT ;  /* 0x0000000821057209 */ /* 0x000fe40007810000 */
[----:B------:R-:W-:Y:S02]  /*1ff50*/  FMNMX.FTZ R8, R117, R9, !PT ;  /* 0x0000000975087209 */ /* 0x000fe40007810000 */
[----:B------:R-:W-:Y:S02]  /*1ff60*/  IABS R6, R6 ;  /* 0x0000000600067213 */ /* 0x000fe40000000000 */
[----:B------:R-:W-:Y:S01]  /*1ff70*/  FMNMX.FTZ R5, R32, R5, !PT ;  /* 0x0000000520057209 */ /* 0x000fe20007810000 */
[----:B-1----:R-:W-:Y:S02]  /*1ff80*/  IMAD.IADD R7, R234, 0x1, -R0 ;  /* 0x00000001ea077824 */ /* 0x002fe400078e0a00 */
[----:B---3--:R-:W-:Y:S03]  /*1ff90*/  FFMA.FTZ R124, R10, -UR35, R124 ;  /* 0x800000230a7c7c23 */ /* 0x008fe6000801007c */
[----:B------:R-:W-:Y:S02]  /*1ffa0*/  IABS R7, R7 ;  /* 0x0000000700077213 */ /* 0x000fe40000000000 */
[----:B------:R-:W-:Y:S02]  /*1ffb0*/  FSEL R124, R124, -INF , !P0 ;  /* 0xff8000007c7c7808 */ /* 0x000fe40004000000 */
[----:B------:R-:W1:Y:S01]  /*1ffc0*/  I2F R9, R7 ;  /* 0x0000000700097306 */ /* 0x000e620000201400 */
[C---:B------:R-:W-:Y:S04]  /*1ffd0*/  ISETP.GE.AND P0, PT, R0.reuse, R237, PT ;  /* 0x000000ed0000720c */ /* 0x040fe80003f06270 */
[----:B------:R-:W-:Y:S01]  /*1ffe0*/  ISETP.GE.OR P0, PT, R0, R242, !P0 ;  /* 0x000000f20000720c */ /* 0x000fe20004706670 */
[----:B-1----:R-:W-:Y:S01]  /*1fff0*/  FFMA.FTZ R125, R9, -UR35, R125 ;  /* 0x80000023097d7c23 */ /* 0x002fe2000801007d */
[----:B------:R-:W-:Y:S01]  /*20000*/  FMNMX.FTZ R7, R128, R8, !PT ;  /* 0x0000000880077209 */ /* 0x000fe20007810000 */
[----:B------:R-:W-:Y:S01]  /*20010*/  IMAD.MOV.U32 R8, RZ, RZ, R6 ;  /* 0x000000ffff087224 */ /* 0x000fe200078e0006 */
[----:B------:R-:W-:Y:S01]  /*20020*/  FMNMX.FTZ R6, R19, R5, !PT ;  /* 0x0000000513067209 */ /* 0x000fe20007810000 */
[----:B------:R-:W-:Y:S01]  /*20030*/  IMAD.IADD R9, R241, 0x1, -R2 ;  /* 0x00000001f1097824 */ /* 0x000fe200078e0a02 */
[----:B------:R-:W-:Y:S02]  /*20040*/  FMNMX.FTZ R5, R129, R7, !PT ;  /* 0x0000000781057209 */ /* 0x000fe40007810000 */
[----:B------:R-:W-:Y:S01]  /*20050*/  FMNMX.FTZ R6, R22, R6, !PT ;  /* 0x0000000616067209 */ /* 0x000fe20007810000 */
[----:B------:R-:W1:Y:S01]  /*20060*/  I2F R8, R8 ;  /* 0x0000000800087306 */ /* 0x000e620000201400 */
[----:B------:R-:W-:Y:S01]  /*20070*/  FSEL R125, R125, -INF , !P1 ;  /* 0xff8000007d7d7808 */ /* 0x000fe20004800000 */
[----:B------:R-:W3:Y:S01]  /*20080*/  SHFL.BFLY PT, R7, R5, 0x2, 0x1f ;  /* 0x0c401f0005077f89 */ /* 0x000ee200000e0000 */
[----:B------:R-:W-:Y:S04]  /*20090*/  FMNMX.FTZ R6, R23, R6, !PT ;  /* 0x0000000617067209 */ /* 0x000fe80007810000 */
[----:B------:R-:W-:Y:S04]  /*200a0*/  FMNMX.FTZ R6, R34, R6, !PT ;  /* 0x0000000622067209 */ /* 0x000fe80007810000 */
[----:B------:R-:W-:Y:S04]  /*200b0*/  FMNMX.FTZ R6, R35, R6, !PT ;  /* 0x0000000623067209 */ /* 0x000fe80007810000 */
[----:B------:R-:W-:Y:S04]  /*200c0*/  FMNMX.FTZ R6, R38, R6, !PT ;  /* 0x0000000626067209 */ /* 0x000fe80007810000 */
[----:B------:R-:W-:Y:S04]  /*200d0*/  FMNMX.FTZ R6, R39, R6, !PT ;  /* 0x0000000627067209 */ /* 0x000fe80007810000 */
[----:B------:R-:W-:Y:S01]  /*200e0*/  FMNMX.FTZ R6, R50, R6, !PT ;  /* 0x0000000632067209 */ /* 0x000fe20007810000 */
[----:B-1----:R-:W-:Y:S02]  /*200f0*/  FFMA.FTZ R111, R8, -UR35, R111 ;  /* 0x80000023086f7c23 */ /* 0x002fe4000801006f */
[----:B------:R-:W-:Y:S01]  /*20100*/  IMAD.IADD R8, R241, 0x1, -R4 ;  /* 0x00000001f1087824 */ /* 0x000fe200078e0a04 */
[----:B------:R-:W-:Y:S02]  /*20110*/  FMNMX.FTZ R6, R51, R6, !PT ;  /* 0x0000000633067209 */ /* 0x000fe40007810000 */
[----:B---3--:R-:W-:Y:S02]  /*20120*/  FMNMX.FTZ R73, R5, R7, !PT ;  /* 0x0000000705497209 */ /* 0x008fe40007810000 */
        /* <DEDUP_REMOVED lines=16> */
[----:B------:R-:W-:Y:S01]  /*20230*/  IMAD.IADD R7, R241, 0x1, -R3 ;  /* 0x00000001f1077824 */ /* 0x000fe200078e0a03 */
        /* <DEDUP_REMOVED lines=14> */
[----:B------:R-:W-:Y:S02]  /*20320*/  IABS R3, R8 ;  /* 0x0000000800037213 */ /* 0x000fe40000000000 */
[----:B------:R-:W-:Y:S02]  /*20330*/  FMNMX.FTZ R2, R42, R2, !PT ;  /* 0x000000022a027209 */ /* 0x000fe40007810000 */
[----:B------:R-:W-:Y:S01]  /*20340*/  FMNMX.FTZ R5, R103, R5, !PT ;  /* 0x0000000567057209 */ /* 0x000fe20007810000 */
[----:B------:R-:W1:Y:S01]  /*20350*/  I2F R11, R3 ;  /* 0x00000003000b7306 */ /* 0x000e620000201400 */
[----:B------:R-:W-:Y:S02]  /*20360*/  IABS R6, R7 ;  /* 0x0000000700067213 */ /* 0x000fe40000000000 */
[----:B------:R-:W-:Y:S01]  /*20370*/  FMNMX.FTZ R4, R222, R4, !PT ;  /* 0x00000004de047209 */ /* 0x000fe20007810000 */
[----:B------:R-:W-:Y:S01]  /*20380*/  SHFL.BFLY PT, R7, R73, 0x1, 0x1f ;  /* 0x0c201f0049077f89 */ /* 0x000fe200000e0000 */
[----:B------:R-:W-:Y:S02]  /*20390*/  FMNMX.FTZ R2, R43, R2, !PT ;  /* 0x000000022b027209 */ /* 0x000fe40007810000 */
[----:B------:R-:W-:Y:S02]  /*203a0*/  FMNMX.FTZ R5, R114, R5, !PT ;  /* 0x0000000572057209 */ /* 0x000fe40007810000 */
[----:B------:R-:W-:Y:S01]  /*203b0*/  FMNMX.FTZ R2, R46, R2, !PT ;  /* 0x000000022e027209 */ /* 0x000fe20007810000 */
[----:B------:R-:W3:Y:S01]  /*203c0*/  I2F R10, R6 ;  /* 0x00000006000a7306 */ /* 0x000ee20000201400 */
[----:B------:R-:W-:Y:S02]  /*203d0*/  FMNMX.FTZ R4, R100, R4, !PT ;  /* 0x0000000464047209 */ /* 0x000fe40007810000 */
[----:B------:R-:W-:Y:S02]  /*203e0*/  FMNMX.FTZ R5, R115, R5, !PT ;  /* 0x0000000573057209 */ /* 0x000fe40007810000 */
[----:B------:R-:W-:Y:S02]  /*203f0*/  FMNMX.FTZ R2, R47, R2, !PT ;  /* 0x000000022f027209 */ /* 0x000fe40007810000 */
[----:B------:R-:W-:Y:S02]  /*20400*/  FMNMX.FTZ R4, R45, R4, !PT ;  /* 0x000000042d047209 */ /* 0x000fe40007810000 */
[----:B------:R-:W-:Y:S02]  /*20410*/  FMNMX.FTZ R5, R118, R5, !PT ;  /* 0x0000000576057209 */ /* 0x000fe40007810000 */
[----:B------:R-:W-:Y:S02]  /*20420*/  FMNMX.FTZ R4, R56, R4, !PT ;  /* 0x0000000438047209 */ /* 0x000fe40007810000 */
[----:B------:R-:W-:Y:S01]  /*20430*/  FMNMX.FTZ R2, R60, R2, !PT ;  /* 0x000000023c027209 */ /* 0x000fe20007810000 */
[----:B-1----:R-:W-:Y:S01]  /*20440*/  FFMA.FTZ R122, R11, -UR35, R122 ;  /* 0x800000230b7a7c23 */ /* 0x002fe2000801007a */
[----:B------:R-:W-:Y:S02]  /*20450*/  FMNMX.FTZ R5, R119, R5, !PT ;  /* 0x0000000577057209 */ /* 0x000fe40007810000 */
[----:B------:R-:W-:Y:S02]  /*20460*/  FMNMX.FTZ R4, R57, R4, !PT ;  /* 0x0000000439047209 */ /* 0x000fe40007810000 */
[----:B------:R-:W-:Y:S02]  /*20470*/  FMNMX.FTZ R2, R62, R2, !PT ;  /* 0x000000023e027209 */ /* 0x000fe40007810000 */
[----:B------:R-:W-:Y:S02]  /*20480*/  FMNMX.FTZ R5, R130, R5, !PT ;  /* 0x0000000582057209 */ /* 0x000fe40007810000 */
[----:B------:R-:W-:Y:S01]  /*20490*/  FMNMX.FTZ R4, R218, R4, !PT ;  /* 0x00000004da047209 */ /* 0x000fe20007810000 */
[----:B---3--:R-:W-:Y:S01]  /*204a0*/  FFMA.FTZ R123, R10, -UR35, R123 ;  /* 0x800000230a7b7c23 */ /* 0x008fe2000801007b */
[----:B------:R-:W-:Y:S02]  /*204b0*/  FMNMX.FTZ R3, R28, R2, !PT ;  /* 0x000000021c037209 */ /* 0x000fe40007810000 */
[----:B------:R-:W-:Y:S02]  /*204c0*/  FMNMX.FTZ R2, R131, R5, !PT ;  /* 0x0000000583027209 */ /* 0x000fe40007810000 */
[----:B------:R-:W-:Y:S02]  /*204d0*/  FMNMX.FTZ R4, R212, R4, !PT ;  /* 0x00000004d4047209 */ /* 0x000fe40007810000 */
[----:B------:R-:W-:Y:S01]  /*204e0*/  IABS R5, R9 ;  /* 0x0000000900057213 */ /* 0x000fe20000000000 */
[----:B------:R-:W1:Y:S01]  /*204f0*/  SHFL.BFLY PT, R6, R2, 0x2, 0x1f ;  /* 0x0c401f0002067f89 */ /* 0x000e6200000e0000 */
[----:B------:R-:W-:Y:S02]  /*20500*/  FMNMX.FTZ R4, R72, R4, !PT ;  /* 0x0000000448047209 */ /* 0x000fe40007810000 */
[----:B------:R3:W4:Y:S01]  /*20510*/  I2F R8, R5 ;  /* 0x0000000500087306 */ /* 0x0007220000201400 */
[----:B------:R-:W-:Y:S02]  /*20520*/  FMNMX.FTZ R3, R63, R3, !PT ;  /* 0x000000033f037209 */ /* 0x000fe40007810000 */
[----:B------:R-:W-:Y:S02]  /*20530*/  FMNMX.FTZ R4, R97, R4, !PT ;  /* 0x0000000461047209 */ /* 0x000fe40007810000 */
[----:B------:R-:W-:Y:S02]  /*20540*/  FMNMX.FTZ R3, R44, R3, !PT ;  /* 0x000000032c037209 */ /* 0x000fe40007810000 */
[----:B------:R-:W-:Y:S02]  /*20550*/  FMNMX.FTZ R4, R76, R4, !PT ;  /* 0x000000044c047209 */ /* 0x000fe40007810000 */
[----:B------:R-:W-:Y:S02]  /*20560*/  FSEL R59, R122, -INF , !P5 ;  /* 0xff8000007a3b7808 */ /* 0x000fe40006800000 */
[----:B------:R-:W-:Y:S02]  /*20570*/  FMNMX.FTZ R4, R229, R4, !PT ;  /* 0x00000004e5047209 */ /* 0x000fe40007810000 */
[----:B------:R-:W-:Y:S02]  /*20580*/  FSEL R229, R111, -INF , !P4 ;  /* 0xff8000006fe57808 */ /* 0x000fe40006000000 */
[----:B------:R-:W-:Y:S02]  /*20590*/  FMNMX.FTZ R4, R217, R4, !PT ;  /* 0x00000004d9047209 */ /* 0x000fe40007810000 */
[----:B------:R-:W-:Y:S02]  /*205a0*/  FSEL R14, R123, -INF , !P3 ;  /* 0xff8000007b0e7808 */ /* 0x000fe40005800000 */
[----:B------:R-:W-:Y:S02]  /*205b0*/  FMNMX.FTZ R4, R252, R4, !PT ;  /* 0x00000004fc047209 */ /* 0x000fe40007810000 */
[----:B-1----:R-:W-:Y:S02]  /*205c0*/  FMNMX.FTZ R2, R2, R6, !PT ;  /* 0x0000000602027209 */ /* 0x002fe40007810000 */
[----:B------:R-:W-:Y:S01]  /*205d0*/  FMNMX.FTZ R4, R251, R4, !PT ;  /* 0x00000004fb047209 */ /* 0x000fe20007810000 */
[----:B---3--:R-:W-:Y:S01]  /*205e0*/  IMAD.IADD R5, R241, 0x1, -R0 ;  /* 0x00000001f1057824 */ /* 0x008fe200078e0a00 */
[----:B------:R-:W-:Y:S01]  /*205f0*/  FMNMX.FTZ R73, R73, R7, !PT ;  /* 0x0000000749497209 */ /* 0x000fe20007810000 */
[----:B----4-:R-:W-:Y:S01]  /*20600*/  FFMA.FTZ R126, R8, -UR35, R126 ;  /* 0x80000023087e7c23 */ /* 0x010fe2000801007e */
[----:B------:R-:W1:Y:S01]  /*20610*/  SHFL.BFLY PT, R72, R2, 0x1, 0x1f ;  /* 0x0c201f0002487f89 */ /* 0x000e6200000e0000 */
[----:B------:R-:W-:Y:S02]  /*20620*/  FMNMX.FTZ R4, R248, R4, !PT ;  /* 0x00000004f8047209 */ /* 0x000fe40007810000 */
[----:B------:R-:W-:Y:S01]  /*20630*/  FMUL.FTZ R6, R73, c[0x0][0x23c] ;  /* 0x00008f0049067a20 */ /* 0x000fe20000410000 */
[----:B------:R-:W-:Y:S02]  /*20640*/  IABS R5, R5 ;  /* 0x0000000500057213 */ /* 0x000fe40000000000 */
[----:B------:R-:W-:Y:S02]  /*20650*/  FMNMX.FTZ R4, R247, R4, !PT ;  /* 0x00000004f7047209 */ /* 0x000fe40007810000 */
[----:B------:R-:W-:Y:S02]  /*20660*/  FSETP.NEU.FTZ.AND P1, PT, R73, -INF , PT ;  /* 0xff8000004900780b */ /* 0x000fe40003f3d000 */
[----:B------:R-:W-:Y:S02]  /*20670*/  FSEL R217, R126, -INF , !P2 ;  /* 0xff8000007ed97808 */ /* 0x000fe40005000000 */
[----:B------:R-:W-:Y:S02]  /*20680*/  FSEL R6, R6, RZ, P1 ;  /* 0x000000ff06067208 */ /* 0x000fe40000800000 */
[----:B------:R-:W-:Y:S03]  /*20690*/  LOP3.LUT P4, RZ, R232, 0x1000000, RZ, 0xc0, !PT ;  /* 0x01000000e8ff7812 */ /* 0x000fe6000788c0ff */
[--C-:B------:R-:W-:Y:S02]  /*206a0*/  FFMA.FTZ R240, R69, c[0x0][0x23c], -R6.reuse ;  /* 0x00008f0045f07a23 */ /* 0x100fe40000010806 */
[--C-:B------:R-:W-:Y:S02]  /*206b0*/  FFMA.FTZ R237, R68, c[0x0][0x23c], -R6.reuse ;  /* 0x00008f0044ed7a23 */ /* 0x100fe40000010806 */
[--C-:B------:R-:W-:Y:S02]  /*206c0*/  FFMA.FTZ R94, R219, c[0x0][0x23c], -R6.reuse ;  /* 0x00008f00db5e7a23 */ /* 0x100fe40000010806 */
[--C-:B------:R-:W-:Y:S01]  /*206d0*/  FFMA.FTZ R97, R228, c[0x0][0x23c], -R6.reuse ;  /* 0x00008f00e4617a23 */ /* 0x100fe20000010806 */
[----:B-1----:R-:W-:Y:S01]  /*206e0*/  FMNMX.FTZ R72, R2, R72, !PT ;  /* 0x0000004802487209 */ /* 0x002fe20007810000 */
[--C-:B------:R-:W-:Y:S01]  /*206f0*/  FFMA.FTZ R2, R250, c[0x0][0x23c], -R6.reuse ;  /* 0x00008f00fa027a23 */ /* 0x100fe20000010806 */
[----:B------:R-:W-:Y:S01]  /*20700*/  MUFU.EX2 R105, R94 ;  /* 0x0000005e00697308 */ /* 0x000fe20000000800 */
[--C-:B------:R-:W-:Y:S01]  /*20710*/  FFMA.FTZ R93, R227, c[0x0][0x23c], -R6.reuse ;  /* 0x00008f00e35d7a23 */ /* 0x100fe20000010806 */
[----:B--2---:R-:W-:Y:S01]  /*20720*/  FMNMX.FTZ R3, R238, R3, !PT ;  /* 0x00000003ee037209 */ /* 0x004fe20007810000 */
[----:B------:R-:W-:Y:S01]  /*20730*/  FMUL.FTZ R7, R72, c[0x0][0x23c] ;  /* 0x00008f0048077a20 */ /* 0x000fe20000410000 */
[----:B------:R1:W-:Y:S01]  /*20740*/  STL [R1+0x11c], R238 ;  /* 0x00011cee01007387 */ /* 0x0003e20000100800 */
[--C-:B------:R-:W-:Y:S01]  /*20750*/  FFMA.FTZ R92, R226, c[0x0][0x23c], -R6.reuse ;  /* 0x00008f00e25c7a23 */ /* 0x100fe20000010806 */
[----:B------:R-:W-:Y:S01]  /*20760*/  FMNMX.FTZ R3, R29, R3, !PT ;  /* 0x000000031d037209 */ /* 0x000fe20007810000 */
[--C-:B------:R-:W-:Y:S02]  /*20770*/  FFMA.FTZ R109, R225, c[0x0][0x23c], -R6.reuse ;  /* 0x00008f00e16d7a23 */ /* 0x100fe40000010806 */
[--C-:B------:R-:W-:Y:S01]  /*20780*/  FFMA.FTZ R126, R224, c[0x0][0x23c], -R6.reuse ;  /* 0x00008f00e07e7a23 */ /* 0x100fe20000010806 */
[----:B------:R-:W-:Y:S01]  /*20790*/  FMNMX.FTZ R3, R27, R3, !PT ;  /* 0x000000031b037209 */ /* 0x000fe20007810000 */
[--C-:B------:R-:W-:Y:S01]  /*207a0*/  FFMA.FTZ R123, R223, c[0x0][0x23c], -R6.reuse ;  /* 0x00008f00df7b7a23 */ /* 0x100fe20000010806 */
[----:B------:R-:W-:Y:S01]  /*207b0*/  MUFU.EX2 R90, R2 ;  /* 0x00000002005a7308 */ /* 0x000fe20000000800 */
[--C-:B------:R-:W-:Y:S01]  /*207c0*/  FFMA.FTZ R122, R49, c[0x0][0x23c], -R6.reuse ;  /* 0x00008f00317a7a23 */ /* 0x100fe20000010806 */
[----:B------:R-:W-:Y:S01]  /*207d0*/  FMNMX.FTZ R0, R244, R3, !PT ;  /* 0x00000003f4007209 */ /* 0x000fe20007810000 */
[--C-:B------:R-:W-:Y:S01]  /*207e0*/  FFMA.FTZ R250, R53, c[0x0][0x23c], -R6.reuse ;  /* 0x00008f0035fa7a23 */ /* 0x100fe20000010806 */
[----:B------:R-:W-:Y:S01]  /*207f0*/  FMNMX.FTZ R3, R208, R4, !PT ;  /* 0x00000004d0037209 */ /* 0x000fe20007810000 */
[----:B------:R-:W-:Y:S01]  /*20800*/  IMAD.MOV.U32 R4, RZ, RZ, R5 ;  /* 0x000000ffff047224 */ /* 0x000fe200078e0005 */
[----:B------:R-:W-:Y:S01]  /*20810*/  FMNMX.FTZ R0, R220, R0, !PT ;  /* 0x00000000dc007209 */ /* 0x000fe20007810000 */
[--C-:B------:R-:W-:Y:S01]  /*20820*/  FFMA.FTZ R41, R80, c[0x0][0x23c], -R6.reuse ;  /* 0x00008f0050297a23 */ /* 0x100fe20000010806 */
[----:B------:R-:W-:Y:S01]  /*20830*/  FMNMX.FTZ R3, R202, R3, !PT ;  /* 0x00000003ca037209 */ /* 0x000fe20007810000 */
[--C-:B------:R-:W-:Y:S01]  /*20840*/  FFMA.FTZ R29, R84, c[0x0][0x23c], -R6.reuse ;  /* 0x00008f00541d7a23 */ /* 0x100fe20000010806 */
[----:B------:R-:W-:Y:S01]  /*20850*/  FMNMX.FTZ R0, R58, R0, !PT ;  /* 0x000000003a007209 */ /* 0x000fe20007810000 */
[--C-:B------:R-:W-:Y:S01]  /*20860*/  FFMA.FTZ R225, R85, c[0x0][0x23c], -R6.reuse ;  /* 0x00008f0055e17a23 */ /* 0x100fe20000010806 */
[----:B------:R-:W2:Y:S01]  /*20870*/  I2F R5, R4 ;  /* 0x0000000400057306 */ /* 0x000ea20000201400 */
        /* <DEDUP_REMOVED lines=8> */
[--C-:B-1----:R-:W-:Y:S01]  /*20900*/  FFMA.FTZ R238, R96, c[0x0][0x23c], -R6.reuse ;  /* 0x00008f0060ee7a23 */ /* 0x102fe20000010806 */
[----:B------:R-:W-:Y:S01]  /*20910*/  FMNMX.FTZ R0, R26, R0, !PT ;  /* 0x000000001a007209 */ /* 0x000fe20007810000 */
[--C-:B------:R-:W-:Y:S01]  /*20920*/  FFMA.FTZ R61, R112, c[0x0][0x23c], -R6.reuse ;  /* 0x00008f00703d7a23 */ /* 0x100fe20000010806 */
[----:B------:R-:W1:Y:S01]  /*20930*/  MUFU.EX2 R101, R3 ;  /* 0x0000000300657308 */ /* 0x000e620000000800 */
        /* <DEDUP_REMOVED lines=11> */
[----:B--2---:R-:W-:Y:S01]  /*209f0*/  FFMA.FTZ R127, R5, -UR35, R127 ;  /* 0x80000023057f7c23 */ /* 0x004fe2000801007f */
[----:B------:R-:W-:Y:S02]  /*20a00*/  FMNMX.FTZ R71, R125, R71, !PT ;  /* 0x000000477d477209 */ /* 0x000fe40007810000 */
[----:B------:R-:W-:Y:S02]  /*20a10*/  FMNMX.FTZ R0, R14, R0, !PT ;  /* 0x000000000e007209 */ /* 0x000fe40007810000 */
[----:B------:R-:W-:Y:S01]  /*20a20*/  FSEL R74, R127, -INF , !P0 ;  /* 0xff8000007f4a7808 */ /* 0x000fe20004000000 */
[----:B------:R-:W2:Y:S01]  /*20a30*/  SHFL.BFLY PT, R4, R71, 0x2, 0x1f ;  /* 0x0c401f0047047f89 */ /* 0x000ea200000e0000 */
[----:B------:R-:W-:Y:S02]  /*20a40*/  FMNMX.FTZ R0, R217, R0, !PT ;  /* 0x00000000d9007209 */ /* 0x000fe40007810000 */
[----:B------:R-:W-:Y:S01]  /*20a50*/  FSETP.NEU.FTZ.AND P0, PT, R72, -INF , PT ;  /* 0xff8000004800780b */ /* 0x000fe20003f1d000 */
[----:B------:R-:W-:Y:S01]  /*20a60*/  MUFU.EX2 R110, R92 ;  /* 0x0000005c006e7308 */ /* 0x000fe20000000800 */
[----:B------:R-:W-:Y:S02]  /*20a70*/  FMNMX.FTZ R0, R74, R0, !PT ;  /* 0x000000004a007209 */ /* 0x000fe40007810000 */
[----:B------:R-:W-:Y:S02]  /*20a80*/  FSEL R7, R7, RZ, P0 ;  /* 0x000000ff07077208 */ /* 0x000fe40000000000 */
[----:B-1----:R-:W-:Y:S01]  /*20a90*/  F2FP.PACK_AB R76, R101, R90 ;  /* 0x0000005a654c723e */ /* 0x002fe200000000ff */
[----:B------:R-:W1:Y:S02]  /*20aa0*/  SHFL.BFLY PT, R2, R0, 0x2, 0x1f ;  /* 0x0c401f0000027f89 */ /* 0x000e6400000e0000 */
[--C-:B------:R-:W-:Y:S02]  /*20ab0*/  FFMA.FTZ R3, R197, c[0x0][0x23c], -R7.reuse ;  /* 0x00008f00c5037a23 */ /* 0x100fe40000010807 */
[--C-:B------:R-:W-:Y:S01]  /*20ac0*/  FFMA.FTZ R89, R22, c[0x0][0x23c], -R7.reuse ;  /* 0x00008f0016597a23 */ /* 0x100fe20000010807 */
[----:B------:R-:W-:Y:S01]  /*20ad0*/  MUFU.EX2 R109, R109 ;  /* 0x0000006d006d7308 */ /* 0x000fe20000000800 */
[--C-:B------:R-:W-:Y:S02]  /*20ae0*/  FFMA.FTZ R88, R23, c[0x0][0x23c], -R7.reuse ;  /* 0x00008f0017587a23 */ /* 0x100fe40000010807 */
[--C-:B------:R-:W-:Y:S01]  /*20af0*/  FFMA.FTZ R128, R21, c[0x0][0x23c], -R7.reuse ;  /* 0x00008f0015807a23 */ /* 0x100fe20000010807 */
[----:B------:R-:W2:Y:S01]  /*20b00*/  LDL.LU R197, [R1+0x128] ;  /* 0x0001280001c57983 */ /* 0x000ea20000300800 */
[--C-:B------:R-:W-:Y:S02]  /*20b10*/  FFMA.FTZ R85, R34, c[0x0][0x23c], -R7.reuse ;  /* 0x00008f0022557a23 */ /* 0x100fe40000010807 */
[--C-:B------:R-:W-:Y:S02]  /*20b20*/  FFMA.FTZ R84, R35, c[0x0][0x23c], -R7.reuse ;  /* 0x00008f0023547a23 */ /* 0x100fe40000010807 */
[--C-:B------:R-:W-:Y:S01]  /*20b30*/  FFMA.FTZ R111, R38, c[0x0][0x23c], -R7.reuse ;  /* 0x00008f00266f7a23 */ /* 0x100fe20000010807 */
[----:B------:R4:W-:Y:S01]  /*20b40*/  MUFU.EX2 R95, R3 ;  /* 0x00000003005f7308 */ /* 0x0009e20000000800 */
[--C-:B------:R-:W-:Y:S01]  /*20b50*/  FFMA.FTZ R106, R39, c[0x0][0x23c], -R7.reuse ;  /* 0x00008f00276a7a23 */ /* 0x100fe20000010807 */
[----:B--2---:R-:W-:Y:S01]  /*20b60*/  FMNMX.FTZ R71, R71, R4, !PT ;  /* 0x0000000447477209 */ /* 0x004fe20007810000 */
[--C-:B------:R-:W-:Y:S02]  /*20b70*/  FFMA.FTZ R104, R50, c[0x0][0x23c], -R7.reuse ;  /* 0x00008f0032687a23 */ /* 0x100fe40000010807 */
[--C-:B------:R-:W-:Y:S02]  /*20b80*/  FFMA.FTZ R96, R51, c[0x0][0x23c], -R7.reuse ;  /* 0x00008f0033607a23 */ /* 0x100fe40000010807 */
[--C-:B------:R-:W-:Y:S01]  /*20b90*/  FFMA.FTZ R117, R54, c[0x0][0x23c], -R7.reuse ;  /* 0x00008f0036757a23 */ /* 0x100fe20000010807 */
[----:B------:R-:W2:Y:S01]  /*20ba0*/  SHFL.BFLY PT, R5, R71, 0x1, 0x1f ;  /* 0x0c201f0047057f89 */ /* 0x000ea200000e0000 */
[--C-:B------:R-:W-:Y:S01]  /*20bb0*/  FFMA.FTZ R116, R55, c[0x0][0x23c], -R7.reuse ;  /* 0x00008f0037747a23 */ /* 0x100fe20000010807 */
[----:B-1----:R-:W-:Y:S01]  /*20bc0*/  FMNMX.FTZ R0, R0, R2, !PT ;  /* 0x0000000200007209 */ /* 0x002fe20007810000 */
[----:B------:R-:W-:Y:S01]  /*20bd0*/  FFMA.FTZ R2, R199, c[0x0][0x23c], -R6 ;  /* 0x00008f00c7027a23 */ /* 0x000fe20000010806 */
[----:B------:R-:W-:Y:S01]  /*20be0*/  MUFU.EX2 R111, R111 ;  /* 0x0000006f006f7308 */ /* 0x000fe20000000800 */
[--C-:B------:R-:W-:Y:S02]  /*20bf0*/  FFMA.FTZ R113, R66, c[0x0][0x23c], -R7.reuse ;  /* 0x00008f0042717a23 */ /* 0x100fe40000010807 */
[--C-:B------:R-:W-:Y:S01]  /*20c00*/  FFMA.FTZ R112, R67, c[0x0][0x23c], -R7.reuse ;  /* 0x00008f0043707a23 */ /* 0x100fe20000010807 */
[----:B------:R-:W1:Y:S01]  /*20c10*/  SHFL.BFLY PT, R4, R0, 0x1, 0x1f ;  /* 0x0c201f0000047f89 */ /* 0x000e6200000e0000 */
[--C-:B------:R-:W-:Y:S02]  /*20c20*/  FFMA.FTZ R129, R24, c[0x0][0x23c], -R7.reuse ;  /* 0x00008f0018817a23 */ /* 0x100fe40000010807 */
[--C-:B------:R-:W-:Y:S02]  /*20c30*/  FFMA.FTZ R127, R82, c[0x0][0x23c], -R7.reuse ;  /* 0x00008f00527f7a23 */ /* 0x100fe40000010807 */
[--C-:B------:R-:W-:Y:S01]  /*20c40*/  FFMA.FTZ R224, R86, c[0x0][0x23c], -R7.reuse ;  /* 0x00008f0056e07a23 */ /* 0x100fe20000010807 */
[----:B------:R1:W-:Y:S01]  /*20c50*/  MUFU.EX2 R120, R2 ;  /* 0x0000000200787308 */ /* 0x0003e20000000800 */
[--C-:B------:R-:W-:Y:S02]  /*20c60*/  FFMA.FTZ R243, R98, c[0x0][0x23c], -R7.reuse ;  /* 0x00008f0062f37a23 */ /* 0x100fe40000010807 */
[--C-:B----4-:R-:W-:Y:S02]  /*20c70*/  FFMA.FTZ R3, R33, c[0x0][0x23c], -R7.reuse ;  /* 0x00008f0021037a23 */ /* 0x110fe40000010807 */
[--C-:B------:R-:W-:Y:S02]  /*20c80*/  FFMA.FTZ R33, R87, c[0x0][0x23c], -R7.reuse ;  /* 0x00008f0057217a23 */ /* 0x100fe40000010807 */
[----:B------:R-:W-:Y:S02]  /*20c90*/  IMAD.MOV.U32 R87, RZ, RZ, R218 ;  /* 0x000000ffff577224 */ /* 0x000fe400078e00da */
[--C-:B------:R-:W-:Y:S01]  /*20ca0*/  FFMA.FTZ R48, R99, c[0x0][0x23c], -R7.reuse ;  /* 0x00008f0063307a23 */ /* 0x100fe20000010807 */
[----:B------:R-:W4:Y:S01]  /*20cb0*/  MUFU.EX2 R239, R3 ;  /* 0x0000000300ef7308 */ /* 0x000f220000000800 */
[----:B------:R-:W-:Y:S01]  /*20cc0*/  IMAD.MOV.U32 R99, RZ, RZ, R222 ;  /* 0x000000ffff637224 */ /* 0x000fe200078e00de */
[----:B--2---:R-:W-:Y:S01]  /*20cd0*/  FMNMX.FTZ R71, R71, R5, !PT ;  /* 0x0000000547477209 */ /* 0x004fe20007810000 */
[--C-:B------:R-:W-:Y:S02]  /*20ce0*/  FFMA.FTZ R102, R102, c[0x0][0x23c], -R7.reuse ;  /* 0x00008f0066667a23 */ /* 0x100fe40000010807 */
[--C-:B------:R-:W-:Y:S01]  /*20cf0*/  FFMA.FTZ R222, R103, c[0x0][0x23c], -R7.reuse ;  /* 0x00008f0067de7a23 */ /* 0x100fe20000010807 */
[C---:B------:R-:W-:Y:S01]  /*20d00*/  FSETP.NEU.FTZ.AND P2, PT, R71.reuse, -INF , PT ;  /* 0xff8000004700780b */ /* 0x040fe20003f5d000 */
[----:B------:R-:W-:Y:S01]  /*20d10*/  FMUL.FTZ R75, R71, c[0x0][0x23c] ;  /* 0x00008f00474b7a20 */ /* 0x000fe20000410000 */
[----:B-1----:R-:W-:Y:S01]  /*20d20*/  FMNMX.FTZ R70, R0, R4, !PT ;  /* 0x0000000400467209 */ /* 0x002fe20007810000 */
[--C-:B------:R-:W-:Y:S01]  /*20d30*/  FFMA.FTZ R245, R114, c[0x0][0x23c], -R7.reuse ;  /* 0x00008f0072f57a23 */ /* 0x100fe20000010807 */
[----:B------:R-:W-:Y:S01]  /*20d40*/  MUFU.EX2 R103, R93 ;  /* 0x0000005d00677308 */ /* 0x000fe20000000800 */
[--C-:B------:R-:W-:Y:S01]  /*20d50*/  FFMA.FTZ R115, R115, c[0x0][0x23c], -R7.reuse ;  /* 0x00008f0073737a23 */ /* 0x100fe20000010807 */
[----:B------:R-:W-:Y:S01]  /*20d60*/  FSEL R75, R75, RZ, P2 ;  /* 0x000000ff4b4b7208 */ /* 0x000fe20001000000 */
[----:B------:R-:W-:Y:S02]  /*20d70*/  FMUL.FTZ R100, R70, c[0x0][0x23c] ;  /* 0x00008f0046647a20 */ /* 0x000fe40000410000 */
[----:B------:R-:W-:Y:S02]  /*20d80*/  FFMA.FTZ R2, R32, c[0x0][0x23c], -R7 ;  /* 0x00008f0020027a23 */ /* 0x000fe40000010807 */
[--C-:B------:R-:W-:Y:S02]  /*20d90*/  FFMA.FTZ R5, R246, c[0x0][0x23c], -R75.reuse ;  /* 0x00008f00f6057a23 */ /* 0x100fe4000001084b */
[--C-:B------:R-:W-:Y:S01]  /*20da0*/  FFMA.FTZ R10, R12, c[0x0][0x23c], -R75.reuse ;  /* 0x00008f000c0a7a23 */ /* 0x100fe2000001084b */
[----:B------:R1:W-:Y:S01]  /*20db0*/  MUFU.EX2 R107, R2 ;  /* 0x00000002006b7308 */ /* 0x0003e20000000800 */
[--C-:B------:R-:W-:Y:S02]  /*20dc0*/  FFMA.FTZ R246, R81, c[0x0][0x23c], -R6.reuse ;  /* 0x00008f0051f67a23 */ /* 0x100fe40000010806 */
[----:B------:R-:W-:Y:S01]  /*20dd0*/  FFMA.FTZ R9, R13, c[0x0][0x23c], -R75 ;  /* 0x00008f000d097a23 */ /* 0x000fe2000001084b */
[----:B----4-:R-:W-:Y:S01]  /*20de0*/  F2FP.PACK_AB R77, R239, R95 ;  /* 0x0000005fef4d723e */ /* 0x010fe200000000ff */
[----:B------:R-:W-:Y:S02]  /*20df0*/  FFMA.FTZ R3, R198, c[0x0][0x23c], -R6 ;  /* 0x00008f00c6037a23 */ /* 0x000fe40000010806 */
[--C-:B------:R-:W-:Y:S01]  /*20e00*/  FFMA.FTZ R227, R118, c[0x0][0x23c], -R7.reuse ;  /* 0x00008f0076e37a23 */ /* 0x100fe20000010807 */
[----:B------:R-:W2:Y:S01]  /*20e10*/  LDL.LU R198, [R1+0x124] ;  /* 0x0001240001c67983 */ /* 0x000ea20000300800 */
[--C-:B------:R-:W-:Y:S01]  /*20e20*/  FFMA.FTZ R228, R119, c[0x0][0x23c], -R7.reuse ;  /* 0x00008f0077e47a23 */ /* 0x100fe20000010807 */
[----:B------:R4:W4:Y:S01]  /*20e30*/  MUFU.EX2 R108, R3 ;  /* 0x00000003006c7308 */ /* 0x0009220000000800 */
[----:B------:R-:W-:Y:S01]  /*20e40*/  FFMA.FTZ R234, R130, c[0x0][0x23c], -R7 ;  /* 0x00008f0082ea7a23 */ /* 0x000fe20000010807 */
[----:B------:R-:W2:Y:S01]  /*20e50*/  LDL.LU R199, [R1+0x120] ;  /* 0x0001200001c77983 */ /* 0x000ea20000300800 */
[----:B------:R-:W-:Y:S02]  /*20e60*/  IMAD.MOV.U32 R118, RZ, RZ, R14 ;  /* 0x000000ffff767224 */ /* 0x000fe400078e000e */
[----:B------:R-:W-:Y:S02]  /*20e70*/  IMAD.MOV.U32 R86, RZ, RZ, R16 ;  /* 0x000000ffff567224 */ /* 0x000fe400078e0010 */
[----:B------:R-:W-:Y:S02]  /*20e80*/  IMAD.MOV.U32 R130, RZ, RZ, R57 ;  /* 0x000000ffff827224 */ /* 0x000fe400078e0039 */
[--C-:B------:R-:W-:Y:S01]  /*20e90*/  FFMA.FTZ R247, R247, c[0x0][0x23c], -R75.reuse ;  /* 0x00008f00f7f77a23 */ /* 0x100fe2000001084b */
[----:B------:R4:W-:Y:S01]  /*20ea0*/  MUFU.EX2 R91, R5 ;  /* 0x00000005005b7308 */ /* 0x0009e20000000800 */
[--C-:B------:R-:W-:Y:S02]  /*20eb0*/  FFMA.FTZ R201, R201, c[0x0][0x23c], -R75.reuse ;  /* 0x00008f00c9c97a23 */ /* 0x100fe4000001084b */
[----:B------:R-:W-:Y:S02]  /*20ec0*/  FFMA.FTZ R200, R200, c[0x0][0x23c], -R75 ;  /* 0x00008f00c8c87a23 */ /* 0x000fe4000001084b */
[----:B-1----:R-:W-:Y:S05]  /*20ed0*/  FFMA.FTZ R2, R19, c[0x0][0x23c], -R7 ;  /* 0x00008f0013027a23 */ /* 0x002fea0000010807 */
[----:B------:R1:W1:Y:S01]  /*20ee0*/  MUFU.EX2 R45, R2 ;  /* 0x00000002002d7308 */ /* 0x0002620000000800 */
[----:B----4-:R-:W-:Y:S02]  /*20ef0*/  FSEL R3, R73, RZ, P1 ;  /* 0x000000ff49037208 */ /* 0x010fe40000800000 */
[----:B------:R-:W-:Y:S07]  /*20f00*/  F2FP.PACK_AB R78, R120, R108 ;  /* 0x0000006c784e723e */ /* 0x000fee00000000ff */
[----:B------:R4:W-:Y:S01]  /*20f10*/  MUFU.EX2 R219, R10 ;  /* 0x0000000a00db7308 */ /* 0x0009e20000000800 */
[----:B------:R-:W-:Y:S02]  /*20f20*/  FADD.FTZ R5, -R3, R132 ;  /* 0x0000008403057221 */ /* 0x000fe40000010100 */
[----:B------:R-:W-:Y:S02]  /*20f30*/  FFMA.FTZ R3, R18, c[0x0][0x23c], -R75 ;  /* 0x00008f0012037a23 */ /* 0x000fe4000001084b */
[----:B------:R-:W-:Y:S02]  /*20f40*/  IMAD.MOV.U32 R132, RZ, RZ, R212 ;  /* 0x000000ffff847224 */ /* 0x000fe400078e00d4 */
[----:B------:R-:W-:Y:S03]  /*20f50*/  FFMA.FTZ R212, R131, c[0x0][0x23c], -R7 ;  /* 0x00008f0083d47a23 */ /* 0x000fe60000010807 */
[----:B------:R4:W4:Y:S01]  /*20f60*/  MUFU.EX2 R11, R3 ;  /* 0x00000003000b7308 */ /* 0x0009220000000800 */
[----:B------:R-:W-:Y:S01]  /*20f70*/  IMAD.MOV.U32 R131, RZ, RZ, R47 ;  /* 0x000000ffff837224 */ /* 0x000fe200078e002f */
[----:B-1----:R-:W-:Y:S02]  /*20f80*/  FSEL R2, R72, RZ, P0 ;  /* 0x000000ff48027208 */ /* 0x002fe40000000000 */
[----:B------:R-:W-:Y:S02]  /*20f90*/  FSETP.NEU.FTZ.AND P0, PT, R70, -INF , PT ;  /* 0xff8000004600780b */ /* 0x000fe40003f1d000 */
[----:B------:R-:W-:Y:S01]  /*20fa0*/  F2FP.PACK_AB R79, R45, R107 ;  /* 0x0000006b2d4f723e */ /* 0x000fe200000000ff */
[----:B------:R-:W-:Y:S01]  /*20fb0*/  FADD.FTZ R4, -R2, R133 ;  /* 0x0000008502047221 */ /* 0x000fe20000010100 */
[----:B------:R-:W-:Y:S01]  /*20fc0*/  FSEL R0, R70, RZ, P0 ;  /* 0x000000ff46007208 */ /* 0x000fe20000000000 */
[----:B------:R-:W-:Y:S01]  /*20fd0*/  FFMA.FTZ R133, R83, c[0x0][0x23c], -R7 ;  /* 0x00008f0053857a23 */ /* 0x000fe20000010807 */
[----:B------:R-:W-:Y:S01]  /*20fe0*/  FSEL R100, R100, RZ, P0 ;  /* 0x000000ff64647208 */ /* 0x000fe20000000000 */
[----:B------:R-:W-:Y:S01]  /*20ff0*/  LDSM.16.MT88.4 R80, [R215+0x8000] ;  /* 0x00800000d750783b */ /* 0x000fe20000004200 */
[----:B----4-:R-:W-:Y:S01]  /*21000*/  FFMA.FTZ R10, R37, c[0x0][0x23c], -R6 ;  /* 0x00008f00250a7a23 */ /* 0x010fe20000010806 */
[----:B------:R-:W-:Y:S01]  /*21010*/  FSEL R2, R71, RZ, P2 ;  /* 0x000000ff47027208 */ /* 0x000fe20001000000 */
[----:B------:R-:W1:Y:S01]  /*21020*/  MUFU.EX2 R56, R9 ;  /* 0x0000000900387308 */ /* 0x000e620000000800 */
[----:B------:R-:W-:Y:S01]  /*21030*/  FFMA.FTZ R8, R230, c[0x0][0x23c], -R100 ;  /* 0x00008f00e6087a23 */ /* 0x000fe20000010864 */
[----:B------:R-:W-:Y:S01]  /*21040*/  PLOP3.LUT P0, PT, PT, PT, UP0, 0x80, 0x0 ;  /* 0x000000000000781c */ /* 0x000fe20003f0f008 */
[----:B------:R-:W-:Y:S02]  /*21050*/  IMAD.MOV.U32 R119, RZ, RZ, R10 ;  /* 0x000000ffff777224 */ /* 0x000fe400078e000a */
[----:B------:R-:W-:Y:S01]  /*21060*/  LDSM.16.MT88.4 R36, [R216+0x8000] ;  /* 0x00800000d824783b */ /* 0x000fe20000004200 */
[----:B------:R-:W-:Y:S04]  /*21070*/  FADD.FTZ R3, -R2, R134 ;  /* 0x0000008602037221 */ /* 0x000fe80000010100 */
[----:B------:R-:W-:Y:S01]  /*21080*/  MUFU.EX2 R230, R8 ;  /* 0x0000000800e67308 */ /* 0x000fe20000000800 */
[----:B------:R-:W-:Y:S02]  /*21090*/  FADD.FTZ R2, -R0, R135 ;  /* 0x0000008700027221 */ /* 0x000fe40000010100 */
[----:B------:R-:W-:Y:S02]  /*210a0*/  FFMA.FTZ R0, R20, c[0x0][0x23c], -R100 ;  /* 0x00008f0014007a23 */ /* 0x000fe40000010864 */
[--C-:B------:R-:W-:Y:S01]  /*210b0*/  FFMA.FTZ R134, R52, c[0x0][0x23c], -R6.reuse ;  /* 0x00008f0034867a23 */ /* 0x100fe20000010806 */
[----:B------:R-:W4:Y:S01]  /*210c0*/  LDSM.16.MT88.4 R20, [R213+0x8000] ;  /* 0x00800000d514783b */ /* 0x000f220000004200 */
[----:B------:R-:W-:Y:S02]  /*210d0*/  FFMA.FTZ R135, R65, c[0x0][0x23c], -R6 ;  /* 0x00008f0041877a23 */ /* 0x000fe40000010806 */
[----:B------:R-:W-:Y:S01]  /*210e0*/  IMAD.MOV.U32 R98, RZ, RZ, R11 ;  /* 0x000000ffff627224 */ /* 0x000fe200078e000b */
[----:B------:R4:W4:Y:S04]  /*210f0*/  MUFU.EX2 R236, R0 ;  /* 0x0000000000ec7308 */ /* 0x0009280000000800 */
[----:B------:R-:W2:Y:S01]  /*21100*/  LDSM.16.MT88.4 R52, [R214+0x8000] ;  /* 0x00800000d634783b */ /* 0x000ea20000004200 */
[----:B-1----:R-:W-:Y:S02]  /*21110*/  F2FP.PACK_AB R66, R56, R219 ;  /* 0x000000db3842723e */ /* 0x002fe400000000ff */
[----:B------:R-:W-:Y:S03]  /*21120*/  F2FP.PACK_AB R64, R98, R91 ;  /* 0x0000005b6240723e */ /* 0x000fe600000000ff */
[----:B------:R-:W-:Y:S10]  /*21130*/  MUFU.EX2 R114, R89 ;  /* 0x0000005900727308 */ /* 0x000ff40000000800 */
[----:B------:R-:W-:Y:S01]  /*21140*/  MUFU.EX2 R250, R250 ;  /* 0x000000fa00fa7308 */ /* 0x000fe20000000800 */
[----:B----4-:R-:W-:Y:S01]  /*21150*/  FMUL.FTZ R0, R5, c[0x0][0x23c] ;  /* 0x00008f0005007a20 */ /* 0x010fe20000410000 */
[----:B------:R-:W-:Y:S08]  /*21160*/  F2FP.PACK_AB R65, R236, R230 ;  /* 0x000000e6ec41723e */ /* 0x000ff000000000ff */
[----:B------:R1:W4:Y:S10]  /*21170*/  MUFU.EX2 R69, R0 ;  /* 0x0000000000457308 */ /* 0x0003340000000800 */
[----:B------:R-:W-:Y:S01]  /*21180*/  MUFU.EX2 R249, R249 ;  /* 0x000000f900f97308 */ /* 0x000fe20000000800 */
[----:B-1----:R-:W-:Y:S02]  /*21190*/  FMUL.FTZ R0, R4, c[0x0][0x23c] ;  /* 0x00008f0004007a20 */ /* 0x002fe40000410000 */
[C---:B----4-:R-:W-:Y:S02]  /*211a0*/  FMUL.FTZ R5, R69.reuse, R141 ;  /* 0x0000008d45057220 */ /* 0x050fe40000410000 */
[C---:B------:R-:W-:Y:S05]  /*211b0*/  FMUL.FTZ R4, R69.reuse, R140 ;  /* 0x0000008c45047220 */ /* 0x040fea0000410000 */
[----:B------:R1:W4:Y:S01]  /*211c0*/  MUFU.EX2 R68, R0 ;  /* 0x0000000000447308 */ /* 0x0003220000000800 */
[C---:B------:R-:W-:Y:S02]  /*211d0*/  FMUL.FTZ R16, R69.reuse, R144 ;  /* 0x0000009045107220 */ /* 0x040fe40000410000 */
[C---:B------:R-:W-:Y:S02]  /*211e0*/  FMUL.FTZ R17, R69.reuse, R145 ;  /* 0x0000009145117220 */ /* 0x040fe40000410000 */
[----:B------:R-:W-:Y:S02]  /*211f0*/  IMAD.MOV.U32 R145, RZ, RZ, R27 ;  /* 0x000000ffff917224 */ /* 0x000fe400078e001b */
[----:B------:R-:W-:Y:S02]  /*21200*/  IMAD.MOV.U32 R140, RZ, RZ, R40 ;  /* 0x000000ffff8c7224 */ /* 0x000fe400078e0028 */
[C---:B------:R-:W-:Y:S01]  /*21210*/  FMUL.FTZ R32, R69.reuse, R160 ;  /* 0x000000a045207220 */ /* 0x040fe20000410000 */
[----:B------:R-:W-:Y:S01]  /*21220*/  MUFU.EX2 R144, R85 ;  /* 0x0000005500907308 */ /* 0x000fe20000000800 */
[----:B------:R-:W-:Y:S02]  /*21230*/  IMAD.MOV.U32 R160, RZ, RZ, R61 ;  /* 0x000000ffffa07224 */ /* 0x000fe400078e003d */
[----:B------:R-:W-:Y:S02]  /*21240*/  FMUL.FTZ R49, R69, R177 ;  /* 0x000000b145317220 */ /* 0x000fe40000410000 */
[----:B-1----:R-:W-:Y:S02]  /*21250*/  FMUL.FTZ R0, R3, c[0x0][0x23c] ;  /* 0x00008f0003007a20 */ /* 0x002fe40000410000 */
[C---:B----4-:R-:W-:Y:S02]  /*21260*/  FMUL.FTZ R6, R68.reuse, R142 ;  /* 0x0000008e44067220 */ /* 0x050fe40000410000 */
[C---:B------:R-:W-:Y:S01]  /*21270*/  FMUL.FTZ R19, R68.reuse, R147 ;  /* 0x0000009344137220 */ /* 0x040fe20000410000 */
[----:B------:R1:W4:Y:S01]  /*21280*/  MUFU.EX2 R3, R0 ;  /* 0x0000000000037308 */ /* 0x0003220000000800 */
[C---:B------:R-:W-:Y:S02]  /*21290*/  FMUL.FTZ R7, R68.reuse, R143 ;  /* 0x0000008f44077220 */ /* 0x040fe40000410000 */
[C---:B------:R-:W-:Y:S02]  /*212a0*/  FMUL.FTZ R18, R68.reuse, R146 ;  /* 0x0000009244127220 */ /* 0x040fe40000410000 */
[C---:B------:R-:W-:Y:S02]  /*212b0*/  FMUL.FTZ R34, R68.reuse, R162 ;  /* 0x000000a244227220 */ /* 0x040fe40000410000 */
[----:B------:R-:W-:Y:S01]  /*212c0*/  IMAD.MOV.U32 R162, RZ, RZ, R60 ;  /* 0x000000ffffa27224 */ /* 0x000fe200078e003c */
[-C--:B------:R-:W-:Y:S01]  /*212d0*/  HMMA.16816.F32 R4, R76, R20.reuse, R4 ;  /* 0x000000144c04723c */ /* 0x080fe20000001804 */
[----:B------:R-:W-:Y:S01]  /*212e0*/  IMAD.MOV.U32 R146, RZ, RZ, R42 ;  /* 0x000000ffff927224 */ /* 0x000fe200078e002a */
[----:B------:R-:W-:Y:S01]  /*212f0*/  MUFU.EX2 R143, R88 ;  /* 0x00000058008f7308 */ /* 0x000fe20000000800 */
[C---:B------:R-:W-:Y:S02]  /*21300*/  FMUL.FTZ R35, R68.reuse, R163 ;  /* 0x000000a344237220 */ /* 0x040fe40000410000 */
[C---:B------:R-:W-:Y:S02]  /*21310*/  FMUL.FTZ R50, R68.reuse, R178 ;  /* 0x000000b244327220 */ /* 0x040fe40000410000 */
[----:B------:R-:W-:Y:S02]  /*21320*/  FMUL.FTZ R51, R68, R179 ;  /* 0x000000b344337220 */ /* 0x000fe40000410000 */
[----:B------:R-:W-:Y:S03]  /*21330*/  IMAD.MOV.U32 R163, RZ, RZ, R59 ;  /* 0x000000ffffa37224 */ /* 0x000fe600078e003b */
[----:B------:R-:W-:Y:S01]  /*21340*/  MUFU.EX2 R178, R96 ;  /* 0x0000006000b27308 */ /* 0x000fe20000000800 */
[----:B-1----:R-:W-:Y:S02]  /*21350*/  FMUL.FTZ R0, R2, c[0x0][0x23c] ;  /* 0x00008f0002007a20 */ /* 0x002fe40000410000 */
[----:B------:R-:W-:Y:S02]  /*21360*/  FFMA.FTZ R2, R25, c[0x0][0x23c], -R100 ;  /* 0x00008f0019027a23 */ /* 0x000fe40000010864 */
[C---:B----4-:R-:W-:Y:S02]  /*21370*/  FMUL.FTZ R12, R3.reuse, R148 ;  /* 0x00000094030c7220 */ /* 0x050fe40000410000 */
[C---:B------:R-:W-:Y:S03]  /*21380*/  FMUL.FTZ R8, R3.reuse, R136 ;  /* 0x0000008803087220 */ /* 0x040fe60000410000 */
[----:B------:R1:W-:Y:S01]  /*21390*/  MUFU.EX2 R231, R2 ;  /* 0x0000000200e77308 */ /* 0x0003e20000000800 */
[C---:B------:R-:W-:Y:S02]  /*213a0*/  FMUL.FTZ R9, R3.reuse, R137 ;  /* 0x0000008903097220 */ /* 0x040fe40000410000 */
[C---:B------:R-:W-:Y:S02]  /*213b0*/  FMUL.FTZ R25, R3.reuse, R153 ;  /* 0x0000009903197220 */ /* 0x040fe40000410000 */
[----:B------:R-:W-:Y:S02]  /*213c0*/  IMAD.MOV.U32 R153, RZ, RZ, R26 ;  /* 0x000000ffff997224 */ /* 0x000fe400078e001a */
[C---:B------:R-:W-:Y:S02]  /*213d0*/  FMUL.FTZ R13, R3.reuse, R149 ;  /* 0x00000095030d7220 */ /* 0x040fe40000410000 */
[C---:B------:R-:W-:Y:S01]  /*213e0*/  FMUL.FTZ R24, R3.reuse, R152 ;  /* 0x0000009803187220 */ /* 0x040fe20000410000 */
[----:B------:R-:W4:Y:S01]  /*213f0*/  MUFU.EX2 R0, R0 ;  /* 0x0000000000007308 */ /* 0x000f220000000800 */
[----:B------:R-:W-:Y:S02]  /*21400*/  IMAD.MOV.U32 R152, RZ, RZ, R28 ;  /* 0x000000ffff987224 */ /* 0x000fe400078e001c */
[C---:B------:R-:W-:Y:S02]  /*21410*/  FMUL.FTZ R28, R3.reuse, R164 ;  /* 0x000000a4031c7220 */ /* 0x040fe40000410000 */
[----:B------:R-:W-:Y:S02]  /*21420*/  IMAD.MOV.U32 R164, RZ, RZ, R29 ;  /* 0x000000ffffa47224 */ /* 0x000fe400078e001d */
[C---:B------:R-:W-:Y:S02]  /*21430*/  FMUL.FTZ R29, R3.reuse, R165 ;  /* 0x000000a5031d7220 */ /* 0x040fe40000410000 */
[----:B------:R-:W-:Y:S01]  /*21440*/  IMAD.MOV.U32 R165, RZ, RZ, R30 ;  /* 0x000000ffffa57224 */ /* 0x000fe200078e001e */
[----:B------:R-:W-:Y:S01]  /*21450*/  MUFU.EX2 R149, R84 ;  /* 0x0000005400957308 */ /* 0x000fe20000000800 */
[----:B------:R-:W-:Y:S02]  /*21460*/  IMAD.MOV.U32 R137, RZ, RZ, R46 ;  /* 0x000000ffff897224 */ /* 0x000fe400078e002e */
[----:B------:R-:W-:Y:S02]  /*21470*/  FMUL.FTZ R40, R3, R168 ;  /* 0x000000a803287220 */ /* 0x000fe40000410000 */
[----:B-1----:R-:W-:Y:S02]  /*21480*/  FFMA.FTZ R2, R15, c[0x0][0x23c], -R100 ;  /* 0x00008f000f027a23 */ /* 0x002fe40000010864 */
[C---:B------:R-:W-:Y:S02]  /*21490*/  FMUL.FTZ R57, R3.reuse, R185 ;  /* 0x000000b903397220 */ /* 0x040fe40000410000 */
[C---:B------:R-:W-:Y:S01]  /*214a0*/  FMUL.FTZ R60, R3.reuse, R192 ;  /* 0x000000c0033c7220 */ /* 0x040fe20000410000 */
[----:B------:R-:W1:Y:S01]  /*214b0*/  MUFU.EX2 R218, R2 ;  /* 0x0000000200da7308 */ /* 0x000e620000000800 */
[----:B------:R-:W-:Y:S02]  /*214c0*/  FMUL.FTZ R61, R3, R193 ;  /* 0x000000c1033d7220 */ /* 0x000fe40000410000 */
[----:B------:R-:W-:Y:S02]  /*214d0*/  IMAD.MOV.U32 R136, RZ, RZ, R31 ;  /* 0x000000ffff887224 */ /* 0x000fe400078e001f */
[C---:B----4-:R-:W-:Y:S02]  /*214e0*/  FMUL.FTZ R10, R0.reuse, R138 ;  /* 0x0000008a000a7220 */ /* 0x050fe40000410000 */
[C---:B------:R-:W-:Y:S02]  /*214f0*/  FMUL.FTZ R11, R0.reuse, R139 ;  /* 0x0000008b000b7220 */ /* 0x040fe40000410000 */
[C---:B------:R-:W-:Y:S01]  /*21500*/  FMUL.FTZ R26, R0.reuse, R154 ;  /* 0x0000009a001a7220 */ /* 0x040fe20000410000 */
[----:B------:R-:W-:Y:S01]  /*21510*/  MUFU.EX2 R192, R113 ;  /* 0x0000007100c07308 */ /* 0x000fe20000000800 */
[C---:B------:R-:W-:Y:S02]  /*21520*/  FMUL.FTZ R14, R0.reuse, R150 ;  /* 0x00000096000e7220 */ /* 0x040fe40000410000 */
[C---:B------:R-:W-:Y:S02]  /*21530*/  FMUL.FTZ R15, R0.reuse, R151 ;  /* 0x00000097000f7220 */ /* 0x040fe40000410000 */
[C---:B------:R-:W-:Y:S02]  /*21540*/  FMUL.FTZ R27, R0.reuse, R155 ;  /* 0x0000009b001b7220 */ /* 0x040fe40000410000 */
[----:B------:R-:W-:Y:S02]  /*21550*/  FMUL.FTZ R30, R0, R166 ;  /* 0x000000a6001e7220 */ /* 0x000fe40000410000 */
[----:B------:R-:W-:Y:S02]  /*21560*/  IMAD.MOV.U32 R166, RZ, RZ, R33 ;  /* 0x000000ffffa67224 */ /* 0x000fe400078e0021 */
[----:B------:R-:W-:Y:S02]  /*21570*/  FMUL.FTZ R33, R69, R161 ;  /* 0x000000a145217220 */ /* 0x000fe40000410000 */
[----:B------:R-:W-:Y:S01]  /*21580*/  IMAD.MOV.U32 R161, RZ, RZ, R56 ;  /* 0x000000ffffa17224 */ /* 0x000fe200078e0038 */
[----:B-1----:R-:W-:Y:S01]  /*21590*/  F2FP.PACK_AB R67, R218, R231 ;  /* 0x000000e7da43723e */ /* 0x002fe200000000ff */
[----:B------:R-:W-:Y:S02]  /*215a0*/  FFMA.FTZ R2, R203, c[0x0][0x23c], -R75 ;  /* 0x00008f00cb027a23 */ /* 0x000fe4000001084b */
[----:B------:R-:W-:Y:S02]  /*215b0*/  IMAD.MOV.U32 R150, RZ, RZ, R43 ;  /* 0x000000ffff967224 */ /* 0x000fe400078e002b */
[----:B------:R-:W-:Y:S01]  /*215c0*/  IMAD.MOV.U32 R139, RZ, RZ, R41 ;  /* 0x000000ffff8b7224 */ /* 0x000fe200078e0029 */
[----:B------:R1:W-:Y:S01]  /*215d0*/  MUFU.EX2 R141, R2 ;  /* 0x00000002008d7308 */ /* 0x0003e20000000800 */
[----:B------:R-:W-:Y:S01]  /*215e0*/  FMUL.FTZ R41, R3, R169 ;  /* 0x000000a903297220 */ /* 0x000fe20000410000 */
[C---:B------:R-:W-:Y:S01]  /*215f0*/  HMMA.16816.F32 R8, R64.reuse, R20, R8 ;  /* 0x000000144008723c */ /* 0x040fe20000001808 */
[----:B------:R-:W-:Y:S02]  /*21600*/  FMUL.FTZ R43, R0, R171 ;  /* 0x000000ab002b7220 */ /* 0x000fe40000410000 */
[----:B------:R-:W-:Y:S02]  /*21610*/  IMAD.MOV.U32 R171, RZ, RZ, R99 ;  /* 0x000000ffffab7224 */ /* 0x000fe400078e0063 */
[----:B------:R-:W-:Y:S02]  /*21620*/  IMAD.MOV.U32 R169, RZ, RZ, R132 ;  /* 0x000000ffffa97224 */ /* 0x000fe400078e0084 */
[C---:B------:R-:W-:Y:S01]  /*21630*/  FMUL.FTZ R21, R69.reuse, R157 ;  /* 0x0000009d45157220 */ /* 0x040fe20000410000 */
[-C--:B------:R-:W-:Y:S01]  /*21640*/  HMMA.16816.F32 R12, R64, R22.reuse, R12 ;  /* 0x00000016400c723c */ /* 0x080fe2000000180c */
[----:B------:R-:W-:Y:S01]  /*21650*/  FMUL.FTZ R20, R69, R156 ;  /* 0x0000009c45147220 */ /* 0x000fe20000410000 */
[----:B------:R-:W-:Y:S02]  /*21660*/  MUFU.EX2 R132, R126 ;  /* 0x0000007e00847308 */ /* 0x000fe40000000800 */
[----:B------:R-:W-:Y:S02]  /*21670*/  IMAD.MOV.U32 R151, RZ, RZ, R44 ;  /* 0x000000ffff977224 */ /* 0x000fe400078e002c */
[C---:B------:R-:W-:Y:S02]  /*21680*/  FMUL.FTZ R44, R3.reuse, R180 ;  /* 0x000000b4032c7220 */ /* 0x040fe40000410000 */
[C---:B------:R-:W-:Y:S01]  /*21690*/  FMUL.FTZ R56, R3.reuse, R184 ;  /* 0x000000b803387220 */ /* 0x040fe20000410000 */
[C---:B------:R-:W-:Y:S03]  /*216a0*/  HMMA.16816.F32 R16, R76.reuse, R22, R16 ;  /* 0x000000164c10723c */ /* 0x040fe60000001810 */
[----:B------:R-:W-:Y:S02]  /*216b0*/  IMAD.MOV.U32 R180, RZ, RZ, R136 ;  /* 0x000000ffffb47224 */ /* 0x000fe400078e0088 */
[----:B-1----:R-:W-:Y:S01]  /*216c0*/  FFMA.FTZ R2, R204, c[0x0][0x23c], -R75 ;  /* 0x00008f00cc027a23 */ /* 0x002fe2000001084b */
[----:B------:R-:W-:Y:S01]  /*216d0*/  MUFU.EX2 R136, R123 ;  /* 0x0000007b00887308 */ /* 0x000fe20000000800 */
[C---:B------:R-:W-:Y:S02]  /*216e0*/  FMUL.FTZ R22, R68.reuse, R158 ;  /* 0x0000009e44167220 */ /* 0x040fe40000410000 */
[----:B------:R-:W-:Y:S03]  /*216f0*/  FMUL.FTZ R23, R68, R159 ;  /* 0x0000009f44177220 */ /* 0x000fe60000410000 */
[----:B------:R-:W-:Y:S02]  /*21700*/  IMAD.MOV.U32 R158, RZ, RZ, R45 ;  /* 0x000000ffff9e7224 */ /* 0x000fe400078e002d */
[----:B------:R-:W-:Y:S02]  /*21710*/  FMUL.FTZ R45, R3, R181 ;  /* 0x000000b5032d7220 */ /* 0x000fe40000410000 */
[----:B------:R-:W-:Y:S01]  /*21720*/  IMAD.MOV.U32 R181, RZ, RZ, R171 ;  /* 0x000000ffffb57224 */ /* 0x000fe200078e00ab */
[----:B------:R1:W4:Y:S01]  /*21730*/  MUFU.EX2 R142, R2 ;  /* 0x00000002008e7308 */ /* 0x0003220000000800 */
[----:B------:R-:W-:Y:S01]  /*21740*/  IMAD.MOV.U32 R171, RZ, RZ, R169 ;  /* 0x000000ffffab7224 */ /* 0x000fe200078e00a9 */
[-C--:B------:R-:W-:Y:S01]  /*21750*/  HMMA.16816.F32 R20, R76, R36.reuse, R20 ;  /* 0x000000244c14723c */ /* 0x080fe20000001814 */
[----:B------:R-:W-:Y:S02]  /*21760*/  IMAD.MOV.U32 R169, RZ, RZ, R161 ;  /* 0x000000ffffa97224 */ /* 0x000fe400078e00a1 */
[----:B------:R-:W-:Y:S02]  /*21770*/  IMAD.MOV.U32 R161, RZ, RZ, R158 ;  /* 0x000000ffffa17224 */ /* 0x000fe400078e009e */
[----:B------:R-:W-:Y:S02]  /*21780*/  IMAD.MOV.U32 R158, RZ, RZ, R150 ;  /* 0x000000ffff9e7224 */ /* 0x000fe400078e0096 */
[----:B------:R-:W-:Y:S01]  /*21790*/  IMAD.MOV.U32 R150, RZ, RZ, R139 ;  /* 0x000000ffff967224 */ /* 0x000fe200078e008b */
[C---:B------:R-:W-:Y:S01]  /*217a0*/  HMMA.16816.F32 R24, R64.reuse, R36, R24 ;  /* 0x000000244018723c */ /* 0x040fe20000001818 */
[----:B------:R-:W-:Y:S03]  /*217b0*/  IMAD.MOV.U32 R139, RZ, RZ, R137 ;  /* 0x000000ffff8b7224 */ /* 0x000fe600078e0089 */
[----:B------:R-:W-:Y:S02]  /*217c0*/  IMAD.MOV.U32 R137, RZ, RZ, R140 ;  /* 0x000000ffff897224 */ /* 0x000fe400078e008c */
[----:B------:R-:W-:Y:S02]  /*217d0*/  IMAD.MOV.U32 R140, RZ, RZ, R131 ;  /* 0x000000ffff8c7224 */ /* 0x000fe400078e0083 */
[C---:B------:R-:W-:Y:S02]  /*217e0*/  FMUL.FTZ R37, R69.reuse, R173 ;  /* 0x000000ad45257220 */ /* 0x040fe40000410000 */
[----:B------:R-:W3:Y:S02]  /*217f0*/  LDL.LU R173, [R1+0x74] ;  /* 0x0000740001ad7983 */ /* 0x000ee40000300800 */
[----:B------:R-:W-:Y:S02]  /*21800*/  FMUL.FTZ R36, R69, R172 ;  /* 0x000000ac45247220 */ /* 0x000fe40000410000 */
[----:B-1----:R-:W-:Y:S01]  /*21810*/  FFMA.FTZ R2, R205, c[0x0][0x23c], -R75 ;  /* 0x00008f00cd027a23 */ /* 0x002fe2000001084b */
[----:B----4-:R-:W-:Y:S01]  /*21820*/  F2FP.PACK_AB R84, R142, R141 ;  /* 0x0000008d8e54723e */ /* 0x010fe200000000ff */
[----:B------:R-:W-:Y:S02]  /*21830*/  IMAD.MOV.U32 R172, RZ, RZ, R58 ;  /* 0x000000ffffac7224 */ /* 0x000fe400078e003a */
[----:B------:R-:W-:Y:S01]  /*21840*/  IMAD.MOV.U32 R131, RZ, RZ, R238 ;  /* 0x000000ffff837224 */ /* 0x000fe200078e00ee */
[----:B------:R1:W-:Y:S01]  /*21850*/  MUFU.EX2 R147, R2 ;  /* 0x0000000200937308 */ /* 0x0003e20000000800 */
[----:B------:R-:W-:Y:S02]  /*21860*/  IMAD.MOV.U32 R168, RZ, RZ, R172 ;  /* 0x000000ffffa87224 */ /* 0x000fe400078e00ac */
[----:B------:R-:W-:Y:S02]  /*21870*/  IMAD.MOV.U32 R172, RZ, RZ, R165 ;  /* 0x000000ffffac7224 */ /* 0x000fe400078e00a5 */
[----:B------:R-:W-:Y:S02]  /*21880*/  IMAD.MOV.U32 R165, RZ, RZ, R145 ;  /* 0x000000ffffa57224 */ /* 0x000fe400078e0091 */
[----:B------:R-:W-:Y:S02]  /*21890*/  IMAD.MOV.U32 R159, RZ, RZ, R48 ;  /* 0x000000ffff9f7224 */ /* 0x000fe400078e0030 */
[C---:B------:R-:W-:Y:S02]  /*218a0*/  FMUL.FTZ R42, R0.reuse, R170 ;  /* 0x000000aa002a7220 */ /* 0x040fe40000410000 */
[----:B------:R-:W-:Y:S02]  /*218b0*/  IMAD.MOV.U32 R170, RZ, RZ, R87 ;  /* 0x000000ffffaa7224 */ /* 0x000fe400078e0057 */
[C---:B------:R-:W-:Y:S02]  /*218c0*/  FMUL.FTZ R31, R0.reuse, R167 ;  /* 0x000000a7001f7220 */ /* 0x040fe40000410000 */
[C---:B------:R-:W-:Y:S02]  /*218d0*/  FMUL.FTZ R46, R0.reuse, R182 ;  /* 0x000000b6002e7220 */ /* 0x040fe40000410000 */
[C---:B------:R-:W-:Y:S02]  /*218e0*/  FMUL.FTZ R47, R0.reuse, R183 ;  /* 0x000000b7002f7220 */ /* 0x040fe40000410000 */
[----:B------:R-:W-:Y:S01]  /*218f0*/  FMUL.FTZ R48, R69, R176 ;  /* 0x000000b045307220 */ /* 0x000fe20000410000 */
[-C--:B------:R-:W-:Y:S01]  /*21900*/  HMMA.16816.F32 R28, R64, R38.reuse, R28 ;  /* 0x00000026401c723c */ /* 0x080fe2000000181c */
[C---:B------:R-:W-:Y:S02]  /*21910*/  FMUL.FTZ R58, R0.reuse, R186 ;  /* 0x000000ba003a7220 */ /* 0x040fe40000410000 */
[----:B------:R-:W-:Y:S02]  /*21920*/  FMUL.FTZ R59, R0, R187 ;  /* 0x000000bb003b7220 */ /* 0x000fe40000410000 */
[----:B-1----:R-:W-:Y:S02]  /*21930*/  FFMA.FTZ R2, R206, c[0x0][0x23c], -R75 ;  /* 0x00008f00ce027a23 */ /* 0x002fe4000001084b */
[----:B------:R-:W-:Y:S01]  /*21940*/  IMAD.MOV.U32 R138, RZ, RZ, R63 ;  /* 0x000000ffff8a7224 */ /* 0x000fe200078e003f */
[C---:B------:R-:W-:Y:S01]  /*21950*/  HMMA.16816.F32 R32, R76.reuse, R38, R32 ;  /* 0x000000264c20723c */ /* 0x040fe20000001820 */
[----:B------:R-:W-:Y:S01]  /*21960*/  IMAD.MOV.U32 R167, RZ, RZ, R62 ;  /* 0x000000ffffa77224 */ /* 0x000fe200078e003e */
[----:B------:R1:W4:Y:S02]  /*21970*/  MUFU.EX2 R148, R2 ;  /* 0x0000000200947308 */ /* 0x0003240000000800 */
[C---:B------:R-:W-:Y:S02]  /*21980*/  FMUL.FTZ R62, R0.reuse, R194 ;  /* 0x000000c2003e7220 */ /* 0x040fe40000410000 */
[----:B------:R-:W-:Y:S02]  /*21990*/  FMUL.FTZ R63, R0, R195 ;  /* 0x000000c3003f7220 */ /* 0x000fe40000410000 */
[C---:B------:R-:W-:Y:S04]  /*219a0*/  FMUL.FTZ R38, R68.reuse, R174 ;  /* 0x000000ae44267220 */ /* 0x040fe80000410000 */
[----:B------:R-:W-:Y:S02]  /*219b0*/  FMUL.FTZ R39, R68, R175 ;  /* 0x000000af44277220 */ /* 0x000fe40000410000 */
[----:B------:R-:W-:Y:S02]  /*219c0*/  IMAD.MOV.U32 R99, RZ, RZ, R86 ;  /* 0x000000ffff637224 */ /* 0x000fe400078e0056 */
[----:B------:R-:W-:Y:S02]  /*219d0*/  IMAD.MOV.U32 R174, RZ, RZ, R160 ;  /* 0x000000ffffae7224 */ /* 0x000fe400078e00a0 */
[----:B------:R-:W-:Y:S01]  /*219e0*/  IMAD.MOV.U32 R160, RZ, RZ, R153 ;  /* 0x000000ffffa07224 */ /* 0x000fe200078e0099 */
[-C--:B--2---:R-:W-:Y:S01]  /*219f0*/  HMMA.16816.F32 R36, R76, R52.reuse, R36 ;  /* 0x000000344c24723c */ /* 0x084fe20000001824 */
[----:B------:R-:W-:Y:S01]  /*21a00*/  IMAD.MOV.U32 R175, RZ, RZ, R162 ;  /* 0x000000ffffaf7224 */ /* 0x000fe200078e00a2 */
[----:B------:R2:W-:Y:S01]  /*21a10*/  MUFU.EX2 R153, R104 ;  /* 0x0000006800997308 */ /* 0x0005e20000000800 */
[----:B------:R-:W-:Y:S02]  /*21a20*/  IMAD.MOV.U32 R162, RZ, RZ, R164 ;  /* 0x000000ffffa27224 */ /* 0x000fe400078e00a4 */
[----:B------:R-:W-:Y:S02]  /*21a30*/  IMAD.MOV.U32 R164, RZ, RZ, R138 ;  /* 0x000000ffffa47224 */ /* 0x000fe400078e008a */
[--C-:B-1----:R-:W-:Y:S01]  /*21a40*/  FFMA.FTZ R2, R207, c[0x0][0x23c], -R100.reuse ;  /* 0x00008f00cf027a23 */ /* 0x102fe20000010864 */
[C---:B------:R-:W-:Y:S01]  /*21a50*/  HMMA.16816.F32 R40, R64.reuse, R52, R40 ;  /* 0x000000344028723c */ /* 0x040fe20000001828 */
[----:B------:R-:W-:Y:S03]  /*21a60*/  IMAD.MOV.U32 R194, RZ, RZ, R137 ;  /* 0x000000ffffc27224 */ /* 0x000fe600078e0089 */
[----:B------:R1:W-:Y:S01]  /*21a70*/  MUFU.EX2 R157, R2 ;  /* 0x00000002009d7308 */ /* 0x0003e20000000800 */
[----:B----4-:R-:W-:Y:S02]  /*21a80*/  F2FP.PACK_AB R86, R148, R147 ;  /* 0x000000939456723e */ /* 0x010fe400000000ff */
[C---:B------:R-:W-:Y:S01]  /*21a90*/  FMUL.FTZ R52, R69.reuse, R188 ;  /* 0x000000bc45347220 */ /* 0x040fe20000410000 */
[-C--:B------:R-:W-:Y:S01]  /*21aa0*/  HMMA.16816.F32 R44, R64, R54.reuse, R44 ;  /* 0x00000036402c723c */ /* 0x080fe2000000182c */
[----:B------:R-:W-:Y:S05]  /*21ab0*/  FMUL.FTZ R53, R69, R189 ;  /* 0x000000bd45357220 */ /* 0x000fea0000410000 */
[----:B------:R-:W-:Y:S02]  /*21ac0*/  MUFU.EX2 R138, R122 ;  /* 0x0000007a008a7308 */ /* 0x000fe40000000800 */
[C---:B------:R-:W-:Y:S01]  /*21ad0*/  HMMA.16816.F32 R48, R76.reuse, R54, R48 ;  /* 0x000000364c30723c */ /* 0x040fe20000001830 */
[----:B--2---:R-:W-:Y:S06]  /*21ae0*/  FFMA.FTZ R104, R251, c[0x0][0x23c], -R75 ;  /* 0x00008f00fb687a23 */ /* 0x004fec000001084b */
[C---:B------:R-:W-:Y:S01]  /*21af0*/  FMUL.FTZ R54, R68.reuse, R190 ;  /* 0x000000be44367220 */ /* 0x040fe20000410000 */
[----:B------:R-:W-:Y:S01]  /*21b00*/  MUFU.EX2 R137, R134 ;  /* 0x0000008600897308 */ /* 0x000fe20000000800 */
[C---:B------:R-:W-:Y:S03]  /*21b10*/  FMUL.FTZ R55, R68.reuse, R191 ;  /* 0x000000bf44377220 */ /* 0x040fe60000410000 */
[--C-:B-1----:R-:W-:Y:S04]  /*21b20*/  FFMA.FTZ R2, R211, c[0x0][0x23c], -R100.reuse ;  /* 0x00008f00d3027a23 */ /* 0x102fe80000010864 */
[-C--:B------:R-:W-:Y:S02]  /*21b30*/  HMMA.16816.F32 R52, R76, R80.reuse, R52 ;  /* 0x000000504c34723c */ /* 0x080fe40000001834 */
[----:B------:R1:W2:Y:S06]  /*21b40*/  MUFU.EX2 R154, R2 ;  /* 0x00000002009a7308 */ /* 0x0002ac0000000800 */
[C---:B------:R-:W-:Y:S04]  /*21b50*/  HMMA.16816.F32 R56, R64.reuse, R80, R56 ;  /* 0x000000504038723c */ /* 0x040fe80000001838 */
[----:B------:R-:W-:Y:S04]  /*21b60*/  MUFU.EX2 R211, R129 ;  /* 0x0000008100d37308 */ /* 0x000fe80000000800 */
[-C--:B------:R-:W-:Y:S07]  /*21b70*/  HMMA.16816.F32 R60, R64, R82.reuse, R60 ;  /* 0x00000052403c723c */ /* 0x080fee000000183c */
[C---:B------:R-:W-:Y:S02]  /*21b80*/  FMUL.FTZ R66, R68.reuse, R198 ;  /* 0x000000c644427220 */ /* 0x040fe40000410000 */
[----:B------:R-:W-:Y:S03]  /*21b90*/  FMUL.FTZ R67, R68, R199 ;  /* 0x000000c744437220 */ /* 0x000fe60000410000 */
[--C-:B-1----:R-:W-:Y:S01]  /*21ba0*/  FFMA.FTZ R2, R210, c[0x0][0x23c], -R100.reuse ;  /* 0x00008f00d2027a23 */ /* 0x102fe20000010864 */
[----:B--2---:R-:W-:Y:S01]  /*21bb0*/  F2FP.PACK_AB R85, R154, R157 ;  /* 0x0000009d9a55723e */ /* 0x004fe200000000ff */
[C---:B------:R-:W-:Y:S02]  /*21bc0*/  FMUL.FTZ R64, R69.reuse, R196 ;  /* 0x000000c445407220 */ /* 0x040fe40000410000 */
[----:B------:R-:W-:Y:S01]  /*21bd0*/  FMUL.FTZ R65, R69, R197 ;  /* 0x000000c545417220 */ /* 0x000fe20000410000 */
[----:B------:R1:W-:Y:S06]  /*21be0*/  MUFU.EX2 R156, R2 ;  /* 0x00000002009c7308 */ /* 0x0003ec0000000800 */
[----:B------:R-:W-:Y:S01]  /*21bf0*/  HMMA.16816.F32 R64, R76, R82, R64 ;  /* 0x000000524c40723c */ /* 0x000fe20000001840 */
[----:B------:R-:W2:Y:S06]  /*21c00*/  LDSM.16.MT88.4 R80, [R213+0x8800] ;  /* 0x00880000d550783b */ /* 0x000eac0000004200 */
[----:B------:R-:W-:Y:S02]  /*21c10*/  F2FP.PACK_AB R76, R103, R97 ;  /* 0x00000061674c723e */ /* 0x000fe400000000ff */
[----:B------:R-:W-:Y:S03]  /*21c20*/  F2FP.PACK_AB R79, R149, R144 ;  /* 0x00000090954f723e */ /* 0x000fe600000000ff */
[----:B------:R-:W-:Y:S02]  /*21c30*/  F2FP.PACK_AB R77, R143, R114 ;  /* 0x000000728f4d723e */ /* 0x000fe400000000ff */
[----:B------:R-:W-:Y:S01]  /*21c40*/  F2FP.PACK_AB R78, R110, R105 ;  /* 0x000000696e4e723e */ /* 0x000fe200000000ff */
[----:B-1----:R-:W-:Y:S04]  /*21c50*/  FFMA.FTZ R2, R209, c[0x0][0x23c], -R100 ;  /* 0x00008f00d1027a23 */ /* 0x002fe80000010864 */
[----:B------:R1:W4:Y:S02]  /*21c60*/  MUFU.EX2 R155, R2 ;  /* 0x00000002009b7308 */ /* 0x0003240000000800 */
[-C--:B--2---:R-:W-:Y:S01]  /*21c70*/  HMMA.16816.F32 R4, R76, R80.reuse, R4 ;  /* 0x000000504c04723c */ /* 0x084fe20000001804 */
[----:B-1----:R-:W2:Y:S01]  /*21c80*/  LDL.LU R2, [R1+0x78] ;  /* 0x0000780001027983 */ /* 0x002ea20000300800 */
[----:B----4-:R-:W-:Y:S07]  /*21c90*/  F2FP.PACK_AB R87, R155, R156 ;  /* 0x0000009c9b57723e */ /* 0x010fee00000000ff */
        /* <DEDUP_REMOVED lines=8> */
[----:B------:R-:W1:Y:S03]  /*21d20*/  LDSM.16.MT88.4 R80, [R214+0x8800] ;  /* 0x00880000d650783b */ /* 0x000e660000004200 */
[----:B---3--:R-:W-:Y:S02]  /*21d30*/  FFMA.FTZ R90, R69, R173, R90 ;  /* 0x000000ad455a7223 */ /* 0x008fe4000001005a */
[----:B------:R-:W-:Y:S02]  /*21d40*/  IMAD.MOV.U32 R173, RZ, RZ, R167 ;  /* 0x000000ffffad7224 */ /* 0x000fe400078e00a7 */
[----:B------:R-:W-:Y:S02]  /*21d50*/  IMAD.MOV.U32 R167, RZ, RZ, R152 ;  /* 0x000000ffffa77224 */ /* 0x000fe400078e0098 */
[----:B------:R3:W4:Y:S01]  /*21d60*/  MUFU.EX2 R152, R106 ;  /* 0x0000006a00987308 */ /* 0x0007220000000800 */
[-C--:B-1----:R-:W-:Y:S08]  /*21d70*/  HMMA.16816.F32 R36, R76, R80.reuse, R36 ;  /* 0x000000504c24723c */ /* 0x082ff00000001824 */
[C---:B------:R-:W-:Y:S08]  /*21d80*/  HMMA.16816.F32 R40, R84.reuse, R80, R40 ;  /* 0x000000505428723c */ /* 0x040ff00000001828 */
[-C--:B------:R-:W-:Y:S01]  /*21d90*/  HMMA.16816.F32 R44, R84, R82.reuse, R44 ;  /* 0x00000052542c723c */ /* 0x080fe2000000182c */
[----:B---3--:R-:W-:Y:S02]  /*21da0*/  FFMA.FTZ R106, R248, c[0x0][0x23c], -R75 ;  /* 0x00008f00f86a7a23 */ /* 0x008fe4000001084b */
[----:B------:R-:W-:Y:S05]  /*21db0*/  MUFU.EX2 R248, R128 ;  /* 0x0000008000f87308 */ /* 0x000fea0000000800 */
[C---:B------:R-:W-:Y:S01]  /*21dc0*/  HMMA.16816.F32 R48, R76.reuse, R82, R48 ;  /* 0x000000524c30723c */ /* 0x040fe20000001830 */
[----:B------:R-:W1:Y:S07]  /*21dd0*/  LDSM.16.MT88.4 R80, [R215+0x8800] ;  /* 0x00880000d750783b */ /* 0x000e6e0000004200 */
[-C--:B-1----:R-:W-:Y:S08]  /*21de0*/  HMMA.16816.F32 R52, R76, R80.reuse, R52 ;  /* 0x000000504c34723c */ /* 0x082ff00000001834 */
[C---:B------:R-:W-:Y:S08]  /*21df0*/  HMMA.16816.F32 R56, R84.reuse, R80, R56 ;  /* 0x000000505438723c */ /* 0x040ff00000001838 */
[-C--:B------:R-:W-:Y:S01]  /*21e00*/  HMMA.16816.F32 R60, R84, R82.reuse, R60 ;  /* 0x00000052543c723c */ /* 0x080fe2000000183c */
[----:B------:R-:W-:Y:S07]  /*21e10*/  LDSM.16.MT88.4 R84, [R216+0x9000] ;  /* 0x00900000d854783b */ /* 0x000fee0000004200 */
[----:B------:R-:W-:Y:S07]  /*21e20*/  HMMA.16816.F32 R64, R76, R82, R64 ;  /* 0x000000524c40723c */ /* 0x000fee0000001840 */
[----:B------:R-:W-:Y:S02]  /*21e30*/  F2FP.PACK_AB R79, R178, R153 ;  /* 0x00000099b24f723e */ /* 0x000fe400000000ff */
[----:B------:R-:W-:Y:S03]  /*21e40*/  F2FP.PACK_AB R76, R132, R109 ;  /* 0x0000006d844c723e */ /* 0x000fe600000000ff */
[----:B----4-:R-:W-:Y:S02]  /*21e50*/  F2FP.PACK_AB R77, R152, R111 ;  /* 0x0000006f984d723e */ /* 0x010fe400000000ff */
[----:B------:R-:W-:Y:S01]  /*21e60*/  F2FP.PACK_AB R78, R138, R136 ;  /* 0x000000888a4e723e */ /* 0x000fe200000000ff */
[----:B--2---:R-:W-:Y:S02]  /*21e70*/  FFMA.FTZ R95, R68, R2, R95 ;  /* 0x00000002445f7223 */ /* 0x004fe4000001005f */
[----:B------:R-:W2:Y:S04]  /*21e80*/  LDL.LU R2, [R1+0x70] ;  /* 0x0000700001027983 */ /* 0x000ea80000300800 */
[----:B------:R-:W3:Y:S04]  /*21e90*/  LDL.LU R145, [R1+0x58] ;  /* 0x0000580001917983 */ /* 0x000ee80000300800 */
[----:B------:R-:W4:Y:S01]  /*21ea0*/  LDL.LU R238, [R1+0x11c] ;  /* 0x00011c0001ee7983 */ /* 0x000f220000300800 */
[----:B--2---:R-:W-:Y:S02]  /*21eb0*/  FFMA.FTZ R91, R3, R2, R91 ;  /* 0x00000002035b7223 */ /* 0x004fe4000001005b */
[--C-:B------:R-:W-:Y:S02]  /*21ec0*/  FFMA.FTZ R3, R181, c[0x0][0x23c], -R75.reuse ;  /* 0x00008f00b5037a23 */ /* 0x100fe4000001084b */
[----:B------:R-:W-:Y:S01]  /*21ed0*/  FFMA.FTZ R2, R180, c[0x0][0x23c], -R75 ;  /* 0x00008f00b4027a23 */ /* 0x000fe2000001084b */
[----:B------:R-:W2:Y:S01]  /*21ee0*/  LDL.LU R181, [R1+0x24] ;  /* 0x0000240001b57983 */ /* 0x000ea20000300800 */
[----:B------:R-:W-:Y:S02]  /*21ef0*/  IMAD.MOV.U32 R180, RZ, RZ, R170 ;  /* 0x000000ffffb47224 */ /* 0x000fe400078e00aa */
[----:B------:R-:W-:Y:S02]  /*21f00*/  IMAD.MOV.U32 R170, RZ, RZ, R159 ;  /* 0x000000ffffaa7224 */ /* 0x000fe400078e009f */
[----:B------:R-:W-:Y:S02]  /*21f10*/  IMAD.MOV.U32 R159, RZ, RZ, R146 ;  /* 0x000000ffff9f7224 */ /* 0x000fe400078e0092 */
[----:B------:R-:W-:Y:S02]  /*21f20*/  IMAD.MOV.U32 R146, RZ, RZ, R151 ;  /* 0x000000ffff927224 */ /* 0x000fe400078e0097 */
[----:B------:R-:W-:Y:S01]  /*21f30*/  FFMA.FTZ R69, R180, c[0x0][0x23c], -R75 ;  /* 0x00008f00b4457a23 */ /* 0x000fe2000001084b */
[----:B------:R-:W-:Y:S01]  /*21f40*/  MUFU.EX2 R151, R2 ;  /* 0x0000000200977308 */ /* 0x000fe20000000800 */
[----:B------:R-:W-:Y:S02]  /*21f50*/  IMAD.MOV.U32 R180, RZ, RZ, R159 ;  /* 0x000000ffffb47224 */ /* 0x000fe400078e009f */
[----:B------:R-:W-:Y:S02]  /*21f60*/  IMAD.MOV.U32 R159, RZ, RZ, R150 ;  /* 0x000000ffff9f7224 */ /* 0x000fe400078e0096 */
[----:B------:R-:W-:Y:S05]  /*21f70*/  FADD.FTZ R98, R98, R91 ;  /* 0x0000005b62627221 */ /* 0x000fea0000010000 */
[----:B------:R-:W1:Y:S10]  /*21f80*/  MUFU.EX2 R150, R3 ;  /* 0x0000000300967308 */ /* 0x000e740000000800 */
[----:B------:R-:W-:Y:S01]  /*21f90*/  MUFU.EX2 R251, R69 ;  /* 0x0000004500fb7308 */ /* 0x000fe20000000800 */
[----:B-1----:R-:W-:Y:S01]  /*21fa0*/  F2FP.PACK_AB R80, R150, R151 ;  /* 0x000000979650723e */ /* 0x002fe200000000ff */
[--C-:B--2---:R-:W-:Y:S02]  /*21fb0*/  FFMA.FTZ R2, R181, c[0x0][0x23c], -R75.reuse ;  /* 0x00008f00b5027a23 */ /* 0x104fe4000001084b */
[----:B------:R-:W2:Y:S06]  /*21fc0*/  LDL.LU R181, [R1+0x20] ;  /* 0x0000200001b57983 */ /* 0x000eac0000300800 */
[----:B------:R-:W-:Y:S01]  /*21fd0*/  MUFU.EX2 R177, R2 ;  /* 0x0000000200b17308 */ /* 0x000fe20000000800 */
[--C-:B--2---:R-:W-:Y:S02]  /*21fe0*/  FFMA.FTZ R68, R181, c[0x0][0x23c], -R75.reuse ;  /* 0x00008f00b5447a23 */ /* 0x104fe4000001084b */
[----:B------:R-:W2:Y:S07]  /*21ff0*/  LDL.LU R181, [R1+0x1c] ;  /* 0x00001c0001b57983 */ /* 0x000eae0000300800 */
[----:B------:R1:W1:Y:S02]  /*22000*/  MUFU.EX2 R176, R68 ;  /* 0x0000004400b07308 */ /* 0x0002640000000800 */
[----:B-1----:R-:W-:Y:S01]  /*22010*/  FADD.FTZ R68, R101, R90 ;  /* 0x0000005a65447221 */ /* 0x002fe20000010000 */
[----:B------:R-:W-:Y:S03]  /*22020*/  F2FP.PACK_AB R82, R176, R177 ;  /* 0x000000b1b052723e */ /* 0x000fe600000000ff */
[----:B------:R-:W-:Y:S02]  /*22030*/  FADD.FTZ R69, R108, R68 ;  /* 0x000000446c457221 */ /* 0x000fe40000010000 */
[--C-:B--2---:R-:W-:Y:S02]  /*22040*/  FFMA.FTZ R89, R181, c[0x0][0x23c], -R75.reuse ;  /* 0x00008f00b5597a23 */ /* 0x104fe4000001084b */
[----:B------:R-:W2:Y:S02]  /*22050*/  LDL.LU R181, [R1+0x18] ;  /* 0x0000180001b57983 */ /* 0x000ea40000300800 */
[----:B--2---:R-:W-:Y:S02]  /*22060*/  FFMA.FTZ R88, R181, c[0x0][0x23c], -R75 ;  /* 0x00008f00b5587a23 */ /* 0x004fe4000001084b */
        /* <DEDUP_REMOVED lines=10> */
[--C-:B------:R-:W-:Y:S01]  /*22110*/  FFMA.FTZ R3, R181, c[0x0][0x23c], -R75.reuse ;  /* 0x00008f00b5037a23 */ /* 0x100fe2000001084b */
[----:B------:R-:W2:Y:S04]  /*22120*/  LDL.LU R252, [R1+0x118] ;  /* 0x0001180001fc7983 */ /* 0x000ea80000300800 */
[----:B------:R-:W2:Y:S02]  /*22130*/  LDL.LU R181, [R1+0x10] ;  /* 0x0000100001b57983 */ /* 0x000ea40000300800 */
[--C-:B--2---:R-:W-:Y:S02]  /*22140*/  FFMA.FTZ R92, R181, c[0x0][0x23c], -R75.reuse ;  /* 0x00008f00b55c7a23 */ /* 0x104fe4000001084b */
[----:B------:R-:W2:Y:S02]  /*22150*/  LDL.LU R181, [R1+0xc] ;  /* 0x00000c0001b57983 */ /* 0x000ea40000300800 */
[----:B------:R-:W-:Y:S01]  /*22160*/  MUFU.EX2 R209, R92 ;  /* 0x0000005c00d17308 */ /* 0x000fe20000000800 */
[--C-:B--2---:R-:W-:Y:S02]  /*22170*/  FFMA.FTZ R93, R181, c[0x0][0x23c], -R75.reuse ;  /* 0x00008f00b55d7a23 */ /* 0x104fe4000001084b */
[----:B------:R-:W2:Y:S02]  /*22180*/  LDL.LU R181, [R1+0x8] ;  /* 0x0000080001b57983 */ /* 0x000ea40000300800 */
        /* <DEDUP_REMOVED lines=14> */
[----:B------:R-:W2:Y:S01]  /*22270*/  LDL.LU R99, [R1] ;  /* 0x0000000001637983 */ /* 0x000ea20000300800 */
[----:B------:R-:W-:Y:S02]  /*22280*/  IMAD.MOV.U32 R189, RZ, RZ, R180 ;  /* 0x000000ffffbd7224 */ /* 0x000fe400078e00b4 */
[----:B------:R-:W-:Y:S02]  /*22290*/  IMAD.MOV.U32 R179, RZ, RZ, R158 ;  /* 0x000000ffffb37224 */ /* 0x000fe400078e009e */
[----:B------:R-:W-:Y:S02]  /*222a0*/  IMAD.MOV.U32 R182, RZ, RZ, R118 ;  /* 0x000000ffffb67224 */ /* 0x000fe400078e0076 */
[----:B------:R-:W-:Y:S02]  /*222b0*/  IMAD.MOV.U32 R180, RZ, RZ, R243 ;  /* 0x000000ffffb47224 */ /* 0x000fe400078e00f3 */
[----:B------:R-:W-:Y:S01]  /*222c0*/  FFMA.FTZ R2, R190, c[0x0][0x23c], -R100 ;  /* 0x00008f00be027a23 */ /* 0x000fe20000010864 */
        /* <DEDUP_REMOVED lines=11> */
[----:B---3--:R-:W-:Y:S02]  /*22380*/  IMAD.MOV.U32 R165, RZ, RZ, R145 ;  /* 0x000000ffffa57224 */ /* 0x008fe400078e0091 */
        /* <DEDUP_REMOVED lines=27> */
[----:B------:R-:W3:Y:S01]  /*22540*/  MUFU.EX2 R146, R2 ;  /* 0x0000000200927308 */ /* 0x000ee20000000800 */
        /* <DEDUP_REMOVED lines=12> */
[----:B---3--:R-:W-:Y:S01]  /*22610*/  F2FP.PACK_AB R81, R146, R145 ;  /* 0x000000919251723e */ /* 0x008fe200000000ff */
[----:B------:R-:W-:Y:S02]  /*22620*/  FFMA.FTZ R2, R184, c[0x0][0x23c], -R100 ;  /* 0x00008f00b8027a23 */ /* 0x000fe40000010864 */
        /* <DEDUP_REMOVED lines=26> */
[----:B---3--:R-:W-:Y:S02]  /*227d0*/  FFMA.FTZ R2, R185, c[0x0][0x23c], -R100 ;  /* 0x00008f00b9027a23 */ /* 0x008fe40000010864 */
        /* <DEDUP_REMOVED lines=17> */
[----:B------:R-:W-:Y:S01]  /*228f0*/  IMAD.MOV.U32 R180, RZ, RZ, R169 ;  /* 0x000000ffffb47224 */ /* 0x000fe200078e00a9 */
[----:B------:R1:W5:Y:S01]  /*22900*/  LDL.LU R237, [R1+0x110] ;  /* 0x0001100001ed7983 */ /* 0x0003620000300800 */
[----:B------:R-:W-:Y:S01]  /*22910*/  IMAD.MOV.U32 R167, RZ, RZ, R164 ;  /* 0x000000ffffa77224 */ /* 0x000fe200078e00a4 */
[----:B---3--:R-:W-:Y:S01]  /*22920*/  F2FP.PACK_AB R83, R165, R159 ;  /* 0x0000009fa553723e */ /* 0x008fe200000000ff */
[----:B------:R-:W-:Y:S02]  /*22930*/  FFMA.FTZ R2, R205, c[0x0][0x23c], -R100 ;  /* 0x00008f00cd027a23 */ /* 0x000fe40000010864 */
[----:B------:R-:W-:Y:S02]  /*22940*/  IMAD.MOV.U32 R205, RZ, RZ, R203 ;  /* 0x000000ffffcd7224 */ /* 0x000fe400078e00cb */
[----:B------:R-:W-:Y:S01]  /*22950*/  IMAD.MOV.U32 R203, RZ, RZ, R187 ;  /* 0x000000ffffcb7224 */ /* 0x000fe200078e00bb */
[----:B------:R3:W-:Y:S01]  /*22960*/  MUFU.EX2 R158, R2 ;  /* 0x00000002009e7308 */ /* 0x0007e20000000800 */
[----:B------:R-:W-:Y:S02]  /*22970*/  IMAD.MOV.U32 R187, RZ, RZ, R191 ;  /* 0x000000ffffbb7224 */ /* 0x000fe400078e00bf */
[----:B------:R-:W-:Y:S02]  /*22980*/  IMAD.MOV.U32 R191, RZ, RZ, R188 ;  /* 0x000000ffffbf7224 */ /* 0x000fe400078e00bc */
[----:B------:R-:W-:Y:S02]  /*22990*/  IMAD.MOV.U32 R188, RZ, RZ, R244 ;  /* 0x000000ffffbc7224 */ /* 0x000fe400078e00f4 */
[----:B----4-:R-:W-:Y:S02]  /*229a0*/  IMAD.MOV.U32 R164, RZ, RZ, R238 ;  /* 0x000000ffffa47224 */ /* 0x010fe400078e00ee */
[----:B------:R-:W-:Y:S01]  /*229b0*/  IMAD.MOV.U32 R169, RZ, RZ, R160 ;  /* 0x000000ffffa97224 */ /* 0x000fe200078e00a0 */
[----:B------:R1:W5:Y:S01]  /*229c0*/  LDL.LU R238, [R1+0x10c] ;  /* 0x00010c0001ee7983 */ /* 0x0003620000300800 */
[----:B------:R-:W-:Y:S01]  /*229d0*/  IMAD.MOV.U32 R162, RZ, RZ, R167 ;  /* 0x000000ffffa27224 */ /* 0x000fe200078e00a7 */
[----:B------:R-:W4:Y:S01]  /*229e0*/  MUFU.EX2 R160, R3 ;  /* 0x0000000300a07308 */ /* 0x000f220000000800 */
[----:B------:R-:W-:Y:S02]  /*229f0*/  IMAD.MOV.U32 R167, RZ, RZ, R164 ;  /* 0x000000ffffa77224 */ /* 0x000fe400078e00a4 */
[----:B------:R-:W-:Y:S02]  /*22a00*/  IMAD.MOV.U32 R164, RZ, RZ, R231 ;  /* 0x000000ffffa47224 */ /* 0x000fe400078e00e7 */
[----:B------:R-:W-:Y:S01]  /*22a10*/  FFMA.FTZ R139, R121, c[0x0][0x23c], -R75 ;  /* 0x00008f00798b7a23 */ /* 0x000fe2000001084b */
[----:B------:R1:W5:Y:S01]  /*22a20*/  LDL.LU R231, [R1+0x108] ;  /* 0x0001080001e77983 */ /* 0x0003620000300800 */
[----:B------:R-:W-:Y:S02]  /*22a30*/  IMAD.MOV.U32 R121, RZ, RZ, R169 ;  /* 0x000000ffff797224 */ /* 0x000fe400078e00a9 */
[----:B------:R-:W-:Y:S01]  /*22a40*/  IMAD.MOV.U32 R168, RZ, RZ, R164 ;  /* 0x000000ffffa87224 */ /* 0x000fe200078e00a4 */
[----:B------:R-:W-:Y:S01]  /*22a50*/  MUFU.EX2 R180, R180 ;  /* 0x000000b400b47308 */ /* 0x000fe20000000800 */
[----:B------:R-:W-:Y:S02]  /*22a60*/  IMAD.MOV.U32 R182, RZ, RZ, R167 ;  /* 0x000000ffffb67224 */ /* 0x000fe400078e00a7 */
[----:B---3--:R-:W-:Y:S02]  /*22a70*/  FFMA.FTZ R2, R206, c[0x0][0x23c], -R100 ;  /* 0x00008f00ce027a23 */ /* 0x008fe40000010864 */
        /* <DEDUP_REMOVED lines=24> */
[----:B---3--:R-:W3:Y:S01]  /*22c00*/  LDSM.16.MT88.4 R88, [R213+0x9000] ;  /* 0x00900000d558783b */ /* 0x008ee20000004200 */
[----:B------:R-:W-:Y:S02]  /*22c10*/  IMAD.MOV.U32 R183, RZ, RZ, R235 ;  /* 0x000000ffffb77224 */ /* 0x000fe400078e00eb */
[--C-:B------:R-:W-:Y:S02]  /*22c20*/  FFMA.FTZ R118, R202, c[0x0][0x23c], -R75.reuse ;  /* 0x00008f00ca767a23 */ /* 0x100fe4000001084b */
[----:B------:R-:W-:Y:S01]  /*22c30*/  IMAD.MOV.U32 R202, RZ, RZ, R182 ;  /* 0x000000ffffca7224 */ /* 0x000fe200078e00b6 */
[----:B------:R-:W-:Y:S01]  /*22c40*/  MUFU.EX2 R188, R188 ;  /* 0x000000bc00bc7308 */ /* 0x000fe20000000800 */
[----:B------:R-:W-:Y:S02]  /*22c50*/  FFMA.FTZ R140, R124, c[0x0][0x23c], -R75 ;  /* 0x00008f007c8c7a23 */ /* 0x000fe4000001084b */
[----:B------:R-:W-:Y:S02]  /*22c60*/  IMAD.MOV.U32 R124, RZ, RZ, R202 ;  /* 0x000000ffff7c7224 */ /* 0x000fe400078e00ca */
[----:B-1----:R-:W-:Y:S02]  /*22c70*/  FFMA.FTZ R2, R196, c[0x0][0x23c], -R100 ;  /* 0x00008f00c4027a23 */ /* 0x002fe40000010864 */
        /* <DEDUP_REMOVED lines=15> */
[--C-:B------:R-:W-:Y:S02]  /*22d70*/  FFMA.FTZ R119, R208, c[0x0][0x23c], -R75.reuse ;  /* 0x00008f00d0777a23 */ /* 0x100fe4000001084b */
[----:B--2---:R-:W-:Y:S01]  /*22d80*/  FFMA.FTZ R99, R99, c[0x0][0x23c], -R75 ;  /* 0x00008f0063637a23 */ /* 0x004fe2000001084b */
[-C--:B---3--:R-:W-:Y:S01]  /*22d90*/  HMMA.16816.F32 R4, R76, R88.reuse, R4 ;  /* 0x000000584c04723c */ /* 0x088fe20000001804 */
[----:B-1----:R-:W-:Y:S02]  /*22da0*/  FFMA.FTZ R2, R196, c[0x0][0x23c], -R100 ;  /* 0x00008f00c4027a23 */ /* 0x002fe40000010864 */
[----:B------:R-:W-:Y:S02]  /*22db0*/  IMAD.MOV.U32 R196, RZ, RZ, R206 ;  /* 0x000000ffffc47224 */ /* 0x000fe400078e00ce */
[----:B------:R-:W-:Y:S01]  /*22dc0*/  IMAD.MOV.U32 R206, RZ, RZ, R191 ;  /* 0x000000ffffce7224 */ /* 0x000fe200078e00bf */
[----:B------:R1:W-:Y:S01]  /*22dd0*/  MUFU.EX2 R170, R2 ;  /* 0x0000000200aa7308 */ /* 0x0003e20000000800 */
[----:B------:R-:W-:Y:S01]  /*22de0*/  IMAD.MOV.U32 R191, RZ, RZ, R183 ;  /* 0x000000ffffbf7224 */ /* 0x000fe200078e00b7 */
[C---:B------:R-:W-:Y:S01]  /*22df0*/  HMMA.16816.F32 R8, R80.reuse, R88, R8 ;  /* 0x000000585008723c */ /* 0x040fe20000001808 */
[----:B------:R-:W-:Y:S03]  /*22e00*/  IMAD.MOV.U32 R183, RZ, RZ, R245 ;  /* 0x000000ffffb77224 */ /* 0x000fe600078e00f5 */
[----:B------:R-:W-:Y:S02]  /*22e10*/  IMAD.MOV.U32 R198, RZ, RZ, R206 ;  /* 0x000000ffffc67224 */ /* 0x000fe400078e00ce */
[----:B------:R-:W-:Y:S02]  /*22e20*/  IMAD.MOV.U32 R206, RZ, RZ, R193 ;  /* 0x000000ffffce7224 */ /* 0x000fe400078e00c1 */
[-C--:B------:R-:W-:Y:S01]  /*22e30*/  HMMA.16816.F32 R12, R80, R90.reuse, R12 ;  /* 0x0000005a500c723c */ /* 0x080fe2000000180c */
[----:B------:R-:W-:Y:S01]  /*22e40*/  IMAD.MOV.U32 R193, RZ, RZ, R191 ;  /* 0x000000ffffc17224 */ /* 0x000fe200078e00bf */
[----:B------:R-:W-:Y:S02]  /*22e50*/  MUFU.EX2 R208, R93 ;  /* 0x0000005d00d07308 */ /* 0x000fe40000000800 */
[----:B------:R-:W-:Y:S02]  /*22e60*/  IMAD.MOV.U32 R191, RZ, RZ, R189 ;  /* 0x000000ffffbf7224 */ /* 0x000fe400078e00bd */
[----:B------:R-:W-:Y:S02]  /*22e70*/  IMAD.MOV.U32 R189, RZ, RZ, R183 ;  /* 0x000000ffffbd7224 */ /* 0x000fe400078e00b7 */
[C---:B------:R-:W-:Y:S01]  /*22e80*/  HMMA.16816.F32 R16, R76.reuse, R90, R16 ;  /* 0x0000005a4c10723c */ /* 0x040fe20000001810 */
[----:B------:R-:W-:Y:S01]  /*22e90*/  IMAD.MOV.U32 R183, RZ, RZ, R172 ;  /* 0x000000ffffb77224 */ /* 0x000fe200078e00ac */
[----:B------:R-:W2:Y:S02]  /*22ea0*/  LDSM.16.MT88.4 R88, [R214+0x9000] ;  /* 0x00900000d658783b */ /* 0x000ea40000004200 */
[----:B------:R-:W-:Y:S01]  /*22eb0*/  IMAD.MOV.U32 R199, RZ, RZ, R206 ;  /* 0x000000ffffc77224 */ /* 0x000fe200078e00ce */
[----:B------:R-:W-:Y:S01]  /*22ec0*/  MUFU.EX2 R172, R240 ;  /* 0x000000f000ac7308 */ /* 0x000fe20000000800 */
[----:B------:R-:W-:Y:S02]  /*22ed0*/  IMAD.MOV.U32 R206, RZ, RZ, R193 ;  /* 0x000000ffffce7224 */ /* 0x000fe400078e00c1 */
[-C--:B------:R-:W-:Y:S01]  /*22ee0*/  HMMA.16816.F32 R20, R76, R84.reuse, R20 ;  /* 0x000000544c14723c */ /* 0x080fe20000001814 */
[----:B------:R-:W-:Y:S03]  /*22ef0*/  IMAD.MOV.U32 R193, RZ, RZ, R191 ;  /* 0x000000ffffc17224 */ /* 0x000fe600078e00bf */
[----:B------:R-:W-:Y:S02]  /*22f00*/  IMAD.MOV.U32 R191, RZ, RZ, R183 ;  /* 0x000000ffffbf7224 */ /* 0x000fe400078e00b7 */
[----:B------:R-:W-:Y:S01]  /*22f10*/  IMAD.MOV.U32 R207, RZ, RZ, R206 ;  /* 0x000000ffffcf7224 */ /* 0x000fe200078e00ce */
[----:B------:R-:W-:Y:S01]  /*22f20*/  MUFU.EX2 R106, R212 ;  /* 0x000000d4006a7308 */ /* 0x000fe20000000800 */
[C---:B------:R-:W-:Y:S01]  /*22f30*/  HMMA.16816.F32 R24, R80.reuse, R84, R24 ;  /* 0x000000545018723c */ /* 0x040fe20000001818 */
[----:B------:R-:W-:Y:S03]  /*22f40*/  IMAD.MOV.U32 R206, RZ, RZ, R193 ;  /* 0x000000ffffce7224 */ /* 0x000fe600078e00c1 */
[----:B------:R-:W-:Y:S02]  /*22f50*/  IMAD.MOV.U32 R193, RZ, RZ, R191 ;  /* 0x000000ffffc17224 */ /* 0x000fe400078e00bf */
[----:B------:R-:W-:Y:S02]  /*22f60*/  IMAD.MOV.U32 R126, RZ, RZ, R207 ;  /* 0x000000ffff7e7224 */ /* 0x000fe400078e00cf */
[-C--:B------:R-:W-:Y:S01]  /*22f70*/  HMMA.16816.F32 R28, R80, R86.reuse, R28 ;  /* 0x00000056501c723c */ /* 0x080fe2000000181c */
[----:B------:R-:W-:Y:S01]  /*22f80*/  IMAD.MOV.U32 R122, RZ, RZ, R193 ;  /* 0x000000ffff7a7224 */ /* 0x000fe200078e00c1 */
[----:B------:R-:W-:Y:S02]  /*22f90*/  MUFU.EX2 R191, R246 ;  /* 0x000000f600bf7308 */ /* 0x000fe40000000800 */
[----:B-1----:R-:W-:Y:S02]  /*22fa0*/  FFMA.FTZ R2, R121, c[0x0][0x23c], -R100 ;  /* 0x00008f0079027a23 */ /* 0x002fe40000010864 */
[----:B------:R-:W-:Y:S02]  /*22fb0*/  IMAD.MOV.U32 R121, RZ, RZ, R122 ;  /* 0x000000ffff797224 */ /* 0x000fe400078e007a */
[C---:B------:R-:W-:Y:S01]  /*22fc0*/  HMMA.16816.F32 R32, R76.reuse, R86, R32 ;  /* 0x000000564c20723c */ /* 0x040fe20000001820 */
[----:B------:R-:W-:Y:S01]  /*22fd0*/  IMAD.MOV.U32 R122, RZ, RZ, R126 ;  /* 0x000000ffff7a7224 */ /* 0x000fe200078e007e */
[----:B------:R-:W1:Y:S02]  /*22fe0*/  LDSM.16.MT88.4 R84, [R215+0x9000] ;  /* 0x00900000d754783b */ /* 0x000e640000004200 */
[----:B------:R-:W-:Y:S01]  /*22ff0*/  IMAD.MOV.U32 R126, RZ, RZ, R198 ;  /* 0x000000ffff7e7224 */ /* 0x000fe200078e00c6 */
[----:B------:R-:W-:Y:S01]  /*23000*/  MUFU.EX2 R207, R94 ;  /* 0x0000005e00cf7308 */ /* 0x000fe20000000800 */
[----:B------:R-:W-:Y:S02]  /*23010*/  IMAD.MOV.U32 R198, RZ, RZ, R196 ;  /* 0x000000ffffc67224 */ /* 0x000fe400078e00c4 */
[----:B------:R-:W-:Y:S01]  /*23020*/  IMAD.MOV.U32 R196, RZ, RZ, R204 ;  /* 0x000000ffffc47224 */ /* 0x000fe200078e00cc */
[-C--:B--2---:R-:W-:Y:S03]  /*23030*/  HMMA.16816.F32 R36, R76, R88.reuse, R36 ;  /* 0x000000584c24723c */ /* 0x084fe60000001824 */
[----:B------:R-:W-:Y:S02]  /*23040*/  IMAD.MOV.U32 R204, RZ, RZ, R194 ;  /* 0x000000ffffcc7224 */ /* 0x000fe400078e00c2 */
[----:B------:R-:W-:Y:S01]  /*23050*/  IMAD.MOV.U32 R194, RZ, RZ, R168 ;  /* 0x000000ffffc27224 */ /* 0x000fe200078e00a8 */
[----:B------:R-:W-:Y:S01]  /*23060*/  MUFU.EX2 R187, R187 ;  /* 0x000000bb00bb7308 */ /* 0x000fe20000000800 */
[--C-:B------:R-:W-:Y:S01]  /*23070*/  FFMA.FTZ R102, R252, c[0x0][0x23c], -R75.reuse ;  /* 0x00008f00fc667a23 */ /* 0x100fe2000001084b */
[C---:B------:R-:W-:Y:S01]  /*23080*/  HMMA.16816.F32 R40, R80.reuse, R88, R40 ;  /* 0x000000585028723c */ /* 0x040fe20000001828 */
[----:B------:R-:W-:Y:S03]  /*23090*/  FFMA.FTZ R75, R125, c[0x0][0x23c], -R75 ;  /* 0x00008f007d4b7a23 */ /* 0x000fe6000001084b */
        /* <DEDUP_REMOVED lines=9> */
[----:B------:R-:W3:Y:S01]  /*23130*/  MUFU.EX2 R252, R112 ;  /* 0x0000007000fc7308 */ /* 0x000ee20000000800 */
[----:B------:R-:W3:Y:S01]  /*23140*/  LDSM.16.MT88.4 R88, [R213+0x9800] ;  /* 0x00980000d558783b */ /* 0x000ee20000004200 */
[----:B------:R-:W-:Y:S02]  /*23150*/  IMAD.MOV.U32 R123, RZ, RZ, R206 ;  /* 0x000000ffff7b7224 */ /* 0x000fe400078e00ce */
[----:B------:R-:W-:Y:S02]  /*23160*/  IMAD.MOV.U32 R183, RZ, RZ, R236 ;  /* 0x000000ffffb77224 */ /* 0x000fe400078e00ec */
[-C--:B-1----:R-:W-:Y:S01]  /*23170*/  HMMA.16816.F32 R52, R76, R84.reuse, R52 ;  /* 0x000000544c34723c */ /* 0x082fe20000001834 */
[----:B------:R-:W-:Y:S03]  /*23180*/  IMAD.MOV.U32 R202, RZ, RZ, R123 ;  /* 0x000000ffffca7224 */ /* 0x000fe600078e007b */
[----:B------:R-:W-:Y:S01]  /*23190*/  IMAD.MOV.U32 R123, RZ, RZ, R197 ;  /* 0x000000ffff7b7224 */ /* 0x000fe200078e00c5 */
[----:B------:R-:W-:Y:S01]  /*231a0*/  MUFU.EX2 R206, R96 ;  /* 0x0000006000ce7308 */ /* 0x000fe20000000800 */
[----:B------:R-:W-:Y:S02]  /*231b0*/  IMAD.MOV.U32 R197, RZ, RZ, R205 ;  /* 0x000000ffffc57224 */ /* 0x000fe400078e00cd */
[C---:B------:R-:W-:Y:S01]  /*231c0*/  HMMA.16816.F32 R56, R80.reuse, R84, R56 ;  /* 0x000000545038723c */ /* 0x040fe20000001838 */
[----:B--2---:R-:W-:Y:S03]  /*231d0*/  FFMA.FTZ R2, R124, c[0x0][0x23c], -R100 ;  /* 0x00008f007c027a23 */ /* 0x004fe60000010864 */
[----:B------:R-:W-:Y:S02]  /*231e0*/  IMAD.MOV.U32 R205, RZ, RZ, R195 ;  /* 0x000000ffffcd7224 */ /* 0x000fe400078e00c3 */
[----:B------:R-:W-:Y:S01]  /*231f0*/  IMAD.MOV.U32 R195, RZ, RZ, R229 ;  /* 0x000000ffffc37224 */ /* 0x000fe200078e00e5 */
[----:B------:R1:W-:Y:S01]  /*23200*/  MUFU.EX2 R169, R2 ;  /* 0x0000000200a97308 */ /* 0x0003e20000000800 */
[-C--:B------:R-:W-:Y:S01]  /*23210*/  HMMA.16816.F32 R60, R80, R86.reuse, R60 ;  /* 0x00000056503c723c */ /* 0x080fe2000000183c */
[----:B------:R-:W-:Y:S03]  /*23220*/  IMAD.MOV.U32 R124, RZ, RZ, R202 ;  /* 0x000000ffff7c7224 */ /* 0x000fe600078e00ca */
[----:B------:R-:W-:Y:S02]  /*23230*/  IMAD.MOV.U32 R202, RZ, RZ, R123 ;  /* 0x000000ffffca7224 */ /* 0x000fe400078e007b */
[----:B------:R-:W-:Y:S01]  /*23240*/  IMAD.MOV.U32 R123, RZ, RZ, R197 ;  /* 0x000000ffff7b7224 */ /* 0x000fe200078e00c5 */
[----:B----4-:R-:W-:Y:S01]  /*23250*/  F2FP.PACK_AB R82, R160, R251 ;  /* 0x000000fba052723e */ /* 0x010fe200000000ff */
[----:B------:R-:W-:Y:S01]  /*23260*/  HMMA.16816.F32 R64, R76, R86, R64 ;  /* 0x000000564c40723c */ /* 0x000fe20000001840 */
[----:B------:R-:W-:Y:S01]  /*23270*/  IMAD.MOV.U32 R197, RZ, RZ, R205 ;  /* 0x000000ffffc57224 */ /* 0x000fe200078e00cd */
[----:B------:R-:W-:Y:S01]  /*23280*/  LDSM.16.MT88.4 R84, [R214+0x9800] ;  /* 0x00980000d654783b */ /* 0x000fe20000004200 */
[----:B------:R-:W-:Y:S01]  /*23290*/  MUFU.EX2 R185, R185 ;  /* 0x000000b900b97308 */ /* 0x000fe20000000800 */
[----:B------:R-:W-:Y:S01]  /*232a0*/  IMAD.MOV.U32 R205, RZ, RZ, R195 ;  /* 0x000000ffffcd7224 */ /* 0x000fe200078e00c3 */
[----:B------:R-:W-:Y:S01]  /*232b0*/  F2FP.PACK_AB R80, R174, R164 ;  /* 0x000000a4ae50723e */ /* 0x000fe200000000ff */
[----:B------:R-:W-:Y:S01]  /*232c0*/  IMAD.MOV.U32 R193, RZ, RZ, R183 ;  /* 0x000000ffffc17224 */ /* 0x000fe200078e00b7 */
[----:B------:R-:W-:Y:S01]  /*232d0*/  F2FP.PACK_AB R76, R250, R137 ;  /* 0x00000089fa4c723e */ /* 0x000fe200000000ff */
[----:B------:R-:W-:Y:S01]  /*232e0*/  IMAD.MOV.U32 R101, RZ, RZ, R124 ;  /* 0x000000ffff657224 */ /* 0x000fe200078e007c */
[----:B------:R-:W-:Y:S03]  /*232f0*/  F2FP.PACK_AB R77, R175, R167 ;  /* 0x000000a7af4d723e */ /* 0x000fe600000000ff */
[----:B------:R-:W-:Y:S01]  /*23300*/  IMAD.MOV.U32 R124, RZ, RZ, R202 ;  /* 0x000000ffff7c7224 */ /* 0x000fe200078e00ca */
[----:B------:R-:W2:Y:S01]  /*23310*/  MUFU.EX2 R183, R127 ;  /* 0x0000007f00b77308 */ /* 0x000ea20000000800 */
[----:B------:R-:W-:Y:S01]  /*23320*/  IMAD.MOV.U32 R202, RZ, RZ, R123 ;  /* 0x000000ffffca7224 */ /* 0x000fe200078e007b */
[----:B------:R-:W-:Y:S01]  /*23330*/  F2FP.PACK_AB R78, R173, R249 ;  /* 0x000000f9ad4e723e */ /* 0x000fe200000000ff */
[----:B-1----:R-:W-:Y:S01]  /*23340*/  FFMA.FTZ R2, R125, c[0x0][0x23c], -R100 ;  /* 0x00008f007d027a23 */ /* 0x002fe20000010864 */
[----:B---3--:R-:W-:Y:S01]  /*23350*/  F2FP.PACK_AB R79, R252, R192 ;  /* 0x000000c0fc4f723e */ /* 0x008fe200000000ff */
[----:B------:R-:W-:Y:S01]  /*23360*/  IMAD.MOV.U32 R125, RZ, RZ, R122 ;  /* 0x000000ffff7d7224 */ /* 0x000fe200078e007a */
[----:B------:R-:W-:Y:S01]  /*23370*/  F2FP.PACK_AB R81, R166, R158 ;  /* 0x0000009ea651723e */ /* 0x000fe200000000ff */
[----:B------:R-:W-:Y:S01]  /*23380*/  IMAD.MOV.U32 R122, RZ, RZ, R198 ;  /* 0x000000ffff7a7224 */ /* 0x000fe200078e00c6 */
[----:B------:R-:W-:Y:S01]  /*23390*/  F2FP.PACK_AB R83, R170, R210 ;  /* 0x000000d2aa53723e */ /* 0x000fe200000000ff */
[----:B------:R-:W-:Y:S01]  /*233a0*/  IMAD.MOV.U32 R198, RZ, RZ, R196 ;  /* 0x000000ffffc67224 */ /* 0x000fe200078e00c4 */
[----:B------:R-:W-:Y:S01]  /*233b0*/  MUFU.EX2 R119, R119 ;  /* 0x0000007700777308 */ /* 0x000fe20000000800 */
[-C--:B------:R-:W-:Y:S01]  /*233c0*/  HMMA.16816.F32 R4, R76, R88.reuse, R4 ;  /* 0x000000584c04723c */ /* 0x080fe20000001804 */
[----:B------:R-:W-:Y:S02]  /*233d0*/  IMAD.MOV.U32 R196, RZ, RZ, R204 ;  /* 0x000000ffffc47224 */ /* 0x000fe400078e00cc */
[----:B------:R-:W-:Y:S02]  /*233e0*/  IMAD.MOV.U32 R123, RZ, RZ, R197 ;  /* 0x000000ffff7b7224 */ /* 0x000fe400078e00c5 */
[----:B------:R-:W-:Y:S02]  /*233f0*/  IMAD.MOV.U32 R197, RZ, RZ, R205 ;  /* 0x000000ffffc57224 */ /* 0x000fe400078e00cd */
[----:B------:R-:W-:Y:S01]  /*23400*/  IMAD.MOV.U32 R205, RZ, RZ, R193 ;  /* 0x000000ffffcd7224 */ /* 0x000fe200078e00c1 */
[C---:B------:R-:W-:Y:S01]  /*23410*/  HMMA.16816.F32 R8, R80.reuse, R88, R8 ;  /* 0x000000585008723c */ /* 0x040fe20000001808 */
[----:B------:R1:W-:Y:S03]  /*23420*/  MUFU.EX2 R204, R2 ;  /* 0x0000000200cc7308 */ /* 0x0003e60000000800 */
[----:B------:R-:W-:Y:S02]  /*23430*/  IMAD.MOV.U32 R134, RZ, RZ, R202 ;  /* 0x000000ffff867224 */ /* 0x000fe400078e00ca */
[----:B------:R-:W-:Y:S02]  /*23440*/  IMAD.MOV.U32 R202, RZ, RZ, R123 ;  /* 0x000000ffffca7224 */ /* 0x000fe400078e007b */
[-C--:B------:R-:W-:Y:S01]  /*23450*/  HMMA.16816.F32 R12, R80, R90.reuse, R12 ;  /* 0x0000005a500c723c */ /* 0x080fe2000000180c */
[----:B------:R-:W-:Y:S02]  /*23460*/  IMAD.MOV.U32 R123, RZ, RZ, R197 ;  /* 0x000000ffff7b7224 */ /* 0x000fe400078e00c5 */
[----:B------:R-:W-:Y:S01]  /*23470*/  MUFU.EX2 R118, R118 ;  /* 0x0000007600767308 */ /* 0x000fe20000000800 */
[----:B------:R-:W-:Y:S02]  /*23480*/  IMAD.MOV.U32 R117, RZ, RZ, R134 ;  /* 0x000000ffff757224 */ /* 0x000fe400078e0086 */
[----:B------:R-:W-:Y:S02]  /*23490*/  FADD.FTZ R3, R239, R95 ;  /* 0x0000005fef037221 */ /* 0x000fe40000010000 */
[C---:B------:R-:W-:Y:S01]  /*234a0*/  HMMA.16816.F32 R16, R76.reuse, R90, R16 ;  /* 0x0000005a4c10723c */ /* 0x040fe20000001810 */
[----:B------:R-:W-:Y:S01]  /*234b0*/  IMAD.MOV.U32 R116, RZ, RZ, R117 ;  /* 0x000000ffff747224 */ /* 0x000fe200078e0075 */
[----:B------:R-:W3:Y:S02]  /*234c0*/  LDSM.16.MT88.4 R92, [R216+0x9800] ;  /* 0x00980000d85c783b */ /* 0x000ee40000004200 */
[----:B------:R-:W-:Y:S02]  /*234d0*/  FADD.FTZ R68, R107, R3 ;  /* 0x000000036b447221 */ /* 0x000fe40000010000 */
[----:B------:R-:W-:Y:S02]  /*234e0*/  IMAD.MOV.U32 R135, RZ, RZ, R116 ;  /* 0x000000ffff877224 */ /* 0x000fe400078e0074 */
[----:B------:R-:W-:Y:S02]  /*234f0*/  FADD.FTZ R3, R120, R69 ;  /* 0x0000004578037221 */ /* 0x000fe40000010000 */
[----:B------:R-:W4:Y:S01]  /*23500*/  LDSM.16.MT88.4 R88, [R215+0x9800] ;  /* 0x00980000d758783b */ /* 0x000f220000004200 */
[----:B------:R-:W-:Y:S01]  /*23510*/  MUFU.EX2 R120, R247 ;  /* 0x000000f700787308 */ /* 0x000fe20000000800 */
[----:B-1----:R-:W-:Y:S02]  /*23520*/  FFMA.FTZ R2, R101, c[0x0][0x23c], -R100 ;  /* 0x00008f0065027a23 */ /* 0x002fe40000010864 */
        /* <DEDUP_REMOVED lines=29> */
[----:B------:R-:W-:Y:S01]  /*23700*/  IMAD.MOV.U32 R113, RZ, RZ, R135 ;  /* 0x000000ffff717224 */ /* 0x000fe200078e0087 */
[----:B------:R-:W3:Y:S02]  /*23710*/  LDSM.16.MT88.4 R92, [R213+0xa000] ;  /* 0x00a00000d55c783b */ /* 0x000ee40000004200 */
[----:B------:R-:W-:Y:S02]  /*23720*/  IMAD.MOV.U32 R135, RZ, RZ, R116 ;  /* 0x000000ffff877224 */ /* 0x000fe400078e0074 */
[----:B------:R-:W-:Y:S02]  /*23730*/  IMAD.MOV.U32 R116, RZ, RZ, R134 ;  /* 0x000000ffff747224 */ /* 0x000fe400078e0086 */
[-C--:B------:R-:W-:Y:S01]  /*23740*/  HMMA.16816.F32 R36, R76, R84.reuse, R36 ;  /* 0x000000544c24723c */ /* 0x080fe20000001824 */
[----:B------:R-:W-:Y:S03]  /*23750*/  IMAD.MOV.U32 R134, RZ, RZ, R124 ;  /* 0x000000ffff867224 */ /* 0x000fe600078e007c */
[----:B------:R-:W-:Y:S02]  /*23760*/  IMAD.MOV.U32 R129, RZ, RZ, R112 ;  /* 0x000000ffff817224 */ /* 0x000fe400078e0070 */
[----:B------:R-:W-:Y:S02]  /*23770*/  IMAD.MOV.U32 R112, RZ, RZ, R113 ;  /* 0x000000ffff707224 */ /* 0x000fe400078e0071 */
[C---:B------:R-:W-:Y:S01]  /*23780*/  HMMA.16816.F32 R40, R80.reuse, R84, R40 ;  /* 0x000000545028723c */ /* 0x040fe20000001828 */
[----:B------:R-:W-:Y:S03]  /*23790*/  IMAD.MOV.U32 R113, RZ, RZ, R135 ;  /* 0x000000ffff717224 */ /* 0x000fe600078e0087 */
[----:B------:R-:W-:Y:S02]  /*237a0*/  IMAD.MOV.U32 R135, RZ, RZ, R134 ;  /* 0x000000ffff877224 */ /* 0x000fe400078e0086 */
[----:B-1----:R-:W-:Y:S02]  /*237b0*/  FADD.FTZ R2, R219, R98 ;  /* 0x00000062db027221 */ /* 0x002fe40000010000 */
[-C--:B------:R-:W-:Y:S01]  /*237c0*/  HMMA.16816.F32 R44, R80, R86.reuse, R44 ;  /* 0x00000056502c723c */ /* 0x080fe2000000182c */
[----:B------:R-:W-:Y:S03]  /*237d0*/  FADD.FTZ R68, R129, R68 ;  /* 0x0000004481447221 */ /* 0x000fe60000010000 */
[----:B------:R-:W-:Y:S02]  /*237e0*/  IMAD.MOV.U32 R129, RZ, RZ, R135 ;  /* 0x000000ffff817224 */ /* 0x000fe400078e0087 */
[----:B------:R-:W-:Y:S01]  /*237f0*/  IMAD.MOV.U32 R124, RZ, RZ, R126 ;  /* 0x000000ffff7c7224 */ /* 0x000fe200078e007e */
[----:B------:R-:W-:Y:S01]  /*23800*/  MUFU.EX2 R135, R102 ;  /* 0x0000006600877308 */ /* 0x000fe20000000800 */
[C---:B------:R-:W-:Y:S01]  /*23810*/  HMMA.16816.F32 R48, R76.reuse, R86, R48 ;  /* 0x000000564c30723c */ /* 0x040fe20000001830 */
[----:B------:R-:W-:Y:S01]  /*23820*/  IMAD.MOV.U32 R126, RZ, RZ, R221 ;  /* 0x000000ffff7e7224 */ /* 0x000fe200078e00dd */
[----:B------:R-:W1:Y:S02]  /*23830*/  LDSM.16.MT88.4 R84, [R216+0xa000] ;  /* 0x00a00000d854783b */ /* 0x000e640000004200 */
[----:B------:R-:W-:Y:S02]  /*23840*/  FADD.FTZ R69, R112, R2 ;  /* 0x0000000270457221 */ /* 0x000fe40000010000 */
[----:B------:R-:W-:Y:S02]  /*23850*/  FFMA.FTZ R2, R129, c[0x0][0x23c], -R100 ;  /* 0x00008f0081027a23 */ /* 0x000fe40000010864 */
[-C--:B----4-:R-:W-:Y:S01]  /*23860*/  HMMA.16816.F32 R52, R76, R88.reuse, R52 ;  /* 0x000000584c34723c */ /* 0x090fe20000001834 */
[----:B------:R-:W-:Y:S01]  /*23870*/  IMAD.MOV.U32 R129, RZ, RZ, R126 ;  /* 0x000000ffff817224 */ /* 0x000fe200078e007e */
[----:B------:R-:W-:Y:S02]  /*23880*/  MUFU.EX2 R124, R124 ;  /* 0x0000007c007c7308 */ /* 0x000fe40000000800 */
[----:B------:R-:W-:Y:S02]  /*23890*/  IMAD.MOV.U32 R126, RZ, RZ, R131 ;  /* 0x000000ffff7e7224 */ /* 0x000fe400078e0083 */
[----:B------:R-:W-:Y:S02]  /*238a0*/  IMAD.MOV.U32 R134, RZ, RZ, R101 ;  /* 0x000000ffff867224 */ /* 0x000fe400078e0065 */
[C---:B------:R-:W-:Y:S01]  /*238b0*/  HMMA.16816.F32 R56, R80.reuse, R88, R56 ;  /* 0x000000585038723c */ /* 0x040fe20000001838 */
[----:B------:R-:W-:Y:S03]  /*238c0*/  IMAD.MOV.U32 R101, RZ, RZ, R220 ;  /* 0x000000ffff657224 */ /* 0x000fe600078e00dc */
[----:B------:R4:W-:Y:S01]  /*238d0*/  MUFU.EX2 R131, R2 ;  /* 0x0000000200837308 */ /* 0x0009e20000000800 */
[----:B------:R-:W-:Y:S02]  /*238e0*/  IMAD.MOV.U32 R128, RZ, RZ, R101 ;  /* 0x000000ffff807224 */ /* 0x000fe400078e0065 */
[----:B------:R-:W-:Y:S01]  /*238f0*/  IMAD.MOV.U32 R112, RZ, RZ, R113 ;  /* 0x000000ffff707224 */ /* 0x000fe200078e0071 */
[-C--:B------:R-:W-:Y:S01]  /*23900*/  HMMA.16816.F32 R60, R80, R90.reuse, R60 ;  /* 0x0000005a503c723c */ /* 0x080fe2000000183c */
[----:B------:R-:W-:Y:S03]  /*23910*/  IMAD.MOV.U32 R113, RZ, RZ, R134 ;  /* 0x000000ffff717224 */ /* 0x000fe600078e0086 */
[----:B------:R-:W-:Y:S02]  /*23920*/  IMAD.MOV.U32 R171, RZ, RZ, R162 ;  /* 0x000000ffffab7224 */ /* 0x000fe400078e00a2 */
[----:B------:R-:W-:Y:S01]  /*23930*/  IMAD.MOV.U32 R162, RZ, RZ, R234 ;  /* 0x000000ffffa27224 */ /* 0x000fe200078e00ea */
[----:B------:R-:W-:Y:S01]  /*23940*/  F2FP.PACK_AB R80, R208, R209 ;  /* 0x000000d1d050723e */ /* 0x000fe200000000ff */
[----:B------:R-:W-:Y:S01]  /*23950*/  HMMA.16816.F32 R64, R76, R90, R64 ;  /* 0x0000005a4c40723c */ /* 0x000fe20000001840 */
[----:B------:R1:W5:Y:S01]  /*23960*/  LDL.LU R234, [R1+0x104] ;  /* 0x0001040001ea7983 */ /* 0x0003620000300800 */
[----:B------:R-:W1:Y:S02]  /*23970*/  MUFU.EX2 R171, R171 ;  /* 0x000000ab00ab7308 */ /* 0x000e640000000800 */
[----:B------:R-:W-:Y:S01]  /*23980*/  IMAD.MOV.U32 R181, RZ, RZ, R233 ;  /* 0x000000ffffb57224 */ /* 0x000fe200078e00e9 */
[----:B------:R3:W5:Y:S01]  /*23990*/  LDL.LU R244, [R1+0x100] ;  /* 0x0001000001f47983 */ /* 0x0007620000300800 */
[----:B------:R-:W-:Y:S01]  /*239a0*/  IMAD.MOV.U32 R193, RZ, RZ, R227 ;  /* 0x000000ffffc17224 */ /* 0x000fe200078e00e3 */
[----:B------:R-:W-:Y:S01]  /*239b0*/  F2FP.PACK_AB R77, R248, R211 ;  /* 0x000000d3f84d723e */ /* 0x000fe200000000ff */
[----:B------:R-:W-:Y:S01]  /*239c0*/  IMAD.MOV.U32 R195, RZ, RZ, R228 ;  /* 0x000000ffffc37224 */ /* 0x000fe200078e00e4 */
[----:B------:R3:W5:Y:S03]  /*239d0*/  LDL.LU R239, [R1+0xfc] ;  /* 0x0000fc0001ef7983 */ /* 0x0007660000300800 */
[----:B----4-:R-:W-:Y:S01]  /*239e0*/  FFMA.FTZ R2, R128, c[0x0][0x23c], -R100 ;  /* 0x00008f0080027a23 */ /* 0x010fe20000010864 */
[----:B------:R4:W5:Y:S01]  /*239f0*/  LDL.LU R235, [R1+0xf8] ;  /* 0x0000f80001eb7983 */ /* 0x0009620000300800 */
[----:B------:R-:W-:Y:S01]  /*23a00*/  IMAD.MOV.U32 R128, RZ, RZ, R113 ;  /* 0x000000ffff807224 */ /* 0x000fe200078e0071 */
[----:B------:R-:W-:Y:S01]  /*23a10*/  F2FP.PACK_AB R78, R191, R190 ;  /* 0x000000bebf4e723e */ /* 0x000fe200000000ff */
[----:B------:R-:W-:Y:S01]  /*23a20*/  IMAD.MOV.U32 R113, RZ, RZ, R116 ;  /* 0x000000ffff717224 */ /* 0x000fe200078e0074 */
[----:B------:R4:W5:Y:S01]  /*23a30*/  LDL.LU R233, [R1+0xf4] ;  /* 0x0000f40001e97983 */ /* 0x0009620000300800 */
[----:B------:R-:W-:Y:S01]  /*23a40*/  IMAD.MOV.U32 R116, RZ, RZ, R202 ;  /* 0x000000ffff747224 */ /* 0x000fe200078e00ca */
[----:B--2---:R-:W-:Y:S01]  /*23a50*/  F2FP.PACK_AB R79, R182, R183 ;  /* 0x000000b7b64f723e */ /* 0x004fe200000000ff */
[----:B------:R2:W-:Y:S01]  /*23a60*/  MUFU.EX2 R202, R2 ;  /* 0x0000000200ca7308 */ /* 0x0005e20000000800 */
[----:B------:R4:W5:Y:S01]  /*23a70*/  LDL.LU R245, [R1+0xf0] ;  /* 0x0000f00001f57983 */ /* 0x0009620000300800 */
[----:B------:R-:W-:Y:S01]  /*23a80*/  IMAD.MOV.U32 R197, RZ, RZ, R193 ;  /* 0x000000ffffc57224 */ /* 0x000fe200078e00c1 */
[----:B------:R-:W-:Y:S01]  /*23a90*/  F2FP.PACK_AB R82, R206, R207 ;  /* 0x000000cfce52723e */ /* 0x000fe200000000ff */
[----:B------:R-:W-:Y:S01]  /*23aa0*/  IMAD.MOV.U32 R193, RZ, RZ, R189 ;  /* 0x000000ffffc17224 */ /* 0x000fe200078e00bd */
[----:B------:R4:W5:Y:S01]  /*23ab0*/  LDL.LU R240, [R1+0xec] ;  /* 0x0000ec0001f07983 */ /* 0x0009620000300800 */
[----:B------:R-:W-:Y:S01]  /*23ac0*/  IMAD.MOV.U32 R189, RZ, RZ, R226 ;  /* 0x000000ffffbd7224 */ /* 0x000fe200078e00e2 */
[----:B-1----:R-:W-:Y:S01]  /*23ad0*/  F2FP.PACK_AB R76, R172, R171 ;  /* 0x000000abac4c723e */ /* 0x002fe200000000ff */
[----:B------:R-:W-:Y:S01]  /*23ae0*/  IMAD.MOV.U32 R198, RZ, RZ, R193 ;  /* 0x000000ffffc67224 */ /* 0x000fe200078e00c1 */
[----:B------:R4:W5:Y:S01]  /*23af0*/  LDL.LU R236, [R1+0xe8] ;  /* 0x0000e80001ec7983 */ /* 0x0009620000300800 */
[----:B------:R-:W-:Y:S01]  /*23b00*/  IMAD.MOV.U32 R193, RZ, RZ, R189 ;  /* 0x000000ffffc17224 */ /* 0x000fe200078e00bd */
[----:B------:R-:W-:Y:S01]  /*23b10*/  F2FP.PACK_AB R81, R169, R168 ;  /* 0x000000a8a951723e */ /* 0x000fe200000000ff */
[----:B------:R1:W-:Y:S01]  /*23b20*/  MUFU.EX2 R189, R225 ;  /* 0x000000e100bd7308 */ /* 0x0003e20000000800 */
[----:B------:R4:W5:Y:S01]  /*23b30*/  LDL.LU R246, [R1+0xe4] ;  /* 0x0000e40001f67983 */ /* 0x0009620000300800 */
[-C--:B---3--:R-:W-:Y:S01]  /*23b40*/  HMMA.16816.F32 R4, R76, R92.reuse, R4 ;  /* 0x0000005c4c04723c */ /* 0x088fe20000001804 */
[----:B------:R-:W-:Y:S01]  /*23b50*/  IMAD.MOV.U32 R123, RZ, RZ, R198 ;  /* 0x000000ffff7b7224 */ /* 0x000fe200078e00c6 */
[----:B------:R-:W-:Y:S01]  /*23b60*/  F2FP.PACK_AB R83, R205, R204 ;  /* 0x000000cccd53723e */ /* 0x000fe200000000ff */
[----:B------:R-:W-:Y:S01]  /*23b70*/  IMAD.MOV.U32 R198, RZ, RZ, R193 ;  /* 0x000000ffffc67224 */ /* 0x000fe200078e00c1 */
[----:B------:R4:W5:Y:S01]  /*23b80*/  LDL.LU R230, [R1+0xe0] ;  /* 0x0000e00001e67983 */ /* 0x0009620000300800 */
[----:B------:R-:W-:Y:S02]  /*23b90*/  IMAD.MOV.U32 R193, RZ, RZ, R181 ;  /* 0x000000ffffc17224 */ /* 0x000fe400078e00b5 */
[----:B------:R-:W-:Y:S01]  /*23ba0*/  IMAD.MOV.U32 R122, RZ, RZ, R123 ;  /* 0x000000ffff7a7224 */ /* 0x000fe200078e007b */
[----:B------:R3:W-:Y:S01]  /*23bb0*/  MUFU.EX2 R181, R224 ;  /* 0x000000e000b57308 */ /* 0x0007e20000000800 */
[C---:B------:R-:W-:Y:S01]  /*23bc0*/  HMMA.16816.F32 R8, R80.reuse, R92, R8 ;  /* 0x0000005c5008723c */ /* 0x040fe20000001808 */
[----:B------:R4:W5:Y:S02]  /*23bd0*/  LDL.LU R229, [R1+0xdc] ;  /* 0x0000dc0001e57983 */ /* 0x0009640000300800 */
[----:B--2---:R-:W-:Y:S02]  /*23be0*/  FFMA.FTZ R2, R112, c[0x0][0x23c], -R100 ;  /* 0x00008f0070027a23 */ /* 0x004fe40000010864 */
[----:B------:R-:W-:Y:S01]  /*23bf0*/  IMAD.MOV.U32 R112, RZ, RZ, R130 ;  /* 0x000000ffff707224 */ /* 0x000fe200078e0082 */
[----:B------:R4:W5:Y:S01]  /*23c00*/  LDL.LU R228, [R1+0xd8] ;  /* 0x0000d80001e47983 */ /* 0x0009620000300800 */
[----:B------:R-:W-:Y:S01]  /*23c10*/  IMAD.MOV.U32 R123, RZ, RZ, R223 ;  /* 0x000000ffff7b7224 */ /* 0x000fe200078e00df */
[-C--:B------:R-:W-:Y:S01]  /*23c20*/  HMMA.16816.F32 R12, R80, R94.reuse, R12 ;  /* 0x0000005e500c723c */ /* 0x080fe2000000180c */
[----:B------:R2:W-:Y:S01]  /*23c30*/  MUFU.EX2 R130, R2 ;  /* 0x0000000200827308 */ /* 0x0005e20000000800 */
[----:B------:R4:W5:Y:S02]  /*23c40*/  LDL.LU R227, [R1+0xd4] ;  /* 0x0000d40001e37983 */ /* 0x0009640000300800 */
[----:B------:R-:W-:Y:S02]  /*23c50*/  IMAD.MOV.U32 R125, RZ, RZ, R222 ;  /* 0x000000ffff7d7224 */ /* 0x000fe400078e00de */
[----:B------:R4:W5:Y:S01]  /*23c60*/  LDL.LU R226, [R1+0xd0] ;  /* 0x0000d00001e27983 */ /* 0x0009620000300800 */
[----:B------:R-:W-:Y:S01]  /*23c70*/  IMAD.MOV.U32 R101, RZ, RZ, R203 ;  /* 0x000000ffff657224 */ /* 0x000fe200078e00cb */
[C---:B------:R-:W-:Y:S01]  /*23c80*/  HMMA.16816.F32 R16, R76.reuse, R94, R16 ;  /* 0x0000005e4c10723c */ /* 0x040fe20000001810 */
[----:B------:R-:W-:Y:S01]  /*23c90*/  FADD.FTZ R96, R97, R3 ;  /* 0x0000000361607221 */ /* 0x000fe20000010000 */
[----:B-1----:R4:W5:Y:S01]  /*23ca0*/  LDL.LU R225, [R1+0xcc] ;  /* 0x0000cc0001e17983 */ /* 0x0029620000300800 */
[----:B------:R1:W-:Y:S01]  /*23cb0*/  MUFU.EX2 R127, R112 ;  /* 0x00000070007f7308 */ /* 0x0003e20000000800 */
[----:B------:R-:W-:Y:S02]  /*23cc0*/  FADD.FTZ R3, R114, R68 ;  /* 0x0000004472037221 */ /* 0x000fe40000010000 */
[----:B------:R-:W-:Y:S01]  /*23cd0*/  FADD.FTZ R68, R103, R96 ;  /* 0x0000006067447221 */ /* 0x000fe20000010000 */
[----:B---3--:R4:W5:Y:S01]  /*23ce0*/  LDL.LU R224, [R1+0xc8] ;  /* 0x0000c80001e07983 */ /* 0x0089620000300800 */
[-C--:B------:R-:W-:Y:S01]  /*23cf0*/  HMMA.16816.F32 R20, R76, R84.reuse, R20 ;  /* 0x000000544c14723c */ /* 0x080fe20000001814 */
[----:B------:R-:W-:Y:S02]  /*23d00*/  FFMA.FTZ R103, R217, c[0x0][0x23c], -R100 ;  /* 0x00008f00d9677a23 */ /* 0x000fe40000010864 */
[----:B------:R4:W5:Y:S01]  /*23d10*/  LDL.LU R223, [R1+0xc4] ;  /* 0x0000c40001df7983 */ /* 0x0009620000300800 */
[----:B------:R-:W-:Y:S01]  /*23d20*/  IMAD.MOV.U32 R247, RZ, RZ, R160 ;  /* 0x000000fffff77224 */ /* 0x000fe200078e00a0 */
[----:B------:R3:W3:Y:S01]  /*23d30*/  MUFU.EX2 R203, R99 ;  /* 0x0000006300cb7308 */ /* 0x0006e20000000800 */
[----:B------:R-:W-:Y:S01]  /*23d40*/  IMAD.MOV.U32 R108, RZ, RZ, R121 ;  /* 0x000000ffff6c7224 */ /* 0x000fe200078e0079 */
[----:B------:R4:W5:Y:S01]  /*23d50*/  LDL.LU R222, [R1+0xc0] ;  /* 0x0000c00001de7983 */ /* 0x0009620000300800 */
[C---:B------:R-:W-:Y:S01]  /*23d60*/  HMMA.16816.F32 R24, R80.reuse, R84, R24 ;  /* 0x000000545018723c */ /* 0x040fe20000001818 */
[----:B--2---:R-:W-:Y:S02]  /*23d70*/  FFMA.FTZ R2, R129, c[0x0][0x23c], -R100 ;  /* 0x00008f0081027a23 */ /* 0x004fe40000010864 */
[----:B------:R4:W5:Y:S01]  /*23d80*/  LDL.LU R221, [R1+0xbc] ;  /* 0x0000bc0001dd7983 */ /* 0x0009620000300800 */
[----:B------:R-:W-:Y:S02]  /*23d90*/  FADD.FTZ R3, R143, R3 ;  /* 0x000000038f037221 */ /* 0x000fe40000010000 */
[----:B------:R-:W-:Y:S01]  /*23da0*/  FADD.FTZ R68, R105, R68 ;  /* 0x0000004469447221 */ /* 0x000fe20000010000 */
[----:B------:R2:W-:Y:S01]  /*23db0*/  MUFU.EX2 R129, R2 ;  /* 0x0000000200817308 */ /* 0x0005e20000000800 */
[-C--:B------:R-:W-:Y:S01]  /*23dc0*/  HMMA.16816.F32 R28, R80, R86.reuse, R28 ;  /* 0x00000056501c723c */ /* 0x080fe2000000181c */
[----:B------:R4:W5:Y:S03]  /*23dd0*/  LDL.LU R220, [R1+0xb8] ;  /* 0x0000b80001dc7983 */ /* 0x0009660000300800 */
[----:B-1----:R-:W-:Y:S01]  /*23de0*/  IMAD.MOV.U32 R112, RZ, RZ, R113 ;  /* 0x000000ffff707224 */ /* 0x002fe200078e0071 */
[----:B------:R4:W5:Y:S01]  /*23df0*/  LDL.LU R219, [R1+0xb4] ;  /* 0x0000b40001db7983 */ /* 0x0009620000300800 */
[----:B------:R-:W-:Y:S02]  /*23e00*/  IMAD.MOV.U32 R113, RZ, RZ, R116 ;  /* 0x000000ffff717224 */ /* 0x000fe400078e0074 */
[C---:B------:R-:W-:Y:S01]  /*23e10*/  HMMA.16816.F32 R32, R76.reuse, R86, R32 ;  /* 0x000000564c20723c */ /* 0x040fe20000001820 */
[----:B------:R-:W-:Y:S01]  /*23e20*/  IMAD.MOV.U32 R116, RZ, RZ, R101 ;  /* 0x000000ffff747224 */ /* 0x000fe200078e0065 */
[----:B------:R-:W-:Y:S01]  /*23e30*/  LDSM.16.MT88.4 R88, [R215+0xa000] ;  /* 0x00a00000d758783b */ /* 0x000fe20000004200 */
[----:B------:R-:W1:Y:S01]  /*23e40*/  MUFU.EX2 R134, R104 ;  /* 0x0000006800867308 */ /* 0x000e620000000800 */
[----:B------:R-:W-:Y:S02]  /*23e50*/  FADD.FTZ R3, R144, R3 ;  /* 0x0000000390037221 */ /* 0x000fe40000010000 */
[----:B------:R-:W-:Y:S02]  /*23e60*/  IMAD.MOV.U32 R107, RZ, RZ, R112 ;  /* 0x000000ffff6b7224 */ /* 0x000fe400078e0070 */
[----:B------:R-:W-:Y:S02]  /*23e70*/  FADD.FTZ R68, R110, R68 ;  /* 0x000000446e447221 */ /* 0x000fe40000010000 */
[----:B---3--:R-:W3:Y:S02]  /*23e80*/  LDSM.16.MT88.4 R96, [R214+0xa000] ;  /* 0x00a00000d660783b */ /* 0x008ee40000004200 */
[----:B------:R-:W-:Y:S01]  /*23e90*/  FADD.FTZ R3, R149, R3 ;  /* 0x0000000395037221 */ /* 0x000fe20000010000 */
[----:B------:R-:W-:Y:S01]  /*23ea0*/  MUFU.EX2 R121, R115 ;  /* 0x0000007300797308 */ /* 0x000fe20000000800 */
[----:B------:R-:W-:Y:S02]  /*23eb0*/  FADD.FTZ R68, R109, R68 ;  /* 0x000000446d447221 */ /* 0x000fe40000010000 */
[----:B--2---:R-:W-:Y:S02]  /*23ec0*/  FADD.FTZ R2, R141, R69 ;  /* 0x000000458d027221 */ /* 0x004fe40000010000 */
[----:B------:R-:W2:Y:S01]  /*23ed0*/  LDSM.16.MT88.4 R84, [R213+0xa800] ;  /* 0x00a80000d554783b */ /* 0x000ea20000004200 */
[----:B------:R-:W-:Y:S02]  /*23ee0*/  FADD.FTZ R3, R111, R3 ;  /* 0x000000036f037221 */ /* 0x000fe40000010000 */
[----:B------:R-:W-:Y:S02]  /*23ef0*/  FADD.FTZ R101, R142, R2 ;  /* 0x000000028e657221 */ /* 0x000fe40000010000 */
[----:B------:R-:W-:Y:S01]  /*23f00*/  FADD.FTZ R3, R152, R3 ;  /* 0x0000000398037221 */ /* 0x000fe20000010000 */
[----:B------:R-:W-:Y:S01]  /*23f10*/  MUFU.EX2 R128, R128 ;  /* 0x0000008000807308 */ /* 0x000fe20000000800 */
[----:B------:R-:W-:Y:S01]  /*23f20*/  IMAD.MOV.U32 R112, RZ, RZ, R113 ;  /* 0x000000ffff707224 */ /* 0x000fe200078e0071 */
[----:B------:R-:W4:Y:S01]  /*23f30*/  LDL.LU R2, [R1+0x7c] ;  /* 0x00007c0001027983 */ /* 0x000f220000300800 */
[----:B------:R-:W-:Y:S02]  /*23f40*/  IMAD.MOV.U32 R113, RZ, RZ, R116 ;  /* 0x000000ffff717224 */ /* 0x000fe400078e0074 */
[----:B------:R-:W-:Y:S01]  /*23f50*/  IMAD.MOV.U32 R116, RZ, RZ, R117 ;  /* 0x000000ffff747224 */ /* 0x000fe200078e0075 */
[----:B------:R-:W1:Y:S01]  /*23f60*/  LDSM.16.MT88.4 R92, [R216+0xa800] ;  /* 0x00a80000d85c783b */ /* 0x000e620000004200 */
[----:B------:R-:W-:Y:S02]  /*23f70*/  FADD.FTZ R68, R132, R68 ;  /* 0x0000004484447221 */ /* 0x000fe40000010000 */
[----:B------:R-:W-:Y:S01]  /*23f80*/  IMAD.MOV.U32 R132, RZ, RZ, R73 ;  /* 0x000000ffff847224 */ /* 0x000fe200078e0049 */
[----:B------:R-:W-:Y:S10]  /*23f90*/  MUFU.EX2 R126, R126 ;  /* 0x0000007e007e7308 */ /* 0x000ff40000000800 */
[----:B------:R-:W-:Y:S01]  /*23fa0*/  MUFU.EX2 R125, R125 ;  /* 0x0000007d007d7308 */ /* 0x000fe20000000800 */
[-C--:B---3--:R-:W-:Y:S09]  /*23fb0*/  HMMA.16816.F32 R36, R76, R96.reuse, R36 ;  /* 0x000000604c24723c */ /* 0x088ff20000001824 */
[----:B------:R-:W-:Y:S01]  /*23fc0*/  MUFU.EX2 R123, R123 ;  /* 0x0000007b007b7308 */ /* 0x000fe20000000800 */
[C---:B------:R-:W-:Y:S09]  /*23fd0*/  HMMA.16816.F32 R40, R80.reuse, R96, R40 ;  /* 0x000000605028723c */ /* 0x040ff20000001828 */
[----:B------:R-:W-:Y:S01]  /*23fe0*/  MUFU.EX2 R122, R122 ;  /* 0x0000007a007a7308 */ /* 0x000fe20000000800 */
[-C--:B------:R-:W-:Y:S08]  /*23ff0*/  HMMA.16816.F32 R44, R80, R98.reuse, R44 ;  /* 0x00000062502c723c */ /* 0x080ff0000000182c */
[C---:B------:R-:W-:Y:S01]  /*24000*/  HMMA.16816.F32 R48, R76.reuse, R98, R48 ;  /* 0x000000624c30723c */ /* 0x040fe20000001830 */
[----:B------:R-:W3:Y:S01]  /*24010*/  LDSM.16.MT88.4 R96, [R214+0xa800] ;  /* 0x00a80000d660783b */ /* 0x000ee20000004200 */
[----:B------:R-:W-:Y:S06]  /*24020*/  MUFU.EX2 R111, R197 ;  /* 0x000000c5006f7308 */ /* 0x000fec0000000800 */
[-C--:B------:R-:W-:Y:S04]  /*24030*/  HMMA.16816.F32 R52, R76, R88.reuse, R52 ;  /* 0x000000584c34723c */ /* 0x080fe80000001834 */
[----:B------:R-:W2:Y:S04]  /*24040*/  MUFU.EX2 R109, R195 ;  /* 0x000000c3006d7308 */ /* 0x000ea80000000800 */
[C---:B------:R-:W-:Y:S06]  /*24050*/  HMMA.16816.F32 R56, R80.reuse, R88, R56 ;  /* 0x000000585038723c */ /* 0x040fec0000001838 */
[----:B------:R-:W-:Y:S02]  /*24060*/  MUFU.EX2 R110, R193 ;  /* 0x000000c1006e7308 */ /* 0x000fe40000000800 */
[-C--:B------:R-:W-:Y:S07]  /*24070*/  HMMA.16816.F32 R60, R80, R90.reuse, R60 ;  /* 0x0000005a503c723c */ /* 0x080fee000000183c */
[----:B------:R-:W-:Y:S01]  /*24080*/  F2FP.PACK_AB R80, R135, R203 ;  /* 0x000000cb8750723e */ /* 0x000fe200000000ff */
[----:B------:R-:W-:Y:S01]  /*24090*/  HMMA.16816.F32 R64, R76, R90, R64 ;  /* 0x0000005a4c40723c */ /* 0x000fe20000001840 */
[----:B-1----:R-:W-:Y:S01]  /*240a0*/  F2FP.PACK_AB R82, R133, R134 ;  /* 0x000000868552723e */ /* 0x002fe200000000ff */
[----:B------:R-:W1:Y:S01]  /*240b0*/  LDSM.16.MT88.4 R88, [R215+0xa800] ;  /* 0x00a80000d758783b */ /* 0x000e620000004200 */
[----:B------:R-:W1:Y:S01]  /*240c0*/  MUFU.EX2 R117, R201 ;  /* 0x000000c900757308 */ /* 0x000e620000000800 */
[----:B------:R-:W-:Y:S02]  /*240d0*/  F2FP.PACK_AB R81, R202, R131 ;  /* 0x00000083ca51723e */ /* 0x000fe400000000ff */
[----:B------:R-:W-:Y:S02]  /*240e0*/  F2FP.PACK_AB R83, R129, R130 ;  /* 0x000000828153723e */ /* 0x000fe400000000ff */
[----:B------:R-:W-:Y:S04]  /*240f0*/  F2FP.PACK_AB R76, R189, R180 ;  /* 0x000000b4bd4c723e */ /* 0x000fe800000000ff */
[----:B------:R-:W-:Y:S01]  /*24100*/  F2FP.PACK_AB R77, R188, R181 ;  /* 0x000000b5bc4d723e */ /* 0x000fe200000000ff */
[----:B------:R-:W-:Y:S01]  /*24110*/  MUFU.EX2 R105, R200 ;  /* 0x000000c800697308 */ /* 0x000fe20000000800 */
[----:B------:R-:W-:Y:S02]  /*24120*/  F2FP.PACK_AB R78, R186, R187 ;  /* 0x000000bbba4e723e */ /* 0x000fe400000000ff */
[----:B------:R-:W-:Y:S02]  /*24130*/  F2FP.PACK_AB R79, R185, R184 ;  /* 0x000000b8b94f723e */ /* 0x000fe400000000ff */
[----:B--2---:R-:W-:Y:S05]  /*24140*/  F2FP.PACK_AB R197, R109, R111 ;  /* 0x0000006f6dc5723e */ /* 0x004fea00000000ff */
[-C--:B------:R-:W-:Y:S01]  /*24150*/  HMMA.16816.F32 R4, R76, R84.reuse, R4 ;  /* 0x000000544c04723c */ /* 0x080fe20000001804 */
[----:B------:R-:W-:Y:S07]  /*24160*/  MUFU.EX2 R104, R139 ;  /* 0x0000008b00687308 */ /* 0x000fee0000000800 */
        /* <DEDUP_REMOVED lines=14> */
[-C--:B-1----:R-:W-:Y:S08]  /*24250*/  HMMA.16816.F32 R52, R76, R88.reuse, R52 ;  /* 0x000000584c34723c */ /* 0x082ff00000001834 */
[C---:B------:R-:W-:Y:S08]  /*24260*/  HMMA.16816.F32 R56, R80.reuse, R88, R56 ;  /* 0x000000585038723c */ /* 0x040ff00000001838 */
[-C--:B------:R-:W-:Y:S07]  /*24270*/  HMMA.16816.F32 R60, R80, R90.reuse, R60 ;  /* 0x0000005a503c723c */ /* 0x080fee000000183c */
[----:B------:R-:W-:Y:S01]  /*24280*/  F2FP.PACK_AB R80, R119, R120 ;  /* 0x000000787750723e */ /* 0x000fe200000000ff */
[----:B------:R-:W-:Y:S01]  /*24290*/  HMMA.16816.F32 R64, R76, R90, R64 ;  /* 0x0000005a4c40723c */ /* 0x000fe20000001840 */
[----:B------:R-:W-:Y:S01]  /*242a0*/  F2FP.PACK_AB R82, R117, R118 ;  /* 0x000000767552723e */ /* 0x000fe200000000ff */
[----:B------:R-:W1:Y:S05]  /*242b0*/  LDSM.16.MT88.4 R88, [R215+0xb000] ;  /* 0x00b00000d758783b */ /* 0x000e6a0000004200 */
[----:B------:R-:W-:Y:S02]  /*242c0*/  F2FP.PACK_AB R76, R127, R128 ;  /* 0x000000807f4c723e */ /* 0x000fe400000000ff */
[----:B------:R-:W-:Y:S03]  /*242d0*/  F2FP.PACK_AB R77, R125, R126 ;  /* 0x0000007e7d4d723e */ /* 0x000fe600000000ff */
[----:B------:R-:W-:Y:S02]  /*242e0*/  F2FP.PACK_AB R78, R123, R124 ;  /* 0x0000007c7b4e723e */ /* 0x000fe400000000ff */
[----:B------:R-:W-:Y:S07]  /*242f0*/  F2FP.PACK_AB R79, R121, R122 ;  /* 0x0000007a794f723e */ /* 0x000fee00000000ff */
[-C--:B--2---:R-:W-:Y:S01]  /*24300*/  HMMA.16816.F32 R4, R76, R84.reuse, R4 ;  /* 0x000000544c04723c */ /* 0x084fe20000001804 */
[----:B----4-:R-:W-:Y:S02]  /*24310*/  FFMA.FTZ R69, R0, R2, R107 ;  /* 0x0000000200457223 */ /* 0x010fe4000001006b */
[----:B------:R-:W-:Y:S01]  /*24320*/  FFMA.FTZ R2, R112, c[0x0][0x23c], -R100 ;  /* 0x00008f0070027a23 */ /* 0x000fe20000010864 */
[----:B------:R-:W-:Y:S01]  /*24330*/  MUFU.EX2 R107, R162 ;  /* 0x000000a2006b7308 */ /* 0x000fe20000000800 */
[----:B------:R-:W-:Y:S02]  /*24340*/  IMAD.MOV.U32 R112, RZ, RZ, R113 ;  /* 0x000000ffff707224 */ /* 0x000fe400078e0071 */
[----:B------:R-:W-:Y:S02]  /*24350*/  IMAD.MOV.U32 R113, RZ, RZ, R116 ;  /* 0x000000ffff717224 */ /* 0x000fe400078e0074 */
[----:B------:R-:W-:Y:S03]  /*24360*/  FADD.FTZ R0, R147, R101 ;  /* 0x0000006593007221 */ /* 0x000fe60000010000 */
[----:B------:R-:W-:Y:S02]  /*24370*/  FFMA.FTZ R101, R161, c[0x0][0x23c], -R100 ;  /* 0x00008f00a1657a23 */ /* 0x000fe40000010864 */
[----:B------:R2:W-:Y:S10]  /*24380*/  MUFU.EX2 R116, R2 ;  /* 0x0000000200747308 */ /* 0x0005f40000000800 */
[----:B------:R-:W-:Y:S01]  /*24390*/  MUFU.EX2 R101, R101 ;  /* 0x0000006500657308 */ /* 0x000fe20000000800 */
[----:B--2---:R-:W-:Y:S02]  /*243a0*/  FADD.FTZ R2, R148, R0 ;  /* 0x0000000094027221 */ /* 0x004fe40000010000 */
[----:B------:R-:W-:Y:S07]  /*243b0*/  FFMA.FTZ R0, R108, c[0x0][0x23c], -R100 ;  /* 0x00008f006c007a23 */ /* 0x000fee0000010864 */
[----:B------:R-:W-:Y:S01]  /*243c0*/  MUFU.EX2 R108, R179 ;  /* 0x000000b3006c7308 */ /* 0x000fe20000000800 */
[----:B------:R-:W-:Y:S04]  /*243d0*/  FADD.FTZ R2, R151, R2 ;  /* 0x0000000297027221 */ /* 0x000fe80000010000 */
[----:B------:R-:W-:Y:S02]  /*243e0*/  FADD.FTZ R102, R150, R2 ;  /* 0x0000000296667221 */ /* 0x000fe40000010000 */
[----:B------:R-:W-:Y:S03]  /*243f0*/  FADD.FTZ R2, R136, R68 ;  /* 0x0000004488027221 */ /* 0x000fe60000010000 */
[----:B------:R2:W4:Y:S01]  /*24400*/  MUFU.EX2 R114, R0 ;  /* 0x0000000000727308 */ /* 0x0005220000000800 */
[----:B------:R-:W-:Y:S02]  /*24410*/  FADD.FTZ R2, R138, R2 ;  /* 0x000000028a027221 */ /* 0x000fe40000010000 */
[--C-:B--2---:R-:W-:Y:S01]  /*24420*/  FFMA.FTZ R0, R112, c[0x0][0x23c], -R100.reuse ;  /* 0x00008f0070007a23 */ /* 0x104fe20000010864 */
[----:B----4-:R-:W-:Y:S06]  /*24430*/  F2FP.PACK_AB R81, R114, R116 ;  /* 0x000000747251723e */ /* 0x010fec00000000ff */
[----:B------:R2:W-:Y:S10]  /*24440*/  MUFU.EX2 R112, R198 ;  /* 0x000000c600707308 */ /* 0x0005f40000000800 */
[----:B------:R4:W-:Y:S01]  /*24450*/  MUFU.EX2 R115, R0 ;  /* 0x0000000000737308 */ /* 0x0009e20000000800 */
[----:B--2---:R-:W-:Y:S01]  /*24460*/  F2FP.PACK_AB R198, R108, R110 ;  /* 0x0000006e6cc6723e */ /* 0x004fe200000000ff */
[--C-:B----4-:R-:W-:Y:S08]  /*24470*/  FFMA.FTZ R0, R113, c[0x0][0x23c], -R100.reuse ;  /* 0x00008f0071007a23 */ /* 0x110ff00000010864 */
[----:B------:R2:W-:Y:S10]  /*24480*/  MUFU.EX2 R113, R199 ;  /* 0x000000c700717308 */ /* 0x0005f40000000800 */
[----:B------:R4:W1:Y:S01]  /*24490*/  MUFU.EX2 R201, R0 ;  /* 0x0000000000c97308 */ /* 0x0008620000000800 */
[----:B--2---:R-:W-:Y:S01]  /*244a0*/  F2FP.PACK_AB R199, R106, R107 ;  /* 0x0000006b6ac7723e */ /* 0x004fe200000000ff */
[----:B----4-:R-:W-:Y:S01]  /*244b0*/  FADD.FTZ R0, R196, R69 ;  /* 0x00000045c4007221 */ /* 0x010fe20000010000 */
[----:B-1----:R-:W-:Y:S01]  /*244c0*/  F2FP.PACK_AB R83, R201, R115 ;  /* 0x00000073c953723e */ /* 0x002fe200000000ff */
[----:B------:R-:W-:Y:S01]  /*244d0*/  FFMA.FTZ R69, R163, c[0x0][0x23c], -R100 ;  /* 0x00008f00a3457a23 */ /* 0x000fe20000010864 */
[----:B------:R-:W-:Y:S01]  /*244e0*/  F2FP.PACK_AB R196, R112, R113 ;  /* 0x0000007170c4723e */ /* 0x000fe200000000ff */
[----:B------:R-:W-:Y:S01]  /*244f0*/  FADD.FTZ R0, R194, R0 ;  /* 0x00000000c2007221 */ /* 0x000fe20000010000 */
[----:B------:R-:W-:Y:S01]  /*24500*/  LDSM.16.MT88.4 R160, [R216+0xb800] ;  /* 0x00b80000d8a0783b */ /* 0x000fe20000004200 */
[----:B------:R-:W-:Y:S02]  /*24510*/  FFMA.FTZ R100, R74, c[0x0][0x23c], -R100 ;  /* 0x00008f004a647a23 */ /* 0x000fe40000010864 */
[C---:B------:R-:W-:Y:S01]  /*24520*/  HMMA.16816.F32 R8, R80.reuse, R84, R8 ;  /* 0x000000545008723c */ /* 0x040fe20000001808 */
[----:B------:R-:W-:Y:S01]  /*24530*/  FADD.FTZ R0, R218, R0 ;  /* 0x00000000da007221 */ /* 0x000fe20000010000 */
[----:B------:R1:W2:Y:S01]  /*24540*/  MUFU.EX2 R84, R69 ;  /* 0x0000004500547308 */ /* 0x0002a20000000800 */
[----:B------:R-:W-:Y:S02]  /*24550*/  FADD.FTZ R74, R153, R3 ;  /* 0x00000003994a7221 */ /* 0x000fe40000010000 */
[----:B------:R4:W5:Y:S01]  /*24560*/  LDL.LU R218, [R1+0xb0] ;  /* 0x0000b00001da7983 */ /* 0x0009620000300800 */
[----:B------:R-:W-:Y:S02]  /*24570*/  FADD.FTZ R3, R177, R102 ;  /* 0x00000066b1037221 */ /* 0x000fe40000010000 */
[-C--:B------:R-:W-:Y:S01]  /*24580*/  HMMA.16816.F32 R12, R80, R86.reuse, R12 ;  /* 0x00000056500c723c */ /* 0x080fe2000000180c */
[----:B------:R4:W5:Y:S03]  /*24590*/  LDL.LU R217, [R1+0xac] ;  /* 0x0000ac0001d97983 */ /* 0x0009660000300800 */
[----:B------:R-:W-:Y:S01]  /*245a0*/  FADD.FTZ R74, R178, R74 ;  /* 0x0000004ab24a7221 */ /* 0x000fe20000010000 */
[----:B------:R4:W5:Y:S01]  /*245b0*/  LDL.LU R212, [R1+0xa8] ;  /* 0x0000a80001d47983 */ /* 0x0009620000300800 */
[----:B------:R-:W-:Y:S01]  /*245c0*/  MUFU.EX2 R85, R75 ;  /* 0x0000004b00557308 */ /* 0x000fe20000000800 */
[----:B------:R-:W-:Y:S01]  /*245d0*/  FADD.FTZ R0, R157, R0 ;  /* 0x000000009d007221 */ /* 0x000fe20000010000 */
[C---:B------:R-:W-:Y:S04]  /*245e0*/  HMMA.16816.F32 R16, R76.reuse, R86, R16 ;  /* 0x000000564c10723c */ /* 0x040fe80000001810 */
[----:B------:R-:W-:Y:S04]  /*245f0*/  FADD.FTZ R0, R154, R0 ;  /* 0x000000009a007221 */ /* 0x000fe80000010000 */
[-C--:B------:R-:W-:Y:S01]  /*24600*/  HMMA.16816.F32 R20, R76, R92.reuse, R20 ;  /* 0x0000005c4c14723c */ /* 0x080fe20000001814 */
[----:B------:R-:W3:Y:S03]  /*24610*/  MUFU.EX2 R86, R140 ;  /* 0x0000008c00567308 */ /* 0x000ee60000000800 */
[----:B-1----:R-:W-:Y:S01]  /*24620*/  FADD.FTZ R69, R176, R3 ;  /* 0x00000003b0457221 */ /* 0x002fe20000010000 */
[----:B--2---:R-:W-:Y:S01]  /*24630*/  F2FP.PACK_AB R193, R101, R84 ;  /* 0x0000005465c1723e */ /* 0x004fe200000000ff */
[----:B------:R-:W-:Y:S01]  /*24640*/  LDSM.16.MT88.4 R176, [R214+0xb800] ;  /* 0x00b80000d6b0783b */ /* 0x000fe20000004200 */
[----:B------:R-:W-:Y:S01]  /*24650*/  FADD.FTZ R0, R156, R0 ;  /* 0x000000009c007221 */ /* 0x000fe20000010000 */
[C---:B------:R-:W-:Y:S01]  /*24660*/  HMMA.16816.F32 R24, R80.reuse, R92, R24 ;  /* 0x0000005c5018723c */ /* 0x040fe20000001818 */
[----:B------:R-:W-:Y:S02]  /*24670*/  FADD.FTZ R3, R137, R2 ;  /* 0x0000000289037221 */ /* 0x000fe40000010000 */
[----:B------:R-:W-:Y:S01]  /*24680*/  MUFU.EX2 R100, R100 ;  /* 0x0000006400647308 */ /* 0x000fe20000000800 */
[----:B------:R-:W-:Y:S02]  /*24690*/  FADD.FTZ R0, R155, R0 ;  /* 0x000000009b007221 */ /* 0x000fe40000010000 */
[----:B------:R-:W-:Y:S02]  /*246a0*/  FADD.FTZ R2, R164, R69 ;  /* 0x00000045a4027221 */ /* 0x000fe40000010000 */
[-C--:B------:R-:W-:Y:S01]  /*246b0*/  HMMA.16816.F32 R28, R80, R94.reuse, R28 ;  /* 0x0000005e501c723c */ /* 0x080fe2000000181c */
[----:B------:R-:W-:Y:S03]  /*246c0*/  FADD.FTZ R0, R145, R0 ;  /* 0x0000000091007221 */ /* 0x000fe60000010000 */
[----:B------:R-:W-:Y:S01]  /*246d0*/  FADD.FTZ R2, R174, R2 ;  /* 0x00000002ae027221 */ /* 0x000fe20000010000 */
[----:B------:R-:W1:Y:S01]  /*246e0*/  MUFU.EX2 R75, R103 ;  /* 0x00000067004b7308 */ /* 0x000e620000000800 */
[----:B------:R-:W-:Y:S02]  /*246f0*/  FADD.FTZ R0, R146, R0 ;  /* 0x0000000092007221 */ /* 0x000fe40000010000 */
[C---:B------:R-:W-:Y:S01]  /*24700*/  HMMA.16816.F32 R32, R76.reuse, R94, R32 ;  /* 0x0000005e4c20723c */ /* 0x040fe20000001820 */
[----:B------:R-:W2:Y:S03]  /*24710*/  LDSM.16.MT88.4 R144, [R213+0xb800] ;  /* 0x00b80000d590783b */ /* 0x000ea60000004200 */
[----:B---3--:R-:W-:Y:S01]  /*24720*/  F2FP.PACK_AB R194, R85, R86 ;  /* 0x0000005655c2723e */ /* 0x008fe200000000ff */
[----:B------:R-:W-:Y:S02]  /*24730*/  FADD.FTZ R0, R159, R0 ;  /* 0x000000009f007221 */ /* 0x000fe40000010000 */
[----:B------:R-:W-:Y:S01]  /*24740*/  FADD.FTZ R3, R250, R3 ;  /* 0x00000003fa037221 */ /* 0x000fe20000010000 */
[-C--:B------:R-:W-:Y:S01]  /*24750*/  HMMA.16816.F32 R36, R76, R96.reuse, R36 ;  /* 0x000000604c24723c */ /* 0x080fe20000001824 */
[----:B------:R-:W-:Y:S03]  /*24760*/  FADD.FTZ R68, R165, R0 ;  /* 0x00000000a5447221 */ /* 0x000fe60000010000 */
[----:B------:R-:W-:Y:S02]  /*24770*/  FADD.FTZ R0, R167, R74 ;  /* 0x0000004aa7007221 */ /* 0x000fe40000010000 */
[----:B------:R-:W-:Y:S02]  /*24780*/  FADD.FTZ R3, R249, R3 ;  /* 0x00000003f9037221 */ /* 0x000fe40000010000 */
[C---:B------:R-:W-:Y:S01]  /*24790*/  HMMA.16816.F32 R40, R80.reuse, R96, R40 ;  /* 0x000000605028723c */ /* 0x040fe20000001828 */
[----:B------:R-:W-:Y:S03]  /*247a0*/  FADD.FTZ R0, R175, R0 ;  /* 0x00000000af007221 */ /* 0x000fe60000010000 */
[----:B------:R-:W-:Y:S01]  /*247b0*/  FADD.FTZ R3, R173, R3 ;  /* 0x00000003ad037221 */ /* 0x000fe20000010000 */
[----:B-1----:R-:W-:Y:S01]  /*247c0*/  F2FP.PACK_AB R195, R100, R75 ;  /* 0x0000004b64c3723e */ /* 0x002fe200000000ff */
[----:B------:R-:W-:Y:S01]  /*247d0*/  FADD.FTZ R69, R192, R0 ;  /* 0x00000000c0457221 */ /* 0x000fe20000010000 */
[----:B------:R-:W-:Y:S01]  /*247e0*/  F2FP.PACK_AB R192, R104, R105 ;  /* 0x0000006968c0723e */ /* 0x000fe200000000ff */
[-C--:B------:R-:W-:Y:S01]  /*247f0*/  HMMA.16816.F32 R44, R80, R98.reuse, R44 ;  /* 0x00000062502c723c */ /* 0x080fe2000000182c */
[----:B------:R-:W-:Y:S03]  /*24800*/  FADD.FTZ R3, R171, R3 ;  /* 0x00000003ab037221 */ /* 0x000fe60000010000 */
        /* <DEDUP_REMOVED lines=13> */
[-C--:B------:R-:W-:Y:S08]  /*248e0*/  HMMA.16816.F32 R60, R80, R90.reuse, R60 ;  /* 0x0000005a503c723c */ /* 0x080ff0000000183c */
[----:B------:R-:W-:Y:S08]  /*248f0*/  HMMA.16816.F32 R64, R76, R90, R64 ;  /* 0x0000005a4c40723c */ /* 0x000ff00000001840 */
[-C--:B--2---:R-:W-:Y:S01]  /*24900*/  HMMA.16816.F32 R140, R196, R144.reuse, R4 ;  /* 0x00000090c48c723c */ /* 0x084fe20000001804 */
[----:B------:R-:W1:Y:S07]  /*24910*/  LDSM.16.MT88.4 R4, [R215+0xb800] ;  /* 0x00b80000d704783b */ /* 0x000e6e0000004200 */
        /* <DEDUP_REMOVED lines=70> */
[----:B------:R-:W-:Y:S01]  /*24d80*/  FADD.FTZ R3, R106, R3 ;  /* 0x000000036a037221 */ /* 0x000fe20000010000 */
[----:B------:R4:W-:Y:S01]  /*24d90*/  STL [R1+0x74], R4 ;  /* 0x0000740401007387 */ /* 0x0009e20000100800 */
[----:B------:R-:W-:Y:S02]  /*24da0*/  FADD.FTZ R2, R86, R2 ;  /* 0x0000000256027221 */ /* 0x000fe40000010000 */
[----:B------:R-:W-:Y:S01]  /*24db0*/  FADD.FTZ R0, R75, R0 ;  /* 0x000000004b007221 */ /* 0x000fe20000010000 */
[----:B------:R4:W-:Y:S01]  /*24dc0*/  STL [R1+0x78], R3 ;  /* 0x0000780301007387 */ /* 0x0009e20000100800 */
[----:B------:R-:W-:Y:S02]  /*24dd0*/  FADD.FTZ R2, R85, R2 ;  /* 0x0000000255027221 */ /* 0x000fe40000010000 */
[----:B------:R-:W-:Y:S02]  /*24de0*/  FADD.FTZ R0, R100, R0 ;  /* 0x0000000064007221 */ /* 0x000fe40000010000 */
[----:B------:R-:W-:Y:S01]  /*24df0*/  IMAD.MOV.U32 R135, RZ, RZ, R70 ;  /* 0x000000ffff877224 */ /* 0x000fe200078e0046 */
[----:B------:R4:W-:Y:S01]  /*24e00*/  STL [R1+0x70], R2 ;  /* 0x0000700201007387 */ /* 0x0009e20000100800 */
[----:B------:R-:W-:Y:S02]  /*24e10*/  IMAD.MOV.U32 R133, RZ, RZ, R72 ;  /* 0x000000ffff857224 */ /* 0x000fe400078e0048 */
[----:B------:R-:W-:Y:S01]  /*24e20*/  IMAD.MOV.U32 R134, RZ, RZ, R71 ;  /* 0x000000ffff867224 */ /* 0x000fe200078e0047 */
[----:B------:R4:W-:Y:S02]  /*24e30*/  STL [R1+0x7c], R0 ;  /* 0x00007c0001007387 */ /* 0x0009e40000100800 */
[----:B----45:R-:W-:-:S05]  /*24e40*/  @P0 BRA `(.L_x_835) ;  /* 0xffff550000000947 */ /* 0x030fca000383ffff */
.L_x_834:
        /* <DEDUP_REMOVED lines=19> */
[CC--:B------:R-:W-:Y:S01]  /*24f80*/  LEA.HI R14, R43.reuse, R42.reuse, RZ, 0x2 ;  /* 0x0000002a2b0e7211 */ /* 0x0c0fe200078f10ff */
[----:B------:R-:W-:Y:S01]  /*24f90*/  @!UP4 UIMAD UR12, UR12, UR4, URZ ;  /* 0x000000040c0cc2a4 */ /* 0x000fe2000f8e023f */
[----:B------:R-:W-:Y:S01]  /*24fa0*/  LEA.HI R41, R43, R42, RZ, 0x5 ;  /* 0x0000002a2b297211 */ /* 0x000fe200078f28ff */
        /* <DEDUP_REMOVED lines=39> */
[----:B---3--:R-:W-:Y:S01]  /*25220*/  FADD.FTZ R4, R4, R7 ;  /* 0x0000000704047221 */ /* 0x008fe20000010000 */
[----:B------:R-:W-:Y:S01]  /*25230*/  SHF.R.S32.HI R7, RZ, 0x5, R41 ;  /* 0x00000005ff077819 */ /* 0x000fe20000011429 */
[----:B-1----:R-:W-:Y:S02]  /*25240*/  FADD.FTZ R3, R3, R8 ;  /* 0x0000000803037221 */ /* 0x002fe40000010000 */
[----:B----4-:R-:W-:-:S03]  /*25250*/  FADD.FTZ R38, R2, R5 ;  /* 0x0000000502267221 */ /* 0x010fc60000010000 */
[----:B------:R-:W1:Y:S02]  /*25260*/  SHFL.BFLY PT, R2, R3, 0x1, 0x1f ;  /* 0x0c201f0003027f89 */ /* 0x000e6400000e0000 */
[----:B------:R-:W-:Y:S02]  /*25270*/  FSETP.NE.FTZ.AND P5, PT, R38, RZ, PT ;  /* 0x000000ff2600720b */ /* 0x000fe40003fb5000 */
[----:B------:R-:W3:Y:S01]  /*25280*/  SHFL.BFLY PT, R5, R4, 0x1, 0x1f ;  /* 0x0c201f0004057f89 */ /* 0x000ee200000e0000 */
[----:B--2---:R-:W-:Y:S01]  /*25290*/  FADD.FTZ R37, R0, R6 ;  /* 0x0000000600257221 */ /* 0x004fe20000010000 */
[----:B------:R-:W-:Y:S02]  /*252a0*/  MOV R0, 0x3f800000 ;  /* 0x3f80000000007802 */ /* 0x000fe40000000f00 */
[----:B------:R-:W-:Y:S02]  /*252b0*/  LOP3.LUT R6, R14, 0x3ffffffc, RZ, 0xc0, !PT ;  /* 0x3ffffffc0e067812 */ /* 0x000fe400078ec0ff */
[----:B------:R-:W-:-:S05]  /*252c0*/  FSETP.NE.FTZ.AND P4, PT, R37, RZ, PT ;  /* 0x000000ff2500720b */ /* 0x000fca0003f95000 */
[----:B------:R-:W2:Y:S01]  /*252d0*/  @P5 MUFU.RCP R0, R38 ;  /* 0x0000002600005308 */ /* 0x000ea20000001000 */
[----:B-1----:R-:W-:Y:S01]  /*252e0*/  FADD.FTZ R40, R3, R2 ;  /* 0x0000000203287221 */ /* 0x002fe20000010000 */
[----:B------:R-:W-:Y:S02]  /*252f0*/  IADD3 R2, -R6, R42, RZ ;  /* 0x0000002a06027210 */ /* 0x000fe40007ffe1ff */
[----:B------:R-:W-:Y:S01]  /*25300*/  MOV R3, 0x3f800000 ;  /* 0x3f80000000037802 */ /* 0x000fe20000000f00 */
[----:B---3--:R-:W-:Y:S01]  /*25310*/  FADD.FTZ R39, R4, R5 ;  /* 0x0000000504277221 */ /* 0x008fe20000010000 */
[----:B------:R-:W-:Y:S02]  /*25320*/  FSETP.NE.FTZ.AND P3, PT, R40, RZ, PT ;  /* 0x000000ff2800720b */ /* 0x000fe40003f75000 */
[----:B------:R-:W-:Y:S01]  /*25330*/  LEA R8, R7, R2, 0x9 ;  /* 0x0000000207087211 */ /* 0x000fe200078e48ff */
[C---:B--2---:R-:W-:Y:S01]  /*25340*/  FMUL.FTZ R140, R0.reuse, R140 ;  /* 0x0000008c008c7220 */ /* 0x044fe20000410000 */
[----:B------:R-:W-:Y:S01]  /*25350*/  MOV R2, 0x3f800000 ;  /* 0x3f80000000027802 */ /* 0x000fe20000000f00 */
[----:B------:R-:W1:Y:S01]  /*25360*/  @P4 MUFU.RCP R3, R37 ;  /* 0x0000002500034308 */ /* 0x000e620000001000 */
[----:B------:R-:W-:Y:S01]  /*25370*/  FSETP.NE.FTZ.AND P0, PT, R39, RZ, PT ;  /* 0x000000ff2700720b */ /* 0x000fe20003f15000 */
[----:B------:R-:W-:-:S02]  /*25380*/  FMUL.FTZ R7, R0, R141 ;  /* 0x0000008d00077220 */ /* 0x000fc40000410000 */
[C---:B------:R-:W-:Y:S02]  /*25390*/  FMUL.FTZ R144, R0.reuse, R144 ;  /* 0x0000009000907220 */ /* 0x040fe40000410000 */
[C---:B------:R-:W-:Y:S01]  /*253a0*/  FMUL.FTZ R5, R0.reuse, R145 ;  /* 0x0000009100057220 */ /* 0x040fe20000410000 */
[----:B------:R-:W-:Y:S01]  /*253b0*/  F2FP.PACK_AB R7, R7, R140 ;  /* 0x0000008c0707723e */ /* 0x000fe200000000ff */
[----:B------:R-:W2:Y:S01]  /*253c0*/  @P3 MUFU.RCP R2, R40 ;  /* 0x0000002800023308 */ /* 0x000ea20000001000 */
        /* <DEDUP_REMOVED lines=44> */
[----:B--2---:R-:W-:Y:S01]  /*25690*/  FMUL.FTZ R136, R2, R136 ;  /* 0x0000008802887220 */ /* 0x004fe20000410000 */
        /* <DEDUP_REMOVED lines=69> */
[----:B------:R3:W-:Y:S04]  /*25af0*/  STS [R2+0x2000], R9 ;  /* 0x0020000902007388 */ /* 0x0007e80000000800 */
[----:B------:R4:W-:Y:S04]  /*25b00*/  STS [R2+0x2400], R10 ;  /* 0x0024000a02007388 */ /* 0x0009e80000000800 */
[----:B------:R-:W-:Y:S04]  /*25b10*/  STS [R3+0x2000], R19 ;  /* 0x0020001303007388 */ /* 0x000fe80000000800 */
[----:B------:R-:W-:Y:S01]  /*25b20*/  STS [R3+0x2400], R18 ;  /* 0x0024001203007388 */ /* 0x000fe20000000800 */
[----:B-1----:R-:W-:-:S02]  /*25b30*/  SEL R5, R0, 0xffffffe0, !P1 ;  /* 0xffffffe000057807 */ /* 0x002fc40004800000 */
[C---:B------:R-:W-:Y:S02]  /*25b40*/  IADD3 R0, R2.reuse, 0x40, RZ ;  /* 0x0000004002007810 */ /* 0x040fe40007ffe0ff */
[CC--:B--2---:R-:W-:Y:S02]  /*25b50*/  IADD3 R4, R2.reuse, R5.reuse, RZ ;  /* 0x0000000502047210 */ /* 0x0c4fe40007ffe0ff */
[----:B------:R-:W-:Y:S02]  /*25b60*/  @P2 IADD3 R0, R2, -0x40, RZ ;  /* 0xffffffc002002810 */ /* 0x000fe40007ffe0ff */
[----:B---3--:R-:W-:Y:S01]  /*25b70*/  MOV R9, 0x7f800000 ;  /* 0x7f80000000097802 */ /* 0x008fe20000000f00 */
[----:B------:R-:W-:Y:S01]  /*25b80*/  STS [R4], R17 ;  /* 0x0000001104007388 */ /* 0x000fe20000000800 */
[----:B----4-:R-:W-:-:S03]  /*25b90*/  IADD3 R2, R3, R5, RZ ;  /* 0x0000000503027210 */ /* 0x010fc60007ffe0ff */
[----:B------:R-:W-:Y:S04]  /*25ba0*/  STS [R4+0x400], R16 ;  /* 0x0004001004007388 */ /* 0x000fe80000000800 */
[----:B------:R1:W-:Y:S04]  /*25bb0*/  STS [R2], R13 ;  /* 0x0000000d02007388 */ /* 0x0003e80000000800 */
[----:B------:R2:W-:Y:S04]  /*25bc0*/  STS [R2+0x400], R12 ;  /* 0x0004000c02007388 */ /* 0x0005e80000000800 */
[----:B------:R-:W-:Y:S04]  /*25bd0*/  STS [R4+0x2000], R15 ;  /* 0x0020000f04007388 */ /* 0x000fe80000000800 */
[----:B------:R3:W-:Y:S04]  /*25be0*/  STS [R4+0x2400], R14 ;  /* 0x0024000e04007388 */ /* 0x0007e80000000800 */
[----:B------:R-:W-:Y:S04]  /*25bf0*/  STS [R2+0x2000], R11 ;  /* 0x0020000b02007388 */ /* 0x000fe80000000800 */
[----:B------:R4:W-:Y:S04]  /*25c00*/  STS [R2+0x2400], R24 ;  /* 0x0024001802007388 */ /* 0x0009e80000000800 */
[----:B------:R-:W-:Y:S01]  /*25c10*/  STS [R0], R33 ;  /* 0x0000002100007388 */ /* 0x000fe20000000800 */
[----:B-1----:R-:W-:-:S03]  /*25c20*/  MOV R13, 0x7f800000 ;  /* 0x7f800000000d7802 */ /* 0x002fc60000000f00 */
[----:B------:R-:W-:Y:S01]  /*25c30*/  STS [R0+0x400], R32 ;  /* 0x0004002000007388 */ /* 0x000fe20000000800 */
[----:B--2---:R-:W-:Y:S02]  /*25c40*/  MOV R12, 0x7f800000 ;  /* 0x7f800000000c7802 */ /* 0x004fe40000000f00 */
[----:B---3--:R-:W-:Y:S02]  /*25c50*/  IADD3 R4, R5, 0x400, R0 ;  /* 0x0000040005047810 */ /* 0x008fe40007ffe000 */
[----:B------:R-:W-:Y:S02]  /*25c60*/  MOV R14, 0x7f800000 ;  /* 0x7f800000000e7802 */ /* 0x000fe40000000f00 */
[C---:B------:R-:W-:Y:S02]  /*25c70*/  IADD3 R4, R8.reuse, R4, RZ ;  /* 0x0000000408047210 */ /* 0x040fe40007ffe0ff */
[----:B----4-:R-:W-:-:S04]  /*25c80*/  IADD3 R2, R8, R0, RZ ;  /* 0x0000000008027210 */ /* 0x010fc80007ffe0ff */
        /* <DEDUP_REMOVED lines=21> */
[----:B--2---:R-:W-:-:S04]  /*25de0*/  LOP3.LUT R0, R41, 0xffffffe0, RZ, 0xc0, !PT ;  /* 0xffffffe029007812 */ /* 0x004fc800078ec0ff */
[----:B------:R-:W-:Y:S01]  /*25df0*/  IADD3 R0, -R0, R42, RZ ;  /* 0x0000002a00007210 */ /* 0x000fe20007ffe1ff */
[----:B-1----:R-:W1:Y:S03]  /*25e00*/  @P4 MUFU.LG2 R3, R37 ;  /* 0x0000002500034308 */ /* 0x002e660000000c00 */
[----:B------:R-:W-:Y:S01]  /*25e10*/  LOP3.LUT P1, RZ, R0, 0x3, RZ, 0xc0, !PT ;  /* 0x0000000300ff7812 */ /* 0x000fe2000782c0ff */
[----:B---3--:R-:W-:Y:S01]  /*25e20*/  @P5 FMUL.FTZ R4, R5, 0.69314718246459960938 ;  /* 0x3f31721805045820 */ /* 0x008fe20000410000 */
[----:B------:R2:W3:Y:S03]  /*25e30*/  LDS.128 R16, [R246] ;  /* 0x00000000f6107984 */ /* 0x0004e60000000c00 */
        /* <DEDUP_REMOVED lines=14> */
[----:B------:R-:W4:Y:S02]  /*25f20*/  S2R R4, SR_TID.X ;  /* 0x0000000000047919 */ /* 0x000f240000002100 */
[----:B----4-:R-:W-:-:S04]  /*25f30*/  SHF.R.S32.HI R2, RZ, 0x1f, R4 ;  /* 0x0000001fff027819 */ /* 0x010fc80000011404 */
[----:B------:R-:W-:-:S04]  /*25f40*/  LEA.HI R2, R2, R4, RZ, 0x5 ;  /* 0x0000000402027211 */ /* 0x000fc800078f28ff */
[----:B------:R-:W-:Y:S02]  /*25f50*/  SHF.R.S32.HI R0, RZ, 0x5, R2 ;  /* 0x00000005ff007819 */ /* 0x000fe40000011402 */
[----:B------:R-:W-:Y:S02]  /*25f60*/  LOP3.LUT R2, R2, 0xffffffe0, RZ, 0xc0, !PT ;  /* 0xffffffe002027812 */ /* 0x000fe400078ec0ff */
[----:B------:R-:W-:-:S03]  /*25f70*/  SHF.R.S32.HI R3, RZ, 0x1f, R0 ;  /* 0x0000001fff037819 */ /* 0x000fc60000011400 */
[----:B------:R-:W-:Y:S01]  /*25f80*/  IMAD.IADD R2, R4, 0x1, -R2 ;  /* 0x0000000104027824 */ /* 0x000fe200078e0a02 */
[----:B------:R-:W-:-:S04]  /*25f90*/  LEA.HI R3, R3, R0, RZ, 0x2 ;  /* 0x0000000003037211 */ /* 0x000fc800078f10ff */
[----:B------:R-:W-:Y:S02]  /*25fa0*/  SHF.R.S32.HI R4, RZ, 0x1f, R2 ;  /* 0x0000001fff047819 */ /* 0x000fe40000011402 */
[----:B------:R-:W-:Y:S02]  /*25fb0*/  LOP3.LUT R3, R3, 0xfffffffc, RZ, 0xc0, !PT ;  /* 0xfffffffc03037812 */ /* 0x000fe400078ec0ff */
[----:B------:R-:W-:-:S03]  /*25fc0*/  LEA.HI R2, R4, R2, RZ, 0x2 ;  /* 0x0000000204027211 */ /* 0x000fc600078f10ff */
[----:B------:R-:W-:Y:S01]  /*25fd0*/  IMAD.IADD R3, R0, 0x1, -R3 ;  /* 0x0000000100037824 */ /* 0x000fe200078e0a03 */
        /* <DEDUP_REMOVED lines=33> */
.L_x_839:
[----:B------:R-:W-:Y:S05]  /*261f0*/  BSYNC B0 ;  /* 0x0000000000007941 */ /* 0x000fea0003800000 */
.L_x_838:
        /* <DEDUP_REMOVED lines=36> */
.L_x_841:
[----:B------:R-:W-:Y:S05]  /*26440*/  BSYNC B0 ;  /* 0x0000000000007941 */ /* 0x000fea0003800000 */
.L_x_840:
        /* <DEDUP_REMOVED lines=15> */
.L_x_843:
[----:B------:R-:W-:Y:S05]  /*26540*/  BSYNC B0 ;  /* 0x0000000000007941 */ /* 0x000fea0003800000 */
.L_x_842:
        /* <DEDUP_REMOVED lines=15> */
.L_x_845:
[----:B------:R-:W-:Y:S05]  /*26640*/  BSYNC B0 ;  /* 0x0000000000007941 */ /* 0x000fea0003800000 */
.L_x_844:
        /* <DEDUP_REMOVED lines=15> */
.L_x_847:
[----:B------:R-:W-:Y:S05]  /*26740*/  BSYNC B0 ;  /* 0x0000000000007941 */ /* 0x000fea0003800000 */
.L_x_846:
        /* <DEDUP_REMOVED lines=15> */
.L_x_849:
[----:B------:R-:W-:Y:S05]  /*26840*/  BSYNC B0 ;  /* 0x0000000000007941 */ /* 0x000fea0003800000 */
.L_x_848:
        /* <DEDUP_REMOVED lines=15> */
.L_x_851:
[----:B------:R-:W-:Y:S05]  /*26940*/  BSYNC B0 ;  /* 0x0000000000007941 */ /* 0x000fea0003800000 */
.L_x_850:
        /* <DEDUP_REMOVED lines=15> */
.L_x_853:
[----:B------:R-:W-:Y:S05]  /*26a40*/  BSYNC B0 ;  /* 0x0000000000007941 */ /* 0x000fea0003800000 */
.L_x_852:
        /* <DEDUP_REMOVED lines=15> */
.L_x_854:
        /* <DEDUP_REMOVED lines=12> */
.L_x_2124:


//--------------------- .text._ZN5flash16flash_fwd_kernelI23Flash_fwd_kernel_traitsILi64ELi128ELi128ELi4ELb0ELb0EN7cutlass6half_tE19Flash_kernel_traitsILi64ELi128ELi128ELi4ES3_EELb0ELb0ELb1ELb1ELb0ELb0ELb1ELb0EEEvNS_16Flash_fwd_paramsE --------------------------
	.section	.text._ZN5flash16flash_fwd_kernelI23Flash_fwd_kernel_traitsILi64ELi128ELi128ELi4ELb0ELb0EN7cutlass6half_tE19Flash_kernel_traitsILi64ELi128ELi128ELi4ES3_EELb0ELb0ELb1ELb1ELb0ELb0ELb1ELb0EEEvNS_16Flash_fwd_paramsE,"ax",@progbits
	.sectioninfo	@"SHI_REGISTERS=255"
	.align	128
        .global         _ZN5flash16flash_fwd_kernelI23Flash_fwd_kernel_traitsILi64ELi128ELi128ELi4ELb0ELb0EN7cutlass6half_tE19Flash_kernel_traitsILi64ELi128ELi128ELi4ES3_EELb0ELb0ELb1ELb1ELb0ELb0ELb1ELb0EEEvNS_16Flash_fwd_paramsE
        .type           _ZN5flash16flash_fwd_kernelI23Flash_fwd_kernel_traitsILi64ELi128ELi128ELi4ELb0ELb0EN7cutlass6half_tE19Flash_kernel_traitsILi64ELi128ELi128ELi4ES3_EELb0ELb0ELb1ELb1ELb0ELb0ELb1ELb0EEEvNS_16Flash_fwd_paramsE,@function
        .size           _ZN5flash16flash_fwd_kernelI23Flash_fwd_kernel_traitsILi64ELi128ELi128ELi4ELb0ELb0EN7cutlass6half_tE19Flash_kernel_traitsILi64ELi128ELi128ELi4ES3_EELb0ELb0ELb1ELb1ELb0ELb0ELb1ELb0EEEvNS_16Flash_fwd_paramsE,(.L_x_2125 - _ZN5flash16flash_fwd_kernelI23Flash_fwd_kernel_traitsILi64ELi128ELi128ELi4ELb0ELb0EN7cutlass6half_tE19Flash_kernel_traitsILi64ELi128ELi128ELi4ES3_EELb0ELb0ELb1ELb1ELb0ELb0ELb1ELb0EEEvNS_16Flash_fwd_paramsE)
        .other          _ZN5flash16flash_fwd_kernelI23Flash_fwd_kernel_traitsILi64ELi128ELi128ELi4ELb0ELb0EN7cutlass6half_tE19Flash_kernel_traitsILi64ELi128ELi128ELi4ES3_EELb0ELb0ELb1ELb1ELb0ELb0ELb1ELb0EEEvNS_16Flash_fwd_paramsE,@"STO_CUDA_ENTRY STV_DEFAULT"
_ZN5flash16flash_fwd_kernelI23Flash_fwd_kernel_traitsILi64ELi128ELi128ELi4ELb0ELb0EN7cutlass6half_tE19Flash_kernel_traitsILi64ELi128ELi128ELi4ES3_EELb0ELb0ELb1ELb1ELb0ELb0ELb1ELb0EEEvNS_16Flash_fwd_paramsE:
.text._ZN5flash16flash_fwd_kernelI23Flash_fwd_kernel_traitsILi64ELi128ELi128ELi4ELb0ELb0EN7cutlass6half_tE19Flash_kernel_traitsILi64ELi128ELi128ELi4ES3_EELb0ELb0ELb1ELb1ELb0ELb0ELb1ELb0EEEvNS_16Flash_fwd_paramsE:
        /* <DEDUP_REMOVED lines=56> */
.L_x_855:
[----:B-1----:R-:W-:Y:S02]  /*0380*/  ULDC UR7, c[0x0][0x218] ;  /* 0x0000860000077ab9 */ /* 0x002fe40000000800 */
.L_x_856:
        /* <DEDUP_REMOVED lines=117> */
.L_x_859:
[----:B------:R-:W-:Y:S05]  /*0ae0*/  BSYNC B0 ;  /* 0x0000000000007941 */ /* 0x000fea0003800000 */
.L_x_858:
        /* <DEDUP_REMOVED lines=16> */
.L_x_861:
[----:B------:R-:W-:Y:S05]  /*0bf0*/  BSYNC B0 ;  /* 0x0000000000007941 */ /* 0x000fea0003800000 */
.L_x_860:
        /* <DEDUP_REMOVED lines=17> */
.L_x_863:
[----:B------:R-:W-:Y:S05]  /*0d10*/  BSYNC B0 ;  /* 0x0000000000007941 */ /* 0x000fea0003800000 */
.L_x_862:
        /* <DEDUP_REMOVED lines=16> */
.L_x_865:
[----:B------:R-:W-:Y:S05]  /*0e20*/  BSYNC B0 ;  /* 0x0000000000007941 */ /* 0x000fea0003800000 */
.L_x_864:
        /* <DEDUP_REMOVED lines=17> */
.L_x_867:
[----:B------:R-:W-:Y:S05]  /*0f40*/  BSYNC B0 ;  /* 0x0000000000007941 */ /* 0x000fea0003800000 */
.L_x_866:
        /* <DEDUP_REMOVED lines=17> */
.L_x_869:
[----:B------:R-:W-:Y:S05]  /*1060*/  BSYNC B0 ;  /* 0x0000000000007941 */ /* 0x000fea0003800000 */
.L_x_868:
        /* <DEDUP_REMOVED lines=16> */
.L_x_871:
[----:B------:R-:W-:Y:S05]  /*1170*/  BSYNC B0 ;  /* 0x0000000000007941 */ /* 0x000fea0003800000 */
.L_x_870:
        /* <DEDUP_REMOVED lines=15> */
.L_x_873:
[----:B------:R-:W-:Y:S05]  /*1270*/  BSYNC B0 ;  /* 0x0000000000007941 */ /* 0x000fea0003800000 */
.L_x_872:
        /* <DEDUP_REMOVED lines=69> */
.L_x_857:
        /* <DEDUP_REMOVED lines=33> */
.L_x_874:
        /* <DEDUP_REMOVED lines=45> */
.L_x_875:
        /* <DEDUP_REMOVED lines=49> */
.L_x_877:
[----:B------:R-:W-:Y:S05]  /*1ec0*/  BSYNC B0 ;  /* 0x0000000000007941 */ /* 0x000fea0003800000 */
.L_x_876:
        /* <DEDUP_REMOVED lines=21> */
.L_x_879:
[----:B------:R-:W-:Y:S05]  /*2020*/  BSYNC B0 ;  /* 0x0000000000007941 */ /* 0x000fea0003800000 */
.L_x_878:
        /* <DEDUP_REMOVED lines=21> */
.L_x_881:
[----:B------:R-:W-:Y:S05]  /*2180*/  BSYNC B0 ;  /* 0x0000000000007941 */ /* 0x000fea0003800000 */
.L_x_880:
        /* <DEDUP_REMOVED lines=21> */
.L_x_883:
[----:B------:R-:W-:Y:S05]  /*22e0*/  BSYNC B0 ;  /* 0x0000000000007941 */ /* 0x000fea0003800000 */
.L_x_882:
        /* <DEDUP_REMOVED lines=21> */
.L_x_885:
[----:B------:R-:W-:Y:S05]  /*2440*/  BSYNC B0 ;  /* 0x0000000000007941 */ /* 0x000fea0003800000 */
.L_x_884:
        /* <DEDUP_REMOVED lines=21> */
.L_x_887:
[----:B------:R-:W-:Y:S05]  /*25a0*/  BSYNC B0 ;  /* 0x0000000000007941 */ /* 0x000fea0003800000 */
.L_x_886:
        /* <DEDUP_REMOVED lines=21> */
.L_x_889:
[----:B------:R-:W-:Y:S05]  /*2700*/  BSYNC B0 ;  /* 0x0000000000007941 */ /* 0x000fea0003800000 */
.L_x_888:
        /* <DEDUP_REMOVED lines=25> */
.L_x_891:
[----:B------:R-:W-:Y:S05]  /*28a0*/  BSYNC B0 ;  /* 0x0000000000007941 */ /* 0x000fea0003800000 */
.L_x_890:
        /* <DEDUP_REMOVED lines=59> */
.L_x_893:
[----:B------:R-:W-:Y:S05]  /*2c60*/  BSYNC B0 ;  /* 0x0000000000007941 */ /* 0x000fea0003800000 */
.L_x_892:
        /* <DEDUP_REMOVED lines=17> */
.L_x_895:
[----:B------:R-:W-:Y:S05]  /*2d80*/  BSYNC B0 ;  /* 0x0000000000007941 */ /* 0x000fea0003800000 */
.L_x_894:
        /* <DEDUP_REMOVED lines=17> */
.L_x_897:
[----:B------:R-:W-:Y:S05]  /*2ea0*/  BSYNC B0 ;  /* 0x0000000000007941 */ /* 0x000fea0003800000 */
.L_x_896:
        /* <DEDUP_REMOVED lines=18> */
.L_x_899:
[----:B------:R-:W-:Y:S05]  /*2fd0*/  BSYNC B0 ;  /* 0x0000000000007941 */ /* 0x000fea0003800000 */
.L_x_898:
        /* <DEDUP_REMOVED lines=17> */
.L_x_901:
[----:B------:R-:W-:Y:S05]  /*30f0*/  BSYNC B0 ;  /* 0x0000000000007941 */ /* 0x000fea0003800000 */
.L_x_900:
        /* <DEDUP_REMOVED lines=19> */
.L_x_903:
[----:B------:R-:W-:Y:S05]  /*3230*/  BSYNC B0 ;  /* 0x0000000000007941 */ /* 0x000fea0003800000 */
.L_x_902:
        /* <DEDUP_REMOVED lines=19> */
.L_x_905:
[----:B------:R-:W-:Y:S05]  /*3370*/  BSYNC B0 ;  /* 0x0000000000007941 */ /* 0x000fea0003800000 */
.L_x_904:
        /* <DEDUP_REMOVED lines=18> */
.L_x_907:
[----:B------:R-:W-:Y:S05]  /*34a0*/  BSYNC B0 ;  /* 0x0000000000007941 */ /* 0x000fea0003800000 */
.L_x_906:
        /* <DEDUP_REMOVED lines=57> */
.L_x_909:
[----:B--2---:R-:W-:Y:S05]  /*3840*/  BSYNC B0 ;  /* 0x0000000000007941 */ /* 0x004fea0003800000 */
.L_x_908:
        /* <DEDUP_REMOVED lines=18> */
.L_x_911:
[----:B------:R-:W-:Y:S05]  /*3970*/  BSYNC B0 ;  /* 0x0000000000007941 */ /* 0x000fea0003800000 */
.L_x_910:
        /* <DEDUP_REMOVED lines=18> */
.L_x_913:
[----:B------:R-:W-:Y:S05]  /*3aa0*/  BSYNC B0 ;  /* 0x0000000000007941 */ /* 0x000fea0003800000 */
.L_x_912:
        /* <DEDUP_REMOVED lines=19> */
.L_x_915:
[----:B------:R-:W-:Y:S05]  /*3be0*/  BSYNC B0 ;  /* 0x0000000000007941 */ /* 0x000fea0003800000 */
.L_x_914:
        /* <DEDUP_REMOVED lines=18> */
.L_x_917:
[----:B------:R-:W-:Y:S05]  /*3d10*/  BSYNC B0 ;  /* 0x0000000000007941 */ /* 0x000fea0003800000 */
.L_x_916:
        /* <DEDUP_REMOVED lines=20> */
.L_x_919:
[----:B------:R-:W-:Y:S05]  /*3e60*/  BSYNC B0 ;  /* 0x0000000000007941 */ /* 0x000fea0003800000 */
.L_x_918:
        /* <DEDUP_REMOVED lines=20> */
.L_x_921:
[----:B------:R-:W-:Y:S05]  /*3fb0*/  BSYNC B0 ;  /* 0x0000000000007941 */ /* 0x000fea0003800000 */
.L_x_920:
        /* <DEDUP_REMOVED lines=19> */
.L_x_923:
[----:B------:R-:W-:Y:S05]  /*40f0*/  BSYNC B0 ;  /* 0x0000000000007941 */ /* 0x000fea0003800000 */
.L_x_922:
[----:B-1----:R-:W-:Y:S01]  /*4100*/  SHF.R.S32.HI R7, RZ, 0x4, R19 ;  /* 0x00000004ff077819 */ /* 0x002fe20000011413 */
[C---:B------:R-:W-:Y:S01]  /*4110*/  IMAD.SHL.U32 R6, R92.reuse, 0x40, RZ ;  /* 0x000000405c067824 */ /* 0x040fe200078e00ff */
[----:B------:R-:W-:Y:S01]  /*4120*/  R2P PR, R92, 0x6 ;  /* 0x000000065c007804 */ /* 0x000fe20000000000 */
[----:B------:R-:W-:Y:S01]  /*4130*/  IMAD.SHL.U32 R3, R23, 0x40, RZ ;  /* 0x0000004017037824 */ /* 0x000fe200078e00ff */
[----:B------:R-:W-:Y:S01]  /*4140*/  LEA.HI R0, R19, R7, RZ, 0x1 ;  /* 0x0000000713007211 */ /* 0x000fe200078f08ff */
[----:B------:R-:W-:Y:S01]  /*4150*/  IMAD.SHL.U32 R5, R14, 0x8, RZ ;  /* 0x000000080e057824 */ /* 0x000fe200078e00ff */
[----:B------:R-:W-:Y:S01]  /*4160*/  STL [R1+0xf8], R246 ;  /* 0x0000f8f601007387 */ /* 0x000fe20000100800 */
[----:B------:R-:W-:Y:S01]  /*4170*/  UIADD3 UR5, UR15, -UR36, URZ ;  /* 0x800000240f057290 */ /* 0x000fe2000fffe03f */
[----:B------:R-:W-:Y:S01]  /*4180*/  LOP3.LUT R0, R0, 0xfffffffe, RZ, 0xc0, !PT ;  /* 0xfffffffe00007812 */ /* 0x000fe200078ec0ff */
[----:B------:R-:W-:Y:S01]  /*4190*/  UIADD3 UR10, UR15, 0x1, -UR36 ;  /* 0x000000010f0a7890 */ /* 0x000fe2000fffe824 */
[----:B------:R-:W-:Y:S01]  /*41a0*/  LOP3.LUT R3, R3, 0x1c0, RZ, 0xc0, !PT ;  /* 0x000001c003037812 */ /* 0x000fe200078ec0ff */
[----:B------:R-:W0:Y:S01]  /*41b0*/  LDGDEPBAR ;  /* 0x00000000000079af */ /* 0x000e220000000000 */
[----:B------:R-:W-:Y:S01]  /*41c0*/  LOP3.LUT R231, R231, 0xfffffffb, RZ, 0xc0, !PT ;  /* 0xfffffffbe7e77812 */ /* 0x000fe200078ec0ff */
        /* <DEDUP_REMOVED lines=16> */
[C---:B------:R-:W-:Y:S01]  /*42d0*/  IADD3 R3, R212.reuse, 0x4000, RZ ;  /* 0x00004000d4037810 */ /* 0x040fe20007ffe0ff */
[C---:B------:R-:W-:Y:S01]  /*42e0*/  IMAD.IADD R218, R212.reuse, 0x1, R0 ;  /* 0x00000001d4da7824 */ /* 0x040fe200078e0200 */
[----:B------:R-:W-:Y:S01]  /*42f0*/  IADD3 R223, R212, 0x4040, RZ ;  /* 0x00004040d4df7810 */ /* 0x000fe20007ffe0ff */
[----:B------:R-:W1:Y:S01]  /*4300*/  LDSM.16.M88.4 R12, [R219] ;  /* 0x00000000db0c783b */ /* 0x000e620000000200 */
[--C-:B------:R-:W-:Y:S01]  /*4310*/  IMAD R222, R2, 0x2, R219.reuse ;  /* 0x0000000202de7824 */ /* 0x100fe200078e02db */
[----:B------:R-:W-:Y:S01]  /*4320*/  @P2 IADD3 R223, R3, -0x40, RZ ;  /* 0xffffffc003df2810 */ /* 0x000fe20007ffe0ff */
[----:B------:R-:W-:Y:S01]  /*4330*/  IMAD R220, R4, 0x2, R219 ;  /* 0x0000000204dc7824 */ /* 0x000fe200078e02db */
[----:B------:R-:W2:Y:S03]  /*4340*/  LDSM.16.M88.4 R8, [R219+0x2000] ;  /* 0x00200000db08783b */ /* 0x000ea60000000200 */
[----:B------:R-:W-:Y:S01]  /*4350*/  IMAD R221, R2, 0x2, R220 ;  /* 0x0000000202dd7824 */ /* 0x000fe200078e02dc */
[----:B------:R-:W3:Y:S04]  /*4360*/  LDSM.16.M88.4 R44, [R212+0x5000] ;  /* 0x00500000d42c783b */ /* 0x000ee80000000200 */
[----:B------:R-:W4:Y:S04]  /*4370*/  LDSM.16.M88.4 R20, [R212+0x4800] ;  /* 0x00480000d414783b */ /* 0x000f280000000200 */
[----:B------:R-:W3:Y:S04]  /*4380*/  LDSM.16.M88.4 R32, [R212+0x6800] ;  /* 0x00680000d420783b */ /* 0x000ee80000000200 */
[----:B------:R-:W-:Y:S04]  /*4390*/  LDSM.16.M88.4 R40, [R212+0x5800] ;  /* 0x00580000d428783b */ /* 0x000fe80000000200 */
[----:B------:R-:W-:Y:S04]  /*43a0*/  LDSM.16.M88.4 R36, [R212+0x6000] ;  /* 0x00600000d424783b */ /* 0x000fe80000000200 */
[----:B------:R-:W-:Y:S04]  /*43b0*/  LDSM.16.M88.4 R28, [R212+0x7000] ;  /* 0x00700000d41c783b */ /* 0x000fe80000000200 */
[----:B------:R-:W-:Y:S04]  /*43c0*/  LDSM.16.M88.4 R24, [R212+0x7800] ;  /* 0x00780000d418783b */ /* 0x000fe80000000200 */
[----:B------:R-:W-:Y:S01]  /*43d0*/  LDSM.16.M88.4 R120, [R218+0x5000] ;  /* 0x00500000da78783b */ /* 0x000fe20000000200 */
[-C--:B-1----:R-:W-:Y:S03]  /*43e0*/  HMMA.16816.F32 R172, R12, R16.reuse, RZ ;  /* 0x000000100cac723c */ /* 0x082fe600000018ff */
[----:B------:R-:W-:Y:S04]  /*43f0*/  LDSM.16.M88.4 R108, [R218+0x6800] ;  /* 0x00680000da6c783b */ /* 0x000fe80000000200 */
[----:B------:R-:W-:Y:S01]  /*4400*/  LDSM.16.M88.4 R100, [R218+0x7000] ;  /* 0x00700000da64783b */ /* 0x000fe20000000200 */
[C---:B--2---:R-:W-:Y:S03]  /*4410*/  HMMA.16816.F32 R84, R8.reuse, R16, RZ ;  /* 0x000000100854723c */ /* 0x044fe600000018ff */
[----:B------:R-:W-:Y:S04]  /*4420*/  LDSM.16.M88.4 R104, [R218+0x4800] ;  /* 0x00480000da68783b */ /* 0x000fe80000000200 */
[----:B------:R-:W-:Y:S01]  /*4430*/  LDSM.16.M88.4 R112, [R218+0x6000] ;  /* 0x00600000da70783b */ /* 0x000fe20000000200 */
[-C--:B------:R-:W-:Y:S03]  /*4440*/  HMMA.16816.F32 R80, R8, R18.reuse, RZ ;  /* 0x000000120850723c */ /* 0x080fe600000018ff */
[----:B------:R-:W-:Y:S04]  /*4450*/  LDSM.16.M88.4 R96, [R218+0x7800] ;  /* 0x00780000da60783b */ /* 0x000fe80000000200 */
[----:B------:R-:W-:Y:S01]  /*4460*/  LDSM.16.M88.4 R116, [R218+0x5800] ;  /* 0x00580000da74783b */ /* 0x000fe20000000200 */
[----:B------:R-:W-:Y:S03]  /*4470*/  HMMA.16816.F32 R168, R12, R18, RZ ;  /* 0x000000120ca8723c */ /* 0x000fe600000018ff */
[----:B------:R-:W-:Y:S04]  /*4480*/  LDSM.16.M88.4 R16, [R222+0x2000] ;  /* 0x00200000de10783b */ /* 0x000fe80000000200 */
[----:B------:R-:W-:Y:S01]  /*4490*/  LDSM.16.M88.4 R92, [R218+0x4000] ;  /* 0x00400000da5c783b */ /* 0x000fe20000000200 */
[C---:B---3--:R-:W-:Y:S03]  /*44a0*/  HMMA.16816.F32 R68, R8.reuse, R44, RZ ;  /* 0x0000002c0844723c */ /* 0x048fe600000018ff */
[----:B------:R-:W-:Y:S04]  /*44b0*/  STL [R1+0xfc], R218 ;  /* 0x0000fcda01007387 */ /* 0x000fe80000100800 */
[----:B------:R-:W-:Y:S01]  /*44c0*/  STL [R1+0x100], R222 ;  /* 0x000100de01007387 */ /* 0x000fe20000100800 */
[----:B------:R-:W-:Y:S03]  /*44d0*/  HMMA.16816.F32 R64, R8, R46, RZ ;  /* 0x0000002e0840723c */ /* 0x000fe600000018ff */
[----:B------:R-:W-:Y:S04]  /*44e0*/  STL [R1+0x104], R212 ;  /* 0x000104d401007387 */ /* 0x000fe80000100800 */
[----:B------:R-:W-:Y:S01]  /*44f0*/  STL [R1+0x10c], R4 ;  /* 0x00010c0401007387 */ /* 0x000fe20000100800 */
[C---:B------:R-:W-:Y:S03]  /*4500*/  HMMA.16816.F32 R176, R12.reuse, R44, RZ ;  /* 0x0000002c0cb0723c */ /* 0x040fe600000018ff */
[----:B------:R-:W-:Y:S05]  /*4510*/  STL [R1+0x108], R219 ;  /* 0x000108db01007387 */ /* 0x000fea0000100800 */
[----:B------:R-:W-:Y:S01]  /*4520*/  HMMA.16816.F32 R180, R12, R46, RZ ;  /* 0x0000002e0cb4723c */ /* 0x000fe200000018ff */
[----:B------:R-:W1:Y:S07]  /*4530*/  LDSM.16.M88.4 R44, [R223+0x3000] ;  /* 0x00300000df2c783b */ /* 0x000e6e0000000200 */
[C---:B----4-:R-:W-:Y:S08]  /*4540*/  HMMA.16816.F32 R76, R8.reuse, R20, RZ ;  /* 0x00000014084c723c */ /* 0x050ff000000018ff */
[C---:B------:R-:W-:Y:S08]  /*4550*/  HMMA.16816.F32 R72, R8.reuse, R22, RZ ;  /* 0x000000160848723c */ /* 0x040ff000000018ff */
[C---:B------:R-:W-:Y:S08]  /*4560*/  HMMA.16816.F32 R88, R8.reuse, R32, RZ ;  /* 0x000000200858723c */ /* 0x040ff000000018ff */
[----:B------:R-:W-:Y:S08]  /*4570*/  HMMA.16816.F32 R124, R8, R34, RZ ;  /* 0x00000022087c723c */ /* 0x000ff000000018ff */
[----:B------:R-:W-:Y:S01]  /*4580*/  HMMA.16816.F32 R160, R12, R20, RZ ;  /* 0x000000140ca0723c */ /* 0x000fe200000018ff */
[----:B-1----:R-:W-:-:S07]  /*4590*/  IMAD.MOV.U32 R3, RZ, RZ, R47 ;  /* 0x000000ffff037224 */ /* 0x002fce00078e002f */
        /* <DEDUP_REMOVED lines=11> */
[----:B------:R-:W1:Y:S07]  /*4650*/  LDSM.16.M88.4 R12, [R222] ;  /* 0x00000000de0c783b */ /* 0x000e6e0000000200 */
[----:B------:R-:W-:Y:S01]  /*4660*/  HMMA.16816.F32 R48, R8, R38, RZ ;  /* 0x000000260830723c */ /* 0x000fe200000018ff */
[----:B------:R-:W-:-:S02]  /*4670*/  IMAD.MOV.U32 R5, RZ, RZ, R21 ;  /* 0x000000ffff057224 */ /* 0x000fc400078e0015 */
[----:B------:R-:W-:Y:S02]  /*4680*/  IMAD.MOV.U32 R6, RZ, RZ, R22 ;  /* 0x000000ffff067224 */ /* 0x000fe400078e0016 */
[----:B------:R-:W-:-:S03]  /*4690*/  IMAD.MOV.U32 R7, RZ, RZ, R23 ;  /* 0x000000ffff077224 */ /* 0x000fc600078e0017 */
[C---:B------:R-:W-:Y:S01]  /*46a0*/  HMMA.16816.F32 R136, R8.reuse, R24, RZ ;  /* 0x000000180888723c */ /* 0x040fe200000018ff */
[----:B------:R-:W-:Y:S02]  /*46b0*/  IMAD.MOV.U32 R23, RZ, RZ, R32 ;  /* 0x000000ffff177224 */ /* 0x000fe400078e0020 */
[----:B------:R-:W-:Y:S02]  /*46c0*/  IMAD.MOV.U32 R22, RZ, RZ, R33 ;  /* 0x000000ffff167224 */ /* 0x000fe400078e0021 */
[----:B------:R-:W-:Y:S02]  /*46d0*/  IMAD.MOV.U32 R21, RZ, RZ, R34 ;  /* 0x000000ffff157224 */ /* 0x000fe400078e0022 */
[----:B------:R-:W-:Y:S01]  /*46e0*/  IMAD.MOV.U32 R216, RZ, RZ, R23 ;  /* 0x000000ffffd87224 */ /* 0x000fe200078e0017 */
[----:B------:R-:W-:Y:S01]  /*46f0*/  HMMA.16816.F32 R132, R8, R28, RZ ;  /* 0x0000001c0884723c */ /* 0x000fe200000018ff */
[----:B------:R-:W-:Y:S02]  /*4700*/  IMAD.MOV.U32 R217, RZ, RZ, R22 ;  /* 0x000000ffffd97224 */ /* 0x000fe400078e0016 */
[----:B------:R-:W-:-:S04]  /*4710*/  IMAD.MOV.U32 R218, RZ, RZ, R21 ;  /* 0x000000ffffda7224 */ /* 0x000fc800078e0015 */
[----:B------:R-:W-:Y:S01]  /*4720*/  IMAD.MOV.U32 R28, RZ, RZ, R20 ;  /* 0x000000ffff1c7224 */ /* 0x000fe200078e0014 */
[----:B------:R-:W-:Y:S01]  /*4730*/  HMMA.16816.F32 R156, R16, R122, R64 ;  /* 0x0000007a109c723c */ /* 0x000fe20000001840 */
[----:B------:R-:W-:Y:S02]  /*4740*/  IMAD.MOV.U32 R20, RZ, RZ, R35 ;  /* 0x000000ffff147224 */ /* 0x000fe400078e0023 */
[----:B------:R-:W-:Y:S01]  /*4750*/  IMAD.MOV.U32 R4, RZ, RZ, R28 ;  /* 0x000000ffff047224 */ /* 0x000fe200078e001c */
[----:B------:R-:W-:Y:S01]  /*4760*/  LDSM.16.M88.4 R32, [R223+0x2000] ;  /* 0x00200000df20783b */ /* 0x000fe20000000200 */
[----:B------:R-:W-:-:S03]  /*4770*/  IMAD.MOV.U32 R219, RZ, RZ, R20 ;  /* 0x000000ffffdb7224 */ /* 0x000fc600078e0014 */
[----:B------:R-:W-:Y:S01]  /*4780*/  HMMA.16816.F32 R64, R16, R110, R124 ;  /* 0x0000006e1040723c */ /* 0x000fe2000000187c */
[----:B------:R-:W-:Y:S06]  /*4790*/  LDSM.16.M88.4 R20, [R223] ;  /* 0x00000000df14783b */ /* 0x000fec0000000200 */
[----:B------:R-:W-:Y:S01]  /*47a0*/  IMAD.MOV.U32 R126, RZ, RZ, R44 ;  /* 0x000000ffff7e7224 */ /* 0x000fe200078e002c */
[----:B-1----:R-:W-:Y:S01]  /*47b0*/  HMMA.16816.F32 R4, R12, R102, R4 ;  /* 0x000000660c04723c */ /* 0x002fe20000001804 */
[----:B------:R-:W-:Y:S02]  /*47c0*/  IMAD.MOV.U32 R125, RZ, RZ, R45 ;  /* 0x000000ffff7d7224 */ /* 0x000fe400078e002d */
[----:B------:R-:W-:-:S02]  /*47d0*/  IMAD.MOV.U32 R124, RZ, RZ, R46 ;  /* 0x000000ffff7c7224 */ /* 0x000fc400078e002e */
[----:B------:R-:W1:Y:S03]  /*47e0*/  LDSM.16.M88.4 R44, [R223+0x3800] ;  /* 0x00380000df2c783b */ /* 0x000e660000000200 */
[C---:B------:R-:W-:Y:S08]  /*47f0*/  HMMA.16816.F32 R60, R8.reuse, R40, RZ ;  /* 0x00000028083c723c */ /* 0x040ff000000018ff */
[C---:B------:R-:W-:Y:S01]  /*4800*/  HMMA.16816.F32 R52, R8.reuse, R36, RZ ;  /* 0x000000240834723c */ /* 0x040fe200000018ff */
[----:B------:R-:W-:Y:S06]  /*4810*/  LDSM.16.M88.4 R36, [R223+0x1800] ;  /* 0x00180000df24783b */ /* 0x000fec0000000200 */
[----:B------:R-:W-:Y:S01]  /*4820*/  STL [R1+0xc0], R5 ;  /* 0x0000c00501007387 */ /* 0x000fe20000100800 */
[----:B------:R-:W-:Y:S01]  /*4830*/  HMMA.16816.F32 R56, R8, R42, RZ ;  /* 0x0000002a0838723c */ /* 0x000fe200000018ff */
[----:B------:R-:W-:-:S02]  /*4840*/  IMAD.MOV.U32 R230, RZ, RZ, R4 ;  /* 0x000000ffffe67224 */ /* 0x000fc400078e0004 */
[----:B------:R-:W-:Y:S01]  /*4850*/  LDSM.16.M88.4 R40, [R223+0x1000] ;  /* 0x00100000df28783b */ /* 0x000fe20000000200 */
[----:B------:R-:W-:-:S03]  /*4860*/  IMAD.MOV.U32 R229, RZ, RZ, R7 ;  /* 0x000000ffffe57224 */ /* 0x000fc600078e0007 */
[----:B------:R2:W-:Y:S01]  /*4870*/  STL [R1+0xc4], R6 ;  /* 0x0000c40601007387 */ /* 0x0005e20000100800 */
[C---:B------:R-:W-:Y:S03]  /*4880*/  HMMA.16816.F32 R144, R8.reuse, R30, RZ ;  /* 0x0000001e0890723c */ /* 0x040fe600000018ff */
[----:B------:R-:W-:Y:S05]  /*4890*/  LDSM.16.M88.4 R28, [R223+0x2800] ;  /* 0x00280000df1c783b */ /* 0x000fea0000000200 */
[----:B------:R-:W-:Y:S01]  /*48a0*/  HMMA.16816.F32 R152, R8, R26, RZ ;  /* 0x0000001a0898723c */ /* 0x000fe200000018ff */
[----:B------:R-:W-:Y:S01]  /*48b0*/  LDSM.16.M88.4 R24, [R223+0x800] ;  /* 0x00080000df18783b */ /* 0x000fe20000000200 */
[----:B-1----:R-:W-:-:S05]  /*48c0*/  IMAD.MOV.U32 R127, RZ, RZ, R47 ;  /* 0x000000ffff7f7224 */ /* 0x002fca00078e002f */
[----:B------:R-:W-:Y:S01]  /*48d0*/  IMAD.MOV.U32 R11, RZ, RZ, R128 ;  /* 0x000000ffff0b7224 */ /* 0x000fe200078e0080 */
[----:B------:R-:W-:Y:S01]  /*48e0*/  HMMA.16816.F32 R200, R16, R106, R72 ;  /* 0x0000006a10c8723c */ /* 0x000fe20000001848 */
[----:B------:R-:W-:Y:S02]  /*48f0*/  IMAD.MOV.U32 R10, RZ, RZ, R129 ;  /* 0x000000ffff0a7224 */ /* 0x000fe400078e0081 */
[----:B------:R-:W-:Y:S02]  /*4900*/  IMAD.MOV.U32 R9, RZ, RZ, R130 ;  /* 0x000000ffff097224 */ /* 0x000fe400078e0082 */
[----:B------:R-:W-:-:S03]  /*4910*/  IMAD.MOV.U32 R8, RZ, RZ, R131 ;  /* 0x000000ffff087224 */ /* 0x000fc600078e0083 */
[C---:B------:R-:W-:Y:S08]  /*4920*/  HMMA.16816.F32 R72, R16.reuse, R114, R48 ;  /* 0x000000721048723c */ /* 0x040ff00000001830 */
[C---:B------:R-:W-:Y:S07]  /*4930*/  HMMA.16816.F32 R48, R16.reuse, R96, R136 ;  /* 0x000000601030723c */ /* 0x040fee0000001888 */
[----:B------:R-:W-:Y:S01]  /*4940*/  IMAD.MOV.U32 R136, RZ, RZ, R11 ;  /* 0x000000ffff887224 */ /* 0x000fe200078e000b */
[----:B------:R-:W-:Y:S01]  /*4950*/  HMMA.16816.F32 R196, R16, R120, R68 ;  /* 0x0000007810c4723c */ /* 0x000fe20000001844 */
[----:B------:R-:W-:-:S02]  /*4960*/  IMAD.MOV.U32 R137, RZ, RZ, R10 ;  /* 0x000000ffff897224 */ /* 0x000fc400078e000a */
[----:B------:R-:W-:Y:S02]  /*4970*/  IMAD.MOV.U32 R138, RZ, RZ, R9 ;  /* 0x000000ffff8a7224 */ /* 0x000fe400078e0009 */
[----:B------:R-:W-:Y:S02]  /*4980*/  IMAD.MOV.U32 R139, RZ, RZ, R8 ;  /* 0x000000ffff8b7224 */ /* 0x000fe400078e0008 */
[----:B------:R-:W1:Y:S01]  /*4990*/  LDSM.16.M88.4 R8, [R220+0x2000] ;  /* 0x00200000dc08783b */ /* 0x000e620000000200 */
[C---:B------:R-:W-:Y:S08]  /*49a0*/  HMMA.16816.F32 R148, R16.reuse, R116, R60 ;  /* 0x000000741094723c */ /* 0x040ff0000000183c */
[----:B------:R-:W-:Y:S08]  /*49b0*/  HMMA.16816.F32 R128, R16, R112, R52 ;  /* 0x000000701080723c */ /* 0x000ff00000001834 */
[----:B--2---:R-:W-:Y:S08]  /*49c0*/  HMMA.16816.F32 R4, R12, R98, R240 ;  /* 0x000000620c04723c */ /* 0x004ff000000018f0 */
[C---:B------:R-:W-:Y:S08]  /*49d0*/  HMMA.16816.F32 R224, R16.reuse, R92, R84 ;  /* 0x0000005c10e0723c */ /* 0x040ff00000001854 */
[C---:B------:R-:W-:Y:S01]  /*49e0*/  HMMA.16816.F32 R208, R16.reuse, R94, R80 ;  /* 0x0000005e10d0723c */ /* 0x040fe20000001850 */
[----:B------:R-:W2:Y:S06]  /*49f0*/  LDSM.16.M88.4 R80, [R220] ;  /* 0x00000000dc50783b */ /* 0x000eac0000000200 */
[----:B------:R-:W-:Y:S01]  /*4a00*/  STL [R1+0xc8], R5 ;  /* 0x0000c80501007387 */ /* 0x000fe20000100800 */
[----:B------:R-:W-:Y:S01]  /*4a10*/  HMMA.16816.F32 R204, R16, R104, R76 ;  /* 0x0000006810cc723c */ /* 0x000fe2000000184c */
[----:B------:R-:W-:-:S02]  /*4a20*/  IMAD.MOV.U32 R228, RZ, RZ, R4 ;  /* 0x000000ffffe47224 */ /* 0x000fc400078e0004 */
[----:B------:R3:W-:Y:S05]  /*4a30*/  STL.64 [R1+0xd0], R6 ;  /* 0x0000d00601007387 */ /* 0x0007ea0000100a00 */
[C---:B------:R-:W-:Y:S08]  /*4a40*/  HMMA.16816.F32 R140, R16.reuse, R118, R56 ;  /* 0x00000076108c723c */ /* 0x040ff00000001838 */
[C---:B------:R-:W-:Y:S08]  /*4a50*/  HMMA.16816.F32 R68, R16.reuse, R108, R88 ;  /* 0x0000006c1044723c */ /* 0x040ff00000001858 */
[C---:B------:R-:W-:Y:S07]  /*4a60*/  HMMA.16816.F32 R60, R16.reuse, R100, R132 ;  /* 0x00000064103c723c */ /* 0x040fee0000001884 */
[----:B------:R-:W-:Y:S01]  /*4a70*/  IMAD.MOV.U32 R134, RZ, RZ, R44 ;  /* 0x000000ffff867224 */ /* 0x000fe200078e002c */
[----:B------:R-:W-:Y:S01]  /*4a80*/  HMMA.16816.F32 R52, R16, R102, R144 ;  /* 0x000000661034723c */ /* 0x000fe20000001890 */
[----:B------:R-:W-:-:S02]  /*4a90*/  IMAD.MOV.U32 R133, RZ, RZ, R45 ;  /* 0x000000ffff857224 */ /* 0x000fc400078e002d */
[----:B------:R-:W-:-:S05]  /*4aa0*/  IMAD.MOV.U32 R132, RZ, RZ, R46 ;  /* 0x000000ffff847224 */ /* 0x000fca00078e002e */
[----:B------:R-:W-:Y:S08]  /*4ab0*/  HMMA.16816.F32 R16, R16, R98, R152 ;  /* 0x000000621010723c */ /* 0x000ff00000001898 */
[C---:B------:R-:W-:Y:S08]  /*4ac0*/  HMMA.16816.F32 R44, R12.reuse, R92, R172 ;  /* 0x0000005c0c2c723c */ /* 0x040ff000000018ac */
        /* <DEDUP_REMOVED lines=9> */
[C---:B------:R-:W-:Y:S01]  /*4b60*/  HMMA.16816.F32 R132, R12.reuse, R110, R248 ;  /* 0x0000006e0c84723c */ /* 0x040fe200000018f8 */
[----:B------:R-:W-:Y:S02]  /*4b70*/  IMAD.MOV.U32 R185, RZ, RZ, R125 ;  /* 0x000000ffffb97224 */ /* 0x000fe400078e007d */
[----:B------:R-:W-:Y:S02]  /*4b80*/  IMAD.MOV.U32 R186, RZ, RZ, R124 ;  /* 0x000000ffffba7224 */ /* 0x000fe400078e007c */
[----:B------:R-:W-:Y:S01]  /*4b90*/  IMAD.MOV.U32 R187, RZ, RZ, R3 ;  /* 0x000000ffffbb7224 */ /* 0x000fe200078e0003 */
[----:B------:R-:W-:Y:S01]  /*4ba0*/  LEA R3, R213, UR14, 0x4 ;  /* 0x0000000ed5037c11 */ /* 0x000fe2000f8e20ff */
        /* <DEDUP_REMOVED lines=8> */
[----:B------:R-:W-:Y:S07]  /*4c30*/  HMMA.16816.F32 R136, R12, R96, R216 ;  /* 0x000000600c88723c */ /* 0x000fee00000018d8 */
[----:B------:R-:W-:Y:S01]  /*4c40*/  IMAD.IADD R217, R0, 0x1, R223 ;  /* 0x0000000100d97824 */ /* 0x000fe200078e02df */
[----:B-1----:R-:W-:Y:S01]  /*4c50*/  HMMA.16816.F32 R96, R8, R20, R224 ;  /* 0x000000140860723c */ /* 0x002fe200000018e0 */
[----:B------:R-:W-:-:S04]  /*4c60*/  IMAD.U32 R0, RZ, RZ, UR9 ;  /* 0x00000009ff007e24 */ /* 0x000fc8000f8e00ff */
[----:B------:R-:W-:-:S03]  /*4c70*/  IMAD R0, R0, 0x80, R215 ;  /* 0x0000008000007824 */ /* 0x000fc600078e02d7 */
[C---:B------:R-:W-:Y:S08]  /*4c80*/  HMMA.16816.F32 R100, R8.reuse, R22, R208 ;  /* 0x000000160864723c */ /* 0x040ff000000018d0 */
[C---:B------:R-:W-:Y:S07]  /*4c90*/  HMMA.16816.F32 R144, R8.reuse, R24, R204 ;  /* 0x000000180890723c */ /* 0x040fee00000018cc */
[----:B------:R-:W-:Y:S01]  /*4ca0*/  IMAD.MOV.U32 R206, RZ, RZ, R186 ;  /* 0x000000ffffce7224 */ /* 0x000fe200078e00ba */
[----:B------:R-:W-:Y:S01]  /*4cb0*/  HMMA.16816.F32 R152, R8, R26, R200 ;  /* 0x0000001a0898723c */ /* 0x000fe200000018c8 */
[----:B------:R-:W-:-:S07]  /*4cc0*/  IMAD.MOV.U32 R205, RZ, RZ, R187 ;  /* 0x000000ffffcd7224 */ /* 0x000fce00078e00bb */
        /* <DEDUP_REMOVED lines=8> */
[C---:B------:R-:W-:Y:S01]  /*4d50*/  HMMA.16816.F32 R172, R8.reuse, R184, R60 ;  /* 0x000000b808ac723c */ /* 0x040fe2000000183c */
[----:B------:R-:W-:Y:S07]  /*4d60*/  LDSM.16.M88.4 R60, [R221] ;  /* 0x00000000dd3c783b */ /* 0x000fee0000000200 */
[C---:B------:R-:W-:Y:S08]  /*4d70*/  HMMA.16816.F32 R176, R8.reuse, R180, R48 ;  /* 0x000000b408b0723c */ /* 0x040ff00000001830 */
[C---:B---3--:R-:W-:Y:S01]  /*4d80*/  HMMA.16816.F32 R4, R8.reuse, R186, R52 ;  /* 0x000000ba0804723c */ /* 0x048fe20000001834 */
[----:B------:R-:W-:Y:S07]  /*4d90*/  LDSM.16.M88.4 R52, [R221+0x2000] ;  /* 0x00200000dd34783b */ /* 0x000fee0000000200 */
[----:B------:R-:W-:Y:S01]  /*4da0*/  HMMA.16816.F32 R8, R8, R182, R16 ;  /* 0x000000b60808723c */ /* 0x000fe20000001810 */
[----:B------:R-:W-:Y:S07]  /*4db0*/  LDSM.16.M88.4 R16, [R217+0x1000] ;  /* 0x00100000d910783b */ /* 0x000fee0000000200 */
[C---:B------:R-:W-:Y:S07]  /*4dc0*/  HMMA.16816.F32 R104, R12.reuse, R112, R192 ;  /* 0x000000700c68723c */ /* 0x040fee00000018c0 */
[----:B------:R1:W-:Y:S01]  /*4dd0*/  STL [R1+0xa4], R5 ;  /* 0x0000a40501007387 */ /* 0x0003e20000100800 */
[----:B------:R-:W-:Y:S01]  /*4de0*/  IMAD.MOV.U32 R193, RZ, RZ, R4 ;  /* 0x000000ffffc17224 */ /* 0x000fe200078e0004 */
[C---:B------:R-:W-:Y:S01]  /*4df0*/  HMMA.16816.F32 R116, R12.reuse, R118, R188 ;  /* 0x000000760c74723c */ /* 0x040fe200000018bc */
[----:B------:R-:W-:Y:S01]  /*4e00*/  IMAD.MOV.U32 R194, RZ, RZ, R7 ;  /* 0x000000ffffc27224 */ /* 0x000fe200078e0007 */
[----:B------:R3:W-:Y:S05]  /*4e10*/  STL [R1+0xa8], R6 ;  /* 0x0000a80601007387 */ /* 0x0007ea0000100800 */
[----:B------:R-:W-:Y:S01]  /*4e20*/  IMAD.MOV.U32 R203, RZ, RZ, R8 ;  /* 0x000000ffffcb7224 */ /* 0x000fe200078e0008 */
[----:B------:R-:W-:Y:S01]  /*4e30*/  HMMA.16816.F32 R112, R12, R114, R232 ;  /* 0x000000720c70723c */ /* 0x000fe200000018e8 */
[----:B------:R-:W-:Y:S01]  /*4e40*/  IMAD.MOV.U32 R202, RZ, RZ, R11 ;  /* 0x000000ffffca7224 */ /* 0x000fe200078e000b */
[----:B------:R-:W-:Y:S01]  /*4e50*/  LDSM.16.M88.4 R12, [R217+0x800] ;  /* 0x00080000d90c783b */ /* 0x000fe20000000200 */
[----:B------:R-:W-:-:S02]  /*4e60*/  IMAD.MOV.U32 R4, RZ, RZ, R9 ;  /* 0x000000ffff047224 */ /* 0x000fc400078e0009 */
[----:B------:R-:W-:Y:S02]  /*4e70*/  IMAD.MOV.U32 R219, RZ, RZ, R10 ;  /* 0x000000ffffdb7224 */ /* 0x000fe400078e000a */
[----:B------:R-:W4:Y:S01]  /*4e80*/  LDSM.16.M88.4 R8, [R217] ;  /* 0x00000000d908783b */ /* 0x000f220000000200 */
[C---:B--2---:R-:W-:Y:S03]  /*4e90*/  HMMA.16816.F32 R44, R80.reuse, R20, R44 ;  /* 0x00000014502c723c */ /* 0x044fe6000000182c */
[----:B------:R-:W-:Y:S04]  /*4ea0*/  STL [R1+0x114], R219 ;  /* 0x000114db01007387 */ /* 0x000fe80000100800 */
[----:B------:R-:W-:Y:S01]  /*4eb0*/  IMAD.IADD R20, R214, 0x1, R3 ;  /* 0x00000001d6147824 */ /* 0x000fe200078e0203 */
[----:B------:R-:W-:Y:S01]  /*4ec0*/  HMMA.16816.F32 R56, R80, R22, R56 ;  /* 0x000000165038723c */ /* 0x000fe20000001838 */
[----:B------:R-:W-:Y:S01]  /*4ed0*/  IADD3 R21, R0, 0x1, RZ ;  /* 0x0000000100157810 */ /* 0x000fe20007ffe0ff */
[----:B------:R-:W-:Y:S02]  /*4ee0*/  STL [R1+0x110], R4 ;  /* 0x0001100401007387 */ /* 0x000fe40000100800 */
[----:B------:R-:W-:-:S02]  /*4ef0*/  IADD3 R236, R20, UR5, RZ ;  /* 0x0000000514ec7c10 */ /* 0x000fc4000fffe0ff */
[----:B------:R-:W-:Y:S01]  /*4f00*/  IADD3 R7, R20, 0x48, RZ ;  /* 0x0000004814077810 */ /* 0x000fe20007ffe0ff */
[----:B------:R-:W-:Y:S01]  /*4f10*/  STL [R1+0x118], R223 ;  /* 0x000118df01007387 */ /* 0x000fe20000100800 */
[C---:B------:R-:W-:Y:S01]  /*4f20*/  HMMA.16816.F32 R48, R80.reuse, R24, R76 ;  /* 0x000000185030723c */ /* 0x040fe2000000184c */
[----:B------:R-:W-:Y:S01]  /*4f30*/  IMAD.IADD R3, R236, 0x1, -R0 ;  /* 0x00000001ec037824 */ /* 0x000fe200078e0a00 */
[----:B------:R-:W-:Y:S01]  /*4f40*/  IADD3 R22, R0, 0x8, RZ ;  /* 0x0000000800167810 */ /* 0x000fe20007ffe0ff */
[----:B-1----:R-:W-:Y:S01]  /*4f50*/  IMAD.IADD R5, R236, 0x1, -R21 ;  /* 0x00000001ec057824 */ /* 0x002fe200078e0a15 */
[----:B------:R-:W-:Y:S02]  /*4f60*/  IADD3 R23, R0, 0x9, RZ ;  /* 0x0000000900177810 */ /* 0x000fe40007ffe0ff */
[----:B------:R-:W-:Y:S02]  /*4f70*/  IABS R3, R3 ;  /* 0x0000000300037213 */ /* 0x000fe40000000000 */
[----:B------:R-:W-:Y:S01]  /*4f80*/  HMMA.16816.F32 R64, R80, R26, R84 ;  /* 0x0000001a5040723c */ /* 0x000fe20000001854 */
[----:B------:R-:W-:-:S02]  /*4f90*/  IABS R5, R5 ;  /* 0x0000000500057213 */ /* 0x000fc40000000000 */
[C---:B------:R-:W-:Y:S02]  /*4fa0*/  IADD3 R24, R0.reuse, 0x10, RZ ;  /* 0x0000001000187810 */ /* 0x040fe40007ffe0ff */
[C---:B------:R-:W-:Y:S02]  /*4fb0*/  IADD3 R25, R0.reuse, 0x11, RZ ;  /* 0x0000001100197810 */ /* 0x040fe40007ffe0ff */
[----:B------:R-:W-:Y:S01]  /*4fc0*/  IADD3 R26, R0, 0x18, RZ ;  /* 0x00000018001a7810 */ /* 0x000fe20007ffe0ff */
[----:B------:R-:W-:Y:S01]  /*4fd0*/  HMMA.16816.F32 R72, R80, R36, R92 ;  /* 0x000000245048723c */ /* 0x000fe2000000185c */
[----:B------:R1:W-:Y:S01]  /*4fe0*/  I2F R92, R3 ;  /* 0x00000003005c7306 */ /* 0x0003e20000201400 */
[----:B---3--:R-:W-:Y:S01]  /*4ff0*/  IMAD.IADD R6, R236, 0x1, -R25 ;  /* 0x00000001ec067824 */ /* 0x008fe200078e0a19 */
[----:B------:R-:W-:Y:S02]  /*5000*/  IADD3 R27, R0, 0x19, RZ ;  /* 0x00000019001b7810 */ /* 0x000fe40007ffe0ff */
[----:B------:R-:W-:-:S03]  /*5010*/  IADD3 R241, R7, UR5, RZ ;  /* 0x0000000507f17c10 */ /* 0x000fc6000fffe0ff */
[C---:B------:R-:W-:Y:S01]  /*5020*/  HMMA.16816.F32 R36, R80.reuse, R38, R116 ;  /* 0x000000265024723c */ /* 0x040fe20000001874 */
[----:B------:R2:W-:Y:S07]  /*5030*/  I2F R93, R5 ;  /* 0x00000005005d7306 */ /* 0x0005ee0000201400 */
[----:B------:R-:W-:Y:S01]  /*5040*/  HMMA.16816.F32 R76, R80, R32, R104 ;  /* 0x00000020504c723c */ /* 0x000fe20000001868 */
[----:B-1----:R-:W-:-:S05]  /*5050*/  IMAD.IADD R3, R236, 0x1, -R22 ;  /* 0x00000001ec037824 */ /* 0x002fca00078e0a16 */
[----:B------:R-:W-:Y:S02]  /*5060*/  IABS R3, R3 ;  /* 0x0000000300037213 */ /* 0x000fe40000000000 */
[----:B----4-:R-:W-:Y:S01]  /*5070*/  HMMA.16816.F32 R96, R52, R8, R96 ;  /* 0x000000083460723c */ /* 0x010fe20000001860 */
[----:B--2---:R-:W-:Y:S01]  /*5080*/  IMAD.IADD R5, R236, 0x1, -R23 ;  /* 0x00000001ec057824 */ /* 0x004fe200078e0a17 */
[----:B------:R1:W-:Y:S01]  /*5090*/  I2F R94, R3 ;  /* 0x00000003005e7306 */ /* 0x0003e20000201400 */
[----:B------:R-:W-:-:S03]  /*50a0*/  IADD3 R33, R0, 0x28, RZ ;  /* 0x0000002800217810 */ /* 0x000fc60007ffe0ff */
[----:B------:R-:W-:Y:S02]  /*50b0*/  IABS R5, R5 ;  /* 0x0000000500057213 */ /* 0x000fe40000000000 */
[----:B------:R-:W-:Y:S08]  /*50c0*/  HMMA.16816.F32 R44, R60, R8, R44 ;  /* 0x000000083c2c723c */ /* 0x000ff0000000182c */
[----:B------:R-:W-:Y:S01]  /*50d0*/  HMMA.16816.F32 R116, R52, R10, R100 ;  /* 0x0000000a3474723c */ /* 0x000fe20000001864 */
[----:B------:R-:W-:Y:S01]  /*50e0*/  LDSM.16.M88.4 R100, [R217+0x3000] ;  /* 0x00300000d964783b */ /* 0x000fe20000000200 */
[----:B-1----:R-:W-:-:S05]  /*50f0*/  IMAD.IADD R3, R236, 0x1, -R24 ;  /* 0x00000001ec037824 */ /* 0x002fca00078e0a18 */
[----:B------:R-:W-:Y:S01]  /*5100*/  IABS R3, R3 ;  /* 0x0000000300037213 */ /* 0x000fe20000000000 */
[----:B------:R-:W-:Y:S01]  /*5110*/  HMMA.16816.F32 R104, R60, R10, R56 ;  /* 0x0000000a3c68723c */ /* 0x000fe20000001838 */
[----:B------:R-:W1:Y:S01]  /*5120*/  LDSM.16.M88.4 R8, [R217+0x1800] ;  /* 0x00180000d908783b */ /* 0x000e620000000200 */
[----:B------:R2:W-:Y:S05]  /*5130*/  I2F R58, R5 ;  /* 0x00000005003a7306 */ /* 0x0005ea0000201400 */
[C---:B------:R-:W-:Y:S01]  /*5140*/  IADD3 R56, R0.reuse, 0x61, RZ ;  /* 0x0000006100387810 */ /* 0x040fe20007ffe0ff */
[----:B------:R-:W-:Y:S01]  /*5150*/  HMMA.16816.F32 R68, R80, R40, R88 ;  /* 0x000000285044723c */ /* 0x000fe20000001858 */
[----:B------:R-:W-:-:S07]  /*5160*/  IADD3 R57, R0, 0x68, RZ ;  /* 0x0000006800397810 */ /* 0x000fce0007ffe0ff */
[----:B------:R-:W-:Y:S01]  /*5170*/  HMMA.16816.F32 R40, R80, R42, R120 ;  /* 0x0000002a5028723c */ /* 0x000fe20000001878 */
[----:B--2---:R-:W-:Y:S01]  /*5180*/  IMAD.MOV.U32 R5, RZ, RZ, R3 ;  /* 0x000000ffff057224 */ /* 0x004fe200078e0003 */
[----:B------:R-:W-:Y:S01]  /*5190*/  IABS R3, R6 ;  /* 0x0000000600037213 */ /* 0x000fe20000000000 */
[----:B------:R-:W-:-:S05]  /*51a0*/  IMAD.IADD R6, R236, 0x1, -R26 ;  /* 0x00000001ec067824 */ /* 0x000fca00078e0a1a */
[----:B------:R-:W-:Y:S07]  /*51b0*/  HMMA.16816.F32 R88, R80, R28, R124 ;  /* 0x0000001c5058723c */ /* 0x000fee000000187c */
[C---:B------:R-:W-:Y:S01]  /*51c0*/  IADD3 R29, R0.reuse, 0x20, RZ ;  /* 0x00000020001d7810 */ /* 0x040fe20007ffe0ff */
[-C--:B------:R-:W-:Y:S01]  /*51d0*/  HMMA.16816.F32 R120, R60, R12.reuse, R48 ;  /* 0x0000000c3c78723c */ /* 0x080fe20000001830 */
[----:B------:R2:W-:Y:S06]  /*51e0*/  I2F R49, R5 ;  /* 0x0000000500317306 */ /* 0x0005ec0000201400 */
[----:B------:R-:W-:Y:S01]  /*51f0*/  IADD3 R48, R0, 0x60, RZ ;  /* 0x0000006000307810 */ /* 0x000fe20007ffe0ff */
[C---:B------:R-:W-:Y:S08]  /*5200*/  HMMA.16816.F32 R144, R52.reuse, R12, R144 ;  /* 0x0000000c3490723c */ /* 0x040ff00000001890 */
[----:B------:R-:W-:Y:S01]  /*5210*/  HMMA.16816.F32 R152, R52, R14, R152 ;  /* 0x0000000e3498723c */ /* 0x000fe20000001898 */
[----:B--2---:R-:W-:Y:S01]  /*5220*/  IMAD.MOV.U32 R5, RZ, RZ, R3 ;  /* 0x000000ffff057224 */ /* 0x004fe200078e0003 */
[----:B------:R-:W-:Y:S01]  /*5230*/  IABS R3, R6 ;  /* 0x0000000600037213 */ /* 0x000fe20000000000 */
[----:B------:R-:W-:-:S02]  /*5240*/  IMAD.IADD R6, R236, 0x1, -R27 ;  /* 0x00000001ec067824 */ /* 0x000fc400078e0a1b */
[----:B------:R2:W-:Y:S03]  /*5250*/  I2F R50, R5 ;  /* 0x0000000500327306 */ /* 0x0005e60000201400 */
[----:B------:R-:W-:Y:S01]  /*5260*/  HMMA.16816.F32 R124, R60, R14, R64 ;  /* 0x0000000e3c7c723c */ /* 0x000fe20000001840 */
[----:B------:R-:W3:Y:S06]  /*5270*/  LDSM.16.M88.4 R12, [R217+0x2000] ;  /* 0x00200000d90c783b */ /* 0x000eec0000000200 */
[C---:B------:R-:W-:Y:S01]  /*5280*/  IADD3 R65, R0.reuse, 0x69, RZ ;  /* 0x0000006900417810 */ /* 0x040fe20007ffe0ff */
[----:B------:R-:W-:Y:S01]  /*5290*/  HMMA.16816.F32 R132, R80, R30, R132 ;  /* 0x0000001e5084723c */ /* 0x000fe20000001884 */
[----:B------:R-:W-:Y:S01]  /*52a0*/  IADD3 R67, R0, 0x70, RZ ;  /* 0x0000007000437810 */ /* 0x000fe20007ffe0ff */
[----:B--2---:R-:W-:Y:S01]  /*52b0*/  IMAD.MOV.U32 R5, RZ, RZ, R3 ;  /* 0x000000ffff057224 */ /* 0x004fe200078e0003 */
[----:B------:R-:W-:Y:S01]  /*52c0*/  IABS R3, R6 ;  /* 0x0000000600037213 */ /* 0x000fe20000000000 */
[----:B------:R-:W-:-:S03]  /*52d0*/  IMAD.IADD R6, R236, 0x1, -R29 ;  /* 0x00000001ec067824 */ /* 0x000fc600078e0a1d */
[----:B------:R-:W-:Y:S01]  /*52e0*/  IADD3 R31, R0, 0x21, RZ ;  /* 0x00000021001f7810 */ /* 0x000fe20007ffe0ff */
[----:B------:R2:W-:Y:S01]  /*52f0*/  I2F R51, R5 ;  /* 0x0000000500337306 */ /* 0x0005e20000201400 */
[----:B-1----:R-:W-:Y:S08]  /*5300*/  HMMA.16816.F32 R224, R52, R10, R140 ;  /* 0x0000000a34e0723c */ /* 0x002ff0000000188c */
[----:B------:R-:W-:Y:S01]  /*5310*/  HMMA.16816.F32 R188, R60, R8, R72 ;  /* 0x000000083cbc723c */ /* 0x000fe20000001848 */
[----:B--2---:R-:W-:Y:S01]  /*5320*/  IMAD.MOV.U32 R5, RZ, RZ, R3 ;  /* 0x000000ffff057224 */ /* 0x004fe200078e0003 */
[----:B------:R-:W-:Y:S01]  /*5330*/  IABS R3, R6 ;  /* 0x0000000600037213 */ /* 0x000fe20000000000 */
[----:B------:R-:W-:-:S05]  /*5340*/  IMAD.IADD R6, R236, 0x1, -R31 ;  /* 0x00000001ec067824 */ /* 0x000fca00078e0a1f */
[----:B------:R-:W-:Y:S01]  /*5350*/  HMMA.16816.F32 R148, R52, R8, R148 ;  /* 0x000000083494723c */ /* 0x000fe20000001894 */
[----:B------:R1:W-:Y:S01]  /*5360*/  I2F R59, R5 ;  /* 0x00000005003b7306 */ /* 0x0003e20000201400 */
[C---:B------:R-:W-:Y:S02]  /*5370*/  IADD3 R73, R0.reuse, 0x71, RZ ;  /* 0x0000007100497810 */ /* 0x040fe40007ffe0ff */
[----:B------:R-:W-:-:S04]  /*5380*/  IADD3 R74, R0, 0x78, RZ ;  /* 0x00000078004a7810 */ /* 0x000fc80007ffe0ff */
[----:B------:R-:W-:Y:S01]  /*5390*/  HMMA.16816.F32 R140, R60, R10, R36 ;  /* 0x0000000a3c8c723c */ /* 0x000fe20000001824 */
[----:B------:R-:W2:Y:S06]  /*53a0*/  LDSM.16.M88.4 R8, [R217+0x2800] ;  /* 0x00280000d908783b */ /* 0x000eac0000000200 */
[----:B------:R-:W-:Y:S01]  /*53b0*/  IADD3 R36, R0, 0x41, RZ ;  /* 0x0000004100247810 */ /* 0x000fe20007ffe0ff */
[----:B------:R-:W-:Y:S01]  /*53c0*/  HMMA.16816.F32 R84, R80, R34, R112 ;  /* 0x000000225054723c */ /* 0x000fe20000001870 */
[----:B-1----:R-:W-:Y:S01]  /*53d0*/  IMAD.MOV.U32 R5, RZ, RZ, R3 ;  /* 0x000000ffff057224 */ /* 0x002fe200078e0003 */
[----:B------:R-:W-:Y:S01]  /*53e0*/  IABS R3, R6 ;  /* 0x0000000600037213 */ /* 0x000fe20000000000 */
[----:B------:R-:W-:Y:S01]  /*53f0*/  IMAD.IADD R6, R236, 0x1, -R33 ;  /* 0x00000001ec067824 */ /* 0x000fe200078e0a21 */
[C---:B------:R-:W-:Y:S01]  /*5400*/  IADD3 R37, R0.reuse, 0x48, RZ ;  /* 0x0000004800257810 */ /* 0x040fe20007ffe0ff */
[----:B------:R1:W-:Y:S01]  /*5410*/  I2F R64, R5 ;  /* 0x0000000500407306 */ /* 0x0003e20000201400 */
[----:B------:R-:W-:-:S02]  /*5420*/  IADD3 R38, R0, 0x49, RZ ;  /* 0x0000004900267810 */ /* 0x000fc40007ffe0ff */
[C---:B------:R-:W-:Y:S01]  /*5430*/  IADD3 R34, R0.reuse, 0x29, RZ ;  /* 0x0000002900227810 */ /* 0x040fe20007ffe0ff */
[----:B------:R-:W-:Y:S01]  /*5440*/  HMMA.16816.F32 R108, R80, R184, R108 ;  /* 0x000000b8506c723c */ /* 0x000fe2000000186c */
[----:B------:R-:W-:-:S07]  /*5450*/  IADD3 R35, R0, 0x30, RZ ;  /* 0x0000003000237810 */ /* 0x000fce0007ffe0ff */
[----:B------:R-:W-:Y:S01]  /*5460*/  HMMA.16816.F32 R136, R80, R180, R136 ;  /* 0x000000b45088723c */ /* 0x000fe20000001888 */
[----:B-1----:R-:W-:Y:S01]  /*5470*/  IMAD.MOV.U32 R5, RZ, RZ, R3 ;  /* 0x000000ffff057224 */ /* 0x002fe200078e0003 */
[----:B------:R-:W-:Y:S01]  /*5480*/  IABS R3, R6 ;  /* 0x0000000600037213 */ /* 0x000fe20000000000 */
[----:B------:R-:W-:Y:S02]  /*5490*/  IMAD.IADD R6, R236, 0x1, -R34 ;  /* 0x00000001ec067824 */ /* 0x000fe400078e0a22 */
[----:B------:R1:W-:Y:S03]  /*54a0*/  I2F R66, R5 ;  /* 0x0000000500427306 */ /* 0x0003e60000201400 */
[----:B------:R-:W-:Y:S08]  /*54b0*/  HMMA.16816.F32 R184, R52, R18, R156 ;  /* 0x0000001234b8723c */ /* 0x000ff0000000189c */
[----:B------:R-:W-:Y:S01]  /*54c0*/  HMMA.16816.F32 R180, R60, R16, R68 ;  /* 0x000000103cb4723c */ /* 0x000fe20000001844 */
[----:B-1----:R-:W-:-:S07]  /*54d0*/  IMAD.MOV.U32 R5, RZ, RZ, R3 ;  /* 0x000000ffff057224 */ /* 0x002fce00078e0003 */
[----:B------:R-:W-:Y:S01]  /*54e0*/  HMMA.16816.F32 R196, R52, R16, R196 ;  /* 0x0000001034c4723c */ /* 0x000fe200000018c4 */
[----:B------:R-:W-:Y:S01]  /*54f0*/  IABS R3, R6 ;  /* 0x0000000600037213 */ /* 0x000fe20000000000 */
[----:B------:R-:W-:Y:S01]  /*5500*/  IMAD.IADD R6, R236, 0x1, -R35 ;  /* 0x00000001ec067824 */ /* 0x000fe200078e0a23 */
[----:B------:R1:W-:Y:S01]  /*5510*/  I2F R68, R5 ;  /* 0x0000000500447306 */ /* 0x0003e20000201400 */
[C---:B------:R-:W-:Y:S02]  /*5520*/  IADD3 R70, R0.reuse, 0x50, RZ ;  /* 0x0000005000467810 */ /* 0x040fe40007ffe0ff */
[C---:B------:R-:W-:Y:S02]  /*5530*/  IADD3 R71, R0.reuse, 0x51, RZ ;  /* 0x0000005100477810 */ /* 0x040fe40007ffe0ff */
[----:B------:R-:W-:Y:S07]  /*5540*/  HMMA.16816.F32 R156, R60, R18, R40 ;  /* 0x000000123c9c723c */ /* 0x000fee0000001828 */
[C---:B------:R-:W-:Y:S01]  /*5550*/  IADD3 R40, R0.reuse, 0x31, RZ ;  /* 0x0000003100287810 */ /* 0x040fe20007ffe0ff */
[----:B---3--:R-:W-:Y:S01]  /*5560*/  HMMA.16816.F32 R16, R52, R14, R160 ;  /* 0x0000000e3410723c */ /* 0x008fe200000018a0 */
[----:B------:R-:W-:Y:S01]  /*5570*/  IADD3 R41, R0, 0x38, RZ ;  /* 0x0000003800297810 */ /* 0x000fe20007ffe0ff */
[----:B-1----:R-:W-:Y:S01]  /*5580*/  IMAD.MOV.U32 R5, RZ, RZ, R3 ;  /* 0x000000ffff057224 */ /* 0x002fe200078e0003 */
[----:B------:R-:W-:Y:S01]  /*5590*/  IABS R3, R6 ;  /* 0x0000000600037213 */ /* 0x000fe20000000000 */
[----:B------:R-:W-:Y:S01]  /*55a0*/  IMAD.IADD R6, R236, 0x1, -R40 ;  /* 0x00000001ec067824 */ /* 0x000fe200078e0a28 */
[C---:B------:R-:W-:Y:S01]  /*55b0*/  IADD3 R42, R0.reuse, 0x39, RZ ;  /* 0x00000039002a7810 */ /* 0x040fe20007ffe0ff */
[----:B------:R1:W-:Y:S02]  /*55c0*/  I2F R69, R5 ;  /* 0x0000000500457306 */ /* 0x0003e40000201400 */
[----:B------:R-:W-:Y:S01]  /*55d0*/  HMMA.16816.F32 R76, R60, R12, R76 ;  /* 0x0000000c3c4c723c */ /* 0x000fe2000000184c */
[----:B------:R-:W-:-:S07]  /*55e0*/  IADD3 R43, R0, 0x40, RZ ;  /* 0x00000040002b7810 */ /* 0x000fce0007ffe0ff */
[----:B------:R-:W-:Y:S01]  /*55f0*/  HMMA.16816.F32 R128, R52, R12, R128 ;  /* 0x0000000c3480723c */ /* 0x000fe20000001880 */
[----:B-1----:R-:W-:Y:S01]  /*5600*/  IMAD.MOV.U32 R5, RZ, RZ, R3 ;  /* 0x000000ffff057224 */ /* 0x002fe200078e0003 */
[----:B------:R-:W-:Y:S01]  /*5610*/  IABS R3, R6 ;  /* 0x0000000600037213 */ /* 0x000fe20000000000 */
[----:B------:R-:W-:-:S05]  /*5620*/  IMAD.IADD R6, R236, 0x1, -R41 ;  /* 0x00000001ec067824 */ /* 0x000fca00078e0a29 */
[----:B------:R-:W-:Y:S01]  /*5630*/  HMMA.16816.F32 R12, R60, R14, R84 ;  /* 0x0000000e3c0c723c */ /* 0x000fe20000001854 */
[----:B------:R1:W-:Y:S01]  /*5640*/  I2F R72, R5 ;  /* 0x0000000500487306 */ /* 0x0003e20000201400 */
[----:B------:R-:W-:Y:S02]  /*5650*/  IMAD.MOV.U32 R216, RZ, RZ, R18 ;  /* 0x000000ffffd87224 */ /* 0x000fe400078e0012 */
[----:B------:R-:W-:Y:S02]  /*5660*/  IMAD.MOV.U32 R215, RZ, RZ, R17 ;  /* 0x000000ffffd77224 */ /* 0x000fe400078e0011 */
[----:B------:R-:W-:Y:S02]  /*5670*/  IMAD.MOV.U32 R209, RZ, RZ, R19 ;  /* 0x000000ffffd17224 */ /* 0x000fe400078e0013 */
[----:B------:R-:W-:Y:S01]  /*5680*/  IMAD.MOV.U32 R204, RZ, RZ, R16 ;  /* 0x000000ffffcc7224 */ /* 0x000fe200078e0010 */
[----:B--2---:R-:W-:Y:S01]  /*5690*/  HMMA.16816.F32 R112, R52, R10, R168 ;  /* 0x0000000a3470723c */ /* 0x004fe200000018a8 */
[----:B------:R-:W-:-:S02]  /*56a0*/  IMAD.MOV.U32 R95, RZ, RZ, R76 ;  /* 0x000000ffff5f7224 */ /* 0x000fc400078e004c */
[----:B------:R-:W-:Y:S02]  /*56b0*/  IMAD.MOV.U32 R247, RZ, RZ, R78 ;  /* 0x000000fffff77224 */ /* 0x000fe400078e004e */
[----:B------:R-:W-:Y:S02]  /*56c0*/  IMAD.MOV.U32 R192, RZ, RZ, R79 ;  /* 0x000000ffffc07224 */ /* 0x000fe400078e004f */
[----:B------:R-:W-:Y:S01]  /*56d0*/  IMAD.MOV.U32 R79, RZ, RZ, R77 ;  /* 0x000000ffff4f7224 */ /* 0x000fe200078e004d */
[C---:B------:R-:W-:Y:S01]  /*56e0*/  HMMA.16816.F32 R16, R60.reuse, R8, R88 ;  /* 0x000000083c10723c */ /* 0x040fe20000001858 */
[----:B-1----:R-:W-:Y:S01]  /*56f0*/  IMAD.MOV.U32 R5, RZ, RZ, R3 ;  /* 0x000000ffff057224 */ /* 0x002fe200078e0003 */
[----:B------:R-:W-:Y:S01]  /*5700*/  IABS R3, R6 ;  /* 0x0000000600037213 */ /* 0x000fe20000000000 */
[----:B------:R-:W-:Y:S01]  /*5710*/  IMAD.IADD R6, R236, 0x1, -R42 ;  /* 0x00000001ec067824 */ /* 0x000fe200078e0a2a */
[----:B------:R-:W-:Y:S01]  /*5720*/  IADD3 R77, R0, 0x79, RZ ;  /* 0x00000079004d7810 */ /* 0x000fe20007ffe0ff */
[----:B------:R1:W-:Y:S02]  /*5730*/  I2F R75, R5 ;  /* 0x00000005004b7306 */ /* 0x0003e40000201400 */
        /* <DEDUP_REMOVED lines=8> */
[----:B------:R-:W-:Y:S01]  /*57c0*/  ULDC UR5, c[0x0][0x2e8] ;  /* 0x0000ba0000057ab9 */ /* 0x000fe20000000800 */
[----:B------:R-:W-:Y:S01]  /*57d0*/  HMMA.16816.F32 R108, R60, R100, R108 ;  /* 0x000000643c6c723c */ /* 0x000fe2000000186c */
[----:B------:R-:W-:Y:S01]  /*57e0*/  UIADD3 UR5, UR10, UR5, URZ ;  /* 0x000000050a057290 */ /* 0x000fe2000fffe03f */
[----:B------:R-:W-:-:S02]  /*57f0*/  IMAD.MOV.U32 R169, RZ, RZ, R112 ;  /* 0x000000ffffa97224 */ /* 0x000fc400078e0070 */
[----:B------:R-:W-:Y:S02]  /*5800*/  IMAD.MOV.U32 R4, RZ, RZ, R113 ;  /* 0x000000ffff047224 */ /* 0x000fe400078e0071 */
[----:B-1----:R-:W-:Y:S01]  /*5810*/  IMAD.MOV.U32 R5, RZ, RZ, R3 ;  /* 0x000000ffff057224 */ /* 0x002fe200078e0003 */
[----:B------:R-:W-:Y:S01]  /*5820*/  IABS R3, R6 ;  /* 0x0000000600037213 */ /* 0x000fe20000000000 */
[----:B------:R-:W-:Y:S01]  /*5830*/  IMAD.IADD R6, R236, 0x1, -R43 ;  /* 0x00000001ec067824 */ /* 0x000fe200078e0a2b */
[----:B------:R-:W-:Y:S01]  /*5840*/  IADD3 R7, R7, UR5, RZ ;  /* 0x0000000507077c10 */ /* 0x000fe2000fffe0ff */
[----:B------:R1:W-:Y:S01]  /*5850*/  I2F R195, R5 ;  /* 0x0000000500c37306 */ /* 0x0003e20000201400 */
[----:B------:R-:W-:Y:S02]  /*5860*/  IMAD.MOV.U32 R233, RZ, RZ, R16 ;  /* 0x000000ffffe97224 */ /* 0x000fe400078e0010 */
[----:B------:R-:W-:Y:S01]  /*5870*/  IMAD.MOV.U32 R210, RZ, RZ, R19 ;  /* 0x000000ffffd27224 */ /* 0x000fe200078e0013 */
[----:B------:R-:W-:Y:S01]  /*5880*/  IMNMX R242, R7, UR15, PT ;  /* 0x0000000f07f27c17 */ /* 0x000fe2000b800200 */
[----:B------:R-:W-:-:S02]  /*5890*/  IMAD.MOV.U32 R208, RZ, RZ, R18 ;  /* 0x000000ffffd07224 */ /* 0x000fc400078e0012 */
[----:B------:R-:W-:Y:S02]  /*58a0*/  IMAD.MOV.U32 R207, RZ, RZ, R17 ;  /* 0x000000ffffcf7224 */ /* 0x000fe400078e0011 */
[----:B------:R-:W-:Y:S01]  /*58b0*/  HMMA.16816.F32 R16, R52, R8, R164 ;  /* 0x000000083410723c */ /* 0x000fe200000018a4 */
[----:B------:R-:W-:Y:S02]  /*58c0*/  IMAD.MOV.U32 R212, RZ, RZ, R114 ;  /* 0x000000ffffd47224 */ /* 0x000fe400078e0072 */
[----:B------:R-:W-:Y:S02]  /*58d0*/  IMAD.MOV.U32 R168, RZ, RZ, R115 ;  /* 0x000000ffffa87224 */ /* 0x000fe400078e0073 */
[----:B------:R-:W2:Y:S01]  /*58e0*/  LDSM.16.M88.4 R112, [R217+0x3800] ;  /* 0x00380000d970783b */ /* 0x000ea20000000200 */
[----:B------:R-:W-:Y:S01]  /*58f0*/  IMAD.MOV.U32 R88, RZ, RZ, R108 ;  /* 0x000000ffff587224 */ /* 0x000fe200078e006c */
[----:B------:R-:W-:Y:S01]  /*5900*/  UISETP.GT.AND UP0, UPT, UR9, UR8, UPT ;  /* 0x000000080900728c */ /* 0x000fe2000bf04270 */
[----:B-1----:R-:W-:Y:S01]  /*5910*/  IMAD.MOV.U32 R5, RZ, RZ, R3 ;  /* 0x000000ffff057224 */ /* 0x002fe200078e0003 */
[----:B------:R-:W-:Y:S01]  /*5920*/  IABS R3, R6 ;  /* 0x0000000600037213 */ /* 0x000fe20000000000 */
[----:B------:R-:W-:Y:S01]  /*5930*/  IMAD.IADD R6, R236, 0x1, -R36 ;  /* 0x00000001ec067824 */ /* 0x000fe200078e0a24 */
[----:B------:R-:W-:Y:S01]  /*5940*/  HMMA.16816.F32 R164, R60, R10, R132 ;  /* 0x0000000a3ca4723c */ /* 0x000fe20000001884 */
[----:B------:R1:W-:Y:S01]  /*5950*/  I2F R201, R5 ;  /* 0x0000000500c97306 */ /* 0x0003e20000201400 */
[----:B------:R-:W-:Y:S01]  /*5960*/  FMUL.FTZ R8, R96, c[0x0][0x2ec] ;  /* 0x0000bb0060087a20 */ /* 0x000fe20000410000 */
[----:B------:R-:W-:-:S04]  /*5970*/  DEPBAR.LE SB0, 0x0 ;  /* 0x000080000000791a */ /* 0x000fc80000000000 */
[----:B------:R-:W-:Y:S02]  /*5980*/  IMAD.MOV.U32 R87, RZ, RZ, R109 ;  /* 0x000000ffff577224 */ /* 0x000fe400078e006d */
[----:B------:R-:W-:Y:S01]  /*5990*/  MUFU.TANH R11, R8 ;  /* 0x00000008000b7308 */ /* 0x000fe20000002400 */
[----:B------:R-:W-:Y:S02]  /*59a0*/  IMAD.MOV.U32 R86, RZ, RZ, R110 ;  /* 0x000000ffff567224 */ /* 0x000fe400078e006e */
[----:B------:R-:W-:Y:S02]  /*59b0*/  IMAD.MOV.U32 R85, RZ, RZ, R111 ;  /* 0x000000ffff557224 */ /* 0x000fe400078e006f */
[----:B------:R-:W-:Y:S01]  /*59c0*/  IMAD.MOV.U32 R200, RZ, RZ, R18 ;  /* 0x000000ffffc87224 */ /* 0x000fe200078e0012 */
[----:B------:R-:W-:Y:S01]  /*59d0*/  HMMA.16816.F32 R108, R52, R100, R172 ;  /* 0x00000064346c723c */ /* 0x000fe200000018ac */
[----:B------:R-:W-:Y:S02]  /*59e0*/  IMAD.MOV.U32 R89, RZ, RZ, R17 ;  /* 0x000000ffff597224 */ /* 0x000fe400078e0011 */
[----:B-1----:R-:W-:Y:S01]  /*59f0*/  IMAD.MOV.U32 R5, RZ, RZ, R3 ;  /* 0x000000ffff057224 */ /* 0x002fe200078e0003 */
[----:B------:R-:W-:Y:S01]  /*5a00*/  IABS R3, R6 ;  /* 0x0000000600037213 */ /* 0x000fe20000000000 */
[----:B------:R-:W-:-:S02]  /*5a10*/  IMAD.IADD R6, R236, 0x1, -R37 ;  /* 0x00000001ec067824 */ /* 0x000fc400078e0a25 */
[----:B------:R1:W-:Y:S01]  /*5a20*/  I2F R76, R5 ;  /* 0x00000005004c7306 */ /* 0x0003e20000201400 */
[----:B------:R-:W-:Y:S02]  /*5a30*/  IMAD.MOV.U32 R90, RZ, RZ, R16 ;  /* 0x000000ffff5a7224 */ /* 0x000fe400078e0010 */
[----:B------:R-:W-:Y:S02]  /*5a40*/  IMAD.MOV.U32 R91, RZ, RZ, R19 ;  /* 0x000000ffff5b7224 */ /* 0x000fe400078e0013 */
[----:B------:R-:W-:Y:S02]  /*5a50*/  IMAD.MOV.U32 R135, RZ, RZ, R228 ;  /* 0x000000ffff877224 */ /* 0x000fe400078e00e4 */
[----:B------:R-:W-:Y:S02]  /*5a60*/  IMAD.MOV.U32 R172, RZ, RZ, R203 ;  /* 0x000000ffffac7224 */ /* 0x000fe400078e00cb */
[----:B------:R-:W-:Y:S02]  /*5a70*/  IMAD.MOV.U32 R174, RZ, RZ, R169 ;  /* 0x000000ffffae7224 */ /* 0x000fe400078e00a9 */
[----:B------:R-:W-:-:S02]  /*5a80*/  IMAD.MOV.U32 R173, RZ, RZ, R88 ;  /* 0x000000ffffad7224 */ /* 0x000fc400078e0058 */
[----:B-1----:R-:W-:Y:S01]  /*5a90*/  IMAD.MOV.U32 R5, RZ, RZ, R3 ;  /* 0x000000ffff057224 */ /* 0x002fe200078e0003 */
[----:B------:R-:W-:Y:S01]  /*5aa0*/  IABS R3, R6 ;  /* 0x0000000600037213 */ /* 0x000fe20000000000 */
[----:B------:R-:W-:Y:S02]  /*5ab0*/  IMAD.IADD R6, R236, 0x1, -R38 ;  /* 0x00000001ec067824 */ /* 0x000fe400078e0a26 */
[----:B------:R1:W-:Y:S01]  /*5ac0*/  I2F R78, R5 ;  /* 0x00000005004e7306 */ /* 0x0003e20000201400 */
[----:B------:R-:W-:Y:S02]  /*5ad0*/  IMAD.MOV.U32 R39, RZ, RZ, R108 ;  /* 0x000000ffff277224 */ /* 0x000fe400078e006c */
[----:B------:R-:W-:Y:S02]  /*5ae0*/  IMAD.MOV.U32 R222, RZ, RZ, R109 ;  /* 0x000000ffffde7224 */ /* 0x000fe400078e006d */
[----:B------:R-:W-:Y:S02]  /*5af0*/  IMAD.MOV.U32 R218, RZ, RZ, R110 ;  /* 0x000000ffffda7224 */ /* 0x000fe400078e006e */
[----:B------:R-:W-:-:S02]  /*5b00*/  IMAD.MOV.U32 R246, RZ, RZ, R111 ;  /* 0x000000fffff67224 */ /* 0x000fc400078e006f */
[----:B--2---:R-:W-:Y:S01]  /*5b10*/  HMMA.16816.F32 R108, R60, R112, R136 ;  /* 0x000000703c6c723c */ /* 0x004fe20000001888 */
[----:B-1----:R-:W-:Y:S01]  /*5b20*/  IMAD.MOV.U32 R5, RZ, RZ, R3 ;  /* 0x000000ffff057224 */ /* 0x002fe200078e0003 */
[----:B------:R-:W-:Y:S01]  /*5b30*/  IABS R3, R6 ;  /* 0x0000000600037213 */ /* 0x000fe20000000000 */
[C---:B------:R-:W-:Y:S02]  /*5b40*/  IMAD.IADD R6, R236.reuse, 0x1, -R70 ;  /* 0x00000001ec067824 */ /* 0x040fe400078e0a46 */
[----:B------:R1:W-:Y:S02]  /*5b50*/  I2F R160, R5 ;  /* 0x0000000500a07306 */ /* 0x0003e40000201400 */
[----:B------:R-:W-:Y:S02]  /*5b60*/  IMAD.MOV.U32 R138, RZ, RZ, R39 ;  /* 0x000000ffff8a7224 */ /* 0x000fe400078e0027 */
[----:B------:R-:W-:Y:S11]  /*5b70*/  IMAD.MOV.U32 R137, RZ, RZ, R85 ;  /* 0x000000ffff897224 */ /* 0x000ff600078e0055 */
[----:B------:R-:W-:Y:S04]  /*5b80*/  @!UPT UIADD3 URZ, URZ, URZ, URZ ;  /* 0x0000003f3f3ff290 */ /* 0x000fe8000fffe03f */
[----:B------:R-:W-:Y:S02]  /*5b90*/  IMAD.MOV.U32 R223, RZ, RZ, R111 ;  /* 0x000000ffffdf7224 */ /* 0x000fe400078e006f */
[----:B------:R-:W-:Y:S02]  /*5ba0*/  IMAD.MOV.U32 R219, RZ, RZ, R110 ;  /* 0x000000ffffdb7224 */ /* 0x000fe400078e006e */
[----:B-1----:R-:W-:Y:S01]  /*5bb0*/  IMAD.MOV.U32 R5, RZ, RZ, R3 ;  /* 0x000000ffff057224 */ /* 0x002fe200078e0003 */
[----:B------:R-:W-:Y:S01]  /*5bc0*/  IABS R3, R6 ;  /* 0x0000000600037213 */ /* 0x000fe20000000000 */
[----:B------:R-:W-:Y:S02]  /*5bd0*/  IMAD.IADD R6, R236, 0x1, -R71 ;  /* 0x00000001ec067824 */ /* 0x000fe400078e0a47 */
[----:B------:R1:W-:Y:S01]  /*5be0*/  I2F R161, R5 ;  /* 0x0000000500a17306 */ /* 0x0003e20000201400 */
[----:B------:R-:W-:Y:S02]  /*5bf0*/  IMAD.MOV.U32 R175, RZ, RZ, R108 ;  /* 0x000000ffffaf7224 */ /* 0x000fe400078e006c */
[----:B------:R-:W-:-:S02]  /*5c00*/  IMAD.MOV.U32 R136, RZ, RZ, R109 ;  /* 0x000000ffff887224 */ /* 0x000fc400078e006d */
[----:B------:R-:W-:Y:S07]  /*5c10*/  HMMA.16816.F32 R108, R52, R112, R176 ;  /* 0x00000070346c723c */ /* 0x000fee00000018b0 */
[----:B------:R-:W-:Y:S02]  /*5c20*/  IMAD.MOV.U32 R179, RZ, RZ, R193 ;  /* 0x000000ffffb37224 */ /* 0x000fe400078e00c1 */
[----:B------:R-:W-:Y:S02]  /*5c30*/  IMAD.MOV.U32 R176, RZ, RZ, R86 ;  /* 0x000000ffffb07224 */ /* 0x000fe400078e0056 */
[----:B-1----:R-:W-:Y:S01]  /*5c40*/  IMAD.MOV.U32 R5, RZ, RZ, R3 ;  /* 0x000000ffff057224 */ /* 0x002fe200078e0003 */
[----:B------:R-:W-:Y:S01]  /*5c50*/  IABS R3, R6 ;  /* 0x0000000600037213 */ /* 0x000fe20000000000 */
[----:B------:R-:W-:-:S02]  /*5c60*/  IMAD.IADD R6, R235, 0x1, -R0 ;  /* 0x00000001eb067824 */ /* 0x000fc400078e0a00 */
[----:B------:R1:W-:Y:S01]  /*5c70*/  I2F R162, R5 ;  /* 0x0000000500a27306 */ /* 0x0003e20000201400 */
[----:B------:R-:W-:Y:S02]  /*5c80*/  IMAD.MOV.U32 R86, RZ, RZ, R95 ;  /* 0x000000ffff567224 */ /* 0x000fe400078e005f */
[----:B------:R-:W-:Y:S02]  /*5c90*/  IMAD.MOV.U32 R178, RZ, RZ, R135 ;  /* 0x000000ffffb27224 */ /* 0x000fe400078e0087 */
[----:B------:R-:W-:-:S04]  /*5ca0*/  IMAD.MOV.U32 R135, RZ, RZ, R202 ;  /* 0x000000ffff877224 */ /* 0x000fc800078e00ca */
[----:B------:R-:W-:Y:S02]  /*5cb0*/  IMAD.MOV.U32 R171, RZ, RZ, R111 ;  /* 0x000000ffffab7224 */ /* 0x000fe400078e006f */
[----:B------:R-:W-:Y:S02]  /*5cc0*/  IMAD.MOV.U32 R111, RZ, RZ, R229 ;  /* 0x000000ffff6f7224 */ /* 0x000fe400078e00e5 */
        /* <DEDUP_REMOVED lines=9> */
[----:B-1----:R-:W-:Y:S01]  /*5d60*/  IMAD.MOV.U32 R5, RZ, RZ, R3 ;  /* 0x000000ffff057224 */ /* 0x002fe200078e0003 */
[----:B------:R-:W-:Y:S01]  /*5d70*/  IABS R3, R6 ;  /* 0x0000000600037213 */ /* 0x000fe20000000000 */
[----:B------:R-:W-:Y:S02]  /*5d80*/  IMAD.IADD R6, R241, 0x1, -R0 ;  /* 0x00000001f1067824 */ /* 0x000fe400078e0a00 */
[----:B------:R1:W-:Y:S02]  /*5d90*/  I2F R18, R5 ;  /* 0x0000000500127306 */ /* 0x0003e40000201400 */
[----:B-1----:R-:W-:Y:S01]  /*5da0*/  IMAD.MOV.U32 R5, RZ, RZ, R3 ;  /* 0x000000ffff057224 */ /* 0x002fe200078e0003 */
[----:B------:R-:W-:Y:S01]  /*5db0*/  IABS R3, R6 ;  /* 0x0000000600037213 */ /* 0x000fe20000000000 */
[----:B------:R-:W-:-:S04]  /*5dc0*/  IMAD.IADD R6, R235, 0x1, -R21 ;  /* 0x00000001eb067824 */ /* 0x000fc800078e0a15 */
[----:B------:R1:W2:Y:S02]  /*5dd0*/  I2F R17, R5 ;  /* 0x0000000500117306 */ /* 0x0002a40000201400 */
[----:B-1----:R-:W-:Y:S01]  /*5de0*/  IMAD.MOV.U32 R5, RZ, RZ, R3 ;  /* 0x000000ffff057224 */ /* 0x002fe200078e0003 */
[----:B------:R-:W-:Y:S01]  /*5df0*/  IABS R3, R6 ;  /* 0x0000000600037213 */ /* 0x000fe20000000000 */
[----:B------:R-:W-:-:S04]  /*5e00*/  IMAD.IADD R6, R234, 0x1, -R21 ;  /* 0x00000001ea067824 */ /* 0x000fc800078e0a15 */
[----:B------:R1:W-:Y:S02]  /*5e10*/  I2F R10, R5 ;  /* 0x00000005000a7306 */ /* 0x0003e40000201400 */
        /* <DEDUP_REMOVED lines=10> */
[----:B------:R-:W-:-:S04]  /*5ec0*/  FMUL.FTZ R6, R47, c[0x0][0x2ec] ;  /* 0x0000bb002f067a20 */ /* 0x000fc80000410000 */
[----:B------:R1:W-:Y:S08]  /*5ed0*/  I2F R9, R5 ;  /* 0x0000000500097306 */ /* 0x0003f00000201400 */
[----:B------:R3:W-:Y:S08]  /*5ee0*/  I2F R15, R3 ;  /* 0x00000003000f7306 */ /* 0x0007f00000201400 */
[----:B------:R4:W2:Y:S01]  /*5ef0*/  MUFU.TANH R30, R6 ;  /* 0x00000006001e7308 */ /* 0x0008a20000002400 */
[----:B-1----:R-:W-:-:S04]  /*5f00*/  IADD3 R5, R13, UR5, RZ ;  /* 0x000000050d057c10 */ /* 0x002fc8000fffe0ff */
[----:B------:R-:W-:Y:S02]  /*5f10*/  IMNMX R244, R5, UR15, PT ;  /* 0x0000000f05f47c17 */ /* 0x000fe4000b800200 */
[----:B------:R-:W-:Y:S01]  /*5f20*/  IADD3 R5, R241, -c[0x0][0x2e4], RZ ;  /* 0x8000b900f1057a10 */ /* 0x000fe20007ffe0ff */
[----:B---3--:R-:W-:Y:S01]  /*5f30*/  FMUL.FTZ R3, R44, c[0x0][0x2ec] ;  /* 0x0000bb002c037a20 */ /* 0x008fe20000410000 */
[----:B------:R-:W-:Y:S01]  /*5f40*/  BAR.SYNC.DEFER_BLOCKING 0x0 ;  /* 0x0000000000007b1d */ /* 0x000fe20000010000 */
[----:B------:R-:W-:Y:S01]  /*5f50*/  ISETP.GE.AND P2, PT, R21, R244, PT ;  /* 0x000000f41500720c */ /* 0x000fe20003f46270 */
[----:B------:R-:W-:Y:S01]  /*5f60*/  IMAD.MOV.U32 R44, RZ, RZ, R108 ;  /* 0x000000ffff2c7224 */ /* 0x000fe200078e006c */
[----:B------:R-:W-:Y:S01]  /*5f70*/  IMNMX R237, RZ, R5, !PT ;  /* 0x00000005ffed7217 */ /* 0x000fe20007800200 */
[----:B------:R-:W-:Y:S02]  /*5f80*/  FMUL.FTZ R5, R106, c[0x0][0x2ec] ;  /* 0x0000bb006a057a20 */ /* 0x000fe40000410000 */
[----:B------:R1:W3:Y:S01]  /*5f90*/  MUFU.TANH R19, R3 ;  /* 0x0000000300137308 */ /* 0x0002e20000002400 */
[----:B----4-:R-:W-:Y:S01]  /*5fa0*/  IADD3 R6, R12, UR5, RZ ;  /* 0x000000050c067c10 */ /* 0x010fe2000fffe0ff */
[----:B--2---:R-:W-:-:S02]  /*5fb0*/  FFMA.FTZ R12, R17, -UR35, R11 ;  /* 0x80000023110c7c23 */ /* 0x004fc4000801000b */
[----:B------:R-:W-:Y:S01]  /*5fc0*/  FFMA.FTZ R16, R16, -UR35, R30 ;  /* 0x8000002310107c23 */ /* 0x000fe2000801001e */
[----:B------:R-:W-:Y:S01]  /*5fd0*/  IMNMX R243, R6, UR15, PT ;  /* 0x0000000f06f37c17 */ /* 0x000fe2000b800200 */
[----:B------:R-:W-:Y:S02]  /*5fe0*/  FMUL.FTZ R6, R98, c[0x0][0x2ec] ;  /* 0x0000bb0062067a20 */ /* 0x000fe40000410000 */
[----:B------:R-:W2:Y:S01]  /*5ff0*/  MUFU.TANH R17, R5 ;  /* 0x0000000500117308 */ /* 0x000ea20000002400 */
[----:B------:R-:W-:Y:S01]  /*6000*/  ISETP.GE.AND P1, PT, R21, R243, PT ;  /* 0x000000f31500720c */ /* 0x000fe20003f26270 */
[----:B------:R-:W-:-:S04]  /*6010*/  IMAD.MOV.U32 R108, RZ, RZ, R215 ;  /* 0x000000ffff6c7224 */ /* 0x000fc800078e00d7 */
[----:B------:R-:W-:Y:S02]  /*6020*/  IMAD.MOV.U32 R47, RZ, RZ, R108 ;  /* 0x000000ffff2f7224 */ /* 0x000fe400078e006c */
[----:B-1----:R-:W-:Y:S01]  /*6030*/  FMUL.FTZ R3, R45, c[0x0][0x2ec] ;  /* 0x0000bb002d037a20 */ /* 0x002fe20000410000 */
[----:B------:R-:W1:Y:S01]  /*6040*/  MUFU.TANH R6, R6 ;  /* 0x0000000600067308 */ /* 0x000e620000002400 */
[----:B---3--:R-:W-:Y:S01]  /*6050*/  FFMA.FTZ R7, R92, -UR35, R19 ;  /* 0x800000235c077c23 */ /* 0x008fe20008010013 */
[----:B------:R-:W-:Y:S01]  /*6060*/  IADD3 R45, R0, 0x58, RZ ;  /* 0x00000058002d7810 */ /* 0x000fe20007ffe0ff */
[----:B--2---:R-:W-:-:S05]  /*6070*/  FFMA.FTZ R17, R15, -UR35, R17 ;  /* 0x800000230f117c23 */ /* 0x004fca0008010011 */
[----:B------:R2:W3:Y:S01]  /*6080*/  MUFU.TANH R32, R3 ;  /* 0x0000000300207308 */ /* 0x0004e20000002400 */
[----:B-1----:R-:W-:Y:S02]  /*6090*/  FFMA.FTZ R10, R10, -UR35, R6 ;  /* 0x800000230a0a7c23 */ /* 0x002fe40008010006 */
[----:B--2---:R-:W-:Y:S01]  /*60a0*/  FMUL.FTZ R3, R46, c[0x0][0x2ec] ;  /* 0x0000bb002e037a20 */ /* 0x004fe20000410000 */
[----:B------:R-:W-:Y:S01]  /*60b0*/  IADD3 R46, R0, 0x59, RZ ;  /* 0x00000059002e7810 */ /* 0x000fe20007ffe0ff */
[----:B---3--:R-:W-:-:S03]  /*60c0*/  FFMA.FTZ R11, R93, -UR35, R32 ;  /* 0x800000235d0b7c23 */ /* 0x008fc60008010020 */
[----:B------:R1:W2:Y:S01]  /*60d0*/  MUFU.TANH R28, R3 ;  /* 0x00000003001c7308 */ /* 0x0002a20000002400 */
[----:B------:R-:W-:Y:S01]  /*60e0*/  IMAD.IADD R6, R236, 0x1, -R46 ;  /* 0x00000001ec067824 */ /* 0x000fe200078e0a2e */
[----:B-1----:R-:W-:Y:S01]  /*60f0*/  IADD3 R3, R20, UR5, RZ ;  /* 0x0000000514037c10 */ /* 0x002fe2000fffe0ff */
[----:B--2---:R-:W-:-:S03]  /*6100*/  FFMA.FTZ R8, R18, -UR35, R28 ;  /* 0x8000002312087c23 */ /* 0x004fc6000801001c */
[----:B------:R-:W-:Y:S02]  /*6110*/  IMNMX R245, R3, UR15, PT ;  /* 0x0000000f03f57c17 */ /* 0x000fe4000b800200 */
[----:B------:R-:W-:Y:S02]  /*6120*/  IADD3 R3, R236, -c[0x0][0x2e4], RZ ;  /* 0x8000b900ec037a10 */ /* 0x000fe40007ffe0ff */
[----:B------:R-:W-:Y:S02]  /*6130*/  ISETP.GE.AND P0, PT, R21, R245, PT ;  /* 0x000000f51500720c */ /* 0x000fe40003f06270 */
[----:B------:R-:W-:Y:S02]  /*6140*/  IMNMX R240, RZ, R3, !PT ;  /* 0x00000003fff07217 */ /* 0x000fe40007800200 */
[----:B------:R-:W-:Y:S02]  /*6150*/  IADD3 R3, R235, -c[0x0][0x2e4], RZ ;  /* 0x8000b900eb037a10 */ /* 0x000fe40007ffe0ff */
[----:B------:R-:W-:-:S02]  /*6160*/  ISETP.LT.OR P4, PT, R21, R240, P0 ;  /* 0x000000f01500720c */ /* 0x000fc40000781670 */
[----:B------:R-:W-:Y:S02]  /*6170*/  IMNMX R239, RZ, R3, !PT ;  /* 0x00000003ffef7217 */ /* 0x000fe40007800200 */
[----:B------:R-:W-:Y:S02]  /*6180*/  IADD3 R3, R234, -c[0x0][0x2e4], RZ ;  /* 0x8000b900ea037a10 */ /* 0x000fe40007ffe0ff */
[----:B------:R-:W-:Y:S02]  /*6190*/  ISETP.GE.AND P0, PT, R21, R242, PT ;  /* 0x000000f21500720c */ /* 0x000fe40003f06270 */
[----:B------:R-:W-:Y:S01]  /*61a0*/  IMNMX R238, RZ, R3, !PT ;  /* 0x00000003ffee7217 */ /* 0x000fe20007800200 */
[----:B------:R-:W-:Y:S01]  /*61b0*/  FMUL.FTZ R3, R97, c[0x0][0x2ec] ;  /* 0x0000bb0061037a20 */ /* 0x000fe20000410000 */
[C---:B------:R-:W-:Y:S02]  /*61c0*/  ISETP.LT.OR P0, PT, R21.reuse, R237, P0 ;  /* 0x000000ed1500720c */ /* 0x040fe40000701670 */
[C---:B------:R-:W-:Y:S01]  /*61d0*/  ISETP.LT.OR P1, PT, R21.reuse, R238, P1 ;  /* 0x000000ee1500720c */ /* 0x040fe20000f21670 */
[----:B------:R1:W2:Y:S01]  /*61e0*/  MUFU.TANH R20, R3 ;  /* 0x0000000300147308 */ /* 0x0002a20000002400 */
[----:B------:R-:W-:-:S02]  /*61f0*/  ISETP.LT.OR P6, PT, R21, R239, P2 ;  /* 0x000000ef1500720c */ /* 0x000fc400017c1670 */
[C---:B------:R-:W-:Y:S02]  /*6200*/  ISETP.GE.AND P2, PT, R0.reuse, R244, PT ;  /* 0x000000f40000720c */ /* 0x040fe40003f46270 */
[----:B------:R-:W-:Y:S02]  /*6210*/  FSEL R213, R11, -INF , !P4 ;  /* 0xff8000000bd57808 */ /* 0x000fe40006000000 */
[----:B------:R-:W-:-:S05]  /*6220*/  ISETP.LT.OR P3, PT, R0, R239, P2 ;  /* 0x000000ef0000720c */ /* 0x000fca0001761670 */
[----:B------:R-:W-:Y:S02]  /*6230*/  @P1 LOP3.LUT R231, R231, 0x4, RZ, 0xfc, !PT ;  /* 0x00000004e7e71812 */ /* 0x000fe400078efcff */
[----:B------:R-:W-:Y:S01]  /*6240*/  ISETP.GE.AND P1, PT, R0, R243, PT ;  /* 0x000000f30000720c */ /* 0x000fe20003f26270 */
[----:B-1----:R-:W-:Y:S01]  /*6250*/  FMUL.FTZ R3, R99, c[0x0][0x2ec] ;  /* 0x0000bb0063037a20 */ /* 0x002fe20000410000 */
[----:B------:R-:W-:Y:S01]  /*6260*/  LOP3.LUT R231, R231, 0xfffffffd, RZ, 0xc0, !PT ;  /* 0xfffffffde7e77812 */ /* 0x000fe200078ec0ff */
[----:B--2---:R-:W-:Y:S01]  /*6270*/  FFMA.FTZ R14, R14, -UR35, R20 ;  /* 0x800000230e0e7c23 */ /* 0x004fe20008010014 */
[C---:B------:R-:W-:Y:S01]  /*6280*/  ISETP.LT.OR P2, PT, R0.reuse, R238, P1 ;  /* 0x000000ee0000720c */ /* 0x040fe20000f41670 */
[----:B------:R1:W2:Y:S01]  /*6290*/  MUFU.TANH R19, R3 ;  /* 0x0000000300137308 */ /* 0x0002a20000002400 */
[----:B------:R-:W-:Y:S02]  /*62a0*/  @P0 LOP3.LUT R231, R231, 0x2, RZ, 0xfc, !PT ;  /* 0x00000002e7e70812 */ /* 0x000fe400078efcff */
[----:B------:R-:W-:-:S02]  /*62b0*/  ISETP.GE.AND P0, PT, R0, R245, PT ;  /* 0x000000f50000720c */ /* 0x000fc40003f06270 */
[----:B------:R-:W-:Y:S02]  /*62c0*/  ISETP.GE.AND P1, PT, R22, R245, PT ;  /* 0x000000f51600720c */ /* 0x000fe40003f26270 */
[-C--:B------:R-:W-:Y:S02]  /*62d0*/  ISETP.LT.OR P0, PT, R0, R240.reuse, P0 ;  /* 0x000000f00000720c */ /* 0x080fe40000701670 */
[----:B------:R-:W-:Y:S02]  /*62e0*/  ISETP.LT.OR P1, PT, R22, R240, P1 ;  /* 0x000000f01600720c */ /* 0x000fe40000f21670 */
[----:B------:R-:W-:Y:S02]  /*62f0*/  FSEL R214, R7, -INF , !P0 ;  /* 0xff80000007d67808 */ /* 0x000fe40004000000 */
[----:B------:R-:W-:Y:S02]  /*6300*/  ISETP.GE.AND P0, PT, R0, R242, PT ;  /* 0x000000f20000720c */ /* 0x000fe40003f06270 */
[----:B------:R-:W-:Y:S01]  /*6310*/  LOP3.LUT R231, R231, 0xfffffffe, RZ, 0xc0, !PT ;  /* 0xfffffffee7e77812 */ /* 0x000fe200078ec0ff */
[----:B-1----:R-:W-:Y:S01]  /*6320*/  FMUL.FTZ R3, R104, c[0x0][0x2ec] ;  /* 0x0000bb0068037a20 */ /* 0x002fe20000410000 */
[----:B------:R-:W-:Y:S01]  /*6330*/  ISETP.LT.OR P0, PT, R0, R237, P0 ;  /* 0x000000ed0000720c */ /* 0x000fe20000701670 */
[----:B--2---:R-:W-:Y:S01]  /*6340*/  FFMA.FTZ R9, R9, -UR35, R19 ;  /* 0x8000002309097c23 */ /* 0x004fe20008010013 */
[----:B------:R-:W-:Y:S01]  /*6350*/  FSEL R0, R8, -INF , !P3 ;  /* 0xff80000008007808 */ /* 0x000fe20005800000 */
[----:B------:R1:W2:Y:S02]  /*6360*/  MUFU.TANH R13, R3 ;  /* 0x00000003000d7308 */ /* 0x0002a40000002400 */
[----:B------:R-:W-:-:S02]  /*6370*/  @P1 LOP3.LUT R231, R231, 0x1, RZ, 0xfc, !PT ;  /* 0x00000001e7e71812 */ /* 0x000fc400078efcff */
[----:B------:R3:W-:Y:S01]  /*6380*/  STL [R1+0x20], R0 ;  /* 0x0000200001007387 */ /* 0x0007e20000100800 */
[----:B------:R-:W-:-:S04]  /*6390*/  ISETP.GE.AND P1, PT, R22, R243, PT ;  /* 0x000000f31600720c */ /* 0x000fc80003f26270 */
[----:B------:R-:W-:Y:S02]  /*63a0*/  ISETP.LT.OR P5, PT, R22, R238, P1 ;  /* 0x000000ee1600720c */ /* 0x000fe40000fa1670 */
[----:B------:R-:W-:Y:S01]  /*63b0*/  LOP3.LUT P1, RZ, R231, 0x2, RZ, 0xc0, !PT ;  /* 0x00000002e7ff7812 */ /* 0x000fe2000782c0ff */
[----:B-1----:R-:W-:Y:S02]  /*63c0*/  IMAD.IADD R3, R236, 0x1, -R45 ;  /* 0x00000001ec037824 */ /* 0x002fe400078e0a2d */
[----:B--2---:R-:W-:-:S03]  /*63d0*/  FFMA.FTZ R13, R94, -UR35, R13 ;  /* 0x800000235e0d7c23 */ /* 0x004fc6000801000d */
[----:B------:R-:W-:-:S05]  /*63e0*/  IABS R3, R3 ;  /* 0x0000000300037213 */ /* 0x000fca0000000000 */
[----:B------:R-:W-:Y:S01]  /*63f0*/  IMAD.MOV.U32 R5, RZ, RZ, R3 ;  /* 0x000000ffff057224 */ /* 0x000fe200078e0003 */
[----:B------:R-:W-:Y:S01]  /*6400*/  IABS R3, R6 ;  /* 0x0000000600037213 */ /* 0x000fe20000000000 */
[----:B------:R-:W-:Y:S02]  /*6410*/  IMAD.IADD R6, R236, 0x1, -R48 ;  /* 0x00000001ec067824 */ /* 0x000fe400078e0a30 */
[----:B------:R1:W-:Y:S01]  /*6420*/  I2F R132, R5 ;  /* 0x0000000500847306 */ /* 0x0003e20000201400 */
[----:B---3--:R-:W-:-:S05]  /*6430*/  IMAD.IADD R0, R234, 0x1, -R22 ;  /* 0x00000001ea007824 */ /* 0x008fca00078e0a16 */
[----:B------:R-:W-:-:S04]  /*6440*/  IABS R0, R0 ;  /* 0x0000000000007213 */ /* 0x000fc80000000000 */
[----:B------:R2:W-:Y:S01]  /*6450*/  I2F R7, R0 ;  /* 0x0000000000077306 */ /* 0x0005e20000201400 */
[----:B-1----:R-:W-:Y:S01]  /*6460*/  IMAD.MOV.U32 R5, RZ, RZ, R3 ;  /* 0x000000ffff057224 */ /* 0x002fe200078e0003 */
[----:B------:R-:W-:Y:S01]  /*6470*/  IABS R3, R6 ;  /* 0x0000000600037213 */ /* 0x000fe20000000000 */
[----:B------:R-:W-:-:S05]  /*6480*/  IMAD.IADD R6, R236, 0x1, -R56 ;  /* 0x00000001ec067824 */ /* 0x000fca00078e0a38 */
[----:B------:R1:W-:Y:S01]  /*6490*/  I2F R133, R5 ;  /* 0x0000000500857306 */ /* 0x0003e20000201400 */
[----:B--2---:R-:W-:-:S05]  /*64a0*/  IMAD.IADD R0, R235, 0x1, -R23 ;  /* 0x00000001eb007824 */ /* 0x004fca00078e0a17 */
[----:B------:R-:W-:Y:S01]  /*64b0*/  IABS R0, R0 ;  /* 0x0000000000007213 */ /* 0x000fe20000000000 */
[----:B-1----:R-:W-:Y:S01]  /*64c0*/  IMAD.MOV.U32 R5, RZ, RZ, R3 ;  /* 0x000000ffff057224 */ /* 0x002fe200078e0003 */
[----:B------:R-:W-:-:S03]  /*64d0*/  IABS R3, R6 ;  /* 0x0000000600037213 */ /* 0x000fc60000000000 */
[----:B------:R1:W-:Y:S02]  /*64e0*/  I2F R134, R5 ;  /* 0x0000000500867306 */ /* 0x0003e40000201400 */
[----:B-1----:R-:W-:Y:S02]  /*64f0*/  IMAD.MOV.U32 R5, RZ, RZ, R3 ;  /* 0x000000ffff057224 */ /* 0x002fe400078e0003 */
[----:B------:R-:W-:-:S04]  /*6500*/  IMAD.IADD R3, R236, 0x1, -R57 ;  /* 0x00000001ec037824 */ /* 0x000fc800078e0a39 */
[----:B------:R1:W-:Y:S01]  /*6510*/  I2F R139, R5 ;  /* 0x00000005008b7306 */ /* 0x0003e20000201400 */
[----:B------:R-:W-:-:S05]  /*6520*/  IABS R3, R3 ;  /* 0x0000000300037213 */ /* 0x000fca0000000000 */
[----:B-1----:R-:W-:Y:S02]  /*6530*/  IMAD.MOV.U32 R5, RZ, RZ, R3 ;  /* 0x000000ffff057224 */ /* 0x002fe400078e0003 */
[----:B------:R-:W-:Y:S02]  /*6540*/  IMAD.IADD R3, R236, 0x1, -R65 ;  /* 0x00000001ec037824 */ /* 0x000fe400078e0a41 */
[----:B------:R1:W-:Y:S03]  /*6550*/  I2F R228, R5 ;  /* 0x0000000500e47306 */ /* 0x0003e60000201400 */
[----:B------:R-:W-:-:S05]  /*6560*/  IABS R3, R3 ;  /* 0x0000000300037213 */ /* 0x000fca0000000000 */
[----:B------:R-:W-:Y:S02]  /*6570*/  IMAD.MOV.U32 R6, RZ, RZ, R3 ;  /* 0x000000ffff067224 */ /* 0x000fe400078e0003 */
[----:B------:R-:W-:Y:S02]  /*6580*/  IMAD.IADD R3, R236, 0x1, -R67 ;  /* 0x00000001ec037824 */ /* 0x000fe400078e0a43 */
[----:B------:R-:W-:Y:S03]  /*6590*/  I2F R229, R6 ;  /* 0x0000000600e57306 */ /* 0x000fe60000201400 */
[----:B------:R-:W-:Y:S01]  /*65a0*/  IABS R3, R3 ;  /* 0x0000000300037213 */ /* 0x000fe20000000000 */
[----:B-1----:R-:W-:-:S04]  /*65b0*/  IMAD.IADD R5, R234, 0x1, -R24 ;  /* 0x00000001ea057824 */ /* 0x002fc800078e0a18 */
[----:B------:R1:W-:Y:S02]  /*65c0*/  I2F R230, R3 ;  /* 0x0000000300e67306 */ /* 0x0003e40000201400 */
[----:B-1----:R-:W-:Y:S02]  /*65d0*/  FSEL R3, R12, -INF , !P2 ;  /* 0xff8000000c037808 */ /* 0x002fe40005000000 */
[----:B------:R-:W-:-:S03]  /*65e0*/  ISETP.GE.AND P2, PT, R22, R244, PT ;  /* 0x000000f41600720c */ /* 0x000fc60003f46270 */
[----:B------:R1:W-:Y:S01]  /*65f0*/  STL [R1+0x30], R3 ;  /* 0x0000300301007387 */ /* 0x0003e20000100800 */
[----:B------:R-:W-:Y:S02]  /*6600*/  ISETP.LT.OR P3, PT, R22, R239, P2 ;  /* 0x000000ef1600720c */ /* 0x000fe40001761670 */
[----:B------:R-:W-:Y:S02]  /*6610*/  LOP3.LUT P2, RZ, R231, 0x4, RZ, 0xc0, !PT ;  /* 0x00000004e7ff7812 */ /* 0x000fe4000784c0ff */
[----:B------:R-:W-:Y:S02]  /*6620*/  FSEL R216, R17, -INF , !P3 ;  /* 0xff80000011d87808 */ /* 0x000fe40005800000 */
[----:B------:R-:W-:-:S04]  /*6630*/  ISETP.GE.AND P3, PT, R24, R245, PT ;  /* 0x000000f51800720c */ /* 0x000fc80003f66270 */
[----:B------:R-:W-:Y:S02]  /*6640*/  ISETP.LT.OR P3, PT, R24, R240, P3 ;  /* 0x000000f01800720c */ /* 0x000fe40001f61670 */
[----:B-1----:R-:W-:Y:S02]  /*6650*/  FSEL R3, R10, -INF , !P0 ;  /* 0xff8000000a037808 */ /* 0x002fe40004000000 */
[----:B------:R-:W-:-:S03]  /*6660*/  ISETP.GE.AND P0, PT, R22, R242, PT ;  /* 0x000000f21600720c */ /* 0x000fc60003f06270 */
[----:B------:R1:W-:Y:S01]  /*6670*/  STL [R1+0x34], R3 ;  /* 0x0000340301007387 */ /* 0x0003e20000100800 */
[----:B------:R-:W-:Y:S02]  /*6680*/  ISETP.LT.OR P4, PT, R22, R237, P0 ;  /* 0x000000ed1600720c */ /* 0x000fe40000781670 */
[----:B------:R-:W-:Y:S01]  /*6690*/  ISETP.GE.AND P0, PT, R23, R245, PT ;  /* 0x000000f51700720c */ /* 0x000fe20003f06270 */
[----:B-1----:R-:W-:-:S05]  /*66a0*/  IMAD.IADD R3, R241, 0x1, -R22 ;  /* 0x00000001f1037824 */ /* 0x002fca00078e0a16 */
[----:B------:R-:W-:-:S04]  /*66b0*/  IABS R3, R3 ;  /* 0x0000000300037213 */ /* 0x000fc80000000000 */
[----:B------:R1:W-:Y:S02]  /*66c0*/  I2F R6, R3 ;  /* 0x0000000300067306 */ /* 0x0003e40000201400 */
[----:B-1----:R-:W-:Y:S02]  /*66d0*/  IMAD.MOV.U32 R3, RZ, RZ, R0 ;  /* 0x000000ffff037224 */ /* 0x002fe400078e0000 */
[----:B------:R-:W-:-:S04]  /*66e0*/  IMAD.IADD R0, R234, 0x1, -R23 ;  /* 0x00000001ea007824 */ /* 0x000fc800078e0a17 */
[----:B------:R1:W-:Y:S01]  /*66f0*/  I2F R12, R3 ;  /* 0x00000003000c7306 */ /* 0x0003e20000201400 */
[----:B------:R-:W-:-:S07]  /*6700*/  IABS R0, R0 ;  /* 0x0000000000007213 */ /* 0x000fce0000000000 */
[----:B------:R2:W-:Y:S01]  /*6710*/  I2F R11, R0 ;  /* 0x00000000000b7306 */ /* 0x0005e20000201400 */
[----:B-1----:R-:W-:Y:S02]  /*6720*/  FSEL R3, R16, -INF , !P6 ;  /* 0xff80000010037808 */ /* 0x002fe40007000000 */
[----:B------:R-:W-:Y:S02]  /*6730*/  ISETP.LT.OR P6, PT, R23, R240, P0 ;  /* 0x000000f01700720c */ /* 0x000fe400007c1670 */
[C---:B------:R-:W-:Y:S01]  /*6740*/  LOP3.LUT P0, RZ, R231.reuse, 0x1, RZ, 0xc0, !PT ;  /* 0x00000001e7ff7812 */ /* 0x040fe2000780c0ff */
[----:B------:R1:W-:Y:S01]  /*6750*/  STL [R1], R3 ;  /* 0x0000000301007387 */ /* 0x0003e20000100800 */
[----:B------:R-:W-:Y:S02]  /*6760*/  LOP3.LUT R231, R231, 0xfffffffd, RZ, 0xc0, !PT ;  /* 0xfffffffde7e77812 */ /* 0x000fe400078ec0ff */
[----:B--2---:R-:W-:Y:S02]  /*6770*/  FSEL R0, R9, -INF , !P1 ;  /* 0xff80000009007808 */ /* 0x004fe40004800000 */
[----:B------:R-:W-:-:S02]  /*6780*/  ISETP.GE.AND P1, PT, R23, R243, PT ;  /* 0x000000f31700720c */ /* 0x000fc40003f26270 */
[----:B------:R-:W-:Y:S02]  /*6790*/  FSEL R215, R13, -INF , !P0 ;  /* 0xff8000000dd77808 */ /* 0x000fe40004000000 */
[C---:B------:R-:W-:Y:S02]  /*67a0*/  ISETP.LT.OR P1, PT, R23.reuse, R238, P1 ;  /* 0x000000ee1700720c */ /* 0x040fe40000f21670 */
[----:B------:R-:W-:-:S04]  /*67b0*/  ISETP.GE.AND P0, PT, R23, R242, PT ;  /* 0x000000f21700720c */ /* 0x000fc80003f06270 */
[C---:B------:R-:W-:Y:S02]  /*67c0*/  ISETP.LT.OR P0, PT, R23.reuse, R237, P0 ;  /* 0x000000ed1700720c */ /* 0x040fe40000701670 */
[----:B-1----:R-:W-:Y:S02]  /*67d0*/  FSEL R3, R14, -INF , !P2 ;  /* 0xff8000000e037808 */ /* 0x002fe40005000000 */
[----:B------:R-:W-:-:S03]  /*67e0*/  ISETP.GE.AND P2, PT, R23, R244, PT ;  /* 0x000000f41700720c */ /* 0x000fc60003f46270 */
[----:B------:R1:W-:Y:S01]  /*67f0*/  STL [R1+0xc], R3 ;  /* 0x00000c0301007387 */ /* 0x0003e20000100800 */
[----:B------:R-:W-:-:S03]  /*6800*/  ISETP.LT.OR P2, PT, R23, R239, P2 ;  /* 0x000000ef1700720c */ /* 0x000fc60001741670 */
[----:B------:R2:W-:Y:S10]  /*6810*/  STL [R1+0x2c], R0 ;  /* 0x00002c0001007387 */ /* 0x0005f40000100800 */
[----:B------:R-:W-:-:S02]  /*6820*/  @P2 LOP3.LUT R231, R231, 0x2, RZ, 0xfc, !PT ;  /* 0x00000002e7e72812 */ /* 0x000fc400078efcff */
[----:B------:R-:W-:Y:S02]  /*6830*/  ISETP.GE.AND P2, PT, R24, R244, PT ;  /* 0x000000f41800720c */ /* 0x000fe40003f46270 */
[----:B------:R-:W-:-:S04]  /*6840*/  LOP3.LUT R231, R231, 0xfffffff7, RZ, 0xc0, !PT ;  /* 0xfffffff7e7e77812 */ /* 0x000fc800078ec0ff */
[----:B------:R-:W-:Y:S02]  /*6850*/  @P1 LOP3.LUT R231, R231, 0x8, RZ, 0xfc, !PT ;  /* 0x00000008e7e71812 */ /* 0x000fe400078efcff */
[----:B------:R-:W-:Y:S01]  /*6860*/  ISETP.GE.AND P1, PT, R24, R243, PT ;  /* 0x000000f31800720c */ /* 0x000fe20003f26270 */
[----:B-1----:R-:W-:Y:S01]  /*6870*/  FMUL.FTZ R3, R118, c[0x0][0x2ec] ;  /* 0x0000bb0076037a20 */ /* 0x002fe20000410000 */
[----:B------:R-:W-:Y:S01]  /*6880*/  LOP3.LUT R231, R231, 0xfffffffb, RZ, 0xc0, !PT ;  /* 0xfffffffbe7e77812 */ /* 0x000fe200078ec0ff */
[----:B--2---:R-:W-:Y:S02]  /*6890*/  FMUL.FTZ R0, R116, c[0x0][0x2ec] ;  /* 0x0000bb0074007a20 */ /* 0x004fe40000410000 */
[----:B------:R-:W1:Y:S01]  /*68a0*/  MUFU.TANH R8, R3 ;  /* 0x0000000300087308 */ /* 0x000e620000002400 */
[----:B------:R-:W-:Y:S02]  /*68b0*/  @P0 LOP3.LUT R231, R231, 0x4, RZ, 0xfc, !PT ;  /* 0x00000004e7e70812 */ /* 0x000fe400078efcff */
[----:B------:R-:W-:-:S05]  /*68c0*/  ISETP.GE.AND P0, PT, R24, R242, PT ;  /* 0x000000f21800720c */ /* 0x000fca0003f06270 */
[----:B------:R2:W3:Y:S01]  /*68d0*/  MUFU.TANH R9, R0 ;  /* 0x0000000000097308 */ /* 0x0004e20000002400 */
[----:B-1----:R-:W-:Y:S02]  /*68e0*/  FFMA.FTZ R6, R6, -UR35, R8 ;  /* 0x8000002306067c23 */ /* 0x002fe40008010008 */
[----:B--2---:R-:W-:Y:S02]  /*68f0*/  IMAD.IADD R0, R241, 0x1, -R23 ;  /* 0x00000001f1007824 */ /* 0x004fe400078e0a17 */
[----:B---3--:R-:W-:-:S03]  /*6900*/  FFMA.FTZ R7, R7, -UR35, R9 ;  /* 0x8000002307077c23 */ /* 0x008fc60008010009 */
[----:B------:R-:W-:Y:S02]  /*6910*/  IABS R0, R0 ;  /* 0x0000000000007213 */ /* 0x000fe40000000000 */
[----:B------:R-:W-:Y:S02]  /*6920*/  FSEL R7, R7, -INF , !P5 ;  /* 0xff80000007077808 */ /* 0x000fe40006800000 */
[----:B------:R-:W-:Y:S01]  /*6930*/  ISETP.LT.OR P5, PT, R24, R239, P2 ;  /* 0x000000ef1800720c */ /* 0x000fe200017a1670 */
[----:B------:R-:W-:Y:S01]  /*6940*/  IMAD.MOV.U32 R3, RZ, RZ, R0 ;  /* 0x000000ffff037224 */ /* 0x000fe200078e0000 */
[----:B------:R-:W-:Y:S01]  /*6950*/  LOP3.LUT P2, RZ, R231, 0x8, RZ, 0xc0, !PT ;  /* 0x00000008e7ff7812 */ /* 0x000fe2000784c0ff */
[----:B------:R-:W-:Y:S01]  /*6960*/  IMAD.IADD R0, R235, 0x1, -R24 ;  /* 0x00000001eb007824 */ /* 0x000fe200078e0a18 */
[----:B------:R-:W-:Y:S01]  /*6970*/  STL [R1+0x8], R7 ;  /* 0x0000080701007387 */ /* 0x000fe20000100800 */
[----:B------:R1:W-:Y:S03]  /*6980*/  I2F R16, R3 ;  /* 0x0000000300107306 */ /* 0x0003e60000201400 */
[----:B------:R-:W-:-:S05]  /*6990*/  IABS R0, R0 ;  /* 0x0000000000007213 */ /* 0x000fca0000000000 */
[----:B-1----:R-:W-:Y:S01]  /*69a0*/  IMAD.MOV.U32 R3, RZ, RZ, R0 ;  /* 0x000000ffff037224 */ /* 0x002fe200078e0000 */
[----:B------:R-:W-:Y:S01]  /*69b0*/  IABS R0, R5 ;  /* 0x0000000500007213 */ /* 0x000fe20000000000 */
[----:B------:R-:W-:Y:S02]  /*69c0*/  IMAD.IADD R5, R235, 0x1, -R25 ;  /* 0x00000001eb057824 */ /* 0x000fe400078e0a19 */
[----:B------:R1:W-:Y:S08]  /*69d0*/  I2F R14, R3 ;  /* 0x00000003000e7306 */ /* 0x0003f00000201400 */
[----:B------:R2:W-:Y:S01]  /*69e0*/  I2F R10, R0 ;  /* 0x00000000000a7306 */ /* 0x0005e20000201400 */
[----:B-1----:R-:W-:-:S07]  /*69f0*/  FMUL.FTZ R3, R105, c[0x0][0x2ec] ;  /* 0x0000bb0069037a20 */ /* 0x002fce0000410000 */
[----:B------:R1:W3:Y:S01]  /*6a00*/  MUFU.TANH R8, R3 ;  /* 0x0000000300087308 */ /* 0x0002e20000002400 */
[----:B--2---:R-:W-:-:S05]  /*6a10*/  IMAD.IADD R0, R241, 0x1, -R24 ;  /* 0x00000001f1007824 */ /* 0x004fca00078e0a18 */
[----:B------:R-:W-:-:S05]  /*6a20*/  IABS R0, R0 ;  /* 0x0000000000007213 */ /* 0x000fca0000000000 */
[----:B-1----:R-:W-:Y:S01]  /*6a30*/  IMAD.MOV.U32 R3, RZ, RZ, R0 ;  /* 0x000000ffff037224 */ /* 0x002fe200078e0000 */
[----:B------:R-:W-:Y:S01]  /*6a40*/  IABS R0, R5 ;  /* 0x0000000500007213 */ /* 0x000fe20000000000 */
[----:B------:R-:W-:Y:S02]  /*6a50*/  FMUL.FTZ R5, R117, c[0x0][0x2ec] ;  /* 0x0000bb0075057a20 */ /* 0x000fe40000410000 */
[----:B------:R1:W-:Y:S08]  /*6a60*/  I2F R15, R3 ;  /* 0x00000003000f7306 */ /* 0x0003f00000201400 */
[----:B------:R3:W-:Y:S01]  /*6a70*/  I2F R18, R0 ;  /* 0x0000000000127306 */ /* 0x0007e20000201400 */
[----:B-1----:R-:W-:-:S07]  /*6a80*/  FMUL.FTZ R3, R107, c[0x0][0x2ec] ;  /* 0x0000bb006b037a20 */ /* 0x002fce0000410000 */
[----:B------:R1:W2:Y:S01]  /*6a90*/  MUFU.TANH R9, R5 ;  /* 0x0000000500097308 */ /* 0x0002a20000002400 */
[----:B---3--:R-:W-:-:S07]  /*6aa0*/  FFMA.FTZ R0, R58, -UR35, R8 ;  /* 0x800000233a007c23 */ /* 0x008fce0008010008 */
[----:B------:R3:W-:Y:S01]  /*6ab0*/  MUFU.TANH R13, R3 ;  /* 0x00000003000d7308 */ /* 0x0007e20000002400 */
[----:B------:R-:W-:Y:S01]  /*6ac0*/  IMAD.MOV.U32 R58, RZ, RZ, R109 ;  /* 0x000000ffff3a7224 */ /* 0x000fe200078e006d */
[----:B------:R-:W-:Y:S01]  /*6ad0*/  FSEL R116, R0, -INF , !P6 ;  /* 0xff80000000747808 */ /* 0x000fe20007000000 */
[----:B------:R-:W-:Y:S01]  /*6ae0*/  IMAD.IADD R0, R234, 0x1, -R25 ;  /* 0x00000001ea007824 */ /* 0x000fe200078e0a19 */
[----:B------:R-:W-:Y:S02]  /*6af0*/  LOP3.LUT P6, RZ, R231, 0x2, RZ, 0xc0, !PT ;  /* 0x00000002e7ff7812 */ /* 0x000fe400078cc0ff */
[----:B-1----:R-:W-:Y:S01]  /*6b00*/  FSEL R5, R6, -INF , !P4 ;  /* 0xff80000006057808 */ /* 0x002fe20006000000 */
[----:B--2---:R-:W-:Y:S01]  /*6b10*/  FFMA.FTZ R6, R11, -UR35, R9 ;  /* 0x800000230b067c23 */ /* 0x004fe20008010009 */
[----:B------:R-:W-:Y:S02]  /*6b20*/  IABS R0, R0 ;  /* 0x0000000000007213 */ /* 0x000fe40000000000 */
[----:B------:R-:W-:Y:S01]  /*6b30*/  LOP3.LUT R231, R231, 0xfffffffe, RZ, 0xc0, !PT ;  /* 0xfffffffee7e77812 */ /* 0x000fe200078ec0ff */
[----:B------:R1:W-:Y:S01]  /*6b40*/  STL [R1+0x24], R5 ;  /* 0x0000240501007387 */ /* 0x0003e20000100800 */
[----:B------:R-:W-:Y:S01]  /*6b50*/  FSEL R118, R6, -INF , !P2 ;  /* 0xff80000006767808 */ /* 0x000fe20005000000 */
[----:B---3--:R-:W-:Y:S01]  /*6b60*/  FMUL.FTZ R3, R119, c[0x0][0x2ec] ;  /* 0x0000bb0077037a20 */ /* 0x008fe20000410000 */
[----:B------:R-:W-:-:S02]  /*6b70*/  @P3 LOP3.LUT R231, R231, 0x1, RZ, 0xfc, !PT ;  /* 0x00000001e7e73812 */ /* 0x000fc400078efcff */
[C---:B------:R-:W-:Y:S01]  /*6b80*/  ISETP.LT.OR P3, PT, R24.reuse, R237, P0 ;  /* 0x000000ed1800720c */ /* 0x040fe20000761670 */
[----:B------:R2:W-:Y:S01]  /*6b90*/  MUFU.TANH R8, R3 ;  /* 0x0000000300087308 */ /* 0x0005e20000002400 */
[----:B------:R-:W-:Y:S02]  /*6ba0*/  ISETP.GE.AND P0, PT, R25, R245, PT ;  /* 0x000000f51900720c */ /* 0x000fe40003f06270 */
[----:B------:R-:W-:Y:S02]  /*6bb0*/  ISETP.LT.OR P4, PT, R24, R238, P1 ;  /* 0x000000ee1800720c */ /* 0x000fe40000f81670 */
[----:B------:R-:W-:Y:S02]  /*6bc0*/  LOP3.LUT P1, RZ, R231, 0x4, RZ, 0xc0, !PT ;  /* 0x00000004e7ff7812 */ /* 0x000fe4000782c0ff */
[----:B------:R-:W-:-:S04]  /*6bd0*/  ISETP.GE.AND P2, PT, R25, R244, PT ;  /* 0x000000f41900720c */ /* 0x000fc80003f46270 */
[----:B------:R-:W-:Y:S01]  /*6be0*/  ISETP.LT.OR P2, PT, R25, R239, P2 ;  /* 0x000000ef1900720c */ /* 0x000fe20001741670 */
[----:B--2---:R-:W-:Y:S02]  /*6bf0*/  FMUL.FTZ R3, R120, c[0x0][0x2ec] ;  /* 0x0000bb0078037a20 */ /* 0x004fe40000410000 */
[----:B-1----:R-:W-:Y:S02]  /*6c00*/  IMAD.IADD R5, R241, 0x1, -R25 ;  /* 0x00000001f1057824 */ /* 0x002fe400078e0a19 */
[----:B------:R1:W2:Y:S02]  /*6c10*/  MUFU.TANH R7, R3 ;  /* 0x0000000300077308 */ /* 0x0002a40000002400 */
[----:B-1----:R-:W-:Y:S01]  /*6c20*/  IMAD.MOV.U32 R3, RZ, RZ, R0 ;  /* 0x000000ffff037224 */ /* 0x002fe200078e0000 */
[----:B------:R-:W-:Y:S01]  /*6c30*/  IABS R0, R5 ;  /* 0x0000000500007213 */ /* 0x000fe20000000000 */
[----:B--2---:R-:W-:-:S04]  /*6c40*/  FFMA.FTZ R7, R49, -UR35, R7 ;  /* 0x8000002331077c23 */ /* 0x004fc80008010007 */
[----:B------:R1:W-:Y:S01]  /*6c50*/  I2F R17, R3 ;  /* 0x0000000300117306 */ /* 0x0003e20000201400 */
[----:B------:R-:W-:Y:S02]  /*6c60*/  FFMA.FTZ R5, R16, -UR35, R8 ;  /* 0x8000002310057c23 */ /* 0x000fe40008010008 */
[----:B------:R-:W-:Y:S02]  /*6c70*/  IMAD.MOV.U32 R49, RZ, RZ, R110 ;  /* 0x000000ffff317224 */ /* 0x000fe400078e006e */
[----:B------:R-:W-:Y:S01]  /*6c80*/  FMUL.FTZ R8, R144, c[0x0][0x2ec] ;  /* 0x0000bb0090087a20 */ /* 0x000fe20000410000 */
[----:B------:R-:W-:Y:S01]  /*6c90*/  FSEL R119, R5, -INF , !P1 ;  /* 0xff80000005777808 */ /* 0x000fe20004800000 */
[----:B------:R-:W-:Y:S01]  /*6ca0*/  IMAD.IADD R5, R234, 0x1, -R27 ;  /* 0x00000001ea057824 */ /* 0x000fe200078e0a1b */
[----:B------:R2:W-:Y:S01]  /*6cb0*/  I2F R11, R0 ;  /* 0x00000000000b7306 */ /* 0x0005e20000201400 */
[----:B------:R-:W-:Y:S01]  /*6cc0*/  ISETP.GE.AND P1, PT, R25, R243, PT ;  /* 0x000000f31900720c */ /* 0x000fe20003f26270 */
[----:B------:R-:W-:-:S03]  /*6cd0*/  IMAD.MOV.U32 R144, RZ, RZ, R194 ;  /* 0x000000ffff907224 */ /* 0x000fc600078e00c2 */
[----:B------:R-:W-:Y:S01]  /*6ce0*/  ISETP.LT.OR P1, PT, R25, R238, P1 ;  /* 0x000000ee1900720c */ /* 0x000fe20000f21670 */
[----:B-1----:R-:W-:Y:S02]  /*6cf0*/  FFMA.FTZ R3, R12, -UR35, R13 ;  /* 0x800000230c037c23 */ /* 0x002fe4000801000d */
[----:B------:R-:W1:Y:S03]  /*6d00*/  MUFU.TANH R8, R8 ;  /* 0x0000000800087308 */ /* 0x000e660000002400 */
[----:B------:R-:W-:Y:S02]  /*6d10*/  FSEL R117, R3, -INF , !P6 ;  /* 0xff80000003757808 */ /* 0x000fe40007000000 */
[----:B------:R-:W-:Y:S01]  /*6d20*/  ISETP.LT.OR P6, PT, R25, R240, P0 ;  /* 0x000000f01900720c */ /* 0x000fe200007c1670 */
[----:B--2---:R-:W-:Y:S01]  /*6d30*/  FMUL.FTZ R0, R122, c[0x0][0x2ec] ;  /* 0x0000bb007a007a20 */ /* 0x004fe20000410000 */
[----:B------:R-:W-:-:S02]  /*6d40*/  LOP3.LUT P0, RZ, R231, 0x1, RZ, 0xc0, !PT ;  /* 0x00000001e7ff7812 */ /* 0x000fc4000780c0ff */
[----:B------:R-:W-:Y:S01]  /*6d50*/  LOP3.LUT R231, R231, 0xfffffffe, RZ, 0xc0, !PT ;  /* 0xfffffffee7e77812 */ /* 0x000fe200078ec0ff */
[----:B------:R2:W3:Y:S01]  /*6d60*/  MUFU.TANH R9, R0 ;  /* 0x0000000000097308 */ /* 0x0004e20000002400 */
[----:B------:R-:W-:Y:S02]  /*6d70*/  FSEL R110, R7, -INF , !P0 ;  /* 0xff800000076e7808 */ /* 0x000fe40004000000 */
[----:B------:R-:W-:Y:S01]  /*6d80*/  ISETP.GE.AND P0, PT, R25, R242, PT ;  /* 0x000000f21900720c */ /* 0x000fe20003f06270 */
[----:B-1----:R-:W-:Y:S01]  /*6d90*/  FFMA.FTZ R8, R10, -UR35, R8 ;  /* 0x800000230a087c23 */ /* 0x002fe20008010008 */
[----:B------:R-:W-:Y:S02]  /*6da0*/  @P2 LOP3.LUT R231, R231, 0x1, RZ, 0xfc, !PT ;  /* 0x00000001e7e72812 */ /* 0x000fe400078efcff */
[----:B------:R-:W-:Y:S02]  /*6db0*/  ISETP.LT.OR P0, PT, R25, R237, P0 ;  /* 0x000000ed1900720c */ /* 0x000fe40000701670 */
[----:B------:R-:W-:-:S02]  /*6dc0*/  LOP3.LUT R231, R231, 0xfffffff7, RZ, 0xc0, !PT ;  /* 0xfffffff7e7e77812 */ /* 0x000fc400078ec0ff */
[----:B------:R-:W-:Y:S02]  /*6dd0*/  FSEL R112, R8, -INF , !P4 ;  /* 0xff80000008707808 */ /* 0x000fe40006000000 */
[----:B------:R-:W-:Y:S01]  /*6de0*/  @P1 LOP3.LUT R231, R231, 0x8, RZ, 0xfc, !PT ;  /* 0x00000008e7e71812 */ /* 0x000fe200078efcff */
[----:B--2---:R-:W-:Y:S01]  /*6df0*/  IMAD.IADD R0, R235, 0x1, -R26 ;  /* 0x00000001eb007824 */ /* 0x004fe200078e0a1a */
[----:B------:R-:W-:Y:S01]  /*6e00*/  ISETP.GE.AND P1, PT, R26, R243, PT ;  /* 0x000000f31a00720c */ /* 0x000fe20003f26270 */
[----:B---3--:R-:W-:Y:S01]  /*6e10*/  FFMA.FTZ R7, R14, -UR35, R9 ;  /* 0x800000230e077c23 */ /* 0x008fe20008010009 */
[----:B------:R-:W-:Y:S02]  /*6e20*/  LOP3.LUT R231, R231, 0xfffffffb, RZ, 0xc0, !PT ;  /* 0xfffffffbe7e77812 */ /* 0x000fe400078ec0ff */
[----:B------:R-:W-:Y:S02]  /*6e30*/  IABS R0, R0 ;  /* 0x0000000000007213 */ /* 0x000fe40000000000 */
[----:B------:R-:W-:-:S02]  /*6e40*/  @P0 LOP3.LUT R231, R231, 0x4, RZ, 0xfc, !PT ;  /* 0x00000004e7e70812 */ /* 0x000fc400078efcff */
[----:B------:R-:W-:Y:S01]  /*6e50*/  ISETP.GE.AND P0, PT, R26, R245, PT ;  /* 0x000000f51a00720c */ /* 0x000fe20003f06270 */
[----:B------:R-:W-:Y:S01]  /*6e60*/  IMAD.MOV.U32 R3, RZ, RZ, R0 ;  /* 0x000000ffff037224 */ /* 0x000fe200078e0000 */
[----:B------:R-:W-:Y:S01]  /*6e70*/  LOP3.LUT R231, R231, 0xfffffffd, RZ, 0xc0, !PT ;  /* 0xfffffffde7e77812 */ /* 0x000fe200078ec0ff */
[----:B------:R-:W-:Y:S01]  /*6e80*/  IMAD.IADD R0, R234, 0x1, -R26 ;  /* 0x00000001ea007824 */ /* 0x000fe200078e0a1a */
[C---:B------:R-:W-:Y:S01]  /*6e90*/  ISETP.LT.OR P0, PT, R26.reuse, R240, P0 ;  /* 0x000000f01a00720c */ /* 0x040fe20000701670 */
[----:B------:R1:W-:Y:S01]  /*6ea0*/  I2F R12, R3 ;  /* 0x00000003000c7306 */ /* 0x0003e20000201400 */
[C---:B------:R-:W-:Y:S02]  /*6eb0*/  ISETP.LT.OR P4, PT, R26.reuse, R238, P1 ;  /* 0x000000ee1a00720c */ /* 0x040fe40000f81670 */
[----:B------:R-:W-:Y:S02]  /*6ec0*/  IABS R0, R0 ;  /* 0x0000000000007213 */ /* 0x000fe40000000000 */
[----:B------:R-:W-:-:S03]  /*6ed0*/  ISETP.GE.AND P2, PT, R26, R244, PT ;  /* 0x000000f41a00720c */ /* 0x000fc60003f46270 */
[----:B------:R2:W-:Y:S04]  /*6ee0*/  I2F R16, R0 ;  /* 0x0000000000107306 */ /* 0x0005e80000201400 */
[----:B------:R-:W-:Y:S02]  /*6ef0*/  @P0 LOP3.LUT R231, R231, 0x2, RZ, 0xfc, !PT ;  /* 0x00000002e7e70812 */ /* 0x000fe400078efcff */
[----:B------:R-:W-:Y:S01]  /*6f00*/  ISETP.GE.AND P0, PT, R26, R242, PT ;  /* 0x000000f21a00720c */ /* 0x000fe20003f06270 */
[----:B-1----:R-:W-:Y:S01]  /*6f10*/  FMUL.FTZ R3, R146, c[0x0][0x2ec] ;  /* 0x0000bb0092037a20 */ /* 0x002fe20000410000 */
[----:B------:R-:W-:Y:S01]  /*6f20*/  LOP3.LUT P1, RZ, R231, 0x4, RZ, 0xc0, !PT ;  /* 0x00000004e7ff7812 */ /* 0x000fe2000782c0ff */
[----:B------:R-:W-:Y:S02]  /*6f30*/  IMAD.MOV.U32 R146, RZ, RZ, R252 ;  /* 0x000000ffff927224 */ /* 0x000fe400078e00fc */
[----:B------:R-:W1:Y:S01]  /*6f40*/  MUFU.TANH R6, R3 ;  /* 0x0000000300067308 */ /* 0x000e620000002400 */
[----:B--2---:R-:W-:-:S02]  /*6f50*/  FMUL.FTZ R0, R121, c[0x0][0x2ec] ;  /* 0x0000bb0079007a20 */ /* 0x004fc40000410000 */
[----:B------:R-:W-:-:S05]  /*6f60*/  IMAD.MOV.U32 R121, RZ, RZ, R91 ;  /* 0x000000ffff797224 */ /* 0x000fca00078e005b */
[----:B------:R2:W3:Y:S01]  /*6f70*/  MUFU.TANH R9, R0 ;  /* 0x0000000000097308 */ /* 0x0004e20000002400 */
[----:B-1----:R-:W-:-:S05]  /*6f80*/  FFMA.FTZ R6, R15, -UR35, R6 ;  /* 0x800000230f067c23 */ /* 0x002fca0008010006 */
[----:B------:R-:W-:Y:S02]  /*6f90*/  FSEL R113, R6, -INF , !P3 ;  /* 0xff80000006717808 */ /* 0x000fe40005800000 */
[----:B------:R-:W-:Y:S01]  /*6fa0*/  ISETP.LT.OR P3, PT, R26, R237, P0 ;  /* 0x000000ed1a00720c */ /* 0x000fe20000761670 */
[----:B--2---:R-:W-:Y:S01]  /*6fb0*/  IMAD.IADD R0, R241, 0x1, -R26 ;  /* 0x00000001f1007824 */ /* 0x004fe200078e0a1a */
[----:B------:R-:W-:-:S04]  /*6fc0*/  ISETP.GE.AND P0, PT, R27, R245, PT ;  /* 0x000000f51b00720c */ /* 0x000fc80003f06270 */
[----:B------:R-:W-:-:S05]  /*6fd0*/  IABS R0, R0 ;  /* 0x0000000000007213 */ /* 0x000fca0000000000 */
[----:B------:R-:W-:Y:S02]  /*6fe0*/  IMAD.MOV.U32 R3, RZ, RZ, R0 ;  /* 0x000000ffff037224 */ /* 0x000fe400078e0000 */
[----:B------:R-:W-:Y:S02]  /*6ff0*/  IMAD.IADD R0, R235, 0x1, -R27 ;  /* 0x00000001eb007824 */ /* 0x000fe400078e0a1b */
[----:B------:R1:W-:Y:S03]  /*7000*/  I2F R10, R3 ;  /* 0x00000003000a7306 */ /* 0x0003e60000201400 */
[----:B------:R-:W-:-:S05]  /*7010*/  IABS R0, R0 ;  /* 0x0000000000007213 */ /* 0x000fca0000000000 */
[----:B-1----:R-:W-:Y:S01]  /*7020*/  IMAD.MOV.U32 R3, RZ, RZ, R0 ;  /* 0x000000ffff037224 */ /* 0x002fe200078e0000 */
[----:B------:R-:W-:Y:S01]  /*7030*/  IABS R0, R5 ;  /* 0x0000000500007213 */ /* 0x000fe20000000000 */
[----:B---3--:R-:W-:Y:S02]  /*7040*/  FFMA.FTZ R5, R50, -UR35, R9 ;  /* 0x8000002332057c23 */ /* 0x008fe40008010009 */
[----:B------:R1:W-:Y:S01]  /*7050*/  I2F R14, R3 ;  /* 0x00000003000e7306 */ /* 0x0003e20000201400 */
[----:B------:R-:W-:Y:S01]  /*7060*/  IMAD.MOV.U32 R50, RZ, RZ, R111 ;  /* 0x000000ffff327224 */ /* 0x000fe200078e006f */
[----:B------:R-:W-:Y:S02]  /*7070*/  FSEL R111, R7, -INF , !P5 ;  /* 0xff800000076f7808 */ /* 0x000fe40006800000 */
[----:B------:R-:W-:Y:S01]  /*7080*/  FSEL R108, R5, -INF , !P6 ;  /* 0xff800000056c7808 */ /* 0x000fe20007000000 */
[----:B------:R-:W-:Y:S01]  /*7090*/  IMAD.IADD R5, R235, 0x1, -R31 ;  /* 0x00000001eb057824 */ /* 0x000fe200078e0a1f */
[----:B------:R-:W-:-:S02]  /*70a0*/  LOP3.LUT P6, RZ, R231, 0x1, RZ, 0xc0, !PT ;  /* 0x00000001e7ff7812 */ /* 0x000fc400078cc0ff */
[----:B------:R2:W-:Y:S01]  /*70b0*/  I2F R13, R0 ;  /* 0x00000000000d7306 */ /* 0x0005e20000201400 */
[----:B------:R-:W-:Y:S02]  /*70c0*/  ISETP.LT.OR P5, PT, R26, R239, P2 ;  /* 0x000000ef1a00720c */ /* 0x000fe400017a1670 */
[----:B------:R-:W-:Y:S01]  /*70d0*/  LOP3.LUT P2, RZ, R231, 0x8, RZ, 0xc0, !PT ;  /* 0x00000008e7ff7812 */ /* 0x000fe2000784c0ff */
[----:B-1----:R-:W-:Y:S02]  /*70e0*/  FMUL.FTZ R3, R123, c[0x0][0x2ec] ;  /* 0x0000bb007b037a20 */ /* 0x002fe40000410000 */
[----:B------:R-:W-:Y:S02]  /*70f0*/  IMAD.MOV.U32 R123, RZ, RZ, R251 ;  /* 0x000000ffff7b7224 */ /* 0x000fe400078e00fb */
[----:B------:R1:W3:Y:S01]  /*7100*/  MUFU.TANH R9, R3 ;  /* 0x0000000300097308 */ /* 0x0002e20000002400 */
[----:B--2---:R-:W-:-:S05]  /*7110*/  IMAD.IADD R0, R241, 0x1, -R27 ;  /* 0x00000001f1007824 */ /* 0x004fca00078e0a1b */
[----:B------:R-:W-:-:S05]  /*7120*/  IABS R0, R0 ;  /* 0x0000000000007213 */ /* 0x000fca0000000000 */
[----:B-1----:R-:W-:Y:S02]  /*7130*/  IMAD.MOV.U32 R3, RZ, RZ, R0 ;  /* 0x000000ffff037224 */ /* 0x002fe400078e0000 */
[----:B------:R-:W-:Y:S02]  /*7140*/  IMAD.IADD R0, R235, 0x1, -R29 ;  /* 0x00000001eb007824 */ /* 0x000fe400078e0a1d */
[----:B------:R1:W-:Y:S01]  /*7150*/  I2F R15, R3 ;  /* 0x00000003000f7306 */ /* 0x0003e20000201400 */
[----:B---3--:R-:W-:Y:S02]  /*7160*/  FFMA.FTZ R8, R18, -UR35, R9 ;  /* 0x8000002312087c23 */ /* 0x008fe40008010009 */
[----:B------:R-:W-:-:S03]  /*7170*/  IABS R0, R0 ;  /* 0x0000000000007213 */ /* 0x000fc60000000000 */
[----:B------:R-:W-:Y:S02]  /*7180*/  FSEL R105, R8, -INF , !P6 ;  /* 0xff80000008697808 */ /* 0x000fe40007000000 */
[----:B------:R2:W-:Y:S01]  /*7190*/  I2F R19, R0 ;  /* 0x0000000000137306 */ /* 0x0005e20000201400 */
[----:B------:R-:W-:Y:S02]  /*71a0*/  ISETP.LT.OR P6, PT, R27, R240, P0 ;  /* 0x000000f01b00720c */ /* 0x000fe400007c1670 */
[C---:B------:R-:W-:Y:S02]  /*71b0*/  LOP3.LUT P0, RZ, R231.reuse, 0x2, RZ, 0xc0, !PT ;  /* 0x00000002e7ff7812 */ /* 0x040fe4000780c0ff */
[----:B------:R-:W-:Y:S01]  /*71c0*/  LOP3.LUT R231, R231, 0xfffffffe, RZ, 0xc0, !PT ;  /* 0xfffffffee7e77812 */ /* 0x000fe200078ec0ff */
[----:B-1----:R-:W-:Y:S02]  /*71d0*/  FMUL.FTZ R3, R147, c[0x0][0x2ec] ;  /* 0x0000bb0093037a20 */ /* 0x002fe40000410000 */
[----:B------:R-:W-:-:S02]  /*71e0*/  IMAD.MOV.U32 R147, RZ, RZ, R44 ;  /* 0x000000ffff937224 */ /* 0x000fc400078e002c */
[----:B------:R-:W1:Y:S01]  /*71f0*/  MUFU.TANH R6, R3 ;  /* 0x0000000300067308 */ /* 0x000e620000002400 */
[----:B--2---:R-:W-:Y:S02]  /*7200*/  FMUL.FTZ R0, R145, c[0x0][0x2ec] ;  /* 0x0000bb0091007a20 */ /* 0x004fe40000410000 */
[----:B------:R-:W-:-:S05]  /*7210*/  IMAD.MOV.U32 R145, RZ, RZ, R249 ;  /* 0x000000ffff917224 */ /* 0x000fca00078e00f9 */
[----:B------:R2:W3:Y:S01]  /*7220*/  MUFU.TANH R7, R0 ;  /* 0x0000000000077308 */ /* 0x0004e20000002400 */
[----:B-1----:R-:W-:-:S05]  /*7230*/  FFMA.FTZ R6, R11, -UR35, R6 ;  /* 0x800000230b067c23 */ /* 0x002fca0008010006 */
[----:B------:R-:W-:Y:S02]  /*7240*/  FSEL R109, R6, -INF , !P1 ;  /* 0xff800000066d7808 */ /* 0x000fe40004800000 */
[----:B------:R-:W-:Y:S01]  /*7250*/  ISETP.GE.AND P1, PT, R27, R243, PT ;  /* 0x000000f31b00720c */ /* 0x000fe20003f26270 */
[----:B--2---:R-:W-:Y:S02]  /*7260*/  IMAD.IADD R0, R234, 0x1, -R29 ;  /* 0x00000001ea007824 */ /* 0x004fe400078e0a1d */
[----:B---3--:R-:W-:Y:S01]  /*7270*/  FFMA.FTZ R7, R17, -UR35, R7 ;  /* 0x8000002311077c23 */ /* 0x008fe20008010007 */
[----:B------:R-:W-:Y:S02]  /*7280*/  ISETP.LT.OR P1, PT, R27, R238, P1 ;  /* 0x000000ee1b00720c */ /* 0x000fe40000f21670 */
[----:B------:R-:W-:Y:S02]  /*7290*/  IABS R0, R0 ;  /* 0x0000000000007213 */ /* 0x000fe40000000000 */
[----:B------:R-:W-:-:S02]  /*72a0*/  FSEL R107, R7, -INF , !P2 ;  /* 0xff800000076b7808 */ /* 0x000fc40005000000 */
[----:B------:R-:W-:Y:S01]  /*72b0*/  ISETP.GE.AND P2, PT, R27, R244, PT ;  /* 0x000000f41b00720c */ /* 0x000fe20003f46270 */
[----:B------:R-:W-:Y:S02]  /*72c0*/  IMAD.MOV.U32 R3, RZ, RZ, R0 ;  /* 0x000000ffff037224 */ /* 0x000fe400078e0000 */
[----:B------:R-:W-:Y:S01]  /*72d0*/  IMAD.IADD R0, R241, 0x1, -R29 ;  /* 0x00000001f1007824 */ /* 0x000fe200078e0a1d */
[----:B------:R-:W-:Y:S01]  /*72e0*/  ISETP.LT.OR P2, PT, R27, R239, P2 ;  /* 0x000000ef1b00720c */ /* 0x000fe20001741670 */
[----:B------:R1:W-:Y:S03]  /*72f0*/  I2F R20, R3 ;  /* 0x0000000300147306 */ /* 0x0003e60000201400 */
[----:B------:R-:W-:-:S09]  /*7300*/  IABS R0, R0 ;  /* 0x0000000000007213 */ /* 0x000fd20000000000 */
[----:B------:R-:W-:Y:S02]  /*7310*/  @P2 LOP3.LUT R231, R231, 0x1, RZ, 0xfc, !PT ;  /* 0x00000001e7e72812 */ /* 0x000fe400078efcff */
[----:B------:R-:W-:Y:S01]  /*7320*/  ISETP.GE.AND P2, PT, R29, R244, PT ;  /* 0x000000f41d00720c */ /* 0x000fe20003f46270 */
[----:B-1----:R-:W-:Y:S01]  /*7330*/  IMAD.MOV.U32 R3, RZ, RZ, R0 ;  /* 0x000000ffff037224 */ /* 0x002fe200078e0000 */
[----:B------:R-:W-:Y:S01]  /*7340*/  IABS R0, R5 ;  /* 0x0000000500007213 */ /* 0x000fe20000000000 */
[----:B------:R-:W-:Y:S01]  /*7350*/  IMAD.IADD R5, R235, 0x1, -R33 ;  /* 0x00000001eb057824 */ /* 0x000fe200078e0a21 */
[----:B------:R-:W-:Y:S01]  /*7360*/  LOP3.LUT R231, R231, 0xfffffff7, RZ, 0xc0, !PT ;  /* 0xfffffff7e7e77812 */ /* 0x000fe200078ec0ff */
[----:B------:R1:W-:Y:S03]  /*7370*/  I2F R18, R3 ;  /* 0x0000000300127306 */ /* 0x0003e60000201400 */
[----:B------:R-:W-:-:S02]  /*7380*/  @P1 LOP3.LUT R231, R231, 0x8, RZ, 0xfc, !PT ;  /* 0x00000008e7e71812 */ /* 0x000fc400078efcff */
[----:B------:R-:W-:Y:S02]  /*7390*/  ISETP.GE.AND P1, PT, R29, R243, PT ;  /* 0x000000f31d00720c */ /* 0x000fe40003f26270 */
[----:B------:R-:W-:Y:S01]  /*73a0*/  LOP3.LUT R231, R231, 0xfffffffb, RZ, 0xc0, !PT ;  /* 0xfffffffbe7e77812 */ /* 0x000fe200078ec0ff */
[----:B------:R2:W-:Y:S01]  /*73b0*/  I2F R21, R0 ;  /* 0x0000000000157306 */ /* 0x0005e20000201400 */
[----:B-1----:R-:W-:Y:S02]  /*73c0*/  FMUL.FTZ R3, R124, c[0x0][0x2ec] ;  /* 0x0000bb007c037a20 */ /* 0x002fe40000410000 */
[----:B------:R-:W-:-:S05]  /*73d0*/  IMAD.MOV.U32 R124, RZ, RZ, R248 ;  /* 0x000000ffff7c7224 */ /* 0x000fca00078e00f8 */
[----:B------:R1:W3:Y:S01]  /*73e0*/  MUFU.TANH R9, R3 ;  /* 0x0000000300097308 */ /* 0x0002e20000002400 */
[----:B--2---:R-:W-:-:S05]  /*73f0*/  IMAD.IADD R0, R234, 0x1, -R31 ;  /* 0x00000001ea007824 */ /* 0x004fca00078e0a1f */
[----:B------:R-:W-:-:S05]  /*7400*/  IABS R0, R0 ;  /* 0x0000000000007213 */ /* 0x000fca0000000000 */
[----:B-1----:R-:W-:Y:S02]  /*7410*/  IMAD.MOV.U32 R3, RZ, RZ, R0 ;  /* 0x000000ffff037224 */ /* 0x002fe400078e0000 */
[----:B------:R-:W-:Y:S02]  /*7420*/  IMAD.IADD R0, R241, 0x1, -R31 ;  /* 0x00000001f1007824 */ /* 0x000fe400078e0a1f */
[----:B------:R1:W-:Y:S03]  /*7430*/  I2F R17, R3 ;  /* 0x0000000300117306 */ /* 0x0003e60000201400 */
[----:B------:R-:W-:-:S05]  /*7440*/  IABS R0, R0 ;  /* 0x0000000000007213 */ /* 0x000fca0000000000 */
[----:B-1----:R-:W-:Y:S01]  /*7450*/  IMAD.MOV.U32 R3, RZ, RZ, R0 ;  /* 0x000000ffff037224 */ /* 0x002fe200078e0000 */
[----:B------:R-:W-:Y:S01]  /*7460*/  IABS R0, R5 ;  /* 0x0000000500007213 */ /* 0x000fe20000000000 */
[----:B------:R-:W-:Y:S02]  /*7470*/  FMUL.FTZ R5, R126, c[0x0][0x2ec] ;  /* 0x0000bb007e057a20 */ /* 0x000fe40000410000 */
[----:B------:R3:W-:Y:S01]  /*7480*/  I2F R11, R3 ;  /* 0x00000003000b7306 */ /* 0x0007e20000201400 */
[----:B------:R-:W-:-:S07]  /*7490*/  IMAD.MOV.U32 R126, RZ, RZ, R206 ;  /* 0x000000ffff7e7224 */ /* 0x000fce00078e00ce */
[----:B------:R1:W-:Y:S08]  /*74a0*/  I2F R23, R0 ;  /* 0x0000000000177306 */ /* 0x0003f00000201400 */
[----:B------:R-:W2:Y:S01]  /*74b0*/  MUFU.TANH R5, R5 ;  /* 0x0000000500057308 */ /* 0x000ea20000002400 */
[----:B---3--:R-:W-:Y:S02]  /*74c0*/  FFMA.FTZ R3, R51, -UR35, R9 ;  /* 0x8000002333037c23 */ /* 0x008fe40008010009 */
[----:B------:R-:W-:-:S03]  /*74d0*/  IMAD.MOV.U32 R51, RZ, RZ, R233 ;  /* 0x000000ffff337224 */ /* 0x000fc600078e00e9 */
[----:B------:R-:W-:Y:S01]  /*74e0*/  FSEL R100, R3, -INF , !P0 ;  /* 0xff80000003647808 */ /* 0x000fe20004000000 */
[----:B------:R-:W-:Y:S01]  /*74f0*/  FMUL.FTZ R3, R125, c[0x0][0x2ec] ;  /* 0x0000bb007d037a20 */ /* 0x000fe20000410000 */
[C---:B------:R-:W-:Y:S01]  /*7500*/  ISETP.GE.AND P0, PT, R27.reuse, R242, PT ;  /* 0x000000f21b00720c */ /* 0x040fe20003f06270 */
[----:B-1----:R-:W-:Y:S02]  /*7510*/  IMAD.IADD R0, R234, 0x1, -R33 ;  /* 0x00000001ea007824 */ /* 0x002fe400078e0a21 */
[----:B------:R-:W-:Y:S01]  /*7520*/  MUFU.TANH R9, R3 ;  /* 0x0000000300097308 */ /* 0x000fe20000002400 */
[----:B------:R-:W-:Y:S01]  /*7530*/  ISETP.LT.OR P0, PT, R27, R237, P0 ;  /* 0x000000ed1b00720c */ /* 0x000fe20000701670 */
[----:B------:R-:W-:Y:S01]  /*7540*/  IMAD.MOV.U32 R125, RZ, RZ, R200 ;  /* 0x000000ffff7d7224 */ /* 0x000fe200078e00c8 */
[----:B------:R-:W-:Y:S01]  /*7550*/  IABS R0, R0 ;  /* 0x0000000000007213 */ /* 0x000fe20000000000 */
[----:B--2---:R-:W-:Y:S02]  /*7560*/  FFMA.FTZ R8, R12, -UR35, R5 ;  /* 0x800000230c087c23 */ /* 0x004fe40008010005 */
[----:B------:R-:W-:-:S02]  /*7570*/  IMAD.IADD R5, R235, 0x1, -R34 ;  /* 0x00000001eb057824 */ /* 0x000fc400078e0a22 */
[----:B------:R1:W-:Y:S01]  /*7580*/  I2F R22, R0 ;  /* 0x0000000000167306 */ /* 0x0003e20000201400 */
[----:B------:R-:W-:Y:S02]  /*7590*/  FSEL R99, R8, -INF , !P5 ;  /* 0xff80000008637808 */ /* 0x000fe40006800000 */
[----:B------:R-:W-:-:S03]  /*75a0*/  ISETP.LT.OR P5, PT, R29, R238, P1 ;  /* 0x000000ee1d00720c */ /* 0x000fc60000fa1670 */
[----:B------:R-:W-:Y:S02]  /*75b0*/  @P0 LOP3.LUT R231, R231, 0x4, RZ, 0xfc, !PT ;  /* 0x00000004e7e70812 */ /* 0x000fe400078efcff */
[----:B------:R-:W-:Y:S02]  /*75c0*/  ISETP.GE.AND P0, PT, R29, R245, PT ;  /* 0x000000f51d00720c */ /* 0x000fe40003f06270 */
[----:B------:R-:W-:Y:S02]  /*75d0*/  LOP3.LUT R231, R231, 0xfffffffd, RZ, 0xc0, !PT ;  /* 0xfffffffde7e77812 */ /* 0x000fe400078ec0ff */
[----:B------:R-:W-:Y:S01]  /*75e0*/  ISETP.LT.OR P0, PT, R29, R240, P0 ;  /* 0x000000f01d00720c */ /* 0x000fe20000701670 */
[----:B-1----:R-:W-:Y:S02]  /*75f0*/  FMUL.FTZ R0, R152, c[0x0][0x2ec] ;  /* 0x0000bb0098007a20 */ /* 0x002fe40000410000 */
[----:B------:R-:W-:Y:S02]  /*7600*/  IMAD.MOV.U32 R152, RZ, RZ, R205 ;  /* 0x000000ffff987224 */ /* 0x000fe400078e00cd */
[----:B------:R1:W2:Y:S08]  /*7610*/  MUFU.TANH R6, R0 ;  /* 0x0000000000067308 */ /* 0x0002b00000002400 */
[----:B------:R-:W-:-:S02]  /*7620*/  @P0 LOP3.LUT R231, R231, 0x2, RZ, 0xfc, !PT ;  /* 0x00000002e7e70812 */ /* 0x000fc400078efcff */
[----:B------:R-:W-:Y:S02]  /*7630*/  ISETP.GE.AND P0, PT, R29, R242, PT ;  /* 0x000000f21d00720c */ /* 0x000fe40003f06270 */
[----:B------:R-:W-:Y:S01]  /*7640*/  LOP3.LUT P1, RZ, R231, 0x4, RZ, 0xc0, !PT ;  /* 0x00000004e7ff7812 */ /* 0x000fe2000782c0ff */
[----:B-1----:R-:W-:Y:S02]  /*7650*/  FMUL.FTZ R0, R154, c[0x0][0x2ec] ;  /* 0x0000bb009a007a20 */ /* 0x002fe40000410000 */
[----:B--2---:R-:W-:Y:S02]  /*7660*/  FFMA.FTZ R6, R16, -UR35, R6 ;  /* 0x8000002310067c23 */ /* 0x004fe40008010006 */
[----:B------:R1:W2:Y:S01]  /*7670*/  MUFU.TANH R7, R0 ;  /* 0x0000000000077308 */ /* 0x0002a20000002400 */
[----:B------:R-:W-:Y:S02]  /*7680*/  IMAD.MOV.U32 R154, RZ, RZ, R210 ;  /* 0x000000ffff9a7224 */ /* 0x000fe400078e00d2 */
[----:B------:R-:W-:-:S02]  /*7690*/  FSEL R101, R6, -INF , !P4 ;  /* 0xff80000006657808 */ /* 0x000fc40006000000 */
[----:B------:R-:W-:Y:S02]  /*76a0*/  ISETP.LT.OR P4, PT, R29, R237, P0 ;  /* 0x000000ed1d00720c */ /* 0x000fe40000781670 */
[----:B------:R-:W-:Y:S01]  /*76b0*/  ISETP.GE.AND P0, PT, R31, R245, PT ;  /* 0x000000f51f00720c */ /* 0x000fe20003f06270 */
[----:B-1----:R-:W-:-:S05]  /*76c0*/  IMAD.IADD R0, R241, 0x1, -R33 ;  /* 0x00000001f1007824 */ /* 0x002fca00078e0a21 */
[----:B------:R-:W-:-:S05]  /*76d0*/  IABS R0, R0 ;  /* 0x0000000000007213 */ /* 0x000fca0000000000 */
[----:B------:R-:W-:Y:S01]  /*76e0*/  IMAD.MOV.U32 R3, RZ, RZ, R0 ;  /* 0x000000ffff037224 */ /* 0x000fe200078e0000 */
[----:B------:R-:W-:Y:S01]  /*76f0*/  IABS R0, R5 ;  /* 0x0000000500007213 */ /* 0x000fe20000000000 */
[----:B--2---:R-:W-:Y:S02]  /*7700*/  FFMA.FTZ R5, R10, -UR35, R7 ;  /* 0x800000230a057c23 */ /* 0x004fe40008010007 */
[----:B------:R-:W-:Y:S01]  /*7710*/  FFMA.FTZ R7, R59, -UR35, R9 ;  /* 0x800000233b077c23 */ /* 0x000fe20008010009 */
[----:B------:R1:W-:Y:S01]  /*7720*/  I2F R24, R0 ;  /* 0x0000000000187306 */ /* 0x0003e20000201400 */
[----:B------:R-:W-:Y:S01]  /*7730*/  IMAD.MOV.U32 R59, RZ, RZ, R208 ;  /* 0x000000ffff3b7224 */ /* 0x000fe200078e00d0 */
[----:B------:R-:W-:Y:S01]  /*7740*/  FSEL R106, R5, -INF , !P3 ;  /* 0xff800000056a7808 */ /* 0x000fe20005800000 */
[----:B------:R-:W-:Y:S01]  /*7750*/  IMAD.IADD R5, R241, 0x1, -R35 ;  /* 0x00000001f1057824 */ /* 0x000fe200078e0a23 */
[----:B------:R-:W-:Y:S02]  /*7760*/  FSEL R97, R7, -INF , !P6 ;  /* 0xff80000007617808 */ /* 0x000fe40007000000 */
[----:B------:R-:W-:-:S02]  /*7770*/  LOP3.LUT P6, RZ, R231, 0x1, RZ, 0xc0, !PT ;  /* 0x00000001e7ff7812 */ /* 0x000fc400078cc0ff */
[----:B------:R2:W-:Y:S01]  /*7780*/  I2F R12, R3 ;  /* 0x00000003000c7306 */ /* 0x0005e20000201400 */
[----:B------:R-:W-:Y:S02]  /*7790*/  ISETP.LT.OR P3, PT, R29, R239, P2 ;  /* 0x000000ef1d00720c */ /* 0x000fe40001761670 */
[----:B------:R-:W-:Y:S01]  /*77a0*/  LOP3.LUT P2, RZ, R231, 0x8, RZ, 0xc0, !PT ;  /* 0x00000008e7ff7812 */ /* 0x000fe2000784c0ff */
[----:B-1----:R-:W-:Y:S02]  /*77b0*/  FMUL.FTZ R0, R127, c[0x0][0x2ec] ;  /* 0x0000bb007f007a20 */ /* 0x002fe40000410000 */
[----:B------:R-:W-:Y:S02]  /*77c0*/  IMAD.MOV.U32 R127, RZ, RZ, R87 ;  /* 0x000000ffff7f7224 */ /* 0x000fe400078e0057 */
[----:B------:R1:W3:Y:S01]  /*77d0*/  MUFU.TANH R9, R0 ;  /* 0x0000000000097308 */ /* 0x0002e20000002400 */
[----:B--2---:R-:W-:Y:S02]  /*77e0*/  FMUL.FTZ R3, R153, c[0x0][0x2ec] ;  /* 0x0000bb0099037a20 */ /* 0x004fe40000410000 */
[----:B------:R-:W-:-:S05]  /*77f0*/  IMAD.MOV.U32 R153, RZ, RZ, R207 ;  /* 0x000000ffff997224 */ /* 0x000fca00078e00cf */
[----:B------:R-:W2:Y:S01]  /*7800*/  MUFU.TANH R8, R3 ;  /* 0x0000000300087308 */ /* 0x000ea20000002400 */
[----:B-1----:R-:W-:Y:S02]  /*7810*/  IMAD.IADD R0, R234, 0x1, -R34 ;  /* 0x00000001ea007824 */ /* 0x002fe400078e0a22 */
[----:B---3--:R-:W-:-:S03]  /*7820*/  FFMA.FTZ R7, R14, -UR35, R9 ;  /* 0x800000230e077c23 */ /* 0x008fc60008010009 */
[----:B------:R-:W-:Y:S02]  /*7830*/  IABS R0, R0 ;  /* 0x0000000000007213 */ /* 0x000fe40000000000 */
[----:B------:R-:W-:Y:S01]  /*7840*/  FSEL R96, R7, -INF , !P6 ;  /* 0xff80000007607808 */ /* 0x000fe20007000000 */
[----:B--2---:R-:W-:Y:S01]  /*7850*/  FFMA.FTZ R8, R13, -UR35, R8 ;  /* 0x800000230d087c23 */ /* 0x004fe20008010008 */
[----:B------:R-:W-:Y:S01]  /*7860*/  ISETP.LT.OR P6, PT, R31, R240, P0 ;  /* 0x000000f01f00720c */ /* 0x000fe200007c1670 */
[----:B------:R-:W-:Y:S01]  /*7870*/  IMAD.MOV.U32 R3, RZ, RZ, R0 ;  /* 0x000000ffff037224 */ /* 0x000fe200078e0000 */
[----:B------:R-:W-:Y:S01]  /*7880*/  LOP3.LUT P0, RZ, R231, 0x2, RZ, 0xc0, !PT ;  /* 0x00000002e7ff7812 */ /* 0x000fe2000780c0ff */
[----:B------:R-:W-:Y:S01]  /*7890*/  IMAD.IADD R0, R241, 0x1, -R34 ;  /* 0x00000001f1007824 */ /* 0x000fe200078e0a22 */
[----:B------:R-:W-:Y:S01]  /*78a0*/  FSEL R98, R8, -INF , !P2 ;  /* 0xff80000008627808 */ /* 0x000fe20005000000 */
[----:B------:R1:W-:Y:S01]  /*78b0*/  I2F R25, R3 ;  /* 0x0000000300197306 */ /* 0x0003e20000201400 */
[----:B------:R-:W-:-:S02]  /*78c0*/  ISETP.GE.AND P2, PT, R31, R244, PT ;  /* 0x000000f41f00720c */ /* 0x000fc40003f46270 */
[----:B------:R-:W-:Y:S02]  /*78d0*/  IABS R0, R0 ;  /* 0x0000000000007213 */ /* 0x000fe40000000000 */
[----:B------:R-:W-:Y:S02]  /*78e0*/  ISETP.LT.OR P2, PT, R31, R239, P2 ;  /* 0x000000ef1f00720c */ /* 0x000fe40001741670 */
[----:B------:R-:W-:Y:S01]  /*78f0*/  LOP3.LUT R231, R231, 0xfffffffd, RZ, 0xc0, !PT ;  /* 0xfffffffde7e77812 */ /* 0x000fe200078ec0ff */
[----:B------:R2:W-:Y:S01]  /*7900*/  I2F R16, R0 ;  /* 0x0000000000107306 */ /* 0x0005e20000201400 */
[----:B-1----:R-:W-:-:S09]  /*7910*/  FMUL.FTZ R3, R180, c[0x0][0x2ec] ;  /* 0x0000bb00b4037a20 */ /* 0x002fd20000410000 */
[----:B------:R-:W-:Y:S01]  /*7920*/  @P2 LOP3.LUT R231, R231, 0x2, RZ, 0xfc, !PT ;  /* 0x00000002e7e72812 */ /* 0x000fe200078efcff */
[----:B------:R-:W-:Y:S01]  /*7930*/  MUFU.TANH R9, R3 ;  /* 0x0000000300097308 */ /* 0x000fe20000002400 */
[----:B------:R-:W-:Y:S02]  /*7940*/  ISETP.GE.AND P2, PT, R33, R244, PT ;  /* 0x000000f42100720c */ /* 0x000fe40003f46270 */
[----:B------:R-:W-:Y:S01]  /*7950*/  LOP3.LUT R231, R231, 0xfffffff7, RZ, 0xc0, !PT ;  /* 0xfffffff7e7e77812 */ /* 0x000fe200078ec0ff */
[----:B--2---:R-:W-:Y:S02]  /*7960*/  FMUL.FTZ R0, R155, c[0x0][0x2ec] ;  /* 0x0000bb009b007a20 */ /* 0x004fe40000410000 */
[----:B------:R-:W-:Y:S02]  /*7970*/  IMAD.MOV.U32 R155, RZ, RZ, R89 ;  /* 0x000000ffff9b7224 */ /* 0x000fe400078e0059 */
[----:B------:R1:W2:Y:S02]  /*7980*/  MUFU.TANH R6, R0 ;  /* 0x0000000000067308 */ /* 0x0002a40000002400 */
[----:B-1----:R-:W-:-:S02]  /*7990*/  IMAD.IADD R0, R235, 0x1, -R35 ;  /* 0x00000001eb007824 */ /* 0x002fc400078e0a23 */
[----:B--2---:R-:W-:-:S03]  /*79a0*/  FFMA.FTZ R6, R15, -UR35, R6 ;  /* 0x800000230f067c23 */ /* 0x004fc60008010006 */
[----:B------:R-:W-:Y:S02]  /*79b0*/  IABS R0, R0 ;  /* 0x0000000000007213 */ /* 0x000fe40000000000 */
[----:B------:R-:W-:Y:S02]  /*79c0*/  FSEL R104, R6, -INF , !P1 ;  /* 0xff80000006687808 */ /* 0x000fe40004800000 */
[C---:B------:R-:W-:Y:S01]  /*79d0*/  ISETP.GE.AND P1, PT, R31.reuse, R243, PT ;  /* 0x000000f31f00720c */ /* 0x040fe20003f26270 */
        /* <DEDUP_REMOVED lines=9> */
[----:B------:R-:W-:Y:S01]  /*7a70*/  FFMA.FTZ R5, R64, -UR35, R9 ;  /* 0x8000002340057c23 */ /* 0x000fe20008010009 */
[----:B------:R-:W-:Y:S01]  /*7a80*/  LOP3.LUT R231, R231, 0xfffffffb, RZ, 0xc0, !PT ;  /* 0xfffffffbe7e77812 */ /* 0x000fe200078ec0ff */
[----:B------:R1:W-:Y:S01]  /*7a90*/  I2F R28, R3 ;  /* 0x00000003001c7306 */ /* 0x0003e20000201400 */
[----:B------:R-:W-:Y:S02]  /*7aa0*/  IMAD.MOV.U32 R64, RZ, RZ, R90 ;  /* 0x000000ffff407224 */ /* 0x000fe400078e005a */
[----:B------:R-:W-:Y:S01]  /*7ab0*/  FSEL R120, R5, -INF , !P0 ;  /* 0xff80000005787808 */ /* 0x000fe20004000000 */
[----:B------:R-:W-:Y:S01]  /*7ac0*/  IMAD.IADD R5, R234, 0x1, -R41 ;  /* 0x00000001ea057824 */ /* 0x000fe200078e0a29 */
[----:B------:R-:W-:-:S03]  /*7ad0*/  ISETP.GE.AND P0, PT, R31, R242, PT ;  /* 0x000000f21f00720c */ /* 0x000fc60003f06270 */
[----:B------:R2:W-:Y:S01]  /*7ae0*/  I2F R26, R0 ;  /* 0x00000000001a7306 */ /* 0x0005e20000201400 */
[----:B------:R-:W-:Y:S01]  /*7af0*/  ISETP.LT.OR P0, PT, R31, R237, P0 ;  /* 0x000000ed1f00720c */ /* 0x000fe20000701670 */
[----:B-1----:R-:W-:-:S06]  /*7b00*/  FMUL.FTZ R3, R182, c[0x0][0x2ec] ;  /* 0x0000bb00b6037a20 */ /* 0x002fcc0000410000 */
[----:B------:R1:W3:Y:S06]  /*7b10*/  MUFU.TANH R9, R3 ;  /* 0x0000000300097308 */ /* 0x0002ec0000002400 */
[----:B------:R-:W-:Y:S01]  /*7b20*/  @P0 LOP3.LUT R231, R231, 0x4, RZ, 0xfc, !PT ;  /* 0x00000004e7e70812 */ /* 0x000fe200078efcff */
[----:B--2---:R-:W-:Y:S01]  /*7b30*/  IMAD.IADD R0, R235, 0x1, -R40 ;  /* 0x00000001eb007824 */ /* 0x004fe200078e0a28 */
[----:B------:R-:W-:-:S04]  /*7b40*/  ISETP.GE.AND P0, PT, R33, R242, PT ;  /* 0x000000f22100720c */ /* 0x000fc80003f06270 */
        /* <DEDUP_REMOVED lines=8> */
[----:B------:R-:W-:-:S04]  /*7bd0*/  ISETP.GE.AND P3, PT, R33, R245, PT ;  /* 0x000000f52100720c */ /* 0x000fc80003f66270 */
[----:B------:R-:W-:Y:S01]  /*7be0*/  ISETP.LT.OR P3, PT, R33, R240, P3 ;  /* 0x000000f02100720c */ /* 0x000fe20001f61670 */
[----:B-1----:R-:W-:-:S04]  /*7bf0*/  FMUL.FTZ R3, R198, c[0x0][0x2ec] ;  /* 0x0000bb00c6037a20 */ /* 0x002fc80000410000 */
[----:B------:R-:W1:Y:S01]  /*7c00*/  MUFU.TANH R6, R3 ;  /* 0x0000000300067308 */ /* 0x000e620000002400 */
[----:B--2---:R-:W-:-:S07]  /*7c10*/  FMUL.FTZ R0, R196, c[0x0][0x2ec] ;  /* 0x0000bb00c4007a20 */ /* 0x004fce0000410000 */
[----:B------:R2:W3:Y:S01]  /*7c20*/  MUFU.TANH R7, R0 ;  /* 0x0000000000077308 */ /* 0x0004e20000002400 */
[----:B-1----:R-:W-:-:S05]  /*7c30*/  FFMA.FTZ R6, R18, -UR35, R6 ;  /* 0x8000002312067c23 */ /* 0x002fca0008010006 */
[----:B------:R-:W-:Y:S02]  /*7c40*/  FSEL R122, R6, -INF , !P4 ;  /* 0xff800000067a7808 */ /* 0x000fe40006000000 */
[----:B------:R-:W-:Y:S01]  /*7c50*/  ISETP.LT.OR P4, PT, R33, R238, P1 ;  /* 0x000000ee2100720c */ /* 0x000fe20000f81670 */
[----:B--2---:R-:W-:Y:S02]  /*7c60*/  IMAD.IADD R0, R241, 0x1, -R40 ;  /* 0x00000001f1007824 */ /* 0x004fe400078e0a28 */
[----:B---3--:R-:W-:-:S03]  /*7c70*/  FFMA.FTZ R7, R20, -UR35, R7 ;  /* 0x8000002314077c23 */ /* 0x008fc60008010007 */
[----:B------:R-:W-:Y:S02]  /*7c80*/  IABS R0, R0 ;  /* 0x0000000000007213 */ /* 0x000fe40000000000 */
[----:B------:R-:W-:Y:S02]  /*7c90*/  FSEL R252, R7, -INF , !P5 ;  /* 0xff80000007fc7808 */ /* 0x000fe40006800000 */
[----:B------:R-:W-:Y:S01]  /*7ca0*/  ISETP.LT.OR P5, PT, R33, R239, P2 ;  /* 0x000000ef2100720c */ /* 0x000fe200017a1670 */
[----:B------:R-:W-:Y:S01]  /*7cb0*/  IMAD.MOV.U32 R3, RZ, RZ, R0 ;  /* 0x000000ffff037224 */ /* 0x000fe200078e0000 */
[----:B------:R-:W-:Y:S01]  /*7cc0*/  LOP3.LUT P2, RZ, R231, 0x8, RZ, 0xc0, !PT ;  /* 0x00000008e7ff7812 */ /* 0x000fe2000784c0ff */
[----:B------:R-:W-:Y:S02]  /*7cd0*/  IMAD.IADD R0, R235, 0x1, -R41 ;  /* 0x00000001eb007824 */ /* 0x000fe400078e0a29 */
[----:B------:R1:W-:Y:S03]  /*7ce0*/  I2F R15, R3 ;  /* 0x00000003000f7306 */ /* 0x0003e60000201400 */
[----:B------:R-:W-:-:S05]  /*7cf0*/  IABS R0, R0 ;  /* 0x0000000000007213 */ /* 0x000fca0000000000 */
[----:B-1----:R-:W-:Y:S01]  /*7d00*/  IMAD.MOV.U32 R3, RZ, RZ, R0 ;  /* 0x000000ffff037224 */ /* 0x002fe200078e0000 */
[----:B------:R-:W-:Y:S01]  /*7d10*/  IABS R0, R5 ;  /* 0x0000000500007213 */ /* 0x000fe20000000000 */
[----:B------:R-:W-:Y:S02]  /*7d20*/  IMAD.IADD R5, R235, 0x1, -R42 ;  /* 0x00000001eb057824 */ /* 0x000fe400078e0a2a */
[----:B------:R1:W-:Y:S08]  /*7d30*/  I2F R39, R3 ;  /* 0x0000000300277306 */ /* 0x0003f00000201400 */
[----:B------:R2:W-:Y:S01]  /*7d40*/  I2F R29, R0 ;  /* 0x00000000001d7306 */ /* 0x0005e20000201400 */
[----:B-1----:R-:W-:-:S02]  /*7d50*/  FMUL.FTZ R3, R181, c[0x0][0x2ec] ;  /* 0x0000bb00b5037a20 */ /* 0x002fc40000410000 */
[----:B------:R-:W-:-:S05]  /*7d60*/  IMAD.MOV.U32 R181, RZ, RZ, R192 ;  /* 0x000000ffffb57224 */ /* 0x000fca00078e00c0 */
        /* <DEDUP_REMOVED lines=9> */
[----:B------:R1:W-:Y:S01]  /*7e00*/  MUFU.TANH R10, R3 ;  /* 0x00000003000a7308 */ /* 0x0003e20000002400 */
[----:B---3--:R-:W-:-:S07]  /*7e10*/  FFMA.FTZ R0, R66, -UR35, R9 ;  /* 0x8000002342007c23 */ /* 0x008fce0008010009 */
[----:B------:R2:W3:Y:S01]  /*7e20*/  MUFU.TANH R9, R5 ;  /* 0x0000000500097308 */ /* 0x0004e20000002400 */
[----:B------:R-:W-:Y:S01]  /*7e30*/  FSEL R249, R0, -INF , !P6 ;  /* 0xff80000000f97808 */ /* 0x000fe20007000000 */
[----:B------:R-:W-:Y:S01]  /*7e40*/  IMAD.IADD R0, R234, 0x1, -R42 ;  /* 0x00000001ea007824 */ /* 0x000fe200078e0a2a */
[C---:B------:R-:W-:Y:S02]  /*7e50*/  LOP3.LUT P6, RZ, R231.reuse, 0x2, RZ, 0xc0, !PT ;  /* 0x00000002e7ff7812 */ /* 0x040fe400078cc0ff */
[----:B------:R-:W-:Y:S02]  /*7e60*/  LOP3.LUT R231, R231, 0xfffffffe, RZ, 0xc0, !PT ;  /* 0xfffffffee7e77812 */ /* 0x000fe400078ec0ff */
[----:B------:R-:W-:Y:S01]  /*7e70*/  IABS R0, R0 ;  /* 0x0000000000007213 */ /* 0x000fe20000000000 */
[----:B-1----:R-:W-:Y:S01]  /*7e80*/  FMUL.FTZ R3, R199, c[0x0][0x2ec] ;  /* 0x0000bb00c7037a20 */ /* 0x002fe20000410000 */
[----:B------:R-:W-:Y:S02]  /*7e90*/  @P3 LOP3.LUT R231, R231, 0x1, RZ, 0xfc, !PT ;  /* 0x00000001e7e73812 */ /* 0x000fe400078efcff */
[----:B------:R-:W-:Y:S01]  /*7ea0*/  ISETP.LT.OR P3, PT, R33, R237, P0 ;  /* 0x000000ed2100720c */ /* 0x000fe20000761670 */
[----:B------:R1:W-:Y:S01]  /*7eb0*/  MUFU.TANH R8, R3 ;  /* 0x0000000300087308 */ /* 0x0003e20000002400 */
[----:B------:R-:W-:-:S02]  /*7ec0*/  ISETP.GE.AND P0, PT, R34, R245, PT ;  /* 0x000000f52200720c */ /* 0x000fc40003f06270 */
[----:B------:R-:W-:Y:S01]  /*7ed0*/  LOP3.LUT P1, RZ, R231, 0x4, RZ, 0xc0, !PT ;  /* 0x00000004e7ff7812 */ /* 0x000fe2000782c0ff */
[----:B--2---:R-:W-:Y:S02]  /*7ee0*/  IMAD.IADD R5, R241, 0x1, -R42 ;  /* 0x00000001f1057824 */ /* 0x004fe400078e0a2a */
[----:B---3--:R-:W-:-:S05]  /*7ef0*/  FFMA.FTZ R6, R17, -UR35, R9 ;  /* 0x8000002311067c23 */ /* 0x008fca0008010009 */
[----:B------:R-:W-:Y:S02]  /*7f00*/  FSEL R208, R6, -INF , !P2 ;  /* 0xff80000006d07808 */ /* 0x000fe40005000000 */
[----:B------:R-:W-:Y:S01]  /*7f10*/  ISETP.GE.AND P2, PT, R34, R244, PT ;  /* 0x000000f42200720c */ /* 0x000fe20003f46270 */
[----:B-1----:R-:W-:-:S03]  /*7f20*/  FMUL.FTZ R3, R156, c[0x0][0x2ec] ;  /* 0x0000bb009c037a20 */ /* 0x002fc60000410000 */
[----:B------:R-:W-:Y:S01]  /*7f30*/  ISETP.LT.OR P2, PT, R34, R239, P2 ;  /* 0x000000ef2200720c */ /* 0x000fe20001741670 */
[----:B------:R-:W-:Y:S01]  /*7f40*/  IMAD.MOV.U32 R156, RZ, RZ, R154 ;  /* 0x000000ffff9c7224 */ /* 0x000fe200078e009a */
[----:B------:R1:W2:Y:S01]  /*7f50*/  MUFU.TANH R7, R3 ;  /* 0x0000000300077308 */ /* 0x0002a20000002400 */
[----:B------:R-:W-:Y:S02]  /*7f60*/  IMAD.MOV.U32 R154, RZ, RZ, R47 ;  /* 0x000000ffff9a7224 */ /* 0x000fe400078e002f */
[----:B-1----:R-:W-:Y:S01]  /*7f70*/  IMAD.MOV.U32 R3, RZ, RZ, R0 ;  /* 0x000000ffff037224 */ /* 0x002fe200078e0000 */
[----:B------:R-:W-:Y:S01]  /*7f80*/  IABS R0, R5 ;  /* 0x0000000500007213 */ /* 0x000fe20000000000 */
[----:B--2---:R-:W-:-:S03]  /*7f90*/  FFMA.FTZ R7, R68, -UR35, R7 ;  /* 0x8000002344077c23 */ /* 0x004fc60008010007 */
[----:B------:R1:W-:Y:S01]  /*7fa0*/  I2F R27, R3 ;  /* 0x00000003001b7306 */ /* 0x0003e20000201400 */
[----:B------:R-:W-:Y:S02]  /*7fb0*/  FFMA.FTZ R5, R11, -UR35, R8 ;  /* 0x800000230b057c23 */ /* 0x000fe40008010008 */
[----:B------:R-:W-:-:S03]  /*7fc0*/  FMUL.FTZ R8, R184, c[0x0][0x2ec] ;  /* 0x0000bb00b8087a20 */ /* 0x000fc60000410000 */
[----:B------:R-:W-:Y:S01]  /*7fd0*/  FSEL R233, R5, -INF , !P1 ;  /* 0xff80000005e97808 */ /* 0x000fe20004800000 */
[----:B------:R-:W-:Y:S01]  /*7fe0*/  IMAD.IADD R5, R234, 0x1, -R36 ;  /* 0x00000001ea057824 */ /* 0x000fe200078e0a24 */
[----:B------:R2:W-:Y:S01]  /*7ff0*/  I2F R17, R0 ;  /* 0x0000000000117306 */ /* 0x0005e20000201400 */
[----:B------:R-:W-:-:S04]  /*8000*/  ISETP.GE.AND P1, PT, R34, R243, PT ;  /* 0x000000f32200720c */ /* 0x000fc80003f26270 */
[C---:B------:R-:W-:Y:S01]  /*8010*/  ISETP.LT.OR P1, PT, R34.reuse, R238, P1 ;  /* 0x000000ee2200720c */ /* 0x040fe20000f21670 */
[----:B-1----:R-:W-:Y:S02]  /*8020*/  FFMA.FTZ R3, R21, -UR35, R10 ;  /* 0x8000002315037c23 */ /* 0x002fe4000801000a */
[----:B------:R-:W1:Y:S03]  /*8030*/  MUFU.TANH R8, R8 ;  /* 0x0000000800087308 */ /* 0x000e660000002400 */
[----:B------:R-:W-:Y:S02]  /*8040*/  FSEL R210, R3, -INF , !P6 ;  /* 0xff80000003d27808 */ /* 0x000fe40007000000 */
[----:B------:R-:W-:Y:S01]  /*8050*/  ISETP.LT.OR P6, PT, R34, R240, P0 ;  /* 0x000000f02200720c */ /* 0x000fe200007c1670 */
[----:B--2---:R-:W-:Y:S01]  /*8060*/  FMUL.FTZ R0, R158, c[0x0][0x2ec] ;  /* 0x0000bb009e007a20 */ /* 0x004fe20000410000 */
[C---:B------:R-:W-:Y:S01]  /*8070*/  LOP3.LUT P0, RZ, R231.reuse, 0x1, RZ, 0xc0, !PT ;  /* 0x00000001e7ff7812 */ /* 0x040fe2000780c0ff */
[----:B------:R-:W-:Y:S01]  /*8080*/  IMAD.MOV.U32 R158, RZ, RZ, R59 ;  /* 0x000000ffff9e7224 */ /* 0x000fe200078e003b */
[----:B------:R-:W-:Y:S01]  /*8090*/  LOP3.LUT R231, R231, 0xfffffffe, RZ, 0xc0, !PT ;  /* 0xfffffffee7e77812 */ /* 0x000fe200078ec0ff */
[----:B------:R2:W3:Y:S01]  /*80a0*/  MUFU.TANH R9, R0 ;  /* 0x0000000000097308 */ /* 0x0004e20000002400 */
[----:B------:R-:W-:Y:S01]  /*80b0*/  FSEL R203, R7, -INF , !P0 ;  /* 0xff80000007cb7808 */ /* 0x000fe20004000000 */
[----:B------:R-:W-:Y:S01]  /*80c0*/  IMAD.MOV.U32 R59, RZ, RZ, R58 ;  /* 0x000000ffff3b7224 */ /* 0x000fe200078e003a */
[----:B------:R-:W-:Y:S01]  /*80d0*/  ISETP.GE.AND P0, PT, R34, R242, PT ;  /* 0x000000f22200720c */ /* 0x000fe20003f06270 */
[----:B------:R-:W-:Y:S01]  /*80e0*/  IMAD.MOV.U32 R58, RZ, RZ, R211 ;  /* 0x000000ffff3a7224 */ /* 0x000fe200078e00d3 */
[----:B------:R-:W-:Y:S01]  /*80f0*/  @P2 LOP3.LUT R231, R231, 0x1, RZ, 0xfc, !PT ;  /* 0x00000001e7e72812 */ /* 0x000fe200078efcff */
[----:B-1----:R-:W-:Y:S01]  /*8100*/  FFMA.FTZ R8, R22, -UR35, R8 ;  /* 0x8000002316087c23 */ /* 0x002fe20008010008 */
[----:B------:R-:W-:-:S02]  /*8110*/  ISETP.LT.OR P0, PT, R34, R237, P0 ;  /* 0x000000ed2200720c */ /* 0x000fc40000701670 */
[----:B------:R-:W-:Y:S02]  /*8120*/  LOP3.LUT R231, R231, 0xfffffff7, RZ, 0xc0, !PT ;  /* 0xfffffff7e7e77812 */ /* 0x000fe400078ec0ff */
[----:B------:R-:W-:Y:S02]  /*8130*/  FSEL R193, R8, -INF , !P4 ;  /* 0xff80000008c17808 */ /* 0x000fe40006000000 */
[----:B------:R-:W-:Y:S02]  /*8140*/  @P1 LOP3.LUT R231, R231, 0x8, RZ, 0xfc, !PT ;  /* 0x00000008e7e71812 */ /* 0x000fe400078efcff */
[----:B------:R-:W-:Y:S01]  /*8150*/  ISETP.GE.AND P2, PT, R35, R244, PT ;  /* 0x000000f42300720c */ /* 0x000fe20003f46270 */
[----:B--2---:R-:W-:Y:S01]  /*8160*/  IMAD.IADD R0, R235, 0x1, -R43 ;  /* 0x00000001eb007824 */ /* 0x004fe200078e0a2b */
[----:B------:R-:W-:Y:S01]  /*8170*/  LOP3.LUT R231, R231, 0xfffffffb, RZ, 0xc0, !PT ;  /* 0xfffffffbe7e77812 */ /* 0x000fe200078ec0ff */
[----:B---3--:R-:W-:Y:S01]  /*8180*/  FFMA.FTZ R7, R23, -UR35, R9 ;  /* 0x8000002317077c23 */ /* 0x008fe20008010009 */
[----:B------:R-:W-:-:S02]  /*8190*/  ISETP.GE.AND P1, PT, R35, R243, PT ;  /* 0x000000f32300720c */ /* 0x000fc40003f26270 */
[----:B------:R-:W-:Y:S02]  /*81a0*/  IABS R0, R0 ;  /* 0x0000000000007213 */ /* 0x000fe40000000000 */
[----:B------:R-:W-:Y:S02]  /*81b0*/  FSEL R194, R7, -INF , !P5 ;  /* 0xff80000007c27808 */ /* 0x000fe40006800000 */
[----:B------:R-:W-:Y:S01]  /*81c0*/  @P0 LOP3.LUT R231, R231, 0x4, RZ, 0xfc, !PT ;  /* 0x00000004e7e70812 */ /* 0x000fe200078efcff */
[----:B------:R-:W-:Y:S01]  /*81d0*/  IMAD.MOV.U32 R3, RZ, RZ, R0 ;  /* 0x000000ffff037224 */ /* 0x000fe200078e0000 */
[----:B------:R-:W-:Y:S01]  /*81e0*/  ISETP.GE.AND P0, PT, R35, R245, PT ;  /* 0x000000f52300720c */ /* 0x000fe20003f06270 */
[----:B------:R-:W-:Y:S01]  /*81f0*/  IMAD.IADD R0, R234, 0x1, -R43 ;  /* 0x00000001ea007824 */ /* 0x000fe200078e0a2b */
[----:B------:R-:W-:Y:S01]  /*8200*/  LOP3.LUT R231, R231, 0xfffffffd, RZ, 0xc0, !PT ;  /* 0xfffffffde7e77812 */ /* 0x000fe200078ec0ff */
[----:B------:R1:W-:Y:S01]  /*8210*/  I2F R31, R3 ;  /* 0x00000003001f7306 */ /* 0x0003e20000201400 */
[----:B------:R-:W-:-:S02]  /*8220*/  ISETP.LT.OR P0, PT, R35, R240, P0 ;  /* 0x000000f02300720c */ /* 0x000fc40000701670 */
[----:B------:R-:W-:Y:S02]  /*8230*/  IABS R0, R0 ;  /* 0x0000000000007213 */ /* 0x000fe40000000000 */
[----:B------:R-:W-:-:S03]  /*8240*/  ISETP.LT.OR P5, PT, R35, R238, P1 ;  /* 0x000000ee2300720c */ /* 0x000fc60000fa1670 */
[----:B------:R2:W-:Y:S06]  /*8250*/  I2F R20, R0 ;  /* 0x0000000000147306 */ /* 0x0005ec0000201400 */
[----:B------:R-:W-:Y:S01]  /*8260*/  @P0 LOP3.LUT R231, R231, 0x2, RZ, 0xfc, !PT ;  /* 0x00000002e7e70812 */ /* 0x000fe200078efcff */
[----:B-1----:R-:W-:Y:S01]  /*8270*/  FMUL.FTZ R3, R186, c[0x0][0x2ec] ;  /* 0x0000bb00ba037a20 */ /* 0x002fe20000410000 */
[----:B------:R-:W-:Y:S02]  /*8280*/  ISETP.GE.AND P0, PT, R35, R242, PT ;  /* 0x000000f22300720c */ /* 0x000fe40003f06270 */
[----:B------:R-:W-:Y:S01]  /*8290*/  LOP3.LUT P1, RZ, R231, 0x4, RZ, 0xc0, !PT ;  /* 0x00000004e7ff7812 */ /* 0x000fe2000782c0ff */
[----:B------:R-:W1:Y:S01]  /*82a0*/  MUFU.TANH R6, R3 ;  /* 0x0000000300067308 */ /* 0x000e620000002400 */
[----:B------:R-:W-:-:S02]  /*82b0*/  ISETP.LT.OR P4, PT, R35, R237, P0 ;  /* 0x000000ed2300720c */ /* 0x000fc40000781670 */
[----:B------:R-:W-:Y:S01]  /*82c0*/  ISETP.GE.AND P0, PT, R40, R245, PT ;  /* 0x000000f52800720c */ /* 0x000fe20003f06270 */
[----:B--2---:R-:W-:Y:S02]  /*82d0*/  FMUL.FTZ R0, R157, c[0x0][0x2ec] ;  /* 0x0000bb009d007a20 */ /* 0x004fe40000410000 */
[----:B------:R-:W-:Y:S02]  /*82e0*/  IMAD.MOV.U32 R157, RZ, RZ, R153 ;  /* 0x000000ffff9d7224 */ /* 0x000fe400078e0099 */
[----:B------:R2:W3:Y:S01]  /*82f0*/  MUFU.TANH R9, R0 ;  /* 0x0000000000097308 */ /* 0x0004e20000002400 */
[----:B------:R-:W-:Y:S02]  /*8300*/  IMAD.MOV.U32 R153, RZ, RZ, R204 ;  /* 0x000000ffff997224 */ /* 0x000fe400078e00cc */
[----:B-1----:R-:W-:-:S05]  /*8310*/  FFMA.FTZ R6, R12, -UR35, R6 ;  /* 0x800000230c067c23 */ /* 0x002fca0008010006 */
[----:B------:R-:W-:Y:S02]  /*8320*/  FSEL R199, R6, -INF , !P3 ;  /* 0xff80000006c77808 */ /* 0x000fe40005800000 */
[----:B------:R-:W-:Y:S01]  /*8330*/  ISETP.LT.OR P3, PT, R35, R239, P2 ;  /* 0x000000ef2300720c */ /* 0x000fe20001761670 */
[----:B--2---:R-:W-:Y:S01]  /*8340*/  IMAD.IADD R0, R241, 0x1, -R43 ;  /* 0x00000001f1007824 */ /* 0x004fe200078e0a2b */
[----:B------:R-:W-:-:S04]  /*8350*/  LOP3.LUT P2, RZ, R231, 0x8, RZ, 0xc0, !PT ;  /* 0x00000008e7ff7812 */ /* 0x000fc8000784c0ff */
        /* <DEDUP_REMOVED lines=8> */
[----:B------:R1:W-:Y:S03]  /*83e0*/  I2F R21, R3 ;  /* 0x0000000300157306 */ /* 0x0003e60000201400 */
[----:B------:R-:W-:Y:S01]  /*83f0*/  FSEL R192, R5, -INF , !P6 ;  /* 0xff80000005c07808 */ /* 0x000fe20007000000 */
[----:B------:R-:W-:Y:S01]  /*8400*/  IMAD.IADD R5, R235, 0x1, -R38 ;  /* 0x00000001eb057824 */ /* 0x000fe200078e0a26 */
[----:B------:R-:W-:-:S03]  /*8410*/  LOP3.LUT P6, RZ, R231, 0x1, RZ, 0xc0, !PT ;  /* 0x00000001e7ff7812 */ /* 0x000fc600078cc0ff */
[----:B------:R2:W-:Y:S01]  /*8420*/  I2F R18, R0 ;  /* 0x0000000000127306 */ /* 0x0005e20000201400 */
[----:B-1----:R-:W-:Y:S02]  /*8430*/  FMUL.FTZ R3, R159, c[0x0][0x2ec] ;  /* 0x0000bb009f037a20 */ /* 0x002fe40000410000 */
[----:B------:R-:W-:-:S05]  /*8440*/  IMAD.MOV.U32 R159, RZ, RZ, R51 ;  /* 0x000000ffff9f7224 */ /* 0x000fca00078e0033 */
[----:B------:R1:W3:Y:S01]  /*8450*/  MUFU.TANH R9, R3 ;  /* 0x0000000300097308 */ /* 0x0002e20000002400 */
[----:B------:R-:W-:Y:S02]  /*8460*/  IMAD.MOV.U32 R51, RZ, RZ, R49 ;  /* 0x000000ffff337224 */ /* 0x000fe400078e0031 */
[----:B------:R-:W-:Y:S02]  /*8470*/  IMAD.MOV.U32 R49, RZ, RZ, R250 ;  /* 0x000000ffff317224 */ /* 0x000fe400078e00fa */
        /* <DEDUP_REMOVED lines=12> */
[----:B-1----:R-:W-:-:S04]  /*8540*/  FMUL.FTZ R3, R187, c[0x0][0x2ec] ;  /* 0x0000bb00bb037a20 */ /* 0x002fc80000410000 */
[----:B------:R-:W1:Y:S01]  /*8550*/  MUFU.TANH R6, R3 ;  /* 0x0000000300067308 */ /* 0x000e620000002400 */
[----:B--2---:R-:W-:Y:S02]  /*8560*/  FMUL.FTZ R0, R185, c[0x0][0x2ec] ;  /* 0x0000bb00b9007a20 */ /* 0x004fe40000410000 */
[----:B------:R-:W-:-:S05]  /*8570*/  IMAD.MOV.U32 R185, RZ, RZ, R209 ;  /* 0x000000ffffb97224 */ /* 0x000fca00078e00d1 */
[----:B------:R2:W3:Y:S01]  /*8580*/  MUFU.TANH R7, R0 ;  /* 0x0000000000077308 */ /* 0x0004e20000002400 */
[----:B-1----:R-:W-:Y:S02]  /*8590*/  FFMA.FTZ R6, R16, -UR35, R6 ;  /* 0x8000002310067c23 */ /* 0x002fe40008010006 */
[----:B------:R-:W-:Y:S02]  /*85a0*/  IMAD.MOV.U32 R16, RZ, RZ, R154 ;  /* 0x000000ffff107224 */ /* 0x000fe400078e009a */
[----:B------:R-:W-:Y:S01]  /*85b0*/  IMAD.MOV.U32 R154, RZ, RZ, R50 ;  /* 0x000000ffff9a7224 */ /* 0x000fe200078e0032 */
[----:B------:R-:W-:Y:S02]  /*85c0*/  FSEL R182, R6, -INF , !P1 ;  /* 0xff80000006b67808 */ /* 0x000fe40004800000 */
[----:B------:R-:W-:Y:S01]  /*85d0*/  ISETP.GE.AND P1, PT, R40, R243, PT ;  /* 0x000000f32800720c */ /* 0x000fe20003f26270 */
[----:B--2---:R-:W-:Y:S02]  /*85e0*/  IMAD.IADD R0, R234, 0x1, -R37 ;  /* 0x00000001ea007824 */ /* 0x004fe400078e0a25 */
[----:B---3--:R-:W-:Y:S01]  /*85f0*/  FFMA.FTZ R7, R25, -UR35, R7 ;  /* 0x8000002319077c23 */ /* 0x008fe20008010007 */
[----:B------:R-:W-:-:S02]  /*8600*/  ISETP.LT.OR P1, PT, R40, R238, P1 ;  /* 0x000000ee2800720c */ /* 0x000fc40000f21670 */
        /* <DEDUP_REMOVED lines=19> */
[----:B-1----:R-:W-:-:S07]  /*8740*/  FMUL.FTZ R3, R188, c[0x0][0x2ec] ;  /* 0x0000bb00bc037a20 */ /* 0x002fce0000410000 */
        /* <DEDUP_REMOVED lines=10> */
[----:B------:R3:W-:Y:S08]  /*87f0*/  I2F R25, R3 ;  /* 0x0000000300197306 */ /* 0x0007f00000201400 */
[----:B------:R1:W-:Y:S08]  /*8800*/  I2F R95, R0 ;  /* 0x00000000005f7306 */ /* 0x0003f00000201400 */
[----:B------:R-:W2:Y:S01]  /*8810*/  MUFU.TANH R5, R5 ;  /* 0x0000000500057308 */ /* 0x000ea20000002400 */
[----:B---3--:R-:W-:-:S05]  /*8820*/  FFMA.FTZ R3, R72, -UR35, R9 ;  /* 0x8000002348037c23 */ /* 0x008fca0008010009 */
[----:B------:R-:W-:Y:S01]  /*8830*/  FSEL R248, R3, -INF , !P0 ;  /* 0xff80000003f87808 */ /* 0x000fe20004000000 */
[----:B------:R-:W-:Y:S01]  /*8840*/  FMUL.FTZ R3, R189, c[0x0][0x2ec] ;  /* 0x0000bb00bd037a20 */ /* 0x000fe20000410000 */
[----:B------:R-:W-:Y:S01]  /*8850*/  ISETP.GE.AND P0, PT, R40, R242, PT ;  /* 0x000000f22800720c */ /* 0x000fe20003f06270 */
[----:B-1----:R-:W-:Y:S02]  /*8860*/  IMAD.IADD R0, R234, 0x1, -R70 ;  /* 0x00000001ea007824 */ /* 0x002fe400078e0a46 */
[----:B------:R-:W-:Y:S01]  /*8870*/  MUFU.TANH R8, R3 ;  /* 0x0000000300087308 */ /* 0x000fe20000002400 */
[----:B------:R-:W-:Y:S02]  /*8880*/  ISETP.LT.OR P0, PT, R40, R237, P0 ;  /* 0x000000ed2800720c */ /* 0x000fe40000701670 */
[----:B------:R-:W-:Y:S01]  /*8890*/  IABS R0, R0 ;  /* 0x0000000000007213 */ /* 0x000fe20000000000 */
[----:B--2---:R-:W-:Y:S02]  /*88a0*/  FFMA.FTZ R6, R14, -UR35, R5 ;  /* 0x800000230e067c23 */ /* 0x004fe40008010005 */
[----:B------:R-:W-:-:S02]  /*88b0*/  IMAD.IADD R5, R235, 0x1, -R71 ;  /* 0x00000001eb057824 */ /* 0x000fc400078e0a47 */
[----:B------:R1:W-:Y:S01]  /*88c0*/  I2F R94, R0 ;  /* 0x00000000005e7306 */ /* 0x0003e20000201400 */
[----:B------:R-:W-:Y:S02]  /*88d0*/  FSEL R205, R6, -INF , !P3 ;  /* 0xff80000006cd7808 */ /* 0x000fe40005800000 */
[----:B------:R-:W-:-:S03]  /*88e0*/  ISETP.GE.AND P3, PT, R41, R245, PT ;  /* 0x000000f52900720c */ /* 0x000fc60003f66270 */
[----:B------:R-:W-:Y:S02]  /*88f0*/  @P0 LOP3.LUT R231, R231, 0x4, RZ, 0xfc, !PT ;  /* 0x00000004e7e70812 */ /* 0x000fe400078efcff */
[----:B------:R-:W-:Y:S01]  /*8900*/  ISETP.GE.AND P0, PT, R41, R242, PT ;  /* 0x000000f22900720c */ /* 0x000fe20003f06270 */
[----:B-1----:R-:W-:Y:S02]  /*8910*/  FMUL.FTZ R0, R148, c[0x0][0x2ec] ;  /* 0x0000bb0094007a20 */ /* 0x002fe40000410000 */
[----:B------:R-:W-:Y:S02]  /*8920*/  IMAD.MOV.U32 R148, RZ, RZ, R49 ;  /* 0x000000ffff947224 */ /* 0x000fe400078e0031 */
[----:B------:R1:W2:Y:S02]  /*8930*/  MUFU.TANH R9, R0 ;  /* 0x0000000000097308 */ /* 0x0002a40000002400 */
[----:B-1----:R-:W-:Y:S02]  /*8940*/  FMUL.FTZ R0, R150, c[0x0][0x2ec] ;  /* 0x0000bb0096007a20 */ /* 0x002fe40000410000 */
[----:B------:R-:W-:-:S04]  /*8950*/  IMAD.MOV.U32 R150, RZ, RZ, R58 ;  /* 0x000000ffff967224 */ /* 0x000fc800078e003a */
[----:B------:R1:W3:Y:S02]  /*8960*/  MUFU.TANH R7, R0 ;  /* 0x0000000000077308 */ /* 0x0002e40000002400 */
[----:B-1----:R-:W-:-:S05]  /*8970*/  IMAD.IADD R0, R241, 0x1, -R70 ;  /* 0x00000001f1007824 */ /* 0x002fca00078e0a46 */
[----:B------:R-:W-:-:S05]  /*8980*/  IABS R0, R0 ;  /* 0x0000000000007213 */ /* 0x000fca0000000000 */
[----:B------:R-:W-:Y:S01]  /*8990*/  IMAD.MOV.U32 R3, RZ, RZ, R0 ;  /* 0x000000ffff037224 */ /* 0x000fe200078e0000 */
[----:B------:R-:W-:Y:S01]  /*89a0*/  IABS R0, R5 ;  /* 0x0000000500007213 */ /* 0x000fe20000000000 */
[----:B--2---:R-:W-:Y:S02]  /*89b0*/  FFMA.FTZ R5, R28, -UR35, R9 ;  /* 0x800000231c057c23 */ /* 0x004fe40008010009 */
[----:B------:R1:W-:Y:S03]  /*89c0*/  I2F R35, R3 ;  /* 0x0000000300237306 */ /* 0x0003e60000201400 */
[----:B------:R-:W-:Y:S01]  /*89d0*/  FSEL R206, R5, -INF , !P5 ;  /* 0xff80000005ce7808 */ /* 0x000fe20006800000 */
[----:B------:R-:W-:Y:S01]  /*89e0*/  IMAD.IADD R5, R241, 0x1, -R71 ;  /* 0x00000001f1057824 */ /* 0x000fe200078e0a47 */
[----:B------:R-:W-:-:S03]  /*89f0*/  ISETP.LT.OR P5, PT, R41, R238, P1 ;  /* 0x000000ee2900720c */ /* 0x000fc60000fa1670 */
[----:B------:R3:W-:Y:S01]  /*8a00*/  I2F R91, R0 ;  /* 0x00000000005b7306 */ /* 0x0007e20000201400 */
[----:B-1----:R-:W-:Y:S02]  /*8a10*/  FFMA.FTZ R3, R75, -UR35, R8 ;  /* 0x800000234b037c23 */ /* 0x002fe40008010008 */
[----:B------:R-:W-:-:S03]  /*8a20*/  FMUL.FTZ R8, R149, c[0x0][0x2ec] ;  /* 0x0000bb0095087a20 */ /* 0x000fc60000410000 */
[----:B------:R-:W-:Y:S01]  /*8a30*/  FSEL R202, R3, -INF , !P6 ;  /* 0xff80000003ca7808 */ /* 0x000fe20007000000 */
[----:B------:R-:W-:Y:S01]  /*8a40*/  FMUL.FTZ R3, R140, c[0x0][0x2ec] ;  /* 0x0000bb008c037a20 */ /* 0x000fe20000410000 */
[----:B------:R-:W-:Y:S01]  /*8a50*/  MUFU.TANH R9, R8 ;  /* 0x0000000800097308 */ /* 0x000fe20000002400 */
[----:B---3--:R-:W-:Y:S01]  /*8a60*/  FFMA.FTZ R0, R26, -UR35, R7 ;  /* 0x800000231a007c23 */ /* 0x008fe20008010007 */
[----:B------:R-:W-:Y:S01]  /*8a70*/  LOP3.LUT P6, RZ, R231, 0x2, RZ, 0xc0, !PT ;  /* 0x00000002e7ff7812 */ /* 0x000fe200078cc0ff */
[----:B------:R-:W-:-:S03]  /*8a80*/  FMUL.FTZ R7, R191, c[0x0][0x2ec] ;  /* 0x0000bb00bf077a20 */ /* 0x000fc60000410000 */
[----:B------:R-:W-:Y:S01]  /*8a90*/  FSEL R207, R0, -INF , !P4 ;  /* 0xff80000000cf7808 */ /* 0x000fe20006000000 */
[----:B------:R-:W-:Y:S01]  /*8aa0*/  IMAD.IADD R0, R234, 0x1, -R71 ;  /* 0x00000001ea007824 */ /* 0x000fe200078e0a47 */
[----:B------:R1:W2:Y:S01]  /*8ab0*/  MUFU.TANH R10, R7 ;  /* 0x00000007000a7308 */ /* 0x0002a20000002400 */
[C---:B------:R-:W-:Y:S02]  /*8ac0*/  ISETP.LT.OR P4, PT, R41.reuse, R240, P3 ;  /* 0x000000f02900720c */ /* 0x040fe40001f81670 */
[----:B------:R-:W-:Y:S02]  /*8ad0*/  ISETP.LT.OR P3, PT, R41, R239, P2 ;  /* 0x000000ef2900720c */ /* 0x000fe40001761670 */
[C---:B------:R-:W-:Y:S02]  /*8ae0*/  LOP3.LUT P2, RZ, R231.reuse, 0x8, RZ, 0xc0, !PT ;  /* 0x00000008e7ff7812 */ /* 0x040fe4000784c0ff */
[----:B------:R-:W-:Y:S01]  /*8af0*/  IABS R0, R0 ;  /* 0x0000000000007213 */ /* 0x000fe20000000000 */
[----:B------:R3:W4:Y:S01]  /*8b00*/  MUFU.TANH R8, R3 ;  /* 0x0000000300087308 */ /* 0x0007220000002400 */
[----:B------:R-:W-:-:S05]  /*8b10*/  LOP3.LUT R231, R231, 0xfffffffe, RZ, 0xc0, !PT ;  /* 0xfffffffee7e77812 */ /* 0x000fca00078ec0ff */
[----:B------:R-:W-:Y:S01]  /*8b20*/  @P4 LOP3.LUT R231, R231, 0x1, RZ, 0xfc, !PT ;  /* 0x00000001e7e74812 */ /* 0x000fe200078efcff */
[----:B-1----:R-:W-:Y:S01]  /*8b30*/  FMUL.FTZ R7, R151, c[0x0][0x2ec] ;  /* 0x0000bb0097077a20 */ /* 0x002fe20000410000 */
[----:B------:R-:W-:Y:S01]  /*8b40*/  ISETP.LT.OR P4, PT, R41, R237, P0 ;  /* 0x000000ed2900720c */ /* 0x000fe20000781670 */
[----:B--2---:R-:W-:Y:S01]  /*8b50*/  FFMA.FTZ R6, R32, -UR35, R10 ;  /* 0x8000002320067c23 */ /* 0x004fe2000801000a */
[----:B------:R-:W-:Y:S02]  /*8b60*/  ISETP.GE.AND P0, PT, R42, R245, PT ;  /* 0x000000f52a00720c */ /* 0x000fe40003f06270 */
[C---:B------:R-:W-:Y:S01]  /*8b70*/  LOP3.LUT P1, RZ, R231.reuse, 0x4, RZ, 0xc0, !PT ;  /* 0x00000004e7ff7812 */ /* 0x040fe2000782c0ff */
[----:B------:R-:W1:Y:S01]  /*8b80*/  MUFU.TANH R7, R7 ;  /* 0x0000000700077308 */ /* 0x000e620000002400 */
[----:B------:R-:W-:Y:S01]  /*8b90*/  FSEL R196, R6, -INF , !P6 ;  /* 0xff80000006c47808 */ /* 0x000fe20007000000 */
[----:B---3--:R-:W-:Y:S01]  /*8ba0*/  IMAD.MOV.U32 R3, RZ, RZ, R0 ;  /* 0x000000ffff037224 */ /* 0x008fe200078e0000 */
[----:B------:R-:W-:Y:S01]  /*8bb0*/  IABS R0, R5 ;  /* 0x0000000500007213 */ /* 0x000fe20000000000 */
[----:B------:R-:W-:Y:S01]  /*8bc0*/  FFMA.FTZ R5, R30, -UR35, R9 ;  /* 0x800000231e057c23 */ /* 0x000fe20008010009 */
[----:B------:R-:W-:Y:S01]  /*8bd0*/  ISETP.LT.OR P6, PT, R42, R240, P0 ;  /* 0x000000f02a00720c */ /* 0x000fe200007c1670 */
[----:B------:R-:W-:Y:S01]  /*8be0*/  FMUL.FTZ R6, R224, c[0x0][0x2ec] ;  /* 0x0000bb00e0067a20 */ /* 0x000fe20000410000 */
[----:B------:R-:W-:Y:S01]  /*8bf0*/  LOP3.LUT P0, RZ, R231, 0x1, RZ, 0xc0, !PT ;  /* 0x00000001e7ff7812 */ /* 0x000fe2000780c0ff */
[----:B------:R4:W-:Y:S01]  /*8c00*/  I2F R90, R3 ;  /* 0x00000003005a7306 */ /* 0x0009e20000201400 */
[----:B------:R-:W-:Y:S01]  /*8c10*/  FSEL R198, R5, -INF , !P2 ;  /* 0xff80000005c67808 */ /* 0x000fe20005000000 */
[----:B------:R-:W-:Y:S01]  /*8c20*/  IMAD.IADD R5, R234, 0x1, -R45 ;  /* 0x00000001ea057824 */ /* 0x000fe200078e0a2d */
[----:B------:R-:W-:-:S02]  /*8c30*/  ISETP.GE.AND P2, PT, R42, R244, PT ;  /* 0x000000f42a00720c */ /* 0x000fc40003f46270 */
[----:B------:R-:W-:Y:S02]  /*8c40*/  LOP3.LUT R231, R231, 0xfffffffd, RZ, 0xc0, !PT ;  /* 0xfffffffde7e77812 */ /* 0x000fe400078ec0ff */
[----:B------:R-:W-:Y:S01]  /*8c50*/  ISETP.LT.OR P2, PT, R42, R239, P2 ;  /* 0x000000ef2a00720c */ /* 0x000fe20001741670 */
[----:B------:R1:W-:Y:S01]  /*8c60*/  I2F R89, R0 ;  /* 0x0000000000597306 */ /* 0x0003e20000201400 */
[----:B----4-:R-:W-:-:S07]  /*8c70*/  FFMA.FTZ R3, R195, -UR35, R8 ;  /* 0x80000023c3037c23 */ /* 0x010fce0008010008 */
[----:B------:R-:W-:Y:S04]  /*8c80*/  MUFU.TANH R9, R6 ;  /* 0x0000000600097308 */ /* 0x000fe80000002400 */
[----:B------:R-:W-:Y:S02]  /*8c90*/  @P2 LOP3.LUT R231, R231, 0x2, RZ, 0xfc, !PT ;  /* 0x00000002e7e72812 */ /* 0x000fe400078efcff */
[----:B------:R-:W-:Y:S01]  /*8ca0*/  FSEL R191, R3, -INF , !P0 ;  /* 0xff80000003bf7808 */ /* 0x000fe20004000000 */
[----:B------:R-:W-:Y:S01]  /*8cb0*/  FMUL.FTZ R3, R141, c[0x0][0x2ec] ;  /* 0x0000bb008d037a20 */ /* 0x000fe20000410000 */
[----:B------:R-:W-:Y:S01]  /*8cc0*/  ISETP.GE.AND P0, PT, R42, R242, PT ;  /* 0x000000f22a00720c */ /* 0x000fe20003f06270 */
[----:B-1----:R-:W-:Y:S01]  /*8cd0*/  FFMA.FTZ R0, R15, -UR35, R7 ;  /* 0x800000230f007c23 */ /* 0x002fe20008010007 */
[----:B------:R-:W-:Y:S01]  /*8ce0*/  LOP3.LUT R231, R231, 0xfffffff7, RZ, 0xc0, !PT ;  /* 0xfffffff7e7e77812 */ /* 0x000fe200078ec0ff */
[----:B------:R-:W-:Y:S01]  /*8cf0*/  FMUL.FTZ R7, R142, c[0x0][0x2ec] ;  /* 0x0000bb008e077a20 */ /* 0x000fe20000410000 */
[----:B------:R-:W-:Y:S01]  /*8d00*/  MUFU.TANH R8, R3 ;  /* 0x0000000300087308 */ /* 0x000fe20000002400 */
[----:B------:R-:W-:-:S02]  /*8d10*/  ISETP.LT.OR P0, PT, R42, R237, P0 ;  /* 0x000000ed2a00720c */ /* 0x000fc40000701670 */
[----:B------:R-:W-:Y:S01]  /*8d20*/  FSEL R200, R0, -INF , !P1 ;  /* 0xff80000000c87808 */ /* 0x000fe20004800000 */
[----:B------:R-:W-:Y:S01]  /*8d30*/  FMUL.FTZ R0, R226, c[0x0][0x2ec] ;  /* 0x0000bb00e2007a20 */ /* 0x000fe20000410000 */
[C---:B------:R-:W-:Y:S02]  /*8d40*/  ISETP.GE.AND P1, PT, R42.reuse, R243, PT ;  /* 0x000000f32a00720c */ /* 0x040fe40003f26270 */
[----:B------:R-:W-:Y:S01]  /*8d50*/  ISETP.GE.AND P2, PT, R43, R244, PT ;  /* 0x000000f42b00720c */ /* 0x000fe20003f46270 */
[----:B------:R-:W1:Y:S01]  /*8d60*/  MUFU.TANH R10, R7 ;  /* 0x00000007000a7308 */ /* 0x000e620000002400 */
[----:B------:R-:W-:-:S07]  /*8d70*/  ISETP.LT.OR P1, PT, R42, R238, P1 ;  /* 0x000000ee2a00720c */ /* 0x000fce0000f21670 */
[----:B------:R2:W3:Y:S06]  /*8d80*/  MUFU.TANH R7, R0 ;  /* 0x0000000000077308 */ /* 0x0004ec0000002400 */
[----:B------:R-:W-:Y:S01]  /*8d90*/  @P1 LOP3.LUT R231, R231, 0x8, RZ, 0xfc, !PT ;  /* 0x00000008e7e71812 */ /* 0x000fe200078efcff */
[----:B-1----:R-:W-:Y:S01]  /*8da0*/  FFMA.FTZ R6, R39, -UR35, R10 ;  /* 0x8000002327067c23 */ /* 0x002fe2000801000a */
[----:B------:R-:W-:Y:S02]  /*8db0*/  ISETP.GE.AND P1, PT, R43, R243, PT ;  /* 0x000000f32b00720c */ /* 0x000fe40003f26270 */
[----:B------:R-:W-:-:S02]  /*8dc0*/  LOP3.LUT R231, R231, 0xfffffffb, RZ, 0xc0, !PT ;  /* 0xfffffffbe7e77812 */ /* 0x000fc400078ec0ff */
[----:B------:R-:W-:Y:S02]  /*8dd0*/  FSEL R188, R6, -INF , !P3 ;  /* 0xff80000006bc7808 */ /* 0x000fe40005800000 */
[----:B------:R-:W-:Y:S01]  /*8de0*/  ISETP.GE.AND P3, PT, R43, R245, PT ;  /* 0x000000f52b00720c */ /* 0x000fe20003f66270 */
[----:B--2---:R-:W-:Y:S01]  /*8df0*/  IMAD.IADD R0, R235, 0x1, -R45 ;  /* 0x00000001eb007824 */ /* 0x004fe200078e0a2d */
[----:B------:R-:W-:Y:S02]  /*8e00*/  @P0 LOP3.LUT R231, R231, 0x4, RZ, 0xfc, !PT ;  /* 0x00000004e7e70812 */ /* 0x000fe400078efcff */
[C---:B------:R-:W-:Y:S02]  /*8e10*/  ISETP.LT.OR P3, PT, R43.reuse, R240, P3 ;  /* 0x000000f02b00720c */ /* 0x040fe40001f61670 */
[----:B------:R-:W-:Y:S02]  /*8e20*/  IABS R0, R0 ;  /* 0x0000000000007213 */ /* 0x000fe40000000000 */
[----:B------:R-:W-:-:S03]  /*8e30*/  ISETP.GE.AND P0, PT, R43, R242, PT ;  /* 0x000000f22b00720c */ /* 0x000fc60003f06270 */
[----:B------:R-:W-:Y:S01]  /*8e40*/  IMAD.MOV.U32 R3, RZ, RZ, R0 ;  /* 0x000000ffff037224 */ /* 0x000fe200078e0000 */
[----:B------:R-:W-:Y:S01]  /*8e50*/  IABS R0, R5 ;  /* 0x0000000500007213 */ /* 0x000fe20000000000 */
[----:B------:R-:W-:Y:S02]  /*8e60*/  FFMA.FTZ R5, R29, -UR35, R9 ;  /* 0x800000231d057c23 */ /* 0x000fe40008010009 */
[----:B------:R1:W-:Y:S03]  /*8e70*/  I2F R87, R3 ;  /* 0x0000000300577306 */ /* 0x0003e60000201400 */
[----:B------:R-:W-:Y:S01]  /*8e80*/  FSEL R189, R5, -INF , !P5 ;  /* 0xff80000005bd7808 */ /* 0x000fe20006800000 */
[----:B------:R-:W-:Y:S01]  /*8e90*/  IMAD.IADD R5, R235, 0x1, -R46 ;  /* 0x00000001eb057824 */ /* 0x000fe200078e0a2e */
[----:B------:R-:W-:Y:S02]  /*8ea0*/  ISETP.LT.OR P5, PT, R43, R239, P2 ;  /* 0x000000ef2b00720c */ /* 0x000fe400017a1670 */
[----:B------:R-:W-:Y:S01]  /*8eb0*/  LOP3.LUT P2, RZ, R231, 0x8, RZ, 0xc0, !PT ;  /* 0x00000008e7ff7812 */ /* 0x000fe2000784c0ff */
[----:B------:R3:W-:Y:S01]  /*8ec0*/  I2F R88, R0 ;  /* 0x0000000000587306 */ /* 0x0007e20000201400 */
[----:B-1----:R-:W-:-:S02]  /*8ed0*/  FFMA.FTZ R3, R201, -UR35, R8 ;  /* 0x80000023c9037c23 */ /* 0x002fc40008010008 */
[----:B------:R-:W-:-:S03]  /*8ee0*/  FMUL.FTZ R8, R227, c[0x0][0x2ec] ;  /* 0x0000bb00e3087a20 */ /* 0x000fc60000410000 */
[----:B------:R-:W-:Y:S01]  /*8ef0*/  FSEL R187, R3, -INF , !P6 ;  /* 0xff80000003bb7808 */ /* 0x000fe20007000000 */
[----:B------:R-:W-:Y:S01]  /*8f00*/  FMUL.FTZ R3, R86, c[0x0][0x2ec] ;  /* 0x0000bb0056037a20 */ /* 0x000fe20000410000 */
[----:B------:R-:W-:Y:S01]  /*8f10*/  LOP3.LUT P6, RZ, R231, 0x2, RZ, 0xc0, !PT ;  /* 0x00000002e7ff7812 */ /* 0x000fe200078cc0ff */
[----:B---3--:R-:W-:Y:S01]  /*8f20*/  FFMA.FTZ R0, R19, -UR35, R7 ;  /* 0x8000002313007c23 */ /* 0x008fe20008010007 */
[----:B------:R-:W-:Y:S01]  /*8f30*/  MUFU.TANH R8, R8 ;  /* 0x0000000800087308 */ /* 0x000fe20000002400 */
[----:B------:R-:W-:-:S03]  /*8f40*/  FMUL.FTZ R7, R143, c[0x0][0x2ec] ;  /* 0x0000bb008f077a20 */ /* 0x000fc60000410000 */
[----:B------:R-:W-:Y:S01]  /*8f50*/  FSEL R190, R0, -INF , !P4 ;  /* 0xff80000000be7808 */ /* 0x000fe20006000000 */
[----:B------:R-:W-:Y:S01]  /*8f60*/  IMAD.IADD R0, R241, 0x1, -R45 ;  /* 0x00000001f1007824 */ /* 0x000fe200078e0a2d */
[----:B------:R-:W-:Y:S02]  /*8f70*/  ISETP.LT.OR P4, PT, R43, R238, P1 ;  /* 0x000000ee2b00720c */ /* 0x000fe40000f81670 */
[----:B------:R1:W2:Y:S01]  /*8f80*/  MUFU.TANH R11, R7 ;  /* 0x00000007000b7308 */ /* 0x0002a20000002400 */
[C---:B------:R-:W-:Y:S02]  /*8f90*/  LOP3.LUT P1, RZ, R231.reuse, 0x4, RZ, 0xc0, !PT ;  /* 0x00000004e7ff7812 */ /* 0x040fe4000782c0ff */
[----:B------:R-:W-:Y:S01]  /*8fa0*/  IABS R0, R0 ;  /* 0x0000000000007213 */ /* 0x000fe20000000000 */
[----:B------:R-:W-:Y:S01]  /*8fb0*/  IMAD.MOV.U32 R151, RZ, RZ, R212 ;  /* 0x000000ffff977224 */ /* 0x000fe200078e00d4 */
[----:B------:R-:W-:-:S03]  /*8fc0*/  LOP3.LUT R231, R231, 0xfffffffe, RZ, 0xc0, !PT ;  /* 0xfffffffee7e77812 */ /* 0x000fc600078ec0ff */
[----:B------:R3:W-:Y:S01]  /*8fd0*/  MUFU.TANH R9, R3 ;  /* 0x0000000300097308 */ /* 0x0007e20000002400 */
[----:B-1----:R-:W-:Y:S02]  /*8fe0*/  FMUL.FTZ R7, R225, c[0x0][0x2ec] ;  /* 0x0000bb00e1077a20 */ /* 0x002fe40000410000 */
[----:B--2---:R-:W-:-:S05]  /*8ff0*/  FFMA.FTZ R6, R44, -UR35, R11 ;  /* 0x800000232c067c23 */ /* 0x004fca000801000b */
[----:B------:R1:W2:Y:S01]  /*9000*/  MUFU.TANH R10, R7 ;  /* 0x00000007000a7308 */ /* 0x0002a20000002400 */
[----:B------:R-:W-:Y:S01]  /*9010*/  FSEL R183, R6, -INF , !P6 ;  /* 0xff80000006b77808 */ /* 0x000fe20007000000 */
[----:B---3--:R-:W-:Y:S01]  /*9020*/  IMAD.MOV.U32 R3, RZ, RZ, R0 ;  /* 0x000000ffff037224 */ /* 0x008fe200078e0000 */
[----:B------:R-:W-:Y:S01]  /*9030*/  IABS R0, R5 ;  /* 0x0000000500007213 */ /* 0x000fe20000000000 */
[----:B------:R-:W-:-:S04]  /*9040*/  FMUL.FTZ R6, R128, c[0x0][0x2ec] ;  /* 0x0000bb0080067a20 */ /* 0x000fc80000410000 */
[----:B------:R3:W-:Y:S08]  /*9050*/  I2F R34, R3 ;  /* 0x0000000300227306 */ /* 0x0007f00000201400 */
[----:B------:R4:W-:Y:S01]  /*9060*/  I2F R86, R0 ;  /* 0x0000000000567306 */ /* 0x0009e20000201400 */
[----:B-1----:R-:W-:Y:S01]  /*9070*/  P2R R7, PR, RZ, 0x8 ;  /* 0x00000008ff077803 */ /* 0x002fe20000000000 */
[----:B--2---:R-:W-:Y:S01]  /*9080*/  FFMA.FTZ R5, R27, -UR35, R10 ;  /* 0x800000231b057c23 */ /* 0x004fe2000801000a */
[----:B------:R-:W-:-:S02]  /*9090*/  ISETP.LT.OR P3, PT, R43, R237, P0 ;  /* 0x000000ed2b00720c */ /* 0x000fc40000761670 */
[----:B------:R-:W-:Y:S02]  /*90a0*/  ISETP.GE.AND P0, PT, R36, R245, PT ;  /* 0x000000f52400720c */ /* 0x000fe40003f06270 */
[----:B------:R-:W-:Y:S01]  /*90b0*/  FSEL R184, R5, -INF , !P2 ;  /* 0xff80000005b87808 */ /* 0x000fe20005000000 */
[----:B---3--:R-:W-:Y:S01]  /*90c0*/  FFMA.FTZ R3, R76, -UR35, R9 ;  /* 0x800000234c037c23 */ /* 0x008fe20008010009 */
[C---:B------:R-:W-:Y:S01]  /*90d0*/  ISETP.LT.OR P6, PT, R36.reuse, R240, P0 ;  /* 0x000000f02400720c */ /* 0x040fe200007c1670 */
[----:B------:R-:W-:Y:S01]  /*90e0*/  IMAD.IADD R5, R241, 0x1, -R46 ;  /* 0x00000001f1057824 */ /* 0x000fe200078e0a2e */
[----:B------:R-:W-:Y:S01]  /*90f0*/  ISETP.NE.AND P0, PT, R7, RZ, PT ;  /* 0x000000ff0700720c */ /* 0x000fe20003f05270 */
[----:B------:R-:W1:Y:S01]  /*9100*/  MUFU.TANH R6, R6 ;  /* 0x0000000600067308 */ /* 0x000e620000002400 */
[----:B------:R-:W-:Y:S01]  /*9110*/  ISETP.GE.AND P2, PT, R36, R244, PT ;  /* 0x000000f42400720c */ /* 0x000fe20003f46270 */
[----:B----4-:R-:W-:-:S03]  /*9120*/  FFMA.FTZ R0, R17, -UR35, R8 ;  /* 0x8000002311007c23 */ /* 0x010fc60008010008 */
[----:B------:R-:W-:Y:S01]  /*9130*/  ISETP.LT.OR P2, PT, R36, R239, P2 ;  /* 0x000000ef2400720c */ /* 0x000fe20001741670 */
[----:B------:R-:W-:Y:S01]  /*9140*/  FMUL.FTZ R8, R247, c[0x0][0x2ec] ;  /* 0x0000bb00f7087a20 */ /* 0x000fe20000410000 */
[----:B------:R-:W-:Y:S01]  /*9150*/  FSEL R247, R3, -INF , !P0 ;  /* 0xff80000003f77808 */ /* 0x000fe20004000000 */
[----:B------:R-:W-:Y:S01]  /*9160*/  FMUL.FTZ R3, R79, c[0x0][0x2ec] ;  /* 0x0000bb004f037a20 */ /* 0x000fe20000410000 */
[----:B------:R-:W-:Y:S01]  /*9170*/  FSEL R186, R0, -INF , !P1 ;  /* 0xff80000000ba7808 */ /* 0x000fe20004800000 */
[----:B------:R-:W-:Y:S01]  /*9180*/  FMUL.FTZ R0, R130, c[0x0][0x2ec] ;  /* 0x0000bb0082007a20 */ /* 0x000fe20000410000 */
[----:B------:R2:W-:Y:S01]  /*9190*/  MUFU.TANH R12, R8 ;  /* 0x00000008000c7308 */ /* 0x0005e20000002400 */
[C---:B------:R-:W-:Y:S02]  /*91a0*/  ISETP.GE.AND P1, PT, R36.reuse, R243, PT ;  /* 0x000000f32400720c */ /* 0x040fe40003f26270 */
[C---:B------:R-:W-:Y:S02]  /*91b0*/  ISETP.GE.AND P0, PT, R36.reuse, R242, PT ;  /* 0x000000f22400720c */ /* 0x040fe40003f06270 */
[----:B------:R-:W-:Y:S01]  /*91c0*/  ISETP.LT.OR P1, PT, R36, R238, P1 ;  /* 0x000000ee2400720c */ /* 0x000fe20000f21670 */
[----:B-1----:R-:W-:Y:S01]  /*91d0*/  FFMA.FTZ R6, R20, -UR35, R6 ;  /* 0x8000002314067c23 */ /* 0x002fe20008010006 */
[----:B------:R-:W-:Y:S01]  /*91e0*/  ISETP.LT.OR P0, PT, R36, R237, P0 ;  /* 0x000000ed2400720c */ /* 0x000fe20000701670 */
[----:B------:R1:W3:Y:S01]  /*91f0*/  MUFU.TANH R7, R0 ;  /* 0x0000000000077308 */ /* 0x0002e20000002400 */
[----:B------:R-:W-:-:S02]  /*9200*/  P2R R10, PR, RZ, 0x2 ;  /* 0x00000002ff0a7803 */ /* 0x000fc40000000000 */
[----:B------:R-:W-:Y:S02]  /*9210*/  P2R R9, PR, RZ, 0x1 ;  /* 0x00000001ff097803 */ /* 0x000fe40000000000 */
[C---:B------:R-:W-:Y:S02]  /*9220*/  ISETP.GE.AND P1, PT, R37.reuse, R243, PT ;  /* 0x000000f32500720c */ /* 0x040fe40003f26270 */
[----:B------:R-:W-:Y:S01]  /*9230*/  FSEL R211, R6, -INF , !P4 ;  /* 0xff80000006d37808 */ /* 0x000fe20006000000 */
[----:B------:R4:W3:Y:S01]  /*9240*/  MUFU.TANH R11, R3 ;  /* 0x00000003000b7308 */ /* 0x0008e20000002400 */
[----:B------:R-:W-:Y:S02]  /*9250*/  ISETP.LT.OR P4, PT, R37, R238, P1 ;  /* 0x000000ee2500720c */ /* 0x000fe40000f81670 */
[----:B------:R-:W-:Y:S02]  /*9260*/  ISETP.NE.AND P1, PT, R9, RZ, PT ;  /* 0x000000ff0900720c */ /* 0x000fe40003f25270 */
[----:B--2---:R-:W-:-:S02]  /*9270*/  P2R R8, PR, RZ, 0x4 ;  /* 0x00000004ff087803 */ /* 0x004fc40000000000 */
[C---:B------:R-:W-:Y:S01]  /*9280*/  ISETP.GE.AND P0, PT, R37.reuse, R245, PT ;  /* 0x000000f52500720c */ /* 0x040fe20003f06270 */
[----:B-1----:R-:W-:Y:S01]  /*9290*/  IMAD.IADD R0, R234, 0x1, -R46 ;  /* 0x00000001ea007824 */ /* 0x002fe200078e0a2e */
[C---:B------:R-:W-:Y:S02]  /*92a0*/  ISETP.GE.AND P2, PT, R37.reuse, R244, PT ;  /* 0x000000f42500720c */ /* 0x040fe40003f46270 */
[----:B------:R-:W-:Y:S02]  /*92b0*/  ISETP.LT.OR P0, PT, R37, R240, P0 ;  /* 0x000000f02500720c */ /* 0x000fe40000701670 */
[----:B------:R-:W-:-:S05]  /*92c0*/  IABS R0, R0 ;  /* 0x0000000000007213 */ /* 0x000fca0000000000 */
[----:B----4-:R-:W-:Y:S01]  /*92d0*/  IMAD.MOV.U32 R3, RZ, RZ, R0 ;  /* 0x000000ffff037224 */ /* 0x010fe200078e0000 */
[----:B------:R-:W-:Y:S01]  /*92e0*/  IABS R0, R5 ;  /* 0x0000000500007213 */ /* 0x000fe20000000000 */
[----:B---3--:R-:W-:Y:S02]  /*92f0*/  FFMA.FTZ R5, R13, -UR35, R7 ;  /* 0x800000230d057c23 */ /* 0x008fe40008010007 */
[----:B------:R1:W-:Y:S01]  /*9300*/  I2F R85, R3 ;  /* 0x0000000300557306 */ /* 0x0003e20000201400 */
[----:B------:R-:W-:Y:S02]  /*9310*/  FFMA.FTZ R7, R78, -UR35, R11 ;  /* 0x800000234e077c23 */ /* 0x000fe4000801000b */
[----:B------:R-:W-:Y:S01]  /*9320*/  FMUL.FTZ R11, R129, c[0x0][0x2ec] ;  /* 0x0000bb00810b7a20 */ /* 0x000fe20000410000 */
[----:B------:R-:W-:Y:S01]  /*9330*/  FSEL R250, R5, -INF , !P3 ;  /* 0xff80000005fa7808 */ /* 0x000fe20005800000 */
[----:B------:R-:W-:Y:S01]  /*9340*/  IMAD.IADD R5, R234, 0x1, -R56 ;  /* 0x00000001ea057824 */ /* 0x000fe200078e0a38 */
[----:B------:R-:W-:-:S02]  /*9350*/  FSEL R204, R7, -INF , !P6 ;  /* 0xff80000007cc7808 */ /* 0x000fc40007000000 */
[----:B------:R2:W-:Y:S01]  /*9360*/  I2F R79, R0 ;  /* 0x00000000004f7306 */ /* 0x0005e20000201400 */
[----:B------:R-:W-:Y:S01]  /*9370*/  ISETP.NE.AND P6, PT, R8, RZ, PT ;  /* 0x000000ff0800720c */ /* 0x000fe20003fc5270 */
[----:B-1----:R-:W-:-:S06]  /*9380*/  FFMA.FTZ R3, R31, -UR35, R12 ;  /* 0x800000231f037c23 */ /* 0x002fcc000801000c */
[----:B------:R1:W3:Y:S01]  /*9390*/  MUFU.TANH R12, R11 ;  /* 0x0000000b000c7308 */ /* 0x0002e20000002400 */
[----:B------:R-:W-:Y:S02]  /*93a0*/  FSEL R209, R3, -INF , !P5 ;  /* 0xff80000003d17808 */ /* 0x000fe40006800000 */
[----:B------:R-:W-:Y:S01]  /*93b0*/  ISETP.LT.OR P5, PT, R37, R239, P2 ;  /* 0x000000ef2500720c */ /* 0x000fe200017a1670 */
[----:B--2---:R-:W-:Y:S01]  /*93c0*/  FMUL.FTZ R0, R181, c[0x0][0x2ec] ;  /* 0x0000bb00b5007a20 */ /* 0x004fe20000410000 */
[----:B------:R-:W-:Y:S01]  /*93d0*/  ISETP.NE.AND P2, PT, R10, RZ, PT ;  /* 0x000000ff0a00720c */ /* 0x000fe20003f45270 */
[----:B------:R-:W-:Y:S02]  /*93e0*/  IMAD.MOV.U32 R181, RZ, RZ, R64 ;  /* 0x000000ffffb57224 */ /* 0x000fe400078e0040 */
[----:B------:R2:W4:Y:S01]  /*93f0*/  MUFU.TANH R13, R0 ;  /* 0x00000000000d7308 */ /* 0x0005220000002400 */
[----:B-1----:R-:W-:Y:S01]  /*9400*/  P2R R11, PR, RZ, 0x1 ;  /* 0x00000001ff0b7803 */ /* 0x002fe20000000000 */
[----:B---3--:R-:W-:Y:S01]  /*9410*/  FFMA.FTZ R6, R18, -UR35, R12 ;  /* 0x8000002312067c23 */ /* 0x008fe2000801000c */
[----:B------:R-:W-:-:S04]  /*9420*/  ISETP.GE.AND P0, PT, R37, R242, PT ;  /* 0x000000f22500720c */ /* 0x000fc80003f06270 */
[----:B------:R-:W-:Y:S02]  /*9430*/  ISETP.LT.OR P3, PT, R37, R237, P0 ;  /* 0x000000ed2500720c */ /* 0x000fe40000761670 */
[----:B------:R-:W-:Y:S01]  /*9440*/  ISETP.GE.AND P0, PT, R38, R245, PT ;  /* 0x000000f52600720c */ /* 0x000fe20003f06270 */
[----:B--2---:R-:W-:Y:S01]  /*9450*/  IMAD.IADD R0, R235, 0x1, -R48 ;  /* 0x00000001eb007824 */ /* 0x004fe200078e0a30 */
[----:B------:R-:W-:Y:S01]  /*9460*/  FSEL R201, R6, -INF , !P2 ;  /* 0xff80000006c97808 */ /* 0x000fe20005000000 */
[----:B----4-:R-:W-:Y:S01]  /*9470*/  FFMA.FTZ R7, R21, -UR35, R13 ;  /* 0x8000002315077c23 */ /* 0x010fe2000801000d */
[----:B------:R-:W-:Y:S02]  /*9480*/  ISETP.GE.AND P2, PT, R38, R244, PT ;  /* 0x000000f42600720c */ /* 0x000fe40003f46270 */
[----:B------:R-:W-:Y:S02]  /*9490*/  IABS R0, R0 ;  /* 0x0000000000007213 */ /* 0x000fe40000000000 */
[----:B------:R-:W-:-:S02]  /*94a0*/  FSEL R197, R7, -INF , !P6 ;  /* 0xff80000007c57808 */ /* 0x000fc40007000000 */
[----:B------:R-:W-:Y:S01]  /*94b0*/  ISETP.LT.OR P6, PT, R38, R240, P0 ;  /* 0x000000f02600720c */ /* 0x000fe200007c1670 */
[----:B------:R-:W-:Y:S01]  /*94c0*/  IMAD.MOV.U32 R3, RZ, RZ, R0 ;  /* 0x000000ffff037224 */ /* 0x000fe200078e0000 */
[----:B------:R-:W-:Y:S01]  /*94d0*/  ISETP.NE.AND P0, PT, R11, RZ, PT ;  /* 0x000000ff0b00720c */ /* 0x000fe20003f05270 */
[----:B------:R-:W-:Y:S01]  /*94e0*/  IMAD.IADD R0, R234, 0x1, -R48 ;  /* 0x00000001ea007824 */ /* 0x000fe200078e0a30 */
[----:B------:R-:W-:Y:S01]  /*94f0*/  ISETP.LT.OR P2, PT, R38, R239, P2 ;  /* 0x000000ef2600720c */ /* 0x000fe20001741670 */
[----:B------:R1:W-:Y:S03]  /*9500*/  I2F R64, R3 ;  /* 0x0000000300407306 */ /* 0x0003e60000201400 */
[----:B------:R-:W-:-:S05]  /*9510*/  IABS R0, R0 ;  /* 0x0000000000007213 */ /* 0x000fca0000000000 */
[----:B------:R2:W-:Y:S01]  /*9520*/  I2F R75, R0 ;  /* 0x00000000004b7306 */ /* 0x0005e20000201400 */
[----:B------:R-:W-:-:S03]  /*9530*/  IMAD.MOV.U32 R142, RZ, RZ, R137 ;  /* 0x000000ffff8e7224 */ /* 0x000fc600078e0089 */
[----:B------:R-:W-:Y:S01]  /*9540*/  @P2 LOP3.LUT R231, R231, 0x1, RZ, 0xfc, !PT ;  /* 0x00000001e7e72812 */ /* 0x000fe200078efcff */
[----:B-1----:R-:W-:-:S03]  /*9550*/  FMUL.FTZ R3, R84, c[0x0][0x2ec] ;  /* 0x0000bb0054037a20 */ /* 0x002fc60000410000 */
[----:B------:R-:W-:Y:S01]  /*9560*/  LOP3.LUT R231, R231, 0xfffffff7, RZ, 0xc0, !PT ;  /* 0xfffffff7e7e77812 */ /* 0x000fe200078ec0ff */
[----:B------:R-:W-:Y:S01]  /*9570*/  MUFU.TANH R8, R3 ;  /* 0x0000000300087308 */ /* 0x000fe20000002400 */
[----:B--2---:R-:W-:-:S07]  /*9580*/  FMUL.FTZ R0, R131, c[0x0][0x2ec] ;  /* 0x0000bb0083007a20 */ /* 0x004fce0000410000 */
[----:B------:R1:W2:Y:S02]  /*9590*/  MUFU.TANH R9, R0 ;  /* 0x0000000000097308 */ /* 0x0002a40000002400 */
[----:B-1----:R-:W-:-:S05]  /*95a0*/  IMAD.IADD R0, R241, 0x1, -R48 ;  /* 0x00000001f1007824 */ /* 0x002fca00078e0a30 */
[----:B------:R-:W-:-:S05]  /*95b0*/  IABS R0, R0 ;  /* 0x0000000000007213 */ /* 0x000fca0000000000 */
[----:B------:R-:W-:Y:S02]  /*95c0*/  IMAD.MOV.U32 R3, RZ, RZ, R0 ;  /* 0x000000ffff037224 */ /* 0x000fe400078e0000 */
[----:B------:R-:W-:Y:S02]  /*95d0*/  IMAD.IADD R0, R235, 0x1, -R56 ;  /* 0x00000001eb007824 */ /* 0x000fe400078e0a38 */
[----:B------:R1:W-:Y:S03]  /*95e0*/  I2F R47, R3 ;  /* 0x00000003002f7306 */ /* 0x0003e60000201400 */
[----:B------:R-:W-:-:S05]  /*95f0*/  IABS R0, R0 ;  /* 0x0000000000007213 */ /* 0x000fca0000000000 */
[----:B-1----:R-:W-:Y:S01]  /*9600*/  IMAD.MOV.U32 R3, RZ, RZ, R0 ;  /* 0x000000ffff037224 */ /* 0x002fe200078e0000 */
[----:B------:R-:W-:Y:S01]  /*9610*/  IABS R0, R5 ;  /* 0x0000000500007213 */ /* 0x000fe20000000000 */
[----:B--2---:R-:W-:Y:S02]  /*9620*/  FFMA.FTZ R5, R22, -UR35, R9 ;  /* 0x8000002316057c23 */ /* 0x004fe40008010009 */
[----:B------:R1:W-:Y:S08]  /*9630*/  I2F R84, R3 ;  /* 0x0000000300547306 */ /* 0x0003f00000201400 */
[----:B------:R2:W-:Y:S01]  /*9640*/  I2F R78, R0 ;  /* 0x00000000004e7306 */ /* 0x0005e20000201400 */
[----:B-1----:R-:W-:-:S05]  /*9650*/  FFMA.FTZ R3, R160, -UR35, R8 ;  /* 0x80000023a0037c23 */ /* 0x002fca0008010008 */
[----:B------:R-:W-:Y:S01]  /*9660*/  FSEL R195, R3, -INF , !P0 ;  /* 0xff80000003c37808 */ /* 0x000fe20004000000 */
[----:B------:R-:W-:Y:S01]  /*9670*/  FMUL.FTZ R3, R59, c[0x0][0x2ec] ;  /* 0x0000bb003b037a20 */ /* 0x000fe20000410000 */
[----:B------:R-:W-:Y:S01]  /*9680*/  ISETP.GE.AND P0, PT, R38, R242, PT ;  /* 0x000000f22600720c */ /* 0x000fe20003f06270 */
[----:B--2---:R-:W-:Y:S01]  /*9690*/  FMUL.FTZ R0, R232, c[0x0][0x2ec] ;  /* 0x0000bb00e8007a20 */ /* 0x004fe20000410000 */
[----:B------:R-:W-:Y:S01]  /*96a0*/  FSEL R232, R5, -INF , !P1 ;  /* 0xff80000005e87808 */ /* 0x000fe20004800000 */
[----:B------:R-:W-:Y:S01]  /*96b0*/  IMAD.IADD R5, R235, 0x1, -R57 ;  /* 0x00000001eb057824 */ /* 0x000fe200078e0a39 */
[----:B------:R-:W1:Y:S01]  /*96c0*/  MUFU.TANH R7, R3 ;  /* 0x0000000300077308 */ /* 0x000e620000002400 */
[C---:B------:R-:W-:Y:S02]  /*96d0*/  ISETP.GE.AND P1, PT, R38.reuse, R243, PT ;  /* 0x000000f32600720c */ /* 0x040fe40003f26270 */
[C---:B------:R-:W-:Y:S02]  /*96e0*/  ISETP.LT.OR P0, PT, R38.reuse, R237, P0 ;  /* 0x000000ed2600720c */ /* 0x040fe40000701670 */
[----:B------:R-:W-:-:S03]  /*96f0*/  ISETP.LT.OR P1, PT, R38, R238, P1 ;  /* 0x000000ee2600720c */ /* 0x000fc60000f21670 */
[----:B------:R2:W3:Y:S01]  /*9700*/  MUFU.TANH R8, R0 ;  /* 0x0000000000087308 */ /* 0x0004e20000002400 */
[----:B-1----:R-:W-:Y:S02]  /*9710*/  FFMA.FTZ R12, R24, -UR35, R7 ;  /* 0x80000023180c7c23 */ /* 0x002fe40008010007 */
[----:B------:R-:W-:-:S07]  /*9720*/  IMAD.MOV.U32 R137, RZ, RZ, R222 ;  /* 0x000000ffff897224 */ /* 0x000fce00078e00de */
[----:B------:R-:W-:-:S04]  /*9730*/  @P1 LOP3.LUT R231, R231, 0x8, RZ, 0xfc, !PT ;  /* 0x00000008e7e71812 */ /* 0x000fc800078efcff */
[----:B------:R-:W-:Y:S01]  /*9740*/  LOP3.LUT R231, R231, 0xfffffffb, RZ, 0xc0, !PT ;  /* 0xfffffffbe7e77812 */ /* 0x000fe200078ec0ff */
[----:B--2---:R-:W-:Y:S02]  /*9750*/  FMUL.FTZ R0, R153, c[0x0][0x2ec] ;  /* 0x0000bb0099007a20 */ /* 0x004fe40000410000 */
[----:B------:R-:W-:Y:S01]  /*9760*/  IMAD.MOV.U32 R153, RZ, RZ, R51 ;  /* 0x000000ffff997224 */ /* 0x000fe200078e0033 */
[----:B------:R-:W-:Y:S01]  /*9770*/  @P0 LOP3.LUT R231, R231, 0x4, RZ, 0xfc, !PT ;  /* 0x00000004e7e70812 */ /* 0x000fe200078efcff */
[----:B------:R1:W2:Y:S01]  /*9780*/  MUFU.TANH R6, R0 ;  /* 0x0000000000067308 */ /* 0x0002a20000002400 */
[----:B---3--:R-:W-:Y:S02]  /*9790*/  FFMA.FTZ R15, R33, -UR35, R8 ;  /* 0x80000023210f7c23 */ /* 0x008fe40008010008 */
[----:B-1----:R-:W-:Y:S02]  /*97a0*/  IMAD.IADD R0, R241, 0x1, -R56 ;  /* 0x00000001f1007824 */ /* 0x002fe400078e0a38 */
[----:B--2---:R-:W-:-:S03]  /*97b0*/  FFMA.FTZ R14, R23, -UR35, R6 ;  /* 0x80000023170e7c23 */ /* 0x004fc60008010006 */
[----:B------:R-:W-:-:S05]  /*97c0*/  IABS R0, R0 ;  /* 0x0000000000007213 */ /* 0x000fca0000000000 */
[----:B------:R-:W-:Y:S01]  /*97d0*/  IMAD.MOV.U32 R3, RZ, RZ, R0 ;  /* 0x000000ffff037224 */ /* 0x000fe200078e0000 */
[----:B------:R-:W-:Y:S01]  /*97e0*/  IABS R0, R5 ;  /* 0x0000000500007213 */ /* 0x000fe20000000000 */
[--C-:B------:R-:W-:Y:S02]  /*97f0*/  IMAD.IADD R5, R234, 0x1, -R57.reuse ;  /* 0x00000001ea057824 */ /* 0x100fe400078e0a39 */
        /* <DEDUP_REMOVED lines=13> */
[----:B-1----:R-:W-:Y:S02]  /*98d0*/  IMAD.MOV.U32 R3, RZ, RZ, R0 ;  /* 0x000000ffff037224 */ /* 0x002fe400078e0000 */
[----:B------:R-:W-:-:S04]  /*98e0*/  IMAD.IADD R0, R234, 0x1, -R65 ;  /* 0x00000001ea007824 */ /* 0x000fc800078e0a41 */
[----:B------:R1:W-:Y:S01]  /*98f0*/  I2F R39, R3 ;  /* 0x0000000300277306 */ /* 0x0003e20000201400 */
[----:B------:R-:W-:-:S05]  /*9900*/  IABS R0, R0 ;  /* 0x0000000000007213 */ /* 0x000fca0000000000 */
[----:B-1----:R-:W-:Y:S01]  /*9910*/  IMAD.MOV.U32 R3, RZ, RZ, R0 ;  /* 0x000000ffff037224 */ /* 0x002fe200078e0000 */
[----:B------:R-:W-:Y:S01]  /*9920*/  IABS R0, R5 ;  /* 0x0000000500007213 */ /* 0x000fe20000000000 */
[--C-:B------:R-:W-:Y:S02]  /*9930*/  IMAD.IADD R5, R234, 0x1, -R67.reuse ;  /* 0x00000001ea057824 */ /* 0x100fe400078e0a43 */
[----:B------:R1:W-:Y:S02]  /*9940*/  I2F R49, R3 ;  /* 0x0000000300317306 */ /* 0x0003e40000201400 */
[----:B-1----:R-:W-:Y:S02]  /*9950*/  IMAD.MOV.U32 R3, RZ, RZ, R0 ;  /* 0x000000ffff037224 */ /* 0x002fe400078e0000 */
[----:B------:R-:W-:-:S04]  /*9960*/  IMAD.IADD R0, R235, 0x1, -R67 ;  /* 0x00000001eb007824 */ /* 0x000fc800078e0a43 */
[----:B------:R1:W-:Y:S01]  /*9970*/  I2F R41, R3 ;  /* 0x0000000300297306 */ /* 0x0003e20000201400 */
[----:B------:R-:W-:-:S05]  /*9980*/  IABS R0, R0 ;  /* 0x0000000000007213 */ /* 0x000fca0000000000 */
[----:B-1----:R-:W-:Y:S01]  /*9990*/  IMAD.MOV.U32 R3, RZ, RZ, R0 ;  /* 0x000000ffff037224 */ /* 0x002fe200078e0000 */
[----:B------:R-:W-:Y:S01]  /*99a0*/  IABS R0, R5 ;  /* 0x0000000500007213 */ /* 0x000fe20000000000 */
[----:B------:R-:W-:Y:S02]  /*99b0*/  IMAD.IADD R5, R235, 0x1, -R73 ;  /* 0x00000001eb057824 */ /* 0x000fe400078e0a49 */
        /* <DEDUP_REMOVED lines=38> */
[----:B------:R-:W-:-:S03]  /*9c20*/  IABS R0, R5 ;  /* 0x0000000500007213 */ /* 0x000fc60000000000 */
[----:B------:R-:W-:Y:S08]  /*9c30*/  I2F R50, R3 ;  /* 0x0000000300327306 */ /* 0x000ff00000201400 */
[----:B------:R1:W-:Y:S02]  /*9c40*/  I2F R43, R0 ;  /* 0x00000000002b7306 */ /* 0x0003e40000201400 */
[----:B-1----:R-:W-:-:S02]  /*9c50*/  FMUL.FTZ R0, R150, c[0x0][0x2ec] ;  /* 0x0000bb0096007a20 */ /* 0x002fc40000410000 */
[----:B------:R-:W-:-:S04]  /*9c60*/  IMAD.MOV.U32 R150, RZ, RZ, R16 ;  /* 0x000000ffff967224 */ /* 0x000fc800078e0010 */
[----:B------:R1:W2:Y:S01]  /*9c70*/  MUFU.TANH R5, R0 ;  /* 0x0000000000057308 */ /* 0x0002a20000002400 */
[----:B------:R-:W-:Y:S02]  /*9c80*/  IMAD.MOV.U32 R16, RZ, RZ, R159 ;  /* 0x000000ffff107224 */ /* 0x000fe400078e009f */
[----:B------:R-:W-:Y:S02]  /*9c90*/  IMAD.MOV.U32 R159, RZ, RZ, R158 ;  /* 0x000000ffff9f7224 */ /* 0x000fe400078e009e */
[----:B------:R-:W-:Y:S02]  /*9ca0*/  IMAD.MOV.U32 R158, RZ, RZ, R181 ;  /* 0x000000ffff9e7224 */ /* 0x000fe400078e00b5 */
[----:B------:R-:W-:Y:S02]  /*9cb0*/  IMAD.MOV.U32 R181, RZ, RZ, R125 ;  /* 0x000000ffffb57224 */ /* 0x000fe400078e007d */
[----:B-1----:R-:W-:Y:S02]  /*9cc0*/  FMUL.FTZ R0, R148, c[0x0][0x2ec] ;  /* 0x0000bb0094007a20 */ /* 0x002fe40000410000 */
[----:B------:R-:W-:-:S02]  /*9cd0*/  IMAD.MOV.U32 R148, RZ, RZ, R185 ;  /* 0x000000ffff947224 */ /* 0x000fc400078e00b9 */
[----:B------:R-:W-:Y:S02]  /*9ce0*/  IMAD.MOV.U32 R185, RZ, RZ, R157 ;  /* 0x000000ffffb97224 */ /* 0x000fe400078e009d */
[----:B------:R-:W-:Y:S02]  /*9cf0*/  IMAD.MOV.U32 R157, RZ, RZ, R156 ;  /* 0x000000ffff9d7224 */ /* 0x000fe400078e009c */
[----:B------:R-:W-:Y:S02]  /*9d00*/  IMAD.MOV.U32 R156, RZ, RZ, R155 ;  /* 0x000000ffff9c7224 */ /* 0x000fe400078e009b */
[----:B------:R-:W-:Y:S01]  /*9d10*/  IMAD.MOV.U32 R155, RZ, RZ, R121 ;  /* 0x000000ffff9b7224 */ /* 0x000fe200078e0079 */
[----:B------:R1:W3:Y:S01]  /*9d20*/  MUFU.TANH R6, R0 ;  /* 0x0000000000067308 */ /* 0x0002e20000002400 */
[----:B------:R-:W-:Y:S02]  /*9d30*/  IMAD.MOV.U32 R121, RZ, RZ, R144 ;  /* 0x000000ffff797224 */ /* 0x000fe400078e0090 */
[----:B------:R-:W-:-:S02]  /*9d40*/  IMAD.MOV.U32 R144, RZ, RZ, R179 ;  /* 0x000000ffff907224 */ /* 0x000fc400078e00b3 */
[----:B------:R-:W4:Y:S01]  /*9d50*/  LDL.LU R179, [R1+0xa4] ;  /* 0x0000a40001b37983 */ /* 0x000f220000300800 */
[----:B------:R-:W-:Y:S02]  /*9d60*/  IMAD.MOV.U32 R28, RZ, RZ, R159 ;  /* 0x000000ffff1c7224 */ /* 0x000fe400078e009f */
[----:B------:R-:W-:Y:S01]  /*9d70*/  IMAD.MOV.U32 R159, RZ, RZ, R181 ;  /* 0x000000ffff9f7224 */ /* 0x000fe200078e00b5 */
[----:B------:R-:W2:Y:S01]  /*9d80*/  LDL.LU R125, [R1+0xa8] ;  /* 0x0000a800017d7983 */ /* 0x000ea20000300800 */
[----:B------:R-:W-:Y:S02]  /*9d90*/  IMAD.MOV.U32 R26, RZ, RZ, R16 ;  /* 0x000000ffff1a7224 */ /* 0x000fe400078e0010 */
[----:B------:R-:W-:Y:S01]  /*9da0*/  IMAD.MOV.U32 R16, RZ, RZ, R185 ;  /* 0x000000ffff107224 */ /* 0x000fe200078e00b9 */
[----:B------:R-:W2:Y:S01]  /*9db0*/  LDL.LU R181, [R1+0xc0] ;  /* 0x0000c00001b57983 */ /* 0x000ea20000300800 */
[----:B------:R-:W-:Y:S02]  /*9dc0*/  IMAD.MOV.U32 R185, RZ, RZ, R156 ;  /* 0x000000ffffb97224 */ /* 0x000fe400078e009c */
[----:B-1----:R-:W-:-:S02]  /*9dd0*/  FMUL.FTZ R0, R150, c[0x0][0x2ec] ;  /* 0x0000bb0096007a20 */ /* 0x002fc40000410000 */
[----:B------:R-:W-:Y:S02]  /*9de0*/  IMAD.MOV.U32 R150, RZ, RZ, R157 ;  /* 0x000000ffff967224 */ /* 0x000fe400078e009d */
[----:B------:R-:W-:Y:S01]  /*9df0*/  IMAD.MOV.U32 R157, RZ, RZ, R155 ;  /* 0x000000ffff9d7224 */ /* 0x000fe200078e009b */
[----:B------:R1:W-:Y:S01]  /*9e00*/  MUFU.TANH R8, R0 ;  /* 0x0000000000087308 */ /* 0x0003e20000002400 */
[----:B------:R-:W2:Y:S01]  /*9e10*/  LDL.LU R155, [R1+0xc4] ;  /* 0x0000c400019b7983 */ /* 0x000ea20000300800 */
[----:B------:R-:W-:Y:S02]  /*9e20*/  IMAD.MOV.U32 R156, RZ, RZ, R154 ;  /* 0x000000ffff9c7224 */ /* 0x000fe400078e009a */
[----:B-1----:R-:W-:Y:S02]  /*9e30*/  FMUL.FTZ R0, R148, c[0x0][0x2ec] ;  /* 0x0000bb0094007a20 */ /* 0x002fe40000410000 */
[----:B------:R-:W-:Y:S02]  /*9e40*/  IMAD.MOV.U32 R148, RZ, RZ, R158 ;  /* 0x000000ffff947224 */ /* 0x000fe400078e009e */
[----:B------:R1:W-:Y:S01]  /*9e50*/  MUFU.TANH R7, R0 ;  /* 0x0000000000077308 */ /* 0x0003e20000002400 */
[----:B------:R-:W-:-:S02]  /*9e60*/  IMAD.MOV.U32 R154, RZ, RZ, R219 ;  /* 0x000000ffff9a7224 */ /* 0x000fc400078e00db */
[----:B------:R-:W-:Y:S02]  /*9e70*/  IMAD.MOV.U32 R158, RZ, RZ, R153 ;  /* 0x000000ffff9e7224 */ /* 0x000fe400078e0099 */
[----:B-1----:R-:W-:-:S04]  /*9e80*/  FMUL.FTZ R0, R26, c[0x0][0x2ec] ;  /* 0x0000bb001a007a20 */ /* 0x002fc80000410000 */
[----:B------:R1:W1:Y:S01]  /*9e90*/  MUFU.TANH R9, R0 ;  /* 0x0000000000097308 */ /* 0x0002620000002400 */
[----:B------:R-:W-:Y:S02]  /*9ea0*/  IMAD.MOV.U32 R153, RZ, RZ, R223 ;  /* 0x000000ffff997224 */ /* 0x000fe400078e00df */
[----:B------:R-:W3:Y:S01]  /*9eb0*/  LDL.LU R223, [R1+0x118] ;  /* 0x0001180001df7983 */ /* 0x000ee20000300800 */
[----:B------:R-:W-:Y:S02]  /*9ec0*/  IMAD.MOV.U32 R149, RZ, RZ, R148 ;  /* 0x000000ffff957224 */ /* 0x000fe400078e0094 */
[----:B-1----:R-:W-:Y:S01]  /*9ed0*/  FMUL.FTZ R0, R16, c[0x0][0x2ec] ;  /* 0x0000bb0010007a20 */ /* 0x002fe20000410000 */
[----:B------:R-:W3:Y:S03]  /*9ee0*/  LDL.LU R219, [R1+0x114] ;  /* 0x0001140001db7983 */ /* 0x000ee60000300800 */
[----:B------:R1:W-:Y:S01]  /*9ef0*/  MUFU.TANH R16, R0 ;  /* 0x0000000000107308 */ /* 0x0003e20000002400 */
[----:B------:R-:W-:-:S02]  /*9f00*/  IMAD.MOV.U32 R26, RZ, RZ, R185 ;  /* 0x000000ffff1a7224 */ /* 0x000fc400078e00b9 */
[----:B------:R-:W-:Y:S02]  /*9f10*/  IMAD.MOV.U32 R148, RZ, RZ, R152 ;  /* 0x000000ffff947224 */ /* 0x000fe400078e0098 */
[----:B------:R-:W-:Y:S02]  /*9f20*/  IMAD.MOV.U32 R185, RZ, RZ, R126 ;  /* 0x000000ffffb97224 */ /* 0x000fe400078e007e */
[----:B------:R-:W-:Y:S02]  /*9f30*/  IMAD.MOV.U32 R152, RZ, RZ, R178 ;  /* 0x000000ffff987224 */ /* 0x000fe400078e00b2 */
[----:B-1----:R-:W-:Y:S02]  /*9f40*/  FMUL.FTZ R0, R28, c[0x0][0x2ec] ;  /* 0x0000bb001c007a20 */ /* 0x002fe40000410000 */
[----:B------:R-:W-:Y:S02]  /*9f50*/  IMAD.MOV.U32 R28, RZ, RZ, R159 ;  /* 0x000000ffff1c7224 */ /* 0x000fe400078e009f */
[----:B------:R1:W-:Y:S01]  /*9f60*/  MUFU.TANH R11, R0 ;  /* 0x00000000000b7308 */ /* 0x0003e20000002400 */
[----:B------:R-:W-:-:S02]  /*9f70*/  IMAD.MOV.U32 R159, RZ, RZ, R154 ;  /* 0x000000ffff9f7224 */ /* 0x000fc400078e009a */
[----:B------:R-:W-:Y:S02]  /*9f80*/  IMAD.MOV.U32 R154, RZ, RZ, R145 ;  /* 0x000000ffff9a7224 */ /* 0x000fe400078e0091 */
[----:B------:R-:W3:Y:S01]  /*9f90*/  LDL.LU R145, [R1+0xc8] ;  /* 0x0000c80001917983 */ /* 0x000ee20000300800 */
[----:B------:R-:W-:-:S03]  /*9fa0*/  IMAD.MOV.U32 R178, RZ, RZ, R4 ;  /* 0x000000ffffb27224 */ /* 0x000fc600078e0004 */
[----:B------:R-:W3:Y:S01]  /*9fb0*/  LDL.LU R126, [R1+0xd0] ;  /* 0x0000d000017e7983 */ /* 0x000ee20000300800 */
[----:B-1----:R-:W-:Y:S02]  /*9fc0*/  FMUL.FTZ R0, R150, c[0x0][0x2ec] ;  /* 0x0000bb0096007a20 */ /* 0x002fe40000410000 */
[----:B------:R-:W-:Y:S02]  /*9fd0*/  IMAD.MOV.U32 R150, RZ, RZ, R157 ;  /* 0x000000ffff967224 */ /* 0x000fe400078e009d */
[----:B--2---:R-:W-:Y:S02]  /*9fe0*/  IMAD.MOV.U32 R157, RZ, RZ, R155 ;  /* 0x000000ffff9d7224 */ /* 0x004fe400078e009b */
[----:B------:R-:W-:Y:S02]  /*9ff0*/  IMAD.MOV.U32 R155, RZ, RZ, R153 ;  /* 0x000000ffff9b7224 */ /* 0x000fe400078e0099 */
[----:B------:R-:W-:Y:S02]  /*a000*/  IMAD.MOV.U32 R153, RZ, RZ, R124 ;  /* 0x000000ffff997224 */ /* 0x000fe400078e007c */
[----:B------:R-:W2:Y:S04]  /*a010*/  LDL.LU R124, [R1+0xd4] ;  /* 0x0000d400017c7983 */ /* 0x000ea80000300800 */
[----:B------:R-:W2:Y:S01]  /*a020*/  LDL.LU R4, [R1+0x110] ;  /* 0x0001100001047983 */ /* 0x000ea20000300800 */
        /* <DEDUP_REMOVED lines=10> */
[----:B------:R1:W1:Y:S01]  /*a0d0*/  MUFU.TANH R20, R0 ;  /* 0x0000000000147308 */ /* 0x0002620000002400 */
[----:B------:R-:W-:Y:S02]  /*a0e0*/  IMAD.MOV.U32 R140, RZ, RZ, R178 ;  /* 0x000000ffff8c7224 */ /* 0x000fe400078e00b2 */
[----:B-1----:R-:W-:-:S05]  /*a0f0*/  FMUL.FTZ R0, R165, c[0x0][0x2ec] ;  /* 0x0000bb00a5007a20 */ /* 0x002fca0000410000 */
[----:B------:R1:W-:Y:S01]  /*a100*/  MUFU.TANH R28, R0 ;  /* 0x00000000001c7308 */ /* 0x0003e20000002400 */
[----:B------:R-:W-:Y:S02]  /*a110*/  FMUL.FTZ R3, R167, c[0x0][0x2ec] ;  /* 0x0000bb00a7037a20 */ /* 0x000fe40000410000 */
[----:B------:R-:W-:Y:S02]  /*a120*/  IMAD.MOV.U32 R150, RZ, RZ, R148 ;  /* 0x000000ffff967224 */ /* 0x000fe400078e0094 */
[----:B------:R-:W-:Y:S02]  /*a130*/  IMAD.MOV.U32 R148, RZ, RZ, R127 ;  /* 0x000000ffff947224 */ /* 0x000fe400078e007f */
[----:B-1----:R-:W-:-:S04]  /*a140*/  FMUL.FTZ R0, R166, c[0x0][0x2ec] ;  /* 0x0000bb00a6007a20 */ /* 0x002fc80000410000 */
[----:B------:R1:W1:Y:S01]  /*a150*/  MUFU.TANH R22, R0 ;  /* 0x0000000000167308 */ /* 0x0002620000002400 */
[----:B------:R-:W-:Y:S02]  /*a160*/  IMAD.MOV.U32 R127, RZ, RZ, R176 ;  /* 0x000000ffff7f7224 */ /* 0x000fe400078e00b0 */
[----:B---3--:R-:W-:Y:S02]  /*a170*/  IMAD.MOV.U32 R178, RZ, RZ, R219 ;  /* 0x000000ffffb27224 */ /* 0x008fe400078e00db */
[----:B------:R-:W-:Y:S02]  /*a180*/  IMAD.MOV.U32 R224, RZ, RZ, R127 ;  /* 0x000000ffffe07224 */ /* 0x000fe400078e007f */
[----:B-1----:R-:W-:-:S05]  /*a190*/  FFMA.FTZ R0, R161, -UR35, R5 ;  /* 0x80000023a1007c23 */ /* 0x002fca0008010005 */
[----:B------:R-:W-:Y:S01]  /*a1a0*/  FSEL R167, R0, -INF , !P6 ;  /* 0xff80000000a77808 */ /* 0x000fe20007000000 */
[----:B------:R-:W-:Y:S02]  /*a1b0*/  FMUL.FTZ R0, R140, c[0x0][0x2ec] ;  /* 0x0000bb008c007a20 */ /* 0x000fe40000410000 */
[----:B------:R-:W-:Y:S02]  /*a1c0*/  IMAD.MOV.U32 R127, RZ, RZ, R125 ;  /* 0x000000ffff7f7224 */ /* 0x000fe400078e007d */
[----:B------:R1:W-:Y:S01]  /*a1d0*/  MUFU.TANH R30, R0 ;  /* 0x00000000001e7308 */ /* 0x0003e20000002400 */
[----:B------:R-:W-:Y:S02]  /*a1e0*/  IMAD.MOV.U32 R125, RZ, RZ, R218 ;  /* 0x000000ffff7d7224 */ /* 0x000fe400078e00da */
[----:B-1----:R-:W-:Y:S02]  /*a1f0*/  FMUL.FTZ R0, R151, c[0x0][0x2ec] ;  /* 0x0000bb0097007a20 */ /* 0x002fe40000410000 */
[----:B------:R-:W-:-:S02]  /*a200*/  IMAD.MOV.U32 R151, RZ, RZ, R156 ;  /* 0x000000ffff977224 */ /* 0x000fc400078e009c */
[----:B------:R-:W-:Y:S02]  /*a210*/  IMAD.MOV.U32 R156, RZ, RZ, R144 ;  /* 0x000000ffff9c7224 */ /* 0x000fe400078e0090 */
[----:B------:R-:W-:Y:S01]  /*a220*/  IMAD.MOV.U32 R144, RZ, RZ, R246 ;  /* 0x000000ffff907224 */ /* 0x000fe200078e00f6 */
[----:B------:R-:W-:-:S04]  /*a230*/  ISETP.GE.AND P0, PT, R70, R245, PT ;  /* 0x000000f54600720c */ /* 0x000fc80003f06270 */
[----:B------:R-:W-:Y:S02]  /*a240*/  ISETP.LT.OR P0, PT, R70, R240, P0 ;  /* 0x000000f04600720c */ /* 0x000fe40000701670 */
[----:B------:R-:W-:Y:S01]  /*a250*/  LOP3.LUT R231, R231, 0xfffffffd, RZ, 0xc0, !PT ;  /* 0xfffffffde7e77812 */ /* 0x000fe200078ec0ff */
[----:B--2---:R-:W-:Y:S02]  /*a260*/  IMAD.MOV.U32 R176, RZ, RZ, R4 ;  /* 0x000000ffffb07224 */ /* 0x004fe400078e0004 */
[----:B------:R1:W5:Y:S04]  /*a270*/  LDL.LU R4, [R1+0x10c] ;  /* 0x00010c0001047983 */ /* 0x0003680000300800 */
[----:B------:R1:W5:Y:S04]  /*a280*/  LDL.LU R219, [R1+0x108] ;  /* 0x0001080001db7983 */ /* 0x0003680000300800 */
[----:B------:R1:W5:Y:S04]  /*a290*/  LDL.LU R212, [R1+0x104] ;  /* 0x0001040001d47983 */ /* 0x0003680000300800 */
[----:B------:R1:W5:Y:S04]  /*a2a0*/  LDL.LU R222, [R1+0x100] ;  /* 0x0001000001de7983 */ /* 0x0003680000300800 */
[----:B------:R1:W5:Y:S04]  /*a2b0*/  LDL.LU R218, [R1+0xfc] ;  /* 0x0000fc0001da7983 */ /* 0x0003680000300800 */
[----:B------:R1:W5:Y:S01]  /*a2c0*/  LDL.LU R246, [R1+0xf8] ;  /* 0x0000f80001f67983 */ /* 0x0003620000300800 */
[----:B------:R-:W-:-:S02]  /*a2d0*/  @P0 LOP3.LUT R231, R231, 0x2, RZ, 0xfc, !PT ;  /* 0x00000002e7e70812 */ /* 0x000fc400078efcff */
[----:B------:R-:W-:Y:S01]  /*a2e0*/  ISETP.GE.AND P0, PT, R70, R242, PT ;  /* 0x000000f24600720c */ /* 0x000fe20003f06270 */
[----:B------:R-:W-:Y:S01]  /*a2f0*/  IMAD.MOV.U32 R26, RZ, RZ, R185 ;  /* 0x000000ffff1a7224 */ /* 0x000fe200078e00b9 */
[----:B------:R-:W-:Y:S01]  /*a300*/  FSEL R185, R12, -INF , !P3 ;  /* 0xff8000000cb97808 */ /* 0x000fe20005800000 */
[----:B------:R-:W-:Y:S01]  /*a310*/  FFMA.FTZ R5, R93, -UR35, R6 ;  /* 0x800000235d057c23 */ /* 0x000fe20008010006 */
[C---:B------:R-:W-:Y:S01]  /*a320*/  ISETP.GE.AND P1, PT, R70.reuse, R243, PT ;  /* 0x000000f34600720c */ /* 0x040fe20003f26270 */
[----:B------:R2:W-:Y:S01]  /*a330*/  MUFU.TANH R29, R3 ;  /* 0x00000003001d7308 */ /* 0x0005e20000002400 */
[----:B------:R-:W-:Y:S02]  /*a340*/  LOP3.LUT P6, RZ, R231, 0x1, RZ, 0xc0, !PT ;  /* 0x00000001e7ff7812 */ /* 0x000fe400078cc0ff */
[C---:B------:R-:W-:Y:S01]  /*a350*/  ISETP.LT.OR P3, PT, R70.reuse, R237, P0 ;  /* 0x000000ed4600720c */ /* 0x040fe20000761670 */
[----:B------:R-:W-:Y:S01]  /*a360*/  IMAD.MOV.U32 R149, RZ, RZ, R168 ;  /* 0x000000ffff957224 */ /* 0x000fe200078e00a8 */
[----:B------:R-:W-:Y:S01]  /*a370*/  ISETP.GE.AND P0, PT, R71, R245, PT ;  /* 0x000000f54700720c */ /* 0x000fe20003f06270 */
[----:B------:R-:W-:Y:S01]  /*a380*/  IMAD.MOV.U32 R32, RZ, RZ, R148 ;  /* 0x000000ffff207224 */ /* 0x000fe200078e0094 */
[----:B------:R-:W-:Y:S01]  /*a390*/  ISETP.GE.AND P2, PT, R70, R244, PT ;  /* 0x000000f44600720c */ /* 0x000fe20003f46270 */
[----:B------:R3:W1:Y:S01]  /*a3a0*/  MUFU.TANH R19, R0 ;  /* 0x0000000000137308 */ /* 0x0006620000002400 */
[----:B------:R-:W-:Y:S01]  /*a3b0*/  IMAD.MOV.U32 R140, RZ, RZ, R150 ;  /* 0x000000ffff8c7224 */ /* 0x000fe200078e0096 */
[----:B------:R-:W-:Y:S01]  /*a3c0*/  FSEL R148, R5, -INF , !P6 ;  /* 0xff80000005947808 */ /* 0x000fe20007000000 */
[----:B------:R-:W-:Y:S01]  /*a3d0*/  IMAD.MOV.U32 R150, RZ, RZ, R159 ;  /* 0x000000ffff967224 */ /* 0x000fe200078e009f */
[----:B------:R-:W-:Y:S01]  /*a3e0*/  ISETP.LT.OR P6, PT, R71, R240, P0 ;  /* 0x000000f04700720c */ /* 0x000fe200007c1670 */
[----:B--2---:R-:W-:Y:S01]  /*a3f0*/  FMUL.FTZ R3, R174, c[0x0][0x2ec] ;  /* 0x0000bb00ae037a20 */ /* 0x004fe20000410000 */
[----:B------:R-:W-:-:S02]  /*a400*/  FSEL R174, R14, -INF , !P4 ;  /* 0xff8000000eae7808 */ /* 0x000fc40006000000 */
[----:B------:R-:W-:Y:S01]  /*a410*/  ISETP.LT.OR P4, PT, R70, R238, P1 ;  /* 0x000000ee4600720c */ /* 0x000fe20000f81670 */
[----:B------:R-:W-:Y:S01]  /*a420*/  FFMA.FTZ R6, R162, -UR35, R9 ;  /* 0x80000023a2067c23 */ /* 0x000fe20008010009 */
[----:B------:R-:W-:Y:S01]  /*a430*/  LOP3.LUT P1, RZ, R231, 0x4, RZ, 0xc0, !PT ;  /* 0x00000004e7ff7812 */ /* 0x000fe2000782c0ff */
[----:B---3--:R-:W-:Y:S01]  /*a440*/  FFMA.FTZ R0, R25, -UR35, R7 ;  /* 0x8000002319007c23 */ /* 0x008fe20008010007 */
[----:B------:R-:W-:Y:S01]  /*a450*/  FSEL R168, R15, -INF , !P5 ;  /* 0xff8000000fa87808 */ /* 0x000fe20006800000 */
[----:B------:R2:W3:Y:S01]  /*a460*/  MUFU.TANH R23, R3 ;  /* 0x0000000300177308 */ /* 0x0004e20000002400 */
[----:B------:R-:W-:Y:S01]  /*a470*/  FMUL.FTZ R7, R149, c[0x0][0x2ec] ;  /* 0x0000bb0095077a20 */ /* 0x000fe20000410000 */
[C---:B------:R-:W-:Y:S01]  /*a480*/  LOP3.LUT P0, RZ, R231.reuse, 0x2, RZ, 0xc0, !PT ;  /* 0x00000002e7ff7812 */ /* 0x040fe2000780c0ff */
[----:B------:R-:W-:Y:S01]  /*a490*/  IMAD.MOV.U32 R159, RZ, RZ, R157 ;  /* 0x000000ffff9f7224 */ /* 0x000fe200078e009d */
[----:B------:R-:W-:Y:S01]  /*a4a0*/  ISETP.LT.OR P5, PT, R70, R239, P2 ;  /* 0x000000ef4600720c */ /* 0x000fe200017a1670 */
[----:B------:R-:W-:Y:S01]  /*a4b0*/  IMAD.MOV.U32 R157, RZ, RZ, R158 ;  /* 0x000000ffff9d7224 */ /* 0x000fe200078e009e */
[----:B------:R-:W-:Y:S01]  /*a4c0*/  LOP3.LUT P2, RZ, R231, 0x8, RZ, 0xc0, !PT ;  /* 0x00000008e7ff7812 */ /* 0x000fe2000784c0ff */
[----:B------:R-:W-:Y:S01]  /*a4d0*/  IMAD.MOV.U32 R149, RZ, RZ, R181 ;  /* 0x000000ffff957224 */ /* 0x000fe200078e00b5 */
[----:B------:R-:W-:Y:S01]  /*a4e0*/  FSEL R181, R0, -INF , !P1 ;  /* 0xff80000000b57808 */ /* 0x000fe20004800000 */
[----:B----4-:R-:W-:-:S02]  /*a4f0*/  IMAD.MOV.U32 R158, RZ, RZ, R179 ;  /* 0x000000ffff9e7224 */ /* 0x010fc400078e00b3 */
[----:B------:R-:W-:Y:S01]  /*a500*/  IMAD.MOV.U32 R179, RZ, RZ, R138 ;  /* 0x000000ffffb37224 */ /* 0x000fe200078e008a */
[----:B------:R-:W-:Y:S01]  /*a510*/  FSEL R138, R6, -INF , !P0 ;  /* 0xff800000068a7808 */ /* 0x000fe20004000000 */
[----:B------:R-:W-:Y:S02]  /*a520*/  FMUL.FTZ R0, R32, c[0x0][0x2ec] ;  /* 0x0000bb0020007a20 */ /* 0x000fe40000410000 */
[----:B--2---:R-:W-:Y:S01]  /*a530*/  FFMA.FTZ R3, R92, -UR35, R8 ;  /* 0x800000235c037c23 */ /* 0x004fe20008010008 */
[----:B------:R-:W-:Y:S01]  /*a540*/  ISETP.GE.AND P0, PT, R71, R242, PT ;  /* 0x000000f24700720c */ /* 0x000fe20003f06270 */
[----:B------:R-:W-:Y:S01]  /*a550*/  FMUL.FTZ R5, R173, c[0x0][0x2ec] ;  /* 0x0000bb00ad057a20 */ /* 0x000fe20000410000 */
[----:B------:R2:W-:Y:S02]  /*a560*/  MUFU.TANH R32, R0 ;  /* 0x0000000000207308 */ /* 0x0005e40000002400 */
[----:B------:R-:W-:Y:S01]  /*a570*/  FSEL R173, R3, -INF , !P2 ;  /* 0xff80000003ad7808 */ /* 0x000fe20005000000 */
[----:B------:R-:W-:Y:S01]  /*a580*/  FFMA.FTZ R3, R94, -UR35, R13 ;  /* 0x800000235e037c23 */ /* 0x000fe2000801000d */
[----:B------:R-:W-:Y:S01]  /*a590*/  ISETP.LT.OR P0, PT, R71, R237, P0 ;  /* 0x000000ed4700720c */ /* 0x000fe20000701670 */
[----:B------:R-:W-:-:S03]  /*a5a0*/  FFMA.FTZ R6, R163, -UR35, R16 ;  /* 0x80000023a3067c23 */ /* 0x000fc60008010010 */
[----:B------:R4:W1:Y:S01]  /*a5b0*/  MUFU.TANH R27, R7 ;  /* 0x00000007001b7308 */ /* 0x0008620000002400 */
[----:B------:R-:W-:Y:S02]  /*a5c0*/  IMAD.MOV.U32 R226, RZ, RZ, R125 ;  /* 0x000000ffffe27224 */ /* 0x000fe400078e007d */
[----:B--2---:R-:W-:Y:S02]  /*a5d0*/  FMUL.FTZ R0, R224, c[0x0][0x2ec] ;  /* 0x0000bb00e0007a20 */ /* 0x004fe40000410000 */
[----:B------:R-:W-:Y:S02]  /*a5e0*/  IMAD.MOV.U32 R224, RZ, RZ, R144 ;  /* 0x000000ffffe07224 */ /* 0x000fe400078e0090 */
[----:B------:R-:W-:Y:S02]  /*a5f0*/  IMAD.MOV.U32 R144, RZ, RZ, R176 ;  /* 0x000000ffff907224 */ /* 0x000fe400078e00b0 */
[----:B------:R-:W-:Y:S01]  /*a600*/  IMAD.MOV.U32 R176, RZ, RZ, R178 ;  /* 0x000000ffffb07224 */ /* 0x000fe200078e00b2 */
[----:B------:R-:W-:Y:S01]  /*a610*/  FSEL R178, R3, -INF , !P4 ;  /* 0xff80000003b27808 */ /* 0x000fe20006000000 */
[----:B------:R-:W-:Y:S01]  /*a620*/  FMUL.FTZ R3, R137, c[0x0][0x2ec] ;  /* 0x0000bb0089037a20 */ /* 0x000fe20000410000 */
[----:B----4-:R-:W-:Y:S01]  /*a630*/  P2R R7, PR, RZ, 0x1 ;  /* 0x00000001ff077803 */ /* 0x010fe20000000000 */
[----:B------:R2:W-:Y:S01]  /*a640*/  MUFU.TANH R24, R0 ;  /* 0x0000000000187308 */ /* 0x0005e20000002400 */
[----:B------:R-:W-:-:S02]  /*a650*/  ISETP.GE.AND P0, PT, R45, R245, PT ;  /* 0x000000f52d00720c */ /* 0x000fc40003f06270 */
[----:B------:R-:W-:Y:S02]  /*a660*/  ISETP.GE.AND P2, PT, R71, R244, PT ;  /* 0x000000f44700720c */ /* 0x000fe40003f46270 */
[----:B------:R-:W-:Y:S01]  /*a670*/  FSEL R137, R6, -INF , !P6 ;  /* 0xff80000006897808 */ /* 0x000fe20007000000 */
[----:B------:R-:W-:Y:S01]  /*a680*/  FMUL.FTZ R6, R224, c[0x0][0x2ec] ;  /* 0x0000bb00e0067a20 */ /* 0x000fe20000410000 */
[----:B------:R-:W-:Y:S01]  /*a690*/  ISETP.LT.OR P0, PT, R45, R240, P0 ;  /* 0x000000f02d00720c */ /* 0x000fe20000701670 */
[----:B------:R4:W1:Y:S01]  /*a6a0*/  MUFU.TANH R25, R5 ;  /* 0x0000000500197308 */ /* 0x0008620000002400 */
[C---:B------:R-:W-:Y:S01]  /*a6b0*/  ISETP.GE.AND P1, PT, R71.reuse, R243, PT ;  /* 0x000000f34700720c */ /* 0x040fe20003f26270 */
[----:B------:R-:W-:Y:S01]  /*a6c0*/  IMAD.MOV.U32 R143, RZ, RZ, R140 ;  /* 0x000000ffff8f7224 */ /* 0x000fe200078e008c */
[----:B------:R-:W-:Y:S01]  /*a6d0*/  ISETP.LT.OR P2, PT, R71, R239, P2 ;  /* 0x000000ef4700720c */ /* 0x000fe20001741670 */
[----:B------:R-:W-:Y:S02]  /*a6e0*/  IMAD.MOV.U32 R224, RZ, RZ, R151 ;  /* 0x000000ffffe07224 */ /* 0x000fe400078e0097 */
[----:B--2---:R-:W-:-:S02]  /*a6f0*/  FFMA.FTZ R0, R35, -UR35, R10 ;  /* 0x8000002323007c23 */ /* 0x004fc4000801000a */
[----:B------:R2:W-:Y:S01]  /*a700*/  MUFU.TANH R33, R3 ;  /* 0x0000000300217308 */ /* 0x0005e20000002400 */
[----:B------:R-:W-:Y:S02]  /*a710*/  FMUL.FTZ R10, R142, c[0x0][0x2ec] ;  /* 0x0000bb008e0a7a20 */ /* 0x000fe40000410000 */
[----:B------:R-:W-:Y:S02]  /*a720*/  IMAD.MOV.U32 R142, RZ, RZ, R26 ;  /* 0x000000ffff8e7224 */ /* 0x000fe400078e001a */
[----:B------:R-:W-:Y:S02]  /*a730*/  IMAD.MOV.U32 R225, RZ, RZ, R149 ;  /* 0x000000ffffe17224 */ /* 0x000fe400078e0095 */
[----:B----4-:R-:W-:Y:S02]  /*a740*/  FFMA.FTZ R5, R95, -UR35, R11 ;  /* 0x800000235f057c23 */ /* 0x010fe4000801000b */
[----:B------:R-:W-:Y:S01]  /*a750*/  IMAD.MOV.U32 R227, RZ, RZ, R157 ;  /* 0x000000ffffe37224 */ /* 0x000fe200078e009d */
[----:B------:R4:W-:Y:S01]  /*a760*/  MUFU.TANH R35, R10 ;  /* 0x0000000a00237308 */ /* 0x0009e20000002400 */
[----:B------:R-:W-:-:S02]  /*a770*/  IMAD.MOV.U32 R125, RZ, RZ, R152 ;  /* 0x000000ffff7d7224 */ /* 0x000fc400078e0098 */
[----:B------:R-:W-:Y:S02]  /*a780*/  IMAD.MOV.U32 R152, RZ, RZ, R145 ;  /* 0x000000ffff987224 */ /* 0x000fe400078e0091 */
[----:B--2---:R-:W-:Y:S02]  /*a790*/  FMUL.FTZ R3, R226, c[0x0][0x2ec] ;  /* 0x0000bb00e2037a20 */ /* 0x004fe40000410000 */
[----:B------:R-:W-:Y:S01]  /*a7a0*/  IMAD.MOV.U32 R226, RZ, RZ, R159 ;  /* 0x000000ffffe27224 */ /* 0x000fe200078e009f */
[----:B------:R-:W-:Y:S01]  /*a7b0*/  ISETP.LT.OR P1, PT, R71, R238, P1 ;  /* 0x000000ee4700720c */ /* 0x000fe20000f21670 */
[----:B------:R-:W-:Y:S01]  /*a7c0*/  IMAD.MOV.U32 R145, RZ, RZ, R172 ;  /* 0x000000ffff917224 */ /* 0x000fe200078e00ac */
[----:B------:R-:W-:Y:S02]  /*a7d0*/  P2R R9, PR, RZ, 0x4 ;  /* 0x00000004ff097803 */ /* 0x000fe40000000000 */
[----:B------:R-:W-:Y:S01]  /*a7e0*/  FSEL R172, R5, -INF , !P5 ;  /* 0xff80000005ac7808 */ /* 0x000fe20006800000 */
[----:B------:R-:W-:Y:S01]  /*a7f0*/  FMUL.FTZ R5, R179, c[0x0][0x2ec] ;  /* 0x0000bb00b3057a20 */ /* 0x000fe20000410000 */
[----:B----4-:R-:W-:-:S02]  /*a800*/  P2R R10, PR, RZ, 0x1 ;  /* 0x00000001ff0a7803 */ /* 0x010fc40000000000 */
[----:B------:R-:W-:Y:S01]  /*a810*/  ISETP.GE.AND P0, PT, R45, R242, PT ;  /* 0x000000f22d00720c */ /* 0x000fe20003f06270 */
[----:B------:R-:W-:Y:S01]  /*a820*/  HMMA.16816.F32 R12, R80, R142, R224 ;  /* 0x0000008e500c723c */ /* 0x000fe200000018e0 */
[----:B------:R-:W-:Y:S01]  /*a830*/  FSEL R179, R0, -INF , !P3 ;  /* 0xff80000000b37808 */ /* 0x000fe20005800000 */
[----:B------:R-:W-:Y:S01]  /*a840*/  FFMA.FTZ R0, R91, -UR35, R21 ;  /* 0x800000235b007c23 */ /* 0x000fe20008010015 */
[----:B------:R-:W-:Y:S02]  /*a850*/  ISETP.GE.AND P2, PT, R45, R244, PT ;  /* 0x000000f42d00720c */ /* 0x000fe40003f46270 */
[----:B------:R-:W-:Y:S02]  /*a860*/  P2R R8, PR, RZ, 0x2 ;  /* 0x00000002ff087803 */ /* 0x000fe40000000000 */
[----:B------:R-:W-:Y:S02]  /*a870*/  ISETP.NE.AND P6, PT, R9, RZ, PT ;  /* 0x000000ff0900720c */ /* 0x000fe40003fc5270 */
[C---:B------:R-:W-:Y:S01]  /*a880*/  ISETP.LT.OR P3, PT, R45.reuse, R237, P0 ;  /* 0x000000ed2d00720c */ /* 0x040fe20000761670 */
[----:B------:R2:W4:Y:S01]  /*a890*/  MUFU.TANH R26, R5 ;  /* 0x00000005001a7308 */ /* 0x0005220000002400 */
[----:B------:R-:W-:Y:S01]  /*a8a0*/  ISETP.GE.AND P0, PT, R46, R245, PT ;  /* 0x000000f52e00720c */ /* 0x000fe20003f06270 */
[----:B------:R-:W-:Y:S01]  /*a8b0*/  IMAD.MOV.U32 R159, RZ, RZ, R121 ;  /* 0x000000ffff9f7224 */ /* 0x000fe200078e0079 */
[----:B------:R-:W-:Y:S01]  /*a8c0*/  ISETP.LT.OR P5, PT, R45, R239, P2 ;  /* 0x000000ef2d00720c */ /* 0x000fe200017a1670 */
[----:B------:R-:W-:Y:S01]  /*a8d0*/  IMAD.MOV.U32 R121, RZ, RZ, R170 ;  /* 0x000000ffff797224 */ /* 0x000fe200078e00aa */
[----:B------:R-:W-:-:S02]  /*a8e0*/  ISETP.NE.AND P2, PT, R8, RZ, PT ;  /* 0x000000ff0800720c */ /* 0x000fc40003f45270 */
[----:B------:R-:W-:Y:S01]  /*a8f0*/  FSEL R170, R0, -INF , !P6 ;  /* 0xff80000000aa7808 */ /* 0x000fe20007000000 */
[----:B------:R-:W-:Y:S01]  /*a900*/  FFMA.FTZ R0, R132, -UR35, R20 ;  /* 0x8000002384007c23 */ /* 0x000fe20008010014 */
[----:B------:R-:W-:Y:S01]  /*a910*/  ISETP.LT.OR P6, PT, R46, R240, P0 ;  /* 0x000000f02e00720c */ /* 0x000fe200007c1670 */
[----:B------:R1:W-:Y:S01]  /*a920*/  MUFU.TANH R31, R6 ;  /* 0x00000006001f7308 */ /* 0x0003e20000002400 */
[----:B------:R-:W-:Y:S01]  /*a930*/  ISETP.NE.AND P0, PT, R10, RZ, PT ;  /* 0x000000ff0a00720c */ /* 0x000fe20003f05270 */
[----:B--2---:R-:W-:Y:S02]  /*a940*/  FFMA.FTZ R5, R90, -UR35, R18 ;  /* 0x800000235a057c23 */ /* 0x004fe40008010012 */
[----:B------:R-:W-:Y:S02]  /*a950*/  IMAD.MOV.U32 R157, RZ, RZ, R158 ;  /* 0x000000ffff9d7224 */ /* 0x000fe400078e009e */
[----:B------:R-:W-:Y:S02]  /*a960*/  IMAD.MOV.U32 R158, RZ, RZ, R127 ;  /* 0x000000ffff9e7224 */ /* 0x000fe400078e007f */
[----:B-1----:R-:W-:Y:S01]  /*a970*/  FMUL.FTZ R6, R175, c[0x0][0x2ec] ;  /* 0x0000bb00af067a20 */ /* 0x002fe20000410000 */
[----:B------:R-:W-:Y:S01]  /*a980*/  FSEL R175, R5, -INF , !P2 ;  /* 0xff80000005af7808 */ /* 0x000fe20005000000 */
[----:B------:R-:W-:Y:S01]  /*a990*/  FMUL.FTZ R5, R136, c[0x0][0x2ec] ;  /* 0x0000bb0088057a20 */ /* 0x000fe20000410000 */
[----:B------:R-:W-:Y:S01]  /*a9a0*/  FSEL R136, R0, -INF , !P0 ;  /* 0xff80000000887808 */ /* 0x000fe20004000000 */
[----:B------:R-:W-:Y:S01]  /*a9b0*/  FFMA.FTZ R0, R87, -UR35, R22 ;  /* 0x8000002357007c23 */ /* 0x000fe20008010016 */
[----:B------:R-:W-:Y:S01]  /*a9c0*/  ISETP.GE.AND P0, PT, R46, R242, PT ;  /* 0x000000f22e00720c */ /* 0x000fe20003f06270 */
[----:B------:R1:W2:Y:S01]  /*a9d0*/  MUFU.TANH R11, R3 ;  /* 0x00000003000b7308 */ /* 0x0002a20000002400 */
[----:B------:R-:W-:-:S02]  /*a9e0*/  ISETP.GE.AND P1, PT, R45, R243, PT ;  /* 0x000000f32d00720c */ /* 0x000fc40003f26270 */
[----:B------:R-:W-:Y:S01]  /*a9f0*/  FSEL R151, R0, -INF , !P5 ;  /* 0xff80000000977808 */ /* 0x000fe20006800000 */
[----:B------:R-:W-:Y:S01]  /*aa00*/  FFMA.FTZ R0, R34, -UR35, R19 ;  /* 0x8000002322007c23 */ /* 0x000fe20008010013 */
[C---:B------:R-:W-:Y:S02]  /*aa10*/  ISETP.LT.OR P0, PT, R46.reuse, R237, P0 ;  /* 0x000000ed2e00720c */ /* 0x040fe40000701670 */
[----:B------:R-:W-:Y:S01]  /*aa20*/  ISETP.LT.OR P4, PT, R45, R238, P1 ;  /* 0x000000ee2d00720c */ /* 0x000fe20000f81670 */
[----:B------:R2:W-:Y:S01]  /*aa30*/  MUFU.TANH R70, R6 ;  /* 0x0000000600467308 */ /* 0x0005e20000002400 */
[----:B------:R-:W-:Y:S01]  /*aa40*/  ISETP.NE.AND P1, PT, R7, RZ, PT ;  /* 0x000000ff0700720c */ /* 0x000fe20003f25270 */
[----:B------:R-:W-:Y:S02]  /*aa50*/  IMAD.MOV.U32 R127, RZ, RZ, R177 ;  /* 0x000000ffff7f7224 */ /* 0x000fe400078e00b1 */
[----:B-1----:R-:W-:Y:S02]  /*aa60*/  FFMA.FTZ R3, R89, -UR35, R17 ;  /* 0x8000002359037c23 */ /* 0x002fe40008010011 */
[----:B------:R-:W-:Y:S01]  /*aa70*/  HMMA.16816.F32 R16, R52, R102, R156 ;  /* 0x000000663410723c */ /* 0x000fe2000000189c */
[----:B------:R-:W-:-:S02]  /*aa80*/  ISETP.GE.AND P2, PT, R46, R244, PT ;  /* 0x000000f42e00720c */ /* 0x000fc40003f46270 */
[----:B------:R-:W-:Y:S02]  /*aa90*/  FSEL R177, R3, -INF , !P1 ;  /* 0xff80000003b17808 */ /* 0x000fe40004800000 */
[----:B--2---:R-:W-:Y:S02]  /*aaa0*/  P2R R6, PR, RZ, 0x1 ;  /* 0x00000001ff067803 */ /* 0x004fe40000000000 */
[----:B------:R-:W-:Y:S01]  /*aab0*/  ISETP.GE.AND P0, PT, R48, R245, PT ;  /* 0x000000f53000720c */ /* 0x000fe20003f06270 */
[----:B------:R-:W-:Y:S01]  /*aac0*/  HMMA.16816.F32 R12, R60, R102, R12 ;  /* 0x000000663c0c723c */ /* 0x000fe2000000180c */
[----:B------:R-:W-:Y:S02]  /*aad0*/  FMUL.FTZ R3, R150, c[0x0][0x2ec] ;  /* 0x0000bb0096037a20 */ /* 0x000fe40000410000 */
[----:B------:R-:W-:Y:S01]  /*aae0*/  IMAD.MOV.U32 R156, RZ, RZ, R127 ;  /* 0x000000ffff9c7224 */ /* 0x000fe200078e007f */
[----:B------:R-:W-:Y:S01]  /*aaf0*/  ISETP.LT.OR P5, PT, R48, R240, P0 ;  /* 0x000000f03000720c */ /* 0x000fe200007a1670 */
[----:B------:R-:W-:Y:S01]  /*ab00*/  IMAD.MOV.U32 R127, RZ, RZ, R152 ;  /* 0x000000ffff7f7224 */ /* 0x000fe200078e0098 */
[----:B------:R-:W-:Y:S01]  /*ab10*/  ISETP.LT.OR P2, PT, R46, R239, P2 ;  /* 0x000000ef2e00720c */ /* 0x000fe20001741670 */
[----:B------:R-:W-:Y:S01]  /*ab20*/  IMAD.MOV.U32 R152, RZ, RZ, R124 ;  /* 0x000000ffff987224 */ /* 0x000fe200078e007c */
[----:B------:R-:W-:Y:S01]  /*ab30*/  ISETP.GE.AND P0, PT, R48, R242, PT ;  /* 0x000000f23000720c */ /* 0x000fe20003f06270 */
[----:B------:R1:W-:Y:S01]  /*ab40*/  MUFU.TANH R45, R3 ;  /* 0x00000003002d7308 */ /* 0x0003e20000002400 */
[----:B------:R-:W-:Y:S01]  /*ab50*/  IMAD.MOV.U32 R124, RZ, RZ, R145 ;  /* 0x000000ffff7c7224 */ /* 0x000fe200078e0091 */
[----:B------:R-:W-:Y:S01]  /*ab60*/  ISETP.GE.AND P1, PT, R46, R243, PT ;  /* 0x000000f32e00720c */ /* 0x000fe20003f26270 */
[----:B------:R-:W-:-:S02]  /*ab70*/  FMUL.FTZ R9, R155, c[0x0][0x2ec] ;  /* 0x0000bb009b097a20 */ /* 0x000fc40000410000 */
[----:B------:R-:W-:Y:S01]  /*ab80*/  IMAD.MOV.U32 R145, RZ, RZ, R176 ;  /* 0x000000ffff917224 */ /* 0x000fe200078e00b0 */
[----:B------:R-:W-:Y:S01]  /*ab90*/  FSEL R176, R0, -INF , !P3 ;  /* 0xff80000000b07808 */ /* 0x000fe20005800000 */
[----:B------:R-:W-:Y:S01]  /*aba0*/  IMAD.MOV.U32 R155, RZ, RZ, R153 ;  /* 0x000000ffff9b7224 */ /* 0x000fe200078e0099 */
[----:B------:R3:W-:Y:S01]  /*abb0*/  MUFU.TANH R71, R5 ;  /* 0x0000000500477308 */ /* 0x0007e20000002400 */
[----:B------:R-:W-:Y:S01]  /*abc0*/  P2R R8, PR, RZ, 0x4 ;  /* 0x00000004ff087803 */ /* 0x000fe20000000000 */
[----:B------:R-:W-:Y:S01]  /*abd0*/  IMAD.MOV.U32 R153, RZ, RZ, R125 ;  /* 0x000000ffff997224 */ /* 0x000fe200078e007d */
[C---:B------:R-:W-:Y:S01]  /*abe0*/  ISETP.LT.OR P0, PT, R48.reuse, R237, P0 ;  /* 0x000000ed3000720c */ /* 0x040fe20000701670 */
[----:B------:R-:W-:Y:S01]  /*abf0*/  FMUL.FTZ R0, R147, c[0x0][0x2ec] ;  /* 0x0000bb0093007a20 */ /* 0x000fe20000410000 */
[----:B------:R-:W-:Y:S01]  /*ac00*/  ISETP.GE.AND P2, PT, R48, R244, PT ;  /* 0x000000f43000720c */ /* 0x000fe20003f46270 */
[----:B-1----:R-:W-:Y:S01]  /*ac10*/  FFMA.FTZ R3, R133, -UR35, R28 ;  /* 0x8000002385037c23 */ /* 0x002fe2000801001c */
[----:B------:R-:W-:Y:S01]  /*ac20*/  ISETP.LT.OR P1, PT, R46, R238, P1 ;  /* 0x000000ee2e00720c */ /* 0x000fe20000f21670 */
[----:B------:R-:W-:Y:S01]  /*ac30*/  IMAD.MOV.U32 R125, RZ, RZ, R126 ;  /* 0x000000ffff7d7224 */ /* 0x000fe200078e007e */
[----:B------:R1:W-:Y:S01]  /*ac40*/  MUFU.TANH R46, R9 ;  /* 0x00000009002e7308 */ /* 0x0003e20000002400 */
[----:B------:R-:W-:-:S02]  /*ac50*/  IMAD.MOV.U32 R126, RZ, RZ, R144 ;  /* 0x000000ffff7e7224 */ /* 0x000fc400078e0090 */
[----:B---3--:R-:W-:Y:S01]  /*ac60*/  FFMA.FTZ R5, R88, -UR35, R23 ;  /* 0x8000002358057c23 */ /* 0x008fe20008010017 */
[----:B------:R-:W-:Y:S01]  /*ac70*/  FSEL R147, R3, -INF , !P6 ;  /* 0xff80000003937808 */ /* 0x000fe20007000000 */
[----:B------:R-:W-:-:S03]  /*ac80*/  IMAD.MOV.U32 R144, RZ, RZ, R171 ;  /* 0x000000ffff907224 */ /* 0x000fc600078e00ab */
[----:B------:R2:W-:Y:S01]  /*ac90*/  MUFU.TANH R34, R0 ;  /* 0x0000000000227308 */ /* 0x0005e20000002400 */
[----:B------:R-:W-:Y:S01]  /*aca0*/  FFMA.FTZ R3, R79, -UR35, R27 ;  /* 0x800000234f037c23 */ /* 0x000fe2000801001b */
[----:B------:R-:W-:Y:S02]  /*acb0*/  FSEL R171, R5, -INF , !P4 ;  /* 0xff80000005ab7808 */ /* 0x000fe40006000000 */
[----:B------:R-:W-:Y:S02]  /*acc0*/  ISETP.NE.AND P4, PT, R6, RZ, PT ;  /* 0x000000ff0600720c */ /* 0x000fe40003f85270 */
[----:B------:R-:W-:Y:S02]  /*acd0*/  ISETP.LT.OR P3, PT, R48, R239, P2 ;  /* 0x000000ef3000720c */ /* 0x000fe40001761670 */
[----:B-1----:R-:W-:Y:S02]  /*ace0*/  P2R R9, PR, RZ, 0x1 ;  /* 0x00000001ff097803 */ /* 0x002fe40000000000 */
[----:B------:R-:W-:-:S02]  /*acf0*/  ISETP.GE.AND P0, PT, R56, R245, PT ;  /* 0x000000f53800720c */ /* 0x000fc40003f06270 */
[----:B------:R-:W-:Y:S02]  /*ad00*/  ISETP.NE.AND P2, PT, R8, RZ, PT ;  /* 0x000000ff0800720c */ /* 0x000fe40003f45270 */
[----:B------:R-:W-:Y:S01]  /*ad10*/  P2R R7, PR, RZ, 0x2 ;  /* 0x00000002ff077803 */ /* 0x000fe20000000000 */
[----:B--2---:R-:W-:Y:S01]  /*ad20*/  FFMA.FTZ R0, R86, -UR35, R29 ;  /* 0x8000002356007c23 */ /* 0x004fe2000801001d */
[----:B------:R-:W-:Y:S02]  /*ad30*/  ISETP.GE.AND P1, PT, R48, R243, PT ;  /* 0x000000f33000720c */ /* 0x000fe40003f26270 */
[----:B------:R-:W-:Y:S02]  /*ad40*/  ISETP.LT.OR P0, PT, R56, R240, P0 ;  /* 0x000000f03800720c */ /* 0x000fe40000701670 */
[----:B------:R-:W-:Y:S01]  /*ad50*/  FSEL R163, R3, -INF , !P4 ;  /* 0xff80000003a37808 */ /* 0x000fe20006000000 */
[----:B------:R-:W-:Y:S01]  /*ad60*/  FMUL.FTZ R3, R17, c[0x0][0x2ec] ;  /* 0x0000bb0011037a20 */ /* 0x000fe20000410000 */
[----:B------:R-:W-:Y:S01]  /*ad70*/  FSEL R143, R0, -INF , !P2 ;  /* 0xff800000008f7808 */ /* 0x000fe20005000000 */
[----:B------:R-:W-:Y:S01]  /*ad80*/  FFMA.FTZ R0, R134, -UR35, R25 ;  /* 0x8000002386007c23 */ /* 0x000fe20008010019 */
[----:B------:R-:W-:Y:S01]  /*ad90*/  ISETP.NE.AND P6, PT, R7, RZ, PT ;  /* 0x000000ff0700720c */ /* 0x000fe20003fc5270 */
[----:B------:R-:W-:Y:S01]  /*ada0*/  FMUL.FTZ R7, R156, c[0x0][0x2ec] ;  /* 0x0000bb009c077a20 */ /* 0x000fe20000410000 */
[----:B------:R-:W-:-:S02]  /*adb0*/  ISETP.GE.AND P2, PT, R56, R244, PT ;  /* 0x000000f43800720c */ /* 0x000fc40003f46270 */
[----:B------:R-:W-:Y:S01]  /*adc0*/  ISETP.LT.OR P1, PT, R48, R238, P1 ;  /* 0x000000ee3000720c */ /* 0x000fe20000f21670 */
[----:B------:R1:W-:Y:S01]  /*add0*/  MUFU.TANH R29, R3 ;  /* 0x00000003001d7308 */ /* 0x0003e20000002400 */
[----:B------:R-:W-:Y:S01]  /*ade0*/  P2R R8, PR, RZ, 0x1 ;  /* 0x00000001ff087803 */ /* 0x000fe20000000000 */
[----:B------:R-:W-:Y:S01]  /*adf0*/  FFMA.FTZ R5, R85, -UR35, R30 ;  /* 0x8000002355057c23 */ /* 0x000fe2000801001e */
[C---:B------:R-:W-:Y:S02]  /*ae00*/  ISETP.GE.AND P0, PT, R56.reuse, R242, PT ;  /* 0x000000f23800720c */ /* 0x040fe40003f06270 */
[----:B------:R-:W-:Y:S02]  /*ae10*/  ISETP.LT.OR P4, PT, R56, R239, P2 ;  /* 0x000000ef3800720c */ /* 0x000fe40001781670 */
[----:B------:R-:W-:Y:S01]  /*ae20*/  P2R R6, PR, RZ, 0x2 ;  /* 0x00000002ff067803 */ /* 0x000fe20000000000 */
[----:B------:R2:W-:Y:S01]  /*ae30*/  MUFU.TANH R30, R7 ;  /* 0x00000007001e7308 */ /* 0x0005e20000002400 */
[----:B------:R-:W-:Y:S01]  /*ae40*/  FSEL R134, R0, -INF , !P5 ;  /* 0xff80000000867808 */ /* 0x000fe20006800000 */
[----:B------:R-:W-:Y:S01]  /*ae50*/  FMUL.FTZ R10, R16, c[0x0][0x2ec] ;  /* 0x0000bb00100a7a20 */ /* 0x000fe20000410000 */
[----:B------:R-:W-:Y:S01]  /*ae60*/  ISETP.LT.OR P5, PT, R56, R237, P0 ;  /* 0x000000ed3800720c */ /* 0x000fe200007a1670 */
[----:B-1----:R-:W-:Y:S01]  /*ae70*/  FMUL.FTZ R3, R12, c[0x0][0x2ec] ;  /* 0x0000bb000c037a20 */ /* 0x002fe20000410000 */
[----:B------:R-:W-:Y:S01]  /*ae80*/  P2R R0, PR, RZ, 0x10 ;  /* 0x00000010ff007803 */ /* 0x000fe20000000000 */
[----:B------:R-:W-:Y:S01]  /*ae90*/  IMAD.MOV.U32 R157, RZ, RZ, R127 ;  /* 0x000000ffff9d7224 */ /* 0x000fe200078e007f */
[----:B------:R-:W-:Y:S01]  /*aea0*/  ISETP.GE.AND P0, PT, R57, R245, PT ;  /* 0x000000f53900720c */ /* 0x000fe20003f06270 */
[----:B------:R1:W3:Y:S01]  /*aeb0*/  MUFU.TANH R16, R3 ;  /* 0x0000000300107308 */ /* 0x0002e20000002400 */
[----:B------:R-:W-:Y:S01]  /*aec0*/  FSEL R162, R5, -INF , !P6 ;  /* 0xff80000005a27808 */ /* 0x000fe20007000000 */
[----:B--2---:R-:W-:Y:S01]  /*aed0*/  FFMA.FTZ R7, R64, -UR35, R24 ;  /* 0x8000002340077c23 */ /* 0x004fe20008010018 */
[----:B------:R-:W-:Y:S01]  /*aee0*/  ISETP.GE.AND P1, PT, R56, R243, PT ;  /* 0x000000f33800720c */ /* 0x000fe20003f26270 */
[----:B------:R-:W-:Y:S01]  /*aef0*/  IMAD.MOV.U32 R127, RZ, RZ, R135 ;  /* 0x000000ffff7f7224 */ /* 0x000fe200078e0087 */
[----:B------:R-:W-:Y:S01]  /*af00*/  ISETP.NE.AND P2, PT, R6, RZ, PT ;  /* 0x000000ff0600720c */ /* 0x000fe20003f45270 */
[----:B----4-:R-:W-:Y:S01]  /*af10*/  FFMA.FTZ R5, R75, -UR35, R26 ;  /* 0x800000234b057c23 */ /* 0x010fe2000801001a */
[----:B------:R-:W-:Y:S01]  /*af20*/  FSEL R135, R7, -INF , !P3 ;  /* 0xff80000007877808 */ /* 0x000fe20005800000 */
[----:B------:R-:W-:Y:S01]  /*af30*/  FMUL.FTZ R6, R14, c[0x0][0x2ec] ;  /* 0x0000bb000e067a20 */ /* 0x000fe20000410000 */
[----:B------:R-:W-:Y:S01]  /*af40*/  ISETP.NE.AND P3, PT, R0, RZ, PT ;  /* 0x000000ff0000720c */ /* 0x000fe20003f65270 */
[----:B------:R-:W-:Y:S01]  /*af50*/  IMAD.MOV.U32 R156, RZ, RZ, R153 ;  /* 0x000000ffff9c7224 */ /* 0x000fe200078e0099 */
[----:B------:R-:W-:Y:S01]  /*af60*/  ISETP.LT.OR P4, PT, R57, R240, P0 ;  /* 0x000000f03900720c */ /* 0x000fe20000781670 */
[----:B------:R-:W-:-:S02]  /*af70*/  IMAD.MOV.U32 R158, RZ, RZ, R125 ;  /* 0x000000ffff9e7224 */ /* 0x000fc400078e007d */
[----:B------:R-:W-:Y:S01]  /*af80*/  IMAD.MOV.U32 R159, RZ, RZ, R152 ;  /* 0x000000ffff9f7224 */ /* 0x000fe200078e0098 */
[----:B------:R-:W-:Y:S01]  /*af90*/  ISETP.LT.OR P6, PT, R56, R238, P1 ;  /* 0x000000ee3800720c */ /* 0x000fe20000fc1670 */
[----:B-1----:R-:W-:Y:S01]  /*afa0*/  FFMA.FTZ R3, R139, -UR35, R32 ;  /* 0x800000238b037c23 */ /* 0x002fe20008010020 */
[----:B------:R-:W-:Y:S01]  /*afb0*/  ISETP.NE.AND P0, PT, R8, RZ, PT ;  /* 0x000000ff0800720c */ /* 0x000fe20003f05270 */
[----:B------:R-:W-:Y:S01]  /*afc0*/  FFMA.FTZ R0, R47, -UR35, R11 ;  /* 0x800000232f007c23 */ /* 0x000fe2000801000b */
[----:B------:R-:W-:Y:S01]  /*afd0*/  ISETP.NE.AND P1, PT, R9, RZ, PT ;  /* 0x000000ff0900720c */ /* 0x000fe20003f25270 */
[----:B------:R3:W1:Y:S01]  /*afe0*/  MUFU.TANH R12, R6 ;  /* 0x00000006000c7308 */ /* 0x0006620000002400 */
[----:B------:R-:W-:Y:S01]  /*aff0*/  FSEL R141, R5, -INF , !P2 ;  /* 0xff800000058d7808 */ /* 0x000fe20005000000 */
[----:B------:R-:W-:Y:S01]  /*b000*/  FMUL.FTZ R9, R13, c[0x0][0x2ec] ;  /* 0x0000bb000d097a20 */ /* 0x000fe20000410000 */
[----:B------:R-:W-:Y:S01]  /*b010*/  FSEL R133, R3, -INF , !P0 ;  /* 0xff80000003857808 */ /* 0x000fe20004000000 */
[----:B------:R-:W-:Y:S01]  /*b020*/  FFMA.FTZ R5, R84, -UR35, R35 ;  /* 0x8000002354057c23 */ /* 0x000fe20008010023 */
[----:B------:R-:W-:Y:S01]  /*b030*/  HMMA.16816.F32 R20, R80, R154, R156 ;  /* 0x0000009a5014723c */ /* 0x000fe2000000189c */
[----:B------:R-:W-:-:S02]  /*b040*/  ISETP.GE.AND P2, PT, R57, R244, PT ;  /* 0x000000f43900720c */ /* 0x000fc40003f46270 */
[----:B------:R-:W-:Y:S02]  /*b050*/  FSEL R161, R0, -INF , !P1 ;  /* 0xff80000000a17808 */ /* 0x000fe40004800000 */
[C---:B------:R-:W-:Y:S01]  /*b060*/  ISETP.GE.AND P0, PT, R57.reuse, R242, PT ;  /* 0x000000f23900720c */ /* 0x040fe20003f06270 */
[----:B------:R-:W-:Y:S01]  /*b070*/  FMUL.FTZ R0, R18, c[0x0][0x2ec] ;  /* 0x0000bb0012007a20 */ /* 0x000fe20000410000 */
[----:B------:R-:W-:Y:S01]  /*b080*/  ISETP.GE.AND P1, PT, R57, R243, PT ;  /* 0x000000f33900720c */ /* 0x000fe20003f26270 */
[----:B------:R-:W2:Y:S01]  /*b090*/  MUFU.TANH R13, R9 ;  /* 0x00000009000d7308 */ /* 0x000ea20000002400 */
[----:B------:R-:W-:Y:S02]  /*b0a0*/  FSEL R152, R5, -INF , !P3 ;  /* 0xff80000005987808 */ /* 0x000fe40005800000 */
[C---:B------:R-:W-:Y:S02]  /*b0b0*/  ISETP.LT.OR P2, PT, R57.reuse, R239, P2 ;  /* 0x000000ef3900720c */ /* 0x040fe40001741670 */
[----:B------:R-:W-:-:S02]  /*b0c0*/  ISETP.LT.OR P0, PT, R57, R237, P0 ;  /* 0x000000ed3900720c */ /* 0x000fc40000701670 */
[----:B------:R-:W-:Y:S01]  /*b0d0*/  ISETP.GE.AND P3, PT, R65, R245, PT ;  /* 0x000000f54100720c */ /* 0x000fe20003f66270 */
[----:B------:R4:W1:Y:S01]  /*b0e0*/  MUFU.TANH R14, R0 ;  /* 0x00000000000e7308 */ /* 0x0008620000002400 */
[----:B------:R-:W-:Y:S01]  /*b0f0*/  ISETP.LT.OR P1, PT, R57, R238, P1 ;  /* 0x000000ee3900720c */ /* 0x000fe20000f21670 */
[----:B---3--:R-:W-:Y:S01]  /*b100*/  FFMA.FTZ R6, R228, -UR35, R16 ;  /* 0x80000023e4067c23 */ /* 0x008fe20008010010 */
[----:B------:R-:W-:Y:S01]  /*b110*/  P2R R8, PR, RZ, 0x4 ;  /* 0x00000004ff087803 */ /* 0x000fe20000000000 */
[----:B------:R-:W-:Y:S01]  /*b120*/  FFMA.FTZ R3, R78, -UR35, R33 ;  /* 0x800000234e037c23 */ /* 0x000fe20008010021 */
[C---:B------:R-:W-:Y:S01]  /*b130*/  ISETP.LT.OR P3, PT, R65.reuse, R240, P3 ;  /* 0x000000f04100720c */ /* 0x040fe20001f61670 */
[----:B------:R-:W-:Y:S02]  /*b140*/  IMAD.MOV.U32 R125, RZ, RZ, R126 ;  /* 0x000000ffff7d7224 */ /* 0x000fe400078e007e */
[----:B------:R3:W2:Y:S01]  /*b150*/  MUFU.TANH R28, R10 ;  /* 0x0000000a001c7308 */ /* 0x0006a20000002400 */
[----:B------:R-:W-:Y:S01]  /*b160*/  P2R R7, PR, RZ, 0x2 ;  /* 0x00000002ff077803 */ /* 0x000fe20000000000 */
[----:B------:R-:W-:Y:S01]  /*b170*/  IMAD.MOV.U32 R126, RZ, RZ, R145 ;  /* 0x000000ffff7e7224 */ /* 0x000fe200078e0091 */
[----:B------:R-:W-:Y:S01]  /*b180*/  ISETP.GE.AND P2, PT, R65, R244, PT ;  /* 0x000000f44100720c */ /* 0x000fe20003f46270 */
[----:B------:R-:W-:-:S02]  /*b190*/  IMAD.MOV.U32 R145, RZ, RZ, R144 ;  /* 0x000000ffff917224 */ /* 0x000fc400078e0090 */
[----:B----4-:R-:W-:Y:S01]  /*b1a0*/  FFMA.FTZ R0, R40, -UR35, R31 ;  /* 0x8000002328007c23 */ /* 0x010fe2000801001f */
[----:B------:R-:W-:Y:S01]  /*b1b0*/  FSEL R149, R6, -INF , !P4 ;  /* 0xff80000006957808 */ /* 0x000fe20006000000 */
[----:B------:R-:W-:Y:S01]  /*b1c0*/  FMUL.FTZ R15, R15, c[0x0][0x2ec] ;  /* 0x0000bb000f0f7a20 */ /* 0x000fe20000410000 */
[----:B------:R-:W-:Y:S01]  /*b1d0*/  FSEL R140, R3, -INF , !P6 ;  /* 0xff800000038c7808 */ /* 0x000fe20007000000 */
[----:B-1----:R-:W-:Y:S01]  /*b1e0*/  FFMA.FTZ R9, R37, -UR35, R12 ;  /* 0x8000002325097c23 */ /* 0x002fe2000801000c */
[----:B---3--:R-:W-:Y:S02]  /*b1f0*/  P2R R10, PR, RZ, 0x1 ;  /* 0x00000001ff0a7803 */ /* 0x008fe40000000000 */
[----:B------:R-:W-:Y:S02]  /*b200*/  ISETP.GE.AND P0, PT, R65, R242, PT ;  /* 0x000000f24100720c */ /* 0x000fe40003f06270 */
[----:B------:R-:W-:Y:S02]  /*b210*/  FSEL R144, R0, -INF , !P5 ;  /* 0xff80000000907808 */ /* 0x000fe40006800000 */
[----:B------:R-:W-:-:S02]  /*b220*/  P2R R6, PR, RZ, 0x8 ;  /* 0x00000008ff067803 */ /* 0x000fc40000000000 */
[----:B------:R-:W-:Y:S02]  /*b230*/  ISETP.NE.AND P6, PT, R8, RZ, PT ;  /* 0x000000ff0800720c */ /* 0x000fe40003fc5270 */
[C---:B------:R-:W-:Y:S02]  /*b240*/  ISETP.LT.OR P5, PT, R65.reuse, R239, P2 ;  /* 0x000000ef4100720c */ /* 0x040fe400017a1670 */
[----:B------:R-:W-:Y:S02]  /*b250*/  ISETP.LT.OR P3, PT, R65, R237, P0 ;  /* 0x000000ed4100720c */ /* 0x000fe40000761670 */
[----:B------:R-:W-:Y:S02]  /*b260*/  ISETP.NE.AND P2, PT, R7, RZ, PT ;  /* 0x000000ff0700720c */ /* 0x000fe40003f45270 */
[----:B------:R-:W-:Y:S01]  /*b270*/  ISETP.GE.AND P0, PT, R67, R245, PT ;  /* 0x000000f54300720c */ /* 0x000fe20003f06270 */
[----:B------:R1:W3:Y:S01]  /*b280*/  MUFU.TANH R7, R15 ;  /* 0x0000000f00077308 */ /* 0x0002e20000002400 */
[----:B------:R-:W-:Y:S01]  /*b290*/  HMMA.16816.F32 R24, R52, R114, R124 ;  /* 0x000000723418723c */ /* 0x000fe2000000187c */
[----:B------:R-:W-:Y:S01]  /*b2a0*/  FSEL R153, R9, -INF , !P6 ;  /* 0xff80000009997808 */ /* 0x000fe20007000000 */
[----:B--2---:R-:W-:Y:S01]  /*b2b0*/  FFMA.FTZ R5, R229, -UR35, R13 ;  /* 0x80000023e5057c23 */ /* 0x004fe2000801000d */
[----:B------:R-:W-:-:S02]  /*b2c0*/  ISETP.LT.OR P6, PT, R67, R240, P0 ;  /* 0x000000f04300720c */ /* 0x000fc400007c1670 */
[C---:B------:R-:W-:Y:S02]  /*b2d0*/  ISETP.GE.AND P1, PT, R65.reuse, R243, PT ;  /* 0x000000f34100720c */ /* 0x040fe40003f26270 */
[----:B------:R-:W-:Y:S01]  /*b2e0*/  ISETP.NE.AND P0, PT, R6, RZ, PT ;  /* 0x000000ff0600720c */ /* 0x000fe20003f05270 */
[----:B------:R-:W-:Y:S01]  /*b2f0*/  FFMA.FTZ R0, R36, -UR35, R14 ;  /* 0x8000002324007c23 */ /* 0x000fe2000801000e */
[----:B------:R-:W-:Y:S02]  /*b300*/  ISETP.LT.OR P4, PT, R65, R238, P1 ;  /* 0x000000ee4100720c */ /* 0x000fe40000f81670 */
[----:B------:R-:W-:Y:S01]  /*b310*/  FSEL R150, R5, -INF , !P0 ;  /* 0xff80000005967808 */ /* 0x000fe20004000000 */
[----:B------:R-:W-:Y:S01]  /*b320*/  FMUL.FTZ R11, R19, c[0x0][0x2ec] ;  /* 0x0000bb00130b7a20 */ /* 0x000fe20000410000 */
[----:B------:R-:W-:Y:S01]  /*b330*/  ISETP.NE.AND P1, PT, R10, RZ, PT ;  /* 0x000000ff0a00720c */ /* 0x000fe20003f25270 */
[----:B------:R-:W-:Y:S01]  /*b340*/  FMUL.FTZ R10, R121, c[0x0][0x2ec] ;  /* 0x0000bb00790a7a20 */ /* 0x000fe20000410000 */
[----:B------:R-:W-:Y:S01]  /*b350*/  ISETP.GE.AND P0, PT, R67, R242, PT ;  /* 0x000000f24300720c */ /* 0x000fe20003f06270 */
[----:B-1----:R-:W-:Y:S01]  /*b360*/  HMMA.16816.F32 R12, R60, R114, R20 ;  /* 0x000000723c0c723c */ /* 0x002fe20000001814 */
[----:B------:R-:W-:-:S02]  /*b370*/  FFMA.FTZ R3, R38, -UR35, R28 ;  /* 0x8000002326037c23 */ /* 0x000fc4000801001c */
[----:B------:R-:W-:Y:S01]  /*b380*/  IMAD.IADD R121, R236, 0x1, -R73 ;  /* 0x00000001ec797824 */ /* 0x000fe200078e0a49 */
[----:B------:R-:W-:Y:S01]  /*b390*/  ISETP.LT.OR P0, PT, R67, R237, P0 ;  /* 0x000000ed4300720c */ /* 0x000fe20000701670 */
[----:B------:R-:W1:Y:S01]  /*b3a0*/  MUFU.TANH R11, R11 ;  /* 0x0000000b000b7308 */ /* 0x000e620000002400 */
[----:B------:R-:W-:Y:S01]  /*b3b0*/  FSEL R139, R3, -INF , !P2 ;  /* 0xff800000038b7808 */ /* 0x000fe20005000000 */
[----:B---3--:R-:W-:Y:S01]  /*b3c0*/  FFMA.FTZ R3, R39, -UR35, R7 ;  /* 0x8000002327037c23 */ /* 0x008fe20008010007 */
[----:B------:R-:W-:Y:S01]  /*b3d0*/  IABS R121, R121 ;  /* 0x0000007900797213 */ /* 0x000fe20000000000 */
[----:B------:R-:W-:Y:S01]  /*b3e0*/  FMUL.FTZ R8, R145, c[0x0][0x2ec] ;  /* 0x0000bb0091087a20 */ /* 0x000fe20000410000 */
[----:B------:R-:W-:Y:S02]  /*b3f0*/  P2R R7, PR, RZ, 0x1 ;  /* 0x00000001ff077803 */ /* 0x000fe40000000000 */
[----:B------:R-:W-:Y:S02]  /*b400*/  ISETP.GE.AND P0, PT, R73, R245, PT ;  /* 0x000000f54900720c */ /* 0x000fe40003f06270 */
[----:B------:R-:W-:Y:S01]  /*b410*/  FSEL R145, R0, -INF , !P1 ;  /* 0xff80000000917808 */ /* 0x000fe20004800000 */
[----:B------:R-:W-:Y:S01]  /*b420*/  FFMA.FTZ R0, R49, -UR35, R29 ;  /* 0x8000002331007c23 */ /* 0x000fe2000801001d */
[----:B------:R-:W-:Y:S01]  /*b430*/  ISETP.GE.AND P2, PT, R67, R244, PT ;  /* 0x000000f44300720c */ /* 0x000fe20003f46270 */
[----:B------:R-:W2:Y:S01]  /*b440*/  I2F R121, R121 ;  /* 0x0000007900797306 */ /* 0x000ea20000201400 */
[----:B------:R-:W-:-:S02]  /*b450*/  ISETP.LT.OR P0, PT, R73, R240, P0 ;  /* 0x000000f04900720c */ /* 0x000fc40000701670 */
[C---:B------:R-:W-:Y:S01]  /*b460*/  ISETP.LT.OR P2, PT, R67.reuse, R239, P2 ;  /* 0x000000ef4300720c */ /* 0x040fe20001741670 */
[----:B------:R-:W-:Y:S01]  /*b470*/  FMUL.FTZ R6, R24, c[0x0][0x2ec] ;  /* 0x0000bb0018067a20 */ /* 0x000fe20000410000 */
[----:B------:R-:W-:Y:S02]  /*b480*/  FSEL R142, R0, -INF , !P4 ;  /* 0xff800000008e7808 */ /* 0x000fe40006000000 */
[----:B------:R-:W-:Y:S01]  /*b490*/  P2R R0, PR, RZ, 0x1 ;  /* 0x00000001ff007803 */ /* 0x000fe20000000000 */
[----:B------:R-:W-:Y:S01]  /*b4a0*/  IMAD.IADD R126, R236, 0x1, -R74 ;  /* 0x00000001ec7e7824 */ /* 0x000fe200078e0a4a */
[----:B------:R-:W-:Y:S02]  /*b4b0*/  ISETP.GE.AND P1, PT, R67, R243, PT ;  /* 0x000000f34300720c */ /* 0x000fe40003f26270 */
[----:B------:R-:W-:Y:S02]  /*b4c0*/  ISETP.GE.AND P0, PT, R73, R242, PT ;  /* 0x000000f24900720c */ /* 0x000fe40003f06270 */
[----:B------:R-:W-:Y:S01]  /*b4d0*/  P2R R9, PR, RZ, 0x4 ;  /* 0x00000004ff097803 */ /* 0x000fe20000000000 */
[----:B------:R3:W-:Y:S01]  /*b4e0*/  MUFU.TANH R16, R6 ;  /* 0x0000000600107308 */ /* 0x0007e20000002400 */
[----:B------:R-:W-:Y:S01]  /*b4f0*/  FSEL R154, R3, -INF , !P5 ;  /* 0xff800000039a7808 */ /* 0x000fe20006800000 */
[----:B-1----:R-:W-:Y:S01]  /*b500*/  FFMA.FTZ R5, R41, -UR35, R11 ;  /* 0x8000002329057c23 */ /* 0x002fe2000801000b */
[----:B------:R-:W-:-:S02]  /*b510*/  ISETP.LT.OR P1, PT, R67, R238, P1 ;  /* 0x000000ee4300720c */ /* 0x000fc40000f21670 */
[----:B------:R-:W-:Y:S01]  /*b520*/  ISETP.LT.OR P5, PT, R73, R237, P0 ;  /* 0x000000ed4900720c */ /* 0x000fe200007a1670 */
[----:B------:R-:W-:Y:S01]  /*b530*/  FMUL.FTZ R12, R12, c[0x0][0x2ec] ;  /* 0x0000bb000c0c7a20 */ /* 0x000fe20000410000 */
[----:B------:R-:W-:Y:S01]  /*b540*/  ISETP.NE.AND P4, PT, R0, RZ, PT ;  /* 0x000000ff0000720c */ /* 0x000fe20003f85270 */
[----:B------:R-:W1:Y:S01]  /*b550*/  MUFU.TANH R10, R10 ;  /* 0x0000000a000a7308 */ /* 0x000e620000002400 */
[----:B------:R-:W-:Y:S01]  /*b560*/  ISETP.NE.AND P0, PT, R9, RZ, PT ;  /* 0x000000ff0900720c */ /* 0x000fe20003f05270 */
[----:B------:R-:W-:Y:S01]  /*b570*/  FMUL.FTZ R0, R26, c[0x0][0x2ec] ;  /* 0x0000bb001a007a20 */ /* 0x000fe20000410000 */
[----:B------:R-:W-:Y:S01]  /*b580*/  IABS R126, R126 ;  /* 0x0000007e007e7213 */ /* 0x000fe20000000000 */
[----:B------:R-:W-:Y:S01]  /*b590*/  IMAD.MOV.U32 R124, RZ, RZ, R123 ;  /* 0x000000ffff7c7224 */ /* 0x000fe200078e007b */
[----:B------:R-:W-:Y:S01]  /*b5a0*/  ISETP.GE.AND P2, PT, R73, R244, PT ;  /* 0x000000f44900720c */ /* 0x000fe20003f46270 */
[----:B---3--:R-:W-:Y:S02]  /*b5b0*/  FFMA.FTZ R6, R42, -UR35, R45 ;  /* 0x800000232a067c23 */ /* 0x008fe4000801002d */
[----:B------:R3:W-:Y:S01]  /*b5c0*/  MUFU.TANH R17, R8 ;  /* 0x0000000800117308 */ /* 0x0007e20000002400 */
[----:B------:R-:W-:Y:S01]  /*b5d0*/  IMAD.MOV.U32 R123, RZ, RZ, R146 ;  /* 0x000000ffff7b7224 */ /* 0x000fe200078e0092 */
[----:B------:R-:W-:-:S02]  /*b5e0*/  FSEL R146, R5, -INF , !P3 ;  /* 0xff80000005927808 */ /* 0x000fc40005800000 */
[----:B------:R-:W-:Y:S01]  /*b5f0*/  FSEL R132, R6, -INF , !P0 ;  /* 0xff80000006847808 */ /* 0x000fe20004000000 */
[----:B--2---:R-:W-:Y:S01]  /*b600*/  IMAD.MOV.U32 R125, RZ, RZ, R121 ;  /* 0x000000ffff7d7224 */ /* 0x004fe200078e0079 */
[----:B------:R-:W-:Y:S02]  /*b610*/  ISETP.GE.AND P0, PT, R74, R245, PT ;  /* 0x000000f54a00720c */ /* 0x000fe40003f06270 */
[----:B------:R2:W-:Y:S01]  /*b620*/  MUFU.TANH R11, R0 ;  /* 0x00000000000b7308 */ /* 0x0005e20000002400 */
[----:B------:R-:W-:Y:S01]  /*b630*/  ISETP.LT.OR P3, PT, R73, R239, P2 ;  /* 0x000000ef4900720c */ /* 0x000fe20001761670 */
[----:B------:R-:W-:Y:S01]  /*b640*/  FMUL.FTZ R14, R14, c[0x0][0x2ec] ;  /* 0x0000bb000e0e7a20 */ /* 0x000fe20000410000 */
[----:B---3--:R-:W-:-:S05]  /*b650*/  P2R R8, PR, RZ, 0x2 ;  /* 0x00000002ff087803 */ /* 0x008fca0000000000 */
[----:B------:R-:W-:Y:S01]  /*b660*/  I2F R126, R126 ;  /* 0x0000007e007e7306 */ /* 0x000fe20000201400 */
[----:B------:R-:W-:Y:S02]  /*b670*/  ISETP.LT.OR P0, PT, R74, R240, P0 ;  /* 0x000000f04a00720c */ /* 0x000fe40000701670 */
[----:B------:R-:W-:Y:S01]  /*b680*/  ISETP.NE.AND P2, PT, R8, RZ, PT ;  /* 0x000000ff0800720c */ /* 0x000fe20003f45270 */
[----:B--2---:R-:W-:-:S04]  /*b690*/  FFMA.FTZ R0, R51, -UR35, R34 ;  /* 0x8000002333007c23 */ /* 0x004fc80008010022 */
[----:B------:R-:W2:Y:S01]  /*b6a0*/  MUFU.TANH R12, R12 ;  /* 0x0000000c000c7308 */ /* 0x000ea20000002400 */
[----:B------:R-:W-:Y:S02]  /*b6b0*/  FFMA.FTZ R5, R125, -UR35, R71 ;  /* 0x800000237d057c23 */ /* 0x000fe40008010047 */
[----:B------:R-:W-:Y:S01]  /*b6c0*/  FFMA.FTZ R3, R230, -UR35, R70 ;  /* 0x80000023e6037c23 */ /* 0x000fe20008010046 */
[----:B------:R-:W-:Y:S02]  /*b6d0*/  FSEL R155, R0, -INF , !P2 ;  /* 0xff800000009b7808 */ /* 0x000fe40005000000 */
[----:B------:R-:W-:Y:S02]  /*b6e0*/  ISETP.GE.AND P2, PT, R74, R244, PT ;  /* 0x000000f44a00720c */ /* 0x000fe40003f46270 */
[----:B------:R-:W-:Y:S01]  /*b6f0*/  ISETP.GE.AND P1, PT, R73, R243, PT ;  /* 0x000000f34900720c */ /* 0x000fe20003f26270 */
[----:B------:R-:W3:Y:S01]  /*b700*/  MUFU.TANH R14, R14 ;  /* 0x0000000e000e7308 */ /* 0x000ee20000002400 */
[----:B------:R-:W-:-:S02]  /*b710*/  P2R R0, PR, RZ, 0x1 ;  /* 0x00000001ff007803 */ /* 0x000fc40000000000 */
[----:B------:R-:W-:Y:S02]  /*b720*/  FSEL R131, R5, -INF , !P4 ;  /* 0xff80000005837808 */ /* 0x000fe40006000000 */
[----:B------:R-:W-:Y:S01]  /*b730*/  FSEL R166, R3, -INF , !P6 ;  /* 0xff80000003a67808 */ /* 0x000fe20007000000 */
[----:B-1----:R-:W-:Y:S01]  /*b740*/  FFMA.FTZ R3, R44, -UR35, R10 ;  /* 0x800000232c037c23 */ /* 0x002fe2000801000a */
[----:B------:R-:W-:Y:S01]  /*b750*/  ISETP.LT.OR P4, PT, R74, R239, P2 ;  /* 0x000000ef4a00720c */ /* 0x000fe20001781670 */
[----:B------:R-:W-:Y:S01]  /*b760*/  IMAD.IADD R121, R236, 0x1, -R77 ;  /* 0x00000001ec797824 */ /* 0x000fe200078e0a4d */
[----:B------:R-:W-:Y:S02]  /*b770*/  ISETP.LT.OR P6, PT, R73, R238, P1 ;  /* 0x000000ee4900720c */ /* 0x000fe40000fc1670 */
[----:B------:R-:W-:Y:S01]  /*b780*/  ISETP.NE.AND P2, PT, R0, RZ, PT ;  /* 0x000000ff0000720c */ /* 0x000fe20003f45270 */
[----:B------:R-:W-:Y:S01]  /*b790*/  FFMA.FTZ R0, R69, -UR35, R46 ;  /* 0x8000002345007c23 */ /* 0x000fe2000801002e */
[----:B------:R-:W-:Y:S01]  /*b7a0*/  ISETP.NE.AND P1, PT, R7, RZ, PT ;  /* 0x000000ff0700720c */ /* 0x000fe20003f25270 */
[----:B------:R-:W-:Y:S01]  /*b7b0*/  FMUL.FTZ R25, R25, c[0x0][0x2ec] ;  /* 0x0000bb0019197a20 */ /* 0x000fe20000410000 */
[----:B------:R-:W-:Y:S01]  /*b7c0*/  IABS R121, R121 ;  /* 0x0000007900797213 */ /* 0x000fe20000000000 */
[----:B------:R-:W-:Y:S01]  /*b7d0*/  FFMA.FTZ R5, R72, -UR35, R30 ;  /* 0x8000002348057c23 */ /* 0x000fe2000801001e */
[----:B------:R-:W-:Y:S01]  /*b7e0*/  FSEL R159, R3, -INF , !P1 ;  /* 0xff800000039f7808 */ /* 0x000fe20004800000 */
[----:B--2---:R-:W-:Y:S01]  /*b7f0*/  FFMA.FTZ R3, R126, -UR35, R12 ;  /* 0x800000237e037c23 */ /* 0x004fe2000801000c */
[----:B------:R-:W-:Y:S01]  /*b800*/  FSEL R130, R0, -INF , !P3 ;  /* 0xff80000000827808 */ /* 0x000fe20005800000 */
[----:B------:R-:W-:Y:S01]  /*b810*/  FFMA.FTZ R0, R66, -UR35, R17 ;  /* 0x8000002342007c23 */ /* 0x000fe20008010011 */
[----:B------:R-:W-:Y:S01]  /*b820*/  ISETP.GE.AND P0, PT, R74, R242, PT ;  /* 0x000000f24a00720c */ /* 0x000fe20003f06270 */
[----:B------:R-:W-:Y:S01]  /*b830*/  FMUL.FTZ R13, R13, c[0x0][0x2ec] ;  /* 0x0000bb000d0d7a20 */ /* 0x000fe20000410000 */
[----:B------:R-:W-:Y:S01]  /*b840*/  P2R R8, PR, RZ, 0x10 ;  /* 0x00000010ff087803 */ /* 0x000fe20000000000 */
[----:B------:R-:W-:-:S02]  /*b850*/  FMUL.FTZ R27, R27, c[0x0][0x2ec] ;  /* 0x0000bb001b1b7a20 */ /* 0x000fc40000410000 */
[----:B------:R-:W-:Y:S01]  /*b860*/  FMUL.FTZ R15, R15, c[0x0][0x2ec] ;  /* 0x0000bb000f0f7a20 */ /* 0x000fe20000410000 */
[C---:B------:R-:W-:Y:S01]  /*b870*/  ISETP.GE.AND P1, PT, R74.reuse, R243, PT ;  /* 0x000000f34a00720c */ /* 0x040fe20003f26270 */
[----:B------:R-:W-:Y:S01]  /*b880*/  MUFU.TANH R25, R25 ;  /* 0x0000001900197308 */ /* 0x000fe20000002400 */
[----:B------:R-:W-:Y:S02]  /*b890*/  ISETP.LT.OR P0, PT, R74, R237, P0 ;  /* 0x000000ed4a00720c */ /* 0x000fe40000701670 */
[----:B------:R-:W-:Y:S02]  /*b8a0*/  FSEL R156, R5, -INF , !P6 ;  /* 0xff800000059c7808 */ /* 0x000fe40007000000 */
[----:B------:R-:W-:Y:S01]  /*b8b0*/  FSEL R69, R3, -INF , !P2 ;  /* 0xff80000003457808 */ /* 0x000fe20005000000 */
[----:B---3--:R-:W-:Y:S01]  /*b8c0*/  FFMA.FTZ R3, R76, -UR35, R14 ;  /* 0x800000234c037c23 */ /* 0x008fe2000801000e */
[----:B------:R-:W-:Y:S01]  /*b8d0*/  FSEL R160, R0, -INF , !P5 ;  /* 0xff80000000a07808 */ /* 0x000fe20006800000 */
[----:B------:R-:W-:Y:S01]  /*b8e0*/  I2F R121, R121 ;  /* 0x0000007900797306 */ /* 0x000fe20000201400 */
[----:B------:R-:W-:-:S02]  /*b8f0*/  ISETP.NE.AND P5, PT, R8, RZ, PT ;  /* 0x000000ff0800720c */ /* 0x000fc40003fa5270 */
[----:B------:R-:W-:Y:S02]  /*b900*/  ISETP.LT.OR P1, PT, R74, R238, P1 ;  /* 0x000000ee4a00720c */ /* 0x000fe40000f21670 */
[----:B------:R-:W-:-:S03]  /*b910*/  P2R R6, PR, RZ, 0x1 ;  /* 0x00000001ff067803 */ /* 0x000fc60000000000 */
[----:B------:R-:W1:Y:S01]  /*b920*/  MUFU.TANH R10, R13 ;  /* 0x0000000d000a7308 */ /* 0x000e620000002400 */
[----:B------:R-:W-:Y:S02]  /*b930*/  ISETP.GE.AND P0, PT, R77, R245, PT ;  /* 0x000000f54d00720c */ /* 0x000fe40003f06270 */
[----:B------:R-:W-:-:S05]  /*b940*/  FSEL R129, R3, -INF , !P5 ;  /* 0xff80000003817808 */ /* 0x000fca0006800000 */
[----:B------:R-:W2:Y:S01]  /*b950*/  MUFU.TANH R9, R15 ;  /* 0x0000000f00097308 */ /* 0x000ea20000002400 */
[----:B------:R-:W-:-:S07]  /*b960*/  PLOP3.LUT P5, PT, PT, PT, UP0, 0x80, 0x0 ;  /* 0x000000000000781c */ /* 0x000fce0003faf008 */
[----:B------:R-:W3:Y:S01]  /*b970*/  MUFU.TANH R5, R27 ;  /* 0x0000001b00057308 */ /* 0x000ee20000002400 */
[----:B------:R-:W-:Y:S02]  /*b980*/  P2R R7, PR, RZ, 0x2 ;  /* 0x00000002ff077803 */ /* 0x000fe40000000000 */
[C---:B------:R-:W-:Y:S02]  /*b990*/  ISETP.LT.OR P4, PT, R77.reuse, R240, P0 ;  /* 0x000000f04d00720c */ /* 0x040fe40000781670 */
[C---:B------:R-:W-:Y:S02]  /*b9a0*/  ISETP.GE.AND P1, PT, R77.reuse, R244, PT ;  /* 0x000000f44d00720c */ /* 0x040fe40003f26270 */
[C---:B------:R-:W-:Y:S02]  /*b9b0*/  ISETP.GE.AND P0, PT, R77.reuse, R243, PT ;  /* 0x000000f34d00720c */ /* 0x040fe40003f06270 */
[C---:B------:R-:W-:Y:S02]  /*b9c0*/  ISETP.GE.AND P2, PT, R77.reuse, R242, PT ;  /* 0x000000f24d00720c */ /* 0x040fe40003f46270 */
[----:B------:R-:W-:-:S02]  /*b9d0*/  ISETP.LT.OR P3, PT, R77, R239, P1 ;  /* 0x000000ef4d00720c */ /* 0x000fc40000f61670 */
[C---:B------:R-:W-:Y:S02]  /*b9e0*/  ISETP.LT.OR P1, PT, R77.reuse, R238, P0 ;  /* 0x000000ee4d00720c */ /* 0x040fe40000721670 */
[----:B------:R-:W-:Y:S01]  /*b9f0*/  ISETP.LT.OR P0, PT, R77, R237, P2 ;  /* 0x000000ed4d00720c */ /* 0x000fe20001701670 */
[----:B------:R-:W-:Y:S01]  /*ba00*/  FFMA.FTZ R8, R68, -UR35, R16 ;  /* 0x8000002344087c23 */ /* 0x000fe20008010010 */
[----:B------:R-:W-:Y:S01]  /*ba10*/  ISETP.NE.AND P6, PT, R6, RZ, PT ;  /* 0x000000ff0600720c */ /* 0x000fe20003fc5270 */
[----:B------:R-:W-:Y:S01]  /*ba20*/  FFMA.FTZ R6, R59, -UR35, R11 ;  /* 0x800000233b067c23 */ /* 0x000fe2000801000b */
[----:B------:R-:W-:Y:S01]  /*ba30*/  ISETP.NE.AND P2, PT, R7, RZ, PT ;  /* 0x000000ff0700720c */ /* 0x000fe20003f45270 */
[----:B-1----:R-:W-:Y:S02]  /*ba40*/  FFMA.FTZ R10, R121, -UR35, R10 ;  /* 0x80000023790a7c23 */ /* 0x002fe4000801000a */
[----:B--2---:R-:W-:Y:S02]  /*ba50*/  FFMA.FTZ R9, R58, -UR35, R9 ;  /* 0x800000233a097c23 */ /* 0x004fe40008010009 */
[----:B------:R-:W-:-:S02]  /*ba60*/  FFMA.FTZ R7, R50, -UR35, R25 ;  /* 0x8000002332077c23 */ /* 0x000fc40008010019 */
[----:B---3--:R-:W-:Y:S01]  /*ba70*/  FFMA.FTZ R5, R43, -UR35, R5 ;  /* 0x800000232b057c23 */ /* 0x008fe20008010005 */
[----:B------:R-:W-:Y:S01]  /*ba80*/  IADD3 R230, R223, 0x800, RZ ;  /* 0x00000800dfe67810 */ /* 0x000fe20007ffe0ff */
[----:B------:R-:W-:Y:S01]  /*ba90*/  IMAD.IADD R0, R123, 0x1, R124 ;  /* 0x000000017b007824 */ /* 0x000fe200078e027c */
[C---:B------:R-:W-:Y:S02]  /*baa0*/  IADD3 R229, R223.reuse, 0x1000, RZ ;  /* 0x00001000dfe57810 */ /* 0x040fe40007ffe0ff */
[C---:B------:R-:W-:Y:S02]  /*bab0*/  IADD3 R228, R223.reuse, 0x1800, RZ ;  /* 0x00001800dfe47810 */ /* 0x040fe40007ffe0ff */
[C---:B------:R-:W-:Y:S02]  /*bac0*/  IADD3 R227, R223.reuse, 0x2000, RZ ;  /* 0x00002000dfe37810 */ /* 0x040fe40007ffe0ff */
[C---:B------:R-:W-:Y:S02]  /*bad0*/  IADD3 R226, R223.reuse, 0x2800, RZ ;  /* 0x00002800dfe27810 */ /* 0x040fe40007ffe0ff */
[----:B------:R-:W-:-:S02]  /*bae0*/  IADD3 R225, R223, 0x3000, RZ ;  /* 0x00003000dfe17810 */ /* 0x000fc40007ffe0ff */
[----:B------:R-:W-:Y:S02]  /*baf0*/  IADD3 R224, R223, 0x3800, RZ ;  /* 0x00003800dfe07810 */ /* 0x000fe40007ffe0ff */
[----:B------:R-:W-:Y:S02]  /*bb00*/  FSEL R157, R8, -INF , !P2 ;  /* 0xff800000089d7808 */ /* 0x000fe40005000000 */
[----:B------:R-:W-:Y:S02]  /*bb10*/  FSEL R164, R6, -INF , !P6 ;  /* 0xff80000006a47808 */ /* 0x000fe40007000000 */
[----:B------:R-:W-:Y:S02]  /*bb20*/  FSEL R68, R10, -INF , !P4 ;  /* 0xff8000000a447808 */ /* 0x000fe40006000000 */
[----:B------:R-:W-:Y:S02]  /*bb30*/  FSEL R128, R9, -INF , !P3 ;  /* 0xff80000009807808 */ /* 0x000fe40005800000 */
[----:B------:R-:W-:-:S02]  /*bb40*/  FSEL R158, R7, -INF , !P1 ;  /* 0xff800000079e7808 */ /* 0x000fc40004800000 */
[----:B------:R-:W-:Y:S01]  /*bb50*/  FSEL R165, R5, -INF , !P0 ;  /* 0xff80000005a57808 */ /* 0x000fe20004000000 */
        /* <DEDUP_REMOVED lines=21> */
[----:B-----5:R1:W-:Y:S01]  /*bcb0*/  @P0 STS.128 [R246+0x4000], RZ ;  /* 0x004000fff6000388 */ /* 0x0203e20000000c00 */
        /* <DEDUP_REMOVED lines=84> */
.L_x_926:
[----:B------:R-:W-:Y:S05]  /*c200*/  BSYNC B0 ;  /* 0x0000000000007941 */ /* 0x000fea0003800000 */
.L_x_925:
[----:B------:R-:W0:Y:S02]  /*c210*/  LDGDEPBAR ;  /* 0x00000000000079af */ /* 0x000e240000000000 */
.L_x_924:
[----:B------:R-:W3:Y:S04]  /*c220*/  LDL.LU R6, [R1+0x24] ;  /* 0x0000240001067983 */ /* 0x000ee80000300800 */
[----:B------:R-:W4:Y:S04]  /*c230*/  LDL.LU R5, [R1+0x2c] ;  /* 0x00002c0001057983 */ /* 0x000f280000300800 */
[----:B--2---:R-:W2:Y:S04]  /*c240*/  LDL.LU R3, [R1+0x34] ;  /* 0x0000340001037983 */ /* 0x004ea80000300800 */
[----:B-1----:R-:W2:Y:S04]  /*c250*/  LDL.LU R18, [R1+0x20] ;  /* 0x0000200001127983 */ /* 0x002ea80000300800 */
[----:B------:R-:W2:Y:S04]  /*c260*/  LDL.LU R17, [R1] ;  /* 0x0000000001117983 */ /* 0x000ea80000300800 */
        /* <DEDUP_REMOVED lines=12> */
[----:B-----5:R1:W-:Y:S04]  /*c330*/  STL [R1+0x110], R222 ;  /* 0x000110de01007387 */ /* 0x0203e80000100800 */
[----:B------:R-:W2:Y:S04]  /*c340*/  LDL.LU R16, [R1+0x30] ;  /* 0x0000300001107983 */ /* 0x000ea80000300800 */
[----:B------:R-:W2:Y:S04]  /*c350*/  LDL.LU R15, [R1+0xc] ;  /* 0x00000c00010f7983 */ /* 0x000ea80000300800 */
[----:B------:R-:W2:Y:S01]  /*c360*/  LDL.LU R14, [R1+0x8] ;  /* 0x00000800010e7983 */ /* 0x000ea20000300800 */
[----:B-1----:R-:W-:Y:S01]  /*c370*/  MOV R222, R122 ;  /* 0x0000007a00de7202 */ /* 0x002fe20000000f00 */
[----:B---3--:R-:W-:Y:S01]  /*c380*/  IMAD.MOV.U32 R11, RZ, RZ, R6 ;  /* 0x000000ffff0b7224 */ /* 0x008fe200078e0006 */
[----:B----4-:R-:W-:Y:S01]  /*c390*/  MOV R12, R5 ;  /* 0x00000005000c7202 */ /* 0x010fe20000000f00 */
[----:B--2---:R-:W-:Y:S01]  /*c3a0*/  IMAD.MOV.U32 R13, RZ, RZ, R3 ;  /* 0x000000ffff0d7224 */ /* 0x004fe200078e0003 */
        /* <DEDUP_REMOVED lines=91> */
[----:B------:R-:W-:Y:S02]  /*c960*/  FMNMX.FTZ R5, R173, R5, !PT ;  /* 0x00000005ad057209 */ /* 0x000fe40007810000 */
[----:B------:R-:W-:Y:S01]  /*c970*/  FMNMX.FTZ R3, R233, R6, !PT ;  /* 0x00000006e9037209 */ /* 0x000fe20007810000 */
[----:B------:R-:W-:Y:S01]  /*c980*/  FMUL.FTZ R7, R73, c[0x0][0x23c] ;  /* 0x00008f0049077a20 */ /* 0x000fe20000410000 */
[----:B------:R-:W-:-:S02]  /*c990*/  FMNMX.FTZ R72, R128, R72, !PT ;  /* 0x0000004880487209 */ /* 0x000fc40007810000 */
        /* <DEDUP_REMOVED lines=8> */
[--C-:B------:R-:W-:Y:S01]  /*ca20*/  FFMA.FTZ R6, R214, c[0x0][0x23c], -R7.reuse ;  /* 0x00008f00d6067a23 */ /* 0x100fe20000010807 */
[----:B------:R-:W-:Y:S02]  /*ca30*/  FMNMX.FTZ R3, R207, R3, !PT ;  /* 0x00000003cf037209 */ /* 0x000fe40007810000 */
[----:B------:R-:W-:Y:S01]  /*ca40*/  FMNMX.FTZ R5, R162, R5, !PT ;  /* 0x00000005a2057209 */ /* 0x000fe20007810000 */
[----:B------:R2:W-:Y:S01]  /*ca50*/  MUFU.EX2 R74, R6 ;  /* 0x00000006004a7308 */ /* 0x0005e20000000800 */
[----:B------:R-:W-:Y:S02]  /*ca60*/  FMNMX.FTZ R3, R200, R3, !PT ;  /* 0x00000003c8037209 */ /* 0x000fe40007810000 */
[----:B------:R-:W-:Y:S02]  /*ca70*/  FMNMX.FTZ R5, R141, R5, !PT ;  /* 0x000000058d057209 */ /* 0x000fe40007810000 */
[----:B------:R-:W-:Y:S01]  /*ca80*/  FMNMX.FTZ R3, R190, R3, !PT ;  /* 0x00000003be037209 */ /* 0x000fe20007810000 */
[----:B--2---:R-:W-:-:S04]  /*ca90*/  FFMA.FTZ R6, R213, c[0x0][0x23c], -R7 ;  /* 0x00008f00d5067a23 */ /* 0x004fc80000010807 */
[----:B------:R2:W-:Y:S01]  /*caa0*/  MUFU.EX2 R10, R6 ;  /* 0x00000006000a7308 */ /* 0x0005e20000000800 */
[----:B-1----:R-:W-:Y:S02]  /*cab0*/  FMNMX.FTZ R72, R72, R8, !PT ;  /* 0x0000000848487209 */ /* 0x002fe40007810000 */
[----:B--2---:R-:W-:Y:S02]  /*cac0*/  FMNMX.FTZ R6, R140, R5, !PT ;  /* 0x000000058c067209 */ /* 0x004fe40007810000 */
[----:B------:R-:W-:Y:S01]  /*cad0*/  FMNMX.FTZ R5, R186, R3, !PT ;  /* 0x00000003ba057209 */ /* 0x000fe20007810000 */
[----:B------:R-:W-:Y:S01]  /*cae0*/  FFMA.FTZ R3, R215, c[0x0][0x23c], -R7 ;  /* 0x00008f00d7037a23 */ /* 0x000fe20000010807 */
[----:B------:R-:W-:Y:S02]  /*caf0*/  FMNMX.FTZ R6, R139, R6, !PT ;  /* 0x000000068b067209 */ /* 0x000fe40007810000 */
[----:B------:R-:W-:Y:S01]  /*cb00*/  FMNMX.FTZ R5, R250, R5, !PT ;  /* 0x00000005fa057209 */ /* 0x000fe20007810000 */
[----:B------:R1:W-:Y:S01]  /*cb10*/  MUFU.EX2 R223, R3 ;  /* 0x0000000300df7308 */ /* 0x0003e20000000800 */
[----:B------:R-:W-:Y:S01]  /*cb20*/  FMNMX.FTZ R6, R142, R6, !PT ;  /* 0x000000068e067209 */ /* 0x000fe20007810000 */
[----:B------:R-:W2:Y:S01]  /*cb30*/  SHFL.BFLY PT, R9, R72, 0x1, 0x1f ;  /* 0x0c201f0048097f89 */ /* 0x000ea200000e0000 */
[----:B-1----:R-:W-:-:S02]  /*cb40*/  FMNMX.FTZ R3, R232, R5, !PT ;  /* 0x00000005e8037209 */ /* 0x002fc40007810000 */
[----:B------:R-:W-:Y:S02]  /*cb50*/  FMNMX.FTZ R5, R155, R6, !PT ;  /* 0x000000069b057209 */ /* 0x000fe40007810000 */
[----:B------:R-:W-:Y:S02]  /*cb60*/  FMNMX.FTZ R3, R185, R3, !PT ;  /* 0x00000003b9037209 */ /* 0x000fe40007810000 */
[----:B------:R-:W-:Y:S02]  /*cb70*/  FMNMX.FTZ R71, R156, R5, !PT ;  /* 0x000000059c477209 */ /* 0x000fe40007810000 */
[----:B------:R-:W-:Y:S01]  /*cb80*/  FMNMX.FTZ R5, R181, R3, !PT ;  /* 0x00000003b5057209 */ /* 0x000fe20007810000 */
[--C-:B------:R-:W-:Y:S01]  /*cb90*/  FFMA.FTZ R3, R110, c[0x0][0x23c], -R7.reuse ;  /* 0x00008f006e037a23 */ /* 0x100fe20000010807 */
[----:B------:R-:W-:Y:S02]  /*cba0*/  FMNMX.FTZ R71, R157, R71, !PT ;  /* 0x000000479d477209 */ /* 0x000fe40007810000 */
[----:B------:R-:W-:Y:S01]  /*cbb0*/  FMNMX.FTZ R5, R179, R5, !PT ;  /* 0x00000005b3057209 */ /* 0x000fe20007810000 */
[----:B------:R-:W-:Y:S01]  /*cbc0*/  FFMA.FTZ R8, R116, c[0x0][0x23c], -R7 ;  /* 0x00008f0074087a23 */ /* 0x000fe20000010807 */
[----:B------:R-:W-:Y:S01]  /*cbd0*/  FMNMX.FTZ R71, R158, R71, !PT ;  /* 0x000000479e477209 */ /* 0x000fe20007810000 */
[----:B------:R1:W-:Y:S01]  /*cbe0*/  MUFU.EX2 R88, R3 ;  /* 0x0000000300587308 */ /* 0x0003e20000000800 */
[----:B------:R-:W-:-:S04]  /*cbf0*/  FMNMX.FTZ R5, R177, R5, !PT ;  /* 0x00000005b1057209 */ /* 0x000fc80007810000 */
[----:B------:R-:W-:-:S03]  /*cc00*/  FMNMX.FTZ R5, R176, R5, !PT ;  /* 0x00000005b0057209 */ /* 0x000fc60007810000 */
[----:B------:R3:W-:Y:S01]  /*cc10*/  MUFU.EX2 R224, R8 ;  /* 0x0000000800e07308 */ /* 0x0007e20000000800 */
[----:B------:R-:W-:Y:S01]  /*cc20*/  FMNMX.FTZ R5, R163, R5, !PT ;  /* 0x00000005a3057209 */ /* 0x000fe20007810000 */
[----:B-1----:R-:W-:-:S06]  /*cc30*/  FFMA.FTZ R3, R108, c[0x0][0x23c], -R7 ;  /* 0x00008f006c037a23 */ /* 0x002fcc0000010807 */
[----:B------:R1:W-:Y:S01]  /*cc40*/  MUFU.EX2 R89, R3 ;  /* 0x0000000300597308 */ /* 0x0003e20000000800 */
[----:B---3--:R-:W3:Y:S01]  /*cc50*/  SHFL.BFLY PT, R8, R71, 0x2, 0x1f ;  /* 0x0c401f0047087f89 */ /* 0x008ee200000e0000 */
[----:B--2---:R-:W-:Y:S01]  /*cc60*/  FMNMX.FTZ R72, R72, R9, !PT ;  /* 0x0000000948487209 */ /* 0x004fe20007810000 */
[----:B-1----:R-:W-:-:S05]  /*cc70*/  FFMA.FTZ R3, R100, c[0x0][0x23c], -R7 ;  /* 0x00008f0064037a23 */ /* 0x002fca0000010807 */
[----:B------:R1:W-:Y:S01]  /*cc80*/  MUFU.EX2 R234, R3 ;  /* 0x0000000300ea7308 */ /* 0x0003e20000000800 */
[C---:B------:R-:W-:Y:S01]  /*cc90*/  FMUL.FTZ R6, R72.reuse, c[0x0][0x23c] ;  /* 0x00008f0048067a20 */ /* 0x040fe20000410000 */
[----:B------:R-:W-:Y:S02]  /*cca0*/  FSETP.NEU.FTZ.AND P0, PT, R72, -INF , PT ;  /* 0xff8000004800780b */ /* 0x000fe40003f1d000 */
[----:B-1----:R-:W-:-:S04]  /*ccb0*/  FMNMX.FTZ R3, R161, R5, !PT ;  /* 0x00000005a1037209 */ /* 0x002fc80007810000 */
[----:B------:R-:W-:Y:S01]  /*ccc0*/  FMNMX.FTZ R3, R144, R3, !PT ;  /* 0x0000000390037209 */ /* 0x000fe20007810000 */
[----:B------:R-:W-:-:S03]  /*ccd0*/  FFMA.FTZ R5, R97, c[0x0][0x23c], -R7 ;  /* 0x00008f0061057a23 */ /* 0x000fc60000010807 */
[----:B------:R-:W-:Y:S02]  /*cce0*/  FMNMX.FTZ R3, R145, R3, !PT ;  /* 0x0000000391037209 */ /* 0x000fe40007810000 */
[----:B------:R-:W-:Y:S02]  /*ccf0*/  FSEL R6, R6, RZ, P0 ;  /* 0x000000ff06067208 */ /* 0x000fe40000000000 */
[----:B------:R-:W-:Y:S01]  /*cd00*/  FMNMX.FTZ R3, R146, R3, !PT ;  /* 0x0000000392037209 */ /* 0x000fe20007810000 */
[----:B------:R1:W-:Y:S01]  /*cd10*/  MUFU.EX2 R228, R5 ;  /* 0x0000000500e47308 */ /* 0x0003e20000000800 */
[----:B---3--:R-:W-:Y:S02]  /*cd20*/  FMNMX.FTZ R71, R71, R8, !PT ;  /* 0x0000000847477209 */ /* 0x008fe40007810000 */
[----:B------:R-:W-:Y:S01]  /*cd30*/  FMNMX.FTZ R70, R159, R3, !PT ;  /* 0x000000039f467209 */ /* 0x000fe20007810000 */
[----:B------:R2:W-:Y:S03]  /*cd40*/  STL [R1+0x10c], R221 ;  /* 0x00010cdd01007387 */ /* 0x0005e60000100800 */
[----:B------:R-:W-:Y:S01]  /*cd50*/  FMNMX.FTZ R70, R160, R70, !PT ;  /* 0x00000046a0467209 */ /* 0x000fe20007810000 */
[----:B-1----:R-:W-:-:S03]  /*cd60*/  FFMA.FTZ R5, R18, c[0x0][0x23c], -R6 ;  /* 0x00008f0012057a23 */ /* 0x002fc60000010806 */
[----:B------:R-:W-:Y:S01]  /*cd70*/  FMNMX.FTZ R70, R164, R70, !PT ;  /* 0x00000046a4467209 */ /* 0x000fe20007810000 */
[----:B------:R-:W-:-:S03]  /*cd80*/  FFMA.FTZ R3, R17, c[0x0][0x23c], -R6 ;  /* 0x00008f0011037a23 */ /* 0x000fc60000010806 */
[----:B------:R-:W-:Y:S01]  /*cd90*/  FMNMX.FTZ R70, R165, R70, !PT ;  /* 0x00000046a5467209 */ /* 0x000fe20007810000 */
[----:B--2---:R1:W-:Y:S04]  /*cda0*/  MUFU.EX2 R221, R5 ;  /* 0x0000000500dd7308 */ /* 0x0043e80000000800 */
[----:B------:R-:W-:Y:S04]  /*cdb0*/  SHFL.BFLY PT, R8, R70, 0x2, 0x1f ;  /* 0x0c401f0046087f89 */ /* 0x000fe800000e0000 */
[----:B------:R2:W-:Y:S01]  /*cdc0*/  MUFU.EX2 R9, R3 ;  /* 0x0000000300097308 */ /* 0x0005e20000000800 */
[----:B-1----:R-:W1:Y:S01]  /*cdd0*/  SHFL.BFLY PT, R5, R71, 0x1, 0x1f ;  /* 0x0c201f0047057f89 */ /* 0x002e6200000e0000 */
[----:B--2---:R-:W-:-:S06]  /*cde0*/  FFMA.FTZ R3, R216, c[0x0][0x23c], -R6 ;  /* 0x00008f00d8037a23 */ /* 0x004fcc0000010806 */
[----:B------:R2:W-:Y:S02]  /*cdf0*/  MUFU.EX2 R102, R3 ;  /* 0x0000000300667308 */ /* 0x0005e40000000800 */
[----:B--2---:R-:W-:-:S06]  /*ce00*/  FFMA.FTZ R3, R117, c[0x0][0x23c], -R6 ;  /* 0x00008f0075037a23 */ /* 0x004fcc0000010806 */
[----:B------:R2:W-:Y:S01]  /*ce10*/  MUFU.EX2 R108, R3 ;  /* 0x00000003006c7308 */ /* 0x0005e20000000800 */
[----:B-1----:R-:W-:-:S04]  /*ce20*/  FMNMX.FTZ R71, R71, R5, !PT ;  /* 0x0000000547477209 */ /* 0x002fc80007810000 */
[C---:B------:R-:W-:Y:S01]  /*ce30*/  FSETP.NEU.FTZ.AND P0, PT, R71.reuse, -INF , PT ;  /* 0xff8000004700780b */ /* 0x040fe20003f1d000 */
[----:B------:R-:W-:Y:S02]  /*ce40*/  FMUL.FTZ R5, R71, c[0x0][0x23c] ;  /* 0x00008f0047057a20 */ /* 0x000fe40000410000 */
[----:B--2---:R-:W-:-:S04]  /*ce50*/  FFMA.FTZ R3, R111, c[0x0][0x23c], -R6 ;  /* 0x00008f006f037a23 */ /* 0x004fc80000010806 */
[----:B------:R1:W-:Y:S01]  /*ce60*/  MUFU.EX2 R90, R3 ;  /* 0x00000003005a7308 */ /* 0x0003e20000000800 */
[----:B------:R-:W-:Y:S02]  /*ce70*/  FSEL R5, R5, RZ, P0 ;  /* 0x000000ff05057208 */ /* 0x000fe40000000000 */
[----:B------:R-:W-:Y:S01]  /*ce80*/  FMNMX.FTZ R70, R70, R8, !PT ;  /* 0x0000000846467209 */ /* 0x000fe20007810000 */
[----:B-1----:R-:W-:-:S04]  /*ce90*/  FFMA.FTZ R3, R105, c[0x0][0x23c], -R6 ;  /* 0x00008f0069037a23 */ /* 0x002fc80000010806 */
[----:B------:R1:W-:Y:S01]  /*cea0*/  MUFU.EX2 R103, R3 ;  /* 0x0000000300677308 */ /* 0x0003e20000000800 */
[----:B------:R-:W2:Y:S01]  /*ceb0*/  SHFL.BFLY PT, R8, R70, 0x1, 0x1f ;  /* 0x0c201f0046087f89 */ /* 0x000ea200000e0000 */
[----:B-1----:R-:W-:-:S06]  /*cec0*/  FFMA.FTZ R3, R99, c[0x0][0x23c], -R6 ;  /* 0x00008f0063037a23 */ /* 0x002fcc0000010806 */
[----:B------:R1:W-:Y:S01]  /*ced0*/  MUFU.EX2 R231, R3 ;  /* 0x0000000300e77308 */ /* 0x0003e20000000800 */
[----:B------:R-:W-:Y:S04]  /*cee0*/  STL [R1+0x108], R220 ;  /* 0x000108dc01007387 */ /* 0x000fe80000100800 */
[----:B------:R-:W-:Y:S01]  /*cef0*/  STL [R1+0x104], R219 ;  /* 0x000104db01007387 */ /* 0x000fe20000100800 */
[----:B-1----:R-:W-:-:S04]  /*cf00*/  FFMA.FTZ R3, R96, c[0x0][0x23c], -R6 ;  /* 0x00008f0060037a23 */ /* 0x002fc80000010806 */
[----:B------:R1:W-:Y:S01]  /*cf10*/  MUFU.EX2 R227, R3 ;  /* 0x0000000300e37308 */ /* 0x0003e20000000800 */
[----:B------:R-:W-:Y:S04]  /*cf20*/  STL [R1+0x100], R218 ;  /* 0x000100da01007387 */ /* 0x000fe80000100800 */
[----:B------:R-:W-:Y:S01]  /*cf30*/  STL [R1+0xfc], R217 ;  /* 0x0000fcd901007387 */ /* 0x000fe20000100800 */
[----:B-1----:R-:W-:-:S04]  /*cf40*/  FFMA.FTZ R3, R16, c[0x0][0x23c], -R5 ;  /* 0x00008f0010037a23 */ /* 0x002fc80000010805 */
[----:B------:R1:W-:Y:S01]  /*cf50*/  MUFU.EX2 R105, R3 ;  /* 0x0000000300697308 */ /* 0x0003e20000000800 */
[----:B------:R3:W-:Y:S01]  /*cf60*/  STL [R1+0xf8], R212 ;  /* 0x0000f8d401007387 */ /* 0x0007e20000100800 */
[----:B-1----:R-:W-:-:S06]  /*cf70*/  FFMA.FTZ R3, R15, c[0x0][0x23c], -R5 ;  /* 0x00008f000f037a23 */ /* 0x002fcc0000010805 */
[----:B---3--:R1:W3:Y:S01]  /*cf80*/  MUFU.EX2 R212, R3 ;  /* 0x0000000300d47308 */ /* 0x0082e20000000800 */
[----:B--2---:R-:W-:Y:S01]  /*cf90*/  FMNMX.FTZ R70, R70, R8, !PT ;  /* 0x0000000846467209 */ /* 0x004fe20007810000 */
[----:B-1----:R-:W-:-:S06]  /*cfa0*/  FFMA.FTZ R3, R14, c[0x0][0x23c], -R5 ;  /* 0x00008f000e037a23 */ /* 0x002fcc0000010805 */
[----:B------:R1:W-:Y:S02]  /*cfb0*/  MUFU.EX2 R100, R3 ;  /* 0x0000000300647308 */ /* 0x0003e40000000800 */
[----:B-1----:R-:W-:-:S06]  /*cfc0*/  FFMA.FTZ R3, R118, c[0x0][0x23c], -R5 ;  /* 0x00008f0076037a23 */ /* 0x002fcc0000010805 */
[----:B------:R1:W2:Y:S01]  /*cfd0*/  MUFU.EX2 R75, R3 ;  /* 0x00000003004b7308 */ /* 0x0002a20000000800 */
[----:B------:R-:W-:Y:S01]  /*cfe0*/  FSETP.NEU.FTZ.AND P0, PT, R70, -INF , PT ;  /* 0xff8000004600780b */ /* 0x000fe20003f1d000 */
[----:B-1----:R-:W-:-:S06]  /*cff0*/  FFMA.FTZ R3, R112, c[0x0][0x23c], -R5 ;  /* 0x00008f0070037a23 */ /* 0x002fcc0000010805 */
[----:B------:R1:W-:Y:S01]  /*d000*/  MUFU.EX2 R219, R3 ;  /* 0x0000000300db7308 */ /* 0x0003e20000000800 */
[----:B------:R-:W-:Y:S01]  /*d010*/  SHF.L.U32 R213, R0, 0x1, RZ ;  /* 0x0000000100d57819 */ /* 0x000fe200000006ff */
[----:B------:R-:W-:-:S04]  /*d020*/  FFMA.FTZ R8, R101, c[0x0][0x23c], -R5 ;  /* 0x00008f0065087a23 */ /* 0x000fc80000010805 */
[----:B------:R-:W4:Y:S01]  /*d030*/  LDSM.16.MT88.4 R24, [R213+0x8000] ;  /* 0x00800000d518783b */ /* 0x000f220000004200 */
[----:B-1----:R-:W-:-:S03]  /*d040*/  FFMA.FTZ R3, R107, c[0x0][0x23c], -R5 ;  /* 0x00008f006b037a23 */ /* 0x002fc60000010805 */
[----:B------:R-:W1:Y:S01]  /*d050*/  LDSM.16.MT88.4 R52, [R213+0x8800] ;  /* 0x00880000d534783b */ /* 0x000e620000004200 */
[----:B------:R2:W-:Y:S02]  /*d060*/  MUFU.EX2 R236, R3 ;  /* 0x0000000300ec7308 */ /* 0x0005e40000000800 */
[----:B--2---:R-:W-:-:S05]  /*d070*/  FMUL.FTZ R3, R70, c[0x0][0x23c] ;  /* 0x00008f0046037a20 */ /* 0x004fca0000410000 */
[----:B------:R-:W-:-:S05]  /*d080*/  FSEL R3, R3, RZ, P0 ;  /* 0x000000ff03037208 */ /* 0x000fca0000000000 */
[----:B------:R-:W-:-:S04]  /*d090*/  FFMA.FTZ R0, R13, c[0x0][0x23c], -R3 ;  /* 0x00008f000d007a23 */ /* 0x000fc80000010803 */
[----:B------:R2:W-:Y:S01]  /*d0a0*/  MUFU.EX2 R101, R0 ;  /* 0x0000000000657308 */ /* 0x0005e20000000800 */
[----:B------:R-:W-:Y:S02]  /*d0b0*/  IMAD R214, R4, 0x2, R213 ;  /* 0x0000000204d67824 */ /* 0x000fe400078e02d5 */
[----:B--2---:R-:W-:Y:S01]  /*d0c0*/  FFMA.FTZ R0, R12, c[0x0][0x23c], -R3 ;  /* 0x00008f000c007a23 */ /* 0x004fe20000010803 */
[----:B---3--:R-:W-:Y:S02]  /*d0d0*/  F2FP.PACK_AB R16, R212, R105 ;  /* 0x00000069d410723e */ /* 0x008fe400000000ff */
[----:B------:R-:W-:Y:S02]  /*d0e0*/  F2FP.PACK_AB R18, R75, R100 ;  /* 0x000000644b12723e */ /* 0x000fe400000000ff */
[----:B------:R2:W3:Y:S01]  /*d0f0*/  MUFU.EX2 R217, R0 ;  /* 0x0000000000d97308 */ /* 0x0004e20000000800 */
[C---:B------:R-:W-:Y:S01]  /*d100*/  LEA R215, R2.reuse, R214, 0x1 ;  /* 0x000000d602d77211 */ /* 0x040fe200078e08ff */
[----:B------:R-:W-:-:S06]  /*d110*/  IMAD R216, R2, 0x2, R213 ;  /* 0x0000000202d87824 */ /* 0x000fcc00078e02d5 */
[----:B------:R-:W-:Y:S01]  /*d120*/  MUFU.EX2 R230, R8 ;  /* 0x0000000800e67308 */ /* 0x000fe20000000800 */
[----:B------:R-:W1:Y:S04]  /*d130*/  LDSM.16.MT88.4 R40, [R215+0x8000] ;  /* 0x00800000d728783b */ /* 0x000e680000004200 */
[----:B------:R-:W1:Y:S01]  /*d140*/  LDSM.16.MT88.4 R48, [R216+0x8000] ;  /* 0x00800000d830783b */ /* 0x000e620000004200 */
[----:B--2---:R-:W-:Y:S01]  /*d150*/  FFMA.FTZ R0, R11, c[0x0][0x23c], -R3 ;  /* 0x00008f000b007a23 */ /* 0x004fe20000010803 */
[----:B---3--:R-:W-:Y:S02]  /*d160*/  F2FP.PACK_AB R17, R217, R101 ;  /* 0x00000065d911723e */ /* 0x008fe400000000ff */
[----:B------:R-:W2:Y:S01]  /*d170*/  LDSM.16.MT88.4 R28, [R215+0x8800] ;  /* 0x00880000d71c783b */ /* 0x000ea20000004200 */
[----:B------:R3:W-:Y:S01]  /*d180*/  MUFU.EX2 R91, R0 ;  /* 0x00000000005b7308 */ /* 0x0007e20000000800 */
[----:B------:R-:W-:Y:S01]  /*d190*/  IMAD.MOV.U32 R2, RZ, RZ, R10 ;  /* 0x000000ffff027224 */ /* 0x000fe200078e000a */
[----:B------:R-:W-:Y:S01]  /*d1a0*/  MOV R4, R9 ;  /* 0x0000000900047202 */ /* 0x000fe20000000f00 */
[----:B------:R-:W1:Y:S01]  /*d1b0*/  LDSM.16.MT88.4 R36, [R216+0x8800] ;  /* 0x00880000d824783b */ /* 0x000e620000004200 */
[----:B------:R-:W-:-:S02]  /*d1c0*/  F2FP.PACK_AB R22, R224, R223 ;  /* 0x000000dfe016723e */ /* 0x000fc400000000ff */
[----:B------:R-:W-:Y:S01]  /*d1d0*/  F2FP.PACK_AB R23, R108, R102 ;  /* 0x000000666c17723e */ /* 0x000fe200000000ff */
[----:B------:R-:W1:Y:S01]  /*d1e0*/  LDSM.16.MT88.4 R44, [R214+0x8000] ;  /* 0x00800000d62c783b */ /* 0x000e620000004200 */
[----:B------:R-:W-:Y:S02]  /*d1f0*/  F2FP.PACK_AB R13, R103, R90 ;  /* 0x0000005a670d723e */ /* 0x000fe400000000ff */
[----:B------:R-:W-:Y:S01]  /*d200*/  F2FP.PACK_AB R14, R228, R234 ;  /* 0x000000eae40e723e */ /* 0x000fe200000000ff */
[----:B------:R-:W1:Y:S01]  /*d210*/  LDSM.16.MT88.4 R32, [R214+0x8800] ;  /* 0x00880000d620783b */ /* 0x000e620000004200 */
[----:B---3--:R-:W-:-:S04]  /*d220*/  FFMA.FTZ R0, R119, c[0x0][0x23c], -R3 ;  /* 0x00008f0077007a23 */ /* 0x008fc80000010803 */
[----:B------:R3:W2:Y:S01]  /*d230*/  MUFU.EX2 R218, R0 ;  /* 0x0000000000da7308 */ /* 0x0006a20000000800 */
[----:B------:R-:W-:Y:S02]  /*d240*/  FFMA.FTZ R8, R98, c[0x0][0x23c], -R5 ;  /* 0x00008f0062087a23 */ /* 0x000fe40000010805 */
[----:B---3--:R-:W-:-:S05]  /*d250*/  FFMA.FTZ R0, R113, c[0x0][0x23c], -R3 ;  /* 0x00008f0071007a23 */ /* 0x008fca0000010803 */
[----:B------:R3:W-:Y:S01]  /*d260*/  MUFU.EX2 R220, R0 ;  /* 0x0000000000dc7308 */ /* 0x0007e20000000800 */
[----:B--2---:R-:W-:Y:S01]  /*d270*/  F2FP.PACK_AB R19, R218, R91 ;  /* 0x0000005bda13723e */ /* 0x004fe200000000ff */
[----:B---3--:R-:W-:-:S06]  /*d280*/  FFMA.FTZ R0, R109, c[0x0][0x23c], -R3 ;  /* 0x00008f006d007a23 */ /* 0x008fcc0000010803 */
[----:B------:R2:W3:Y:S01]  /*d290*/  MUFU.EX2 R235, R0 ;  /* 0x0000000000eb7308 */ /* 0x0004e20000000800 */
[----:B----4-:R-:W-:Y:S01]  /*d2a0*/  HMMA.16816.F32 R56, R16, R24, RZ ;  /* 0x000000181038723c */ /* 0x010fe200000018ff */
[----:B--2---:R-:W-:-:S06]  /*d2b0*/  FFMA.FTZ R0, R106, c[0x0][0x23c], -R3 ;  /* 0x00008f006a007a23 */ /* 0x004fcc0000010803 */
[----:B------:R2:W-:Y:S08]  /*d2c0*/  MUFU.EX2 R229, R0 ;  /* 0x0000000000e57308 */ /* 0x0005f00000000800 */
[----:B------:R4:W1:Y:S01]  /*d2d0*/  MUFU.EX2 R226, R8 ;  /* 0x0000000800e27308 */ /* 0x0008620000000800 */
[----:B--2---:R-:W-:-:S07]  /*d2e0*/  FFMA.FTZ R0, R104, c[0x0][0x23c], -R3 ;  /* 0x00008f0068007a23 */ /* 0x004fce0000010803 */
[----:B------:R-:W2:Y:S01]  /*d2f0*/  MUFU.EX2 R225, R0 ;  /* 0x0000000000e17308 */ /* 0x000ea20000000800 */
[----:B---3--:R-:W-:Y:S02]  /*d300*/  F2FP.PACK_AB R9, R235, R220 ;  /* 0x000000dceb09723e */ /* 0x008fe400000000ff */
[----:B------:R-:W-:Y:S02]  /*d310*/  F2FP.PACK_AB R20, R2, R74 ;  /* 0x0000004a0214723e */ /* 0x000fe400000000ff */
[----:B----4-:R-:W-:Y:S02]  /*d320*/  F2FP.PACK_AB R8, R236, R219 ;  /* 0x000000dbec08723e */ /* 0x010fe400000000ff */
[----:B-1----:R-:W-:Y:S02]  /*d330*/  F2FP.PACK_AB R10, R226, R230 ;  /* 0x000000e6e20a723e */ /* 0x002fe400000000ff */
[----:B------:R-:W-:Y:S02]  /*d340*/  F2FP.PACK_AB R21, R4, R221 ;  /* 0x000000dd0415723e */ /* 0x000fe400000000ff */
[----:B--2---:R-:W-:-:S05]  /*d350*/  F2FP.PACK_AB R11, R225, R229 ;  /* 0x000000e5e10b723e */ /* 0x004fca00000000ff */
[----:B------:R-:W-:Y:S08]  /*d360*/  HMMA.16816.F32 R60, R20, R24, RZ ;  /* 0x00000018143c723c */ /* 0x000ff000000018ff */
[----:B------:R-:W-:Y:S08]  /*d370*/  HMMA.16816.F32 R96, R8, R52, R56 ;  /* 0x000000340860723c */ /* 0x000ff00000001838 */
[----:B------:R-:W-:Y:S01]  /*d380*/  HMMA.16816.F32 R56, R16, R40, RZ ;  /* 0x000000281038723c */ /* 0x000fe200000018ff */
[----:B------:R-:W-:-:S02]  /*d390*/  F2FP.PACK_AB R12, R89, R88 ;  /* 0x00000058590c723e */ /* 0x000fc400000000ff */
[----:B------:R-:W-:Y:S02]  /*d3a0*/  F2FP.PACK_AB R15, R227, R231 ;  /* 0x000000e7e30f723e */ /* 0x000fe400000000ff */
[----:B------:R-:W-:-:S03]  /*d3b0*/  MOV R0, R120 ;  /* 0x0000007800007202 */ /* 0x000fc60000000f00 */
[----:B------:R-:W-:Y:S08]  /*d3c0*/  HMMA.16816.F32 R84, R20, R48, RZ ;  /* 0x000000301454723c */ /* 0x000ff000000018ff */
[----:B------:R-:W-:Y:S08]  /*d3d0*/  HMMA.16816.F32 R92, R12, R52, R60 ;  /* 0x000000340c5c723c */ /* 0x000ff0000000183c */
[----:B------:R-:W-:Y:S08]  /*d3e0*/  HMMA.16816.F32 R120, R8, R28, R56 ;  /* 0x0000001c0878723c */ /* 0x000ff00000001838 */
[----:B------:R-:W-:Y:S08]  /*d3f0*/  HMMA.16816.F32 R60, R20, R40, RZ ;  /* 0x00000028143c723c */ /* 0x000ff000000018ff */
[----:B------:R-:W-:Y:S01]  /*d400*/  HMMA.16816.F32 R56, R16, R50, RZ ;  /* 0x000000321038723c */ /* 0x000fe200000018ff */
[----:B------:R-:W-:-:S07]  /*d410*/  IMAD.MOV.U32 R52, RZ, RZ, R108 ;  /* 0x000000ffff347224 */ /* 0x000fce00078e006c */
[C---:B------:R-:W-:Y:S08]  /*d420*/  HMMA.16816.F32 R108, R12.reuse, R36, R84 ;  /* 0x000000240c6c723c */ /* 0x040ff00000001854 */
[----:B------:R-:W-:Y:S08]  /*d430*/  HMMA.16816.F32 R124, R12, R28, R60 ;  /* 0x0000001c0c7c723c */ /* 0x000ff0000000183c */
[----:B------:R-:W-:Y:S08]  /*d440*/  HMMA.16816.F32 R84, R8, R38, R56 ;  /* 0x000000260854723c */ /* 0x000ff00000001838 */
[----:B------:R-:W-:Y:S08]  /*d450*/  HMMA.16816.F32 R80, R16, R48, RZ ;  /* 0x000000301050723c */ /* 0x000ff000000018ff */
[-C--:B------:R-:W-:Y:S08]  /*d460*/  HMMA.16816.F32 R76, R20, R44.reuse, RZ ;  /* 0x0000002c144c723c */ /* 0x080ff000000018ff */
[C---:B------:R-:W-:Y:S08]  /*d470*/  HMMA.16816.F32 R64, R16.reuse, R44, RZ ;  /* 0x0000002c1040723c */ /* 0x040ff000000018ff */
[C---:B------:R-:W-:Y:S08]  /*d480*/  HMMA.16816.F32 R60, R16.reuse, R26, RZ ;  /* 0x0000001a103c723c */ /* 0x040ff000000018ff */
[----:B------:R-:W-:Y:S08]  /*d490*/  HMMA.16816.F32 R56, R16, R46, RZ ;  /* 0x0000002e1038723c */ /* 0x000ff000000018ff */
[C---:B------:R-:W-:Y:S08]  /*d4a0*/  HMMA.16816.F32 R24, R20.reuse, R26, RZ ;  /* 0x0000001a1418723c */ /* 0x040ff000000018ff */
[C---:B------:R-:W-:Y:S08]  /*d4b0*/  HMMA.16816.F32 R48, R20.reuse, R50, RZ ;  /* 0x000000321430723c */ /* 0x040ff000000018ff */
[----:B------:R-:W-:Y:S08]  /*d4c0*/  HMMA.16816.F32 R44, R20, R46, RZ ;  /* 0x0000002e142c723c */ /* 0x000ff000000018ff */
[-C--:B------:R-:W-:Y:S08]  /*d4d0*/  HMMA.16816.F32 R16, R16, R42.reuse, RZ ;  /* 0x0000002a1010723c */ /* 0x080ff000000018ff */
[----:B------:R-:W-:Y:S01]  /*d4e0*/  HMMA.16816.F32 R20, R20, R42, RZ ;  /* 0x0000002a1414723c */ /* 0x000fe200000018ff */
[----:B------:R-:W-:Y:S01]  /*d4f0*/  MOV R41, R105 ;  /* 0x0000006900297202 */ /* 0x000fe20000000f00 */
[----:B------:R-:W-:Y:S01]  /*d500*/  FFMA.FTZ R0, R0, c[0x0][0x23c], -R7 ;  /* 0x00008f0000007a23 */ /* 0x000fe20000010807 */
[----:B------:R-:W-:Y:S01]  /*d510*/  MOV R53, R103 ;  /* 0x0000006700357202 */ /* 0x000fe20000000f00 */
[----:B------:R-:W-:-:S04]  /*d520*/  IMAD.MOV.U32 R40, RZ, RZ, R101 ;  /* 0x000000ffff287224 */ /* 0x000fc800078e0065 */
[C---:B------:R-:W-:Y:S07]  /*d530*/  HMMA.16816.F32 R104, R8.reuse, R36, R80 ;  /* 0x000000240868723c */ /* 0x040fee0000001850 */
[----:B------:R-:W-:Y:S01]  /*d540*/  IMAD.MOV.U32 R83, RZ, RZ, R102 ;  /* 0x000000ffff537224 */ /* 0x000fe200078e0066 */
[----:B------:R-:W-:Y:S02]  /*d550*/  MOV R82, R100 ;  /* 0x0000006400527202 */ /* 0x000fe40000000f00 */
[-C--:B------:R-:W-:Y:S08]  /*d560*/  HMMA.16816.F32 R100, R8, R30.reuse, R16 ;  /* 0x0000001e0864723c */ /* 0x080ff00000001810 */
[----:B------:R-:W-:Y:S01]  /*d570*/  HMMA.16816.F32 R20, R12, R30, R20 ;  /* 0x0000001e0c14723c */ /* 0x000fe20000001814 */
[----:B------:R1:W-:Y:S01]  /*d580*/  MUFU.EX2 R30, R0 ;  /* 0x00000000001e7308 */ /* 0x0003e20000000800 */
[----:B------:R-:W-:-:S06]  /*d590*/  MOV R37, R88 ;  /* 0x0000005800257202 */ /* 0x000fcc0000000f00 */
[-C--:B------:R-:W-:Y:S08]  /*d5a0*/  HMMA.16816.F32 R112, R8, R32.reuse, R64 ;  /* 0x000000200870723c */ /* 0x080ff00000001840 */
[----:B------:R-:W-:Y:S01]  /*d5b0*/  HMMA.16816.F32 R116, R12, R32, R76 ;  /* 0x000000200c74723c */ /* 0x000fe2000000184c */
[----:B-1----:R-:W-:Y:S01]  /*d5c0*/  FFMA.FTZ R0, R249, c[0x0][0x23c], -R7 ;  /* 0x00008f00f9007a23 */ /* 0x002fe20000010807 */
[----:B------:R-:W-:Y:S01]  /*d5d0*/  MOV R80, R90 ;  /* 0x0000005a00507202 */ /* 0x000fe20000000f00 */
[----:B------:R-:W-:Y:S01]  /*d5e0*/  IMAD.MOV.U32 R67, RZ, RZ, R223 ;  /* 0x000000ffff437224 */ /* 0x000fe200078e00df */
[----:B------:R-:W1:Y:S01]  /*d5f0*/  LDSM.16.MT88.4 R16, [R213+0x9000] ;  /* 0x00900000d510783b */ /* 0x000e620000004200 */
[----:B------:R2:W-:Y:S02]  /*d600*/  MUFU.EX2 R223, R0 ;  /* 0x0000000000df7308 */ /* 0x0005e40000000800 */
[----:B------:R-:W-:-:S02]  /*d610*/  MOV R78, R41 ;  /* 0x00000029004e7202 */ /* 0x000fc40000000f00 */
[----:B------:R-:W-:Y:S01]  /*d620*/  MOV R41, R221 ;  /* 0x000000dd00297202 */ /* 0x000fe20000000f00 */
[----:B------:R-:W-:Y:S01]  /*d630*/  IMAD.MOV.U32 R79, RZ, RZ, R37 ;  /* 0x000000ffff4f7224 */ /* 0x000fe200078e0025 */
[----:B------:R-:W-:Y:S01]  /*d640*/  MOV R37, R218 ;  /* 0x000000da00257202 */ /* 0x000fe20000000f00 */
[----:B--2---:R-:W-:-:S04]  /*d650*/  FFMA.FTZ R0, R203, c[0x0][0x23c], -R7 ;  /* 0x00008f00cb007a23 */ /* 0x004fc80000010807 */
[----:B------:R2:W-:Y:S01]  /*d660*/  MUFU.EX2 R221, R0 ;  /* 0x0000000000dd7308 */ /* 0x0005e20000000800 */
[----:B------:R-:W-:Y:S01]  /*d670*/  IMAD.MOV.U32 R66, RZ, RZ, R224 ;  /* 0x000000ffff427224 */ /* 0x000fe200078e00e0 */
[----:B------:R-:W-:Y:S01]  /*d680*/  HMMA.16816.F32 R44, R12, R34, R44 ;  /* 0x000000220c2c723c */ /* 0x000fe2000000182c */
[----:B------:R-:W-:Y:S02]  /*d690*/  IMAD.MOV.U32 R81, RZ, RZ, R91 ;  /* 0x000000ffff517224 */ /* 0x000fe400078e005b */
[----:B--2---:R-:W-:-:S04]  /*d6a0*/  FFMA.FTZ R0, R192, c[0x0][0x23c], -R7 ;  /* 0x00008f00c0007a23 */ /* 0x004fc80000010807 */
[----:B------:R2:W-:Y:S01]  /*d6b0*/  MUFU.EX2 R218, R0 ;  /* 0x0000000000da7308 */ /* 0x0005e20000000800 */
[----:B------:R-:W-:Y:S02]  /*d6c0*/  IMAD.MOV.U32 R36, RZ, RZ, R89 ;  /* 0x000000ffff247224 */ /* 0x000fe400078e0059 */
[----:B------:R-:W-:Y:S01]  /*d6d0*/  HMMA.16816.F32 R88, R8, R34, R56 ;  /* 0x000000220858723c */ /* 0x000fe20000001838 */
[----:B--2---:R-:W-:-:S04]  /*d6e0*/  FFMA.FTZ R0, R251, c[0x0][0x23c], -R6 ;  /* 0x00008f00fb007a23 */ /* 0x004fc80000010806 */
[----:B------:R2:W-:Y:S01]  /*d6f0*/  MUFU.EX2 R224, R0 ;  /* 0x0000000000e07308 */ /* 0x0005e20000000800 */
[----:B------:R-:W-:Y:S02]  /*d700*/  IMAD.MOV.U32 R77, RZ, RZ, R220 ;  /* 0x000000ffff4d7224 */ /* 0x000fe400078e00dc */
[----:B--2---:R-:W-:-:S05]  /*d710*/  FFMA.FTZ R0, R210, c[0x0][0x23c], -R6 ;  /* 0x00008f00d2007a23 */ /* 0x004fca0000010806 */
[----:B------:R2:W-:Y:S02]  /*d720*/  MUFU.EX2 R34, R0 ;  /* 0x0000000000227308 */ /* 0x0005e40000000800 */
[----:B--2---:R-:W-:-:S06]  /*d730*/  FFMA.FTZ R0, R194, c[0x0][0x23c], -R6 ;  /* 0x00008f00c2007a23 */ /* 0x004fcc0000010806 */
[----:B------:R2:W-:Y:S01]  /*d740*/  MUFU.EX2 R220, R0 ;  /* 0x0000000000dc7308 */ /* 0x0005e20000000800 */
[----:B------:R-:W-:Y:S02]  /*d750*/  IMAD.MOV.U32 R65, RZ, RZ, R222 ;  /* 0x000000ffff417224 */ /* 0x000fe400078e00de */
[----:B--2---:R-:W-:-:S05]  /*d760*/  FFMA.FTZ R0, R169, c[0x0][0x23c], -R6 ;  /* 0x00008f00a9007a23 */ /* 0x004fca0000010806 */
[----:B------:R2:W-:Y:S01]  /*d770*/  MUFU.EX2 R31, R0 ;  /* 0x00000000001f7308 */ /* 0x0005e20000000800 */
[----:B------:R-:W-:Y:S01]  /*d780*/  MOV R76, R219 ;  /* 0x000000db004c7202 */ /* 0x000fe20000000f00 */
[----:B--2---:R-:W-:-:S06]  /*d790*/  FFMA.FTZ R0, R252, c[0x0][0x23c], -R5 ;  /* 0x00008f00fc007a23 */ /* 0x004fcc0000010805 */
[----:B------:R2:W-:Y:S02]  /*d7a0*/  MUFU.EX2 R192, R0 ;  /* 0x0000000000c07308 */ /* 0x0005e40000000800 */
[----:B--2---:R-:W-:-:S06]  /*d7b0*/  FFMA.FTZ R0, R208, c[0x0][0x23c], -R5 ;  /* 0x00008f00d0007a23 */ /* 0x004fcc0000010805 */
[----:B------:R2:W3:Y:S02]  /*d7c0*/  MUFU.EX2 R222, R0 ;  /* 0x0000000000de7308 */ /* 0x0004e40000000800 */
[----:B--2---:R-:W-:-:S06]  /*d7d0*/  FFMA.FTZ R0, R193, c[0x0][0x23c], -R5 ;  /* 0x00008f00c1007a23 */ /* 0x004fcc0000010805 */
[----:B------:R2:W-:Y:S02]  /*d7e0*/  MUFU.EX2 R219, R0 ;  /* 0x0000000000db7308 */ /* 0x0005e40000000800 */
[----:B--2---:R-:W-:-:S06]  /*d7f0*/  FFMA.FTZ R0, R180, c[0x0][0x23c], -R5 ;  /* 0x00008f00b4007a23 */ /* 0x004fcc0000010805 */
[----:B------:R2:W-:Y:S02]  /*d800*/  MUFU.EX2 R35, R0 ;  /* 0x0000000000237308 */ /* 0x0005e40000000800 */
[----:B--2---:R-:W-:-:S06]  /*d810*/  FFMA.FTZ R0, R65, c[0x0][0x23c], -R3 ;  /* 0x00008f0041007a23 */ /* 0x004fcc0000010803 */
[----:B------:R2:W-:Y:S01]  /*d820*/  MUFU.EX2 R180, R0 ;  /* 0x0000000000b47308 */ /* 0x0005e20000000800 */
[----:B------:R-:W-:Y:S01]  /*d830*/  HMMA.16816.F32 R48, R12, R38, R48 ;  /* 0x000000260c30723c */ /* 0x000fe20000001830 */
[----:B--2---:R-:W-:-:S06]  /*d840*/  FFMA.FTZ R0, R233, c[0x0][0x23c], -R3 ;  /* 0x00008f00e9007a23 */ /* 0x004fcc0000010803 */
[----:B------:R2:W4:Y:S01]  /*d850*/  MUFU.EX2 R193, R0 ;  /* 0x0000000000c17308 */ /* 0x0005220000000800 */
[----:B------:R-:W-:Y:S01]  /*d860*/  IMAD.MOV.U32 R39, RZ, RZ, R217 ;  /* 0x000000ffff277224 */ /* 0x000fe200078e00d9 */
[----:B------:R-:W-:Y:S01]  /*d870*/  HMMA.16816.F32 R60, R8, R54, R60 ;  /* 0x00000036083c723c */ /* 0x000fe2000000183c */
[----:B--2---:R-:W-:-:S05]  /*d880*/  FFMA.FTZ R0, R199, c[0x0][0x23c], -R3 ;  /* 0x00008f00c7007a23 */ /* 0x004fca0000010803 */
[----:B------:R2:W-:Y:S02]  /*d890*/  MUFU.EX2 R194, R0 ;  /* 0x0000000000c27308 */ /* 0x0005e40000000800 */
[----:B------:R-:W-:Y:S01]  /*d8a0*/  HMMA.16816.F32 R24, R12, R54, R24 ;  /* 0x000000360c18723c */ /* 0x000fe20000001818 */
[----:B--2---:R-:W-:-:S05]  /*d8b0*/  FFMA.FTZ R0, R182, c[0x0][0x23c], -R3 ;  /* 0x00008f00b6007a23 */ /* 0x004fca0000010803 */
[----:B------:R-:W2:Y:S01]  /*d8c0*/  MUFU.EX2 R217, R0 ;  /* 0x0000000000d97308 */ /* 0x000ea20000000800 */
[----:B---3--:R-:W-:Y:S02]  /*d8d0*/  F2FP.PACK_AB R8, R222, R192 ;  /* 0x000000c0de08723e */ /* 0x008fe400000000ff */
[----:B----4-:R-:W-:Y:S02]  /*d8e0*/  F2FP.PACK_AB R9, R193, R180 ;  /* 0x000000b4c109723e */ /* 0x010fe400000000ff */
[----:B------:R-:W-:Y:S02]  /*d8f0*/  F2FP.PACK_AB R10, R35, R219 ;  /* 0x000000db230a723e */ /* 0x000fe400000000ff */
[----:B------:R-:W-:Y:S02]  /*d900*/  F2FP.PACK_AB R12, R223, R30 ;  /* 0x0000001edf0c723e */ /* 0x000fe400000000ff */
[----:B------:R-:W-:Y:S02]  /*d910*/  F2FP.PACK_AB R13, R34, R224 ;  /* 0x000000e0220d723e */ /* 0x000fe400000000ff */
[----:B------:R-:W-:-:S02]  /*d920*/  F2FP.PACK_AB R14, R218, R221 ;  /* 0x000000ddda0e723e */ /* 0x000fc400000000ff */
[----:B------:R-:W-:Y:S02]  /*d930*/  F2FP.PACK_AB R15, R31, R220 ;  /* 0x000000dc1f0f723e */ /* 0x000fe400000000ff */
[----:B--2---:R-:W-:Y:S01]  /*d940*/  F2FP.PACK_AB R11, R217, R194 ;  /* 0x000000c2d90b723e */ /* 0x004fe200000000ff */
[----:B------:R-:W-:Y:S01]  /*d950*/  IMAD.MOV.U32 R33, RZ, RZ, R81 ;  /* 0x000000ffff217224 */ /* 0x000fe200078e0051 */
[----:B------:R-:W-:Y:S01]  /*d960*/  MOV R55, R80 ;  /* 0x0000005000377202 */ /* 0x000fe20000000f00 */
[----:B------:R-:W-:Y:S01]  /*d970*/  IMAD.MOV.U32 R29, RZ, RZ, R83 ;  /* 0x000000ffff1d7224 */ /* 0x000fe200078e0053 */
[----:B------:R-:W-:Y:S01]  /*d980*/  MOV R32, R82 ;  /* 0x0000005200207202 */ /* 0x000fe20000000f00 */
[----:B------:R-:W-:Y:S01]  /*d990*/  IMAD.MOV.U32 R54, RZ, RZ, R67 ;  /* 0x000000ffff367224 */ /* 0x000fe200078e0043 */
[----:B------:R-:W-:Y:S01]  /*d9a0*/  MOV R182, R66 ;  /* 0x0000004200b67202 */ /* 0x000fe20000000f00 */
[----:B-1----:R-:W-:Y:S01]  /*d9b0*/  HMMA.16816.F32 R80, R8, R16, R96 ;  /* 0x000000100850723c */ /* 0x002fe20000001860 */
[----:B------:R-:W-:Y:S01]  /*d9c0*/  MOV R56, R76 ;  /* 0x0000004c00387202 */ /* 0x000fe20000000f00 */
[----:B------:R-:W-:Y:S01]  /*d9d0*/  IMAD.MOV.U32 R57, RZ, RZ, R77 ;  /* 0x000000ffff397224 */ /* 0x000fe200078e004d */
[----:B------:R-:W-:Y:S01]  /*d9e0*/  MOV R58, R78 ;  /* 0x0000004e003a7202 */ /* 0x000fe20000000f00 */
[----:B------:R-:W-:Y:S01]  /*d9f0*/  IMAD.MOV.U32 R59, RZ, RZ, R79 ;  /* 0x000000ffff3b7224 */ /* 0x000fe200078e004f */
[----:B------:R-:W-:-:S02]  /*da00*/  MOV R28, R40 ;  /* 0x00000028001c7202 */ /* 0x000fc40000000f00 */
[----:B------:R-:W-:Y:S01]  /*da10*/  MOV R97, R41 ;  /* 0x0000002900617202 */ /* 0x000fe20000000f00 */
[----:B------:R-:W-:Y:S08]  /*da20*/  HMMA.16816.F32 R76, R12, R16, R92 ;  /* 0x000000100c4c723c */ /* 0x000ff0000000185c */
[-C--:B------:R-:W-:Y:S08]  /*da30*/  HMMA.16816.F32 R64, R8, R18.reuse, R60 ;  /* 0x000000120840723c */ /* 0x080ff0000000183c */
[----:B------:R-:W-:Y:S01]  /*da40*/  HMMA.16816.F32 R40, R12, R18, R24 ;  /* 0x000000120c28723c */ /* 0x000fe20000001818 */
[----:B------:R-:W1:Y:S01]  /*da50*/  LDSM.16.MT88.4 R16, [R216+0x9000] ;  /* 0x00900000d810783b */ /* 0x000e620000004200 */
[----:B------:R-:W-:Y:S01]  /*da60*/  IMAD.MOV.U32 R210, RZ, RZ, R58 ;  /* 0x000000ffffd27224 */ /* 0x000fe200078e003a */
[----:B------:R-:W-:-:S05]  /*da70*/  MOV R203, R52 ;  /* 0x0000003400cb7202 */ /* 0x000fca0000000f00 */
[----:B-1----:R-:W-:Y:S07]  /*da80*/  HMMA.16816.F32 R60, R12, R16, R108 ;  /* 0x000000100c3c723c */ /* 0x002fee000000186c */
[----:B------:R-:W-:Y:S01]  /*da90*/  IMAD.MOV.U32 R110, RZ, RZ, R56 ;  /* 0x000000ffff6e7224 */ /* 0x000fe200078e0038 */
[----:B------:R-:W-:Y:S02]  /*daa0*/  MOV R109, R57 ;  /* 0x00000039006d7202 */ /* 0x000fe40000000f00 */
[----:B------:R-:W-:-:S02]  /*dab0*/  MOV R108, R59 ;  /* 0x0000003b006c7202 */ /* 0x000fc40000000f00 */
[----:B------:R-:W-:Y:S01]  /*dac0*/  HMMA.16816.F32 R56, R8, R16, R104 ;  /* 0x000000100838723c */ /* 0x000fe20000001868 */
[----:B------:R-:W-:-:S06]  /*dad0*/  MOV R111, R54 ;  /* 0x00000036006f7202 */ /* 0x000fcc0000000f00 */
[----:B------:R-:W-:Y:S01]  /*dae0*/  IMAD.MOV.U32 R107, RZ, RZ, R55 ;  /* 0x000000ffff6b7224 */ /* 0x000fe200078e0037 */
[----:B------:R-:W-:Y:S01]  /*daf0*/  HMMA.16816.F32 R48, R12, R18, R48 ;  /* 0x000000120c30723c */ /* 0x000fe20000001830 */
[----:B------:R-:W-:-:S07]  /*db00*/  IMAD.MOV.U32 R106, RZ, RZ, R53 ;  /* 0x000000ffff6a7224 */ /* 0x000fce00078e0035 */
[----:B------:R-:W-:Y:S01]  /*db10*/  HMMA.16816.F32 R52, R8, R18, R84 ;  /* 0x000000120834723c */ /* 0x000fe20000001854 */
[----:B------:R-:W1:Y:S01]  /*db20*/  LDSM.16.MT88.4 R16, [R214+0x9000] ;  /* 0x00900000d610783b */ /* 0x000e620000004200 */
        /* <DEDUP_REMOVED lines=11> */
[--C-:B------:R-:W-:Y:S01]  /*dbe0*/  FFMA.FTZ R0, R248, c[0x0][0x23c], -R7.reuse ;  /* 0x00008f00f8007a23 */ /* 0x100fe20000010807 */
[-C--:B-1----:R-:W-:Y:S08]  /*dbf0*/  HMMA.16816.F32 R36, R12, R16.reuse, R116 ;  /* 0x000000100c24723c */ /* 0x082ff00000001874 */
[C---:B------:R-:W-:Y:S08]  /*dc00*/  HMMA.16816.F32 R32, R8.reuse, R16, R112 ;  /* 0x000000100820723c */ /* 0x040ff00000001870 */
[-C--:B------:R-:W-:Y:S08]  /*dc10*/  HMMA.16816.F32 R28, R8, R18.reuse, R88 ;  /* 0x00000012081c723c */ /* 0x080ff00000001858 */
[----:B------:R-:W-:Y:S01]  /*dc20*/  HMMA.16816.F32 R44, R12, R18, R44 ;  /* 0x000000120c2c723c */ /* 0x000fe2000000182c */
[----:B------:R-:W1:Y:S01]  /*dc30*/  LDSM.16.MT88.4 R16, [R215+0x9000] ;  /* 0x00900000d710783b */ /* 0x000e620000004200 */
[----:B------:R2:W-:Y:S01]  /*dc40*/  MUFU.EX2 R248, R0 ;  /* 0x0000000000f87308 */ /* 0x0005e20000000800 */
[----:B------:R-:W-:Y:S01]  /*dc50*/  MOV R251, R212 ;  /* 0x000000d400fb7202 */ /* 0x000fe20000000f00 */
[----:B--2---:R-:W-:-:S06]  /*dc60*/  FFMA.FTZ R0, R202, c[0x0][0x23c], -R7 ;  /* 0x00008f00ca007a23 */ /* 0x004fcc0000010807 */
[----:B------:R2:W-:Y:S02]  /*dc70*/  MUFU.EX2 R212, R0 ;  /* 0x0000000000d47308 */ /* 0x0005e40000000800 */
[----:B--2---:R-:W-:-:S06]  /*dc80*/  FFMA.FTZ R0, R191, c[0x0][0x23c], -R7 ;  /* 0x00008f00bf007a23 */ /* 0x004fcc0000010807 */
[----:B------:R2:W3:Y:S01]  /*dc90*/  MUFU.EX2 R86, R0 ;  /* 0x0000000000567308 */ /* 0x0004e20000000800 */
[----:B-1----:R-:W-:Y:S01]  /*dca0*/  HMMA.16816.F32 R92, R8, R16, R120 ;  /* 0x00000010085c723c */ /* 0x002fe20000001878 */
[----:B--2---:R-:W-:-:S06]  /*dcb0*/  FFMA.FTZ R0, R187, c[0x0][0x23c], -R7 ;  /* 0x00008f00bb007a23 */ /* 0x004fcc0000010807 */
[----:B------:R1:W-:Y:S02]  /*dcc0*/  MUFU.EX2 R121, R0 ;  /* 0x0000000000797308 */ /* 0x0003e40000000800 */
[----:B-1----:R-:W-:-:S06]  /*dcd0*/  FFMA.FTZ R0, R205, c[0x0][0x23c], -R6 ;  /* 0x00008f00cd007a23 */ /* 0x002fcc0000010806 */
[----:B------:R1:W-:Y:S01]  /*dce0*/  MUFU.EX2 R199, R0 ;  /* 0x0000000000c77308 */ /* 0x0003e20000000800 */
[----:B------:R-:W-:Y:S01]  /*dcf0*/  HMMA.16816.F32 R88, R8, R18, R100 ;  /* 0x000000120858723c */ /* 0x000fe20000001864 */
[----:B-1----:R-:W-:-:S06]  /*dd00*/  FFMA.FTZ R0, R196, c[0x0][0x23c], -R6 ;  /* 0x00008f00c4007a23 */ /* 0x002fcc0000010806 */
[----:B------:R1:W2:Y:S02]  /*dd10*/  MUFU.EX2 R84, R0 ;  /* 0x0000000000547308 */ /* 0x0002a40000000800 */
[----:B-1----:R-:W-:-:S06]  /*dd20*/  FFMA.FTZ R0, R188, c[0x0][0x23c], -R6 ;  /* 0x00008f00bc007a23 */ /* 0x002fcc0000010806 */
[----:B------:R1:W4:Y:S02]  /*dd30*/  MUFU.EX2 R85, R0 ;  /* 0x0000000000557308 */ /* 0x0003240000000800 */
[----:B-1----:R-:W-:-:S06]  /*dd40*/  FFMA.FTZ R0, R183, c[0x0][0x23c], -R6 ;  /* 0x00008f00b7007a23 */ /* 0x002fcc0000010806 */
[----:B------:R1:W1:Y:S02]  /*dd50*/  MUFU.EX2 R8, R0 ;  /* 0x0000000000087308 */ /* 0x0002640000000800 */
[----:B-1----:R-:W-:-:S06]  /*dd60*/  FFMA.FTZ R0, R206, c[0x0][0x23c], -R5 ;  /* 0x00008f00ce007a23 */ /* 0x002fcc0000010805 */
[----:B------:R1:W-:Y:S01]  /*dd70*/  MUFU.EX2 R191, R0 ;  /* 0x0000000000bf7308 */ /* 0x0003e20000000800 */
[----:B------:R-:W-:Y:S01]  /*dd80*/  HMMA.16816.F32 R24, R12, R16, R124 ;  /* 0x000000100c18723c */ /* 0x000fe2000000187c */
[----:B-1----:R-:W-:-:S06]  /*dd90*/  FFMA.FTZ R0, R198, c[0x0][0x23c], -R5 ;  /* 0x00008f00c6007a23 */ /* 0x002fcc0000010805 */
[----:B------:R1:W1:Y:S01]  /*dda0*/  MUFU.EX2 R187, R0 ;  /* 0x0000000000bb7308 */ /* 0x0002620000000800 */
[----:B------:R-:W-:Y:S01]  /*ddb0*/  HMMA.16816.F32 R20, R12, R18, R20 ;  /* 0x000000120c14723c */ /* 0x000fe20000001814 */
[----:B------:R-:W2:Y:S01]  /*ddc0*/  LDSM.16.MT88.4 R16, [R213+0x9800] ;  /* 0x00980000d510783b */ /* 0x000ea20000004200 */
[----:B-1----:R-:W-:-:S05]  /*ddd0*/  FFMA.FTZ R0, R189, c[0x0][0x23c], -R5 ;  /* 0x00008f00bd007a23 */ /* 0x002fca0000010805 */
[----:B------:R1:W-:Y:S02]  /*dde0*/  MUFU.EX2 R205, R0 ;  /* 0x0000000000cd7308 */ /* 0x0003e40000000800 */
[----:B-1----:R-:W-:Y:S01]  /*ddf0*/  FFMA.FTZ R0, R184, c[0x0][0x23c], -R5 ;  /* 0x00008f00b8007a23 */ /* 0x002fe20000010805 */
[----:B---3--:R-:W-:Y:S01]  /*de00*/  MOV R184, R86 ;  /* 0x0000005600b87202 */ /* 0x008fe20000000f00 */
[----:B------:R-:W-:Y:S01]  /*de10*/  IMAD.MOV.U32 R86, RZ, RZ, R87 ;  /* 0x000000ffff567224 */ /* 0x000fe200078e0057 */
[----:B------:R-:W-:Y:S01]  /*de20*/  MOV R87, R104 ;  /* 0x0000006800577202 */ /* 0x000fe20000000f00 */
[----:B------:R-:W-:Y:S02]  /*de30*/  IMAD.MOV.U32 R104, RZ, RZ, R105 ;  /* 0x000000ffff687224 */ /* 0x000fe400078e0069 */
        /* <DEDUP_REMOVED lines=9> */
[----:B-1----:R-:W-:-:S04]  /*ded0*/  FFMA.FTZ R0, R207, c[0x0][0x23c], -R3 ;  /* 0x00008f00cf007a23 */ /* 0x002fc80000010803 */
[----:B------:R1:W-:Y:S01]  /*dee0*/  MUFU.EX2 R188, R0 ;  /* 0x0000000000bc7308 */ /* 0x0003e20000000800 */
[----:B------:R-:W-:Y:S01]  /*def0*/  MOV R97, R182 ;  /* 0x000000b600617202 */ /* 0x000fe20000000f00 */
[----:B-1----:R-:W-:-:S06]  /*df00*/  FFMA.FTZ R0, R200, c[0x0][0x23c], -R3 ;  /* 0x00008f00c8007a23 */ /* 0x002fcc0000010803 */
[----:B------:R1:W3:Y:S02]  /*df10*/  MUFU.EX2 R182, R0 ;  /* 0x0000000000b67308 */ /* 0x0002e40000000800 */
[----:B-1----:R-:W-:-:S06]  /*df20*/  FFMA.FTZ R0, R190, c[0x0][0x23c], -R3 ;  /* 0x00008f00be007a23 */ /* 0x002fcc0000010803 */
[----:B------:R1:W-:Y:S01]  /*df30*/  MUFU.EX2 R189, R0 ;  /* 0x0000000000bd7308 */ /* 0x0003e20000000800 */
[----:B--2---:R-:W-:Y:S02]  /*df40*/  IMAD.MOV.U32 R183, RZ, RZ, R84 ;  /* 0x000000ffffb77224 */ /* 0x004fe400078e0054 */
[----:B-1----:R-:W-:-:S05]  /*df50*/  FFMA.FTZ R0, R186, c[0x0][0x23c], -R3 ;  /* 0x00008f00ba007a23 */ /* 0x002fca0000010803 */
[----:B------:R-:W1:Y:S01]  /*df60*/  MUFU.EX2 R125, R0 ;  /* 0x00000000007d7308 */ /* 0x000e620000000800 */
[----:B----4-:R-:W-:Y:S01]  /*df70*/  IMAD.MOV.U32 R186, RZ, RZ, R85 ;  /* 0x000000ffffba7224 */ /* 0x010fe200078e0055 */
[----:B------:R-:W-:Y:S02]  /*df80*/  MOV R207, R8 ;  /* 0x0000000800cf7202 */ /* 0x000fe40000000f00 */
[----:B------:R-:W-:Y:S02]  /*df90*/  F2FP.PACK_AB R12, R212, R248 ;  /* 0x000000f8d40c723e */ /* 0x000fe400000000ff */
[----:B------:R-:W-:Y:S02]  /*dfa0*/  F2FP.PACK_AB R13, R183, R199 ;  /* 0x000000c7b70d723e */ /* 0x000fe400000000ff */
[----:B------:R-:W-:Y:S02]  /*dfb0*/  F2FP.PACK_AB R14, R121, R184 ;  /* 0x000000b8790e723e */ /* 0x000fe400000000ff */
[----:B------:R-:W-:-:S02]  /*dfc0*/  F2FP.PACK_AB R15, R207, R186 ;  /* 0x000000bacf0f723e */ /* 0x000fc400000000ff */
[----:B------:R-:W-:Y:S02]  /*dfd0*/  F2FP.PACK_AB R8, R187, R191 ;  /* 0x000000bfbb08723e */ /* 0x000fe400000000ff */
[----:B---3--:R-:W-:Y:S02]  /*dfe0*/  F2FP.PACK_AB R9, R182, R188 ;  /* 0x000000bcb609723e */ /* 0x008fe400000000ff */
[----:B------:R-:W-:Y:S02]  /*dff0*/  F2FP.PACK_AB R10, R124, R205 ;  /* 0x000000cd7c0a723e */ /* 0x000fe400000000ff */
[----:B-1----:R-:W-:Y:S01]  /*e000*/  F2FP.PACK_AB R11, R125, R189 ;  /* 0x000000bd7d0b723e */ /* 0x002fe200000000ff */
        /* <DEDUP_REMOVED lines=11> */
[C---:B------:R-:W-:Y:S08]  /*e0c0*/  HMMA.16816.F32 R112, R8.reuse, R16, R80 ;  /* 0x000000100870723c */ /* 0x040ff00000001850 */
[-C--:B------:R-:W-:Y:S08]  /*e0d0*/  HMMA.16816.F32 R108, R8, R18.reuse, R64 ;  /* 0x00000012086c723c */ /* 0x080ff00000001840 */
[----:B------:R-:W-:Y:S01]  /*e0e0*/  HMMA.16816.F32 R104, R12, R18, R40 ;  /* 0x000000120c68723c */ /* 0x000fe20000001828 */
[----:B------:R-:W1:Y:S01]  /*e0f0*/  LDSM.16.MT88.4 R16, [R216+0x9800] ;  /* 0x00980000d810783b */ /* 0x000e620000004200 */
[----:B------:R-:W-:Y:S01]  /*e100*/  MOV R127, R96 ;  /* 0x00000060007f7202 */ /* 0x000fe20000000f00 */
[----:B------:R-:W-:Y:S01]  /*e110*/  IMAD.MOV.U32 R126, RZ, RZ, R97 ;  /* 0x000000ffff7e7224 */ /* 0x000fe200078e0061 */
[----:B------:R-:W-:-:S02]  /*e120*/  MOV R123, R98 ;  /* 0x00000062007b7202 */ /* 0x000fc40000000f00 */
[----:B------:R-:W-:Y:S02]  /*e130*/  MOV R198, R99 ;  /* 0x0000006300c67202 */ /* 0x000fe40000000f00 */
[----:B------:R-:W-:Y:S02]  /*e140*/  MOV R202, R86 ;  /* 0x0000005600ca7202 */ /* 0x000fe40000000f00 */
[----:B------:R-:W-:Y:S01]  /*e150*/  MOV R200, R87 ;  /* 0x0000005700c87202 */ /* 0x000fe20000000f00 */
[----:B-1----:R-:W-:Y:S07]  /*e160*/  HMMA.16816.F32 R96, R12, R16, R60 ;  /* 0x000000100c60723c */ /* 0x002fee000000183c */
[----:B------:R-:W-:Y:S01]  /*e170*/  MOV R61, R84 ;  /* 0x00000054003d7202 */ /* 0x000fe20000000f00 */
[----:B------:R-:W-:Y:S01]  /*e180*/  IMAD.MOV.U32 R60, RZ, RZ, R85 ;  /* 0x000000ffff3c7224 */ /* 0x000fe200078e0055 */
[C---:B------:R-:W-:Y:S08]  /*e190*/  HMMA.16816.F32 R80, R8.reuse, R18, R52 ;  /* 0x000000120850723c */ /* 0x040ff00000001834 */
[----:B------:R-:W-:Y:S08]  /*e1a0*/  HMMA.16816.F32 R84, R8, R16, R56 ;  /* 0x000000100854723c */ /* 0x000ff00000001838 */
[----:B------:R-:W-:Y:S01]  /*e1b0*/  HMMA.16816.F32 R76, R12, R18, R48 ;  /* 0x000000120c4c723c */ /* 0x000fe20000001830 */
[----:B------:R-:W1:Y:S01]  /*e1c0*/  LDSM.16.MT88.4 R16, [R214+0x9800] ;  /* 0x00980000d610783b */ /* 0x000e620000004200 */
[----:B------:R-:W-:Y:S01]  /*e1d0*/  MOV R57, R120 ;  /* 0x0000007800397202 */ /* 0x000fe20000000f00 */
[----:B------:R-:W-:Y:S01]  /*e1e0*/  IMAD.MOV.U32 R59, RZ, RZ, R122 ;  /* 0x000000ffff3b7224 */ /* 0x000fe200078e007a */
[----:B------:R-:W-:Y:S01]  /*e1f0*/  MOV R58, R121 ;  /* 0x00000079003a7202 */ /* 0x000fe20000000f00 */
[----:B------:R-:W-:Y:S01]  /*e200*/  IMAD.MOV.U32 R63, RZ, RZ, R101 ;  /* 0x000000ffff3f7224 */ /* 0x000fe200078e0065 */
[----:B------:R-:W-:Y:S01]  /*e210*/  MOV R62, R102 ;  /* 0x00000066003e7202 */ /* 0x000fe20000000f00 */
[----:B------:R-:W-:Y:S01]  /*e220*/  IMAD.MOV.U32 R56, RZ, RZ, R103 ;  /* 0x000000ffff387224 */ /* 0x000fe200078e0067 */
[----:B------:R-:W-:-:S02]  /*e230*/  MOV R51, R123 ;  /* 0x0000007b00337202 */ /* 0x000fc40000000f00 */
[-C--:B-1----:R-:W-:Y:S08]  /*e240*/  HMMA.16816.F32 R120, R12, R16.reuse, R36 ;  /* 0x000000100c78723c */ /* 0x082ff00000001824 */
[C---:B------:R-:W-:Y:S08]  /*e250*/  HMMA.16816.F32 R40, R8.reuse, R16, R32 ;  /* 0x000000100828723c */ /* 0x040ff00000001820 */
[-C--:B------:R-:W-:Y:S08]  /*e260*/  HMMA.16816.F32 R36, R8, R18.reuse, R28 ;  /* 0x000000120824723c */ /* 0x080ff0000000181c */
[----:B------:R-:W-:Y:S01]  /*e270*/  HMMA.16816.F32 R100, R12, R18, R44 ;  /* 0x000000120c64723c */ /* 0x000fe2000000182c */
[----:B------:R-:W1:Y:S01]  /*e280*/  LDSM.16.MT88.4 R16, [R215+0x9800] ;  /* 0x00980000d710783b */ /* 0x000e620000004200 */
[----:B------:R-:W-:-:S05]  /*e290*/  FFMA.FTZ R0, R247, c[0x0][0x23c], -R7 ;  /* 0x00008f00f7007a23 */ /* 0x000fca0000010807 */
[----:B------:R-:W-:Y:S01]  /*e2a0*/  MOV R44, R60 ;  /* 0x0000003c002c7202 */ /* 0x000fe20000000f00 */
[----:B------:R-:W-:Y:S02]  /*e2b0*/  IMAD.MOV.U32 R60, RZ, RZ, R189 ;  /* 0x000000ffff3c7224 */ /* 0x000fe400078e00bd */
[----:B------:R-:W-:Y:S01]  /*e2c0*/  IMAD.MOV.U32 R49, RZ, RZ, R198 ;  /* 0x000000ffff317224 */ /* 0x000fe200078e00c6 */
[----:B-1----:R-:W-:Y:S01]  /*e2d0*/  HMMA.16816.F32 R32, R8, R16, R92 ;  /* 0x000000100820723c */ /* 0x002fe2000000185c */
[----:B------:R1:W-:Y:S02]  /*e2e0*/  MUFU.EX2 R95, R0 ;  /* 0x00000000005f7308 */ /* 0x0003e40000000800 */
[----:B-1----:R-:W-:-:S06]  /*e2f0*/  FFMA.FTZ R0, R204, c[0x0][0x23c], -R7 ;  /* 0x00008f00cc007a23 */ /* 0x002fcc0000010807 */
[----:B------:R1:W-:Y:S01]  /*e300*/  MUFU.EX2 R190, R0 ;  /* 0x0000000000be7308 */ /* 0x0003e20000000800 */
[----:B------:R-:W-:Y:S01]  /*e310*/  HMMA.16816.F32 R64, R12, R16, R24 ;  /* 0x000000100c40723c */ /* 0x000fe20000001818 */
[----:B-1----:R-:W-:-:S06]  /*e320*/  FFMA.FTZ R0, R195, c[0x0][0x23c], -R7 ;  /* 0x00008f00c3007a23 */ /* 0x002fcc0000010807 */
[----:B------:R1:W-:Y:S02]  /*e330*/  MUFU.EX2 R196, R0 ;  /* 0x0000000000c47308 */ /* 0x0003e40000000800 */
[----:B-1----:R-:W-:-:S06]  /*e340*/  FFMA.FTZ R0, R167, c[0x0][0x23c], -R7 ;  /* 0x00008f00a7007a23 */ /* 0x002fcc0000010807 */
[----:B------:R1:W2:Y:S02]  /*e350*/  MUFU.EX2 R48, R0 ;  /* 0x0000000000307308 */ /* 0x0002a40000000800 */
[----:B-1----:R-:W-:-:S06]  /*e360*/  FFMA.FTZ R0, R209, c[0x0][0x23c], -R6 ;  /* 0x00008f00d1007a23 */ /* 0x002fcc0000010806 */
[----:B------:R1:W3:Y:S01]  /*e370*/  MUFU.EX2 R24, R0 ;  /* 0x0000000000187308 */ /* 0x0002e20000000800 */
[----:B------:R-:W-:Y:S01]  /*e380*/  HMMA.16816.F32 R28, R8, R18, R88 ;  /* 0x00000012081c723c */ /* 0x000fe20000001858 */
[----:B-1----:R-:W-:-:S06]  /*e390*/  FFMA.FTZ R0, R197, c[0x0][0x23c], -R6 ;  /* 0x00008f00c5007a23 */ /* 0x002fcc0000010806 */
[----:B------:R1:W-:Y:S02]  /*e3a0*/  MUFU.EX2 R189, R0 ;  /* 0x0000000000bd7308 */ /* 0x0003e40000000800 */
[----:B-1----:R-:W-:-:S06]  /*e3b0*/  FFMA.FTZ R0, R168, c[0x0][0x23c], -R6 ;  /* 0x00008f00a8007a23 */ /* 0x002fcc0000010806 */
[----:B------:R1:W-:Y:S01]  /*e3c0*/  MUFU.EX2 R198, R0 ;  /* 0x0000000000c67308 */ /* 0x0003e20000000800 */
[----:B------:R-:W-:Y:S02]  /*e3d0*/  MOV R50, R206 ;  /* 0x000000ce00327202 */ /* 0x000fe40000000f00 */
[----:B------:R-:W-:Y:S01]  /*e3e0*/  MOV R206, R252 ;  /* 0x000000fc00ce7202 */ /* 0x000fe20000000f00 */
[----:B-1----:R-:W-:-:S04]  /*e3f0*/  FFMA.FTZ R0, R148, c[0x0][0x23c], -R6 ;  /* 0x00008f0094007a23 */ /* 0x002fc80000010806 */
[----:B------:R1:W-:Y:S01]  /*e400*/  MUFU.EX2 R9, R0 ;  /* 0x0000000000097308 */ /* 0x0003e20000000800 */
[----:B------:R-:W-:Y:S01]  /*e410*/  MOV R47, R63 ;  /* 0x0000003f002f7202 */ /* 0x000fe20000000f00 */
[----:B------:R-:W-:Y:S02]  /*e420*/  IMAD.MOV.U32 R63, RZ, RZ, R208 ;  /* 0x000000ffff3f7224 */ /* 0x000fe400078e00d0 */
[----:B-1----:R-:W-:-:S04]  /*e430*/  FFMA.FTZ R0, R211, c[0x0][0x23c], -R5 ;  /* 0x00008f00d3007a23 */ /* 0x002fc80000010805 */
[----:B------:R1:W4:Y:S01]  /*e440*/  MUFU.EX2 R8, R0 ;  /* 0x0000000000087308 */ /* 0x0003220000000800 */
[----:B------:R-:W-:Y:S01]  /*e450*/  IMAD.MOV.U32 R208, RZ, RZ, R251 ;  /* 0x000000ffffd07224 */ /* 0x000fe200078e00fb */
[----:B--2---:R-:W-:Y:S01]  /*e460*/  MOV R197, R48 ;  /* 0x0000003000c57202 */ /* 0x004fe20000000f00 */
[----:B------:R-:W-:Y:S01]  /*e470*/  HMMA.16816.F32 R52, R12, R18, R20 ;  /* 0x000000120c34723c */ /* 0x000fe20000001814 */
[----:B------:R-:W-:Y:S01]  /*e480*/  MOV R45, R61 ;  /* 0x0000003d002d7202 */ /* 0x000fe20000000f00 */
[----:B------:R-:W2:Y:S01]  /*e490*/  LDSM.16.MT88.4 R12, [R213+0xa000] ;  /* 0x00a00000d50c783b */ /* 0x000ea20000004200 */
[----:B-1----:R-:W-:Y:S01]  /*e4a0*/  FFMA.FTZ R0, R201, c[0x0][0x23c], -R5 ;  /* 0x00008f00c9007a23 */ /* 0x002fe20000010805 */
[----:B------:R-:W-:Y:S01]  /*e4b0*/  MOV R48, R207 ;  /* 0x000000cf00307202 */ /* 0x000fe20000000f00 */
[----:B------:R-:W-:Y:S02]  /*e4c0*/  IMAD.MOV.U32 R46, RZ, RZ, R62 ;  /* 0x000000ffff2e7224 */ /* 0x000fe400078e003e */
[----:B------:R-:W-:Y:S01]  /*e4d0*/  IMAD.MOV.U32 R92, RZ, RZ, R2 ;  /* 0x000000ffff5c7224 */ /* 0x000fe200078e0002 */
[----:B------:R1:W1:Y:S01]  /*e4e0*/  MUFU.EX2 R252, R0 ;  /* 0x0000000000fc7308 */ /* 0x0002620000000800 */
[----:B------:R-:W-:Y:S01]  /*e4f0*/  MOV R61, R248 ;  /* 0x000000f8003d7202 */ /* 0x000fe20000000f00 */
[----:B------:R-:W-:Y:S01]  /*e500*/  IMAD.MOV.U32 R26, RZ, RZ, R51 ;  /* 0x000000ffff1a7224 */ /* 0x000fe200078e0033 */
[----:B------:R-:W-:Y:S01]  /*e510*/  MOV R207, R249 ;  /* 0x000000f900cf7202 */ /* 0x000fe20000000f00 */
[----:B------:R-:W-:Y:S01]  /*e520*/  FFMA.FTZ R25, R178, c[0x0][0x23c], -R5 ;  /* 0x00008f00b2197a23 */ /* 0x000fe20000010805 */
        /* <DEDUP_REMOVED lines=21> */
[--C-:B------:R-:W-:Y:S01]  /*e680*/  FFMA.FTZ R158, R158, c[0x0][0x23c], -R5.reuse ;  /* 0x00008f009e9e7a23 */ /* 0x100fe20000010805 */
[----:B------:R-:W-:Y:S01]  /*e690*/  F2FP.PACK_AB R10, R197, R196 ;  /* 0x000000c4c50a723e */ /* 0x000fe200000000ff */
[----:B-1----:R-:W-:Y:S01]  /*e6a0*/  FFMA.FTZ R0, R174, c[0x0][0x23c], -R5 ;  /* 0x00008f00ae007a23 */ /* 0x002fe20000010805 */
[----:B------:R-:W-:Y:S03]  /*e6b0*/  LDSM.16.MT88.4 R16, [R214+0xa000] ;  /* 0x00a00000d610783b */ /* 0x000fe60000004200 */
[----:B------:R1:W-:Y:S01]  /*e6c0*/  MUFU.EX2 R251, R0 ;  /* 0x0000000000fb7308 */ /* 0x0003e20000000800 */
[----:B------:R-:W-:Y:S01]  /*e6d0*/  IMAD.MOV.U32 R94, RZ, RZ, R207 ;  /* 0x000000ffff5e7224 */ /* 0x000fe200078e00cf */
[----:B------:R-:W-:-:S02]  /*e6e0*/  MOV R207, R248 ;  /* 0x000000f800cf7202 */ /* 0x000fc40000000f00 */
[----:B------:R-:W-:Y:S01]  /*e6f0*/  MOV R62, R233 ;  /* 0x000000e9003e7202 */ /* 0x000fe20000000f00 */
[----:B-1----:R-:W-:-:S04]  /*e700*/  FFMA.FTZ R0, R173, c[0x0][0x23c], -R5 ;  /* 0x00008f00ad007a23 */ /* 0x002fc80000010805 */
[----:B------:R1:W-:Y:S01]  /*e710*/  MUFU.EX2 R249, R0 ;  /* 0x0000000000f97308 */ /* 0x0003e20000000800 */
[----:B------:R-:W-:Y:S02]  /*e720*/  IMAD.MOV.U32 R233, RZ, RZ, R74 ;  /* 0x000000ffffe97224 */ /* 0x000fe400078e004a */
[--C-:B------:R-:W-:Y:S02]  /*e730*/  FFMA.FTZ R2, R185, c[0x0][0x23c], -R3.reuse ;  /* 0x00008f00b9027a23 */ /* 0x100fe40000010803 */
[----:B-1----:R-:W-:-:S04]  /*e740*/  FFMA.FTZ R0, R250, c[0x0][0x23c], -R3 ;  /* 0x00008f00fa007a23 */ /* 0x002fc80000010803 */
[----:B------:R1:W-:Y:S01]  /*e750*/  MUFU.EX2 R248, R0 ;  /* 0x0000000000f87308 */ /* 0x0003e20000000800 */
[----:B------:R-:W-:Y:S01]  /*e760*/  MOV R93, R233 ;  /* 0x000000e9005d7202 */ /* 0x000fe20000000f00 */
[----:B-1----:R-:W-:-:S06]  /*e770*/  FFMA.FTZ R0, R232, c[0x0][0x23c], -R3 ;  /* 0x00008f00e8007a23 */ /* 0x002fcc0000010803 */
[----:B------:R1:W-:Y:S08]  /*e780*/  MUFU.EX2 R247, R0 ;  /* 0x0000000000f77308 */ /* 0x0003f00000000800 */
[----:B------:R-:W-:Y:S01]  /*e790*/  MUFU.EX2 R233, R2 ;  /* 0x0000000200e97308 */ /* 0x000fe20000000800 */
[----:B-1----:R-:W-:-:S07]  /*e7a0*/  FFMA.FTZ R0, R181, c[0x0][0x23c], -R3 ;  /* 0x00008f00b5007a23 */ /* 0x002fce0000010803 */
[----:B------:R-:W1:Y:S01]  /*e7b0*/  MUFU.EX2 R232, R0 ;  /* 0x0000000000e87308 */ /* 0x000e620000000800 */
[----:B------:R-:W-:Y:S01]  /*e7c0*/  MOV R51, R205 ;  /* 0x000000cd00337202 */ /* 0x000fe20000000f00 */
[--C-:B------:R-:W-:Y:S01]  /*e7d0*/  FFMA.FTZ R22, R162, c[0x0][0x23c], -R5.reuse ;  /* 0x00008f00a2167a23 */ /* 0x100fe20000010805 */
[----:B---3--:R-:W-:Y:S01]  /*e7e0*/  MOV R178, R24 ;  /* 0x0000001800b27202 */ /* 0x008fe20000000f00 */
[----:B------:R-:W-:Y:S01]  /*e7f0*/  FFMA.FTZ R24, R175, c[0x0][0x23c], -R5 ;  /* 0x00008f00af187a23 */ /* 0x000fe20000010805 */
[----:B------:R-:W-:Y:S01]  /*e800*/  MOV R205, R169 ;  /* 0x000000a900cd7202 */ /* 0x000fe20000000f00 */
[----:B----4-:R-:W-:Y:S01]  /*e810*/  IMAD.MOV.U32 R175, RZ, RZ, R8 ;  /* 0x000000ffffaf7224 */ /* 0x010fe200078e0008 */
[----:B------:R-:W-:Y:S02]  /*e820*/  MOV R162, R95 ;  /* 0x0000005f00a27202 */ /* 0x000fe40000000f00 */
[----:B------:R-:W-:Y:S01]  /*e830*/  MOV R95, R26 ;  /* 0x0000001a005f7202 */ /* 0x000fe20000000f00 */
[--C-:B------:R-:W-:Y:S01]  /*e840*/  FFMA.FTZ R169, R68, c[0x0][0x23c], -R7.reuse ;  /* 0x00008f0044a97a23 */ /* 0x100fe20000010807 */
[----:B------:R-:W-:Y:S01]  /*e850*/  MOV R195, R51 ;  /* 0x0000003300c37202 */ /* 0x000fe20000000f00 */
[----:B------:R-:W-:Y:S01]  /*e860*/  IMAD.MOV.U32 R51, RZ, RZ, R206 ;  /* 0x000000ffff337224 */ /* 0x000fe200078e00ce */
        /* <DEDUP_REMOVED lines=11> */
[--C-:B------:R-:W-:Y:S01]  /*e920*/  FFMA.FTZ R151, R135, c[0x0][0x23c], -R6.reuse ;  /* 0x00008f0087977a23 */ /* 0x100fe20000010806 */
[----:B-1----:R-:W-:Y:S01]  /*e930*/  F2FP.PACK_AB R7, R232, R233 ;  /* 0x000000e9e807723e */ /* 0x002fe200000000ff */
[----:B------:R-:W-:-:S02]  /*e940*/  FFMA.FTZ R170, R132, c[0x0][0x23c], -R6 ;  /* 0x00008f0084aa7a23 */ /* 0x000fc40000010806 */
[--C-:B------:R-:W-:Y:S02]  /*e950*/  FFMA.FTZ R172, R130, c[0x0][0x23c], -R6.reuse ;  /* 0x00008f0082ac7a23 */ /* 0x100fe40000010806 */
[--C-:B------:R-:W-:Y:S02]  /*e960*/  FFMA.FTZ R173, R129, c[0x0][0x23c], -R6.reuse ;  /* 0x00008f0081ad7a23 */ /* 0x100fe40000010806 */
[----:B------:R-:W-:Y:S01]  /*e970*/  FFMA.FTZ R174, R128, c[0x0][0x23c], -R6 ;  /* 0x00008f0080ae7a23 */ /* 0x000fe20000010806 */
[----:B------:R-:W-:Y:S01]  /*e980*/  F2FP.PACK_AB R6, R249, R251 ;  /* 0x000000fbf906723e */ /* 0x000fe200000000ff */
[----:B------:R-:W-:Y:S01]  /*e990*/  FFMA.FTZ R23, R171, c[0x0][0x23c], -R5 ;  /* 0x00008f00ab177a23 */ /* 0x000fe20000010805 */
[----:B------:R-:W-:Y:S01]  /*e9a0*/  F2FP.PACK_AB R5, R247, R248 ;  /* 0x000000f8f705723e */ /* 0x000fe200000000ff */
[----:B------:R-:W-:Y:S01]  /*e9b0*/  IMAD.MOV.U32 R95, RZ, RZ, R44 ;  /* 0x000000ffff5f7224 */ /* 0x000fe200078e002c */
[----:B------:R-:W-:Y:S02]  /*e9c0*/  MOV R44, R45 ;  /* 0x0000002d002c7202 */ /* 0x000fe40000000f00 */
[----:B------:R-:W-:-:S02]  /*e9d0*/  F2FP.PACK_AB R8, R190, R162 ;  /* 0x000000a2be08723e */ /* 0x000fc400000000ff */
[----:B------:R-:W-:Y:S02]  /*e9e0*/  F2FP.PACK_AB R9, R189, R178 ;  /* 0x000000b2bd09723e */ /* 0x000fe400000000ff */
[----:B------:R-:W-:Y:S02]  /*e9f0*/  F2FP.PACK_AB R11, R250, R198 ;  /* 0x000000c6fa0b723e */ /* 0x000fe400000000ff */
        /* <DEDUP_REMOVED lines=10> */
[-C--:B--2---:R-:W-:Y:S07]  /*eaa0*/  HMMA.16816.F32 R60, R4, R12.reuse, R112 ;  /* 0x0000000c043c723c */ /* 0x084fee0000001870 */
[----:B------:R-:W-:Y:S01]  /*eab0*/  MOV R114, R56 ;  /* 0x0000003800727202 */ /* 0x000fe20000000f00 */
[----:B------:R-:W-:Y:S01]  /*eac0*/  HMMA.16816.F32 R132, R8, R12, R116 ;  /* 0x0000000c0884723c */ /* 0x000fe20000001874 */
[----:B------:R-:W-:-:S02]  /*ead0*/  MOV R113, R57 ;  /* 0x0000003900717202 */ /* 0x000fc40000000f00 */
[----:B------:R-:W-:-:S05]  /*eae0*/  MOV R112, R59 ;  /* 0x0000003b00707202 */ /* 0x000fca0000000f00 */
[-C--:B------:R-:W-:Y:S08]  /*eaf0*/  HMMA.16816.F32 R56, R4, R14.reuse, R108 ;  /* 0x0000000e0438723c */ /* 0x080ff0000000186c */
[----:B------:R-:W-:Y:S01]  /*eb00*/  HMMA.16816.F32 R128, R8, R14, R104 ;  /* 0x0000000e0880723c */ /* 0x000fe20000001868 */
[----:B------:R-:W1:Y:S01]  /*eb10*/  LDSM.16.MT88.4 R12, [R216+0xa000] ;  /* 0x00a00000d80c783b */ /* 0x000e620000004200 */
        /* <DEDUP_REMOVED lines=15> */
[----:B------:R-:W-:Y:S01]  /*ec10*/  IMAD.MOV.U32 R3, RZ, RZ, R127 ;  /* 0x000000ffff037224 */ /* 0x000fe200078e007f */
[----:B------:R-:W-:Y:S01]  /*ec20*/  MOV R163, R45 ;  /* 0x0000002d00a37202 */ /* 0x000fe20000000f00 */
[----:B------:R-:W-:Y:S01]  /*ec30*/  IMAD.MOV.U32 R161, RZ, RZ, R44 ;  /* 0x000000ffffa17224 */ /* 0x000fe200078e002c */
[----:B------:R-:W-:Y:S01]  /*ec40*/  MOV R110, R46 ;  /* 0x0000002e006e7202 */ /* 0x000fe20000000f00 */
[----:B------:R-:W-:Y:S01]  /*ec50*/  IMAD.MOV.U32 R176, RZ, RZ, R47 ;  /* 0x000000ffffb07224 */ /* 0x000fe200078e002f */
[----:B------:R-:W-:Y:S01]  /*ec60*/  MOV R108, R48 ;  /* 0x00000030006c7202 */ /* 0x000fe20000000f00 */
[----:B-1----:R-:W-:Y:S07]  /*ec70*/  HMMA.16816.F32 R124, R8, R12, R96 ;  /* 0x0000000c087c723c */ /* 0x002fee0000001860 */
[----:B------:R-:W-:Y:S01]  /*ec80*/  IMAD.MOV.U32 R96, RZ, RZ, R49 ;  /* 0x000000ffff607224 */ /* 0x000fe200078e0031 */
[----:B------:R-:W-:Y:S01]  /*ec90*/  MOV R97, R50 ;  /* 0x0000003200617202 */ /* 0x000fe20000000f00 */
[----:B------:R-:W-:Y:S01]  /*eca0*/  HMMA.16816.F32 R44, R4, R14, R80 ;  /* 0x0000000e042c723c */ /* 0x000fe20000001850 */
[----:B------:R-:W-:-:S07]  /*ecb0*/  MOV R98, R51 ;  /* 0x0000003300627202 */ /* 0x000fce0000000f00 */
[----:B------:R-:W-:Y:S08]  /*ecc0*/  HMMA.16816.F32 R48, R4, R12, R84 ;  /* 0x0000000c0430723c */ /* 0x000ff00000001854 */
[----:B------:R-:W-:Y:S01]  /*ecd0*/  HMMA.16816.F32 R116, R8, R14, R76 ;  /* 0x0000000e0874723c */ /* 0x000fe2000000184c */
[----:B------:R-:W1:Y:S01]  /*ece0*/  LDSM.16.MT88.4 R12, [R215+0xa000] ;  /* 0x00a00000d70c783b */ /* 0x000e620000004200 */
[----:B------:R-:W-:Y:S01]  /*ecf0*/  MOV R85, R205 ;  /* 0x000000cd00557202 */ /* 0x000fe20000000f00 */
[----:B------:R-:W-:Y:S01]  /*ed00*/  IMAD.MOV.U32 R87, RZ, RZ, R210 ;  /* 0x000000ffff577224 */ /* 0x000fe200078e00d2 */
[----:B------:R-:W-:Y:S04]  /*ed10*/  MUFU.EX2 R211, R22 ;  /* 0x0000001600d37308 */ /* 0x000fe80000000800 */
[C---:B------:R-:W-:Y:S04]  /*ed20*/  HMMA.16816.F32 R40, R4.reuse, R16, R40 ;  /* 0x000000100428723c */ /* 0x040fe80000001828 */
[----:B------:R-:W2:Y:S04]  /*ed30*/  MUFU.EX2 R210, R23 ;  /* 0x0000001700d27308 */ /* 0x000ea80000000800 */
[----:B------:R-:W-:Y:S04]  /*ed40*/  HMMA.16816.F32 R36, R4, R18, R36 ;  /* 0x000000120424723c */ /* 0x000fe80000001824 */
[----:B------:R-:W-:Y:S04]  /*ed50*/  MUFU.EX2 R204, R21 ;  /* 0x0000001500cc7308 */ /* 0x000fe80000000800 */
[C---:B------:R-:W-:Y:S04]  /*ed60*/  HMMA.16816.F32 R104, R8.reuse, R16, R120 ;  /* 0x000000100868723c */ /* 0x040fe80000001878 */
[----:B------:R3:W4:Y:S04]  /*ed70*/  MUFU.EX2 R205, R20 ;  /* 0x0000001400cd7308 */ /* 0x0007280000000800 */
[----:B------:R-:W-:Y:S01]  /*ed80*/  HMMA.16816.F32 R100, R8, R18, R100 ;  /* 0x000000120864723c */ /* 0x000fe20000001864 */
[----:B------:R-:W-:Y:S01]  /*ed90*/  LDSM.16.MT88.4 R16, [R216+0xa800] ;  /* 0x00a80000d810783b */ /* 0x000fe20000004200 */
[----:B------:R-:W-:-:S03]  /*eda0*/  IMAD.MOV.U32 R99, RZ, RZ, R206 ;  /* 0x000000ffff637224 */ /* 0x000fc600078e00ce */
[----:B---3--:R-:W3:Y:S01]  /*edb0*/  LDSM.16.MT88.4 R20, [R213+0xa800] ;  /* 0x00a80000d514783b */ /* 0x008ee20000004200 */
[----:B------:R-:W-:Y:S01]  /*edc0*/  FADD.FTZ R0, R93, R92 ;  /* 0x0000005c5d007221 */ /* 0x000fe20000010000 */
[----:B------:R-:W-:Y:S01]  /*edd0*/  MOV R111, R95 ;  /* 0x0000005f006f7202 */ /* 0x000fe20000000f00 */
[----:B------:R-:W-:Y:S01]  /*ede0*/  IMAD.MOV.U32 R115, RZ, RZ, R94 ;  /* 0x000000ffff737224 */ /* 0x000fe200078e005e */
[----:B-1----:R-:W-:Y:S01]  /*edf0*/  HMMA.16816.F32 R32, R4, R12, R32 ;  /* 0x0000000c0420723c */ /* 0x002fe20000001820 */
[----:B------:R-:W-:Y:S01]  /*ee00*/  FADD.FTZ R0, R201, R0 ;  /* 0x00000000c9007221 */ /* 0x000fe20000010000 */
[----:B------:R-:W-:Y:S01]  /*ee10*/  MOV R86, R208 ;  /* 0x000000d000567202 */ /* 0x000fe20000000f00 */
[----:B------:R-:W-:-:S05]  /*ee20*/  IMAD.MOV.U32 R201, RZ, RZ, R209 ;  /* 0x000000ffffc97224 */ /* 0x000fca00078e00d1 */
[----:B------:R-:W-:Y:S01]  /*ee30*/  HMMA.16816.F32 R28, R4, R14, R28 ;  /* 0x0000000e041c723c */ /* 0x000fe2000000181c */
[----:B------:R-:W-:Y:S06]  /*ee40*/  MUFU.EX2 R206, R25 ;  /* 0x0000001900ce7308 */ /* 0x000fec0000000800 */
[----:B------:R-:W-:Y:S01]  /*ee50*/  FADD.FTZ R5, R97, R96 ;  /* 0x0000006061057221 */ /* 0x000fe20000010000 */
[----:B------:R-:W-:Y:S01]  /*ee60*/  HMMA.16816.F32 R92, R8, R12, R64 ;  /* 0x0000000c085c723c */ /* 0x000fe20000001840 */
[----:B------:R-:W-:Y:S02]  /*ee70*/  MOV R97, R98 ;  /* 0x0000006200617202 */ /* 0x000fe40000000f00 */
[----:B------:R-:W-:Y:S01]  /*ee80*/  MOV R98, R99 ;  /* 0x0000006300627202 */ /* 0x000fe20000000f00 */
[----:B------:R1:W1:Y:S01]  /*ee90*/  MUFU.EX2 R208, R24 ;  /* 0x0000001800d07308 */ /* 0x0002620000000800 */
[----:B------:R-:W-:-:S03]  /*eea0*/  MOV R99, R207 ;  /* 0x000000cf00637202 */ /* 0x000fc60000000f00 */
[----:B------:R-:W-:Y:S01]  /*eeb0*/  HMMA.16816.F32 R88, R8, R14, R52 ;  /* 0x0000000e0858723c */ /* 0x000fe20000001834 */
[----:B------:R-:W3:Y:S04]  /*eec0*/  LDSM.16.MT88.4 R12, [R214+0xa800] ;  /* 0x00a80000d60c783b */ /* 0x000ee80000004200 */
[----:B------:R-:W3:Y:S01]  /*eed0*/  LDSM.16.MT88.4 R8, [R215+0xa800] ;  /* 0x00a80000d708783b */ /* 0x000ee20000004200 */
[----:B------:R4:W-:Y:S08]  /*eee0*/  MUFU.EX2 R207, R2 ;  /* 0x0000000200cf7308 */ /* 0x0009f00000000800 */
[----:B------:R-:W3:Y:S01]  /*eef0*/  MUFU.EX2 R209, R26 ;  /* 0x0000001a00d17308 */ /* 0x000ee20000000800 */
[----:B------:R-:W-:-:S02]  /*ef00*/  FADD.FTZ R3, R3, R85 ;  /* 0x0000005503037221 */ /* 0x000fc40000010000 */
[----:B------:R-:W-:Y:S01]  /*ef10*/  FADD.FTZ R4, R87, R86 ;  /* 0x0000005657047221 */ /* 0x000fe20000010000 */
[----:B--2---:R-:W-:Y:S01]  /*ef20*/  F2FP.PACK_AB R6, R211, R210 ;  /* 0x000000d2d306723e */ /* 0x004fe200000000ff */
[----:B-1----:R-:W-:Y:S01]  /*ef30*/  FADD.FTZ R24, R108, R5 ;  /* 0x000000056c187221 */ /* 0x002fe20000010000 */
[----:B----4-:R-:W-:Y:S01]  /*ef40*/  F2FP.PACK_AB R5, R205, R204 ;  /* 0x000000cccd05723e */ /* 0x010fe200000000ff */
[----:B------:R-:W-:Y:S02]  /*ef50*/  FADD.FTZ R2, R97, R3 ;  /* 0x0000000361027221 */ /* 0x000fe40000010000 */
[----:B------:R-:W-:Y:S01]  /*ef60*/  FADD.FTZ R3, R98, R4 ;  /* 0x0000000462037221 */ /* 0x000fe20000010000 */
[----:B------:R-:W-:Y:S02]  /*ef70*/  F2FP.PACK_AB R4, R208, R206 ;  /* 0x000000ced004723e */ /* 0x000fe400000000ff */
[----:B---3--:R-:W-:Y:S01]  /*ef80*/  F2FP.PACK_AB R7, R209, R207 ;  /* 0x000000cfd107723e */ /* 0x008fe200000000ff */
[----:B------:R-:W-:Y:S01]  /*ef90*/  FADD.FTZ R0, R109, R0 ;  /* 0x000000006d007221 */ /* 0x000fe20000010000 */
[----:B------:R-:W-:Y:S01]  /*efa0*/  MOV R55, R110 ;  /* 0x0000006e00377202 */ /* 0x000fe20000000f00 */
[----:B------:R-:W-:-:S04]  /*efb0*/  IMAD.MOV.U32 R54, RZ, RZ, R111 ;  /* 0x000000ffff367224 */ /* 0x000fc800078e006f */
[C---:B------:R-:W-:Y:S01]  /*efc0*/  HMMA.16816.F32 R108, R4.reuse, R22, R56 ;  /* 0x00000016046c723c */ /* 0x040fe20000001838 */
[----:B------:R-:W-:Y:S06]  /*efd0*/  MUFU.EX2 R122, R138 ;  /* 0x0000008a007a7308 */ /* 0x000fec0000000800 */
[----:B------:R-:W-:Y:S01]  /*efe0*/  MOV R56, R99 ;  /* 0x0000006300387202 */ /* 0x000fe20000000f00 */
[----:B------:R-:W-:Y:S01]  /*eff0*/  IMAD.MOV.U32 R57, RZ, RZ, R201 ;  /* 0x000000ffff397224 */ /* 0x000fe200078e00c9 */
[----:B------:R-:W-:Y:S01]  /*f000*/  HMMA.16816.F32 R96, R4, R16, R48 ;  /* 0x000000100460723c */ /* 0x000fe20000001830 */
[----:B------:R-:W-:Y:S01]  /*f010*/  MOV R58, R200 ;  /* 0x000000c8003a7202 */ /* 0x000fe20000000f00 */
[----:B------:R-:W-:Y:S01]  /*f020*/  MUFU.EX2 R120, R74 ;  /* 0x0000004a00787308 */ /* 0x000fe20000000800 */
[----:B------:R-:W-:-:S04]  /*f030*/  MOV R59, R202 ;  /* 0x000000ca003b7202 */ /* 0x000fc80000000f00 */
[----:B------:R-:W-:-:S03]  /*f040*/  IMAD.MOV.U32 R51, RZ, RZ, R203 ;  /* 0x000000ffff337224 */ /* 0x000fc600078e00cb */
[----:B------:R-:W-:Y:S08]  /*f050*/  MUFU.EX2 R200, R137 ;  /* 0x0000008900c87308 */ /* 0x000ff00000000800 */
[----:B------:R-:W-:Y:S08]  /*f060*/  MUFU.EX2 R202, R136 ;  /* 0x0000008800ca7308 */ /* 0x000ff00000000800 */
[----:B------:R-:W-:Y:S08]  /*f070*/  MUFU.EX2 R203, R75 ;  /* 0x0000004b00cb7308 */ /* 0x000ff00000000800 */
[----:B------:R-:W1:Y:S08]  /*f080*/  MUFU.EX2 R121, R69 ;  /* 0x0000004500797308 */ /* 0x000e700000000800 */
[----:B------:R-:W-:Y:S08]  /*f090*/  MUFU.EX2 R123, R68 ;  /* 0x00000044007b7308 */ /* 0x000ff00000000800 */
[----:B------:R2:W3:Y:S01]  /*f0a0*/  MUFU.EX2 R201, R27 ;  /* 0x0000001b00c97308 */ /* 0x0004e20000000800 */
[----:B------:R-:W-:Y:S01]  /*f0b0*/  MOV R53, R112 ;  /* 0x0000007000357202 */ /* 0x000fe20000000f00 */
[----:B------:R-:W-:Y:S01]  /*f0c0*/  IMAD.MOV.U32 R25, RZ, RZ, R114 ;  /* 0x000000ffff197224 */ /* 0x000fe200078e0072 */
[----:B------:R-:W-:-:S02]  /*f0d0*/  MOV R26, R113 ;  /* 0x00000071001a7202 */ /* 0x000fc40000000f00 */
[----:B------:R-:W-:Y:S01]  /*f0e0*/  MOV R52, R115 ;  /* 0x0000007300347202 */ /* 0x000fe20000000f00 */
        /* <DEDUP_REMOVED lines=9> */
[----:B--2---:R-:W-:Y:S01]  /*f180*/  FADD.FTZ R27, R59, R4 ;  /* 0x000000043b1b7221 */ /* 0x004fe20000010000 */
[----:B------:R-:W-:Y:S02]  /*f190*/  F2FP.PACK_AB R4, R200, R122 ;  /* 0x0000007ac804723e */ /* 0x000fe400000000ff */
[----:B---3--:R-:W-:Y:S01]  /*f1a0*/  F2FP.PACK_AB R7, R201, R123 ;  /* 0x0000007bc907723e */ /* 0x008fe200000000ff */
[----:B------:R-:W-:Y:S01]  /*f1b0*/  FADD.FTZ R0, R58, R0 ;  /* 0x000000003a007221 */ /* 0x000fe20000010000 */
[----:B------:R-:W-:Y:S01]  /*f1c0*/  MOV R138, R53 ;  /* 0x00000035008a7202 */ /* 0x000fe20000000f00 */
[----:B------:R-:W-:Y:S01]  /*f1d0*/  FADD.FTZ R2, R57, R24 ;  /* 0x0000001839027221 */ /* 0x000fe20000010000 */
[----:B------:R-:W-:Y:S01]  /*f1e0*/  MOV R136, R54 ;  /* 0x0000003600887202 */ /* 0x000fe20000000f00 */
[----:B------:R-:W-:Y:S02]  /*f1f0*/  FADD.FTZ R3, R56, R3 ;  /* 0x0000000338037221 */ /* 0x000fe40000010000 */
[----:B------:R-:W-:Y:S01]  /*f200*/  FADD.FTZ R24, R52, R0 ;  /* 0x0000000034187221 */ /* 0x000fe20000010000 */
[----:B------:R-:W-:Y:S01]  /*f210*/  HMMA.16816.F32 R56, R4, R20, R132 ;  /* 0x000000140438723c */ /* 0x000fe20000001884 */
[----:B------:R-:W-:-:S07]  /*f220*/  IMAD.MOV.U32 R137, RZ, RZ, R55 ;  /* 0x000000ffff897224 */ /* 0x000fce00078e0037 */
[C---:B------:R-:W-:Y:S01]  /*f230*/  HMMA.16816.F32 R48, R4.reuse, R22, R128 ;  /* 0x000000160430723c */ /* 0x040fe20000001880 */
        /* <DEDUP_REMOVED lines=20> */
[----:B------:R-:W-:-:S03]  /*f380*/  FADD.FTZ R4, R234, R24 ;  /* 0x00000018ea047221 */ /* 0x000fc60000010000 */
[----:B------:R1:W-:Y:S01]  /*f390*/  MUFU.EX2 R94, R147 ;  /* 0x00000093005e7308 */ /* 0x0003e20000000800 */
[----:B------:R-:W-:-:S07]  /*f3a0*/  FADD.FTZ R3, R136, R27 ;  /* 0x0000001b88037221 */ /* 0x000fce0000010000 */
[----:B------:R-:W1:Y:S01]  /*f3b0*/  MUFU.EX2 R93, R148 ;  /* 0x00000094005d7308 */ /* 0x000e620000000800 */
[----:B------:R-:W-:-:S07]  /*f3c0*/  FADD.FTZ R2, R236, R26 ;  /* 0x0000001aec027221 */ /* 0x000fce0000010000 */
[----:B------:R-:W-:Y:S01]  /*f3d0*/  MUFU.EX2 R92, R149 ;  /* 0x00000095005c7308 */ /* 0x000fe20000000800 */
[----:B------:R-:W-:-:S07]  /*f3e0*/  FADD.FTZ R0, R235, R25 ;  /* 0x00000019eb007221 */ /* 0x000fce0000010000 */
[----:B------:R-:W-:Y:S01]  /*f3f0*/  MUFU.EX2 R91, R150 ;  /* 0x00000096005b7308 */ /* 0x000fe20000000800 */
[----:B------:R-:W-:-:S07]  /*f400*/  FADD.FTZ R25, R228, R4 ;  /* 0x00000004e4197221 */ /* 0x000fce0000010000 */
[----:B------:R-:W-:Y:S08]  /*f410*/  MUFU.EX2 R90, R151 ;  /* 0x00000097005a7308 */ /* 0x000ff00000000800 */
[----:B------:R-:W1:Y:S08]  /*f420*/  MUFU.EX2 R89, R152 ;  /* 0x0000009800597308 */ /* 0x000e700000000800 */
[----:B------:R-:W-:Y:S08]  /*f430*/  MUFU.EX2 R88, R153 ;  /* 0x0000009900587308 */ /* 0x000ff00000000800 */
[----:B------:R-:W2:Y:S01]  /*f440*/  MUFU.EX2 R75, R154 ;  /* 0x0000009a004b7308 */ /* 0x000ea20000000800 */
[----:B-1----:R-:W-:Y:S01]  /*f450*/  F2FP.PACK_AB R4, R117, R116 ;  /* 0x000000747504723e */ /* 0x002fe200000000ff */
[----:B------:R-:W-:Y:S01]  /*f460*/  FADD.FTZ R3, R231, R3 ;  /* 0x00000003e7037221 */ /* 0x000fe20000010000 */
[----:B------:R-:W-:-:S02]  /*f470*/  F2FP.PACK_AB R5, R101, R102 ;  /* 0x000000666505723e */ /* 0x000fc400000000ff */
[----:B------:R-:W-:Y:S02]  /*f480*/  F2FP.PACK_AB R6, R104, R118 ;  /* 0x000000766806723e */ /* 0x000fe400000000ff */
        /* <DEDUP_REMOVED lines=19> */
[----:B------:R-:W-:Y:S01]  /*f5c0*/  FADD.FTZ R24, R180, R2 ;  /* 0x00000002b4187221 */ /* 0x000fe20000010000 */
[----:B------:R-:W-:Y:S01]  /*f5d0*/  MOV R129, R171 ;  /* 0x000000ab00817202 */ /* 0x000fe20000000f00 */
[----:B------:R-:W-:Y:S01]  /*f5e0*/  IMAD.MOV.U32 R124, RZ, RZ, R187 ;  /* 0x000000ffff7c7224 */ /* 0x000fe200078e00bb */
[----:B------:R-:W-:Y:S01]  /*f5f0*/  MOV R130, R181 ;  /* 0x000000b500827202 */ /* 0x000fe20000000f00 */
[----:B------:R-:W-:Y:S01]  /*f600*/  IMAD.MOV.U32 R136, RZ, RZ, R176 ;  /* 0x000000ffff887224 */ /* 0x000fe200078e00b0 */
[C---:B--2---:R-:W-:Y:S01]  /*f610*/  HMMA.16816.F32 R96, R4.reuse, R16, R96 ;  /* 0x000000100460723c */ /* 0x044fe20000001860 */
[----:B------:R-:W-:Y:S01]  /*f620*/  FADD.FTZ R27, R223, R0 ;  /* 0x00000000df1b7221 */ /* 0x000fe20000010000 */
[----:B------:R-:W-:Y:S01]  /*f630*/  MOV R133, R179 ;  /* 0x000000b300857202 */ /* 0x000fe20000000f00 */
[----:B------:R-:W-:Y:S01]  /*f640*/  IMAD.MOV.U32 R127, RZ, RZ, R186 ;  /* 0x000000ffff7f7224 */ /* 0x000fe200078e00ba */
[----:B------:R-:W-:Y:S01]  /*f650*/  MOV R132, R177 ;  /* 0x000000b100847202 */ /* 0x000fe20000000f00 */
[----:B------:R-:W-:Y:S01]  /*f660*/  IMAD.MOV.U32 R134, RZ, RZ, R162 ;  /* 0x000000ffff867224 */ /* 0x000fe200078e00a2 */
[----:B------:R-:W-:Y:S01]  /*f670*/  MOV R135, R178 ;  /* 0x000000b200877202 */ /* 0x000fe20000000f00 */
[----:B------:R-:W-:Y:S01]  /*f680*/  MUFU.EX2 R74, R155 ;  /* 0x0000009b004a7308 */ /* 0x000fe20000000800 */
[C---:B------:R-:W-:Y:S01]  /*f690*/  HMMA.16816.F32 R84, R4.reuse, R18, R84 ;  /* 0x000000120454723c */ /* 0x040fe20000001854 */
[----:B------:R-:W-:Y:S01]  /*f6a0*/  FADD.FTZ R3, R131, R26 ;  /* 0x0000001a83037221 */ /* 0x000fe20000010000 */
[----:B------:R-:W1:Y:S04]  /*f6b0*/  LDSM.16.MT88.4 R144, [R213+0xb800] ;  /* 0x00b80000d590783b */ /* 0x000e680000004200 */
[----:B------:R2:W5:Y:S02]  /*f6c0*/  LDL.LU R236, [R1+0x140] ;  /* 0x0001400001ec7983 */ /* 0x0005640000300800 */
[----:B---3--:R-:W-:Y:S01]  /*f6d0*/  HMMA.16816.F32 R80, R4, R12, R80 ;  /* 0x0000000c0450723c */ /* 0x008fe20000001850 */
[----:B------:R-:W-:-:S07]  /*f6e0*/  FADD.FTZ R2, R222, R25 ;  /* 0x00000019de027221 */ /* 0x000fce0000010000 */
[C---:B------:R-:W-:Y:S08]  /*f6f0*/  HMMA.16816.F32 R76, R4.reuse, R14, R76 ;  /* 0x0000000e044c723c */ /* 0x040ff0000000184c */
[C---:B----4-:R-:W-:Y:S08]  /*f700*/  HMMA.16816.F32 R64, R4.reuse, R8, R64 ;  /* 0x000000080440723c */ /* 0x050ff00000001840 */
[----:B------:R-:W-:Y:S01]  /*f710*/  HMMA.16816.F32 R60, R4, R10, R60 ;  /* 0x0000000a043c723c */ /* 0x000fe2000000183c */
[----:B------:R-:W-:-:S02]  /*f720*/  FADD.FTZ R0, R193, R24 ;  /* 0x00000018c1007221 */ /* 0x000fc40000010000 */
[----:B------:R-:W-:Y:S01]  /*f730*/  IMAD.MOV.U32 R107, RZ, RZ, R137 ;  /* 0x000000ffff6b7224 */ /* 0x000fe200078e0089 */
[----:B------:R-:W-:Y:S01]  /*f740*/  MOV R103, R125 ;  /* 0x0000007d00677202 */ /* 0x000fe20000000f00 */
[----:B------:R-:W-:Y:S01]  /*f750*/  FADD.FTZ R3, R220, R3 ;  /* 0x00000003dc037221 */ /* 0x000fe20000010000 */
[----:B------:R-:W-:Y:S01]  /*f760*/  MOV R105, R126 ;  /* 0x0000007e00697202 */ /* 0x000fe20000000f00 */
[----:B------:R-:W-:Y:S01]  /*f770*/  IMAD.MOV.U32 R26, RZ, RZ, R124 ;  /* 0x000000ffff1a7224 */ /* 0x000fe200078e007c */
[----:B------:R-:W-:Y:S01]  /*f780*/  F2FP.PACK_AB R4, R93, R94 ;  /* 0x0000005e5d04723e */ /* 0x000fe200000000ff */
[----:B------:R-:W-:Y:S01]  /*f790*/  IMAD.MOV.U32 R106, RZ, RZ, R127 ;  /* 0x000000ffff6a7224 */ /* 0x000fe200078e007f */
[----:B------:R-:W-:Y:S01]  /*f7a0*/  F2FP.PACK_AB R5, R89, R90 ;  /* 0x0000005a5905723e */ /* 0x000fe200000000ff */
[----:B------:R-:W-:Y:S01]  /*f7b0*/  MUFU.EX2 R69, R156 ;  /* 0x0000009c00457308 */ /* 0x000fe20000000800 */
[----:B------:R-:W-:Y:S01]  /*f7c0*/  F2FP.PACK_AB R6, R91, R92 ;  /* 0x0000005c5b06723e */ /* 0x000fe200000000ff */
[----:B------:R-:W-:Y:S01]  /*f7d0*/  LDSM.16.MT88.4 R176, [R214+0xb800] ;  /* 0x00b80000d6b0783b */ /* 0x000fe20000004200 */
[----:B------:R-:W-:Y:S01]  /*f7e0*/  F2FP.PACK_AB R7, R75, R88 ;  /* 0x000000584b07723e */ /* 0x000fe200000000ff */
[----:B------:R-:W-:-:S02]  /*f7f0*/  FADD.FTZ R2, R219, R2 ;  /* 0x00000002db027221 */ /* 0x000fc40000010000 */
[----:B------:R-:W-:Y:S01]  /*f800*/  FADD.FTZ R0, R194, R0 ;  /* 0x00000000c2007221 */ /* 0x000fe20000010000 */
[----:B------:R-:W-:Y:S01]  /*f810*/  MOV R131, R136 ;  /* 0x0000008800837202 */ /* 0x000fe20000000f00 */
[----:B------:R-:W-:Y:S01]  /*f820*/  MUFU.EX2 R68, R157 ;  /* 0x0000009d00447308 */ /* 0x000fe20000000800 */
[----:B------:R2:W5:Y:S01]  /*f830*/  LDL.LU R235, [R1+0x13c] ;  /* 0x00013c0001eb7983 */ /* 0x0005620000300800 */
[----:B------:R-:W-:Y:S01]  /*f840*/  HMMA.16816.F32 R56, R4, R20, R56 ;  /* 0x000000140438723c */ /* 0x000fe20000001838 */
[----:B------:R-:W-:-:S07]  /*f850*/  FADD.FTZ R3, R107, R3 ;  /* 0x000000036b037221 */ /* 0x000fce0000010000 */
[----:B------:R-:W-:Y:S01]  /*f860*/  HMMA.16816.F32 R48, R4, R22, R48 ;  /* 0x000000160430723c */ /* 0x000fe20000001830 */
[----:B------:R-:W-:-:S07]  /*f870*/  FADD.FTZ R2, R140, R2 ;  /* 0x000000028c027221 */ /* 0x000fce0000010000 */
        /* <DEDUP_REMOVED lines=13> */
[----:B------:R-:W-:Y:S01]  /*f950*/  IMAD.MOV.U32 R127, RZ, RZ, R133 ;  /* 0x000000ffff7f7224 */ /* 0x000fe200078e0085 */
[----:B------:R-:W3:Y:S01]  /*f960*/  MUFU.EX2 R18, R166 ;  /* 0x000000a600127308 */ /* 0x000ee20000000800 */
[----:B------:R-:W-:Y:S01]  /*f970*/  FADD.FTZ R4, R218, R4 ;  /* 0x00000004da047221 */ /* 0x000fe20000010000 */
[----:B------:R-:W-:Y:S01]  /*f980*/  LDSM.16.MT88.4 R12, [R215+0xb800] ;  /* 0x00b80000d70c783b */ /* 0x000fe20000004200 */
[----:B------:R-:W-:Y:S02]  /*f990*/  FADD.FTZ R6, R199, R3 ;  /* 0x00000003c7067221 */ /* 0x000fe40000010000 */
        /* <DEDUP_REMOVED lines=10> */
[----:B------:R-:W-:Y:S02]  /*fa40*/  IMAD.MOV.U32 R130, RZ, RZ, R175 ;  /* 0x000000ffff827224 */ /* 0x000fe400078e00af */
        /* <DEDUP_REMOVED lines=35> */
[----:B------:R1:W1:Y:S01]  /*fc80*/  MUFU.EX2 R21, R160 ;  /* 0x000000a000157308 */ /* 0x0002620000000800 */
[----:B------:R-:W-:Y:S01]  /*fc90*/  FADD.FTZ R2, R251, R2 ;  /* 0x00000002fb027221 */ /* 0x000fe20000010000 */
[----:B------:R2:W5:Y:S01]  /*fca0*/  LDL.LU R225, [R1+0x11c] ;  /* 0x00011c0001e17983 */ /* 0x0005620000300800 */
[----:B------:R-:W-:Y:S02]  /*fcb0*/  FADD.FTZ R4, R135, R4 ;  /* 0x0000000487047221 */ /* 0x000fe40000010000 */
[----:B------:R-:W-:Y:S01]  /*fcc0*/  FADD.FTZ R3, R250, R3 ;  /* 0x00000003fa037221 */ /* 0x000fe20000010000 */
[----:B------:R2:W5:Y:S01]  /*fcd0*/  LDL.LU R224, [R1+0x118] ;  /* 0x0001180001e07983 */ /* 0x0005620000300800 */
[----:B------:R-:W-:Y:S02]  /*fce0*/  FADD.FTZ R0, R232, R0 ;  /* 0x00000000e8007221 */ /* 0x000fe40000010000 */
[----:B------:R-:W-:Y:S01]  /*fcf0*/  FADD.FTZ R2, R249, R2 ;  /* 0x00000002f9027221 */ /* 0x000fe20000010000 */
[----:B------:R-:W2:Y:S01]  /*fd00*/  MUFU.EX2 R16, R168 ;  /* 0x000000a800107308 */ /* 0x000ea20000000800 */
[----:B------:R-:W-:Y:S01]  /*fd10*/  FADD.FTZ R4, R122, R4 ;  /* 0x000000047a047221 */ /* 0x000fe20000010000 */
[----:B------:R2:W5:Y:S01]  /*fd20*/  LDL.LU R223, [R1+0x114] ;  /* 0x0001140001df7983 */ /* 0x0005620000300800 */
[----:B------:R-:W-:-:S02]  /*fd30*/  FADD.FTZ R3, R120, R3 ;  /* 0x0000000378037221 */ /* 0x000fc40000010000 */
[----:B------:R-:W-:Y:S01]  /*fd40*/  FADD.FTZ R0, R204, R0 ;  /* 0x00000000cc007221 */ /* 0x000fe20000010000 */
[----:B-1----:R-:W1:Y:S01]  /*fd50*/  LDSM.16.MT88.4 R160, [R216+0xb800] ;  /* 0x00b80000d8a0783b */ /* 0x002e620000004200 */
        /* <DEDUP_REMOVED lines=41> */
[----:B---3--:R-:W-:Y:S01]  /*fff0*/  FADD.FTZ R4, R18, R4 ;  /* 0x0000000412047221 */ /* 0x008fe20000010000 */
[----:B------:R-:W3:Y:S01]  /*10000*/  MUFU.EX2 R23, R158 ;  /* 0x0000009e00177308 */ /* 0x000ee20000000800 */
[----:B----4-:R-:W-:Y:S02]  /*10010*/  FADD.FTZ R3, R10, R3 ;  /* 0x000000030a037221 */ /* 0x010fe40000010000 */
[----:B------:R-:W-:Y:S02]  /*10020*/  FADD.FTZ R0, R22, R0 ;  /* 0x0000000016007221 */ /* 0x000fe40000010000 */
[----:B------:R-:W-:-:S02]  /*10030*/  FADD.FTZ R2, R74, R2 ;  /* 0x000000024a027221 */ /* 0x000fc40000010000 */
[----:B------:R-:W-:Y:S02]  /*10040*/  FADD.FTZ R4, R17, R4 ;  /* 0x0000000411047221 */ /* 0x000fe40000010000 */
[----:B------:R-:W-:Y:S02]  /*10050*/  FADD.FTZ R3, R9, R3 ;  /* 0x0000000309037221 */ /* 0x000fe40000010000 */
[----:B------:R-:W-:Y:S02]  /*10060*/  FADD.FTZ R0, R21, R0 ;  /* 0x0000000015007221 */ /* 0x000fe40000010000 */
[----:B------:R-:W-:Y:S02]  /*10070*/  FADD.FTZ R2, R69, R2 ;  /* 0x0000000245027221 */ /* 0x000fe40000010000 */
[----:B--2---:R-:W-:Y:S02]  /*10080*/  FADD.FTZ R4, R16, R4 ;  /* 0x0000000410047221 */ /* 0x004fe40000010000 */
[----:B-1----:R-:W-:-:S02]  /*10090*/  FADD.FTZ R3, R8, R3 ;  /* 0x0000000308037221 */ /* 0x002fc40000010000 */
[----:B------:R-:W-:Y:S02]  /*100a0*/  FADD.FTZ R0, R20, R0 ;  /* 0x0000000014007221 */ /* 0x000fe40000010000 */
[----:B------:R-:W-:Y:S02]  /*100b0*/  FADD.FTZ R2, R68, R2 ;  /* 0x0000000244027221 */ /* 0x000fe40000010000 */
[----:B------:R-:W-:Y:S02]  /*100c0*/  FADD.FTZ R4, R11, R4 ;  /* 0x000000040b047221 */ /* 0x000fe40000010000 */
[----:B------:R-:W-:Y:S02]  /*100d0*/  FADD.FTZ R3, R7, R3 ;  /* 0x0000000307037221 */ /* 0x000fe40000010000 */
[----:B------:R-:W-:Y:S02]  /*100e0*/  FADD.FTZ R0, R19, R0 ;  /* 0x0000000013007221 */ /* 0x000fe40000010000 */
[----:B---3--:R-:W-:Y:S01]  /*100f0*/  FADD.FTZ R2, R23, R2 ;  /* 0x0000000217027221 */ /* 0x008fe20000010000 */
        /* <DEDUP_REMOVED lines=95> */
[----:B-----5:R-:W-:Y:S01]  /*106f0*/  LOP3.LUT R231, R231, 0xfffffff7, RZ, 0xc0, !PT ;  /* 0xfffffff7e7e77812 */ /* 0x020fe200078ec0ff */
        /* <DEDUP_REMOVED lines=63> */
[----:B------:R-:W2:Y:S04]  /*10af0*/  LDSM.16.M88.4 R40, [R212+0x4800] ;  /* 0x00480000d428783b */ /* 0x000ea80000000200 */
[----:B------:R-:W3:Y:S04]  /*10b00*/  LDSM.16.M88.4 R88, [R212+0x5000] ;  /* 0x00500000d458783b */ /* 0x000ee80000000200 */
[----:B------:R-:W-:Y:S04]  /*10b10*/  LDSM.16.M88.4 R24, [R218+0x4800] ;  /* 0x00480000da18783b */ /* 0x000fe80000000200 */
[----:B------:R-:W-:Y:S04]  /*10b20*/  LDSM.16.M88.4 R56, [R218+0x5000] ;  /* 0x00500000da38783b */ /* 0x000fe80000000200 */
[----:B-1----:R-:W1:Y:S04]  /*10b30*/  LDSM.16.M88.4 R12, [R219+0x2000] ;  /* 0x00200000db0c783b */ /* 0x002e680000000200 */
[----:B----4-:R-:W4:Y:S04]  /*10b40*/  LDSM.16.M88.4 R8, [R222] ;  /* 0x00000000de08783b */ /* 0x010f280000000200 */
[----:B------:R-:W-:Y:S04]  /*10b50*/  LDSM.16.M88.4 R4, [R222+0x2000] ;  /* 0x00200000de04783b */ /* 0x000fe80000000200 */
[----:B------:R-:W4:Y:S04]  /*10b60*/  LDSM.16.M88.4 R84, [R212+0x5800] ;  /* 0x00580000d454783b */ /* 0x000f280000000200 */
[----:B------:R-:W4:Y:S04]  /*10b70*/  LDSM.16.M88.4 R48, [R212+0x4000] ;  /* 0x00400000d430783b */ /* 0x000f280000000200 */
[----:B------:R-:W4:Y:S01]  /*10b80*/  LDSM.16.M88.4 R64, [R212+0x7000] ;  /* 0x00700000d440783b */ /* 0x000f220000000200 */
[C---:B--2---:R-:W-:Y:S03]  /*10b90*/  HMMA.16816.F32 R20, R16.reuse, R40, RZ ;  /* 0x000000281014723c */ /* 0x044fe600000018ff */
[----:B------:R-:W2:Y:S04]  /*10ba0*/  LDSM.16.M88.4 R32, [R218+0x4000] ;  /* 0x00400000da20783b */ /* 0x000ea80000000200 */
[----:B------:R-:W-:Y:S01]  /*10bb0*/  LDSM.16.M88.4 R80, [R212+0x6000] ;  /* 0x00600000d450783b */ /* 0x000fe20000000200 */
[-C--:B---3--:R-:W-:Y:S03]  /*10bc0*/  HMMA.16816.F32 R200, R16, R88.reuse, RZ ;  /* 0x0000005810c8723c */ /* 0x088fe600000018ff */
[----:B------:R-:W-:Y:S04]  /*10bd0*/  LDSM.16.M88.4 R76, [R212+0x6800] ;  /* 0x00680000d44c783b */ /* 0x000fe80000000200 */
[----:B------:R-:W-:Y:S01]  /*10be0*/  LDSM.16.M88.4 R60, [R212+0x7800] ;  /* 0x00780000d43c783b */ /* 0x000fe20000000200 */
[----:B-1----:R-:W-:Y:S03]  /*10bf0*/  HMMA.16816.F32 R132, R12, R88, RZ ;  /* 0x000000580c84723c */ /* 0x002fe600000018ff */
[----:B------:R-:W0:Y:S05]  /*10c00*/  LDGDEPBAR ;  /* 0x00000000000079af */ /* 0x000e2a0000000000 */
[C---:B----4-:R-:W-:Y:S08]  /*10c10*/  HMMA.16816.F32 R52, R8.reuse, R24, R20 ;  /* 0x000000180834723c */ /* 0x050ff00000001814 */
[----:B------:R-:W-:Y:S08]  /*10c20*/  HMMA.16816.F32 R72, R8, R56, R200 ;  /* 0x000000380848723c */ /* 0x000ff000000018c8 */
[C---:B------:R-:W-:Y:S08]  /*10c30*/  HMMA.16816.F32 R128, R16.reuse, R84, RZ ;  /* 0x000000541080723c */ /* 0x040ff000000018ff */
[----:B------:R-:W-:Y:S01]  /*10c40*/  IMAD.MOV.U32 R251, RZ, RZ, R52 ;  /* 0x000000fffffb7224 */ /* 0x000fe200078e0034 */
[----:B------:R-:W-:Y:S01]  /*10c50*/  HMMA.16816.F32 R44, R16, R48, RZ ;  /* 0x00000030102c723c */ /* 0x000fe200000018ff */
[----:B------:R-:W-:-:S02]  /*10c60*/  IMAD.MOV.U32 R250, RZ, RZ, R53 ;  /* 0x000000fffffa7224 */ /* 0x000fc400078e0035 */
[----:B------:R-:W-:Y:S02]  /*10c70*/  IMAD.MOV.U32 R249, RZ, RZ, R54 ;  /* 0x000000fffff97224 */ /* 0x000fe400078e0036 */
[----:B------:R-:W-:Y:S02]  /*10c80*/  IMAD.MOV.U32 R248, RZ, RZ, R55 ;  /* 0x000000fffff87224 */ /* 0x000fe400078e0037 */
[----:B------:R-:W1:Y:S01]  /*10c90*/  LDSM.16.M88.4 R52, [R218+0x5800] ;  /* 0x00580000da34783b */ /* 0x000e620000000200 */
[----:B------:R-:W-:Y:S01]  /*10ca0*/  IMAD.MOV.U32 R149, RZ, RZ, R72 ;  /* 0x000000ffff957224 */ /* 0x000fe200078e0048 */
[----:B------:R-:W-:Y:S01]  /*10cb0*/  HMMA.16816.F32 R104, R16, R64, RZ ;  /* 0x000000401068723c */ /* 0x000fe200000018ff */
[----:B------:R-:W-:Y:S02]  /*10cc0*/  IMAD.MOV.U32 R148, RZ, RZ, R73 ;  /* 0x000000ffff947224 */ /* 0x000fe400078e0049 */
[----:B------:R-:W-:Y:S02]  /*10cd0*/  IMAD.MOV.U32 R147, RZ, RZ, R74 ;  /* 0x000000ffff937224 */ /* 0x000fe400078e004a */
[----:B------:R-:W-:-:S03]  /*10ce0*/  IMAD.MOV.U32 R146, RZ, RZ, R75 ;  /* 0x000000ffff927224 */ /* 0x000fc600078e004b */
[----:B------:R-:W-:Y:S08]  /*10cf0*/  HMMA.16816.F32 R72, R4, R56, R132 ;  /* 0x000000380448723c */ /* 0x000ff00000001884 */
[C---:B------:R-:W-:Y:S08]  /*10d00*/  HMMA.16816.F32 R100, R12.reuse, R64, RZ ;  /* 0x000000400c64723c */ /* 0x040ff000000018ff */
[----:B------:R-:W-:Y:S08]  /*10d10*/  HMMA.16816.F32 R124, R12, R84, RZ ;  /* 0x000000540c7c723c */ /* 0x000ff000000018ff */
[----:B------:R-:W-:Y:S01]  /*10d20*/  IMAD.MOV.U32 R65, RZ, RZ, R73 ;  /* 0x000000ffff417224 */ /* 0x000fe200078e0049 */
[----:B--2---:R-:W-:Y:S01]  /*10d30*/  HMMA.16816.F32 R204, R8, R32, R44 ;  /* 0x0000002008cc723c */ /* 0x004fe2000000182c */
[----:B------:R-:W-:Y:S01]  /*10d40*/  IMAD.MOV.U32 R64, RZ, RZ, R72 ;  /* 0x000000ffff407224 */ /* 0x000fe200078e0048 */
[----:B------:R-:W2:Y:S01]  /*10d50*/  LDSM.16.M88.4 R44, [R218+0x6000] ;  /* 0x00600000da2c783b */ /* 0x000ea20000000200 */
[----:B------:R-:W-:-:S02]  /*10d60*/  IMAD.MOV.U32 R151, RZ, RZ, R74 ;  /* 0x000000ffff977224 */ /* 0x000fc400078e004a */
[----:B------:R-:W-:-:S03]  /*10d70*/  IMAD.MOV.U32 R150, RZ, RZ, R75 ;  /* 0x000000ffff967224 */ /* 0x000fc600078e004b */
[----:B-1----:R-:W-:Y:S08]  /*10d80*/  HMMA.16816.F32 R72, R8, R52, R128 ;  /* 0x000000340848723c */ /* 0x002ff00000001880 */
[----:B------:R-:W-:Y:S08]  /*10d90*/  HMMA.16816.F32 R120, R16, R80, RZ ;  /* 0x000000501078723c */ /* 0x000ff000000018ff */
[C---:B------:R-:W-:Y:S08]  /*10da0*/  HMMA.16816.F32 R36, R12.reuse, R40, RZ ;  /* 0x000000280c24723c */ /* 0x040ff000000018ff */
[----:B------:R-:W-:Y:S01]  /*10db0*/  IMAD.MOV.U32 R145, RZ, RZ, R72 ;  /* 0x000000ffff917224 */ /* 0x000fe200078e0048 */
[----:B------:R-:W-:Y:S01]  /*10dc0*/  HMMA.16816.F32 R116, R12, R80, RZ ;  /* 0x000000500c74723c */ /* 0x000fe200000018ff */
[----:B------:R-:W-:-:S02]  /*10dd0*/  IMAD.MOV.U32 R144, RZ, RZ, R73 ;  /* 0x000000ffff907224 */ /* 0x000fc400078e0049 */
[----:B------:R-:W-:Y:S02]  /*10de0*/  IMAD.MOV.U32 R143, RZ, RZ, R74 ;  /* 0x000000ffff8f7224 */ /* 0x000fe400078e004a */
[----:B------:R-:W-:-:S03]  /*10df0*/  IMAD.MOV.U32 R142, RZ, RZ, R75 ;  /* 0x000000ffff8e7224 */ /* 0x000fc600078e004b */
[C---:B------:R-:W-:Y:S07]  /*10e00*/  HMMA.16816.F32 R72, R4.reuse, R52, R124 ;  /* 0x000000340448723c */ /* 0x040fee000000187c */
[----:B------:R-:W-:Y:S01]  /*10e10*/  IMAD.MOV.U32 R127, RZ, RZ, R65 ;  /* 0x000000ffff7f7224 */ /* 0x000fe200078e0041 */
[----:B------:R-:W-:Y:S01]  /*10e20*/  HMMA.16816.F32 R20, R4, R24, R36 ;  /* 0x000000180414723c */ /* 0x000fe20000001824 */
[----:B------:R-:W1:Y:S01]  /*10e30*/  LDSM.16.M88.4 R36, [R218+0x6800] ;  /* 0x00680000da24783b */ /* 0x000e620000000200 */
[----:B------:R-:W-:-:S06]  /*10e40*/  IMAD.MOV.U32 R126, RZ, RZ, R64 ;  /* 0x000000ffff7e7224 */ /* 0x000fcc00078e0040 */
[----:B------:R-:W-:Y:S08]  /*10e50*/  HMMA.16816.F32 R112, R16, R76, RZ ;  /* 0x0000004c1070723c */ /* 0x000ff000000018ff */
[----:B------:R-:W-:Y:S01]  /*10e60*/  IMAD.MOV.U32 R141, RZ, RZ, R72 ;  /* 0x000000ffff8d7224 */ /* 0x000fe200078e0048 */
[----:B------:R-:W-:Y:S01]  /*10e70*/  HMMA.16816.F32 R28, R12, R48, RZ ;  /* 0x000000300c1c723c */ /* 0x000fe200000018ff */
[----:B------:R-:W-:-:S02]  /*10e80*/  IMAD.MOV.U32 R140, RZ, RZ, R73 ;  /* 0x000000ffff8c7224 */ /* 0x000fc400078e0049 */
[----:B------:R-:W-:Y:S02]  /*10e90*/  IMAD.MOV.U32 R139, RZ, RZ, R74 ;  /* 0x000000ffff8b7224 */ /* 0x000fe400078e004a */
[----:B------:R-:W-:Y:S02]  /*10ea0*/  IMAD.MOV.U32 R252, RZ, RZ, R75 ;  /* 0x000000fffffc7224 */ /* 0x000fe400078e004b */
[----:B------:R-:W-:Y:S01]  /*10eb0*/  IMAD.MOV.U32 R71, RZ, RZ, R21 ;  /* 0x000000ffff477224 */ /* 0x000fe200078e0015 */
[----:B--2---:R-:W-:Y:S01]  /*10ec0*/  HMMA.16816.F32 R72, R8, R44, R120 ;  /* 0x0000002c0848723c */ /* 0x004fe20000001878 */
[----:B------:R-:W-:Y:S02]  /*10ed0*/  IMAD.MOV.U32 R70, RZ, RZ, R22 ;  /* 0x000000ffff467224 */ /* 0x000fe400078e0016 */
[----:B------:R-:W-:Y:S02]  /*10ee0*/  IMAD.MOV.U32 R69, RZ, RZ, R23 ;  /* 0x000000ffff457224 */ /* 0x000fe400078e0017 */
[----:B------:R-:W-:-:S02]  /*10ef0*/  IMAD.MOV.U32 R68, RZ, RZ, R20 ;  /* 0x000000ffff447224 */ /* 0x000fc400078e0014 */
[----:B------:R-:W-:Y:S01]  /*10f00*/  LDSM.16.M88.4 R20, [R218+0x7800] ;  /* 0x00780000da14783b */ /* 0x000fe20000000200 */
[-C--:B------:R-:W-:Y:S01]  /*10f10*/  HMMA.16816.F32 R96, R16, R60.reuse, RZ ;  /* 0x0000003c1060723c */ /* 0x080fe200000018ff */
[----:B------:R-:W-:Y:S02]  /*10f20*/  IMAD.MOV.U32 R201, RZ, RZ, R71 ;  /* 0x000000ffffc97224 */ /* 0x000fe400078e0047 */
[----:B------:R-:W-:Y:S02]  /*10f30*/  IMAD.MOV.U32 R202, RZ, RZ, R70 ;  /* 0x000000ffffca7224 */ /* 0x000fe400078e0046 */
[----:B------:R-:W-:Y:S02]  /*10f40*/  IMAD.MOV.U32 R203, RZ, RZ, R69 ;  /* 0x000000ffffcb7224 */ /* 0x000fe400078e0045 */
[----:B------:R-:W-:Y:S01]  /*10f50*/  IMAD.MOV.U32 R200, RZ, RZ, R68 ;  /* 0x000000ffffc87224 */ /* 0x000fe200078e0044 */
[C---:B------:R-:W-:Y:S08]  /*10f60*/  HMMA.16816.F32 R92, R12.reuse, R60, RZ ;  /* 0x0000003c0c5c723c */ /* 0x040ff000000018ff */
[----:B------:R-:W-:Y:S01]  /*10f70*/  IMAD.MOV.U32 R136, RZ, RZ, R72 ;  /* 0x000000ffff887224 */ /* 0x000fe200078e0048 */
[----:B------:R-:W-:Y:S01]  /*10f80*/  HMMA.16816.F32 R108, R12, R76, RZ ;  /* 0x0000004c0c6c723c */ /* 0x000fe200000018ff */
[----:B------:R-:W-:-:S02]  /*10f90*/  IMAD.MOV.U32 R3, RZ, RZ, R73 ;  /* 0x000000ffff037224 */ /* 0x000fc400078e0049 */
[----:B------:R-:W-:Y:S02]  /*10fa0*/  IMAD.MOV.U32 R2, RZ, RZ, R74 ;  /* 0x000000ffff027224 */ /* 0x000fe400078e004a */
[----:B------:R-:W-:-:S03]  /*10fb0*/  IMAD.MOV.U32 R0, RZ, RZ, R75 ;  /* 0x000000ffff007224 */ /* 0x000fc600078e004b */
[C---:B------:R-:W-:Y:S08]  /*10fc0*/  HMMA.16816.F32 R72, R4.reuse, R44, R116 ;  /* 0x0000002c0448723c */ /* 0x040ff00000001874 */
[----:B------:R-:W-:Y:S01]  /*10fd0*/  HMMA.16816.F32 R208, R4, R32, R28 ;  /* 0x0000002004d0723c */ /* 0x000fe2000000181c */
[----:B------:R-:W2:Y:S07]  /*10fe0*/  LDSM.16.M88.4 R28, [R218+0x7000] ;  /* 0x00700000da1c783b */ /* 0x000eae0000000200 */
[----:B------:R-:W-:Y:S08]  /*10ff0*/  HMMA.16816.F32 R116, R12, R50, RZ ;  /* 0x000000320c74723c */ /* 0x000ff000000018ff */
[----:B------:R-:W-:-:S02]  /*11000*/  IMAD.MOV.U32 R60, RZ, RZ, R72 ;  /* 0x000000ffff3c7224 */ /* 0x000fc400078e0048 */
[----:B------:R-:W-:Y:S02]  /*11010*/  IMAD.MOV.U32 R61, RZ, RZ, R73 ;  /* 0x000000ffff3d7224 */ /* 0x000fe400078e0049 */
[----:B------:R-:W-:Y:S02]  /*11020*/  IMAD.MOV.U32 R121, RZ, RZ, R74 ;  /* 0x000000ffff797224 */ /* 0x000fe400078e004a */
[----:B------:R-:W-:Y:S02]  /*11030*/  IMAD.MOV.U32 R120, RZ, RZ, R75 ;  /* 0x000000ffff787224 */ /* 0x000fe400078e004b */
[----:B-1----:R-:W-:Y:S08]  /*11040*/  HMMA.16816.F32 R72, R8, R36, R112 ;  /* 0x000000240848723c */ /* 0x002ff00000001870 */
[----:B------:R-:W-:Y:S08]  /*11050*/  HMMA.16816.F32 R112, R12, R42, RZ ;  /* 0x0000002a0c70723c */ /* 0x000ff000000018ff */
[----:B------:R-:W-:Y:S08]  /*11060*/  HMMA.16816.F32 R116, R4, R34, R116 ;  /* 0x000000220474723c */ /* 0x000ff00000001874 */
[----:B------:R-:W-:-:S02]  /*11070*/  IMAD.MOV.U32 R52, RZ, RZ, R72 ;  /* 0x000000ffff347224 */ /* 0x000fc400078e0048 */
[----:B------:R-:W-:Y:S02]  /*11080*/  IMAD.MOV.U32 R53, RZ, RZ, R73 ;  /* 0x000000ffff357224 */ /* 0x000fe400078e0049 */
[----:B------:R-:W-:Y:S02]  /*11090*/  IMAD.MOV.U32 R247, RZ, RZ, R74 ;  /* 0x000000fffff77224 */ /* 0x000fe400078e004a */
[----:B------:R-:W-:Y:S02]  /*110a0*/  IMAD.MOV.U32 R232, RZ, RZ, R75 ;  /* 0x000000ffffe87224 */ /* 0x000fe400078e004b */
[----:B------:R-:W-:Y:S08]  /*110b0*/  HMMA.16816.F32 R72, R4, R36, R108 ;  /* 0x000000240448723c */ /* 0x000ff0000000186c */
[-C--:B------:R-:W-:Y:S08]  /*110c0*/  HMMA.16816.F32 R108, R12, R90.reuse, RZ ;  /* 0x0000005a0c6c723c */ /* 0x080ff000000018ff */
[----:B------:R-:W-:Y:S08]  /*110d0*/  HMMA.16816.F32 R88, R16, R90, RZ ;  /* 0x0000005a1058723c */ /* 0x000ff000000018ff */
[----:B------:R-:W-:Y:S01]  /*110e0*/  IMAD.MOV.U32 R125, RZ, RZ, R72 ;  /* 0x000000ffff7d7224 */ /* 0x000fe200078e0048 */
[----:B------:R-:W-:Y:S01]  /*110f0*/  HMMA.16816.F32 R112, R4, R26, R112 ;  /* 0x0000001a0470723c */ /* 0x000fe20000001870 */
[----:B------:R-:W-:-:S02]  /*11100*/  IMAD.MOV.U32 R124, RZ, RZ, R73 ;  /* 0x000000ffff7c7224 */ /* 0x000fc400078e0049 */
[----:B------:R-:W-:Y:S02]  /*11110*/  IMAD.MOV.U32 R123, RZ, RZ, R74 ;  /* 0x000000ffff7b7224 */ /* 0x000fe400078e004a */
[----:B------:R-:W-:-:S03]  /*11120*/  IMAD.MOV.U32 R122, RZ, RZ, R75 ;  /* 0x000000ffff7a7224 */ /* 0x000fc600078e004b */
[----:B--2---:R-:W-:Y:S08]  /*11130*/  HMMA.16816.F32 R72, R8, R28, R104 ;  /* 0x0000001c0848723c */ /* 0x004ff00000001868 */
[-C--:B------:R-:W-:Y:S08]  /*11140*/  HMMA.16816.F32 R104, R12, R86.reuse, RZ ;  /* 0x000000560c68723c */ /* 0x080ff000000018ff */
[----:B------:R-:W-:Y:S08]  /*11150*/  HMMA.16816.F32 R84, R16, R86, RZ ;  /* 0x000000561054723c */ /* 0x000ff000000018ff */
[----:B------:R-:W-:Y:S01]  /*11160*/  IMAD.MOV.U32 R138, RZ, RZ, R72 ;  /* 0x000000ffff8a7224 */ /* 0x000fe200078e0048 */
[----:B------:R-:W-:Y:S01]  /*11170*/  HMMA.16816.F32 R88, R8, R58, R88 ;  /* 0x0000003a0858723c */ /* 0x000fe20000001858 */
[----:B------:R-:W-:-:S02]  /*11180*/  IMAD.MOV.U32 R137, RZ, RZ, R73 ;  /* 0x000000ffff897224 */ /* 0x000fc400078e0049 */
[----:B------:R-:W-:Y:S02]  /*11190*/  IMAD.MOV.U32 R131, RZ, RZ, R74 ;  /* 0x000000ffff837224 */ /* 0x000fe400078e004a */
[----:B------:R-:W-:-:S03]  /*111a0*/  IMAD.MOV.U32 R130, RZ, RZ, R75 ;  /* 0x000000ffff827224 */ /* 0x000fc600078e004b */
        /* <DEDUP_REMOVED lines=20> */
[----:B------:R-:W-:Y:S01]  /*112f0*/  HMMA.16816.F32 R12, R12, R62, RZ ;  /* 0x0000003e0c0c723c */ /* 0x000fe200000018ff */
[----:B------:R-:W-:-:S02]  /*11300*/  IMAD.MOV.U32 R25, RZ, RZ, R73 ;  /* 0x000000ffff197224 */ /* 0x000fc400078e0049 */
[----:B------:R-:W-:Y:S02]  /*11310*/  IMAD.MOV.U32 R129, RZ, RZ, R74 ;  /* 0x000000ffff817224 */ /* 0x000fe400078e004a */
[----:B------:R-:W-:-:S03]  /*11320*/  IMAD.MOV.U32 R128, RZ, RZ, R75 ;  /* 0x000000ffff807224 */ /* 0x000fc600078e004b */
[----:B------:R-:W-:Y:S07]  /*11330*/  HMMA.16816.F32 R72, R4, R46, R100 ;  /* 0x0000002e0448723c */ /* 0x000fee0000001864 */
[----:B------:R-:W-:Y:S01]  /*11340*/  IMAD.MOV.U32 R100, RZ, RZ, R49 ;  /* 0x000000ffff647224 */ /* 0x000fe200078e0031 */
[----:B------:R-:W-:Y:S01]  /*11350*/  HMMA.16816.F32 R76, R8, R38, R76 ;  /* 0x00000026084c723c */ /* 0x000fe2000000184c */
[----:B------:R-:W-:Y:S02]  /*11360*/  IMAD.MOV.U32 R101, RZ, RZ, R48 ;  /* 0x000000ffff657224 */ /* 0x000fe400078e0030 */
[----:B------:R-:W-:-:S02]  /*11370*/  IMAD.MOV.U32 R102, RZ, RZ, R41 ;  /* 0x000000ffff667224 */ /* 0x000fc400078e0029 */
[----:B------:R-:W-:-:S03]  /*11380*/  IMAD.MOV.U32 R103, RZ, RZ, R40 ;  /* 0x000000ffff677224 */ /* 0x000fc600078e0028 */
[C---:B------:R-:W-:Y:S08]  /*11390*/  HMMA.16816.F32 R48, R16.reuse, R50, RZ ;  /* 0x000000321030723c */ /* 0x040ff000000018ff */
[----:B------:R-:W-:Y:S01]  /*113a0*/  IMAD.MOV.U32 R56, RZ, RZ, R72 ;  /* 0x000000ffff387224 */ /* 0x000fe200078e0048 */
[----:B------:R-:W-:Y:S01]  /*113b0*/  HMMA.16816.F32 R40, R16, R42, RZ ;  /* 0x0000002a1028723c */ /* 0x000fe200000018ff */
[----:B------:R-:W-:-:S02]  /*113c0*/  IMAD.MOV.U32 R57, RZ, RZ, R73 ;  /* 0x000000ffff397224 */ /* 0x000fc400078e0049 */
[----:B------:R-:W-:Y:S02]  /*113d0*/  IMAD.MOV.U32 R21, RZ, RZ, R74 ;  /* 0x000000ffff157224 */ /* 0x000fe400078e004a */
[----:B------:R-:W-:-:S03]  /*113e0*/  IMAD.MOV.U32 R20, RZ, RZ, R75 ;  /* 0x000000ffff147224 */ /* 0x000fc600078e004b */
[----:B------:R-:W-:Y:S07]  /*113f0*/  HMMA.16816.F32 R72, R4, R38, R96 ;  /* 0x000000260448723c */ /* 0x000fee0000001860 */
[----:B------:R-:W-:Y:S01]  /*11400*/  IMAD.MOV.U32 R38, RZ, RZ, R102 ;  /* 0x000000ffff267224 */ /* 0x000fe200078e0066 */
[----:B------:R-:W-:Y:S01]  /*11410*/  HMMA.16816.F32 R16, R16, R62, RZ ;  /* 0x0000003e1010723c */ /* 0x000fe200000018ff */
[----:B------:R-:W-:-:S06]  /*11420*/  IMAD.MOV.U32 R39, RZ, RZ, R103 ;  /* 0x000000ffff277224 */ /* 0x000fcc00078e0067 */
[----:B------:R-:W-:Y:S01]  /*11430*/  IMAD.MOV.U32 R62, RZ, RZ, R121 ;  /* 0x000000ffff3e7224 */ /* 0x000fe200078e0079 */
[----:B------:R-:W-:Y:S01]  /*11440*/  HMMA.16816.F32 R48, R8, R34, R48 ;  /* 0x000000220830723c */ /* 0x000fe20000001830 */
[----:B------:R-:W-:Y:S02]  /*11450*/  IMAD.MOV.U32 R63, RZ, RZ, R120 ;  /* 0x000000ffff3f7224 */ /* 0x000fe400078e0078 */
[----:B------:R-:W-:Y:S02]  /*11460*/  IMAD.MOV.U32 R120, RZ, RZ, R126 ;  /* 0x000000ffff787224 */ /* 0x000fe400078e007e */
[----:B------:R-:W-:-:S03]  /*11470*/  IMAD.MOV.U32 R121, RZ, RZ, R127 ;  /* 0x000000ffff797224 */ /* 0x000fc600078e007f */
[----:B------:R-:W-:Y:S01]  /*11480*/  IMAD.MOV.U32 R44, RZ, RZ, R72 ;  /* 0x000000ffff2c7224 */ /* 0x000fe200078e0048 */
[----:B------:R-:W-:Y:S01]  /*11490*/  HMMA.16816.F32 R40, R8, R26, R40 ;  /* 0x0000001a0828723c */ /* 0x000fe20000001828 */
[----:B------:R-:W-:Y:S02]  /*114a0*/  IMAD.MOV.U32 R45, RZ, RZ, R73 ;  /* 0x000000ffff2d7224 */ /* 0x000fe400078e0049 */
[----:B------:R-:W-:Y:S02]  /*114b0*/  IMAD.MOV.U32 R97, RZ, RZ, R74 ;  /* 0x000000ffff617224 */ /* 0x000fe400078e004a */
[----:B------:R-:W-:-:S03]  /*114c0*/  IMAD.MOV.U32 R96, RZ, RZ, R75 ;  /* 0x000000ffff607224 */ /* 0x000fc600078e004b */
[C---:B------:R-:W-:Y:S08]  /*114d0*/  HMMA.16816.F32 R64, R8.reuse, R30, R64 ;  /* 0x0000001e0840723c */ /* 0x040ff00000001840 */
[----:B------:R-:W-:Y:S01]  /*114e0*/  HMMA.16816.F32 R16, R8, R22, R16 ;  /* 0x000000160810723c */ /* 0x000fe20000001810 */
[----:B------:R-:W-:Y:S07]  /*114f0*/  LDSM.16.M88.4 R8, [R220] ;  /* 0x00000000dc08783b */ /* 0x000fee0000000200 */
[C---:B------:R-:W-:Y:S08]  /*11500*/  HMMA.16816.F32 R108, R4.reuse, R58, R108 ;  /* 0x0000003a046c723c */ /* 0x040ff0000000186c */
        /* <DEDUP_REMOVED lines=15> */
[----:B------:R-:W-:-:S05]  /*11600*/  IMAD.MOV.U32 R59, RZ, RZ, R20 ;  /* 0x000000ffff3b7224 */ /* 0x000fca00078e0014 */
[----:B------:R-:W-:Y:S02]  /*11610*/  IMAD.MOV.U32 R32, RZ, RZ, R72 ;  /* 0x000000ffff207224 */ /* 0x000fe400078e0048 */
[----:B------:R-:W-:Y:S02]  /*11620*/  IMAD.MOV.U32 R33, RZ, RZ, R73 ;  /* 0x000000ffff217224 */ /* 0x000fe400078e0049 */
[----:B------:R-:W-:Y:S02]  /*11630*/  IMAD.MOV.U32 R93, RZ, RZ, R74 ;  /* 0x000000ffff5d7224 */ /* 0x000fe400078e004a */
[----:B------:R-:W-:Y:S02]  /*11640*/  IMAD.MOV.U32 R92, RZ, RZ, R75 ;  /* 0x000000ffff5c7224 */ /* 0x000fe400078e004b */
[----:B------:R-:W-:Y:S01]  /*11650*/  HMMA.16816.F32 R72, R4, R22, R12 ;  /* 0x000000160448723c */ /* 0x000fe2000000180c */
[----:B------:R-:W1:Y:S04]  /*11660*/  LDSM.16.M88.4 R12, [R223] ;  /* 0x00000000df0c783b */ /* 0x000e680000000200 */
[----:B------:R-:W2:Y:S03]  /*11670*/  LDSM.16.M88.4 R4, [R220+0x2000] ;  /* 0x00200000dc04783b */ /* 0x000ea60000000200 */
[-C--:B-1----:R-:W-:Y:S07]  /*11680*/  HMMA.16816.F32 R68, R8, R12.reuse, R204 ;  /* 0x0000000c0844723c */ /* 0x082fee00000018cc */
[----:B------:R-:W-:Y:S01]  /*11690*/  IMAD.MOV.U32 R204, RZ, RZ, R251 ;  /* 0x000000ffffcc7224 */ /* 0x000fe200078e00fb */
[----:B--2---:R-:W-:Y:S01]  /*116a0*/  HMMA.16816.F32 R208, R4, R12, R208 ;  /* 0x0000000c04d0723c */ /* 0x004fe200000018d0 */
[----:B------:R-:W-:-:S02]  /*116b0*/  IMAD.MOV.U32 R205, RZ, RZ, R250 ;  /* 0x000000ffffcd7224 */ /* 0x000fc400078e00fa */
[----:B------:R-:W-:Y:S02]  /*116c0*/  IMAD.MOV.U32 R206, RZ, RZ, R249 ;  /* 0x000000ffffce7224 */ /* 0x000fe400078e00f9 */
[----:B------:R-:W-:-:S03]  /*116d0*/  IMAD.MOV.U32 R207, RZ, RZ, R248 ;  /* 0x000000ffffcf7224 */ /* 0x000fc600078e00f8 */
[-C--:B------:R-:W-:Y:S08]  /*116e0*/  HMMA.16816.F32 R248, R4, R14.reuse, R116 ;  /* 0x0000000e04f8723c */ /* 0x080ff00000001874 */
[----:B------:R-:W-:Y:S01]  /*116f0*/  HMMA.16816.F32 R132, R8, R14, R48 ;  /* 0x0000000e0884723c */ /* 0x000fe20000001830 */
[----:B------:R-:W1:Y:S01]  /*11700*/  LDSM.16.M88.4 R12, [R230] ;  /* 0x00000000e60c783b */ /* 0x000e620000000200 */
[----:B------:R-:W-:-:S02]  /*11710*/  IMAD.MOV.U32 R22, RZ, RZ, R131 ;  /* 0x000000ffff167224 */ /* 0x000fc400078e0083 */
[----:B------:R-:W-:-:S03]  /*11720*/  IMAD.MOV.U32 R23, RZ, RZ, R130 ;  /* 0x000000ffff177224 */ /* 0x000fc600078e0082 */
[----:B------:R-:W-:Y:S02]  /*11730*/  IMAD.MOV.U32 R48, RZ, RZ, R125 ;  /* 0x000000ffff307224 */ /* 0x000fe400078e007d */
[----:B------:R-:W-:Y:S02]  /*11740*/  IMAD.MOV.U32 R49, RZ, RZ, R124 ;  /* 0x000000ffff317224 */ /* 0x000fe400078e007c */
[----:B------:R-:W-:Y:S02]  /*11750*/  IMAD.MOV.U32 R50, RZ, RZ, R123 ;  /* 0x000000ffff327224 */ /* 0x000fe400078e007b */
[----:B------:R-:W-:Y:S02]  /*11760*/  IMAD.MOV.U32 R51, RZ, RZ, R122 ;  /* 0x000000ffff337224 */ /* 0x000fe400078e007a */
[----:B------:R-:W-:Y:S01]  /*11770*/  IMAD.MOV.U32 R122, RZ, RZ, R151 ;  /* 0x000000ffff7a7224 */ /* 0x000fe200078e0097 */
[-C--:B-1----:R-:W-:Y:S08]  /*11780*/  HMMA.16816.F32 R204, R8, R12.reuse, R204 ;  /* 0x0000000c08cc723c */ /* 0x082ff000000018cc */
[C---:B------:R-:W-:Y:S08]  /*11790*/  HMMA.16816.F32 R200, R4.reuse, R12, R200 ;  /* 0x0000000c04c8723c */ /* 0x040ff000000018c8 */
[-C--:B------:R-:W-:Y:S08]  /*117a0*/  HMMA.16816.F32 R128, R4, R14.reuse, R112 ;  /* 0x0000000e0480723c */ /* 0x080ff00000001870 */
[----:B------:R-:W-:Y:S01]  /*117b0*/  HMMA.16816.F32 R116, R8, R14, R40 ;  /* 0x0000000e0874723c */ /* 0x000fe20000001828 */
[----:B------:R-:W1:Y:S01]  /*117c0*/  LDSM.16.M88.4 R12, [R229] ;  /* 0x00000000e50c783b */ /* 0x000e620000000200 */
        /* <DEDUP_REMOVED lines=23> */
[----:B------:R2:W5:Y:S03]  /*11940*/  LDL.LU R146, [R1+0x130] ;  /* 0x0001300001927983 */ /* 0x0005660000300800 */
[-C--:B-1----:R-:W-:Y:S08]  /*11950*/  HMMA.16816.F32 R108, R8, R12.reuse, R96 ;  /* 0x0000000c086c723c */ /* 0x082ff00000001860 */
[----:B------:R-:W-:Y:S08]  /*11960*/  HMMA.16816.F32 R100, R4, R12, R100 ;  /* 0x0000000c0464723c */ /* 0x000ff00000001864 */
[----:B------:R-:W-:Y:S01]  /*11970*/  HMMA.16816.F32 R84, R8, R14, R84 ;  /* 0x0000000e0854723c */ /* 0x000fe20000001854 */
[----:B------:R-:W-:-:S02]  /*11980*/  IMAD.MOV.U32 R54, RZ, RZ, R247 ;  /* 0x000000ffff367224 */ /* 0x000fc400078e00f7 */
[----:B------:R-:W-:Y:S02]  /*11990*/  IMAD.MOV.U32 R55, RZ, RZ, R232 ;  /* 0x000000ffff377224 */ /* 0x000fe400078e00e8 */
[----:B------:R-:W-:Y:S02]  /*119a0*/  IMAD.MOV.U32 R20, RZ, RZ, R138 ;  /* 0x000000ffff147224 */ /* 0x000fe400078e008a */
[----:B------:R-:W-:Y:S01]  /*119b0*/  IMAD.MOV.U32 R21, RZ, RZ, R137 ;  /* 0x000000ffff157224 */ /* 0x000fe200078e0089 */
[----:B------:R-:W-:Y:S01]  /*119c0*/  HMMA.16816.F32 R96, R4, R14, R104 ;  /* 0x0000000e0460723c */ /* 0x000fe20000001868 */
[----:B------:R-:W1:Y:S04]  /*119d0*/  LDSM.16.M88.4 R12, [R227] ;  /* 0x00000000e30c783b */ /* 0x000e680000000200 */
[----:B------:R-:W3:Y:S01]  /*119e0*/  S2R R3, SR_TID.X ;  /* 0x0000000000037919 */ /* 0x000ee20000002100 */
[----:B------:R-:W-:-:S03]  /*119f0*/  IMAD.U32 R0, RZ, RZ, UR9 ;  /* 0x00000009ff007e24 */ /* 0x000fc6000f8e00ff */
[----:B------:R2:W5:Y:S04]  /*11a00*/  LDL.LU R145, [R1+0x12c] ;  /* 0x00012c0001917983 */ /* 0x0005680000300800 */
[----:B------:R2:W5:Y:S04]  /*11a10*/  LDL.LU R144, [R1+0x128] ;  /* 0x0001280001907983 */ /* 0x0005680000300800 */
[----:B------:R2:W5:Y:S04]  /*11a20*/  LDL.LU R143, [R1+0x124] ;  /* 0x00012400018f7983 */ /* 0x0005680000300800 */
[----:B------:R2:W5:Y:S04]  /*11a30*/  LDL.LU R142, [R1+0x120] ;  /* 0x00012000018e7983 */ /* 0x0005680000300800 */
[----:B------:R2:W5:Y:S01]  /*11a40*/  LDL.LU R141, [R1+0x11c] ;  /* 0x00011c00018d7983 */ /* 0x0005620000300800 */
[-C--:B-1----:R-:W-:Y:S08]  /*11a50*/  HMMA.16816.F32 R88, R8, R12.reuse, R40 ;  /* 0x0000000c0858723c */ /* 0x082ff00000001828 */
[C---:B------:R-:W-:Y:S08]  /*11a60*/  HMMA.16816.F32 R60, R4.reuse, R12, R60 ;  /* 0x0000000c043c723c */ /* 0x040ff0000000183c */
[-C--:B------:R-:W-:Y:S08]  /*11a70*/  HMMA.16816.F32 R56, R4, R14.reuse, R56 ;  /* 0x0000000e0438723c */ /* 0x080ff00000001838 */
[----:B------:R-:W-:Y:S01]  /*11a80*/  HMMA.16816.F32 R80, R8, R14, R80 ;  /* 0x0000000e0850723c */ /* 0x000fe20000001850 */
[----:B------:R-:W1:Y:S01]  /*11a90*/  LDSM.16.M88.4 R12, [R226] ;  /* 0x00000000e20c783b */ /* 0x000e620000000200 */
[----:B---3--:R-:W-:-:S03]  /*11aa0*/  IMAD.SHL.U32 R3, R3, 0x2, RZ ;  /* 0x0000000203037824 */ /* 0x008fc600078e00ff */
[----:B------:R2:W5:Y:S03]  /*11ab0*/  LDL.LU R140, [R1+0x118] ;  /* 0x00011800018c7983 */ /* 0x0005660000300800 */
[-C--:B-1----:R-:W-:Y:S08]  /*11ac0*/  HMMA.16816.F32 R52, R8, R12.reuse, R52 ;  /* 0x0000000c0834723c */ /* 0x082ff00000001834 */
[C---:B------:R-:W-:Y:S08]  /*11ad0*/  HMMA.16816.F32 R48, R4.reuse, R12, R48 ;  /* 0x0000000c0430723c */ /* 0x040ff00000001830 */
[-C--:B------:R-:W-:Y:S08]  /*11ae0*/  HMMA.16816.F32 R44, R4, R14.reuse, R44 ;  /* 0x0000000e042c723c */ /* 0x080ff0000000182c */
[----:B------:R-:W-:Y:S01]  /*11af0*/  HMMA.16816.F32 R76, R8, R14, R76 ;  /* 0x0000000e084c723c */ /* 0x000fe2000000184c */
[----:B------:R-:W1:Y:S01]  /*11b00*/  LDSM.16.M88.4 R12, [R225] ;  /* 0x00000000e10c783b */ /* 0x000e620000000200 */
[----:B------:R-:W-:-:S03]  /*11b10*/  LOP3.LUT R3, R3, 0x6, RZ, 0xc0, !PT ;  /* 0x0000000603037812 */ /* 0x000fc600078ec0ff */
[----:B------:R2:W5:Y:S02]  /*11b20*/  LDL.LU R139, [R1+0x114] ;  /* 0x00011400018b7983 */ /* 0x0005640000300800 */
[----:B------:R-:W-:-:S04]  /*11b30*/  IMAD R0, R0, 0x80, R3 ;  /* 0x0000008000007824 */ /* 0x000fc800078e0203 */
[----:B------:R-:W-:-:S05]  /*11b40*/  IMAD.IADD R2, R236, 0x1, -R0 ;  /* 0x00000001ec027824 */ /* 0x000fca00078e0a00 */
[----:B------:R-:W-:-:S05]  /*11b50*/  IABS R2, R2 ;  /* 0x0000000200027213 */ /* 0x000fca0000000000 */
[----:B------:R-:W-:Y:S01]  /*11b60*/  IMAD.MOV.U32 R3, RZ, RZ, R2 ;  /* 0x000000ffff037224 */ /* 0x000fe200078e0002 */
        /* <DEDUP_REMOVED lines=10> */
[----:B------:R-:W1:Y:S04]  /*11c10*/  LDSM.16.M88.4 R12, [R217] ;  /* 0x00000000d90c783b */ /* 0x000e680000000200 */
[----:B------:R-:W3:Y:S03]  /*11c20*/  LDSM.16.M88.4 R8, [R221] ;  /* 0x00000000dd08783b */ /* 0x000ee60000000200 */
[-C--:B-1----:R-:W-:Y:S08]  /*11c30*/  HMMA.16816.F32 R208, R4, R12.reuse, R208 ;  /* 0x0000000c04d0723c */ /* 0x082ff000000018d0 */
[----:B---3--:R-:W-:Y:S08]  /*11c40*/  HMMA.16816.F32 R104, R8, R12, R68 ;  /* 0x0000000c0868723c */ /* 0x008ff00000001844 */
        /* <DEDUP_REMOVED lines=22> */
[----:B------:R-:W1:Y:S07]  /*11db0*/  LDSM.16.M88.4 R12, [R217+0x2800] ;  /* 0x00280000d90c783b */ /* 0x000e6e0000000200 */
[-C--:B-1----:R-:W-:Y:S08]  /*11dc0*/  HMMA.16816.F32 R68, R4, R12.reuse, R48 ;  /* 0x0000000c0444723c */ /* 0x082ff00000001830 */
[C---:B------:R-:W-:Y:S08]  /*11dd0*/  HMMA.16816.F32 R52, R8.reuse, R12, R52 ;  /* 0x0000000c0834723c */ /* 0x040ff00000001834 */
        /* <DEDUP_REMOVED lines=12> */
[----:B------:R-:W-:Y:S01]  /*11ea0*/  IMAD.MOV.U32 R47, RZ, RZ, R70 ;  /* 0x000000ffff2f7224 */ /* 0x000fe200078e0046 */
[----:B-1----:R-:W-:Y:S08]  /*11eb0*/  HMMA.16816.F32 R40, R8, R12, R40 ;  /* 0x0000000c0828723c */ /* 0x002ff00000001828 */
[-C--:B------:R-:W-:Y:S08]  /*11ec0*/  HMMA.16816.F32 R32, R4, R14.reuse, R32 ;  /* 0x0000000e0420723c */ /* 0x080ff00000001820 */
[----:B------:R-:W-:Y:S08]  /*11ed0*/  HMMA.16816.F32 R64, R8, R14, R64 ;  /* 0x0000000e0840723c */ /* 0x000ff00000001840 */
[----:B------:R-:W-:-:S02]  /*11ee0*/  IMAD.MOV.U32 R45, RZ, RZ, R40 ;  /* 0x000000ffff2d7224 */ /* 0x000fc400078e0028 */
[----:B------:R-:W-:Y:S02]  /*11ef0*/  IMAD.MOV.U32 R44, RZ, RZ, R42 ;  /* 0x000000ffff2c7224 */ /* 0x000fe400078e002a */
[----:B------:R-:W-:Y:S02]  /*11f00*/  IMAD.MOV.U32 R138, RZ, RZ, R41 ;  /* 0x000000ffff8a7224 */ /* 0x000fe400078e0029 */
[----:B------:R-:W-:Y:S02]  /*11f10*/  IMAD.MOV.U32 R137, RZ, RZ, R43 ;  /* 0x000000ffff897224 */ /* 0x000fe400078e002b */
[----:B------:R-:W-:Y:S01]  /*11f20*/  HMMA.16816.F32 R40, R4, R12, R36 ;  /* 0x0000000c0428723c */ /* 0x000fe20000001824 */
[----:B------:R-:W1:Y:S01]  /*11f30*/  LDSM.16.M88.4 R12, [R217+0x3800] ;  /* 0x00380000d90c783b */ /* 0x000e620000000200 */
[----:B------:R-:W-:Y:S01]  /*11f40*/  IMAD.MOV.U32 R136, RZ, RZ, R32 ;  /* 0x000000ffff887224 */ /* 0x000fe200078e0020 */
[----:B------:R-:W-:Y:S01]  /*11f50*/  UISETP.GT.AND UP0, UPT, UR9, UR8, UPT ;  /* 0x000000080900728c */ /* 0x000fe2000bf04270 */
[----:B------:R-:W-:Y:S01]  /*11f60*/  IMAD.MOV.U32 R73, RZ, RZ, R34 ;  /* 0x000000ffff497224 */ /* 0x000fe200078e0022 */
[----:B------:R-:W-:-:S04]  /*11f70*/  DEPBAR.LE SB0, 0x0 ;  /* 0x000080000000791a */ /* 0x000fc80000000000 */
[----:B------:R-:W-:Y:S02]  /*11f80*/  IMAD.MOV.U32 R72, RZ, RZ, R33 ;  /* 0x000000ffff487224 */ /* 0x000fe400078e0021 */
[----:B------:R-:W-:Y:S02]  /*11f90*/  IMAD.MOV.U32 R71, RZ, RZ, R35 ;  /* 0x000000ffff477224 */ /* 0x000fe400078e0023 */
[----:B------:R-:W-:Y:S01]  /*11fa0*/  IMAD.MOV.U32 R38, RZ, RZ, R48 ;  /* 0x000000ffff267224 */ /* 0x000fe200078e0030 */
[C---:B-1----:R-:W-:Y:S08]  /*11fb0*/  HMMA.16816.F32 R24, R4.reuse, R12, R24 ;  /* 0x0000000c0418723c */ /* 0x042ff00000001818 */
[-C--:B------:R-:W-:Y:S08]  /*11fc0*/  HMMA.16816.F32 R32, R4, R14.reuse, R20 ;  /* 0x0000000e0420723c */ /* 0x080ff00000001814 */
[C---:B------:R-:W-:Y:S07]  /*11fd0*/  HMMA.16816.F32 R4, R8.reuse, R14, R16 ;  /* 0x0000000e0804723c */ /* 0x040fee0000001810 */
[----:B------:R-:W-:Y:S01]  /*11fe0*/  FMUL.FTZ R14, R211, c[0x0][0x2ec] ;  /* 0x0000bb00d30e7a20 */ /* 0x000fe20000410000 */
[----:B------:R-:W-:Y:S01]  /*11ff0*/  HMMA.16816.F32 R28, R8, R12, R28 ;  /* 0x0000000c081c723c */ /* 0x000fe2000000181c */
[----:B------:R-:W-:-:S04]  /*12000*/  IMAD.MOV.U32 R211, RZ, RZ, R47 ;  /* 0x000000ffffd37224 */ /* 0x000fc800078e002f */
[----:B------:R-:W-:Y:S03]  /*12010*/  MUFU.TANH R14, R14 ;  /* 0x0000000e000e7308 */ /* 0x000fe60000002400 */
[----:B------:R-:W-:Y:S02]  /*12020*/  IMAD.MOV.U32 R12, RZ, RZ, R32 ;  /* 0x000000ffff0c7224 */ /* 0x000fe400078e0020 */
[----:B------:R-:W-:Y:S02]  /*12030*/  IMAD.MOV.U32 R70, RZ, RZ, R33 ;  /* 0x000000ffff467224 */ /* 0x000fe400078e0021 */
[----:B------:R-:W-:Y:S02]  /*12040*/  IMAD.MOV.U32 R20, RZ, RZ, R34 ;  /* 0x000000ffff147224 */ /* 0x000fe400078e0022 */
[----:B------:R-:W-:Y:S02]  /*12050*/  IMAD.MOV.U32 R23, RZ, RZ, R35 ;  /* 0x000000ffff177224 */ /* 0x000fe400078e0023 */
[----:B------:R-:W-:-:S02]  /*12060*/  IMAD.MOV.U32 R68, RZ, RZ, R4 ;  /* 0x000000ffff447224 */ /* 0x000fc400078e0004 */
[----:B------:R-:W-:Y:S02]  /*12070*/  IMAD.IADD R4, R235, 0x1, -R0 ;  /* 0x00000001eb047824 */ /* 0x000fe400078e0a00 */
[----:B------:R-:W-:Y:S02]  /*12080*/  IMAD.MOV.U32 R74, RZ, RZ, R5 ;  /* 0x000000ffff4a7224 */ /* 0x000fe400078e0005 */
[----:B------:R-:W-:Y:S01]  /*12090*/  FMUL.FTZ R5, R106, c[0x0][0x2ec] ;  /* 0x0000bb006a057a20 */ /* 0x000fe20000410000 */
[----:B------:R-:W-:Y:S01]  /*120a0*/  IABS R2, R4 ;  /* 0x0000000400027213 */ /* 0x000fe20000000000 */
[----:B------:R-:W-:Y:S01]  /*120b0*/  IMAD.MOV.U32 R75, RZ, RZ, R6 ;  /* 0x000000ffff4b7224 */ /* 0x000fe200078e0006 */
[----:B------:R-:W-:Y:S01]  /*120c0*/  I2F R4, R3 ;  /* 0x0000000300047306 */ /* 0x000fe20000201400 */
[----:B------:R-:W-:Y:S02]  /*120d0*/  IMAD.MOV.U32 R69, RZ, RZ, R7 ;  /* 0x000000ffff457224 */ /* 0x000fe400078e0007 */
[----:B------:R-:W-:-:S05]  /*120e0*/  IMAD.MOV.U32 R106, RZ, RZ, R44 ;  /* 0x000000ffff6a7224 */ /* 0x000fca00078e002c */
[----:B------:R1:W-:Y:S08]  /*120f0*/  I2F R3, R2 ;  /* 0x0000000200037306 */ /* 0x0003f00000201400 */
[----:B------:R-:W3:Y:S01]  /*12100*/  MUFU.TANH R5, R5 ;  /* 0x0000000500057308 */ /* 0x000ee20000002400 */
[----:B-1----:R-:W-:Y:S02]  /*12110*/  FMUL.FTZ R2, R104, c[0x0][0x2ec] ;  /* 0x0000bb0068027a20 */ /* 0x002fe40000410000 */
[----:B------:R-:W-:-:S05]  /*12120*/  IMAD.MOV.U32 R104, RZ, RZ, R49 ;  /* 0x000000ffff687224 */ /* 0x000fca00078e0031 */
[----:B------:R-:W1:Y:S01]  /*12130*/  MUFU.TANH R2, R2 ;  /* 0x0000000200027308 */ /* 0x000e620000002400 */
[----:B---3--:R-:W-:Y:S02]  /*12140*/  FFMA.FTZ R11, R3, -UR35, R5 ;  /* 0x80000023030b7c23 */ /* 0x008fe40008010005 */
[----:B-1----:R-:W-:Y:S02]  /*12150*/  FFMA.FTZ R13, R4, -UR35, R2 ;  /* 0x80000023040d7c23 */ /* 0x002fe40008010002 */
[----:B------:R-:W-:-:S05]  /*12160*/  IMAD.IADD R2, R234, 0x1, -R0 ;  /* 0x00000001ea027824 */ /* 0x000fca00078e0a00 */
[----:B------:R-:W-:-:S05]  /*12170*/  IABS R2, R2 ;  /* 0x0000000200027213 */ /* 0x000fca0000000000 */
[----:B------:R-:W-:Y:S02]  /*12180*/  IMAD.MOV.U32 R4, RZ, RZ, R2 ;  /* 0x000000ffff047224 */ /* 0x000fe400078e0002 */
[----:B------:R-:W-:Y:S02]  /*12190*/  IMAD.IADD R2, R241, 0x1, -R0 ;  /* 0x00000001f1027824 */ /* 0x000fe400078e0a00 */
[----:B------:R1:W-:Y:S03]  /*121a0*/  I2F R10, R4 ;  /* 0x00000004000a7306 */ /* 0x0003e60000201400 */
[----:B------:R-:W-:Y:S02]  /*121b0*/  IABS R3, R2 ;  /* 0x0000000200037213 */ /* 0x000fe40000000000 */
[----:B------:R-:W-:Y:S01]  /*121c0*/  IADD3 R2, R0, 0x1, RZ ;  /* 0x0000000100027810 */ /* 0x000fe20007ffe0ff */
[----:B------:R-:W-:Y:S03]  /*121d0*/  BAR.SYNC.DEFER_BLOCKING 0x0 ;  /* 0x0000000000007b1d */ /* 0x000fe60000010000 */
[C---:B------:R-:W-:Y:S01]  /*121e0*/  ISETP.GE.AND P3, PT, R2.reuse, R245, PT ;  /* 0x000000f50200720c */ /* 0x040fe20003f66270 */
[----:B------:R-:W-:Y:S01]  /*121f0*/  IMAD.IADD R5, R235, 0x1, -R2 ;  /* 0x00000001eb057824 */ /* 0x000fe200078e0a02 */
[----:B------:R-:W-:-:S02]  /*12200*/  ISETP.GE.AND P2, PT, R2, R244, PT ;  /* 0x000000f40200720c */ /* 0x000fc40003f46270 */
[C---:B------:R-:W-:Y:S02]  /*12210*/  ISETP.GE.AND P1, PT, R2.reuse, R243, PT ;  /* 0x000000f30200720c */ /* 0x040fe40003f26270 */
[C---:B------:R-:W-:Y:S01]  /*12220*/  ISETP.GE.AND P0, PT, R2.reuse, R242, PT ;  /* 0x000000f20200720c */ /* 0x040fe20003f06270 */
[----:B-1----:R-:W-:Y:S01]  /*12230*/  IMAD.MOV.U32 R4, RZ, RZ, R3 ;  /* 0x000000ffff047224 */ /* 0x002fe200078e0003 */
[----:B------:R-:W-:Y:S01]  /*12240*/  ISETP.LT.OR P6, PT, R2, R240, P3 ;  /* 0x000000f00200720c */ /* 0x000fe20001fc1670 */
[----:B------:R-:W-:Y:S01]  /*12250*/  IMAD.IADD R3, R236, 0x1, -R2 ;  /* 0x00000001ec037824 */ /* 0x000fe200078e0a02 */
[C---:B------:R-:W-:Y:S01]  /*12260*/  ISETP.LT.OR P5, PT, R2.reuse, R239, P2 ;  /* 0x000000ef0200720c */ /* 0x040fe200017a1670 */
[----:B------:R1:W-:Y:S01]  /*12270*/  I2F R9, R4 ;  /* 0x0000000400097306 */ /* 0x0003e20000201400 */
[----:B------:R-:W-:Y:S02]  /*12280*/  ISETP.LT.OR P1, PT, R2, R238, P1 ;  /* 0x000000ee0200720c */ /* 0x000fe40000f21670 */
[----:B------:R-:W-:-:S02]  /*12290*/  IABS R3, R3 ;  /* 0x0000000300037213 */ /* 0x000fc40000000000 */
[----:B------:R-:W-:-:S09]  /*122a0*/  ISETP.LT.OR P0, PT, R2, R237, P0 ;  /* 0x000000ed0200720c */ /* 0x000fd20000701670 */
[----:B------:R-:W-:Y:S01]  /*122b0*/  @P1 LOP3.LUT R231, R231, 0x8, RZ, 0xfc, !PT ;  /* 0x00000008e7e71812 */ /* 0x000fe200078efcff */
[----:B-1----:R-:W-:Y:S01]  /*122c0*/  IMAD.MOV.U32 R4, RZ, RZ, R3 ;  /* 0x000000ffff047224 */ /* 0x002fe200078e0003 */
[----:B------:R-:W-:Y:S01]  /*122d0*/  IABS R3, R5 ;  /* 0x0000000500037213 */ /* 0x000fe20000000000 */
[----:B------:R-:W-:Y:S01]  /*122e0*/  FMUL.FTZ R5, R209, c[0x0][0x2ec] ;  /* 0x0000bb00d1057a20 */ /* 0x000fe20000410000 */
[----:B------:R-:W-:Y:S01]  /*122f0*/  LOP3.LUT R231, R231, 0xfffffffb, RZ, 0xc0, !PT ;  /* 0xfffffffbe7e77812 */ /* 0x000fe200078ec0ff */
[----:B------:R1:W-:Y:S01]  /*12300*/  I2F R6, R4 ;  /* 0x0000000400067306 */ /* 0x0003e20000201400 */
[----:B------:R-:W-:Y:S01]  /*12310*/  IMAD.MOV.U32 R209, RZ, RZ, R12 ;  /* 0x000000ffffd17224 */ /* 0x000fe200078e000c */
[----:B------:R-:W-:Y:S01]  /*12320*/  ISETP.GE.AND P1, PT, R0, R245, PT ;  /* 0x000000f50000720c */ /* 0x000fe20003f26270 */
[----:B------:R-:W-:Y:S01]  /*12330*/  FMUL.FTZ R12, R132, c[0x0][0x2ec] ;  /* 0x0000bb00840c7a20 */ /* 0x000fe20000410000 */
[----:B------:R-:W-:Y:S02]  /*12340*/  @P0 LOP3.LUT R231, R231, 0x4, RZ, 0xfc, !PT ;  /* 0x00000004e7e70812 */ /* 0x000fe400078efcff */
[----:B------:R-:W-:-:S02]  /*12350*/  ISETP.GE.AND P0, PT, R0, R244, PT ;  /* 0x000000f40000720c */ /* 0x000fc40003f06270 */
[----:B------:R3:W-:Y:S01]  /*12360*/  MUFU.TANH R15, R5 ;  /* 0x00000005000f7308 */ /* 0x0007e20000002400 */
[C---:B------:R-:W-:Y:S02]  /*12370*/  ISETP.LT.OR P1, PT, R0.reuse, R240, P1 ;  /* 0x000000f00000720c */ /* 0x040fe40000f21670 */
[C---:B------:R-:W-:Y:S02]  /*12380*/  ISETP.LT.OR P0, PT, R0.reuse, R239, P0 ;  /* 0x000000ef0000720c */ /* 0x040fe40000701670 */
[----:B------:R-:W-:Y:S02]  /*12390*/  FSEL R21, R13, -INF , !P1 ;  /* 0xff8000000d157808 */ /* 0x000fe40004800000 */
[----:B------:R-:W-:Y:S01]  /*123a0*/  ISETP.GE.AND P1, PT, R0, R243, PT ;  /* 0x000000f30000720c */ /* 0x000fe20003f26270 */
[----:B-1----:R-:W-:Y:S01]  /*123b0*/  IMAD.MOV.U32 R4, RZ, RZ, R3 ;  /* 0x000000ffff047224 */ /* 0x002fe200078e0003 */
[----:B------:R-:W-:Y:S01]  /*123c0*/  MUFU.TANH R12, R12 ;  /* 0x0000000c000c7308 */ /* 0x000fe20000002400 */
[----:B------:R-:W-:Y:S01]  /*123d0*/  IMAD.IADD R3, R234, 0x1, -R2 ;  /* 0x00000001ea037824 */ /* 0x000fe200078e0a02 */
[----:B------:R-:W-:Y:S01]  /*123e0*/  FSEL R32, R11, -INF , !P0 ;  /* 0xff8000000b207808 */ /* 0x000fe20004000000 */
[----:B------:R-:W-:Y:S01]  /*123f0*/  FMUL.FTZ R11, R249, c[0x0][0x2ec] ;  /* 0x0000bb00f90b7a20 */ /* 0x000fe20000410000 */
[----:B------:R-:W-:-:S02]  /*12400*/  ISETP.GE.AND P0, PT, R0, R242, PT ;  /* 0x000000f20000720c */ /* 0x000fc40003f06270 */
[----:B------:R-:W-:Y:S01]  /*12410*/  IABS R3, R3 ;  /* 0x0000000300037213 */ /* 0x000fe20000000000 */
[----:B---3--:R-:W-:Y:S01]  /*12420*/  FMUL.FTZ R5, R210, c[0x0][0x2ec] ;  /* 0x0000bb00d2057a20 */ /* 0x008fe20000410000 */
[----:B------:R1:W-:Y:S01]  /*12430*/  I2F R8, R4 ;  /* 0x0000000400087306 */ /* 0x0003e20000201400 */
[C---:B------:R-:W-:Y:S01]  /*12440*/  ISETP.LT.OR P1, PT, R0.reuse, R238, P1 ;  /* 0x000000ee0000720c */ /* 0x040fe20000f21670 */
[----:B------:R-:W-:Y:S01]  /*12450*/  IMAD.MOV.U32 R210, RZ, RZ, R20 ;  /* 0x000000ffffd27224 */ /* 0x000fe200078e0014 */
[----:B------:R-:W-:-:S05]  /*12460*/  ISETP.LT.OR P0, PT, R0, R237, P0 ;  /* 0x000000ed0000720c */ /* 0x000fca0000701670 */
[----:B------:R3:W4:Y:S01]  /*12470*/  I2F R7, R3 ;  /* 0x0000000300077306 */ /* 0x0007220000201400 */
[----:B-1----:R-:W-:Y:S01]  /*12480*/  IMAD.IADD R4, R241, 0x1, -R2 ;  /* 0x00000001f1047824 */ /* 0x002fe200078e0a02 */
[----:B------:R-:W-:-:S06]  /*12490*/  IADD3 R2, R0, 0x8, RZ ;  /* 0x0000000800027810 */ /* 0x000fcc0007ffe0ff */
[----:B------:R-:W1:Y:S01]  /*124a0*/  MUFU.TANH R5, R5 ;  /* 0x0000000500057308 */ /* 0x000e620000002400 */
[----:B------:R-:W-:Y:S02]  /*124b0*/  IABS R4, R4 ;  /* 0x0000000400047213 */ /* 0x000fe40000000000 */
[----:B------:R-:W-:Y:S01]  /*124c0*/  ISETP.GE.AND P3, PT, R2, R245, PT ;  /* 0x000000f50200720c */ /* 0x000fe20003f66270 */
[----:B---3--:R-:W-:Y:S01]  /*124d0*/  IMAD.IADD R3, R236, 0x1, -R2 ;  /* 0x00000001ec037824 */ /* 0x008fe200078e0a02 */
[----:B------:R-:W-:-:S03]  /*124e0*/  ISETP.GE.AND P2, PT, R2, R244, PT ;  /* 0x000000f40200720c */ /* 0x000fc60003f46270 */
[----:B------:R3:W2:Y:S01]  /*124f0*/  I2F R16, R4 ;  /* 0x0000000400107306 */ /* 0x0006a20000201400 */
[----:B----4-:R-:W-:Y:S01]  /*12500*/  FFMA.FTZ R15, R7, -UR35, R15 ;  /* 0x80000023070f7c23 */ /* 0x010fe2000801000f */
[----:B------:R-:W-:Y:S01]  /*12510*/  IABS R3, R3 ;  /* 0x0000000300037213 */ /* 0x000fe20000000000 */
[----:B-1----:R-:W-:-:S05]  /*12520*/  FFMA.FTZ R5, R9, -UR35, R5 ;  /* 0x8000002309057c23 */ /* 0x002fca0008010005 */
[----:B------:R-:W1:Y:S01]  /*12530*/  I2F R3, R3 ;  /* 0x0000000300037306 */ /* 0x000e620000201400 */
[----:B------:R-:W-:Y:S02]  /*12540*/  FSEL R34, R5, -INF , !P0 ;  /* 0xff80000005227808 */ /* 0x000fe40004000000 */
[----:B------:R-:W-:Y:S01]  /*12550*/  ISETP.GE.AND P0, PT, R2, R242, PT ;  /* 0x000000f20200720c */ /* 0x000fe20003f06270 */
[----:B---3--:R-:W-:-:S04]  /*12560*/  FMUL.FTZ R4, R105, c[0x0][0x2ec] ;  /* 0x0000bb0069047a20 */ /* 0x008fc80000410000 */
[----:B------:R3:W-:Y:S01]  /*12570*/  MUFU.TANH R13, R11 ;  /* 0x0000000b000d7308 */ /* 0x0007e20000002400 */
[----:B--2---:R-:W-:Y:S01]  /*12580*/  FFMA.FTZ R14, R16, -UR35, R14 ;  /* 0x80000023100e7c23 */ /* 0x004fe2000801000e */
[----:B------:R-:W-:Y:S01]  /*12590*/  ISETP.LT.OR P4, PT, R2, R237, P0 ;  /* 0x000000ed0200720c */ /* 0x000fe20000781670 */
[----:B------:R-:W-:-:S05]  /*125a0*/  IMAD.MOV.U32 R105, RZ, RZ, R50 ;  /* 0x000000ffff697224 */ /* 0x000fca00078e0032 */
[----:B------:R2:W4:Y:S01]  /*125b0*/  MUFU.TANH R18, R4 ;  /* 0x0000000400127308 */ /* 0x0005220000002400 */
[----:B-1----:R-:W-:Y:S02]  /*125c0*/  FFMA.FTZ R12, R3, -UR35, R12 ;  /* 0x80000023030c7c23 */ /* 0x002fe4000801000c */
[----:B------:R-:W-:-:S05]  /*125d0*/  IMAD.IADD R3, R235, 0x1, -R2 ;  /* 0x00000001eb037824 */ /* 0x000fca00078e0a02 */
[----:B------:R-:W-:Y:S01]  /*125e0*/  IABS R3, R3 ;  /* 0x0000000300037213 */ /* 0x000fe20000000000 */
[----:B---3--:R-:W-:-:S06]  /*125f0*/  FMUL.FTZ R11, R250, c[0x0][0x2ec] ;  /* 0x0000bb00fa0b7a20 */ /* 0x008fcc0000410000 */
[----:B------:R-:W-:Y:S01]  /*12600*/  MUFU.TANH R11, R11 ;  /* 0x0000000b000b7308 */ /* 0x000fe20000002400 */
[----:B--2---:R-:W-:Y:S02]  /*12610*/  FMUL.FTZ R4, R107, c[0x0][0x2ec] ;  /* 0x0000bb006b047a20 */ /* 0x004fe40000410000 */
[----:B----4-:R-:W-:Y:S02]  /*12620*/  FFMA.FTZ R6, R6, -UR35, R18 ;  /* 0x8000002306067c23 */ /* 0x010fe40008010012 */
[----:B------:R-:W-:-:S03]  /*12630*/  IMAD.MOV.U32 R107, RZ, RZ, R46 ;  /* 0x000000ffff6b7224 */ /* 0x000fc600078e002e */
[----:B------:R1:W2:Y:S01]  /*12640*/  MUFU.TANH R17, R4 ;  /* 0x0000000400117308 */ /* 0x0002a20000002400 */
[----:B------:R-:W-:Y:S01]  /*12650*/  FSEL R35, R6, -INF , !P6 ;  /* 0xff80000006237808 */ /* 0x000fe20007000000 */
[----:B------:R-:W-:Y:S01]  /*12660*/  IMAD.MOV.U32 R132, RZ, RZ, R107 ;  /* 0x000000ffff847224 */ /* 0x000fe200078e006b */
[----:B------:R-:W-:Y:S02]  /*12670*/  ISETP.LT.OR P6, PT, R2, R240, P3 ;  /* 0x000000f00200720c */ /* 0x000fe40001fc1670 */
[----:B------:R-:W-:Y:S02]  /*12680*/  LOP3.LUT P3, RZ, R231, 0x8, RZ, 0xc0, !PT ;  /* 0x00000008e7ff7812 */ /* 0x000fe4000786c0ff */
[----:B------:R-:W-:Y:S01]  /*12690*/  FSEL R20, R12, -INF , !P6 ;  /* 0xff8000000c147808 */ /* 0x000fe20007000000 */
[----:B------:R-:W-:Y:S01]  /*126a0*/  FMUL.FTZ R12, R207, c[0x0][0x2ec] ;  /* 0x0000bb00cf0c7a20 */ /* 0x000fe20000410000 */
[----:B------:R-:W-:Y:S01]  /*126b0*/  FSEL R48, R15, -INF , !P3 ;  /* 0xff8000000f307808 */ /* 0x000fe20005800000 */
[----:B------:R-:W-:-:S02]  /*126c0*/  FMUL.FTZ R15, R201, c[0x0][0x2ec] ;  /* 0x0000bb00c90f7a20 */ /* 0x000fc40000410000 */
[----:B-1----:R-:W-:-:S04]  /*126d0*/  FMUL.FTZ R4, R208, c[0x0][0x2ec] ;  /* 0x0000bb00d0047a20 */ /* 0x002fc80000410000 */
[----:B------:R-:W-:Y:S01]  /*126e0*/  MUFU.TANH R15, R15 ;  /* 0x0000000f000f7308 */ /* 0x000fe20000002400 */
[----:B--2---:R-:W-:Y:S02]  /*126f0*/  FFMA.FTZ R8, R8, -UR35, R17 ;  /* 0x8000002308087c23 */ /* 0x004fe40008010011 */
[----:B------:R-:W-:-:S03]  /*12700*/  IMAD.MOV.U32 R208, RZ, RZ, R45 ;  /* 0x000000ffffd07224 */ /* 0x000fc600078e002d */
[----:B------:R-:W-:Y:S02]  /*12710*/  FSEL R36, R8, -INF , !P5 ;  /* 0xff80000008247808 */ /* 0x000fe40006800000 */
[----:B------:R-:W1:Y:S01]  /*12720*/  MUFU.TANH R4, R4 ;  /* 0x0000000400047308 */ /* 0x000e620000002400 */
[----:B------:R-:W-:Y:S02]  /*12730*/  ISETP.LT.OR P5, PT, R2, R239, P2 ;  /* 0x000000ef0200720c */ /* 0x000fe400017a1670 */
[C---:B------:R-:W-:Y:S02]  /*12740*/  LOP3.LUT P2, RZ, R231.reuse, 0x4, RZ, 0xc0, !PT ;  /* 0x00000004e7ff7812 */ /* 0x040fe4000784c0ff */
[----:B------:R-:W-:Y:S02]  /*12750*/  LOP3.LUT R231, R231, 0xfffffffd, RZ, 0xc0, !PT ;  /* 0xfffffffde7e77812 */ /* 0x000fe400078ec0ff */
[----:B------:R-:W-:Y:S01]  /*12760*/  FSEL R50, R14, -INF , !P2 ;  /* 0xff8000000e327808 */ /* 0x000fe20005000000 */
[----:B------:R-:W-:-:S06]  /*12770*/  FMUL.FTZ R14, R202, c[0x0][0x2ec] ;  /* 0x0000bb00ca0e7a20 */ /* 0x000fcc0000410000 */
[----:B------:R-:W-:Y:S01]  /*12780*/  MUFU.TANH R14, R14 ;  /* 0x0000000e000e7308 */ /* 0x000fe20000002400 */
[----:B-1----:R-:W-:-:S05]  /*12790*/  FFMA.FTZ R4, R10, -UR35, R4 ;  /* 0x800000230a047c23 */ /* 0x002fca0008010004 */
[----:B------:R-:W-:Y:S01]  /*127a0*/  FSEL R33, R4, -INF , !P1 ;  /* 0xff80000004217808 */ /* 0x000fe20004800000 */
[----:B------:R-:W-:Y:S01]  /*127b0*/  IMAD.MOV.U32 R4, RZ, RZ, R3 ;  /* 0x000000ffff047224 */ /* 0x000fe200078e0003 */
[----:B------:R-:W-:Y:S01]  /*127c0*/  ISETP.GE.AND P1, PT, R2, R243, PT ;  /* 0x000000f30200720c */ /* 0x000fe20003f26270 */
[----:B------:R-:W-:Y:S02]  /*127d0*/  IMAD.IADD R3, R234, 0x1, -R2 ;  /* 0x00000001ea037824 */ /* 0x000fe400078e0a02 */
[----:B------:R1:W-:Y:S01]  /*127e0*/  I2F R10, R4 ;  /* 0x00000004000a7306 */ /* 0x0003e20000201400 */
[----:B------:R-:W-:Y:S02]  /*127f0*/  ISETP.LT.OR P1, PT, R2, R238, P1 ;  /* 0x000000ee0200720c */ /* 0x000fe40000f21670 */
[----:B------:R-:W-:-:S05]  /*12800*/  IABS R3, R3 ;  /* 0x0000000300037213 */ /* 0x000fca0000000000 */
[----:B------:R2:W-:Y:S06]  /*12810*/  I2F R9, R3 ;  /* 0x0000000300097306 */ /* 0x0005ec0000201400 */
[----:B------:R-:W-:Y:S01]  /*12820*/  @P1 LOP3.LUT R231, R231, 0x2, RZ, 0xfc, !PT ;  /* 0x00000002e7e71812 */ /* 0x000fe200078efcff */
        /* <DEDUP_REMOVED lines=19> */
[----:B------:R1:W-:Y:S04]  /*12960*/  I2F R7, R4 ;  /* 0x0000000400077306 */ /* 0x0003e80000201400 */
[----:B------:R-:W-:-:S04]  /*12970*/  @P1 LOP3.LUT R231, R231, 0x8, RZ, 0xfc, !PT ;  /* 0x00000008e7e71812 */ /* 0x000fc800078efcff */
[----:B------:R-:W-:-:S04]  /*12980*/  LOP3.LUT R231, R231, 0xfffffffb, RZ, 0xc0, !PT ;  /* 0xfffffffbe7e77812 */ /* 0x000fc800078ec0ff */
[----:B------:R-:W-:Y:S01]  /*12990*/  @P0 LOP3.LUT R231, R231, 0x4, RZ, 0xfc, !PT ;  /* 0x00000004e7e70812 */ /* 0x000fe200078efcff */
[----:B-1----:R-:W-:Y:S02]  /*129a0*/  IMAD.MOV.U32 R4, RZ, RZ, R3 ;  /* 0x000000ffff047224 */ /* 0x002fe400078e0003 */
[----:B------:R-:W-:Y:S02]  /*129b0*/  IMAD.IADD R3, R234, 0x1, -R2 ;  /* 0x00000001ea037824 */ /* 0x000fe400078e0a02 */
[----:B------:R1:W-:Y:S03]  /*129c0*/  I2F R8, R4 ;  /* 0x0000000400087306 */ /* 0x0003e60000201400 */
[----:B------:R-:W-:-:S05]  /*129d0*/  IABS R3, R3 ;  /* 0x0000000300037213 */ /* 0x000fca0000000000 */
[----:B-1----:R-:W-:Y:S01]  /*129e0*/  IMAD.MOV.U32 R4, RZ, RZ, R3 ;  /* 0x000000ffff047224 */ /* 0x002fe200078e0003 */
[----:B------:R-:W-:Y:S01]  /*129f0*/  IABS R3, R5 ;  /* 0x0000000500037213 */ /* 0x000fe20000000000 */
[----:B------:R-:W-:Y:S02]  /*12a00*/  FMUL.FTZ R5, R135, c[0x0][0x2ec] ;  /* 0x0000bb0087057a20 */ /* 0x000fe40000410000 */
[----:B------:R1:W2:Y:S08]  /*12a10*/  I2F R6, R4 ;  /* 0x0000000400067306 */ /* 0x0002b00000201400 */
[----:B------:R-:W-:Y:S01]  /*12a20*/  I2F R3, R3 ;  /* 0x0000000300037306 */ /* 0x000fe20000201400 */
[----:B-1----:R-:W-:-:S07]  /*12a30*/  FMUL.FTZ R4, R133, c[0x0][0x2ec] ;  /* 0x0000bb0085047a20 */ /* 0x002fce0000410000 */
[----:B------:R1:W3:Y:S01]  /*12a40*/  MUFU.TANH R16, R5 ;  /* 0x0000000500107308 */ /* 0x0002e20000002400 */
[----:B--2---:R-:W-:Y:S02]  /*12a50*/  FFMA.FTZ R13, R6, -UR35, R13 ;  /* 0x80000023060d7c23 */ /* 0x004fe4000801000d */
[----:B------:R-:W-:Y:S02]  /*12a60*/  IMAD.MOV.U32 R133, RZ, RZ, R211 ;  /* 0x000000ffff857224 */ /* 0x000fe400078e00d3 */
[----:B------:R-:W-:Y:S02]  /*12a70*/  IMAD.MOV.U32 R211, RZ, RZ, R210 ;  /* 0x000000ffffd37224 */ /* 0x000fe400078e00d2 */
[----:B------:R-:W-:Y:S01]  /*12a80*/  IMAD.MOV.U32 R210, RZ, RZ, R209 ;  /* 0x000000ffffd27224 */ /* 0x000fe200078e00d1 */
[----:B------:R2:W4:Y:S01]  /*12a90*/  MUFU.TANH R17, R4 ;  /* 0x0000000400117308 */ /* 0x0005220000002400 */
[----:B------:R-:W-:Y:S02]  /*12aa0*/  IMAD.MOV.U32 R209, RZ, RZ, R208 ;  /* 0x000000ffffd17224 */ /* 0x000fe400078e00d0 */
[----:B------:R-:W-:-:S02]  /*12ab0*/  IMAD.MOV.U32 R208, RZ, RZ, R106 ;  /* 0x000000ffffd07224 */ /* 0x000fc400078e006a */
[----:B-1----:R-:W-:Y:S02]  /*12ac0*/  FMUL.FTZ R5, R248, c[0x0][0x2ec] ;  /* 0x0000bb00f8057a20 */ /* 0x002fe40000410000 */
[----:B---3--:R-:W-:Y:S02]  /*12ad0*/  FFMA.FTZ R8, R8, -UR35, R16 ;  /* 0x8000002308087c23 */ /* 0x008fe40008010010 */
[----:B------:R1:W-:Y:S01]  /*12ae0*/  MUFU.TANH R16, R12 ;  /* 0x0000000c00107308 */ /* 0x0003e20000002400 */
[----:B--2---:R-:W-:Y:S02]  /*12af0*/  FMUL.FTZ R4, R134, c[0x0][0x2ec] ;  /* 0x0000bb0086047a20 */ /* 0x004fe40000410000 */
[----:B----4-:R-:W-:-:S05]  /*12b00*/  FFMA.FTZ R7, R7, -UR35, R17 ;  /* 0x8000002307077c23 */ /* 0x010fca0008010011 */
[----:B------:R-:W2:Y:S01]  /*12b10*/  MUFU.TANH R5, R5 ;  /* 0x0000000500057308 */ /* 0x000ea20000002400 */
[----:B------:R-:W-:Y:S01]  /*12b20*/  IMAD.MOV.U32 R134, RZ, RZ, R133 ;  /* 0x000000ffff867224 */ /* 0x000fe200078e0085 */
[----:B------:R-:W-:Y:S01]  /*12b30*/  FSEL R19, R7, -INF , !P6 ;  /* 0xff80000007137808 */ /* 0x000fe20007000000 */
[----:B------:R-:W-:Y:S02]  /*12b40*/  IMAD.MOV.U32 R133, RZ, RZ, R105 ;  /* 0x000000ffff857224 */ /* 0x000fe400078e0069 */
[----:B------:R-:W-:-:S03]  /*12b50*/  IMAD.MOV.U32 R135, RZ, RZ, R134 ;  /* 0x000000ffff877224 */ /* 0x000fc600078e0086 */
[----:B------:R-:W3:Y:S01]  /*12b60*/  MUFU.TANH R4, R4 ;  /* 0x0000000400047308 */ /* 0x000ee20000002400 */
[----:B-1----:R-:W-:Y:S02]  /*12b70*/  FMUL.FTZ R12, R200, c[0x0][0x2ec] ;  /* 0x0000bb00c80c7a20 */ /* 0x002fe40000410000 */
[----:B------:R-:W-:Y:S02]  /*12b80*/  IMAD.MOV.U32 R134, RZ, RZ, R132 ;  /* 0x000000ffff867224 */ /* 0x000fe400078e0084 */
[----:B------:R-:W-:Y:S02]  /*12b90*/  IMAD.MOV.U32 R132, RZ, RZ, R211 ;  /* 0x000000ffff847224 */ /* 0x000fe400078e00d3 */
[----:B------:R-:W-:Y:S01]  /*12ba0*/  IMAD.MOV.U32 R211, RZ, RZ, R210 ;  /* 0x000000ffffd37224 */ /* 0x000fe200078e00d2 */
[----:B------:R-:W-:Y:S01]  /*12bb0*/  MUFU.TANH R12, R12 ;  /* 0x0000000c000c7308 */ /* 0x000fe20000002400 */
[----:B--2---:R-:W-:Y:S02]  /*12bc0*/  FFMA.FTZ R5, R9, -UR35, R5 ;  /* 0x8000002309057c23 */ /* 0x004fe40008010005 */
[----:B------:R-:W-:-:S02]  /*12bd0*/  IMAD.MOV.U32 R210, RZ, RZ, R209 ;  /* 0x000000ffffd27224 */ /* 0x000fc400078e00d1 */
[----:B------:R-:W-:Y:S01]  /*12be0*/  IMAD.MOV.U32 R209, RZ, RZ, R208 ;  /* 0x000000ffffd17224 */ /* 0x000fe200078e00d0 */
[----:B------:R-:W-:Y:S01]  /*12bf0*/  FSEL R47, R5, -INF , !P3 ;  /* 0xff800000052f7808 */ /* 0x000fe20005800000 */
[----:B------:R-:W-:Y:S02]  /*12c00*/  IMAD.MOV.U32 R208, RZ, RZ, R104 ;  /* 0x000000ffffd07224 */ /* 0x000fe400078e0068 */
[----:B---3--:R-:W-:Y:S02]  /*12c10*/  FFMA.FTZ R4, R10, -UR35, R4 ;  /* 0x800000230a047c23 */ /* 0x008fe40008010004 */
[----:B------:R-:W-:Y:S02]  /*12c20*/  FMUL.FTZ R10, R251, c[0x0][0x2ec] ;  /* 0x0000bb00fb0a7a20 */ /* 0x000fe40000410000 */
[----:B------:R-:W-:Y:S01]  /*12c30*/  IMAD.MOV.U32 R248, RZ, RZ, R133 ;  /* 0x000000fffff87224 */ /* 0x000fe200078e0085 */
[----:B------:R-:W-:Y:S01]  /*12c40*/  FSEL R22, R4, -INF , !P5 ;  /* 0xff80000004167808 */ /* 0x000fe20006800000 */
[----:B------:R-:W-:Y:S01]  /*12c50*/  FFMA.FTZ R4, R18, -UR35, R11 ;  /* 0x8000002312047c23 */ /* 0x000fe2000801000b */
[----:B------:R-:W-:Y:S01]  /*12c60*/  ISETP.LT.OR P5, PT, R2, R239, P2 ;  /* 0x000000ef0200720c */ /* 0x000fe200017a1670 */
[----:B------:R-:W1:Y:S01]  /*12c70*/  MUFU.TANH R10, R10 ;  /* 0x0000000a000a7308 */ /* 0x000e620000002400 */
[----:B------:R-:W-:Y:S01]  /*12c80*/  IADD3 R2, R0, 0x10, RZ ;  /* 0x0000001000027810 */ /* 0x000fe20007ffe0ff */
        /* <DEDUP_REMOVED lines=9> */
[----:B------:R-:W-:Y:S01]  /*12d20*/  ISETP.GE.AND P0, PT, R2, R242, PT ;  /* 0x000000f20200720c */ /* 0x000fe20003f06270 */
[----:B------:R-:W-:Y:S01]  /*12d30*/  IMAD.MOV.U32 R208, RZ, RZ, R38 ;  /* 0x000000ffffd07224 */ /* 0x000fe200078e0026 */
[----:B------:R-:W-:Y:S01]  /*12d40*/  FSEL R46, R8, -INF , !P5 ;  /* 0xff800000082e7808 */ /* 0x000fe20006800000 */
[----:B------:R-:W-:Y:S01]  /*12d50*/  IMAD.MOV.U32 R250, RZ, RZ, R248 ;  /* 0x000000fffffa7224 */ /* 0x000fe200078e00f8 */
[C---:B------:R-:W-:Y:S01]  /*12d60*/  ISETP.LT.OR P6, PT, R2.reuse, R240, P3 ;  /* 0x000000f00200720c */ /* 0x040fe20001fc1670 */
[----:B-1----:R-:W-:Y:S01]  /*12d70*/  FFMA.FTZ R11, R3, -UR35, R10 ;  /* 0x80000023030b7c23 */ /* 0x002fe2000801000a */
[----:B------:R-:W-:Y:S01]  /*12d80*/  ISETP.LT.OR P5, PT, R2, R239, P2 ;  /* 0x000000ef0200720c */ /* 0x000fe200017a1670 */
[----:B------:R-:W-:Y:S01]  /*12d90*/  IMAD.IADD R3, R236, 0x1, -R2 ;  /* 0x00000001ec037824 */ /* 0x000fe200078e0a02 */
[C---:B------:R-:W-:Y:S01]  /*12da0*/  ISETP.LT.OR P1, PT, R2.reuse, R238, P1 ;  /* 0x000000ee0200720c */ /* 0x040fe20000f21670 */
[----:B------:R-:W-:Y:S01]  /*12db0*/  IMAD.MOV.U32 R248, RZ, RZ, R134 ;  /* 0x000000fffff87224 */ /* 0x000fe200078e0086 */
[----:B------:R-:W-:Y:S01]  /*12dc0*/  ISETP.LT.OR P4, PT, R2, R237, P0 ;  /* 0x000000ed0200720c */ /* 0x000fe20000781670 */
[----:B------:R-:W-:Y:S01]  /*12dd0*/  IMAD.MOV.U32 R249, RZ, RZ, R135 ;  /* 0x000000fffff97224 */ /* 0x000fe200078e0087 */
[----:B------:R-:W-:Y:S01]  /*12de0*/  IABS R3, R3 ;  /* 0x0000000300037213 */ /* 0x000fe20000000000 */
[----:B------:R-:W-:Y:S01]  /*12df0*/  IMAD.MOV.U32 R134, RZ, RZ, R252 ;  /* 0x000000ffff867224 */ /* 0x000fe200078e00fc */
[----:B------:R-:W-:-:S02]  /*12e00*/  LOP3.LUT P3, RZ, R231, 0x8, RZ, 0xc0, !PT ;  /* 0x00000008e7ff7812 */ /* 0x000fc4000786c0ff */
[C---:B------:R-:W-:Y:S01]  /*12e10*/  LOP3.LUT P2, RZ, R231.reuse, 0x4, RZ, 0xc0, !PT ;  /* 0x00000004e7ff7812 */ /* 0x040fe2000784c0ff */
[----:B------:R-:W-:Y:S01]  /*12e20*/  IMAD.MOV.U32 R4, RZ, RZ, R3 ;  /* 0x000000ffff047224 */ /* 0x000fe200078e0003 */
[----:B------:R-:W-:Y:S01]  /*12e30*/  LOP3.LUT R231, R231, 0xfffffffd, RZ, 0xc0, !PT ;  /* 0xfffffffde7e77812 */ /* 0x000fe200078ec0ff */
[----:B------:R-:W-:Y:S01]  /*12e40*/  IMAD.IADD R3, R235, 0x1, -R2 ;  /* 0x00000001eb037824 */ /* 0x000fe200078e0a02 */
[----:B------:R-:W-:Y:S01]  /*12e50*/  FSEL R44, R13, -INF , !P3 ;  /* 0xff8000000d2c7808 */ /* 0x000fe20005800000 */
[----:B------:R1:W-:Y:S01]  /*12e60*/  I2F R10, R4 ;  /* 0x00000004000a7306 */ /* 0x0003e20000201400 */
[----:B------:R-:W-:Y:S01]  /*12e70*/  @P1 LOP3.LUT R231, R231, 0x2, RZ, 0xfc, !PT ;  /* 0x00000002e7e71812 */ /* 0x000fe200078efcff */
[----:B------:R-:W-:Y:S01]  /*12e80*/  FMUL.FTZ R13, R130, c[0x0][0x2ec] ;  /* 0x0000bb00820d7a20 */ /* 0x000fe20000410000 */
[----:B------:R-:W-:Y:S02]  /*12e90*/  IABS R3, R3 ;  /* 0x0000000300037213 */ /* 0x000fe40000000000 */
[----:B------:R-:W-:Y:S01]  /*12ea0*/  FSEL R45, R11, -INF , !P2 ;  /* 0xff8000000b2d7808 */ /* 0x000fe20005000000 */
[----:B------:R-:W-:-:S02]  /*12eb0*/  FMUL.FTZ R11, R128, c[0x0][0x2ec] ;  /* 0x0000bb00800b7a20 */ /* 0x000fc40000410000 */
[----:B------:R-:W-:Y:S01]  /*12ec0*/  MUFU.TANH R13, R13 ;  /* 0x0000000d000d7308 */ /* 0x000fe20000002400 */
[----:B-1----:R-:W-:-:S07]  /*12ed0*/  IMAD.MOV.U32 R4, RZ, RZ, R3 ;  /* 0x000000ffff047224 */ /* 0x002fce00078e0003 */
[----:B------:R-:W-:Y:S01]  /*12ee0*/  MUFU.TANH R11, R11 ;  /* 0x0000000b000b7308 */ /* 0x000fe20000002400 */
[----:B------:R-:W-:-:S05]  /*12ef0*/  IMAD.IADD R3, R234, 0x1, -R2 ;  /* 0x00000001ea037824 */ /* 0x000fca00078e0a02 */
[----:B------:R-:W-:Y:S02]  /*12f00*/  IABS R3, R3 ;  /* 0x0000000300037213 */ /* 0x000fe40000000000 */
[----:B------:R1:W-:Y:S08]  /*12f10*/  I2F R8, R4 ;  /* 0x0000000400087306 */ /* 0x0003f00000201400 */
        /* <DEDUP_REMOVED lines=8> */
[----:B---3--:R-:W-:Y:S01]  /*12fa0*/  FFMA.FTZ R7, R7, -UR35, R12 ;  /* 0x8000002307077c23 */ /* 0x008fe2000801000c */
[C---:B------:R-:W-:Y:S02]  /*12fb0*/  ISETP.GE.AND P2, PT, R2.reuse, R244, PT ;  /* 0x000000f40200720c */ /* 0x040fe40003f46270 */
[----:B------:R-:W-:Y:S02]  /*12fc0*/  IABS R3, R3 ;  /* 0x0000000300037213 */ /* 0x000fe40000000000 */
[----:B------:R-:W-:-:S02]  /*12fd0*/  ISETP.GE.AND P1, PT, R2, R243, PT ;  /* 0x000000f30200720c */ /* 0x000fc40003f26270 */
[C---:B------:R-:W-:Y:S02]  /*12fe0*/  ISETP.GE.AND P0, PT, R2.reuse, R242, PT ;  /* 0x000000f20200720c */ /* 0x040fe40003f06270 */
[C---:B------:R-:W-:Y:S02]  /*12ff0*/  ISETP.LT.OR P1, PT, R2.reuse, R238, P1 ;  /* 0x000000ee0200720c */ /* 0x040fe40000f21670 */
[----:B------:R-:W-:Y:S01]  /*13000*/  ISETP.LT.OR P0, PT, R2, R237, P0 ;  /* 0x000000ed0200720c */ /* 0x000fe20000701670 */
        /* <DEDUP_REMOVED lines=8> */
[----:B------:R-:W3:Y:S01]  /*13090*/  I2F R3, R3 ;  /* 0x0000000300037306 */ /* 0x000ee20000201400 */
[----:B-1----:R-:W-:-:S07]  /*130a0*/  FMUL.FTZ R4, R205, c[0x0][0x2ec] ;  /* 0x0000bb00cd047a20 */ /* 0x002fce0000410000 */
[----:B------:R-:W1:Y:S01]  /*130b0*/  MUFU.TANH R5, R5 ;  /* 0x0000000500057308 */ /* 0x000e620000002400 */
[----:B--2---:R-:W-:Y:S02]  /*130c0*/  FFMA.FTZ R6, R6, -UR35, R16 ;  /* 0x8000002306067c23 */ /* 0x004fe40008010010 */
[----:B---3--:R-:W-:-:S05]  /*130d0*/  FFMA.FTZ R12, R3, -UR35, R15 ;  /* 0x80000023030c7c23 */ /* 0x008fca000801000f */
[----:B------:R2:W3:Y:S01]  /*130e0*/  MUFU.TANH R17, R4 ;  /* 0x0000000400117308 */ /* 0x0004e20000002400 */
[----:B------:R-:W-:-:S05]  /*130f0*/  IMAD.IADD R3, R241, 0x1, -R2 ;  /* 0x00000001f1037824 */ /* 0x000fca00078e0a02 */
[----:B------:R-:W-:Y:S01]  /*13100*/  IABS R3, R3 ;  /* 0x0000000300037213 */ /* 0x000fe20000000000 */
[----:B-1----:R-:W-:Y:S02]  /*13110*/  FFMA.FTZ R5, R10, -UR35, R5 ;  /* 0x800000230a057c23 */ /* 0x002fe40008010005 */
[----:B------:R-:W-:-:S03]  /*13120*/  FMUL.FTZ R10, R117, c[0x0][0x2ec] ;  /* 0x0000bb00750a7a20 */ /* 0x000fc60000410000 */
[----:B------:R-:W-:Y:S01]  /*13130*/  FSEL R51, R5, -INF , !P6 ;  /* 0xff80000005337808 */ /* 0x000fe20007000000 */
[----:B------:R1:W-:Y:S01]  /*13140*/  MUFU.TANH R16, R10 ;  /* 0x0000000a00107308 */ /* 0x0003e20000002400 */
[----:B------:R-:W-:Y:S01]  /*13150*/  ISETP.LT.OR P6, PT, R2, R240, P3 ;  /* 0x000000f00200720c */ /* 0x000fe20001fc1670 */
[----:B--2---:R-:W-:Y:S01]  /*13160*/  FMUL.FTZ R4, R206, c[0x0][0x2ec] ;  /* 0x0000bb00ce047a20 */ /* 0x004fe20000410000 */
[----:B------:R-:W-:Y:S01]  /*13170*/  LOP3.LUT P3, RZ, R231, 0x2, RZ, 0xc0, !PT ;  /* 0x00000002e7ff7812 */ /* 0x000fe2000786c0ff */
[----:B---3--:R-:W-:Y:S01]  /*13180*/  FFMA.FTZ R9, R9, -UR35, R17 ;  /* 0x8000002309097c23 */ /* 0x008fe20008010011 */
[----:B------:R-:W-:Y:S02]  /*13190*/  LOP3.LUT R231, R231, 0xfffffff7, RZ, 0xc0, !PT ;  /* 0xfffffff7e7e77812 */ /* 0x000fe400078ec0ff */
[----:B------:R-:W-:Y:S01]  /*131a0*/  FSEL R39, R7, -INF , !P3 ;  /* 0xff80000007277808 */ /* 0x000fe20005800000 */
[----:B------:R-:W2:Y:S01]  /*131b0*/  MUFU.TANH R4, R4 ;  /* 0x0000000400047308 */ /* 0x000ea20000002400 */
[----:B------:R-:W-:-:S04]  /*131c0*/  @P1 LOP3.LUT R231, R231, 0x8, RZ, 0xfc, !PT ;  /* 0x00000008e7e71812 */ /* 0x000fc800078efcff */
[----:B------:R-:W-:Y:S01]  /*131d0*/  LOP3.LUT R231, R231, 0xfffffffb, RZ, 0xc0, !PT ;  /* 0xfffffffbe7e77812 */ /* 0x000fe200078ec0ff */
[----:B-1----:R-:W-:-:S03]  /*131e0*/  FMUL.FTZ R10, R118, c[0x0][0x2ec] ;  /* 0x0000bb00760a7a20 */ /* 0x002fc60000410000 */
[----:B------:R-:W-:Y:S01]  /*131f0*/  @P0 LOP3.LUT R231, R231, 0x4, RZ, 0xfc, !PT ;  /* 0x00000004e7e70812 */ /* 0x000fe200078efcff */
[----:B------:R-:W-:Y:S02]  /*13200*/  IMAD.MOV.U32 R118, RZ, RZ, R210 ;  /* 0x000000ffff767224 */ /* 0x000fe400078e00d2 */
[----:B------:R-:W-:Y:S01]  /*13210*/  MUFU.TANH R10, R10 ;  /* 0x0000000a000a7308 */ /* 0x000fe20000002400 */
[----:B--2---:R-:W-:Y:S02]  /*13220*/  FFMA.FTZ R4, R8, -UR35, R4 ;  /* 0x8000002308047c23 */ /* 0x004fe40008010004 */
[----:B------:R-:W-:Y:S02]  /*13230*/  FFMA.FTZ R8, R18, -UR35, R14 ;  /* 0x8000002312087c23 */ /* 0x000fe4000801000e */
[----:B------:R-:W-:Y:S01]  /*13240*/  FMUL.FTZ R14, R119, c[0x0][0x2ec] ;  /* 0x0000bb00770e7a20 */ /* 0x000fe20000410000 */
[----:B------:R-:W-:Y:S01]  /*13250*/  FSEL R37, R4, -INF , !P5 ;  /* 0xff80000004257808 */ /* 0x000fe20006800000 */
[----:B------:R-:W-:Y:S01]  /*13260*/  IMAD.MOV.U32 R4, RZ, RZ, R3 ;  /* 0x000000ffff047224 */ /* 0x000fe200078e0003 */
[----:B------:R-:W-:Y:S01]  /*13270*/  ISETP.LT.OR P5, PT, R2, R239, P2 ;  /* 0x000000ef0200720c */ /* 0x000fe200017a1670 */
[----:B------:R-:W-:Y:S01]  /*13280*/  IMAD.MOV.U32 R119, RZ, RZ, R211 ;  /* 0x000000ffff777224 */ /* 0x000fe200078e00d3 */
[----:B------:R-:W-:Y:S01]  /*13290*/  IADD3 R2, R0, 0x18, RZ ;  /* 0x0000001800027810 */ /* 0x000fe20007ffe0ff */
[----:B------:R1:W-:Y:S01]  /*132a0*/  I2F R17, R4 ;  /* 0x0000000400117306 */ /* 0x0003e20000201400 */
[----:B------:R-:W-:-:S02]  /*132b0*/  FSEL R201, R6, -INF , !P5 ;  /* 0xff80000006c97808 */ /* 0x000fc40006800000 */
[----:B------:R-:W-:Y:S01]  /*132c0*/  ISETP.GE.AND P3, PT, R2, R245, PT ;  /* 0x000000f50200720c */ /* 0x000fe20003f66270 */
[--C-:B------:R-:W-:Y:S01]  /*132d0*/  IMAD.IADD R3, R236, 0x1, -R2.reuse ;  /* 0x00000001ec037824 */ /* 0x100fe200078e0a02 */
[C---:B------:R-:W-:Y:S01]  /*132e0*/  ISETP.GE.AND P2, PT, R2.reuse, R244, PT ;  /* 0x000000f40200720c */ /* 0x040fe20003f46270 */
[----:B------:R-:W-:Y:S01]  /*132f0*/  IMAD.IADD R5, R235, 0x1, -R2 ;  /* 0x00000001eb057824 */ /* 0x000fe200078e0a02 */
[C---:B------:R-:W-:Y:S01]  /*13300*/  ISETP.GE.AND P1, PT, R2.reuse, R243, PT ;  /* 0x000000f30200720c */ /* 0x040fe20003f26270 */
[----:B------:R-:W-:Y:S01]  /*13310*/  MUFU.TANH R14, R14 ;  /* 0x0000000e000e7308 */ /* 0x000fe20000002400 */
[----:B------:R-:W-:Y:S02]  /*13320*/  IABS R3, R3 ;  /* 0x0000000300037213 */ /* 0x000fe40000000000 */
[C---:B------:R-:W-:Y:S02]  /*13330*/  ISETP.GE.AND P0, PT, R2.reuse, R242, PT ;  /* 0x000000f20200720c */ /* 0x040fe40003f06270 */
[----:B------:R-:W-:-:S02]  /*13340*/  ISETP.LT.OR P5, PT, R2, R239, P2 ;  /* 0x000000ef0200720c */ /* 0x000fc400017a1670 */
[----:B------:R-:W-:Y:S02]  /*13350*/  ISETP.LT.OR P1, PT, R2, R238, P1 ;  /* 0x000000ee0200720c */ /* 0x000fe40000f21670 */
[----:B-1----:R-:W-:Y:S02]  /*13360*/  FSEL R4, R8, -INF , !P4 ;  /* 0xff80000008047808 */ /* 0x002fe40006000000 */
[----:B------:R-:W-:Y:S02]  /*13370*/  ISETP.LT.OR P4, PT, R2, R237, P0 ;  /* 0x000000ed0200720c */ /* 0x000fe40000781670 */
[----:B------:R-:W-:Y:S01]  /*13380*/  LOP3.LUT P2, RZ, R231, 0x4, RZ, 0xc0, !PT ;  /* 0x00000004e7ff7812 */ /* 0x000fe2000784c0ff */
[----:B------:R1:W-:Y:S02]  /*13390*/  STL [R1+0x88], R4 ;  /* 0x0000880401007387 */ /* 0x0003e40000100800 */
[----:B-1----:R-:W-:Y:S01]  /*133a0*/  IMAD.MOV.U32 R4, RZ, RZ, R3 ;  /* 0x000000ffff047224 */ /* 0x002fe200078e0003 */
[----:B------:R-:W-:-:S02]  /*133b0*/  IABS R3, R5 ;  /* 0x0000000500037213 */ /* 0x000fc40000000000 */
[----:B------:R-:W-:Y:S02]  /*133c0*/  FSEL R5, R9, -INF , !P6 ;  /* 0xff80000009057808 */ /* 0x000fe40007000000 */
[----:B------:R1:W-:Y:S01]  /*133d0*/  I2F R9, R4 ;  /* 0x0000000400097306 */ /* 0x0003e20000201400 */
[----:B------:R-:W-:Y:S02]  /*133e0*/  ISETP.LT.OR P6, PT, R2, R240, P3 ;  /* 0x000000f00200720c */ /* 0x000fe40001fc1670 */
[----:B------:R2:W-:Y:S01]  /*133f0*/  STL [R1+0x28], R5 ;  /* 0x0000280501007387 */ /* 0x0005e20000100800 */
[C---:B------:R-:W-:Y:S02]  /*13400*/  LOP3.LUT P3, RZ, R231.reuse, 0x8, RZ, 0xc0, !PT ;  /* 0x00000008e7ff7812 */ /* 0x040fe4000786c0ff */
[----:B------:R-:W-:Y:S02]  /*13410*/  LOP3.LUT R231, R231, 0xfffffffd, RZ, 0xc0, !PT ;  /* 0xfffffffde7e77812 */ /* 0x000fe400078ec0ff */
[----:B------:R-:W-:Y:S01]  /*13420*/  FSEL R251, R12, -INF , !P3 ;  /* 0xff8000000cfb7808 */ /* 0x000fe20005800000 */
[----:B------:R-:W-:Y:S01]  /*13430*/  FMUL.FTZ R12, R122, c[0x0][0x2ec] ;  /* 0x0000bb007a0c7a20 */ /* 0x000fe20000410000 */
[----:B------:R-:W-:-:S05]  /*13440*/  @P1 LOP3.LUT R231, R231, 0x2, RZ, 0xfc, !PT ;  /* 0x00000002e7e71812 */ /* 0x000fca00078efcff */
[----:B------:R-:W-:Y:S01]  /*13450*/  MUFU.TANH R12, R12 ;  /* 0x0000000c000c7308 */ /* 0x000fe20000002400 */
[----:B-1----:R-:W-:Y:S02]  /*13460*/  IMAD.MOV.U32 R4, RZ, RZ, R3 ;  /* 0x000000ffff047224 */ /* 0x002fe400078e0003 */
[----:B------:R-:W-:-:S05]  /*13470*/  IMAD.IADD R3, R234, 0x1, -R2 ;  /* 0x00000001ea037824 */ /* 0x000fca00078e0a02 */
[----:B------:R1:W3:Y:S01]  /*13480*/  I2F R6, R4 ;  /* 0x0000000400067306 */ /* 0x0002e20000201400 */
[----:B------:R-:W-:-:S07]  /*13490*/  IABS R3, R3 ;  /* 0x0000000300037213 */ /* 0x000fce0000000000 */
[----:B------:R4:W4:Y:S01]  /*134a0*/  I2F R8, R3 ;  /* 0x0000000300087306 */ /* 0x0009220000201400 */
[----:B-1----:R-:W-:Y:S01]  /*134b0*/  IMAD.IADD R4, R241, 0x1, -R2 ;  /* 0x00000001f1047824 */ /* 0x002fe200078e0a02 */
[----:B------:R-:W-:Y:S01]  /*134c0*/  IADD3 R2, R0, 0x19, RZ ;  /* 0x0000001900027810 */ /* 0x000fe20007ffe0ff */
[----:B---3--:R-:W-:-:S03]  /*134d0*/  FFMA.FTZ R6, R6, -UR35, R10 ;  /* 0x8000002306067c23 */ /* 0x008fc6000801000a */
[----:B------:R-:W-:Y:S01]  /*134e0*/  IABS R4, R4 ;  /* 0x0000000400047213 */ /* 0x000fe20000000000 */
[--C-:B--2---:R-:W-:Y:S01]  /*134f0*/  IMAD.IADD R5, R235, 0x1, -R2.reuse ;  /* 0x00000001eb057824 */ /* 0x104fe200078e0a02 */
[----:B------:R-:W-:Y:S01]  /*13500*/  ISETP.GE.AND P3, PT, R2, R245, PT ;  /* 0x000000f50200720c */ /* 0x000fe20003f66270 */
[----:B----4-:R-:W-:Y:S01]  /*13510*/  IMAD.IADD R3, R236, 0x1, -R2 ;  /* 0x00000001ec037824 */ /* 0x010fe200078e0a02 */
[----:B------:R1:W-:Y:S01]  /*13520*/  I2F R15, R4 ;  /* 0x00000004000f7306 */ /* 0x0003e20000201400 */
[----:B------:R-:W-:Y:S01]  /*13530*/  ISETP.GE.AND P1, PT, R2, R243, PT ;  /* 0x000000f30200720c */ /* 0x000fe20003f26270 */
[----:B------:R-:W-:Y:S01]  /*13540*/  FFMA.FTZ R8, R8, -UR35, R11 ;  /* 0x8000002308087c23 */ /* 0x000fe2000801000b */
[----:B------:R-:W-:Y:S01]  /*13550*/  ISETP.GE.AND P0, PT, R2, R242, PT ;  /* 0x000000f20200720c */ /* 0x000fe20003f06270 */
[----:B------:R-:W-:Y:S01]  /*13560*/  FMUL.FTZ R11, R126, c[0x0][0x2ec] ;  /* 0x0000bb007e0b7a20 */ /* 0x000fe20000410000 */
[----:B------:R-:W-:Y:S01]  /*13570*/  IABS R3, R3 ;  /* 0x0000000300037213 */ /* 0x000fe20000000000 */
[----:B------:R-:W-:Y:S01]  /*13580*/  IMAD.MOV.U32 R126, RZ, RZ, R232 ;  /* 0x000000ffff7e7224 */ /* 0x000fe200078e00e8 */
[----:B------:R-:W-:-:S02]  /*13590*/  ISETP.LT.OR P1, PT, R2, R238, P1 ;  /* 0x000000ee0200720c */ /* 0x000fc40000f21670 */
[----:B------:R-:W-:Y:S01]  /*135a0*/  ISETP.LT.OR P0, PT, R2, R237, P0 ;  /* 0x000000ed0200720c */ /* 0x000fe20000701670 */
[----:B------:R-:W-:Y:S01]  /*135b0*/  MUFU.TANH R11, R11 ;  /* 0x0000000b000b7308 */ /* 0x000fe20000002400 */
[----:B-1----:R-:W-:Y:S01]  /*135c0*/  IMAD.MOV.U32 R4, RZ, RZ, R3 ;  /* 0x000000ffff047224 */ /* 0x002fe200078e0003 */
[----:B------:R-:W-:Y:S01]  /*135d0*/  IABS R3, R5 ;  /* 0x0000000500037213 */ /* 0x000fe20000000000 */
[----:B------:R-:W-:-:S05]  /*135e0*/  FMUL.FTZ R5, R116, c[0x0][0x2ec] ;  /* 0x0000bb0074057a20 */ /* 0x000fca0000410000 */
[----:B------:R-:W1:Y:S01]  /*135f0*/  I2F R7, R4 ;  /* 0x0000000400077306 */ /* 0x000e620000201400 */
[----:B------:R-:W-:-:S07]  /*13600*/  IMAD.MOV.U32 R116, RZ, RZ, R133 ;  /* 0x000000ffff747224 */ /* 0x000fce00078e0085 */
[----:B------:R2:W3:Y:S08]  /*13610*/  I2F R4, R3 ;  /* 0x0000000300047306 */ /* 0x0004f00000201400 */
[----:B------:R-:W4:Y:S01]  /*13620*/  MUFU.TANH R5, R5 ;  /* 0x0000000500057308 */ /* 0x000f220000002400 */
[----:B-1----:R-:W-:Y:S02]  /*13630*/  FFMA.FTZ R7, R7, -UR35, R16 ;  /* 0x8000002307077c23 */ /* 0x002fe40008010010 */
[----:B--2---:R-:W-:Y:S01]  /*13640*/  FMUL.FTZ R3, R203, c[0x0][0x2ec] ;  /* 0x0000bb00cb037a20 */ /* 0x004fe20000410000 */
[----:B------:R-:W-:Y:S01]  /*13650*/  FSEL R203, R6, -INF , !P5 ;  /* 0xff80000006cb7808 */ /* 0x000fe20006800000 */
[----:B---3--:R-:W-:-:S02]  /*13660*/  FFMA.FTZ R10, R4, -UR35, R14 ;  /* 0x80000023040a7c23 */ /* 0x008fc4000801000e */
[----:B------:R-:W-:Y:S02]  /*13670*/  FMUL.FTZ R14, R125, c[0x0][0x2ec] ;  /* 0x0000bb007d0e7a20 */ /* 0x000fe40000410000 */
[----:B------:R-:W1:Y:S01]  /*13680*/  MUFU.TANH R3, R3 ;  /* 0x0000000300037308 */ /* 0x000e620000002400 */
[----:B----4-:R-:W-:Y:S02]  /*13690*/  FFMA.FTZ R5, R9, -UR35, R5 ;  /* 0x8000002309057c23 */ /* 0x010fe40008010005 */
[----:B------:R-:W-:Y:S02]  /*136a0*/  FFMA.FTZ R9, R15, -UR35, R13 ;  /* 0x800000230f097c23 */ /* 0x000fe4000801000d */
[----:B------:R-:W-:Y:S01]  /*136b0*/  FMUL.FTZ R13, R120, c[0x0][0x2ec] ;  /* 0x0000bb00780d7a20 */ /* 0x000fe20000410000 */
[----:B------:R-:W-:Y:S02]  /*136c0*/  FSEL R4, R5, -INF , !P6 ;  /* 0xff80000005047808 */ /* 0x000fe40007000000 */
[----:B------:R-:W-:Y:S01]  /*136d0*/  MUFU.TANH R14, R14 ;  /* 0x0000000e000e7308 */ /* 0x000fe20000002400 */
[----:B------:R-:W-:Y:S01]  /*136e0*/  ISETP.LT.OR P6, PT, R2, R240, P3 ;  /* 0x000000f00200720c */ /* 0x000fe20001fc1670 */
[----:B------:R-:W-:Y:S01]  /*136f0*/  IMAD.MOV.U32 R120, RZ, RZ, R248 ;  /* 0x000000ffff787224 */ /* 0x000fe200078e00f8 */
[----:B------:R-:W-:-:S02]  /*13700*/  LOP3.LUT P3, RZ, R231, 0x2, RZ, 0xc0, !PT ;  /* 0x00000002e7ff7812 */ /* 0x000fc4000786c0ff */
[----:B------:R-:W-:Y:S01]  /*13710*/  FSEL R6, R9, -INF , !P4 ;  /* 0xff80000009067808 */ /* 0x000fe20006000000 */
[----:B------:R-:W-:Y:S01]  /*13720*/  FMUL.FTZ R9, R131, c[0x0][0x2ec] ;  /* 0x0000bb0083097a20 */ /* 0x000fe20000410000 */
[----:B------:R-:W-:Y:S01]  /*13730*/  LOP3.LUT R231, R231, 0xfffffff7, RZ, 0xc0, !PT ;  /* 0xfffffff7e7e77812 */ /* 0x000fe200078ec0ff */
[----:B-1----:R-:W-:Y:S01]  /*13740*/  FFMA.FTZ R3, R17, -UR35, R3 ;  /* 0x8000002311037c23 */ /* 0x002fe20008010003 */
[----:B------:R-:W-:Y:S01]  /*13750*/  FSEL R200, R8, -INF , !P3 ;  /* 0xff80000008c87808 */ /* 0x000fe20005800000 */
[----:B------:R-:W-:Y:S01]  /*13760*/  MUFU.TANH R13, R13 ;  /* 0x0000000d000d7308 */ /* 0x000fe20000002400 */
[----:B------:R-:W-:Y:S01]  /*13770*/  @P1 LOP3.LUT R231, R231, 0x8, RZ, 0xfc, !PT ;  /* 0x00000008e7e71812 */ /* 0x000fe200078efcff */
[----:B------:R-:W-:Y:S01]  /*13780*/  FMUL.FTZ R17, R112, c[0x0][0x2ec] ;  /* 0x0000bb0070117a20 */ /* 0x000fe20000410000 */
[----:B------:R-:W-:Y:S02]  /*13790*/  FSEL R3, R3, -INF , !P2 ;  /* 0xff80000003037808 */ /* 0x000fe40005000000 */
[----:B------:R-:W-:-:S02]  /*137a0*/  ISETP.GE.AND P2, PT, R2, R244, PT ;  /* 0x000000f40200720c */ /* 0x000fc40003f46270 */
[----:B------:R-:W-:Y:S01]  /*137b0*/  LOP3.LUT R231, R231, 0xfffffffb, RZ, 0xc0, !PT ;  /* 0xfffffffbe7e77812 */ /* 0x000fe200078ec0ff */
[----:B------:R1:W-:Y:S01]  /*137c0*/  STL [R1+0x80], R3 ;  /* 0x0000800301007387 */ /* 0x0003e20000100800 */
[----:B------:R-:W-:Y:S01]  /*137d0*/  ISETP.LT.OR P5, PT, R2, R239, P2 ;  /* 0x000000ef0200720c */ /* 0x000fe200017a1670 */
[----:B------:R-:W-:Y:S01]  /*137e0*/  MUFU.TANH R9, R9 ;  /* 0x0000000900097308 */ /* 0x000fe20000002400 */
[----:B------:R-:W-:Y:S01]  /*137f0*/  @P0 LOP3.LUT R231, R231, 0x4, RZ, 0xfc, !PT ;  /* 0x00000004e7e70812 */ /* 0x000fe200078efcff */
[----:B------:R2:W-:Y:S01]  /*13800*/  STL [R1+0x1c], R4 ;  /* 0x00001c0401007387 */ /* 0x0005e20000100800 */
[----:B------:R-:W-:Y:S01]  /*13810*/  FSEL R117, R10, -INF , !P5 ;  /* 0xff8000000a757808 */ /* 0x000fe20006800000 */
[----:B------:R-:W-:Y:S02]  /*13820*/  FMUL.FTZ R10, R124, c[0x0][0x2ec] ;  /* 0x0000bb007c0a7a20 */ /* 0x000fe40000410000 */
[----:B------:R3:W-:Y:S01]  /*13830*/  STL [R1+0x78], R6 ;  /* 0x0000780601007387 */ /* 0x0007e20000100800 */
[----:B------:R-:W-:Y:S01]  /*13840*/  IMAD.MOV.U32 R124, RZ, RZ, R209 ;  /* 0x000000ffff7c7224 */ /* 0x000fe200078e00d1 */
[----:B------:R-:W-:Y:S08]  /*13850*/  MUFU.TANH R17, R17 ;  /* 0x0000001100117308 */ /* 0x000ff00000002400 */
[----:B------:R-:W-:Y:S01]  /*13860*/  MUFU.TANH R10, R10 ;  /* 0x0000000a000a7308 */ /* 0x000fe20000002400 */
[----:B-1----:R-:W-:-:S02]  /*13870*/  IMAD.IADD R3, R234, 0x1, -R2 ;  /* 0x00000001ea037824 */ /* 0x002fc400078e0a02 */
[----:B--2---:R-:W-:-:S03]  /*13880*/  IMAD.IADD R4, R241, 0x1, -R2 ;  /* 0x00000001f1047824 */ /* 0x004fc600078e0a02 */
[----:B------:R-:W-:Y:S02]  /*13890*/  IABS R3, R3 ;  /* 0x0000000300037213 */ /* 0x000fe40000000000 */
[----:B------:R-:W-:Y:S02]  /*138a0*/  IADD3 R2, R0, 0x20, RZ ;  /* 0x0000002000027810 */ /* 0x000fe40007ffe0ff */
[----:B------:R1:W-:Y:S01]  /*138b0*/  I2F R5, R3 ;  /* 0x0000000300057306 */ /* 0x0003e20000201400 */
[----:B------:R-:W-:Y:S02]  /*138c0*/  IABS R4, R4 ;  /* 0x0000000400047213 */ /* 0x000fe40000000000 */
[----:B---3--:R-:W-:Y:S02]  /*138d0*/  FSEL R6, R7, -INF , !P6 ;  /* 0xff80000007067808 */ /* 0x008fe40007000000 */
[C---:B------:R-:W-:Y:S02]  /*138e0*/  ISETP.GE.AND P3, PT, R2.reuse, R245, PT ;  /* 0x000000f50200720c */ /* 0x040fe40003f66270 */
[C---:B------:R-:W-:Y:S01]  /*138f0*/  ISETP.GE.AND P2, PT, R2.reuse, R244, PT ;  /* 0x000000f40200720c */ /* 0x040fe20003f46270 */
[----:B------:R2:W-:Y:S01]  /*13900*/  I2F R16, R4 ;  /* 0x0000000400107306 */ /* 0x0005e20000201400 */
[----:B------:R3:W-:Y:S01]  /*13910*/  STL [R1+0x14], R6 ;  /* 0x0000140601007387 */ /* 0x0007e20000100800 */
[----:B------:R-:W-:-:S02]  /*13920*/  ISETP.GE.AND P1, PT, R2, R243, PT ;  /* 0x000000f30200720c */ /* 0x000fc40003f26270 */
[C---:B------:R-:W-:Y:S02]  /*13930*/  ISETP.GE.AND P0, PT, R2.reuse, R242, PT ;  /* 0x000000f20200720c */ /* 0x040fe40003f06270 */
[----:B------:R-:W-:Y:S01]  /*13940*/  ISETP.LT.OR P6, PT, R2, R240, P3 ;  /* 0x000000f00200720c */ /* 0x000fe20001fc1670 */
[----:B-1----:R-:W-:Y:S01]  /*13950*/  IMAD.IADD R3, R236, 0x1, -R2 ;  /* 0x00000001ec037824 */ /* 0x002fe200078e0a02 */
[C---:B------:R-:W-:Y:S02]  /*13960*/  ISETP.LT.OR P5, PT, R2.reuse, R239, P2 ;  /* 0x000000ef0200720c */ /* 0x040fe400017a1670 */
[C---:B------:R-:W-:Y:S02]  /*13970*/  ISETP.LT.OR P1, PT, R2.reuse, R238, P1 ;  /* 0x000000ee0200720c */ /* 0x040fe40000f21670 */
[----:B------:R-:W-:Y:S02]  /*13980*/  IABS R3, R3 ;  /* 0x0000000300037213 */ /* 0x000fe40000000000 */
[----:B------:R-:W-:-:S02]  /*13990*/  ISETP.LT.OR P4, PT, R2, R237, P0 ;  /* 0x000000ed0200720c */ /* 0x000fc40000781670 */
[C---:B------:R-:W-:Y:S01]  /*139a0*/  LOP3.LUT P3, RZ, R231.reuse, 0x8, RZ, 0xc0, !PT ;  /* 0x00000008e7ff7812 */ /* 0x040fe2000786c0ff */
[----:B--2---:R-:W-:Y:S01]  /*139b0*/  IMAD.MOV.U32 R4, RZ, RZ, R3 ;  /* 0x000000ffff047224 */ /* 0x004fe200078e0003 */
[----:B------:R-:W-:Y:S01]  /*139c0*/  LOP3.LUT P2, RZ, R231, 0x4, RZ, 0xc0, !PT ;  /* 0x00000004e7ff7812 */ /* 0x000fe2000784c0ff */
[----:B------:R-:W-:Y:S01]  /*139d0*/  IMAD.IADD R3, R235, 0x1, -R2 ;  /* 0x00000001eb037824 */ /* 0x000fe200078e0a02 */
[----:B------:R-:W-:-:S04]  /*139e0*/  LOP3.LUT R231, R231, 0xfffffffd, RZ, 0xc0, !PT ;  /* 0xfffffffde7e77812 */ /* 0x000fc800078ec0ff */
[----:B------:R-:W-:Y:S01]  /*139f0*/  IABS R3, R3 ;  /* 0x0000000300037213 */ /* 0x000fe20000000000 */
[----:B---3--:R1:W2:Y:S01]  /*13a00*/  I2F R6, R4 ;  /* 0x0000000400067306 */ /* 0x0082a20000201400 */
[----:B------:R-:W-:-:S03]  /*13a10*/  @P1 LOP3.LUT R231, R231, 0x2, RZ, 0xfc, !PT ;  /* 0x00000002e7e71812 */ /* 0x000fc600078efcff */
[----:B-1----:R-:W-:Y:S02]  /*13a20*/  IMAD.MOV.U32 R4, RZ, RZ, R3 ;  /* 0x000000ffff047224 */ /* 0x002fe400078e0003 */
[----:B------:R-:W-:Y:S02]  /*13a30*/  IMAD.IADD R3, R234, 0x1, -R2 ;  /* 0x00000001ea037824 */ /* 0x000fe400078e0a02 */
[----:B------:R1:W3:Y:S01]  /*13a40*/  I2F R8, R4 ;  /* 0x0000000400087306 */ /* 0x0002e20000201400 */
[----:B--2---:R-:W-:Y:S02]  /*13a50*/  FFMA.FTZ R6, R6, -UR35, R10 ;  /* 0x8000002306067c23 */ /* 0x004fe4000801000a */
[----:B------:R-:W-:-:S03]  /*13a60*/  IABS R3, R3 ;  /* 0x0000000300037213 */ /* 0x000fc60000000000 */
[----:B------:R-:W-:Y:S02]  /*13a70*/  FSEL R107, R6, -INF , !P6 ;  /* 0xff800000066b7808 */ /* 0x000fe40007000000 */
[----:B------:R2:W4:Y:S01]  /*13a80*/  I2F R7, R3 ;  /* 0x0000000300077306 */ /* 0x0005220000201400 */
[----:B-1----:R-:W-:Y:S01]  /*13a90*/  IMAD.IADD R4, R241, 0x1, -R2 ;  /* 0x00000001f1047824 */ /* 0x002fe200078e0a02 */
[----:B------:R-:W-:Y:S01]  /*13aa0*/  IADD3 R2, R0, 0x21, RZ ;  /* 0x0000002100027810 */ /* 0x000fe20007ffe0ff */
[----:B---3--:R-:W-:-:S03]  /*13ab0*/  FFMA.FTZ R8, R8, -UR35, R11 ;  /* 0x8000002308087c23 */ /* 0x008fc6000801000b */
[----:B------:R-:W-:Y:S02]  /*13ac0*/  IABS R4, R4 ;  /* 0x0000000400047213 */ /* 0x000fe40000000000 */
[----:B------:R-:W-:Y:S01]  /*13ad0*/  ISETP.GE.AND P1, PT, R2, R243, PT ;  /* 0x000000f30200720c */ /* 0x000fe20003f26270 */
[----:B--2---:R-:W-:Y:S01]  /*13ae0*/  IMAD.IADD R3, R236, 0x1, -R2 ;  /* 0x00000001ec037824 */ /* 0x004fe200078e0a02 */
[----:B------:R1:W2:Y:S01]  /*13af0*/  I2F R15, R4 ;  /* 0x00000004000f7306 */ /* 0x0002a20000201400 */
[C---:B------:R-:W-:Y:S01]  /*13b00*/  ISETP.GE.AND P0, PT, R2.reuse, R242, PT ;  /* 0x000000f20200720c */ /* 0x040fe20003f06270 */
[----:B----4-:R-:W-:Y:S01]  /*13b10*/  FFMA.FTZ R13, R7, -UR35, R13 ;  /* 0x80000023070d7c23 */ /* 0x010fe2000801000d */
[C---:B------:R-:W-:Y:S02]  /*13b20*/  ISETP.LT.OR P1, PT, R2.reuse, R238, P1 ;  /* 0x000000ee0200720c */ /* 0x040fe40000f21670 */
[----:B------:R-:W-:Y:S02]  /*13b30*/  IABS R3, R3 ;  /* 0x0000000300037213 */ /* 0x000fe40000000000 */
[----:B------:R-:W-:-:S04]  /*13b40*/  ISETP.LT.OR P0, PT, R2, R237, P0 ;  /* 0x000000ed0200720c */ /* 0x000fc80000701670 */
[----:B------:R-:W3:Y:S01]  /*13b50*/  I2F R3, R3 ;  /* 0x0000000300037306 */ /* 0x000ee20000201400 */
[----:B-1----:R-:W-:Y:S02]  /*13b60*/  FMUL.FTZ R4, R129, c[0x0][0x2ec] ;  /* 0x0000bb0081047a20 */ /* 0x002fe40000410000 */
[----:B--2---:R-:W-:Y:S02]  /*13b70*/  FFMA.FTZ R12, R15, -UR35, R12 ;  /* 0x800000230f0c7c23 */ /* 0x004fe4000801000c */
[----:B------:R-:W-:-:S03]  /*13b80*/  FMUL.FTZ R15, R92, c[0x0][0x2ec] ;  /* 0x0000bb005c0f7a20 */ /* 0x000fc60000410000 */
[----:B------:R-:W1:Y:S01]  /*13b90*/  MUFU.TANH R4, R4 ;  /* 0x0000000400047308 */ /* 0x000e620000002400 */
[----:B------:R-:W-:Y:S01]  /*13ba0*/  FSEL R12, R12, -INF , !P4 ;  /* 0xff8000000c0c7808 */ /* 0x000fe20006000000 */
[----:B------:R-:W-:Y:S02]  /*13bb0*/  IMAD.MOV.U32 R129, RZ, RZ, R208 ;  /* 0x000000ffff817224 */ /* 0x000fe400078e00d0 */
[----:B---3--:R-:W-:Y:S02]  /*13bc0*/  FFMA.FTZ R11, R3, -UR35, R14 ;  /* 0x80000023030b7c23 */ /* 0x008fe4000801000e */
[----:B------:R-:W-:Y:S02]  /*13bd0*/  IMAD.IADD R3, R235, 0x1, -R2 ;  /* 0x00000001eb037824 */ /* 0x000fe400078e0a02 */
[----:B------:R-:W-:Y:S01]  /*13be0*/  MUFU.TANH R15, R15 ;  /* 0x0000000f000f7308 */ /* 0x000fe20000002400 */
[----:B------:R-:W-:Y:S02]  /*13bf0*/  FMUL.FTZ R14, R123, c[0x0][0x2ec] ;  /* 0x0000bb007b0e7a20 */ /* 0x000fe40000410000 */
[----:B------:R-:W-:Y:S01]  /*13c00*/  IABS R3, R3 ;  /* 0x0000000300037213 */ /* 0x000fe20000000000 */
[----:B-1----:R-:W-:-:S04]  /*13c10*/  FFMA.FTZ R4, R5, -UR35, R4 ;  /* 0x8000002305047c23 */ /* 0x002fc80008010004 */
[----:B------:R-:W-:Y:S01]  /*13c20*/  MUFU.TANH R14, R14 ;  /* 0x0000000e000e7308 */ /* 0x000fe20000002400 */
[----:B------:R-:W-:Y:S02]  /*13c30*/  FFMA.FTZ R5, R16, -UR35, R9 ;  /* 0x8000002310057c23 */ /* 0x000fe40008010009 */
[----:B------:R-:W-:Y:S01]  /*13c40*/  FMUL.FTZ R16, R94, c[0x0][0x2ec] ;  /* 0x0000bb005e107a20 */ /* 0x000fe20000410000 */
[----:B------:R-:W-:Y:S02]  /*13c50*/  FSEL R202, R4, -INF , !P3 ;  /* 0xff80000004ca7808 */ /* 0x000fe40005800000 */
[----:B------:R-:W-:Y:S02]  /*13c60*/  FSEL R4, R5, -INF , !P2 ;  /* 0xff80000005047808 */ /* 0x000fe40005000000 */
[C---:B------:R-:W-:Y:S01]  /*13c70*/  ISETP.GE.AND P3, PT, R2.reuse, R245, PT ;  /* 0x000000f50200720c */ /* 0x040fe20003f66270 */
[----:B------:R-:W-:Y:S01]  /*13c80*/  MUFU.TANH R16, R16 ;  /* 0x0000001000107308 */ /* 0x000fe20000002400 */
[----:B------:R-:W-:Y:S01]  /*13c90*/  ISETP.GE.AND P2, PT, R2, R244, PT ;  /* 0x000000f40200720c */ /* 0x000fe20003f46270 */
[----:B------:R1:W-:Y:S01]  /*13ca0*/  STL [R1+0x68], R4 ;  /* 0x0000680401007387 */ /* 0x0003e20000100800 */
[----:B------:R-:W-:-:S02]  /*13cb0*/  FSEL R5, R8, -INF , !P5 ;  /* 0xff80000008057808 */ /* 0x000fc40006800000 */
[C---:B------:R-:W-:Y:S02]  /*13cc0*/  ISETP.LT.OR P6, PT, R2.reuse, R240, P3 ;  /* 0x000000f00200720c */ /* 0x040fe40001fc1670 */
[----:B------:R-:W-:Y:S01]  /*13cd0*/  ISETP.LT.OR P5, PT, R2, R239, P2 ;  /* 0x000000ef0200720c */ /* 0x000fe200017a1670 */
[----:B------:R-:W-:Y:S01]  /*13ce0*/  STL [R1+0x54], R5 ;  /* 0x0000540501007387 */ /* 0x000fe20000100800 */
[C---:B------:R-:W-:Y:S02]  /*13cf0*/  LOP3.LUT P3, RZ, R231.reuse, 0x2, RZ, 0xc0, !PT ;  /* 0x00000002e7ff7812 */ /* 0x040fe4000786c0ff */
[----:B------:R-:W-:Y:S02]  /*13d00*/  LOP3.LUT R231, R231, 0xfffffff7, RZ, 0xc0, !PT ;  /* 0xfffffff7e7e77812 */ /* 0x000fe400078ec0ff */
[----:B------:R-:W-:Y:S02]  /*13d10*/  FSEL R13, R13, -INF , !P3 ;  /* 0xff8000000d0d7808 */ /* 0x000fe40005800000 */
[----:B------:R-:W-:-:S02]  /*13d20*/  @P1 LOP3.LUT R231, R231, 0x8, RZ, 0xfc, !PT ;  /* 0x00000008e7e71812 */ /* 0x000fc400078efcff */
[----:B------:R-:W-:Y:S01]  /*13d30*/  FSEL R106, R11, -INF , !P6 ;  /* 0xff8000000b6a7808 */ /* 0x000fe20007000000 */
[----:B------:R-:W-:Y:S01]  /*13d40*/  STL [R1+0x50], R13 ;  /* 0x0000500d01007387 */ /* 0x000fe20000100800 */
[----:B------:R-:W-:-:S03]  /*13d50*/  LOP3.LUT R231, R231, 0xfffffffb, RZ, 0xc0, !PT ;  /* 0xfffffffbe7e77812 */ /* 0x000fc600078ec0ff */
[----:B------:R2:W-:Y:S01]  /*13d60*/  STL [R1+0x5c], R12 ;  /* 0x00005c0c01007387 */ /* 0x0005e20000100800 */
[----:B------:R-:W-:Y:S01]  /*13d70*/  @P0 LOP3.LUT R231, R231, 0x4, RZ, 0xfc, !PT ;  /* 0x00000004e7e70812 */ /* 0x000fe200078efcff */
[----:B-1----:R-:W-:Y:S02]  /*13d80*/  IMAD.MOV.U32 R4, RZ, RZ, R3 ;  /* 0x000000ffff047224 */ /* 0x002fe400078e0003 */
[----:B------:R-:W-:Y:S02]  /*13d90*/  IMAD.IADD R3, R234, 0x1, -R2 ;  /* 0x00000001ea037824 */ /* 0x000fe400078e0a02 */
[----:B------:R1:W-:Y:S03]  /*13da0*/  I2F R10, R4 ;  /* 0x00000004000a7306 */ /* 0x0003e60000201400 */
[----:B------:R-:W-:-:S05]  /*13db0*/  IABS R3, R3 ;  /* 0x0000000300037213 */ /* 0x000fca0000000000 */
[----:B------:R3:W-:Y:S01]  /*13dc0*/  I2F R9, R3 ;  /* 0x0000000300097306 */ /* 0x0007e20000201400 */
[----:B-1----:R-:W-:Y:S01]  /*13dd0*/  IMAD.IADD R4, R241, 0x1, -R2 ;  /* 0x00000001f1047824 */ /* 0x002fe200078e0a02 */
[----:B------:R-:W-:Y:S01]  /*13de0*/  IADD3 R2, R0, 0x28, RZ ;  /* 0x0000002800027810 */ /* 0x000fe20007ffe0ff */
[----:B--2---:R-:W-:-:S03]  /*13df0*/  FMUL.FTZ R12, R113, c[0x0][0x2ec] ;  /* 0x0000bb00710c7a20 */ /* 0x004fc60000410000 */
[----:B------:R-:W-:Y:S01]  /*13e00*/  IABS R4, R4 ;  /* 0x0000000400047213 */ /* 0x000fe20000000000 */
[--C-:B------:R-:W-:Y:S01]  /*13e10*/  IMAD.IADD R5, R235, 0x1, -R2.reuse ;  /* 0x00000001eb057824 */ /* 0x100fe200078e0a02 */
[----:B------:R-:W-:Y:S01]  /*13e20*/  ISETP.GE.AND P3, PT, R2, R245, PT ;  /* 0x000000f50200720c */ /* 0x000fe20003f66270 */
[----:B---3--:R-:W-:Y:S01]  /*13e30*/  IMAD.IADD R3, R236, 0x1, -R2 ;  /* 0x00000001ec037824 */ /* 0x008fe200078e0a02 */
[----:B------:R1:W-:Y:S01]  /*13e40*/  I2F R18, R4 ;  /* 0x0000000400127306 */ /* 0x0003e20000201400 */
[C---:B------:R-:W-:Y:S02]  /*13e50*/  ISETP.GE.AND P2, PT, R2.reuse, R244, PT ;  /* 0x000000f40200720c */ /* 0x040fe40003f46270 */
[C---:B------:R-:W-:Y:S02]  /*13e60*/  ISETP.GE.AND P1, PT, R2.reuse, R243, PT ;  /* 0x000000f30200720c */ /* 0x040fe40003f26270 */
[----:B------:R-:W-:Y:S02]  /*13e70*/  IABS R3, R3 ;  /* 0x0000000300037213 */ /* 0x000fe40000000000 */
[C---:B------:R-:W-:Y:S01]  /*13e80*/  ISETP.GE.AND P0, PT, R2.reuse, R242, PT ;  /* 0x000000f20200720c */ /* 0x040fe20003f06270 */
[----:B------:R-:W-:Y:S01]  /*13e90*/  MUFU.TANH R12, R12 ;  /* 0x0000000c000c7308 */ /* 0x000fe20000002400 */
[----:B------:R-:W-:-:S02]  /*13ea0*/  ISETP.LT.OR P6, PT, R2, R240, P3 ;  /* 0x000000f00200720c */ /* 0x000fc40001fc1670 */
[C---:B------:R-:W-:Y:S02]  /*13eb0*/  ISETP.LT.OR P1, PT, R2.reuse, R238, P1 ;  /* 0x000000ee0200720c */ /* 0x040fe40000f21670 */
[----:B------:R-:W-:Y:S02]  /*13ec0*/  ISETP.LT.OR P4, PT, R2, R237, P0 ;  /* 0x000000ed0200720c */ /* 0x000fe40000781670 */
[----:B------:R-:W-:Y:S01]  /*13ed0*/  LOP3.LUT P3, RZ, R231, 0x8, RZ, 0xc0, !PT ;  /* 0x00000008e7ff7812 */ /* 0x000fe2000786c0ff */
[----:B-1----:R-:W-:Y:S01]  /*13ee0*/  IMAD.MOV.U32 R4, RZ, RZ, R3 ;  /* 0x000000ffff047224 */ /* 0x002fe200078e0003 */
[----:B------:R-:W-:Y:S01]  /*13ef0*/  IABS R3, R5 ;  /* 0x0000000500037213 */ /* 0x000fe20000000000 */
[----:B------:R-:W-:Y:S02]  /*13f00*/  IMAD.IADD R5, R241, 0x1, -R2 ;  /* 0x00000001f1057824 */ /* 0x000fe400078e0a02 */
[----:B------:R1:W2:Y:S02]  /*13f10*/  I2F R7, R4 ;  /* 0x0000000400077306 */ /* 0x0002a40000201400 */
[----:B-1----:R-:W-:-:S02]  /*13f20*/  IMAD.MOV.U32 R4, RZ, RZ, R3 ;  /* 0x000000ffff047224 */ /* 0x002fc400078e0003 */
[----:B------:R-:W-:-:S04]  /*13f30*/  IMAD.IADD R3, R234, 0x1, -R2 ;  /* 0x00000001ea037824 */ /* 0x000fc800078e0a02 */
[----:B------:R1:W3:Y:S01]  /*13f40*/  I2F R8, R4 ;  /* 0x0000000400087306 */ /* 0x0002e20000201400 */
[----:B--2---:R-:W-:Y:S01]  /*13f50*/  FFMA.FTZ R7, R7, -UR35, R15 ;  /* 0x8000002307077c23 */ /* 0x004fe2000801000f */
[----:B------:R-:W-:Y:S01]  /*13f60*/  IABS R3, R3 ;  /* 0x0000000300037213 */ /* 0x000fe20000000000 */
[----:B------:R-:W-:-:S03]  /*13f70*/  FMUL.FTZ R15, R108, c[0x0][0x2ec] ;  /* 0x0000bb006c0f7a20 */ /* 0x000fc60000410000 */
[----:B------:R-:W-:Y:S01]  /*13f80*/  FSEL R105, R7, -INF , !P6 ;  /* 0xff80000007697808 */ /* 0x000fe20007000000 */
[----:B------:R-:W-:Y:S02]  /*13f90*/  IMAD.MOV.U32 R108, RZ, RZ, R134 ;  /* 0x000000ffff6c7224 */ /* 0x000fe400078e0086 */
[----:B------:R-:W-:Y:S01]  /*13fa0*/  MUFU.TANH R15, R15 ;  /* 0x0000000f000f7308 */ /* 0x000fe20000002400 */
[----:B-1----:R-:W-:Y:S01]  /*13fb0*/  IMAD.MOV.U32 R4, RZ, RZ, R3 ;  /* 0x000000ffff047224 */ /* 0x002fe200078e0003 */
[----:B------:R-:W-:Y:S01]  /*13fc0*/  IABS R3, R5 ;  /* 0x0000000500037213 */ /* 0x000fe20000000000 */
[----:B------:R-:W-:-:S05]  /*13fd0*/  FMUL.FTZ R5, R121, c[0x0][0x2ec] ;  /* 0x0000bb0079057a20 */ /* 0x000fca0000410000 */
[----:B------:R1:W2:Y:S01]  /*13fe0*/  I2F R6, R4 ;  /* 0x0000000400067306 */ /* 0x0002a20000201400 */
[----:B---3--:R-:W-:Y:S02]  /*13ff0*/  FFMA.FTZ R8, R8, -UR35, R16 ;  /* 0x8000002308087c23 */ /* 0x008fe40008010010 */
[----:B------:R-:W-:Y:S02]  /*14000*/  FMUL.FTZ R16, R110, c[0x0][0x2ec] ;  /* 0x0000bb006e107a20 */ /* 0x000fe40000410000 */
[----:B------:R-:W-:-:S03]  /*14010*/  IMAD.MOV.U32 R110, RZ, RZ, R250 ;  /* 0x000000ffff6e7224 */ /* 0x000fc600078e00fa */
[----:B------:R-:W-:Y:S01]  /*14020*/  I2F R3, R3 ;  /* 0x0000000300037306 */ /* 0x000fe20000201400 */
[----:B-1----:R-:W-:-:S07]  /*14030*/  FMUL.FTZ R4, R127, c[0x0][0x2ec] ;  /* 0x0000bb007f047a20 */ /* 0x002fce0000410000 */
[----:B------:R-:W1:Y:S01]  /*14040*/  MUFU.TANH R5, R5 ;  /* 0x0000000500057308 */ /* 0x000e620000002400 */
[----:B--2---:R-:W-:Y:S02]  /*14050*/  FFMA.FTZ R13, R6, -UR35, R17 ;  /* 0x80000023060d7c23 */ /* 0x004fe40008010011 */
[----:B------:R-:W-:Y:S02]  /*14060*/  FMUL.FTZ R17, R100, c[0x0][0x2ec] ;  /* 0x0000bb0064117a20 */ /* 0x000fe40000410000 */
[----:B------:R-:W-:-:S03]  /*14070*/  IMAD.MOV.U32 R100, RZ, RZ, R247 ;  /* 0x000000ffff647224 */ /* 0x000fc600078e00f7 */
[----:B------:R-:W2:Y:S01]  /*14080*/  MUFU.TANH R4, R4 ;  /* 0x0000000400047308 */ /* 0x000ea20000002400 */
[----:B-1----:R-:W-:-:S07]  /*14090*/  FFMA.FTZ R5, R9, -UR35, R5 ;  /* 0x8000002309057c23 */ /* 0x002fce0008010005 */
[----:B------:R-:W-:Y:S01]  /*140a0*/  MUFU.TANH R17, R17 ;  /* 0x0000001100117308 */ /* 0x000fe20000002400 */
[----:B------:R-:W-:Y:S01]  /*140b0*/  FSEL R94, R5, -INF , !P3 ;  /* 0xff800000055e7808 */ /* 0x000fe20005800000 */
[----:B--2---:R-:W-:-:S06]  /*140c0*/  FFMA.FTZ R4, R10, -UR35, R4 ;  /* 0x800000230a047c23 */ /* 0x004fcc0008010004 */
[----:B------:R-:W-:Y:S01]  /*140d0*/  MUFU.TANH R16, R16 ;  /* 0x0000001000107308 */ /* 0x000fe20000002400 */
[----:B------:R-:W-:Y:S02]  /*140e0*/  FMUL.FTZ R10, R114, c[0x0][0x2ec] ;  /* 0x0000bb00720a7a20 */ /* 0x000fe40000410000 */
[----:B------:R-:W-:Y:S01]  /*140f0*/  IMAD.MOV.U32 R114, RZ, RZ, R132 ;  /* 0x000000ffff727224 */ /* 0x000fe200078e0084 */
[----:B------:R-:W-:Y:S02]  /*14100*/  FSEL R4, R4, -INF , !P5 ;  /* 0xff80000004047808 */ /* 0x000fe40006800000 */
[----:B------:R-:W-:Y:S02]  /*14110*/  ISETP.LT.OR P5, PT, R2, R239, P2 ;  /* 0x000000ef0200720c */ /* 0x000fe400017a1670 */
[----:B------:R-:W1:Y:S01]  /*14120*/  MUFU.TANH R10, R10 ;  /* 0x0000000a000a7308 */ /* 0x000e620000002400 */
[----:B------:R-:W-:Y:S01]  /*14130*/  IADD3 R2, R0, 0x29, RZ ;  /* 0x0000002900027810 */ /* 0x000fe20007ffe0ff */
[----:B------:R2:W-:Y:S01]  /*14140*/  STL [R1+0x40], R4 ;  /* 0x0000400401007387 */ /* 0x0005e20000100800 */
[----:B------:R-:W-:-:S02]  /*14150*/  LOP3.LUT P2, RZ, R231, 0x4, RZ, 0xc0, !PT ;  /* 0x00000004e7ff7812 */ /* 0x000fc4000784c0ff */
[----:B------:R-:W-:Y:S02]  /*14160*/  LOP3.LUT R231, R231, 0xfffffffd, RZ, 0xc0, !PT ;  /* 0xfffffffde7e77812 */ /* 0x000fe400078ec0ff */
[C---:B------:R-:W-:Y:S02]  /*14170*/  ISETP.GE.AND P3, PT, R2.reuse, R245, PT ;  /* 0x000000f50200720c */ /* 0x040fe40003f66270 */
[----:B------:R-:W-:Y:S02]  /*14180*/  @P1 LOP3.LUT R231, R231, 0x2, RZ, 0xfc, !PT ;  /* 0x00000002e7e71812 */ /* 0x000fe400078efcff */
[C---:B------:R-:W-:Y:S02]  /*14190*/  ISETP.GE.AND P1, PT, R2.reuse, R243, PT ;  /* 0x000000f30200720c */ /* 0x040fe40003f26270 */
[C---:B------:R-:W-:Y:S02]  /*141a0*/  ISETP.GE.AND P0, PT, R2.reuse, R242, PT ;  /* 0x000000f20200720c */ /* 0x040fe40003f06270 */
[C---:B------:R-:W-:Y:S01]  /*141b0*/  ISETP.LT.OR P6, PT, R2.reuse, R240, P3 ;  /* 0x000000f00200720c */ /* 0x040fe20001fc1670 */
[----:B-1----:R-:W-:Y:S01]  /*141c0*/  FFMA.FTZ R11, R3, -UR35, R10 ;  /* 0x80000023030b7c23 */ /* 0x002fe2000801000a */
[----:B------:R-:W-:Y:S01]  /*141d0*/  ISETP.LT.OR P1, PT, R2, R238, P1 ;  /* 0x000000ee0200720c */ /* 0x000fe20000f21670 */
[----:B------:R-:W-:Y:S01]  /*141e0*/  IMAD.IADD R3, R236, 0x1, -R2 ;  /* 0x00000001ec037824 */ /* 0x000fe200078e0a02 */
[----:B------:R-:W-:-:S02]  /*141f0*/  ISETP.LT.OR P0, PT, R2, R237, P0 ;  /* 0x000000ed0200720c */ /* 0x000fc40000701670 */
[C---:B------:R-:W-:Y:S02]  /*14200*/  LOP3.LUT P3, RZ, R231.reuse, 0x2, RZ, 0xc0, !PT ;  /* 0x00000002e7ff7812 */ /* 0x040fe4000786c0ff */
[----:B------:R-:W-:Y:S02]  /*14210*/  IABS R3, R3 ;  /* 0x0000000300037213 */ /* 0x000fe40000000000 */
[----:B------:R-:W-:Y:S01]  /*14220*/  LOP3.LUT R231, R231, 0xfffffff7, RZ, 0xc0, !PT ;  /* 0xfffffff7e7e77812 */ /* 0x000fe200078ec0ff */
[----:B--2---:R-:W-:Y:S02]  /*14230*/  FFMA.FTZ R4, R18, -UR35, R14 ;  /* 0x8000002312047c23 */ /* 0x004fe4000801000e */
[----:B------:R-:W-:Y:S02]  /*14240*/  FMUL.FTZ R14, R115, c[0x0][0x2ec] ;  /* 0x0000bb00730e7a20 */ /* 0x000fe40000410000 */
[----:B------:R-:W-:Y:S01]  /*14250*/  @P1 LOP3.LUT R231, R231, 0x8, RZ, 0xfc, !PT ;  /* 0x00000008e7e71812 */ /* 0x000fe200078efcff */
[----:B------:R-:W-:Y:S01]  /*14260*/  IMAD.MOV.U32 R115, RZ, RZ, R249 ;  /* 0x000000ffff737224 */ /* 0x000fe200078e00f9 */
[----:B------:R-:W-:-:S02]  /*14270*/  FSEL R4, R4, -INF , !P2 ;  /* 0xff80000004047808 */ /* 0x000fc40005000000 */
[----:B------:R-:W-:Y:S01]  /*14280*/  ISETP.GE.AND P2, PT, R2, R244, PT ;  /* 0x000000f40200720c */ /* 0x000fe20003f46270 */
[----:B------:R-:W-:Y:S01]  /*14290*/  MUFU.TANH R14, R14 ;  /* 0x0000000e000e7308 */ /* 0x000fe20000002400 */
[----:B------:R-:W-:Y:S01]  /*142a0*/  LOP3.LUT R231, R231, 0xfffffffb, RZ, 0xc0, !PT ;  /* 0xfffffffbe7e77812 */ /* 0x000fe200078ec0ff */
[----:B------:R1:W-:Y:S03]  /*142b0*/  STL [R1+0x58], R4 ;  /* 0x0000580401007387 */ /* 0x0003e60000100800 */
[----:B------:R-:W-:Y:S01]  /*142c0*/  @P0 LOP3.LUT R231, R231, 0x4, RZ, 0xfc, !PT ;  /* 0x00000004e7e70812 */ /* 0x000fe200078efcff */
[----:B-1----:R-:W-:Y:S02]  /*142d0*/  IMAD.MOV.U32 R4, RZ, RZ, R3 ;  /* 0x000000ffff047224 */ /* 0x002fe400078e0003 */
[----:B------:R-:W-:Y:S02]  /*142e0*/  IMAD.IADD R3, R235, 0x1, -R2 ;  /* 0x00000001eb037824 */ /* 0x000fe400078e0a02 */
[----:B------:R1:W-:Y:S03]  /*142f0*/  I2F R10, R4 ;  /* 0x00000004000a7306 */ /* 0x0003e60000201400 */
[----:B------:R-:W-:-:S02]  /*14300*/  IABS R3, R3 ;  /* 0x0000000300037213 */ /* 0x000fc40000000000 */
[----:B-1----:R-:W-:Y:S02]  /*14310*/  FSEL R4, R8, -INF , !P5 ;  /* 0xff80000008047808 */ /* 0x002fe40006800000 */
[----:B------:R-:W-:-:S03]  /*14320*/  ISETP.LT.OR P5, PT, R2, R239, P2 ;  /* 0x000000ef0200720c */ /* 0x000fc600017a1670 */
[----:B------:R1:W-:Y:S02]  /*14330*/  STL [R1+0x2c], R4 ;  /* 0x00002c0401007387 */ /* 0x0003e40000100800 */
[----:B-1----:R-:W-:Y:S02]  /*14340*/  IMAD.MOV.U32 R4, RZ, RZ, R3 ;  /* 0x000000ffff047224 */ /* 0x002fe400078e0003 */
        /* <DEDUP_REMOVED lines=22> */
[----:B------:R-:W-:Y:S01]  /*144b0*/  FMUL.FTZ R5, R93, c[0x0][0x2ec] ;  /* 0x0000bb005d057a20 */ /* 0x000fe20000410000 */
[----:B------:R-:W-:Y:S01]  /*144c0*/  FSEL R93, R13, -INF , !P3 ;  /* 0xff8000000d5d7808 */ /* 0x000fe20005800000 */
[----:B------:R1:W3:Y:S01]  /*144d0*/  I2F R6, R4 ;  /* 0x0000000400067306 */ /* 0x0002e20000201400 */
[----:B------:R-:W-:Y:S01]  /*144e0*/  ISETP.GE.AND P3, PT, R2, R245, PT ;  /* 0x000000f50200720c */ /* 0x000fe20003f66270 */
[----:B--2---:R-:W-:-:S06]  /*144f0*/  FFMA.FTZ R9, R9, -UR35, R15 ;  /* 0x8000002309097c23 */ /* 0x004fcc000801000f */
[----:B------:R-:W2:Y:S01]  /*14500*/  I2F R3, R3 ;  /* 0x0000000300037306 */ /* 0x000ea20000201400 */
[----:B-1----:R-:W-:-:S07]  /*14510*/  FMUL.FTZ R4, R95, c[0x0][0x2ec] ;  /* 0x0000bb005f047a20 */ /* 0x002fce0000410000 */
[----:B------:R-:W1:Y:S01]  /*14520*/  MUFU.TANH R5, R5 ;  /* 0x0000000500057308 */ /* 0x000e620000002400 */
[----:B---3--:R-:W-:Y:S02]  /*14530*/  FFMA.FTZ R6, R6, -UR35, R16 ;  /* 0x8000002306067c23 */ /* 0x008fe40008010010 */
[----:B--2---:R-:W-:-:S05]  /*14540*/  FFMA.FTZ R12, R3, -UR35, R17 ;  /* 0x80000023030c7c23 */ /* 0x004fca0008010011 */
[----:B------:R-:W2:Y:S01]  /*14550*/  MUFU.TANH R4, R4 ;  /* 0x0000000400047308 */ /* 0x000ea20000002400 */
[----:B------:R-:W-:Y:S02]  /*14560*/  FSEL R3, R11, -INF , !P4 ;  /* 0xff8000000b037808 */ /* 0x000fe40006000000 */
[----:B------:R-:W-:-:S03]  /*14570*/  ISETP.LT.OR P4, PT, R2, R237, P0 ;  /* 0x000000ed0200720c */ /* 0x000fc60000781670 */
[----:B------:R3:W-:Y:S01]  /*14580*/  STL [R1+0x3c], R3 ;  /* 0x00003c0301007387 */ /* 0x0007e20000100800 */
[----:B-1----:R-:W-:-:S05]  /*14590*/  FFMA.FTZ R5, R10, -UR35, R5 ;  /* 0x800000230a057c23 */ /* 0x002fca0008010005 */
[----:B------:R-:W-:Y:S02]  /*145a0*/  FSEL R104, R5, -INF , !P6 ;  /* 0xff80000005687808 */ /* 0x000fe40007000000 */
[----:B------:R-:W-:Y:S01]  /*145b0*/  ISETP.LT.OR P6, PT, R2, R240, P3 ;  /* 0x000000f00200720c */ /* 0x000fe20001fc1670 */
[----:B--2---:R-:W-:Y:S01]  /*145c0*/  FFMA.FTZ R4, R8, -UR35, R4 ;  /* 0x8000002308047c23 */ /* 0x004fe20008010004 */
[----:B------:R-:W-:Y:S01]  /*145d0*/  LOP3.LUT P3, RZ, R231, 0x8, RZ, 0xc0, !PT ;  /* 0x00000008e7ff7812 */ /* 0x000fe2000786c0ff */
[----:B------:R-:W-:Y:S01]  /*145e0*/  FFMA.FTZ R8, R18, -UR35, R14 ;  /* 0x8000002312087c23 */ /* 0x000fe2000801000e */
[----:B------:R-:W-:Y:S02]  /*145f0*/  FSEL R92, R9, -INF , !P6 ;  /* 0xff800000095c7808 */ /* 0x000fe40007000000 */
[----:B------:R-:W-:Y:S02]  /*14600*/  FSEL R95, R7, -INF , !P3 ;  /* 0xff800000075f7808 */ /* 0x000fe40005800000 */
[----:B---3--:R-:W-:-:S02]  /*14610*/  FSEL R3, R4, -INF , !P5 ;  /* 0xff80000004037808 */ /* 0x008fc40006800000 */
[----:B------:R-:W-:Y:S02]  /*14620*/  ISETP.LT.OR P5, PT, R2, R239, P2 ;  /* 0x000000ef0200720c */ /* 0x000fe400017a1670 */
[C---:B------:R-:W-:Y:S01]  /*14630*/  LOP3.LUT P2, RZ, R231.reuse, 0x4, RZ, 0xc0, !PT ;  /* 0x00000004e7ff7812 */ /* 0x040fe2000784c0ff */
[----:B------:R1:W-:Y:S01]  /*14640*/  STL [R1+0x24], R3 ;  /* 0x0000240301007387 */ /* 0x0003e20000100800 */
        /* <DEDUP_REMOVED lines=11> */
[C---:B------:R-:W-:Y:S01]  /*14700*/  ISETP.LT.OR P6, PT, R2.reuse, R240, P3 ;  /* 0x000000f00200720c */ /* 0x040fe20001fc1670 */
[----:B------:R1:W-:Y:S01]  /*14710*/  I2F R18, R4 ;  /* 0x0000000400127306 */ /* 0x0003e20000201400 */
[----:B------:R-:W-:-:S02]  /*14720*/  ISETP.LT.OR P1, PT, R2, R238, P1 ;  /* 0x000000ee0200720c */ /* 0x000fc40000f21670 */
[----:B------:R-:W-:Y:S02]  /*14730*/  IABS R3, R3 ;  /* 0x0000000300037213 */ /* 0x000fe40000000000 */
[----:B------:R-:W-:Y:S02]  /*14740*/  ISETP.LT.OR P0, PT, R2, R237, P0 ;  /* 0x000000ed0200720c */ /* 0x000fe40000701670 */
[C---:B------:R-:W-:Y:S02]  /*14750*/  LOP3.LUT P3, RZ, R231.reuse, 0x2, RZ, 0xc0, !PT ;  /* 0x00000002e7ff7812 */ /* 0x040fe4000786c0ff */
[----:B------:R-:W-:Y:S02]  /*14760*/  LOP3.LUT R231, R231, 0xfffffff7, RZ, 0xc0, !PT ;  /* 0xfffffff7e7e77812 */ /* 0x000fe400078ec0ff */
[----:B------:R-:W-:-:S03]  /*14770*/  FSEL R38, R12, -INF , !P3 ;  /* 0xff8000000c267808 */ /* 0x000fc60005800000 */
[----:B------:R-:W-:Y:S02]  /*14780*/  @P1 LOP3.LUT R231, R231, 0x8, RZ, 0xfc, !PT ;  /* 0x00000008e7e71812 */ /* 0x000fe400078efcff */
[----:B-1----:R-:W-:Y:S02]  /*14790*/  FSEL R4, R8, -INF , !P2 ;  /* 0xff80000008047808 */ /* 0x002fe40005000000 */
[----:B------:R-:W-:Y:S02]  /*147a0*/  ISETP.GE.AND P2, PT, R2, R244, PT ;  /* 0x000000f40200720c */ /* 0x000fe40003f46270 */
[----:B------:R-:W-:Y:S01]  /*147b0*/  LOP3.LUT R231, R231, 0xfffffffb, RZ, 0xc0, !PT ;  /* 0xfffffffbe7e77812 */ /* 0x000fe200078ec0ff */
[----:B------:R1:W-:Y:S03]  /*147c0*/  STL [R1+0x38], R4 ;  /* 0x0000380401007387 */ /* 0x0003e60000100800 */
[----:B------:R-:W-:Y:S01]  /*147d0*/  @P0 LOP3.LUT R231, R231, 0x4, RZ, 0xfc, !PT ;  /* 0x00000004e7e70812 */ /* 0x000fe200078efcff */
[----:B-1----:R-:W-:Y:S01]  /*147e0*/  IMAD.MOV.U32 R4, RZ, RZ, R3 ;  /* 0x000000ffff047224 */ /* 0x002fe200078e0003 */
[----:B------:R-:W-:-:S02]  /*147f0*/  IABS R3, R5 ;  /* 0x0000000500037213 */ /* 0x000fc40000000000 */
[----:B------:R-:W-:Y:S01]  /*14800*/  FSEL R5, R6, -INF , !P5 ;  /* 0xff80000006057808 */ /* 0x000fe20006800000 */
[----:B------:R1:W-:Y:S01]  /*14810*/  I2F R9, R4 ;  /* 0x0000000400097306 */ /* 0x0003e20000201400 */
[----:B------:R-:W-:-:S03]  /*14820*/  ISETP.LT.OR P5, PT, R2, R239, P2 ;  /* 0x000000ef0200720c */ /* 0x000fc600017a1670 */
[----:B------:R2:W-:Y:S01]  /*14830*/  STL [R1+0x18], R5 ;  /* 0x0000180501007387 */ /* 0x0005e20000100800 */
[----:B-1----:R-:W-:Y:S02]  /*14840*/  IMAD.MOV.U32 R4, RZ, RZ, R3 ;  /* 0x000000ffff047224 */ /* 0x002fe400078e0003 */
[----:B------:R-:W-:Y:S02]  /*14850*/  IMAD.IADD R3, R234, 0x1, -R2 ;  /* 0x00000001ea037824 */ /* 0x000fe400078e0a02 */
[----:B------:R1:W-:Y:S03]  /*14860*/  I2F R6, R4 ;  /* 0x0000000400067306 */ /* 0x0003e60000201400 */
[----:B------:R-:W-:-:S05]  /*14870*/  IABS R3, R3 ;  /* 0x0000000300037213 */ /* 0x000fca0000000000 */
[----:B------:R3:W-:Y:S01]  /*14880*/  I2F R8, R3 ;  /* 0x0000000300087306 */ /* 0x0007e20000201400 */
[----:B-1----:R-:W-:Y:S01]  /*14890*/  IMAD.IADD R4, R241, 0x1, -R2 ;  /* 0x00000001f1047824 */ /* 0x002fe200078e0a02 */
[----:B------:R-:W-:-:S04]  /*148a0*/  IADD3 R2, R0, 0x38, RZ ;  /* 0x0000003800027810 */ /* 0x000fc80007ffe0ff */
[----:B------:R-:W-:Y:S01]  /*148b0*/  IABS R4, R4 ;  /* 0x0000000400047213 */ /* 0x000fe20000000000 */
[--C-:B--2---:R-:W-:Y:S01]  /*148c0*/  IMAD.IADD R5, R235, 0x1, -R2.reuse ;  /* 0x00000001eb057824 */ /* 0x104fe200078e0a02 */
[----:B------:R-:W-:Y:S01]  /*148d0*/  ISETP.GE.AND P3, PT, R2, R245, PT ;  /* 0x000000f50200720c */ /* 0x000fe20003f66270 */
[----:B---3--:R-:W-:Y:S01]  /*148e0*/  IMAD.IADD R3, R236, 0x1, -R2 ;  /* 0x00000001ec037824 */ /* 0x008fe200078e0a02 */
[----:B------:R1:W-:Y:S01]  /*148f0*/  I2F R17, R4 ;  /* 0x0000000400117306 */ /* 0x0003e20000201400 */
[C---:B------:R-:W-:Y:S02]  /*14900*/  ISETP.GE.AND P2, PT, R2.reuse, R244, PT ;  /* 0x000000f40200720c */ /* 0x040fe40003f46270 */
[C---:B------:R-:W-:Y:S02]  /*14910*/  ISETP.GE.AND P1, PT, R2.reuse, R243, PT ;  /* 0x000000f30200720c */ /* 0x040fe40003f26270 */
[----:B------:R-:W-:Y:S02]  /*14920*/  IABS R3, R3 ;  /* 0x0000000300037213 */ /* 0x000fe40000000000 */
[----:B------:R-:W-:-:S02]  /*14930*/  ISETP.GE.AND P0, PT, R2, R242, PT ;  /* 0x000000f20200720c */ /* 0x000fc40003f06270 */
[----:B------:R-:W-:Y:S01]  /*14940*/  ISETP.LT.OR P1, PT, R2, R238, P1 ;  /* 0x000000ee0200720c */ /* 0x000fe20000f21670 */
[----:B-1----:R-:W-:Y:S01]  /*14950*/  IMAD.MOV.U32 R4, RZ, RZ, R3 ;  /* 0x000000ffff047224 */ /* 0x002fe200078e0003 */
[----:B------:R-:W-:Y:S01]  /*14960*/  IABS R3, R5 ;  /* 0x0000000500037213 */ /* 0x000fe20000000000 */
[----:B------:R-:W-:Y:S02]  /*14970*/  FMUL.FTZ R5, R103, c[0x0][0x2ec] ;  /* 0x0000bb0067057a20 */ /* 0x000fe40000410000 */
[----:B------:R-:W-:Y:S08]  /*14980*/  I2F R7, R4 ;  /* 0x0000000400077306 */ /* 0x000ff00000201400 */
[----:B------:R1:W-:Y:S08]  /*14990*/  I2F R4, R3 ;  /* 0x0000000300047306 */ /* 0x0003f00000201400 */
[----:B------:R2:W-:Y:S01]  /*149a0*/  MUFU.TANH R10, R5 ;  /* 0x00000005000a7308 */ /* 0x0005e20000002400 */
[----:B-1----:R-:W-:-:S02]  /*149b0*/  FMUL.FTZ R3, R109, c[0x0][0x2ec] ;  /* 0x0000bb006d037a20 */ /* 0x002fc40000410000 */
[----:B------:R-:W-:-:S05]  /*149c0*/  IMAD.MOV.U32 R109, RZ, RZ, R129 ;  /* 0x000000ffff6d7224 */ /* 0x000fca00078e0081 */
[----:B------:R1:W-:Y:S01]  /*149d0*/  MUFU.TANH R16, R3 ;  /* 0x0000000300107308 */ /* 0x0003e20000002400 */
[----:B--2---:R-:W-:Y:S02]  /*149e0*/  FMUL.FTZ R5, R84, c[0x0][0x2ec] ;  /* 0x0000bb0054057a20 */ /* 0x004fe40000410000 */
[----:B------:R-:W-:-:S05]  /*149f0*/  IMAD.MOV.U32 R84, RZ, RZ, R114 ;  /* 0x000000ffff547224 */ /* 0x000fca00078e0072 */
[----:B------:R2:W3:Y:S01]  /*14a00*/  MUFU.TANH R11, R5 ;  /* 0x00000005000b7308 */ /* 0x0004e20000002400 */
[----:B-1----:R-:W-:-:S07]  /*14a10*/  FMUL.FTZ R3, R111, c[0x0][0x2ec] ;  /* 0x0000bb006f037a20 */ /* 0x002fce0000410000 */
[----:B------:R1:W4:Y:S01]  /*14a20*/  MUFU.TANH R15, R3 ;  /* 0x00000003000f7308 */ /* 0x0003220000002400 */
[----:B--2---:R-:W-:Y:S02]  /*14a30*/  FMUL.FTZ R5, R86, c[0x0][0x2ec] ;  /* 0x0000bb0056057a20 */ /* 0x004fe40000410000 */
[----:B---3--:R-:W-:-:S05]  /*14a40*/  FFMA.FTZ R7, R7, -UR35, R11 ;  /* 0x8000002307077c23 */ /* 0x008fca000801000b */
[----:B------:R2:W3:Y:S01]  /*14a50*/  MUFU.TANH R13, R5 ;  /* 0x00000005000d7308 */ /* 0x0004e20000002400 */
[----:B------:R-:W-:Y:S02]  /*14a60*/  FMUL.FTZ R11, R88, c[0x0][0x2ec] ;  /* 0x0000bb00580b7a20 */ /* 0x000fe40000410000 */
[----:B-1----:R-:W-:-:S05]  /*14a70*/  FMUL.FTZ R3, R101, c[0x0][0x2ec] ;  /* 0x0000bb0065037a20 */ /* 0x002fca0000410000 */
[----:B------:R-:W-:Y:S01]  /*14a80*/  MUFU.TANH R11, R11 ;  /* 0x0000000b000b7308 */ /* 0x000fe20000002400 */
[----:B----4-:R-:W-:-:S05]  /*14a90*/  FFMA.FTZ R6, R6, -UR35, R15 ;  /* 0x8000002306067c23 */ /* 0x010fca000801000f */
[----:B------:R-:W-:Y:S01]  /*14aa0*/  FSEL R252, R6, -INF , !P5 ;  /* 0xff80000006fc7808 */ /* 0x000fe20006800000 */
[----:B--2---:R-:W-:Y:S01]  /*14ab0*/  FFMA.FTZ R5, R9, -UR35, R16 ;  /* 0x8000002309057c23 */ /* 0x004fe20008010010 */
[----:B------:R1:W2:Y:S01]  /*14ac0*/  MUFU.TANH R14, R3 ;  /* 0x00000003000e7308 */ /* 0x0002a20000002400 */
[----:B------:R-:W-:Y:S01]  /*14ad0*/  FFMA.FTZ R9, R17, -UR35, R10 ;  /* 0x8000002311097c23 */ /* 0x000fe2000801000a */
[----:B------:R-:W-:Y:S01]  /*14ae0*/  ISETP.LT.OR P5, PT, R2, R239, P2 ;  /* 0x000000ef0200720c */ /* 0x000fe200017a1670 */
[----:B---3--:R-:W-:Y:S01]  /*14af0*/  FFMA.FTZ R10, R4, -UR35, R13 ;  /* 0x80000023040a7c23 */ /* 0x008fe2000801000d */
[----:B------:R-:W-:Y:S01]  /*14b00*/  FSEL R135, R5, -INF , !P6 ;  /* 0xff80000005877808 */ /* 0x000fe20007000000 */
[----:B------:R-:W-:Y:S01]  /*14b10*/  IMAD.IADD R4, R241, 0x1, -R2 ;  /* 0x00000001f1047824 */ /* 0x000fe200078e0a02 */
[----:B------:R-:W-:Y:S02]  /*14b20*/  ISETP.LT.OR P6, PT, R2, R240, P3 ;  /* 0x000000f00200720c */ /* 0x000fe40001fc1670 */
[----:B------:R-:W-:-:S02]  /*14b30*/  LOP3.LUT P3, RZ, R231, 0x8, RZ, 0xc0, !PT ;  /* 0x00000008e7ff7812 */ /* 0x000fc4000786c0ff */
[----:B------:R-:W-:Y:S02]  /*14b40*/  IABS R4, R4 ;  /* 0x0000000400047213 */ /* 0x000fe40000000000 */
[C---:B------:R-:W-:Y:S02]  /*14b50*/  LOP3.LUT P2, RZ, R231.reuse, 0x4, RZ, 0xc0, !PT ;  /* 0x00000004e7ff7812 */ /* 0x040fe4000784c0ff */
[----:B------:R3:W-:Y:S01]  /*14b60*/  I2F R16, R4 ;  /* 0x0000000400107306 */ /* 0x0007e20000201400 */
[----:B------:R-:W-:Y:S01]  /*14b70*/  LOP3.LUT R231, R231, 0xfffffffd, RZ, 0xc0, !PT ;  /* 0xfffffffde7e77812 */ /* 0x000fe200078ec0ff */
[----:B-1----:R-:W-:Y:S01]  /*14b80*/  FMUL.FTZ R3, R102, c[0x0][0x2ec] ;  /* 0x0000bb0066037a20 */ /* 0x002fe20000410000 */
[----:B------:R-:W-:Y:S01]  /*14b90*/  FSEL R134, R7, -INF , !P6 ;  /* 0xff80000007867808 */ /* 0x000fe20007000000 */
[----:B--2---:R-:W-:Y:S01]  /*14ba0*/  FFMA.FTZ R8, R8, -UR35, R14 ;  /* 0x8000002308087c23 */ /* 0x004fe2000801000e */
[----:B------:R-:W-:Y:S02]  /*14bb0*/  @P1 LOP3.LUT R231, R231, 0x2, RZ, 0xfc, !PT ;  /* 0x00000002e7e71812 */ /* 0x000fe400078efcff */
[----:B------:R-:W-:Y:S01]  /*14bc0*/  FSEL R249, R10, -INF , !P5 ;  /* 0xff8000000af97808 */ /* 0x000fe20006800000 */
[----:B------:R-:W1:Y:S01]  /*14bd0*/  MUFU.TANH R3, R3 ;  /* 0x0000000300037308 */ /* 0x000e620000002400 */
[----:B------:R-:W-:Y:S01]  /*14be0*/  FSEL R6, R8, -INF , !P3 ;  /* 0xff80000008067808 */ /* 0x000fe20005800000 */
[----:B------:R-:W-:Y:S01]  /*14bf0*/  FMUL.FTZ R10, R99, c[0x0][0x2ec] ;  /* 0x0000bb00630a7a20 */ /* 0x000fe20000410000 */
[----:B---3--:R-:W-:Y:S01]  /*14c00*/  FSEL R4, R9, -INF , !P2 ;  /* 0xff80000009047808 */ /* 0x008fe20005000000 */
[----:B------:R-:W-:-:S04]  /*14c10*/  FMUL.FTZ R9, R97, c[0x0][0x2ec] ;  /* 0x0000bb0061097a20 */ /* 0x000fc80000410000 */
[----:B------:R-:W-:Y:S01]  /*14c20*/  MUFU.TANH R10, R10 ;  /* 0x0000000a000a7308 */ /* 0x000fe20000002400 */
[----:B-1----:R-:W-:-:S07]  /*14c30*/  FFMA.FTZ R3, R18, -UR35, R3 ;  /* 0x8000002312037c23 */ /* 0x002fce0008010003 */
[----:B------:R1:W-:Y:S01]  /*14c40*/  MUFU.TANH R13, R9 ;  /* 0x00000009000d7308 */ /* 0x0003e20000002400 */
[----:B------:R-:W-:Y:S02]  /*14c50*/  FSEL R3, R3, -INF , !P4 ;  /* 0xff80000003037808 */ /* 0x000fe40006000000 */
[----:B------:R-:W-:-:S03]  /*14c60*/  ISETP.LT.OR P4, PT, R2, R237, P0 ;  /* 0x000000ed0200720c */ /* 0x000fc60000781670 */
[----:B------:R2:W-:Y:S04]  /*14c70*/  STL [R1+0x20], R3 ;  /* 0x0000200301007387 */ /* 0x0005e80000100800 */
[----:B------:R-:W-:Y:S04]  /*14c80*/  STL [R1+0x4], R6 ;  /* 0x0000040601007387 */ /* 0x000fe80000100800 */
[----:B------:R3:W-:Y:S01]  /*14c90*/  STL [R1+0x10], R4 ;  /* 0x0000100401007387 */ /* 0x0007e20000100800 */
[----:B-1----:R-:W-:-:S06]  /*14ca0*/  FMUL.FTZ R9, R98, c[0x0][0x2ec] ;  /* 0x0000bb0062097a20 */ /* 0x002fcc0000410000 */
[----:B------:R-:W-:Y:S01]  /*14cb0*/  MUFU.TANH R9, R9 ;  /* 0x0000000900097308 */ /* 0x000fe20000002400 */
[----:B--2---:R-:W-:Y:S01]  /*14cc0*/  IMAD.IADD R3, R234, 0x1, -R2 ;  /* 0x00000001ea037824 */ /* 0x004fe200078e0a02 */
[----:B------:R-:W-:-:S04]  /*14cd0*/  IADD3 R2, R0, 0x39, RZ ;  /* 0x0000003900027810 */ /* 0x000fc80007ffe0ff */
[----:B------:R-:W-:Y:S02]  /*14ce0*/  IABS R3, R3 ;  /* 0x0000000300037213 */ /* 0x000fe40000000000 */
[C---:B------:R-:W-:Y:S02]  /*14cf0*/  ISETP.GE.AND P3, PT, R2.reuse, R245, PT ;  /* 0x000000f50200720c */ /* 0x040fe40003f66270 */
[----:B------:R1:W-:Y:S01]  /*14d00*/  I2F R5, R3 ;  /* 0x0000000300057306 */ /* 0x0003e20000201400 */
[C---:B------:R-:W-:Y:S02]  /*14d10*/  ISETP.GE.AND P2, PT, R2.reuse, R244, PT ;  /* 0x000000f40200720c */ /* 0x040fe40003f46270 */
[C---:B------:R-:W-:Y:S02]  /*14d20*/  ISETP.GE.AND P1, PT, R2.reuse, R243, PT ;  /* 0x000000f30200720c */ /* 0x040fe40003f26270 */
[C---:B------:R-:W-:Y:S02]  /*14d30*/  ISETP.GE.AND P0, PT, R2.reuse, R242, PT ;  /* 0x000000f20200720c */ /* 0x040fe40003f06270 */
[----:B------:R-:W-:-:S02]  /*14d40*/  ISETP.LT.OR P6, PT, R2, R240, P3 ;  /* 0x000000f00200720c */ /* 0x000fc40001fc1670 */
[C---:B------:R-:W-:Y:S02]  /*14d50*/  ISETP.LT.OR P5, PT, R2.reuse, R239, P2 ;  /* 0x000000ef0200720c */ /* 0x040fe400017a1670 */
[C---:B------:R-:W-:Y:S02]  /*14d60*/  ISETP.LT.OR P1, PT, R2.reuse, R238, P1 ;  /* 0x000000ee0200720c */ /* 0x040fe40000f21670 */
[----:B------:R-:W-:Y:S02]  /*14d70*/  ISETP.LT.OR P0, PT, R2, R237, P0 ;  /* 0x000000ed0200720c */ /* 0x000fe40000701670 */
[C---:B------:R-:W-:Y:S01]  /*14d80*/  LOP3.LUT P3, RZ, R231.reuse, 0x2, RZ, 0xc0, !PT ;  /* 0x00000002e7ff7812 */ /* 0x040fe2000786c0ff */
[----:B-1----:R-:W-:Y:S01]  /*14d90*/  IMAD.IADD R3, R236, 0x1, -R2 ;  /* 0x00000001ec037824 */ /* 0x002fe200078e0a02 */
[----:B------:R-:W-:-:S04]  /*14da0*/  LOP3.LUT R231, R231, 0xfffffff7, RZ, 0xc0, !PT ;  /* 0xfffffff7e7e77812 */ /* 0x000fc800078ec0ff */
[----:B------:R-:W-:-:S03]  /*14db0*/  IABS R3, R3 ;  /* 0x0000000300037213 */ /* 0x000fc60000000000 */
[----:B------:R-:W-:Y:S02]  /*14dc0*/  @P1 LOP3.LUT R231, R231, 0x8, RZ, 0xfc, !PT ;  /* 0x00000008e7e71812 */ /* 0x000fe400078efcff */
[----:B---3--:R-:W-:Y:S02]  /*14dd0*/  IMAD.MOV.U32 R4, RZ, RZ, R3 ;  /* 0x000000ffff047224 */ /* 0x008fe400078e0003 */
[----:B------:R-:W-:Y:S01]  /*14de0*/  IMAD.IADD R3, R235, 0x1, -R2 ;  /* 0x00000001eb037824 */ /* 0x000fe200078e0a02 */
[----:B------:R-:W-:Y:S01]  /*14df0*/  LOP3.LUT R231, R231, 0xfffffffb, RZ, 0xc0, !PT ;  /* 0xfffffffbe7e77812 */ /* 0x000fe200078ec0ff */
[----:B------:R1:W-:Y:S03]  /*14e00*/  I2F R6, R4 ;  /* 0x0000000400067306 */ /* 0x0003e60000201400 */
[----:B------:R-:W-:Y:S02]  /*14e10*/  IABS R3, R3 ;  /* 0x0000000300037213 */ /* 0x000fe40000000000 */
[----:B------:R-:W-:-:S03]  /*14e20*/  @P0 LOP3.LUT R231, R231, 0x4, RZ, 0xfc, !PT ;  /* 0x00000004e7e70812 */ /* 0x000fc600078efcff */
[----:B-1----:R-:W-:Y:S02]  /*14e30*/  IMAD.MOV.U32 R4, RZ, RZ, R3 ;  /* 0x000000ffff047224 */ /* 0x002fe400078e0003 */
[----:B------:R-:W-:Y:S02]  /*14e40*/  IMAD.IADD R3, R234, 0x1, -R2 ;  /* 0x00000001ea037824 */ /* 0x000fe400078e0a02 */
[----:B------:R1:W-:Y:S03]  /*14e50*/  I2F R8, R4 ;  /* 0x0000000400087306 */ /* 0x0003e60000201400 */
[----:B------:R-:W-:-:S05]  /*14e60*/  IABS R3, R3 ;  /* 0x0000000300037213 */ /* 0x000fca0000000000 */
[----:B------:R2:W3:Y:S01]  /*14e70*/  I2F R7, R3 ;  /* 0x0000000300077306 */ /* 0x0004e20000201400 */
[----:B-1----:R-:W-:Y:S01]  /*14e80*/  IMAD.IADD R4, R241, 0x1, -R2 ;  /* 0x00000001f1047824 */ /* 0x002fe200078e0a02 */
[----:B------:R-:W-:-:S04]  /*14e90*/  IADD3 R2, R0, 0x40, RZ ;  /* 0x0000004000027810 */ /* 0x000fc80007ffe0ff */
[----:B------:R-:W-:Y:S02]  /*14ea0*/  IABS R4, R4 ;  /* 0x0000000400047213 */ /* 0x000fe40000000000 */
[----:B------:R-:W-:Y:S01]  /*14eb0*/  ISETP.GE.AND P2, PT, R2, R244, PT ;  /* 0x000000f40200720c */ /* 0x000fe20003f46270 */
[----:B--2---:R-:W-:Y:S01]  /*14ec0*/  IMAD.IADD R3, R236, 0x1, -R2 ;  /* 0x00000001ec037824 */ /* 0x004fe200078e0a02 */
[----:B------:R1:W2:Y:S01]  /*14ed0*/  I2F R12, R4 ;  /* 0x00000004000c7306 */ /* 0x0002a20000201400 */
[C---:B------:R-:W-:Y:S01]  /*14ee0*/  ISETP.GE.AND P1, PT, R2.reuse, R243, PT ;  /* 0x000000f30200720c */ /* 0x040fe20003f26270 */
[----:B---3--:R-:W-:Y:S01]  /*14ef0*/  FFMA.FTZ R13, R7, -UR35, R13 ;  /* 0x80000023070d7c23 */ /* 0x008fe2000801000d */
[C---:B------:R-:W-:Y:S02]  /*14f00*/  ISETP.GE.AND P0, PT, R2.reuse, R242, PT ;  /* 0x000000f20200720c */ /* 0x040fe40003f06270 */
[----:B------:R-:W-:Y:S02]  /*14f10*/  IABS R3, R3 ;  /* 0x0000000300037213 */ /* 0x000fe40000000000 */
[----:B------:R-:W-:-:S04]  /*14f20*/  ISETP.LT.OR P1, PT, R2, R238, P1 ;  /* 0x000000ee0200720c */ /* 0x000fc80000f21670 */
[----:B------:R-:W3:Y:S01]  /*14f30*/  I2F R3, R3 ;  /* 0x0000000300037306 */ /* 0x000ee20000201400 */
[----:B-1----:R-:W-:Y:S02]  /*14f40*/  FMUL.FTZ R4, R85, c[0x0][0x2ec] ;  /* 0x0000bb0055047a20 */ /* 0x002fe40000410000 */
[----:B--2---:R-:W-:-:S05]  /*14f50*/  FFMA.FTZ R12, R12, -UR35, R10 ;  /* 0x800000230c0c7c23 */ /* 0x004fca000801000a */
[----:B------:R1:W2:Y:S01]  /*14f60*/  MUFU.TANH R15, R4 ;  /* 0x00000004000f7308 */ /* 0x0002a20000002400 */
[----:B---3--:R-:W-:Y:S02]  /*14f70*/  FFMA.FTZ R11, R3, -UR35, R11 ;  /* 0x80000023030b7c23 */ /* 0x008fe4000801000b */
[----:B------:R-:W-:-:S05]  /*14f80*/  IMAD.IADD R3, R235, 0x1, -R2 ;  /* 0x00000001eb037824 */ /* 0x000fca00078e0a02 */
[----:B------:R-:W-:Y:S01]  /*14f90*/  IABS R3, R3 ;  /* 0x0000000300037213 */ /* 0x000fe20000000000 */
[----:B-1----:R-:W-:Y:S02]  /*14fa0*/  FMUL.FTZ R4, R87, c[0x0][0x2ec] ;  /* 0x0000bb0057047a20 */ /* 0x002fe40000410000 */
[----:B--2---:R-:W-:Y:S02]  /*14fb0*/  FFMA.FTZ R6, R6, -UR35, R15 ;  /* 0x8000002306067c23 */ /* 0x004fe4000801000f */
[----:B------:R1:W2:Y:S03]  /*14fc0*/  MUFU.TANH R14, R4 ;  /* 0x00000004000e7308 */ /* 0x0002a60000002400 */
[----:B------:R-:W-:Y:S01]  /*14fd0*/  FSEL R133, R6, -INF , !P6 ;  /* 0xff80000006857808 */ /* 0x000fe20007000000 */
[----:B-1----:R-:W-:Y:S02]  /*14fe0*/  FMUL.FTZ R4, R96, c[0x0][0x2ec] ;  /* 0x0000bb0060047a20 */ /* 0x002fe40000410000 */
[----:B--2---:R-:W-:-:S02]  /*14ff0*/  FFMA.FTZ R8, R8, -UR35, R14 ;  /* 0x8000002308087c23 */ /* 0x004fc4000801000e */
[----:B------:R-:W-:Y:S02]  /*15000*/  FMUL.FTZ R14, R61, c[0x0][0x2ec] ;  /* 0x0000bb003d0e7a20 */ /* 0x000fe40000410000 */
[----:B------:R-:W1:Y:S01]  /*15010*/  MUFU.TANH R4, R4 ;  /* 0x0000000400047308 */ /* 0x000e620000002400 */
[----:B------:R-:W-:Y:S02]  /*15020*/  FSEL R211, R8, -INF , !P5 ;  /* 0xff80000008d37808 */ /* 0x000fe40006800000 */
[----:B------:R-:W-:Y:S02]  /*15030*/  ISETP.LT.OR P5, PT, R2, R239, P2 ;  /* 0x000000ef0200720c */ /* 0x000fe400017a1670 */
[----:B------:R-:W-:-:S03]  /*15040*/  LOP3.LUT P2, RZ, R231, 0x4, RZ, 0xc0, !PT ;  /* 0x00000004e7ff7812 */ /* 0x000fc6000784c0ff */
[----:B------:R2:W-:Y:S01]  /*15050*/  MUFU.TANH R15, R14 ;  /* 0x0000000e000f7308 */ /* 0x0005e20000002400 */
[----:B------:R-:W-:Y:S01]  /*15060*/  FSEL R247, R12, -INF , !P2 ;  /* 0xff8000000cf77808 */ /* 0x000fe20005000000 */
[----:B------:R-:W-:Y:S02]  /*15070*/  FMUL.FTZ R12, R83, c[0x0][0x2ec] ;  /* 0x0000bb00530c7a20 */ /* 0x000fe40000410000 */
[----:B-1----:R-:W-:Y:S02]  /*15080*/  FFMA.FTZ R4, R5, -UR35, R4 ;  /* 0x8000002305047c23 */ /* 0x002fe40008010004 */
[----:B------:R-:W-:-:S03]  /*15090*/  FFMA.FTZ R5, R16, -UR35, R9 ;  /* 0x8000002310057c23 */ /* 0x000fc60008010009 */
[----:B------:R-:W-:Y:S01]  /*150a0*/  FSEL R248, R4, -INF , !P3 ;  /* 0xff80000004f87808 */ /* 0x000fe20005800000 */
[----:B------:R-:W-:Y:S01]  /*150b0*/  IMAD.MOV.U32 R4, RZ, RZ, R3 ;  /* 0x000000ffff047224 */ /* 0x000fe200078e0003 */
[----:B------:R-:W-:Y:S01]  /*150c0*/  ISETP.GE.AND P3, PT, R2, R245, PT ;  /* 0x000000f50200720c */ /* 0x000fe20003f66270 */
[----:B------:R-:W-:Y:S01]  /*150d0*/  IMAD.IADD R3, R234, 0x1, -R2 ;  /* 0x00000001ea037824 */ /* 0x000fe200078e0a02 */
[----:B------:R-:W-:Y:S01]  /*150e0*/  FSEL R250, R5, -INF , !P4 ;  /* 0xff80000005fa7808 */ /* 0x000fe20006000000 */
[----:B------:R1:W-:Y:S01]  /*150f0*/  I2F R10, R4 ;  /* 0x00000004000a7306 */ /* 0x0003e20000201400 */
[----:B------:R-:W-:Y:S01]  /*15100*/  ISETP.LT.OR P6, PT, R2, R240, P3 ;  /* 0x000000f00200720c */ /* 0x000fe20001fc1670 */
[----:B--2---:R-:W-:Y:S01]  /*15110*/  FMUL.FTZ R14, R62, c[0x0][0x2ec] ;  /* 0x0000bb003e0e7a20 */ /* 0x004fe20000410000 */
[----:B------:R-:W-:Y:S02]  /*15120*/  ISETP.LT.OR P4, PT, R2, R237, P0 ;  /* 0x000000ed0200720c */ /* 0x000fe40000781670 */
[----:B------:R-:W-:-:S02]  /*15130*/  IABS R3, R3 ;  /* 0x0000000300037213 */ /* 0x000fc40000000000 */
[C---:B------:R-:W-:Y:S01]  /*15140*/  LOP3.LUT P3, RZ, R231.reuse, 0x8, RZ, 0xc0, !PT ;  /* 0x00000008e7ff7812 */ /* 0x040fe2000786c0ff */
[----:B------:R-:W-:Y:S01]  /*15150*/  MUFU.TANH R14, R14 ;  /* 0x0000000e000e7308 */ /* 0x000fe20000002400 */
[----:B------:R-:W-:Y:S02]  /*15160*/  LOP3.LUT R231, R231, 0xfffffffd, RZ, 0xc0, !PT ;  /* 0xfffffffde7e77812 */ /* 0x000fe400078ec0ff */
[----:B------:R-:W-:Y:S02]  /*15170*/  FSEL R210, R13, -INF , !P3 ;  /* 0xff8000000dd27808 */ /* 0x000fe40005800000 */
[----:B------:R-:W-:Y:S02]  /*15180*/  @P1 LOP3.LUT R231, R231, 0x2, RZ, 0xfc, !PT ;  /* 0x00000002e7e71812 */ /* 0x000fe400078efcff */
[----:B------:R-:W-:Y:S01]  /*15190*/  FSEL R132, R11, -INF , !P6 ;  /* 0xff8000000b847808 */ /* 0x000fe20007000000 */
[----:B-1----:R-:W-:Y:S01]  /*151a0*/  IMAD.IADD R4, R241, 0x1, -R2 ;  /* 0x00000001f1047824 */ /* 0x002fe200078e0a02 */
[----:B------:R-:W-:Y:S01]  /*151b0*/  IADD3 R2, R0, 0x41, RZ ;  /* 0x0000004100027810 */ /* 0x000fe20007ffe0ff */
[----:B------:R1:W-:Y:S03]  /*151c0*/  I2F R9, R3 ;  /* 0x0000000300097306 */ /* 0x0003e60000201400 */
[----:B------:R-:W-:Y:S01]  /*151d0*/  IABS R4, R4 ;  /* 0x0000000400047213 */ /* 0x000fe20000000000 */
[----:B------:R-:W-:Y:S01]  /*151e0*/  IMAD.IADD R5, R235, 0x1, -R2 ;  /* 0x00000001eb057824 */ /* 0x000fe200078e0a02 */
[----:B------:R-:W-:-:S02]  /*151f0*/  ISETP.GE.AND P3, PT, R2, R245, PT ;  /* 0x000000f50200720c */ /* 0x000fc40003f66270 */
[C---:B------:R-:W-:Y:S01]  /*15200*/  ISETP.GE.AND P2, PT, R2.reuse, R244, PT ;  /* 0x000000f40200720c */ /* 0x040fe20003f46270 */
[----:B------:R2:W-:Y:S01]  /*15210*/  I2F R18, R4 ;  /* 0x0000000400127306 */ /* 0x0005e20000201400 */
[C---:B------:R-:W-:Y:S02]  /*15220*/  ISETP.GE.AND P1, PT, R2.reuse, R243, PT ;  /* 0x000000f30200720c */ /* 0x040fe40003f26270 */
[C---:B------:R-:W-:Y:S02]  /*15230*/  ISETP.GE.AND P0, PT, R2.reuse, R242, PT ;  /* 0x000000f20200720c */ /* 0x040fe40003f06270 */
[C---:B------:R-:W-:Y:S02]  /*15240*/  ISETP.LT.OR P6, PT, R2.reuse, R240, P3 ;  /* 0x000000f00200720c */ /* 0x040fe40001fc1670 */
[----:B------:R-:W-:Y:S01]  /*15250*/  ISETP.LT.OR P1, PT, R2, R238, P1 ;  /* 0x000000ee0200720c */ /* 0x000fe20000f21670 */
[----:B-1----:R-:W-:Y:S01]  /*15260*/  IMAD.IADD R3, R236, 0x1, -R2 ;  /* 0x00000001ec037824 */ /* 0x002fe200078e0a02 */
[----:B------:R-:W-:-:S02]  /*15270*/  ISETP.LT.OR P0, PT, R2, R237, P0 ;  /* 0x000000ed0200720c */ /* 0x000fc40000701670 */
[C---:B------:R-:W-:Y:S02]  /*15280*/  LOP3.LUT P3, RZ, R231.reuse, 0x2, RZ, 0xc0, !PT ;  /* 0x00000002e7ff7812 */ /* 0x040fe4000786c0ff */
[----:B------:R-:W-:Y:S02]  /*15290*/  IABS R3, R3 ;  /* 0x0000000300037213 */ /* 0x000fe40000000000 */
[----:B------:R-:W-:-:S03]  /*152a0*/  LOP3.LUT R231, R231, 0xfffffff7, RZ, 0xc0, !PT ;  /* 0xfffffff7e7e77812 */ /* 0x000fc600078ec0ff */
[----:B--2---:R-:W-:Y:S01]  /*152b0*/  IMAD.MOV.U32 R4, RZ, RZ, R3 ;  /* 0x000000ffff047224 */ /* 0x004fe200078e0003 */
[----:B------:R-:W-:Y:S01]  /*152c0*/  IABS R3, R5 ;  /* 0x0000000500037213 */ /* 0x000fe20000000000 */
[----:B------:R-:W-:Y:S01]  /*152d0*/  IMAD.IADD R5, R241, 0x1, -R2 ;  /* 0x00000001f1057824 */ /* 0x000fe200078e0a02 */
[----:B------:R-:W-:Y:S01]  /*152e0*/  @P1 LOP3.LUT R231, R231, 0x8, RZ, 0xfc, !PT ;  /* 0x00000008e7e71812 */ /* 0x000fe200078efcff */
[----:B------:R1:W-:Y:S03]  /*152f0*/  I2F R7, R4 ;  /* 0x0000000400077306 */ /* 0x0003e60000201400 */
        /* <DEDUP_REMOVED lines=14> */
[----:B------:R-:W-:-:S05]  /*153e0*/  FMUL.FTZ R15, R57, c[0x0][0x2ec] ;  /* 0x0000bb00390f7a20 */ /* 0x000fca0000410000 */
[----:B------:R2:W4:Y:S01]  /*153f0*/  MUFU.TANH R17, R4 ;  /* 0x0000000400117308 */ /* 0x0005220000002400 */
[----:B-1----:R-:W-:-:S07]  /*15400*/  FMUL.FTZ R5, R60, c[0x0][0x2ec] ;  /* 0x0000bb003c057a20 */ /* 0x002fce0000410000 */
[----:B------:R-:W-:Y:S01]  /*15410*/  MUFU.TANH R15, R15 ;  /* 0x0000000f000f7308 */ /* 0x000fe20000002400 */
[----:B---3--:R-:W-:Y:S02]  /*15420*/  FFMA.FTZ R8, R8, -UR35, R16 ;  /* 0x8000002308087c23 */ /* 0x008fe40008010010 */
[----:B--2---:R-:W-:-:S05]  /*15430*/  FMUL.FTZ R4, R90, c[0x0][0x2ec] ;  /* 0x0000bb005a047a20 */ /* 0x004fca0000410000 */
[----:B------:R-:W1:Y:S01]  /*15440*/  MUFU.TANH R5, R5 ;  /* 0x0000000500057308 */ /* 0x000e620000002400 */
[----:B----4-:R-:W-:-:S05]  /*15450*/  FFMA.FTZ R7, R7, -UR35, R17 ;  /* 0x8000002307077c23 */ /* 0x010fca0008010011 */
[----:B------:R-:W-:Y:S02]  /*15460*/  FSEL R123, R7, -INF , !P6 ;  /* 0xff800000077b7808 */ /* 0x000fe40007000000 */
[----:B------:R-:W2:Y:S01]  /*15470*/  MUFU.TANH R4, R4 ;  /* 0x0000000400047308 */ /* 0x000ea20000002400 */
[----:B-1----:R-:W-:-:S07]  /*15480*/  FFMA.FTZ R5, R9, -UR35, R5 ;  /* 0x8000002309057c23 */ /* 0x002fce0008010005 */
[----:B------:R1:W-:Y:S01]  /*15490*/  MUFU.TANH R16, R12 ;  /* 0x0000000c00107308 */ /* 0x0003e20000002400 */
[----:B------:R-:W-:Y:S01]  /*154a0*/  FSEL R209, R5, -INF , !P3 ;  /* 0xff80000005d17808 */ /* 0x000fe20005800000 */
[----:B--2---:R-:W-:Y:S02]  /*154b0*/  FFMA.FTZ R4, R10, -UR35, R4 ;  /* 0x800000230a047c23 */ /* 0x004fe40008010004 */
[----:B------:R-:W-:-:S03]  /*154c0*/  FMUL.FTZ R10, R63, c[0x0][0x2ec] ;  /* 0x0000bb003f0a7a20 */ /* 0x000fc60000410000 */
[----:B------:R-:W-:Y:S01]  /*154d0*/  FSEL R208, R4, -INF , !P5 ;  /* 0xff80000004d07808 */ /* 0x000fe20006800000 */
[----:B------:R-:W-:Y:S01]  /*154e0*/  FFMA.FTZ R4, R18, -UR35, R14 ;  /* 0x8000002312047c23 */ /* 0x000fe2000801000e */
[----:B------:R-:W-:Y:S01]  /*154f0*/  ISETP.LT.OR P5, PT, R2, R239, P2 ;  /* 0x000000ef0200720c */ /* 0x000fe200017a1670 */
[----:B------:R-:W2:Y:S01]  /*15500*/  MUFU.TANH R10, R10 ;  /* 0x0000000a000a7308 */ /* 0x000ea20000002400 */
[----:B------:R-:W-:Y:S01]  /*15510*/  IADD3 R2, R0, 0x48, RZ ;  /* 0x0000004800027810 */ /* 0x000fe20007ffe0ff */
[----:B-1----:R-:W-:Y:S01]  /*15520*/  FMUL.FTZ R12, R56, c[0x0][0x2ec] ;  /* 0x0000bb00380c7a20 */ /* 0x002fe20000410000 */
[----:B------:R-:W-:Y:S01]  /*15530*/  FSEL R232, R4, -INF , !P4 ;  /* 0xff80000004e87808 */ /* 0x000fe20006000000 */
[----:B------:R-:W-:Y:S01]  /*15540*/  FMUL.FTZ R14, R58, c[0x0][0x2ec] ;  /* 0x0000bb003a0e7a20 */ /* 0x000fe20000410000 */
[C---:B------:R-:W-:Y:S02]  /*15550*/  ISETP.GE.AND P3, PT, R2.reuse, R245, PT ;  /* 0x000000f50200720c */ /* 0x040fe40003f66270 */
[C---:B------:R-:W-:Y:S01]  /*15560*/  ISETP.GE.AND P2, PT, R2.reuse, R244, PT ;  /* 0x000000f40200720c */ /* 0x040fe20003f46270 */
[----:B------:R-:W-:Y:S01]  /*15570*/  MUFU.TANH R12, R12 ;  /* 0x0000000c000c7308 */ /* 0x000fe20000002400 */
[----:B------:R-:W-:-:S02]  /*15580*/  ISETP.GE.AND P1, PT, R2, R243, PT ;  /* 0x000000f30200720c */ /* 0x000fc40003f26270 */
[----:B------:R-:W-:Y:S02]  /*15590*/  ISETP.GE.AND P0, PT, R2, R242, PT ;  /* 0x000000f20200720c */ /* 0x000fe40003f06270 */
[----:B------:R-:W-:Y:S02]  /*155a0*/  FSEL R206, R8, -INF , !P5 ;  /* 0xff80000008ce7808 */ /* 0x000fe40006800000 */
[C---:B------:R-:W-:Y:S01]  /*155b0*/  ISETP.LT.OR P6, PT, R2.reuse, R240, P3 ;  /* 0x000000f00200720c */ /* 0x040fe20001fc1670 */
[----:B--2---:R-:W-:Y:S01]  /*155c0*/  FFMA.FTZ R11, R3, -UR35, R10 ;  /* 0x80000023030b7c23 */ /* 0x004fe2000801000a */
[----:B------:R-:W-:Y:S01]  /*155d0*/  ISETP.LT.OR P5, PT, R2, R239, P2 ;  /* 0x000000ef0200720c */ /* 0x000fe200017a1670 */
[----:B------:R-:W-:Y:S01]  /*155e0*/  IMAD.IADD R3, R236, 0x1, -R2 ;  /* 0x00000001ec037824 */ /* 0x000fe200078e0a02 */
[C---:B------:R-:W-:Y:S01]  /*155f0*/  ISETP.LT.OR P1, PT, R2.reuse, R238, P1 ;  /* 0x000000ee0200720c */ /* 0x040fe20000f21670 */
[----:B------:R-:W-:Y:S01]  /*15600*/  MUFU.TANH R14, R14 ;  /* 0x0000000e000e7308 */ /* 0x000fe20000002400 */
[----:B------:R-:W-:-:S02]  /*15610*/  ISETP.LT.OR P4, PT, R2, R237, P0 ;  /* 0x000000ed0200720c */ /* 0x000fc40000781670 */
[----:B------:R-:W-:Y:S02]  /*15620*/  IABS R3, R3 ;  /* 0x0000000300037213 */ /* 0x000fe40000000000 */
[C---:B------:R-:W-:Y:S02]  /*15630*/  LOP3.LUT P3, RZ, R231.reuse, 0x8, RZ, 0xc0, !PT ;  /* 0x00000008e7ff7812 */ /* 0x040fe4000786c0ff */
        /* <DEDUP_REMOVED lines=8> */
[----:B------:R-:W-:-:S02]  /*156c0*/  IABS R3, R3 ;  /* 0x0000000300037213 */ /* 0x000fc40000000000 */
[----:B------:R-:W-:Y:S01]  /*156d0*/  FSEL R207, R11, -INF , !P2 ;  /* 0xff8000000bcf7808 */ /* 0x000fe20005000000 */
[----:B------:R-:W-:Y:S02]  /*156e0*/  FMUL.FTZ R11, R126, c[0x0][0x2ec] ;  /* 0x0000bb007e0b7a20 */ /* 0x000fe40000410000 */
        /* <DEDUP_REMOVED lines=48> */
[----:B------:R-:W-:-:S02]  /*159f0*/  @P1 LOP3.LUT R231, R231, 0x8, RZ, 0xfc, !PT ;  /* 0x00000008e7e71812 */ /* 0x000fc400078efcff */
[----:B------:R-:W-:Y:S02]  /*15a00*/  FSEL R121, R9, -INF , !P6 ;  /* 0xff80000009797808 */ /* 0x000fe40007000000 */
[----:B------:R-:W-:Y:S01]  /*15a10*/  LOP3.LUT R231, R231, 0xfffffffb, RZ, 0xc0, !PT ;  /* 0xfffffffbe7e77812 */ /* 0x000fe200078ec0ff */
[----:B-1----:R-:W-:-:S03]  /*15a20*/  FMUL.FTZ R10, R54, c[0x0][0x2ec] ;  /* 0x0000bb00360a7a20 */ /* 0x002fc60000410000 */
[----:B------:R-:W-:-:S03]  /*15a30*/  @P0 LOP3.LUT R231, R231, 0x4, RZ, 0xfc, !PT ;  /* 0x00000004e7e70812 */ /* 0x000fc600078efcff */
[----:B------:R-:W-:Y:S01]  /*15a40*/  MUFU.TANH R10, R10 ;  /* 0x0000000a000a7308 */ /* 0x000fe20000002400 */
[----:B--2---:R-:W-:Y:S02]  /*15a50*/  FFMA.FTZ R4, R8, -UR35, R4 ;  /* 0x8000002308047c23 */ /* 0x004fe40008010004 */
[----:B------:R-:W-:Y:S02]  /*15a60*/  FFMA.FTZ R8, R18, -UR35, R14 ;  /* 0x8000002312087c23 */ /* 0x000fe4000801000e */
[----:B------:R-:W-:Y:S01]  /*15a70*/  FMUL.FTZ R14, R55, c[0x0][0x2ec] ;  /* 0x0000bb00370e7a20 */ /* 0x000fe20000410000 */
[----:B------:R-:W-:Y:S01]  /*15a80*/  FSEL R130, R4, -INF , !P5 ;  /* 0xff80000004827808 */ /* 0x000fe20006800000 */
[----:B------:R-:W-:Y:S01]  /*15a90*/  IMAD.MOV.U32 R4, RZ, RZ, R3 ;  /* 0x000000ffff047224 */ /* 0x000fe200078e0003 */
[----:B------:R-:W-:Y:S02]  /*15aa0*/  ISETP.LT.OR P5, PT, R2, R239, P2 ;  /* 0x000000ef0200720c */ /* 0x000fe400017a1670 */
        /* <DEDUP_REMOVED lines=10> */
[----:B------:R-:W-:Y:S02]  /*15b50*/  ISETP.GE.AND P0, PT, R2, R242, PT ;  /* 0x000000f20200720c */ /* 0x000fe40003f06270 */
[----:B------:R-:W-:-:S02]  /*15b60*/  FSEL R205, R8, -INF , !P4 ;  /* 0xff80000008cd7808 */ /* 0x000fc40006000000 */
[C---:B------:R-:W-:Y:S01]  /*15b70*/  ISETP.LT.OR P6, PT, R2.reuse, R240, P3 ;  /* 0x000000f00200720c */ /* 0x040fe20001fc1670 */
[----:B-1----:R-:W-:Y:S01]  /*15b80*/  IMAD.MOV.U32 R4, RZ, RZ, R3 ;  /* 0x000000ffff047224 */ /* 0x002fe200078e0003 */
[----:B------:R-:W-:Y:S02]  /*15b90*/  IABS R3, R5 ;  /* 0x0000000500037213 */ /* 0x000fe40000000000 */
[C---:B------:R-:W-:Y:S01]  /*15ba0*/  ISETP.LT.OR P5, PT, R2.reuse, R239, P2 ;  /* 0x000000ef0200720c */ /* 0x040fe200017a1670 */
[----:B------:R1:W-:Y:S01]  /*15bb0*/  I2F R9, R4 ;  /* 0x0000000400097306 */ /* 0x0003e20000201400 */
[C---:B------:R-:W-:Y:S02]  /*15bc0*/  ISETP.LT.OR P1, PT, R2.reuse, R238, P1 ;  /* 0x000000ee0200720c */ /* 0x040fe40000f21670 */
[----:B------:R-:W-:Y:S02]  /*15bd0*/  ISETP.LT.OR P4, PT, R2, R237, P0 ;  /* 0x000000ed0200720c */ /* 0x000fe40000781670 */
[----:B------:R-:W-:-:S02]  /*15be0*/  LOP3.LUT P3, RZ, R231, 0x8, RZ, 0xc0, !PT ;  /* 0x00000008e7ff7812 */ /* 0x000fc4000786c0ff */
[C---:B------:R-:W-:Y:S02]  /*15bf0*/  LOP3.LUT P2, RZ, R231.reuse, 0x4, RZ, 0xc0, !PT ;  /* 0x00000004e7ff7812 */ /* 0x040fe4000784c0ff */
[----:B------:R-:W-:Y:S02]  /*15c00*/  LOP3.LUT R231, R231, 0xfffffffd, RZ, 0xc0, !PT ;  /* 0xfffffffde7e77812 */ /* 0x000fe400078ec0ff */
[----:B------:R-:W-:Y:S01]  /*15c10*/  FSEL R126, R12, -INF , !P3 ;  /* 0xff8000000c7e7808 */ /* 0x000fe20005800000 */
[----:B------:R-:W-:Y:S02]  /*15c20*/  FMUL.FTZ R12, R115, c[0x0][0x2ec] ;  /* 0x0000bb00730c7a20 */ /* 0x000fe40000410000 */
[----:B------:R-:W-:Y:S01]  /*15c30*/  @P1 LOP3.LUT R231, R231, 0x2, RZ, 0xfc, !PT ;  /* 0x00000002e7e71812 */ /* 0x000fe200078efcff */
[----:B-1----:R-:W-:Y:S02]  /*15c40*/  IMAD.MOV.U32 R4, RZ, RZ, R3 ;  /* 0x000000ffff047224 */ /* 0x002fe400078e0003 */
[----:B------:R-:W-:Y:S01]  /*15c50*/  IMAD.IADD R3, R234, 0x1, -R2 ;  /* 0x00000001ea037824 */ /* 0x000fe200078e0a02 */
[----:B------:R-:W-:Y:S04]  /*15c60*/  MUFU.TANH R12, R12 ;  /* 0x0000000c000c7308 */ /* 0x000fe80000002400 */
[----:B------:R-:W-:-:S04]  /*15c70*/  IABS R3, R3 ;  /* 0x0000000300037213 */ /* 0x000fc80000000000 */
[----:B------:R1:W2:Y:S08]  /*15c80*/  I2F R6, R4 ;  /* 0x0000000400067306 */ /* 0x0002b00000201400 */
        /* <DEDUP_REMOVED lines=8> */
[----:B------:R1:W-:Y:S01]  /*15d10*/  I2F R15, R4 ;  /* 0x00000004000f7306 */ /* 0x0003e20000201400 */
[----:B------:R-:W-:Y:S01]  /*15d20*/  ISETP.GE.AND P1, PT, R2, R243, PT ;  /* 0x000000f30200720c */ /* 0x000fe20003f26270 */
[----:B----4-:R-:W-:Y:S01]  /*15d30*/  FFMA.FTZ R8, R8, -UR35, R11 ;  /* 0x8000002308087c23 */ /* 0x010fe2000801000b */
[----:B------:R-:W-:Y:S01]  /*15d40*/  ISETP.GE.AND P0, PT, R2, R242, PT ;  /* 0x000000f20200720c */ /* 0x000fe20003f06270 */
[----:B------:R-:W-:Y:S01]  /*15d50*/  FMUL.FTZ R11, R78, c[0x0][0x2ec] ;  /* 0x0000bb004e0b7a20 */ /* 0x000fe20000410000 */
[----:B------:R-:W-:Y:S02]  /*15d60*/  IABS R3, R3 ;  /* 0x0000000300037213 */ /* 0x000fe40000000000 */
[----:B------:R-:W-:-:S02]  /*15d70*/  FSEL R124, R6, -INF , !P5 ;  /* 0xff800000067c7808 */ /* 0x000fc40006800000 */
[C---:B------:R-:W-:Y:S01]  /*15d80*/  ISETP.LT.OR P1, PT, R2.reuse, R238, P1 ;  /* 0x000000ee0200720c */ /* 0x040fe20000f21670 */
[----:B------:R-:W-:Y:S01]  /*15d90*/  MUFU.TANH R11, R11 ;  /* 0x0000000b000b7308 */ /* 0x000fe20000002400 */
[----:B------:R-:W-:Y:S01]  /*15da0*/  ISETP.LT.OR P0, PT, R2, R237, P0 ;  /* 0x000000ed0200720c */ /* 0x000fe20000701670 */
[----:B-1----:R-:W-:Y:S01]  /*15db0*/  IMAD.MOV.U32 R4, RZ, RZ, R3 ;  /* 0x000000ffff047224 */ /* 0x002fe200078e0003 */
[----:B------:R-:W-:Y:S01]  /*15dc0*/  IABS R3, R5 ;  /* 0x0000000500037213 */ /* 0x000fe20000000000 */
[----:B------:R-:W-:-:S04]  /*15dd0*/  FMUL.FTZ R5, R52, c[0x0][0x2ec] ;  /* 0x0000bb0034057a20 */ /* 0x000fc80000410000 */
[----:B------:R-:W1:Y:S08]  /*15de0*/  I2F R7, R4 ;  /* 0x0000000400077306 */ /* 0x000e700000201400 */
[----:B------:R2:W3:Y:S08]  /*15df0*/  I2F R4, R3 ;  /* 0x0000000300047306 */ /* 0x0004f00000201400 */
[----:B------:R-:W4:Y:S01]  /*15e00*/  MUFU.TANH R5, R5 ;  /* 0x0000000500057308 */ /* 0x000f220000002400 */
[----:B-1----:R-:W-:-:S02]  /*15e10*/  FFMA.FTZ R7, R7, -UR35, R16 ;  /* 0x8000002307077c23 */ /* 0x002fc40008010010 */
[----:B--2---:R-:W-:Y:S02]  /*15e20*/  FMUL.FTZ R3, R59, c[0x0][0x2ec] ;  /* 0x0000bb003b037a20 */ /* 0x004fe40000410000 */
[----:B---3--:R-:W-:Y:S02]  /*15e30*/  FFMA.FTZ R10, R4, -UR35, R14 ;  /* 0x80000023040a7c23 */ /* 0x008fe4000801000e */
[----:B------:R-:W-:Y:S02]  /*15e40*/  IMAD.IADD R4, R241, 0x1, -R2 ;  /* 0x00000001f1047824 */ /* 0x000fe400078e0a02 */
[----:B------:R-:W1:Y:S01]  /*15e50*/  MUFU.TANH R3, R3 ;  /* 0x0000000300037308 */ /* 0x000e620000002400 */
[----:B------:R-:W-:Y:S02]  /*15e60*/  FMUL.FTZ R14, R77, c[0x0][0x2ec] ;  /* 0x0000bb004d0e7a20 */ /* 0x000fe40000410000 */
[----:B----4-:R-:W-:Y:S01]  /*15e70*/  FFMA.FTZ R5, R9, -UR35, R5 ;  /* 0x8000002309057c23 */ /* 0x010fe20008010005 */
[----:B------:R-:W-:Y:S01]  /*15e80*/  IABS R4, R4 ;  /* 0x0000000400047213 */ /* 0x000fe20000000000 */
[----:B------:R-:W-:-:S02]  /*15e90*/  FFMA.FTZ R9, R15, -UR35, R13 ;  /* 0x800000230f097c23 */ /* 0x000fc4000801000d */
[----:B------:R-:W-:Y:S01]  /*15ea0*/  FMUL.FTZ R13, R110, c[0x0][0x2ec] ;  /* 0x0000bb006e0d7a20 */ /* 0x000fe20000410000 */
[----:B------:R-:W-:Y:S01]  /*15eb0*/  FSEL R113, R5, -INF , !P6 ;  /* 0xff80000005717808 */ /* 0x000fe20007000000 */
[----:B------:R-:W-:Y:S01]  /*15ec0*/  I2F R16, R4 ;  /* 0x0000000400107306 */ /* 0x000fe20000201400 */
[----:B------:R-:W-:Y:S01]  /*15ed0*/  ISETP.LT.OR P6, PT, R2, R240, P3 ;  /* 0x000000f00200720c */ /* 0x000fe20001fc1670 */
[----:B------:R-:W-:Y:S01]  /*15ee0*/  IMAD.MOV.U32 R110, RZ, RZ, R120 ;  /* 0x000000ffff6e7224 */ /* 0x000fe200078e0078 */
[C---:B------:R-:W-:Y:S02]  /*15ef0*/  LOP3.LUT P3, RZ, R231.reuse, 0x2, RZ, 0xc0, !PT ;  /* 0x00000002e7ff7812 */ /* 0x040fe4000786c0ff */
[----:B------:R-:W-:Y:S01]  /*15f00*/  LOP3.LUT R231, R231, 0xfffffff7, RZ, 0xc0, !PT ;  /* 0xfffffff7e7e77812 */ /* 0x000fe200078ec0ff */
[----:B-1----:R-:W-:Y:S01]  /*15f10*/  FFMA.FTZ R3, R17, -UR35, R3 ;  /* 0x8000002311037c23 */ /* 0x002fe20008010003 */
[----:B------:R-:W-:Y:S01]  /*15f20*/  FSEL R125, R8, -INF , !P3 ;  /* 0xff800000087d7808 */ /* 0x000fe20005800000 */
[----:B------:R-:W-:Y:S01]  /*15f30*/  MUFU.TANH R14, R14 ;  /* 0x0000000e000e7308 */ /* 0x000fe20000002400 */
[----:B------:R-:W-:Y:S01]  /*15f40*/  @P1 LOP3.LUT R231, R231, 0x8, RZ, 0xfc, !PT ;  /* 0x00000008e7e71812 */ /* 0x000fe200078efcff */
[----:B------:R-:W-:Y:S01]  /*15f50*/  FMUL.FTZ R17, R40, c[0x0][0x2ec] ;  /* 0x0000bb0028117a20 */ /* 0x000fe20000410000 */
[----:B------:R-:W-:Y:S01]  /*15f60*/  FSEL R129, R3, -INF , !P2 ;  /* 0xff80000003817808 */ /* 0x000fe20005000000 */
[----:B------:R-:W-:Y:S01]  /*15f70*/  IMAD.IADD R3, R234, 0x1, -R2 ;  /* 0x00000001ea037824 */ /* 0x000fe200078e0a02 */
[----:B------:R-:W-:-:S02]  /*15f80*/  ISETP.GE.AND P2, PT, R2, R244, PT ;  /* 0x000000f40200720c */ /* 0x000fc40003f46270 */
[----:B------:R-:W-:Y:S01]  /*15f90*/  LOP3.LUT R231, R231, 0xfffffffb, RZ, 0xc0, !PT ;  /* 0xfffffffbe7e77812 */ /* 0x000fe200078ec0ff */
[----:B------:R-:W-:Y:S01]  /*15fa0*/  MUFU.TANH R13, R13 ;  /* 0x0000000d000d7308 */ /* 0x000fe20000002400 */
[----:B------:R-:W-:Y:S02]  /*15fb0*/  ISETP.LT.OR P5, PT, R2, R239, P2 ;  /* 0x000000ef0200720c */ /* 0x000fe400017a1670 */
[----:B------:R-:W-:Y:S02]  /*15fc0*/  IABS R3, R3 ;  /* 0x0000000300037213 */ /* 0x000fe40000000000 */
[----:B------:R-:W-:Y:S02]  /*15fd0*/  IADD3 R2, R0, 0x58, RZ ;  /* 0x0000005800027810 */ /* 0x000fe40007ffe0ff */
[----:B------:R-:W-:Y:S01]  /*15fe0*/  @P0 LOP3.LUT R231, R231, 0x4, RZ, 0xfc, !PT ;  /* 0x00000004e7e70812 */ /* 0x000fe200078efcff */
[----:B------:R1:W-:Y:S01]  /*15ff0*/  I2F R5, R3 ;  /* 0x0000000300057306 */ /* 0x0003e20000201400 */
[----:B------:R-:W-:-:S02]  /*16000*/  ISETP.GE.AND P3, PT, R2, R245, PT ;  /* 0x000000f50200720c */ /* 0x000fc40003f66270 */
[C---:B------:R-:W-:Y:S02]  /*16010*/  ISETP.GE.AND P2, PT, R2.reuse, R244, PT ;  /* 0x000000f40200720c */ /* 0x040fe40003f46270 */
[C---:B------:R-:W-:Y:S02]  /*16020*/  ISETP.GE.AND P1, PT, R2.reuse, R243, PT ;  /* 0x000000f30200720c */ /* 0x040fe40003f26270 */
[----:B------:R-:W-:Y:S01]  /*16030*/  ISETP.GE.AND P0, PT, R2, R242, PT ;  /* 0x000000f20200720c */ /* 0x000fe20003f06270 */
[----:B------:R-:W-:Y:S01]  /*16040*/  MUFU.TANH R17, R17 ;  /* 0x0000001100117308 */ /* 0x000fe20000002400 */
[----:B------:R-:W-:Y:S01]  /*16050*/  FSEL R127, R9, -INF , !P4 ;  /* 0xff800000097f7808 */ /* 0x000fe20006000000 */
[----:B------:R-:W-:Y:S01]  /*16060*/  FMUL.FTZ R9, R100, c[0x0][0x2ec] ;  /* 0x0000bb0064097a20 */ /* 0x000fe20000410000 */
[----:B------:R-:W-:Y:S02]  /*16070*/  FSEL R103, R7, -INF , !P6 ;  /* 0xff80000007677808 */ /* 0x000fe40007000000 */
[----:B------:R-:W-:Y:S01]  /*16080*/  FSEL R112, R10, -INF , !P5 ;  /* 0xff8000000a707808 */ /* 0x000fe20006800000 */
[----:B------:R-:W-:Y:S01]  /*16090*/  FMUL.FTZ R10, R76, c[0x0][0x2ec] ;  /* 0x0000bb004c0a7a20 */ /* 0x000fe20000410000 */
[----:B------:R-:W-:Y:S01]  /*160a0*/  ISETP.LT.OR P6, PT, R2, R240, P3 ;  /* 0x000000f00200720c */ /* 0x000fe20001fc1670 */
[----:B-1----:R-:W-:Y:S01]  /*160b0*/  IMAD.IADD R3, R236, 0x1, -R2 ;  /* 0x00000001ec037824 */ /* 0x002fe200078e0a02 */
[C---:B------:R-:W-:Y:S01]  /*160c0*/  ISETP.LT.OR P5, PT, R2.reuse, R239, P2 ;  /* 0x000000ef0200720c */ /* 0x040fe200017a1670 */
[----:B------:R-:W-:Y:S01]  /*160d0*/  MUFU.TANH R9, R9 ;  /* 0x0000000900097308 */ /* 0x000fe20000002400 */
[----:B------:R-:W-:-:S02]  /*160e0*/  ISETP.LT.OR P1, PT, R2, R238, P1 ;  /* 0x000000ee0200720c */ /* 0x000fc40000f21670 */
[----:B------:R-:W-:Y:S02]  /*160f0*/  IABS R3, R3 ;  /* 0x0000000300037213 */ /* 0x000fe40000000000 */
[----:B------:R-:W-:Y:S02]  /*16100*/  ISETP.LT.OR P4, PT, R2, R237, P0 ;  /* 0x000000ed0200720c */ /* 0x000fe40000781670 */
[----:B------:R-:W-:Y:S01]  /*16110*/  LOP3.LUT P3, RZ, R231, 0x8, RZ, 0xc0, !PT ;  /* 0x00000008e7ff7812 */ /* 0x000fe2000786c0ff */
[----:B------:R-:W-:Y:S01]  /*16120*/  IMAD.MOV.U32 R4, RZ, RZ, R3 ;  /* 0x000000ffff047224 */ /* 0x000fe200078e0003 */
[----:B------:R-:W-:Y:S01]  /*16130*/  MUFU.TANH R10, R10 ;  /* 0x0000000a000a7308 */ /* 0x000fe20000002400 */
[----:B------:R-:W-:Y:S01]  /*16140*/  IMAD.IADD R3, R235, 0x1, -R2 ;  /* 0x00000001eb037824 */ /* 0x000fe200078e0a02 */
[C---:B------:R-:W-:Y:S02]  /*16150*/  LOP3.LUT P2, RZ, R231.reuse, 0x4, RZ, 0xc0, !PT ;  /* 0x00000004e7ff7812 */ /* 0x040fe4000784c0ff */
[----:B------:R-:W-:-:S02]  /*16160*/  LOP3.LUT R231, R231, 0xfffffffd, RZ, 0xc0, !PT ;  /* 0xfffffffde7e77812 */ /* 0x000fc400078ec0ff */
[----:B------:R-:W-:Y:S02]  /*16170*/  IABS R3, R3 ;  /* 0x0000000300037213 */ /* 0x000fe40000000000 */
[----:B------:R1:W2:Y:S01]  /*16180*/  I2F R6, R4 ;  /* 0x0000000400067306 */ /* 0x0002a20000201400 */
[----:B------:R-:W-:Y:S02]  /*16190*/  @P1 LOP3.LUT R231, R231, 0x2, RZ, 0xfc, !PT ;  /* 0x00000002e7e71812 */ /* 0x000fe400078efcff */
[----:B-1----:R-:W-:Y:S02]  /*161a0*/  IMAD.MOV.U32 R4, RZ, RZ, R3 ;  /* 0x000000ffff047224 */ /* 0x002fe400078e0003 */
[----:B------:R-:W-:-:S03]  /*161b0*/  IMAD.IADD R3, R234, 0x1, -R2 ;  /* 0x00000001ea037824 */ /* 0x000fc600078e0a02 */
[----:B------:R1:W3:Y:S01]  /*161c0*/  I2F R8, R4 ;  /* 0x0000000400087306 */ /* 0x0002e20000201400 */
[----:B--2---:R-:W-:Y:S01]  /*161d0*/  FFMA.FTZ R6, R6, -UR35, R10 ;  /* 0x8000002306067c23 */ /* 0x004fe2000801000a */
[----:B------:R-:W-:-:S04]  /*161e0*/  IABS R3, R3 ;  /* 0x0000000300037213 */ /* 0x000fc80000000000 */
        /* <DEDUP_REMOVED lines=9> */
[----:B------:R-:W-:Y:S01]  /*16280*/  ISETP.GE.AND P0, PT, R2, R242, PT ;  /* 0x000000f20200720c */ /* 0x000fe20003f06270 */
[----:B----4-:R-:W-:Y:S01]  /*16290*/  FFMA.FTZ R13, R7, -UR35, R13 ;  /* 0x80000023070d7c23 */ /* 0x010fe2000801000d */
[----:B------:R-:W-:Y:S02]  /*162a0*/  FSEL R111, R8, -INF , !P5 ;  /* 0xff800000086f7808 */ /* 0x000fe40006800000 */
[----:B------:R-:W-:Y:S02]  /*162b0*/  IABS R3, R3 ;  /* 0x0000000300037213 */ /* 0x000fe40000000000 */
[----:B------:R-:W-:-:S02]  /*162c0*/  ISETP.LT.OR P1, PT, R2, R238, P1 ;  /* 0x000000ee0200720c */ /* 0x000fc40000f21670 */
[----:B------:R-:W-:Y:S02]  /*162d0*/  ISETP.LT.OR P0, PT, R2, R237, P0 ;  /* 0x000000ed0200720c */ /* 0x000fe40000701670 */
[----:B------:R-:W3:Y:S01]  /*162e0*/  I2F R3, R3 ;  /* 0x0000000300037306 */ /* 0x000ee20000201400 */
[----:B-1----:R-:W-:Y:S02]  /*162f0*/  FMUL.FTZ R4, R109, c[0x0][0x2ec] ;  /* 0x0000bb006d047a20 */ /* 0x002fe40000410000 */
[----:B--2---:R-:W-:Y:S02]  /*16300*/  FFMA.FTZ R12, R15, -UR35, R12 ;  /* 0x800000230f0c7c23 */ /* 0x004fe4000801000c */
[----:B------:R-:W-:-:S03]  /*16310*/  FMUL.FTZ R15, R119, c[0x0][0x2ec] ;  /* 0x0000bb00770f7a20 */ /* 0x000fc60000410000 */
[----:B------:R-:W1:Y:S01]  /*16320*/  MUFU.TANH R4, R4 ;  /* 0x0000000400047308 */ /* 0x000e620000002400 */
[----:B------:R-:W-:Y:S01]  /*16330*/  FSEL R119, R12, -INF , !P4 ;  /* 0xff8000000c777808 */ /* 0x000fe20006000000 */
[----:B---3--:R-:W-:Y:S02]  /*16340*/  FFMA.FTZ R11, R3, -UR35, R14 ;  /* 0x80000023030b7c23 */ /* 0x008fe4000801000e */
[----:B------:R-:W-:-:S04]  /*16350*/  IMAD.IADD R3, R235, 0x1, -R2 ;  /* 0x00000001eb037824 */ /* 0x000fc800078e0a02 */
[----:B------:R-:W-:Y:S01]  /*16360*/  MUFU.TANH R15, R15 ;  /* 0x0000000f000f7308 */ /* 0x000fe20000002400 */
[----:B------:R-:W-:Y:S01]  /*16370*/  FMUL.FTZ R14, R108, c[0x0][0x2ec] ;  /* 0x0000bb006c0e7a20 */ /* 0x000fe20000410000 */
[----:B------:R-:W-:Y:S01]  /*16380*/  IABS R3, R3 ;  /* 0x0000000300037213 */ /* 0x000fe20000000000 */
[----:B-1----:R-:W-:-:S05]  /*16390*/  FFMA.FTZ R4, R5, -UR35, R4 ;  /* 0x8000002305047c23 */ /* 0x002fca0008010004 */
[----:B------:R-:W-:Y:S01]  /*163a0*/  MUFU.TANH R14, R14 ;  /* 0x0000000e000e7308 */ /* 0x000fe20000002400 */
[----:B------:R-:W-:Y:S02]  /*163b0*/  FFMA.FTZ R5, R16, -UR35, R9 ;  /* 0x8000002310057c23 */ /* 0x000fe40008010009 */
[----:B------:R-:W-:Y:S01]  /*163c0*/  FMUL.FTZ R16, R118, c[0x0][0x2ec] ;  /* 0x0000bb0076107a20 */ /* 0x000fe20000410000 */
[----:B------:R-:W-:Y:S01]  /*163d0*/  FSEL R115, R4, -INF , !P3 ;  /* 0xff80000004737808 */ /* 0x000fe20005800000 */
[----:B------:R-:W-:Y:S01]  /*163e0*/  IMAD.MOV.U32 R4, RZ, RZ, R3 ;  /* 0x000000ffff047224 */ /* 0x000fe200078e0003 */
[----:B------:R-:W-:Y:S01]  /*163f0*/  FSEL R120, R5, -INF , !P2 ;  /* 0xff80000005787808 */ /* 0x000fe20005000000 */
[----:B------:R-:W-:Y:S01]  /*16400*/  IMAD.IADD R3, R234, 0x1, -R2 ;  /* 0x00000001ea037824 */ /* 0x000fe200078e0a02 */
[C---:B------:R-:W-:Y:S01]  /*16410*/  ISETP.GE.AND P3, PT, R2.reuse, R245, PT ;  /* 0x000000f50200720c */ /* 0x040fe20003f66270 */
[----:B------:R1:W-:Y:S01]  /*16420*/  I2F R10, R4 ;  /* 0x00000004000a7306 */ /* 0x0003e20000201400 */
[----:B------:R-:W-:-:S02]  /*16430*/  ISETP.GE.AND P2, PT, R2, R244, PT ;  /* 0x000000f40200720c */ /* 0x000fc40003f46270 */
[C---:B------:R-:W-:Y:S02]  /*16440*/  ISETP.LT.OR P6, PT, R2.reuse, R240, P3 ;  /* 0x000000f00200720c */ /* 0x040fe40001fc1670 */
[----:B------:R-:W-:Y:S02]  /*16450*/  ISETP.LT.OR P5, PT, R2, R239, P2 ;  /* 0x000000ef0200720c */ /* 0x000fe400017a1670 */
[----:B------:R-:W-:Y:S01]  /*16460*/  IABS R3, R3 ;  /* 0x0000000300037213 */ /* 0x000fe20000000000 */
[----:B------:R-:W-:Y:S01]  /*16470*/  MUFU.TANH R16, R16 ;  /* 0x0000001000107308 */ /* 0x000fe20000002400 */
[C---:B------:R-:W-:Y:S02]  /*16480*/  LOP3.LUT P3, RZ, R231.reuse, 0x2, RZ, 0xc0, !PT ;  /* 0x00000002e7ff7812 */ /* 0x040fe4000786c0ff */
[----:B------:R-:W-:Y:S02]  /*16490*/  LOP3.LUT R231, R231, 0xfffffff7, RZ, 0xc0, !PT ;  /* 0xfffffff7e7e77812 */ /* 0x000fe400078ec0ff */
[----:B------:R-:W-:-:S02]  /*164a0*/  FSEL R114, R13, -INF , !P3 ;  /* 0xff8000000d727808 */ /* 0x000fc40005800000 */
[----:B------:R-:W-:Y:S01]  /*164b0*/  @P1 LOP3.LUT R231, R231, 0x8, RZ, 0xfc, !PT ;  /* 0x00000008e7e71812 */ /* 0x000fe200078efcff */
[----:B-1----:R-:W-:Y:S01]  /*164c0*/  IMAD.IADD R4, R241, 0x1, -R2 ;  /* 0x00000001f1047824 */ /* 0x002fe200078e0a02 */
[----:B------:R-:W-:Y:S01]  /*164d0*/  IADD3 R2, R0, 0x60, RZ ;  /* 0x0000006000027810 */ /* 0x000fe20007ffe0ff */
[----:B------:R1:W-:Y:S01]  /*164e0*/  I2F R9, R3 ;  /* 0x0000000300097306 */ /* 0x0003e20000201400 */
[----:B------:R-:W-:Y:S02]  /*164f0*/  LOP3.LUT R231, R231, 0xfffffffb, RZ, 0xc0, !PT ;  /* 0xfffffffbe7e77812 */ /* 0x000fe400078ec0ff */
[----:B------:R-:W-:Y:S01]  /*16500*/  IABS R4, R4 ;  /* 0x0000000400047213 */ /* 0x000fe20000000000 */
[----:B------:R-:W-:Y:S01]  /*16510*/  IMAD.IADD R5, R235, 0x1, -R2 ;  /* 0x00000001eb057824 */ /* 0x000fe200078e0a02 */
[----:B------:R-:W-:Y:S02]  /*16520*/  @P0 LOP3.LUT R231, R231, 0x4, RZ, 0xfc, !PT ;  /* 0x00000004e7e70812 */ /* 0x000fe400078efcff */
[C---:B------:R-:W-:Y:S01]  /*16530*/  ISETP.GE.AND P3, PT, R2.reuse, R245, PT ;  /* 0x000000f50200720c */ /* 0x040fe20003f66270 */
[----:B------:R2:W-:Y:S01]  /*16540*/  I2F R18, R4 ;  /* 0x0000000400127306 */ /* 0x0005e20000201400 */
[----:B------:R-:W-:-:S02]  /*16550*/  ISETP.GE.AND P2, PT, R2, R244, PT ;  /* 0x000000f40200720c */ /* 0x000fc40003f46270 */
[C---:B------:R-:W-:Y:S02]  /*16560*/  ISETP.GE.AND P1, PT, R2.reuse, R243, PT ;  /* 0x000000f30200720c */ /* 0x040fe40003f26270 */
[----:B------:R-:W-:Y:S02]  /*16570*/  ISETP.GE.AND P0, PT, R2, R242, PT ;  /* 0x000000f20200720c */ /* 0x000fe40003f06270 */
[----:B------:R-:W-:Y:S01]  /*16580*/  FSEL R101, R11, -INF , !P6 ;  /* 0xff8000000b657808 */ /* 0x000fe20007000000 */
[----:B-1----:R-:W-:Y:S01]  /*16590*/  IMAD.IADD R3, R236, 0x1, -R2 ;  /* 0x00000001ec037824 */ /* 0x002fe200078e0a02 */
[C---:B------:R-:W-:Y:S02]  /*165a0*/  ISETP.LT.OR P6, PT, R2.reuse, R240, P3 ;  /* 0x000000f00200720c */ /* 0x040fe40001fc1670 */
[----:B------:R-:W-:Y:S02]  /*165b0*/  ISETP.LT.OR P1, PT, R2, R238, P1 ;  /* 0x000000ee0200720c */ /* 0x000fe40000f21670 */
[----:B------:R-:W-:-:S02]  /*165c0*/  IABS R3, R3 ;  /* 0x0000000300037213 */ /* 0x000fc40000000000 */
[----:B------:R-:W-:Y:S02]  /*165d0*/  ISETP.LT.OR P4, PT, R2, R237, P0 ;  /* 0x000000ed0200720c */ /* 0x000fe40000781670 */
[----:B------:R-:W-:Y:S01]  /*165e0*/  LOP3.LUT P3, RZ, R231, 0x8, RZ, 0xc0, !PT ;  /* 0x00000008e7ff7812 */ /* 0x000fe2000786c0ff */
[----:B--2---:R-:W-:Y:S01]  /*165f0*/  IMAD.MOV.U32 R4, RZ, RZ, R3 ;  /* 0x000000ffff047224 */ /* 0x004fe200078e0003 */
[----:B------:R-:W-:Y:S01]  /*16600*/  IABS R3, R5 ;  /* 0x0000000500037213 */ /* 0x000fe20000000000 */
[--C-:B------:R-:W-:Y:S02]  /*16610*/  IMAD.IADD R5, R241, 0x1, -R2.reuse ;  /* 0x00000001f1057824 */ /* 0x100fe400078e0a02 */
[----:B------:R1:W2:Y:S02]  /*16620*/  I2F R7, R4 ;  /* 0x0000000400077306 */ /* 0x0002a40000201400 */
[----:B-1----:R-:W-:Y:S02]  /*16630*/  IMAD.MOV.U32 R4, RZ, RZ, R3 ;  /* 0x000000ffff047224 */ /* 0x002fe400078e0003 */
[----:B------:R-:W-:-:S04]  /*16640*/  IMAD.IADD R3, R234, 0x1, -R2 ;  /* 0x00000001ea037824 */ /* 0x000fc800078e0a02 */
[----:B------:R1:W3:Y:S01]  /*16650*/  I2F R8, R4 ;  /* 0x0000000400087306 */ /* 0x0002e20000201400 */
[----:B--2---:R-:W-:Y:S01]  /*16660*/  FFMA.FTZ R7, R7, -UR35, R15 ;  /* 0x8000002307077c23 */ /* 0x004fe2000801000f */
[----:B------:R-:W-:-:S04]  /*16670*/  IABS R3, R3 ;  /* 0x0000000300037213 */ /* 0x000fc80000000000 */
[----:B------:R-:W-:Y:S01]  /*16680*/  FSEL R100, R7, -INF , !P6 ;  /* 0xff80000007647808 */ /* 0x000fe20007000000 */
[----:B-1----:R-:W-:Y:S01]  /*16690*/  IMAD.MOV.U32 R4, RZ, RZ, R3 ;  /* 0x000000ffff047224 */ /* 0x002fe200078e0003 */
[----:B------:R-:W-:Y:S01]  /*166a0*/  IABS R3, R5 ;  /* 0x0000000500037213 */ /* 0x000fe20000000000 */
[----:B------:R-:W-:Y:S02]  /*166b0*/  FMUL.FTZ R5, R110, c[0x0][0x2ec] ;  /* 0x0000bb006e057a20 */ /* 0x000fe40000410000 */
[----:B------:R1:W2:Y:S01]  /*166c0*/  I2F R6, R4 ;  /* 0x0000000400067306 */ /* 0x0002a20000201400 */
[----:B---3--:R-:W-:-:S07]  /*166d0*/  FFMA.FTZ R8, R8, -UR35, R16 ;  /* 0x8000002308087c23 */ /* 0x008fce0008010010 */
[----:B------:R-:W-:Y:S01]  /*166e0*/  I2F R3, R3 ;  /* 0x0000000300037306 */ /* 0x000fe20000201400 */
[----:B-1----:R-:W-:-:S07]  /*166f0*/  FMUL.FTZ R4, R79, c[0x0][0x2ec] ;  /* 0x0000bb004f047a20 */ /* 0x002fce0000410000 */
[----:B------:R-:W1:Y:S01]  /*16700*/  MUFU.TANH R5, R5 ;  /* 0x0000000500057308 */ /* 0x000e620000002400 */
[----:B--2---:R-:W-:-:S07]  /*16710*/  FFMA.FTZ R12, R6, -UR35, R17 ;  /* 0x80000023060c7c23 */ /* 0x004fce0008010011 */
[----:B------:R-:W2:Y:S01]  /*16720*/  MUFU.TANH R4, R4 ;  /* 0x0000000400047308 */ /* 0x000ea20000002400 */
[----:B-1----:R-:W-:-:S05]  /*16730*/  FFMA.FTZ R5, R9, -UR35, R5 ;  /* 0x8000002309057c23 */ /* 0x002fca0008010005 */
[----:B------:R-:W-:Y:S01]  /*16740*/  FSEL R110, R5, -INF , !P3 ;  /* 0xff800000056e7808 */ /* 0x000fe20005800000 */
[----:B--2---:R-:W-:Y:S02]  /*16750*/  FFMA.FTZ R4, R10, -UR35, R4 ;  /* 0x800000230a047c23 */ /* 0x004fe40008010004 */
[----:B------:R-:W-:-:S03]  /*16760*/  FMUL.FTZ R10, R42, c[0x0][0x2ec] ;  /* 0x0000bb002a0a7a20 */ /* 0x000fc60000410000 */
[----:B------:R-:W-:Y:S01]  /*16770*/  FSEL R109, R4, -INF , !P5 ;  /* 0xff800000046d7808 */ /* 0x000fe20006800000 */
[----:B------:R-:W-:Y:S01]  /*16780*/  FFMA.FTZ R4, R18, -UR35, R14 ;  /* 0x8000002312047c23 */ /* 0x000fe2000801000e */
[----:B------:R-:W-:Y:S01]  /*16790*/  ISETP.LT.OR P5, PT, R2, R239, P2 ;  /* 0x000000ef0200720c */ /* 0x000fe200017a1670 */
[----:B------:R-:W1:Y:S01]  /*167a0*/  MUFU.TANH R10, R10 ;  /* 0x0000000a000a7308 */ /* 0x000e620000002400 */
[----:B------:R-:W-:Y:S02]  /*167b0*/  IADD3 R2, R0, 0x61, RZ ;  /* 0x0000006100027810 */ /* 0x000fe40007ffe0ff */
[C---:B------:R-:W-:Y:S02]  /*167c0*/  LOP3.LUT P2, RZ, R231.reuse, 0x4, RZ, 0xc0, !PT ;  /* 0x00000004e7ff7812 */ /* 0x040fe4000784c0ff */
[----:B------:R-:W-:Y:S02]  /*167d0*/  LOP3.LUT R231, R231, 0xfffffffd, RZ, 0xc0, !PT ;  /* 0xfffffffde7e77812 */ /* 0x000fe400078ec0ff */
[----:B------:R-:W-:-:S02]  /*167e0*/  FSEL R118, R4, -INF , !P2 ;  /* 0xff80000004767808 */ /* 0x000fc40005000000 */
[----:B------:R-:W-:Y:S02]  /*167f0*/  @P1 LOP3.LUT R231, R231, 0x2, RZ, 0xfc, !PT ;  /* 0x00000002e7e71812 */ /* 0x000fe400078efcff */
[C---:B------:R-:W-:Y:S02]  /*16800*/  ISETP.GE.AND P3, PT, R2.reuse, R245, PT ;  /* 0x000000f50200720c */ /* 0x040fe40003f66270 */
[C---:B------:R-:W-:Y:S02]  /*16810*/  ISETP.GE.AND P2, PT, R2.reuse, R244, PT ;  /* 0x000000f40200720c */ /* 0x040fe40003f46270 */
[C---:B------:R-:W-:Y:S01]  /*16820*/  ISETP.GE.AND P1, PT, R2.reuse, R243, PT ;  /* 0x000000f30200720c */ /* 0x040fe20003f26270 */
[----:B-1----:R-:W-:Y:S01]  /*16830*/  FFMA.FTZ R11, R3, -UR35, R10 ;  /* 0x80000023030b7c23 */ /* 0x002fe2000801000a */
[----:B------:R-:W-:Y:S01]  /*16840*/  ISETP.GE.AND P0, PT, R2, R242, PT ;  /* 0x000000f20200720c */ /* 0x000fe20003f06270 */
[----:B------:R-:W-:Y:S01]  /*16850*/  IMAD.IADD R3, R236, 0x1, -R2 ;  /* 0x00000001ec037824 */ /* 0x000fe200078e0a02 */
[----:B------:R-:W-:-:S02]  /*16860*/  FSEL R108, R8, -INF , !P5 ;  /* 0xff800000086c7808 */ /* 0x000fc40006800000 */
[C---:B------:R-:W-:Y:S02]  /*16870*/  ISETP.LT.OR P6, PT, R2.reuse, R240, P3 ;  /* 0x000000f00200720c */ /* 0x040fe40001fc1670 */
[----:B------:R-:W-:Y:S02]  /*16880*/  IABS R3, R3 ;  /* 0x0000000300037213 */ /* 0x000fe40000000000 */
[C---:B------:R-:W-:Y:S02]  /*16890*/  ISETP.LT.OR P5, PT, R2.reuse, R239, P2 ;  /* 0x000000ef0200720c */ /* 0x040fe400017a1670 */
[C---:B------:R-:W-:Y:S01]  /*168a0*/  ISETP.LT.OR P1, PT, R2.reuse, R238, P1 ;  /* 0x000000ee0200720c */ /* 0x040fe20000f21670 */
[----:B------:R-:W-:Y:S01]  /*168b0*/  IMAD.MOV.U32 R4, RZ, RZ, R3 ;  /* 0x000000ffff047224 */ /* 0x000fe200078e0003 */
[----:B------:R-:W-:Y:S01]  /*168c0*/  ISETP.LT.OR P0, PT, R2, R237, P0 ;  /* 0x000000ed0200720c */ /* 0x000fe20000701670 */
[----:B------:R-:W-:Y:S01]  /*168d0*/  IMAD.IADD R3, R235, 0x1, -R2 ;  /* 0x00000001eb037824 */ /* 0x000fe200078e0a02 */
[----:B------:R-:W-:Y:S01]  /*168e0*/  LOP3.LUT P3, RZ, R231, 0x2, RZ, 0xc0, !PT ;  /* 0x00000002e7ff7812 */ /* 0x000fe2000786c0ff */
[----:B------:R1:W-:Y:S01]  /*168f0*/  I2F R10, R4 ;  /* 0x00000004000a7306 */ /* 0x0003e20000201400 */
[----:B------:R-:W-:Y:S01]  /*16900*/  FMUL.FTZ R13, R41, c[0x0][0x2ec] ;  /* 0x0000bb00290d7a20 */ /* 0x000fe20000410000 */
[----:B------:R-:W-:-:S02]  /*16910*/  LOP3.LUT R231, R231, 0xfffffff7, RZ, 0xc0, !PT ;  /* 0xfffffff7e7e77812 */ /* 0x000fc400078ec0ff */
[----:B------:R-:W-:Y:S01]  /*16920*/  IABS R3, R3 ;  /* 0x0000000300037213 */ /* 0x000fe20000000000 */
[----:B------:R-:W-:-:S03]  /*16930*/  FMUL.FTZ R17, R136, c[0x0][0x2ec] ;  /* 0x0000bb0088117a20 */ /* 0x000fc60000410000 */
[----:B------:R-:W-:Y:S01]  /*16940*/  MUFU.TANH R13, R13 ;  /* 0x0000000d000d7308 */ /* 0x000fe20000002400 */
[----:B------:R-:W-:Y:S01]  /*16950*/  @P1 LOP3.LUT R231, R231, 0x8, RZ, 0xfc, !PT ;  /* 0x00000008e7e71812 */ /* 0x000fe200078efcff */
[----:B------:R-:W-:-:S03]  /*16960*/  FMUL.FTZ R16, R66, c[0x0][0x2ec] ;  /* 0x0000bb0042107a20 */ /* 0x000fc60000410000 */
[----:B------:R-:W-:Y:S01]  /*16970*/  LOP3.LUT R231, R231, 0xfffffffb, RZ, 0xc0, !PT ;  /* 0xfffffffbe7e77812 */ /* 0x000fe200078ec0ff */
[----:B-1----:R-:W-:Y:S02]  /*16980*/  IMAD.MOV.U32 R4, RZ, RZ, R3 ;  /* 0x000000ffff047224 */ /* 0x002fe400078e0003 */
[----:B------:R-:W-:Y:S01]  /*16990*/  MUFU.TANH R17, R17 ;  /* 0x0000001100117308 */ /* 0x000fe20000002400 */
[----:B------:R-:W-:Y:S01]  /*169a0*/  IMAD.IADD R3, R234, 0x1, -R2 ;  /* 0x00000001ea037824 */ /* 0x000fe200078e0a02 */
[----:B------:R-:W-:-:S04]  /*169b0*/  @P0 LOP3.LUT R231, R231, 0x4, RZ, 0xfc, !PT ;  /* 0x00000004e7e70812 */ /* 0x000fc800078efcff */
[----:B------:R-:W-:Y:S02]  /*169c0*/  IABS R3, R3 ;  /* 0x0000000300037213 */ /* 0x000fe40000000000 */
[----:B------:R1:W-:Y:S08]  /*169d0*/  I2F R8, R4 ;  /* 0x0000000400087306 */ /* 0x0003f00000201400 */
[----:B------:R2:W3:Y:S01]  /*169e0*/  I2F R7, R3 ;  /* 0x0000000300077306 */ /* 0x0004e20000201400 */
[----:B-1----:R-:W-:Y:S01]  /*169f0*/  IMAD.IADD R4, R241, 0x1, -R2 ;  /* 0x00000001f1047824 */ /* 0x002fe200078e0a02 */
[----:B------:R-:W-:-:S04]  /*16a00*/  IADD3 R2, R0, 0x68, RZ ;  /* 0x0000006800027810 */ /* 0x000fc80007ffe0ff */
[----:B------:R-:W-:Y:S01]  /*16a10*/  IABS R4, R4 ;  /* 0x0000000400047213 */ /* 0x000fe20000000000 */
[--C-:B------:R-:W-:Y:S02]  /*16a20*/  IMAD.IADD R5, R234, 0x1, -R2.reuse ;  /* 0x00000001ea057824 */ /* 0x100fe400078e0a02 */
[----:B--2---:R-:W-:Y:S01]  /*16a30*/  IMAD.IADD R3, R236, 0x1, -R2 ;  /* 0x00000001ec037824 */ /* 0x004fe200078e0a02 */
[----:B------:R1:W-:Y:S04]  /*16a40*/  I2F R18, R4 ;  /* 0x0000000400127306 */ /* 0x0003e80000201400 */
        /* <DEDUP_REMOVED lines=9> */
[----:B------:R-:W-:Y:S02]  /*16ae0*/  FMUL.FTZ R14, R43, c[0x0][0x2ec] ;  /* 0x0000bb002b0e7a20 */ /* 0x000fe40000410000 */
[----:B---3--:R-:W-:Y:S01]  /*16af0*/  FFMA.FTZ R7, R7, -UR35, R13 ;  /* 0x8000002307077c23 */ /* 0x008fe2000801000d */
[----:B------:R-:W-:Y:S01]  /*16b00*/  FSEL R98, R12, -INF , !P3 ;  /* 0xff8000000c627808 */ /* 0x000fe20005800000 */
[----:B------:R-:W-:Y:S01]  /*16b10*/  IMAD.MOV.U32 R88, RZ, RZ, R116 ;  /* 0x000000ffff587224 */ /* 0x000fe200078e0074 */
[----:B------:R-:W-:Y:S01]  /*16b20*/  ISETP.GE.AND P2, PT, R2, R244, PT ;  /* 0x000000f40200720c */ /* 0x000fe20003f46270 */
[----:B------:R-:W-:Y:S01]  /*16b30*/  FMUL.FTZ R15, R64, c[0x0][0x2ec] ;  /* 0x0000bb00400f7a20 */ /* 0x000fe20000410000 */
[----:B------:R-:W2:Y:S01]  /*16b40*/  I2F R3, R3 ;  /* 0x0000000300037306 */ /* 0x000ea20000201400 */
[C---:B------:R-:W-:Y:S01]  /*16b50*/  ISETP.GE.AND P1, PT, R2.reuse, R243, PT ;  /* 0x000000f30200720c */ /* 0x040fe20003f26270 */
[----:B------:R-:W-:Y:S01]  /*16b60*/  IMAD.MOV.U32 R85, RZ, RZ, R84 ;  /* 0x000000ffff557224 */ /* 0x000fe200078e0054 */
[----:B------:R-:W-:Y:S01]  /*16b70*/  ISETP.GE.AND P0, PT, R2, R242, PT ;  /* 0x000000f20200720c */ /* 0x000fe20003f06270 */
[----:B------:R-:W-:Y:S01]  /*16b80*/  IMAD.MOV.U32 R91, RZ, RZ, R74 ;  /* 0x000000ffff5b7224 */ /* 0x000fe200078e004a */
[----:B------:R3:W5:Y:S01]  /*16b90*/  LDL.LU R138, [R1+0x110] ;  /* 0x00011000018a7983 */ /* 0x0007620000300800 */
[----:B-1----:R-:W-:-:S02]  /*16ba0*/  FMUL.FTZ R4, R137, c[0x0][0x2ec] ;  /* 0x0000bb0089047a20 */ /* 0x002fc40000410000 */
[----:B------:R-:W1:Y:S01]  /*16bb0*/  MUFU.TANH R5, R5 ;  /* 0x0000000500057308 */ /* 0x000e620000002400 */
[----:B------:R-:W-:Y:S01]  /*16bc0*/  ISETP.GE.AND P3, PT, R2, R245, PT ;  /* 0x000000f50200720c */ /* 0x000fe20003f66270 */
[----:B--2---:R-:W-:-:S06]  /*16bd0*/  FFMA.FTZ R13, R3, -UR35, R17 ;  /* 0x80000023030d7c23 */ /* 0x004fcc0008010011 */
[----:B------:R-:W2:Y:S01]  /*16be0*/  MUFU.TANH R4, R4 ;  /* 0x0000000400047308 */ /* 0x000ea20000002400 */
[----:B------:R-:W-:Y:S01]  /*16bf0*/  IMAD.IADD R3, R241, 0x1, -R2 ;  /* 0x00000001f1037824 */ /* 0x000fe200078e0a02 */
[----:B------:R-:W-:Y:S02]  /*16c00*/  FSEL R116, R11, -INF , !P4 ;  /* 0xff8000000b747808 */ /* 0x000fe40006000000 */
[----:B------:R-:W-:-:S04]  /*16c10*/  ISETP.LT.OR P1, PT, R2, R238, P1 ;  /* 0x000000ee0200720c */ /* 0x000fc80000f21670 */
[----:B------:R-:W4:Y:S01]  /*16c20*/  MUFU.TANH R16, R16 ;  /* 0x0000001000107308 */ /* 0x000f220000002400 */
[----:B-1----:R-:W-:Y:S01]  /*16c30*/  FFMA.FTZ R5, R10, -UR35, R5 ;  /* 0x800000230a057c23 */ /* 0x002fe20008010005 */
[----:B------:R-:W-:-:S06]  /*16c40*/  ISETP.LT.OR P4, PT, R2, R237, P0 ;  /* 0x000000ed0200720c */ /* 0x000fcc0000781670 */
[----:B------:R-:W1:Y:S01]  /*16c50*/  MUFU.TANH R14, R14 ;  /* 0x0000000e000e7308 */ /* 0x000e620000002400 */
[----:B--2---:R-:W-:Y:S01]  /*16c60*/  FFMA.FTZ R4, R8, -UR35, R4 ;  /* 0x8000002308047c23 */ /* 0x004fe20008010004 */
[----:B------:R-:W-:-:S06]  /*16c70*/  FSEL R87, R5, -INF , !P6 ;  /* 0xff80000005577808 */ /* 0x000fcc0007000000 */
[----:B------:R-:W2:Y:S01]  /*16c80*/  MUFU.TANH R15, R15 ;  /* 0x0000000f000f7308 */ /* 0x000ea20000002400 */
[----:B------:R-:W-:Y:S01]  /*16c90*/  FSEL R96, R4, -INF , !P5 ;  /* 0xff80000004607808 */ /* 0x000fe20006800000 */
[----:B------:R-:W-:Y:S01]  /*16ca0*/  IMAD.MOV.U32 R90, RZ, RZ, R85 ;  /* 0x000000ffff5a7224 */ /* 0x000fe200078e0055 */
[C---:B------:R-:W-:Y:S01]  /*16cb0*/  ISETP.LT.OR P6, PT, R2.reuse, R240, P3 ;  /* 0x000000f00200720c */ /* 0x040fe20001fc1670 */
[----:B------:R-:W-:Y:S01]  /*16cc0*/  IMAD.MOV.U32 R89, RZ, RZ, R88 ;  /* 0x000000ffff597224 */ /* 0x000fe200078e0058 */
[----:B------:R-:W-:Y:S01]  /*16cd0*/  ISETP.LT.OR P5, PT, R2, R239, P2 ;  /* 0x000000ef0200720c */ /* 0x000fe200017a1670 */
[----:B------:R-:W-:Y:S01]  /*16ce0*/  IMAD.MOV.U32 R61, RZ, RZ, R68 ;  /* 0x000000ffff3d7224 */ /* 0x000fe200078e0044 */
[----:B------:R-:W-:Y:S01]  /*16cf0*/  IABS R3, R3 ;  /* 0x0000000300037213 */ /* 0x000fe20000000000 */
[----:B------:R-:W-:Y:S01]  /*16d00*/  IMAD.MOV.U32 R60, RZ, RZ, R75 ;  /* 0x000000ffff3c7224 */ /* 0x000fe200078e004b */
[----:B------:R-:W-:Y:S01]  /*16d10*/  IADD3 R2, R0, 0x69, RZ ;  /* 0x0000006900027810 */ /* 0x000fe20007ffe0ff */
[----:B------:R3:W5:Y:S02]  /*16d20*/  LDL.LU R137, [R1+0x10c] ;  /* 0x00010c0001897983 */ /* 0x0007640000300800 */
[----:B------:R-:W-:-:S02]  /*16d30*/  IMAD.MOV.U32 R4, RZ, RZ, R3 ;  /* 0x000000ffff047224 */ /* 0x000fc400078e0003 */
[----:B------:R-:W-:Y:S02]  /*16d40*/  IMAD.IADD R3, R236, 0x1, -R2 ;  /* 0x00000001ec037824 */ /* 0x000fe400078e0a02 */
[----:B----4-:R-:W-:Y:S01]  /*16d50*/  FFMA.FTZ R6, R6, -UR35, R16 ;  /* 0x8000002306067c23 */ /* 0x010fe20008010010 */
[----:B------:R-:W-:Y:S01]  /*16d60*/  LOP3.LUT P2, RZ, R231, 0x4, RZ, 0xc0, !PT ;  /* 0x00000004e7ff7812 */ /* 0x000fe2000784c0ff */
[----:B------:R-:W-:Y:S01]  /*16d70*/  IMAD.IADD R5, R235, 0x1, -R2 ;  /* 0x00000001eb057824 */ /* 0x000fe200078e0a02 */
[----:B------:R-:W-:Y:S01]  /*16d80*/  IABS R3, R3 ;  /* 0x0000000300037213 */ /* 0x000fe20000000000 */
[----:B-1----:R-:W-:Y:S01]  /*16d90*/  FFMA.FTZ R8, R18, -UR35, R14 ;  /* 0x8000002312087c23 */ /* 0x002fe2000801000e */
[----:B------:R1:W-:Y:S01]  /*16da0*/  I2F R16, R4 ;  /* 0x0000000400107306 */ /* 0x0003e20000201400 */
[----:B------:R-:W-:Y:S01]  /*16db0*/  LOP3.LUT P3, RZ, R231, 0x8, RZ, 0xc0, !PT ;  /* 0x00000008e7ff7812 */ /* 0x000fe2000786c0ff */
[----:B--2---:R-:W-:Y:S01]  /*16dc0*/  FFMA.FTZ R9, R9, -UR35, R15 ;  /* 0x8000002309097c23 */ /* 0x004fe2000801000f */
[----:B------:R-:W-:Y:S01]  /*16dd0*/  LOP3.LUT R231, R231, 0xfffffffd, RZ, 0xc0, !PT ;  /* 0xfffffffde7e77812 */ /* 0x000fe200078ec0ff */
[----:B------:R-:W-:Y:S01]  /*16de0*/  IMAD.MOV.U32 R88, RZ, RZ, R69 ;  /* 0x000000ffff587224 */ /* 0x000fe200078e0045 */
[----:B------:R-:W-:Y:S01]  /*16df0*/  FSEL R99, R8, -INF , !P2 ;  /* 0xff80000008637808 */ /* 0x000fe20005000000 */
[----:B------:R3:W5:Y:S01]  /*16e00*/  LDL.LU R136, [R1+0x108] ;  /* 0x0001080001887983 */ /* 0x0007620000300800 */
[----:B------:R-:W-:-:S02]  /*16e10*/  @P1 LOP3.LUT R231, R231, 0x2, RZ, 0xfc, !PT ;  /* 0x00000002e7e71812 */ /* 0x000fc400078efcff */
[----:B------:R-:W-:Y:S02]  /*16e20*/  FSEL R97, R7, -INF , !P3 ;  /* 0xff80000007617808 */ /* 0x000fe40005800000 */
[C---:B------:R-:W-:Y:S02]  /*16e30*/  ISETP.GE.AND P3, PT, R2.reuse, R245, PT ;  /* 0x000000f50200720c */ /* 0x040fe40003f66270 */
[C---:B------:R-:W-:Y:S02]  /*16e40*/  ISETP.GE.AND P2, PT, R2.reuse, R244, PT ;  /* 0x000000f40200720c */ /* 0x040fe40003f46270 */
[C---:B------:R-:W-:Y:S01]  /*16e50*/  ISETP.GE.AND P1, PT, R2.reuse, R243, PT ;  /* 0x000000f30200720c */ /* 0x040fe20003f26270 */
[----:B-1----:R-:W-:Y:S01]  /*16e60*/  IMAD.MOV.U32 R4, RZ, RZ, R3 ;  /* 0x000000ffff047224 */ /* 0x002fe200078e0003 */
[----:B------:R-:W-:Y:S02]  /*16e70*/  IABS R3, R5 ;  /* 0x0000000500037213 */ /* 0x000fe40000000000 */
[----:B------:R-:W-:Y:S01]  /*16e80*/  ISETP.GE.AND P0, PT, R2, R242, PT ;  /* 0x000000f20200720c */ /* 0x000fe20003f06270 */
[----:B------:R1:W-:Y:S01]  /*16e90*/  I2F R8, R4 ;  /* 0x0000000400087306 */ /* 0x0003e20000201400 */
[----:B------:R-:W-:-:S02]  /*16ea0*/  FSEL R84, R9, -INF , !P6 ;  /* 0xff80000009547808 */ /* 0x000fc40007000000 */
[----:B------:R-:W-:Y:S02]  /*16eb0*/  FSEL R86, R6, -INF , !P5 ;  /* 0xff80000006567808 */ /* 0x000fe40006800000 */
[C---:B------:R-:W-:Y:S02]  /*16ec0*/  ISETP.LT.OR P6, PT, R2.reuse, R240, P3 ;  /* 0x000000f00200720c */ /* 0x040fe40001fc1670 */
[C---:B------:R-:W-:Y:S02]  /*16ed0*/  ISETP.LT.OR P5, PT, R2.reuse, R239, P2 ;  /* 0x000000ef0200720c */ /* 0x040fe400017a1670 */
[C---:B------:R-:W-:Y:S02]  /*16ee0*/  ISETP.LT.OR P1, PT, R2.reuse, R238, P1 ;  /* 0x000000ee0200720c */ /* 0x040fe40000f21670 */
[----:B------:R-:W-:Y:S02]  /*16ef0*/  ISETP.LT.OR P0, PT, R2, R237, P0 ;  /* 0x000000ed0200720c */ /* 0x000fe40000701670 */
[----:B------:R-:W-:-:S02]  /*16f00*/  LOP3.LUT P3, RZ, R231, 0x2, RZ, 0xc0, !PT ;  /* 0x00000002e7ff7812 */ /* 0x000fc4000786c0ff */
[----:B------:R-:W-:Y:S01]  /*16f10*/  LOP3.LUT R231, R231, 0xfffffff7, RZ, 0xc0, !PT ;  /* 0xfffffff7e7e77812 */ /* 0x000fe200078ec0ff */
[----:B-1----:R-:W-:Y:S02]  /*16f20*/  IMAD.MOV.U32 R4, RZ, RZ, R3 ;  /* 0x000000ffff047224 */ /* 0x002fe400078e0003 */
[----:B------:R-:W-:Y:S02]  /*16f30*/  IMAD.IADD R3, R234, 0x1, -R2 ;  /* 0x00000001ea037824 */ /* 0x000fe400078e0a02 */
[----:B------:R1:W-:Y:S02]  /*16f40*/  I2F R7, R4 ;  /* 0x0000000400077306 */ /* 0x0003e40000201400 */
[----:B------:R-:W-:Y:S02]  /*16f50*/  @P1 LOP3.LUT R231, R231, 0x8, RZ, 0xfc, !PT ;  /* 0x00000008e7e71812 */ /* 0x000fe400078efcff */
[----:B------:R-:W-:Y:S02]  /*16f60*/  IABS R3, R3 ;  /* 0x0000000300037213 */ /* 0x000fe40000000000 */
[----:B------:R-:W-:-:S02]  /*16f70*/  LOP3.LUT R231, R231, 0xfffffffb, RZ, 0xc0, !PT ;  /* 0xfffffffbe7e77812 */ /* 0x000fc400078ec0ff */
[----:B------:R2:W-:Y:S01]  /*16f80*/  I2F R9, R3 ;  /* 0x0000000300097306 */ /* 0x0005e20000201400 */
[----:B------:R-:W-:Y:S02]  /*16f90*/  FSEL R83, R13, -INF , !P3 ;  /* 0xff8000000d537808 */ /* 0x000fe40005800000 */
[----:B------:R-:W-:Y:S01]  /*16fa0*/  @P0 LOP3.LUT R231, R231, 0x4, RZ, 0xfc, !PT ;  /* 0x00000004e7e70812 */ /* 0x000fe200078efcff */
[----:B-1----:R-:W-:Y:S01]  /*16fb0*/  IMAD.IADD R4, R241, 0x1, -R2 ;  /* 0x00000001f1047824 */ /* 0x002fe200078e0a02 */
[----:B------:R-:W-:-:S04]  /*16fc0*/  IADD3 R2, R0, 0x70, RZ ;  /* 0x0000007000027810 */ /* 0x000fc80007ffe0ff */
[----:B------:R-:W-:Y:S01]  /*16fd0*/  IABS R4, R4 ;  /* 0x0000000400047213 */ /* 0x000fe20000000000 */
[--C-:B------:R-:W-:Y:S02]  /*16fe0*/  IMAD.IADD R5, R235, 0x1, -R2.reuse ;  /* 0x00000001eb057824 */ /* 0x100fe400078e0a02 */
[----:B--2---:R-:W-:Y:S01]  /*16ff0*/  IMAD.IADD R3, R236, 0x1, -R2 ;  /* 0x00000001ec037824 */ /* 0x004fe200078e0a02 */
[----:B------:R1:W-:Y:S04]  /*17000*/  I2F R15, R4 ;  /* 0x00000004000f7306 */ /* 0x0003e80000201400 */
[----:B------:R-:W-:-:S05]  /*17010*/  IABS R3, R3 ;  /* 0x0000000300037213 */ /* 0x000fca0000000000 */
[----:B-1----:R-:W-:Y:S01]  /*17020*/  IMAD.MOV.U32 R4, RZ, RZ, R3 ;  /* 0x000000ffff047224 */ /* 0x002fe200078e0003 */
[----:B------:R-:W-:-:S04]  /*17030*/  IABS R3, R5 ;  /* 0x0000000500037213 */ /* 0x000fc80000000000 */
[----:B------:R1:W-:Y:S01]  /*17040*/  I2F R6, R3 ;  /* 0x0000000300067306 */ /* 0x0003e20000201400 */
[----:B------:R-:W-:-:S07]  /*17050*/  FMUL.FTZ R5, R67, c[0x0][0x2ec] ;  /* 0x0000bb0043057a20 */ /* 0x000fce0000410000 */
[----:B------:R-:W-:Y:S01]  /*17060*/  I2F R4, R4 ;  /* 0x0000000400047306 */ /* 0x000fe20000201400 */
[----:B-1----:R-:W-:-:S07]  /*17070*/  FMUL.FTZ R3, R65, c[0x0][0x2ec] ;  /* 0x0000bb0041037a20 */ /* 0x002fce0000410000 */
[----:B------:R1:W2:Y:S02]  /*17080*/  MUFU.TANH R10, R3 ;  /* 0x00000003000a7308 */ /* 0x0002a40000002400 */
[----:B-1----:R-:W-:-:S06]  /*17090*/  FMUL.FTZ R3, R73, c[0x0][0x2ec] ;  /* 0x0000bb0049037a20 */ /* 0x002fcc0000410000 */
[----:B------:R1:W4:Y:S01]  /*170a0*/  MUFU.TANH R11, R5 ;  /* 0x00000005000b7308 */ /* 0x0003220000002400 */
[----:B--2---:R-:W-:Y:S01]  /*170b0*/  FFMA.FTZ R8, R8, -UR35, R10 ;  /* 0x8000002308087c23 */ /* 0x004fe2000801000a */
[----:B------:R-:W-:Y:S01]  /*170c0*/  ISETP.GE.AND P3, PT, R2, R245, PT ;  /* 0x000000f50200720c */ /* 0x000fe20003f66270 */
[----:B------:R3:W5:Y:S05]  /*170d0*/  LDL.LU R73, [R1+0x104] ;  /* 0x0001040001497983 */ /* 0x00076a0000300800 */
[----:B------:R-:W-:Y:S01]  /*170e0*/  MUFU.TANH R3, R3 ;  /* 0x0000000300037308 */ /* 0x000fe20000002400 */
[----:B-1----:R-:W-:Y:S02]  /*170f0*/  FMUL.FTZ R5, R72, c[0x0][0x2ec] ;  /* 0x0000bb0048057a20 */ /* 0x002fe40000410000 */
[----:B----4-:R-:W-:Y:S01]  /*17100*/  FFMA.FTZ R7, R7, -UR35, R11 ;  /* 0x8000002307077c23 */ /* 0x010fe2000801000b */
[----:B------:R-:W-:-:S04]  /*17110*/  ISETP.GE.AND P2, PT, R2, R244, PT ;  /* 0x000000f40200720c */ /* 0x000fc80003f46270 */
[----:B------:R1:W2:Y:S01]  /*17120*/  MUFU.TANH R12, R5 ;  /* 0x00000005000c7308 */ /* 0x0002a20000002400 */
[C---:B------:R-:W-:Y:S01]  /*17130*/  ISETP.GE.AND P1, PT, R2.reuse, R243, PT ;  /* 0x000000f30200720c */ /* 0x040fe20003f26270 */
[----:B------:R3:W5:Y:S01]  /*17140*/  LDL.LU R72, [R1+0x100] ;  /* 0x0001000001487983 */ /* 0x0007620000300800 */
[----:B-1----:R-:W-:Y:S02]  /*17150*/  FMUL.FTZ R5, R71, c[0x0][0x2ec] ;  /* 0x0000bb0047057a20 */ /* 0x002fe40000410000 */
[----:B--2---:R-:W-:Y:S01]  /*17160*/  FFMA.FTZ R12, R9, -UR35, R12 ;  /* 0x80000023090c7c23 */ /* 0x004fe2000801000c */
[----:B------:R-:W-:Y:S02]  /*17170*/  ISETP.GE.AND P0, PT, R2, R242, PT ;  /* 0x000000f20200720c */ /* 0x000fe40003f06270 */
[----:B------:R1:W2:Y:S01]  /*17180*/  MUFU.TANH R14, R5 ;  /* 0x00000005000e7308 */ /* 0x0002a20000002400 */
[----:B------:R-:W-:Y:S01]  /*17190*/  FSEL R74, R8, -INF , !P6 ;  /* 0xff800000084a7808 */ /* 0x000fe20007000000 */
[----:B------:R3:W5:Y:S01]  /*171a0*/  LDL.LU R71, [R1+0xfc] ;  /* 0x0000fc0001477983 */ /* 0x0007620000300800 */
[----:B------:R-:W-:-:S02]  /*171b0*/  FSEL R81, R7, -INF , !P5 ;  /* 0xff80000007517808 */ /* 0x000fc40006800000 */
[C---:B------:R-:W-:Y:S02]  /*171c0*/  ISETP.LT.OR P6, PT, R2.reuse, R240, P3 ;  /* 0x000000f00200720c */ /* 0x040fe40001fc1670 */
[C---:B------:R-:W-:Y:S02]  /*171d0*/  ISETP.LT.OR P5, PT, R2.reuse, R239, P2 ;  /* 0x000000ef0200720c */ /* 0x040fe400017a1670 */
[----:B------:R-:W-:Y:S02]  /*171e0*/  ISETP.LT.OR P1, PT, R2, R238, P1 ;  /* 0x000000ee0200720c */ /* 0x000fe40000f21670 */
[C---:B------:R-:W-:Y:S02]  /*171f0*/  LOP3.LUT P3, RZ, R231.reuse, 0x8, RZ, 0xc0, !PT ;  /* 0x00000008e7ff7812 */ /* 0x040fe4000786c0ff */
[C---:B------:R-:W-:Y:S02]  /*17200*/  LOP3.LUT P2, RZ, R231.reuse, 0x4, RZ, 0xc0, !PT ;  /* 0x00000004e7ff7812 */ /* 0x040fe4000784c0ff */
[----:B------:R-:W-:Y:S01]  /*17210*/  LOP3.LUT R231, R231, 0xfffffffd, RZ, 0xc0, !PT ;  /* 0xfffffffde7e77812 */ /* 0x000fe200078ec0ff */
[----:B-1----:R-:W-:Y:S01]  /*17220*/  FFMA.FTZ R5, R16, -UR35, R3 ;  /* 0x8000002310057c23 */ /* 0x002fe20008010003 */
[----:B------:R-:W-:Y:S01]  /*17230*/  FSEL R80, R12, -INF , !P3 ;  /* 0xff8000000c507808 */ /* 0x000fe20005800000 */
[----:B------:R-:W-:-:S02]  /*17240*/  FMUL.FTZ R3, R28, c[0x0][0x2ec] ;  /* 0x0000bb001c037a20 */ /* 0x000fc40000410000 */
[----:B--2---:R-:W-:Y:S01]  /*17250*/  FFMA.FTZ R11, R15, -UR35, R14 ;  /* 0x800000230f0b7c23 */ /* 0x004fe2000801000e */
[----:B------:R-:W-:Y:S01]  /*17260*/  FSEL R85, R5, -INF , !P4 ;  /* 0xff80000005557808 */ /* 0x000fe20006000000 */
[----:B------:R1:W2:Y:S01]  /*17270*/  MUFU.TANH R10, R3 ;  /* 0x00000003000a7308 */ /* 0x0002a20000002400 */
[----:B------:R-:W-:Y:S02]  /*17280*/  ISETP.LT.OR P4, PT, R2, R237, P0 ;  /* 0x000000ed0200720c */ /* 0x000fe40000781670 */
[----:B------:R-:W-:Y:S02]  /*17290*/  @P1 LOP3.LUT R231, R231, 0x2, RZ, 0xfc, !PT ;  /* 0x00000002e7e71812 */ /* 0x000fe400078efcff */
[----:B------:R-:W-:Y:S01]  /*172a0*/  FSEL R82, R11, -INF , !P2 ;  /* 0xff8000000b527808 */ /* 0x000fe20005000000 */
[----:B-1----:R-:W-:Y:S02]  /*172b0*/  FMUL.FTZ R3, R30, c[0x0][0x2ec] ;  /* 0x0000bb001e037a20 */ /* 0x002fe40000410000 */
[----:B--2---:R-:W-:-:S02]  /*172c0*/  FFMA.FTZ R10, R4, -UR35, R10 ;  /* 0x80000023040a7c23 */ /* 0x004fc4000801000a */
[----:B------:R1:W2:Y:S03]  /*172d0*/  MUFU.TANH R9, R3 ;  /* 0x0000000300097308 */ /* 0x0002a60000002400 */
[----:B------:R-:W-:Y:S01]  /*172e0*/  FSEL R30, R10, -INF , !P6 ;  /* 0xff8000000a1e7808 */ /* 0x000fe20007000000 */
[----:B-1----:R-:W-:Y:S02]  /*172f0*/  IMAD.IADD R3, R234, 0x1, -R2 ;  /* 0x00000001ea037824 */ /* 0x002fe400078e0a02 */
[----:B--2---:R-:W-:-:S03]  /*17300*/  FFMA.FTZ R9, R6, -UR35, R9 ;  /* 0x8000002306097c23 */ /* 0x004fc60008010009 */
[----:B------:R-:W-:Y:S02]  /*17310*/  IABS R3, R3 ;  /* 0x0000000300037213 */ /* 0x000fe40000000000 */
[----:B------:R-:W-:Y:S02]  /*17320*/  FSEL R69, R9, -INF , !P5 ;  /* 0xff80000009457808 */ /* 0x000fe40006800000 */
[----:B------:R1:W-:Y:S02]  /*17330*/  I2F R4, R3 ;  /* 0x0000000300047306 */ /* 0x0003e40000201400 */
[----:B-1----:R-:W-:-:S06]  /*17340*/  FMUL.FTZ R3, R24, c[0x0][0x2ec] ;  /* 0x0000bb0018037a20 */ /* 0x002fcc0000410000 */
[----:B------:R1:W2:Y:S02]  /*17350*/  MUFU.TANH R6, R3 ;  /* 0x0000000300067308 */ /* 0x0002a40000002400 */
[----:B-1----:R-:W-:Y:S01]  /*17360*/  IMAD.IADD R3, R241, 0x1, -R2 ;  /* 0x00000001f1037824 */ /* 0x002fe200078e0a02 */
[----:B------:R-:W-:Y:S01]  /*17370*/  IADD3 R2, R0, 0x71, RZ ;  /* 0x0000007100027810 */ /* 0x000fe20007ffe0ff */
[----:B--2---:R-:W-:Y:S02]  /*17380*/  FFMA.FTZ R13, R4, -UR35, R6 ;  /* 0x80000023040d7c23 */ /* 0x004fe40008010006 */
[----:B------:R-:W-:Y:S01]  /*17390*/  FMUL.FTZ R4, R26, c[0x0][0x2ec] ;  /* 0x0000bb001a047a20 */ /* 0x000fe20000410000 */
[----:B------:R-:W-:Y:S01]  /*173a0*/  IABS R3, R3 ;  /* 0x0000000300037213 */ /* 0x000fe20000000000 */
[----:B------:R-:W-:Y:S01]  /*173b0*/  IMAD.IADD R5, R234, 0x1, -R2 ;  /* 0x00000001ea057824 */ /* 0x000fe200078e0a02 */
[C---:B------:R-:W-:Y:S01]  /*173c0*/  ISETP.GE.AND P3, PT, R2.reuse, R245, PT ;  /* 0x000000f50200720c */ /* 0x040fe20003f66270 */
[----:B------:R-:W-:Y:S01]  /*173d0*/  MUFU.TANH R14, R4 ;  /* 0x00000004000e7308 */ /* 0x000fe20000002400 */
[----:B------:R-:W-:-:S02]  /*173e0*/  ISETP.GE.AND P2, PT, R2, R244, PT ;  /* 0x000000f40200720c */ /* 0x000fc40003f46270 */
[C---:B------:R-:W-:Y:S02]  /*173f0*/  ISETP.GE.AND P1, PT, R2.reuse, R243, PT ;  /* 0x000000f30200720c */ /* 0x040fe40003f26270 */
[C---:B------:R-:W-:Y:S02]  /*17400*/  ISETP.GE.AND P0, PT, R2.reuse, R242, PT ;  /* 0x000000f20200720c */ /* 0x040fe40003f06270 */
[C---:B------:R-:W-:Y:S01]  /*17410*/  ISETP.LT.OR P6, PT, R2.reuse, R240, P3 ;  /* 0x000000f00200720c */ /* 0x040fe20001fc1670 */
[----:B------:R1:W2:Y:S01]  /*17420*/  I2F R8, R3 ;  /* 0x0000000300087306 */ /* 0x0002a20000201400 */
[C---:B------:R-:W-:Y:S02]  /*17430*/  ISETP.LT.OR P5, PT, R2.reuse, R239, P2 ;  /* 0x000000ef0200720c */ /* 0x040fe400017a1670 */
[C---:B------:R-:W-:Y:S02]  /*17440*/  ISETP.LT.OR P1, PT, R2.reuse, R238, P1 ;  /* 0x000000ee0200720c */ /* 0x040fe40000f21670 */
[----:B------:R-:W-:-:S02]  /*17450*/  ISETP.LT.OR P0, PT, R2, R237, P0 ;  /* 0x000000ed0200720c */ /* 0x000fc40000701670 */
[C---:B------:R-:W-:Y:S02]  /*17460*/  LOP3.LUT P3, RZ, R231.reuse, 0x2, RZ, 0xc0, !PT ;  /* 0x00000002e7ff7812 */ /* 0x040fe4000786c0ff */
[----:B------:R-:W-:Y:S02]  /*17470*/  LOP3.LUT R231, R231, 0xfffffff7, RZ, 0xc0, !PT ;  /* 0xfffffff7e7e77812 */ /* 0x000fe400078ec0ff */
[----:B------:R-:W-:Y:S01]  /*17480*/  FSEL R68, R13, -INF , !P3 ;  /* 0xff8000000d447808 */ /* 0x000fe20005800000 */
[----:B------:R-:W-:Y:S02]  /*17490*/  FMUL.FTZ R13, R90, c[0x0][0x2ec] ;  /* 0x0000bb005a0d7a20 */ /* 0x000fe40000410000 */
[----:B-1----:R-:W-:Y:S02]  /*174a0*/  IMAD.IADD R3, R236, 0x1, -R2 ;  /* 0x00000001ec037824 */ /* 0x002fe400078e0a02 */
[----:B------:R-:W-:Y:S01]  /*174b0*/  @P1 LOP3.LUT R231, R231, 0x8, RZ, 0xfc, !PT ;  /* 0x00000008e7e71812 */ /* 0x000fe200078efcff */
[----:B--2---:R-:W-:Y:S01]  /*174c0*/  FFMA.FTZ R8, R8, -UR35, R14 ;  /* 0x8000002308087c23 */ /* 0x004fe2000801000e */
[----:B------:R-:W-:Y:S01]  /*174d0*/  MUFU.TANH R13, R13 ;  /* 0x0000000d000d7308 */ /* 0x000fe20000002400 */
[----:B------:R-:W-:-:S02]  /*174e0*/  IABS R3, R3 ;  /* 0x0000000300037213 */ /* 0x000fc40000000000 */
[----:B------:R-:W-:Y:S02]  /*174f0*/  LOP3.LUT R231, R231, 0xfffffffb, RZ, 0xc0, !PT ;  /* 0xfffffffbe7e77812 */ /* 0x000fe400078ec0ff */
[----:B------:R-:W-:Y:S01]  /*17500*/  FSEL R75, R8, -INF , !P4 ;  /* 0xff800000084b7808 */ /* 0x000fe20006000000 */
[----:B------:R-:W-:Y:S01]  /*17510*/  IMAD.MOV.U32 R4, RZ, RZ, R3 ;  /* 0x000000ffff047224 */ /* 0x000fe200078e0003 */
[----:B------:R-:W-:Y:S01]  /*17520*/  @P0 LOP3.LUT R231, R231, 0x4, RZ, 0xfc, !PT ;  /* 0x00000004e7e70812 */ /* 0x000fe200078efcff */
[----:B------:R-:W-:Y:S02]  /*17530*/  IMAD.IADD R3, R235, 0x1, -R2 ;  /* 0x00000001eb037824 */ /* 0x000fe400078e0a02 */
[----:B------:R1:W-:Y:S03]  /*17540*/  I2F R7, R4 ;  /* 0x0000000400077306 */ /* 0x0003e60000201400 */
[----:B------:R-:W-:-:S05]  /*17550*/  IABS R3, R3 ;  /* 0x0000000300037213 */ /* 0x000fca0000000000 */
[----:B-1----:R-:W-:Y:S01]  /*17560*/  IMAD.MOV.U32 R4, RZ, RZ, R3 ;  /* 0x000000ffff047224 */ /* 0x002fe200078e0003 */
[----:B------:R-:W-:Y:S01]  /*17570*/  IABS R3, R5 ;  /* 0x0000000500037213 */ /* 0x000fe20000000000 */
[----:B------:R-:W-:Y:S02]  /*17580*/  FMUL.FTZ R5, R31, c[0x0][0x2ec] ;  /* 0x0000bb001f057a20 */ /* 0x000fe40000410000 */
[----:B------:R1:W-:Y:S08]  /*17590*/  I2F R6, R4 ;  /* 0x0000000400067306 */ /* 0x0003f00000201400 */
[----:B------:R2:W-:Y:S01]  /*175a0*/  I2F R14, R3 ;  /* 0x00000003000e7306 */ /* 0x0005e20000201400 */
[----:B-1----:R-:W-:-:S07]  /*175b0*/  FMUL.FTZ R4, R29, c[0x0][0x2ec] ;  /* 0x0000bb001d047a20 */ /* 0x002fce0000410000 */
[----:B------:R1:W4:Y:S01]  /*175c0*/  MUFU.TANH R9, R5 ;  /* 0x0000000500097308 */ /* 0x0003220000002400 */
[----:B--2---:R-:W-:Y:S01]  /*175d0*/  IMAD.IADD R3, R241, 0x1, -R2 ;  /* 0x00000001f1037824 */ /* 0x004fe200078e0a02 */
[----:B------:R-:W-:-:S06]  /*175e0*/  IADD3 R2, R0, 0x78, RZ ;  /* 0x0000007800027810 */ /* 0x000fcc0007ffe0ff */
[----:B------:R2:W2:Y:S01]  /*175f0*/  MUFU.TANH R10, R4 ;  /* 0x00000004000a7308 */ /* 0x0004a20000002400 */
[----:B------:R-:W-:Y:S02]  /*17600*/  IADD3 R0, R0, 0x79, RZ ;  /* 0x0000007900007810 */ /* 0x000fe40007ffe0ff */
[----:B------:R-:W-:Y:S02]  /*17610*/  IABS R3, R3 ;  /* 0x0000000300037213 */ /* 0x000fe40000000000 */
[C---:B------:R-:W-:Y:S01]  /*17620*/  ISETP.GE.AND P3, PT, R2.reuse, R245, PT ;  /* 0x000000f50200720c */ /* 0x040fe20003f66270 */
[----:B-1----:R-:W-:Y:S01]  /*17630*/  IMAD.IADD R5, R235, 0x1, -R2 ;  /* 0x00000001eb057824 */ /* 0x002fe200078e0a02 */
[----:B------:R-:W-:Y:S01]  /*17640*/  ISETP.GE.AND P2, PT, R2, R244, PT ;  /* 0x000000f40200720c */ /* 0x000fe20003f46270 */
[----:B----4-:R-:W-:Y:S01]  /*17650*/  FFMA.FTZ R6, R6, -UR35, R9 ;  /* 0x8000002306067c23 */ /* 0x010fe20008010009 */
[C---:B------:R-:W-:Y:S02]  /*17660*/  ISETP.GE.AND P1, PT, R2.reuse, R243, PT ;  /* 0x000000f30200720c */ /* 0x040fe40003f26270 */
[----:B------:R-:W-:-:S02]  /*17670*/  ISETP.GE.AND P0, PT, R2, R242, PT ;  /* 0x000000f20200720c */ /* 0x000fc40003f06270 */
[----:B------:R-:W-:Y:S01]  /*17680*/  FSEL R29, R6, -INF , !P5 ;  /* 0xff800000061d7808 */ /* 0x000fe20006800000 */
[----:B--2---:R-:W-:Y:S01]  /*17690*/  IMAD.MOV.U32 R4, RZ, RZ, R3 ;  /* 0x000000ffff047224 */ /* 0x004fe200078e0003 */
[----:B------:R-:W-:Y:S01]  /*176a0*/  ISETP.LT.OR P5, PT, R2, R240, P3 ;  /* 0x000000f00200720c */ /* 0x000fe20001fa1670 */
[----:B------:R-:W-:Y:S01]  /*176b0*/  IMAD.IADD R3, R236, 0x1, -R2 ;  /* 0x00000001ec037824 */ /* 0x000fe200078e0a02 */
[C---:B------:R-:W-:Y:S01]  /*176c0*/  ISETP.LT.OR P3, PT, R2.reuse, R239, P2 ;  /* 0x000000ef0200720c */ /* 0x040fe20001761670 */
[----:B------:R1:W-:Y:S01]  /*176d0*/  I2F R16, R4 ;  /* 0x0000000400107306 */ /* 0x0003e20000201400 */
[C---:B------:R-:W-:Y:S01]  /*176e0*/  ISETP.LT.OR P1, PT, R2.reuse, R238, P1 ;  /* 0x000000ee0200720c */ /* 0x040fe20000f21670 */
[----:B------:R-:W-:Y:S01]  /*176f0*/  FFMA.FTZ R7, R7, -UR35, R10 ;  /* 0x8000002307077c23 */ /* 0x000fe2000801000a */
[----:B------:R-:W-:Y:S02]  /*17700*/  IABS R3, R3 ;  /* 0x0000000300037213 */ /* 0x000fe40000000000 */
[----:B------:R-:W-:-:S02]  /*17710*/  ISETP.LT.OR P4, PT, R2, R237, P0 ;  /* 0x000000ed0200720c */ /* 0x000fc40000781670 */
[----:B------:R-:W-:Y:S02]  /*17720*/  FSEL R28, R7, -INF , !P6 ;  /* 0xff800000071c7808 */ /* 0x000fe40007000000 */
[C---:B------:R-:W-:Y:S02]  /*17730*/  LOP3.LUT P2, RZ, R231.reuse, 0x8, RZ, 0xc0, !PT ;  /* 0x00000008e7ff7812 */ /* 0x040fe4000784c0ff */
[C---:B------:R-:W-:Y:S02]  /*17740*/  LOP3.LUT P6, RZ, R231.reuse, 0x4, RZ, 0xc0, !PT ;  /* 0x00000004e7ff7812 */ /* 0x040fe400078cc0ff */
[----:B------:R-:W-:Y:S02]  /*17750*/  LOP3.LUT R231, R231, 0xfffffffd, RZ, 0xc0, !PT ;  /* 0xfffffffde7e77812 */ /* 0x000fe400078ec0ff */
[C---:B------:R-:W-:Y:S01]  /*17760*/  ISETP.GE.AND P0, PT, R0.reuse, R243, PT ;  /* 0x000000f30000720c */ /* 0x040fe20003f06270 */
[----:B-1----:R-:W-:Y:S01]  /*17770*/  IMAD.MOV.U32 R4, RZ, RZ, R3 ;  /* 0x000000ffff047224 */ /* 0x002fe200078e0003 */
[----:B------:R-:W-:Y:S01]  /*17780*/  IABS R3, R5 ;  /* 0x0000000500037213 */ /* 0x000fe20000000000 */
[----:B------:R-:W-:Y:S01]  /*17790*/  IMAD.IADD R5, R241, 0x1, -R2 ;  /* 0x00000001f1057824 */ /* 0x000fe200078e0a02 */
[----:B------:R-:W-:Y:S01]  /*177a0*/  @P1 LOP3.LUT R231, R231, 0x2, RZ, 0xfc, !PT ;  /* 0x00000002e7e71812 */ /* 0x000fe200078efcff */
[----:B------:R1:W-:Y:S01]  /*177b0*/  I2F R15, R4 ;  /* 0x00000004000f7306 */ /* 0x0003e20000201400 */
[----:B------:R-:W-:-:S07]  /*177c0*/  ISETP.GE.AND P1, PT, R0, R244, PT ;  /* 0x000000f40000720c */ /* 0x000fce0003f26270 */
[----:B------:R2:W-:Y:S01]  /*177d0*/  I2F R12, R3 ;  /* 0x00000003000c7306 */ /* 0x0005e20000201400 */
[----:B-1----:R-:W-:-:S07]  /*177e0*/  FMUL.FTZ R4, R25, c[0x0][0x2ec] ;  /* 0x0000bb0019047a20 */ /* 0x002fce0000410000 */
[----:B------:R1:W4:Y:S01]  /*177f0*/  MUFU.TANH R9, R4 ;  /* 0x0000000400097308 */ /* 0x0003220000002400 */
[----:B--2---:R-:W-:-:S05]  /*17800*/  IMAD.IADD R3, R234, 0x1, -R2 ;  /* 0x00000001ea037824 */ /* 0x004fca00078e0a02 */
[----:B------:R-:W-:-:S05]  /*17810*/  IABS R3, R3 ;  /* 0x0000000300037213 */ /* 0x000fca0000000000 */
[----:B-1----:R-:W-:Y:S01]  /*17820*/  IMAD.MOV.U32 R4, RZ, RZ, R3 ;  /* 0x000000ffff047224 */ /* 0x002fe200078e0003 */
[----:B------:R-:W-:Y:S01]  /*17830*/  IABS R3, R5 ;  /* 0x0000000500037213 */ /* 0x000fe20000000000 */
[----:B----4-:R-:W-:Y:S02]  /*17840*/  FFMA.FTZ R6, R14, -UR35, R9 ;  /* 0x800000230e067c23 */ /* 0x010fe40008010009 */
[----:B------:R1:W-:Y:S03]  /*17850*/  I2F R11, R4 ;  /* 0x00000004000b7306 */ /* 0x0003e60000201400 */
[----:B------:R-:W-:Y:S02]  /*17860*/  FSEL R66, R6, -INF , !P2 ;  /* 0xff80000006427808 */ /* 0x000fe40005000000 */
[----:B------:R-:W-:Y:S01]  /*17870*/  ISETP.GE.AND P2, PT, R0, R245, PT ;  /* 0x000000f50000720c */ /* 0x000fe20003f46270 */
[----:B-1----:R-:W-:-:S02]  /*17880*/  IMAD.MOV.U32 R4, RZ, RZ, R3 ;  /* 0x000000ffff047224 */ /* 0x002fc400078e0003 */
[----:B------:R-:W-:Y:S02]  /*17890*/  IMAD.IADD R3, R236, 0x1, -R0 ;  /* 0x00000001ec037824 */ /* 0x000fe400078e0a00 */
[----:B------:R1:W-:Y:S03]  /*178a0*/  I2F R10, R4 ;  /* 0x00000004000a7306 */ /* 0x0003e60000201400 */
[----:B------:R-:W-:-:S05]  /*178b0*/  IABS R3, R3 ;  /* 0x0000000300037213 */ /* 0x000fca0000000000 */
[----:B------:R-:W-:Y:S02]  /*178c0*/  IMAD.MOV.U32 R2, RZ, RZ, R3 ;  /* 0x000000ffff027224 */ /* 0x000fe400078e0003 */
[----:B------:R-:W-:Y:S02]  /*178d0*/  FMUL.FTZ R3, R27, c[0x0][0x2ec] ;  /* 0x0000bb001b037a20 */ /* 0x000fe40000410000 */
[----:B------:R2:W-:Y:S01]  /*178e0*/  I2F R9, R2 ;  /* 0x0000000200097306 */ /* 0x0005e20000201400 */
[----:B-1----:R-:W-:-:S07]  /*178f0*/  IMAD.IADD R4, R234, 0x1, -R0 ;  /* 0x00000001ea047824 */ /* 0x002fce00078e0a00 */
[----:B------:R1:W4:Y:S01]  /*17900*/  MUFU.TANH R7, R3 ;  /* 0x0000000300077308 */ /* 0x0003220000002400 */
[----:B--2---:R-:W-:-:S05]  /*17910*/  IMAD.IADD R2, R235, 0x1, -R0 ;  /* 0x00000001eb027824 */ /* 0x004fca00078e0a00 */
[----:B------:R-:W-:-:S05]  /*17920*/  IABS R2, R2 ;  /* 0x0000000200027213 */ /* 0x000fca0000000000 */
[----:B-1----:R-:W-:Y:S01]  /*17930*/  IMAD.MOV.U32 R3, RZ, RZ, R2 ;  /* 0x000000ffff037224 */ /* 0x002fe200078e0002 */
[----:B------:R-:W-:Y:S01]  /*17940*/  IABS R2, R4 ;  /* 0x0000000400027213 */ /* 0x000fe20000000000 */
[----:B----4-:R-:W-:Y:S02]  /*17950*/  FFMA.FTZ R4, R16, -UR35, R7 ;  /* 0x8000002310047c23 */ /* 0x010fe40008010007 */
[----:B------:R1:W-:Y:S01]  /*17960*/  I2F R5, R3 ;  /* 0x0000000300057306 */ /* 0x0003e20000201400 */
[----:B------:R-:W-:Y:S02]  /*17970*/  FMUL.FTZ R7, R60, c[0x0][0x2ec] ;  /* 0x0000bb003c077a20 */ /* 0x000fe40000410000 */
[----:B------:R-:W-:Y:S02]  /*17980*/  FSEL R67, R4, -INF , !P6 ;  /* 0xff80000004437808 */ /* 0x000fe40007000000 */
[----:B------:R-:W-:-:S03]  /*17990*/  ISETP.LT.OR P6, PT, R0, R240, P2 ;  /* 0x000000f00000720c */ /* 0x000fc600017c1670 */
[----:B------:R2:W-:Y:S01]  /*179a0*/  I2F R8, R2 ;  /* 0x0000000200087306 */ /* 0x0005e20000201400 */
[----:B-1----:R-:W-:-:S07]  /*179b0*/  FMUL.FTZ R3, R61, c[0x0][0x2ec] ;  /* 0x0000bb003d037a20 */ /* 0x002fce0000410000 */
[----:B------:R-:W-:Y:S01]  /*179c0*/  MUFU.TANH R14, R7 ;  /* 0x00000007000e7308 */ /* 0x000fe20000002400 */
[----:B--2---:R-:W-:-:S07]  /*179d0*/  IMAD.IADD R2, R241, 0x1, -R0 ;  /* 0x00000001f1027824 */ /* 0x004fce00078e0a00 */
[----:B------:R-:W1:Y:S01]  /*179e0*/  MUFU.TANH R3, R3 ;  /* 0x0000000300037308 */ /* 0x000e620000002400 */
[----:B------:R-:W-:-:S07]  /*179f0*/  IABS R2, R2 ;  /* 0x0000000200027213 */ /* 0x000fce0000000000 */
[----:B------:R2:W-:Y:S01]  /*17a00*/  I2F R7, R2 ;  /* 0x0000000200077306 */ /* 0x0005e20000201400 */
[----:B-1----:R-:W-:-:S05]  /*17a10*/  FFMA.FTZ R3, R15, -UR35, R3 ;  /* 0x800000230f037c23 */ /* 0x002fca0008010003 */
[----:B------:R-:W-:Y:S01]  /*17a20*/  FSEL R26, R3, -INF , !P5 ;  /* 0xff800000031a7808 */ /* 0x000fe20006800000 */
[----:B------:R-:W-:Y:S02]  /*17a30*/  FMUL.FTZ R3, R70, c[0x0][0x2ec] ;  /* 0x0000bb0046037a20 */ /* 0x000fe40000410000 */
[----:B------:R3:W5:Y:S01]  /*17a40*/  LDL.LU R70, [R1+0xf8] ;  /* 0x0000f80001467983 */ /* 0x0007620000300800 */
[----:B--2---:R-:W-:-:S04]  /*17a50*/  FMUL.FTZ R2, R91, c[0x0][0x2ec] ;  /* 0x0000bb005b027a20 */ /* 0x004fc80000410000 */
[----:B------:R1:W-:Y:S01]  /*17a60*/  MUFU.TANH R16, R2 ;  /* 0x0000000200107308 */ /* 0x0003e20000002400 */
[C---:B------:R-:W-:Y:S02]  /*17a70*/  ISETP.LT.OR P5, PT, R0.reuse, R239, P1 ;  /* 0x000000ef0000720c */ /* 0x040fe40000fa1670 */
[----:B------:R-:W-:Y:S01]  /*17a80*/  ISETP.LT.OR P2, PT, R0, R238, P0 ;  /* 0x000000ee0000720c */ /* 0x000fe20000741670 */
[----:B-1----:R-:W-:Y:S02]  /*17a90*/  FFMA.FTZ R2, R12, -UR35, R14 ;  /* 0x800000230c027c23 */ /* 0x002fe4000801000e */
[----:B------:R-:W-:Y:S02]  /*17aa0*/  FMUL.FTZ R12, R89, c[0x0][0x2ec] ;  /* 0x0000bb00590c7a20 */ /* 0x000fe40000410000 */
[----:B------:R-:W-:Y:S01]  /*17ab0*/  FMUL.FTZ R14, R88, c[0x0][0x2ec] ;  /* 0x0000bb00580e7a20 */ /* 0x000fe20000410000 */
[----:B------:R-:W-:Y:S02]  /*17ac0*/  FSEL R27, R2, -INF , !P3 ;  /* 0xff800000021b7808 */ /* 0x000fe40005800000 */
[C---:B------:R-:W-:Y:S01]  /*17ad0*/  ISETP.GE.AND P3, PT, R0.reuse, R242, PT ;  /* 0x000000f20000720c */ /* 0x040fe20003f66270 */
[----:B------:R-:W1:Y:S03]  /*17ae0*/  MUFU.TANH R12, R12 ;  /* 0x0000000c000c7308 */ /* 0x000e660000002400 */
[----:B------:R-:W-:Y:S01]  /*17af0*/  ISETP.LT.OR P1, PT, R0, R237, P3 ;  /* 0x000000ed0000720c */ /* 0x000fe20001f21670 */
[----:B------:R-:W-:Y:S01]  /*17b00*/  FMUL.FTZ R0, R23, c[0x0][0x2ec] ;  /* 0x0000bb0017007a20 */ /* 0x000fe20000410000 */
[----:B------:R-:W-:Y:S01]  /*17b10*/  LOP3.LUT P0, RZ, R231, 0x2, RZ, 0xc0, !PT ;  /* 0x00000002e7ff7812 */ /* 0x000fe2000780c0ff */
[----:B------:R-:W-:-:S02]  /*17b20*/  FFMA.FTZ R4, R11, -UR35, R13 ;  /* 0x800000230b047c23 */ /* 0x000fc4000801000d */
[----:B------:R-:W2:Y:S03]  /*17b30*/  MUFU.TANH R14, R14 ;  /* 0x0000000e000e7308 */ /* 0x000ea60000002400 */
[----:B------:R-:W-:-:S05]  /*17b40*/  FSEL R31, R4, -INF , !P0 ;  /* 0xff800000041f7808 */ /* 0x000fca0004000000 */
[----:B------:R-:W4:Y:S01]  /*17b50*/  MUFU.TANH R3, R3 ;  /* 0x0000000300037308 */ /* 0x000f220000002400 */
[----:B------:R-:W-:-:S07]  /*17b60*/  PLOP3.LUT P0, PT, PT, PT, UP0, 0x80, 0x0 ;  /* 0x000000000000781c */ /* 0x000fce0003f0f008 */
[----:B------:R-:W3:Y:S01]  /*17b70*/  MUFU.TANH R0, R0 ;  /* 0x0000000000007308 */ /* 0x000ee20000002400 */
[----:B-1----:R-:W-:Y:S02]  /*17b80*/  FFMA.FTZ R2, R10, -UR35, R12 ;  /* 0x800000230a027c23 */ /* 0x002fe4000801000c */
[----:B------:R-:W-:Y:S02]  /*17b90*/  FFMA.FTZ R6, R9, -UR35, R16 ;  /* 0x8000002309067c23 */ /* 0x000fe40008010010 */
[----:B--2---:R-:W-:Y:S02]  /*17ba0*/  FFMA.FTZ R5, R5, -UR35, R14 ;  /* 0x8000002305057c23 */ /* 0x004fe4000801000e */
[----:B----4-:R-:W-:Y:S01]  /*17bb0*/  FFMA.FTZ R3, R8, -UR35, R3 ;  /* 0x8000002308037c23 */ /* 0x010fe20008010003 */
[----:B------:R-:W-:Y:S02]  /*17bc0*/  FSEL R65, R2, -INF , !P4 ;  /* 0xff80000002417808 */ /* 0x000fe40006000000 */
[----:B------:R-:W-:Y:S01]  /*17bd0*/  LOP3.LUT P4, RZ, R233, 0x1000000, RZ, 0xc0, !PT ;  /* 0x01000000e9ff7812 */ /* 0x000fe2000788c0ff */
[----:B---3--:R-:W-:Y:S01]  /*17be0*/  FFMA.FTZ R0, R7, -UR35, R0 ;  /* 0x8000002307007c23 */ /* 0x008fe20008010000 */
[----:B------:R-:W-:-:S02]  /*17bf0*/  FSEL R23, R6, -INF , !P6 ;  /* 0xff80000006177808 */ /* 0x000fc40007000000 */
[----:B------:R-:W-:Y:S02]  /*17c00*/  FSEL R24, R5, -INF , !P5 ;  /* 0xff80000005187808 */ /* 0x000fe40006800000 */
[----:B------:R-:W-:Y:S02]  /*17c10*/  FSEL R25, R3, -INF , !P2 ;  /* 0xff80000003197808 */ /* 0x000fe40005000000 */
[----:B------:R-:W-:Y:S01]  /*17c20*/  FSEL R64, R0, -INF , !P1 ;  /* 0xff80000000407808 */ /* 0x000fe20004800000 */
[----:B------:R-:W-:Y:S05]  /*17c30*/  @!P0 BRA `(.L_x_928) ;  /* 0x000006d000008947 */ /* 0x000fea0003800000 */
[----:B------:R-:W2:Y:S04]  /*17c40*/  LDL.64 R90, [R1+0xe0] ;  /* 0x0000e000015a7983 */ /* 0x000ea80000100a00 */
        /* <DEDUP_REMOVED lines=106> */
.L_x_930:
[----:B------:R-:W-:Y:S05]  /*182f0*/  BSYNC B0 ;  /* 0x0000000000007941 */ /* 0x000fea0003800000 */
.L_x_929:
[----:B------:R-:W0:Y:S02]  /*18300*/  LDGDEPBAR ;  /* 0x00000000000079af */ /* 0x000e240000000000 */
.L_x_928:
[----:B------:R-:W3:Y:S04]  /*18310*/  LDL.LU R17, [R1+0x20] ;  /* 0x0000200001117983 */ /* 0x000ee80000300800 */
[----:B------:R-:W4:Y:S04]  /*18320*/  LDL.LU R0, [R1+0x18] ;  /* 0x0000180001007983 */ /* 0x000f280000300800 */
[----:B--2---:R-:W2:Y:S04]  /*18330*/  LDL.LU R2, [R1+0x54] ;  /* 0x0000540001027983 */ /* 0x004ea80000300800 */
[----:B------:R-:W2:Y:S04]  /*18340*/  LDL.LU R3, [R1+0x40] ;  /* 0x0000400001037983 */ /* 0x000ea80000300800 */
[----:B------:R-:W2:Y:S04]  /*18350*/  LDL.LU R13, [R1+0x5c] ;  /* 0x00005c00010d7983 */ /* 0x000ea80000300800 */
[----:B------:R-:W2:Y:S04]  /*18360*/  LDL.LU R12, [R1+0x4] ;  /* 0x00000400010c7983 */ /* 0x000ea80000300800 */
[----:B------:R-:W2:Y:S04]  /*18370*/  LDL.LU R10, [R1+0x50] ;  /* 0x00005000010a7983 */ /* 0x000ea80000300800 */
[----:B------:R-:W2:Y:S04]  /*18380*/  LDL.LU R4, [R1+0x2c] ;  /* 0x00002c0001047983 */ /* 0x000ea80000300800 */
[----:B------:R-:W2:Y:S04]  /*18390*/  LDL.LU R5, [R1+0x24] ;  /* 0x0000240001057983 */ /* 0x000ea80000300800 */
[----:B-1----:R-:W2:Y:S04]  /*183a0*/  LDL.LU R6, [R1+0x68] ;  /* 0x0000680001067983 */ /* 0x002ea80000300800 */
[----:B------:R-:W2:Y:S04]  /*183b0*/  LDL.LU R7, [R1+0x88] ;  /* 0x0000880001077983 */ /* 0x000ea80000300800 */
[----:B------:R-:W2:Y:S04]  /*183c0*/  LDL.LU R8, [R1+0x80] ;  /* 0x0000800001087983 */ /* 0x000ea80000300800 */
[----:B------:R-:W2:Y:S04]  /*183d0*/  LDL.LU R9, [R1+0x78] ;  /* 0x0000780001097983 */ /* 0x000ea80000300800 */
[----:B------:R-:W2:Y:S04]  /*183e0*/  LDL.LU R15, [R1+0x14] ;  /* 0x00001400010f7983 */ /* 0x000ea80000300800 */
[----:B------:R-:W2:Y:S04]  /*183f0*/  LDL.LU R14, [R1+0x1c] ;  /* 0x00001c00010e7983 */ /* 0x000ea80000300800 */
[----:B------:R-:W2:Y:S04]  /*18400*/  LDL.LU R11, [R1+0x28] ;  /* 0x00002800010b7983 */ /* 0x000ea80000300800 */
[----:B------:R-:W2:Y:S04]  /*18410*/  LDL.LU R16, [R1+0x3c] ;  /* 0x00003c0001107983 */ /* 0x000ea80000300800 */
[----:B------:R-:W-:Y:S04]  /*18420*/  STL [R1+0x164], R244 ;  /* 0x000164f401007387 */ /* 0x000fe80000100800 */
        /* <DEDUP_REMOVED lines=25> */
[----:B------:R1:W-:Y:S01]  /*185c0*/  STL [R1+0x108], R220 ;  /* 0x000108dc01007387 */ /* 0x0003e20000100800 */
[----:B------:R-:W-:-:S02]  /*185d0*/  MOV R57, R37 ;  /* 0x0000002500397202 */ /* 0x000fc40000000f00 */
[----:B------:R-:W-:Y:S02]  /*185e0*/  MOV R55, R39 ;  /* 0x0000002700377202 */ /* 0x000fe40000000f00 */
[----:B------:R-:W-:Y:S02]  /*185f0*/  MOV R54, R251 ;  /* 0x000000fb00367202 */ /* 0x000fe40000000f00 */
[----:B------:R-:W-:Y:S01]  /*18600*/  MOV R53, R200 ;  /* 0x000000c800357202 */ /* 0x000fe20000000f00 */
[----:B------:R-:W-:Y:S01]  /*18610*/  IMAD.MOV.U32 R52, RZ, RZ, R202 ;  /* 0x000000ffff347224 */ /* 0x000fe200078e00ca */
[----:B------:R-:W-:Y:S02]  /*18620*/  MOV R56, R38 ;  /* 0x0000002600387202 */ /* 0x000fe40000000f00 */
[----:B---3--:R-:W-:Y:S02]  /*18630*/  MOV R241, R17 ;  /* 0x0000001100f17202 */ /* 0x008fe40000000f00 */
[----:B----4-:R-:W-:-:S02]  /*18640*/  MOV R237, R0 ;  /* 0x0000000000ed7202 */ /* 0x010fc40000000f00 */
[----:B-----5:R-:W-:-:S04]  /*18650*/  FMNMX.FTZ R0, R73, R21, !PT ;  /* 0x0000001549007209 */ /* 0x020fc80007810000 */
[----:B------:R-:W-:-:S04]  /*18660*/  FMNMX.FTZ R0, R35, R0, !PT ;  /* 0x0000000023007209 */ /* 0x000fc80007810000 */
[----:B------:R-:W-:-:S04]  /*18670*/  FMNMX.FTZ R0, R20, R0, !PT ;  /* 0x0000000014007209 */ /* 0x000fc80007810000 */
        /* <DEDUP_REMOVED lines=13> */
[----:B------:R-:W-:Y:S03]  /*18750*/  STL [R1+0x104], R219 ;  /* 0x000104db01007387 */ /* 0x000fe60000100800 */
[----:B------:R-:W-:Y:S01]  /*18760*/  FMNMX.FTZ R0, R132, R0, !PT ;  /* 0x0000000084007209 */ /* 0x000fe20007810000 */
[----:B------:R2:W-:Y:S01]  /*18770*/  STL [R1+0x100], R218 ;  /* 0x000100da01007387 */ /* 0x0005e20000100800 */
[----:B------:R-:W-:Y:S02]  /*18780*/  MOV R227, R16 ;  /* 0x0000001000e37202 */ /* 0x000fe40000000f00 */
[----:B------:R-:W-:Y:S01]  /*18790*/  FMNMX.FTZ R0, R123, R0, !PT ;  /* 0x000000007b007209 */ /* 0x000fe20007810000 */
[----:B------:R-:W-:Y:S04]  /*187a0*/  STL [R1+0xfc], R217 ;  /* 0x0000fcd901007387 */ /* 0x000fe80000100800 */
[----:B------:R-:W-:Y:S01]  /*187b0*/  STL [R1+0xf8], R212 ;  /* 0x0000f8d401007387 */ /* 0x000fe20000100800 */
[----:B------:R-:W-:-:S03]  /*187c0*/  FMNMX.FTZ R0, R122, R0, !PT ;  /* 0x000000007a007209 */ /* 0x000fc60007810000 */
[----:B------:R-:W3:Y:S01]  /*187d0*/  LDL.LU R16, [R1+0xa0] ;  /* 0x0000a00001107983 */ /* 0x000ee20000300800 */
[----:B------:R-:W-:Y:S02]  /*187e0*/  FMNMX.FTZ R0, R121, R0, !PT ;  /* 0x0000000079007209 */ /* 0x000fe40007810000 */
[----:B------:R-:W-:Y:S02]  /*187f0*/  MOV R238, R2 ;  /* 0x0000000200ee7202 */ /* 0x000fe40000000f00 */
[----:B------:R-:W-:Y:S01]  /*18800*/  MOV R240, R4 ;  /* 0x0000000400f07202 */ /* 0x000fe20000000f00 */
[----:B------:R-:W-:Y:S01]  /*18810*/  IMAD.MOV.U32 R239, RZ, RZ, R3 ;  /* 0x000000ffffef7224 */ /* 0x000fe200078e0003 */
[----:B------:R-:W-:Y:S01]  /*18820*/  FMNMX.FTZ R0, R113, R0, !PT ;  /* 0x0000000071007209 */ /* 0x000fe20007810000 */
[----:B------:R-:W4:Y:S03]  /*18830*/  LDL.LU R17, [R1+0xac] ;  /* 0x0000ac0001117983 */ /* 0x000f260000300800 */
        /* <DEDUP_REMOVED lines=11> */
[----:B------:R-:W-:-:S03]  /*188f0*/  FMNMX.FTZ R2, R72, R32, !PT ;  /* 0x0000002048027209 */ /* 0x000fc60007810000 */
[----:B------:R-:W2:Y:S01]  /*18900*/  SHFL.BFLY PT, R4, R0, 0x2, 0x1f ;  /* 0x0c401f0000047f89 */ /* 0x000ea200000e0000 */
[----:B------:R-:W-:-:S04]  /*18910*/  FMNMX.FTZ R2, R36, R2, !PT ;  /* 0x0000000224027209 */ /* 0x000fc80007810000 */
[----:B------:R-:W-:-:S04]  /*18920*/  FMNMX.FTZ R2, R22, R2, !PT ;  /* 0x0000000216027209 */ /* 0x000fc80007810000 */
[----:B------:R-:W-:-:S04]  /*18930*/  FMNMX.FTZ R2, R46, R2, !PT ;  /* 0x000000022e027209 */ /* 0x000fc80007810000 */
[----:B------:R-:W-:Y:S02]  /*18940*/  FMNMX.FTZ R3, R57, R2, !PT ;  /* 0x0000000239037209 */ /* 0x000fe40007810000 */
[----:B------:R-:W-:Y:S02]  /*18950*/  FMNMX.FTZ R2, R71, R33, !PT ;  /* 0x0000002147027209 */ /* 0x000fe40007810000 */
[----:B-1----:R-:W-:Y:S02]  /*18960*/  MOV R220, R201 ;  /* 0x000000c900dc7202 */ /* 0x002fe40000000f00 */
[----:B------:R-:W-:Y:S02]  /*18970*/  FMNMX.FTZ R2, R48, R2, !PT ;  /* 0x0000000230027209 */ /* 0x000fe40007810000 */
[----:B------:R-:W-:Y:S02]  /*18980*/  MOV R221, R203 ;  /* 0x000000cb00dd7202 */ /* 0x000fe40000000f00 */
[----:B------:R-:W-:-:S02]  /*18990*/  FMNMX.FTZ R3, R220, R3, !PT ;  /* 0x00000003dc037209 */ /* 0x000fc40007810000 */
[----:B--2---:R-:W-:Y:S02]  /*189a0*/  MOV R218, R8 ;  /* 0x0000000800da7202 */ /* 0x004fe40000000f00 */
[----:B------:R-:W-:Y:S02]  /*189b0*/  FMNMX.FTZ R8, R0, R4, !PT ;  /* 0x0000000400087209 */ /* 0x000fe40007810000 */
[----:B------:R-:W-:Y:S02]  /*189c0*/  FMNMX.FTZ R2, R47, R2, !PT ;  /* 0x000000022f027209 */ /* 0x000fe40007810000 */
[----:B------:R-:W-:Y:S02]  /*189d0*/  FMNMX.FTZ R0, R70, R34, !PT ;  /* 0x0000002246007209 */ /* 0x000fe40007810000 */
[----:B------:R-:W-:Y:S02]  /*189e0*/  MOV R228, R117 ;  /* 0x0000007500e47202 */ /* 0x000fe40000000f00 */
        /* <DEDUP_REMOVED lines=8> */
[----:B------:R-:W-:Y:S02]  /*18a70*/  MOV R217, R7 ;  /* 0x0000000700d97202 */ /* 0x000fe40000000f00 */
[----:B------:R-:W-:Y:S02]  /*18a80*/  FMNMX.FTZ R0, R45, R0, !PT ;  /* 0x000000002d007209 */ /* 0x000fe40007810000 */
[----:B------:R-:W-:Y:S02]  /*18a90*/  FMNMX.FTZ R4, R239, R4, !PT ;  /* 0x00000004ef047209 */ /* 0x000fe40007810000 */
[----:B------:R-:W-:Y:S02]  /*18aa0*/  FMNMX.FTZ R2, R53, R2, !PT ;  /* 0x0000000235027209 */ /* 0x000fe40007810000 */
[----:B------:R-:W-:-:S02]  /*18ab0*/  FMNMX.FTZ R0, R217, R0, !PT ;  /* 0x00000000d9007209 */ /* 0x000fc40007810000 */
[----:B------:R-:W-:Y:S02]  /*18ac0*/  MOV R242, R5 ;  /* 0x0000000500f27202 */ /* 0x000fe40000000f00 */
[----:B------:R-:W-:Y:S01]  /*18ad0*/  FMNMX.FTZ R4, R240, R4, !PT ;  /* 0x00000004f0047209 */ /* 0x000fe20007810000 */
[----:B------:R-:W-:Y:S01]  /*18ae0*/  IMAD.MOV.U32 R219, RZ, RZ, R9 ;  /* 0x000000ffffdb7224 */ /* 0x000fe200078e0009 */
[----:B------:R-:W-:Y:S02]  /*18af0*/  MOV R236, R10 ;  /* 0x0000000a00ec7202 */ /* 0x000fe40000000f00 */
        /* <DEDUP_REMOVED lines=8> */
[----:B------:R-:W-:-:S02]  /*18b80*/  MOV R224, R13 ;  /* 0x0000000d00e07202 */ /* 0x000fc40000000f00 */
        /* <DEDUP_REMOVED lines=88> */
[----:B--2---:R-:W2:Y:S01]  /*19110*/  SHFL.BFLY PT, R6, R0, 0x1, 0x1f ;  /* 0x0c201f0000067f89 */ /* 0x004ea200000e0000 */
[----:B-1----:R-:W-:Y:S01]  /*19120*/  FMUL.FTZ R3, R202, c[0x0][0x23c] ;  /* 0x00008f00ca037a20 */ /* 0x002fe20000410000 */
[----:B------:R-:W-:-:S04]  /*19130*/  FMNMX.FTZ R201, R2, R9, !PT ;  /* 0x0000000902c97209 */ /* 0x000fc80007810000 */
[----:B------:R-:W-:-:S05]  /*19140*/  FSEL R3, R3, RZ, P1 ;  /* 0x000000ff03037208 */ /* 0x000fca0000800000 */
[----:B------:R-:W-:Y:S01]  /*19150*/  FFMA.FTZ R2, R32, c[0x0][0x23c], -R3 ;  /* 0x00008f0020027a23 */ /* 0x000fe20000010803 */
[----:B------:R-:W-:Y:S01]  /*19160*/  FSETP.NEU.FTZ.AND P0, PT, R201, -INF , PT ;  /* 0xff800000c900780b */ /* 0x000fe20003f1d000 */
[----:B------:R-:W-:Y:S02]  /*19170*/  FFMA.FTZ R5, R19, c[0x0][0x23c], -R4 ;  /* 0x00008f0013057a23 */ /* 0x000fe40000010804 */
[----:B------:R1:W-:Y:S01]  /*19180*/  MUFU.EX2 R13, R2 ;  /* 0x00000002000d7308 */ /* 0x0003e20000000800 */
[----:B--2---:R-:W-:Y:S02]  /*19190*/  FMNMX.FTZ R200, R0, R6, !PT ;  /* 0x0000000600c87209 */ /* 0x004fe40007810000 */
[----:B------:R-:W-:-:S05]  /*191a0*/  FSEL R0, R201, RZ, P0 ;  /* 0x000000ffc9007208 */ /* 0x000fca0000000000 */
[----:B------:R2:W-:Y:S01]  /*191b0*/  MUFU.EX2 R233, R5 ;  /* 0x0000000500e97308 */ /* 0x0005e20000000800 */
[----:B-1----:R-:W-:-:S05]  /*191c0*/  FMUL.FTZ R2, R201, c[0x0][0x23c] ;  /* 0x00008f00c9027a20 */ /* 0x002fca0000410000 */
[----:B------:R-:W-:Y:S01]  /*191d0*/  FSEL R2, R2, RZ, P0 ;  /* 0x000000ff02027208 */ /* 0x000fe20000000000 */
[----:B--2---:R-:W-:Y:S02]  /*191e0*/  FFMA.FTZ R5, R36, c[0x0][0x23c], -R3 ;  /* 0x00008f0024057a23 */ /* 0x004fe40000010803 */
[----:B------:R-:W-:Y:S02]  /*191f0*/  FADD.FTZ R0, R71, -R0 ;  /* 0x8000000047007221 */ /* 0x000fe40000010000 */
[----:B------:R1:W-:Y:S02]  /*19200*/  MUFU.EX2 R251, R5 ;  /* 0x0000000500fb7308 */ /* 0x0003e40000000800 */
[----:B-1----:R-:W-:-:S06]  /*19210*/  FFMA.FTZ R5, R33, c[0x0][0x23c], -R2 ;  /* 0x00008f0021057a23 */ /* 0x002fcc0000010802 */
[----:B------:R1:W-:Y:S02]  /*19220*/  MUFU.EX2 R10, R5 ;  /* 0x00000005000a7308 */ /* 0x0003e40000000800 */
[----:B-1----:R-:W-:-:S06]  /*19230*/  FMUL.FTZ R5, R0, c[0x0][0x23c] ;  /* 0x00008f0000057a20 */ /* 0x002fcc0000410000 */
[----:B------:R-:W1:Y:S01]  /*19240*/  MUFU.EX2 R5, R5 ;  /* 0x0000000500057308 */ /* 0x000e620000000800 */
[----:B------:R-:W-:Y:S02]  /*19250*/  FFMA.FTZ R6, R22, c[0x0][0x23c], -R3 ;  /* 0x00008f0016067a23 */ /* 0x000fe40000010803 */
[----:B-1----:R-:W-:Y:S02]  /*19260*/  FFMA.FTZ R22, R16, R5, R10 ;  /* 0x0000000510167223 */ /* 0x002fe4000001000a */
[----:B------:R-:W2:Y:S04]  /*19270*/  LDL.LU R16, [R1+0xa4] ;  /* 0x0000a40001107983 */ /* 0x000ea80000300800 */
[----:B------:R-:W3:Y:S01]  /*19280*/  LDL.LU R58, [R1+0xa8] ;  /* 0x0000a800013a7983 */ /* 0x000ee20000300800 */
[C---:B------:R-:W-:Y:S01]  /*19290*/  FSETP.NEU.FTZ.AND P0, PT, R200.reuse, -INF , PT ;  /* 0xff800000c800780b */ /* 0x040fe20003f1d000 */
[----:B------:R-:W-:-:S03]  /*192a0*/  FMUL.FTZ R0, R200, c[0x0][0x23c] ;  /* 0x00008f00c8007a20 */ /* 0x000fc60000410000 */
[----:B------:R-:W-:Y:S02]  /*192b0*/  FSEL R7, R200, RZ, P0 ;  /* 0x000000ffc8077208 */ /* 0x000fe40000000000 */
[----:B------:R-:W-:Y:S01]  /*192c0*/  FSEL R0, R0, RZ, P0 ;  /* 0x000000ff00007208 */ /* 0x000fe20000000000 */
[----:B------:R1:W-:Y:S02]  /*192d0*/  MUFU.EX2 R234, R6 ;  /* 0x0000000600ea7308 */ /* 0x0003e40000000800 */
[----:B------:R-:W-:Y:S01]  /*192e0*/  FADD.FTZ R8, R70, -R7 ;  /* 0x8000000746087221 */ /* 0x000fe20000010000 */
[----:B------:R-:W-:-:S03]  /*192f0*/  FSEL R7, R203, RZ, P2 ;  /* 0x000000ffcb077208 */ /* 0x000fc60001000000 */
[----:B------:R-:W-:Y:S02]  /*19300*/  FMUL.FTZ R8, R8, c[0x0][0x23c] ;  /* 0x00008f0008087a20 */ /* 0x000fe40000410000 */
[----:B-1----:R-:W-:-:S04]  /*19310*/  FFMA.FTZ R6, R34, c[0x0][0x23c], -R0 ;  /* 0x00008f0022067a23 */ /* 0x002fc80000010800 */
[----:B------:R1:W-:Y:S01]  /*19320*/  MUFU.EX2 R9, R6 ;  /* 0x0000000600097308 */ /* 0x0003e20000000800 */
[-C--:B------:R-:W-:Y:S02]  /*19330*/  FMUL.FTZ R136, R136, R5.reuse ;  /* 0x0000000588887220 */ /* 0x080fe40000410000 */
[----:B------:R-:W-:Y:S02]  /*19340*/  FMUL.FTZ R137, R137, R5 ;  /* 0x0000000589897220 */ /* 0x000fe40000410000 */
[----:B-1----:R-:W-:-:S04]  /*19350*/  FADD.FTZ R6, R73, -R7 ;  /* 0x8000000749067221 */ /* 0x002fc80000010000 */
[----:B------:R-:W-:Y:S02]  /*19360*/  FMUL.FTZ R7, R6, c[0x0][0x23c] ;  /* 0x00008f0006077a20 */ /* 0x000fe40000410000 */
[----:B------:R-:W1:Y:S01]  /*19370*/  MUFU.EX2 R6, R8 ;  /* 0x0000000800067308 */ /* 0x000e620000000800 */
        /* <DEDUP_REMOVED lines=14> */
[----:B------:R-:W4:Y:S01]  /*19460*/  MUFU.EX2 R5, R7 ;  /* 0x0000000700057308 */ /* 0x000f220000000800 */
[-C--:B-1----:R-:W-:Y:S02]  /*19470*/  FMUL.FTZ R138, R138, R6.reuse ;  /* 0x000000068a8a7220 */ /* 0x082fe40000410000 */
        /* <DEDUP_REMOVED lines=15> */
[----:B----4-:R-:W-:Y:S02]  /*19570*/  FFMA.FTZ R117, R17, R6, R9 ;  /* 0x0000000611757223 */ /* 0x010fe40000010009 */
[----:B------:R-:W-:Y:S02]  /*19580*/  FFMA.FTZ R6, R46, c[0x0][0x23c], -R3 ;  /* 0x00008f002e067a23 */ /* 0x000fe40000010803 */
[-C--:B------:R-:W-:Y:S02]  /*19590*/  FMUL.FTZ R140, R140, R5.reuse ;  /* 0x000000058c8c7220 */ /* 0x080fe40000410000 */
[----:B------:R1:W4:Y:S01]  /*195a0*/  MUFU.EX2 R229, R6 ;  /* 0x0000000600e57308 */ /* 0x0003220000000800 */
[-C--:B------:R-:W-:Y:S02]  /*195b0*/  FMUL.FTZ R141, R141, R5.reuse ;  /* 0x000000058d8d7220 */ /* 0x080fe40000410000 */
[----:B------:R-:W-:-:S02]  /*195c0*/  FMUL.FTZ R144, R144, R5 ;  /* 0x0000000590907220 */ /* 0x000fc40000410000 */
[-C--:B------:R-:W-:Y:S02]  /*195d0*/  FMUL.FTZ R145, R145, R5.reuse ;  /* 0x0000000591917220 */ /* 0x080fe40000410000 */
[-C--:B------:R-:W-:Y:S02]  /*195e0*/  FMUL.FTZ R156, R156, R5.reuse ;  /* 0x000000059c9c7220 */ /* 0x080fe40000410000 */
[-C--:B------:R-:W-:Y:S02]  /*195f0*/  FMUL.FTZ R157, R157, R5.reuse ;  /* 0x000000059d9d7220 */ /* 0x080fe40000410000 */
[-C--:B------:R-:W-:Y:S02]  /*19600*/  FMUL.FTZ R160, R160, R5.reuse ;  /* 0x00000005a0a07220 */ /* 0x080fe40000410000 */
[-C--:B------:R-:W-:Y:S02]  /*19610*/  FMUL.FTZ R161, R161, R5.reuse ;  /* 0x00000005a1a17220 */ /* 0x080fe40000410000 */
[-C--:B------:R-:W-:Y:S01]  /*19620*/  FMUL.FTZ R172, R172, R5.reuse ;  /* 0x00000005acac7220 */ /* 0x080fe20000410000 */
[----:B-1----:R-:W-:Y:S01]  /*19630*/  FSEL R6, R202, RZ, P1 ;  /* 0x000000ffca067208 */ /* 0x002fe20000800000 */
[----:B------:R-:W-:-:S02]  /*19640*/  FMUL.FTZ R173, R173, R5 ;  /* 0x00000005adad7220 */ /* 0x000fc40000410000 */
[-C--:B------:R-:W-:Y:S02]  /*19650*/  FMUL.FTZ R176, R176, R5.reuse ;  /* 0x00000005b0b07220 */ /* 0x080fe40000410000 */
[-C--:B------:R-:W-:Y:S02]  /*19660*/  FMUL.FTZ R177, R177, R5.reuse ;  /* 0x00000005b1b17220 */ /* 0x080fe40000410000 */
[-C--:B------:R-:W-:Y:S02]  /*19670*/  FMUL.FTZ R188, R188, R5.reuse ;  /* 0x00000005bcbc7220 */ /* 0x080fe40000410000 */
[-C--:B------:R-:W-:Y:S02]  /*19680*/  FMUL.FTZ R189, R189, R5.reuse ;  /* 0x00000005bdbd7220 */ /* 0x080fe40000410000 */
[-C--:B------:R-:W-:Y:S02]  /*19690*/  FMUL.FTZ R196, R196, R5.reuse ;  /* 0x00000005c4c47220 */ /* 0x080fe40000410000 */
[----:B------:R-:W-:-:S02]  /*196a0*/  FMUL.FTZ R197, R197, R5 ;  /* 0x00000005c5c57220 */ /* 0x000fc40000410000 */
[----:B------:R-:W-:-:S04]  /*196b0*/  FADD.FTZ R6, R72, -R6 ;  /* 0x8000000648067221 */ /* 0x000fc80000010000 */
[----:B------:R-:W-:Y:S02]  /*196c0*/  FMUL.FTZ R6, R6, c[0x0][0x23c] ;  /* 0x00008f0006067a20 */ /* 0x000fe40000410000 */
[----:B------:R-:W-:-:S04]  /*196d0*/  FFMA.FTZ R7, R48, c[0x0][0x23c], -R2 ;  /* 0x00008f0030077a23 */ /* 0x000fc80000010802 */
[----:B------:R-:W1:Y:S01]  /*196e0*/  MUFU.EX2 R70, R7 ;  /* 0x0000000700467308 */ /* 0x000e620000000800 */
[----:B------:R-:W-:Y:S01]  /*196f0*/  MOV R182, R15 ;  /* 0x0000000f00b67202 */ /* 0x000fe20000000f00 */
[----:B------:R-:W-:Y:S01]  /*19700*/  IMAD.MOV.U32 R186, RZ, RZ, R11 ;  /* 0x000000ffffba7224 */ /* 0x000fe200078e000b */
[----:B------:R-:W-:Y:S02]  /*19710*/  MOV R183, R14 ;  /* 0x0000000e00b77202 */ /* 0x000fe40000000f00 */
[----:B------:R-:W-:Y:S02]  /*19720*/  F2FP.PACK_AB R14, R233, R235 ;  /* 0x000000ebe90e723e */ /* 0x000fe400000000ff */
[----:B----4-:R-:W-:Y:S01]  /*19730*/  F2FP.PACK_AB R15, R229, R234 ;  /* 0x000000eae50f723e */ /* 0x010fe200000000ff */
[----:B------:R-:W-:Y:S01]  /*19740*/  IMAD.MOV.U32 R181, RZ, RZ, R57 ;  /* 0x000000ffffb57224 */ /* 0x000fe200078e0039 */
[----:B------:R-:W-:Y:S02]  /*19750*/  MOV R169, R56 ;  /* 0x0000003800a97202 */ /* 0x000fe40000000f00 */
[----:B-1----:R-:W-:Y:S01]  /*19760*/  F2FP.PACK_AB R8, R70, R10 ;  /* 0x0000000a4608723e */ /* 0x002fe200000000ff */
[----:B------:R-:W-:Y:S01]  /*19770*/  IMAD.MOV.U32 R185, RZ, RZ, R54 ;  /* 0x000000ffffb97224 */ /* 0x000fe200078e0036 */
[----:B------:R-:W-:-:S02]  /*19780*/  MOV R192, R55 ;  /* 0x0000003700c07202 */ /* 0x000fc40000000f00 */
[----:B------:R-:W-:Y:S02]  /*19790*/  MOV R180, R53 ;  /* 0x0000003500b47202 */ /* 0x000fe40000000f00 */
[----:B------:R-:W-:Y:S02]  /*197a0*/  MOV R168, R52 ;  /* 0x0000003400a87202 */ /* 0x000fe40000000f00 */
[----:B------:R-:W-:Y:S01]  /*197b0*/  MOV R187, R51 ;  /* 0x0000003300bb7202 */ /* 0x000fe20000000f00 */
[----:B--2---:R-:W-:Y:S02]  /*197c0*/  FFMA.FTZ R21, R16, R5, R12 ;  /* 0x0000000510157223 */ /* 0x004fe4000001000c */
[--C-:B------:R-:W-:Y:S01]  /*197d0*/  FFMA.FTZ R5, R47, c[0x0][0x23c], -R2.reuse ;  /* 0x00008f002f057a23 */ /* 0x100fe20000010802 */
[----:B------:R-:W1:Y:S03]  /*197e0*/  LDSM.16.MT88.4 R16, [R213+0x8000] ;  /* 0x00800000d510783b */ /* 0x000e660000004200 */
[----:B------:R2:W-:Y:S02]  /*197f0*/  MUFU.EX2 R73, R5 ;  /* 0x0000000500497308 */ /* 0x0005e40000000800 */
[----:B--2---:R-:W-:-:S06]  /*19800*/  FFMA.FTZ R5, R44, c[0x0][0x23c], -R2 ;  /* 0x00008f002c057a23 */ /* 0x004fcc0000010802 */
[----:B------:R-:W-:Y:S08]  /*19810*/  MUFU.EX2 R230, R5 ;  /* 0x0000000500e67308 */ /* 0x000ff00000000800 */
[----:B------:R2:W3:Y:S02]  /*19820*/  MUFU.EX2 R5, R6 ;  /* 0x0000000600057308 */ /* 0x0004e40000000800 */
[----:B--2---:R-:W-:-:S06]  /*19830*/  FFMA.FTZ R6, R50, c[0x0][0x23c], -R0 ;  /* 0x00008f0032067a23 */ /* 0x004fcc0000010800 */
[----:B------:R2:W4:Y:S02]  /*19840*/  MUFU.EX2 R71, R6 ;  /* 0x0000000600477308 */ /* 0x0005240000000800 */
[----:B--2---:R-:W-:-:S06]  /*19850*/  FFMA.FTZ R6, R49, c[0x0][0x23c], -R0 ;  /* 0x00008f0031067a23 */ /* 0x004fcc0000010800 */
[----:B------:R2:W-:Y:S02]  /*19860*/  MUFU.EX2 R223, R6 ;  /* 0x0000000600df7308 */ /* 0x0005e40000000800 */
[----:B--2---:R-:W-:-:S06]  /*19870*/  FFMA.FTZ R6, R45, c[0x0][0x23c], -R0 ;  /* 0x00008f002d067a23 */ /* 0x004fcc0000010800 */
[----:B------:R-:W2:Y:S01]  /*19880*/  MUFU.EX2 R222, R6 ;  /* 0x0000000600de7308 */ /* 0x000ea20000000800 */
[-C--:B---3--:R-:W-:Y:S01]  /*19890*/  FFMA.FTZ R20, R58, R5.reuse, R13 ;  /* 0x000000053a147223 */ /* 0x088fe2000001000d */
[----:B------:R-:W-:Y:S01]  /*198a0*/  F2FP.PACK_AB R12, R244, R12 ;  /* 0x0000000cf40c723e */ /* 0x000fe200000000ff */
[----:B------:R-:W-:Y:S01]  /*198b0*/  FMUL.FTZ R142, R142, R5 ;  /* 0x000000058e8e7220 */ /* 0x000fe20000410000 */
[----:B------:R-:W-:Y:S01]  /*198c0*/  F2FP.PACK_AB R13, R251, R13 ;  /* 0x0000000dfb0d723e */ /* 0x000fe200000000ff */
[----:B------:R-:W-:Y:S01]  /*198d0*/  FMUL.FTZ R143, R143, R5 ;  /* 0x000000058f8f7220 */ /* 0x000fe20000410000 */
[----:B----4-:R-:W-:Y:S01]  /*198e0*/  F2FP.PACK_AB R9, R71, R9 ;  /* 0x000000094709723e */ /* 0x010fe200000000ff */
[----:B------:R-:W-:Y:S01]  /*198f0*/  FMUL.FTZ R146, R146, R5 ;  /* 0x0000000592927220 */ /* 0x000fe20000410000 */
[----:B------:R-:W-:Y:S01]  /*19900*/  F2FP.PACK_AB R10, R230, R73 ;  /* 0x00000049e60a723e */ /* 0x000fe200000000ff */
[----:B------:R-:W-:Y:S01]  /*19910*/  FMUL.FTZ R147, R147, R5 ;  /* 0x0000000593937220 */ /* 0x000fe20000410000 */
[----:B--2---:R-:W-:-:S02]  /*19920*/  F2FP.PACK_AB R11, R222, R223 ;  /* 0x000000dfde0b723e */ /* 0x004fc400000000ff */
        /* <DEDUP_REMOVED lines=8> */
[----:B------:R-:W-:-:S03]  /*199b0*/  FMUL.FTZ R163, R163, R5 ;  /* 0x00000005a3a37220 */ /* 0x000fc60000410000 */
        /* <DEDUP_REMOVED lines=8> */
[----:B------:R-:W-:Y:S01]  /*19a40*/  FMUL.FTZ R179, R179, R5 ;  /* 0x00000005b3b37220 */ /* 0x000fe20000410000 */
[----:B------:R-:W-:Y:S02]  /*19a50*/  MOV R184, R95 ;  /* 0x0000005f00b87202 */ /* 0x000fe40000000f00 */
[----:B------:R-:W-:Y:S02]  /*19a60*/  MOV R170, R93 ;  /* 0x0000005d00aa7202 */ /* 0x000fe40000000f00 */
[----:B------:R-:W-:Y:S02]  /*19a70*/  MOV R193, R94 ;  /* 0x0000005e00c17202 */ /* 0x000fe40000000f00 */
[----:B------:R-:W-:-:S02]  /*19a80*/  MOV R171, R92 ;  /* 0x0000005c00ab7202 */ /* 0x000fc40000000f00 */
        /* <DEDUP_REMOVED lines=8> */
[----:B------:R-:W-:Y:S02]  /*19b10*/  FMUL.FTZ R199, R199, R5 ;  /* 0x00000005c7c77220 */ /* 0x000fe40000410000 */
        /* <DEDUP_REMOVED lines=14> */
[C---:B-1----:R-:W-:Y:S08]  /*19c00*/  HMMA.16816.F32 R188, R12.reuse, R16, R188 ;  /* 0x000000100cbc723c */ /* 0x042ff000000018bc */
[----:B------:R-:W-:Y:S01]  /*19c10*/  HMMA.16816.F32 R196, R12, R18, R196 ;  /* 0x000000120cc4723c */ /* 0x000fe200000018c4 */
[----:B------:R-:W1:Y:S01]  /*19c20*/  MUFU.EX2 R12, R7 ;  /* 0x00000007000c7308 */ /* 0x000e620000000800 */
[----:B------:R-:W-:Y:S01]  /*19c30*/  MOV R183, R242 ;  /* 0x000000f200b77202 */ /* 0x000fe20000000f00 */
[----:B------:R-:W-:-:S02]  /*19c40*/  FFMA.FTZ R105, R105, c[0x0][0x23c], -R4 ;  /* 0x00008f0069697a23 */ /* 0x000fc40000010804 */
[----:B------:R-:W-:-:S03]  /*19c50*/  FFMA.FTZ R104, R104, c[0x0][0x23c], -R4 ;  /* 0x00008f0068687a23 */ /* 0x000fc60000010804 */
[----:B------:R-:W-:Y:S01]  /*19c60*/  HMMA.16816.F32 R60, R8, R16, R60 ;  /* 0x00000010083c723c */ /* 0x000fe2000000183c */
[--C-:B------:R-:W-:Y:S01]  /*19c70*/  FFMA.FTZ R135, R135, c[0x0][0x23c], -R4.reuse ;  /* 0x00008f0087877a23 */ /* 0x100fe20000010804 */
[----:B------:R2:W-:Y:S01]  /*19c80*/  MUFU.EX2 R16, R5 ;  /* 0x0000000500107308 */ /* 0x0005e20000000800 */
[--C-:B------:R-:W-:Y:S02]  /*19c90*/  FFMA.FTZ R134, R134, c[0x0][0x23c], -R4.reuse ;  /* 0x00008f0086867a23 */ /* 0x100fe40000010804 */
[----:B------:R-:W-:-:S03]  /*19ca0*/  FFMA.FTZ R133, R133, c[0x0][0x23c], -R4 ;  /* 0x00008f0085857a23 */ /* 0x000fc60000010804 */
[----:B------:R-:W-:Y:S01]  /*19cb0*/  HMMA.16816.F32 R32, R8, R18, R32 ;  /* 0x000000120820723c */ /* 0x000fe20000001820 */
[----:B-1----:R-:W-:Y:S01]  /*19cc0*/  MOV R130, R12 ;  /* 0x0000000c00827202 */ /* 0x002fe20000000f00 */
[--C-:B------:R-:W-:Y:S01]  /*19cd0*/  FFMA.FTZ R167, R132, c[0x0][0x23c], -R4.reuse ;  /* 0x00008f0084a77a23 */ /* 0x100fe20000010804 */
[----:B------:R-:W1:Y:S01]  /*19ce0*/  LDSM.16.MT88.4 R12, [R213+0x8800] ;  /* 0x00880000d50c783b */ /* 0x000e620000004200 */
[----:B------:R-:W-:-:S03]  /*19cf0*/  FFMA.FTZ R166, R123, c[0x0][0x23c], -R4 ;  /* 0x00008f007ba67a23 */ /* 0x000fc60000010804 */
[--C-:B------:R-:W-:Y:S02]  /*19d00*/  FFMA.FTZ R8, R182, c[0x0][0x23c], -R4.reuse ;  /* 0x00008f00b6087a23 */ /* 0x100fe40000010804 */
[----:B------:R-:W-:Y:S02]  /*19d10*/  IMAD.MOV.U32 R182, RZ, RZ, R237 ;  /* 0x000000ffffb67224 */ /* 0x000fe400078e00ed */
        /* <DEDUP_REMOVED lines=13> */
[----:B------:R-:W-:Y:S02]  /*19df0*/  FFMA.FTZ R220, R23, c[0x0][0x23c], -R4 ;  /* 0x00008f0017dc7a23 */ /* 0x000fe40000010804 */
[--C-:B------:R-:W-:Y:S01]  /*19e00*/  FFMA.FTZ R4, R138, c[0x0][0x23c], -R3.reuse ;  /* 0x00008f008a047a23 */ /* 0x100fe20000010803 */
[----:B------:R-:W-:Y:S01]  /*19e10*/  MOV R138, R185 ;  /* 0x000000b9008a7202 */ /* 0x000fe20000000f00 */
[--C-:B------:R-:W-:Y:S01]  /*19e20*/  FFMA.FTZ R7, R139, c[0x0][0x23c], -R3.reuse ;  /* 0x00008f008b077a23 */ /* 0x100fe20000010803 */
[----:B------:R-:W-:Y:S01]  /*19e30*/  MOV R139, R180 ;  /* 0x000000b4008b7202 */ /* 0x000fe20000000f00 */
[--C-:B--2---:R-:W-:Y:S01]  /*19e40*/  FFMA.FTZ R5, R137, c[0x0][0x23c], -R3.reuse ;  /* 0x00008f0089057a23 */ /* 0x104fe20000010803 */
[----:B------:R2:W-:Y:S01]  /*19e50*/  MUFU.EX2 R242, R6 ;  /* 0x0000000600f27308 */ /* 0x0005e20000000800 */
[--C-:B------:R-:W-:Y:S01]  /*19e60*/  FFMA.FTZ R103, R195, c[0x0][0x23c], -R3.reuse ;  /* 0x00008f00c3677a23 */ /* 0x100fe20000010803 */
[----:B------:R-:W-:Y:S01]  /*19e70*/  MOV R195, R168 ;  /* 0x000000a800c37202 */ /* 0x000fe20000000f00 */
[--C-:B------:R-:W-:Y:S01]  /*19e80*/  FFMA.FTZ R101, R187, c[0x0][0x23c], -R3.reuse ;  /* 0x00008f00bb657a23 */ /* 0x100fe20000010803 */
[----:B------:R-:W-:Y:S01]  /*19e90*/  MOV R187, R193 ;  /* 0x000000c100bb7202 */ /* 0x000fe20000000f00 */
[----:B------:R-:W-:Y:S01]  /*19ea0*/  IMAD.MOV.U32 R137, RZ, RZ, R192 ;  /* 0x000000ffff897224 */ /* 0x000fe200078e00c0 */
[----:B------:R-:W-:Y:S01]  /*19eb0*/  MOV R168, R212 ;  /* 0x000000d400a87202 */ /* 0x000fe20000000f00 */
[--C-:B------:R-:W-:Y:S01]  /*19ec0*/  FFMA.FTZ R102, R194, c[0x0][0x23c], -R3.reuse ;  /* 0x00008f00c2667a23 */ /* 0x100fe20000010803 */
[----:B------:R-:W-:Y:S01]  /*19ed0*/  MUFU.EX2 R9, R8 ;  /* 0x0000000800097308 */ /* 0x000fe20000000800 */
[--C-:B------:R-:W-:Y:S01]  /*19ee0*/  FFMA.FTZ R100, R183, c[0x0][0x23c], -R3.reuse ;  /* 0x00008f00b7647a23 */ /* 0x100fe20000010803 */
[----:B------:R-:W-:Y:S01]  /*19ef0*/  MOV R183, R217 ;  /* 0x000000d900b77202 */ /* 0x000fe20000000f00 */
[--C-:B------:R-:W-:Y:S01]  /*19f00*/  FFMA.FTZ R132, R182, c[0x0][0x23c], -R3.reuse ;  /* 0x00008f00b6847a23 */ /* 0x100fe20000010803 */
[----:B------:R-:W-:Y:S01]  /*19f10*/  MOV R192, R219 ;  /* 0x000000db00c07202 */ /* 0x000fe20000000f00 */
[----:B------:R-:W-:Y:S01]  /*19f20*/  IMAD.MOV.U32 R193, RZ, RZ, R218 ;  /* 0x000000ffffc17224 */ /* 0x000fe200078e00da */
[----:B------:R-:W-:Y:S01]  /*19f30*/  MOV R194, R236 ;  /* 0x000000ec00c27202 */ /* 0x000fe20000000f00 */
[--C-:B------:R-:W-:Y:S01]  /*19f40*/  FFMA.FTZ R122, R249, c[0x0][0x23c], -R3.reuse ;  /* 0x00008f00f97a7a23 */ /* 0x100fe20000010803 */
[----:B------:R3:W-:Y:S01]  /*19f50*/  MUFU.EX2 R74, R5 ;  /* 0x00000005004a7308 */ /* 0x0007e20000000800 */
[----:B--2---:R-:W-:-:S02]  /*19f60*/  FFMA.FTZ R6, R151, c[0x0][0x23c], -R3 ;  /* 0x00008f0097067a23 */ /* 0x004fc40000010803 */
[--C-:B------:R-:W-:Y:S02]  /*19f70*/  FFMA.FTZ R121, R211, c[0x0][0x23c], -R3.reuse ;  /* 0x00008f00d3797a23 */ /* 0x100fe40000010803 */
[--C-:B------:R-:W-:Y:S02]  /*19f80*/  FFMA.FTZ R159, R208, c[0x0][0x23c], -R3.reuse ;  /* 0x00008f00d09f7a23 */ /* 0x100fe40000010803 */
[--C-:B------:R-:W-:Y:S01]  /*19f90*/  FFMA.FTZ R123, R252, c[0x0][0x23c], -R3.reuse ;  /* 0x00008f00fc7b7a23 */ /* 0x100fe20000010803 */
[----:B------:R2:W-:Y:S01]  /*19fa0*/  MUFU.EX2 R8, R4 ;  /* 0x0000000400087308 */ /* 0x0005e20000000800 */
        /* <DEDUP_REMOVED lines=14> */
[----:B---3--:R-:W-:-:S02]  /*1a090*/  FFMA.FTZ R5, R137, c[0x0][0x23c], -R2 ;  /* 0x00008f0089057a23 */ /* 0x008fc40000010802 */
[--C-:B--2---:R-:W-:Y:S02]  /*1a0a0*/  FFMA.FTZ R4, R138, c[0x0][0x23c], -R2.reuse ;  /* 0x00008f008a047a23 */ /* 0x104fe40000010802 */
[--C-:B------:R-:W-:Y:S01]  /*1a0b0*/  FFMA.FTZ R3, R139, c[0x0][0x23c], -R2.reuse ;  /* 0x00008f008b037a23 */ /* 0x100fe20000010802 */
[----:B------:R2:W3:Y:S01]  /*1a0c0*/  MUFU.EX2 R11, R6 ;  /* 0x00000006000b7308 */ /* 0x0004e20000000800 */
[--C-:B------:R-:W-:Y:S02]  /*1a0d0*/  FFMA.FTZ R30, R194, c[0x0][0x23c], -R2.reuse ;  /* 0x00008f00c21e7a23 */ /* 0x100fe40000010802 */
[--C-:B------:R-:W-:Y:S02]  /*1a0e0*/  FFMA.FTZ R28, R170, c[0x0][0x23c], -R2.reuse ;  /* 0x00008f00aa1c7a23 */ /* 0x100fe40000010802 */
[--C-:B------:R-:W-:Y:S02]  /*1a0f0*/  FFMA.FTZ R27, R184, c[0x0][0x23c], -R2.reuse ;  /* 0x00008f00b81b7a23 */ /* 0x100fe40000010802 */
[--C-:B------:R-:W-:Y:S01]  /*1a100*/  FFMA.FTZ R109, R169, c[0x0][0x23c], -R2.reuse ;  /* 0x00008f00a96d7a23 */ /* 0x100fe20000010802 */
[----:B------:R-:W4:Y:S01]  /*1a110*/  MUFU.EX2 R10, R7 ;  /* 0x00000007000a7308 */ /* 0x000f220000000800 */
[----:B------:R-:W-:-:S02]  /*1a120*/  FFMA.FTZ R113, R226, c[0x0][0x23c], -R2 ;  /* 0x00008f00e2717a23 */ /* 0x000fc40000010802 */
[--C-:B------:R-:W-:Y:S02]  /*1a130*/  FFMA.FTZ R112, R248, c[0x0][0x23c], -R2.reuse ;  /* 0x00008f00f8707a23 */ /* 0x100fe40000010802 */
[--C-:B------:R-:W-:Y:S02]  /*1a140*/  FFMA.FTZ R29, R187, c[0x0][0x23c], -R2.reuse ;  /* 0x00008f00bb1d7a23 */ /* 0x100fe40000010802 */
[--C-:B------:R-:W-:Y:S01]  /*1a150*/  FFMA.FTZ R111, R210, c[0x0][0x23c], -R2.reuse ;  /* 0x00008f00d26f7a23 */ /* 0x100fe20000010802 */
[----:B------:R-:W-:Y:S01]  /*1a160*/  MUFU.EX2 R194, R4 ;  /* 0x0000000400c27308 */ /* 0x000fe20000000800 */
[--C-:B--2---:R-:W-:Y:S02]  /*1a170*/  FFMA.FTZ R6, R195, c[0x0][0x23c], -R2.reuse ;  /* 0x00008f00c3067a23 */ /* 0x104fe40000010802 */
        /* <DEDUP_REMOVED lines=8> */
[----:B------:R1:W1:Y:S01]  /*1a200*/  MUFU.EX2 R7, R3 ;  /* 0x0000000300077308 */ /* 0x0002620000000800 */
        /* <DEDUP_REMOVED lines=10> */
[--C-:B--2---:R-:W-:Y:S02]  /*1a2b0*/  FFMA.FTZ R5, R193, c[0x0][0x23c], -R0.reuse ;  /* 0x00008f00c1057a23 */ /* 0x104fe40000010800 */
[--C-:B------:R-:W-:Y:S02]  /*1a2c0*/  FFMA.FTZ R4, R192, c[0x0][0x23c], -R0.reuse ;  /* 0x00008f00c0047a23 */ /* 0x100fe40000010800 */
[----:B-1----:R-:W-:-:S02]  /*1a2d0*/  FFMA.FTZ R3, R168, c[0x0][0x23c], -R0 ;  /* 0x00008f00a8037a23 */ /* 0x002fc40000010800 */
[--C-:B------:R-:W-:Y:S01]  /*1a2e0*/  FFMA.FTZ R172, R116, c[0x0][0x23c], -R0.reuse ;  /* 0x00008f0074ac7a23 */ /* 0x100fe20000010800 */
[----:B------:R-:W-:Y:S01]  /*1a2f0*/  MUFU.EX2 R125, R6 ;  /* 0x00000006007d7308 */ /* 0x000fe20000000800 */
[--C-:B------:R-:W-:Y:S02]  /*1a300*/  FFMA.FTZ R115, R247, c[0x0][0x23c], -R0.reuse ;  /* 0x00008f00f7737a23 */ /* 0x100fe40000010800 */
[----:B------:R-:W-:Y:S02]  /*1a310*/  FFMA.FTZ R149, R207, c[0x0][0x23c], -R0 ;  /* 0x00008f00cf957a23 */ /* 0x000fe40000010800 */
[----:B------:R-:W-:-:S03]  /*1a320*/  FADD.FTZ R116, R244, R21 ;  /* 0x00000015f4747221 */ /* 0x000fc60000010000 */
[----:B------:R-:W-:Y:S08]  /*1a330*/  MUFU.EX2 R193, R2 ;  /* 0x0000000200c17308 */ /* 0x000ff00000000800 */
[----:B------:R-:W1:Y:S08]  /*1a340*/  MUFU.EX2 R247, R5 ;  /* 0x0000000500f77308 */ /* 0x000e700000000800 */
[----:B------:R2:W-:Y:S08]  /*1a350*/  MUFU.EX2 R207, R4 ;  /* 0x0000000400cf7308 */ /* 0x0005f00000000800 */
[----:B------:R-:W1:Y:S01]  /*1a360*/  MUFU.EX2 R244, R3 ;  /* 0x0000000300f47308 */ /* 0x000e620000000800 */
[--C-:B------:R-:W-:Y:S01]  /*1a370*/  FFMA.FTZ R155, R127, c[0x0][0x23c], -R0.reuse ;  /* 0x00008f007f9b7a23 */ /* 0x100fe20000010800 */
[----:B---3--:R-:W-:Y:S01]  /*1a380*/  MOV R126, R11 ;  /* 0x0000000b007e7202 */ /* 0x008fe20000000f00 */
[----:B------:R-:W-:Y:S01]  /*1a390*/  FFMA.FTZ R152, R129, c[0x0][0x23c], -R0 ;  /* 0x00008f0081987a23 */ /* 0x000fe20000010800 */
[----:B----4-:R-:W-:Y:S01]  /*1a3a0*/  MOV R129, R10 ;  /* 0x0000000a00817202 */ /* 0x010fe20000000f00 */
[----:B------:R-:W-:-:S02]  /*1a3b0*/  IMAD.MOV.U32 R127, RZ, RZ, R9 ;  /* 0x000000ffff7f7224 */ /* 0x000fc400078e0009 */
[--C-:B------:R-:W-:Y:S01]  /*1a3c0*/  FFMA.FTZ R163, R119, c[0x0][0x23c], -R0.reuse ;  /* 0x00008f0077a37a23 */ /* 0x100fe20000010800 */
[----:B------:R-:W-:Y:S01]  /*1a3d0*/  MOV R119, R7 ;  /* 0x0000000700777202 */ /* 0x000fe20000000f00 */
[----:B------:R-:W-:Y:S01]  /*1a3e0*/  FFMA.FTZ R168, R118, c[0x0][0x23c], -R0 ;  /* 0x00008f0076a87a23 */ /* 0x000fe20000010800 */
[----:B------:R-:W-:Y:S02]  /*1a3f0*/  MOV R118, R8 ;  /* 0x0000000800767202 */ /* 0x000fe40000000f00 */
[----:B------:R-:W-:Y:S02]  /*1a400*/  F2FP.PACK_AB R8, R242, R130 ;  /* 0x00000082f208723e */ /* 0x000fe400000000ff */
[----:B------:R-:W-:Y:S02]  /*1a410*/  F2FP.PACK_AB R9, R74, R126 ;  /* 0x0000007e4a09723e */ /* 0x000fe400000000ff */
[----:B------:R-:W-:Y:S02]  /*1a420*/  F2FP.PACK_AB R10, R127, R16 ;  /* 0x000000107f0a723e */ /* 0x000fe400000000ff */
[----:B------:R-:W-:-:S02]  /*1a430*/  F2FP.PACK_AB R11, R129, R118 ;  /* 0x00000076810b723e */ /* 0x000fc400000000ff */
[----:B--2---:R-:W-:Y:S02]  /*1a440*/  F2FP.PACK_AB R4, R194, R195 ;  /* 0x000000c3c204723e */ /* 0x004fe400000000ff */
[----:B-1----:R-:W-:Y:S02]  /*1a450*/  F2FP.PACK_AB R5, R247, R193 ;  /* 0x000000c1f705723e */ /* 0x002fe400000000ff */
[----:B------:R-:W-:Y:S02]  /*1a460*/  F2FP.PACK_AB R6, R125, R119 ;  /* 0x000000777d06723e */ /* 0x000fe400000000ff */
[----:B------:R-:W-:Y:S01]  /*1a470*/  F2FP.PACK_AB R7, R244, R207 ;  /* 0x000000cff407723e */ /* 0x000fe200000000ff */
[--C-:B------:R-:W-:Y:S02]  /*1a480*/  FFMA.FTZ R26, R224, c[0x0][0x23c], -R0.reuse ;  /* 0x00008f00e01a7a23 */ /* 0x100fe40000010800 */
[--C-:B------:R-:W-:Y:S02]  /*1a490*/  FFMA.FTZ R25, R225, c[0x0][0x23c], -R0.reuse ;  /* 0x00008f00e1197a23 */ /* 0x100fe40000010800 */
[----:B------:R-:W-:-:S02]  /*1a4a0*/  FFMA.FTZ R139, R232, c[0x0][0x23c], -R0 ;  /* 0x00008f00e88b7a23 */ /* 0x000fc40000010800 */
[----:B------:R-:W-:Y:S02]  /*1a4b0*/  FFMA.FTZ R151, R205, c[0x0][0x23c], -R0 ;  /* 0x00008f00cd977a23 */ /* 0x000fe40000010800 */
[----:B------:R-:W-:Y:S01]  /*1a4c0*/  FADD.FTZ R2, R251, R20 ;  /* 0x00000014fb027221 */ /* 0x000fe20000010000 */
[----:B------:R-:W-:Y:S01]  /*1a4d0*/  MOV R251, R16 ;  /* 0x0000001000fb7202 */ /* 0x000fe20000000f00 */
[--C-:B------:R-:W-:Y:S01]  /*1a4e0*/  FFMA.FTZ R24, R227, c[0x0][0x23c], -R0.reuse ;  /* 0x00008f00e3187a23 */ /* 0x100fe20000010800 */
[----:B------:R-:W-:Y:S01]  /*1a4f0*/  HMMA.16816.F32 R140, R8, R12, R140 ;  /* 0x0000000c088c723c */ /* 0x000fe2000000188c */
[--C-:B------:R-:W-:Y:S01]  /*1a500*/  FFMA.FTZ R31, R231, c[0x0][0x23c], -R0.reuse ;  /* 0x00008f00e71f7a23 */ /* 0x100fe20000010800 */
[----:B------:R-:W1:Y:S01]  /*1a510*/  LDSM.16.MT88.4 R16, [R214+0x8800] ;  /* 0x00880000d610783b */ /* 0x000e620000004200 */
[--C-:B------:R-:W-:Y:S02]  /*1a520*/  FFMA.FTZ R108, R241, c[0x0][0x23c], -R0.reuse ;  /* 0x00008f00f16c7a23 */ /* 0x100fe40000010800 */
[----:B------:R-:W-:-:S02]  /*1a530*/  FFMA.FTZ R110, R243, c[0x0][0x23c], -R0 ;  /* 0x00008f00f36e7a23 */ /* 0x000fc40000010800 */
        /* <DEDUP_REMOVED lines=9> */
[--C-:B------:R-:W-:Y:S02]  /*1a5d0*/  FFMA.FTZ R225, R65, c[0x0][0x23c], -R0.reuse ;  /* 0x00008f0041e17a23 */ /* 0x100fe40000010800 */
[----:B------:R-:W-:Y:S01]  /*1a5e0*/  FFMA.FTZ R224, R64, c[0x0][0x23c], -R0 ;  /* 0x00008f0040e07a23 */ /* 0x000fe20000010800 */
        /* <DEDUP_REMOVED lines=21> */
[----:B------:R-:W-:Y:S01]  /*1a740*/  IMAD.MOV.U32 R128, RZ, RZ, R230 ;  /* 0x000000ffff807224 */ /* 0x000fe200078e00e6 */
[----:B------:R-:W-:Y:S01]  /*1a750*/  MOV R120, R223 ;  /* 0x000000df00787202 */ /* 0x000fe20000000f00 */
[----:B------:R-:W-:-:S05]  /*1a760*/  IMAD.MOV.U32 R3, RZ, RZ, R235 ;  /* 0x000000ffff037224 */ /* 0x000fca00078e00eb */
[----:B------:R-:W-:Y:S01]  /*1a770*/  MUFU.EX2 R243, R30 ;  /* 0x0000001e00f37308 */ /* 0x000fe20000000800 */
[----:B-1----:R-:W-:-:S07]  /*1a780*/  MOV R27, R242 ;  /* 0x000000f2001b7202 */ /* 0x002fce0000000f00 */
[----:B------:R-:W1:Y:S08]  /*1a790*/  MUFU.EX2 R241, R29 ;  /* 0x0000001d00f17308 */ /* 0x000e700000000800 */
[----:B------:R-:W-:Y:S08]  /*1a7a0*/  MUFU.EX2 R231, R28 ;  /* 0x0000001c00e77308 */ /* 0x000ff00000000800 */
[----:B------:R-:W-:Y:S08]  /*1a7b0*/  MUFU.EX2 R242, R26 ;  /* 0x0000001a00f27308 */ /* 0x000ff00000000800 */
[----:B------:R-:W1:Y:S08]  /*1a7c0*/  MUFU.EX2 R235, R25 ;  /* 0x0000001900eb7308 */ /* 0x000e700000000800 */
[----:B------:R-:W-:Y:S08]  /*1a7d0*/  MUFU.EX2 R230, R24 ;  /* 0x0000001800e67308 */ /* 0x000ff00000000800 */
[----:B------:R-:W2:Y:S01]  /*1a7e0*/  MUFU.EX2 R223, R31 ;  /* 0x0000001f00df7308 */ /* 0x000ea20000000800 */
[----:B-1----:R-:W-:-:S02]  /*1a7f0*/  F2FP.PACK_AB R4, R241, R243 ;  /* 0x000000f3f104723e */ /* 0x002fc400000000ff */
[----:B------:R-:W-:Y:S02]  /*1a800*/  F2FP.PACK_AB R5, R235, R242 ;  /* 0x000000f2eb05723e */ /* 0x000fe400000000ff */
[----:B------:R-:W-:Y:S02]  /*1a810*/  F2FP.PACK_AB R6, R227, R231 ;  /* 0x000000e7e306723e */ /* 0x000fe400000000ff */
[----:B------:R-:W-:Y:S01]  /*1a820*/  MOV R30, R229 ;  /* 0x000000e5001e7202 */ /* 0x000fe20000000f00 */
[----:B------:R-:W-:Y:S01]  /*1a830*/  MUFU.EX2 R210, R107 ;  /* 0x0000006b00d27308 */ /* 0x000fe20000000800 */
[----:B------:R-:W-:Y:S02]  /*1a840*/  MOV R124, R228 ;  /* 0x000000e4007c7202 */ /* 0x000fe40000000f00 */
[----:B------:R-:W-:Y:S02]  /*1a850*/  MOV R29, R233 ;  /* 0x000000e9001d7202 */ /* 0x000fe40000000f00 */
[----:B------:R-:W-:-:S02]  /*1a860*/  MOV R25, R234 ;  /* 0x000000ea00197202 */ /* 0x000fc40000000f00 */
[----:B--2---:R-:W-:Y:S01]  /*1a870*/  F2FP.PACK_AB R7, R223, R230 ;  /* 0x000000e6df07723e */ /* 0x004fe200000000ff */
[----:B------:R-:W-:Y:S01]  /*1a880*/  MUFU.EX2 R250, R106 ;  /* 0x0000006a00fa7308 */ /* 0x000fe20000000800 */
[----:B------:R-:W-:Y:S02]  /*1a890*/  MOV R24, R71 ;  /* 0x0000004700187202 */ /* 0x000fe40000000f00 */
[----:B------:R-:W-:-:S05]  /*1a8a0*/  MOV R26, R74 ;  /* 0x0000004a001a7202 */ /* 0x000fca0000000f00 */
[----:B------:R-:W-:Y:S01]  /*1a8b0*/  MUFU.EX2 R234, R105 ;  /* 0x0000006900ea7308 */ /* 0x000fe20000000800 */
[----:B------:R-:W-:Y:S01]  /*1a8c0*/  MOV R131, R72 ;  /* 0x0000004800837202 */ /* 0x000fe20000000f00 */
[----:B------:R-:W-:Y:S01]  /*1a8d0*/  HMMA.16816.F32 R80, R4, R16, R48 ;  /* 0x000000100450723c */ /* 0x000fe20000001830 */
[----:B------:R-:W-:-:S05]  /*1a8e0*/  MOV R28, R73 ;  /* 0x00000049001c7202 */ /* 0x000fca0000000f00 */
[----:B------:R-:W-:Y:S02]  /*1a8f0*/  MUFU.EX2 R229, R104 ;  /* 0x0000006800e57308 */ /* 0x000fe40000000800 */
[C---:B------:R-:W-:Y:S06]  /*1a900*/  HMMA.16816.F32 R96, R4.reuse, R20, R56 ;  /* 0x000000140460723c */ /* 0x040fec0000001838 */
[----:B------:R-:W-:Y:S02]  /*1a910*/  MUFU.EX2 R204, R103 ;  /* 0x0000006700cc7308 */ /* 0x000fe40000000800 */
[C---:B------:R-:W-:Y:S06]  /*1a920*/  HMMA.16816.F32 R84, R4.reuse, R22, R52 ;  /* 0x000000160454723c */ /* 0x040fec0000001834 */
[----:B------:R-:W1:Y:S02]  /*1a930*/  MUFU.EX2 R209, R102 ;  /* 0x0000006600d17308 */ /* 0x000e640000000800 */
[C---:B------:R-:W-:Y:S06]  /*1a940*/  HMMA.16816.F32 R72, R4.reuse, R18, R44 ;  /* 0x000000120448723c */ /* 0x040fec000000182c */
[----:B------:R-:W-:Y:S02]  /*1a950*/  MUFU.EX2 R233, R101 ;  /* 0x0000006500e97308 */ /* 0x000fe40000000800 */
[C---:B---3--:R-:W-:Y:S06]  /*1a960*/  HMMA.16816.F32 R68, R4.reuse, R12, R40 ;  /* 0x0000000c0444723c */ /* 0x048fec0000001828 */
[----:B------:R-:W2:Y:S02]  /*1a970*/  MUFU.EX2 R228, R100 ;  /* 0x0000006400e47308 */ /* 0x000ea40000000800 */
[C---:B------:R-:W-:Y:S08]  /*1a980*/  HMMA.16816.F32 R64, R4.reuse, R14, R36 ;  /* 0x0000000e0440723c */ /* 0x040ff00000001824 */
[C---:B----4-:R-:W-:Y:S08]  /*1a990*/  HMMA.16816.F32 R60, R4.reuse, R8, R60 ;  /* 0x00000008043c723c */ /* 0x050ff0000000183c */
[----:B------:R-:W-:Y:S07]  /*1a9a0*/  HMMA.16816.F32 R48, R4, R10, R32 ;  /* 0x0000000a0430723c */ /* 0x000fee0000001820 */
[----:B------:R-:W-:-:S02]  /*1a9b0*/  FADD.FTZ R4, R24, R117 ;  /* 0x0000007518047221 */ /* 0x000fc40000010000 */
[----:B------:R-:W3:Y:S01]  /*1a9c0*/  MUFU.EX2 R24, R112 ;  /* 0x0000007000187308 */ /* 0x000ee20000000800 */
[----:B-1----:R-:W-:Y:S01]  /*1a9d0*/  F2FP.PACK_AB R5, R209, R204 ;  /* 0x000000ccd105723e */ /* 0x002fe200000000ff */
[----:B------:R-:W-:Y:S01]  /*1a9e0*/  FADD.FTZ R120, R120, R4 ;  /* 0x0000000478787221 */ /* 0x000fe20000010000 */
[----:B------:R-:W-:Y:S02]  /*1a9f0*/  F2FP.PACK_AB R4, R250, R210 ;  /* 0x000000d2fa04723e */ /* 0x000fe400000000ff */
[----:B------:R-:W-:Y:S02]  /*1aa00*/  F2FP.PACK_AB R6, R229, R234 ;  /* 0x000000eae506723e */ /* 0x000fe400000000ff */
[----:B--2---:R-:W-:Y:S01]  /*1aa10*/  F2FP.PACK_AB R7, R228, R233 ;  /* 0x000000e9e407723e */ /* 0x004fe200000000ff */
[----:B------:R-:W-:Y:S02]  /*1aa20*/  FADD.FTZ R3, R3, R116 ;  /* 0x0000007403037221 */ /* 0x000fe40000010000 */
[----:B------:R-:W-:-:S02]  /*1aa30*/  FADD.FTZ R2, R25, R2 ;  /* 0x0000000219027221 */ /* 0x000fc40000010000 */
[----:B------:R-:W-:Y:S02]  /*1aa40*/  FADD.FTZ R0, R28, R0 ;  /* 0x000000001c007221 */ /* 0x000fe40000010000 */
[----:B------:R-:W-:Y:S01]  /*1aa50*/  FADD.FTZ R3, R29, R3 ;  /* 0x000000031d037221 */ /* 0x000fe20000010000 */
[----:B------:R-:W-:Y:S01]  /*1aa60*/  HMMA.16816.F32 R56, R4, R20, R140 ;  /* 0x000000140438723c */ /* 0x000fe2000000188c */
[----:B------:R-:W-:-:S07]  /*1aa70*/  FADD.FTZ R2, R30, R2 ;  /* 0x000000021e027221 */ /* 0x000fce0000010000 */
[C---:B------:R-:W-:Y:S07]  /*1aa80*/  HMMA.16816.F32 R52, R4.reuse, R22, R144 ;  /* 0x000000160434723c */ /* 0x040fee0000001890 */
[----:B------:R-:W-:Y:S01]  /*1aa90*/  IMAD.MOV.U32 R144, RZ, RZ, R26 ;  /* 0x000000ffff907224 */ /* 0x000fe200078e001a */
[C---:B------:R-:W-:Y:S07]  /*1aaa0*/  HMMA.16816.F32 R36, R4.reuse, R18, R88 ;  /* 0x000000120424723c */ /* 0x040fee0000001858 */
[----:B------:R-:W-:Y:S01]  /*1aab0*/  MOV R91, R27 ;  /* 0x0000001b005b7202 */ /* 0x000fe20000000f00 */
[C---:B------:R-:W-:Y:S07]  /*1aac0*/  HMMA.16816.F32 R28, R4.reuse, R8, R188 ;  /* 0x00000008041c723c */ /* 0x040fee00000018bc */
[----:B---3--:R-:W-:Y:S01]  /*1aad0*/  MOV R190, R24 ;  /* 0x0000001800be7202 */ /* 0x008fe20000000f00 */
[C---:B------:R-:W-:Y:S01]  /*1aae0*/  HMMA.16816.F32 R40, R4.reuse, R16, R76 ;  /* 0x000000100428723c */ /* 0x040fe2000000184c */
[----:B------:R-:W-:Y:S04]  /*1aaf0*/  LDSM.16.MT88.4 R16, [R213+0x9800] ;  /* 0x00980000d510783b */ /* 0x000fe80000004200 */
[----:B------:R-:W-:Y:S03]  /*1ab00*/  LDSM.16.MT88.4 R24, [R215+0x9800] ;  /* 0x00980000d718783b */ /* 0x000fe60000004200 */
[C---:B------:R-:W-:Y:S08]  /*1ab10*/  HMMA.16816.F32 R32, R4.reuse, R12, R92 ;  /* 0x0000000c0420723c */ /* 0x040ff0000000185c */
[C---:B------:R-:W-:Y:S01]  /*1ab20*/  HMMA.16816.F32 R20, R4.reuse, R14, R176 ;  /* 0x0000000e0414723c */ /* 0x040fe200000018b0 */
[----:B------:R-:W1:Y:S07]  /*1ab30*/  LDSM.16.MT88.4 R12, [R216+0x9800] ;  /* 0x00980000d80c783b */ /* 0x000e6e0000004200 */
[----:B------:R-:W-:Y:S01]  /*1ab40*/  HMMA.16816.F32 R44, R4, R10, R196 ;  /* 0x0000000a042c723c */ /* 0x000fe200000018c4 */
[----:B------:R-:W2:Y:S01]  /*1ab50*/  LDSM.16.MT88.4 R8, [R214+0x9800] ;  /* 0x00980000d608783b */ /* 0x000ea20000004200 */
[----:B------:R-:W-:Y:S01]  /*1ab60*/  FADD.FTZ R0, R128, R0 ;  /* 0x0000000080007221 */ /* 0x000fe20000010000 */
[----:B------:R-:W-:Y:S01]  /*1ab70*/  MOV R128, R222 ;  /* 0x000000de00807202 */ /* 0x000fe20000000f00 */
[----:B------:R-:W-:Y:S08]  /*1ab80*/  MUFU.EX2 R177, R113 ;  /* 0x0000007100b17308 */ /* 0x000ff00000000800 */
[----:B------:R-:W3:Y:S08]  /*1ab90*/  MUFU.EX2 R222, R109 ;  /* 0x0000006d00de7308 */ /* 0x000ef00000000800 */
[----:B------:R-:W-:Y:S08]  /*1aba0*/  MUFU.EX2 R179, R111 ;  /* 0x0000006f00b37308 */ /* 0x000ff00000000800 */
[----:B------:R-:W-:Y:S08]  /*1abb0*/  MUFU.EX2 R178, R108 ;  /* 0x0000006c00b27308 */ /* 0x000ff00000000800 */
[----:B------:R-:W4:Y:S08]  /*1abc0*/  MUFU.EX2 R189, R110 ;  /* 0x0000006e00bd7308 */ /* 0x000f300000000800 */
[----:B------:R-:W-:Y:S08]  /*1abd0*/  MUFU.EX2 R147, R114 ;  /* 0x0000007200937308 */ /* 0x000ff00000000800 */
[----:B------:R-:W1:Y:S01]  /*1abe0*/  MUFU.EX2 R176, R115 ;  /* 0x0000007300b07308 */ /* 0x000e620000000800 */
[----:B---3--:R-:W-:-:S02]  /*1abf0*/  F2FP.PACK_AB R4, R177, R222 ;  /* 0x000000deb104723e */ /* 0x008fc400000000ff */
[----:B----4-:R-:W-:Y:S02]  /*1ac00*/  F2FP.PACK_AB R5, R189, R178 ;  /* 0x000000b2bd05723e */ /* 0x010fe400000000ff */
[----:B------:R-:W-:-:S03]  /*1ac10*/  F2FP.PACK_AB R6, R179, R190 ;  /* 0x000000beb306723e */ /* 0x000fc600000000ff */
[----:B------:R-:W-:Y:S01]  /*1ac20*/  MUFU.EX2 R88, R133 ;  /* 0x0000008500587308 */ /* 0x000fe20000000800 */
[----:B------:R-:W-:-:S07]  /*1ac30*/  MOV R198, R128 ;  /* 0x0000008000c67202 */ /* 0x000fce0000000f00 */
[----:B------:R-:W3:Y:S01]  /*1ac40*/  MUFU.EX2 R89, R121 ;  /* 0x0000007900597308 */ /* 0x000ee20000000800 */
[----:B-1----:R-:W-:Y:S01]  /*1ac50*/  F2FP.PACK_AB R7, R176, R147 ;  /* 0x00000093b007723e */ /* 0x002fe200000000ff */
[----:B------:R-:W-:Y:S01]  /*1ac60*/  IMAD.MOV.U32 R76, RZ, RZ, R129 ;  /* 0x000000ffff4c7224 */ /* 0x000fe200078e0081 */
[----:B------:R-:W-:-:S05]  /*1ac70*/  MOV R145, R251 ;  /* 0x000000fb00917202 */ /* 0x000fca0000000f00 */
[----:B------:R-:W-:Y:S01]  /*1ac80*/  MUFU.EX2 R140, R136 ;  /* 0x00000088008c7308 */ /* 0x000fe20000000800 */
[----:B------:R-:W-:Y:S01]  /*1ac90*/  MOV R79, R118 ;  /* 0x00000076004f7202 */ /* 0x000fe20000000f00 */
[----:B------:R-:W-:Y:S01]  /*1aca0*/  IMAD.MOV.U32 R199, RZ, RZ, R130 ;  /* 0x000000ffffc77224 */ /* 0x000fe200078e0082 */
[----:B------:R-:W-:-:S05]  /*1acb0*/  MOV R78, R119 ;  /* 0x00000077004e7202 */ /* 0x000fca0000000f00 */
[----:B------:R-:W1:Y:S01]  /*1acc0*/  MUFU.EX2 R143, R135 ;  /* 0x00000087008f7308 */ /* 0x000e620000000800 */
[----:B------:R-:W-:Y:S01]  /*1acd0*/  MOV R77, R127 ;  /* 0x0000007f004d7202 */ /* 0x000fe20000000f00 */
[----:B------:R-:W-:Y:S01]  /*1ace0*/  HMMA.16816.F32 R116, R4, R12, R80 ;  /* 0x0000000c0474723c */ /* 0x000fe20000001850 */
[----:B------:R-:W-:-:S05]  /*1acf0*/  MOV R90, R125 ;  /* 0x0000007d005a7202 */ /* 0x000fca0000000f00 */
[----:B------:R-:W-:Y:S01]  /*1ad00*/  MUFU.EX2 R188, R134 ;  /* 0x0000008600bc7308 */ /* 0x000fe20000000800 */
[----:B------:R-:W-:Y:S01]  /*1ad10*/  MOV R191, R126 ;  /* 0x0000007e00bf7202 */ /* 0x000fe20000000f00 */
[----:B------:R-:W-:Y:S01]  /*1ad20*/  HMMA.16816.F32 R112, R4, R14, R72 ;  /* 0x0000000e0470723c */ /* 0x000fe20000001848 */
[----:B------:R-:W-:-:S05]  /*1ad30*/  MOV R146, R131 ;  /* 0x0000008300927202 */ /* 0x000fca0000000f00 */
[----:B------:R-:W-:Y:S01]  /*1ad40*/  MUFU.EX2 R136, R132 ;  /* 0x0000008400887308 */ /* 0x000fe20000000800 */
[----:B------:R-:W-:Y:S01]  /*1ad50*/  MOV R251, R124 ;  /* 0x0000007c00fb7202 */ /* 0x000fe20000000f00 */
[C---:B------:R-:W-:Y:S06]  /*1ad60*/  HMMA.16816.F32 R128, R4.reuse, R16, R96 ;  /* 0x000000100480723c */ /* 0x040fec0000001860 */
[----:B------:R-:W4:Y:S02]  /*1ad70*/  MUFU.EX2 R141, R123 ;  /* 0x0000007b008d7308 */ /* 0x000f240000000800 */
[C---:B------:R-:W-:Y:S06]  /*1ad80*/  HMMA.16816.F32 R124, R4.reuse, R18, R84 ;  /* 0x00000012047c723c */ /* 0x040fec0000001854 */
[----:B------:R-:W1:Y:S02]  /*1ad90*/  MUFU.EX2 R142, R122 ;  /* 0x0000007a008e7308 */ /* 0x000e640000000800 */
[----:B--2---:R-:W-:Y:S01]  /*1ada0*/  HMMA.16816.F32 R108, R4, R8, R68 ;  /* 0x00000008046c723c */ /* 0x004fe20000001844 */
[----:B------:R-:W-:Y:S01]  /*1adb0*/  FADD.FTZ R0, R195, R0 ;  /* 0x00000000c3007221 */ /* 0x000fe20000010000 */
[----:B---3--:R-:W-:-:S06]  /*1adc0*/  MOV R195, R89 ;  /* 0x0000005900c37202 */ /* 0x008fcc0000000f00 */
[C---:B------:R-:W-:Y:S08]  /*1add0*/  HMMA.16816.F32 R104, R4.reuse, R10, R64 ;  /* 0x0000000a0468723c */ /* 0x040ff00000001840 */
[C---:B------:R-:W-:Y:S08]  /*1ade0*/  HMMA.16816.F32 R100, R4.reuse, R24, R60 ;  /* 0x000000180464723c */ /* 0x040ff0000000183c */
[----:B------:R-:W-:Y:S07]  /*1adf0*/  HMMA.16816.F32 R92, R4, R26, R48 ;  /* 0x0000001a045c723c */ /* 0x000fee0000001830 */
[----:B------:R-:W-:-:S04]  /*1ae00*/  FADD.FTZ R4, R198, R120 ;  /* 0x00000078c6047221 */ /* 0x000fc80000010000 */
[----:B------:R-:W-:Y:S01]  /*1ae10*/  FADD.FTZ R97, R193, R4 ;  /* 0x00000004c1617221 */ /* 0x000fe20000010000 */
[----:B------:R-:W-:Y:S02]  /*1ae20*/  MOV R193, R88 ;  /* 0x0000005800c17202 */ /* 0x000fe40000000f00 */
[----:B-1----:R-:W-:Y:S02]  /*1ae30*/  F2FP.PACK_AB R4, R143, R140 ;  /* 0x0000008c8f04723e */ /* 0x002fe400000000ff */
[----:B----4-:R-:W-:Y:S02]  /*1ae40*/  F2FP.PACK_AB R5, R141, R136 ;  /* 0x000000888d05723e */ /* 0x010fe400000000ff */
[----:B------:R-:W-:Y:S02]  /*1ae50*/  F2FP.PACK_AB R6, R193, R188 ;  /* 0x000000bcc106723e */ /* 0x000fe400000000ff */
[----:B------:R-:W-:Y:S01]  /*1ae60*/  F2FP.PACK_AB R7, R195, R142 ;  /* 0x0000008ec307723e */ /* 0x000fe200000000ff */
[----:B------:R-:W-:-:S02]  /*1ae70*/  FADD.FTZ R3, R199, R3 ;  /* 0x00000003c7037221 */ /* 0x000fc40000010000 */
[----:B------:R-:W-:Y:S01]  /*1ae80*/  FADD.FTZ R2, R191, R2 ;  /* 0x00000002bf027221 */ /* 0x000fe20000010000 */
[----:B------:R-:W-:Y:S01]  /*1ae90*/  MOV R191, R90 ;  /* 0x0000005a00bf7202 */ /* 0x000fe20000000f00 */
[----:B------:R-:W-:Y:S02]  /*1aea0*/  FADD.FTZ R96, R91, R3 ;  /* 0x000000035b607221 */ /* 0x000fe40000010000 */
        /* <DEDUP_REMOVED lines=11> */
[----:B------:R-:W-:Y:S01]  /*1af60*/  FADD.FTZ R3, R144, R2 ;  /* 0x0000000290037221 */ /* 0x000fe20000010000 */
[----:B------:R-:W-:Y:S01]  /*1af70*/  MOV R39, R145 ;  /* 0x0000009100277202 */ /* 0x000fe20000000f00 */
[----:B------:R-:W-:-:S05]  /*1af80*/  IMAD.MOV.U32 R98, RZ, RZ, R191 ;  /* 0x000000ffff627224 */ /* 0x000fca00078e00bf */
[----:B------:R-:W-:Y:S08]  /*1af90*/  MUFU.EX2 R199, R138 ;  /* 0x0000008a00c77308 */ /* 0x000ff00000000800 */
[----:B------:R-:W1:Y:S08]  /*1afa0*/  MUFU.EX2 R196, R137 ;  /* 0x0000008900c47308 */ /* 0x000e700000000800 */
[----:B------:R-:W-:Y:S08]  /*1afb0*/  MUFU.EX2 R144, R150 ;  /* 0x0000009600907308 */ /* 0x000ff00000000800 */
[----:B------:R4:W-:Y:S08]  /*1afc0*/  MUFU.EX2 R198, R139 ;  /* 0x0000008b00c67308 */ /* 0x0009f00000000800 */
[----:B------:R-:W1:Y:S08]  /*1afd0*/  MUFU.EX2 R191, R149 ;  /* 0x0000009500bf7308 */ /* 0x000e700000000800 */
[----:B------:R-:W-:Y:S08]  /*1afe0*/  MUFU.EX2 R151, R151 ;  /* 0x0000009700977308 */ /* 0x000ff00000000800 */
[----:B------:R-:W1:Y:S01]  /*1aff0*/  MUFU.EX2 R145, R152 ;  /* 0x0000009800917308 */ /* 0x000e620000000800 */
[----:B----4-:R-:W-:Y:S01]  /*1b000*/  MOV R139, R48 ;  /* 0x00000030008b7202 */ /* 0x010fe20000000f00 */
[----:B------:R-:W-:Y:S01]  /*1b010*/  FADD.FTZ R2, R194, R0 ;  /* 0x00000000c2027221 */ /* 0x000fe20000010000 */
[----:B------:R-:W-:Y:S01]  /*1b020*/  MOV R194, R76 ;  /* 0x0000004c00c27202 */ /* 0x000fe20000000f00 */
[----:B------:R-:W-:Y:S01]  /*1b030*/  HMMA.16816.F32 R44, R4, R26, R44 ;  /* 0x0000001a042c723c */ /* 0x000fe2000000182c */
[----:B------:R-:W-:-:S02]  /*1b040*/  MOV R138, R77 ;  /* 0x0000004d008a7202 */ /* 0x000fc40000000f00 */
[----:B------:R-:W-:Y:S02]  /*1b050*/  MOV R137, R78 ;  /* 0x0000004e00897202 */ /* 0x000fe40000000f00 */
[----:B------:R-:W-:-:S03]  /*1b060*/  MOV R148, R79 ;  /* 0x0000004f00947202 */ /* 0x000fc60000000f00 */
[----:B------:R-:W-:Y:S01]  /*1b070*/  HMMA.16816.F32 R76, R4, R24, R28 ;  /* 0x00000018044c723c */ /* 0x000fe2000000181c */
[----:B------:R-:W4:Y:S01]  /*1b080*/  MUFU.EX2 R0, R167 ;  /* 0x000000a700007308 */ /* 0x000f220000000800 */
[----:B------:R-:W-:Y:S01]  /*1b090*/  MOV R99, R190 ;  /* 0x000000be00637202 */ /* 0x000fe20000000f00 */
[----:B------:R-:W-:Y:S04]  /*1b0a0*/  LDSM.16.MT88.4 R24, [R216+0xa800] ;  /* 0x00a80000d818783b */ /* 0x000fe80000004200 */
[----:B-1----:R-:W-:Y:S01]  /*1b0b0*/  F2FP.PACK_AB R4, R196, R199 ;  /* 0x000000c7c404723e */ /* 0x002fe200000000ff */
[----:B------:R-:W-:Y:S01]  /*1b0c0*/  LDSM.16.MT88.4 R28, [R215+0xa800] ;  /* 0x00a80000d71c783b */ /* 0x000fe20000004200 */
[----:B------:R-:W-:Y:S02]  /*1b0d0*/  F2FP.PACK_AB R5, R191, R198 ;  /* 0x000000c6bf05723e */ /* 0x000fe400000000ff */
[----:B------:R-:W-:-:S02]  /*1b0e0*/  F2FP.PACK_AB R6, R144, R139 ;  /* 0x0000008b9006723e */ /* 0x000fc400000000ff */
[----:B------:R-:W-:Y:S01]  /*1b0f0*/  F2FP.PACK_AB R7, R145, R151 ;  /* 0x000000979107723e */ /* 0x000fe200000000ff */
[----:B------:R-:W-:Y:S06]  /*1b100*/  MUFU.EX2 R197, R166 ;  /* 0x000000a600c57308 */ /* 0x000fec0000000800 */
[C---:B------:R-:W-:Y:S02]  /*1b110*/  HMMA.16816.F32 R72, R4.reuse, R12, R128 ;  /* 0x0000000c0448723c */ /* 0x040fe40000001880 */
[----:B------:R-:W-:Y:S06]  /*1b120*/  MUFU.EX2 R190, R165 ;  /* 0x000000a500be7308 */ /* 0x000fec0000000800 */
[C---:B------:R-:W-:Y:S02]  /*1b130*/  HMMA.16816.F32 R68, R4.reuse, R14, R124 ;  /* 0x0000000e0444723c */ /* 0x040fe4000000187c */
[----:B------:R-:W1:Y:S06]  /*1b140*/  MUFU.EX2 R164, R164 ;  /* 0x000000a400a47308 */ /* 0x000e6c0000000800 */
[C---:B--2---:R-:W-:Y:S02]  /*1b150*/  HMMA.16816.F32 R64, R4.reuse, R8, R116 ;  /* 0x000000080440723c */ /* 0x044fe40000001874 */
[----:B------:R-:W-:Y:S06]  /*1b160*/  MUFU.EX2 R159, R159 ;  /* 0x0000009f009f7308 */ /* 0x000fec0000000800 */
[C---:B------:R-:W-:Y:S02]  /*1b170*/  HMMA.16816.F32 R60, R4.reuse, R10, R112 ;  /* 0x0000000a043c723c */ /* 0x040fe40000001870 */
[----:B------:R-:W-:Y:S06]  /*1b180*/  MUFU.EX2 R158, R158 ;  /* 0x0000009e009e7308 */ /* 0x000fec0000000800 */
[C---:B---3--:R-:W-:Y:S02]  /*1b190*/  HMMA.16816.F32 R56, R4.reuse, R20, R108 ;  /* 0x000000140438723c */ /* 0x048fe4000000186c */
[----:B------:R4:W-:Y:S06]  /*1b1a0*/  MUFU.EX2 R150, R157 ;  /* 0x0000009d00967308 */ /* 0x0009ec0000000800 */
[C---:B------:R-:W-:Y:S02]  /*1b1b0*/  HMMA.16816.F32 R52, R4.reuse, R22, R104 ;  /* 0x000000160434723c */ /* 0x040fe40000001868 */
[----:B------:R-:W2:Y:S06]  /*1b1c0*/  MUFU.EX2 R149, R156 ;  /* 0x0000009c00957308 */ /* 0x000eac0000000800 */
[C---:B------:R-:W-:Y:S08]  /*1b1d0*/  HMMA.16816.F32 R48, R4.reuse, R16, R100 ;  /* 0x000000100430723c */ /* 0x040ff00000001864 */
[----:B------:R-:W-:Y:S01]  /*1b1e0*/  HMMA.16816.F32 R40, R4, R18, R92 ;  /* 0x000000120428723c */ /* 0x000fe2000000185c */
[----:B------:R-:W3:Y:S01]  /*1b1f0*/  MUFU.EX2 R5, R153 ;  /* 0x0000009900057308 */ /* 0x000ee20000000800 */
[----:B----4-:R-:W-:-:S05]  /*1b200*/  IMAD.MOV.U32 R157, RZ, RZ, R0 ;  /* 0x000000ffff9d7224 */ /* 0x010fca00078e0000 */
[----:B------:R-:W-:Y:S01]  /*1b210*/  FADD.FTZ R4, R39, R96 ;  /* 0x0000006027047221 */ /* 0x000fe20000010000 */
[----:B-1----:R-:W-:-:S03]  /*1b220*/  F2FP.PACK_AB R6, R164, R190 ;  /* 0x000000bea406723e */ /* 0x002fc600000000ff */
[----:B------:R-:W-:Y:S02]  /*1b230*/  FADD.FTZ R36, R138, R4 ;  /* 0x000000048a247221 */ /* 0x000fe40000010000 */
[----:B------:R3:W-:Y:S01]  /*1b240*/  MUFU.EX2 R138, R154 ;  /* 0x0000009a008a7308 */ /* 0x0007e20000000800 */
[----:B------:R-:W-:Y:S02]  /*1b250*/  F2FP.PACK_AB R4, R197, R157 ;  /* 0x0000009dc504723e */ /* 0x000fe400000000ff */
[----:B--2---:R-:W-:Y:S02]  /*1b260*/  F2FP.PACK_AB R7, R149, R150 ;  /* 0x000000969507723e */ /* 0x004fe400000000ff */
[----:B---3--:R-:W-:Y:S02]  /*1b270*/  MOV R154, R5 ;  /* 0x00000005009a7202 */ /* 0x008fe40000000f00 */
[----:B------:R-:W-:-:S07]  /*1b280*/  F2FP.PACK_AB R5, R158, R159 ;  /* 0x0000009f9e05723e */ /* 0x000fce00000000ff */
        /* <DEDUP_REMOVED lines=8> */
[----:B------:R-:W3:Y:S01]  /*1b310*/  MUFU.EX2 R37, R160 ;  /* 0x000000a000257308 */ /* 0x000ee20000000800 */
[----:B------:R-:W-:-:S02]  /*1b320*/  FADD.FTZ R2, R137, R2 ;  /* 0x0000000289027221 */ /* 0x000fc40000010000 */
[----:B------:R-:W-:Y:S01]  /*1b330*/  FADD.FTZ R3, R194, R3 ;  /* 0x00000003c2037221 */ /* 0x000fe20000010000 */
[----:B------:R-:W-:Y:S02]  /*1b340*/  MOV R194, R179 ;  /* 0x000000b300c27202 */ /* 0x000fe40000000f00 */
[----:B------:R-:W-:Y:S02]  /*1b350*/  MOV R179, R251 ;  /* 0x000000fb00b37202 */ /* 0x000fe40000000f00 */
[----:B------:R-:W-:Y:S08]  /*1b360*/  MUFU.EX2 R156, R162 ;  /* 0x000000a2009c7308 */ /* 0x000ff00000000800 */
[----:B------:R-:W-:Y:S08]  /*1b370*/  MUFU.EX2 R155, R155 ;  /* 0x0000009b009b7308 */ /* 0x000ff00000000800 */
[----:B------:R-:W4:Y:S08]  /*1b380*/  MUFU.EX2 R137, R161 ;  /* 0x000000a100897308 */ /* 0x000f300000000800 */
[----:B------:R-:W-:Y:S08]  /*1b390*/  MUFU.EX2 R148, R163 ;  /* 0x000000a300947308 */ /* 0x000ff00000000800 */
[----:B------:R-:W1:Y:S01]  /*1b3a0*/  MUFU.EX2 R251, R168 ;  /* 0x000000a800fb7308 */ /* 0x000e620000000800 */
[----:B------:R-:W-:Y:S01]  /*1b3b0*/  FADD.FTZ R0, R247, R97 ;  /* 0x00000061f7007221 */ /* 0x000fe20000010000 */
[----:B------:R-:W-:Y:S01]  /*1b3c0*/  MOV R39, R99 ;  /* 0x0000006300277202 */ /* 0x000fe20000000f00 */
[----:B------:R-:W-:Y:S01]  /*1b3d0*/  FADD.FTZ R2, R98, R2 ;  /* 0x0000000262027221 */ /* 0x000fe20000010000 */
[C---:B------:R-:W-:Y:S01]  /*1b3e0*/  HMMA.16816.F32 R112, R4.reuse, R22, R84 ;  /* 0x000000160470723c */ /* 0x040fe20000001854 */
[----:B------:R-:W-:Y:S01]  /*1b3f0*/  FADD.FTZ R0, R207, R0 ;  /* 0x00000000cf007221 */ /* 0x000fe20000010000 */
[----:B------:R-:W1:Y:S02]  /*1b400*/  LDSM.16.MT88.4 R20, [R213+0xb000] ;  /* 0x00b00000d514783b */ /* 0x000e640000004200 */
[----:B------:R3:W-:Y:S04]  /*1b410*/  MUFU.EX2 R247, R171 ;  /* 0x000000ab00f77308 */ /* 0x0007e80000000800 */
[C---:B------:R-:W-:Y:S04]  /*1b420*/  HMMA.16816.F32 R104, R4.reuse, R16, R76 ;  /* 0x000000100468723c */ /* 0x040fe8000000184c */
[----:B------:R-:W-:Y:S08]  /*1b430*/  MUFU.EX2 R135, R181 ;  /* 0x000000b500877308 */ /* 0x000ff00000000800 */
[----:B------:R-:W-:Y:S01]  /*1b440*/  MUFU.EX2 R134, R186 ;  /* 0x000000ba00867308 */ /* 0x000fe20000000800 */
[----:B---3--:R-:W-:Y:S01]  /*1b450*/  MOV R171, R37 ;  /* 0x0000002500ab7202 */ /* 0x008fe20000000f00 */
[----:B------:R-:W-:Y:S01]  /*1b460*/  HMMA.16816.F32 R96, R4, R18, R44 ;  /* 0x000000120460723c */ /* 0x000fe2000000182c */
[----:B------:R-:W3:Y:S05]  /*1b470*/  LDSM.16.MT88.4 R16, [R216+0xb000] ;  /* 0x00b00000d810783b */ /* 0x000eea0000004200 */
[----:B------:R-:W-:Y:S01]  /*1b480*/  MUFU.EX2 R133, R174 ;  /* 0x000000ae00857308 */ /* 0x000fe20000000800 */
[----:B------:R-:W-:-:S07]  /*1b490*/  F2FP.PACK_AB R4, R138, R154 ;  /* 0x0000009a8a04723e */ /* 0x000fce00000000ff */
[----:B------:R-:W1:Y:S01]  /*1b4a0*/  MUFU.EX2 R132, R180 ;  /* 0x000000b400847308 */ /* 0x000e620000000800 */
[----:B----4-:R-:W-:-:S07]  /*1b4b0*/  F2FP.PACK_AB R5, R137, R155 ;  /* 0x0000009b8905723e */ /* 0x010fce00000000ff */
[----:B------:R-:W-:Y:S01]  /*1b4c0*/  MUFU.EX2 R131, R182 ;  /* 0x000000b600837308 */ /* 0x000fe20000000800 */
[----:B------:R-:W-:-:S07]  /*1b4d0*/  F2FP.PACK_AB R6, R156, R171 ;  /* 0x000000ab9c06723e */ /* 0x000fce00000000ff */
[----:B------:R-:W-:Y:S01]  /*1b4e0*/  MUFU.EX2 R130, R185 ;  /* 0x000000b900827308 */ /* 0x000fe20000000800 */
[----:B-1----:R-:W-:-:S07]  /*1b4f0*/  F2FP.PACK_AB R7, R251, R148 ;  /* 0x00000094fb07723e */ /* 0x002fce00000000ff */
[----:B------:R-:W-:Y:S08]  /*1b500*/  MUFU.EX2 R129, R169 ;  /* 0x000000a900817308 */ /* 0x000ff00000000800 */
[----:B------:R-:W-:Y:S08]  /*1b510*/  MUFU.EX2 R128, R170 ;  /* 0x000000aa00807308 */ /* 0x000ff00000000800 */
[----:B------:R-:W-:Y:S08]  /*1b520*/  MUFU.EX2 R127, R173 ;  /* 0x000000ad007f7308 */ /* 0x000ff00000000800 */
[----:B------:R-:W-:Y:S08]  /*1b530*/  MUFU.EX2 R126, R184 ;  /* 0x000000b8007e7308 */ /* 0x000ff00000000800 */
[----:B------:R-:W-:Y:S08]  /*1b540*/  MUFU.EX2 R125, R172 ;  /* 0x000000ac007d7308 */ /* 0x000ff00000000800 */
[----:B------:R-:W-:Y:S01]  /*1b550*/  MUFU.EX2 R124, R183 ;  /* 0x000000b7007c7308 */ /* 0x000fe20000000800 */
[----:B------:R-:W-:Y:S01]  /*1b560*/  FADD.FTZ R3, R204, R3 ;  /* 0x00000003cc037221 */ /* 0x000fe20000010000 */
[----:B------:R-:W-:Y:S01]  /*1b570*/  MOV R153, R145 ;  /* 0x0000009100997202 */ /* 0x000fe20000000f00 */
[----:B------:R-:W-:Y:S05]  /*1b580*/  LDSM.16.MT88.4 R160, [R216+0xb800] ;  /* 0x00b80000d8a0783b */ /* 0x000fea0000004200 */
        /* <DEDUP_REMOVED lines=10> */
[----:B------:R-:W-:-:S02]  /*1b630*/  F2FP.PACK_AB R5, R132, R133 ;  /* 0x000000858405723e */ /* 0x000fc400000000ff */
[----:B------:R-:W-:Y:S01]  /*1b640*/  F2FP.PACK_AB R6, R134, R135 ;  /* 0x000000878606723e */ /* 0x000fe200000000ff */
[----:B------:R-:W-:Y:S01]  /*1b650*/  FADD.FTZ R40, R250, R4 ;  /* 0x00000004fa287221 */ /* 0x000fe20000010000 */
[----:B-1----:R-:W-:Y:S02]  /*1b660*/  F2FP.PACK_AB R4, R207, R247 ;  /* 0x000000f7cf04723e */ /* 0x002fe400000000ff */
[----:B------:R-:W-:-:S07]  /*1b670*/  F2FP.PACK_AB R7, R130, R131 ;  /* 0x000000838207723e */ /* 0x000fce00000000ff */
[C---:B------:R-:W-:Y:S08]  /*1b680*/  HMMA.16816.F32 R60, R4.reuse, R8, R92 ;  /* 0x00000008043c723c */ /* 0x040ff0000000185c */
[C---:B------:R-:W-:Y:S01]  /*1b690*/  HMMA.16816.F32 R56, R4.reuse, R10, R12 ;  /* 0x0000000a0438723c */ /* 0x040fe2000000180c */
[----:B------:R-:W1:Y:S04]  /*1b6a0*/  LDSM.16.MT88.4 R12, [R214+0xb000] ;  /* 0x00b00000d60c783b */ /* 0x000e680000004200 */
[----:B------:R-:W2:Y:S03]  /*1b6b0*/  LDSM.16.MT88.4 R8, [R215+0xb000] ;  /* 0x00b00000d708783b */ /* 0x000ea60000004200 */
[C---:B------:R-:W-:Y:S01]  /*1b6c0*/  HMMA.16816.F32 R48, R4.reuse, R24, R108 ;  /* 0x000000180430723c */ /* 0x040fe2000000186c */
[----:B------:R-:W-:Y:S08]  /*1b6d0*/  MUFU.EX2 R109, R187 ;  /* 0x000000bb006d7308 */ /* 0x000ff00000000800 */
[----:B------:R-:W4:Y:S01]  /*1b6e0*/  MUFU.EX2 R108, R192 ;  /* 0x000000c0006c7308 */ /* 0x000f220000000800 */
[----:B------:R-:W-:Y:S01]  /*1b6f0*/  IMAD.MOV.U32 R152, RZ, RZ, R39 ;  /* 0x000000ffff987224 */ /* 0x000fe200078e0027 */
[----:B------:R-:W-:Y:S01]  /*1b700*/  HMMA.16816.F32 R64, R4, R28, R104 ;  /* 0x0000001c0440723c */ /* 0x000fe20000001868 */
[----:B------:R-:W-:-:S05]  /*1b710*/  FADD.FTZ R0, R244, R0 ;  /* 0x00000000f4007221 */ /* 0x000fca0000010000 */
[----:B------:R-:W-:Y:S02]  /*1b720*/  MUFU.EX2 R95, R239 ;  /* 0x000000ef005f7308 */ /* 0x000fe40000000800 */
[C---:B------:R-:W-:Y:S06]  /*1b730*/  HMMA.16816.F32 R36, R4.reuse, R32, R116 ;  /* 0x000000200424723c */ /* 0x040fec0000001874 */
[----:B------:R-:W-:Y:S02]  /*1b740*/  MUFU.EX2 R94, R238 ;  /* 0x000000ee005e7308 */ /* 0x000fe40000000800 */
[C---:B------:R-:W-:Y:S06]  /*1b750*/  HMMA.16816.F32 R44, R4.reuse, R26, R120 ;  /* 0x0000001a042c723c */ /* 0x040fec0000001878 */
[----:B------:R-:W-:Y:S02]  /*1b760*/  MUFU.EX2 R93, R237 ;  /* 0x000000ed005d7308 */ /* 0x000fe40000000800 */
[C---:B------:R-:W-:Y:S06]  /*1b770*/  HMMA.16816.F32 R28, R4.reuse, R30, R96 ;  /* 0x0000001e041c723c */ /* 0x040fec0000001860 */
[----:B------:R-:W-:Y:S08]  /*1b780*/  MUFU.EX2 R92, R208 ;  /* 0x000000d0005c7308 */ /* 0x000ff00000000800 */
[----:B------:R-:W1:Y:S01]  /*1b790*/  MUFU.EX2 R43, R211 ;  /* 0x000000d3002b7308 */ /* 0x000e620000000800 */
[----:B------:R-:W-:Y:S01]  /*1b7a0*/  HMMA.16816.F32 R32, R4, R34, R112 ;  /* 0x000000220420723c */ /* 0x000fe20000001870 */
[----:B------:R-:W-:-:S06]  /*1b7b0*/  FADD.FTZ R0, R242, R0 ;  /* 0x00000000f2007221 */ /* 0x000fcc0000010000 */
[----:B------:R-:W-:Y:S01]  /*1b7c0*/  MUFU.EX2 R42, R249 ;  /* 0x000000f9002a7308 */ /* 0x000fe20000000800 */
[----:B------:R-:W-:Y:S01]  /*1b7d0*/  F2FP.PACK_AB R4, R128, R129 ;  /* 0x000000818004723e */ /* 0x000fe200000000ff */
[----:B------:R-:W-:Y:S01]  /*1b7e0*/  FADD.FTZ R2, R243, R2 ;  /* 0x00000002f3027221 */ /* 0x000fe20000010000 */
[----:B------:R-:W-:Y:S01]  /*1b7f0*/  F2FP.PACK_AB R5, R124, R125 ;  /* 0x0000007d7c05723e */ /* 0x000fe200000000ff */
[----:B------:R-:W-:Y:S01]  /*1b800*/  FADD.FTZ R3, R209, R3 ;  /* 0x00000003d1037221 */ /* 0x000fe20000010000 */
[----:B------:R-:W-:Y:S02]  /*1b810*/  F2FP.PACK_AB R6, R126, R127 ;  /* 0x0000007f7e06723e */ /* 0x000fe400000000ff */
[----:B------:R-:W-:Y:S01]  /*1b820*/  MOV R181, R194 ;  /* 0x000000c200b57202 */ /* 0x000fe20000000f00 */
[----:B------:R-:W1:Y:S01]  /*1b830*/  MUFU.EX2 R96, R240 ;  /* 0x000000f000607308 */ /* 0x000e620000000800 */
[----:B----4-:R-:W-:-:S07]  /*1b840*/  F2FP.PACK_AB R7, R108, R109 ;  /* 0x0000006d6c07723e */ /* 0x010fce00000000ff */
[----:B------:R-:W4:Y:S01]  /*1b850*/  MUFU.EX2 R41, R236 ;  /* 0x000000ec00297308 */ /* 0x000f220000000800 */
[C---:B------:R-:W-:Y:S01]  /*1b860*/  HMMA.16816.F32 R100, R4.reuse, R20, R100 ;  /* 0x000000140464723c */ /* 0x040fe20000001864 */
[----:B------:R-:W-:Y:S01]  /*1b870*/  FADD.FTZ R0, R235, R0 ;  /* 0x00000000eb007221 */ /* 0x000fe20000010000 */
[----:B------:R-:W-:Y:S01]  /*1b880*/  MOV R168, R152 ;  /* 0x0000009800a87202 */ /* 0x000fe20000000f00 */
[----:B------:R-:W-:Y:S01]  /*1b890*/  FADD.FTZ R2, R241, R2 ;  /* 0x00000002f1027221 */ /* 0x000fe20000010000 */
[----:B------:R-:W-:Y:S02]  /*1b8a0*/  MOV R167, R177 ;  /* 0x000000b100a77202 */ /* 0x000fe40000000f00 */
[----:B------:R-:W-:Y:S01]  /*1b8b0*/  MOV R182, R193 ;  /* 0x000000c100b67202 */ /* 0x000fe20000000f00 */
[----:B------:R-:W-:Y:S01]  /*1b8c0*/  IMAD.MOV.U32 R174, RZ, RZ, R171 ;  /* 0x000000ffffae7224 */ /* 0x000fe200078e00ab */
[----:B------:R-:W-:Y:S01]  /*1b8d0*/  HMMA.16816.F32 R88, R4, R22, R88 ;  /* 0x000000160458723c */ /* 0x000fe20000001858 */
[----:B------:R-:W-:Y:S01]  /*1b8e0*/  FADD.FTZ R24, R230, R0 ;  /* 0x00000000e6187221 */ /* 0x000fe20000010000 */
[----:B------:R-:W-:-:S02]  /*1b8f0*/  MOV R111, R153 ;  /* 0x00000099006f7202 */ /* 0x000fc40000000f00 */
[----:B------:R-:W-:Y:S02]  /*1b900*/  MOV R180, R195 ;  /* 0x000000c300b47202 */ /* 0x000fe40000000f00 */
[----:B------:R-:W-:Y:S01]  /*1b910*/  MOV R165, R144 ;  /* 0x0000009000a57202 */ /* 0x000fe20000000f00 */
[----:B------:R-:W-:Y:S01]  /*1b920*/  IMAD.MOV.U32 R172, RZ, RZ, R149 ;  /* 0x000000ffffac7224 */ /* 0x000fe200078e0095 */
[C---:B---3--:R-:W-:Y:S01]  /*1b930*/  HMMA.16816.F32 R84, R4.reuse, R16, R84 ;  /* 0x000000100454723c */ /* 0x048fe20000001854 */
[----:B------:R-:W-:Y:S01]  /*1b940*/  MOV R250, R139 ;  /* 0x0000008b00fa7202 */ /* 0x000fe20000000f00 */
[----:B------:R-:W-:Y:S01]  /*1b950*/  IMAD.MOV.U32 R173, RZ, RZ, R138 ;  /* 0x000000ffffad7224 */ /* 0x000fe200078e008a */
[----:B------:R-:W-:Y:S01]  /*1b960*/  MOV R204, R150 ;  /* 0x0000009600cc7202 */ /* 0x000fe20000000f00 */
[----:B------:R3:W5:Y:S04]  /*1b970*/  LDL.LU R244, [R1+0x164] ;  /* 0x0001640001f47983 */ /* 0x0007680000300800 */
[C---:B------:R-:W-:Y:S08]  /*1b980*/  HMMA.16816.F32 R80, R4.reuse, R18, R80 ;  /* 0x000000120450723c */ /* 0x040ff00000001850 */
[C---:B-1----:R-:W-:Y:S08]  /*1b990*/  HMMA.16816.F32 R76, R4.reuse, R12, R76 ;  /* 0x0000000c044c723c */ /* 0x042ff0000000184c */
[C---:B------:R-:W-:Y:S08]  /*1b9a0*/  HMMA.16816.F32 R72, R4.reuse, R14, R72 ;  /* 0x0000000e0448723c */ /* 0x040ff00000001848 */
[C---:B--2---:R-:W-:Y:S08]  /*1b9b0*/  HMMA.16816.F32 R68, R4.reuse, R8, R68 ;  /* 0x000000080444723c */ /* 0x044ff00000001844 */
[----:B------:R-:W-:Y:S01]  /*1b9c0*/  HMMA.16816.F32 R52, R4, R10, R52 ;  /* 0x0000000a0434723c */ /* 0x000fe20000001834 */
[----:B------:R-:W-:Y:S01]  /*1b9d0*/  FADD.FTZ R3, R233, R3 ;  /* 0x00000003e9037221 */ /* 0x000fe20000010000 */
[----:B------:R-:W-:Y:S01]  /*1b9e0*/  MOV R194, R147 ;  /* 0x0000009300c27202 */ /* 0x000fe20000000f00 */
[----:B------:R-:W-:-:S02]  /*1b9f0*/  IMAD.MOV.U32 R152, RZ, RZ, R178 ;  /* 0x000000ffff987224 */ /* 0x000fc400078e00b2 */
[----:B------:R-:W-:Y:S01]  /*1ba00*/  FADD.FTZ R2, R231, R2 ;  /* 0x00000002e7027221 */ /* 0x000fe20000010000 */
[----:B------:R-:W-:Y:S01]  /*1ba10*/  MOV R123, R168 ;  /* 0x000000a8007b7202 */ /* 0x000fe20000000f00 */
[----:B------:R-:W-:Y:S01]  /*1ba20*/  FADD.FTZ R4, R234, R40 ;  /* 0x00000028ea047221 */ /* 0x000fe20000010000 */
[----:B------:R-:W-:Y:S02]  /*1ba30*/  F2FP.PACK_AB R5, R43, R92 ;  /* 0x0000005c2b05723e */ /* 0x000fe400000000ff */
[----:B------:R-:W-:Y:S01]  /*1ba40*/  MOV R175, R176 ;  /* 0x000000b000af7202 */ /* 0x000fe20000000f00 */
[----:B------:R-:W-:Y:S01]  /*1ba50*/  FADD.FTZ R0, R229, R4 ;  /* 0x00000004e5007221 */ /* 0x000fe20000010000 */
[----:B------:R-:W-:Y:S02]  /*1ba60*/  F2FP.PACK_AB R4, R95, R96 ;  /* 0x000000605f04723e */ /* 0x000fe400000000ff */
[----:B------:R-:W-:Y:S02]  /*1ba70*/  MOV R104, R159 ;  /* 0x0000009f00687202 */ /* 0x000fe40000000f00 */
        /* <DEDUP_REMOVED lines=9> */
[----:B------:R-:W-:Y:S01]  /*1bb10*/  MUFU.EX2 R27, R206 ;  /* 0x000000ce001b7308 */ /* 0x000fe20000000800 */
[----:B------:R-:W-:Y:S01]  /*1bb20*/  F2FP.PACK_AB R6, R93, R94 ;  /* 0x0000005e5d06723e */ /* 0x000fe200000000ff */
[----:B------:R3:W5:Y:S01]  /*1bb30*/  LDL.LU R243, [R1+0x160] ;  /* 0x0001600001f37983 */ /* 0x0007620000300800 */
[----:B----4-:R-:W-:Y:S01]  /*1bb40*/  F2FP.PACK_AB R7, R41, R42 ;  /* 0x0000002a2907723e */ /* 0x010fe200000000ff */
[----:B------:R-:W-:Y:S01]  /*1bb50*/  FADD.FTZ R3, R228, R3 ;  /* 0x00000003e4037221 */ /* 0x000fe20000010000 */
[----:B------:R-:W-:Y:S01]  /*1bb60*/  MOV R210, R194 ;  /* 0x000000c200d27202 */ /* 0x000fe20000000f00 */
[----:B------:R-:W-:Y:S01]  /*1bb70*/  FADD.FTZ R2, R227, R2 ;  /* 0x00000002e3027221 */ /* 0x000fe20000010000 */
[----:B------:R-:W-:-:S02]  /*1bb80*/  MOV R113, R152 ;  /* 0x0000009800717202 */ /* 0x000fc40000000f00 */
[----:B------:R-:W-:Y:S01]  /*1bb90*/  MOV R114, R167 ;  /* 0x000000a700727202 */ /* 0x000fe20000000f00 */
[C---:B------:R-:W-:Y:S01]  /*1bba0*/  HMMA.16816.F32 R60, R4.reuse, R20, R60 ;  /* 0x00000014043c723c */ /* 0x040fe2000000183c */
[----:B------:R-:W-:Y:S01]  /*1bbb0*/  FADD.FTZ R3, R136, R3 ;  /* 0x0000000388037221 */ /* 0x000fe20000010000 */
[----:B------:R-:W-:Y:S01]  /*1bbc0*/  MOV R122, R111 ;  /* 0x0000006f007a7202 */ /* 0x000fe20000000f00 */
[----:B------:R-:W-:Y:S01]  /*1bbd0*/  FADD.FTZ R2, R222, R2 ;  /* 0x00000002de027221 */ /* 0x000fe20000010000 */
[----:B------:R-:W-:Y:S02]  /*1bbe0*/  MOV R117, R250 ;  /* 0x000000fa00757202 */ /* 0x000fe40000000f00 */
[----:B------:R-:W-:Y:S01]  /*1bbf0*/  MOV R116, R204 ;  /* 0x000000cc00747202 */ /* 0x000fe20000000f00 */
[----:B------:R-:W-:Y:S01]  /*1bc00*/  IMAD.MOV.U32 R115, RZ, RZ, R123 ;  /* 0x000000ffff737224 */ /* 0x000fe200078e007b */
[C---:B------:R-:W-:Y:S01]  /*1bc10*/  HMMA.16816.F32 R56, R4.reuse, R22, R56 ;  /* 0x000000160438723c */ /* 0x040fe20000001838 */
[----:B------:R-:W-:Y:S01]  /*1bc20*/  MOV R111, R210 ;  /* 0x000000d2006f7202 */ /* 0x000fe20000000f00 */
[----:B------:R-:W-:Y:S01]  /*1bc30*/  IMAD.MOV.U32 R250, RZ, RZ, R182 ;  /* 0x000000fffffa7224 */ /* 0x000fe200078e00b6 */
[----:B------:R-:W-:Y:S01]  /*1bc40*/  MOV R98, R175 ;  /* 0x000000af00627202 */ /* 0x000fe20000000f00 */
[----:B------:R-:W1:Y:S04]  /*1bc50*/  LDSM.16.MT88.4 R144, [R213+0xb800] ;  /* 0x00b80000d590783b */ /* 0x000e680000004200 */
[C---:B------:R-:W-:Y:S01]  /*1bc60*/  HMMA.16816.F32 R48, R4.reuse, R16, R48 ;  /* 0x000000100430723c */ /* 0x040fe20000001830 */
[----:B------:R-:W-:Y:S01]  /*1bc70*/  MOV R204, R180 ;  /* 0x000000b400cc7202 */ /* 0x000fe20000000f00 */
[----:B------:R-:W-:Y:S01]  /*1bc80*/  MUFU.EX2 R26, R248 ;  /* 0x000000f8001a7308 */ /* 0x000fe20000000800 */
[----:B------:R-:W-:Y:S01]  /*1bc90*/  MOV R99, R157 ;  /* 0x0000009d00637202 */ /* 0x000fe20000000f00 */
[----:B------:R3:W5:Y:S04]  /*1bca0*/  LDL.LU R242, [R1+0x15c] ;  /* 0x00015c0001f27983 */ /* 0x0007680000300800 */
[----:B------:R-:W-:Y:S01]  /*1bcb0*/  HMMA.16816.F32 R44, R4, R18, R44 ;  /* 0x00000012042c723c */ /* 0x000fe2000000182c */
[----:B------:R-:W-:-:S07]  /*1bcc0*/  MOV R210, R174 ;  /* 0x000000ae00d27202 */ /* 0x000fce0000000f00 */
[----:B------:R-:W-:Y:S01]  /*1bcd0*/  HMMA.16816.F32 R36, R4, R12, R36 ;  /* 0x0000000c0424723c */ /* 0x000fe20000001824 */
[----:B------:R-:W-:-:S07]  /*1bce0*/  MOV R174, R181 ;  /* 0x000000b500ae7202 */ /* 0x000fce0000000f00 */
[----:B------:R-:W-:Y:S01]  /*1bcf0*/  HMMA.16816.F32 R32, R4, R14, R32 ;  /* 0x0000000e0420723c */ /* 0x000fe20000001820 */
[----:B------:R-:W-:-:S07]  /*1bd00*/  FADD.FTZ R3, R141, R3 ;  /* 0x000000038d037221 */ /* 0x000fce0000010000 */
[C---:B------:R-:W-:Y:S08]  /*1bd10*/  HMMA.16816.F32 R64, R4.reuse, R8, R64 ;  /* 0x000000080440723c */ /* 0x040ff00000001840 */
[----:B------:R-:W-:Y:S01]  /*1bd20*/  HMMA.16816.F32 R28, R4, R10, R28 ;  /* 0x0000000a041c723c */ /* 0x000fe2000000181c */
[----:B------:R-:W-:Y:S01]  /*1bd30*/  FADD.FTZ R2, R114, R2 ;  /* 0x0000000272027221 */ /* 0x000fe20000010000 */
[----:B------:R-:W-:Y:S01]  /*1bd40*/  MOV R249, R111 ;  /* 0x0000006f00f97202 */ /* 0x000fe20000000f00 */
[----:B------:R-:W-:Y:S04]  /*1bd50*/  LDSM.16.MT88.4 R12, [R215+0xb800] ;  /* 0x00b80000d70c783b */ /* 0x000fe80000004200 */
        /* <DEDUP_REMOVED lines=22> */
[----:B------:R-:W-:Y:S01]  /*1bec0*/  FADD.FTZ R5, R97, R5 ;  /* 0x0000000561057221 */ /* 0x000fe20000010000 */
[----:B------:R-:W-:Y:S01]  /*1bed0*/  MOV R114, R191 ;  /* 0x000000bf00727202 */ /* 0x000fe20000000f00 */
[----:B------:R-:W-:Y:S01]  /*1bee0*/  FADD.FTZ R4, R98, R0 ;  /* 0x0000000062047221 */ /* 0x000fe20000010000 */
[----:B------:R-:W-:Y:S01]  /*1bef0*/  MOV R115, R190 ;  /* 0x000000be00737202 */ /* 0x000fe20000000f00 */
[----:B------:R-:W-:Y:S01]  /*1bf00*/  FADD.FTZ R6, R99, R3 ;  /* 0x0000000363067221 */ /* 0x000fe20000010000 */
[----:B------:R3:W5:Y:S01]  /*1bf10*/  LDL.LU R241, [R1+0x158] ;  /* 0x0001580001f17983 */ /* 0x0007620000300800 */
[----:B------:R-:W-:-:S02]  /*1bf20*/  FADD.FTZ R2, R104, R2 ;  /* 0x0000000268027221 */ /* 0x000fc40000010000 */
[----:B------:R-:W-:Y:S02]  /*1bf30*/  IMAD.MOV.U32 R113, RZ, RZ, R196 ;  /* 0x000000ffff717224 */ /* 0x000fe400078e00c4 */
[----:B------:R-:W-:Y:S01]  /*1bf40*/  IMAD.MOV.U32 R118, RZ, RZ, R209 ;  /* 0x000000ffff767224 */ /* 0x000fe200078e00d1 */
[----:B------:R-:W-:Y:S01]  /*1bf50*/  MOV R121, R183 ;  /* 0x000000b700797202 */ /* 0x000fe20000000f00 */
[----:B------:R-:W-:Y:S01]  /*1bf60*/  FADD.FTZ R0, R105, R5 ;  /* 0x0000000569007221 */ /* 0x000fe20000010000 */
[----:B------:R-:W-:Y:S01]  /*1bf70*/  MOV R172, R173 ;  /* 0x000000ad00ac7202 */ /* 0x000fe20000000f00 */
[----:B------:R-:W-:Y:S01]  /*1bf80*/  FADD.FTZ R3, R106, R4 ;  /* 0x000000046a037221 */ /* 0x000fe20000010000 */
[----:B------:R-:W-:Y:S01]  /*1bf90*/  MOV R250, R210 ;  /* 0x000000d200fa7202 */ /* 0x000fe20000000f00 */
[----:B------:R-:W-:Y:S01]  /*1bfa0*/  FADD.FTZ R5, R107, R6 ;  /* 0x000000066b057221 */ /* 0x000fe20000010000 */
[----:B------:R-:W2:Y:S01]  /*1bfb0*/  LDSM.16.MT88.4 R176, [R214+0xb800] ;  /* 0x00b80000d6b0783b */ /* 0x000ea20000004200 */
[----:B------:R-:W-:-:S02]  /*1bfc0*/  FADD.FTZ R4, R112, R2 ;  /* 0x0000000270047221 */ /* 0x000fc40000010000 */
        /* <DEDUP_REMOVED lines=63> */
[----:B------:R-:W-:Y:S01]  /*1c3c0*/  FADD.FTZ R0, R109, R0 ;  /* 0x000000006d007221 */ /* 0x000fe20000010000 */
[----:B------:R-:W1:Y:S01]  /*1c3d0*/  MUFU.EX2 R20, R225 ;  /* 0x000000e100147308 */ /* 0x000e620000000800 */
[----:B------:R-:W-:Y:S02]  /*1c3e0*/  FADD.FTZ R4, R93, R4 ;  /* 0x000000045d047221 */ /* 0x000fe40000010000 */
[----:B------:R-:W-:Y:S02]  /*1c3f0*/  FADD.FTZ R3, R41, R3 ;  /* 0x0000000329037221 */ /* 0x000fe40000010000 */
[----:B------:R-:W-:-:S03]  /*1c400*/  FADD.FTZ R2, R126, R2 ;  /* 0x000000027e027221 */ /* 0x000fc60000010000 */
[----:B------:R-:W2:Y:S01]  /*1c410*/  MUFU.EX2 R11, R220 ;  /* 0x000000dc000b7308 */ /* 0x000ea20000000800 */
[----:B------:R-:W-:Y:S02]  /*1c420*/  FADD.FTZ R0, R108, R0 ;  /* 0x000000006c007221 */ /* 0x000fe40000010000 */
[----:B----4-:R-:W-:-:S05]  /*1c430*/  FADD.FTZ R4, R18, R4 ;  /* 0x0000000412047221 */ /* 0x010fca0000010000 */
[----:B------:R4:W-:Y:S01]  /*1c440*/  MUFU.EX2 R23, R226 ;  /* 0x000000e200177308 */ /* 0x0009e20000000800 */
[----:B-1----:R-:W-:Y:S02]  /*1c450*/  FADD.FTZ R3, R10, R3 ;  /* 0x000000030a037221 */ /* 0x002fe40000010000 */
[----:B------:R-:W-:-:S05]  /*1c460*/  FADD.FTZ R2, R27, R2 ;  /* 0x000000021b027221 */ /* 0x000fca0000010000 */
[----:B------:R1:W-:Y:S01]  /*1c470*/  MUFU.EX2 R19, R224 ;  /* 0x000000e000137308 */ /* 0x0003e20000000800 */
[----:B------:R-:W-:-:S07]  /*1c480*/  FADD.FTZ R0, R22, R0 ;  /* 0x0000000016007221 */ /* 0x000fce0000010000 */
[----:B------:R-:W2:Y:S01]  /*1c490*/  MUFU.EX2 R7, R212 ;  /* 0x000000d400077308 */ /* 0x000ea20000000800 */
[----:B------:R-:W-:Y:S01]  /*1c4a0*/  FADD.FTZ R4, R17, R4 ;  /* 0x0000000411047221 */ /* 0x000fe20000010000 */
[----:B----4-:R3:W5:Y:S01]  /*1c4b0*/  LDL.LU R226, [R1+0x120] ;  /* 0x0001200001e27983 */ /* 0x0107620000300800 */
[----:B------:R-:W-:Y:S02]  /*1c4c0*/  FADD.FTZ R3, R9, R3 ;  /* 0x0000000309037221 */ /* 0x000fe40000010000 */
[----:B------:R-:W-:Y:S01]  /*1c4d0*/  FADD.FTZ R2, R26, R2 ;  /* 0x000000021a027221 */ /* 0x000fe20000010000 */
[----:B------:R3:W5:Y:S01]  /*1c4e0*/  LDL.LU R225, [R1+0x11c] ;  /* 0x00011c0001e17983 */ /* 0x0007620000300800 */
[----:B------:R-:W-:Y:S02]  /*1c4f0*/  FADD.FTZ R0, R21, R0 ;  /* 0x0000000015007221 */ /* 0x000fe40000010000 */
[----:B------:R-:W-:Y:S01]  /*1c500*/  FADD.FTZ R4, R16, R4 ;  /* 0x0000000410047221 */ /* 0x000fe20000010000 */
[----:B-1----:R3:W5:Y:S01]  /*1c510*/  LDL.LU R224, [R1+0x118] ;  /* 0x0001180001e07983 */ /* 0x0027620000300800 */
[----:B------:R-:W-:-:S02]  /*1c520*/  FADD.FTZ R3, R8, R3 ;  /* 0x0000000308037221 */ /* 0x000fc40000010000 */
[----:B------:R-:W-:Y:S01]  /*1c530*/  FADD.FTZ R2, R25, R2 ;  /* 0x0000000219027221 */ /* 0x000fe20000010000 */
[----:B------:R3:W5:Y:S01]  /*1c540*/  LDL.LU R223, [R1+0x114] ;  /* 0x0001140001df7983 */ /* 0x0007620000300800 */
[----:B------:R-:W-:-:S03]  /*1c550*/  FADD.FTZ R0, R20, R0 ;  /* 0x0000000014007221 */ /* 0x000fc60000010000 */
[----:B------:R3:W5:Y:S01]  /*1c560*/  LDL.LU R222, [R1+0x110] ;  /* 0x0001100001de7983 */ /* 0x0007620000300800 */
[----:B--2---:R-:W-:Y:S01]  /*1c570*/  FADD.FTZ R4, R11, R4 ;  /* 0x000000040b047221 */ /* 0x004fe20000010000 */
[----:B------:R-:W-:Y:S02]  /*1c580*/  F2FP.PACK_AB R192, R26, R27 ;  /* 0x0000001b1ac0723e */ /* 0x000fe400000000ff */
[----:B------:R3:W5:Y:S01]  /*1c590*/  LDL.LU R221, [R1+0x10c] ;  /* 0x00010c0001dd7983 */ /* 0x0007620000300800 */
[----:B------:R-:W-:Y:S01]  /*1c5a0*/  F2FP.PACK_AB R193, R21, R22 ;  /* 0x0000001615c1723e */ /* 0x000fe200000000ff */
[----:B------:R-:W-:Y:S01]  /*1c5b0*/  FADD.FTZ R3, R7, R3 ;  /* 0x0000000307037221 */ /* 0x000fe20000010000 */
        /* <DEDUP_REMOVED lines=11> */
[----:B------:R3:W5:Y:S04]  /*1c670*/  LDL.LU R217, [R1+0xfc] ;  /* 0x0000fc0001d97983 */ /* 0x0007680000300800 */
        /* <DEDUP_REMOVED lines=25> */
.L_x_927:
[----:B-1-3--:R-:W-:-:S06]  /*1c810*/  UISETP.GT.AND UP0, UPT, UR9, UR8, UPT ;  /* 0x000000080900728c */ /* 0x00afcc000bf04270 */
        /* <DEDUP_REMOVED lines=47> */
.L_x_934:
        /* <DEDUP_REMOVED lines=11> */
[----:B------:R-:W-:Y:S02]  /*1cbc0*/  UIADD3 UR9, UR57, UR9, URZ ;  /* 0x0000000939097290 */ /* 0x000fe4000fffe03f */
[----:B--2---:R-:W-:Y:S04]  /*1cbd0*/  LEA R0, P0, R0, R2, 0x7 ;  /* 0x0000000200007211 */ /* 0x004fe800078038ff */
[----:B------:R-:W-:Y:S01]  /*1cbe0*/  IMAD.U32 R2, RZ, RZ, UR9 ;  /* 0x00000009ff027e24 */ /* 0x000fe2000f8e00ff */
[----:B------:R-:W-:Y:S04]  /*1cbf0*/  @!P4 IADD3 R3, P2, R0, UR27, RZ ;  /* 0x0000001b0003cc10 */ /* 0x000fe8000ff5e0ff */
[----:B---3--:R-:W-:Y:S02]  /*1cc00*/  LEA.HI.X R2, R4, R7, R2, 0x7, P0 ;  /* 0x0000000704027211 */ /* 0x008fe400000f3c02 */
[C---:B------:R-:W-:Y:S02]  /*1cc10*/  @!P4 LEA R4, P1, R0.reuse, c[0x0][0x168], 0x1 ;  /* 0x00005a000004ca11 */ /* 0x040fe400078208ff */
[C---:B------:R-:W-:Y:S02]  /*1cc20*/  @!P4 LEA R6, P0, R3.reuse, c[0x0][0x168], 0x1 ;  /* 0x00005a000306ca11 */ /* 0x040fe400078008ff */
[----:B------:R-:W-:Y:S02]  /*1cc30*/  @!P4 LEA.HI.X R5, R0, c[0x0][0x16c], R2, 0x1, P1 ;  /* 0x00005b000005ca11 */ /* 0x000fe400008f0c02 */
[----:B------:R-:W-:Y:S02]  /*1cc40*/  @!P4 IADD3.X R7, R2, UR26, RZ, P2, !PT ;  /* 0x0000001a0207cc10 */ /* 0x000fe400097fe4ff */
[C---:B------:R-:W-:Y:S01]  /*1cc50*/  @!P4 IADD3 R8, P1, R0.reuse, UR44, RZ ;  /* 0x0000002c0008cc10 */ /* 0x040fe2000ff3e0ff */
[----:B------:R-:W-:Y:S01]  /*1cc60*/  @!PT LDS RZ, [RZ] ;  /* 0x00000000fffff984 */ /* 0x000fe20000000800 */
[----:B------:R-:W-:Y:S01]  /*1cc70*/  @!PT LDS RZ, [RZ] ;  /* 0x00000000fffff984 */ /* 0x000fe20000000800 */
[----:B------:R-:W-:Y:S01]  /*1cc80*/  @!PT LDS RZ, [RZ] ;  /* 0x00000000fffff984 */ /* 0x000fe20000000800 */
[----:B------:R2:W-:Y:S01]  /*1cc90*/  @!P4 LDGSTS.E.BYPASS.LTC128B.128 [R246+0x4000], [R4.64] ;  /* 0x0400000004f6cfae */ /* 0x0005e2000b901d74 */
[----:B------:R-:W-:Y:S02]  /*1cca0*/  @!P4 LEA.HI.X R7, R3, c[0x0][0x16c], R7, 0x1, P0 ;  /* 0x00005b000307ca11 */ /* 0x000fe400000f0c07 */
[----:B------:R-:W-:Y:S01]  /*1ccb0*/  @!P4 IADD3 R3, P3, R0, UR19, RZ ;  /* 0x000000130003cc10 */ /* 0x000fe2000ff7e0ff */
[----:B------:R1:W-:Y:S01]  /*1ccc0*/  @P4 STS.128 [R246+0x4800], RZ ;  /* 0x004800fff6004388 */ /* 0x0003e20000000c00 */
[----:B------:R-:W-:Y:S02]  /*1ccd0*/  @!P4 LEA R12, P0, R8, c[0x0][0x168], 0x1 ;  /* 0x00005a00080cca11 */ /* 0x000fe400078008ff */
[----:B------:R-:W-:Y:S01]  /*1cce0*/  @!P4 IADD3.X R9, R2, UR20, RZ, P1, !PT ;  /* 0x000000140209cc10 */ /* 0x000fe20008ffe4ff */
[----:B------:R-:W-:Y:S01]  /*1ccf0*/  @!PT LDS RZ, [RZ] ;  /* 0x00000000fffff984 */ /* 0x000fe20000000800 */
[----:B------:R-:W-:Y:S01]  /*1cd00*/  @!PT LDS RZ, [RZ] ;  /* 0x00000000fffff984 */ /* 0x000fe20000000800 */
[----:B------:R-:W-:Y:S01]  /*1cd10*/  @!PT LDS RZ, [RZ] ;  /* 0x00000000fffff984 */ /* 0x000fe20000000800 */
[----:B------:R3:W-:Y:S03]  /*1cd20*/  @!P4 LDGSTS.E.BYPASS.LTC128B.128 [R246+0x4800], [R6.64] ;  /* 0x0480000006f6cfae */ /* 0x0007e6000b901d74 */
[----:B------:R-:W-:Y:S01]  /*1cd30*/  @!P4 LEA.HI.X R13, R8, c[0x0][0x16c], R9, 0x1, P0 ;  /* 0x00005b00080dca11 */ /* 0x000fe200000f0c09 */
[----:B------:R1:W-:Y:S01]  /*1cd40*/  @P4 STS.128 [R246+0x5000], RZ ;  /* 0x005000fff6004388 */ /* 0x0003e20000000c00 */
        /* <DEDUP_REMOVED lines=50> */
.L_x_932:
        /* <DEDUP_REMOVED lines=23> */
[----:B------:R-:W-:Y:S02]  /*1d1e0*/  @!P4 IADD3 R7, P2, R2, UR14, RZ ;  /* 0x0000000e0207cc10 */ /* 0x000fe4000ff5e0ff */
[----:B------:R-:W-:Y:S01]  /*1d1f0*/  @!P4 IADD3.X R6, R0, UR10, RZ, P1, !PT ;  /* 0x0000000a0006cc10 */ /* 0x000fe20008ffe4ff */
[----:B------:R-:W-:Y:S01]  /*1d200*/  @P4 STS.128 [R246+0x8800], RZ ;  /* 0x008800fff6004388 */ /* 0x000fe20000000c00 */
[C---:B------:R-:W-:Y:S02]  /*1d210*/  @!P4 IADD3 R5, P0, R2.reuse, UR54, RZ ;  /* 0x000000360205cc10 */ /* 0x040fe4000ff1e0ff */
[----:B------:R-:W-:Y:S02]  /*1d220*/  @!P4 IADD3 R18, P6, R2, UR50, RZ ;  /* 0x000000320212cc10 */ /* 0x000fe4000ffde0ff */
[C---:B------:R-:W-:Y:S02]  /*1d230*/  @!P4 LEA R10, P1, R5.reuse, c[0x0][0x170], 0x1 ;  /* 0x00005c00050aca11 */ /* 0x040fe400078208ff */
        /* <DEDUP_REMOVED lines=18> */
[C---:B------:R-:W-:Y:S02]  /*1d360*/  @!P4 LEA R8, P3, R7.reuse, c[0x0][0x170], 0x1 ;  /* 0x00005c000708ca11 */ /* 0x040fe400078608ff */
[----:B------:R-:W-:Y:S02]  /*1d370*/  @!P4 IADD3 R19, P5, R2, UR48, RZ ;  /* 0x000000300213cc10 */ /* 0x000fe4000ffbe0ff */
[----:B------:R-:W-:Y:S02]  /*1d380*/  @!P4 LEA.HI.X R9, R7, c[0x0][0x174], R5, 0x1, P3 ;  /* 0x00005d000709ca11 */ /* 0x000fe400018f0c05 */
[----:B------:R-:W-:Y:S01]  /*1d390*/  @!P4 LEA.HI.X R7, R18, c[0x0][0x174], R20, 0x1, P2 ;  /* 0x00005d001207ca11 */ /* 0x000fe200010f0c14 */
[----:B------:R-:W-:Y:S01]  /*1d3a0*/  @P4 STS.128 [R246+0x9800], RZ ;  /* 0x009800fff6004388 */ /* 0x000fe20000000c00 */
[C---:B------:R-:W-:Y:S02]  /*1d3b0*/  @!P4 LEA R4, P1, R19.reuse, c[0x0][0x170], 0x1 ;  /* 0x00005c001304ca11 */ /* 0x040fe400078208ff */
[----:B------:R-:W-:Y:S02]  /*1d3c0*/  @!P4 IADD3.X R21, R0, UR16, RZ, P5, !PT ;  /* 0x000000100015cc10 */ /* 0x000fe4000affe4ff */
[----:B------:R-:W-:Y:S02]  /*1d3d0*/  @!P4 IADD3 R3, P0, R2, UR46, RZ ;  /* 0x0000002e0203cc10 */ /* 0x000fe4000ff1e0ff */
[----:B------:R-:W-:Y:S01]  /*1d3e0*/  @!P4 LEA.HI.X R5, R19, c[0x0][0x174], R21, 0x1, P1 ;  /* 0x00005d001305ca11 */ /* 0x000fe200008f0c15 */
[----:B------:R-:W-:Y:S01]  /*1d3f0*/  @!PT LDS RZ, [RZ] ;  /* 0x00000000fffff984 */ /* 0x000fe20000000800 */
[----:B------:R-:W-:Y:S01]  /*1d400*/  @!PT LDS RZ, [RZ] ;  /* 0x00000000fffff984 */ /* 0x000fe20000000800 */
[----:B------:R-:W-:Y:S01]  /*1d410*/  @!PT LDS RZ, [RZ] ;  /* 0x00000000fffff984 */ /* 0x000fe20000000800 */
[----:B------:R3:W-:Y:S01]  /*1d420*/  @!P4 LDGSTS.E.BYPASS.LTC128B.128 [R246+0x9800], [R10.64] ;  /* 0x098000000af6cfae */ /* 0x0007e2000b901d74 */
[----:B------:R-:W-:Y:S02]  /*1d430*/  @!P4 IADD3.X R0, R0, UR17, RZ, P0, !PT ;  /* 0x000000110000cc10 */ /* 0x000fe400087fe4ff */
        /* <DEDUP_REMOVED lines=24> */
[----:B--2---:R-:W4:Y:S08]  /*1d5c0*/  LDSM.16.M88.4 R16, [R212+0x4000] ;  /* 0x00400000d410783b */ /* 0x004f300000000200 */
[----:B------:R-:W3:Y:S08]  /*1d5d0*/  LDSM.16.M88.4 R124, [R219+0x2000] ;  /* 0x00200000db7c783b */ /* 0x000ef00000000200 */
[----:B------:R-:W2:Y:S08]  /*1d5e0*/  LDSM.16.M88.4 R32, [R212+0x4800] ;  /* 0x00480000d420783b */ /* 0x000eb00000000200 */
[----:B------:R-:W2:Y:S08]  /*1d5f0*/  LDSM.16.M88.4 R48, [R212+0x5000] ;  /* 0x00500000d430783b */ /* 0x000eb00000000200 */
[----:B------:R-:W2:Y:S01]  /*1d600*/  LDSM.16.M88.4 R64, [R212+0x5800] ;  /* 0x00580000d440783b */ /* 0x000ea20000000200 */
[-C--:B----4-:R-:W-:Y:S07]  /*1d610*/  HMMA.16816.F32 R4, R128, R16.reuse, RZ ;  /* 0x000000108004723c */ /* 0x090fee00000018ff */
[----:B------:R-:W4:Y:S01]  /*1d620*/  LDSM.16.M88.4 R80, [R212+0x6000] ;  /* 0x00600000d450783b */ /* 0x000f220000000200 */
[C---:B---3--:R-:W-:Y:S07]  /*1d630*/  HMMA.16816.F32 R8, R124.reuse, R16, RZ ;  /* 0x000000107c08723c */ /* 0x048fee00000018ff */
[----:B------:R-:W3:Y:S01]  /*1d640*/  LDSM.16.M88.4 R96, [R212+0x6800] ;  /* 0x00680000d460783b */ /* 0x000ee20000000200 */
[-C--:B-1----:R-:W-:Y:S07]  /*1d650*/  HMMA.16816.F32 R12, R124, R18.reuse, RZ ;  /* 0x000000127c0c723c */ /* 0x082fee00000018ff */
[----:B------:R-:W1:Y:S01]  /*1d660*/  LDSM.16.M88.4 R112, [R212+0x7000] ;  /* 0x00700000d470783b */ /* 0x000e620000000200 */
[C---:B------:R-:W-:Y:S07]  /*1d670*/  HMMA.16816.F32 R16, R128.reuse, R18, RZ ;  /* 0x000000128010723c */ /* 0x040fee00000018ff */
[----:B------:R-:W1:Y:S01]  /*1d680*/  LDSM.16.M88.4 R200, [R212+0x7800] ;  /* 0x00780000d4c8783b */ /* 0x000e620000000200 */
[-C--:B--2---:R-:W-:Y:S07]  /*1d690*/  HMMA.16816.F32 R20, R128, R32.reuse, RZ ;  /* 0x000000208014723c */ /* 0x084fee00000018ff */
[----:B------:R-:W-:Y:S01]  /*1d6a0*/  LDSM.16.M88.4 R204, [R222] ;  /* 0x00000000decc783b */ /* 0x000fe20000000200 */
[C---:B------:R-:W-:Y:S07]  /*1d6b0*/  HMMA.16816.F32 R24, R124.reuse, R32, RZ ;  /* 0x000000207c18723c */ /* 0x040fee00000018ff */
[----:B------:R-:W2:Y:S01]  /*1d6c0*/  LDSM.16.M88.4 R208, [R218+0x4000] ;  /* 0x00400000dad0783b */ /* 0x000ea20000000200 */
[-C--:B------:R-:W-:Y:S07]  /*1d6d0*/  HMMA.16816.F32 R28, R124, R34.reuse, RZ ;  /* 0x000000227c1c723c */ /* 0x080fee00000018ff */
[----:B------:R-:W0:Y:S01]  /*1d6e0*/  LDGDEPBAR ;  /* 0x00000000000079af */ /* 0x000e220000000000 */
        /* <DEDUP_REMOVED lines=26> */
[-C--:B--2---:R-:W-:Y:S08]  /*1d890*/  HMMA.16816.F32 R4, R204, R208.reuse, R4 ;  /* 0x000000d0cc04723c */ /* 0x084ff00000001804 */
[C---:B-1----:R-:W-:Y:S08]  /*1d8a0*/  HMMA.16816.F32 R8, R200.reuse, R208, R8 ;  /* 0x000000d0c808723c */ /* 0x042ff00000001808 */
        /* <DEDUP_REMOVED lines=38> */
[----:B------:R-:W1:Y:S08]  /*1db10*/  LDSM.16.M88.4 R204, [R223] ;  /* 0x00000000dfcc783b */ /* 0x000e700000000200 */
        /* <DEDUP_REMOVED lines=58> */
[----:B------:R-:W-:Y:S02]  /*1dec0*/  FMUL.FTZ R15, R15, c[0x0][0x2ec] ;  /* 0x0000bb000f0f7a20 */ /* 0x000fe40000410000 */
[----:B------:R-:W-:Y:S02]  /*1ded0*/  FMUL.FTZ R17, R17, c[0x0][0x2ec] ;  /* 0x0000bb0011117a20 */ /* 0x000fe40000410000 */
[----:B------:R-:W-:Y:S01]  /*1dee0*/  FMUL.FTZ R16, R16, c[0x0][0x2ec] ;  /* 0x0000bb0010107a20 */ /* 0x000fe20000410000 */
[----:B-1----:R1:W-:Y:S01]  /*1def0*/  STL [R1+0x4], R2 ;  /* 0x0000040201007387 */ /* 0x0023e20000100800 */
[----:B------:R-:W-:Y:S01]  /*1df00*/  MUFU.TANH R200, R17 ;  /* 0x0000001100c87308 */ /* 0x000fe20000002400 */
[----:B------:R-:W-:Y:S02]  /*1df10*/  FMUL.FTZ R18, R18, c[0x0][0x2ec] ;  /* 0x0000bb0012127a20 */ /* 0x000fe40000410000 */
[----:B------:R-:W-:Y:S02]  /*1df20*/  FMUL.FTZ R19, R19, c[0x0][0x2ec] ;  /* 0x0000bb0013137a20 */ /* 0x000fe40000410000 */
[----:B------:R-:W-:Y:S02]  /*1df30*/  FMUL.FTZ R8, R8, c[0x0][0x2ec] ;  /* 0x0000bb0008087a20 */ /* 0x000fe40000410000 */
[----:B------:R-:W-:Y:S01]  /*1df40*/  FMUL.FTZ R10, R10, c[0x0][0x2ec] ;  /* 0x0000bb000a0a7a20 */ /* 0x000fe20000410000 */
[----:B--2---:R2:W-:Y:S02]  /*1df50*/  STL [R1+0x14], R0 ;  /* 0x0000140001007387 */ /* 0x0045e40000100800 */
[----:B------:R-:W-:Y:S10]  /*1df60*/  MUFU.TANH R250, R18 ;  /* 0x0000001200fa7308 */ /* 0x000ff40000002400 */
[----:B------:R-:W-:Y:S10]  /*1df70*/  MUFU.TANH R249, R19 ;  /* 0x0000001300f97308 */ /* 0x000ff40000002400 */
[----:B-1----:R-:W1:Y:S10]  /*1df80*/  MUFU.TANH R2, R6 ;  /* 0x0000000600027308 */ /* 0x002e740000002400 */
[----:B--2---:R2:W3:Y:S10]  /*1df90*/  MUFU.TANH R0, R7 ;  /* 0x0000000700007308 */ /* 0x0044f40000002400 */
[----:B------:R-:W-:Y:S01]  /*1dfa0*/  MUFU.TANH R201, R8 ;  /* 0x0000000800c97308 */ /* 0x000fe20000002400 */
[----:B-1----:R1:W-:Y:S09]  /*1dfb0*/  STL [R1], R2 ;  /* 0x0000000201007387 */ /* 0x0023f20000100800 */
[----:B------:R-:W-:Y:S01]  /*1dfc0*/  MUFU.TANH R202, R10 ;  /* 0x0000000a00ca7308 */ /* 0x000fe20000002400 */
[----:B--2---:R-:W2:Y:S08]  /*1dfd0*/  LDSM.16.M88.4 R4, [R217+0x800] ;  /* 0x00080000d904783b */ /* 0x004eb00000000200 */
[----:B---3--:R3:W-:Y:S01]  /*1dfe0*/  STL [R1+0x20], R0 ;  /* 0x0000200001007387 */ /* 0x0087e20000100800 */
[----:B-1----:R-:W-:Y:S10]  /*1dff0*/  MUFU.TANH R2, R12 ;  /* 0x0000000c00027308 */ /* 0x002ff40000002400 */
[----:B---3--:R-:W1:Y:S01]  /*1e000*/  MUFU.TANH R0, R9 ;  /* 0x0000000900007308 */ /* 0x008e620000002400 */
[-C--:B--2---:R-:W-:Y:S08]  /*1e010*/  HMMA.16816.F32 R20, R208, R4.reuse, R20 ;  /* 0x00000004d014723c */ /* 0x084ff00000001814 */
[C---:B------:R-:W-:Y:S08]  /*1e020*/  HMMA.16816.F32 R24, R204.reuse, R4, R24 ;  /* 0x00000004cc18723c */ /* 0x040ff00000001818 */
[-C--:B------:R-:W-:Y:S01]  /*1e030*/  HMMA.16816.F32 R28, R204, R6.reuse, R28 ;  /* 0x00000006cc1c723c */ /* 0x080fe2000000181c */
[----:B-1----:R1:W-:Y:S07]  /*1e040*/  STL [R1+0x24], R0 ;  /* 0x0000240001007387 */ /* 0x0023ee0000100800 */
[C---:B------:R-:W-:Y:S01]  /*1e050*/  HMMA.16816.F32 R32, R208.reuse, R6, R32 ;  /* 0x00000006d020723c */ /* 0x040fe20000001820 */
[----:B------:R-:W2:Y:S03]  /*1e060*/  LDSM.16.M88.4 R4, [R217+0x1000] ;  /* 0x00100000d904783b */ /* 0x000ea60000000200 */
        /* <DEDUP_REMOVED lines=17> */
[----:B------:R-:W-:Y:S05]  /*1e180*/  FMUL.FTZ R23, R23, c[0x0][0x2ec] ;  /* 0x0000bb0017177a20 */ /* 0x000fea0000410000 */
[----:B------:R-:W-:Y:S01]  /*1e190*/  MUFU.TANH R203, R22 ;  /* 0x0000001600cb7308 */ /* 0x000fe20000002400 */
[-C--:B--2---:R-:W-:Y:S01]  /*1e1a0*/  HMMA.16816.F32 R36, R208, R4.reuse, R36 ;  /* 0x00000004d024723c */ /* 0x084fe20000001824 */
[----:B-1----:R1:W-:Y:S04]  /*1e1b0*/  STL [R1+0x34], R0 ;  /* 0x0000340001007387 */ /* 0x0023e80000100800 */
[----:B------:R2:W-:Y:S03]  /*1e1c0*/  STL [R1+0x2c], R2 ;  /* 0x00002c0201007387 */ /* 0x0005e60000100800 */
[C---:B------:R-:W-:Y:S01]  /*1e1d0*/  HMMA.16816.F32 R40, R204.reuse, R4, R40 ;  /* 0x00000004cc28723c */ /* 0x040fe20000001828 */
[----:B------:R-:W-:Y:S07]  /*1e1e0*/  MUFU.TANH R247, R23 ;  /* 0x0000001700f77308 */ /* 0x000fee0000002400 */
[-C--:B------:R-:W-:Y:S03]  /*1e1f0*/  HMMA.16816.F32 R44, R204, R6.reuse, R44 ;  /* 0x00000006cc2c723c */ /* 0x080fe6000000182c */
[----:B------:R-:W-:Y:S05]  /*1e200*/  MUFU.TANH R17, R17 ;  /* 0x0000001100117308 */ /* 0x000fea0000002400 */
[C---:B------:R-:W-:Y:S01]  /*1e210*/  HMMA.16816.F32 R48, R208.reuse, R6, R48 ;  /* 0x00000006d030723c */ /* 0x040fe20000001830 */
[----:B------:R-:W3:Y:S03]  /*1e220*/  LDSM.16.M88.4 R4, [R217+0x1800] ;  /* 0x00180000d904783b */ /* 0x000ee60000000200 */
[----:B------:R-:W-:Y:S01]  /*1e230*/  FMUL.FTZ R37, R37, c[0x0][0x2ec] ;  /* 0x0000bb0025257a20 */ /* 0x000fe20000410000 */
[----:B-1----:R-:W1:Y:S01]  /*1e240*/  MUFU.TANH R0, R13 ;  /* 0x0000000d00007308 */ /* 0x002e620000002400 */
[----:B------:R-:W-:Y:S02]  /*1e250*/  FMUL.FTZ R39, R39, c[0x0][0x2ec] ;  /* 0x0000bb0027277a20 */ /* 0x000fe40000410000 */
[----:B------:R-:W-:Y:S04]  /*1e260*/  FMUL.FTZ R42, R42, c[0x0][0x2ec] ;  /* 0x0000bb002a2a7a20 */ /* 0x000fe80000410000 */
[----:B------:R-:W-:Y:S02]  /*1e270*/  FMUL.FTZ R43, R43, c[0x0][0x2ec] ;  /* 0x0000bb002b2b7a20 */ /* 0x000fe40000410000 */
[----:B------:R-:W-:Y:S01]  /*1e280*/  FMUL.FTZ R36, R36, c[0x0][0x2ec] ;  /* 0x0000bb0024247a20 */ /* 0x000fe20000410000 */
[----:B--2---:R-:W2:Y:S01]  /*1e290*/  MUFU.TANH R2, R14 ;  /* 0x0000000e00027308 */ /* 0x004ea20000002400 */
        /* <DEDUP_REMOVED lines=13> */
[----:B------:R-:W-:Y:S01]  /*1e370*/  FMUL.FTZ R51, R51, c[0x0][0x2ec] ;  /* 0x0000bb0033337a20 */ /* 0x000fe20000410000 */
[----:B--2---:R2:W-:Y:S01]  /*1e380*/  STL [R1+0x38], R2 ;  /* 0x0000380201007387 */ /* 0x0045e20000100800 */
[-C--:B---3--:R-:W-:Y:S07]  /*1e390*/  HMMA.16816.F32 R52, R208, R4.reuse, R52 ;  /* 0x00000004d034723c */ /* 0x088fee0000001834 */
[----:B------:R-:W-:Y:S01]  /*1e3a0*/  MUFU.TANH R34, R34 ;  /* 0x0000002200227308 */ /* 0x000fe20000002400 */
[C---:B------:R-:W-:Y:S09]  /*1e3b0*/  HMMA.16816.F32 R56, R204.reuse, R4, R56 ;  /* 0x00000004cc38723c */ /* 0x040ff20000001838 */
[----:B-1----:R-:W1:Y:S01]  /*1e3c0*/  MUFU.TANH R0, R15 ;  /* 0x0000000f00007308 */ /* 0x002e620000002400 */
[-C--:B------:R-:W-:Y:S09]  /*1e3d0*/  HMMA.16816.F32 R60, R204, R6.reuse, R60 ;  /* 0x00000006cc3c723c */ /* 0x080ff2000000183c */
[----:B--2---:R-:W-:Y:S01]  /*1e3e0*/  MUFU.TANH R2, R26 ;  /* 0x0000001a00027308 */ /* 0x004fe20000002400 */
[C---:B------:R-:W-:Y:S01]  /*1e3f0*/  HMMA.16816.F32 R64, R208.reuse, R6, R64 ;  /* 0x00000006d040723c */ /* 0x040fe20000001840 */
[----:B------:R-:W2:Y:S03]  /*1e400*/  LDSM.16.M88.4 R4, [R217+0x2000] ;  /* 0x00200000d904783b */ /* 0x000ea60000000200 */
[----:B------:R-:W-:Y:S02]  /*1e410*/  FMUL.FTZ R53, R53, c[0x0][0x2ec] ;  /* 0x0000bb0035357a20 */ /* 0x000fe40000410000 */
[----:B------:R-:W-:Y:S02]  /*1e420*/  FMUL.FTZ R52, R52, c[0x0][0x2ec] ;  /* 0x0000bb0034347a20 */ /* 0x000fe40000410000 */
[----:B------:R-:W-:Y:S01]  /*1e430*/  FMUL.FTZ R58, R58, c[0x0][0x2ec] ;  /* 0x0000bb003a3a7a20 */ /* 0x000fe20000410000 */
[----:B------:R-:W-:Y:S03]  /*1e440*/  MUFU.TANH R35, R35 ;  /* 0x0000002300237308 */ /* 0x000fe60000002400 */
        /* <DEDUP_REMOVED lines=18> */
[-C--:B--2---:R-:W-:Y:S09]  /*1e570*/  HMMA.16816.F32 R68, R208, R4.reuse, R68 ;  /* 0x00000004d044723c */ /* 0x084ff20000001844 */
[----:B------:R-:W-:Y:S01]  /*1e580*/  MUFU.TANH R248, R40 ;  /* 0x0000002800f87308 */ /* 0x000fe20000002400 */
[C---:B------:R-:W-:Y:S08]  /*1e590*/  HMMA.16816.F32 R72, R204.reuse, R4, R72 ;  /* 0x00000004cc48723c */ /* 0x040ff00000001848 */
[-C--:B------:R-:W-:Y:S01]  /*1e5a0*/  HMMA.16816.F32 R76, R204, R6.reuse, R76 ;  /* 0x00000006cc4c723c */ /* 0x080fe2000000184c */
[----:B------:R-:W-:Y:S01]  /*1e5b0*/  MUFU.TANH R252, R41 ;  /* 0x0000002900fc7308 */ /* 0x000fe20000002400 */
[----:B-1----:R1:W-:Y:S04]  /*1e5c0*/  STL [R1+0x10], R0 ;  /* 0x0000100001007387 */ /* 0x0023e80000100800 */
[----:B------:R-:W-:Y:S02]  /*1e5d0*/  FMUL.FTZ R70, R70, c[0x0][0x2ec] ;  /* 0x0000bb0046467a20 */ /* 0x000fe40000410000 */
[C---:B------:R-:W-:Y:S01]  /*1e5e0*/  HMMA.16816.F32 R80, R208.reuse, R6, R80 ;  /* 0x00000006d050723c */ /* 0x040fe20000001850 */
[----:B------:R-:W2:Y:S02]  /*1e5f0*/  LDSM.16.M88.4 R4, [R217+0x2800] ;  /* 0x00280000d904783b */ /* 0x000ea40000000200 */
        /* <DEDUP_REMOVED lines=17> */
[----:B------:R-:W-:Y:S01]  /*1e710*/  MUFU.TANH R41, R50 ;  /* 0x0000003200297308 */ /* 0x000fe20000002400 */
[-C--:B--2---:R-:W-:Y:S09]  /*1e720*/  HMMA.16816.F32 R84, R208, R4.reuse, R84 ;  /* 0x00000004d054723c */ /* 0x084ff20000001854 */
[----:B------:R-:W-:Y:S01]  /*1e730*/  MUFU.TANH R44, R51 ;  /* 0x00000033002c7308 */ /* 0x000fe20000002400 */
[----:B-1----:R1:W-:Y:S01]  /*1e740*/  STL [R1+0x18], R0 ;  /* 0x0000180001007387 */ /* 0x0023e20000100800 */
[C---:B------:R-:W-:Y:S03]  /*1e750*/  HMMA.16816.F32 R88, R204.reuse, R4, R88 ;  /* 0x00000004cc58723c */ /* 0x040fe60000001858 */
[----:B------:R2:W-:Y:S05]  /*1e760*/  STL [R1+0x3c], R2 ;  /* 0x00003c0201007387 */ /* 0x0005ea0000100800 */
[----:B------:R-:W-:Y:S01]  /*1e770*/  MUFU.TANH R51, R54 ;  /* 0x0000003600337308 */ /* 0x000fe20000002400 */
[-C--:B------:R-:W-:Y:S09]  /*1e780*/  HMMA.16816.F32 R92, R204, R6.reuse, R92 ;  /* 0x00000006cc5c723c */ /* 0x080ff2000000185c */
[----:B------:R-:W-:Y:S01]  /*1e790*/  MUFU.TANH R50, R55 ;  /* 0x0000003700327308 */ /* 0x000fe20000002400 */
[C---:B------:R-:W-:Y:S01]  /*1e7a0*/  HMMA.16816.F32 R96, R208.reuse, R6, R96 ;  /* 0x00000006d060723c */ /* 0x040fe20000001860 */
[----:B------:R-:W3:Y:S03]  /*1e7b0*/  LDSM.16.M88.4 R4, [R217+0x3000] ;  /* 0x00300000d904783b */ /* 0x000ee60000000200 */
[----:B------:R-:W-:Y:S02]  /*1e7c0*/  FMUL.FTZ R84, R84, c[0x0][0x2ec] ;  /* 0x0000bb0054547a20 */ /* 0x000fe40000410000 */
[----:B------:R-:W-:Y:S03]  /*1e7d0*/  FMUL.FTZ R85, R85, c[0x0][0x2ec] ;  /* 0x0000bb0055557a20 */ /* 0x000fe60000410000 */
[----:B-1----:R-:W1:Y:S03]  /*1e7e0*/  MUFU.TANH R0, R27 ;  /* 0x0000001b00007308 */ /* 0x002e660000002400 */
[----:B------:R-:W-:Y:S02]  /*1e7f0*/  FMUL.FTZ R90, R90, c[0x0][0x2ec] ;  /* 0x0000bb005a5a7a20 */ /* 0x000fe40000410000 */
[----:B------:R-:W-:Y:S02]  /*1e800*/  FMUL.FTZ R91, R91, c[0x0][0x2ec] ;  /* 0x0000bb005b5b7a20 */ /* 0x000fe40000410000 */
        /* <DEDUP_REMOVED lines=13> */
[----:B------:R-:W-:Y:S03]  /*1e8e0*/  FMUL.FTZ R98, R98, c[0x0][0x2ec] ;  /* 0x0000bb0062627a20 */ /* 0x000fe60000410000 */
[----:B------:R-:W-:Y:S01]  /*1e8f0*/  MUFU.TANH R64, R64 ;  /* 0x0000004000407308 */ /* 0x000fe20000002400 */
[-C--:B---3--:R-:W-:Y:S01]  /*1e900*/  HMMA.16816.F32 R100, R208, R4.reuse, R100 ;  /* 0x00000004d064723c */ /* 0x088fe20000001864 */
[----:B--2---:R2:W-:Y:S02]  /*1e910*/  STL [R1+0x1c], R2 ;  /* 0x00001c0201007387 */ /* 0x0045e40000100800 */
[----:B------:R-:W-:Y:S06]  /*1e920*/  FMUL.FTZ R28, R93, c[0x0][0x2ec] ;  /* 0x0000bb005d1c7a20 */ /* 0x000fec0000410000 */
[----:B------:R-:W-:Y:S01]  /*1e930*/  MUFU.TANH R69, R69 ;  /* 0x0000004500457308 */ /* 0x000fe20000002400 */
[C---:B------:R-:W-:Y:S08]  /*1e940*/  HMMA.16816.F32 R104, R204.reuse, R4, R104 ;  /* 0x00000004cc68723c */ /* 0x040ff00000001868 */
[-C--:B------:R-:W-:Y:S01]  /*1e950*/  HMMA.16816.F32 R108, R204, R6.reuse, R108 ;  /* 0x00000006cc6c723c */ /* 0x080fe2000000186c */
[----:B-1----:R-:W1:Y:S07]  /*1e960*/  MUFU.TANH R0, R29 ;  /* 0x0000001d00007308 */ /* 0x002e6e0000002400 */
[C---:B------:R-:W-:Y:S01]  /*1e970*/  HMMA.16816.F32 R112, R208.reuse, R6, R112 ;  /* 0x00000006d070723c */ /* 0x040fe20000001870 */
[----:B------:R-:W3:Y:S01]  /*1e980*/  LDSM.16.M88.4 R4, [R217+0x3800] ;  /* 0x00380000d904783b */ /* 0x000ee20000000200 */
[----:B------:R-:W-:Y:S04]  /*1e990*/  DEPBAR.LE SB0, 0x0 ;  /* 0x000080000000791a */ /* 0x000fe80000000000 */
[----:B--2---:R-:W2:Y:S01]  /*1e9a0*/  MUFU.TANH R2, R30 ;  /* 0x0000001e00027308 */ /* 0x004ea20000002400 */
[----:B------:R-:W-:Y:S02]  /*1e9b0*/  FMUL.FTZ R21, R103, c[0x0][0x2ec] ;  /* 0x0000bb0067157a20 */ /* 0x000fe40000410000 */
[----:B------:R-:W-:Y:S03]  /*1e9c0*/  BAR.SYNC.DEFER_BLOCKING 0x0 ;  /* 0x0000000000007b1d */ /* 0x000fe60000010000 */
[----:B------:R-:W-:Y:S02]  /*1e9d0*/  FMUL.FTZ R106, R106, c[0x0][0x2ec] ;  /* 0x0000bb006a6a7a20 */ /* 0x000fe40000410000 */
[----:B------:R-:W-:Y:S02]  /*1e9e0*/  FMUL.FTZ R107, R107, c[0x0][0x2ec] ;  /* 0x0000bb006b6b7a20 */ /* 0x000fe40000410000 */
[----:B------:R-:W-:Y:S01]  /*1e9f0*/  MUFU.TANH R55, R71 ;  /* 0x0000004700377308 */ /* 0x000fe20000002400 */
[----:B-1----:R1:W-:Y:S01]  /*1ea00*/  STL [R1+0x30], R0 ;  /* 0x0000300001007387 */ /* 0x0023e20000100800 */
[----:B------:R-:W-:Y:S02]  /*1ea10*/  FMUL.FTZ R111, R111, c[0x0][0x2ec] ;  /* 0x0000bb006f6f7a20 */ /* 0x000fe40000410000 */
[----:B------:R-:W-:Y:S02]  /*1ea20*/  FMUL.FTZ R18, R109, c[0x0][0x2ec] ;  /* 0x0000bb006d127a20 */ /* 0x000fe40000410000 */
[----:B------:R-:W-:Y:S02]  /*1ea30*/  FMUL.FTZ R16, R110, c[0x0][0x2ec] ;  /* 0x0000bb006e107a20 */ /* 0x000fe40000410000 */
[----:B------:R-:W-:Y:S02]  /*1ea40*/  FMUL.FTZ R112, R112, c[0x0][0x2ec] ;  /* 0x0000bb0070707a20 */ /* 0x000fe40000410000 */
[----:B------:R-:W-:Y:S01]  /*1ea50*/  MUFU.TANH R38, R72 ;  /* 0x0000004800267308 */ /* 0x000fe20000002400 */
[----:B------:R-:W-:Y:S02]  /*1ea60*/  FMUL.FTZ R113, R113, c[0x0][0x2ec] ;  /* 0x0000bb0071717a20 */ /* 0x000fe40000410000 */
[----:B------:R-:W-:Y:S01]  /*1ea70*/  FMUL.FTZ R114, R114, c[0x0][0x2ec] ;  /* 0x0000bb0072727a20 */ /* 0x000fe20000410000 */
[----:B--2---:R2:W-:Y:S01]  /*1ea80*/  STL [R1+0x50], R2 ;  /* 0x0000500201007387 */ /* 0x0045e20000100800 */
[----:B------:R-:W-:Y:S02]  /*1ea90*/  FMUL.FTZ R115, R115, c[0x0][0x2ec] ;  /* 0x0000bb0073737a20 */ /* 0x000fe40000410000 */
[----:B------:R-:W-:Y:S02]  /*1eaa0*/  FMUL.FTZ R100, R100, c[0x0][0x2ec] ;  /* 0x0000bb0064647a20 */ /* 0x000fe40000410000 */
[----:B------:R-:W-:Y:S01]  /*1eab0*/  FMUL.FTZ R101, R101, c[0x0][0x2ec] ;  /* 0x0000bb0065657a20 */ /* 0x000fe20000410000 */
[----:B------:R-:W-:Y:S01]  /*1eac0*/  MUFU.TANH R72, R77 ;  /* 0x0000004d00487308 */ /* 0x000fe20000002400 */
[----:B------:R-:W-:Y:S02]  /*1ead0*/  FMUL.FTZ R102, R102, c[0x0][0x2ec] ;  /* 0x0000bb0066667a20 */ /* 0x000fe40000410000 */
[----:B------:R-:W-:Y:S01]  /*1eae0*/  FMUL.FTZ R104, R104, c[0x0][0x2ec] ;  /* 0x0000bb0068687a20 */ /* 0x000fe20000410000 */
[-C--:B---3--:R-:W-:Y:S06]  /*1eaf0*/  HMMA.16816.F32 R116, R208, R4.reuse, R116 ;  /* 0x00000004d074723c */ /* 0x088fec0000001874 */
[----:B-1----:R-:W1:Y:S01]  /*1eb00*/  MUFU.TANH R0, R31 ;  /* 0x0000001f00007308 */ /* 0x002e620000002400 */
[----:B------:R-:W-:Y:S01]  /*1eb10*/  FMUL.FTZ R105, R105, c[0x0][0x2ec] ;  /* 0x0000bb0069697a20 */ /* 0x000fe20000410000 */
[C---:B------:R-:W-:Y:S04]  /*1eb20*/  HMMA.16816.F32 R120, R204.reuse, R4, R120 ;  /* 0x00000004cc78723c */ /* 0x040fe80000001878 */
[----:B------:R-:W-:Y:S04]  /*1eb30*/  FMUL.FTZ R108, R108, c[0x0][0x2ec] ;  /* 0x0000bb006c6c7a20 */ /* 0x000fe80000410000 */
[----:B--2---:R-:W-:Y:S01]  /*1eb40*/  MUFU.TANH R2, R42 ;  /* 0x0000002a00027308 */ /* 0x004fe20000002400 */
[-C--:B------:R-:W-:Y:S08]  /*1eb50*/  HMMA.16816.F32 R124, R204, R6.reuse, R124 ;  /* 0x00000006cc7c723c */ /* 0x080ff0000000187c */
[----:B------:R-:W-:Y:S01]  /*1eb60*/  HMMA.16816.F32 R128, R208, R6, R128 ;  /* 0x00000006d080723c */ /* 0x000fe20000001880 */
[----:B------:R-:W-:Y:S03]  /*1eb70*/  MUFU.TANH R42, R62 ;  /* 0x0000003e002a7308 */ /* 0x000fe60000002400 */
[----:B------:R-:W-:Y:S01]  /*1eb80*/  FMUL.FTZ R116, R116, c[0x0][0x2ec] ;  /* 0x0000bb0074747a20 */ /* 0x000fe20000410000 */
[----:B-1----:R1:W-:Y:S01]  /*1eb90*/  STL [R1+0x5c], R0 ;  /* 0x00005c0001007387 */ /* 0x0023e20000100800 */
        /* <DEDUP_REMOVED lines=42> */
[----:B------:R3:W-:Y:S10]  /*1ee40*/  MUFU.TANH R70, R74 ;  /* 0x0000004a00467308 */ /* 0x0007f40000002400 */
[----:B-1----:R-:W1:Y:S10]  /*1ee50*/  MUFU.TANH R0, R47 ;  /* 0x0000002f00007308 */ /* 0x002e740000002400 */
[----:B--2---:R-:W2:Y:S01]  /*1ee60*/  MUFU.TANH R2, R58 ;  /* 0x0000003a00027308 */ /* 0x004ea20000002400 */
[----:B---3--:R-:W-:Y:S09]  /*1ee70*/  FMUL.FTZ R74, R127, c[0x0][0x2ec] ;  /* 0x0000bb007f4a7a20 */ /* 0x008ff20000410000 */
        /* <DEDUP_REMOVED lines=56> */
[----:B------:R2:W3:Y:S10]  /*1f200*/  MUFU.TANH R85, R119 ;  /* 0x0000007700557308 */ /* 0x0004f40000002400 */
[----:B------:R2:W4:Y:S01]  /*1f210*/  MUFU.TANH R94, R120 ;  /* 0x00000078005e7308 */ /* 0x0005220000002400 */
[----:B-1----:R2:W-:Y:S09]  /*1f220*/  STL [R1+0x94], R0 ;  /* 0x0000940001007387 */ /* 0x0025f20000100800 */
[----:B------:R2:W1:Y:S10]  /*1f230*/  MUFU.TANH R93, R121 ;  /* 0x00000079005d7308 */ /* 0x0004740000002400 */
[----:B------:R2:W1:Y:S10]  /*1f240*/  MUFU.TANH R111, R124 ;  /* 0x0000007c006f7308 */ /* 0x0004740000002400 */
[----:B------:R2:W1:Y:S10]  /*1f250*/  MUFU.TANH R207, R125 ;  /* 0x0000007d00cf7308 */ /* 0x0004740000002400 */
[----:B------:R-:W1:Y:S10]  /*1f260*/  MUFU.TANH R74, R74 ;  /* 0x0000004a004a7308 */ /* 0x000e740000002400 */
[----:B------:R-:W1:Y:S10]  /*1f270*/  MUFU.TANH R128, R128 ;  /* 0x0000008000807308 */ /* 0x000e740000002400 */
[----:B------:R2:W1:Y:S10]  /*1f280*/  MUFU.TANH R121, R129 ;  /* 0x0000008100797308 */ /* 0x0004740000002400 */
[----:B------:R2:W1:Y:S10]  /*1f290*/  MUFU.TANH R110, R130 ;  /* 0x00000082006e7308 */ /* 0x0004740000002400 */
[----:B------:R2:W1:Y:S02]  /*1f2a0*/  MUFU.TANH R205, R131 ;  /* 0x0000008300cd7308 */ /* 0x0004640000002400 */
[----:B-1234-:R-:W-:-:S05]  /*1f2b0*/  @P0 BRA `(.L_x_934) ;  /* 0xffffd85000000947 */ /* 0x01efca000383ffff */
.L_x_933:
[----:B-1----:R-:W2:Y:S01]  /*1f2c0*/  LDL.LU R11, [R1+0x4] ;  /* 0x00000400010b7983 */ /* 0x002ea20000300800 */
[----:B------:R-:W-:Y:S01]  /*1f2d0*/  IMAD.U32 R0, RZ, RZ, UR7 ;  /* 0x00000007ff007e24 */ /* 0x000fe2000f8e00ff */
[----:B------:R-:W-:Y:S01]  /*1f2e0*/  LOP3.LUT R232, R232, 0xfeffffff, RZ, 0xc0, !PT ;  /* 0xfeffffffe8e87812 */ /* 0x000fe200078ec0ff */
[----:B------:R-:W-:Y:S01]  /*1f2f0*/  IMAD.MOV.U32 R120, RZ, RZ, R83 ;  /* 0x000000ffff787224 */ /* 0x000fe200078e0053 */
[----:B------:R1:W-:Y:S01]  /*1f300*/  STL [R1+0x134], R246 ;  /* 0x000134f601007387 */ /* 0x0003e20000100800 */
[----:B------:R-:W-:Y:S01]  /*1f310*/  IMAD.MOV.U32 R83, RZ, RZ, R52 ;  /* 0x000000ffff537224 */ /* 0x000fe200078e0034 */
[----:B------:R-:W-:Y:S01]  /*1f320*/  @P4 LOP3.LUT R232, R232, 0x1000000, RZ, 0xfc, !PT ;  /* 0x01000000e8e84812 */ /* 0x000fe200078efcff */
[----:B------:R-:W-:Y:S01]  /*1f330*/  IMAD.MOV.U32 R125, RZ, RZ, R87 ;  /* 0x000000ffff7d7224 */ /* 0x000fe200078e0057 */
[----:B------:R3:W-:Y:S01]  /*1f340*/  STL [R1+0x130], R230 ;  /* 0x000130e601007387 */ /* 0x0007e20000100800 */
[----:B------:R-:W-:Y:S01]  /*1f350*/  IMAD.MOV.U32 R87, RZ, RZ, R83 ;  /* 0x000000ffff577224 */ /* 0x000fe200078e0053 */
[----:B------:R-:W-:Y:S01]  /*1f360*/  LOP3.LUT R232, R232, 0xff7fffff, RZ, 0xc0, !PT ;  /* 0xff7fffffe8e87812 */ /* 0x000fe200078ec0ff */
[----:B------:R-:W-:Y:S01]  /*1f370*/  IMAD.MOV.U32 R83, RZ, RZ, R59 ;  /* 0x000000ffff537224 */ /* 0x000fe200078e003b */
[----:B------:R-:W-:Y:S01]  /*1f380*/  STL [R1+0x12c], R229 ;  /* 0x00012ce501007387 */ /* 0x000fe20000100800 */
[----:B------:R-:W-:Y:S01]  /*1f390*/  IMAD.MOV.U32 R208, RZ, RZ, R120 ;  /* 0x000000ffffd07224 */ /* 0x000fe200078e0078 */
[----:B------:R-:W-:Y:S01]  /*1f3a0*/  LOP3.LUT R231, R231, 0x7fffffff, RZ, 0xc0, !PT ;  /* 0x7fffffffe7e77812 */ /* 0x000fe200078ec0ff */
[----:B------:R-:W-:Y:S01]  /*1f3b0*/  IMAD.MOV.U32 R120, RZ, RZ, R91 ;  /* 0x000000ffff787224 */ /* 0x000fe200078e005b */
[----:B------:R4:W-:Y:S01]  /*1f3c0*/  STL [R1+0x128], R228 ;  /* 0x000128e401007387 */ /* 0x0009e20000100800 */
[----:B------:R-:W-:Y:S01]  /*1f3d0*/  IMAD.MOV.U32 R210, RZ, RZ, R208 ;  /* 0x000000ffffd27224 */ /* 0x000fe200078e00d0 */
[----:B------:R-:W-:Y:S01]  /*1f3e0*/  LOP3.LUT R233, R233, 0xfffffffd, RZ, 0xc0, !PT ;  /* 0xfffffffde9e97812 */ /* 0x000fe200078ec0ff */
[----:B------:R-:W-:Y:S01]  /*1f3f0*/  IMAD.MOV.U32 R208, RZ, RZ, R90 ;  /* 0x000000ffffd07224 */ /* 0x000fe200078e005a */
[----:B------:R-:W-:Y:S01]  /*1f400*/  STL [R1+0x124], R227 ;  /* 0x000124e301007387 */ /* 0x000fe20000100800 */
[----:B------:R-:W-:Y:S01]  /*1f410*/  IMAD.MOV.U32 R209, RZ, RZ, R125 ;  /* 0x000000ffffd17224 */ /* 0x000fe200078e007d */
[----:B------:R-:W-:Y:S01]  /*1f420*/  UISETP.GT.AND UP0, UPT, UR7, UR8, UPT ;  /* 0x000000080700728c */ /* 0x000fe2000bf04270 */
[----:B------:R-:W-:Y:S01]  /*1f430*/  IMAD.MOV.U32 R211, RZ, RZ, R120 ;  /* 0x000000ffffd37224 */ /* 0x000fe200078e0078 */
[----:B------:R4:W-:Y:S01]  /*1f440*/  STL [R1+0x120], R226 ;  /* 0x000120e201007387 */ /* 0x0009e20000100800 */
[----:B------:R-:W-:Y:S03]  /*1f450*/  UMOV UR9, UR7 ;  /* 0x0000000700097c82 */ /* 0x000fe60008000000 */
[----:B------:R2:W-:Y:S01]  /*1f460*/  STL [R1+0x11c], R225 ;  /* 0x00011ce101007387 */ /* 0x0005e20000100800 */
[----:B-1----:R-:W-:Y:S03]  /*1f470*/  IMAD.MOV.U32 R246, RZ, RZ, R210 ;  /* 0x000000fffff67224 */ /* 0x002fe600078e00d2 */
[----:B------:R-:W-:Y:S01]  /*1f480*/  STL [R1+0x118], R224 ;  /* 0x000118e001007387 */ /* 0x000fe20000100800 */
[----:B---3--:R-:W-:Y:S02]  /*1f490*/  IMAD.MOV.U32 R230, RZ, RZ, R246 ;  /* 0x000000ffffe67224 */ /* 0x008fe400078e00f6 */
[----:B------:R-:W-:Y:S01]  /*1f4a0*/  IMAD.MOV.U32 R246, RZ, RZ, R209 ;  /* 0x000000fffff67224 */ /* 0x000fe200078e00d1 */
[----:B------:R-:W-:Y:S01]  /*1f4b0*/  STL [R1+0x114], R223 ;  /* 0x000114df01007387 */ /* 0x000fe20000100800 */
[----:B------:R-:W-:Y:S02]  /*1f4c0*/  IMAD.MOV.U32 R209, RZ, RZ, R93 ;  /* 0x000000ffffd17224 */ /* 0x000fe400078e005d */
[----:B------:R-:W-:Y:S01]  /*1f4d0*/  IMAD.MOV.U32 R93, RZ, RZ, R89 ;  /* 0x000000ffff5d7224 */ /* 0x000fe200078e0059 */
[----:B------:R-:W-:Y:S01]  /*1f4e0*/  STL [R1+0x110], R222 ;  /* 0x000110de01007387 */ /* 0x000fe20000100800 */
[----:B------:R-:W-:Y:S02]  /*1f4f0*/  IMAD.MOV.U32 R89, RZ, RZ, R87 ;  /* 0x000000ffff597224 */ /* 0x000fe400078e0057 */
[----:B----4-:R-:W-:Y:S01]  /*1f500*/  IMAD.MOV.U32 R228, RZ, RZ, R211 ;  /* 0x000000ffffe47224 */ /* 0x010fe200078e00d3 */
[----:B------:R-:W-:Y:S01]  /*1f510*/  STL [R1+0x10c], R221 ;  /* 0x00010cdd01007387 */ /* 0x000fe20000100800 */
[----:B------:R-:W-:Y:S02]  /*1f520*/  IMAD.MOV.U32 R211, RZ, RZ, R85 ;  /* 0x000000ffffd37224 */ /* 0x000fe400078e0055 */
[----:B------:R-:W-:Y:S01]  /*1f530*/  IMAD.MOV.U32 R229, RZ, RZ, R208 ;  /* 0x000000ffffe57224 */ /* 0x000fe200078e00d0 */
[----:B------:R1:W-:Y:S01]  /*1f540*/  STL [R1+0x108], R220 ;  /* 0x000108dc01007387 */ /* 0x0003e20000100800 */
[----:B------:R-:W-:Y:S02]  /*1f550*/  IMAD.MOV.U32 R208, RZ, RZ, R111 ;  /* 0x000000ffffd07224 */ /* 0x000fe400078e006f */
[----:B------:R-:W-:Y:S01]  /*1f560*/  IMAD.MOV.U32 R226, RZ, RZ, R93 ;  /* 0x000000ffffe27224 */ /* 0x000fe200078e005d */
[----:B------:R-:W-:Y:S04]  /*1f570*/  STL [R1+0x104], R219 ;  /* 0x000104db01007387 */ /* 0x000fe80000100800 */
[----:B------:R3:W-:Y:S04]  /*1f580*/  STL [R1+0x100], R218 ;  /* 0x000100da01007387 */ /* 0x0007e80000100800 */
[----:B------:R-:W-:Y:S04]  /*1f590*/  STL [R1+0xfc], R217 ;  /* 0x0000fcd901007387 */ /* 0x000fe80000100800 */
[----:B------:R4:W-:Y:S04]  /*1f5a0*/  STL [R1+0xf8], R212 ;  /* 0x0000f8d401007387 */ /* 0x0009e80000100800 */
[----:B------:R-:W3:Y:S04]  /*1f5b0*/  LDL.LU R22, [R1] ;  /* 0x0000000001167983 */ /* 0x000ee80000300800 */
[----:B------:R-:W4:Y:S04]  /*1f5c0*/  LDL.LU R13, [R1+0x14] ;  /* 0x00001400010d7983 */ /* 0x000f280000300800 */
[----:B------:R-:W1:Y:S08]  /*1f5d0*/  S2R R2, SR_TID.X ;  /* 0x0000000000027919 */ /* 0x000e700000002100 */
[----:B------:R-:W4:Y:S04]  /*1f5e0*/  LDL.LU R67, [R1+0x20] ;  /* 0x0000200001437983 */ /* 0x000f280000300800 */
[----:B------:R-:W4:Y:S04]  /*1f5f0*/  LDL.LU R95, [R1+0x24] ;  /* 0x00002400015f7983 */ /* 0x000f280000300800 */
[----:B------:R-:W4:Y:S04]  /*1f600*/  LDL.LU R88, [R1+0x2c] ;  /* 0x00002c0001587983 */ /* 0x000f280000300800 */
[----:B------:R-:W4:Y:S01]  /*1f610*/  LDL.LU R79, [R1+0x28] ;  /* 0x00002800014f7983 */ /* 0x000f220000300800 */
[----:B-1----:R-:W-:Y:S05]  /*1f620*/  IMAD.SHL.U32 R2, R2, 0x2, RZ ;  /* 0x0000000202027824 */ /* 0x002fea00078e00ff */
[----:B------:R-:W-:Y:S05]  /*1f630*/  LOP3.LUT R2, R2, 0x6, RZ, 0xc0, !PT ;  /* 0x0000000602027812 */ /* 0x000fea00078ec0ff */
[----:B------:R-:W-:Y:S04]  /*1f640*/  IMAD R0, R0, 0x80, R2 ;  /* 0x0000008000007824 */ /* 0x000fe800078e0202 */
[--C-:B------:R-:W-:Y:S01]  /*1f650*/  IMAD.IADD R2, R236, 0x1, -R0.reuse ;  /* 0x00000001ec027824 */ /* 0x100fe200078e0a00 */
[C---:B------:R-:W-:Y:S01]  /*1f660*/  IADD3 R6, R0.reuse, 0x1, RZ ;  /* 0x0000000100067810 */ /* 0x040fe20007ffe0ff */
[--C-:B------:R-:W-:Y:S01]  /*1f670*/  IMAD.IADD R3, R235, 0x1, -R0.reuse ;  /* 0x00000001eb037824 */ /* 0x100fe200078e0a00 */
[----:B------:R-:W-:Y:S02]  /*1f680*/  IADD3 R5, R0, 0x8, RZ ;  /* 0x0000000800057810 */ /* 0x000fe40007ffe0ff */
[----:B------:R-:W-:Y:S02]  /*1f690*/  IABS R2, R2 ;  /* 0x0000000200027213 */ /* 0x000fe40000000000 */
[----:B------:R-:W-:Y:S02]  /*1f6a0*/  ISETP.GE.AND P3, PT, R6, R240, PT ;  /* 0x000000f00600720c */ /* 0x000fe40003f66270 */
[----:B------:R1:W-:Y:S01]  /*1f6b0*/  I2F R10, R2 ;  /* 0x00000002000a7306 */ /* 0x0003e20000201400 */
[----:B------:R-:W-:Y:S02]  /*1f6c0*/  IADD3 R4, R0, 0x9, RZ ;  /* 0x0000000900047810 */ /* 0x000fe40007ffe0ff */
[C---:B------:R-:W-:Y:S02]  /*1f6d0*/  ISETP.GE.AND P2, PT, R6.reuse, R239, PT ;  /* 0x000000ef0600720c */ /* 0x040fe40003f46270 */
[C---:B------:R-:W-:Y:S02]  /*1f6e0*/  ISETP.GE.AND P1, PT, R6.reuse, R238, PT ;  /* 0x000000ee0600720c */ /* 0x040fe40003f26270 */
[C---:B------:R-:W-:Y:S02]  /*1f6f0*/  ISETP.GE.AND P0, PT, R6.reuse, R237, PT ;  /* 0x000000ed0600720c */ /* 0x040fe40003f06270 */
[C---:B------:R-:W-:Y:S02]  /*1f700*/  ISETP.GE.OR P3, PT, R6.reuse, R245, !P3 ;  /* 0x000000f50600720c */ /* 0x040fe40005f66670 */
[C---:B------:R-:W-:Y:S02]  /*1f710*/  ISETP.GE.OR P4, PT, R6.reuse, R244, !P2 ;  /* 0x000000f40600720c */ /* 0x040fe40005786670 */
[C---:B------:R-:W-:Y:S02]  /*1f720*/  ISETP.GE.OR P1, PT, R6.reuse, R243, !P1 ;  /* 0x000000f30600720c */ /* 0x040fe40004f26670 */
[----:B------:R-:W-:Y:S02]  /*1f730*/  ISETP.GE.OR P0, PT, R6, R242, !P0 ;  /* 0x000000f20600720c */ /* 0x000fe40004706670 */
[CC--:B------:R-:W-:Y:S04]  /*1f740*/  ISETP.GE.AND P2, PT, R5.reuse, R240.reuse, PT ;  /* 0x000000f00500720c */ /* 0x0c0fe80003f46270 */
[----:B------:R-:W-:Y:S02]  /*1f750*/  ISETP.GE.OR P2, PT, R5, R245, !P2 ;  /* 0x000000f50500720c */ /* 0x000fe40005746670 */
[----:B-1----:R-:W-:Y:S01]  /*1f760*/  IABS R2, R3 ;  /* 0x0000000300027213 */ /* 0x002fe20000000000 */
[--C-:B------:R-:W-:Y:S02]  /*1f770*/  IMAD.IADD R3, R234, 0x1, -R0.reuse ;  /* 0x00000001ea037824 */ /* 0x100fe400078e0a00 */
[----:B------:R-:W-:Y:S01]  /*1f780*/  @P1 LOP3.LUT R232, R232, 0x800000, RZ, 0xfc, !PT ;  /* 0x00800000e8e81812 */ /* 0x000fe200078efcff */
[----:B------:R1:W-:Y:S01]  /*1f790*/  I2F R9, R2 ;  /* 0x0000000200097306 */ /* 0x0003e20000201400 */
[----:B------:R-:W-:Y:S02]  /*1f7a0*/  ISETP.GE.AND P1, PT, R0, R240, PT ;  /* 0x000000f00000720c */ /* 0x000fe40003f26270 */
[----:B------:R-:W-:Y:S02]  /*1f7b0*/  LOP3.LUT R232, R232, 0xffbfffff, RZ, 0xc0, !PT ;  /* 0xffbfffffe8e87812 */ /* 0x000fe400078ec0ff */
[----:B------:R-:W-:Y:S02]  /*1f7c0*/  ISETP.GE.OR P1, PT, R0, R245, !P1 ;  /* 0x000000f50000720c */ /* 0x000fe40004f26670 */
[----:B------:R-:W-:Y:S02]  /*1f7d0*/  @P0 LOP3.LUT R232, R232, 0x400000, RZ, 0xfc, !PT ;  /* 0x00400000e8e80812 */ /* 0x000fe400078efcff */
[----:B------:R-:W-:Y:S02]  /*1f7e0*/  ISETP.GE.AND P0, PT, R0, R239, PT ;  /* 0x000000ef0000720c */ /* 0x000fe40003f06270 */
[----:B------:R-:W-:Y:S02]  /*1f7f0*/  LOP3.LUT R232, R232, 0xffdfffff, RZ, 0xc0, !PT ;  /* 0xffdfffffe8e87812 */ /* 0x000fe400078ec0ff */
[----:B------:R-:W-:Y:S02]  /*1f800*/  ISETP.GE.OR P0, PT, R0, R244, !P0 ;  /* 0x000000f40000720c */ /* 0x000fe40004706670 */
[----:B-1----:R-:W-:Y:S01]  /*1f810*/  IABS R2, R3 ;  /* 0x0000000300027213 */ /* 0x002fe20000000000 */
[----:B------:R-:W-:Y:S03]  /*1f820*/  IMAD.IADD R3, R241, 0x1, -R0 ;  /* 0x00000001f1037824 */ /* 0x000fe600078e0a00 */
[----:B------:R1:W1:Y:S02]  /*1f830*/  I2F R7, R2 ;  /* 0x0000000200077306 */ /* 0x0002640000201400 */
[----:B-1----:R-:W-:Y:S01]  /*1f840*/  IABS R2, R3 ;  /* 0x0000000300027213 */ /* 0x002fe20000000000 */
[C---:B------:R-:W-:Y:S02]  /*1f850*/  IMAD.IADD R3, R236.reuse, 0x1, -R6 ;  /* 0x00000001ec037824 */ /* 0x040fe400078e0a06 */
[----:B------:R-:W-:Y:S05]  /*1f860*/  FFMA.FTZ R27, R7, -UR35, R201 ;  /* 0x80000023071b7c23 */ /* 0x000fea00080100c9 */
[----:B------:R1:W1:Y:S02]  /*1f870*/  I2F R8, R2 ;  /* 0x0000000200087306 */ /* 0x0002640000201400 */
[----:B-1----:R-:W-:Y:S01]  /*1f880*/  IABS R2, R3 ;  /* 0x0000000300027213 */ /* 0x002fe20000000000 */
[----:B------:R-:W-:Y:S02]  /*1f890*/  IMAD.IADD R3, R236, 0x1, -R5 ;  /* 0x00000001ec037824 */ /* 0x000fe400078e0a05 */
[----:B------:R-:W-:Y:S05]  /*1f8a0*/  FFMA.FTZ R25, R8, -UR35, R202 ;  /* 0x8000002308197c23 */ /* 0x000fea00080100ca */
[----:B------:R1:W-:Y:S02]  /*1f8b0*/  I2F R12, R2 ;  /* 0x00000002000c7306 */ /* 0x0003e40000201400 */
[----:B-1----:R-:W-:Y:S01]  /*1f8c0*/  IABS R2, R3 ;  /* 0x0000000300027213 */ /* 0x002fe20000000000 */
[----:B------:R-:W-:Y:S02]  /*1f8d0*/  IMAD.IADD R3, R236, 0x1, -R4 ;  /* 0x00000001ec037824 */ /* 0x000fe400078e0a04 */
[----:B--2---:R-:W-:Y:S05]  /*1f8e0*/  FFMA.FTZ R30, R10, -UR35, R11 ;  /* 0x800000230a1e7c23 */ /* 0x004fea000801000b */
[----:B------:R1:W2:Y:S02]  /*1f8f0*/  I2F R11, R2 ;  /* 0x00000002000b7306 */ /* 0x0002a40000201400 */
[----:B-1----:R-:W-:Y:S01]  /*1f900*/  IABS R2, R3 ;  /* 0x0000000300027213 */ /* 0x002fe20000000000 */
[----:B--2---:R-:W-:Y:S01]  /*1f910*/  FFMA.FTZ R23, R11, -UR35, R14 ;  /* 0x800000230b177c23 */ /* 0x004fe2000801000e */
[C---:B------:R-:W-:Y:S06]  /*1f920*/  IADD3 R3, R0.reuse, 0x10, RZ ;  /* 0x0000001000037810 */ /* 0x040fec0007ffe0ff */
[----:B------:R1:W2:Y:S01]  /*1f930*/  I2F R10, R2 ;  /* 0x00000002000a7306 */ /* 0x0002a20000201400 */
[----:B------:R-:W-:Y:S01]  /*1f940*/  IADD3 R14, R0, 0x28, RZ ;  /* 0x00000028000e7810 */ /* 0x000fe20007ffe0ff */
[----:B------:R-:W-:Y:S01]  /*1f950*/  IMAD.IADD R7, R236, 0x1, -R3 ;  /* 0x00000001ec077824 */ /* 0x000fe200078e0a03 */
[----:B------:R-:W-:Y:S04]  /*1f960*/  FSEL R99, R23, -INF , !P2 ;  /* 0xff80000017637808 */ /* 0x000fe80005000000 */
[----:B-1----:R-:W-:Y:S01]  /*1f970*/  IABS R2, R7 ;  /* 0x0000000700027213 */ /* 0x002fe20000000000 */
[----:B------:R-:W-:Y:S05]  /*1f980*/  IMAD.IADD R7, R235, 0x1, -R6 ;  /* 0x00000001eb077824 */ /* 0x000fea00078e0a06 */
[----:B------:R-:W-:Y:S01]  /*1f990*/  IABS R7, R7 ;  /* 0x0000000700077213 */ /* 0x000fe20000000000 */
[----:B---3--:R-:W-:Y:S02]  /*1f9a0*/  FFMA.FTZ R29, R9, -UR35, R22 ;  /* 0x80000023091d7c23 */ /* 0x008fe40008010016 */
[----:B------:R1:W3:Y:S01]  /*1f9b0*/  I2F R9, R2 ;  /* 0x0000000200097306 */ /* 0x0002e20000201400 */
[----:B--2---:R-:W-:Y:S02]  /*1f9c0*/  FFMA.FTZ R22, R10, -UR35, R200 ;  /* 0x800000230a167c23 */ /* 0x004fe400080100c8 */
[----:B----4-:R-:W-:Y:S01]  /*1f9d0*/  FFMA.FTZ R24, R12, -UR35, R13 ;  /* 0x800000230c187c23 */ /* 0x010fe2000801000d */
[----:B------:R-:W-:Y:S02]  /*1f9e0*/  FSEL R97, R29, -INF , !P0 ;  /* 0xff8000001d617808 */ /* 0x000fe40004000000 */
[C---:B------:R-:W-:Y:S04]  /*1f9f0*/  ISETP.GE.AND P0, PT, R0.reuse, R237, PT ;  /* 0x000000ed0000720c */ /* 0x040fe80003f06270 */
[----:B------:R2:W4:Y:S01]  /*1fa00*/  I2F R12, R7 ;  /* 0x00000007000c7306 */ /* 0x0005220000201400 */
[C---:B------:R-:W-:Y:S04]  /*1fa10*/  ISETP.GE.OR P0, PT, R0.reuse, R242, !P0 ;  /* 0x000000f20000720c */ /* 0x040fe80004706670 */
[----:B------:R-:W-:Y:S02]  /*1fa20*/  FSEL R225, R25, -INF , !P0 ;  /* 0xff80000019e17808 */ /* 0x000fe40004000000 */
[CC--:B------:R-:W-:Y:S04]  /*1fa30*/  ISETP.GE.AND P0, PT, R3.reuse, R240.reuse, PT ;  /* 0x000000f00300720c */ /* 0x0c0fe80003f06270 */
[-C--:B------:R-:W-:Y:S02]  /*1fa40*/  ISETP.GE.OR P0, PT, R3, R245.reuse, !P0 ;  /* 0x000000f50300720c */ /* 0x080fe40004706670 */
[----:B-1----:R-:W-:Y:S01]  /*1fa50*/  IADD3 R2, R0, 0x11, RZ ;  /* 0x0000001100027810 */ /* 0x002fe20007ffe0ff */
[----:B---3--:R-:W-:Y:S03]  /*1fa60*/  FFMA.FTZ R20, R9, -UR35, R20 ;  /* 0x8000002309147c23 */ /* 0x008fe60008010014 */
[----:B------:R-:W-:Y:S01]  /*1fa70*/  ISETP.GE.AND P2, PT, R2, R240, PT ;  /* 0x000000f00200720c */ /* 0x000fe20003f46270 */
[----:B------:R-:W-:Y:S01]  /*1fa80*/  IMAD.IADD R8, R236, 0x1, -R2 ;  /* 0x00000001ec087824 */ /* 0x000fe200078e0a02 */
[----:B------:R-:W-:Y:S02]  /*1fa90*/  FSEL R220, R20, -INF , !P0 ;  /* 0xff80000014dc7808 */ /* 0x000fe40004000000 */
[----:B------:R-:W-:Y:S02]  /*1faa0*/  ISETP.GE.OR P2, PT, R2, R245, !P2 ;  /* 0x000000f50200720c */ /* 0x000fe40005746670 */
[----:B--2---:R-:W-:Y:S01]  /*1fab0*/  IABS R7, R8 ;  /* 0x0000000800077213 */ /* 0x004fe20000000000 */
[----:B----4-:R-:W-:Y:S02]  /*1fac0*/  FFMA.FTZ R68, R12, -UR35, R67 ;  /* 0x800000230c447c23 */ /* 0x010fe40008010043 */
[----:B------:R-:W2:Y:S01]  /*1fad0*/  LDL.LU R67, [R1+0x10] ;  /* 0x0000100001437983 */ /* 0x000ea20000300800 */
[----:B------:R1:W3:Y:S01]  /*1fae0*/  I2F R13, R7 ;  /* 0x00000007000d7306 */ /* 0x0002e20000201400 */
[C---:B------:R-:W-:Y:S01]  /*1faf0*/  IMAD.IADD R8, R235.reuse, 0x1, -R5 ;  /* 0x00000001eb087824 */ /* 0x040fe200078e0a05 */
[----:B------:R-:W-:Y:S04]  /*1fb00*/  FSEL R68, R68, -INF , !P4 ;  /* 0xff80000044447808 */ /* 0x000fe80006000000 */
[----:B-1----:R-:W-:Y:S01]  /*1fb10*/  IABS R7, R8 ;  /* 0x0000000800077213 */ /* 0x002fe20000000000 */
[----:B------:R-:W-:Y:S02]  /*1fb20*/  IMAD.IADD R8, R235, 0x1, -R4 ;  /* 0x00000001eb087824 */ /* 0x000fe400078e0a04 */
[----:B---3--:R-:W-:Y:S01]  /*1fb30*/  FFMA.FTZ R19, R13, -UR35, R19 ;  /* 0x800000230d137c23 */ /* 0x008fe20008010013 */
[----:B------:R1:W3:Y:S04]  /*1fb40*/  I2F R11, R7 ;  /* 0x00000007000b7306 */ /* 0x0002e80000201400 */
[----:B------:R-:W-:Y:S02]  /*1fb50*/  FSEL R102, R19, -INF , !P2 ;  /* 0xff80000013667808 */ /* 0x000fe40005000000 */
[----:B-1----:R-:W-:Y:S01]  /*1fb60*/  IABS R7, R8 ;  /* 0x0000000800077213 */ /* 0x002fe20000000000 */
[----:B------:R-:W-:Y:S02]  /*1fb70*/  IMAD.IADD R8, R235, 0x1, -R3 ;  /* 0x00000001eb087824 */ /* 0x000fe400078e0a03 */
[----:B---3--:R-:W-:Y:S01]  /*1fb80*/  FFMA.FTZ R250, R11, -UR35, R250 ;  /* 0x800000230bfa7c23 */ /* 0x008fe200080100fa */
[----:B------:R1:W3:Y:S02]  /*1fb90*/  I2F R9, R7 ;  /* 0x0000000700097306 */ /* 0x0002e40000201400 */
[----:B-1----:R-:W-:Y:S01]  /*1fba0*/  IABS R7, R8 ;  /* 0x0000000800077213 */ /* 0x002fe20000000000 */
[----:B---3--:R-:W-:Y:S01]  /*1fbb0*/  FFMA.FTZ R249, R9, -UR35, R249 ;  /* 0x8000002309f97c23 */ /* 0x008fe200080100f9 */
[----:B------:R-:W-:Y:S01]  /*1fbc0*/  IADD3 R8, R0, 0x18, RZ ;  /* 0x0000001800087810 */ /* 0x000fe20007ffe0ff */
[----:B------:R-:W-:Y:S05]  /*1fbd0*/  IMAD.IADD R9, R235, 0x1, -R2 ;  /* 0x00000001eb097824 */ /* 0x000fea00078e0a02 */
[----:B------:R1:W3:Y:S02]  /*1fbe0*/  I2F R10, R7 ;  /* 0x00000007000a7306 */ /* 0x0002e40000201400 */
[----:B-1----:R-:W-:Y:S02]  /*1fbf0*/  IMAD.IADD R7, R236, 0x1, -R8 ;  /* 0x00000001ec077824 */ /* 0x002fe400078e0a08 */
[----:B---3--:R-:W-:Y:S03]  /*1fc00*/  FFMA.FTZ R203, R10, -UR35, R203 ;  /* 0x800000230acb7c23 */ /* 0x008fe600080100cb */
[----:B------:R-:W-:Y:S04]  /*1fc10*/  IABS R7, R7 ;  /* 0x0000000700077213 */ /* 0x000fe80000000000 */
[----:B------:R1:W3:Y:S02]  /*1fc20*/  I2F R12, R7 ;  /* 0x00000007000c7306 */ /* 0x0002e40000201400 */
[----:B-1----:R-:W-:Y:S01]  /*1fc30*/  IABS R7, R9 ;  /* 0x0000000900077213 */ /* 0x002fe20000000000 */
[--C-:B------:R-:W-:Y:S02]  /*1fc40*/  IMAD.IADD R9, R234, 0x1, -R6.reuse ;  /* 0x00000001ea097824 */ /* 0x100fe400078e0a06 */
[----:B---3--:R-:W-:Y:S05]  /*1fc50*/  FFMA.FTZ R17, R12, -UR35, R17 ;  /* 0x800000230c117c23 */ /* 0x008fea0008010011 */
[----:B------:R1:W3:Y:S01]  /*1fc60*/  I2F R11, R7 ;  /* 0x00000007000b7306 */ /* 0x0002e20000201400 */
[----:B------:R-:W-:Y:S01]  /*1fc70*/  IMAD.IADD R6, R241, 0x1, -R6 ;  /* 0x00000001f1067824 */ /* 0x000fe200078e0a06 */
[----:B-1----:R-:W-:Y:S01]  /*1fc80*/  IABS R7, R9 ;  /* 0x0000000900077213 */ /* 0x002fe20000000000 */
[----:B------:R-:W-:Y:S02]  /*1fc90*/  IMAD.IADD R9, R234, 0x1, -R5 ;  /* 0x00000001ea097824 */ /* 0x000fe400078e0a05 */
[----:B---3--:R-:W-:Y:S05]  /*1fca0*/  FFMA.FTZ R247, R11, -UR35, R247 ;  /* 0x800000230bf77c23 */ /* 0x008fea00080100f7 */
[----:B------:R1:W3:Y:S02]  /*1fcb0*/  I2F R10, R7 ;  /* 0x00000007000a7306 */ /* 0x0002e40000201400 */
[----:B-1----:R-:W-:Y:S02]  /*1fcc0*/  IMAD.IADD R7, R235, 0x1, -R8 ;  /* 0x00000001eb077824 */ /* 0x002fe400078e0a08 */
[----:B---3--:R-:W-:Y:S01]  /*1fcd0*/  FFMA.FTZ R108, R10, -UR35, R95 ;  /* 0x800000230a6c7c23 */ /* 0x008fe2000801005f */
[----:B------:R-:W-:Y:S02]  /*1fce0*/  IADD3 R10, R0, 0x19, RZ ;  /* 0x00000019000a7810 */ /* 0x000fe40007ffe0ff */
[----:B------:R-:W-:Y:S02]  /*1fcf0*/  IABS R7, R7 ;  /* 0x0000000700077213 */ /* 0x000fe40000000000 */
[C---:B------:R-:W-:Y:S02]  /*1fd00*/  ISETP.GE.AND P0, PT, R10.reuse, R240, PT ;  /* 0x000000f00a00720c */ /* 0x040fe40003f06270 */
[----:B------:R1:W3:Y:S02]  /*1fd10*/  I2F R12, R7 ;  /* 0x00000007000c7306 */ /* 0x0002e40000201400 */
[----:B------:R-:W-:Y:S02]  /*1fd20*/  ISETP.GE.OR P0, PT, R10, R245, !P0 ;  /* 0x000000f50a00720c */ /* 0x000fe40004706670 */
[----:B-1----:R-:W-:Y:S01]  /*1fd30*/  IABS R7, R9 ;  /* 0x0000000900077213 */ /* 0x002fe20000000000 */
[----:B------:R-:W-:Y:S02]  /*1fd40*/  IMAD.IADD R9, R234, 0x1, -R4 ;  /* 0x00000001ea097824 */ /* 0x000fe400078e0a04 */
[----:B---3--:R-:W-:Y:S03]  /*1fd50*/  FFMA.FTZ R34, R12, -UR35, R34 ;  /* 0x800000230c227c23 */ /* 0x008fe60008010022 */
[----:B------:R1:W3:Y:S01]  /*1fd60*/  I2F R11, R7 ;  /* 0x00000007000b7306 */ /* 0x0002e20000201400 */
[----:B------:R-:W-:Y:S09]  /*1fd70*/  IABS R12, R6 ;  /* 0x00000006000c7213 */ /* 0x000ff20000000000 */
[----:B------:R-:W-:Y:S01]  /*1fd80*/  I2F R12, R12 ;  /* 0x0000000c000c7306 */ /* 0x000fe20000201400 */
[----:B-1----:R-:W-:Y:S01]  /*1fd90*/  IABS R7, R9 ;  /* 0x0000000900077213 */ /* 0x002fe20000000000 */
[----:B---3--:R-:W-:Y:S08]  /*1fda0*/  FFMA.FTZ R107, R11, -UR35, R88 ;  /* 0x800000230b6b7c23 */ /* 0x008ff00008010058 */
[----:B------:R-:W1:Y:S02]  /*1fdb0*/  I2F R9, R7 ;  /* 0x0000000700097306 */ /* 0x000e640000201400 */
[----:B-1----:R-:W-:Y:S02]  /*1fdc0*/  FFMA.FTZ R103, R9, -UR35, R79 ;  /* 0x8000002309677c23 */ /* 0x002fe4000801004f */
[----:B------:R-:W3:Y:S01]  /*1fdd0*/  LDL.LU R79, [R1+0x18] ;  /* 0x00001800014f7983 */ /* 0x000ee20000300800 */
[--C-:B------:R-:W-:Y:S02]  /*1fde0*/  IMAD.IADD R7, R236, 0x1, -R10.reuse ;  /* 0x00000001ec077824 */ /* 0x100fe400078e0a0a */
[----:B------:R-:W-:Y:S01]  /*1fdf0*/  IMAD.IADD R9, R234, 0x1, -R3 ;  /* 0x00000001ea097824 */ /* 0x000fe200078e0a03 */
[----:B------:R-:W4:Y:S02]  /*1fe00*/  LDL.LU R96, [R1+0x34] ;  /* 0x0000340001607983 */ /* 0x000f240000300800 */
[----:B------:R-:W-:Y:S02]  /*1fe10*/  IABS R7, R7 ;  /* 0x0000000700077213 */ /* 0x000fe40000000000 */
[----:B------:R-:W4:Y:S02]  /*1fe20*/  LDL.LU R95, [R1+0x1c] ;  /* 0x00001c00015f7983 */ /* 0x000f240000300800 */
[----:B------:R1:W1:Y:S02]  /*1fe30*/  I2F R11, R7 ;  /* 0x00000007000b7306 */ /* 0x0002640000201400 */
[----:B-1----:R-:W-:Y:S01]  /*1fe40*/  IABS R7, R9 ;  /* 0x0000000900077213 */ /* 0x002fe20000000000 */
[----:B------:R-:W-:Y:S07]  /*1fe50*/  FFMA.FTZ R15, R11, -UR35, R15 ;  /* 0x800000230b0f7c23 */ /* 0x000fee000801000f */
[----:B------:R-:W2:Y:S01]  /*1fe60*/  I2F R9, R7 ;  /* 0x0000000700097306 */ /* 0x000ea20000201400 */
[----:B------:R-:W-:Y:S02]  /*1fe70*/  FSEL R221, R15, -INF , !P0 ;  /* 0xff8000000fdd7808 */ /* 0x000fe40004000000 */
[CC--:B------:R-:W-:Y:S04]  /*1fe80*/  ISETP.GE.AND P0, PT, R14.reuse, R240.reuse, PT ;  /* 0x000000f00e00720c */ /* 0x0c0fe80003f06270 */
[----:B------:R-:W-:Y:S01]  /*1fe90*/  ISETP.GE.OR P0, PT, R14, R245, !P0 ;  /* 0x000000f50e00720c */ /* 0x000fe20004706670 */
[----:B--2---:R-:W-:Y:S02]  /*1fea0*/  FFMA.FTZ R104, R9, -UR35, R67 ;  /* 0x8000002309687c23 */ /* 0x004fe40008010043 */
[----:B------:R-:W2:Y:S01]  /*1feb0*/  LDL.LU R67, [R1+0x38] ;  /* 0x0000380001437983 */ /* 0x000ea20000300800 */
[----:B------:R-:W-:Y:S02]  /*1fec0*/  IMAD.IADD R7, R235, 0x1, -R10 ;  /* 0x00000001eb077824 */ /* 0x000fe400078e0a0a */
[----:B------:R-:W-:Y:S01]  /*1fed0*/  IMAD.IADD R9, R234, 0x1, -R2 ;  /* 0x00000001ea097824 */ /* 0x000fe200078e0a02 */
[----:B------:R-:W2:Y:S02]  /*1fee0*/  LDL.LU R88, [R1+0x8] ;  /* 0x0000080001587983 */ /* 0x000ea40000300800 */
[----:B------:R-:W-:Y:S04]  /*1fef0*/  IABS R7, R7 ;  /* 0x0000000700077213 */ /* 0x000fe80000000000 */
[----:B------:R1:W1:Y:S02]  /*1ff00*/  I2F R11, R7 ;  /* 0x00000007000b7306 */ /* 0x0002640000201400 */
[----:B-1----:R-:W-:Y:S01]  /*1ff10*/  IABS R7, R9 ;  /* 0x0000000900077213 */ /* 0x002fe20000000000 */
[----:B------:R-:W-:Y:S01]  /*1ff20*/  FFMA.FTZ R35, R11, -UR35, R35 ;  /* 0x800000230b237c23 */ /* 0x000fe20008010023 */
[----:B------:R-:W-:Y:S06]  /*1ff30*/  IADD3 R9, R0, 0x20, RZ ;  /* 0x0000002000097810 */ /* 0x000fec0007ffe0ff */
[----:B------:R-:W-:Y:S01]  /*1ff40*/  I2F R7, R7 ;  /* 0x0000000700077306 */ /* 0x000fe20000201400 */
[----:B------:R-:W-:Y:S01]  /*1ff50*/  IMAD.IADD R6, R236, 0x1, -R9 ;  /* 0x00000001ec067824 */ /* 0x000fe200078e0a09 */
[C---:B------:R-:W-:Y:S04]  /*1ff60*/  ISETP.GE.AND P2, PT, R9.reuse, R240, PT ;  /* 0x000000f00900720c */ /* 0x040fe80003f46270 */
[----:B------:R-:W-:Y:S02]  /*1ff70*/  IABS R6, R6 ;  /* 0x0000000600067213 */ /* 0x000fe40000000000 */
[----:B------:R-:W-:Y:S02]  /*1ff80*/  ISETP.GE.OR P2, PT, R9, R245, !P2 ;  /* 0x000000f50900720c */ /* 0x000fe40005746670 */
[----:B------:R-:W1:Y:S02]  /*1ff90*/  I2F R11, R6 ;  /* 0x00000006000b7306 */ /* 0x000e640000201400 */
[----:B-1----:R-:W-:Y:S05]  /*1ffa0*/  FFMA.FTZ R13, R11, -UR35, R32 ;  /* 0x800000230b0d7c23 */ /* 0x002fea0008010020 */
[----:B------:R-:W-:Y:S02]  /*1ffb0*/  FSEL R109, R13, -INF , !P2 ;  /* 0xff8000000d6d7808 */ /* 0x000fe40005000000 */
[C---:B------:R-:W-:Y:S02]  /*1ffc0*/  ISETP.GE.AND P2, PT, R5.reuse, R239, PT ;  /* 0x000000ef0500720c */ /* 0x040fe40003f46270 */
[----:B------:R-:W-:Y:S02]  /*1ffd0*/  IADD3 R13, R0, 0x29, RZ ;  /* 0x00000029000d7810 */ /* 0x000fe40007ffe0ff */
[----:B------:R-:W-:Y:S01]  /*1ffe0*/  ISETP.GE.OR P6, PT, R5, R244, !P2 ;  /* 0x000000f40500720c */ /* 0x000fe200057c6670 */
[----:B---3--:R-:W-:Y:S02]  /*1fff0*/  FFMA.FTZ R118, R7, -UR35, R79 ;  /* 0x8000002307767c23 */ /* 0x008fe4000801004f */
[----:B------:R-:W-:Y:S02]  /*20000*/  IMAD.IADD R7, R234, 0x1, -R8 ;  /* 0x00000001ea077824 */ /* 0x000fe400078e0a08 */
[----:B------:R-:W-:Y:S02]  /*20010*/  IMAD.MOV.U32 R79, RZ, RZ, R42 ;  /* 0x000000ffff4f7224 */ /* 0x000fe400078e002a */
[----:B------:R-:W3:Y:S01]  /*20020*/  LDL.LU R42, [R1+0xc] ;  /* 0x00000c00012a7983 */ /* 0x000ee20000300800 */
[----:B------:R-:W-:Y:S01]  /*20030*/  IABS R6, R7 ;  /* 0x0000000700067213 */ /* 0x000fe20000000000 */
[----:B----4-:R-:W-:Y:S01]  /*20040*/  FFMA.FTZ R98, R12, -UR35, R96 ;  /* 0x800000230c627c23 */ /* 0x010fe20008010060 */
[----:B------:R-:W-:Y:S01]  /*20050*/  IADD3 R12, R0, 0x21, RZ ;  /* 0x00000021000c7810 */ /* 0x000fe20007ffe0ff */
[----:B------:R-:W4:Y:S01]  /*20060*/  LDL.LU R106, [R1+0x30] ;  /* 0x00003000016a7983 */ /* 0x000f220000300800 */
[----:B------:R1:W1:Y:S01]  /*20070*/  I2F R7, R6 ;  /* 0x0000000600077306 */ /* 0x0002620000201400 */
[----:B------:R-:W-:Y:S01]  /*20080*/  FSEL R96, R30, -INF , !P1 ;  /* 0xff8000001e607808 */ /* 0x000fe20004800000 */
[----:B------:R-:W-:Y:S01]  /*20090*/  IMAD.MOV.U32 R223, RZ, RZ, R79 ;  /* 0x000000ffffdf7224 */ /* 0x000fe200078e004f */
[C---:B------:R-:W-:Y:S04]  /*200a0*/  ISETP.GE.AND P1, PT, R0.reuse, R238, PT ;  /* 0x000000ee0000720c */ /* 0x040fe80003f26270 */
[----:B------:R-:W-:Y:S04]  /*200b0*/  ISETP.GE.OR P1, PT, R0, R243, !P1 ;  /* 0x000000f30000720c */ /* 0x000fe80004f26670 */
[----:B------:R-:W-:Y:S02]  /*200c0*/  FSEL R101, R27, -INF , !P1 ;  /* 0xff8000001b657808 */ /* 0x000fe40004800000 */
[CC--:B------:R-:W-:Y:S04]  /*200d0*/  ISETP.GE.AND P1, PT, R4.reuse, R240.reuse, PT ;  /* 0x000000f00400720c */ /* 0x0c0fe80003f26270 */
[-C--:B------:R-:W-:Y:S04]  /*200e0*/  ISETP.GE.OR P1, PT, R4, R245.reuse, !P1 ;  /* 0x000000f50400720c */ /* 0x080fe80004f26670 */
[----:B------:R-:W-:Y:S02]  /*200f0*/  FSEL R100, R22, -INF , !P1 ;  /* 0xff80000016647808 */ /* 0x000fe40004800000 */
[C---:B------:R-:W-:Y:S01]  /*20100*/  ISETP.GE.AND P1, PT, R8.reuse, R240, PT ;  /* 0x000000f00800720c */ /* 0x040fe20003f26270 */
[----:B-1----:R-:W-:Y:S02]  /*20110*/  IMAD.IADD R6, R235, 0x1, -R9 ;  /* 0x00000001eb067824 */ /* 0x002fe400078e0a09 */
[----:B------:R-:W-:Y:S01]  /*20120*/  FFMA.FTZ R117, R7, -UR35, R95 ;  /* 0x8000002307757c23 */ /* 0x000fe2000801005f */
[-C--:B------:R-:W-:Y:S01]  /*20130*/  ISETP.GE.OR P1, PT, R8, R245.reuse, !P1 ;  /* 0x000000f50800720c */ /* 0x080fe20004f26670 */
[----:B------:R-:W-:Y:S01]  /*20140*/  IMAD.IADD R7, R241, 0x1, -R5 ;  /* 0x00000001f1077824 */ /* 0x000fe200078e0a05 */
[----:B------:R-:W-:Y:S02]  /*20150*/  IABS R6, R6 ;  /* 0x0000000600067213 */ /* 0x000fe40000000000 */
[----:B------:R-:W-:Y:S02]  /*20160*/  FSEL R105, R17, -INF , !P1 ;  /* 0xff80000011697808 */ /* 0x000fe40004800000 */
[----:B------:R1:W1:Y:S01]  /*20170*/  I2F R11, R6 ;  /* 0x00000006000b7306 */ /* 0x0002620000201400 */
[----:B------:R-:W-:Y:S02]  /*20180*/  ISETP.GE.AND P1, PT, R12, R240, PT ;  /* 0x000000f00c00720c */ /* 0x000fe40003f26270 */
[----:B------:R-:W-:Y:S02]  /*20190*/  FSEL R95, R24, -INF , !P3 ;  /* 0xff800000185f7808 */ /* 0x000fe40005800000 */
[----:B------:R-:W-:Y:S02]  /*201a0*/  ISETP.GE.OR P1, PT, R12, R245, !P1 ;  /* 0x000000f50c00720c */ /* 0x000fe40004f26670 */
[----:B-1----:R-:W-:Y:S01]  /*201b0*/  IABS R6, R7 ;  /* 0x0000000700067213 */ /* 0x002fe20000000000 */
[----:B------:R-:W-:Y:S01]  /*201c0*/  FFMA.FTZ R33, R11, -UR35, R33 ;  /* 0x800000230b217c23 */ /* 0x000fe20008010021 */
[----:B------:R-:W-:Y:S04]  /*201d0*/  IADD3 R11, R0, 0x30, RZ ;  /* 0x00000030000b7810 */ /* 0x000fe80007ffe0ff */
[----:B------:R-:W2:Y:S02]  /*201e0*/  I2F R6, R6 ;  /* 0x0000000600067306 */ /* 0x000ea40000201400 */
[----:B--2---:R-:W-:Y:S02]  /*201f0*/  FFMA.FTZ R67, R6, -UR35, R67 ;  /* 0x8000002306437c23 */ /* 0x004fe40008010043 */
[----:B------:R-:W-:Y:S05]  /*20200*/  IMAD.IADD R6, R236, 0x1, -R12 ;  /* 0x00000001ec067824 */ /* 0x000fea00078e0a0c */
[----:B------:R-:W-:Y:S06]  /*20210*/  IABS R6, R6 ;  /* 0x0000000600067213 */ /* 0x000fec0000000000 */
[----:B------:R-:W1:Y:S02]  /*20220*/  I2F R6, R6 ;  /* 0x0000000600067306 */ /* 0x000e640000201400 */
[----:B-1----:R-:W-:Y:S02]  /*20230*/  FFMA.FTZ R7, R6, -UR35, R88 ;  /* 0x8000002306077c23 */ /* 0x002fe40008010058 */
[----:B------:R-:W-:Y:S02]  /*20240*/  IMAD.MOV.U32 R88, RZ, RZ, R76 ;  /* 0x000000ffff587224 */ /* 0x000fe400078e004c */
[----:B------:R-:W2:Y:S01]  /*20250*/  LDL.LU R76, [R1+0x48] ;  /* 0x00004800014c7983 */ /* 0x000ea20000300800 */
[----:B------:R-:W-:Y:S01]  /*20260*/  IMAD.IADD R6, R235, 0x1, -R12 ;  /* 0x00000001eb067824 */ /* 0x000fe200078e0a0c */
[----:B------:R-:W-:Y:S01]  /*20270*/  FSEL R131, R7, -INF , !P1 ;  /* 0xff80000007837808 */ /* 0x000fe20004800000 */
[----:B------:R-:W-:Y:S01]  /*20280*/  IMAD.MOV.U32 R210, RZ, RZ, R88 ;  /* 0x000000ffffd27224 */ /* 0x000fe200078e0058 */
[----:B------:R-:W2:Y:S01]  /*20290*/  LDL.LU R119, [R1+0x3c] ;  /* 0x00003c0001777983 */ /* 0x000ea20000300800 */
[C---:B------:R-:W-:Y:S02]  /*202a0*/  ISETP.GE.AND P1, PT, R5.reuse, R238, PT ;  /* 0x000000ee0500720c */ /* 0x040fe40003f26270 */
[----:B------:R-:W-:Y:S01]  /*202b0*/  IABS R6, R6 ;  /* 0x0000000600067213 */ /* 0x000fe20000000000 */
[----:B------:R-:W2:Y:S01]  /*202c0*/  LDL.LU R122, [R1+0x44] ;  /* 0x00004400017a7983 */ /* 0x000ea20000300800 */
[----:B------:R-:W-:Y:S01]  /*202d0*/  IMAD.MOV.U32 R227, RZ, RZ, R210 ;  /* 0x000000ffffe37224 */ /* 0x000fe200078e00d2 */
[C---:B------:R-:W-:Y:S01]  /*202e0*/  ISETP.GE.OR P1, PT, R5.reuse, R243, !P1 ;  /* 0x000000f30500720c */ /* 0x040fe20004f26670 */
[----:B------:R-:W-:Y:S01]  /*202f0*/  IMAD.MOV.U32 R210, RZ, RZ, R94 ;  /* 0x000000ffffd27224 */ /* 0x000fe200078e005e */
[----:B------:R-:W-:Y:S01]  /*20300*/  IADD3 R7, R0, 0x31, RZ ;  /* 0x0000003100077810 */ /* 0x000fe20007ffe0ff */
[----:B------:R-:W3:Y:S10]  /*20310*/  I2F R6, R6 ;  /* 0x0000000600067306 */ /* 0x000ef40000201400 */
[----:B------:R-:W-:Y:S04]  /*20320*/  @P1 LOP3.LUT R232, R232, 0x200000, RZ, 0xfc, !PT ;  /* 0x00200000e8e81812 */ /* 0x000fe800078efcff */
[----:B------:R-:W-:Y:S01]  /*20330*/  LOP3.LUT R232, R232, 0xffefffff, RZ, 0xc0, !PT ;  /* 0xffefffffe8e87812 */ /* 0x000fe200078ec0ff */
[----:B---3--:R-:W-:Y:S02]  /*20340*/  FFMA.FTZ R42, R6, -UR35, R42 ;  /* 0x80000023062a7c23 */ /* 0x008fe4000801002a */
[----:B------:R-:W-:Y:S05]  /*20350*/  IMAD.IADD R6, R236, 0x1, -R14 ;  /* 0x00000001ec067824 */ /* 0x000fea00078e0a0e */
[----:B------:R-:W-:Y:S06]  /*20360*/  IABS R6, R6 ;  /* 0x0000000600067213 */ /* 0x000fec0000000000 */
[----:B------:R-:W1:Y:S02]  /*20370*/  I2F R6, R6 ;  /* 0x0000000600067306 */ /* 0x000e640000201400 */
[----:B-1----:R-:W-:Y:S05]  /*20380*/  FFMA.FTZ R6, R6, -UR35, R48 ;  /* 0x8000002306067c23 */ /* 0x002fea0008010030 */
[----:B------:R-:W-:Y:S02]  /*20390*/  FSEL R130, R6, -INF , !P0 ;  /* 0xff80000006827808 */ /* 0x000fe40004000000 */
[C---:B------:R-:W-:Y:S02]  /*203a0*/  ISETP.GE.AND P0, PT, R5.reuse, R237, PT ;  /* 0x000000ed0500720c */ /* 0x040fe40003f06270 */
[----:B------:R-:W-:Y:S02]  /*203b0*/  IADD3 R6, R0, 0x38, RZ ;  /* 0x0000003800067810 */ /* 0x000fe40007ffe0ff */
[----:B------:R-:W-:Y:S01]  /*203c0*/  ISETP.GE.OR P0, PT, R5, R242, !P0 ;  /* 0x000000f20500720c */ /* 0x000fe20004706670 */
[----:B------:R-:W-:Y:S05]  /*203d0*/  IMAD.IADD R5, R234, 0x1, -R10 ;  /* 0x00000001ea057824 */ /* 0x000fea00078e0a0a */
[----:B------:R-:W-:Y:S06]  /*203e0*/  IABS R5, R5 ;  /* 0x0000000500057213 */ /* 0x000fec0000000000 */
[----:B------:R-:W4:Y:S01]  /*203f0*/  I2F R5, R5 ;  /* 0x0000000500057306 */ /* 0x000f220000201400 */
[----:B------:R-:W-:Y:S02]  /*20400*/  @P0 LOP3.LUT R232, R232, 0x100000, RZ, 0xfc, !PT ;  /* 0x00100000e8e80812 */ /* 0x000fe400078efcff */
[C---:B------:R-:W-:Y:S02]  /*20410*/  ISETP.GE.AND P0, PT, R13.reuse, R240, PT ;  /* 0x000000f00d00720c */ /* 0x040fe40003f06270 */
[----:B------:R-:W-:Y:S02]  /*20420*/  LOP3.LUT R232, R232, 0xfffbffff, RZ, 0xc0, !PT ;  /* 0xfffbffffe8e87812 */ /* 0x000fe400078ec0ff */
[----:B------:R-:W-:Y:S01]  /*20430*/  ISETP.GE.OR P0, PT, R13, R245, !P0 ;  /* 0x000000f50d00720c */ /* 0x000fe20004706670 */
[----:B----4-:R-:W-:Y:S02]  /*20440*/  FFMA.FTZ R106, R5, -UR35, R106 ;  /* 0x80000023056a7c23 */ /* 0x010fe4000801006a */
[----:B------:R-:W-:Y:S05]  /*20450*/  IMAD.IADD R5, R241, 0x1, -R4 ;  /* 0x00000001f1057824 */ /* 0x000fea00078e0a04 */
[----:B------:R-:W-:Y:S06]  /*20460*/  IABS R5, R5 ;  /* 0x0000000500057213 */ /* 0x000fec0000000000 */
[----:B------:R-:W2:Y:S02]  /*20470*/  I2F R5, R5 ;  /* 0x0000000500057306 */ /* 0x000ea40000201400 */
[----:B--2---:R-:W-:Y:S02]  /*20480*/  FFMA.FTZ R76, R5, -UR35, R76 ;  /* 0x80000023054c7c23 */ /* 0x004fe4000801004c */
[----:B------:R-:W-:Y:S05]  /*20490*/  IMAD.IADD R5, R235, 0x1, -R14 ;  /* 0x00000001eb057824 */ /* 0x000fea00078e0a0e */
[----:B------:R-:W-:Y:S06]  /*204a0*/  IABS R5, R5 ;  /* 0x0000000500057213 */ /* 0x000fec0000000000 */
[----:B------:R-:W1:Y:S02]  /*204b0*/  I2F R5, R5 ;  /* 0x0000000500057306 */ /* 0x000e640000201400 */
[----:B-1----:R-:W-:Y:S02]  /*204c0*/  FFMA.FTZ R41, R5, -UR35, R41 ;  /* 0x8000002305297c23 */ /* 0x002fe40008010029 */
[----:B------:R-:W-:Y:S05]  /*204d0*/  IMAD.IADD R5, R236, 0x1, -R13 ;  /* 0x00000001ec057824 */ /* 0x000fea00078e0a0d */
[----:B------:R-:W-:Y:S06]  /*204e0*/  IABS R5, R5 ;  /* 0x0000000500057213 */ /* 0x000fec0000000000 */
[----:B------:R-:W1:Y:S02]  /*204f0*/  I2F R5, R5 ;  /* 0x0000000500057306 */ /* 0x000e640000201400 */
[----:B-1----:R-:W-:Y:S05]  /*20500*/  FFMA.FTZ R5, R5, -UR35, R37 ;  /* 0x8000002305057c23 */ /* 0x002fea0008010025 */
[----:B------:R-:W-:Y:S02]  /*20510*/  FSEL R129, R5, -INF , !P0 ;  /* 0xff80000005817808 */ /* 0x000fe40004000000 */
[----:B------:R-:W-:Y:S02]  /*20520*/  ISETP.GE.AND P0, PT, R4, R239, PT ;  /* 0x000000ef0400720c */ /* 0x000fe40003f06270 */
[----:B------:R-:W-:Y:S02]  /*20530*/  IADD3 R5, R0, 0x39, RZ ;  /* 0x0000003900057810 */ /* 0x000fe40007ffe0ff */
        /* <DEDUP_REMOVED lines=30> */
[C---:B------:R-:W-:Y:S02]  /*20720*/  ISETP.GE.AND P0, PT, R3.reuse, R239, PT ;  /* 0x000000ef0300720c */ /* 0x040fe40003f06270 */
        /* <DEDUP_REMOVED lines=22> */
[----:B------:R-:W2:Y:S01]  /*20890*/  LDL.LU R122, [R1+0x50] ;  /* 0x00005000017a7983 */ /* 0x000ea20000300800 */
[----:B------:R-:W-:Y:S03]  /*208a0*/  IMAD.IADD R3, R235, 0x1, -R11 ;  /* 0x00000001eb037824 */ /* 0x000fe600078e0a0b */
[----:B------:R-:W3:Y:S02]  /*208b0*/  LDL.LU R59, [R1+0x40] ;  /* 0x00004000013b7983 */ /* 0x000ee40000300800 */
        /* <DEDUP_REMOVED lines=23> */
[----:B------:R-:W-:Y:S02]  /*20a30*/  ISETP.GE.AND P0, PT, R6, R240, PT ;  /* 0x000000f00600720c */ /* 0x000fe40003f06270 */
[----:B------:R-:W-:Y:S02]  /*20a40*/  LOP3.LUT R232, R232, 0xfffffbff, RZ, 0xc0, !PT ;  /* 0xfffffbffe8e87812 */ /* 0x000fe400078ec0ff */
[----:B------:R-:W-:Y:S01]  /*20a50*/  ISETP.GE.OR P0, PT, R6, R245, !P0 ;  /* 0x000000f50600720c */ /* 0x000fe20004706670 */
[----:B-1----:R-:W-:Y:S02]  /*20a60*/  FFMA.FTZ R251, R2, -UR35, R251 ;  /* 0x8000002302fb7c23 */ /* 0x002fe400080100fb */
[----:B------:R-:W-:Y:S05]  /*20a70*/  IMAD.IADD R2, R241, 0x1, -R8 ;  /* 0x00000001f1027824 */ /* 0x000fea00078e0a08 */
[----:B------:R-:W-:Y:S06]  /*20a80*/  IABS R2, R2 ;  /* 0x0000000200027213 */ /* 0x000fec0000000000 */
[----:B------:R-:W2:Y:S02]  /*20a90*/  I2F R2, R2 ;  /* 0x0000000200027306 */ /* 0x000ea40000201400 */
[----:B--2---:R-:W-:Y:S02]  /*20aa0*/  FFMA.FTZ R123, R2, -UR35, R122 ;  /* 0x80000023027b7c23 */ /* 0x004fe4000801007a */
[----:B------:R-:W2:Y:S01]  /*20ab0*/  LDL.LU R122, [R1+0x5c] ;  /* 0x00005c00017a7983 */ /* 0x000ea20000300800 */
[----:B------:R-:W-:Y:S03]  /*20ac0*/  IMAD.IADD R2, R235, 0x1, -R7 ;  /* 0x00000001eb027824 */ /* 0x000fe600078e0a07 */
[----:B------:R-:W4:Y:S02]  /*20ad0*/  LDL.LU R91, [R1+0x4c] ;  /* 0x00004c00015b7983 */ /* 0x000f240000300800 */
[----:B------:R-:W-:Y:S02]  /*20ae0*/  IABS R2, R2 ;  /* 0x0000000200027213 */ /* 0x000fe40000000000 */
[----:B------:R-:W4:Y:S04]  /*20af0*/  LDL.LU R90, [R1+0x58] ;  /* 0x00005800015a7983 */ /* 0x000f280000300800 */
[----:B------:R-:W1:Y:S01]  /*20b00*/  I2F R2, R2 ;  /* 0x0000000200027306 */ /* 0x000e620000201400 */
[----:B------:R-:W4:Y:S04]  /*20b10*/  LDL.LU R88, [R1+0x64] ;  /* 0x0000640001587983 */ /* 0x000f280000300800 */
[----:B------:R-:W4:Y:S04]  /*20b20*/  LDL.LU R87, [R1+0x70] ;  /* 0x0000700001577983 */ /* 0x000f280000300800 */
[----:B------:R-:W4:Y:S04]  /*20b30*/  LDL.LU R85, [R1+0x60] ;  /* 0x0000600001557983 */ /* 0x000f280000300800 */
[----:B------:R-:W4:Y:S01]  /*20b40*/  LDL.LU R224, [R1+0x6c] ;  /* 0x00006c0001e07983 */ /* 0x000f220000300800 */
[----:B-1----:R-:W-:Y:S02]  /*20b50*/  FFMA.FTZ R50, R2, -UR35, R50 ;  /* 0x8000002302327c23 */ /* 0x002fe40008010032 */
[----:B------:R-:W-:Y:S05]  /*20b60*/  IMAD.IADD R2, R236, 0x1, -R6 ;  /* 0x00000001ec027824 */ /* 0x000fea00078e0a06 */
[----:B------:R-:W-:Y:S06]  /*20b70*/  IABS R2, R2 ;  /* 0x0000000200027213 */ /* 0x000fec0000000000 */
[----:B------:R-:W1:Y:S02]  /*20b80*/  I2F R2, R2 ;  /* 0x0000000200027306 */ /* 0x000e640000201400 */
[----:B-1----:R-:W-:Y:S01]  /*20b90*/  FFMA.FTZ R2, R2, -UR35, R64 ;  /* 0x8000002302027c23 */ /* 0x002fe20008010040 */
[----:B------:R-:W-:Y:S04]  /*20ba0*/  FSEL R64, R250, -INF , !P6 ;  /* 0xff800000fa407808 */ /* 0x000fe80007000000 */
[----:B------:R-:W-:Y:S01]  /*20bb0*/  FSEL R206, R2, -INF , !P0 ;  /* 0xff80000002ce7808 */ /* 0x000fe20004000000 */
[----:B------:R-:W-:Y:S01]  /*20bc0*/  IMAD.IADD R2, R234, 0x1, -R13 ;  /* 0x00000001ea027824 */ /* 0x000fe200078e0a0d */
[C---:B------:R-:W-:Y:S04]  /*20bd0*/  ISETP.GE.AND P0, PT, R8.reuse, R239, PT ;  /* 0x000000ef0800720c */ /* 0x040fe80003f06270 */
[----:B------:R-:W-:Y:S02]  /*20be0*/  IABS R2, R2 ;  /* 0x0000000200027213 */ /* 0x000fe40000000000 */
[C---:B------:R-:W-:Y:S02]  /*20bf0*/  ISETP.GE.OR P2, PT, R8.reuse, R244, !P0 ;  /* 0x000000f40800720c */ /* 0x040fe40004746670 */
[C---:B------:R-:W-:Y:S02]  /*20c00*/  ISETP.GE.AND P0, PT, R8.reuse, R238, PT ;  /* 0x000000ee0800720c */ /* 0x040fe40003f06270 */
[----:B------:R-:W3:Y:S02]  /*20c10*/  I2F R2, R2 ;  /* 0x0000000200027306 */ /* 0x000ee40000201400 */
[C---:B------:R-:W-:Y:S02]  /*20c20*/  ISETP.GE.OR P1, PT, R8.reuse, R243, !P0 ;  /* 0x000000f30800720c */ /* 0x040fe40004726670 */
[C---:B------:R-:W-:Y:S04]  /*20c30*/  ISETP.GE.AND P0, PT, R8.reuse, R237, PT ;  /* 0x000000ed0800720c */ /* 0x040fe80003f06270 */
[----:B------:R-:W-:Y:S02]  /*20c40*/  ISETP.GE.OR P0, PT, R8, R242, !P0 ;  /* 0x000000f20800720c */ /* 0x000fe40004706670 */
[----:B------:R-:W-:Y:S04]  /*20c50*/  @P2 LOP3.LUT R232, R232, 0x400, RZ, 0xfc, !PT ;  /* 0x00000400e8e82812 */ /* 0x000fe800078efcff */
[----:B------:R-:W-:Y:S04]  /*20c60*/  LOP3.LUT R232, R232, 0xfffffeff, RZ, 0xc0, !PT ;  /* 0xfffffeffe8e87812 */ /* 0x000fe800078ec0ff */
[----:B------:R-:W-:Y:S04]  /*20c70*/  @P1 LOP3.LUT R232, R232, 0x100, RZ, 0xfc, !PT ;  /* 0x00000100e8e81812 */ /* 0x000fe800078efcff */
[----:B------:R-:W-:Y:S01]  /*20c80*/  LOP3.LUT R232, R232, 0xfffffdff, RZ, 0xc0, !PT ;  /* 0xfffffdffe8e87812 */ /* 0x000fe200078ec0ff */
[----:B---3--:R-:W-:Y:S02]  /*20c90*/  FFMA.FTZ R59, R2, -UR35, R59 ;  /* 0x80000023023b7c23 */ /* 0x008fe4000801003b */
[----:B------:R-:W-:Y:S01]  /*20ca0*/  IMAD.IADD R2, R241, 0x1, -R10 ;  /* 0x00000001f1027824 */ /* 0x000fe200078e0a0a */
[----:B------:R-:W-:Y:S02]  /*20cb0*/  @P0 LOP3.LUT R232, R232, 0x200, RZ, 0xfc, !PT ;  /* 0x00000200e8e80812 */ /* 0x000fe400078efcff */
[C---:B------:R-:W-:Y:S02]  /*20cc0*/  ISETP.GE.AND P0, PT, R5.reuse, R240, PT ;  /* 0x000000f00500720c */ /* 0x040fe40003f06270 */
[----:B------:R-:W-:Y:S02]  /*20cd0*/  IABS R2, R2 ;  /* 0x0000000200027213 */ /* 0x000fe40000000000 */
[----:B------:R-:W-:Y:S02]  /*20ce0*/  ISETP.GE.OR P0, PT, R5, R245, !P0 ;  /* 0x000000f50500720c */ /* 0x000fe40004706670 */
[----:B------:R-:W-:Y:S02]  /*20cf0*/  LOP3.LUT R232, R232, 0xffffffbf, RZ, 0xc0, !PT ;  /* 0xffffffbfe8e87812 */ /* 0x000fe400078ec0ff */
        /* <DEDUP_REMOVED lines=10> */
[----:B------:R-:W-:Y:S01]  /*20da0*/  FSEL R204, R2, -INF , !P0 ;  /* 0xff80000002cc7808 */ /* 0x000fe20004000000 */
[----:B------:R-:W-:Y:S01]  /*20db0*/  IMAD.IADD R2, R234, 0x1, -R11 ;  /* 0x00000001ea027824 */ /* 0x000fe200078e0a0b */
[C---:B------:R-:W-:Y:S04]  /*20dc0*/  ISETP.GE.AND P0, PT, R10.reuse, R239, PT ;  /* 0x000000ef0a00720c */ /* 0x040fe80003f06270 */
[----:B------:R-:W-:Y:S02]  /*20dd0*/  IABS R2, R2 ;  /* 0x0000000200027213 */ /* 0x000fe40000000000 */
[C---:B------:R-:W-:Y:S02]  /*20de0*/  ISETP.GE.OR P2, PT, R10.reuse, R244, !P0 ;  /* 0x000000f40a00720c */ /* 0x040fe40004746670 */
[C---:B------:R-:W-:Y:S02]  /*20df0*/  ISETP.GE.AND P0, PT, R10.reuse, R238, PT ;  /* 0x000000ee0a00720c */ /* 0x040fe40003f06270 */
[----:B------:R-:W1:Y:S02]  /*20e00*/  I2F R2, R2 ;  /* 0x0000000200027306 */ /* 0x000e640000201400 */
[C---:B------:R-:W-:Y:S02]  /*20e10*/  ISETP.GE.OR P1, PT, R10.reuse, R243, !P0 ;  /* 0x000000f30a00720c */ /* 0x040fe40004726670 */
[C---:B------:R-:W-:Y:S04]  /*20e20*/  ISETP.GE.AND P0, PT, R10.reuse, R237, PT ;  /* 0x000000ed0a00720c */ /* 0x040fe80003f06270 */
[----:B------:R-:W-:Y:S02]  /*20e30*/  ISETP.GE.OR P0, PT, R10, R242, !P0 ;  /* 0x000000f20a00720c */ /* 0x000fe40004706670 */
[----:B------:R-:W-:Y:S02]  /*20e40*/  @P2 LOP3.LUT R232, R232, 0x40, RZ, 0xfc, !PT ;  /* 0x00000040e8e82812 */ /* 0x000fe400078efcff */
[----:B------:R-:W-:Y:S02]  /*20e50*/  IADD3 R10, R0, 0x59, RZ ;  /* 0x00000059000a7810 */ /* 0x000fe40007ffe0ff */
[----:B------:R-:W-:Y:S04]  /*20e60*/  LOP3.LUT R232, R232, 0xffffffdf, RZ, 0xc0, !PT ;  /* 0xffffffdfe8e87812 */ /* 0x000fe800078ec0ff */
[----:B------:R-:W-:Y:S04]  /*20e70*/  @P1 LOP3.LUT R232, R232, 0x20, RZ, 0xfc, !PT ;  /* 0x00000020e8e81812 */ /* 0x000fe800078efcff */
[----:B------:R-:W-:Y:S01]  /*20e80*/  LOP3.LUT R232, R232, 0xffffff7f, RZ, 0xc0, !PT ;  /* 0xffffff7fe8e87812 */ /* 0x000fe200078ec0ff */
[----:B-1----:R-:W-:Y:S02]  /*20e90*/  FFMA.FTZ R53, R2, -UR35, R53 ;  /* 0x8000002302357c23 */ /* 0x002fe40008010035 */
[----:B------:R-:W-:Y:S01]  /*20ea0*/  IMAD.IADD R2, R241, 0x1, -R9 ;  /* 0x00000001f1027824 */ /* 0x000fe200078e0a09 */
[----:B------:R-:W-:Y:S02]  /*20eb0*/  @P0 LOP3.LUT R232, R232, 0x80, RZ, 0xfc, !PT ;  /* 0x00000080e8e80812 */ /* 0x000fe400078efcff */
[C---:B------:R-:W-:Y:S02]  /*20ec0*/  ISETP.GE.AND P0, PT, R4.reuse, R240, PT ;  /* 0x000000f00400720c */ /* 0x040fe40003f06270 */
[----:B------:R-:W-:Y:S02]  /*20ed0*/  IABS R2, R2 ;  /* 0x0000000200027213 */ /* 0x000fe40000000000 */
[----:B------:R-:W-:Y:S02]  /*20ee0*/  ISETP.GE.OR P0, PT, R4, R245, !P0 ;  /* 0x000000f50400720c */ /* 0x000fe40004706670 */
[----:B------:R-:W-:Y:S02]  /*20ef0*/  LOP3.LUT R232, R232, 0xfffffffb, RZ, 0xc0, !PT ;  /* 0xfffffffbe8e87812 */ /* 0x000fe400078ec0ff */
[----:B------:R-:W4:Y:S02]  /*20f00*/  I2F R2, R2 ;  /* 0x0000000200027306 */ /* 0x000f240000201400 */
[----:B----4-:R-:W-:Y:S02]  /*20f10*/  FFMA.FTZ R91, R2, -UR35, R91 ;  /* 0x80000023025b7c23 */ /* 0x010fe4000801005b */
        /* <DEDUP_REMOVED lines=18> */
[----:B------:R-:W-:Y:S04]  /*21040*/  @P2 LOP3.LUT R232, R232, 0x4, RZ, 0xfc, !PT ;  /* 0x00000004e8e82812 */ /* 0x000fe800078efcff */
        /* <DEDUP_REMOVED lines=33> */
[----:B------:R-:W-:Y:S03]  /*21260*/  @P1 LOP3.LUT R231, R231, 0x20000000, RZ, 0xfc, !PT ;  /* 0x20000000e7e71812 */ /* 0x000fe600078efcff */
[----:B------:R-:W-:Y:S02]  /*21270*/  @P0 LOP3.LUT R232, R232, 0x8, RZ, 0xfc, !PT ;  /* 0x00000008e8e80812 */ /* 0x000fe400078efcff */
[----:B------:R-:W-:Y:S01]  /*21280*/  LOP3.LUT R231, R231, 0xf7ffffff, RZ, 0xc0, !PT ;  /* 0xf7ffffffe7e77812 */ /* 0x000fe200078ec0ff */
[----:B-1----:R-:W-:Y:S01]  /*21290*/  FFMA.FTZ R40, R2, -UR35, R40 ;  /* 0x8000002302287c23 */ /* 0x002fe20008010028 */
[----:B------:R-:W-:Y:S01]  /*212a0*/  LOP3.LUT R232, R232, 0xfffffffe, RZ, 0xc0, !PT ;  /* 0xfffffffee8e87812 */ /* 0x000fe200078ec0ff */
        /* <DEDUP_REMOVED lines=89> */
[----:B------:R-:W-:Y:S02]  /*21840*/  IADD3 R11, R0, 0x51, RZ ;  /* 0x00000051000b7810 */ /* 0x000fe40007ffe0ff */
[----:B------:R-:W-:Y:S04]  /*21850*/  @P2 LOP3.LUT R231, R231, 0x80000, RZ, 0xfc, !PT ;  /* 0x00080000e7e72812 */ /* 0x000fe800078efcff */
[----:B------:R-:W-:Y:S04]  /*21860*/  LOP3.LUT R231, R231, 0xffdfffff, RZ, 0xc0, !PT ;  /* 0xffdfffffe7e77812 */ /* 0x000fe800078ec0ff */
[----:B------:R-:W-:Y:S01]  /*21870*/  @P1 LOP3.LUT R231, R231, 0x200000, RZ, 0xfc, !PT ;  /* 0x00200000e7e71812 */ /* 0x000fe200078efcff */
[----:B-1----:R-:W-:Y:S03]  /*21880*/  FFMA.FTZ R83, R9, -UR35, R83 ;  /* 0x8000002309537c23 */ /* 0x002fe60008010053 */
[----:B------:R-:W-:Y:S01]  /*21890*/  LOP3.LUT R231, R231, 0xefffffff, RZ, 0xc0, !PT ;  /* 0xefffffffe7e77812 */ /* 0x000fe200078ec0ff */
[----:B------:R-:W-:Y:S03]  /*218a0*/  IMAD.IADD R9, R241, 0x1, -R7 ;  /* 0x00000001f1097824 */ /* 0x000fe600078e0a07 */
[----:B------:R-:W-:Y:S02]  /*218b0*/  @P0 LOP3.LUT R231, R231, 0x10000000, RZ, 0xfc, !PT ;  /* 0x10000000e7e70812 */ /* 0x000fe400078efcff */
[----:B------:R-:W-:Y:S02]  /*218c0*/  IABS R9, R9 ;  /* 0x0000000900097213 */ /* 0x000fe40000000000 */
[----:B------:R-:W-:Y:S02]  /*218d0*/  ISETP.GE.AND P0, PT, R11, R240, PT ;  /* 0x000000f00b00720c */ /* 0x000fe40003f06270 */
[----:B------:R-:W-:Y:S02]  /*218e0*/  LOP3.LUT R231, R231, 0xffff7fff, RZ, 0xc0, !PT ;  /* 0xffff7fffe7e77812 */ /* 0x000fe400078ec0ff */
[----:B------:R-:W1:Y:S01]  /*218f0*/  I2F R9, R9 ;  /* 0x0000000900097306 */ /* 0x000e620000201400 */
[----:B------:R-:W-:Y:S01]  /*21900*/  ISETP.GE.OR P0, PT, R11, R245, !P0 ;  /* 0x000000f50b00720c */ /* 0x000fe20004706670 */
[----:B-1----:R-:W-:Y:S02]  /*21910*/  FFMA.FTZ R81, R9, -UR35, R224 ;  /* 0x8000002309517c23 */ /* 0x002fe400080100e0 */
[----:B------:R-:W-:Y:S02]  /*21920*/  IMAD.IADD R9, R235, 0x1, -R12 ;  /* 0x00000001eb097824 */ /* 0x000fe400078e0a0c */
[----:B------:R-:W-:Y:S02]  /*21930*/  IMAD.MOV.U32 R224, RZ, RZ, R226 ;  /* 0x000000ffffe07224 */ /* 0x000fe400078e00e2 */
[----:B------:R-:W-:Y:S01]  /*21940*/  IMAD.MOV.U32 R226, RZ, RZ, R227 ;  /* 0x000000ffffe27224 */ /* 0x000fe200078e00e3 */
[----:B------:R-:W-:Y:S01]  /*21950*/  IABS R9, R9 ;  /* 0x0000000900097213 */ /* 0x000fe20000000000 */
[----:B------:R-:W-:Y:S05]  /*21960*/  IMAD.MOV.U32 R227, RZ, RZ, R92 ;  /* 0x000000ffffe37224 */ /* 0x000fea00078e005c */
        /* <DEDUP_REMOVED lines=28> */
[----:B------:R-:W1:Y:S02]  /*21b30*/  I2F R7, R7 ;  /* 0x0000000700077306 */ /* 0x000e640000201400 */
[----:B-1----:R-:W-:Y:S02]  /*21b40*/  FFMA.FTZ R75, R7, -UR35, R223 ;  /* 0x80000023074b7c23 */ /* 0x002fe400080100df */
[----:B------:R-:W-:Y:S02]  /*21b50*/  IMAD.IADD R7, R235, 0x1, -R11 ;  /* 0x00000001eb077824 */ /* 0x000fe400078e0a0b */
[----:B------:R-:W-:Y:S03]  /*21b60*/  IMAD.MOV.U32 R223, RZ, RZ, R89 ;  /* 0x000000ffffdf7224 */ /* 0x000fe600078e0059 */
        /* <DEDUP_REMOVED lines=128> */
[----:B------:R-:W-:Y:S02]  /*22370*/  IMAD.MOV.U32 R226, RZ, RZ, R227 ;  /* 0x000000ffffe27224 */ /* 0x000fe400078e00e3 */
[----:B------:R-:W-:Y:S01]  /*22380*/  IMAD.IADD R3, R235, 0x1, -R7 ;  /* 0x00000001eb037824 */ /* 0x000fe200078e0a07 */
[----:B------:R-:W2:Y:S04]  /*22390*/  LDL.LU R227, [R1+0x74] ;  /* 0x0000740001e37983 */ /* 0x000ea80000300800 */
        /* <DEDUP_REMOVED lines=50> */
[----:B------:R-:W-:Y:S02]  /*226c0*/  LOP3.LUT R233, R233, 0xffffdfff, RZ, 0xc0, !PT ;  /* 0xffffdfffe9e97812 */ /* 0x000fe400078ec0ff */
[----:B------:R-:W-:Y:S04]  /*226d0*/  @P1 LOP3.LUT R231, R231, 0x8, RZ, 0xfc, !PT ;  /* 0x00000008e7e71812 */ /* 0x000fe800078efcff */
[----:B------:R-:W-:Y:S01]  /*226e0*/  LOP3.LUT R231, R231, 0xfffff7ff, RZ, 0xc0, !PT ;  /* 0xfffff7ffe7e77812 */ /* 0x000fe200078ec0ff */
[----:B-1----:R-:W-:Y:S03]  /*226f0*/  FFMA.FTZ R25, R2, -UR35, R226 ;  /* 0x8000002302197c23 */ /* 0x002fe600080100e2 */
[----:B------:R-:W-:Y:S01]  /*22700*/  @P0 LOP3.LUT R231, R231, 0x800, RZ, 0xfc, !PT ;  /* 0x00000800e7e70812 */ /* 0x000fe200078efcff */
[----:B------:R-:W-:Y:S01]  /*22710*/  IMAD.IADD R2, R241, 0x1, -R12 ;  /* 0x00000001f1027824 */ /* 0x000fe200078e0a0c */
[C---:B------:R-:W-:Y:S02]  /*22720*/  ISETP.GE.AND P0, PT, R4.reuse, R240, PT ;  /* 0x000000f00400720c */ /* 0x040fe40003f06270 */
[----:B------:R-:W-:Y:S02]  /*22730*/  LOP3.LUT R231, R231, 0xfffffffd, RZ, 0xc0, !PT ;  /* 0xfffffffde7e77812 */ /* 0x000fe400078ec0ff */
[----:B------:R-:W-:Y:S02]  /*22740*/  IABS R2, R2 ;  /* 0x0000000200027213 */ /* 0x000fe40000000000 */
[----:B------:R-:W-:Y:S04]  /*22750*/  ISETP.GE.OR P0, PT, R4, R245, !P0 ;  /* 0x000000f50400720c */ /* 0x000fe80004706670 */
[----:B------:R-:W2:Y:S02]  /*22760*/  I2F R2, R2 ;  /* 0x0000000200027306 */ /* 0x000ea40000201400 */
[----:B--2---:R-:W-:Y:S02]  /*22770*/  FFMA.FTZ R23, R2, -UR35, R227 ;  /* 0x8000002302177c23 */ /* 0x004fe400080100e3 */
[----:B------:R-:W-:Y:S02]  /*22780*/  IMAD.MOV.U32 R227, RZ, RZ, R228 ;  /* 0x000000ffffe37224 */ /* 0x000fe400078e00e4 */
[----:B------:R-:W2:Y:S01]  /*22790*/  LDL.LU R228, [R1+0x7c] ;  /* 0x00007c0001e47983 */ /* 0x000ea20000300800 */
        /* <DEDUP_REMOVED lines=19> */
[C---:B------:R-:W-:Y:S02]  /*228d0*/  LOP3.LUT P5, RZ, R232.reuse, 0x2000, RZ, 0xc0, !PT ;  /* 0x00002000e8ff7812 */ /* 0x040fe400078ac0ff */
[----:B------:R-:W-:Y:S02]  /*228e0*/  @P1 LOP3.LUT R231, R231, 0x2, RZ, 0xfc, !PT ;  /* 0x00000002e7e71812 */ /* 0x000fe400078efcff */
[C---:B------:R-:W-:Y:S02]  /*228f0*/  LOP3.LUT P2, RZ, R232.reuse, 0x40000, RZ, 0xc0, !PT ;  /* 0x00040000e8ff7812 */ /* 0x040fe4000784c0ff */
[----:B------:R-:W-:Y:S02]  /*22900*/  LOP3.LUT R231, R231, 0xfffffdff, RZ, 0xc0, !PT ;  /* 0xfffffdffe7e77812 */ /* 0x000fe400078ec0ff */
[----:B------:R-:W-:Y:S01]  /*22910*/  LOP3.LUT P3, RZ, R232, 0x10000, RZ, 0xc0, !PT ;  /* 0x00010000e8ff7812 */ /* 0x000fe2000786c0ff */
[----:B-1----:R-:W-:Y:S01]  /*22920*/  FFMA.FTZ R24, R2, -UR35, R227 ;  /* 0x8000002302187c23 */ /* 0x002fe200080100e3 */
[----:B------:R-:W-:Y:S01]  /*22930*/  @P0 LOP3.LUT R231, R231, 0x200, RZ, 0xfc, !PT ;  /* 0x00000200e7e70812 */ /* 0x000fe200078efcff */
[----:B------:R-:W-:Y:S01]  /*22940*/  IMAD.IADD R2, R241, 0x1, -R11 ;  /* 0x00000001f1027824 */ /* 0x000fe200078e0a0b */
[C---:B------:R-:W-:Y:S01]  /*22950*/  ISETP.GE.AND P0, PT, R3.reuse, R240, PT ;  /* 0x000000f00300720c */ /* 0x040fe20003f06270 */
[----:B------:R-:W-:Y:S01]  /*22960*/  IMAD.MOV.U32 R227, RZ, RZ, R205 ;  /* 0x000000ffffe37224 */ /* 0x000fe200078e00cd */
[----:B------:R-:W-:Y:S02]  /*22970*/  LOP3.LUT R232, R232, 0xdfffffff, RZ, 0xc0, !PT ;  /* 0xdfffffffe8e87812 */ /* 0x000fe400078ec0ff */
[----:B------:R-:W-:Y:S02]  /*22980*/  IABS R2, R2 ;  /* 0x0000000200027213 */ /* 0x000fe40000000000 */
[----:B------:R-:W-:Y:S02]  /*22990*/  ISETP.GE.OR P0, PT, R3, R245, !P0 ;  /* 0x000000f50300720c */ /* 0x000fe40004706670 */
[----:B------:R-:W-:Y:S02]  /*229a0*/  FSEL R46, R247, -INF , !P5 ;  /* 0xff800000f72e7808 */ /* 0x000fe40006800000 */
[----:B------:R-:W2:Y:S01]  /*229b0*/  I2F R2, R2 ;  /* 0x0000000200027306 */ /* 0x000ea20000201400 */
[----:B------:R-:W-:Y:S02]  /*229c0*/  FSEL R32, R249, -INF , !P2 ;  /* 0xff800000f9207808 */ /* 0x000fe40005000000 */
[----:B------:R-:W-:Y:S01]  /*229d0*/  FSEL R47, R203, -INF , !P3 ;  /* 0xff800000cb2f7808 */ /* 0x000fe20005800000 */
[----:B--2---:R-:W-:Y:S02]  /*229e0*/  FFMA.FTZ R22, R2, -UR35, R228 ;  /* 0x8000002302167c23 */ /* 0x004fe400080100e4 */
[----:B------:R-:W-:Y:S02]  /*229f0*/  IMAD.IADD R2, R235, 0x1, -R4 ;  /* 0x00000001eb027824 */ /* 0x000fe400078e0a04 */
[----:B------:R-:W-:Y:S03]  /*22a00*/  IMAD.MOV.U32 R228, RZ, RZ, R210 ;  /* 0x000000ffffe47224 */ /* 0x000fe600078e00d2 */
[----:B------:R-:W-:Y:S06]  /*22a10*/  IABS R2, R2 ;  /* 0x0000000200027213 */ /* 0x000fec0000000000 */
[----:B------:R-:W1:Y:S02]  /*22a20*/  I2F R2, R2 ;  /* 0x0000000200027306 */ /* 0x000e640000201400 */
[----:B-1----:R-:W-:Y:S02]  /*22a30*/  FFMA.FTZ R14, R2, -UR35, R230 ;  /* 0x80000023020e7c23 */ /* 0x002fe400080100e6 */
[----:B------:R-:W-:Y:S02]  /*22a40*/  IMAD.MOV.U32 R230, RZ, RZ, R246 ;  /* 0x000000ffffe67224 */ /* 0x000fe400078e00f6 */
[----:B------:R-:W2:Y:S01]  /*22a50*/  LDL.LU R246, [R1+0x80] ;  /* 0x0000800001f67983 */ /* 0x000ea20000300800 */
[----:B------:R-:W-:Y:S03]  /*22a60*/  IMAD.IADD R2, R236, 0x1, -R3 ;  /* 0x00000001ec027824 */ /* 0x000fe600078e0a03 */
[----:B------:R-:W-:Y:S02]  /*22a70*/  STL [R1+0x138], R236 ;  /* 0x000138ec01007387 */ /* 0x000fe40000100800 */
[----:B------:R-:W-:Y:S02]  /*22a80*/  IABS R2, R2 ;  /* 0x0000000200027213 */ /* 0x000fe40000000000 */
[----:B------:R-:W-:Y:S04]  /*22a90*/  STL [R1+0x13c], R240 ;  /* 0x00013cf001007387 */ /* 0x000fe80000100800 */
[----:B------:R-:W1:Y:S01]  /*22aa0*/  I2F R2, R2 ;  /* 0x0000000200027306 */ /* 0x000e620000201400 */
[----:B------:R-:W-:Y:S01]  /*22ab0*/  STL [R1+0x140], R245 ;  /* 0x000140f501007387 */ /* 0x000fe20000100800 */
[----:B-1----:R-:W-:Y:S02]  /*22ac0*/  FFMA.FTZ R2, R2, -UR35, R229 ;  /* 0x8000002302027c23 */ /* 0x002fe400080100e5 */
[----:B------:R-:W-:Y:S03]  /*22ad0*/  IMAD.MOV.U32 R229, RZ, RZ, R209 ;  /* 0x000000ffffe57224 */ /* 0x000fe600078e00d1 */
        /* <DEDUP_REMOVED lines=11> */
[----:B------:R-:W-:Y:S02]  /*22b90*/  LOP3.LUT P1, RZ, R231, 0x8000000, RZ, 0xc0, !PT ;  /* 0x08000000e7ff7812 */ /* 0x000fe4000782c0ff */
[----:B------:R-:W-:Y:S04]  /*22ba0*/  LOP3.LUT R232, R232, 0xfdffffff, RZ, 0xc0, !PT ;  /* 0xfdffffffe8e87812 */ /* 0x000fe800078ec0ff */
[----:B------:R-:W-:Y:S04]  /*22bb0*/  @P6 LOP3.LUT R232, R232, 0x2000000, RZ, 0xfc, !PT ;  /* 0x02000000e8e86812 */ /* 0x000fe800078efcff */
[----:B------:R-:W-:Y:S01]  /*22bc0*/  LOP3.LUT R232, R232, 0xfbffffff, RZ, 0xc0, !PT ;  /* 0xfbffffffe8e87812 */ /* 0x000fe200078ec0ff */
[----:B-1----:R-:W-:Y:S02]  /*22bd0*/  FFMA.FTZ R20, R2, -UR35, R230 ;  /* 0x8000002302147c23 */ /* 0x002fe400080100e6 */
[----:B------:R-:W-:Y:S01]  /*22be0*/  @P1 LOP3.LUT R233, R233, 0x2000, RZ, 0xfc, !PT ;  /* 0x00002000e9e91812 */ /* 0x000fe200078efcff */
[----:B------:R-:W-:Y:S01]  /*22bf0*/  IMAD.IADD R2, R241, 0x1, -R13 ;  /* 0x00000001f1027824 */ /* 0x000fe200078e0a0d */
[----:B------:R-:W-:Y:S01]  /*22c00*/  @P4 LOP3.LUT R232, R232, 0x4000000, RZ, 0xfc, !PT ;  /* 0x04000000e8e84812 */ /* 0x000fe200078efcff */
[----:B------:R-:W-:Y:S01]  /*22c10*/  IMAD.MOV.U32 R230, RZ, RZ, R207 ;  /* 0x000000ffffe67224 */ /* 0x000fe200078e00cf */
[----:B------:R-:W-:Y:S02]  /*22c20*/  LOP3.LUT R233, R233, 0xfffffbff, RZ, 0xc0, !PT ;  /* 0xfffffbffe9e97812 */ /* 0x000fe400078ec0ff */
[----:B------:R-:W-:Y:S02]  /*22c30*/  IABS R2, R2 ;  /* 0x0000000200027213 */ /* 0x000fe40000000000 */
[C---:B------:R-:W-:Y:S02]  /*22c40*/  LOP3.LUT P5, RZ, R232.reuse, 0x100, RZ, 0xc0, !PT ;  /* 0x00000100e8ff7812 */ /* 0x040fe400078ac0ff */
[----:B------:R-:W-:Y:S02]  /*22c50*/  LOP3.LUT P4, RZ, R231, 0x1, RZ, 0xc0, !PT ;  /* 0x00000001e7ff7812 */ /* 0x000fe4000788c0ff */
[----:B------:R-:W2:Y:S01]  /*22c60*/  I2F R2, R2 ;  /* 0x0000000200027306 */ /* 0x000ea20000201400 */
[C---:B------:R-:W-:Y:S02]  /*22c70*/  LOP3.LUT P2, RZ, R232.reuse, 0x4, RZ, 0xc0, !PT ;  /* 0x00000004e8ff7812 */ /* 0x040fe4000784c0ff */
[C---:B------:R-:W-:Y:S02]  /*22c80*/  LOP3.LUT P6, RZ, R232.reuse, 0x400, RZ, 0xc0, !PT ;  /* 0x00000400e8ff7812 */ /* 0x040fe400078cc0ff */
[----:B------:R-:W-:Y:S02]  /*22c90*/  FSEL R43, R33, -INF , !P2 ;  /* 0xff800000212b7808 */ /* 0x000fe40005000000 */
[C---:B------:R-:W-:Y:S02]  /*22ca0*/  LOP3.LUT P2, RZ, R232.reuse, 0x2, RZ, 0xc0, !PT ;  /* 0x00000002e8ff7812 */ /* 0x040fe4000784c0ff */
[----:B------:R-:W-:Y:S02]  /*22cb0*/  LOP3.LUT P3, RZ, R232, 0x40, RZ, 0xc0, !PT ;  /* 0x00000040e8ff7812 */ /* 0x000fe4000786c0ff */
[----:B------:R-:W-:Y:S02]  /*22cc0*/  LOP3.LUT P1, RZ, R231, 0x80000000, RZ, 0xc0, !PT ;  /* 0x80000000e7ff7812 */ /* 0x000fe4000782c0ff */
[----:B------:R-:W-:Y:S02]  /*22cd0*/  FSEL R45, R34, -INF , !P6 ;  /* 0xff800000222d7808 */ /* 0x000fe40007000000 */
[----:B------:R-:W-:Y:S02]  /*22ce0*/  FSEL R44, R35, -INF , !P3 ;  /* 0xff800000232c7808 */ /* 0x000fe40005800000 */
[C---:B------:R-:W-:Y:S02]  /*22cf0*/  LOP3.LUT P3, RZ, R232.reuse, 0x100000, RZ, 0xc0, !PT ;  /* 0x00100000e8ff7812 */ /* 0x040fe4000786c0ff */
[----:B------:R-:W-:Y:S02]  /*22d00*/  LOP3.LUT P6, RZ, R232, 0x20, RZ, 0xc0, !PT ;  /* 0x00000020e8ff7812 */ /* 0x000fe400078cc0ff */
[----:B------:R-:W-:Y:S02]  /*22d10*/  FSEL R42, R42, -INF , !P1 ;  /* 0xff8000002a2a7808 */ /* 0x000fe40004800000 */
[----:B------:R-:W-:Y:S02]  /*22d20*/  FSEL R67, R67, -INF , !P3 ;  /* 0xff80000043437808 */ /* 0x000fe40005800000 */
[----:B------:R-:W-:Y:S02]  /*22d30*/  FSEL R106, R106, -INF , !P6 ;  /* 0xff8000006a6a7808 */ /* 0x000fe40007000000 */
[----:B------:R-:W-:Y:S04]  /*22d40*/  LOP3.LUT P6, RZ, R231, 0x40000, RZ, 0xc0, !PT ;  /* 0x00040000e7ff7812 */ /* 0x000fe800078cc0ff */
[----:B------:R-:W-:Y:S02]  /*22d50*/  FSEL R247, R49, -INF , !P6 ;  /* 0xff80000031f77808 */ /* 0x000fe40007000000 */
[----:B------:R-:W-:Y:S04]  /*22d60*/  LOP3.LUT P6, RZ, R231, 0x800000, RZ, 0xc0, !PT ;  /* 0x00800000e7ff7812 */ /* 0x000fe800078cc0ff */
[----:B------:R-:W-:Y:S01]  /*22d70*/  FSEL R75, R75, -INF , !P6 ;  /* 0xff8000004b4b7808 */ /* 0x000fe20007000000 */
[----:B--2---:R-:W-:Y:S02]  /*22d80*/  FFMA.FTZ R19, R2, -UR35, R246 ;  /* 0x8000002302137c23 */ /* 0x004fe400080100f6 */
[C---:B------:R-:W-:Y:S02]  /*22d90*/  IMAD.IADD R2, R235.reuse, 0x1, -R3 ;  /* 0x00000001eb027824 */ /* 0x040fe400078e0a03 */
[----:B------:R-:W-:Y:S03]  /*22da0*/  IMAD.MOV.U32 R246, RZ, RZ, R208 ;  /* 0x000000fffff67224 */ /* 0x000fe600078e00d0 */
[----:B------:R-:W-:Y:S06]  /*22db0*/  IABS R2, R2 ;  /* 0x0000000200027213 */ /* 0x000fec0000000000 */
[----:B------:R-:W1:Y:S02]  /*22dc0*/  I2F R2, R2 ;  /* 0x0000000200027306 */ /* 0x000e640000201400 */
[----:B-1----:R-:W-:Y:S01]  /*22dd0*/  FFMA.FTZ R12, R2, -UR35, R211 ;  /* 0x80000023020c7c23 */ /* 0x002fe200080100d3 */
[C---:B------:R-:W-:Y:S02]  /*22de0*/  IADD3 R2, R0.reuse, 0x78, RZ ;  /* 0x0000007800027810 */ /* 0x040fe40007ffe0ff */
[----:B------:R-:W-:Y:S02]  /*22df0*/  IADD3 R0, R0, 0x79, RZ ;  /* 0x0000007900007810 */ /* 0x000fe40007ffe0ff */
[----:B------:R-:W-:Y:S01]  /*22e00*/  ISETP.GE.AND P0, PT, R2, R240, PT ;  /* 0x000000f00200720c */ /* 0x000fe20003f06270 */
[----:B------:R-:W-:Y:S03]  /*22e10*/  IMAD.IADD R8, R236, 0x1, -R2 ;  /* 0x00000001ec087824 */ /* 0x000fe600078e0a02 */
[-C--:B------:R-:W-:Y:S02]  /*22e20*/  ISETP.GE.OR P0, PT, R2, R245.reuse, !P0 ;  /* 0x000000f50200720c */ /* 0x080fe40004706670 */
[----:B------:R-:W-:Y:S06]  /*22e30*/  IABS R8, R8 ;  /* 0x0000000800087213 */ /* 0x000fec0000000000 */
[----:B------:R-:W1:Y:S02]  /*22e40*/  I2F R8, R8 ;  /* 0x0000000800087306 */ /* 0x000e640000201400 */
[----:B-1----:R-:W-:Y:S05]  /*22e50*/  FFMA.FTZ R8, R8, -UR35, R128 ;  /* 0x8000002308087c23 */ /* 0x002fea0008010080 */
[----:B------:R-:W-:Y:S01]  /*22e60*/  FSEL R66, R8, -INF , !P0 ;  /* 0xff80000008427808 */ /* 0x000fe20004000000 */
[C---:B------:R-:W-:Y:S01]  /*22e70*/  IMAD.IADD R8, R235.reuse, 0x1, -R2 ;  /* 0x00000001eb087824 */ /* 0x040fe200078e0a02 */
[C---:B------:R-:W-:Y:S04]  /*22e80*/  ISETP.GE.AND P0, PT, R0.reuse, R240, PT ;  /* 0x000000f00000720c */ /* 0x040fe80003f06270 */
[----:B------:R-:W-:Y:S02]  /*22e90*/  IABS R8, R8 ;  /* 0x0000000800087213 */ /* 0x000fe40000000000 */
[----:B------:R-:W-:Y:S04]  /*22ea0*/  ISETP.GE.OR P0, PT, R0, R245, !P0 ;  /* 0x000000f50000720c */ /* 0x000fe80004706670 */
[----:B------:R-:W1:Y:S02]  /*22eb0*/  I2F R8, R8 ;  /* 0x0000000800087306 */ /* 0x000e640000201400 */
[----:B-1----:R-:W-:Y:S02]  /*22ec0*/  FFMA.FTZ R11, R8, -UR35, R110 ;  /* 0x80000023080b7c23 */ /* 0x002fe4000801006e */
[--C-:B------:R-:W-:Y:S05]  /*22ed0*/  IMAD.IADD R8, R236, 0x1, -R0.reuse ;  /* 0x00000001ec087824 */ /* 0x100fea00078e0a00 */
[----:B------:R-:W-:Y:S06]  /*22ee0*/  IABS R8, R8 ;  /* 0x0000000800087213 */ /* 0x000fec0000000000 */
[----:B------:R-:W1:Y:S02]  /*22ef0*/  I2F R8, R8 ;  /* 0x0000000800087306 */ /* 0x000e640000201400 */
[----:B-1----:R-:W-:Y:S05]  /*22f00*/  FFMA.FTZ R8, R8, -UR35, R121 ;  /* 0x8000002308087c23 */ /* 0x002fea0008010079 */
[----:B------:R-:W-:Y:S01]  /*22f10*/  FSEL R48, R8, -INF , !P0 ;  /* 0xff80000008307808 */ /* 0x000fe20004000000 */
[----:B------:R-:W-:Y:S01]  /*22f20*/  IMAD.IADD R8, R235, 0x1, -R0 ;  /* 0x00000001eb087824 */ /* 0x000fe200078e0a00 */
[----:B------:R-:W-:Y:S04]  /*22f30*/  LOP3.LUT P0, RZ, R231, 0x8000, RZ, 0xc0, !PT ;  /* 0x00008000e7ff7812 */ /* 0x000fe8000780c0ff */
[----:B------:R-:W-:Y:S06]  /*22f40*/  IABS R8, R8 ;  /* 0x0000000800087213 */ /* 0x000fec0000000000 */
[----:B------:R-:W1:Y:S03]  /*22f50*/  I2F R8, R8 ;  /* 0x0000000800087306 */ /* 0x000e660000201400 */
[----:B------:R-:W-:Y:S02]  /*22f60*/  @P0 LOP3.LUT R233, R233, 0x400, RZ, 0xfc, !PT ;  /* 0x00000400e9e90812 */ /* 0x000fe400078efcff */
[----:B------:R-:W-:Y:S02]  /*22f70*/  LOP3.LUT P0, RZ, R232, 0x800000, RZ, 0xc0, !PT ;  /* 0x00800000e8ff7812 */ /* 0x000fe4000780c0ff */
        /* <DEDUP_REMOVED lines=29> */
[----:B------:R-:W-:Y:S02]  /*23150*/  LOP3.LUT R233, R233, 0xfffffffb, RZ, 0xc0, !PT ;  /* 0xfffffffbe9e97812 */ /* 0x000fe400078ec0ff */
[----:B------:R-:W-:Y:S02]  /*23160*/  FSEL R34, R107, -INF , !P4 ;  /* 0xff8000006b227808 */ /* 0x000fe40006000000 */
[----:B------:R-:W-:Y:S02]  /*23170*/  @P5 LOP3.LUT R233, R233, 0x4, RZ, 0xfc, !PT ;  /* 0x00000004e9e95812 */ /* 0x000fe400078efcff */
[C---:B------:R-:W-:Y:S02]  /*23180*/  LOP3.LUT P5, RZ, R232.reuse, 0x400000, RZ, 0xc0, !PT ;  /* 0x00400000e8ff7812 */ /* 0x040fe400078ac0ff */
[----:B------:R-:W-:Y:S01]  /*23190*/  LOP3.LUT P0, RZ, R233, 0x1000, RZ, 0xc0, !PT ;  /* 0x00001000e9ff7812 */ /* 0x000fe2000780c0ff */
[----:B------:R-:W-:Y:S01]  /*231a0*/  STL [R1+0x144], R233 ;  /* 0x000144e901007387 */ /* 0x000fe20000100800 */
[----:B------:R-:W-:Y:S02]  /*231b0*/  LOP3.LUT R232, R232, 0x7fffffff, RZ, 0xc0, !PT ;  /* 0x7fffffffe8e87812 */ /* 0x000fe400078ec0ff */
[----:B------:R-:W-:Y:S02]  /*231c0*/  FSEL R51, R51, -INF , !P0 ;  /* 0xff80000033337808 */ /* 0x000fe40004000000 */
[C---:B------:R-:W-:Y:S02]  /*231d0*/  LOP3.LUT P0, RZ, R233.reuse, 0x800, RZ, 0xc0, !PT ;  /* 0x00000800e9ff7812 */ /* 0x040fe4000780c0ff */
[C---:B------:R-:W-:Y:S02]  /*231e0*/  LOP3.LUT P1, RZ, R233.reuse, 0x2000, RZ, 0xc0, !PT ;  /* 0x00002000e9ff7812 */ /* 0x040fe4000782c0ff */
        /* <DEDUP_REMOVED lines=9> */
[C---:B------:R-:W-:Y:S02]  /*23280*/  LOP3.LUT P4, RZ, R233.reuse, 0x200, RZ, 0xc0, !PT ;  /* 0x00000200e9ff7812 */ /* 0x040fe4000788c0ff */
        /* <DEDUP_REMOVED lines=18> */
[C---:B------:R-:W-:Y:S02]  /*233b0*/  LOP3.LUT P4, RZ, R233.reuse, 0x10, RZ, 0xc0, !PT ;  /* 0x00000010e9ff7812 */ /* 0x040fe4000788c0ff */
[C---:B------:R-:W-:Y:S02]  /*233c0*/  LOP3.LUT P3, RZ, R233.reuse, 0x1, RZ, 0xc0, !PT ;  /* 0x00000001e9ff7812 */ /* 0x040fe4000786c0ff */
[----:B------:R-:W-:Y:S02]  /*233d0*/  FSEL R118, R118, -INF , !P4 ;  /* 0xff80000076767808 */ /* 0x000fe40006000000 */
[----:B------:R-:W-:Y:S02]  /*233e0*/  LOP3.LUT P4, RZ, R233, 0x8, RZ, 0xc0, !PT ;  /* 0x00000008e9ff7812 */ /* 0x000fe4000788c0ff */
[----:B------:R-:W-:Y:S02]  /*233f0*/  FSEL R62, R62, -INF , !P3 ;  /* 0xff8000003e3e7808 */ /* 0x000fe40005800000 */
[----:B------:R-:W-:Y:S02]  /*23400*/  FSEL R55, R55, -INF , !P4 ;  /* 0xff80000037377808 */ /* 0x000fe40006000000 */
[C---:B------:R-:W-:Y:S02]  /*23410*/  LOP3.LUT P4, RZ, R232.reuse, 0x80, RZ, 0xc0, !PT ;  /* 0x00000080e8ff7812 */ /* 0x040fe4000788c0ff */
[----:B------:R-:W-:Y:S02]  /*23420*/  FSEL R119, R119, -INF , !P1 ;  /* 0xff80000077777808 */ /* 0x000fe40004800000 */
[C---:B------:R-:W-:Y:S02]  /*23430*/  LOP3.LUT P1, RZ, R232.reuse, 0x20000000, RZ, 0xc0, !PT ;  /* 0x20000000e8ff7812 */ /* 0x040fe4000782c0ff */
        /* <DEDUP_REMOVED lines=9> */
[-C--:B------:R-:W-:Y:S02]  /*234d0*/  ISETP.GE.AND P0, PT, R13, R239.reuse, PT ;  /* 0x000000ef0d00720c */ /* 0x080fe40003f06270 */
[----:B------:R-:W-:Y:S02]  /*234e0*/  FSEL R117, R117, -INF , !P5 ;  /* 0xff80000075757808 */ /* 0x000fe40006800000 */
[-C--:B------:R-:W-:Y:S02]  /*234f0*/  ISETP.GE.OR P0, PT, R13, R244.reuse, !P0 ;  /* 0x000000f40d00720c */ /* 0x080fe40004706670 */
[----:B------:R-:W-:Y:S02]  /*23500*/  LOP3.LUT P5, RZ, R233, 0x2, RZ, 0xc0, !PT ;  /* 0x00000002e9ff7812 */ /* 0x000fe400078ac0ff */
[----:B------:R-:W-:Y:S02]  /*23510*/  FSEL R63, R63, -INF , !P0 ;  /* 0xff8000003f3f7808 */ /* 0x000fe40004000000 */
[----:B------:R-:W-:Y:S02]  /*23520*/  LOP3.LUT P0, RZ, R231, 0x1000000, RZ, 0xc0, !PT ;  /* 0x01000000e7ff7812 */ /* 0x000fe4000780c0ff */
[----:B------:R-:W-:Y:S02]  /*23530*/  FSEL R54, R54, -INF , !P5 ;  /* 0xff80000036367808 */ /* 0x000fe40006800000 */
[----:B------:R-:W-:Y:S02]  /*23540*/  FSEL R250, R59, -INF , !P0 ;  /* 0xff8000003bfa7808 */ /* 0x000fe40004000000 */
[CC--:B------:R-:W-:Y:S02]  /*23550*/  ISETP.GE.AND P0, PT, R10.reuse, R239.reuse, PT ;  /* 0x000000ef0a00720c */ /* 0x0c0fe40003f06270 */
[----:B------:R-:W-:Y:S02]  /*23560*/  LOP3.LUT P5, RZ, R231, 0x200000, RZ, 0xc0, !PT ;  /* 0x00200000e7ff7812 */ /* 0x000fe400078ac0ff */
[-C--:B------:R-:W-:Y:S02]  /*23570*/  ISETP.GE.OR P0, PT, R10, R244.reuse, !P0 ;  /* 0x000000f40a00720c */ /* 0x080fe40004706670 */
[----:B------:R-:W-:Y:S02]  /*23580*/  FSEL R249, R53, -INF , !P5 ;  /* 0xff80000035f97808 */ /* 0x000fe40006800000 */
[----:B------:R-:W-:Y:S02]  /*23590*/  FSEL R59, R36, -INF , !P0 ;  /* 0xff800000243b7808 */ /* 0x000fe40004000000 */
[CC--:B------:R-:W-:Y:S02]  /*235a0*/  ISETP.GE.AND P0, PT, R9.reuse, R239.reuse, PT ;  /* 0x000000ef0900720c */ /* 0x0c0fe40003f06270 */
[----:B------:R-:W-:Y:S02]  /*235b0*/  LOP3.LUT P2, RZ, R232, 0x8, RZ, 0xc0, !PT ;  /* 0x00000008e8ff7812 */ /* 0x000fe4000784c0ff */
[-C--:B------:R-:W-:Y:S02]  /*235c0*/  ISETP.GE.OR P0, PT, R9, R244.reuse, !P0 ;  /* 0x000000f40900720c */ /* 0x080fe40004706670 */
[----:B------:R-:W-:Y:S02]  /*235d0*/  FSEL R218, R90, -INF , !P2 ;  /* 0xff8000005ada7808 */ /* 0x000fe40005000000 */
[----:B------:R-:W-:Y:S02]  /*235e0*/  FSEL R53, R30, -INF , !P0 ;  /* 0xff8000001e357808 */ /* 0x000fe40004000000 */
[C---:B------:R-:W-:Y:S02]  /*235f0*/  LOP3.LUT P0, RZ, R232.reuse, 0x10, RZ, 0xc0, !PT ;  /* 0x00000010e8ff7812 */ /* 0x040fe4000780c0ff */
[----:B------:R-:W-:Y:S02]  /*23600*/  LOP3.LUT P2, RZ, R232, 0x8000000, RZ, 0xc0, !PT ;  /* 0x08000000e8ff7812 */ /* 0x000fe4000784c0ff */
[----:B------:R-:W-:Y:S02]  /*23610*/  FSEL R91, R91, -INF , !P0 ;  /* 0xff8000005b5b7808 */ /* 0x000fe40004000000 */
[-C--:B------:R-:W-:Y:S02]  /*23620*/  ISETP.GE.AND P0, PT, R7, R239.reuse, PT ;  /* 0x000000ef0700720c */ /* 0x080fe40003f06270 */
[----:B------:R-:W-:Y:S01]  /*23630*/  FSEL R210, R39, -INF , !P2 ;  /* 0xff80000027d27808 */ /* 0x000fe20005000000 */
[----:B------:R-:W-:Y:S01]  /*23640*/  STL [R1+0x18], R91 ;  /* 0x0000185b01007387 */ /* 0x000fe20000100800 */
[-C--:B------:R-:W-:Y:S02]  /*23650*/  ISETP.GE.OR P0, PT, R7, R244.reuse, !P0 ;  /* 0x000000f40700720c */ /* 0x080fe40004706670 */
[----:B------:R-:W-:Y:S01]  /*23660*/  FSEL R60, R60, -INF , !P1 ;  /* 0xff8000003c3c7808 */ /* 0x000fe20004800000 */
[----:B------:R-:W-:Y:S01]  /*23670*/  STL [R1+0x148], R235 ;  /* 0x000148eb01007387 */ /* 0x000fe20000100800 */
[----:B------:R-:W-:Y:S02]  /*23680*/  FSEL R49, R21, -INF , !P0 ;  /* 0xff80000015317808 */ /* 0x000fe40004000000 */
[C---:B------:R-:W-:Y:S01]  /*23690*/  LOP3.LUT P0, RZ, R231.reuse, 0x10000, RZ, 0xc0, !PT ;  /* 0x00010000e7ff7812 */ /* 0x040fe2000780c0ff */
[----:B------:R-:W2:Y:S01]  /*236a0*/  LDL.LU R227, [R1+0x88] ;  /* 0x0000880001e37983 */ /* 0x000ea20000300800 */
[----:B------:R-:W-:Y:S02]  /*236b0*/  LOP3.LUT P1, RZ, R232, 0x1, RZ, 0xc0, !PT ;  /* 0x00000001e8ff7812 */ /* 0x000fe4000782c0ff */
[----:B------:R-:W-:Y:S01]  /*236c0*/  FSEL R211, R40, -INF , !P0 ;  /* 0xff80000028d37808 */ /* 0x000fe20004000000 */
[----:B------:R-:W-:Y:S01]  /*236d0*/  STL [R1+0x14c], R239 ;  /* 0x00014cef01007387 */ /* 0x000fe20000100800 */
[-C--:B------:R-:W-:Y:S02]  /*236e0*/  ISETP.GE.AND P0, PT, R6, R239.reuse, PT ;  /* 0x000000ef0600720c */ /* 0x080fe40003f06270 */
[----:B------:R-:W-:Y:S01]  /*236f0*/  FSEL R212, R88, -INF , !P1 ;  /* 0xff80000058d47808 */ /* 0x000fe20004800000 */
[----:B------:R-:W-:Y:S01]  /*23700*/  STL [R1+0x150], R244 ;  /* 0x000150f401007387 */ /* 0x000fe20000100800 */
[-C--:B------:R-:W-:Y:S02]  /*23710*/  ISETP.GE.OR P0, PT, R6, R244.reuse, !P0 ;  /* 0x000000f40600720c */ /* 0x080fe40004706670 */
[----:B------:R-:W-:Y:S02]  /*23720*/  LOP3.LUT P1, RZ, R231, 0x2, RZ, 0xc0, !PT ;  /* 0x00000002e7ff7812 */ /* 0x000fe4000782c0ff */
[----:B------:R-:W-:Y:S02]  /*23730*/  FSEL R40, R17, -INF , !P0 ;  /* 0xff80000011287808 */ /* 0x000fe40004000000 */
[----:B------:R-:W-:Y:S02]  /*23740*/  ISETP.GE.AND P0, PT, R5, R239, PT ;  /* 0x000000ef0500720c */ /* 0x000fe40003f06270 */
[----:B------:R-:W-:Y:S02]  /*23750*/  LOP3.LUT P2, RZ, R231, 0x20000, RZ, 0xc0, !PT ;  /* 0x00020000e7ff7812 */ /* 0x000fe4000784c0ff */
[-C--:B------:R-:W-:Y:S02]  /*23760*/  ISETP.GE.OR P0, PT, R5, R244.reuse, !P0 ;  /* 0x000000f40500720c */ /* 0x080fe40004706670 */
[----:B------:R-:W-:Y:S02]  /*23770*/  FSEL R203, R71, -INF , !P1 ;  /* 0xff80000047cb7808 */ /* 0x000fe40004800000 */
[----:B------:R-:W-:Y:S02]  /*23780*/  FSEL R39, R15, -INF , !P0 ;  /* 0xff8000000f277808 */ /* 0x000fe40004000000 */
[----:B------:R-:W-:Y:S02]  /*23790*/  LOP3.LUT P0, RZ, R231, 0x400, RZ, 0xc0, !PT ;  /* 0x00000400e7ff7812 */ /* 0x000fe4000780c0ff */
[----:B------:R-:W-:Y:S02]  /*237a0*/  ISETP.GE.AND P1, PT, R13, R237, PT ;  /* 0x000000ed0d00720c */ /* 0x000fe40003f26270 */
[----:B------:R-:W-:Y:S02]  /*237b0*/  FSEL R209, R38, -INF , !P0 ;  /* 0xff80000026d17808 */ /* 0x000fe40004000000 */
[CC--:B------:R-:W-:Y:S02]  /*237c0*/  ISETP.GE.AND P0, PT, R4.reuse, R239.reuse, PT ;  /* 0x000000ef0400720c */ /* 0x0c0fe40003f06270 */
[----:B------:R-:W-:Y:S02]  /*237d0*/  FSEL R123, R123, -INF , !P3 ;  /* 0xff8000007b7b7808 */ /* 0x000fe40005800000 */
[----:B------:R-:W-:Y:S02]  /*237e0*/  ISETP.GE.OR P0, PT, R4, R244, !P0 ;  /* 0x000000f40400720c */ /* 0x000fe40004706670 */
[C---:B------:R-:W-:Y:S02]  /*237f0*/  LOP3.LUT P3, RZ, R231.reuse, 0x40000000, RZ, 0xc0, !PT ;  /* 0x40000000e7ff7812 */ /* 0x040fe4000786c0ff */
[----:B------:R-:W-:Y:S02]  /*23800*/  FSEL R38, R14, -INF , !P0 ;  /* 0xff8000000e267808 */ /* 0x000fe40004000000 */
[----:B------:R-:W-:Y:S02]  /*23810*/  LOP3.LUT P0, RZ, R231, 0x40, RZ, 0xc0, !PT ;  /* 0x00000040e7ff7812 */ /* 0x000fe4000780c0ff */
[----:B------:R-:W-:Y:S02]  /*23820*/  FSEL R70, R70, -INF , !P2 ;  /* 0xff80000046467808 */ /* 0x000fe40005000000 */
[----:B------:R-:W-:Y:S02]  /*23830*/  FSEL R208, R83, -INF , !P0 ;  /* 0xff80000053d07808 */ /* 0x000fe40004000000 */
[----:B------:R-:W-:Y:S01]  /*23840*/  ISETP.GE.AND P0, PT, R3, R239, PT ;  /* 0x000000ef0300720c */ /* 0x000fe20003f06270 */
[----:B------:R-:W-:Y:S01]  /*23850*/  STL [R1+0x44], R70 ;  /* 0x0000444601007387 */ /* 0x000fe20000100800 */
[----:B------:R-:W-:Y:S02]  /*23860*/  ISETP.GE.OR P2, PT, R13, R242, !P1 ;  /* 0x000000f20d00720c */ /* 0x000fe40004f46670 */
[-C--:B------:R-:W-:Y:S02]  /*23870*/  ISETP.GE.OR P0, PT, R3, R244.reuse, !P0 ;  /* 0x000000f40300720c */ /* 0x080fe40004706670 */
[----:B------:R-:W-:Y:S02]  /*23880*/  ISETP.GE.AND P1, PT, R10, R237, PT ;  /* 0x000000ed0a00720c */ /* 0x000fe40003f26270 */
[----:B------:R-:W-:Y:S02]  /*23890*/  FSEL R36, R12, -INF , !P0 ;  /* 0xff8000000c247808 */ /* 0x000fe40004000000 */
[----:B------:R-:W-:Y:S02]  /*238a0*/  LOP3.LUT P0, RZ, R231, 0x2000000, RZ, 0xc0, !PT ;  /* 0x02000000e7ff7812 */ /* 0x000fe4000780c0ff */
[----:B------:R-:W-:Y:S02]  /*238b0*/  FSEL R87, R87, -INF , !P3 ;  /* 0xff80000057577808 */ /* 0x000fe40005800000 */
[----:B------:R-:W-:Y:S02]  /*238c0*/  FSEL R112, R81, -INF , !P0 ;  /* 0xff80000051707808 */ /* 0x000fe40004000000 */
[CC--:B------:R-:W-:Y:S02]  /*238d0*/  ISETP.GE.AND P0, PT, R2.reuse, R239.reuse, PT ;  /* 0x000000ef0200720c */ /* 0x0c0fe40003f06270 */
[----:B------:R-:W-:Y:S02]  /*238e0*/  LOP3.LUT P3, RZ, R231, 0x2000, RZ, 0xc0, !PT ;  /* 0x00002000e7ff7812 */ /* 0x000fe4000786c0ff */
[----:B------:R-:W-:Y:S02]  /*238f0*/  ISETP.GE.OR P0, PT, R2, R244, !P0 ;  /* 0x000000f40200720c */ /* 0x000fe40004706670 */
[----:B------:R-:W-:Y:S02]  /*23900*/  FSEL R217, R31, -INF , !P3 ;  /* 0xff8000001fd97808 */ /* 0x000fe40005800000 */
[----:B------:R-:W-:Y:S01]  /*23910*/  FSEL R30, R11, -INF , !P0 ;  /* 0xff8000000b1e7808 */ /* 0x000fe20004000000 */
[----:B------:R-:W-:Y:S01]  /*23920*/  IMAD.IADD R11, R234, 0x1, -R4 ;  /* 0x00000001ea0b7824 */ /* 0x000fe200078e0a04 */
[C---:B------:R-:W-:Y:S02]  /*23930*/  LOP3.LUT P0, RZ, R231.reuse, 0x8, RZ, 0xc0, !PT ;  /* 0x00000008e7ff7812 */ /* 0x040fe4000780c0ff */
[----:B------:R-:W-:Y:S02]  /*23940*/  ISETP.GE.OR P3, PT, R10, R242, !P1 ;  /* 0x000000f20a00720c */ /* 0x000fe40004f66670 */
[----:B------:R-:W-:Y:S02]  /*23950*/  FSEL R205, R72, -INF , !P0 ;  /* 0xff80000048cd7808 */ /* 0x000fe40004000000 */
[C---:B------:R-:W-:Y:S02]  /*23960*/  ISETP.GE.AND P0, PT, R0.reuse, R239, PT ;  /* 0x000000ef0000720c */ /* 0x040fe40003f06270 */
[----:B------:R-:W-:Y:S02]  /*23970*/  LOP3.LUT P5, RZ, R231, 0x10, RZ, 0xc0, !PT ;  /* 0x00000010e7ff7812 */ /* 0x000fe400078ac0ff */
[----:B------:R-:W-:Y:S02]  /*23980*/  ISETP.GE.OR P0, PT, R0, R244, !P0 ;  /* 0x000000f40000720c */ /* 0x000fe40004706670 */
[----:B------:R-:W-:Y:S01]  /*23990*/  FSEL R207, R79, -INF , !P5 ;  /* 0xff8000004fcf7808 */ /* 0x000fe20006800000 */
[----:B------:R-:W-:Y:S01]  /*239a0*/  IMAD.MOV.U32 R79, RZ, RZ, R87 ;  /* 0x000000ffff4f7224 */ /* 0x000fe200078e0057 */
[----:B------:R-:W-:Y:S01]  /*239b0*/  FSEL R21, R8, -INF , !P0 ;  /* 0xff80000008157808 */ /* 0x000fe20004000000 */
[----:B------:R-:W-:Y:S01]  /*239c0*/  IMAD.IADD R8, R234, 0x1, -R5 ;  /* 0x00000001ea087824 */ /* 0x000fe200078e0a05 */
[C---:B------:R-:W-:Y:S02]  /*239d0*/  LOP3.LUT P0, RZ, R231.reuse, 0x100000, RZ, 0xc0, !PT ;  /* 0x00100000e7ff7812 */ /* 0x040fe4000780c0ff */
[----:B------:R-:W-:Y:S02]  /*239e0*/  LOP3.LUT P5, RZ, R231, 0x1000, RZ, 0xc0, !PT ;  /* 0x00001000e7ff7812 */ /* 0x000fe400078ac0ff */
[----:B------:R-:W-:Y:S02]  /*239f0*/  FSEL R81, R73, -INF , !P0 ;  /* 0xff80000049517808 */ /* 0x000fe40004000000 */
[C---:B------:R-:W-:Y:S02]  /*23a00*/  ISETP.GE.AND P0, PT, R13.reuse, R238, PT ;  /* 0x000000ee0d00720c */ /* 0x040fe40003f06270 */
[----:B------:R-:W-:Y:S02]  /*23a10*/  IABS R8, R8 ;  /* 0x0000000800087213 */ /* 0x000fe40000000000 */
[-C--:B------:R-:W-:Y:S02]  /*23a20*/  ISETP.GE.OR P0, PT, R13, R243.reuse, !P0 ;  /* 0x000000f30d00720c */ /* 0x080fe40004706670 */
[----:B------:R-:W-:Y:S02]  /*23a30*/  FSEL R72, R27, -INF , !P5 ;  /* 0xff8000001b487808 */ /* 0x000fe40006800000 */
[----:B------:R-:W1:Y:S01]  /*23a40*/  I2F R8, R8 ;  /* 0x0000000800087306 */ /* 0x000e620000201400 */
[----:B------:R-:W-:Y:S02]  /*23a50*/  FSEL R201, R29, -INF , !P0 ;  /* 0xff8000001dc97808 */ /* 0x000fe40004000000 */
[----:B------:R-:W-:Y:S01]  /*23a60*/  ISETP.GE.AND P0, PT, R10, R238, PT ;  /* 0x000000ee0a00720c */ /* 0x000fe20003f06270 */
[----:B------:R-:W-:Y:S01]  /*23a70*/  STL [R1+0x3c], R72 ;  /* 0x00003c4801007387 */ /* 0x000fe20000100800 */
[----:B------:R-:W-:Y:S02]  /*23a80*/  LOP3.LUT P6, RZ, R232, 0x2000000, RZ, 0xc0, !PT ;  /* 0x02000000e8ff7812 */ /* 0x000fe400078cc0ff */
[----:B------:R-:W-:Y:S01]  /*23a90*/  ISETP.GE.OR P0, PT, R10, R243, !P0 ;  /* 0x000000f30a00720c */ /* 0x000fe20004706670 */
[----:B------:R-:W-:Y:S01]  /*23aa0*/  IMAD.IADD R10, R241, 0x1, -R10 ;  /* 0x00000001f10a7824 */ /* 0x000fe200078e0a0a */
[----:B------:R-:W-:Y:S02]  /*23ab0*/  ISETP.GE.AND P1, PT, R9, R237, PT ;  /* 0x000000ed0900720c */ /* 0x000fe40003f26270 */
[----:B------:R-:W-:Y:S02]  /*23ac0*/  FSEL R202, R65, -INF , !P6 ;  /* 0xff80000041ca7808 */ /* 0x000fe40007000000 */
[----:B------:R-:W-:Y:S02]  /*23ad0*/  IABS R10, R10 ;  /* 0x0000000a000a7213 */ /* 0x000fe40000000000 */
[C---:B------:R-:W-:Y:S02]  /*23ae0*/  LOP3.LUT P6, RZ, R231.reuse, 0x800, RZ, 0xc0, !PT ;  /* 0x00000800e7ff7812 */ /* 0x040fe400078cc0ff */
[----:B------:R-:W-:Y:S02]  /*23af0*/  LOP3.LUT P5, RZ, R231, 0x200, RZ, 0xc0, !PT ;  /* 0x00000200e7ff7812 */ /* 0x000fe400078ac0ff */
[----:B------:R-:W2:Y:S01]  /*23b00*/  I2F R10, R10 ;  /* 0x0000000a000a7306 */ /* 0x000ea20000201400 */
[----:B------:R-:W-:Y:S02]  /*23b10*/  FSEL R200, R28, -INF , !P0 ;  /* 0xff8000001cc87808 */ /* 0x000fe40004000000 */
[C---:B------:R-:W-:Y:S01]  /*23b20*/  ISETP.GE.AND P0, PT, R9.reuse, R238, PT ;  /* 0x000000ee0900720c */ /* 0x040fe20003f06270 */
[----:B-1----:R-:W-:Y:S01]  /*23b30*/  FFMA.FTZ R18, R8, -UR35, R18 ;  /* 0x8000002308127c23 */ /* 0x002fe20008010012 */
[----:B------:R-:W-:Y:S02]  /*23b40*/  FMNMX.FTZ R8, R96, R132, !PT ;  /* 0x0000008460087209 */ /* 0x000fe40007810000 */
[----:B------:R-:W-:Y:S02]  /*23b50*/  FSEL R83, R26, -INF , !P6 ;  /* 0xff8000001a537808 */ /* 0x000fe40007000000 */
[C---:B------:R-:W-:Y:S02]  /*23b60*/  ISETP.GE.OR P6, PT, R9.reuse, R242, !P1 ;  /* 0x000000f20900720c */ /* 0x040fe40004fc6670 */
[----:B------:R-:W-:Y:S01]  /*23b70*/  ISETP.GE.OR P0, PT, R9, R243, !P0 ;  /* 0x000000f30900720c */ /* 0x000fe20004706670 */
[----:B------:R-:W-:Y:S01]  /*23b80*/  IMAD.IADD R9, R241, 0x1, -R9 ;  /* 0x00000001f1097824 */ /* 0x000fe200078e0a09 */
[----:B------:R-:W-:Y:S02]  /*23b90*/  ISETP.GE.AND P1, PT, R7, R237, PT ;  /* 0x000000ed0700720c */ /* 0x000fe40003f26270 */
[----:B------:R-:W-:Y:S02]  /*23ba0*/  FSEL R128, R25, -INF , !P0 ;  /* 0xff80000019807808 */ /* 0x000fe40004000000 */
[----:B------:R-:W-:Y:S02]  /*23bb0*/  IABS R9, R9 ;  /* 0x0000000900097213 */ /* 0x000fe40000000000 */
[----:B------:R-:W-:Y:S02]  /*23bc0*/  ISETP.GE.AND P0, PT, R7, R238, PT ;  /* 0x000000ee0700720c */ /* 0x000fe40003f06270 */
[----:B------:R-:W-:Y:S02]  /*23bd0*/  FSEL R222, R23, -INF , !P5 ;  /* 0xff80000017de7808 */ /* 0x000fe40006800000 */
[C---:B------:R-:W-:Y:S02]  /*23be0*/  ISETP.GE.OR P5, PT, R7.reuse, R242, !P1 ;  /* 0x000000f20700720c */ /* 0x040fe40004fa6670 */
[----:B------:R-:W-:Y:S02]  /*23bf0*/  ISETP.GE.OR P0, PT, R7, R243, !P0 ;  /* 0x000000f30700720c */ /* 0x000fe40004706670 */
[----:B------:R-:W-:Y:S02]  /*23c00*/  ISETP.GE.AND P1, PT, R6, R237, PT ;  /* 0x000000ed0600720c */ /* 0x000fe40003f26270 */
[----:B------:R-:W-:Y:S02]  /*23c10*/  FSEL R121, R24, -INF , !P0 ;  /* 0xff80000018797808 */ /* 0x000fe40004000000 */
[C---:B------:R-:W-:Y:S02]  /*23c20*/  ISETP.GE.AND P0, PT, R6.reuse, R238, PT ;  /* 0x000000ee0600720c */ /* 0x040fe40003f06270 */
[C---:B------:R-:W-:Y:S02]  /*23c30*/  ISETP.GE.OR P1, PT, R6.reuse, R242, !P1 ;  /* 0x000000f20600720c */ /* 0x040fe40004f26670 */
[----:B------:R-:W-:Y:S02]  /*23c40*/  ISETP.GE.OR P0, PT, R6, R243, !P0 ;  /* 0x000000f30600720c */ /* 0x000fe40004706670 */
[----:B------:R-:W-:Y:S02]  /*23c50*/  FSEL R65, R19, -INF , !P2 ;  /* 0xff80000013417808 */ /* 0x000fe40005000000 */
[----:B------:R-:W-:Y:S02]  /*23c60*/  FSEL R122, R122, -INF , !P4 ;  /* 0xff8000007a7a7808 */ /* 0x000fe40006000000 */
[C---:B------:R-:W-:Y:S02]  /*23c70*/  LOP3.LUT P4, RZ, R231.reuse, 0x10000000, RZ, 0xc0, !PT ;  /* 0x10000000e7ff7812 */ /* 0x040fe4000788c0ff */
[----:B------:R-:W-:Y:S02]  /*23c80*/  LOP3.LUT R231, R231, 0xfffffffd, RZ, 0xc0, !PT ;  /* 0xfffffffde7e77812 */ /* 0x000fe400078ec0ff */
[----:B------:R-:W-:Y:S02]  /*23c90*/  FSEL R224, R85, -INF , !P4 ;  /* 0xff80000055e07808 */ /* 0x000fe40006000000 */
[----:B------:R-:W-:Y:S02]  /*23ca0*/  @P1 LOP3.LUT R231, R231, 0x2, RZ, 0xfc, !PT ;  /* 0x00000002e7e71812 */ /* 0x000fe400078efcff */
[----:B------:R-:W-:Y:S02]  /*23cb0*/  LOP3.LUT P4, RZ, R232, 0x4000000, RZ, 0xc0, !PT ;  /* 0x04000000e8ff7812 */ /* 0x000fe4000788c0ff */
[----:B------:R-:W-:Y:S02]  /*23cc0*/  FSEL R116, R20, -INF , !P0 ;  /* 0xff80000014747808 */ /* 0x000fe40004000000 */
[C---:B------:R-:W-:Y:S02]  /*23cd0*/  ISETP.GE.AND P0, PT, R5.reuse, R238, PT ;  /* 0x000000ee0500720c */ /* 0x040fe40003f06270 */
[C---:B------:R-:W-:Y:S02]  /*23ce0*/  ISETP.GE.AND P1, PT, R5.reuse, R237, PT ;  /* 0x000000ed0500720c */ /* 0x040fe40003f26270 */
[----:B------:R-:W-:Y:S02]  /*23cf0*/  FSEL R27, R22, -INF , !P4 ;  /* 0xff800000161b7808 */ /* 0x000fe40006000000 */
[C---:B------:R-:W-:Y:S02]  /*23d00*/  ISETP.GE.OR P4, PT, R5.reuse, R242, !P1 ;  /* 0x000000f20500720c */ /* 0x040fe40004f86670 */
[----:B------:R-:W-:Y:S02]  /*23d10*/  ISETP.GE.OR P0, PT, R5, R243, !P0 ;  /* 0x000000f30500720c */ /* 0x000fe40004706670 */
[C---:B------:R-:W-:Y:S02]  /*23d20*/  ISETP.GE.AND P2, PT, R3.reuse, R237, PT ;  /* 0x000000ed0300720c */ /* 0x040fe40003f46270 */
[----:B------:R-:W-:Y:S02]  /*23d30*/  FSEL R115, R18, -INF , !P0 ;  /* 0xff80000012737808 */ /* 0x000fe40004000000 */
[CC--:B------:R-:W-:Y:S04]  /*23d40*/  ISETP.GE.AND P0, PT, R4.reuse, R238.reuse, PT ;  /* 0x000000ee0400720c */ /* 0x0c0fe80003f06270 */
[-C--:B------:R-:W-:Y:S02]  /*23d50*/  ISETP.GE.OR P1, PT, R4, R243.reuse, !P0 ;  /* 0x000000f30400720c */ /* 0x080fe40004726670 */
[C---:B------:R-:W-:Y:S04]  /*23d60*/  ISETP.GE.AND P0, PT, R3.reuse, R238, PT ;  /* 0x000000ee0300720c */ /* 0x040fe80003f06270 */
[----:B------:R-:W-:Y:S01]  /*23d70*/  ISETP.GE.OR P0, PT, R3, R243, !P0 ;  /* 0x000000f30300720c */ /* 0x000fe20004706670 */
[----:B--2---:R-:W-:Y:S01]  /*23d80*/  FFMA.FTZ R17, R10, -UR35, R227 ;  /* 0x800000230a117c23 */ /* 0x004fe200080100e3 */
[----:B------:R-:W-:Y:S01]  /*23d90*/  FMNMX.FTZ R10, R95, R8, !PT ;  /* 0x000000085f0a7209 */ /* 0x000fe20007810000 */
[----:B------:R-:W2:Y:S01]  /*23da0*/  LDL.LU R227, [R1+0x84] ;  /* 0x0000840001e37983 */ /* 0x000ea20000300800 */
[----:B------:R-:W-:Y:S02]  /*23db0*/  IABS R8, R11 ;  /* 0x0000000b00087213 */ /* 0x000fe40000000000 */
[----:B------:R-:W-:Y:S01]  /*23dc0*/  FSEL R219, R17, -INF , !P3 ;  /* 0xff80000011db7808 */ /* 0x000fe20005800000 */
[----:B------:R-:W-:Y:S01]  /*23dd0*/  IMAD.MOV.U32 R17, RZ, RZ, R75 ;  /* 0x000000ffff117224 */ /* 0x000fe200078e004b */
[----:B------:R-:W1:Y:S01]  /*23de0*/  I2F R11, R8 ;  /* 0x00000008000b7306 */ /* 0x000e620000201400 */
[----:B------:R-:W-:Y:S02]  /*23df0*/  FMNMX.FTZ R10, R99, R10, !PT ;  /* 0x0000000a630a7209 */ /* 0x000fe40007810000 */
[-C--:B------:R-:W-:Y:S02]  /*23e00*/  ISETP.GE.AND P3, PT, R4, R237.reuse, PT ;  /* 0x000000ed0400720c */ /* 0x080fe40003f66270 */
[----:B------:R-:W-:Y:S01]  /*23e10*/  FMNMX.FTZ R10, R100, R10, !PT ;  /* 0x0000000a640a7209 */ /* 0x000fe20007810000 */
[----:B-1----:R-:W-:Y:S03]  /*23e20*/  FFMA.FTZ R15, R11, -UR35, R228 ;  /* 0x800000230b0f7c23 */ /* 0x002fe600080100e4 */
[----:B------:R-:W-:Y:S01]  /*23e30*/  FMNMX.FTZ R8, R220, R10, !PT ;  /* 0x0000000adc087209 */ /* 0x000fe20007810000 */
[----:B------:R-:W-:Y:S02]  /*23e40*/  IMAD.MOV.U32 R228, RZ, RZ, R229 ;  /* 0x000000ffffe47224 */ /* 0x000fe400078e00e5 */
[----:B------:R-:W3:Y:S01]  /*23e50*/  LDL.LU R229, [R1+0x8c] ;  /* 0x00008c0001e57983 */ /* 0x000ee20000300800 */
[----:B------:R-:W-:Y:S01]  /*23e60*/  FMNMX.FTZ R8, R102, R8, !PT ;  /* 0x0000000866087209 */ /* 0x000fe20007810000 */
[----:B------:R-:W-:Y:S01]  /*23e70*/  IMAD.IADD R10, R234, 0x1, -R3 ;  /* 0x00000001ea0a7824 */ /* 0x000fe200078e0a03 */
[----:B------:R-:W-:Y:S01]  /*23e80*/  FSEL R113, R15, -INF , !P1 ;  /* 0xff8000000f717808 */ /* 0x000fe20004800000 */
[----:B------:R-:W-:Y:S01]  /*23e90*/  IMAD.MOV.U32 R11, RZ, RZ, R9 ;  /* 0x000000ffff0b7224 */ /* 0x000fe200078e0009 */
[----:B------:R-:W-:Y:S01]  /*23ea0*/  FMNMX.FTZ R8, R105, R8, !PT ;  /* 0x0000000869087209 */ /* 0x000fe20007810000 */
[----:B------:R-:W-:Y:S01]  /*23eb0*/  IMAD.MOV.U32 R15, RZ, RZ, R112 ;  /* 0x000000ffff0f7224 */ /* 0x000fe200078e0070 */
[----:B------:R-:W-:Y:S01]  /*23ec0*/  ISETP.GE.AND P1, PT, R2, R237, PT ;  /* 0x000000ed0200720c */ /* 0x000fe20003f26270 */
[----:B------:R-:W-:Y:S01]  /*23ed0*/  I2F R12, R11 ;  /* 0x0000000b000c7306 */ /* 0x000fe20000201400 */
[----:B------:R-:W-:Y:S04]  /*23ee0*/  FMNMX.FTZ R8, R221, R8, !PT ;  /* 0x00000008dd087209 */ /* 0x000fe80007810000 */
[----:B------:R-:W-:Y:S04]  /*23ef0*/  FMNMX.FTZ R8, R109, R8, !PT ;  /* 0x000000086d087209 */ /* 0x000fe80007810000 */
[----:B------:R-:W-:Y:S04]  /*23f00*/  FMNMX.FTZ R8, R131, R8, !PT ;  /* 0x0000000883087209 */ /* 0x000fe80007810000 */
[----:B------:R-:W-:Y:S04]  /*23f10*/  FMNMX.FTZ R8, R130, R8, !PT ;  /* 0x0000000882087209 */ /* 0x000fe80007810000 */
[----:B------:R-:W-:Y:S02]  /*23f20*/  FMNMX.FTZ R9, R129, R8, !PT ;  /* 0x0000000881097209 */ /* 0x000fe40007810000 */
[----:B------:R-:W-:Y:S02]  /*23f30*/  IABS R8, R10 ;  /* 0x0000000a00087213 */ /* 0x000fe40000000000 */
[----:B------:R-:W-:Y:S02]  /*23f40*/  FMNMX.FTZ R9, R127, R9, !PT ;  /* 0x000000097f097209 */ /* 0x000fe40007810000 */
[----:B------:R1:W4:Y:S02]  /*23f50*/  I2F R10, R8 ;  /* 0x00000008000a7306 */ /* 0x0003240000201400 */
[----:B------:R-:W-:Y:S04]  /*23f60*/  FMNMX.FTZ R9, R126, R9, !PT ;  /* 0x000000097e097209 */ /* 0x000fe80007810000 */
[----:B-1----:R-:W-:Y:S01]  /*23f70*/  FMNMX.FTZ R8, R206, R9, !PT ;  /* 0x00000009ce087209 */ /* 0x002fe20007810000 */
[----:B------:R-:W-:Y:S02]  /*23f80*/  IMAD.IADD R9, R241, 0x1, -R7 ;  /* 0x00000001f1097824 */ /* 0x000fe400078e0a07 */
[----:B----4-:R-:W-:Y:S01]  /*23f90*/  FFMA.FTZ R13, R10, -UR35, R228 ;  /* 0x800000230a0d7c23 */ /* 0x010fe200080100e4 */
[----:B------:R-:W-:Y:S02]  /*23fa0*/  FMNMX.FTZ R7, R204, R8, !PT ;  /* 0x00000008cc077209 */ /* 0x000fe40007810000 */
[----:B------:R-:W-:Y:S02]  /*23fb0*/  IABS R8, R9 ;  /* 0x0000000900087213 */ /* 0x000fe40000000000 */
[----:B------:R-:W-:Y:S02]  /*23fc0*/  FSEL R112, R13, -INF , !P0 ;  /* 0xff8000000d707808 */ /* 0x000fe40004000000 */
[----:B------:R1:W-:Y:S01]  /*23fd0*/  I2F R11, R8 ;  /* 0x00000008000b7306 */ /* 0x0003e20000201400 */
[C---:B------:R-:W-:Y:S02]  /*23fe0*/  ISETP.GE.AND P0, PT, R2.reuse, R238, PT ;  /* 0x000000ee0200720c */ /* 0x040fe40003f06270 */
[----:B------:R-:W-:Y:S02]  /*23ff0*/  FMNMX.FTZ R7, R125, R7, !PT ;  /* 0x000000077d077209 */ /* 0x000fe40007810000 */
[----:B------:R-:W-:Y:S02]  /*24000*/  ISETP.GE.OR P0, PT, R2, R243, !P0 ;  /* 0x000000f30200720c */ /* 0x000fe40004706670 */
[----:B------:R-:W-:Y:S04]  /*24010*/  FMNMX.FTZ R7, R120, R7, !PT ;  /* 0x0000000778077209 */ /* 0x000fe80007810000 */
[----:B------:R-:W-:Y:S04]  /*24020*/  FMNMX.FTZ R7, R111, R7, !PT ;  /* 0x000000076f077209 */ /* 0x000fe80007810000 */
[----:B------:R-:W-:Y:S04]  /*24030*/  FMNMX.FTZ R7, R94, R7, !PT ;  /* 0x000000075e077209 */ /* 0x000fe80007810000 */
[----:B------:R-:W-:Y:S04]  /*24040*/  FMNMX.FTZ R7, R93, R7, !PT ;  /* 0x000000075d077209 */ /* 0x000fe80007810000 */
[----:B------:R-:W-:Y:S01]  /*24050*/  FMNMX.FTZ R7, R92, R7, !PT ;  /* 0x000000075c077209 */ /* 0x000fe20007810000 */
[----:B-1----:R-:W-:Y:S03]  /*24060*/  IMAD.IADD R8, R234, 0x1, -R2 ;  /* 0x00000001ea087824 */ /* 0x002fe600078e0a02 */
[----:B------:R-:W-:Y:S02]  /*24070*/  FMNMX.FTZ R7, R89, R7, !PT ;  /* 0x0000000759077209 */ /* 0x000fe40007810000 */
[----:B------:R-:W-:Y:S01]  /*24080*/  IABS R9, R8 ;  /* 0x0000000800097213 */ /* 0x000fe20000000000 */
[----:B------:R-:W-:Y:S01]  /*24090*/  IMAD.IADD R8, R241, 0x1, -R6 ;  /* 0x00000001f1087824 */ /* 0x000fe200078e0a06 */
[----:B------:R-:W-:Y:S03]  /*240a0*/  FMNMX.FTZ R6, R86, R7, !PT ;  /* 0x0000000756067209 */ /* 0x000fe60007810000 */
[----:B------:R-:W-:Y:S01]  /*240b0*/  IMAD.MOV.U32 R7, RZ, RZ, R9 ;  /* 0x000000ffff077224 */ /* 0x000fe200078e0009 */
[----:B------:R-:W-:Y:S02]  /*240c0*/  IABS R8, R8 ;  /* 0x0000000800087213 */ /* 0x000fe40000000000 */
[----:B------:R-:W-:Y:S01]  /*240d0*/  FMNMX.FTZ R6, R84, R6, !PT ;  /* 0x0000000654067209 */ /* 0x000fe20007810000 */
[----:B------:R1:W-:Y:S03]  /*240e0*/  I2F R10, R7 ;  /* 0x00000007000a7306 */ /* 0x0003e60000201400 */
[----:B------:R-:W-:Y:S04]  /*240f0*/  FMNMX.FTZ R6, R82, R6, !PT ;  /* 0x0000000652067209 */ /* 0x000fe80007810000 */
[----:B------:R-:W-:Y:S03]  /*24100*/  FMNMX.FTZ R6, R80, R6, !PT ;  /* 0x0000000650067209 */ /* 0x000fe60007810000 */
[----:B------:R-:W4:Y:S01]  /*24110*/  I2F R19, R8 ;  /* 0x0000000800137306 */ /* 0x000f220000201400 */
[----:B------:R-:W-:Y:S04]  /*24120*/  FMNMX.FTZ R6, R78, R6, !PT ;  /* 0x000000064e067209 */ /* 0x000fe80007810000 */
[----:B------:R-:W-:Y:S01]  /*24130*/  FMNMX.FTZ R9, R77, R6, !PT ;  /* 0x000000064d097209 */ /* 0x000fe20007810000 */
[----:B------:R-:W-:Y:S05]  /*24140*/  IMAD.IADD R6, R241, 0x1, -R5 ;  /* 0x00000001f1067824 */ /* 0x000fea00078e0a05 */
[----:B------:R-:W-:Y:S01]  /*24150*/  IABS R6, R6 ;  /* 0x0000000600067213 */ /* 0x000fe20000000000 */
[----:B-1----:R-:W-:Y:S05]  /*24160*/  IMAD.IADD R7, R234, 0x1, -R0 ;  /* 0x00000001ea077824 */ /* 0x002fea00078e0a00 */
[----:B------:R-:W-:Y:S01]  /*24170*/  IABS R7, R7 ;  /* 0x0000000700077213 */ /* 0x000fe20000000000 */
[----:B----4-:R-:W-:Y:S01]  /*24180*/  FFMA.FTZ R16, R19, -UR35, R16 ;  /* 0x8000002313107c23 */ /* 0x010fe20008010010 */
[----:B------:R-:W-:Y:S04]  /*24190*/  FMNMX.FTZ R8, R97, R133, !PT ;  /* 0x0000008561087209 */ /* 0x000fe80007810000 */
[----:B------:R-:W-:Y:S02]  /*241a0*/  FMNMX.FTZ R5, R68, R8, !PT ;  /* 0x0000000844057209 */ /* 0x000fe40007810000 */
[----:B------:R-:W-:Y:S02]  /*241b0*/  FMNMX.FTZ R8, R69, R9, !PT ;  /* 0x0000000945087209 */ /* 0x000fe40007810000 */
[----:B------:R-:W1:Y:S01]  /*241c0*/  I2F R9, R7 ;  /* 0x0000000700097306 */ /* 0x000e620000201400 */
[----:B------:R-:W-:Y:S01]  /*241d0*/  FMNMX.FTZ R5, R64, R5, !PT ;  /* 0x0000000540057209 */ /* 0x000fe20007810000 */
[----:B-1----:R-:W-:Y:S01]  /*241e0*/  FFMA.FTZ R19, R9, -UR35, R230 ;  /* 0x8000002309137c23 */ /* 0x002fe200080100e6 */
[----:B------:R-:W-:Y:S01]  /*241f0*/  FMNMX.FTZ R7, R66, R8, !PT ;  /* 0x0000000842077209 */ /* 0x000fe20007810000 */
[----:B------:R-:W-:Y:S01]  /*24200*/  IMAD.MOV.U32 R8, RZ, RZ, R6 ;  /* 0x000000ffff087224 */ /* 0x000fe200078e0006 */
[----:B------:R-:W-:Y:S01]  /*24210*/  FMNMX.FTZ R6, R32, R5, !PT ;  /* 0x0000000520067209 */ /* 0x000fe20007810000 */
[----:B------:R-:W-:Y:S01]  /*24220*/  IMAD.IADD R9, R241, 0x1, -R4 ;  /* 0x00000001f1097824 */ /* 0x000fe200078e0a04 */
[----:B------:R-:W-:Y:S02]  /*24230*/  FMNMX.FTZ R5, R48, R7, !PT ;  /* 0x0000000730057209 */ /* 0x000fe40007810000 */
[----:B------:R-:W-:Y:S01]  /*24240*/  FMNMX.FTZ R6, R47, R6, !PT ;  /* 0x000000062f067209 */ /* 0x000fe20007810000 */
[----:B------:R-:W1:Y:S02]  /*24250*/  I2F R8, R8 ;  /* 0x0000000800087306 */ /* 0x000e640000201400 */
[----:B------:R-:W4:Y:S01]  /*24260*/  SHFL.BFLY PT, R7, R5, 0x2, 0x1f ;  /* 0x0c401f0005077f89 */ /* 0x000f2200000e0000 */
        /* <DEDUP_REMOVED lines=8> */
[----:B--2---:R-:W-:Y:S02]  /*242f0*/  FFMA.FTZ R12, R12, -UR35, R227 ;  /* 0x800000230c0c7c23 */ /* 0x004fe400080100e3 */
[----:B---3--:R-:W-:Y:S02]  /*24300*/  FFMA.FTZ R11, R11, -UR35, R229 ;  /* 0x800000230b0b7c23 */ /* 0x008fe400080100e5 */
[----:B------:R-:W-:Y:S02]  /*24310*/  IMAD.MOV.U32 R229, RZ, RZ, R246 ;  /* 0x000000ffffe57224 */ /* 0x000fe400078e00f6 */
[----:B------:R-:W1:Y:S01]  /*24320*/  LDL.LU R246, [R1+0x90] ;  /* 0x0000900001f67983 */ /* 0x000e620000300800 */
[----:B------:R-:W-:Y:S01]  /*24330*/  FSEL R20, R11, -INF , !P5 ;  /* 0xff8000000b147808 */ /* 0x000fe20006800000 */
[----:B------:R-:W-:Y:S01]  /*24340*/  FFMA.FTZ R14, R10, -UR35, R229 ;  /* 0x800000230a0e7c23 */ /* 0x000fe200080100e5 */
[-C--:B------:R-:W-:Y:S01]  /*24350*/  ISETP.GE.OR P5, PT, R4, R242.reuse, !P3 ;  /* 0x000000f20400720c */ /* 0x080fe20005fa6670 */
[----:B------:R-:W-:Y:S01]  /*24360*/  IMAD.IADD R10, R241, 0x1, -R2 ;  /* 0x00000001f10a7824 */ /* 0x000fe200078e0a02 */
[----:B------:R-:W-:Y:S01]  /*24370*/  STL [R1+0x154], R234 ;  /* 0x000154ea01007387 */ /* 0x000fe20000100800 */
[-C--:B------:R-:W-:Y:S02]  /*24380*/  ISETP.GE.OR P3, PT, R3, R242.reuse, !P2 ;  /* 0x000000f20300720c */ /* 0x080fe40005766670 */
[----:B------:R-:W-:Y:S01]  /*24390*/  FSEL R110, R14, -INF , !P0 ;  /* 0xff8000000e6e7808 */ /* 0x000fe20004000000 */
[----:B------:R-:W-:Y:S01]  /*243a0*/  IMAD.MOV.U32 R14, RZ, RZ, R20 ;  /* 0x000000ffff0e7224 */ /* 0x000fe200078e0014 */
[----:B------:R-:W-:Y:S01]  /*243b0*/  STL [R1+0x158], R231 ;  /* 0x000158e701007387 */ /* 0x000fe20000100800 */
[----:B------:R-:W-:Y:S02]  /*243c0*/  ISETP.GE.AND P0, PT, R0, R237, PT ;  /* 0x000000ed0000720c */ /* 0x000fe40003f06270 */
[----:B------:R-:W-:Y:S01]  /*243d0*/  ISETP.GE.OR P2, PT, R2, R242, !P1 ;  /* 0x000000f20200720c */ /* 0x000fe20004f46670 */
[----:B------:R-:W-:Y:S01]  /*243e0*/  STL [R1+0x15c], R238 ;  /* 0x00015cee01007387 */ /* 0x000fe20000100800 */
[C---:B------:R-:W-:Y:S02]  /*243f0*/  ISETP.GE.AND P1, PT, R0.reuse, R238, PT ;  /* 0x000000ee0000720c */ /* 0x040fe40003f26270 */
[C---:B------:R-:W-:Y:S01]  /*24400*/  ISETP.GE.OR P0, PT, R0.reuse, R242, !P0 ;  /* 0x000000f20000720c */ /* 0x040fe20004706670 */
[----:B------:R-:W2:Y:S01]  /*24410*/  LDL.LU R228, [R1+0x98] ;  /* 0x0000980001e47983 */ /* 0x000ea20000300800 */
[----:B------:R-:W-:Y:S03]  /*24420*/  ISETP.GE.OR P1, PT, R0, R243, !P1 ;  /* 0x000000f30000720c */ /* 0x000fe60004f26670 */
[----:B------:R-:W-:Y:S01]  /*24430*/  STL [R1+0x160], R237 ;  /* 0x000160ed01007387 */ /* 0x000fe20000100800 */
[----:B------:R-:W-:Y:S03]  /*24440*/  FSEL R103, R19, -INF , !P1 ;  /* 0xff80000013677808 */ /* 0x000fe60004800000 */
[----:B------:R-:W3:Y:S04]  /*24450*/  LDL.LU R229, [R1+0x9c] ;  /* 0x00009c0001e57983 */ /* 0x000ee80000300800 */
[----:B------:R-:W2:Y:S01]  /*24460*/  LDL.LU R230, [R1+0x94] ;  /* 0x0000940001e67983 */ /* 0x000ea20000300800 */
[----:B-1----:R-:W-:Y:S01]  /*24470*/  FFMA.FTZ R18, R8, -UR35, R246 ;  /* 0x8000002308127c23 */ /* 0x002fe200080100f6 */
[----:B----4-:R-:W-:Y:S02]  /*24480*/  FMNMX.FTZ R8, R5, R7, !PT ;  /* 0x0000000705087209 */ /* 0x010fe40007810000 */
        /* <DEDUP_REMOVED lines=32> */
[----:B------:R-:W-:Y:S02]  /*24690*/  FSEL R246, R12, -INF , !P6 ;  /* 0xff8000000cf67808 */ /* 0x000fe40007000000 */
[----:B------:R-:W-:Y:S01]  /*246a0*/  FMNMX.FTZ R4, R252, R4, !PT ;  /* 0x00000004fc047209 */ /* 0x000fe20007810000 */
[----:B------:R1:W-:Y:S01]  /*246b0*/  I2F R12, R3 ;  /* 0x00000003000c7306 */ /* 0x0003e20000201400 */
[----:B------:R-:W-:Y:S02]  /*246c0*/  FMNMX.FTZ R2, R91, R2, !PT ;  /* 0x000000025b027209 */ /* 0x000fe40007810000 */
[----:B------:R-:W-:Y:S02]  /*246d0*/  FMNMX.FTZ R5, R49, R5, !PT ;  /* 0x0000000531057209 */ /* 0x000fe40007810000 */
[----:B------:R-:W-:Y:S02]  /*246e0*/  FMNMX.FTZ R4, R251, R4, !PT ;  /* 0x00000004fb047209 */ /* 0x000fe40007810000 */
[----:B------:R-:W-:Y:S02]  /*246f0*/  IABS R6, R7 ;  /* 0x0000000700067213 */ /* 0x000fe40000000000 */
[----:B------:R-:W-:Y:S02]  /*24700*/  FMNMX.FTZ R2, R218, R2, !PT ;  /* 0x00000002da027209 */ /* 0x000fe40007810000 */
[----:B------:R-:W-:Y:S01]  /*24710*/  FMNMX.FTZ R5, R40, R5, !PT ;  /* 0x0000000528057209 */ /* 0x000fe20007810000 */
[----:B------:R4:W-:Y:S01]  /*24720*/  I2F R11, R6 ;  /* 0x00000006000b7306 */ /* 0x0009e20000201400 */
        /* <DEDUP_REMOVED lines=15> */
[----:B------:R-:W-:Y:S02]  /*24820*/  IABS R5, R10 ;  /* 0x0000000a00057213 */ /* 0x000fe40000000000 */
[----:B------:R-:W-:Y:S01]  /*24830*/  FMNMX.FTZ R4, R209, R4, !PT ;  /* 0x00000004d1047209 */ /* 0x000fe20007810000 */
[----:B----4-:R-:W1:Y:S01]  /*24840*/  SHFL.BFLY PT, R6, R2, 0x2, 0x1f ;  /* 0x0c401f0002067f89 */ /* 0x010e6200000e0000 */
[----:B------:R4:W2:Y:S01]  /*24850*/  I2F R7, R5 ;  /* 0x0000000500077306 */ /* 0x0008a20000201400 */
[----:B------:R-:W-:Y:S02]  /*24860*/  FMNMX.FTZ R3, R81, R3, !PT ;  /* 0x0000000351037209 */ /* 0x000fe40007810000 */
[----:B------:R-:W-:Y:S02]  /*24870*/  FMNMX.FTZ R4, R208, R4, !PT ;  /* 0x00000004d0047209 */ /* 0x000fe40007810000 */
[----:B------:R-:W-:Y:S02]  /*24880*/  FMNMX.FTZ R3, R70, R3, !PT ;  /* 0x0000000346037209 */ /* 0x000fe40007810000 */
[----:B------:R-:W-:Y:S02]  /*24890*/  FMNMX.FTZ R4, R207, R4, !PT ;  /* 0x00000004cf047209 */ /* 0x000fe40007810000 */
[----:B------:R-:W-:Y:S02]  /*248a0*/  FMNMX.FTZ R3, R217, R3, !PT ;  /* 0x00000003d9037209 */ /* 0x000fe40007810000 */
[----:B------:R-:W-:Y:S02]  /*248b0*/  FMNMX.FTZ R4, R205, R4, !PT ;  /* 0x00000004cd047209 */ /* 0x000fe40007810000 */
[----:B------:R-:W-:Y:S02]  /*248c0*/  FSEL R223, R18, -INF , !P4 ;  /* 0xff80000012df7808 */ /* 0x000fe40006000000 */
[----:B------:R-:W-:Y:S02]  /*248d0*/  FMNMX.FTZ R4, R203, R4, !PT ;  /* 0x00000004cb047209 */ /* 0x000fe40007810000 */
[----:B------:R-:W-:Y:S02]  /*248e0*/  FMNMX.FTZ R3, R72, R3, !PT ;  /* 0x0000000348037209 */ /* 0x000fe40007810000 */
[----:B------:R-:W-:Y:S02]  /*248f0*/  FMNMX.FTZ R4, R202, R4, !PT ;  /* 0x00000004ca047209 */ /* 0x000fe40007810000 */
[----:B------:R-:W-:Y:S02]  /*24900*/  FMNMX.FTZ R3, R83, R3, !PT ;  /* 0x0000000353037209 */ /* 0x000fe40007810000 */
[----:B------:R-:W-:Y:S01]  /*24910*/  FMNMX.FTZ R4, R201, R4, !PT ;  /* 0x00000004c9047209 */ /* 0x000fe20007810000 */
[----:B----4-:R-:W-:Y:S01]  /*24920*/  IMAD.IADD R5, R241, 0x1, -R0 ;  /* 0x00000001f1057824 */ /* 0x010fe200078e0a00 */
[----:B-1----:R-:W-:Y:S01]  /*24930*/  FMNMX.FTZ R2, R2, R6, !PT ;  /* 0x0000000602027209 */ /* 0x002fe20007810000 */
[----:B--2---:R-:W-:Y:S01]  /*24940*/  FFMA.FTZ R7, R7, -UR35, R230 ;  /* 0x8000002307077c23 */ /* 0x004fe200080100e6 */
[----:B------:R-:W-:Y:S02]  /*24950*/  FMNMX.FTZ R4, R200, R4, !PT ;  /* 0x00000004c8047209 */ /* 0x000fe40007810000 */
[----:B------:R-:W-:Y:S01]  /*24960*/  IABS R5, R5 ;  /* 0x0000000500057213 */ /* 0x000fe20000000000 */
[----:B------:R-:W1:Y:S01]  /*24970*/  SHFL.BFLY PT, R72, R2, 0x1, 0x1f ;  /* 0x0c201f0002487f89 */ /* 0x000e6200000e0000 */
[----:B------:R-:W-:Y:S02]  /*24980*/  FMNMX.FTZ R4, R128, R4, !PT ;  /* 0x0000000480047209 */ /* 0x000fe40007810000 */
[----:B------:R-:W-:Y:S02]  /*24990*/  FMNMX.FTZ R0, R222, R3, !PT ;  /* 0x00000003de007209 */ /* 0x000fe40007810000 */
[----:B------:R-:W-:Y:S01]  /*249a0*/  FMNMX.FTZ R3, R121, R4, !PT ;  /* 0x0000000479037209 */ /* 0x000fe20007810000 */
[----:B------:R-:W-:Y:S01]  /*249b0*/  IMAD.MOV.U32 R4, RZ, RZ, R5 ;  /* 0x000000ffff047224 */ /* 0x000fe200078e0005 */
[----:B------:R-:W-:Y:S01]  /*249c0*/  FMNMX.FTZ R0, R27, R0, !PT ;  /* 0x000000001b007209 */ /* 0x000fe20007810000 */
[----:B------:R-:W-:Y:S01]  /*249d0*/  FFMA.FTZ R5, R12, -UR35, R228 ;  /* 0x800000230c057c23 */ /* 0x000fe200080100e4 */
[----:B------:R-:W-:Y:S01]  /*249e0*/  FMNMX.FTZ R3, R116, R3, !PT ;  /* 0x0000000374037209 */ /* 0x000fe20007810000 */
[----:B------:R3:W2:Y:S01]  /*249f0*/  I2F R9, R4 ;  /* 0x0000000400097306 */ /* 0x0006a20000201400 */
[----:B------:R-:W-:Y:S02]  /*24a00*/  FMNMX.FTZ R73, R8, R73, !PT ;  /* 0x0000004908497209 */ /* 0x000fe40007810000 */
[----:B------:R-:W-:Y:S02]  /*24a10*/  FMNMX.FTZ R0, R65, R0, !PT ;  /* 0x0000000041007209 */ /* 0x000fe40007810000 */
[----:B------:R-:W-:Y:S01]  /*24a20*/  LOP3.LUT P6, RZ, R231, 0x2, RZ, 0xc0, !PT ;  /* 0x00000002e7ff7812 */ /* 0x000fe200078cc0ff */
[----:B------:R-:W-:Y:S01]  /*24a30*/  FMUL.FTZ R6, R73, c[0x0][0x23c] ;  /* 0x00008f0049067a20 */ /* 0x000fe20000410000 */
[----:B------:R-:W-:Y:S02]  /*24a40*/  FMNMX.FTZ R3, R115, R3, !PT ;  /* 0x0000000373037209 */ /* 0x000fe40007810000 */
[----:B------:R-:W-:Y:S02]  /*24a50*/  FMNMX.FTZ R0, R219, R0, !PT ;  /* 0x00000000db007209 */ /* 0x000fe40007810000 */
[----:B------:R-:W-:Y:S02]  /*24a60*/  FSETP.NEU.FTZ.AND P1, PT, R73, -INF , PT ;  /* 0xff8000004900780b */ /* 0x000fe40003f3d000 */
[----:B------:R-:W-:Y:S01]  /*24a70*/  FSEL R13, R16, -INF , !P6 ;  /* 0xff800000100d7808 */ /* 0x000fe20007000000 */
[----:B------:R-:W-:Y:S01]  /*24a80*/  IMAD.MOV.U32 R16, RZ, RZ, R224 ;  /* 0x000000ffff107224 */ /* 0x000fe200078e00e0 */
[----:B------:R-:W-:Y:S02]  /*24a90*/  FMNMX.FTZ R3, R113, R3, !PT ;  /* 0x0000000371037209 */ /* 0x000fe40007810000 */
[----:B------:R-:W-:Y:S01]  /*24aa0*/  FMNMX.FTZ R0, R246, R0, !PT ;  /* 0x00000000f6007209 */ /* 0x000fe20007810000 */
[----:B------:R-:W-:Y:S01]  /*24ab0*/  IMAD.MOV.U32 R18, RZ, RZ, R13 ;  /* 0x000000ffff127224 */ /* 0x000fe200078e000d */
[----:B------:R-:W-:Y:S02]  /*24ac0*/  FSEL R6, R6, RZ, P1 ;  /* 0x000000ff06067208 */ /* 0x000fe40000800000 */
[----:B------:R-:W-:Y:S02]  /*24ad0*/  FMNMX.FTZ R3, R112, R3, !PT ;  /* 0x0000000370037209 */ /* 0x000fe40007810000 */
[----:B------:R-:W-:Y:S01]  /*24ae0*/  FMNMX.FTZ R0, R14, R0, !PT ;  /* 0x000000000e007209 */ /* 0x000fe20007810000 */
[----:B---3--:R-:W-:Y:S01]  /*24af0*/  FFMA.FTZ R4, R11, -UR35, R229 ;  /* 0x800000230b047c23 */ /* 0x008fe200080100e5 */
[----:B-1----:R-:W-:Y:S01]  /*24b00*/  FMNMX.FTZ R72, R2, R72, !PT ;  /* 0x0000004802487209 */ /* 0x002fe20007810000 */
[--C-:B------:R-:W-:Y:S01]  /*24b10*/  FFMA.FTZ R2, R96, c[0x0][0x23c], -R6.reuse ;  /* 0x00008f0060027a23 */ /* 0x100fe20000010806 */
[----:B------:R-:W-:Y:S01]  /*24b20*/  FMNMX.FTZ R71, R110, R3, !PT ;  /* 0x000000036e477209 */ /* 0x000fe20007810000 */
[----:B------:R-:W-:Y:S01]  /*24b30*/  FFMA.FTZ R3, R95, c[0x0][0x23c], -R6 ;  /* 0x00008f005f037a23 */ /* 0x000fe20000010806 */
[----:B------:R-:W-:Y:S01]  /*24b40*/  FMNMX.FTZ R0, R18, R0, !PT ;  /* 0x0000000012007209 */ /* 0x000fe20007810000 */
[----:B--2---:R-:W-:Y:S01]  /*24b50*/  FFMA.FTZ R74, R9, -UR35, R74 ;  /* 0x80000023094a7c23 */ /* 0x004fe2000801004a */
[----:B------:R1:W-:Y:S01]  /*24b60*/  MUFU.EX2 R90, R2 ;  /* 0x00000002005a7308 */ /* 0x0003e20000000800 */
[--C-:B------:R-:W-:Y:S01]  /*24b70*/  FFMA.FTZ R227, R69, c[0x0][0x23c], -R6.reuse ;  /* 0x00008f0045e37a23 */ /* 0x100fe20000010806 */
[----:B------:R-:W-:Y:S01]  /*24b80*/  FSEL R238, R5, -INF , !P5 ;  /* 0xff80000005ee7808 */ /* 0x000fe20006800000 */
[----:B------:R-:W-:Y:S01]  /*24b90*/  FFMA.FTZ R237, R111, c[0x0][0x23c], -R6 ;  /* 0x00008f006fed7a23 */ /* 0x000fe20000010806 */
[----:B------:R-:W-:Y:S01]  /*24ba0*/  FMNMX.FTZ R0, R223, R0, !PT ;  /* 0x00000000df007209 */ /* 0x000fe20007810000 */
[----:B------:R-:W-:Y:S01]  /*24bb0*/  IMAD.MOV.U32 R111, RZ, RZ, R16 ;  /* 0x000000ffff6f7224 */ /* 0x000fe200078e0010 */
[----:B------:R-:W-:Y:S01]  /*24bc0*/  FSEL R19, R4, -INF , !P3 ;  /* 0xff80000004137808 */ /* 0x000fe20005800000 */
[--C-:B------:R-:W-:Y:S01]  /*24bd0*/  FFMA.FTZ R102, R102, c[0x0][0x23c], -R6.reuse ;  /* 0x00008f0066667a23 */ /* 0x100fe20000010806 */
[----:B------:R-:W-:Y:S01]  /*24be0*/  FMNMX.FTZ R0, R238, R0, !PT ;  /* 0x00000000ee007209 */ /* 0x000fe20007810000 */
[--C-:B------:R-:W-:Y:S01]  /*24bf0*/  FFMA.FTZ R105, R105, c[0x0][0x23c], -R6.reuse ;  /* 0x00008f0069697a23 */ /* 0x100fe20000010806 */
[----:B------:R2:W-:Y:S01]  /*24c00*/  MUFU.EX2 R98, R3 ;  /* 0x0000000300627308 */ /* 0x0005e20000000800 */
[--C-:B------:R-:W-:Y:S01]  /*24c10*/  FFMA.FTZ R88, R221, c[0x0][0x23c], -R6.reuse ;  /* 0x00008f00dd587a23 */ /* 0x100fe20000010806 */
[----:B------:R-:W-:Y:S01]  /*24c20*/  FSEL R25, R7, -INF , !P2 ;  /* 0xff80000007197808 */ /* 0x000fe20005000000 */
[----:B------:R-:W-:Y:S01]  /*24c30*/  FMUL.FTZ R7, R72, c[0x0][0x23c] ;  /* 0x00008f0048077a20 */ /* 0x000fe20000410000 */
[----:B------:R-:W-:Y:S01]  /*24c40*/  FMNMX.FTZ R0, R19, R0, !PT ;  /* 0x0000000013007209 */ /* 0x000fe20007810000 */
[--C-:B------:R-:W-:Y:S01]  /*24c50*/  FFMA.FTZ R109, R109, c[0x0][0x23c], -R6.reuse ;  /* 0x00008f006d6d7a23 */ /* 0x100fe20000010806 */
[----:B------:R-:W-:Y:S01]  /*24c60*/  FMNMX.FTZ R71, R103, R71, !PT ;  /* 0x0000004767477209 */ /* 0x000fe20007810000 */
[--C-:B------:R-:W-:Y:S01]  /*24c70*/  FFMA.FTZ R96, R129, c[0x0][0x23c], -R6.reuse ;  /* 0x00008f0081607a23 */ /* 0x100fe20000010806 */
[----:B------:R-:W-:Y:S01]  /*24c80*/  FSEL R74, R74, -INF , !P0 ;  /* 0xff8000004a4a7808 */ /* 0x000fe20004000000 */
[--C-:B------:R-:W-:Y:S01]  /*24c90*/  FFMA.FTZ R206, R206, c[0x0][0x23c], -R6.reuse ;  /* 0x00008f00cece7a23 */ /* 0x100fe20000010806 */
[----:B------:R-:W-:Y:S01]  /*24ca0*/  FMNMX.FTZ R0, R25, R0, !PT ;  /* 0x0000000019007209 */ /* 0x000fe20007810000 */
[--C-:B------:R-:W-:Y:S01]  /*24cb0*/  FFMA.FTZ R204, R204, c[0x0][0x23c], -R6.reuse ;  /* 0x00008f00cccc7a23 */ /* 0x100fe20000010806 */
[----:B------:R-:W-:Y:S01]  /*24cc0*/  FSETP.NEU.FTZ.AND P0, PT, R72, -INF , PT ;  /* 0xff8000004800780b */ /* 0x000fe20003f1d000 */
[--C-:B------:R-:W-:Y:S01]  /*24cd0*/  FFMA.FTZ R245, R120, c[0x0][0x23c], -R6.reuse ;  /* 0x00008f0078f57a23 */ /* 0x100fe20000010806 */
[----:B------:R-:W3:Y:S01]  /*24ce0*/  SHFL.BFLY PT, R4, R71, 0x2, 0x1f ;  /* 0x0c401f0047047f89 */ /* 0x000ee200000e0000 */
[--C-:B------:R-:W-:Y:S01]  /*24cf0*/  FFMA.FTZ R236, R94, c[0x0][0x23c], -R6.reuse ;  /* 0x00008f005eec7a23 */ /* 0x100fe20000010806 */
[----:B------:R-:W-:Y:S01]  /*24d00*/  FMNMX.FTZ R0, R74, R0, !PT ;  /* 0x000000004a007209 */ /* 0x000fe20007810000 */
[--C-:B------:R-:W-:Y:S01]  /*24d10*/  FFMA.FTZ R29, R93, c[0x0][0x23c], -R6.reuse ;  /* 0x00008f005d1d7a23 */ /* 0x100fe20000010806 */
[----:B------:R-:W-:Y:S01]  /*24d20*/  FSEL R7, R7, RZ, P0 ;  /* 0x000000ff07077208 */ /* 0x000fe20000000000 */
[--C-:B------:R-:W-:Y:S01]  /*24d30*/  FFMA.FTZ R226, R92, c[0x0][0x23c], -R6.reuse ;  /* 0x00008f005ce27a23 */ /* 0x100fe20000010806 */
[----:B------:R-:W-:Y:S01]  /*24d40*/  MUFU.EX2 R102, R102 ;  /* 0x0000006600667308 */ /* 0x000fe20000000800 */
[--C-:B------:R-:W-:Y:S01]  /*24d50*/  FFMA.FTZ R231, R89, c[0x0][0x23c], -R6.reuse ;  /* 0x00008f0059e77a23 */ /* 0x100fe20000010806 */
[----:B-1----:R-:W1:Y:S01]  /*24d60*/  SHFL.BFLY PT, R2, R0, 0x2, 0x1f ;  /* 0x0c401f0000027f89 */ /* 0x002e6200000e0000 */
[--C-:B------:R-:W-:Y:S01]  /*24d70*/  FFMA.FTZ R85, R45, c[0x0][0x23c], -R7.reuse ;  /* 0x00008f002d557a23 */ /* 0x100fe20000010807 */
[----:B------:R-:W-:Y:S01]  /*24d80*/  LOP3.LUT P4, RZ, R232, 0x1000000, RZ, 0xc0, !PT ;  /* 0x01000000e8ff7812 */ /* 0x000fe2000788c0ff */
[--C-:B--2---:R-:W-:Y:S02]  /*24d90*/  FFMA.FTZ R3, R97, c[0x0][0x23c], -R7.reuse ;  /* 0x00008f0061037a23 */ /* 0x104fe40000010807 */
[--C-:B------:R-:W-:Y:S02]  /*24da0*/  FFMA.FTZ R97, R220, c[0x0][0x23c], -R6.reuse ;  /* 0x00008f00dc617a23 */ /* 0x100fe40000010806 */
[--C-:B------:R-:W-:Y:S01]  /*24db0*/  FFMA.FTZ R11, R84, c[0x0][0x23c], -R6.reuse ;  /* 0x00008f00540b7a23 */ /* 0x100fe20000010806 */
[----:B------:R2:W-:Y:S01]  /*24dc0*/  MUFU.EX2 R95, R3 ;  /* 0x00000003005f7308 */ /* 0x0005e20000000800 */
[--C-:B------:R-:W-:Y:S02]  /*24dd0*/  FFMA.FTZ R233, R80, c[0x0][0x23c], -R6.reuse ;  /* 0x00008f0050e97a23 */ /* 0x100fe40000010806 */
[--C-:B------:R-:W-:Y:S02]  /*24de0*/  FFMA.FTZ R221, R78, c[0x0][0x23c], -R6.reuse ;  /* 0x00008f004edd7a23 */ /* 0x100fe40000010806 */
[--C-:B------:R-:W-:Y:S02]  /*24df0*/  FFMA.FTZ R31, R77, c[0x0][0x23c], -R6.reuse ;  /* 0x00008f004d1f7a23 */ /* 0x100fe40000010806 */
[--C-:B------:R-:W-:Y:S01]  /*24e00*/  FFMA.FTZ R239, R66, c[0x0][0x23c], -R6.reuse ;  /* 0x00008f0042ef7a23 */ /* 0x100fe20000010806 */
[----:B---3--:R-:W-:Y:S01]  /*24e10*/  FMNMX.FTZ R71, R71, R4, !PT ;  /* 0x0000000447477209 */ /* 0x008fe20007810000 */
[--C-:B------:R-:W-:Y:S01]  /*24e20*/  FFMA.FTZ R87, R47, c[0x0][0x23c], -R7.reuse ;  /* 0x00008f002f577a23 */ /* 0x100fe20000010807 */
[----:B------:R-:W-:Y:S01]  /*24e30*/  MUFU.EX2 R97, R97 ;  /* 0x0000006100617308 */ /* 0x000fe20000000800 */
[--C-:B------:R-:W-:Y:S02]  /*24e40*/  FFMA.FTZ R84, R44, c[0x0][0x23c], -R7.reuse ;  /* 0x00008f002c547a23 */ /* 0x100fe40000010807 */
[--C-:B------:R-:W-:Y:S01]  /*24e50*/  FFMA.FTZ R94, R43, c[0x0][0x23c], -R7.reuse ;  /* 0x00008f002b5e7a23 */ /* 0x100fe20000010807 */
[----:B------:R-:W3:Y:S01]  /*24e60*/  SHFL.BFLY PT, R5, R71, 0x1, 0x1f ;  /* 0x0c201f0047057f89 */ /* 0x000ee200000e0000 */
[--C-:B------:R-:W-:Y:S01]  /*24e70*/  FFMA.FTZ R93, R42, c[0x0][0x23c], -R7.reuse ;  /* 0x00008f002a5d7a23 */ /* 0x100fe20000010807 */
[----:B-1----:R-:W-:Y:S01]  /*24e80*/  FMNMX.FTZ R0, R0, R2, !PT ;  /* 0x0000000200007209 */ /* 0x002fe20007810000 */
[----:B------:R-:W-:Y:S02]  /*24e90*/  FFMA.FTZ R2, R100, c[0x0][0x23c], -R6 ;  /* 0x00008f0064027a23 */ /* 0x000fe40000010806 */
[--C-:B------:R-:W-:Y:S01]  /*24ea0*/  FFMA.FTZ R92, R41, c[0x0][0x23c], -R7.reuse ;  /* 0x00008f00295c7a23 */ /* 0x100fe20000010807 */
[----:B------:R-:W-:Y:S01]  /*24eb0*/  MUFU.EX2 R105, R105 ;  /* 0x0000006900697308 */ /* 0x000fe20000000800 */
[--C-:B------:R-:W-:Y:S01]  /*24ec0*/  FFMA.FTZ R89, R52, c[0x0][0x23c], -R7.reuse ;  /* 0x00008f0034597a23 */ /* 0x100fe20000010807 */
[----:B------:R-:W1:Y:S01]  /*24ed0*/  SHFL.BFLY PT, R4, R0, 0x1, 0x1f ;  /* 0x0c201f0000047f89 */ /* 0x000e6200000e0000 */
[--C-:B------:R-:W-:Y:S02]  /*24ee0*/  FFMA.FTZ R120, R57, c[0x0][0x23c], -R7.reuse ;  /* 0x00008f0039787a23 */ /* 0x100fe40000010807 */
        /* <DEDUP_REMOVED lines=10> */
[----:B------:R-:W3:Y:S01]  /*24f90*/  MUFU.EX2 R234, R3 ;  /* 0x0000000300ea7308 */ /* 0x000ee20000000800 */
[--C-:B------:R-:W-:Y:S01]  /*24fa0*/  FFMA.FTZ R235, R36, c[0x0][0x23c], -R7.reuse ;  /* 0x00008f0024eb7a23 */ /* 0x100fe20000010807 */
[C---:B------:R-:W-:Y:S01]  /*24fb0*/  FSETP.NEU.FTZ.AND P2, PT, R71.reuse, -INF , PT ;  /* 0xff8000004700780b */ /* 0x040fe20003f5d000 */
[----:B------:R-:W-:Y:S02]  /*24fc0*/  FMUL.FTZ R75, R71, c[0x0][0x23c] ;  /* 0x00008f00474b7a20 */ /* 0x000fe40000410000 */
[----:B------:R-:W-:Y:S01]  /*24fd0*/  FFMA.FTZ R230, R30, c[0x0][0x23c], -R7 ;  /* 0x00008f001ee67a23 */ /* 0x000fe20000010807 */
[----:B-1----:R-:W-:Y:S01]  /*24fe0*/  FMNMX.FTZ R70, R0, R4, !PT ;  /* 0x0000000400467209 */ /* 0x002fe20007810000 */
[----:B------:R-:W-:Y:S01]  /*24ff0*/  IMAD.MOV.U32 R47, RZ, RZ, R18 ;  /* 0x000000ffff2f7224 */ /* 0x000fe200078e0012 */
[----:B------:R-:W-:Y:S01]  /*25000*/  FSEL R75, R75, RZ, P2 ;  /* 0x000000ff4b4b7208 */ /* 0x000fe20001000000 */
[----:B------:R-:W-:Y:S01]  /*25010*/  IMAD.MOV.U32 R80, RZ, RZ, R19 ;  /* 0x000000ffff507224 */ /* 0x000fe200078e0013 */
[----:B------:R-:W-:Y:S01]  /*25020*/  MUFU.EX2 R109, R109 ;  /* 0x0000006d006d7308 */ /* 0x000fe20000000800 */
[----:B------:R-:W-:Y:S02]  /*25030*/  FMUL.FTZ R100, R70, c[0x0][0x23c] ;  /* 0x00008f0046647a20 */ /* 0x000fe40000410000 */
[----:B------:R-:W-:Y:S02]  /*25040*/  FFMA.FTZ R5, R101, c[0x0][0x23c], -R75 ;  /* 0x00008f0065057a23 */ /* 0x000fe4000001084b */
[----:B--2---:R-:W-:Y:S02]  /*25050*/  FFMA.FTZ R2, R64, c[0x0][0x23c], -R7 ;  /* 0x00008f0040027a23 */ /* 0x004fe40000010807 */
[----:B------:R-:W-:Y:S02]  /*25060*/  IMAD.MOV.U32 R64, RZ, RZ, R217 ;  /* 0x000000ffff407224 */ /* 0x000fe400078e00d9 */
[----:B------:R-:W-:Y:S01]  /*25070*/  FFMA.FTZ R9, R35, c[0x0][0x23c], -R75 ;  /* 0x00008f0023097a23 */ /* 0x000fe2000001084b */
[----:B------:R1:W-:Y:S01]  /*25080*/  MUFU.EX2 R107, R2 ;  /* 0x00000002006b7308 */ /* 0x0003e20000000800 */
[----:B------:R-:W-:Y:S02]  /*25090*/  IMAD.MOV.U32 R35, RZ, RZ, R212 ;  /* 0x000000ffff237224 */ /* 0x000fe400078e00d4 */
[----:B------:R-:W-:Y:S01]  /*250a0*/  FFMA.FTZ R212, R21, c[0x0][0x23c], -R7 ;  /* 0x00008f0015d47a23 */ /* 0x000fe20000010807 */
[----:B---3--:R-:W-:Y:S01]  /*250b0*/  F2FP.PACK_AB R77, R234, R95 ;  /* 0x0000005fea4d723e */ /* 0x008fe200000000ff */
[--C-:B------:R-:W-:Y:S01]  /*250c0*/  FFMA.FTZ R3, R99, c[0x0][0x23c], -R6.reuse ;  /* 0x00008f0063037a23 */ /* 0x100fe20000010806 */
[----:B------:R-:W2:Y:S01]  /*250d0*/  LDSM.16.MT88.4 R20, [R213+0x8000] ;  /* 0x00800000d514783b */ /* 0x000ea20000004200 */
[----:B------:R-:W-:Y:S02]  /*250e0*/  FFMA.FTZ R10, R34, c[0x0][0x23c], -R75 ;  /* 0x00008f00220a7a23 */ /* 0x000fe4000001084b */
[--C-:B------:R-:W-:Y:S01]  /*250f0*/  FFMA.FTZ R101, R131, c[0x0][0x23c], -R6.reuse ;  /* 0x00008f0083657a23 */ /* 0x100fe20000010806 */
[----:B------:R3:W4:Y:S01]  /*25100*/  MUFU.EX2 R108, R3 ;  /* 0x00000003006c7308 */ /* 0x0007220000000800 */
[--C-:B------:R-:W-:Y:S02]  /*25110*/  FFMA.FTZ R99, R130, c[0x0][0x23c], -R6.reuse ;  /* 0x00008f0082637a23 */ /* 0x100fe40000010806 */
[--C-:B------:R-:W-:Y:S02]  /*25120*/  FFMA.FTZ R34, R82, c[0x0][0x23c], -R6.reuse ;  /* 0x00008f0052227a23 */ /* 0x100fe40000010806 */
[--C-:B------:R-:W-:Y:S02]  /*25130*/  FFMA.FTZ R131, R56, c[0x0][0x23c], -R7.reuse ;  /* 0x00008f0038837a23 */ /* 0x100fe40000010807 */
[--C-:B------:R-:W-:Y:S02]  /*25140*/  FFMA.FTZ R130, R55, c[0x0][0x23c], -R7.reuse ;  /* 0x00008f0037827a23 */ /* 0x100fe40000010807 */
[----:B------:R-:W-:Y:S01]  /*25150*/  FFMA.FTZ R82, R53, c[0x0][0x23c], -R7 ;  /* 0x00008f0035527a23 */ /* 0x000fe20000010807 */
[----:B------:R2:W-:Y:S01]  /*25160*/  MUFU.EX2 R91, R5 ;  /* 0x00000005005b7308 */ /* 0x0005e20000000800 */
[----:B------:R-:W-:Y:S01]  /*25170*/  IMAD.MOV.U32 R57, RZ, RZ, R47 ;  /* 0x000000ffff397224 */ /* 0x000fe200078e002f */
[----:B------:R-:W-:Y:S01]  /*25180*/  LDSM.16.MT88.4 R52, [R214+0x8000] ;  /* 0x00800000d634783b */ /* 0x000fe20000004200 */
[----:B------:R-:W-:Y:S02]  /*25190*/  IMAD.MOV.U32 R47, RZ, RZ, R31 ;  /* 0x000000ffff2f7224 */ /* 0x000fe400078e001f */
[----:B-1----:R-:W-:Y:S02]  /*251a0*/  FFMA.FTZ R2, R32, c[0x0][0x23c], -R7 ;  /* 0x00008f0020027a23 */ /* 0x002fe40000010807 */
[----:B------:R-:W-:Y:S02]  /*251b0*/  FFMA.FTZ R32, R48, c[0x0][0x23c], -R6 ;  /* 0x00008f0030207a23 */ /* 0x000fe40000010806 */
[--C-:B------:R-:W-:Y:S01]  /*251c0*/  FFMA.FTZ R115, R115, c[0x0][0x23c], -R75.reuse ;  /* 0x00008f0073737a23 */ /* 0x100fe2000001084b */
[----:B------:R1:W-:Y:S01]  /*251d0*/  MUFU.EX2 R28, R2 ;  /* 0x00000002001c7308 */ /* 0x0003e20000000800 */
[----:B---3--:R-:W-:Y:S02]  /*251e0*/  FSEL R3, R73, RZ, P1 ;  /* 0x000000ff49037208 */ /* 0x008fe40000800000 */
[----:B----4-:R-:W-:Y:S07]  /*251f0*/  F2FP.PACK_AB R78, R114, R108 ;  /* 0x0000006c724e723e */ /* 0x010fee00000000ff */
[----:B------:R-:W-:Y:S01]  /*25200*/  MUFU.EX2 R220, R10 ;  /* 0x0000000a00dc7308 */ /* 0x000fe20000000800 */
[----:B--2---:R-:W-:Y:S02]  /*25210*/  FADD.FTZ R5, -R3, R132 ;  /* 0x0000008403057221 */ /* 0x004fe40000010100 */
[----:B------:R-:W-:Y:S02]  /*25220*/  FFMA.FTZ R3, R33, c[0x0][0x23c], -R75 ;  /* 0x00008f0021037a23 */ /* 0x000fe4000001084b */
[----:B------:R-:W-:Y:S02]  /*25230*/  FFMA.FTZ R33, R86, c[0x0][0x23c], -R6 ;  /* 0x00008f0056217a23 */ /* 0x000fe40000010806 */
[----:B------:R-:W-:Y:S03]  /*25240*/  FFMA.FTZ R86, R46, c[0x0][0x23c], -R7 ;  /* 0x00008f002e567a23 */ /* 0x000fe60000010807 */
[----:B------:R2:W3:Y:S01]  /*25250*/  MUFU.EX2 R12, R3 ;  /* 0x00000003000c7308 */ /* 0x0004e20000000800 */
[----:B------:R-:W-:Y:S02]  /*25260*/  IMAD.MOV.U32 R46, RZ, RZ, R32 ;  /* 0x000000ffff2e7224 */ /* 0x000fe400078e0020 */
[----:B------:R-:W-:Y:S01]  /*25270*/  IMAD.MOV.U32 R32, RZ, RZ, R15 ;  /* 0x000000ffff207224 */ /* 0x000fe200078e000f */
[----:B-1----:R-:W-:Y:S01]  /*25280*/  FSEL R2, R72, RZ, P0 ;  /* 0x000000ff48027208 */ /* 0x002fe20000000000 */
[----:B------:R-:W-:Y:S01]  /*25290*/  FFMA.FTZ R132, R125, c[0x0][0x23c], -R6 ;  /* 0x00008f007d847a23 */ /* 0x000fe20000010806 */
[----:B------:R-:W-:Y:S01]  /*252a0*/  FSETP.NEU.FTZ.AND P0, PT, R70, -INF , PT ;  /* 0xff8000004600780b */ /* 0x000fe20003f1d000 */
[----:B------:R-:W-:Y:S02]  /*252b0*/  FFMA.FTZ R125, R58, c[0x0][0x23c], -R7 ;  /* 0x00008f003a7d7a23 */ /* 0x000fe40000010807 */
[----:B------:R-:W-:Y:S01]  /*252c0*/  FADD.FTZ R4, -R2, R133 ;  /* 0x0000008502047221 */ /* 0x000fe20000010100 */
[----:B------:R-:W-:Y:S01]  /*252d0*/  FSEL R0, R70, RZ, P0 ;  /* 0x000000ff46007208 */ /* 0x000fe20000000000 */
[--C-:B------:R-:W-:Y:S01]  /*252e0*/  FFMA.FTZ R133, R62, c[0x0][0x23c], -R7.reuse ;  /* 0x00008f003e857a23 */ /* 0x100fe20000010807 */
[----:B------:R-:W-:Y:S01]  /*252f0*/  FSEL R100, R100, RZ, P0 ;  /* 0x000000ff64647208 */ /* 0x000fe20000000000 */
[----:B------:R-:W-:Y:S01]  /*25300*/  IMAD.MOV.U32 R56, RZ, RZ, R46 ;  /* 0x000000ffff387224 */ /* 0x000fe200078e002e */
[----:B------:R-:W-:Y:S01]  /*25310*/  FSEL R2, R71, RZ, P2 ;  /* 0x000000ff47027208 */ /* 0x000fe20001000000 */
[----:B------:R-:W-:Y:S01]  /*25320*/  IMAD.MOV.U32 R46, RZ, RZ, R32 ;  /* 0x000000ffff2e7224 */ /* 0x000fe200078e0020 */
[----:B------:R-:W1:Y:S01]  /*25330*/  MUFU.EX2 R9, R9 ;  /* 0x0000000900097308 */ /* 0x000e620000000800 */
[----:B------:R-:W-:Y:S01]  /*25340*/  FFMA.FTZ R8, R225, c[0x0][0x23c], -R100 ;  /* 0x00008f00e1087a23 */ /* 0x000fe20000010864 */
[----:B------:R-:W-:Y:S01]  /*25350*/  PLOP3.LUT P0, PT, PT, PT, UP0, 0x80, 0x0 ;  /* 0x000000000000781c */ /* 0x000fe20003f0f008 */
[----:B------:R-:W-:Y:S02]  /*25360*/  FFMA.FTZ R225, R61, c[0x0][0x23c], -R7 ;  /* 0x00008f003de17a23 */ /* 0x000fe40000010807 */
[----:B------:R-:W-:Y:S02]  /*25370*/  IMAD.MOV.U32 R58, RZ, RZ, R80 ;  /* 0x000000ffff3a7224 */ /* 0x000fe400078e0050 */
[----:B------:R-:W-:Y:S02]  /*25380*/  IMAD.MOV.U32 R80, RZ, RZ, R29 ;  /* 0x000000ffff507224 */ /* 0x000fe400078e001d */
[----:B--2---:R-:W-:Y:S01]  /*25390*/  FADD.FTZ R3, -R2, R134 ;  /* 0x0000008602037221 */ /* 0x004fe20000010100 */
[----:B------:R-:W-:Y:S01]  /*253a0*/  MUFU.EX2 R240, R8 ;  /* 0x0000000800f07308 */ /* 0x000fe20000000800 */
[----:B------:R-:W-:Y:S02]  /*253b0*/  FADD.FTZ R2, -R0, R135 ;  /* 0x0000008700027221 */ /* 0x000fe40000010100 */
[----:B------:R-:W-:Y:S02]  /*253c0*/  FFMA.FTZ R0, R37, c[0x0][0x23c], -R100 ;  /* 0x00008f0025007a23 */ /* 0x000fe40000010864 */
[--C-:B------:R-:W-:Y:S01]  /*253d0*/  FFMA.FTZ R134, R127, c[0x0][0x23c], -R6.reuse ;  /* 0x00008f007f867a23 */ /* 0x100fe20000010806 */
[----:B------:R-:W2:Y:S01]  /*253e0*/  LDSM.16.MT88.4 R36, [R216+0x8000] ;  /* 0x00800000d824783b */ /* 0x000ea20000004200 */
[----:B------:R-:W-:Y:S02]  /*253f0*/  FFMA.FTZ R135, R126, c[0x0][0x23c], -R6 ;  /* 0x00008f007e877a23 */ /* 0x000fe40000010806 */
[----:B---3--:R-:W-:Y:S01]  /*25400*/  IMAD.MOV.U32 R48, RZ, RZ, R12 ;  /* 0x000000ffff307224 */ /* 0x008fe200078e000c */
[----:B------:R-:W3:Y:S01]  /*25410*/  MUFU.EX2 R0, R0 ;  /* 0x0000000000007308 */ /* 0x000ee20000000800 */
[----:B------:R-:W-:Y:S02]  /*25420*/  IMAD.MOV.U32 R12, RZ, RZ, R218 ;  /* 0x000000ffff0c7224 */ /* 0x000fe400078e00da */
[----:B------:R-:W-:Y:S02]  /*25430*/  FFMA.FTZ R127, R51, c[0x0][0x23c], -R7 ;  /* 0x00008f00337f7a23 */ /* 0x000fe40000010807 */
[----:B-1----:R-:W-:Y:S02]  /*25440*/  IMAD.MOV.U32 R44, RZ, RZ, R9 ;  /* 0x000000ffff2c7224 */ /* 0x002fe400078e0009 */
[--C-:B------:R-:W-:Y:S02]  /*25450*/  FFMA.FTZ R126, R50, c[0x0][0x23c], -R7.reuse ;  /* 0x00008f00327e7a23 */ /* 0x100fe40000010807 */
[----:B------:R-:W-:Y:S01]  /*25460*/  FFMA.FTZ R218, R59, c[0x0][0x23c], -R7 ;  /* 0x00008f003bda7a23 */ /* 0x000fe20000010807 */
[----:B------:R-:W-:Y:S01]  /*25470*/  F2FP.PACK_AB R66, R44, R220 ;  /* 0x000000dc2c42723e */ /* 0x000fe200000000ff */
[----:B------:R-:W-:Y:S01]  /*25480*/  IMAD.MOV.U32 R50, RZ, RZ, R111 ;  /* 0x000000ffff327224 */ /* 0x000fe200078e006f */
[----:B------:R-:W-:Y:S01]  /*25490*/  MUFU.EX2 R206, R206 ;  /* 0x000000ce00ce7308 */ /* 0x000fe20000000800 */
[----:B------:R-:W-:Y:S09]  /*254a0*/  IMAD.MOV.U32 R51, RZ, RZ, R34 ;  /* 0x000000ffff337224 */ /* 0x000ff200078e0022 */
[----:B------:R-:W-:Y:S01]  /*254b0*/  MUFU.EX2 R204, R204 ;  /* 0x000000cc00cc7308 */ /* 0x000fe20000000800 */
[----:B---3--:R-:W-:Y:S02]  /*254c0*/  IMAD.MOV.U32 R45, RZ, RZ, R0 ;  /* 0x000000ffff2d7224 */ /* 0x008fe400078e0000 */
[----:B------:R-:W-:Y:S07]  /*254d0*/  FMUL.FTZ R0, R5, c[0x0][0x23c] ;  /* 0x00008f0005007a20 */ /* 0x000fee0000410000 */
[----:B------:R1:W3:Y:S02]  /*254e0*/  MUFU.EX2 R69, R0 ;  /* 0x0000000000457308 */ /* 0x0002e40000000800 */
[----:B-1----:R-:W-:Y:S02]  /*254f0*/  FMUL.FTZ R0, R4, c[0x0][0x23c] ;  /* 0x00008f0004007a20 */ /* 0x002fe40000410000 */
[C---:B---3--:R-:W-:Y:S02]  /*25500*/  FMUL.FTZ R16, R69.reuse, R144 ;  /* 0x0000009045107220 */ /* 0x048fe40000410000 */
[C---:B------:R-:W-:Y:S04]  /*25510*/  FMUL.FTZ R4, R69.reuse, R140 ;  /* 0x0000008c45047220 */ /* 0x040fe80000410000 */
[----:B------:R1:W3:Y:S01]  /*25520*/  MUFU.EX2 R68, R0 ;  /* 0x0000000000447308 */ /* 0x0002e20000000800 */
[C---:B------:R-:W-:Y:S02]  /*25530*/  FMUL.FTZ R5, R69.reuse, R141 ;  /* 0x0000008d45057220 */ /* 0x040fe40000410000 */
[----:B------:R-:W-:Y:S01]  /*25540*/  IMAD.MOV.U32 R141, RZ, RZ, R64 ;  /* 0x000000ffff8d7224 */ /* 0x000fe200078e0040 */
[----:B------:R-:W-:Y:S01]  /*25550*/  F2FP.PACK_AB R64, R48, R91 ;  /* 0x0000005b3040723e */ /* 0x000fe200000000ff */
[----:B------:R-:W-:Y:S02]  /*25560*/  IMAD.MOV.U32 R140, RZ, RZ, R12 ;  /* 0x000000ffff8c7224 */ /* 0x000fe400078e000c */
[C---:B------:R-:W-:Y:S02]  /*25570*/  FMUL.FTZ R32, R69.reuse, R160 ;  /* 0x000000a045207220 */ /* 0x040fe40000410000 */
[----:B------:R-:W-:Y:S02]  /*25580*/  FMUL.FTZ R49, R69, R177 ;  /* 0x000000b145317220 */ /* 0x000fe40000410000 */
[----:B-1----:R-:W-:Y:S02]  /*25590*/  FMUL.FTZ R0, R3, c[0x0][0x23c] ;  /* 0x00008f0003007a20 */ /* 0x002fe40000410000 */
[C---:B---3--:R-:W-:Y:S02]  /*255a0*/  FMUL.FTZ R6, R68.reuse, R142 ;  /* 0x0000008e44067220 */ /* 0x048fe40000410000 */
[C---:B------:R-:W-:Y:S01]  /*255b0*/  FMUL.FTZ R7, R68.reuse, R143 ;  /* 0x0000008f44077220 */ /* 0x040fe20000410000 */
[----:B------:R1:W3:Y:S01]  /*255c0*/  MUFU.EX2 R3, R0 ;  /* 0x0000000000037308 */ /* 0x0002e20000000800 */
        /* <DEDUP_REMOVED lines=8> */
[----:B------:R-:W-:Y:S05]  /*25650*/  IMAD.MOV.U32 R163, RZ, RZ, R58 ;  /* 0x000000ffffa37224 */ /* 0x000fea00078e003a */
[----:B------:R-:W-:Y:S01]  /*25660*/  MUFU.EX2 R147, R85 ;  /* 0x0000005500937308 */ /* 0x000fe20000000800 */
[----:B-1----:R-:W-:Y:S02]  /*25670*/  FMUL.FTZ R0, R2, c[0x0][0x23c] ;  /* 0x00008f0002007a20 */ /* 0x002fe40000410000 */
[----:B------:R-:W-:Y:S02]  /*25680*/  FFMA.FTZ R2, R67, c[0x0][0x23c], -R100 ;  /* 0x00008f0043027a23 */ /* 0x000fe40000010864 */
[C---:B---3--:R-:W-:Y:S02]  /*25690*/  FMUL.FTZ R8, R3.reuse, R136 ;  /* 0x0000008803087220 */ /* 0x048fe40000410000 */
[----:B------:R-:W-:Y:S03]  /*256a0*/  IMAD.MOV.U32 R136, RZ, RZ, R14 ;  /* 0x000000ffff887224 */ /* 0x000fe600078e000e */
[----:B------:R1:W-:Y:S01]  /*256b0*/  MUFU.EX2 R224, R2 ;  /* 0x0000000200e07308 */ /* 0x0003e20000000800 */
[C---:B------:R-:W-:Y:S02]  /*256c0*/  FMUL.FTZ R9, R3.reuse, R137 ;  /* 0x0000008903097220 */ /* 0x040fe40000410000 */
[----:B------:R-:W-:Y:S01]  /*256d0*/  IMAD.MOV.U32 R137, RZ, RZ, R79 ;  /* 0x000000ffff897224 */ /* 0x000fe200078e004f */
[----:B------:R-:W-:Y:S01]  /*256e0*/  F2FP.PACK_AB R79, R28, R107 ;  /* 0x0000006b1c4f723e */ /* 0x000fe200000000ff */
[C---:B------:R-:W-:Y:S02]  /*256f0*/  FMUL.FTZ R12, R3.reuse, R148 ;  /* 0x00000094030c7220 */ /* 0x040fe40000410000 */
[----:B------:R-:W-:Y:S02]  /*25700*/  IMAD.MOV.U32 R148, RZ, RZ, R13 ;  /* 0x000000ffff947224 */ /* 0x000fe400078e000d */
[C---:B------:R-:W-:Y:S01]  /*25710*/  FMUL.FTZ R13, R3.reuse, R149 ;  /* 0x00000095030d7220 */ /* 0x040fe20000410000 */
[----:B------:R-:W3:Y:S01]  /*25720*/  MUFU.EX2 R0, R0 ;  /* 0x0000000000007308 */ /* 0x000ee20000000800 */
[C---:B------:R-:W-:Y:S02]  /*25730*/  FMUL.FTZ R41, R3.reuse, R169 ;  /* 0x000000a903297220 */ /* 0x040fe40000410000 */
[----:B------:R-:W-:Y:S02]  /*25740*/  IMAD.MOV.U32 R169, RZ, RZ, R45 ;  /* 0x000000ffffa97224 */ /* 0x000fe400078e002d */
[C---:B------:R-:W-:Y:S02]  /*25750*/  FMUL.FTZ R40, R3.reuse, R168 ;  /* 0x000000a803287220 */ /* 0x040fe40000410000 */
[----:B------:R-:W-:Y:S02]  /*25760*/  IMAD.MOV.U32 R168, RZ, RZ, R46 ;  /* 0x000000ffffa87224 */ /* 0x000fe400078e002e */
[C---:B------:R-:W-:Y:S01]  /*25770*/  FMUL.FTZ R25, R3.reuse, R153 ;  /* 0x0000009903197220 */ /* 0x040fe20000410000 */
[----:B------:R-:W-:Y:S01]  /*25780*/  MUFU.EX2 R143, R87 ;  /* 0x00000057008f7308 */ /* 0x000fe20000000800 */
[C---:B------:R-:W-:Y:S02]  /*25790*/  FMUL.FTZ R29, R3.reuse, R165 ;  /* 0x000000a5031d7220 */ /* 0x040fe40000410000 */
[----:B------:R-:W-:Y:S02]  /*257a0*/  IMAD.MOV.U32 R165, RZ, RZ, R83 ;  /* 0x000000ffffa57224 */ /* 0x000fe400078e0053 */
[----:B-1----:R-:W-:Y:S01]  /*257b0*/  FFMA.FTZ R2, R76, c[0x0][0x23c], -R100 ;  /* 0x00008f004c027a23 */ /* 0x002fe20000010864 */
[----:B------:R-:W-:Y:S01]  /*257c0*/  F2FP.PACK_AB R76, R98, R90 ;  /* 0x0000005a624c723e */ /* 0x000fe200000000ff */
[C---:B------:R-:W-:Y:S02]  /*257d0*/  FMUL.FTZ R60, R3.reuse, R192 ;  /* 0x000000c0033c7220 */ /* 0x040fe40000410000 */
[----:B------:R-:W-:Y:S01]  /*257e0*/  FMUL.FTZ R61, R3, R193 ;  /* 0x000000c1033d7220 */ /* 0x000fe20000410000 */
[----:B------:R-:W1:Y:S01]  /*257f0*/  MUFU.EX2 R217, R2 ;  /* 0x0000000200d97308 */ /* 0x000e620000000800 */
[----:B------:R-:W-:Y:S02]  /*25800*/  IMAD.MOV.U32 R149, RZ, RZ, R81 ;  /* 0x000000ffff957224 */ /* 0x000fe400078e0051 */
[-C--:B------:R-:W-:Y:S01]  /*25810*/  HMMA.16816.F32 R4, R76, R20.reuse, R4 ;  /* 0x000000144c04723c */ /* 0x080fe20000001804 */
[C---:B---3--:R-:W-:Y:S02]  /*25820*/  FMUL.FTZ R14, R0.reuse, R150 ;  /* 0x00000096000e7220 */ /* 0x048fe40000410000 */
[----:B------:R-:W-:Y:S02]  /*25830*/  IMAD.MOV.U32 R150, RZ, RZ, R33 ;  /* 0x000000ffff967224 */ /* 0x000fe400078e0021 */
[----:B------:R-:W-:Y:S02]  /*25840*/  IMAD.MOV.U32 R33, RZ, RZ, R17 ;  /* 0x000000ffff217224 */ /* 0x000fe400078e0011 */
[----:B------:R-:W-:Y:S01]  /*25850*/  FMUL.FTZ R17, R69, R145 ;  /* 0x0000009145117220 */ /* 0x000fe20000410000 */
[----:B------:R-:W-:Y:S01]  /*25860*/  MUFU.EX2 R153, R84 ;  /* 0x0000005400997308 */ /* 0x000fe20000000800 */
[C---:B------:R-:W-:Y:S03]  /*25870*/  FMUL.FTZ R15, R0.reuse, R151 ;  /* 0x00000097000f7220 */ /* 0x040fe60000410000 */
[C---:B------:R-:W-:Y:S02]  /*25880*/  FMUL.FTZ R10, R0.reuse, R138 ;  /* 0x0000008a000a7220 */ /* 0x040fe40000410000 */
[----:B------:R-:W-:Y:S02]  /*25890*/  IMAD.MOV.U32 R138, RZ, RZ, R11 ;  /* 0x000000ffff8a7224 */ /* 0x000fe400078e000b */
[----:B------:R-:W-:Y:S02]  /*258a0*/  FMUL.FTZ R11, R0, R139 ;  /* 0x0000008b000b7220 */ /* 0x000fe40000410000 */
[----:B------:R-:W-:Y:S01]  /*258b0*/  IMAD.MOV.U32 R139, RZ, RZ, R65 ;  /* 0x000000ffff8b7224 */ /* 0x000fe200078e0041 */
[----:B------:R-:W-:Y:S01]  /*258c0*/  F2FP.PACK_AB R65, R45, R240 ;  /* 0x000000f02d41723e */ /* 0x000fe200000000ff */
[----:B------:R-:W-:Y:S01]  /*258d0*/  IMAD.MOV.U32 R111, RZ, RZ, R33 ;  /* 0x000000ffff6f7224 */ /* 0x000fe200078e0021 */
[----:B-1----:R-:W-:Y:S01]  /*258e0*/  F2FP.PACK_AB R67, R217, R224 ;  /* 0x000000e0d943723e */ /* 0x002fe200000000ff */
[--C-:B------:R-:W-:Y:S02]  /*258f0*/  FFMA.FTZ R2, R104, c[0x0][0x23c], -R75.reuse ;  /* 0x00008f0068027a23 */ /* 0x100fe4000001084b */
[----:B------:R-:W-:Y:S02]  /*25900*/  FMUL.FTZ R33, R69, R161 ;  /* 0x000000a145217220 */ /* 0x000fe40000410000 */
[----:B------:R-:W-:Y:S01]  /*25910*/  FMUL.FTZ R45, R3, R181 ;  /* 0x000000b5032d7220 */ /* 0x000fe20000410000 */
[----:B------:R1:W-:Y:S01]  /*25920*/  MUFU.EX2 R144, R2 ;  /* 0x0000000200907308 */ /* 0x0003e20000000800 */
[C---:B------:R-:W-:Y:S01]  /*25930*/  FMUL.FTZ R46, R0.reuse, R182 ;  /* 0x000000b6002e7220 */ /* 0x040fe20000410000 */
[----:B------:R-:W3:Y:S01]  /*25940*/  LDL.LU R181, [R1+0xa8] ;  /* 0x0000a80001b57983 */ /* 0x000ee20000300800 */
[C---:B------:R-:W-:Y:S01]  /*25950*/  FMUL.FTZ R59, R0.reuse, R187 ;  /* 0x000000bb003b7220 */ /* 0x040fe20000410000 */
[C---:B------:R-:W-:Y:S01]  /*25960*/  HMMA.16816.F32 R8, R64.reuse, R20, R8 ;  /* 0x000000144008723c */ /* 0x040fe20000001808 */
[C---:B------:R-:W-:Y:S01]  /*25970*/  FMUL.FTZ R30, R0.reuse, R166 ;  /* 0x000000a6001e7220 */ /* 0x040fe20000410000 */
[----:B------:R-:W4:Y:S01]  /*25980*/  LDL.LU R182, [R1+0xa4] ;  /* 0x0000a40001b67983 */ /* 0x000f220000300800 */
[C---:B------:R-:W-:Y:S02]  /*25990*/  FMUL.FTZ R31, R0.reuse, R167 ;  /* 0x000000a7001f7220 */ /* 0x040fe40000410000 */
[----:B------:R-:W-:Y:S02]  /*259a0*/  FMUL.FTZ R42, R0, R170 ;  /* 0x000000aa002a7220 */ /* 0x000fe40000410000 */
[----:B------:R-:W-:Y:S01]  /*259b0*/  FMUL.FTZ R21, R69, R157 ;  /* 0x0000009d45157220 */ /* 0x000fe20000410000 */
[-C--:B------:R-:W-:Y:S01]  /*259c0*/  HMMA.16816.F32 R12, R64, R22.reuse, R12 ;  /* 0x00000016400c723c */ /* 0x080fe2000000180c */
[----:B------:R-:W-:Y:S03]  /*259d0*/  IMAD.MOV.U32 R157, RZ, RZ, R24 ;  /* 0x000000ffff9d7224 */ /* 0x000fe600078e0018 */
[----:B------:R-:W-:Y:S02]  /*259e0*/  FMUL.FTZ R24, R3, R152 ;  /* 0x0000009803187220 */ /* 0x000fe40000410000 */
[----:B------:R-:W-:Y:S02]  /*259f0*/  FMUL.FTZ R20, R69, R156 ;  /* 0x0000009c45147220 */ /* 0x000fe40000410000 */
[----:B------:R-:W-:Y:S01]  /*25a00*/  IMAD.MOV.U32 R156, RZ, RZ, R26 ;  /* 0x000000ffff9c7224 */ /* 0x000fe200078e001a */
[C---:B------:R-:W-:Y:S03]  /*25a10*/  HMMA.16816.F32 R16, R76.reuse, R22, R16 ;  /* 0x000000164c10723c */ /* 0x040fe60000001810 */
[----:B-1----:R-:W-:Y:S02]  /*25a20*/  FFMA.FTZ R2, R118, c[0x0][0x23c], -R75 ;  /* 0x00008f0076027a23 */ /* 0x002fe4000001084b */
[----:B------:R-:W-:Y:S02]  /*25a30*/  FMUL.FTZ R26, R0, R154 ;  /* 0x0000009a001a7220 */ /* 0x000fe40000410000 */
[C---:B------:R-:W-:Y:S01]  /*25a40*/  FMUL.FTZ R22, R68.reuse, R158 ;  /* 0x0000009e44167220 */ /* 0x040fe20000410000 */
[----:B------:R-:W1:Y:S01]  /*25a50*/  MUFU.EX2 R145, R2 ;  /* 0x0000000200917308 */ /* 0x000e620000000800 */
[----:B------:R-:W-:Y:S03]  /*25a60*/  FMUL.FTZ R23, R68, R159 ;  /* 0x0000009f44177220 */ /* 0x000fe60000410000 */
[----:B------:R-:W-:Y:S02]  /*25a70*/  IMAD.MOV.U32 R154, RZ, RZ, R27 ;  /* 0x000000ffff9a7224 */ /* 0x000fe400078e001b */
[C---:B------:R-:W-:Y:S02]  /*25a80*/  FMUL.FTZ R27, R0.reuse, R155 ;  /* 0x0000009b001b7220 */ /* 0x040fe40000410000 */
[----:B------:R-:W-:Y:S01]  /*25a90*/  IMAD.MOV.U32 R155, RZ, RZ, R28 ;  /* 0x000000ffff9b7224 */ /* 0x000fe200078e001c */
[-C--:B--2---:R-:W-:Y:S01]  /*25aa0*/  HMMA.16816.F32 R20, R76, R36.reuse, R20 ;  /* 0x000000244c14723c */ /* 0x084fe20000001814 */
[C---:B------:R-:W-:Y:S02]  /*25ab0*/  FMUL.FTZ R28, R3.reuse, R164 ;  /* 0x000000a4031c7220 */ /* 0x040fe40000410000 */
[----:B------:R-:W-:Y:S02]  /*25ac0*/  FMUL.FTZ R43, R0, R171 ;  /* 0x000000ab002b7220 */ /* 0x000fe40000410000 */
[----:B------:R-:W-:Y:S02]  /*25ad0*/  IMAD.MOV.U32 R164, RZ, RZ, R44 ;  /* 0x000000ffffa47224 */ /* 0x000fe400078e002c */
[----:B------:R-:W-:Y:S01]  /*25ae0*/  FMUL.FTZ R44, R3, R180 ;  /* 0x000000b4032c7220 */ /* 0x000fe20000410000 */
[C---:B------:R-:W-:Y:S01]  /*25af0*/  HMMA.16816.F32 R24, R64.reuse, R36, R24 ;  /* 0x000000244018723c */ /* 0x040fe20000001818 */
[----:B------:R-:W-:Y:S03]  /*25b00*/  IMAD.MOV.U32 R170, RZ, RZ, R50 ;  /* 0x000000ffffaa7224 */ /* 0x000fe600078e0032 */
[C---:B------:R-:W-:Y:S02]  /*25b10*/  FMUL.FTZ R50, R68.reuse, R178 ;  /* 0x000000b244327220 */ /* 0x040fe40000410000 */
[----:B------:R-:W-:Y:S01]  /*25b20*/  IMAD.MOV.U32 R180, RZ, RZ, R56 ;  /* 0x000000ffffb47224 */ /* 0x000fe200078e0038 */
[----:B-1----:R-:W-:Y:S01]  /*25b30*/  F2FP.PACK_AB R84, R145, R144 ;  /* 0x000000909154723e */ /* 0x002fe200000000ff */
[----:B------:R-:W-:Y:S01]  /*25b40*/  FFMA.FTZ R2, R117, c[0x0][0x23c], -R75 ;  /* 0x00008f0075027a23 */ /* 0x000fe2000001084b */
[-C--:B------:R-:W-:Y:S03]  /*25b50*/  HMMA.16816.F32 R28, R64, R38.reuse, R28 ;  /* 0x00000026401c723c */ /* 0x080fe6000000181c */
[C---:B------:R-:W-:Y:S01]  /*25b60*/  FMUL.FTZ R36, R69.reuse, R172 ;  /* 0x000000ac45247220 */ /* 0x040fe20000410000 */
[----:B------:R1:W-:Y:S01]  /*25b70*/  MUFU.EX2 R151, R2 ;  /* 0x0000000200977308 */ /* 0x0003e20000000800 */
[C---:B------:R-:W-:Y:S02]  /*25b80*/  FMUL.FTZ R37, R69.reuse, R173 ;  /* 0x000000ad45257220 */ /* 0x040fe40000410000 */
[----:B------:R-:W-:Y:S01]  /*25b90*/  IMAD.MOV.U32 R173, RZ, RZ, R51 ;  /* 0x000000ffffad7224 */ /* 0x000fe200078e0033 */
[C---:B------:R-:W-:Y:S01]  /*25ba0*/  HMMA.16816.F32 R32, R76.reuse, R38, R32 ;  /* 0x000000264c20723c */ /* 0x040fe20000001820 */
[C---:B------:R-:W-:Y:S03]  /*25bb0*/  FMUL.FTZ R51, R68.reuse, R179 ;  /* 0x000000b344337220 */ /* 0x040fe60000410000 */
[----:B------:R-:W-:Y:S02]  /*25bc0*/  IMAD.MOV.U32 R171, RZ, RZ, R57 ;  /* 0x000000ffffab7224 */ /* 0x000fe400078e0039 */
[----:B------:R-:W-:Y:S01]  /*25bd0*/  IMAD.MOV.U32 R167, RZ, RZ, R82 ;  /* 0x000000ffffa77224 */ /* 0x000fe200078e0052 */
[----:B------:R-:W-:Y:S01]  /*25be0*/  MUFU.EX2 R179, R89 ;  /* 0x0000005900b37308 */ /* 0x000fe20000000800 */
[C---:B------:R-:W-:Y:S04]  /*25bf0*/  FMUL.FTZ R38, R68.reuse, R174 ;  /* 0x000000ae44267220 */ /* 0x040fe80000410000 */
[----:B------:R-:W-:Y:S02]  /*25c00*/  FMUL.FTZ R39, R68, R175 ;  /* 0x000000af44277220 */ /* 0x000fe40000410000 */
[----:B------:R-:W-:Y:S02]  /*25c10*/  IMAD.MOV.U32 R175, RZ, RZ, R47 ;  /* 0x000000ffffaf7224 */ /* 0x000fe400078e002f */
[----:B------:R-:W-:Y:S02]  /*25c20*/  FMUL.FTZ R47, R0, R183 ;  /* 0x000000b7002f7220 */ /* 0x000fe40000410000 */
[----:B------:R-:W-:Y:S01]  /*25c30*/  IMAD.MOV.U32 R174, RZ, RZ, R48 ;  /* 0x000000ffffae7224 */ /* 0x000fe200078e0030 */
[-C--:B------:R-:W-:Y:S01]  /*25c40*/  HMMA.16816.F32 R36, R76, R52.reuse, R36 ;  /* 0x000000344c24723c */ /* 0x080fe20000001824 */
[----:B-1----:R-:W-:Y:S02]  /*25c50*/  FFMA.FTZ R2, R106, c[0x0][0x23c], -R75 ;  /* 0x00008f006a027a23 */ /* 0x002fe4000001084b */
[----:B------:R-:W-:Y:S02]  /*25c60*/  IMAD.MOV.U32 R172, RZ, RZ, R80 ;  /* 0x000000ffffac7224 */ /* 0x000fe400078e0050 */
[----:B------:R1:W2:Y:S01]  /*25c70*/  MUFU.EX2 R152, R2 ;  /* 0x0000000200987308 */ /* 0x0002a20000000800 */
[----:B------:R-:W-:Y:S01]  /*25c80*/  FMUL.FTZ R48, R69, R176 ;  /* 0x000000b045307220 */ /* 0x000fe20000410000 */
[----:B------:R-:W2:Y:S01]  /*25c90*/  LDSM.16.MT88.4 R80, [R215+0x8000] ;  /* 0x00800000d750783b */ /* 0x000ea20000004200 */
[----:B------:R-:W-:Y:S01]  /*25ca0*/  FMUL.FTZ R57, R3, R185 ;  /* 0x000000b903397220 */ /* 0x000fe20000410000 */
[C---:B------:R-:W-:Y:S03]  /*25cb0*/  HMMA.16816.F32 R40, R64.reuse, R52, R40 ;  /* 0x000000344028723c */ /* 0x040fe60000001828 */
[----:B------:R-:W-:Y:S02]  /*25cc0*/  IMAD.MOV.U32 R176, RZ, RZ, R157 ;  /* 0x000000ffffb07224 */ /* 0x000fe400078e009d */
[----:B------:R-:W-:Y:S01]  /*25cd0*/  IMAD.MOV.U32 R185, RZ, RZ, R142 ;  /* 0x000000ffffb97224 */ /* 0x000fe200078e008e */
[----:B------:R-:W-:Y:S01]  /*25ce0*/  MUFU.EX2 R157, R92 ;  /* 0x0000005c009d7308 */ /* 0x000fe20000000800 */
[----:B------:R-:W-:Y:S01]  /*25cf0*/  FMUL.FTZ R52, R69, R188 ;  /* 0x000000bc45347220 */ /* 0x000fe20000410000 */
[-C--:B------:R-:W-:Y:S01]  /*25d00*/  HMMA.16816.F32 R44, R64, R54.reuse, R44 ;  /* 0x00000036402c723c */ /* 0x080fe2000000182c */
[----:B------:R-:W-:Y:S03]  /*25d10*/  FMUL.FTZ R56, R3, R184 ;  /* 0x000000b803387220 */ /* 0x000fe60000410000 */
[----:B------:R-:W-:Y:S02]  /*25d20*/  FMUL.FTZ R58, R0, R186 ;  /* 0x000000ba003a7220 */ /* 0x000fe40000410000 */
[----:B------:R-:W-:Y:S02]  /*25d30*/  IMAD.MOV.U32 R188, RZ, RZ, R156 ;  /* 0x000000ffffbc7224 */ /* 0x000fe400078e009c */
[----:B------:R-:W-:Y:S01]  /*25d40*/  MUFU.EX2 R156, R93 ;  /* 0x0000005d009c7308 */ /* 0x000fe20000000800 */
[----:B------:R-:W-:Y:S01]  /*25d50*/  IMAD.MOV.U32 R184, RZ, RZ, R137 ;  /* 0x000000ffffb87224 */ /* 0x000fe200078e0089 */
[C---:B------:R-:W-:Y:S02]  /*25d60*/  HMMA.16816.F32 R48, R76.reuse, R54, R48 ;  /* 0x000000364c30723c */ /* 0x040fe40000001830 */
[----:B-1----:R-:W-:Y:S01]  /*25d70*/  FFMA.FTZ R2, R119, c[0x0][0x23c], -R100 ;  /* 0x00008f0077027a23 */ /* 0x002fe20000010864 */
[----:B--2---:R-:W-:Y:S01]  /*25d80*/  F2FP.PACK_AB R86, R152, R151 ;  /* 0x000000979856723e */ /* 0x004fe200000000ff */
[----:B------:R-:W-:Y:S02]  /*25d90*/  IMAD.MOV.U32 R186, RZ, RZ, R140 ;  /* 0x000000ffffba7224 */ /* 0x000fe400078e008c */
[----:B------:R-:W-:Y:S02]  /*25da0*/  IMAD.MOV.U32 R166, RZ, RZ, R111 ;  /* 0x000000ffffa67224 */ /* 0x000fe400078e006f */
[C---:B------:R-:W-:Y:S01]  /*25db0*/  FMUL.FTZ R54, R68.reuse, R190 ;  /* 0x000000be44367220 */ /* 0x040fe20000410000 */
[----:B------:R1:W-:Y:S03]  /*25dc0*/  MUFU.EX2 R161, R2 ;  /* 0x0000000200a17308 */ /* 0x0003e60000000800 */
        /* <DEDUP_REMOVED lines=8> */
[----:B------:R-:W-:Y:S02]  /*25e50*/  FMUL.FTZ R53, R69, R189 ;  /* 0x000000bd45357220 */ /* 0x000fe40000410000 */
[----:B------:R-:W-:Y:S01]  /*25e60*/  FMUL.FTZ R55, R68, R191 ;  /* 0x000000bf44377220 */ /* 0x000fe20000410000 */
[----:B------:R-:W-:Y:S01]  /*25e70*/  MUFU.EX2 R132, R101 ;  /* 0x0000006500847308 */ /* 0x000fe20000000800 */
[C---:B------:R-:W-:Y:S02]  /*25e80*/  FMUL.FTZ R62, R0.reuse, R194 ;  /* 0x000000c2003e7220 */ /* 0x040fe40000410000 */
[----:B------:R-:W-:Y:S02]  /*25e90*/  FMUL.FTZ R63, R0, R195 ;  /* 0x000000c3003f7220 */ /* 0x000fe40000410000 */
[----:B-1----:R-:W-:Y:S01]  /*25ea0*/  FFMA.FTZ R2, R124, c[0x0][0x23c], -R100 ;  /* 0x00008f007c027a23 */ /* 0x002fe20000010864 */
[-C--:B------:R-:W-:Y:S01]  /*25eb0*/  HMMA.16816.F32 R52, R76, R80.reuse, R52 ;  /* 0x000000504c34723c */ /* 0x080fe20000001834 */
[----:B------:R-:W-:Y:S02]  /*25ec0*/  IMAD.MOV.U32 R191, RZ, RZ, R148 ;  /* 0x000000ffffbf7224 */ /* 0x000fe400078e0094 */
[----:B------:R-:W-:Y:S01]  /*25ed0*/  IMAD.MOV.U32 R189, RZ, RZ, R139 ;  /* 0x000000ffffbd7224 */ /* 0x000fe200078e008b */
[----:B------:R1:W1:Y:S01]  /*25ee0*/  MUFU.EX2 R158, R2 ;  /* 0x00000002009e7308 */ /* 0x0002620000000800 */
[----:B------:R-:W-:Y:S02]  /*25ef0*/  IMAD.MOV.U32 R137, RZ, RZ, R136 ;  /* 0x000000ffff897224 */ /* 0x000fe400078e0088 */
[--C-:B------:R-:W-:Y:S01]  /*25f00*/  FFMA.FTZ R92, R209, c[0x0][0x23c], -R75.reuse ;  /* 0x00008f00d15c7a23 */ /* 0x100fe2000001084b */
[C---:B------:R-:W-:Y:S01]  /*25f10*/  HMMA.16816.F32 R56, R64.reuse, R80, R56 ;  /* 0x000000504038723c */ /* 0x040fe20000001838 */
[--C-:B--2---:R-:W-:Y:S03]  /*25f20*/  FFMA.FTZ R88, R247, c[0x0][0x23c], -R75.reuse ;  /* 0x00008f00f7587a23 */ /* 0x104fe6000001084b */
[--C-:B------:R-:W-:Y:S02]  /*25f30*/  FFMA.FTZ R93, R208, c[0x0][0x23c], -R75.reuse ;  /* 0x00008f00d05d7a23 */ /* 0x100fe4000001084b */
[--C-:B------:R-:W-:Y:S01]  /*25f40*/  FFMA.FTZ R118, R116, c[0x0][0x23c], -R75.reuse ;  /* 0x00008f0074767a23 */ /* 0x100fe2000001084b */
[----:B------:R2:W-:Y:S01]  /*25f50*/  MUFU.EX2 R148, R94 ;  /* 0x0000005e00947308 */ /* 0x0005e20000000800 */
[-C--:B------:R-:W-:Y:S01]  /*25f60*/  HMMA.16816.F32 R60, R64, R82.reuse, R60 ;  /* 0x00000052403c723c */ /* 0x080fe2000000183c */
[--C-:B------:R-:W-:Y:S03]  /*25f70*/  FFMA.FTZ R104, R201, c[0x0][0x23c], -R75.reuse ;  /* 0x00008f00c9687a23 */ /* 0x100fe6000001084b */
[--C-:B------:R-:W-:Y:S02]  /*25f80*/  FFMA.FTZ R106, R200, c[0x0][0x23c], -R75.reuse ;  /* 0x00008f00c86a7a23 */ /* 0x100fe4000001084b */
[--C-:B------:R-:W-:Y:S02]  /*25f90*/  FFMA.FTZ R119, R121, c[0x0][0x23c], -R75.reuse ;  /* 0x00008f0079777a23 */ /* 0x100fe4000001084b */
[----:B------:R-:W-:Y:S01]  /*25fa0*/  FMUL.FTZ R67, R68, R199 ;  /* 0x000000c744437220 */ /* 0x000fe20000410000 */
[----:B------:R2:W-:Y:S03]  /*25fb0*/  MUFU.EX2 R139, R96 ;  /* 0x00000060008b7308 */ /* 0x0005e60000000800 */
[--C-:B-1----:R-:W-:Y:S01]  /*25fc0*/  FFMA.FTZ R2, R123, c[0x0][0x23c], -R100.reuse ;  /* 0x00008f007b027a23 */ /* 0x102fe20000010864 */
[----:B------:R-:W-:Y:S01]  /*25fd0*/  F2FP.PACK_AB R85, R158, R161 ;  /* 0x000000a19e55723e */ /* 0x000fe200000000ff */
[C---:B------:R-:W-:Y:S02]  /*25fe0*/  FMUL.FTZ R64, R69.reuse, R196 ;  /* 0x000000c445407220 */ /* 0x040fe40000410000 */
[----:B------:R-:W-:Y:S02]  /*25ff0*/  FMUL.FTZ R65, R69, R197 ;  /* 0x000000c545417220 */ /* 0x000fe40000410000 */
[----:B------:R-:W-:Y:S01]  /*26000*/  FMUL.FTZ R66, R68, R198 ;  /* 0x000000c644427220 */ /* 0x000fe20000410000 */
[----:B------:R1:W-:Y:S01]  /*26010*/  MUFU.EX2 R160, R2 ;  /* 0x0000000200a07308 */ /* 0x0003e20000000800 */
[--C-:B------:R-:W-:Y:S02]  /*26020*/  FFMA.FTZ R89, R249, c[0x0][0x23c], -R75.reuse ;  /* 0x00008f00f9597a23 */ /* 0x100fe4000001084b */
[--C-:B------:R-:W-:Y:S02]  /*26030*/  FFMA.FTZ R140, R113, c[0x0][0x23c], -R75.reuse ;  /* 0x00008f00718c7a23 */ /* 0x100fe4000001084b */
[--C-:B--2---:R-:W-:Y:S01]  /*26040*/  FFMA.FTZ R94, R207, c[0x0][0x23c], -R75.reuse ;  /* 0x00008f00cf5e7a23 */ /* 0x104fe2000001084b */
[----:B------:R-:W-:Y:S01]  /*26050*/  HMMA.16816.F32 R64, R76, R82, R64 ;  /* 0x000000524c40723c */ /* 0x000fe20000001840 */
[----:B------:R-:W2:Y:S01]  /*26060*/  LDSM.16.MT88.4 R80, [R213+0x8800] ;  /* 0x00880000d550783b */ /* 0x000ea20000004200 */
[--C-:B------:R-:W-:Y:S02]  /*26070*/  FFMA.FTZ R101, R202, c[0x0][0x23c], -R75.reuse ;  /* 0x00008f00ca657a23 */ /* 0x100fe4000001084b */
[----:B------:R1:W-:Y:S01]  /*26080*/  MUFU.EX2 R136, R99 ;  /* 0x0000006300887308 */ /* 0x0003e20000000800 */
[--C-:B------:R-:W-:Y:S02]  /*26090*/  FFMA.FTZ R117, R128, c[0x0][0x23c], -R75.reuse ;  /* 0x00008f0080757a23 */ /* 0x100fe4000001084b */
[----:B------:R-:W-:Y:S01]  /*260a0*/  F2FP.PACK_AB R76, R102, R97 ;  /* 0x00000061664c723e */ /* 0x000fe200000000ff */
[--C-:B------:R-:W-:Y:S01]  /*260b0*/  FFMA.FTZ R96, R205, c[0x0][0x23c], -R75.reuse ;  /* 0x00008f00cd607a23 */ /* 0x100fe2000001084b */
[----:B------:R-:W-:Y:S03]  /*260c0*/  F2FP.PACK_AB R77, R146, R143 ;  /* 0x0000008f924d723e */ /* 0x000fe600000000ff */
[----:B------:R-:W-:Y:S01]  /*260d0*/  F2FP.PACK_AB R79, R153, R147 ;  /* 0x00000093994f723e */ /* 0x000fe200000000ff */
[--C-:B------:R-:W-:Y:S01]  /*260e0*/  FFMA.FTZ R142, R110, c[0x0][0x23c], -R75.reuse ;  /* 0x00008f006e8e7a23 */ /* 0x100fe2000001084b */
[----:B------:R-:W-:Y:S01]  /*260f0*/  F2FP.PACK_AB R78, R111, R105 ;  /* 0x000000696f4e723e */ /* 0x000fe200000000ff */
[----:B------:R-:W-:Y:S01]  /*26100*/  MUFU.EX2 R119, R119 ;  /* 0x0000007700777308 */ /* 0x000fe20000000800 */
[----:B-1----:R-:W-:Y:S09]  /*26110*/  FFMA.FTZ R2, R122, c[0x0][0x23c], -R100 ;  /* 0x00008f007a027a23 */ /* 0x002ff20000010864 */
[----:B------:R1:W1:Y:S01]  /*26120*/  MUFU.EX2 R159, R2 ;  /* 0x00000002009f7308 */ /* 0x0002620000000800 */
[----:B------:R-:W-:Y:S09]  /*26130*/  FFMA.FTZ R99, R203, c[0x0][0x23c], -R75 ;  /* 0x00008f00cb637a23 */ /* 0x000ff2000001084b */
[----:B------:R-:W-:Y:S01]  /*26140*/  MUFU.EX2 R118, R118 ;  /* 0x0000007600767308 */ /* 0x000fe20000000800 */
[-C--:B--2---:R-:W-:Y:S01]  /*26150*/  HMMA.16816.F32 R4, R76, R80.reuse, R4 ;  /* 0x000000504c04723c */ /* 0x084fe20000001804 */
[----:B-1----:R-:W2:Y:S01]  /*26160*/  LDL.LU R2, [R1+0xa0] ;  /* 0x0000a00001027983 */ /* 0x002ea20000300800 */
[----:B------:R-:W-:Y:S03]  /*26170*/  F2FP.PACK_AB R87, R159, R160 ;  /* 0x000000a09f57723e */ /* 0x000fe600000000ff */
[----:B------:R-:W2:Y:S04]  /*26180*/  LDL.LU R187, [R1+0x18] ;  /* 0x0000180001bb7983 */ /* 0x000ea80000300800 */
[C---:B------:R-:W-:Y:S08]  /*26190*/  HMMA.16816.F32 R8, R84.reuse, R80, R8 ;  /* 0x000000505408723c */ /* 0x040ff00000001808 */
[-C--:B------:R-:W-:Y:S08]  /*261a0*/  HMMA.16816.F32 R12, R84, R82.reuse, R12 ;  /* 0x00000052540c723c */ /* 0x080ff0000000180c */
[C---:B------:R-:W-:Y:S01]  /*261b0*/  HMMA.16816.F32 R16, R76.reuse, R82, R16 ;  /* 0x000000524c10723c */ /* 0x040fe20000001810 */
[----:B------:R-:W1:Y:S07]  /*261c0*/  LDSM.16.MT88.4 R80, [R216+0x8800] ;  /* 0x00880000d850783b */ /* 0x000e6e0000004200 */
[-C--:B-1----:R-:W-:Y:S01]  /*261d0*/  HMMA.16816.F32 R20, R76, R80.reuse, R20 ;  /* 0x000000504c14723c */ /* 0x082fe20000001814 */
[----:B---3--:R-:W-:Y:S03]  /*261e0*/  FFMA.FTZ R95, R68, R181, R95 ;  /* 0x000000b5445f7223 */ /* 0x008fe6000001005f */
[----:B------:R-:W-:Y:S02]  /*261f0*/  IMAD.MOV.U32 R181, RZ, RZ, R164 ;  /* 0x000000ffffb57224 */ /* 0x000fe400078e00a4 */
[----:B----4-:R-:W-:Y:S02]  /*26200*/  FFMA.FTZ R90, R69, R182, R90 ;  /* 0x000000b6455a7223 */ /* 0x010fe4000001005a */
[C---:B------:R-:W-:Y:S01]  /*26210*/  HMMA.16816.F32 R24, R84.reuse, R80, R24 ;  /* 0x000000505418723c */ /* 0x040fe20000001818 */
[----:B------:R-:W-:Y:S03]  /*26220*/  IMAD.MOV.U32 R182, RZ, RZ, R155 ;  /* 0x000000ffffb67224 */ /* 0x000fe600078e009b */
[----:B------:R-:W-:Y:S02]  /*26230*/  IMAD.MOV.U32 R183, RZ, RZ, R181 ;  /* 0x000000ffffb77224 */ /* 0x000fe400078e00b5 */
[----:B------:R-:W-:Y:S02]  /*26240*/  IMAD.MOV.U32 R181, RZ, RZ, R171 ;  /* 0x000000ffffb57224 */ /* 0x000fe400078e00ab */
[----:B------:R-:W-:Y:S01]  /*26250*/  IMAD.MOV.U32 R171, RZ, RZ, R169 ;  /* 0x000000ffffab7224 */ /* 0x000fe200078e00a9 */
[-C--:B------:R-:W-:Y:S03]  /*26260*/  HMMA.16816.F32 R28, R84, R82.reuse, R28 ;  /* 0x00000052541c723c */ /* 0x080fe6000000181c */
[----:B------:R-:W-:Y:S02]  /*26270*/  IMAD.MOV.U32 R169, RZ, RZ, R175 ;  /* 0x000000ffffa97224 */ /* 0x000fe400078e00af */
[----:B------:R-:W-:Y:S02]  /*26280*/  IMAD.MOV.U32 R175, RZ, RZ, R172 ;  /* 0x000000ffffaf7224 */ /* 0x000fe400078e00ac */
[----:B------:R-:W-:Y:S01]  /*26290*/  IMAD.MOV.U32 R172, RZ, RZ, R166 ;  /* 0x000000ffffac7224 */ /* 0x000fe200078e00a6 */
[C---:B------:R-:W-:Y:S01]  /*262a0*/  HMMA.16816.F32 R32, R76.reuse, R82, R32 ;  /* 0x000000524c20723c */ /* 0x040fe20000001820 */
[----:B------:R-:W-:Y:S01]  /*262b0*/  IMAD.MOV.U32 R166, RZ, RZ, R149 ;  /* 0x000000ffffa67224 */ /* 0x000fe200078e0095 */
[----:B------:R-:W1:Y:S02]  /*262c0*/  LDSM.16.MT88.4 R80, [R214+0x8800] ;  /* 0x00880000d650783b */ /* 0x000e640000004200 */
[----:B------:R-:W-:Y:S02]  /*262d0*/  IMAD.MOV.U32 R164, RZ, RZ, R138 ;  /* 0x000000ffffa47224 */ /* 0x000fe400078e008a */
[--C-:B------:R-:W-:Y:S02]  /*262e0*/  FFMA.FTZ R68, R250, c[0x0][0x23c], -R75.reuse ;  /* 0x00008f00fa447a23 */ /* 0x100fe4000001084b */
[----:B------:R-:W-:Y:S01]  /*262f0*/  FFMA.FTZ R69, R211, c[0x0][0x23c], -R75 ;  /* 0x00008f00d3457a23 */ /* 0x000fe2000001084b */
[----:B------:R-:W-:Y:S03]  /*26300*/  MUFU.EX2 R250, R120 ;  /* 0x0000007800fa7308 */ /* 0x000fe60000000800 */
[----:B------:R-:W-:Y:S02]  /*26310*/  IMAD.MOV.U32 R138, RZ, RZ, R141 ;  /* 0x000000ffff8a7224 */ /* 0x000fe400078e008d */
[----:B------:R-:W-:Y:S05]  /*26320*/  FFMA.FTZ R141, R112, c[0x0][0x23c], -R75 ;  /* 0x00008f00708d7a23 */ /* 0x000fea000001084b */
[----:B------:R3:W-:Y:S10]  /*26330*/  MUFU.EX2 R177, R68 ;  /* 0x0000004400b17308 */ /* 0x0007f40000000800 */
[----:B------:R4:W-:Y:S01]  /*26340*/  MUFU.EX2 R249, R69 ;  /* 0x0000004500f97308 */ /* 0x0009e20000000800 */
[-C--:B-1----:R-:W-:Y:S01]  /*26350*/  HMMA.16816.F32 R36, R76, R80.reuse, R36 ;  /* 0x000000504c24723c */ /* 0x082fe20000001824 */
[----:B---3--:R-:W-:Y:S07]  /*26360*/  FADD.FTZ R68, R98, R90 ;  /* 0x0000005a62447221 */ /* 0x008fee0000010000 */
[C---:B------:R-:W-:Y:S01]  /*26370*/  HMMA.16816.F32 R40, R84.reuse, R80, R40 ;  /* 0x000000505428723c */ /* 0x040fe20000001828 */
[----:B----4-:R-:W-:Y:S07]  /*26380*/  FADD.FTZ R69, R108, R68 ;  /* 0x000000446c457221 */ /* 0x010fee0000010000 */
[-C--:B------:R-:W-:Y:S08]  /*26390*/  HMMA.16816.F32 R44, R84, R82.reuse, R44 ;  /* 0x00000052542c723c */ /* 0x080ff0000000182c */
        /* <DEDUP_REMOVED lines=9> */
[----:B------:R-:W-:Y:S02]  /*26430*/  F2FP.PACK_AB R77, R156, R148 ;  /* 0x000000949c4d723e */ /* 0x000fe400000000ff */
[----:B------:R-:W-:Y:S01]  /*26440*/  F2FP.PACK_AB R78, R139, R136 ;  /* 0x000000888b4e723e */ /* 0x000fe200000000ff */
[----:B--2---:R-:W-:Y:S02]  /*26450*/  FFMA.FTZ R91, R3, R2, R91 ;  /* 0x00000002035b7223 */ /* 0x004fe4000001005b */
[--C-:B------:R-:W-:Y:S02]  /*26460*/  FFMA.FTZ R2, R248, c[0x0][0x23c], -R75.reuse ;  /* 0x00008f00f8027a23 */ /* 0x100fe4000001084b */
[--C-:B------:R-:W-:Y:S02]  /*26470*/  FFMA.FTZ R3, R252, c[0x0][0x23c], -R75.reuse ;  /* 0x00008f00fc037a23 */ /* 0x100fe4000001084b */
[----:B------:R1:W-:Y:S10]  /*26480*/  MUFU.EX2 R155, R2 ;  /* 0x00000002009b7308 */ /* 0x0003f40000000800 */
[----:B------:R2:W3:Y:S01]  /*26490*/  MUFU.EX2 R154, R3 ;  /* 0x00000003009a7308 */ /* 0x0004e20000000800 */
[--C-:B-1----:R-:W-:Y:S09]  /*264a0*/  FFMA.FTZ R2, R251, c[0x0][0x23c], -R75.reuse ;  /* 0x00008f00fb027a23 */ /* 0x102ff2000001084b */
[----:B------:R1:W4:Y:S01]  /*264b0*/  MUFU.EX2 R178, R2 ;  /* 0x0000000200b27308 */ /* 0x0003220000000800 */
[--C-:B--2---:R-:W-:Y:S01]  /*264c0*/  FFMA.FTZ R3, R210, c[0x0][0x23c], -R75.reuse ;  /* 0x00008f00d2037a23 */ /* 0x104fe2000001084b */
[----:B---3--:R-:W-:Y:S01]  /*264d0*/  F2FP.PACK_AB R80, R154, R155 ;  /* 0x0000009b9a50723e */ /* 0x008fe200000000ff */
[----:B------:R-:W-:Y:S07]  /*264e0*/  FFMA.FTZ R75, R103, c[0x0][0x23c], -R75 ;  /* 0x00008f00674b7a23 */ /* 0x000fee000001084b */
[----:B------:R-:W-:Y:S01]  /*264f0*/  MUFU.EX2 R251, R3 ;  /* 0x0000000300fb7308 */ /* 0x000fe20000000800 */
[----:B-1----:R-:W-:Y:S01]  /*26500*/  FFMA.FTZ R2, R187, c[0x0][0x23c], -R100 ;  /* 0x00008f00bb027a23 */ /* 0x002fe20000010864 */
[----:B----4-:R-:W-:Y:S01]  /*26510*/  F2FP.PACK_AB R82, R177, R178 ;  /* 0x000000b2b152723e */ /* 0x010fe200000000ff */
[----:B------:R-:W-:Y:S02]  /*26520*/  IMAD.MOV.U32 R187, RZ, RZ, R185 ;  /* 0x000000ffffbb7224 */ /* 0x000fe400078e00b9 */
[----:B------:R-:W-:Y:S05]  /*26530*/  IMAD.MOV.U32 R185, RZ, RZ, R190 ;  /* 0x000000ffffb97224 */ /* 0x000fea00078e00be */
        /* <DEDUP_REMOVED lines=47> */
[----:B------:R-:W-:Y:S01]  /*26830*/  FADD.FTZ R3, R234, R95 ;  /* 0x0000005fea037221 */ /* 0x000fe20000010000 */
[----:B-1----:R-:W-:Y:S01]  /*26840*/  F2FP.PACK_AB R81, R150, R149 ;  /* 0x000000959651723e */ /* 0x002fe200000000ff */
        /* <DEDUP_REMOVED lines=31> */
[----:B------:R-:W-:Y:S02]  /*26a40*/  FADD.FTZ R68, R107, R3 ;  /* 0x000000036b447221 */ /* 0x000fe40000010000 */
[----:B------:R-:W-:Y:S02]  /*26a50*/  FADD.FTZ R3, R114, R69 ;  /* 0x0000004572037221 */ /* 0x000fe40000010000 */
[----:B------:R-:W-:Y:S05]  /*26a60*/  IMAD.MOV.U32 R193, RZ, RZ, R238 ;  /* 0x000000ffffc17224 */ /* 0x000fea00078e00ee */
[----:B------:R-:W-:Y:S10]  /*26a70*/  MUFU.EX2 R174, R127 ;  /* 0x0000007f00ae7308 */ /* 0x000ff40000000800 */
[----:B------:R-:W-:Y:S10]  /*26a80*/  MUFU.EX2 R171, R171 ;  /* 0x000000ab00ab7308 */ /* 0x000ff40000000800 */
[----:B------:R-:W-:Y:S10]  /*26a90*/  MUFU.EX2 R190, R190 ;  /* 0x000000be00be7308 */ /* 0x000ff40000000800 */
[----:B------:R-:W-:Y:S10]  /*26aa0*/  MUFU.EX2 R182, R133 ;  /* 0x0000008500b67308 */ /* 0x000ff40000000800 */
[----:B------:R-:W-:Y:S10]  /*26ab0*/  MUFU.EX2 R133, R106 ;  /* 0x0000006a00857308 */ /* 0x000ff40000000800 */
[----:B------:R-:W-:Y:S10]  /*26ac0*/  MUFU.EX2 R106, R212 ;  /* 0x000000d4006a7308 */ /* 0x000ff40000000800 */
[----:B------:R-:W-:Y:S01]  /*26ad0*/  MUFU.EX2 R180, R180 ;  /* 0x000000b400b47308 */ /* 0x000fe20000000800 */
[----:B--2---:R-:W-:Y:S02]  /*26ae0*/  IMAD.MOV.U32 R167, RZ, RZ, R165 ;  /* 0x000000ffffa77224 */ /* 0x004fe400078e00a5 */
[----:B------:R-:W2:Y:S02]  /*26af0*/  LDL.LU R165, [R1+0x44] ;  /* 0x0000440001a57983 */ /* 0x000ea40000300800 */
[----:B------:R-:W-:Y:S02]  /*26b00*/  IMAD.MOV.U32 R172, RZ, RZ, R167 ;  /* 0x000000ffffac7224 */ /* 0x000fe400078e00a7 */
[----:B------:R1:W5:Y:S04]  /*26b10*/  LDL.LU R237, [R1+0x160] ;  /* 0x0001600001ed7983 */ /* 0x0003680000300800 */
[----:B------:R1:W5:Y:S01]  /*26b20*/  LDL.LU R238, [R1+0x15c] ;  /* 0x00015c0001ee7983 */ /* 0x0003620000300800 */
[----:B--2---:R-:W-:Y:S02]  /*26b30*/  IMAD.MOV.U32 R167, RZ, RZ, R165 ;  /* 0x000000ffffa77224 */ /* 0x004fe400078e00a5 */
[----:B------:R2:W-:Y:S02]  /*26b40*/  MUFU.EX2 R165, R2 ;  /* 0x0000000200a57308 */ /* 0x0005e40000000800 */
[----:B------:R-:W-:Y:S04]  /*26b50*/  IMAD.MOV.U32 R169, RZ, RZ, R167 ;  /* 0x000000ffffa97224 */ /* 0x000fe800078e00a7 */
[----:B------:R-:W-:Y:S02]  /*26b60*/  IMAD.MOV.U32 R116, RZ, RZ, R169 ;  /* 0x000000ffff747224 */ /* 0x000fe400078e00a9 */
[----:B------:R-:W-:Y:S02]  /*26b70*/  IMAD.MOV.U32 R169, RZ, RZ, R246 ;  /* 0x000000ffffa97224 */ /* 0x000fe400078e00f6 */
[----:B--2---:R-:W-:Y:S02]  /*26b80*/  FFMA.FTZ R2, R194, c[0x0][0x23c], -R100 ;  /* 0x00008f00c2027a23 */ /* 0x004fe40000010864 */
[----:B------:R-:W-:Y:S02]  /*26b90*/  IMAD.MOV.U32 R194, RZ, RZ, R188 ;  /* 0x000000ffffc27224 */ /* 0x000fe400078e00bc */
[----:B------:R2:W3:Y:S01]  /*26ba0*/  MUFU.EX2 R167, R2 ;  /* 0x0000000200a77308 */ /* 0x0004e20000000800 */
[----:B------:R-:W-:Y:S02]  /*26bb0*/  IMAD.MOV.U32 R188, RZ, RZ, R183 ;  /* 0x000000ffffbc7224 */ /* 0x000fe400078e00b7 */
[----:B------:R-:W-:Y:S02]  /*26bc0*/  IMAD.MOV.U32 R183, RZ, RZ, R181 ;  /* 0x000000ffffb77224 */ /* 0x000fe400078e00b5 */
[----:B------:R-:W-:Y:S02]  /*26bd0*/  IMAD.MOV.U32 R181, RZ, RZ, R170 ;  /* 0x000000ffffb57224 */ /* 0x000fe400078e00aa */
[----:B------:R-:W-:Y:S02]  /*26be0*/  IMAD.MOV.U32 R170, RZ, RZ, R168 ;  /* 0x000000ffffaa7224 */ /* 0x000fe400078e00a8 */
[----:B------:R-:W-:Y:S02]  /*26bf0*/  IMAD.MOV.U32 R168, RZ, RZ, R137 ;  /* 0x000000ffffa87224 */ /* 0x000fe400078e0089 */
[----:B------:R-:W4:Y:S01]  /*26c00*/  MUFU.EX2 R137, R134 ;  /* 0x0000008600897308 */ /* 0x000f220000000800 */
[----:B--2---:R-:W-:Y:S01]  /*26c10*/  FFMA.FTZ R2, R122, c[0x0][0x23c], -R100 ;  /* 0x00008f007a027a23 */ /* 0x004fe20000010864 */
[----:B---3--:R-:W-:Y:S01]  /*26c20*/  F2FP.PACK_AB R83, R167, R165 ;  /* 0x000000a5a753723e */ /* 0x008fe200000000ff */
[----:B------:R-:W-:Y:S07]  /*26c30*/  IMAD.MOV.U32 R122, RZ, RZ, R124 ;  /* 0x000000ffff7a7224 */ /* 0x000fee00078e007c */
[----:B------:R2:W-:Y:S01]  /*26c40*/  MUFU.EX2 R164, R2 ;  /* 0x0000000200a47308 */ /* 0x0005e20000000800 */
        /* <DEDUP_REMOVED lines=8> */
[----:B------:R-:W-:Y:S01]  /*26cd0*/  FADD.FTZ R98, R252, R91 ;  /* 0x0000005bfc627221 */ /* 0x000fe20000010000 */
[----:B------:R1:W5:Y:S01]  /*26ce0*/  LDL.LU R234, [R1+0x154] ;  /* 0x0001540001ea7983 */ /* 0x0003620000300800 */
[----:B------:R-:W-:Y:S02]  /*26cf0*/  IMAD.MOV.U32 R124, RZ, RZ, R199 ;  /* 0x000000ffff7c7224 */ /* 0x000fe400078e00c7 */
[----:B------:R-:W-:Y:S01]  /*26d00*/  IMAD.MOV.U32 R199, RZ, RZ, R196 ;  /* 0x000000ffffc77224 */ /* 0x000fe200078e00c4 */
[----:B------:R-:W3:Y:S01]  /*26d10*/  LDSM.16.MT88.4 R88, [R213+0x9000] ;  /* 0x00900000d558783b */ /* 0x000ee20000004200 */
[----:B------:R-:W-:Y:S02]  /*26d20*/  IMAD.MOV.U32 R196, RZ, RZ, R191 ;  /* 0x000000ffffc47224 */ /* 0x000fe400078e00bf */
[----:B------:R-:W-:Y:S02]  /*26d30*/  IMAD.MOV.U32 R191, RZ, RZ, R188 ;  /* 0x000000ffffbf7224 */ /* 0x000fe400078e00bc */
[----:B--2---:R-:W-:Y:S02]  /*26d40*/  FFMA.FTZ R2, R248, c[0x0][0x23c], -R100 ;  /* 0x00008f00f8027a23 */ /* 0x004fe40000010864 */
        /* <DEDUP_REMOVED lines=19> */
[-C--:B---3--:R-:W-:Y:S01]  /*26e80*/  HMMA.16816.F32 R4, R76, R88.reuse, R4 ;  /* 0x000000584c04723c */ /* 0x088fe20000001804 */
[----:B--2---:R-:W-:Y:S01]  /*26e90*/  FFMA.FTZ R2, R252, c[0x0][0x23c], -R100 ;  /* 0x00008f00fc027a23 */ /* 0x004fe20000010864 */
[----:B------:R2:W5:Y:S01]  /*26ea0*/  LDL.LU R244, [R1+0x150] ;  /* 0x0001500001f47983 */ /* 0x0005620000300800 */
[----:B------:R-:W-:Y:S02]  /*26eb0*/  IMAD.MOV.U32 R252, RZ, RZ, R248 ;  /* 0x000000fffffc7224 */ /* 0x000fe400078e00f8 */
[----:B------:R-:W-:Y:S01]  /*26ec0*/  IMAD.MOV.U32 R248, RZ, RZ, R123 ;  /* 0x000000fffff87224 */ /* 0x000fe200078e007b */
[----:B------:R2:W5:Y:S02]  /*26ed0*/  LDL.LU R239, [R1+0x14c] ;  /* 0x00014c0001ef7983 */ /* 0x0005640000300800 */
[----:B------:R3:W-:Y:S01]  /*26ee0*/  MUFU.EX2 R211, R2 ;  /* 0x0000000200d37308 */ /* 0x0007e20000000800 */
[C---:B------:R-:W-:Y:S03]  /*26ef0*/  HMMA.16816.F32 R8, R80.reuse, R88, R8 ;  /* 0x000000585008723c */ /* 0x040fe60000001808 */
[----:B------:R-:W-:Y:S02]  /*26f00*/  IMAD.MOV.U32 R123, RZ, RZ, R199 ;  /* 0x000000ffff7b7224 */ /* 0x000fe400078e00c7 */
[----:B------:R-:W-:Y:S02]  /*26f10*/  IMAD.MOV.U32 R199, RZ, RZ, R197 ;  /* 0x000000ffffc77224 */ /* 0x000fe400078e00c5 */
[----:B------:R-:W-:Y:S01]  /*26f20*/  IMAD.MOV.U32 R197, RZ, RZ, R196 ;  /* 0x000000ffffc57224 */ /* 0x000fe200078e00c4 */
[-C--:B------:R-:W-:Y:S01]  /*26f30*/  HMMA.16816.F32 R12, R80, R90.reuse, R12 ;  /* 0x0000005a500c723c */ /* 0x080fe2000000180c */
[----:B------:R-:W-:Y:S01]  /*26f40*/  IMAD.MOV.U32 R196, RZ, RZ, R191 ;  /* 0x000000ffffc47224 */ /* 0x000fe200078e00bf */
[----:B------:R-:W-:Y:S02]  /*26f50*/  MUFU.EX2 R188, R188 ;  /* 0x000000bc00bc7308 */ /* 0x000fe40000000800 */
[----:B------:R-:W-:Y:S02]  /*26f60*/  IMAD.MOV.U32 R191, RZ, RZ, R189 ;  /* 0x000000ffffbf7224 */ /* 0x000fe400078e00bd */
[----:B------:R-:W-:Y:S02]  /*26f70*/  IMAD.MOV.U32 R189, RZ, RZ, R183 ;  /* 0x000000ffffbd7224 */ /* 0x000fe400078e00b7 */
[C---:B------:R-:W-:Y:S01]  /*26f80*/  HMMA.16816.F32 R16, R76.reuse, R90, R16 ;  /* 0x0000005a4c10723c */ /* 0x040fe20000001810 */
[----:B------:R-:W-:Y:S01]  /*26f90*/  IMAD.MOV.U32 R183, RZ, RZ, R181 ;  /* 0x000000ffffb77224 */ /* 0x000fe200078e00b5 */
[----:B------:R-:W1:Y:S02]  /*26fa0*/  LDSM.16.MT88.4 R88, [R214+0x9000] ;  /* 0x00900000d658783b */ /* 0x000e640000004200 */
[----:B------:R-:W-:Y:S02]  /*26fb0*/  IMAD.MOV.U32 R247, RZ, RZ, R123 ;  /* 0x000000fffff77224 */ /* 0x000fe400078e007b */
[----:B------:R-:W-:Y:S02]  /*26fc0*/  IMAD.MOV.U32 R123, RZ, RZ, R199 ;  /* 0x000000ffff7b7224 */ /* 0x000fe400078e00c7 */
[-C--:B------:R-:W-:Y:S01]  /*26fd0*/  HMMA.16816.F32 R20, R76, R84.reuse, R20 ;  /* 0x000000544c14723c */ /* 0x080fe20000001814 */
[----:B---3--:R-:W-:Y:S03]  /*26fe0*/  FFMA.FTZ R2, R252, c[0x0][0x23c], -R100 ;  /* 0x00008f00fc027a23 */ /* 0x008fe60000010864 */
[----:B------:R-:W-:Y:S02]  /*26ff0*/  IMAD.MOV.U32 R252, RZ, RZ, R248 ;  /* 0x000000fffffc7224 */ /* 0x000fe400078e00f8 */
[----:B------:R-:W-:Y:S02]  /*27000*/  IMAD.MOV.U32 R248, RZ, RZ, R196 ;  /* 0x000000fffff87224 */ /* 0x000fe400078e00c4 */
[C---:B------:R-:W-:Y:S01]  /*27010*/  HMMA.16816.F32 R24, R80.reuse, R84, R24 ;  /* 0x000000545018723c */ /* 0x040fe20000001818 */
[----:B------:R-:W-:Y:S03]  /*27020*/  IMAD.MOV.U32 R196, RZ, RZ, R189 ;  /* 0x000000ffffc47224 */ /* 0x000fe600078e00bd */
[----:B------:R-:W-:Y:S02]  /*27030*/  IMAD.MOV.U32 R189, RZ, RZ, R170 ;  /* 0x000000ffffbd7224 */ /* 0x000fe400078e00aa */
[----:B------:R3:W2:Y:S01]  /*27040*/  MUFU.EX2 R170, R2 ;  /* 0x0000000200aa7308 */ /* 0x0006a20000000800 */
        /* <DEDUP_REMOVED lines=8> */
[----:B------:R-:W-:Y:S02]  /*270d0*/  IMAD.MOV.U32 R248, RZ, RZ, R197 ;  /* 0x000000fffff87224 */ /* 0x000fe400078e00c5 */
[----:B------:R-:W-:Y:S02]  /*270e0*/  IMAD.MOV.U32 R197, RZ, RZ, R191 ;  /* 0x000000ffffc57224 */ /* 0x000fe400078e00bf */
[----:B------:R-:W-:Y:S01]  /*270f0*/  IMAD.MOV.U32 R191, RZ, RZ, R189 ;  /* 0x000000ffffbf7224 */ /* 0x000fe200078e00bd */
[-C--:B-1----:R-:W-:Y:S03]  /*27100*/  HMMA.16816.F32 R36, R76, R88.reuse, R36 ;  /* 0x000000584c24723c */ /* 0x082fe60000001824 */
[----:B------:R-:W-:Y:S02]  /*27110*/  IMAD.MOV.U32 R208, RZ, RZ, R247 ;  /* 0x000000ffffd07224 */ /* 0x000fe400078e00f7 */
[----:B------:R-:W-:Y:S01]  /*27120*/  IMAD.MOV.U32 R209, RZ, RZ, R248 ;  /* 0x000000ffffd17224 */ /* 0x000fe200078e00f8 */
[----:B------:R-:W-:Y:S01]  /*27130*/  MUFU.EX2 R247, R131 ;  /* 0x0000008300f77308 */ /* 0x000fe20000000800 */
[----:B------:R-:W-:Y:S01]  /*27140*/  IMAD.MOV.U32 R207, RZ, RZ, R210 ;  /* 0x000000ffffcf7224 */ /* 0x000fe200078e00d2 */
[C---:B------:R-:W-:Y:S01]  /*27150*/  HMMA.16816.F32 R40, R80.reuse, R88, R40 ;  /* 0x000000585028723c */ /* 0x040fe20000001828 */
[----:B------:R-:W-:Y:S03]  /*27160*/  IMAD.MOV.U32 R210, RZ, RZ, R197 ;  /* 0x000000ffffd27224 */ /* 0x000fe600078e00c5 */
[----:B------:R-:W-:Y:S02]  /*27170*/  IMAD.MOV.U32 R197, RZ, RZ, R191 ;  /* 0x000000ffffc57224 */ /* 0x000fe400078e00bf */
[----:B------:R-:W-:Y:S02]  /*27180*/  IMAD.MOV.U32 R205, RZ, RZ, R207 ;  /* 0x000000ffffcd7224 */ /* 0x000fe400078e00cf */
[----:B------:R-:W-:Y:S01]  /*27190*/  MUFU.EX2 R248, R130 ;  /* 0x0000008200f87308 */ /* 0x000fe20000000800 */
        /* <DEDUP_REMOVED lines=8> */
[----:B------:R-:W-:Y:S01]  /*27220*/  IMAD.MOV.U32 R200, RZ, RZ, R210 ;  /* 0x000000ffffc87224 */ /* 0x000fe200078e00d2 */
[----:B------:R-:W-:Y:S01]  /*27230*/  MUFU.EX2 R209, R93 ;  /* 0x0000005d00d17308 */ /* 0x000fe20000000800 */
[-C--:B--2---:R-:W-:Y:S01]  /*27240*/  HMMA.16816.F32 R52, R76, R84.reuse, R52 ;  /* 0x000000544c34723c */ /* 0x084fe20000001834 */
[----:B------:R-:W-:Y:S03]  /*27250*/  IMAD.MOV.U32 R203, RZ, RZ, R207 ;  /* 0x000000ffffcb7224 */ /* 0x000fe600078e00cf */
[----:B---3--:R-:W-:Y:S02]  /*27260*/  FFMA.FTZ R2, R116, c[0x0][0x23c], -R100 ;  /* 0x00008f0074027a23 */ /* 0x008fe40000010864 */
[----:B------:R-:W-:Y:S02]  /*27270*/  IMAD.MOV.U32 R121, RZ, RZ, R200 ;  /* 0x000000ffff797224 */ /* 0x000fe400078e00c8 */
[C---:B------:R-:W-:Y:S01]  /*27280*/  HMMA.16816.F32 R56, R80.reuse, R84, R56 ;  /* 0x000000545038723c */ /* 0x040fe20000001838 */
[----:B------:R-:W-:Y:S01]  /*27290*/  IMAD.MOV.U32 R200, RZ, RZ, R201 ;  /* 0x000000ffffc87224 */ /* 0x000fe200078e00c9 */
[----:B------:R-:W2:Y:S02]  /*272a0*/  MUFU.EX2 R210, R92 ;  /* 0x0000005c00d27308 */ /* 0x000ea40000000800 */
[----:B------:R-:W-:Y:S02]  /*272b0*/  IMAD.MOV.U32 R201, RZ, RZ, R203 ;  /* 0x000000ffffc97224 */ /* 0x000fe400078e00cb */
[----:B------:R-:W-:Y:S02]  /*272c0*/  IMAD.MOV.U32 R203, RZ, RZ, R252 ;  /* 0x000000ffffcb7224 */ /* 0x000fe400078e00fc */
[-C--:B------:R-:W-:Y:S01]  /*272d0*/  HMMA.16816.F32 R60, R80, R86.reuse, R60 ;  /* 0x00000056503c723c */ /* 0x080fe2000000183c */
[----:B------:R-:W-:Y:S03]  /*272e0*/  IMAD.MOV.U32 R252, RZ, RZ, R198 ;  /* 0x000000fffffc7224 */ /* 0x000fe600078e00c6 */
[----:B------:R-:W-:Y:S01]  /*272f0*/  IMAD.MOV.U32 R198, RZ, RZ, R168 ;  /* 0x000000ffffc67224 */ /* 0x000fe200078e00a8 */
[----:B------:R-:W-:Y:S01]  /*27300*/  MUFU.EX2 R207, R96 ;  /* 0x0000006000cf7308 */ /* 0x000fe20000000800 */
[----:B------:R-:W-:Y:S01]  /*27310*/  IMAD.MOV.U32 R183, RZ, RZ, R233 ;  /* 0x000000ffffb77224 */ /* 0x000fe200078e00e9 */
[----:B------:R-:W-:Y:S01]  /*27320*/  F2FP.PACK_AB R80, R175, R166 ;  /* 0x000000a6af50723e */ /* 0x000fe200000000ff */
[----:B------:R-:W-:Y:S01]  /*27330*/  HMMA.16816.F32 R64, R76, R86, R64 ;  /* 0x000000564c40723c */ /* 0x000fe20000001840 */
[----:B------:R-:W-:Y:S01]  /*27340*/  IMAD.MOV.U32 R202, RZ, RZ, R208 ;  /* 0x000000ffffca7224 */ /* 0x000fe200078e00d0 */
[----:B------:R-:W-:Y:S02]  /*27350*/  LDSM.16.MT88.4 R84, [R214+0x9800] ;  /* 0x00980000d654783b */ /* 0x000fe40000004200 */
[----:B------:R-:W-:Y:S01]  /*27360*/  IMAD.MOV.U32 R189, RZ, RZ, R183 ;  /* 0x000000ffffbd7224 */ /* 0x000fe200078e00b7 */
[----:B------:R-:W-:Y:S01]  /*27370*/  F2FP.PACK_AB R82, R251, R249 ;  /* 0x000000f9fb52723e */ /* 0x000fe200000000ff */
[----:B------:R-:W-:Y:S01]  /*27380*/  IMAD.MOV.U32 R183, RZ, RZ, R172 ;  /* 0x000000ffffb77224 */ /* 0x000fe200078e00ac */
[----:B------:R3:W-:Y:S01]  /*27390*/  MUFU.EX2 R168, R2 ;  /* 0x0000000200a87308 */ /* 0x0007e20000000800 */
[----:B------:R-:W-:Y:S01]  /*273a0*/  IMAD.MOV.U32 R181, RZ, RZ, R235 ;  /* 0x000000ffffb57224 */ /* 0x000fe200078e00eb */
[----:B------:R-:W-:Y:S01]  /*273b0*/  F2FP.PACK_AB R77, R176, R174 ;  /* 0x000000aeb04d723e */ /* 0x000fe200000000ff */
[----:B------:R2:W5:Y:S02]  /*273c0*/  LDL.LU R235, [R1+0x148] ;  /* 0x0001480001eb7983 */ /* 0x0005640000300800 */
[----:B------:R-:W-:Y:S01]  /*273d0*/  IMAD.MOV.U32 R191, RZ, RZ, R183 ;  /* 0x000000ffffbf7224 */ /* 0x000fe200078e00b7 */
[----:B----4-:R-:W-:Y:S01]  /*273e0*/  F2FP.PACK_AB R76, R138, R137 ;  /* 0x000000898a4c723e */ /* 0x010fe200000000ff */
[----:B------:R-:W-:Y:S01]  /*273f0*/  IMAD.MOV.U32 R183, RZ, RZ, R240 ;  /* 0x000000ffffb77224 */ /* 0x000fe200078e00f0 */
[----:B------:R4:W5:Y:S01]  /*27400*/  LDL.LU R233, [R1+0x144] ;  /* 0x0001440001e97983 */ /* 0x0009620000300800 */
[----:B------:R-:W-:Y:S01]  /*27410*/  IMAD.MOV.U32 R197, RZ, RZ, R191 ;  /* 0x000000ffffc57224 */ /* 0x000fe200078e00bf */
[----:B------:R2:W-:Y:S01]  /*27420*/  MUFU.EX2 R172, R245 ;  /* 0x000000f500ac7308 */ /* 0x0005e20000000800 */
[----:B------:R-:W-:Y:S02]  /*27430*/  F2FP.PACK_AB R78, R204, R206 ;  /* 0x000000cecc4e723e */ /* 0x000fe400000000ff */
[----:B------:R-:W-:Y:S01]  /*27440*/  IMAD.MOV.U32 R128, RZ, RZ, R197 ;  /* 0x000000ffff807224 */ /* 0x000fe200078e00c5 */
[----:B------:R-:W-:Y:S01]  /*27450*/  F2FP.PACK_AB R79, R250, R192 ;  /* 0x000000c0fa4f723e */ /* 0x000fe200000000ff */
[----:B------:R-:W-:Y:S01]  /*27460*/  IMAD.MOV.U32 R197, RZ, RZ, R183 ;  /* 0x000000ffffc57224 */ /* 0x000fe200078e00b7 */
[----:B------:R-:W-:Y:S01]  /*27470*/  F2FP.PACK_AB R81, R173, R164 ;  /* 0x000000a4ad51723e */ /* 0x000fe200000000ff */
[----:B------:R-:W-:Y:S01]  /*27480*/  IMAD.MOV.U32 R116, RZ, RZ, R128 ;  /* 0x000000ffff747224 */ /* 0x000fe200078e0080 */
[----:B------:R-:W-:Y:S01]  /*27490*/  F2FP.PACK_AB R83, R170, R211 ;  /* 0x000000d3aa53723e */ /* 0x000fe200000000ff */
[----:B------:R-:W-:Y:S01]  /*274a0*/  IMAD.MOV.U32 R128, RZ, RZ, R202 ;  /* 0x000000ffff807224 */ /* 0x000fe200078e00ca */
[----:B------:R-:W-:Y:S01]  /*274b0*/  MUFU.EX2 R183, R129 ;  /* 0x0000008100b77308 */ /* 0x000fe20000000800 */
[-C--:B-1----:R-:W-:Y:S01]  /*274c0*/  HMMA.16816.F32 R4, R76, R88.reuse, R4 ;  /* 0x000000584c04723c */ /* 0x082fe20000001804 */
[----:B------:R-:W-:Y:S02]  /*274d0*/  IMAD.MOV.U32 R202, RZ, RZ, R205 ;  /* 0x000000ffffca7224 */ /* 0x000fe400078e00cd */
[----:B------:R-:W-:Y:S02]  /*274e0*/  IMAD.MOV.U32 R205, RZ, RZ, R124 ;  /* 0x000000ffffcd7224 */ /* 0x000fe400078e007c */
[----:B------:R-:W-:Y:S02]  /*274f0*/  IMAD.MOV.U32 R124, RZ, RZ, R194 ;  /* 0x000000ffff7c7224 */ /* 0x000fe400078e00c2 */
[----:B---3--:R-:W-:Y:S01]  /*27500*/  FFMA.FTZ R2, R113, c[0x0][0x23c], -R100 ;  /* 0x00008f0071027a23 */ /* 0x008fe20000010864 */
[C---:B------:R-:W-:Y:S01]  /*27510*/  HMMA.16816.F32 R8, R80.reuse, R88, R8 ;  /* 0x000000585008723c */ /* 0x040fe20000001808 */
[----:B------:R-:W-:Y:S01]  /*27520*/  IMAD.MOV.U32 R113, RZ, RZ, R121 ;  /* 0x000000ffff717224 */ /* 0x000fe200078e0079 */
[----:B------:R1:W-:Y:S02]  /*27530*/  MUFU.EX2 R191, R236 ;  /* 0x000000ec00bf7308 */ /* 0x0003e40000000800 */
[----:B------:R-:W-:Y:S01]  /*27540*/  IMAD.MOV.U32 R121, RZ, RZ, R201 ;  /* 0x000000ffff797224 */ /* 0x000fe200078e00c9 */
[----:B--2---:R4:W5:Y:S01]  /*27550*/  LDL.LU R245, [R1+0x140] ;  /* 0x0001400001f57983 */ /* 0x0049620000300800 */
[----:B------:R-:W-:Y:S02]  /*27560*/  IMAD.MOV.U32 R201, RZ, RZ, R205 ;  /* 0x000000ffffc97224 */ /* 0x000fe400078e00cd */
[-C--:B------:R-:W-:Y:S01]  /*27570*/  HMMA.16816.F32 R12, R80, R90.reuse, R12 ;  /* 0x0000005a500c723c */ /* 0x080fe2000000180c */
[----:B------:R-:W-:Y:S01]  /*27580*/  IMAD.MOV.U32 R205, RZ, RZ, R124 ;  /* 0x000000ffffcd7224 */ /* 0x000fe200078e007c */
[----:B------:R4:W5:Y:S02]  /*27590*/  LDL.LU R240, [R1+0x13c] ;  /* 0x00013c0001f07983 */ /* 0x0009640000300800 */
[----:B------:R-:W-:Y:S01]  /*275a0*/  IMAD.MOV.U32 R124, RZ, RZ, R169 ;  /* 0x000000ffff7c7224 */ /* 0x000fe200078e00a9 */
[----:B------:R2:W3:Y:S01]  /*275b0*/  MUFU.EX2 R208, R94 ;  /* 0x0000005e00d07308 */ /* 0x0004e20000000800 */
[----:B------:R-:W-:Y:S02]  /*275c0*/  IMAD.MOV.U32 R112, RZ, RZ, R116 ;  /* 0x000000ffff707224 */ /* 0x000fe400078e0074 */
[C---:B------:R-:W-:Y:S01]  /*275d0*/  HMMA.16816.F32 R16, R76.reuse, R90, R16 ;  /* 0x0000005a4c10723c */ /* 0x040fe20000001810 */
[----:B------:R-:W-:Y:S01]  /*275e0*/  IMAD.MOV.U32 R116, RZ, RZ, R128 ;  /* 0x000000ffff747224 */ /* 0x000fe200078e0080 */
[----:B------:R-:W-:Y:S02]  /*275f0*/  LDSM.16.MT88.4 R88, [R215+0x9800] ;  /* 0x00980000d758783b */ /* 0x000fe40000004200 */
[----:B------:R-:W-:Y:S02]  /*27600*/  IMAD.MOV.U32 R128, RZ, RZ, R203 ;  /* 0x000000ffff807224 */ /* 0x000fe400078e00cb */
[----:B------:R-:W-:Y:S01]  /*27610*/  IMAD.MOV.U32 R203, RZ, RZ, R252 ;  /* 0x000000ffffcb7224 */ /* 0x000fe200078e00fc */
[----:B------:R3:W3:Y:S01]  /*27620*/  MUFU.EX2 R169, R2 ;  /* 0x0000000200a97308 */ /* 0x0006e20000000800 */
[----:B------:R-:W-:Y:S02]  /*27630*/  IMAD.MOV.U32 R110, RZ, RZ, R113 ;  /* 0x000000ffff6e7224 */ /* 0x000fe400078e0071 */
[----:B-1----:R4:W5:Y:S02]  /*27640*/  LDL.LU R236, [R1+0x138] ;  /* 0x0001380001ec7983 */ /* 0x0029640000300800 */
[----:B------:R-:W-:Y:S02]  /*27650*/  IMAD.MOV.U32 R113, RZ, RZ, R116 ;  /* 0x000000ffff717224 */ /* 0x000fe400078e0074 */
[----:B------:R-:W-:Y:S01]  /*27660*/  IMAD.MOV.U32 R116, RZ, RZ, R201 ;  /* 0x000000ffff747224 */ /* 0x000fe200078e00c9 */
[----:B------:R4:W5:Y:S01]  /*27670*/  LDL.LU R246, [R1+0x134] ;  /* 0x0001340001f67983 */ /* 0x0009620000300800 */
[----:B------:R-:W-:Y:S02]  /*27680*/  IMAD.MOV.U32 R252, RZ, RZ, R198 ;  /* 0x000000fffffc7224 */ /* 0x000fe400078e00c6 */
[----:B------:R-:W-:Y:S01]  /*27690*/  IMAD.MOV.U32 R201, RZ, RZ, R205 ;  /* 0x000000ffffc97224 */ /* 0x000fe200078e00cd */
[----:B------:R-:W-:Y:S01]  /*276a0*/  MUFU.EX2 R113, R113 ;  /* 0x0000007100717308 */ /* 0x000fe20000000800 */
[----:B------:R-:W-:Y:S01]  /*276b0*/  IMAD.MOV.U32 R205, RZ, RZ, R252 ;  /* 0x000000ffffcd7224 */ /* 0x000fe200078e00fc */
[----:B--2---:R-:W1:Y:S01]  /*276c0*/  LDSM.16.MT88.4 R92, [R216+0x9800] ;  /* 0x00980000d85c783b */ /* 0x004e620000004200 */
        /* <DEDUP_REMOVED lines=20> */
[-C--:B-1----:R-:W-:Y:S01]  /*27810*/  HMMA.16816.F32 R20, R76, R92.reuse, R20 ;  /* 0x0000005c4c14723c */ /* 0x082fe20000001814 */
[----:B--2---:R-:W-:Y:S01]  /*27820*/  FFMA.FTZ R2, R110, c[0x0][0x23c], -R100 ;  /* 0x00008f006e027a23 */ /* 0x004fe20000010864 */
[----:B------:R4:W5:Y:S01]  /*27830*/  LDL.LU R230, [R1+0x130] ;  /* 0x0001300001e67983 */ /* 0x0009620000300800 */
[----:B------:R-:W-:Y:S01]  /*27840*/  IMAD.MOV.U32 R110, RZ, RZ, R116 ;  /* 0x000000ffff6e7224 */ /* 0x000fe200078e0074 */
[----:B------:R-:W-:Y:S01]  /*27850*/  MUFU.EX2 R107, R193 ;  /* 0x000000c1006b7308 */ /* 0x000fe20000000800 */
[----:B------:R-:W-:Y:S01]  /*27860*/  IMAD.MOV.U32 R116, RZ, RZ, R205 ;  /* 0x000000ffff747224 */ /* 0x000fe200078e00cd */
[----:B------:R4:W5:Y:S01]  /*27870*/  LDL.LU R229, [R1+0x12c] ;  /* 0x00012c0001e57983 */ /* 0x0009620000300800 */
[----:B------:R-:W-:Y:S01]  /*27880*/  IMAD.MOV.U32 R103, RZ, RZ, R110 ;  /* 0x000000ffff677224 */ /* 0x000fe200078e006e */
[C---:B------:R-:W-:Y:S01]  /*27890*/  HMMA.16816.F32 R24, R80.reuse, R92, R24 ;  /* 0x0000005c5018723c */ /* 0x040fe20000001818 */
[----:B------:R-:W-:Y:S01]  /*278a0*/  IMAD.MOV.U32 R110, RZ, RZ, R112 ;  /* 0x000000ffff6e7224 */ /* 0x000fe200078e0070 */
[----:B------:R4:W5:Y:S02]  /*278b0*/  LDL.LU R228, [R1+0x128] ;  /* 0x0001280001e47983 */ /* 0x0009640000300800 */
[----:B------:R-:W-:Y:S02]  /*278c0*/  IMAD.MOV.U32 R135, RZ, RZ, R103 ;  /* 0x000000ffff877224 */ /* 0x000fe400078e0067 */
[----:B------:R-:W-:Y:S01]  /*278d0*/  IMAD.MOV.U32 R103, RZ, RZ, R110 ;  /* 0x000000ffff677224 */ /* 0x000fe200078e006e */
[----:B------:R1:W2:Y:S01]  /*278e0*/  MUFU.EX2 R205, R2 ;  /* 0x0000000200cd7308 */ /* 0x0002a20000000800 */
[-C--:B------:R-:W-:Y:S01]  /*278f0*/  HMMA.16816.F32 R28, R80, R94.reuse, R28 ;  /* 0x0000005e501c723c */ /* 0x080fe2000000181c */
[----:B------:R-:W-:Y:S01]  /*27900*/  IMAD.MOV.U32 R127, RZ, RZ, R135 ;  /* 0x000000ffff7f7224 */ /* 0x000fe200078e0087 */
[----:B------:R4:W5:Y:S02]  /*27910*/  LDL.LU R227, [R1+0x124] ;  /* 0x0001240001e37983 */ /* 0x0009640000300800 */
        /* <DEDUP_REMOVED lines=18> */
[----:B------:R-:W-:Y:S01]  /*27a40*/  IMAD.MOV.U32 R135, RZ, RZ, R134 ;  /* 0x000000ffff877224 */ /* 0x000fe200078e0086 */
[----:B------:R-:W-:Y:S01]  /*27a50*/  MUFU.EX2 R126, R126 ;  /* 0x0000007e007e7308 */ /* 0x000fe20000000800 */
[C---:B------:R-:W-:Y:S01]  /*27a60*/  HMMA.16816.F32 R48, R76.reuse, R86, R48 ;  /* 0x000000564c30723c */ /* 0x040fe20000001830 */
[----:B------:R-:W-:Y:S01]  /*27a70*/  IMAD.MOV.U32 R134, RZ, RZ, R128 ;  /* 0x000000ffff867224 */ /* 0x000fe200078e0080 */
[----:B------:R-:W2:Y:S02]  /*27a80*/  LDSM.16.MT88.4 R84, [R216+0xa000] ;  /* 0x00a00000d854783b */ /* 0x000ea40000004200 */
        /* <DEDUP_REMOVED lines=8> */
[----:B------:R-:W-:Y:S03]  /*27b10*/  IMAD.MOV.U32 R134, RZ, RZ, R128 ;  /* 0x000000ffff867224 */ /* 0x000fe600078e0080 */
[----:B------:R-:W-:Y:S02]  /*27b20*/  FADD.FTZ R68, R131, R68 ;  /* 0x0000004483447221 */ /* 0x000fe40000010000 */
[----:B------:R-:W-:Y:S02]  /*27b30*/  IMAD.MOV.U32 R131, RZ, RZ, R120 ;  /* 0x000000ffff837224 */ /* 0x000fe400078e0078 */
[-C--:B------:R-:W-:Y:S01]  /*27b40*/  HMMA.16816.F32 R60, R80, R90.reuse, R60 ;  /* 0x0000005a503c723c */ /* 0x080fe2000000183c */
[----:B------:R-:W-:Y:S03]  /*27b50*/  IMAD.MOV.U32 R120, RZ, RZ, R125 ;  /* 0x000000ffff787224 */ /* 0x000fe600078e007d */
[----:B-1----:R-:W-:Y:S02]  /*27b60*/  FADD.FTZ R2, R220, R98 ;  /* 0x00000062dc027221 */ /* 0x002fe40000010000 */
[----:B------:R-:W-:Y:S01]  /*27b70*/  IMAD.MOV.U32 R125, RZ, RZ, R135 ;  /* 0x000000ffff7d7224 */ /* 0x000fe200078e0087 */
[----:B------:R-:W-:Y:S01]  /*27b80*/  F2FP.PACK_AB R80, R209, R210 ;  /* 0x000000d2d150723e */ /* 0x000fe200000000ff */
[----:B------:R-:W-:Y:S01]  /*27b90*/  HMMA.16816.F32 R64, R76, R90, R64 ;  /* 0x0000005a4c40723c */ /* 0x000fe20000001840 */
[----:B------:R-:W-:Y:S01]  /*27ba0*/  IMAD.MOV.U32 R135, RZ, RZ, R134 ;  /* 0x000000ffff877224 */ /* 0x000fe200078e0086 */
[----:B------:R-:W-:Y:S02]  /*27bb0*/  LDSM.16.MT88.4 R88, [R215+0xa000] ;  /* 0x00a00000d758783b */ /* 0x000fe40000004200 */
[----:B------:R-:W-:Y:S01]  /*27bc0*/  IMAD.MOV.U32 R130, RZ, RZ, R120 ;  /* 0x000000ffff827224 */ /* 0x000fe200078e0078 */
[----:B------:R-:W-:Y:S01]  /*27bd0*/  F2FP.PACK_AB R82, R207, R208 ;  /* 0x000000d0cf52723e */ /* 0x000fe200000000ff */
[----:B------:R-:W-:Y:S01]  /*27be0*/  FADD.FTZ R69, R131, R2 ;  /* 0x0000000283457221 */ /* 0x000fe20000010000 */
[----:B------:R-:W-:Y:S01]  /*27bf0*/  F2FP.PACK_AB R76, R172, R171 ;  /* 0x000000abac4c723e */ /* 0x000fe200000000ff */
[----:B------:R-:W-:Y:S01]  /*27c00*/  IMAD.MOV.U32 R131, RZ, RZ, R135 ;  /* 0x000000ffff837224 */ /* 0x000fe200078e0087 */
[----:B------:R-:W-:Y:S01]  /*27c10*/  F2FP.PACK_AB R77, R248, R247 ;  /* 0x000000f7f84d723e */ /* 0x000fe200000000ff */
[----:B------:R-:W-:Y:S02]  /*27c20*/  MUFU.EX2 R135, R101 ;  /* 0x0000006500877308 */ /* 0x000fe40000000800 */
[----:B------:R-:W-:Y:S01]  /*27c30*/  FFMA.FTZ R2, R130, c[0x0][0x23c], -R100 ;  /* 0x00008f0082027a23 */ /* 0x000fe20000010864 */
[----:B------:R-:W-:Y:S01]  /*27c40*/  F2FP.PACK_AB R78, R191, R190 ;  /* 0x000000bebf4e723e */ /* 0x000fe200000000ff */
[----:B------:R-:W-:Y:S01]  /*27c50*/  IMAD.MOV.U32 R130, RZ, RZ, R131 ;  /* 0x000000ffff827224 */ /* 0x000fe200078e0083 */
[----:B------:R-:W-:Y:S01]  /*27c60*/  F2FP.PACK_AB R79, R182, R183 ;  /* 0x000000b7b64f723e */ /* 0x000fe200000000ff */
[----:B------:R-:W-:Y:S01]  /*27c70*/  IMAD.MOV.U32 R202, RZ, RZ, R123 ;  /* 0x000000ffffca7224 */ /* 0x000fe200078e007b */
[----:B------:R-:W-:Y:S01]  /*27c80*/  F2FP.PACK_AB R81, R169, R168 ;  /* 0x000000a8a951723e */ /* 0x000fe200000000ff */
[----:B------:R-:W-:Y:S01]  /*27c90*/  IMAD.MOV.U32 R112, RZ, RZ, R121 ;  /* 0x000000ffff707224 */ /* 0x000fe200078e0079 */
[----:B--2---:R-:W-:Y:S01]  /*27ca0*/  F2FP.PACK_AB R83, R205, R203 ;  /* 0x000000cbcd53723e */ /* 0x004fe200000000ff */
[----:B------:R1:W-:Y:S01]  /*27cb0*/  MUFU.EX2 R131, R2 ;  /* 0x0000000200837308 */ /* 0x0003e20000000800 */
[----:B------:R-:W-:Y:S01]  /*27cc0*/  IMAD.MOV.U32 R128, RZ, RZ, R202 ;  /* 0x000000ffff807224 */ /* 0x000fe200078e00ca */
[-C--:B---3--:R-:W-:Y:S01]  /*27cd0*/  HMMA.16816.F32 R4, R76, R92.reuse, R4 ;  /* 0x0000005c4c04723c */ /* 0x088fe20000001804 */
[----:B------:R-:W-:Y:S02]  /*27ce0*/  IMAD.MOV.U32 R202, RZ, RZ, R219 ;  /* 0x000000ffffca7224 */ /* 0x000fe400078e00db */
[----:B------:R-:W-:Y:S02]  /*27cf0*/  IMAD.MOV.U32 R121, RZ, RZ, R124 ;  /* 0x000000ffff797224 */ /* 0x000fe400078e007c */
[----:B------:R-:W-:Y:S02]  /*27d00*/  IMAD.MOV.U32 R134, RZ, RZ, R202 ;  /* 0x000000ffff867224 */ /* 0x000fe400078e00ca */
[----:B------:R-:W-:Y:S01]  /*27d10*/  IMAD.MOV.U32 R202, RZ, RZ, R185 ;  /* 0x000000ffffca7224 */ /* 0x000fe200078e00b9 */
[C---:B------:R-:W-:Y:S01]  /*27d20*/  HMMA.16816.F32 R8, R80.reuse, R92, R8 ;  /* 0x0000005c5008723c */ /* 0x040fe20000001808 */
[----:B------:R-:W-:Y:S01]  /*27d30*/  IMAD.MOV.U32 R110, RZ, RZ, R112 ;  /* 0x000000ffff6e7224 */ /* 0x000fe200078e0070 */
[----:B------:R-:W-:Y:S02]  /*27d40*/  MUFU.EX2 R185, R218 ;  /* 0x000000da00b97308 */ /* 0x000fe40000000800 */
[----:B------:R-:W-:Y:S02]  /*27d50*/  IMAD.MOV.U32 R112, RZ, RZ, R121 ;  /* 0x000000ffff707224 */ /* 0x000fe400078e0079 */
[----:B------:R-:W-:Y:S02]  /*27d60*/  IMAD.MOV.U32 R129, RZ, RZ, R202 ;  /* 0x000000ffff817224 */ /* 0x000fe400078e00ca */
[-C--:B------:R-:W-:Y:S01]  /*27d70*/  HMMA.16816.F32 R12, R80, R94.reuse, R12 ;  /* 0x0000005e500c723c */ /* 0x080fe2000000180c */
[----:B------:R-:W-:Y:S03]  /*27d80*/  IMAD.MOV.U32 R103, RZ, RZ, R112 ;  /* 0x000000ffff677224 */ /* 0x000fe600078e0070 */
[----:B------:R-:W-:Y:S01]  /*27d90*/  IMAD.MOV.U32 R120, RZ, RZ, R134 ;  /* 0x000000ffff787224 */ /* 0x000fe200078e0086 */
[----:B------:R-:W2:Y:S01]  /*27da0*/  MUFU.EX2 R202, R99 ;  /* 0x0000006300ca7308 */ /* 0x000ea20000000800 */
[----:B-1----:R-:W-:Y:S02]  /*27db0*/  FFMA.FTZ R2, R129, c[0x0][0x23c], -R100 ;  /* 0x00008f0081027a23 */ /* 0x002fe40000010864 */
[C---:B------:R-:W-:Y:S01]  /*27dc0*/  HMMA.16816.F32 R16, R76.reuse, R94, R16 ;  /* 0x0000005e4c10723c */ /* 0x040fe20000001810 */
[----:B------:R-:W-:Y:S01]  /*27dd0*/  IMAD.MOV.U32 R129, RZ, RZ, R120 ;  /* 0x000000ffff817224 */ /* 0x000fe200078e0078 */
[----:B------:R-:W-:Y:S02]  /*27de0*/  LDSM.16.MT88.4 R92, [R216+0xa800] ;  /* 0x00a80000d85c783b */ /* 0x000fe40000004200 */
[----:B------:R-:W-:Y:S02]  /*27df0*/  IMAD.MOV.U32 R120, RZ, RZ, R103 ;  /* 0x000000ffff787224 */ /* 0x000fe400078e0067 */
[----:B------:R-:W-:Y:S01]  /*27e00*/  IMAD.MOV.U32 R103, RZ, RZ, R116 ;  /* 0x000000ffff677224 */ /* 0x000fe200078e0074 */
[----:B------:R-:W1:Y:S01]  /*27e10*/  MUFU.EX2 R134, R104 ;  /* 0x0000006800867308 */ /* 0x000e620000000800 */
[-C--:B------:R-:W-:Y:S01]  /*27e20*/  HMMA.16816.F32 R20, R76, R84.reuse, R20 ;  /* 0x000000544c14723c */ /* 0x080fe20000001814 */
[----:B------:R-:W-:Y:S03]  /*27e30*/  IMAD.MOV.U32 R116, RZ, RZ, R201 ;  /* 0x000000ffff747224 */ /* 0x000fe600078e00c9 */
[----:B------:R-:W-:Y:S02]  /*27e40*/  IMAD.MOV.U32 R124, RZ, RZ, R198 ;  /* 0x000000ffff7c7224 */ /* 0x000fe400078e00c6 */
[----:B------:R-:W-:Y:S02]  /*27e50*/  IMAD.MOV.U32 R198, RZ, RZ, R197 ;  /* 0x000000ffffc67224 */ /* 0x000fe400078e00c5 */
[C---:B------:R-:W-:Y:S01]  /*27e60*/  HMMA.16816.F32 R24, R80.reuse, R84, R24 ;  /* 0x000000545018723c */ /* 0x040fe20000001818 */
[----:B------:R3:W1:Y:S03]  /*27e70*/  MUFU.EX2 R201, R2 ;  /* 0x0000000200c97308 */ /* 0x0006660000000800 */
        /* <DEDUP_REMOVED lines=9> */
[----:B------:R-:W-:Y:S02]  /*27f10*/  LDSM.16.MT88.4 R84, [R213+0xa800] ;  /* 0x00a80000d554783b */ /* 0x000fe40000004200 */
[----:B------:R-:W-:Y:S01]  /*27f20*/  IMAD.MOV.U32 R198, RZ, RZ, R197 ;  /* 0x000000ffffc67224 */ /* 0x000fe200078e00c5 */
[----:B------:R2:W-:Y:S01]  /*27f30*/  MUFU.EX2 R181, R225 ;  /* 0x000000e100b57308 */ /* 0x0005e20000000800 */
[----:B------:R-:W-:Y:S02]  /*27f40*/  IMAD.MOV.U32 R197, RZ, RZ, R224 ;  /* 0x000000ffffc57224 */ /* 0x000fe400078e00e0 */
[----:B------:R-:W-:Y:S04]  /*27f50*/  IMAD.MOV.U32 R200, RZ, RZ, R223 ;  /* 0x000000ffffc87224 */ /* 0x000fe800078e00df */
[----:B---3--:R-:W-:Y:S02]  /*27f60*/  FFMA.FTZ R2, R130, c[0x0][0x23c], -R100 ;  /* 0x00008f0082027a23 */ /* 0x008fe40000010864 */
[----:B------:R-:W-:Y:S01]  /*27f70*/  IMAD.MOV.U32 R123, RZ, RZ, R221 ;  /* 0x000000ffff7b7224 */ /* 0x000fe200078e00dd */
[----:B------:R-:W-:Y:S01]  /*27f80*/  MUFU.EX2 R104, R141 ;  /* 0x0000008d00687308 */ /* 0x000fe20000000800 */
[----:B------:R-:W-:Y:S02]  /*27f90*/  FADD.FTZ R96, R97, R3 ;  /* 0x0000000361607221 */ /* 0x000fe40000010000 */
[----:B------:R-:W-:Y:S01]  /*27fa0*/  FADD.FTZ R3, R143, R68 ;  /* 0x000000448f037221 */ /* 0x000fe20000010000 */
[----:B-1----:R4:W5:Y:S01]  /*27fb0*/  LDL.LU R226, [R1+0x120] ;  /* 0x0001200001e27983 */ /* 0x0029620000300800 */
[----:B------:R-:W-:Y:S02]  /*27fc0*/  FADD.FTZ R68, R102, R96 ;  /* 0x0000006066447221 */ /* 0x000fe40000010000 */
[----:B------:R-:W-:Y:S01]  /*27fd0*/  FADD.FTZ R3, R146, R3 ;  /* 0x0000000392037221 */ /* 0x000fe20000010000 */
[----:B------:R-:W1:Y:S01]  /*27fe0*/  LDSM.16.MT88.4 R96, [R214+0xa000] ;  /* 0x00a00000d660783b */ /* 0x000e620000004200 */
[----:B------:R-:W-:Y:S01]  /*27ff0*/  IMAD.MOV.U32 R108, RZ, RZ, R120 ;  /* 0x000000ffff6c7224 */ /* 0x000fe200078e0078 */
[----:B------:R3:W-:Y:S01]  /*28000*/  MUFU.EX2 R130, R2 ;  /* 0x0000000200827308 */ /* 0x0007e20000000800 */
[----:B------:R-:W-:Y:S02]  /*28010*/  FADD.FTZ R3, R147, R3 ;  /* 0x0000000393037221 */ /* 0x000fe40000010000 */
[----:B------:R-:W-:Y:S02]  /*28020*/  FADD.FTZ R68, R105, R68 ;  /* 0x0000004469447221 */ /* 0x000fe40000010000 */
[----:B------:R-:W-:Y:S01]  /*28030*/  FADD.FTZ R3, R153, R3 ;  /* 0x0000000399037221 */ /* 0x000fe20000010000 */
[----:B--2---:R4:W5:Y:S01]  /*28040*/  LDL.LU R225, [R1+0x11c] ;  /* 0x00011c0001e17983 */ /* 0x0049620000300800 */
[----:B------:R-:W-:Y:S02]  /*28050*/  FADD.FTZ R68, R111, R68 ;  /* 0x000000446f447221 */ /* 0x000fe40000010000 */
[----:B------:R-:W-:Y:S01]  /*28060*/  FADD.FTZ R3, R148, R3 ;  /* 0x0000000394037221 */ /* 0x000fe20000010000 */
[----:B------:R4:W5:Y:S01]  /*28070*/  LDL.LU R224, [R1+0x118] ;  /* 0x0001180001e07983 */ /* 0x0009620000300800 */
[----:B------:R-:W-:Y:S01]  /*28080*/  MUFU.EX2 R105, R140 ;  /* 0x0000008c00697308 */ /* 0x000fe20000000800 */
[----:B------:R-:W-:Y:S02]  /*28090*/  FADD.FTZ R68, R109, R68 ;  /* 0x000000446d447221 */ /* 0x000fe40000010000 */
[----:B------:R4:W5:Y:S01]  /*280a0*/  LDL.LU R223, [R1+0x114] ;  /* 0x0001140001df7983 */ /* 0x0009620000300800 */
[----:B------:R-:W-:Y:S02]  /*280b0*/  FADD.FTZ R3, R156, R3 ;  /* 0x000000039c037221 */ /* 0x000fe40000010000 */
[----:B------:R-:W-:Y:S01]  /*280c0*/  FADD.FTZ R68, R132, R68 ;  /* 0x0000004484447221 */ /* 0x000fe20000010000 */
[----:B------:R4:W5:Y:S01]  /*280d0*/  LDL.LU R222, [R1+0x110] ;  /* 0x0001100001de7983 */ /* 0x0009620000300800 */
[----:B------:R-:W-:Y:S02]  /*280e0*/  IMAD.MOV.U32 R132, RZ, RZ, R73 ;  /* 0x000000ffff847224 */ /* 0x000fe400078e0049 */
[----:B------:R-:W-:Y:S01]  /*280f0*/  MUFU.EX2 R128, R128 ;  /* 0x0000008000807308 */ /* 0x000fe20000000800 */
[----:B------:R4:W5:Y:S01]  /*28100*/  LDL.LU R221, [R1+0x10c] ;  /* 0x00010c0001dd7983 */ /* 0x0009620000300800 */
[----:B---3--:R-:W-:Y:S03]  /*28110*/  FFMA.FTZ R2, R129, c[0x0][0x23c], -R100 ;  /* 0x00008f0081027a23 */ /* 0x008fe60000010864 */
[----:B------:R4:W5:Y:S04]  /*28120*/  LDL.LU R220, [R1+0x108] ;  /* 0x0001080001dc7983 */ /* 0x0009680000300800 */
[----:B------:R4:W5:Y:S01]  /*28130*/  LDL.LU R219, [R1+0x104] ;  /* 0x0001040001db7983 */ /* 0x0009620000300800 */
[----:B------:R2:W3:Y:S03]  /*28140*/  MUFU.EX2 R129, R2 ;  /* 0x0000000200817308 */ /* 0x0004e60000000800 */
[----:B------:R4:W5:Y:S01]  /*28150*/  LDL.LU R218, [R1+0x100] ;  /* 0x0001000001da7983 */ /* 0x0009620000300800 */
[-C--:B-1----:R-:W-:Y:S06]  /*28160*/  HMMA.16816.F32 R36, R76, R96.reuse, R36 ;  /* 0x000000604c24723c */ /* 0x082fec0000001824 */
[----:B------:R-:W-:Y:S02]  /*28170*/  MUFU.EX2 R125, R125 ;  /* 0x0000007d007d7308 */ /* 0x000fe40000000800 */
[C---:B------:R-:W-:Y:S08]  /*28180*/  HMMA.16816.F32 R40, R80.reuse, R96, R40 ;  /* 0x000000605028723c */ /* 0x040ff00000001828 */
[----:B------:R-:W-:Y:S01]  /*28190*/  MUFU.EX2 R124, R124 ;  /* 0x0000007c007c7308 */ /* 0x000fe20000000800 */
[-C--:B------:R-:W-:Y:S03]  /*281a0*/  HMMA.16816.F32 R44, R80, R98.reuse, R44 ;  /* 0x00000062502c723c */ /* 0x080fe6000000182c */
[----:B--2---:R-:W-:Y:S04]  /*281b0*/  FADD.FTZ R2, R144, R69 ;  /* 0x0000004590027221 */ /* 0x004fe80000010000 */
[----:B------:R-:W-:Y:S02]  /*281c0*/  FADD.FTZ R101, R145, R2 ;  /* 0x0000000291657221 */ /* 0x000fe40000010000 */
[----:B------:R-:W2:Y:S01]  /*281d0*/  LDL.LU R2, [R1+0xac] ;  /* 0x0000ac0001027983 */ /* 0x000ea20000300800 */
[C---:B------:R-:W-:Y:S01]  /*281e0*/  HMMA.16816.F32 R48, R76.reuse, R98, R48 ;  /* 0x000000624c30723c */ /* 0x040fe20000001830 */
[----:B------:R-:W-:Y:S02]  /*281f0*/  MUFU.EX2 R123, R123 ;  /* 0x0000007b007b7308 */ /* 0x000fe40000000800 */
[----:B------:R-:W1:Y:S05]  /*28200*/  LDSM.16.MT88.4 R96, [R214+0xa800] ;  /* 0x00a80000d660783b */ /* 0x000e6a0000004200 */
[-C--:B------:R-:W-:Y:S03]  /*28210*/  HMMA.16816.F32 R52, R76, R88.reuse, R52 ;  /* 0x000000584c34723c */ /* 0x080fe60000001834 */
[----:B------:R-:W-:Y:S01]  /*28220*/  LDSM.16.MT88.4 R144, [R213+0xb800] ;  /* 0x00b80000d590783b */ /* 0x000fe20000004200 */
[----:B------:R-:W-:Y:S04]  /*28230*/  MUFU.EX2 R121, R121 ;  /* 0x0000007900797308 */ /* 0x000fe80000000800 */
[C---:B------:R-:W-:Y:S06]  /*28240*/  HMMA.16816.F32 R56, R80.reuse, R88, R56 ;  /* 0x000000585038723c */ /* 0x040fec0000001838 */
[----:B------:R-:W-:Y:S02]  /*28250*/  MUFU.EX2 R112, R112 ;  /* 0x0000007000707308 */ /* 0x000fe40000000800 */
[-C--:B------:R-:W-:Y:S07]  /*28260*/  HMMA.16816.F32 R60, R80, R90.reuse, R60 ;  /* 0x0000005a503c723c */ /* 0x080fee000000183c */
[----:B------:R-:W-:Y:S01]  /*28270*/  F2FP.PACK_AB R80, R135, R202 ;  /* 0x000000ca8750723e */ /* 0x000fe200000000ff */
[----:B------:R-:W-:Y:S01]  /*28280*/  HMMA.16816.F32 R64, R76, R90, R64 ;  /* 0x0000005a4c40723c */ /* 0x000fe20000001840 */
[----:B------:R-:W-:Y:S01]  /*28290*/  F2FP.PACK_AB R82, R133, R134 ;  /* 0x000000868552723e */ /* 0x000fe200000000ff */
[----:B------:R-:W1:Y:S01]  /*282a0*/  LDSM.16.MT88.4 R88, [R215+0xa800] ;  /* 0x00a80000d758783b */ /* 0x000e620000004200 */
[----:B------:R-:W-:Y:S01]  /*282b0*/  MUFU.EX2 R111, R252 ;  /* 0x000000fc006f7308 */ /* 0x000fe20000000800 */
[----:B------:R-:W-:Y:S02]  /*282c0*/  F2FP.PACK_AB R81, R201, R131 ;  /* 0x00000083c951723e */ /* 0x000fe400000000ff */
[----:B---3--:R-:W-:Y:S02]  /*282d0*/  F2FP.PACK_AB R83, R129, R130 ;  /* 0x000000828153723e */ /* 0x008fe400000000ff */
[----:B------:R-:W-:Y:S04]  /*282e0*/  F2FP.PACK_AB R76, R189, R180 ;  /* 0x000000b4bd4c723e */ /* 0x000fe800000000ff */
[----:B------:R-:W-:Y:S01]  /*282f0*/  F2FP.PACK_AB R77, R188, R181 ;  /* 0x000000b5bc4d723e */ /* 0x000fe200000000ff */
[----:B------:R-:W-:Y:S01]  /*28300*/  MUFU.EX2 R109, R198 ;  /* 0x000000c6006d7308 */ /* 0x000fe20000000800 */
[----:B------:R-:W-:Y:S02]  /*28310*/  F2FP.PACK_AB R78, R186, R187 ;  /* 0x000000bbba4e723e */ /* 0x000fe400000000ff */
[----:B------:R-:W-:Y:S07]  /*28320*/  F2FP.PACK_AB R79, R185, R184 ;  /* 0x000000b8b94f723e */ /* 0x000fee00000000ff */
[-C--:B------:R-:W-:Y:S01]  /*28330*/  HMMA.16816.F32 R4, R76, R84.reuse, R4 ;  /* 0x000000544c04723c */ /* 0x080fe20000001804 */
[----:B------:R-:W3:Y:S07]  /*28340*/  MUFU.EX2 R120, R117 ;  /* 0x0000007500787308 */ /* 0x000eee0000000800 */
[C---:B------:R-:W-:Y:S03]  /*28350*/  HMMA.16816.F32 R8, R80.reuse, R84, R8 ;  /* 0x000000545008723c */ /* 0x040fe60000001808 */
[----:B------:R-:W1:Y:S05]  /*28360*/  MUFU.EX2 R117, R115 ;  /* 0x0000007300757308 */ /* 0x000e6a0000000800 */
[-C--:B------:R-:W-:Y:S08]  /*28370*/  HMMA.16816.F32 R12, R80, R86.reuse, R12 ;  /* 0x00000056500c723c */ /* 0x080ff0000000180c */
[C---:B------:R-:W-:Y:S01]  /*28380*/  HMMA.16816.F32 R16, R76.reuse, R86, R16 ;  /* 0x000000564c10723c */ /* 0x040fe20000001810 */
[----:B------:R-:W3:Y:S07]  /*28390*/  LDSM.16.MT88.4 R84, [R213+0xb000] ;  /* 0x00b00000d554783b */ /* 0x000eee0000004200 */
        /* <DEDUP_REMOVED lines=13> */
[----:B---3--:R-:W-:Y:S01]  /*28470*/  F2FP.PACK_AB R80, R119, R120 ;  /* 0x000000787750723e */ /* 0x008fe200000000ff */
[----:B------:R-:W-:Y:S01]  /*28480*/  HMMA.16816.F32 R64, R76, R90, R64 ;  /* 0x0000005a4c40723c */ /* 0x000fe20000001840 */
[----:B------:R-:W-:Y:S01]  /*28490*/  F2FP.PACK_AB R82, R117, R118 ;  /* 0x000000767552723e */ /* 0x000fe200000000ff */
[----:B------:R-:W3:Y:S05]  /*284a0*/  LDSM.16.MT88.4 R88, [R215+0xb000] ;  /* 0x00b00000d758783b */ /* 0x000eea0000004200 */
[----:B------:R-:W-:Y:S02]  /*284b0*/  F2FP.PACK_AB R76, R127, R128 ;  /* 0x000000807f4c723e */ /* 0x000fe400000000ff */
[----:B------:R-:W-:Y:S03]  /*284c0*/  F2FP.PACK_AB R77, R125, R126 ;  /* 0x0000007e7d4d723e */ /* 0x000fe600000000ff */
[----:B------:R-:W-:Y:S02]  /*284d0*/  F2FP.PACK_AB R78, R123, R124 ;  /* 0x0000007c7b4e723e */ /* 0x000fe400000000ff */
[----:B------:R-:W-:Y:S07]  /*284e0*/  F2FP.PACK_AB R79, R121, R122 ;  /* 0x0000007a794f723e */ /* 0x000fee00000000ff */
[-C--:B------:R-:W-:Y:S01]  /*284f0*/  HMMA.16816.F32 R4, R76, R84.reuse, R4 ;  /* 0x000000544c04723c */ /* 0x080fe20000001804 */
[----:B--2---:R-:W-:Y:S02]  /*28500*/  FFMA.FTZ R69, R0, R2, R108 ;  /* 0x0000000200457223 */ /* 0x004fe4000001006c */
[----:B------:R-:W-:Y:S01]  /*28510*/  FFMA.FTZ R2, R110, c[0x0][0x23c], -R100 ;  /* 0x00008f006e027a23 */ /* 0x000fe20000010864 */
[----:B------:R-:W-:Y:S01]  /*28520*/  MUFU.EX2 R108, R195 ;  /* 0x000000c3006c7308 */ /* 0x000fe20000000800 */
[----:B------:R-:W-:Y:S02]  /*28530*/  IMAD.MOV.U32 R110, RZ, RZ, R116 ;  /* 0x000000ffff6e7224 */ /* 0x000fe400078e0074 */
[----:B------:R-:W-:Y:S02]  /*28540*/  FADD.FTZ R0, R151, R101 ;  /* 0x0000006597007221 */ /* 0x000fe40000010000 */
[----:B------:R-:W-:Y:S05]  /*28550*/  FFMA.FTZ R101, R163, c[0x0][0x23c], -R100 ;  /* 0x00008f00a3657a23 */ /* 0x000fea0000010864 */
[----:B------:R2:W-:Y:S10]  /*28560*/  MUFU.EX2 R116, R2 ;  /* 0x0000000200747308 */ /* 0x0005f40000000800 */
[----:B------:R-:W-:Y:S01]  /*28570*/  MUFU.EX2 R101, R101 ;  /* 0x0000006500657308 */ /* 0x000fe20000000800 */
[----:B--2---:R-:W-:Y:S02]  /*28580*/  FADD.FTZ R2, R152, R0 ;  /* 0x0000000098027221 */ /* 0x004fe40000010000 */
[--C-:B------:R-:W-:Y:S02]  /*28590*/  FFMA.FTZ R0, R103, c[0x0][0x23c], -R100.reuse ;  /* 0x00008f0067007a23 */ /* 0x100fe40000010864 */
[----:B------:R-:W-:Y:S05]  /*285a0*/  FFMA.FTZ R103, R162, c[0x0][0x23c], -R100 ;  /* 0x00008f00a2677a23 */ /* 0x000fea0000010864 */
[----:B------:R2:W1:Y:S01]  /*285b0*/  MUFU.EX2 R114, R0 ;  /* 0x0000000000727308 */ /* 0x0004620000000800 */
[----:B------:R-:W-:Y:S04]  /*285c0*/  FADD.FTZ R2, R155, R2 ;  /* 0x000000029b027221 */ /* 0x000fe80000010000 */
[----:B------:R-:W-:Y:S02]  /*285d0*/  FADD.FTZ R102, R154, R2 ;  /* 0x000000029a667221 */ /* 0x000fe40000010000 */
[----:B------:R-:W-:Y:S04]  /*285e0*/  FADD.FTZ R2, R136, R68 ;  /* 0x0000004488027221 */ /* 0x000fe80000010000 */
[----:B------:R-:W-:Y:S02]  /*285f0*/  FADD.FTZ R2, R139, R2 ;  /* 0x000000028b027221 */ /* 0x000fe40000010000 */
[--C-:B--2---:R-:W-:Y:S01]  /*28600*/  FFMA.FTZ R0, R110, c[0x0][0x23c], -R100.reuse ;  /* 0x00008f006e007a23 */ /* 0x104fe20000010864 */
[----:B-1----:R-:W-:Y:S01]  /*28610*/  F2FP.PACK_AB R81, R114, R116 ;  /* 0x000000747251723e */ /* 0x002fe200000000ff */
[----:B------:R1:W2:Y:S10]  /*28620*/  MUFU.EX2 R110, R196 ;  /* 0x000000c4006e7308 */ /* 0x0002b40000000800 */
[----:B------:R3:W-:Y:S01]  /*28630*/  MUFU.EX2 R115, R0 ;  /* 0x0000000000737308 */ /* 0x0007e20000000800 */
[----:B-1----:R-:W-:Y:S02]  /*28640*/  F2FP.PACK_AB R196, R112, R113 ;  /* 0x0000007170c4723e */ /* 0x002fe400000000ff */
[----:B--2---:R-:W-:Y:S01]  /*28650*/  F2FP.PACK_AB R198, R108, R110 ;  /* 0x0000006e6cc6723e */ /* 0x004fe200000000ff */
[--C-:B---3--:R-:W-:Y:S06]  /*28660*/  FFMA.FTZ R0, R200, c[0x0][0x23c], -R100.reuse ;  /* 0x00008f00c8007a23 */ /* 0x108fec0000010864 */
[----:B------:R1:W2:Y:S02]  /*28670*/  MUFU.EX2 R200, R0 ;  /* 0x0000000000c87308 */ /* 0x0002a40000000800 */
[----:B-1----:R-:W-:Y:S01]  /*28680*/  FADD.FTZ R0, R199, R69 ;  /* 0x00000045c7007221 */ /* 0x002fe20000010000 */
[----:B--2---:R-:W-:Y:S01]  /*28690*/  F2FP.PACK_AB R83, R200, R115 ;  /* 0x00000073c853723e */ /* 0x004fe200000000ff */
[----:B------:R-:W-:Y:S01]  /*286a0*/  FFMA.FTZ R69, R194, c[0x0][0x23c], -R100 ;  /* 0x00008f00c2457a23 */ /* 0x000fe20000010864 */
[----:B------:R-:W-:Y:S01]  /*286b0*/  F2FP.PACK_AB R199, R106, R107 ;  /* 0x0000006b6ac7723e */ /* 0x000fe200000000ff */
[----:B------:R-:W-:Y:S01]  /*286c0*/  FADD.FTZ R0, R197, R0 ;  /* 0x00000000c5007221 */ /* 0x000fe20000010000 */
[----:B------:R-:W-:Y:S01]  /*286d0*/  F2FP.PACK_AB R197, R109, R111 ;  /* 0x0000006f6dc5723e */ /* 0x000fe200000000ff */
[----:B------:R-:W-:Y:S02]  /*286e0*/  FFMA.FTZ R100, R74, c[0x0][0x23c], -R100 ;  /* 0x00008f004a647a23 */ /* 0x000fe40000010864 */
[C---:B------:R-:W-:Y:S01]  /*286f0*/  HMMA.16816.F32 R8, R80.reuse, R84, R8 ;  /* 0x000000545008723c */ /* 0x040fe20000001808 */
[----:B------:R-:W-:Y:S01]  /*28700*/  FADD.FTZ R0, R217, R0 ;  /* 0x00000000d9007221 */ /* 0x000fe20000010000 */
[----:B------:R1:W2:Y:S01]  /*28710*/  MUFU.EX2 R84, R69 ;  /* 0x0000004500547308 */ /* 0x0002a20000000800 */
[----:B------:R4:W5:Y:S01]  /*28720*/  LDL.LU R217, [R1+0xfc] ;  /* 0x0000fc0001d97983 */ /* 0x0009620000300800 */
[----:B------:R-:W-:Y:S02]  /*28730*/  FADD.FTZ R74, R157, R3 ;  /* 0x000000039d4a7221 */ /* 0x000fe40000010000 */
[----:B------:R-:W-:Y:S01]  /*28740*/  FADD.FTZ R0, R161, R0 ;  /* 0x00000000a1007221 */ /* 0x000fe20000010000 */
[----:B------:R4:W5:Y:S01]  /*28750*/  LDL.LU R212, [R1+0xf8] ;  /* 0x0000f80001d47983 */ /* 0x0009620000300800 */
[-C--:B------:R-:W-:Y:S01]  /*28760*/  HMMA.16816.F32 R12, R80, R86.reuse, R12 ;  /* 0x00000056500c723c */ /* 0x080fe2000000180c */
[----:B------:R-:W-:Y:S03]  /*28770*/  FADD.FTZ R74, R179, R74 ;  /* 0x0000004ab34a7221 */ /* 0x000fe60000010000 */
[----:B------:R-:W-:Y:S01]  /*28780*/  FADD.FTZ R3, R178, R102 ;  /* 0x00000066b2037221 */ /* 0x000fe20000010000 */
[----:B------:R-:W-:Y:S01]  /*28790*/  MUFU.EX2 R85, R75 ;  /* 0x0000004b00557308 */ /* 0x000fe20000000800 */
[----:B------:R-:W-:Y:S02]  /*287a0*/  FADD.FTZ R0, R158, R0 ;  /* 0x000000009e007221 */ /* 0x000fe40000010000 */
[C---:B------:R-:W-:Y:S04]  /*287b0*/  HMMA.16816.F32 R16, R76.reuse, R86, R16 ;  /* 0x000000564c10723c */ /* 0x040fe80000001810 */
[----:B------:R-:W-:Y:S02]  /*287c0*/  FADD.FTZ R0, R160, R0 ;  /* 0x00000000a0007221 */ /* 0x000fe40000010000 */
[----:B------:R-:W3:Y:S01]  /*287d0*/  LDSM.16.MT88.4 R160, [R216+0xb800] ;  /* 0x00b80000d8a0783b */ /* 0x000ee20000004200 */
[----:B------:R-:W4:Y:S01]  /*287e0*/  MUFU.EX2 R86, R142 ;  /* 0x0000008e00567308 */ /* 0x000f220000000800 */
[-C--:B------:R-:W-:Y:S01]  /*287f0*/  HMMA.16816.F32 R20, R76, R92.reuse, R20 ;  /* 0x0000005c4c14723c */ /* 0x080fe20000001814 */
[----:B------:R-:W-:Y:S03]  /*28800*/  FADD.FTZ R0, R159, R0 ;  /* 0x000000009f007221 */ /* 0x000fe60000010000 */
[----:B-1----:R-:W-:Y:S01]  /*28810*/  FADD.FTZ R69, R177, R3 ;  /* 0x00000003b1457221 */ /* 0x002fe20000010000 */
[----:B--2---:R-:W-:Y:S01]  /*28820*/  F2FP.PACK_AB R193, R101, R84 ;  /* 0x0000005465c1723e */ /* 0x004fe200000000ff */
[----:B------:R-:W-:Y:S02]  /*28830*/  FADD.FTZ R0, R149, R0 ;  /* 0x0000000095007221 */ /* 0x000fe40000010000 */
[C---:B------:R-:W-:Y:S01]  /*28840*/  HMMA.16816.F32 R24, R80.reuse, R92, R24 ;  /* 0x0000005c5018723c */ /* 0x040fe20000001818 */
[----:B------:R-:W-:Y:S03]  /*28850*/  MUFU.EX2 R100, R100 ;  /* 0x0000006400647308 */ /* 0x000fe60000000800 */
[----:B------:R-:W-:Y:S02]  /*28860*/  FADD.FTZ R0, R150, R0 ;  /* 0x0000000096007221 */ /* 0x000fe40000010000 */
[----:B------:R-:W-:Y:S02]  /*28870*/  FADD.FTZ R3, R137, R2 ;  /* 0x0000000289037221 */ /* 0x000fe40000010000 */
[-C--:B------:R-:W-:Y:S01]  /*28880*/  HMMA.16816.F32 R28, R80, R94.reuse, R28 ;  /* 0x0000005e501c723c */ /* 0x080fe2000000181c */
[----:B------:R-:W-:Y:S02]  /*28890*/  FADD.FTZ R0, R165, R0 ;  /* 0x00000000a5007221 */ /* 0x000fe40000010000 */
[----:B------:R-:W1:Y:S01]  /*288a0*/  MUFU.EX2 R75, R103 ;  /* 0x00000067004b7308 */ /* 0x000e620000000800 */
[----:B------:R-:W-:Y:S02]  /*288b0*/  FADD.FTZ R2, R166, R69 ;  /* 0x00000045a6027221 */ /* 0x000fe40000010000 */
[----:B------:R-:W-:Y:S01]  /*288c0*/  FADD.FTZ R68, R167, R0 ;  /* 0x00000000a7447221 */ /* 0x000fe20000010000 */
[----:B----4-:R-:W-:Y:S01]  /*288d0*/  F2FP.PACK_AB R194, R85, R86 ;  /* 0x0000005655c2723e */ /* 0x010fe200000000ff */
[C---:B------:R-:W-:Y:S01]  /*288e0*/  HMMA.16816.F32 R32, R76.reuse, R94, R32 ;  /* 0x0000005e4c20723c */ /* 0x040fe20000001820 */
[----:B------:R-:W-:Y:S03]  /*288f0*/  FADD.FTZ R0, R174, R74 ;  /* 0x0000004aae007221 */ /* 0x000fe60000010000 */
[----:B------:R-:W-:Y:S02]  /*28900*/  FADD.FTZ R2, R175, R2 ;  /* 0x00000002af027221 */ /* 0x000fe40000010000 */
[----:B------:R-:W-:Y:S02]  /*28910*/  FADD.FTZ R0, R176, R0 ;  /* 0x00000000b0007221 */ /* 0x000fe40000010000 */
[-C--:B------:R-:W-:Y:S01]  /*28920*/  HMMA.16816.F32 R36, R76, R96.reuse, R36 ;  /* 0x000000604c24723c */ /* 0x080fe20000001824 */
[----:B------:R-:W2:Y:S03]  /*28930*/  LDSM.16.MT88.4 R176, [R214+0xb800] ;  /* 0x00b80000d6b0783b */ /* 0x000ea60000004200 */
[----:B------:R-:W-:Y:S01]  /*28940*/  FADD.FTZ R69, R192, R0 ;  /* 0x00000000c0457221 */ /* 0x000fe20000010000 */
[----:B------:R-:W-:Y:S01]  /*28950*/  F2FP.PACK_AB R192, R104, R105 ;  /* 0x0000006968c0723e */ /* 0x000fe200000000ff */
[----:B------:R-:W-:Y:S02]  /*28960*/  FADD.FTZ R3, R138, R3 ;  /* 0x000000038a037221 */ /* 0x000fe40000010000 */
[C---:B------:R-:W-:Y:S01]  /*28970*/  HMMA.16816.F32 R40, R80.reuse, R96, R40 ;  /* 0x000000605028723c */ /* 0x040fe20000001828 */
[----:B------:R-:W-:Y:S03]  /*28980*/  FADD.FTZ R68, R164, R68 ;  /* 0x00000044a4447221 */ /* 0x000fe60000010000 */
[----:B-1----:R-:W-:Y:S01]  /*28990*/  F2FP.PACK_AB R195, R100, R75 ;  /* 0x0000004b64c3723e */ /* 0x002fe200000000ff */
        /* <DEDUP_REMOVED lines=12> */
[----:B------:R-:W-:Y:S04]  /*28a60*/  FADD.FTZ R2, R251, R2 ;  /* 0x00000002fb027221 */ /* 0x000fe80000010000 */
[C---:B------:R-:W-:Y:S01]  /*28a70*/  HMMA.16816.F32 R56, R80.reuse, R88, R56 ;  /* 0x000000585038723c */ /* 0x040fe20000001838 */
[----:B------:R-:W-:Y:S04]  /*28a80*/  FADD.FTZ R2, R210, R2 ;  /* 0x00000002d2027221 */ /* 0x000fe80000010000 */
[----:B------:R-:W-:Y:S03]  /*28a90*/  FADD.FTZ R2, R209, R2 ;  /* 0x00000002d1027221 */ /* 0x000fe60000010000 */
[-C--:B------:R-:W-:Y:S08]  /*28aa0*/  HMMA.16816.F32 R60, R80, R90.reuse, R60 ;  /* 0x0000005a503c723c */ /* 0x080ff0000000183c */
[----:B------:R-:W-:Y:S08]  /*28ab0*/  HMMA.16816.F32 R64, R76, R90, R64 ;  /* 0x0000005a4c40723c */ /* 0x000ff00000001840 */
[-C--:B------:R-:W-:Y:S01]  /*28ac0*/  HMMA.16816.F32 R140, R196, R144.reuse, R4 ;  /* 0x00000090c48c723c */ /* 0x080fe20000001804 */
        /* <DEDUP_REMOVED lines=83> */
[----:B-1---5:R-:W-:-:S05]  /*29000*/  @P0 BRA `(.L_x_932) ;  /* 0xffff406000000947 */ /* 0x022fca000383ffff */
.L_x_931:
        /* <DEDUP_REMOVED lines=267> */
[----:B-----5:R-:W1:Y:S01]  /*2a0c0*/  LDS.128 R244, [R246+0x3800] ;  /* 0x00380000f6f47984 */ /* 0x020e620000000c00 */
[----:B------:R-:W-:Y:S05]  /*2a0d0*/  @P1 BRA `(.L_x_936) ;  /* 0x000002d000001947 */ /* 0x000fea0003800000 */
[----:B------:R-:W5:Y:S02]  /*2a0e0*/  S2R R4, SR_TID.X ;  /* 0x0000000000047919 */ /* 0x000f640000002100 */
[----:B-----5:R-:W-:-:S04]  /*2a0f0*/  SHF.R.S32.HI R2, RZ, 0x1f, R4 ;  /* 0x0000001fff027819 */ /* 0x020fc80000011404 */
        /* <DEDUP_REMOVED lines=43> */
.L_x_936:
[----:B------:R-:W-:Y:S05]  /*2a3b0*/  BSYNC B0 ;  /* 0x0000000000007941 */ /* 0x000fea0003800000 */
.L_x_935:
        /* <DEDUP_REMOVED lines=36> */
.L_x_938:
[----:B------:R-:W-:Y:S05]  /*2a600*/  BSYNC B0 ;  /* 0x0000000000007941 */ /* 0x000fea0003800000 */
.L_x_937:
        /* <DEDUP_REMOVED lines=15> */
.L_x_940:
[----:B------:R-:W-:Y:S05]  /*2a700*/  BSYNC B0 ;  /* 0x0000000000007941 */ /* 0x000fea0003800000 */
.L_x_939:
        /* <DEDUP_REMOVED lines=15> */
.L_x_942:
[----:B------:R-:W-:Y:S05]  /*2a800*/  BSYNC B0 ;  /* 0x0000000000007941 */ /* 0x000fea0003800000 */
.L_x_941:
        /* <DEDUP_REMOVED lines=15> */
.L_x_944:
[----:B------:R-:W-:Y:S05]  /*2a900*/  BSYNC B0 ;  /* 0x0000000000007941 */ /* 0x000fea0003800000 */
.L_x_943:
        /* <DEDUP_REMOVED lines=15> */
.L_x_946:
[----:B------:R-:W-:Y:S05]  /*2aa00*/  BSYNC B0 ;  /* 0x0000000000007941 */ /* 0x000fea0003800000 */
.L_x_945:
        /* <DEDUP_REMOVED lines=15> */
.L_x_948:
[----:B------:R-:W-:Y:S05]  /*2ab00*/  BSYNC B0 ;  /* 0x0000000000007941 */ /* 0x000fea0003800000 */
.L_x_947:
        /* <DEDUP_REMOVED lines=15> */
.L_x_950:
[----:B------:R-:W-:Y:S05]  /*2ac00*/  BSYNC B0 ;  /* 0x0000000000007941 */ /* 0x000fea0003800000 */
.L_x_949:
        /* <DEDUP_REMOVED lines=15> */
.L_x_951:
        /* <DEDUP_REMOVED lines=16> */
.L_x_2125:


//--------------------- .text._ZN5flash16flash_fwd_kernelI23Flash_fwd_kernel_traitsILi64ELi128ELi64ELi4ELb0ELb0EN7cutlass6half_tE19Flash_kernel_traitsILi64ELi128ELi64ELi4ES3_EELb1ELb0ELb0ELb0ELb0ELb1ELb0ELb0EEEvNS_16Flash_fwd_paramsE --------------------------
	.section	.text._ZN5flash16flash_fwd_kernelI23Flash_fwd_kernel_traitsILi64ELi128ELi64ELi4ELb0ELb0EN7cutlass6half_tE19Flash_kernel_traitsILi64ELi128ELi64ELi4ES3_EELb1ELb0ELb0ELb0ELb0ELb1ELb0ELb0EEEvNS_16Flash_fwd_paramsE,"ax",@progbits
	.sectioninfo	@"SHI_REGISTERS=254"
	.align	128
        .global         _ZN5flash16flash_fwd_kernelI23Flash_fwd_kernel_traitsILi64ELi128ELi64ELi4ELb0ELb0EN7cutlass6half_tE19Flash_kernel_traitsILi64ELi128ELi64ELi4ES3_EELb1ELb0ELb0ELb0ELb0ELb1ELb0ELb0EEEvNS_16Flash_fwd_paramsE
        .type           _ZN5flash16flash_fwd_kernelI23Flash_fwd_kernel_traitsILi64ELi128ELi64ELi4ELb0ELb0EN7cutlass6half_tE19Flash_kernel_traitsILi64ELi128ELi64ELi4ES3_EELb1ELb0ELb0ELb0ELb0ELb1ELb0ELb0EEEvNS_16Flash_fwd_paramsE,@function
        .size           _ZN5flash16flash_fwd_kernelI23Flash_fwd_kernel_traitsILi64ELi128ELi64ELi4ELb0ELb0EN7cutlass6half_tE19Flash_kernel_traitsILi64ELi128ELi64ELi4ES3_EELb1ELb0ELb0ELb0ELb0ELb1ELb0ELb0EEEvNS_16Flash_fwd_paramsE,(.L_x_2126 - _ZN5flash16flash_fwd_kernelI23Flash_fwd_kernel_traitsILi64ELi128ELi64ELi4ELb0ELb0EN7cutlass6half_tE19Flash_kernel_traitsILi64ELi128ELi64ELi4ES3_EELb1ELb0ELb0ELb0ELb0ELb1ELb0ELb0EEEvNS_16Flash_fwd_paramsE)
        .other          _ZN5flash16flash_fwd_kernelI23Flash_fwd_kernel_traitsILi64ELi128ELi64ELi4ELb0ELb0EN7cutlass6half_tE19Flash_kernel_traitsILi64ELi128ELi64ELi4ES3_EELb1ELb0ELb0ELb0ELb0ELb1ELb0ELb0EEEvNS_16Flash_fwd_paramsE,@"STO_CUDA_ENTRY STV_DEFAULT"
_ZN5flash16flash_fwd_kernelI23Flash_fwd_kernel_traitsILi64ELi128ELi64ELi4ELb0ELb0EN7cutlass6half_tE19Flash_kernel_traitsILi64ELi128ELi64ELi4ES3_EELb1ELb0ELb0ELb0ELb0ELb1ELb0ELb0EEEvNS_16Flash_fwd_paramsE:
.text._ZN5flash16flash_fwd_kernelI23Flash_fwd_kernel_traitsILi64ELi128ELi64ELi4ELb0ELb0EN7cutlass6half_tE19Flash_kernel_traitsILi64ELi128ELi64ELi4ES3_EELb1ELb0ELb0ELb0ELb0ELb1ELb0ELb0EEEvNS_16Flash_fwd_paramsE:
[----:B------:R-:W-:Y:S02]  /*0000*/  MOV R1, c[0x0][0x28] ;  /* 0x00000a0000017a02 */ /* 0x000fe40000000f00 */
[----:B------:R-:W-:Y:S02]  /*0010*/  ULDC.U8 UR4, c[0x0][0x304] ;  /* 0x0000c10000047ab9 */ /* 0x000fe40000000000 */
[----:B------:R-:W-:Y:S01]  /*0020*/  ISETP.NE.AND P1, PT, RZ, UR4, PT ;  /* 0x00000004ff007c0c */ /* 0x000fe2000bf25270 */
[----:B------:R-:W-:Y:S02]  /*0030*/  ULDC.64 UR24, c[0x0][0x2f0] ;  /* 0x0000bc0000187ab9 */ /* 0x000fe40000000a00 */
[----:B------:R-:W-:Y:S01]  /*0040*/  IMAD.U32 R10, RZ, RZ, UR24 ;  /* 0x00000018ff0a7e24 */ /* 0x000fe2000f8e00ff */
[----:B------:R-:W-:Y:S01]  /*0050*/  ULDC.64 UR20, c[0x0][0x118] ;  /* 0x0000460000147ab9 */ /* 0x000fe20000000a00 */
[----:B------:R-:W-:Y:S02]  /*0060*/  IMAD.U32 R11, RZ, RZ, UR25 ;  /* 0x00000019ff0b7e24 */ /* 0x000fe4000f8e00ff */
[----:B------:R-:W-:-:S06]  /*0070*/  IMAD.MOV.U32 R136, RZ, RZ, c[0x0][0x2f8] ;  /* 0x0000be00ff887624 */ /* 0x000fcc00078e00ff */
[----:B------:R-:W2:Y:S01]  /*0080*/  @P1 LDG.E.64 R10, [R10.64] ;  /* 0x000000140a0a1981 */ /* 0x000ea2000c1e1b00 */
[----:B------:R-:W-:Y:S02]  /*0090*/  IMAD.MOV.U32 R3, RZ, RZ, c[0x0][0x2fc] ;  /* 0x0000bf00ff037624 */ /* 0x000fe400078e00ff */
[----:B------:R-:W-:-:S05]  /*00a0*/  @P1 IMAD.MOV.U32 R2, RZ, RZ, R136 ;  /* 0x000000ffff021224 */ /* 0x000fca00078e0088 */
[----:B------:R1:W3:Y:S01]  /*00b0*/  @P1 LDG.E.64 R8, [R2.64] ;  /* 0x0000001402081981 */ /* 0x0002e2000c1e1b00 */
[----:B------:R-:W-:Y:S01]  /*00c0*/  ISETP.NE.U32.AND P3, PT, RZ, c[0x0][0x240], PT ;  /* 0x00009000ff007a0c */ /* 0x000fe20003f65070 */
[----:B------:R-:W4:Y:S01]  /*00d0*/  LDC.U8 R0, c[0x0][0x312] ;  /* 0x0000c480ff007b82 */ /* 0x000f220000000000 */
[----:B------:R-:W-:Y:S01]  /*00e0*/  MOV R197, 0xffffffff ;  /* 0xffffffff00c57802 */ /* 0x000fe20000000f00 */
[----:B------:R-:W1:Y:S01]  /*00f0*/  S2R R123, SR_CTAID.X ;  /* 0x00000000007b7919 */ /* 0x000e620000002500 */
[----:B------:R-:W-:-:S03]  /*0100*/  ISETP.NE.AND.EX P3, PT, RZ, c[0x0][0x244], PT, P3 ;  /* 0x00009100ff007a0c */ /* 0x000fc60003f65330 */
[----:B------:R-:W1:Y:S04]  /*0110*/  S2R R7, SR_CTAID.Y ;  /* 0x0000000000077919 */ /* 0x000e680000002600 */
[----:B------:R-:W1:Y:S04]  /*0120*/  S2R R4, SR_CTAID.Z ;  /* 0x0000000000047919 */ /* 0x000e680000002700 */
[----:B------:R-:W1:Y:S01]  /*0130*/  S2R R127, SR_TID.X ;  /* 0x00000000007f7919 */ /* 0x000e620000002100 */
[----:B----4-:R-:W-:Y:S02]  /*0140*/  ISETP.NE.AND P4, PT, R0, RZ, PT ;  /* 0x000000ff0000720c */ /* 0x010fe40003f85270 */
[----:B-1----:R-:W-:-:S04]  /*0150*/  LOP3.LUT R2, R4, R123, R7, 0xfe, !PT ;  /* 0x0000007b04027212 */ /* 0x002fc800078efe07 */
[----:B------:R-:W-:Y:S02]  /*0160*/  LOP3.LUT P2, RZ, R2, R127, RZ, 0xfc, !PT ;  /* 0x0000007f02ff7212 */ /* 0x000fe4000784fcff */
[----:B------:R-:W-:-:S05]  /*0170*/  MOV R2, 0x4 ;  /* 0x0000000400027802 */ /* 0x000fca0000000f00 */
[----:B------:R-:W-:-:S06]  /*0180*/  IMAD.WIDE R16, R7, R2, c[0x0][0x240] ;  /* 0x0000900007107625 */ /* 0x000fcc00078e0202 */
[----:B------:R-:W-:Y:S02]  /*0190*/  @!P2 IMAD.MOV.U32 R18, RZ, RZ, c[0x0][0x308] ;  /* 0x0000c200ff12a624 */ /* 0x000fe400078e00ff */
[----:B------:R-:W-:Y:S01]  /*01a0*/  @!P2 IMAD.MOV.U32 R19, RZ, RZ, c[0x0][0x30c] ;  /* 0x0000c300ff13a624 */ /* 0x000fe200078e00ff */
[----:B--2---:R-:W1:Y:S08]  /*01b0*/  @P1 R2UR UR24, R10 ;  /* 0x000000000a1813c2 */ /* 0x004e7000000e0000 */
[----:B------:R-:W2:Y:S01]  /*01c0*/  @P1 R2UR UR25, R11 ;  /* 0x000000000b1913c2 */ /* 0x000ea200000e0000 */
[----:B---3--:R-:W-:-:S05]  /*01d0*/  @P1 IADD3 R136, P0, R8, c[0x0][0x300], RZ ;  /* 0x0000c00008881a10 */ /* 0x008fca0007f1e0ff */
[----:B------:R-:W-:Y:S01]  /*01e0*/  @P1 IMAD.X R3, RZ, RZ, R9, P0 ;  /* 0x000000ffff031224 */ /* 0x000fe200000e0609 */
[----:B------:R-:W-:Y:S02]  /*01f0*/  ISETP.NE.U32.AND P0, PT, RZ, c[0x0][0x250], PT ;  /* 0x00009400ff007a0c */ /* 0x000fe40003f05070 */
[----:B------:R-:W-:Y:S01]  /*0200*/  ISETP.EQ.U32.AND P1, PT, RZ, c[0x0][0x248], PT ;  /* 0x00009200ff007a0c */ /* 0x000fe20003f22070 */
[----:B------:R-:W-:Y:S01]  /*0210*/  @!P2 IMAD.MOV.U32 R137, RZ, RZ, R3 ;  /* 0x000000ffff89a224 */ /* 0x000fe200078e0003 */
[----:B------:R-:W-:Y:S02]  /*0220*/  ISETP.NE.AND.EX P0, PT, RZ, c[0x0][0x254], PT, P0 ;  /* 0x00009500ff007a0c */ /* 0x000fe40003f05300 */
[----:B------:R-:W-:Y:S02]  /*0230*/  ISETP.EQ.OR.EX P1, PT, RZ, c[0x0][0x24c], !P4, P1 ;  /* 0x00009300ff007a0c */ /* 0x000fe40006722710 */
[----:B------:R-:W-:Y:S01]  /*0240*/  @!P2 STG.E.64 [R18.64+0x8], R136 ;  /* 0x000008881200a986 */ /* 0x000fe2000c101b14 */
[----:B-1----:R-:W-:-:S02]  /*0250*/  IMAD.U32 R8, RZ, RZ, UR24 ;  /* 0x00000018ff087e24 */ /* 0x002fc4000f8e00ff */
[----:B--2---:R-:W-:-:S05]  /*0260*/  IMAD.U32 R9, RZ, RZ, UR25 ;  /* 0x00000019ff097e24 */ /* 0x004fca000f8e00ff */
[----:B------:R1:W-:Y:S04]  /*0270*/  @!P2 STG.E.64 [R18.64], R8 ;  /* 0x000000081200a986 */ /* 0x0003e8000c101b14 */
[----:B------:R-:W2:Y:S04]  /*0280*/  @P3 LDG.E R197, [R16.64] ;  /* 0x0000001410c53981 */ /* 0x000ea8000c1e1900 */
[----:B------:R-:W2:Y:S01]  /*0290*/  @P3 LDG.E R6, [R16.64+0x4] ;  /* 0x0000041410063981 */ /* 0x000ea2000c1e1900 */
[----:B------:R-:W-:Y:S01]  /*02a0*/  ISETP.NE.U32.AND P2, PT, RZ, c[0x0][0x248], PT ;  /* 0x00009200ff007a0c */ /* 0x000fe20003f45070 */
[----:B------:R-:W-:-:S02]  /*02b0*/  IMAD R5, R7, c[0x0][0x1c0], R4 ;  /* 0x0000700007057a24 */ /* 0x000fc400078e0204 */
[----:B------:R-:W-:Y:S01]  /*02c0*/  IMAD.MOV.U32 R0, RZ, RZ, RZ ;  /* 0x000000ffff007224 */ /* 0x000fe200078e00ff */
[----:B------:R-:W-:Y:S01]  /*02d0*/  ISETP.NE.AND.EX P2, PT, RZ, c[0x0][0x24c], PT, P2 ;  /* 0x00009300ff007a0c */ /* 0x000fe20003f45320 */
[----:B------:R-:W-:Y:S02]  /*02e0*/  IMAD.MOV.U32 R11, RZ, RZ, -0x1 ;  /* 0xffffffffff0b7424 */ /* 0x000fe400078e00ff */
[----:B------:R-:W-:-:S04]  /*02f0*/  @P0 IMAD.WIDE R14, R7, R2, c[0x0][0x250] ;  /* 0x00009400070e0625 */ /* 0x000fc800078e0202 */
[----:B------:R-:W-:Y:S01]  /*0300*/  IMAD.WIDE R12, R7, R2, c[0x0][0x248] ;  /* 0x00009200070c7625 */ /* 0x000fe200078e0202 */
[----:B------:R3:W5:Y:S01]  /*0310*/  @P0 LDG.E R0, [R14.64] ;  /* 0x000000140e000981 */ /* 0x000762000c1e1900 */
[----:B-1----:R-:W-:Y:S02]  /*0320*/  SHF.R.S32.HI R8, RZ, 0x1f, R127 ;  /* 0x0000001fff087819 */ /* 0x002fe4000001147f */
[----:B------:R-:W-:Y:S01]  /*0330*/  IMAD.SHL.U32 R5, R5, 0x20, RZ ;  /* 0x0000002005057824 */ /* 0x000fe200078e00ff */
[----:B------:R3:W5:Y:S01]  /*0340*/  @!P1 LDG.E R11, [R12.64] ;  /* 0x000000140c0b9981 */ /* 0x000762000c1e1900 */
[----:B------:R-:W-:-:S03]  /*0350*/  LEA.HI R122, R8, R127, RZ, 0x5 ;  /* 0x0000007f087a7211 */ /* 0x000fc600078f28ff */
[----:B------:R-:W-:Y:S02]  /*0360*/  SHF.R.S32.HI R116, RZ, 0x1f, R5 ;  /* 0x0000001fff747819 */ /* 0x000fe40000011405 */
[----:B------:R-:W-:-:S04]  /*0370*/  LOP3.LUT R200, R122, 0xffffffe0, RZ, 0xc0, !PT ;  /* 0xffffffe07ac87812 */ /* 0x000fc800078ec0ff */
[----:B------:R-:W-:-:S04]  /*0380*/  IADD3 R200, -R200, R127, RZ ;  /* 0x0000007fc8c87210 */ /* 0x000fc80007ffe1ff */
[--C-:B------:R-:W-:Y:S02]  /*0390*/  IADD3 R136, P1, P0, R5, R136, R200.reuse ;  /* 0x0000008805887210 */ /* 0x100fe4000783e0c8 */
[----:B------:R-:W-:-:S04]  /*03a0*/  SHF.R.S32.HI R5, RZ, 0x1f, R200 ;  /* 0x0000001fff057819 */ /* 0x000fc800000114c8 */
[----:B------:R-:W-:Y:S01]  /*03b0*/  IADD3.X R116, R116, R3, R5, P1, P0 ;  /* 0x0000000374747210 */ /* 0x000fe20000fe0405 */
[----:B--2---:R-:W-:Y:S02]  /*03c0*/  @P3 IMAD.IADD R9, R6, 0x1, -R197 ;  /* 0x0000000106093824 */ /* 0x004fe400078e0ac5 */
[----:B------:R-:W-:Y:S01]  /*03d0*/  @!P3 IMAD.MOV.U32 R9, RZ, RZ, c[0x0][0x214] ;  /* 0x00008500ff09b624 */ /* 0x000fe200078e00ff */
[----:B------:R-:W-:Y:S05]  /*03e0*/  @!P2 BRA `(.L_x_952) ;  /* 0x000000400000a947 */ /* 0x000fea0003800000 */
[----:B---3--:R-:W2:Y:S02]  /*03f0*/  @P4 LDG.E R6, [R12.64+0x4] ;  /* 0x000004140c064981 */ /* 0x008ea4000c1e1900 */
[----:B--2--5:R-:W-:-:S06]  /*0400*/  @P4 IADD3 R3, R6, -R11, RZ ;  /* 0x8000000b06034210 */ /* 0x024fcc0007ffe0ff */
[----:B------:R1:W5:Y:S01]  /*0410*/  @!P4 LDG.E R3, [R12.64] ;  /* 0x000000140c03c981 */ /* 0x000362000c1e1900 */
[----:B------:R-:W-:Y:S05]  /*0420*/  BRA `(.L_x_953) ;  /* 0x0000001000007947 */ /* 0x000fea0003800000 */
.L_x_952:
[----:B---3--:R-:W-:Y:S02]  /*0430*/  MOV R3, c[0x0][0x218] ;  /* 0x0000860000037a02 */ /* 0x008fe40000000f00 */
.L_x_953:
[----:B------:R-:W-:-:S04]  /*0440*/  ISETP.NE.U32.AND P2, PT, RZ, c[0x0][0x258], PT ;  /* 0x00009600ff007a0c */ /* 0x000fc80003f45070 */
[----:B------:R-:W-:-:S13]  /*0450*/  ISETP.NE.AND.EX P2, PT, RZ, c[0x0][0x25c], PT, P2 ;  /* 0x00009700ff007a0c */ /* 0x000fda0003f45320 */
[----:B-1----:R-:W-:-:S05]  /*0460*/  @P2 IMAD.WIDE R12, R7, R2, c[0x0][0x258] ;  /* 0x00009600070c2625 */ /* 0x002fca00078e0202 */
        /* <DEDUP_REMOVED lines=9> */
[C---:B------:R-:W-:Y:S02]  /*0500*/  ISETP.GE.AND P0, PT, R126.reuse, 0x1, PT ;  /* 0x000000017e00780c */ /* 0x040fe40003f06270 */
[----:B------:R-:W-:-:S04]  /*0510*/  IADD3 R3, R126, 0x3f, RZ ;  /* 0x0000003f7e037810 */ /* 0x000fc80007ffe0ff */
[----:B------:R-:W-:-:S04]  /*0520*/  SHF.R.S32.HI R132, RZ, 0x1f, R3 ;  /* 0x0000001fff847819 */ /* 0x000fc80000011403 */
[----:B------:R-:W-:-:S03]  /*0530*/  LEA.HI R132, R132, R3, RZ, 0x6 ;  /* 0x0000000384847211 */ /* 0x000fc600078f30ff */
[----:B------:R-:W-:Y:S05]  /*0540*/  @!P0 BRA `(.L_x_954) ;  /* 0x0000a31000008947 */ /* 0x000fea0003800000 */
[----:B------:R-:W-:Y:S01]  /*0550*/  ISETP.NE.AND P1, PT, R197, -0x1, PT ;  /* 0xffffffffc500780c */ /* 0x000fe20003f25270 */
[----:B------:R-:W1:Y:S01]  /*0560*/  LDC.U8 R137, c[0x0][0x2d8] ;  /* 0x0000b600ff897b82 */ /* 0x000e620000000000 */
        /* <DEDUP_REMOVED lines=13> */
[----:B-1----:R-:W-:Y:S01]  /*0640*/  SHF.R.S32.HI R3, RZ, 0x1f, R0 ;  /* 0x0000001fff037819 */ /* 0x002fe20000011400 */
        /* <DEDUP_REMOVED lines=9> */
.L_x_955:
[----:B-1----:R-:W-:-:S04]  /*06e0*/  IABS R10, c[0x0][0x1c8] ;  /* 0x00007200000a7a13 */ /* 0x002fc80000000000 */
        /* <DEDUP_REMOVED lines=10> */
[----:B------:R-:W-:-:S04]  /*0790*/  IMAD.HI.U32 R212, R13, R2, RZ ;  /* 0x000000020dd47227 */ /* 0x000fc800078e00ff */
[----:B------:R-:W-:Y:S02]  /*07a0*/  IMAD.MOV R13, RZ, RZ, -R212 ;  /* 0x000000ffff0d7224 */ /* 0x000fe400078e0ad4 */
[----:B------:R-:W-:-:S04]  /*07b0*/  @P0 IMAD.WIDE.U32 R22, R6, c[0x0][0x1a0], RZ ;  /* 0x0000680006160a25 */ /* 0x000fc800078e00ff */
[----:B------:R-:W-:Y:S01]  /*07c0*/  IMAD R13, R10, R13, R2 ;  /* 0x0000000d0a0d7224 */ /* 0x000fe200078e0202 */
[----:B------:R-:W-:Y:S01]  /*07d0*/  LOP3.LUT R2, R4, c[0x0][0x1c8], RZ, 0x3c, !PT ;  /* 0x0000720004027a12 */ /* 0x000fe200078e3cff */
[----:B------:R-:W-:-:S03]  /*07e0*/  @P0 IMAD R6, R6, c[0x0][0x1a4], R23 ;  /* 0x0000690006060a24 */ /* 0x000fc600078e0217 */
[----:B------:R-:W-:Y:S02]  /*07f0*/  ISETP.GT.U32.AND P2, PT, R10, R13, PT ;  /* 0x0000000d0a00720c */ /* 0x000fe40003f44070 */
[----:B------:R-:W-:-:S11]  /*0800*/  ISETP.GE.AND P1, PT, R2, RZ, PT ;  /* 0x000000ff0200720c */ /* 0x000fd60003f26270 */
[----:B------:R-:W-:Y:S01]  /*0810*/  @!P2 IMAD.IADD R13, R13, 0x1, -R10 ;  /* 0x000000010d0da824 */ /* 0x000fe200078e0a0a */
[----:B------:R-:W-:Y:S02]  /*0820*/  @!P2 IADD3 R212, R212, 0x1, RZ ;  /* 0x00000001d4d4a810 */ /* 0x000fe40007ffe0ff */
[----:B------:R-:W-:Y:S02]  /*0830*/  ISETP.NE.AND P2, PT, RZ, c[0x0][0x1c8], PT ;  /* 0x00007200ff007a0c */ /* 0x000fe40003f45270 */
[----:B------:R-:W-:Y:S02]  /*0840*/  ISETP.GE.U32.AND P3, PT, R13, R10, PT ;  /* 0x0000000a0d00720c */ /* 0x000fe40003f66070 */
[----:B------:R-:W-:-:S11]  /*0850*/  SHF.R.S32.HI R13, RZ, 0x1f, R4 ;  /* 0x0000001fff0d7819 */ /* 0x000fd60000011404 */
[----:B------:R-:W-:-:S05]  /*0860*/  @P3 IADD3 R212, R212, 0x1, RZ ;  /* 0x00000001d4d43810 */ /* 0x000fca0007ffe0ff */
        /* <DEDUP_REMOVED lines=13> */
.L_x_956:
[-C--:B------:R-:W-:Y:S01]  /*0940*/  LEA.HI R228, R8, R127.reuse, RZ, 0x3 ;  /* 0x0000007f08e47211 */ /* 0x080fe200078f18ff */
[----:B------:R-:W-:Y:S01]  /*0950*/  IMAD.IADD R196, R9, 0x1, -R196 ;  /* 0x0000000109c47824 */ /* 0x000fe200078e0ac4 */
[----:B------:R-:W-:Y:S01]  /*0960*/  LEA.HI.SX32 R117, R132, 0xffffffff, 0x1a ;  /* 0xffffffff84757811 */ /* 0x000fe200078fd2ff */
[----:B------:R-:W-:Y:S01]  /*0970*/  IMAD R13, R13, c[0x0][0x1a8], RZ ;  /* 0x00006a000d0d7a24 */ /* 0x000fe200078e02ff */
[----:B------:R-:W-:Y:S01]  /*0980*/  LOP3.LUT R2, R228, 0xfffffff8, RZ, 0xc0, !PT ;  /* 0xfffffff8e4027812 */ /* 0x000fe200078ec0ff */
[----:B------:R-:W-:Y:S01]  /*0990*/  IMAD.MOV.U32 R119, RZ, RZ, c[0x0][0x198] ;  /* 0x00006600ff777624 */ /* 0x000fe200078e00ff */
[----:B------:R-:W-:Y:S01]  /*09a0*/  SHF.R.S32.HI R228, RZ, 0x3, R228 ;  /* 0x00000003ffe47819 */ /* 0x000fe200000114e4 */
[----:B------:R-:W-:Y:S01]  /*09b0*/  IMAD R13, R4, c[0x0][0x1ac], R13 ;  /* 0x00006b00040d7a24 */ /* 0x000fe200078e020d */
[----:B------:R-:W-:Y:S01]  /*09c0*/  SHF.R.S32.HI R195, RZ, 0x1f, R212 ;  /* 0x0000001fffc37819 */ /* 0x000fe200000114d4 */
[----:B------:R-:W-:Y:S01]  /*09d0*/  IMAD.IADD R2, R127, 0x1, -R2 ;  /* 0x000000017f027824 */ /* 0x000fe200078e0a02 */
[C---:B------:R-:W-:Y:S01]  /*09e0*/  IADD3 R211, R228.reuse, 0x10, RZ ;  /* 0x00000010e4d37810 */ /* 0x040fe20007ffe0ff */
[----:B------:R-:W-:Y:S01]  /*09f0*/  IMAD.SHL.U32 R9, R228, 0x40, RZ ;  /* 0x00000040e4097824 */ /* 0x000fe200078e00ff */
[--C-:B------:R-:W-:Y:S01]  /*0a00*/  SHF.R.S32.HI R229, RZ, 0x1f, R228.reuse ;  /* 0x0000001fffe57819 */ /* 0x100fe200000114e4 */
[----:B------:R-:W-:Y:S01]  /*0a10*/  IMAD.SHL.U32 R218, R2, 0x8, RZ ;  /* 0x0000000802da7824 */ /* 0x000fe200078e00ff */
[----:B------:R-:W-:Y:S01]  /*0a20*/  ISETP.GE.AND P0, PT, R211, R196, PT ;  /* 0x000000c4d300720c */ /* 0x000fe20003f06270 */
[----:B------:R-:W-:Y:S01]  /*0a30*/  IMAD.MOV.U32 R120, RZ, RZ, 0x6 ;  /* 0x00000006ff787424 */ /* 0x000fe200078e00ff */
[----:B------:R-:W-:Y:S01]  /*0a40*/  IADD3 R209, R228, 0x20, RZ ;  /* 0x00000020e4d17810 */ /* 0x000fe20007ffe0ff */
[----:B------:R-:W-:Y:S01]  /*0a50*/  IMAD.WIDE R220, R123, 0x80, R228 ;  /* 0x000000807bdc7825 */ /* 0x000fe200078e02e4 */
[----:B------:R-:W-:Y:S01]  /*0a60*/  IADD3 R14, P2, R218, R14, RZ ;  /* 0x0000000eda0e7210 */ /* 0x000fe20007f5e0ff */
[----:B------:R-:W-:Y:S01]  /*0a70*/  ULDC.64 UR4, c[0x0][0x1a0] ;  /* 0x0000680000047ab9 */ /* 0x000fe20000000a00 */
[----:B------:R-:W-:Y:S01]  /*0a80*/  SHF.R.S32.HI R219, RZ, 0x1f, R218 ;  /* 0x0000001fffdb7819 */ /* 0x000fe200000114da */
[----:B------:R-:W-:Y:S01]  /*0a90*/  IMAD R217, R195, c[0x0][0x1b0], RZ ;  /* 0x00006c00c3d97a24 */ /* 0x000fe200078e02ff */
[-C--:B------:R-:W-:Y:S01]  /*0aa0*/  ISETP.GE.AND P1, PT, R228, R196.reuse, PT ;  /* 0x000000c4e400720c */ /* 0x080fe20003f26270 */
[----:B------:R-:W-:Y:S01]  /*0ab0*/  IMAD.SHL.U32 R121, R119, 0x40, RZ ;  /* 0x0000004077797824 */ /* 0x000fe200078e00ff */
[----:B------:R-:W-:Y:S01]  /*0ac0*/  ISETP.GE.AND P5, PT, R209, R196, PT ;  /* 0x000000c4d100720c */ /* 0x000fe20003fa6270 */
[----:B------:R-:W-:Y:S01]  /*0ad0*/  IMAD.X R15, R219, 0x1, R5, P2 ;  /* 0x00000001db0f7824 */ /* 0x000fe200010e0605 */
[----:B------:R-:W-:Y:S01]  /*0ae0*/  LOP3.LUT R9, R9, 0x1c0, RZ, 0xc0, !PT ;  /* 0x000001c009097812 */ /* 0x000fe200078ec0ff */
[----:B------:R-:W-:Y:S01]  /*0af0*/  IMAD R217, R212, c[0x0][0x1b4], R217 ;  /* 0x00006d00d4d97a24 */ /* 0x000fe200078e02d9 */
[----:B------:R-:W-:Y:S01]  /*0b00*/  @!P0 IADD3 R16, P2, R220, 0x10, RZ ;  /* 0x00000010dc108810 */ /* 0x000fe20007f5e0ff */
[----:B------:R-:W-:Y:S01]  /*0b10*/  IMAD.WIDE.U32 R4, R4, c[0x0][0x1a8], R14 ;  /* 0x00006a0004047a25 */ /* 0x000fe200078e000e */
[----:B------:R-:W-:Y:S01]  /*0b20*/  LOP3.LUT R7, R9, 0x38, R218, 0xf8, !PT ;  /* 0x0000003809077812 */ /* 0x000fe200078ef8da */
[----:B------:R-:W-:Y:S01]  /*0b30*/  USHF.L.U32 UR6, UR5, 0x5, URZ ;  /* 0x0000000505067899 */ /* 0x000fe2000800063f */
[----:B------:R-:W-:Y:S01]  /*0b40*/  SHF.R.U32.HI R198, RZ, 0x3, R9 ;  /* 0x00000003ffc67819 */ /* 0x000fe20000011609 */
[----:B------:R-:W-:Y:S01]  /*0b50*/  @!P0 IMAD.X R11, RZ, RZ, R221, P2 ;  /* 0x000000ffff0b8224 */ /* 0x000fe200010e06dd */
[-C--:B------:R-:W-:Y:S01]  /*0b60*/  LEA.HI R9, R8, R127.reuse, RZ, 0x6 ;  /* 0x0000007f08097211 */ /* 0x080fe200078f30ff */
[----:B------:R-:W-:Y:S01]  /*0b70*/  IMAD.IADD R13, R5, 0x1, R13 ;  /* 0x00000001050d7824 */ /* 0x000fe200078e020d */
[----:B------:R-:W-:Y:S01]  /*0b80*/  LOP3.LUT R198, R7, R198, RZ, 0x3c, !PT ;  /* 0x000000c607c67212 */ /* 0x000fe200078e3cff */
[----:B------:R-:W-:Y:S01]  /*0b90*/  @!P0 IMAD R11, R11, c[0x0][0x190], RZ ;  /* 0x000064000b0b8a24 */ /* 0x000fe200078e02ff */
[----:B------:R-:W-:Y:S01]  /*0ba0*/  @!P5 IADD3 R14, P2, R220, 0x20, RZ ;  /* 0x00000020dc0ed810 */ /* 0x000fe20007f5e0ff */
[----:B------:R-:W-:Y:S01]  /*0bb0*/  @!P1 IMAD R7, R221, c[0x0][0x190], RZ ;  /* 0x00006400dd079a24 */ /* 0x000fe200078e02ff */
[C---:B------:R-:W-:Y:S01]  /*0bc0*/  IADD3 R207, R228.reuse, 0x30, RZ ;  /* 0x00000030e4cf7810 */ /* 0x040fe20007ffe0ff */
[----:B------:R-:W-:Y:S01]  /*0bd0*/  @!P1 IMAD.MOV.U32 R12, RZ, RZ, R4 ;  /* 0x000000ffff0c9224 */ /* 0x000fe200078e0004 */
[----:B------:R-:W-:Y:S01]  /*0be0*/  IADD3 R205, R228, 0x40, RZ ;  /* 0x00000040e4cd7810 */ /* 0x000fe20007ffe0ff */
[----:B------:R-:W-:Y:S01]  /*0bf0*/  IMAD.SHL.U32 R9, R9, 0x8, RZ ;  /* 0x0000000809097824 */ /* 0x000fe200078e00ff */
[----:B------:R-:W-:Y:S01]  /*0c00*/  ISETP.GE.AND P4, PT, R207, R196, PT ;  /* 0x000000c4cf00720c */ /* 0x000fe20003f86270 */
[----:B------:R-:W-:Y:S01]  /*0c10*/  @!P0 IMAD R5, R16, c[0x0][0x194], R11 ;  /* 0x0000650010058a24 */ /* 0x000fe200078e020b */
[----:B------:R-:W-:Y:S01]  /*0c20*/  IADD3 R203, R228, 0x50, RZ ;  /* 0x00000050e4cb7810 */ /* 0x000fe20007ffe0ff */
[----:B------:R-:W-:Y:S01]  /*0c30*/  @!P1 IMAD R7, R220, c[0x0][0x194], R7 ;  /* 0x00006500dc079a24 */ /* 0x000fe200078e0207 */
[----:B------:R-:W-:Y:S01]  /*0c40*/  LOP3.LUT R198, R198, 0xfffffe00, R9, 0xf8, !PT ;  /* 0xfffffe00c6c67812 */ /* 0x000fe200078ef809 */
[----:B------:R-:W-:Y:S01]  /*0c50*/  @!P1 IMAD.WIDE.U32 R10, R220, c[0x0][0x190], R12 ;  /* 0x00006400dc0a9a25 */ /* 0x000fe200078e000c */
[C---:B------:R-:W-:Y:S01]  /*0c60*/  IADD3 R201, R228.reuse, 0x60, RZ ;  /* 0x00000060e4c97810 */ /* 0x040fe20007ffe0ff */
[----:B------:R-:W-:Y:S01]  /*0c70*/  UIMAD.WIDE.U32 UR8, UR4, 0x20, URZ ;  /* 0x00000020040878a5 */ /* 0x000fe2000f8e003f */
[----:B------:R-:W-:Y:S01]  /*0c80*/  IADD3 R199, R228, 0x70, RZ ;  /* 0x00000070e4c77810 */ /* 0x000fe20007ffe0ff */
[----:B------:R-:W-:Y:S01]  /*0c90*/  @!P5 IMAD.X R9, RZ, RZ, R221, P2 ;  /* 0x000000ffff09d224 */ /* 0x000fe200010e06dd */
[----:B------:R-:W-:Y:S01]  /*0ca0*/  @!P1 LEA R18, P2, R10, c[0x0][0x160], 0x1 ;  /* 0x000058000a129a11 */ /* 0x000fe200078408ff */
[----:B------:R-:W-:Y:S01]  /*0cb0*/  @!P0 IMAD.MOV.U32 R12, RZ, RZ, R4 ;  /* 0x000000ffff0c8224 */ /* 0x000fe200078e0004 */
[----:B------:R-:W-:Y:S01]  /*0cc0*/  SHF.L.U64.HI R120, R119, R120, c[0x0][0x19c] ;  /* 0x0000670077787619 */ /* 0x000fe20000010278 */
[----:B------:R-:W-:Y:S01]  /*0cd0*/  @!P1 IMAD.IADD R7, R11, 0x1, R7 ;  /* 0x000000010b079824 */ /* 0x000fe200078e0207 */
[----:B------:R-:W-:Y:S01]  /*0ce0*/  LEA.HI R8, R8, R127, RZ, 0x4 ;  /* 0x0000007f08087211 */ /* 0x000fe200078f20ff */
[----:B------:R-:W-:Y:S01]  /*0cf0*/  @!P0 IMAD.WIDE.U32 R16, R16, c[0x0][0x190], R12 ;  /* 0x0000640010108a25 */ /* 0x000fe200078e000c */
[----:B------:R-:W-:-:S02]  /*0d00*/  SHF.R.S32.HI R122, RZ, 0x5, R122 ;  /* 0x00000005ff7a7819 */ /* 0x000fc4000001147a */
[----:B------:R-:W-:Y:S01]  /*0d10*/  @!P1 LEA.HI.X R19, R10, c[0x0][0x164], R7, 0x1, P2 ;  /* 0x000059000a139a11 */ /* 0x000fe200010f0c07 */
[----:B------:R-:W-:Y:S01]  /*0d20*/  @!P5 IMAD R9, R9, c[0x0][0x190], RZ ;  /* 0x000064000909da24 */ /* 0x000fe200078e02ff */
[-C--:B------:R-:W-:Y:S01]  /*0d30*/  ISETP.GE.AND P2, PT, R205, R196.reuse, PT ;  /* 0x000000c4cd00720c */ /* 0x080fe20003f46270 */
[----:B------:R-:W-:Y:S01]  /*0d40*/  @!P5 IMAD.MOV.U32 R12, RZ, RZ, R4 ;  /* 0x000000ffff0cd224 */ /* 0x000fe200078e0004 */
[----:B------:R-:W-:Y:S01]  /*0d50*/  @!P0 LEA R26, P6, R16, c[0x0][0x160], 0x1 ;  /* 0x00005800101a8a11 */ /* 0x000fe200078c08ff */
        /* <DEDUP_REMOVED lines=12> */
[----:B------:R-:W-:Y:S01]  /*0e20*/  IMAD.MOV.U32 R118, RZ, RZ, c[0x0][0x19c] ;  /* 0x00006700ff767624 */ /* 0x000fe200078e00ff */
[----:B------:R-:W-:Y:S01]  /*0e30*/  @!P4 IADD3 R20, P6, R220, 0x30, RZ ;  /* 0x00000030dc14c810 */ /* 0x000fe20007fde0ff */
[----:B------:R2:W-:Y:S01]  /*0e40*/  @!P0 LDGSTS.E.BYPASS.LTC128B.128 [R198+0x800], [R26.64] ;  /* 0x008000001ac68fae */ /* 0x0005e2000b901d54 */
[----:B------:R-:W-:Y:S01]  /*0e50*/  @!P5 LEA.HI.X R11, R14, c[0x0][0x164], R0, 0x1, P3 ;  /* 0x000059000e0bda11 */ /* 0x000fe200018f0c00 */
[----:B------:R-:W-:Y:S01]  /*0e60*/  IMAD R195, R195, c[0x0][0x1b8], RZ ;  /* 0x00006e00c3c37a24 */ /* 0x000fe200078e02ff */
[-C--:B------:R-:W-:Y:S01]  /*0e70*/  ISETP.GE.AND P3, PT, R201, R196.reuse, PT ;  /* 0x000000c4c900720c */ /* 0x080fe20003f66270 */
[----:B------:R-:W-:Y:S01]  /*0e80*/  @!P4 IMAD.X R5, RZ, RZ, R221, P6 ;  /* 0x000000ffff05c224 */ /* 0x000fe200030e06dd */
[----:B------:R-:W-:Y:S01]  /*0e90*/  ISETP.GE.AND P0, PT, R199, R196, PT ;  /* 0x000000c4c700720c */ /* 0x000fe20003f06270 */
[----:B------:R-:W-:Y:S01]  /*0ea0*/  @!P1 IMAD.MOV.U32 R28, RZ, RZ, R4 ;  /* 0x000000ffff1c9224 */ /* 0x000fe200078e0004 */
[----:B------:R3:W-:Y:S01]  /*0eb0*/  @!P5 LDGSTS.E.BYPASS.LTC128B.128 [R198+0x1000], [R10.64] ;  /* 0x010000000ac6dfae */ /* 0x0007e2000b901d54 */
[----:B------:R-:W-:-:S02]  /*0ec0*/  @!P4 IMAD R5, R5, c[0x0][0x190], RZ ;  /* 0x000064000505ca24 */ /* 0x000fc400078e02ff */
[----:B------:R-:W-:Y:S02]  /*0ed0*/  @!P1 IMAD.MOV.U32 R29, RZ, RZ, R13 ;  /* 0x000000ffff1d9224 */ /* 0x000fe400078e000d */
[----:B------:R-:W-:Y:S02]  /*0ee0*/  @!P4 IMAD R12, R20, c[0x0][0x194], R5 ;  /* 0x00006500140cca24 */ /* 0x000fe400078e0205 */
[----:B------:R-:W-:Y:S02]  /*0ef0*/  @!P4 IMAD.MOV.U32 R5, RZ, RZ, R13 ;  /* 0x000000ffff05c224 */ /* 0x000fe400078e000d */
[--C-:B------:R-:W-:Y:S01]  /*0f00*/  @!P3 IMAD.MOV.U32 R30, RZ, RZ, R4.reuse ;  /* 0x000000ffff1eb224 */ /* 0x100fe200078e0004 */
[----:B-1----:R-:W-:Y:S01]  /*0f10*/  @!P2 IADD3 R18, P6, R220, 0x40, RZ ;  /* 0x00000040dc12a810 */ /* 0x002fe20007fde0ff */
[----:B------:R-:W-:-:S04]  /*0f20*/  @!P4 IMAD.WIDE.U32 R20, R20, c[0x0][0x190], R4 ;  /* 0x000064001414ca25 */ /* 0x000fc800078e0004 */
[----:B------:R-:W-:Y:S01]  /*0f30*/  @!P2 IMAD.X R7, RZ, RZ, R221, P6 ;  /* 0x000000ffff07a224 */ /* 0x000fe200030e06dd */
[C---:B------:R-:W-:Y:S01]  /*0f40*/  @!P1 IADD3 R15, P6, R220.reuse, 0x50, RZ ;  /* 0x00000050dc0f9810 */ /* 0x040fe20007fde0ff */
[----:B------:R-:W-:Y:S02]  /*0f50*/  @!P2 IMAD.MOV.U32 R5, RZ, RZ, R13 ;  /* 0x000000ffff05a224 */ /* 0x000fe400078e000d */
[----:B------:R-:W-:Y:S02]  /*0f60*/  @!P2 IMAD R7, R7, c[0x0][0x190], RZ ;  /* 0x000064000707aa24 */ /* 0x000fe400078e02ff */
[----:B------:R-:W-:Y:S01]  /*0f70*/  @!P1 IMAD.X R16, RZ, RZ, R221, P6 ;  /* 0x000000ffff109224 */ /* 0x000fe200030e06dd */
[----:B------:R-:W-:Y:S01]  /*0f80*/  @!P3 IADD3 R9, P6, R220, 0x60, RZ ;  /* 0x00000060dc09b810 */ /* 0x000fe20007fde0ff */
[----:B------:R-:W-:Y:S02]  /*0f90*/  @!P2 IMAD R7, R18, c[0x0][0x194], R7 ;  /* 0x000065001207aa24 */ /* 0x000fe400078e0207 */
[----:B------:R-:W-:-:S02]  /*0fa0*/  @!P1 IMAD R16, R16, c[0x0][0x190], RZ ;  /* 0x0000640010109a24 */ /* 0x000fc400078e02ff */
[----:B------:R-:W-:Y:S01]  /*0fb0*/  @!P3 IMAD.X R0, RZ, RZ, R221, P6 ;  /* 0x000000ffff00b224 */ /* 0x000fe200030e06dd */
[----:B------:R-:W-:Y:S01]  /*0fc0*/  @!P4 LEA R14, P6, R20, c[0x0][0x160], 0x1 ;  /* 0x00005800140eca11 */ /* 0x000fe200078c08ff */
[----:B------:R-:W-:Y:S02]  /*0fd0*/  @!P4 IMAD.IADD R12, R21, 0x1, R12 ;  /* 0x00000001150cc824 */ /* 0x000fe400078e020c */
[----:B------:R-:W-:-:S04]  /*0fe0*/  @!P2 IMAD.WIDE.U32 R18, R18, c[0x0][0x190], R4 ;  /* 0x000064001212aa25 */ /* 0x000fc800078e0004 */
[C---:B------:R-:W-:Y:S02]  /*0ff0*/  @!P1 IMAD R5, R15.reuse, c[0x0][0x194], R16 ;  /* 0x000065000f059a24 */ /* 0x040fe400078e0210 */
[----:B------:R-:W-:Y:S01]  /*1000*/  @!P1 IMAD.WIDE.U32 R28, R15, c[0x0][0x190], R28 ;  /* 0x000064000f1c9a25 */ /* 0x000fe200078e001c */
[----:B------:R-:W-:Y:S02]  /*1010*/  @!P4 LEA.HI.X R15, R20, c[0x0][0x164], R12, 0x1, P6 ;  /* 0x00005900140fca11 */ /* 0x000fe400030f0c0c */
[----:B------:R-:W-:Y:S01]  /*1020*/  @!P2 LEA R24, P6, R18, c[0x0][0x160], 0x1 ;  /* 0x000058001218aa11 */ /* 0x000fe200078c08ff */
[----:B------:R-:W-:Y:S02]  /*1030*/  @!P2 IMAD.IADD R7, R19, 0x1, R7 ;  /* 0x000000011307a824 */ /* 0x000fe400078e0207 */
[----:B------:R-:W-:Y:S01]  /*1040*/  @!P3 IMAD R0, R0, c[0x0][0x190], RZ ;  /* 0x000064000000ba24 */ /* 0x000fe200078e02ff */
[----:B------:R1:W-:Y:S01]  /*1050*/  @!P4 LDGSTS.E.BYPASS.LTC128B.128 [R198+0x1800], [R14.64] ;  /* 0x018000000ec6cfae */ /* 0x0003e2000b901d54 */
[----:B------:R-:W-:Y:S01]  /*1060*/  @!P3 IMAD.MOV.U32 R31, RZ, RZ, R13 ;  /* 0x000000ffff1fb224 */ /* 0x000fe200078e000d */
[----:B------:R-:W-:Y:S01]  /*1070*/  @!P2 LEA.HI.X R25, R18, c[0x0][0x164], R7, 0x1, P6 ;  /* 0x000059001219aa11 */ /* 0x000fe200030f0c07 */
[----:B------:R-:W-:Y:S01]  /*1080*/  @!P1 IMAD.IADD R5, R29, 0x1, R5 ;  /* 0x000000011d059824 */ /* 0x000fe200078e0205 */
[----:B------:R-:W-:Y:S01]  /*1090*/  @!P1 LEA R16, P6, R28, c[0x0][0x160], 0x1 ;  /* 0x000058001c109a11 */ /* 0x000fe200078c08ff */
[----:B------:R-:W-:-:S02]  /*10a0*/  @!P3 IMAD R0, R9, c[0x0][0x194], R0 ;  /* 0x000065000900ba24 */ /* 0x000fc400078e0200 */
[----:B------:R-:W-:Y:S01]  /*10b0*/  @!P3 IMAD.WIDE.U32 R30, R9, c[0x0][0x190], R30 ;  /* 0x00006400091eba25 */ /* 0x000fe200078e001e */
[----:B------:R-:W-:Y:S01]  /*10c0*/  @!P1 LEA.HI.X R17, R28, c[0x0][0x164], R5, 0x1, P6 ;  /* 0x000059001c119a11 */ /* 0x000fe200030f0c05 */
[----:B------:R4:W-:Y:S01]  /*10d0*/  @!P2 LDGSTS.E.BYPASS.LTC128B.128 [R198+0x2000], [R24.64] ;  /* 0x0200000018c6afae */ /* 0x0009e2000b901d54 */
[----:B------:R-:W-:Y:S01]  /*10e0*/  SHF.R.S32.HI R9, RZ, 0x4, R8 ;  /* 0x00000004ff097819 */ /* 0x000fe20000011408 */
[----:B------:R-:W-:Y:S01]  /*10f0*/  @!P3 IMAD.IADD R0, R31, 0x1, R0 ;  /* 0x000000011f00b824 */ /* 0x000fe200078e0200 */
[----:B------:R-:W-:Y:S01]  /*1100*/  @!P3 LEA R20, P6, R30, c[0x0][0x160], 0x1 ;  /* 0x000058001e14ba11 */ /* 0x000fe200078c08ff */
[----:B------:R-:W-:Y:S01]  /*1110*/  IMAD R5, R229, c[0x0][0x198], RZ ;  /* 0x00006600e5057a24 */ /* 0x000fe200078e02ff */
[----:B------:R5:W-:Y:S01]  /*1120*/  @!P1 LDGSTS.E.BYPASS.LTC128B.128 [R198+0x2800], [R16.64] ;  /* 0x0280000010c69fae */ /* 0x000be2000b901d54 */
[----:B------:R-:W-:Y:S01]  /*1130*/  IMAD.WIDE.U32 R18, R228, c[0x0][0x198], R218 ;  /* 0x00006600e4127a25 */ /* 0x000fe200078e00da */
[----:B------:R-:W-:Y:S02]  /*1140*/  @!P3 LEA.HI.X R21, R30, c[0x0][0x164], R0, 0x1, P6 ;  /* 0x000059001e15ba11 */ /* 0x000fe400030f0c00 */
[----:B------:R-:W-:Y:S01]  /*1150*/  @!P0 IADD3 R12, P6, R220, 0x70, RZ ;  /* 0x00000070dc0c8810 */ /* 0x000fe20007fde0ff */
[----:B------:R-:W-:-:S02]  /*1160*/  IMAD R0, R228, c[0x0][0x19c], R5 ;  /* 0x00006700e4007a24 */ /* 0x000fc400078e0205 */
[----:B------:R-:W-:Y:S01]  /*1170*/  @!P0 IMAD.MOV.U32 R5, RZ, RZ, R13 ;  /* 0x000000ffff058224 */ /* 0x000fe200078e000d */
[----:B------:R1:W-:Y:S01]  /*1180*/  @!P3 LDGSTS.E.BYPASS.LTC128B.128 [R198+0x3000], [R20.64] ;  /* 0x0300000014c6bfae */ /* 0x0003e2000b901d54 */
[----:B------:R-:W-:Y:S01]  /*1190*/  @!P0 IMAD.X R7, RZ, RZ, R221, P6 ;  /* 0x000000ffff078224 */ /* 0x000fe200030e06dd */
[----:B------:R-:W-:Y:S01]  /*11a0*/  IADD3 R214, P6, R214, R18, RZ ;  /* 0x00000012d6d67210 */ /* 0x000fe20007fde0ff */
[----:B---3--:R-:W-:-:S03]  /*11b0*/  IMAD.WIDE.U32 R10, R228, c[0x0][0x1a0], R218 ;  /* 0x00006800e40a7a25 */ /* 0x008fc600078e00da */
[----:B------:R-:W-:Y:S01]  /*11c0*/  IADD3.X R215, R3, R19, R0, P6, !PT ;  /* 0x0000001303d77210 */ /* 0x000fe200037fe400 */
[----:B------:R-:W-:Y:S01]  /*11d0*/  @!P0 IMAD R7, R7, c[0x0][0x190], RZ ;  /* 0x0000640007078a24 */ /* 0x000fe200078e02ff */
[----:B------:R-:W-:Y:S01]  /*11e0*/  IADD3 R22, P4, R22, R10, RZ ;  /* 0x0000000a16167210 */ /* 0x000fe20007f9e0ff */
[----:B------:R-:W-:Y:S02]  /*11f0*/  IMAD R0, R117, -0x40, R126 ;  /* 0xffffffc075007824 */ /* 0x000fe400078e027e */
[C---:B------:R-:W-:Y:S02]  /*1200*/  @!P0 IMAD R7, R12.reuse, c[0x0][0x194], R7 ;  /* 0x000065000c078a24 */ /* 0x040fe400078e0207 */
[----:B------:R-:W-:Y:S01]  /*1210*/  @!P0 IMAD.WIDE.U32 R12, R12, c[0x0][0x190], R4 ;  /* 0x000064000c0c8a25 */ /* 0x000fe200078e0004 */
[-C--:B------:R-:W-:Y:S02]  /*1220*/  ISETP.GE.AND P6, PT, R228, R0.reuse, PT ;  /* 0x00000000e400720c */ /* 0x080fe40003fc6270 */
[----:B------:R-:W-:Y:S01]  /*1230*/  SHF.R.S32.HI R4, RZ, 0x1f, R117 ;  /* 0x0000001fff047819 */ /* 0x000fe20000011475 */
[----:B------:R-:W-:Y:S01]  /*1240*/  @!P0 IMAD.IADD R7, R13, 0x1, R7 ;  /* 0x000000010d078824 */ /* 0x000fe200078e0207 */
[----:B------:R-:W-:Y:S01]  /*1250*/  @!P0 LEA R18, P5, R12, c[0x0][0x160], 0x1 ;  /* 0x000058000c128a11 */ /* 0x000fe200078a08ff */
[----:B------:R-:W-:Y:S01]  /*1260*/  IMAD.WIDE.U32 R214, R212, c[0x0][0x1b0], R214 ;  /* 0x00006c00d4d67a25 */ /* 0x000fe200078e00d6 */
[----:B------:R-:W-:-:S02]  /*1270*/  ISETP.GE.AND P2, PT, R209, R0, PT ;  /* 0x00000000d100720c */ /* 0x000fc40003f46270 */
[----:B------:R-:W-:Y:S01]  /*1280*/  @!P0 LEA.HI.X R19, R12, c[0x0][0x164], R7, 0x1, P5 ;  /* 0x000059000c138a11 */ /* 0x000fe200028f0c07 */
[----:B------:R-:W-:Y:S01]  /*1290*/  IMAD R3, R120, R117, RZ ;  /* 0x0000007578037224 */ /* 0x000fe200078e02ff */
[-C--:B------:R-:W-:Y:S01]  /*12a0*/  ISETP.GE.AND P5, PT, R211, R0.reuse, PT ;  /* 0x00000000d300720c */ /* 0x080fe20003fa6270 */
[----:B------:R-:W-:Y:S01]  /*12b0*/  IMAD.IADD R217, R215, 0x1, R217 ;  /* 0x00000001d7d97824 */ /* 0x000fe200078e02d9 */
[----:B------:R-:W-:Y:S01]  /*12c0*/  ISETP.GE.AND P3, PT, R207, R0, PT ;  /* 0x00000000cf00720c */ /* 0x000fe20003f66270 */
[----:B------:R-:W-:Y:S01]  /*12d0*/  IMAD.MOV.U32 R216, RZ, RZ, R214 ;  /* 0x000000ffffd87224 */ /* 0x000fe200078e00d6 */
[----:B------:R3:W-:Y:S01]  /*12e0*/  @!P0 LDGSTS.E.BYPASS.LTC128B.128 [R198+0x3800], [R18.64] ;  /* 0x0380000012c68fae */ /* 0x0007e2000b901d54 */
[----:B------:R-:W-:Y:S02]  /*12f0*/  IMAD R5, R229, c[0x0][0x1a0], RZ ;  /* 0x00006800e5057a24 */ /* 0x000fe400078e02ff */
[-C--:B------:R-:W-:Y:S02]  /*1300*/  IMAD R3, R4, R121.reuse, R3 ;  /* 0x0000007904037224 */ /* 0x080fe400078e0203 */
[----:B-1----:R-:W-:-:S04]  /*1310*/  IMAD.WIDE.U32 R14, R117, R121, R216 ;  /* 0x00000079750e7225 */ /* 0x002fc800078e00d8 */
[----:B------:R-:W-:Y:S01]  /*1320*/  IMAD R5, R228, c[0x0][0x1a4], R5 ;  /* 0x00006900e4057a24 */ /* 0x000fe200078e0205 */
[----:B------:R-:W-:Y:S01]  /*1330*/  @!P6 LEA R12, P1, R14, c[0x0][0x168], 0x1 ;  /* 0x00005a000e0cea11 */ /* 0x000fe200078208ff */
[----:B------:R-:W-:Y:S01]  /*1340*/  IMAD.IADD R15, R15, 0x1, R3 ;  /* 0x000000010f0f7824 */ /* 0x000fe200078e0203 */
[----:B------:R-:W-:Y:S01]  /*1350*/  VOTEU.ALL UP0, P3 ;  /* 0x00000000003f7886 */ /* 0x000fe20001800000 */
[C---:B----4-:R-:W-:Y:S01]  /*1360*/  IMAD.WIDE.U32 R24, R119.reuse, 0x20, RZ ;  /* 0x0000002077187825 */ /* 0x050fe200078e00ff */
[----:B------:R-:W-:Y:S02]  /*1370*/  IADD3.X R23, R6, R11, R5, P4, !PT ;  /* 0x0000000b06177210 */ /* 0x000fe400027fe405 */
[----:B------:R-:W-:Y:S01]  /*1380*/  @!P5 LEA R6, P4, R119, R14, 0x4 ;  /* 0x0000000e7706d211 */ /* 0x000fe200078820ff */
[----:B------:R-:W-:Y:S01]  /*1390*/  IMAD.SHL.U32 R5, R118, 0x20, RZ ;  /* 0x0000002076057824 */ /* 0x000fe200078e00ff */
[----:B------:R-:W-:Y:S01]  /*13a0*/  @!P6 LEA.HI.X R13, R14, c[0x0][0x16c], R15, 0x1, P1 ;  /* 0x00005b000e0dea11 */ /* 0x000fe200008f0c0f */
[----:B------:R-:W-:Y:S01]  /*13b0*/  IMAD R4, R4, c[0x0][0x1a0], RZ ;  /* 0x0000680004047a24 */ /* 0x000fe200078e02ff */
[-C--:B------:R-:W-:Y:S01]  /*13c0*/  ISETP.GE.AND P1, PT, R207, R0.reuse, PT ;  /* 0x00000000cf00720c */ /* 0x080fe20003f26270 */
[----:B------:R-:W-:Y:S01]  /*13d0*/  IMAD R195, R212, c[0x0][0x1bc], R195 ;  /* 0x00006f00d4c37a24 */ /* 0x000fe200078e02c3 */
[----:B------:R-:W-:Y:S01]  /*13e0*/  @!P5 LEA.HI.X R3, R119, R15, R118, 0x4, P4 ;  /* 0x0000000f7703d211 */ /* 0x000fe200020f2476 */
[----:B------:R1:W-:Y:S01]  /*13f0*/  @!P6 LDGSTS.E.BYPASS.LTC128B.128 [R198+0x4000], [R12.64] ;  /* 0x040000000cc6efae */ /* 0x0003e2000b901d54 */
[----:B------:R-:W-:Y:S01]  /*1400*/  @!P5 LEA R10, P4, R6, c[0x0][0x168], 0x1 ;  /* 0x00005a00060ada11 */ /* 0x000fe200078808ff */
[----:B------:R-:W-:Y:S01]  /*1410*/  IMAD.WIDE.U32 R212, R212, c[0x0][0x1b8], R22 ;  /* 0x00006e00d4d47a25 */ /* 0x000fe200078e0016 */
[----:B------:R-:W-:-:S02]  /*1420*/  ISETP.GE.AND P6, PT, R228, R0, PT ;  /* 0x00000000e400720c */ /* 0x000fc40003fc6270 */
[----:B------:R-:W-:Y:S01]  /*1430*/  @!P5 LEA.HI.X R11, R6, c[0x0][0x16c], R3, 0x1, P4 ;  /* 0x00005b00060bda11 */ /* 0x000fe200020f0c03 */
[----:B------:R-:W-:Y:S01]  /*1440*/  IMAD.WIDE.U32 R22, R117, c[0x0][0x1a0], RZ ;  /* 0x0000680075167a25 */ /* 0x000fe200078e00ff */
[----:B------:R-:W-:-:S03]  /*1450*/  @!P2 IADD3 R6, P4, R14, R24, RZ ;  /* 0x000000180e06a210 */ /* 0x000fc60007f9e0ff */
[----:B------:R-:W-:Y:S01]  /*1460*/  @!P1 IMAD R3, R118, 0x30, RZ ;  /* 0x0000003076039824 */ /* 0x000fe200078e02ff */
[----:B------:R-:W-:Y:S01]  /*1470*/  @!P2 IADD3.X R5, R15, R25, R5, P4, !PT ;  /* 0x000000190f05a210 */ /* 0x000fe200027fe405 */
[----:B------:R-:W-:Y:S01]  /*1480*/  @!P1 IMAD.WIDE.U32 R24, R119, 0x30, R14 ;  /* 0x0000003077189825 */ /* 0x000fe200078e000e */
[C---:B-----5:R-:W-:Y:S01]  /*1490*/  @!P2 LEA R16, P4, R6.reuse, c[0x0][0x168], 0x1 ;  /* 0x00005a000610aa11 */ /* 0x060fe200078808ff */
[----:B------:R4:W-:Y:S01]  /*14a0*/  @!P5 LDGSTS.E.BYPASS.LTC128B.128 [R198+0x4800], [R10.64] ;  /* 0x048000000ac6dfae */ /* 0x0009e2000b901d54 */
[----:B------:R-:W-:Y:S01]  /*14b0*/  ISETP.GE.AND P5, PT, R211, R0, PT ;  /* 0x00000000d300720c */ /* 0x000fe20003fa6270 */
[----:B------:R-:W-:Y:S01]  /*14c0*/  @!P1 IMAD.IADD R3, R25, 0x1, R3 ;  /* 0x0000000119039824 */ /* 0x000fe200078e0203 */
[----:B------:R-:W-:Y:S01]  /*14d0*/  @!P2 LEA.HI.X R17, R6, c[0x0][0x16c], R5, 0x1, P4 ;  /* 0x00005b000611aa11 */ /* 0x000fe200020f0c05 */
[----:B------:R-:W-:Y:S01]  /*14e0*/  IMAD R4, R117, c[0x0][0x1a4], R4 ;  /* 0x0000690075047a24 */ /* 0x000fe200078e0204 */
[----:B------:R-:W-:Y:S01]  /*14f0*/  @!P1 LEA R14, P4, R24, c[0x0][0x168], 0x1 ;  /* 0x00005a00180e9a11 */ /* 0x000fe200078808ff */
[----:B------:R-:W-:Y:S01]  /*1500*/  IMAD.IADD R195, R213, 0x1, R195 ;  /* 0x00000001d5c37824 */ /* 0x000fe200078e02c3 */
[----:B------:R-:W-:Y:S01]  /*1510*/  LOP3.LUT R6, R8, 0xfffffff0, RZ, 0xc0, !PT ;  /* 0xfffffff008067812 */ /* 0x000fe200078ec0ff */
[----:B------:R5:W-:Y:S01]  /*1520*/  @!P2 LDGSTS.E.BYPASS.LTC128B.128 [R198+0x5000], [R16.64] ;  /* 0x0500000010c6afae */ /* 0x000be2000b901d54 */
[----:B------:R-:W-:Y:S01]  /*1530*/  @!P1 LEA.HI.X R15, R24, c[0x0][0x16c], R3, 0x1, P4 ;  /* 0x00005b00180f9a11 */ /* 0x000fe200020f0c03 */
[----:B------:R-:W-:Y:S01]  /*1540*/  IMAD.IADD R4, R23, 0x1, R4 ;  /* 0x0000000117047824 */ /* 0x000fe200078e0204 */
[----:B------:R-:W-:Y:S01]  /*1550*/  LEA.HI R8, R8, R9, RZ, 0x1 ;  /* 0x0000000908087211 */ /* 0x000fe200078f08ff */
[----:B------:R-:W-:Y:S01]  /*1560*/  IMAD.SHL.U32 R7, R228, 0x8, RZ ;  /* 0x00000008e4077824 */ /* 0x000fe200078e00ff */
[----:B-1----:R-:W-:Y:S01]  /*1570*/  LEA R12, P0, R22, R212, 0x6 ;  /* 0x000000d4160c7211 */ /* 0x002fe200078030ff */
[----:B------:R1:W-:Y:S01]  /*1580*/  @!P1 LDGSTS.E.BYPASS.LTC128B.128 [R198+0x5800], [R14.64] ;  /* 0x058000000ec69fae */ /* 0x0003e2000b901d54 */
[----:B------:R-:W-:Y:S01]  /*1590*/  LOP3.LUT R8, R8, 0xfffffffe, RZ, 0xc0, !PT ;  /* 0xfffffffe08087812 */ /* 0x000fe200078ec0ff */
[----:B------:R-:W-:Y:S01]  /*15a0*/  IMAD.U32 R5, RZ, RZ, UR4 ;  /* 0x00000004ff057e24 */ /* 0x000fe2000f8e00ff */
[----:B------:R-:W-:Y:S01]  /*15b0*/  LEA.HI.X R13, R22, R195, R4, 0x6, P0 ;  /* 0x000000c3160d7211 */ /* 0x000fe200000f3404 */
[----:B------:R-:W0:Y:S01]  /*15c0*/  LDGDEPBAR ;  /* 0x00000000000079af */ /* 0x000e220000000000 */
[----:B------:R-:W-:Y:S01]  /*15d0*/  ISETP.GE.AND P4, PT, R209, R0, PT ;  /* 0x00000000d100720c */ /* 0x000fe20003f86270 */
[----:B------:R-:W-:-:S02]  /*15e0*/  IMAD.IADD R8, R9, 0x1, -R8 ;  /* 0x0000000109087824 */ /* 0x000fc400078e0a08 */
[----:B------:R-:W-:Y:S02]  /*15f0*/  IMAD.U32 R0, RZ, RZ, UR4 ;  /* 0x00000004ff007e24 */ /* 0x000fe4000f8e00ff */
[----:B------:R-:W-:Y:S02]  /*1600*/  IMAD.U32 R9, RZ, RZ, UR4 ;  /* 0x00000004ff097e24 */ /* 0x000fe4000f8e00ff */
[C---:B----4-:R-:W-:Y:S01]  /*1610*/  IMAD.IADD R11, R127.reuse, 0x1, -R6 ;  /* 0x000000017f0b7824 */ /* 0x050fe200078e0a06 */
[----:B------:R-:W-:Y:S01]  /*1620*/  @!P5 LEA R0, P0, R0, R12, 0x4 ;  /* 0x0000000c0000d211 */ /* 0x000fe200078020ff */
[----:B------:R-:W-:Y:S02]  /*1630*/  IMAD.SHL.U32 R6, R2, 0x40, RZ ;  /* 0x0000004002067824 */ /* 0x000fe400078e00ff */
[----:B------:R-:W-:Y:S01]  /*1640*/  IMAD.SHL.U32 R127, R127, 0x2, RZ ;  /* 0x000000027f7f7824 */ /* 0x000fe200078e00ff */
[----:B------:R-:W-:Y:S02]  /*1650*/  SHF.R.S32.HI R4, RZ, 0x1f, R11 ;  /* 0x0000001fff047819 */ /* 0x000fe4000001140b */
[----:B------:R-:W-:-:S02]  /*1660*/  LOP3.LUT R6, R6, 0x1c0, RZ, 0xc0, !PT ;  /* 0x000001c006067812 */ /* 0x000fc400078ec0ff */
[----:B------:R-:W-:Y:S01]  /*1670*/  LEA.HI R3, R4, R11, RZ, 0x3 ;  /* 0x0000000b04037211 */ /* 0x000fe200078f18ff */
[----:B------:R-:W-:Y:S01]  /*1680*/  IMAD.U32 R4, RZ, RZ, UR5 ;  /* 0x00000005ff047e24 */ /* 0x000fe2000f8e00ff */
[----:B------:R-:W-:Y:S02]  /*1690*/  LOP3.LUT R7, R6, 0x8, R7, 0xf8, !PT ;  /* 0x0000000806077812 */ /* 0x000fe400078ef807 */
[----:B------:R-:W-:Y:S01]  /*16a0*/  SHF.R.U32.HI R6, RZ, 0x3, R6 ;  /* 0x00000003ff067819 */ /* 0x000fe20000011606 */
[C---:B------:R-:W-:Y:S01]  /*16b0*/  IMAD.SHL.U32 R125, R3.reuse, 0x40, RZ ;  /* 0x00000040037d7824 */ /* 0x040fe200078e00ff */
[----:B------:R-:W-:Y:S01]  /*16c0*/  LOP3.LUT R10, R3, 0xfffffff8, RZ, 0xc0, !PT ;  /* 0xfffffff8030a7812 */ /* 0x000fe200078ec0ff */
[----:B------:R-:W-:-:S04]  /*16d0*/  DEPBAR.LE SB0, 0x0 ;  /* 0x000080000000791a */ /* 0x000fc80000000000 */
[----:B------:R-:W-:Y:S01]  /*16e0*/  LOP3.LUT R7, R7, R6, RZ, 0x3c, !PT ;  /* 0x0000000607077212 */ /* 0x000fe200078e3cff */
[----:B------:R-:W-:Y:S01]  /*16f0*/  IMAD.IADD R10, R11, 0x1, -R10 ;  /* 0x000000010b0a7824 */ /* 0x000fe200078e0a0a */
[----:B------:R-:W-:Y:S01]  /*1700*/  BAR.SYNC.DEFER_BLOCKING 0x0 ;  /* 0x0000000000007b1d */ /* 0x000fe20000010000 */
[----:B------:R-:W-:Y:S01]  /*1710*/  @!P5 LEA.HI.X R5, R5, R13, R4, 0x4, P0 ;  /* 0x0000000d0505d211 */ /* 0x000fe200000f2404 */
[----:B------:R-:W-:Y:S01]  /*1720*/  IMAD.U32 R11, RZ, RZ, UR6 ;  /* 0x00000006ff0b7e24 */ /* 0x000fe2000f8e00ff */
[----:B------:R-:W-:Y:S01]  /*1730*/  @!P4 IADD3 R4, P0, R12, UR8, RZ ;  /* 0x000000080c04cc10 */ /* 0x000fe2000ff1e0ff */
[----:B------:R-:W-:Y:S01]  /*1740*/  IMAD R193, R8, 0x200, R7 ;  /* 0x0000020008c17824 */ /* 0x000fe200078e0207 */
[----:B-----5:R-:W-:Y:S01]  /*1750*/  @!P6 LEA R16, P1, R12, c[0x0][0x170], 0x1 ;  /* 0x00005c000c10ea11 */ /* 0x020fe200078208ff */
[----:B------:R-:W-:Y:S01]  /*1760*/  IMAD.SHL.U32 R7, R10, 0x40, RZ ;  /* 0x000000400a077824 */ /* 0x000fe200078e00ff */
[----:B------:R-:W-:Y:S01]  /*1770*/  LOP3.LUT R125, R125, 0xfffffe00, RZ, 0xc0, !PT ;  /* 0xfffffe007d7d7812 */ /* 0x000fe200078ec0ff */
[----:B------:R-:W-:Y:S01]  /*1780*/  IMAD.SHL.U32 R8, R8, 0x8, RZ ;  /* 0x0000000808087824 */ /* 0x000fe200078e00ff */
[----:B------:R-:W-:Y:S01]  /*1790*/  @!UP0 UIMAD UR6, UR5, 0x30, URZ ;  /* 0x00000030050688a4 */ /* 0x000fe2000f8e023f */
[----:B------:R-:W-:Y:S01]  /*17a0*/  @!P4 IADD3.X R11, R13, UR9, R11, P0, !PT ;  /* 0x000000090d0bcc10 */ /* 0x000fe200087fe40b */
[----:B------:R-:W-:Y:S01]  /*17b0*/  IMAD.SHL.U32 R193, R193, 0x2, RZ ;  /* 0x00000002c1c17824 */ /* 0x000fe200078e00ff */
[----:B------:R-:W-:Y:S01]  /*17c0*/  LOP3.LUT R7, R7, 0x1c0, RZ, 0xc0, !PT ;  /* 0x000001c007077812 */ /* 0x000fe200078ec0ff */
[----:B------:R-:W-:Y:S01]  /*17d0*/  IMAD R3, R122, 0x400, R125 ;  /* 0x000004007a037824 */ /* 0x000fe200078e027d */
[--C-:B------:R-:W-:Y:S01]  /*17e0*/  @!P6 LEA.HI.X R17, R12, c[0x0][0x174], R13.reuse, 0x1, P1 ;  /* 0x00005d000c11ea11 */ /* 0x100fe200008f0c0d */
[----:B------:R-:W-:Y:S01]  /*17f0*/  @!P3 IMAD.WIDE.U32 R12, R9, 0x30, R12 ;  /* 0x00000030090cb825 */ /* 0x000fe200078e000c */
[----:B------:R-:W-:-:S02]  /*1800*/  LOP3.LUT R8, R7, 0x8, R8, 0xf8, !PT ;  /* 0x0000000807087812 */ /* 0x000fc400078ef808 */
[----:B------:R-:W-:Y:S02]  /*1810*/  SHF.R.U32.HI R7, RZ, 0x3, R7 ;  /* 0x00000003ff077819 */ /* 0x000fe40000011607 */
[----:B---3--:R-:W-:Y:S02]  /*1820*/  @!P5 LEA R18, P1, R0, c[0x0][0x170], 0x1 ;  /* 0x00005c000012da11 */ /* 0x008fe400078208ff */
[----:B-1----:R-:W-:Y:S02]  /*1830*/  @!P4 LEA R14, P0, R4, c[0x0][0x170], 0x1 ;  /* 0x00005c00040eca11 */ /* 0x002fe400078008ff */
[----:B------:R-:W-:Y:S01]  /*1840*/  LOP3.LUT R124, R8, R7, RZ, 0x3c, !PT ;  /* 0x00000007087c7212 */ /* 0x000fe200078e3cff */
[----:B------:R-:W-:Y:S01]  /*1850*/  @P6 STS.128 [R198+0x6000], RZ ;  /* 0x006000ffc6006388 */ /* 0x000fe20000000c00 */
[----:B------:R-:W-:Y:S02]  /*1860*/  @!P5 LEA.HI.X R19, R0, c[0x0][0x174], R5, 0x1, P1 ;  /* 0x00005d000013da11 */ /* 0x000fe400008f0c05 */
[----:B------:R-:W-:Y:S01]  /*1870*/  @!P4 LEA.HI.X R15, R4, c[0x0][0x174], R11, 0x1, P0 ;  /* 0x00005d00040fca11 */ /* 0x000fe200000f0c0b */
[----:B------:R-:W-:Y:S01]  /*1880*/  IMAD.IADD R194, R124, 0x1, R3 ;  /* 0x000000017cc27824 */ /* 0x000fe200078e0203 */
[----:B------:R-:W-:Y:S01]  /*1890*/  @!P3 IADD3 R0, R13, UR6, RZ ;  /* 0x000000060d00bc10 */ /* 0x000fe2000fffe0ff */
[----:B------:R-:W-:Y:S01]  /*18a0*/  @!PT LDS RZ, [RZ] ;  /* 0x00000000fffff984 */ /* 0x000fe20000000800 */
[----:B------:R-:W-:Y:S01]  /*18b0*/  @!PT LDS RZ, [RZ] ;  /* 0x00000000fffff984 */ /* 0x000fe20000000800 */
[----:B------:R-:W-:Y:S01]  /*18c0*/  @!PT LDS RZ, [RZ] ;  /* 0x00000000fffff984 */ /* 0x000fe20000000800 */
[----:B------:R1:W-:Y:S01]  /*18d0*/  @!P6 LDGSTS.E.BYPASS.LTC128B.128 [R198+0x6000], [R16.64] ;  /* 0x0600000010c6efae */ /* 0x0003e2000b901d54 */
[----:B------:R-:W-:Y:S01]  /*18e0*/  @!P3 LEA R6, P0, R12, c[0x0][0x170], 0x1 ;  /* 0x00005c000c06ba11 */ /* 0x000fe200078008ff */
[----:B------:R-:W-:Y:S01]  /*18f0*/  IMAD.SHL.U32 R194, R194, 0x2, RZ ;  /* 0x00000002c2c27824 */ /* 0x000fe200078e00ff */
[----:B------:R-:W-:Y:S01]  /*1900*/  IADD3 R190, R193, 0x4040, RZ ;  /* 0x00004040c1be7810 */ /* 0x000fe20007ffe0ff */
[----:B------:R-:W-:Y:S01]  /*1910*/  @P5 STS.128 [R198+0x6800], RZ ;  /* 0x006800ffc6005388 */ /* 0x000fe20000000c00 */
[----:B------:R-:W-:Y:S01]  /*1920*/  @!P3 LEA.HI.X R7, R12, c[0x0][0x174], R0, 0x1, P0 ;  /* 0x00005d000c07ba11 */ /* 0x000fe200000f0c00 */
[----:B------:R-:W-:-:S02]  /*1930*/  IMAD.MOV.U32 R0, RZ, RZ, 0x10 ;  /* 0x00000010ff007424 */ /* 0x000fc400078e00ff */
[----:B------:R-:W-:Y:S01]  /*1940*/  @!PT LDS RZ, [RZ] ;  /* 0x00000000fffff984 */ /* 0x000fe20000000800 */
[----:B------:R-:W-:Y:S01]  /*1950*/  @!PT LDS RZ, [RZ] ;  /* 0x00000000fffff984 */ /* 0x000fe20000000800 */
[----:B------:R-:W-:Y:S01]  /*1960*/  @!PT LDS RZ, [RZ] ;  /* 0x00000000fffff984 */ /* 0x000fe20000000800 */
[----:B------:R1:W-:Y:S01]  /*1970*/  @!P5 LDGSTS.E.BYPASS.LTC128B.128 [R198+0x6800], [R18.64] ;  /* 0x0680000012c6dfae */ /* 0x0003e2000b901d54 */
[----:B------:R-:W-:-:S03]  /*1980*/  IMAD.MOV.U32 R4, RZ, RZ, 0x20 ;  /* 0x00000020ff047424 */ /* 0x000fc600078e00ff */
[----:B------:R-:W-:Y:S02]  /*1990*/  @P4 STS.128 [R198+0x7000], RZ ;  /* 0x007000ffc6004388 */ /* 0x000fe40000000c00 */
[----:B------:R-:W-:Y:S02]  /*19a0*/  R2P PR, R10, 0x6 ;  /* 0x000000060a007804 */ /* 0x000fe40000000000 */
[----:B------:R-:W-:Y:S01]  /*19b0*/  @!PT LDS RZ, [RZ] ;  /* 0x00000000fffff984 */ /* 0x000fe20000000800 */
[----:B------:R-:W-:Y:S01]  /*19c0*/  @!PT LDS RZ, [RZ] ;  /* 0x00000000fffff984 */ /* 0x000fe20000000800 */
[----:B------:R-:W-:Y:S01]  /*19d0*/  @!PT LDS RZ, [RZ] ;  /* 0x00000000fffff984 */ /* 0x000fe20000000800 */
[----:B------:R3:W-:Y:S03]  /*19e0*/  @!P4 LDGSTS.E.BYPASS.LTC128B.128 [R198+0x7000], [R14.64] ;  /* 0x070000000ec6cfae */ /* 0x0007e6000b901d54 */
[----:B------:R-:W-:Y:S01]  /*19f0*/  SEL R0, R0, 0xfffffff0, !P1 ;  /* 0xfffffff000007807 */ /* 0x000fe20004800000 */
[----:B------:R-:W-:Y:S01]  /*1a00*/  @P3 STS.128 [R198+0x7800], RZ ;  /* 0x007800ffc6003388 */ /* 0x000fe20000000c00 */
[----:B------:R-:W-:Y:S02]  /*1a10*/  SEL R3, R4, 0xffffffe0, !P2 ;  /* 0xffffffe004037807 */ /* 0x000fe40005000000 */
[----:B------:R-:W-:Y:S01]  /*1a20*/  R2P PR, R2, 0x6 ;  /* 0x0000000602007804 */ /* 0x000fe20000000000 */
[----:B------:R-:W-:Y:S01]  /*1a30*/  @!PT LDS RZ, [RZ] ;  /* 0x00000000fffff984 */ /* 0x000fe20000000800 */
[----:B------:R-:W-:Y:S01]  /*1a40*/  @!PT LDS RZ, [RZ] ;  /* 0x00000000fffff984 */ /* 0x000fe20000000800 */
[----:B------:R-:W-:Y:S01]  /*1a50*/  @!PT LDS RZ, [RZ] ;  /* 0x00000000fffff984 */ /* 0x000fe20000000800 */
[----:B------:R4:W-:Y:S01]  /*1a60*/  @!P3 LDGSTS.E.BYPASS.LTC128B.128 [R198+0x7800], [R6.64] ;  /* 0x0780000006c6bfae */ /* 0x0009e2000b901d54 */
[----:B------:R-:W-:-:S02]  /*1a70*/  IMAD R192, R0, 0x2, R194 ;  /* 0x0000000200c07824 */ /* 0x000fc400078e02c2 */
[----:B------:R-:W-:Y:S01]  /*1a80*/  IMAD R191, R3, 0x2, R194 ;  /* 0x0000000203bf7824 */ /* 0x000fe200078e02c2 */
[----:B------:R-:W-:Y:S01]  /*1a90*/  LDSM.16.M88.4 R56, [R193+0x4000] ;  /* 0x00400000c138783b */ /* 0x000fe20000000200 */
[----:B------:R-:W-:Y:S02]  /*1aa0*/  SEL R2, R4, 0xffffffe0, !P1 ;  /* 0xffffffe004027807 */ /* 0x000fe40004800000 */
[----:B------:R-:W-:Y:S01]  /*1ab0*/  IMAD R189, R0, 0x2, R191 ;  /* 0x0000000200bd7824 */ /* 0x000fe200078e02bf */
[----:B------:R-:W-:Y:S02]  /*1ac0*/  LDSM.16.M88.4 R44, [R193+0x4800] ;  /* 0x00480000c12c783b */ /* 0x000fe40000000200 */
[C---:B------:R-:W-:Y:S02]  /*1ad0*/  IMAD.IADD R187, R193.reuse, 0x1, R2 ;  /* 0x00000001c1bb7824 */ /* 0x040fe400078e0202 */
[----:B-1----:R-:W4:Y:S04]  /*1ae0*/  LDSM.16.M88.4 R16, [R194+0x2000] ;  /* 0x00200000c210783b */ /* 0x002f280000000200 */
[----:B------:R-:W1:Y:S04]  /*1af0*/  LDSM.16.M88.4 R28, [R193+0x5000] ;  /* 0x00500000c11c783b */ /* 0x000e680000000200 */
[----:B------:R-:W5:Y:S04]  /*1b00*/  LDSM.16.M88.4 R80, [R193+0x5800] ;  /* 0x00580000c150783b */ /* 0x000f680000000200 */
[----:B---3--:R-:W3:Y:S04]  /*1b10*/  LDSM.16.M88.4 R12, [R194] ;  /* 0x00000000c20c783b */ /* 0x008ee80000000200 */
[----:B------:R-:W-:Y:S04]  /*1b20*/  LDSM.16.M88.4 R84, [R187+0x4000] ;  /* 0x00400000bb54783b */ /* 0x000fe80000000200 */
[----:B------:R-:W2:Y:S04]  /*1b30*/  LDSM.16.M88.4 R76, [R192+0x2000] ;  /* 0x00200000c04c783b */ /* 0x000ea80000000200 */
[----:B------:R-:W2:Y:S04]  /*1b40*/  LDSM.16.M88.4 R72, [R187+0x4800] ;  /* 0x00480000bb48783b */ /* 0x000ea80000000200 */
[----:B------:R-:W2:Y:S04]  /*1b50*/  LDSM.16.M88.4 R68, [R187+0x5000] ;  /* 0x00500000bb44783b */ /* 0x000ea80000000200 */
[----:B------:R-:W2:Y:S04]  /*1b60*/  LDSM.16.M88.4 R64, [R187+0x5800] ;  /* 0x00580000bb40783b */ /* 0x000ea80000000200 */
[----:B------:R-:W2:Y:S01]  /*1b70*/  LDSM.16.M88.4 R8, [R192] ;  /* 0x00000000c008783b */ /* 0x000ea20000000200 */
[C---:B----4-:R-:W-:Y:S03]  /*1b80*/  HMMA.16816.F32 R4, R16.reuse, R56, RZ ;  /* 0x000000381004723c */ /* 0x050fe600000018ff */
[----:B------:R-:W-:Y:S04]  /*1b90*/  LDSM.16.M88.4 R108, [R189+0x2000] ;  /* 0x00200000bd6c783b */ /* 0x000fe80000000200 */
[----:B------:R-:W0:Y:S01]  /*1ba0*/  LDGDEPBAR ;  /* 0x00000000000079af */ /* 0x000e220000000000 */
[C---:B------:R-:W-:Y:S08]  /*1bb0*/  HMMA.16816.F32 R88, R16.reuse, R44, RZ ;  /* 0x0000002c1058723c */ /* 0x040ff000000018ff */
[C---:B-1----:R-:W-:Y:S08]  /*1bc0*/  HMMA.16816.F32 R36, R16.reuse, R28, RZ ;  /* 0x0000001c1024723c */ /* 0x042ff000000018ff */
[C---:B-----5:R-:W-:Y:S08]  /*1bd0*/  HMMA.16816.F32 R20, R16.reuse, R80, RZ ;  /* 0x000000501014723c */ /* 0x060ff000000018ff */
[C---:B------:R-:W-:Y:S08]  /*1be0*/  HMMA.16816.F32 R60, R16.reuse, R58, RZ ;  /* 0x0000003a103c723c */ /* 0x040ff000000018ff */
[C---:B------:R-:W-:Y:S08]  /*1bf0*/  HMMA.16816.F32 R48, R16.reuse, R46, RZ ;  /* 0x0000002e1030723c */ /* 0x040ff000000018ff */
[C---:B------:R-:W-:Y:S08]  /*1c00*/  HMMA.16816.F32 R32, R16.reuse, R30, RZ ;  /* 0x0000001e1020723c */ /* 0x040ff000000018ff */
[----:B------:R-:W-:Y:S08]  /*1c10*/  HMMA.16816.F32 R16, R16, R82, RZ ;  /* 0x000000521010723c */ /* 0x000ff000000018ff */
[C---:B---3--:R-:W-:Y:S08]  /*1c20*/  HMMA.16816.F32 R52, R12.reuse, R44, RZ ;  /* 0x0000002c0c34723c */ /* 0x048ff000000018ff */
[----:B------:R-:W-:Y:S08]  /*1c30*/  HMMA.16816.F32 R44, R12, R46, RZ ;  /* 0x0000002e0c2c723c */ /* 0x000ff000000018ff */
[C---:B--2---:R-:W-:Y:S08]  /*1c40*/  HMMA.16816.F32 R4, R76.reuse, R84, R4 ;  /* 0x000000544c04723c */ /* 0x044ff00000001804 */
[C---:B------:R-:W-:Y:S08]  /*1c50*/  HMMA.16816.F32 R88, R76.reuse, R72, R88 ;  /* 0x000000484c58723c */ /* 0x040ff00000001858 */
[C---:B------:R-:W-:Y:S08]  /*1c60*/  HMMA.16816.F32 R36, R76.reuse, R68, R36 ;  /* 0x000000444c24723c */ /* 0x040ff00000001824 */
[C---:B------:R-:W-:Y:S08]  /*1c70*/  HMMA.16816.F32 R20, R76.reuse, R64, R20 ;  /* 0x000000404c14723c */ /* 0x040ff00000001814 */
[C---:B------:R-:W-:Y:S08]  /*1c80*/  HMMA.16816.F32 R60, R76.reuse, R86, R60 ;  /* 0x000000564c3c723c */ /* 0x040ff0000000183c */
[C---:B------:R-:W-:Y:S08]  /*1c90*/  HMMA.16816.F32 R48, R76.reuse, R74, R48 ;  /* 0x0000004a4c30723c */ /* 0x040ff00000001830 */
[C---:B------:R-:W-:Y:S08]  /*1ca0*/  HMMA.16816.F32 R32, R76.reuse, R70, R32 ;  /* 0x000000464c20723c */ /* 0x040ff00000001820 */
[----:B------:R-:W-:Y:S07]  /*1cb0*/  HMMA.16816.F32 R16, R76, R66, R16 ;  /* 0x000000424c10723c */ /* 0x000fee0000001810 */
[----:B------:R-:W-:Y:S01]  /*1cc0*/  IADD3 R76, R193, 0x4000, RZ ;  /* 0x00004000c14c7810 */ /* 0x000fe20007ffe0ff */
[----:B------:R-:W-:Y:S03]  /*1cd0*/  HMMA.16816.F32 R40, R12, R28, RZ ;  /* 0x0000001c0c28723c */ /* 0x000fe600000018ff */
[----:B------:R-:W-:-:S02]  /*1ce0*/  @P2 IADD3 R190, R76, -0x40, RZ ;  /* 0xffffffc04cbe2810 */ /* 0x000fc40007ffe0ff */
[----:B------:R-:W-:Y:S02]  /*1cf0*/  LDSM.16.M88.4 R76, [R191+0x2000] ;  /* 0x00200000bf4c783b */ /* 0x000fe40000000200 */
[----:B------:R-:W-:Y:S01]  /*1d00*/  IADD3 R183, R190, 0x800, RZ ;  /* 0x00000800beb77810 */ /* 0x000fe20007ffe0ff */
[C---:B------:R-:W-:Y:S01]  /*1d10*/  HMMA.16816.F32 R28, R12.reuse, R30, RZ ;  /* 0x0000001e0c1c723c */ /* 0x040fe200000018ff */
[----:B------:R-:W1:Y:S01]  /*1d20*/  LDSM.16.M88.4 R112, [R190] ;  /* 0x00000000be70783b */ /* 0x000e620000000200 */
[----:B------:R-:W-:Y:S01]  /*1d30*/  IMAD.IADD R180, R2, 0x1, R190 ;  /* 0x0000000102b47824 */ /* 0x000fe200078e02be */
[----:B------:R-:W-:Y:S02]  /*1d40*/  LOP3.LUT R2, R127, 0x6, RZ, 0xc0, !PT ;  /* 0x000000067f027812 */ /* 0x000fe400078ec0ff */
[C---:B------:R-:W-:Y:S02]  /*1d50*/  IADD3 R182, R190.reuse, 0x1000, RZ ;  /* 0x00001000beb67810 */ /* 0x040fe40007ffe0ff */
[----:B------:R-:W-:Y:S01]  /*1d60*/  LDSM.16.M88.4 R104, [R180] ;  /* 0x00000000b468783b */ /* 0x000fe20000000200 */
[----:B------:R-:W-:Y:S01]  /*1d70*/  HMMA.16816.F32 R92, R12, R56, RZ ;  /* 0x000000380c5c723c */ /* 0x000fe200000018ff */
[----:B------:R-:W-:-:S02]  /*1d80*/  IADD3 R181, R190, 0x1800, RZ ;  /* 0x00001800beb57810 */ /* 0x000fc40007ffe0ff */
[----:B------:R-:W-:Y:S04]  /*1d90*/  LDSM.16.M88.4 R100, [R180+0x800] ;  /* 0x00080000b464783b */ /* 0x000fe80000000200 */
[----:B------:R-:W-:Y:S01]  /*1da0*/  LDSM.16.M88.4 R96, [R180+0x1000] ;  /* 0x00100000b460783b */ /* 0x000fe20000000200 */
[C---:B------:R-:W-:Y:S08]  /*1db0*/  HMMA.16816.F32 R56, R12.reuse, R58, RZ ;  /* 0x0000003a0c38723c */ /* 0x040ff000000018ff */
[C---:B------:R-:W-:Y:S08]  /*1dc0*/  HMMA.16816.F32 R24, R12.reuse, R80, RZ ;  /* 0x000000500c18723c */ /* 0x040ff000000018ff */
[----:B------:R-:W-:Y:S01]  /*1dd0*/  HMMA.16816.F32 R12, R12, R82, RZ ;  /* 0x000000520c0c723c */ /* 0x000fe200000018ff */
[----:B------:R-:W2:Y:S07]  /*1de0*/  LDSM.16.M88.4 R80, [R191] ;  /* 0x00000000bf50783b */ /* 0x000eae0000000200 */
        /* <DEDUP_REMOVED lines=10> */
[----:B------:R-:W-:Y:S01]  /*1e90*/  HMMA.16816.F32 R12, R8, R66, R12 ;  /* 0x00000042080c723c */ /* 0x000fe2000000180c */
[----:B------:R-:W5:Y:S04]  /*1ea0*/  LDSM.16.M88.4 R8, [R189] ;  /* 0x00000000bd08783b */ /* 0x000f680000000200 */
[----:B------:R-:W4:Y:S01]  /*1eb0*/  LDSM.16.M88.4 R64, [R190+0x1800] ;  /* 0x00180000be40783b */ /* 0x000f220000000200 */
[----:B------:R-:W-:-:S04]  /*1ec0*/  DEPBAR.LE SB0, 0x0 ;  /* 0x000080000000791a */ /* 0x000fc80000000000 */
[-C--:B-1----:R-:W-:Y:S08]  /*1ed0*/  HMMA.16816.F32 R4, R76, R112.reuse, R4 ;  /* 0x000000704c04723c */ /* 0x082ff00000001804 */
[----:B--2---:R-:W-:Y:S08]  /*1ee0*/  HMMA.16816.F32 R92, R80, R112, R92 ;  /* 0x00000070505c723c */ /* 0x004ff0000000185c */
[-C--:B------:R-:W-:Y:S08]  /*1ef0*/  HMMA.16816.F32 R60, R76, R114.reuse, R60 ;  /* 0x000000724c3c723c */ /* 0x080ff0000000183c */
[C---:B------:R-:W-:Y:S08]  /*1f00*/  HMMA.16816.F32 R56, R80.reuse, R114, R56 ;  /* 0x000000725038723c */ /* 0x040ff00000001838 */
[-C--:B---3--:R-:W-:Y:S08]  /*1f10*/  HMMA.16816.F32 R52, R80, R72.reuse, R52 ;  /* 0x000000485034723c */ /* 0x088ff00000001834 */
[C---:B------:R-:W-:Y:S08]  /*1f20*/  HMMA.16816.F32 R88, R76.reuse, R72, R88 ;  /* 0x000000484c58723c */ /* 0x040ff00000001858 */
[-C--:B----4-:R-:W-:Y:S08]  /*1f30*/  HMMA.16816.F32 R36, R76, R68.reuse, R36 ;  /* 0x000000444c24723c */ /* 0x090ff00000001824 */
[----:B------:R-:W-:Y:S08]  /*1f40*/  HMMA.16816.F32 R40, R80, R68, R40 ;  /* 0x000000445028723c */ /* 0x000ff00000001828 */
[----:B------:R-:W-:Y:S08]  /*1f50*/  HMMA.16816.F32 R4, R108, R104, R4 ;  /* 0x000000686c04723c */ /* 0x000ff00000001804 */
[-C--:B------:R-:W-:Y:S08]  /*1f60*/  HMMA.16816.F32 R48, R76, R74.reuse, R48 ;  /* 0x0000004a4c30723c */ /* 0x080ff00000001830 */
[----:B------:R-:W-:Y:S08]  /*1f70*/  HMMA.16816.F32 R44, R80, R74, R44 ;  /* 0x0000004a502c723c */ /* 0x000ff0000000182c */
[----:B-----5:R-:W-:Y:S08]  /*1f80*/  HMMA.16816.F32 R92, R8, R104, R92 ;  /* 0x00000068085c723c */ /* 0x020ff0000000185c */
[-C--:B------:R-:W-:Y:S08]  /*1f90*/  HMMA.16816.F32 R60, R108, R106.reuse, R60 ;  /* 0x0000006a6c3c723c */ /* 0x080ff0000000183c */
[----:B------:R-:W-:Y:S08]  /*1fa0*/  HMMA.16816.F32 R56, R8, R106, R56 ;  /* 0x0000006a0838723c */ /* 0x000ff00000001838 */
[-C--:B------:R-:W-:Y:S08]  /*1fb0*/  HMMA.16816.F32 R16, R76, R66.reuse, R16 ;  /* 0x000000424c10723c */ /* 0x080ff00000001810 */
[----:B------:R-:W-:Y:S07]  /*1fc0*/  HMMA.16816.F32 R12, R80, R66, R12 ;  /* 0x00000042500c723c */ /* 0x000fee000000180c */
[----:B------:R-:W-:Y:S01]  /*1fd0*/  IMAD R67, R117, 0x40, R2 ;  /* 0x0000004075437824 */ /* 0x000fe200078e0202 */
[----:B------:R-:W-:Y:S01]  /*1fe0*/  HMMA.16816.F32 R32, R76, R70, R32 ;  /* 0x000000464c20723c */ /* 0x000fe20000001820 */
[----:B------:R-:W-:-:S03]  /*1ff0*/  IMAD.IADD R2, R125, 0x1, R124 ;  /* 0x000000017d027824 */ /* 0x000fc600078e027c */
[C---:B------:R-:W-:Y:S02]  /*2000*/  IADD3 R69, R67.reuse, 0x1, RZ ;  /* 0x0000000143457810 */ /* 0x040fe40007ffe0ff */
[-C--:B------:R-:W-:Y:S02]  /*2010*/  ISETP.GE.AND P2, PT, R67, R126.reuse, PT ;  /* 0x0000007e4300720c */ /* 0x080fe40003f46270 */
[----:B------:R-:W-:Y:S01]  /*2020*/  HMMA.16816.F32 R20, R76, R64, R20 ;  /* 0x000000404c14723c */ /* 0x000fe20000001814 */
[-C--:B------:R-:W-:Y:S02]  /*2030*/  ISETP.GE.AND P1, PT, R69, R126.reuse, PT ;  /* 0x0000007e4500720c */ /* 0x080fe40003f26270 */
[C---:B------:R-:W-:Y:S02]  /*2040*/  IADD3 R69, R67.reuse, 0x11, RZ ;  /* 0x0000001143457810 */ /* 0x040fe40007ffe0ff */
[----:B------:R-:W-:Y:S02]  /*2050*/  IADD3 R73, R67, 0x19, RZ ;  /* 0x0000001943497810 */ /* 0x000fe40007ffe0ff */
[----:B------:R-:W-:Y:S01]  /*2060*/  ISETP.GE.AND P4, PT, R69, R126, PT ;  /* 0x0000007e4500720c */ /* 0x000fe20003f86270 */
[----:B------:R-:W-:Y:S01]  /*2070*/  HMMA.16816.F32 R28, R80, R70, R28 ;  /* 0x00000046501c723c */ /* 0x000fe2000000181c */
[----:B------:R-:W-:-:S02]  /*2080*/  FSEL R69, R92, -INF , !P2 ;  /* 0xff8000005c457808 */ /* 0x000fc40005000000 */
[----:B------:R-:W-:Y:S02]  /*2090*/  FSEL R75, R4, -INF , !P2 ;  /* 0xff800000044b7808 */ /* 0x000fe40005000000 */
[----:B------:R-:W-:Y:S02]  /*20a0*/  FSEL R72, R95, -INF , !P1 ;  /* 0xff8000005f487808 */ /* 0x000fe40004800000 */
[----:B------:R-:W-:Y:S01]  /*20b0*/  IADD3 R71, R67, 0x10, RZ ;  /* 0x0000001043477810 */ /* 0x000fe20007ffe0ff */
[----:B------:R-:W-:Y:S01]  /*20c0*/  HMMA.16816.F32 R24, R80, R64, R24 ;  /* 0x000000405018723c */ /* 0x000fe20000001818 */
[----:B------:R-:W-:Y:S02]  /*20d0*/  FSEL R76, R93, -INF , !P1 ;  /* 0xff8000005d4c7808 */ /* 0x000fe40004800000 */
[----:B------:R-:W-:Y:S02]  /*20e0*/  ISETP.GE.AND P5, PT, R71, R126, PT ;  /* 0x0000007e4700720c */ /* 0x000fe40003fa6270 */
[----:B------:R-:W-:-:S02]  /*20f0*/  FSEL R71, R6, -INF , !P2 ;  /* 0xff80000006477808 */ /* 0x000fc40005000000 */
[----:B------:R-:W-:Y:S01]  /*2100*/  IADD3 R65, R67, 0x8, RZ ;  /* 0x0000000843417810 */ /* 0x000fe20007ffe0ff */
[-C--:B------:R-:W-:Y:S01]  /*2110*/  HMMA.16816.F32 R52, R8, R100.reuse, R52 ;  /* 0x000000640834723c */ /* 0x080fe20000001834 */
[----:B------:R-:W-:Y:S02]  /*2120*/  FSEL R80, R7, -INF , !P1 ;  /* 0xff80000007507808 */ /* 0x000fe40004800000 */
[-C--:B------:R-:W-:Y:S02]  /*2130*/  ISETP.GE.AND P0, PT, R65, R126.reuse, PT ;  /* 0x0000007e4100720c */ /* 0x080fe40003f06270 */
[----:B------:R-:W-:Y:S02]  /*2140*/  IADD3 R65, R67, 0x9, RZ ;  /* 0x0000000943417810 */ /* 0x000fe40007ffe0ff */
[----:B------:R-:W-:Y:S01]  /*2150*/  FSEL R7, R5, -INF , !P1 ;  /* 0xff80000005077808 */ /* 0x000fe20004800000 */
[----:B------:R-:W-:Y:S01]  /*2160*/  HMMA.16816.F32 R88, R108, R100, R88 ;  /* 0x000000646c58723c */ /* 0x000fe20000001858 */
[----:B------:R-:W-:-:S02]  /*2170*/  ISETP.GE.AND P6, PT, R65, R126, PT ;  /* 0x0000007e4100720c */ /* 0x000fc40003fc6270 */
[C---:B------:R-:W-:Y:S02]  /*2180*/  IADD3 R5, R67.reuse, 0x21, RZ ;  /* 0x0000002143057810 */ /* 0x040fe40007ffe0ff */
[----:B------:R-:W-:Y:S02]  /*2190*/  IADD3 R65, R67, 0x18, RZ ;  /* 0x0000001843417810 */ /* 0x000fe40007ffe0ff */
[----:B------:R-:W-:Y:S01]  /*21a0*/  FSEL R92, R62, -INF , !P0 ;  /* 0xff8000003e5c7808 */ /* 0x000fe20004000000 */
[----:B------:R-:W-:Y:S01]  /*21b0*/  HMMA.16816.F32 R36, R108, R96, R36 ;  /* 0x000000606c24723c */ /* 0x000fe20000001824 */
[----:B------:R-:W-:Y:S02]  /*21c0*/  FSEL R77, R60, -INF , !P0 ;  /* 0xff8000003c4d7808 */ /* 0x000fe40004000000 */
[----:B------:R-:W-:Y:S02]  /*21d0*/  FSEL R70, R58, -INF , !P0 ;  /* 0xff8000003a467808 */ /* 0x000fe40004000000 */
[----:B------:R-:W-:-:S02]  /*21e0*/  FSEL R82, R56, -INF , !P0 ;  /* 0xff80000038527808 */ /* 0x000fc40004000000 */
[-C--:B------:R-:W-:Y:S01]  /*21f0*/  ISETP.GE.AND P0, PT, R5, R126.reuse, PT ;  /* 0x0000007e0500720c */ /* 0x080fe20003f06270 */
[----:B------:R-:W-:Y:S01]  /*2200*/  HMMA.16816.F32 R40, R8, R96, R40 ;  /* 0x000000600828723c */ /* 0x000fe20000001828 */
[-C--:B------:R-:W-:Y:S02]  /*2210*/  ISETP.GE.AND P3, PT, R65, R126.reuse, PT ;  /* 0x0000007e4100720c */ /* 0x080fe40003f66270 */
[----:B------:R-:W-:Y:S02]  /*2220*/  IADD3 R5, R67, 0x28, RZ ;  /* 0x0000002843057810 */ /* 0x000fe40007ffe0ff */
[----:B------:R-:W-:Y:S02]  /*2230*/  FSEL R65, R94, -INF , !P2 ;  /* 0xff8000005e417808 */ /* 0x000fe40005000000 */
[----:B------:R-:W-:Y:S01]  /*2240*/  ISETP.GE.AND P2, PT, R73, R126, PT ;  /* 0x0000007e4900720c */ /* 0x000fe20003f46270 */
[----:B------:R-:W-:Y:S01]  /*2250*/  HMMA.16816.F32 R48, R108, R102, R48 ;  /* 0x000000666c30723c */ /* 0x000fe20000001830 */
[----:B------:R-:W-:-:S02]  /*2260*/  FSEL R94, R63, -INF , !P6 ;  /* 0xff8000003f5e7808 */ /* 0x000fc40007000000 */
[----:B------:R-:W-:Y:S02]  /*2270*/  IADD3 R73, R67, 0x20, RZ ;  /* 0x0000002043497810 */ /* 0x000fe40007ffe0ff */
[----:B------:R-:W-:Y:S02]  /*2280*/  FSEL R63, R61, -INF , !P6 ;  /* 0xff8000003d3f7808 */ /* 0x000fe40007000000 */
[----:B------:R-:W-:Y:S01]  /*2290*/  FSEL R68, R59, -INF , !P6 ;  /* 0xff8000003b447808 */ /* 0x000fe20007000000 */
[----:B------:R-:W-:Y:S01]  /*22a0*/  HMMA.16816.F32 R44, R8, R102, R44 ;  /* 0x00000066082c723c */ /* 0x000fe2000000182c */
[----:B------:R-:W-:Y:S02]  /*22b0*/  FSEL R78, R57, -INF , !P6 ;  /* 0xff800000394e7808 */ /* 0x000fe40007000000 */
[----:B------:R-:W-:Y:S02]  /*22c0*/  ISETP.GE.AND P6, PT, R5, R126, PT ;  /* 0x0000007e0500720c */ /* 0x000fe40003fc6270 */
[----:B------:R-:W-:-:S02]  /*22d0*/  IADD3 R5, R67, 0x29, RZ ;  /* 0x0000002943057810 */ /* 0x000fc40007ffe0ff */
[----:B------:R-:W-:Y:S01]  /*22e0*/  ISETP.GE.AND P1, PT, R73, R126, PT ;  /* 0x0000007e4900720c */ /* 0x000fe20003f26270 */
[C---:B------:R-:W-:Y:S01]  /*22f0*/  HMMA.16816.F32 R32, R108.reuse, R98, R32 ;  /* 0x000000626c20723c */ /* 0x040fe20000001820 */
[----:B------:R-:W-:Y:S02]  /*2300*/  FSEL R60, R54, -INF , !P5 ;  /* 0xff800000363c7808 */ /* 0x000fe40006800000 */
[----:B------:R-:W-:Y:S02]  /*2310*/  FSEL R54, R90, -INF , !P5 ;  /* 0xff8000005a367808 */ /* 0x000fe40006800000 */
[----:B------:R-:W-:Y:S02]  /*2320*/  FSEL R73, R88, -INF , !P5 ;  /* 0xff80000058497808 */ /* 0x000fe40006800000 */
[----:B------:R-:W-:Y:S01]  /*2330*/  FSEL R57, R89, -INF , !P4 ;  /* 0xff80000059397808 */ /* 0x000fe20006000000 */
        /* <DEDUP_REMOVED lines=8> */
[----:B------:R-:W-:-:S02]  /*23c0*/  ISETP.GE.AND P0, PT, R126, 0x41, PT ;  /* 0x000000417e00780c */ /* 0x000fc40003f06270 */
[----:B------:R-:W-:Y:S01]  /*23d0*/  FSEL R108, R52, -INF , !P5 ;  /* 0xff800000346c7808 */ /* 0x000fe20006800000 */
[C---:B------:R-:W-:Y:S01]  /*23e0*/  HMMA.16816.F32 R28, R8.reuse, R98, R28 ;  /* 0x00000062081c723c */ /* 0x040fe2000000181c */
[-C--:B------:R-:W-:Y:S02]  /*23f0*/  ISETP.GE.AND P5, PT, R5, R126.reuse, PT ;  /* 0x0000007e0500720c */ /* 0x080fe40003fa6270 */
[----:B------:R-:W-:Y:S02]  /*2400*/  IADD3 R5, R67, 0x30, RZ ;  /* 0x0000003043057810 */ /* 0x000fe40007ffe0ff */
        /* <DEDUP_REMOVED lines=11> */
[----:B------:R-:W-:Y:S02]  /*24c0*/  IADD3 R67, R67, 0x39, RZ ;  /* 0x0000003943437810 */ /* 0x000fe40007ffe0ff */
        /* <DEDUP_REMOVED lines=8> */
[-C--:B------:R-:W-:Y:S02]  /*2550*/  ISETP.GE.AND P2, PT, R5, R126.reuse, PT ;  /* 0x0000007e0500720c */ /* 0x080fe40003f46270 */
[----:B------:R-:W-:Y:S02]  /*2560*/  ISETP.GE.AND P1, PT, R67, R126, PT ;  /* 0x0000007e4300720c */ /* 0x000fe40003f26270 */
        /* <DEDUP_REMOVED lines=39> */
[----:B------:R-:W-:Y:S01]  /*27e0*/  IADD3 R8, P1, R4, R5, RZ ;  /* 0x0000000504087210 */ /* 0x000fe20007f3e0ff */
[----:B------:R-:W-:Y:S01]  /*27f0*/  @!PT LDS RZ, [RZ] ;  /* 0x00000000fffff984 */ /* 0x000fe20000000800 */
[----:B------:R-:W-:Y:S01]  /*2800*/  @!PT LDS RZ, [RZ] ;  /* 0x00000000fffff984 */ /* 0x000fe20000000800 */
[----:B------:R-:W-:Y:S01]  /*2810*/  @!PT LDS RZ, [RZ] ;  /* 0x00000000fffff984 */ /* 0x000fe20000000800 */
[----:B------:R1:W-:Y:S02]  /*2820*/  LDGSTS.E.BYPASS.LTC128B.128 [R198+0x4000], [R10.64] ;  /* 0x040000000ac67fae */ /* 0x0003e4000b901d54 */
[--C-:B------:R-:W-:Y:S02]  /*2830*/  IMAD.X R5, R13, 0x1, R118.reuse, P2 ;  /* 0x000000010d057824 */ /* 0x100fe400010e0676 */
[----:B------:R1:W-:Y:S02]  /*2840*/  LDGSTS.E.BYPASS.LTC128B.128 [R198+0x4800], [R12.64] ;  /* 0x048000000cc67fae */ /* 0x0003e4000b901d54 */
[----:B------:R-:W-:Y:S02]  /*2850*/  IMAD.X R9, R5, 0x1, R118, P1 ;  /* 0x0000000105097824 */ /* 0x000fe400008e0676 */
[----:B------:R1:W-:Y:S04]  /*2860*/  LDGSTS.E.BYPASS.LTC128B.128 [R198+0x5000], [R4.64] ;  /* 0x0500000004c67fae */ /* 0x0003e8000b901d54 */
[----:B------:R1:W-:Y:S04]  /*2870*/  LDGSTS.E.BYPASS.LTC128B.128 [R198+0x5800], [R8.64] ;  /* 0x0580000008c67fae */ /* 0x0003e8000b901d54 */
[----:B------:R-:W0:Y:S02]  /*2880*/  LDGDEPBAR ;  /* 0x00000000000079af */ /* 0x000e240000000000 */
.L_x_957:
[----:B-1----:R-:W-:Y:S01]  /*2890*/  FMNMX.FTZ R8, R75, R7, !PT ;  /* 0x000000074b087209 */ /* 0x002fe20007810000 */
[----:B------:R-:W-:Y:S01]  /*28a0*/  IMAD R6, R123, 0x8, R122 ;  /* 0x000000087b067824 */ /* 0x000fe200078e027a */
[----:B------:R-:W-:Y:S01]  /*28b0*/  FMNMX.FTZ R15, R71, R80, !PT ;  /* 0x00000050470f7209 */ /* 0x000fe20007810000 */
[----:B------:R-:W-:Y:S01]  /*28c0*/  IMAD.SHL.U32 R139, R117, 0x2, RZ ;  /* 0x00000002758b7824 */ /* 0x000fe200078e00ff */
[----:B------:R-:W-:Y:S01]  /*28d0*/  FMNMX.FTZ R8, R77, R8, !PT ;  /* 0x000000084d087209 */ /* 0x000fe20007810000 */
[----:B------:R-:W-:Y:S01]  /*28e0*/  IMAD.WIDE.U32 R166, R136, -0x2daee0ad, RZ ;  /* 0xd2511f5388a67825 */ /* 0x000fe200078e00ff */
[----:B------:R-:W-:Y:S01]  /*28f0*/  FMNMX.FTZ R15, R92, R15, !PT ;  /* 0x0000000f5c0f7209 */ /* 0x000fe20007810000 */
[----:B------:R-:W-:Y:S01]  /*2900*/  UIADD3 UR15, UR24, -0x61c88647, URZ ;  /* 0x9e3779b9180f7890 */ /* 0x000fe2000fffe03f */
[----:B------:R-:W-:Y:S01]  /*2910*/  FMNMX.FTZ R8, R63, R8, !PT ;  /* 0x000000083f087209 */ /* 0x000fe20007810000 */
[----:B------:R-:W-:Y:S01]  /*2920*/  UIADD3 UR14, UR25, -0x4498517b, URZ ;  /* 0xbb67ae85190e7890 */ /* 0x000fe2000fffe03f */
[----:B------:R-:W-:Y:S01]  /*2930*/  FMNMX.FTZ R15, R94, R15, !PT ;  /* 0x0000000f5e0f7209 */ /* 0x000fe20007810000 */
[----:B------:R-:W-:Y:S01]  /*2940*/  IMAD.WIDE.U32 R226, R6, -0x326172a9, RZ ;  /* 0xcd9e8d5706e27825 */ /* 0x000fe200078e00ff */
[----:B------:R-:W-:Y:S01]  /*2950*/  FMNMX.FTZ R8, R73, R8, !PT ;  /* 0x0000000849087209 */ /* 0x000fe20007810000 */
[----:B------:R-:W-:Y:S01]  /*2960*/  UIADD3 UR13, UR24, 0x3c6ef372, URZ ;  /* 0x3c6ef372180d7890 */ /* 0x000fe2000fffe03f */
[----:B------:R-:W-:Y:S01]  /*2970*/  FMNMX.FTZ R15, R54, R15, !PT ;  /* 0x0000000f360f7209 */ /* 0x000fe20007810000 */
[----:B------:R-:W-:Y:S01]  /*2980*/  UIADD3 UR12, UR25, 0x76cf5d0a, URZ ;  /* 0x76cf5d0a190c7890 */ /* 0x000fe2000fffe03f */
[----:B------:R-:W-:Y:S01]  /*2990*/  FMNMX.FTZ R8, R57, R8, !PT ;  /* 0x0000000839087209 */ /* 0x000fe20007810000 */
[----:B------:R-:W-:Y:S01]  /*29a0*/  UIADD3 UR10, UR25, 0x32370b8f, URZ ;  /* 0x32370b8f190a7890 */ /* 0x000fe2000fffe03f */
[----:B------:R-:W-:Y:S01]  /*29b0*/  FMNMX.FTZ R15, R110, R15, !PT ;  /* 0x0000000f6e0f7209 */ /* 0x000fe20007810000 */
[----:B------:R-:W-:Y:S01]  /*29c0*/  UIADD3 UR11, UR24, -0x255992d5, URZ ;  /* 0xdaa66d2b180b7890 */ /* 0x000fe2000fffe03f */
[----:B------:R-:W-:Y:S01]  /*29d0*/  FMNMX.FTZ R8, R61, R8, !PT ;  /* 0x000000083d087209 */ /* 0x000fe20007810000 */
[----:B------:R-:W-:Y:S01]  /*29e0*/  UIADD3 UR9, UR24, 0x78dde6e4, URZ ;  /* 0x78dde6e418097890 */ /* 0x000fe2000fffe03f */
[----:B------:R-:W-:Y:S01]  /*29f0*/  FMNMX.FTZ R15, R74, R15, !PT ;  /* 0x0000000f4a0f7209 */ /* 0x000fe20007810000 */
[----:B------:R-:W-:Y:S01]  /*2a00*/  UIADD3 UR6, UR25, -0x56f99767, URZ ;  /* 0xa906689919067890 */ /* 0x000fe2000fffe03f */
[----:B------:R-:W-:Y:S01]  /*2a10*/  FMNMX.FTZ R8, R59, R8, !PT ;  /* 0x000000083b087209 */ /* 0x000fe20007810000 */
[----:B------:R-:W-:Y:S01]  /*2a20*/  UIADD3 UR8, UR25, -0x126145ec, URZ ;  /* 0xed9eba1419087890 */ /* 0x000fe2000fffe03f */
[----:B------:R-:W-:Y:S01]  /*2a30*/  FMNMX.FTZ R15, R208, R15, !PT ;  /* 0x0000000fd00f7209 */ /* 0x000fe20007810000 */
[----:B------:R-:W-:Y:S01]  /*2a40*/  IMAD.SHL.U32 R188, R2, 0x2, RZ ;  /* 0x0000000202bc7824 */ /* 0x000fe200078e00ff */
[----:B------:R-:W-:Y:S01]  /*2a50*/  FMNMX.FTZ R8, R147, R8, !PT ;  /* 0x0000000893087209 */ /* 0x000fe20007810000 */
[----:B------:R-:W-:Y:S01]  /*2a60*/  UIADD3 UR17, UR24, -0x4ab325aa, URZ ;  /* 0xb54cda5618117890 */ /* 0x000fe2000fffe03f */
[----:B------:R-:W-:Y:S01]  /*2a70*/  FMNMX.FTZ R13, R69, R76, !PT ;  /* 0x0000004c450d7209 */ /* 0x000fe20007810000 */
[--C-:B------:R-:W-:Y:S01]  /*2a80*/  IMAD R185, R3, 0x2, R188.reuse ;  /* 0x0000000203b97824 */ /* 0x100fe200078e02bc */
[----:B------:R-:W-:Y:S01]  /*2a90*/  FMNMX.FTZ R8, R149, R8, !PT ;  /* 0x0000000895087209 */ /* 0x000fe20007810000 */
[----:B------:R-:W-:Y:S01]  /*2aa0*/  IMAD R186, R0, 0x2, R188 ;  /* 0x0000000200ba7824 */ /* 0x000fe200078e02bc */
[----:B------:R-:W-:Y:S01]  /*2ab0*/  IADD3 R4, R6, 0x4, RZ ;  /* 0x0000000406047810 */ /* 0x000fe20007ffe0ff */
[----:B------:R-:W-:Y:S01]  /*2ac0*/  IMAD R184, R0, 0x2, R185 ;  /* 0x0000000200b87824 */ /* 0x000fe200078e02b9 */
[----:B------:R-:W-:Y:S01]  /*2ad0*/  FMNMX.FTZ R8, R163, R8, !PT ;  /* 0x00000008a3087209 */ /* 0x000fe20007810000 */
[----:B------:R-:W-:Y:S01]  /*2ae0*/  UIADD3 UR7, UR24, 0x1715609d, URZ ;  /* 0x1715609d18077890 */ /* 0x000fe2000fffe03f */
[----:B------:R-:W-:Y:S01]  /*2af0*/  LOP3.LUT R236, R167, UR25, R139, 0x96, !PT ;  /* 0x00000019a7ec7c12 */ /* 0x000fe2000f8e968b */
[----:B------:R-:W-:Y:S01]  /*2b00*/  IMAD.WIDE.U32 R230, R4, -0x326172a9, RZ ;  /* 0xcd9e8d5704e67825 */ /* 0x000fe200078e00ff */
[----:B------:R-:W-:Y:S01]  /*2b10*/  FMNMX.FTZ R8, R155, R8, !PT ;  /* 0x000000089b087209 */ /* 0x000fe20007810000 */
[----:B------:R-:W-:Y:S01]  /*2b20*/  LDSM.16.MT88.4 R120, [R188+0x6000] ;  /* 0x00600000bc78783b */ /* 0x000fe20000004200 */
[----:B------:R-:W-:Y:S01]  /*2b30*/  FMNMX.FTZ R15, R154, R15, !PT ;  /* 0x0000000f9a0f7209 */ /* 0x000fe20007810000 */
[----:B------:R-:W-:Y:S01]  /*2b40*/  IMAD.WIDE.U32 R236, R236, -0x326172a9, RZ ;  /* 0xcd9e8d57ecec7825 */ /* 0x000fe200078e00ff */
[----:B------:R-:W-:Y:S01]  /*2b50*/  FMNMX.FTZ R8, R161, R8, !PT ;  /* 0x00000008a1087209 */ /* 0x000fe20007810000 */
[----:B------:R-:W-:Y:S01]  /*2b60*/  UIADD3 UR16, UR25, 0x646e171e, URZ ;  /* 0x646e171e19107890 */ /* 0x000fe2000fffe03f */
        /* <DEDUP_REMOVED lines=9> */
[----:B------:R-:W-:Y:S02]  /*2c00*/  LOP3.LUT R8, R237, UR15, R230, 0x96, !PT ;  /* 0x0000000fed087c12 */ /* 0x000fe4000f8e96e6 */
[----:B------:R-:W-:Y:S02]  /*2c10*/  FMNMX.FTZ R15, R178, R15, !PT ;  /* 0x0000000fb20f7209 */ /* 0x000fe40007810000 */
[----:B------:R-:W-:Y:S01]  /*2c20*/  FMNMX.FTZ R11, R65, R72, !PT ;  /* 0x00000048410b7209 */ /* 0x000fe20007810000 */
[----:B------:R-:W-:Y:S01]  /*2c30*/  IMAD.WIDE.U32 R18, R8, -0x2daee0ad, RZ ;  /* 0xd2511f5308127825 */ /* 0x000fe200078e00ff */
        /* <DEDUP_REMOVED lines=9> */
[----:B------:R-:W-:Y:S02]  /*2cd0*/  LOP3.LUT R5, R116, UR24, RZ, 0x3c, !PT ;  /* 0x0000001874057c12 */ /* 0x000fe4000f8e3cff */
[----:B------:R-:W-:Y:S01]  /*2ce0*/  FMNMX.FTZ R13, R164, R13, !PT ;  /* 0x0000000da40d7209 */ /* 0x000fe20007810000 */
[----:B------:R-:W-:Y:S01]  /*2cf0*/  LDSM.16.MT88.4 R116, [R186+0x6000] ;  /* 0x00600000ba74783b */ /* 0x000fe20000004200 */
[----:B------:R-:W-:Y:S02]  /*2d00*/  FMNMX.FTZ R20, R150, R15, !PT ;  /* 0x0000000f96147209 */ /* 0x000fe40007810000 */
[----:B------:R-:W-:Y:S02]  /*2d10*/  FMNMX.FTZ R11, R146, R11, !PT ;  /* 0x0000000b920b7209 */ /* 0x000fe40007810000 */
[----:B------:R-:W-:-:S02]  /*2d20*/  LOP3.LUT R224, R231, R5, RZ, 0x3c, !PT ;  /* 0x00000005e7e07212 */ /* 0x000fc400078e3cff */
[----:B------:R-:W-:Y:S02]  /*2d30*/  FMNMX.FTZ R13, R172, R13, !PT ;  /* 0x0000000dac0d7209 */ /* 0x000fe40007810000 */
[----:B-1----:R-:W-:Y:S01]  /*2d40*/  FMNMX.FTZ R16, R9, R16, !PT ;  /* 0x0000001009107209 */ /* 0x002fe20007810000 */
[----:B------:R-:W-:Y:S01]  /*2d50*/  IMAD.WIDE.U32 R224, R224, -0x2daee0ad, RZ ;  /* 0xd2511f53e0e07825 */ /* 0x000fe200078e00ff */
[----:B------:R-:W1:Y:S01]  /*2d60*/  SHFL.BFLY PT, R9, R20, 0x2, 0x1f ;  /* 0x0c401f0014097f89 */ /* 0x000e6200000e0000 */
[----:B------:R-:W-:Y:S02]  /*2d70*/  FMNMX.FTZ R11, R206, R11, !PT ;  /* 0x0000000bce0b7209 */ /* 0x000fe40007810000 */
[----:B------:R-:W-:Y:S01]  /*2d80*/  FMNMX.FTZ R13, R176, R13, !PT ;  /* 0x0000000db00d7209 */ /* 0x000fe20007810000 */
[----:B------:R-:W2:Y:S01]  /*2d90*/  SHFL.BFLY PT, R133, R16, 0x1, 0x1f ;  /* 0x0c201f0010857f89 */ /* 0x000ea200000e0000 */
[----:B------:R-:W-:Y:S02]  /*2da0*/  FMNMX.FTZ R11, R204, R11, !PT ;  /* 0x0000000bcc0b7209 */ /* 0x000fe40007810000 */
[----:B------:R-:W-:-:S02]  /*2db0*/  FMNMX.FTZ R13, R174, R13, !PT ;  /* 0x0000000dae0d7209 */ /* 0x000fc40007810000 */
[----:B------:R-:W-:Y:S02]  /*2dc0*/  LOP3.LUT R222, R225, UR14, R166, 0x96, !PT ;  /* 0x0000000ee1de7c12 */ /* 0x000fe4000f8e96a6 */
[----:B------:R-:W-:Y:S02]  /*2dd0*/  FMNMX.FTZ R11, R162, R11, !PT ;  /* 0x0000000ba20b7209 */ /* 0x000fe40007810000 */
[----:B------:R-:W-:Y:S01]  /*2de0*/  FMNMX.FTZ R8, R144, R13, !PT ;  /* 0x0000000d90087209 */ /* 0x000fe20007810000 */
[----:B------:R-:W-:Y:S01]  /*2df0*/  IMAD.WIDE.U32 R222, R222, -0x326172a9, RZ ;  /* 0xcd9e8d57dede7825 */ /* 0x000fe200078e00ff */
[----:B------:R-:W-:Y:S02]  /*2e00*/  FMNMX.FTZ R11, R156, R11, !PT ;  /* 0x0000000b9c0b7209 */ /* 0x000fe40007810000 */
[----:B------:R-:W-:Y:S02]  /*2e10*/  FMNMX.FTZ R13, R143, R8, !PT ;  /* 0x000000088f0d7209 */ /* 0x000fe40007810000 */
[----:B------:R-:W-:-:S02]  /*2e20*/  LOP3.LUT R8, R237, UR15, R226, 0x96, !PT ;  /* 0x0000000fed087c12 */ /* 0x000fc4000f8e96e2 */
[----:B------:R-:W-:Y:S02]  /*2e30*/  FMNMX.FTZ R11, R170, R11, !PT ;  /* 0x0000000baa0b7209 */ /* 0x000fe40007810000 */
[----:B------:R-:W-:Y:S01]  /*2e40*/  LOP3.LUT R22, R223, UR13, R236, 0x96, !PT ;  /* 0x0000000ddf167c12 */ /* 0x000fe2000f8e96ec */
[----:B------:R-:W-:Y:S01]  /*2e50*/  IMAD.WIDE.U32 R234, R8, -0x2daee0ad, RZ ;  /* 0xd2511f5308ea7825 */ /* 0x000fe200078e00ff */
[----:B------:R-:W-:Y:S02]  /*2e60*/  FMNMX.FTZ R8, R168, R11, !PT ;  /* 0x0000000ba8087209 */ /* 0x000fe40007810000 */
[----:B------:R-:W-:Y:S01]  /*2e70*/  LOP3.LUT R10, R19, UR12, R224, 0x96, !PT ;  /* 0x0000000c130a7c12 */ /* 0x000fe2000f8e96e0 */
[----:B------:R-:W-:Y:S01]  /*2e80*/  IMAD.WIDE.U32 R22, R22, -0x2daee0ad, RZ ;  /* 0xd2511f5316167825 */ /* 0x000fe200078e00ff */
[----:B------:R-:W-:Y:S02]  /*2e90*/  FMNMX.FTZ R13, R142, R13, !PT ;  /* 0x0000000d8e0d7209 */ /* 0x000fe40007810000 */
[----:B-1----:R-:W-:Y:S01]  /*2ea0*/  FMNMX.FTZ R9, R20, R9, !PT ;  /* 0x0000000914097209 */ /* 0x002fe20007810000 */
[----:B------:R-:W-:Y:S01]  /*2eb0*/  IMAD.WIDE.U32 R24, R10, -0x326172a9, RZ ;  /* 0xcd9e8d570a187825 */ /* 0x000fe200078e00ff */
[----:B------:R-:W-:-:S02]  /*2ec0*/  FMNMX.FTZ R19, R67, R8, !PT ;  /* 0x0000000843137209 */ /* 0x000fc40007810000 */
[----:B------:R-:W-:Y:S01]  /*2ed0*/  LOP3.LUT R14, R23, UR10, R18, 0x96, !PT ;  /* 0x0000000a170e7c12 */ /* 0x000fe2000f8e9612 */
[----:B------:R-:W1:Y:S01]  /*2ee0*/  SHFL.BFLY PT, R8, R9, 0x1, 0x1f ;  /* 0x0c201f0009087f89 */ /* 0x000e6200000e0000 */
[----:B------:R-:W-:Y:S02]  /*2ef0*/  FMNMX.FTZ R18, R140, R13, !PT ;  /* 0x0000000d8c127209 */ /* 0x000fe40007810000 */
[----:B------:R-:W-:Y:S01]  /*2f00*/  FMNMX.FTZ R19, R64, R19, !PT ;  /* 0x0000001340137209 */ /* 0x000fe20007810000 */
[----:B------:R-:W-:Y:S01]  /*2f10*/  IMAD.WIDE.U32 R14, R14, -0x326172a9, RZ ;  /* 0xcd9e8d570e0e7825 */ /* 0x000fe200078e00ff */
[----:B------:R-:W-:Y:S01]  /*2f20*/  LOP3.LUT R30, R227, R5, RZ, 0x3c, !PT ;  /* 0x00000005e31e7212 */ /* 0x000fe200078e3cff */
[----:B------:R-:W3:Y:S01]  /*2f30*/  SHFL.BFLY PT, R135, R18, 0x2, 0x1f ;  /* 0x0c401f0012877f89 */ /* 0x000ee200000e0000 */
[----:B------:R-:W-:Y:S02]  /*2f40*/  FMNMX.FTZ R19, R138, R19, !PT ;  /* 0x000000138a137209 */ /* 0x000fe40007810000 */
[----:B--2---:R-:W-:Y:S01]  /*2f50*/  FMNMX.FTZ R133, R16, R133, !PT ;  /* 0x0000008510857209 */ /* 0x004fe20007810000 */
[----:B------:R-:W-:Y:S01]  /*2f60*/  IMAD.WIDE.U32 R30, R30, -0x2daee0ad, RZ ;  /* 0xd2511f531e1e7825 */ /* 0x000fe200078e00ff */
[----:B------:R-:W-:-:S02]  /*2f70*/  FMNMX.FTZ R19, R66, R19, !PT ;  /* 0x0000001342137209 */ /* 0x000fc40007810000 */
[----:B------:R-:W-:Y:S02]  /*2f80*/  FSETP.NEU.FTZ.AND P1, PT, R133, -INF , PT ;  /* 0xff8000008500780b */ /* 0x000fe40003f3d000 */
[----:B------:R-:W-:Y:S01]  /*2f90*/  LOP3.LUT R28, R31, UR14, R166, 0x96, !PT ;  /* 0x0000000e1f1c7c12 */ /* 0x000fe2000f8e96a6 */
[----:B------:R-:W2:Y:S01]  /*2fa0*/  SHFL.BFLY PT, R134, R19, 0x2, 0x1f ;  /* 0x0c401f0013867f89 */ /* 0x000ea200000e0000 */
[----:B------:R-:W-:Y:S01]  /*2fb0*/  FMUL.FTZ R166, R133, c[0x0][0x23c] ;  /* 0x00008f0085a67a20 */ /* 0x000fe20000410000 */
[----:B------:R-:W-:Y:S02]  /*2fc0*/  LOP3.LUT R10, R25, UR11, R222, 0x96, !PT ;  /* 0x0000000b190a7c12 */ /* 0x000fe4000f8e96de */
[----:B------:R-:W-:Y:S01]  /*2fd0*/  LOP3.LUT R12, R15, UR9, R24, 0x96, !PT ;  /* 0x000000090f0c7c12 */ /* 0x000fe2000f8e9618 */
[----:B------:R-:W-:Y:S01]  /*2fe0*/  IMAD.WIDE.U32 R28, R28, -0x326172a9, RZ ;  /* 0xcd9e8d571c1c7825 */ /* 0x000fe200078e00ff */
[----:B------:R-:W-:Y:S02]  /*2ff0*/  FSEL R166, R166, RZ, P1 ;  /* 0x000000ffa6a67208 */ /* 0x000fe40000800000 */
[----:B------:R-:W-:Y:S01]  /*3000*/  LOP3.LUT R11, R235, UR12, R30, 0x96, !PT ;  /* 0x0000000ceb0b7c12 */ /* 0x000fe2000f8e961e */
[----:B------:R-:W-:Y:S01]  /*3010*/  IMAD.WIDE.U32 R20, R10, -0x2daee0ad, RZ ;  /* 0xd2511f530a147825 */ /* 0x000fe200078e00ff */
[----:B------:R-:W-:-:S02]  /*3020*/  LOP3.LUT R236, R29, UR13, R236, 0x96, !PT ;  /* 0x0000000d1dec7c12 */ /* 0x000fc4000f8e96ec */
[----:B------:R-:W-:Y:S01]  /*3030*/  IADD3 R139, R139, 0x1, RZ ;  /* 0x000000018b8b7810 */ /* 0x000fe20007ffe0ff */
[----:B------:R-:W-:Y:S01]  /*3040*/  FFMA.FTZ R44, R7, c[0x0][0x23c], -R166 ;  /* 0x00008f00072c7a23 */ /* 0x000fe200000108a6 */
[----:B-1----:R-:W-:Y:S01]  /*3050*/  FMNMX.FTZ R7, R9, R8, !PT ;  /* 0x0000000809077209 */ /* 0x002fe20007810000 */
[----:B------:R-:W-:Y:S01]  /*3060*/  IMAD.WIDE.U32 R12, R12, -0x2daee0ad, RZ ;  /* 0xd2511f530c0c7825 */ /* 0x000fe200078e00ff */
[----:B---3--:R-:W-:Y:S02]  /*3070*/  FMNMX.FTZ R135, R18, R135, !PT ;  /* 0x0000008712877209 */ /* 0x008fe40007810000 */
[C---:B------:R-:W-:Y:S01]  /*3080*/  FSETP.NEU.FTZ.AND P1, PT, R7.reuse, -INF , PT ;  /* 0xff8000000700780b */ /* 0x040fe20003f3d000 */
[----:B------:R-:W-:Y:S01]  /*3090*/  FMUL.FTZ R153, R7, c[0x0][0x23c] ;  /* 0x00008f0007997a20 */ /* 0x000fe20000410000 */
[----:B------:R-:W-:Y:S01]  /*30a0*/  LOP3.LUT R10, R13, UR6, R20, 0x96, !PT ;  /* 0x000000060d0a7c12 */ /* 0x000fe2000f8e9614 */
[----:B------:R-:W1:Y:S01]  /*30b0*/  SHFL.BFLY PT, R18, R135, 0x1, 0x1f ;  /* 0x0c201f0087127f89 */ /* 0x000e6200000e0000 */
[----:B------:R-:W-:Y:S01]  /*30c0*/  LOP3.LUT R16, R21, UR8, R22, 0x96, !PT ;  /* 0x0000000815107c12 */ /* 0x000fe2000f8e9616 */
[----:B------:R-:W-:Y:S01]  /*30d0*/  IMAD.WIDE.U32 R232, R11, -0x326172a9, RZ ;  /* 0xcd9e8d570be87825 */ /* 0x000fe200078e00ff */
[----:B------:R-:W-:Y:S01]  /*30e0*/  FSEL R153, R153, RZ, P1 ;  /* 0x000000ff99997208 */ /* 0x000fe20000800000 */
[----:B------:R-:W-:Y:S01]  /*30f0*/  MUFU.EX2 R44, R44 ;  /* 0x0000002c002c7308 */ /* 0x000fe20000000800 */
[----:B--2---:R-:W-:Y:S01]  /*3100*/  FMNMX.FTZ R134, R19, R134, !PT ;  /* 0x0000008613867209 */ /* 0x004fe20007810000 */
[----:B------:R-:W-:Y:S01]  /*3110*/  IMAD.WIDE.U32 R20, R10, -0x326172a9, RZ ;  /* 0xcd9e8d570a147825 */ /* 0x000fe200078e00ff */
[----:B------:R-:W-:-:S02]  /*3120*/  LOP3.LUT R13, R233, UR11, R28, 0x96, !PT ;  /* 0x0000000be90d7c12 */ /* 0x000fc4000f8e961c */
[----:B------:R-:W-:Y:S01]  /*3130*/  LOP3.LUT R167, R167, UR25, R139, 0x96, !PT ;  /* 0x00000019a7a77c12 */ /* 0x000fe2000f8e968b */
[----:B------:R-:W-:Y:S01]  /*3140*/  IMAD.WIDE.U32 R16, R16, -0x326172a9, RZ ;  /* 0xcd9e8d5710107825 */ /* 0x000fe200078e00ff */
[C---:B------:R-:W-:Y:S01]  /*3150*/  LOP3.LUT R11, R20.reuse, 0xffff, RZ, 0xc0, !PT ;  /* 0x0000ffff140b7812 */ /* 0x040fe200078ec0ff */
[----:B------:R-:W2:Y:S01]  /*3160*/  SHFL.BFLY PT, R3, R134, 0x1, 0x1f ;  /* 0x0c201f0086037f89 */ /* 0x000ea200000e0000 */
[----:B------:R-:W-:Y:S01]  /*3170*/  LOP3.LUT R10, R20, 0xff, RZ, 0xc0, !PT ;  /* 0x000000ff140a7812 */ /* 0x000fe200078ec0ff */
[--C-:B------:R-:W-:Y:S01]  /*3180*/  FFMA.FTZ R49, R71, c[0x0][0x23c], -R153.reuse ;  /* 0x00008f0047317a23 */ /* 0x100fe20000010899 */
[----:B------:R-:W-:Y:S01]  /*3190*/  LOP3.LUT R9, R21, UR17, R16, 0x96, !PT ;  /* 0x0000001115097c12 */ /* 0x000fe2000f8e9610 */
[----:B------:R-:W-:Y:S01]  /*31a0*/  FFMA.FTZ R46, R80, c[0x0][0x23c], -R153 ;  /* 0x00008f00502e7a23 */ /* 0x000fe20000010899 */
[----:B------:R-:W-:Y:S01]  /*31b0*/  SHF.R.U32.HI R11, RZ, 0x8, R11 ;  /* 0x00000008ff0b7819 */ /* 0x000fe2000001160b */
[----:B------:R-:W-:Y:S01]  /*31c0*/  IMAD.WIDE.U32 R236, R236, -0x2daee0ad, RZ ;  /* 0xd2511f53ecec7825 */ /* 0x000fe200078e00ff */
[----:B------:R-:W-:Y:S01]  /*31d0*/  SHF.R.U32.HI R0, RZ, 0x10, R9 ;  /* 0x00000010ff007819 */ /* 0x000fe20000011609 */
[----:B------:R-:W-:Y:S01]  /*31e0*/  MUFU.EX2 R49, R49 ;  /* 0x0000003100317308 */ /* 0x000fe20000000800 */
[----:B------:R-:W-:Y:S01]  /*31f0*/  PRMT R10, R10, 0x5410, R11 ;  /* 0x000054100a0a7816 */ /* 0x000fe2000000000b */
[----:B------:R-:W-:Y:S01]  /*3200*/  FFMA.FTZ R45, R75, c[0x0][0x23c], -R166 ;  /* 0x00008f004b2d7a23 */ /* 0x000fe200000108a6 */
[----:B------:R-:W-:Y:S01]  /*3210*/  LOP3.LUT R234, R237, UR10, R234, 0x96, !PT ;  /* 0x0000000aedea7c12 */ /* 0x000fe2000f8e96ea */
[--C-:B------:R-:W-:Y:S01]  /*3220*/  FFMA.FTZ R37, R63, c[0x0][0x23c], -R166.reuse ;  /* 0x00008f003f257a23 */ /* 0x100fe200000108a6 */
[----:B------:R-:W-:Y:S01]  /*3230*/  LOP3.LUT R16, R9, 0xffff, RZ, 0xc0, !PT ;  /* 0x0000ffff09107812 */ /* 0x000fe200078ec0ff */
[----:B------:R-:W-:Y:S01]  /*3240*/  IMAD R63, R137, 0x10000, R137 ;  /* 0x00010000893f7824 */ /* 0x000fe200078e0289 */
[----:B------:R-:W-:Y:S01]  /*3250*/  LOP3.LUT R11, R9, 0xff, RZ, 0xc0, !PT ;  /* 0x000000ff090b7812 */ /* 0x000fe200078ec0ff */
[----:B------:R-:W3:Y:S01]  /*3260*/  MUFU.EX2 R46, R46 ;  /* 0x0000002e002e7308 */ /* 0x000ee20000000800 */
[----:B------:R-:W-:Y:S01]  /*3270*/  IMAD.WIDE.U32 R234, R234, -0x326172a9, RZ ;  /* 0xcd9e8d57eaea7825 */ /* 0x000fe200078e00ff */
[----:B------:R-:W-:Y:S01]  /*3280*/  SHF.R.U32.HI R9, RZ, 0x18, R9 ;  /* 0x00000018ff097819 */ /* 0x000fe20000011609 */
[--C-:B------:R-:W-:Y:S01]  /*3290*/  HSET2.LE.AND R10, R10, R63.reuse, PT ;  /* 0x0000003f0a0a7233 */ /* 0x100fe20003803000 */
[----:B------:R-:W-:Y:S01]  /*32a0*/  LOP3.LUT R0, R0, 0xff, RZ, 0xc0, !PT ;  /* 0x000000ff00007812 */ /* 0x000fe200078ec0ff */
[----:B------:R-:W-:Y:S01]  /*32b0*/  FFMA.FTZ R38, R77, c[0x0][0x23c], -R166 ;  /* 0x00008f004d267a23 */ /* 0x000fe200000108a6 */
[----:B------:R-:W-:Y:S01]  /*32c0*/  LOP3.LUT R232, R235, UR9, R232, 0x96, !PT ;  /* 0x00000009ebe87c12 */ /* 0x000fe2000f8e96e8 */
[----:B------:R-:W-:Y:S01]  /*32d0*/  FFMA.FTZ R36, R92, c[0x0][0x23c], -R153 ;  /* 0x00008f005c247a23 */ /* 0x000fe20000010899 */
[----:B------:R-:W4:Y:S01]  /*32e0*/  MUFU.EX2 R45, R45 ;  /* 0x0000002d002d7308 */ /* 0x000f220000000800 */
[----:B------:R-:W-:Y:S01]  /*32f0*/  PRMT R0, R0, 0x5410, R9 ;  /* 0x0000541000007816 */ /* 0x000fe20000000009 */
[--C-:B------:R-:W-:Y:S01]  /*3300*/  FFMA.FTZ R41, R94, c[0x0][0x23c], -R153.reuse ;  /* 0x00008f005e297a23 */ /* 0x100fe20000010899 */
[----:B-1----:R-:W-:Y:S01]  /*3310*/  FMNMX.FTZ R135, R135, R18, !PT ;  /* 0x0000001287877209 */ /* 0x002fe20007810000 */
[----:B------:R-:W-:Y:S01]  /*3320*/  IMAD.WIDE.U32 R18, R13, -0x2daee0ad, RZ ;  /* 0xd2511f530d127825 */ /* 0x000fe200078e00ff */
[----:B------:R-:W-:Y:S01]  /*3330*/  SHF.R.U32.HI R16, RZ, 0x8, R16 ;  /* 0x00000008ff107819 */ /* 0x000fe20000011610 */
[--C-:B------:R-:W-:Y:S01]  /*3340*/  HSET2.LE.AND R101, R0, R63.reuse, PT ;  /* 0x0000003f00657233 */ /* 0x100fe20003803000 */
[----:B------:R-:W-:Y:S01]  /*3350*/  SHF.R.U32.HI R8, RZ, 0x10, R20 ;  /* 0x00000010ff087819 */ /* 0x000fe20000011614 */
[----:B------:R-:W-:Y:S01]  /*3360*/  IMAD.WIDE.U32 R232, R232, -0x2daee0ad, RZ ;  /* 0xd2511f53e8e87825 */ /* 0x000fe200078e00ff */
[----:B---3--:R-:W-:Y:S01]  /*3370*/  F2FP.PACK_AB R0, R46, R49 ;  /* 0x000000312e00723e */ /* 0x008fe200000000ff */
[----:B------:R-:W-:Y:S01]  /*3380*/  MUFU.EX2 R38, R38 ;  /* 0x0000002600267308 */ /* 0x000fe20000000800 */
[C---:B------:R-:W-:Y:S01]  /*3390*/  FSETP.NEU.FTZ.AND P1, PT, R135.reuse, -INF , PT ;  /* 0xff8000008700780b */ /* 0x040fe20003f3d000 */
[----:B------:R-:W-:Y:S01]  /*33a0*/  FMUL.FTZ R145, R135, c[0x0][0x23c] ;  /* 0x00008f0087917a20 */ /* 0x000fe20000410000 */
[----:B------:R-:W-:Y:S01]  /*33b0*/  PRMT R2, R11, 0x5410, R16 ;  /* 0x000054100b027816 */ /* 0x000fe20000000010 */
[----:B------:R-:W1:Y:S01]  /*33c0*/  LDSM.16.MT88.4 R92, [R185+0x6000] ;  /* 0x00600000b95c783b */ /* 0x000e620000004200 */
[----:B------:R-:W-:Y:S01]  /*33d0*/  LOP3.LUT R101, R101, R0, RZ, 0xc0, !PT ;  /* 0x0000000065657212 */ /* 0x000fe200078ec0ff */
[--C-:B------:R-:W-:Y:S01]  /*33e0*/  FFMA.FTZ R40, R74, c[0x0][0x23c], -R153.reuse ;  /* 0x00008f004a287a23 */ /* 0x100fe20000010899 */
[----:B--2---:R-:W-:Y:S01]  /*33f0*/  FMNMX.FTZ R134, R134, R3, !PT ;  /* 0x0000000386867209 */ /* 0x004fe20007810000 */
[----:B------:R-:W2:Y:S01]  /*3400*/  MUFU.EX2 R37, R37 ;  /* 0x0000002500257308 */ /* 0x000ea20000000800 */
[----:B------:R-:W-:Y:S01]  /*3410*/  SHF.R.U32.HI R15, RZ, 0x18, R20 ;  /* 0x00000018ff0f7819 */ /* 0x000fe20000011614 */
[--C-:B------:R-:W-:Y:S01]  /*3420*/  HSET2.LE.AND R2, R2, R63.reuse, PT ;  /* 0x0000003f02027233 */ /* 0x100fe20003803000 */
[----:B------:R-:W-:Y:S01]  /*3430*/  LOP3.LUT R8, R8, 0xff, RZ, 0xc0, !PT ;  /* 0x000000ff08087812 */ /* 0x000fe200078ec0ff */
[----:B------:R-:W-:Y:S01]  /*3440*/  FMUL.FTZ R141, R134, c[0x0][0x23c] ;  /* 0x00008f00868d7a20 */ /* 0x000fe20000410000 */
[----:B------:R-:W-:Y:S01]  /*3450*/  LOP3.LUT R236, R19, UR8, R236, 0x96, !PT ;  /* 0x0000000813ec7c12 */ /* 0x000fe2000f8e96ec */
[----:B------:R-:W-:Y:S01]  /*3460*/  FFMA.FTZ R47, R208, c[0x0][0x23c], -R153 ;  /* 0x00008f00d02f7a23 */ /* 0x000fe20000010899 */
[----:B------:R-:W-:Y:S01]  /*3470*/  LOP3.LUT R0, R233, UR6, R18, 0x96, !PT ;  /* 0x00000006e9007c12 */ /* 0x000fe2000f8e9612 */
[----:B------:R-:W-:Y:S01]  /*3480*/  MUFU.EX2 R36, R36 ;  /* 0x0000002400247308 */ /* 0x000fe20000000800 */
[----:B------:R-:W-:Y:S01]  /*3490*/  FSEL R145, R145, RZ, P1 ;  /* 0x000000ff91917208 */ /* 0x000fe20000800000 */
[----:B------:R-:W-:Y:S01]  /*34a0*/  IMAD.WIDE.U32 R236, R236, -0x326172a9, RZ ;  /* 0xcd9e8d57ecec7825 */ /* 0x000fe200078e00ff */
[----:B------:R-:W-:Y:S01]  /*34b0*/  PRMT R8, R8, 0x5410, R15 ;  /* 0x0000541008087816 */ /* 0x000fe2000000000f */
[----:B------:R-:W-:Y:S01]  /*34c0*/  LDSM.16.MT88.4 R20, [R188+0x6800] ;  /* 0x00680000bc14783b */ /* 0x000fe20000004200 */
[----:B----4-:R-:W-:Y:S01]  /*34d0*/  F2FP.PACK_AB R15, R44, R45 ;  /* 0x0000002d2c0f723e */ /* 0x010fe200000000ff */
[----:B------:R-:W-:Y:S01]  /*34e0*/  IMAD.WIDE.U32 R18, R0, -0x326172a9, RZ ;  /* 0xcd9e8d5700127825 */ /* 0x000fe200078e00ff */
[----:B------:R-:W-:Y:S01]  /*34f0*/  FSETP.NEU.FTZ.AND P1, PT, R134, -INF , PT ;  /* 0xff8000008600780b */ /* 0x000fe20003f3d000 */
[----:B------:R-:W3:Y:S01]  /*3500*/  MUFU.EX2 R41, R41 ;  /* 0x0000002900297308 */ /* 0x000ee20000000800 */
[----:B------:R-:W-:Y:S01]  /*3510*/  LOP3.LUT R100, R2, R15, RZ, 0xc0, !PT ;  /* 0x0000000f02647212 */ /* 0x000fe200078ec0ff */
[--C-:B------:R-:W-:Y:S01]  /*3520*/  FFMA.FTZ R55, R69, c[0x0][0x23c], -R145.reuse ;  /* 0x00008f0045377a23 */ /* 0x100fe20000010891 */
[----:B------:R-:W-:Y:S01]  /*3530*/  FSEL R141, R141, RZ, P1 ;  /* 0x000000ff8d8d7208 */ /* 0x000fe20000800000 */
[----:B------:R-:W-:Y:S01]  /*3540*/  FFMA.FTZ R52, R76, c[0x0][0x23c], -R145 ;  /* 0x00008f004c347a23 */ /* 0x000fe20000010891 */
[----:B------:R-:W-:Y:S01]  /*3550*/  LOP3.LUT R15, R19, UR17, R236, 0x96, !PT ;  /* 0x00000011130f7c12 */ /* 0x000fe2000f8e96ec */
[--C-:B------:R-:W-:Y:S01]  /*3560*/  HSET2.LE.AND R8, R8, R63.reuse, PT ;  /* 0x0000003f08087233 */ /* 0x100fe20003803000 */
[----:B--2---:R-:W-:Y:S01]  /*3570*/  F2FP.PACK_AB R11, R37, R38 ;  /* 0x00000026250b723e */ /* 0x004fe200000000ff */
[----:B------:R-:W-:Y:S01]  /*3580*/  MUFU.EX2 R55, R55 ;  /* 0x0000003700377308 */ /* 0x000fe20000000800 */
[----:B------:R-:W-:Y:S01]  /*3590*/  LOP3.LUT R3, R15, 0xffff, RZ, 0xc0, !PT ;  /* 0x0000ffff0f037812 */ /* 0x000fe200078ec0ff */
[--C-:B------:R-:W-:Y:S01]  /*35a0*/  FFMA.FTZ R53, R65, c[0x0][0x23c], -R141.reuse ;  /* 0x00008f0041357a23 */ /* 0x100fe2000001088d */
[----:B------:R-:W-:Y:S01]  /*35b0*/  LOP3.LUT R104, R15, 0xff, RZ, 0xc0, !PT ;  /* 0x000000ff0f687812 */ /* 0x000fe200078ec0ff */
[----:B------:R-:W-:Y:S01]  /*35c0*/  FFMA.FTZ R48, R72, c[0x0][0x23c], -R141 ;  /* 0x00008f0048307a23 */ /* 0x000fe2000001088d */
[----:B------:R-:W-:Y:S01]  /*35d0*/  SHF.R.U32.HI R3, RZ, 0x8, R3 ;  /* 0x00000008ff037819 */ /* 0x000fe20000011603 */
[----:B------:R-:W-:Y:S01]  /*35e0*/  FFMA.FTZ R51, R70, c[0x0][0x23c], -R141 ;  /* 0x00008f0046337a23 */ /* 0x000fe2000001088d */
[----:B------:R-:W-:Y:S01]  /*35f0*/  SHF.R.U32.HI R0, RZ, 0x10, R15 ;  /* 0x00000010ff007819 */ /* 0x000fe2000001160f */
[----:B------:R-:W2:Y:S01]  /*3600*/  MUFU.EX2 R52, R52 ;  /* 0x0000003400347308 */ /* 0x000ea20000000800 */
[----:B---3--:R-:W-:Y:S01]  /*3610*/  F2FP.PACK_AB R103, R41, R36 ;  /* 0x000000242967723e */ /* 0x008fe200000000ff */
[----:B------:R-:W-:Y:S01]  /*3620*/  FFMA.FTZ R42, R68, c[0x0][0x23c], -R141 ;  /* 0x00008f00442a7a23 */ /* 0x000fe2000001088d */
[----:B------:R-:W-:Y:S01]  /*3630*/  LOP3.LUT R102, R10, R11, RZ, 0xc0, !PT ;  /* 0x0000000b0a667212 */ /* 0x000fe200078ec0ff */
[--C-:B------:R-:W-:Y:S01]  /*3640*/  FFMA.FTZ R50, R82, c[0x0][0x23c], -R145.reuse ;  /* 0x00008f0052327a23 */ /* 0x100fe20000010891 */
[----:B------:R-:W-:Y:S01]  /*3650*/  LOP3.LUT R103, R8, R103, RZ, 0xc0, !PT ;  /* 0x0000006708677212 */ /* 0x000fe200078ec0ff */
[----:B------:R-:W-:Y:S01]  /*3660*/  FFMA.FTZ R43, R78, c[0x0][0x23c], -R145 ;  /* 0x00008f004e2b7a23 */ /* 0x000fe20000010891 */
[----:B------:R-:W3:Y:S01]  /*3670*/  LDSM.16.MT88.4 R8, [R184+0x6000] ;  /* 0x00600000b808783b */ /* 0x000ee20000004200 */
[----:B------:R-:W-:Y:S01]  /*3680*/  MUFU.EX2 R53, R53 ;  /* 0x0000003500357308 */ /* 0x000fe20000000800 */
[----:B------:R-:W-:Y:S01]  /*3690*/  PRMT R104, R104, 0x5410, R3 ;  /* 0x0000541068687816 */ /* 0x000fe20000000003 */
[----:B------:R-:W-:Y:S01]  /*36a0*/  FFMA.FTZ R39, R59, c[0x0][0x23c], -R166 ;  /* 0x00008f003b277a23 */ /* 0x000fe200000108a6 */
[----:B------:R-:W-:Y:S01]  /*36b0*/  LOP3.LUT R13, R17, UR7, R14, 0x96, !PT ;  /* 0x00000007110d7c12 */ /* 0x000fe2000f8e960e */
[----:B------:R-:W-:Y:S01]  /*36c0*/  FFMA.FTZ R54, R54, c[0x0][0x23c], -R153 ;  /* 0x00008f0036367a23 */ /* 0x000fe20000010899 */
[----:B------:R-:W-:Y:S01]  /*36d0*/  SHF.R.U32.HI R15, RZ, 0x18, R15 ;  /* 0x00000018ff0f7819 */ /* 0x000fe2000001160f */
[--C-:B------:R-:W-:Y:S01]  /*36e0*/  HSET2.LE.AND R104, R104, R63.reuse, PT ;  /* 0x0000003f68687233 */ /* 0x100fe20003803000 */
[----:B------:R-:W-:Y:S01]  /*36f0*/  LOP3.LUT R0, R0, 0xff, RZ, 0xc0, !PT ;  /* 0x000000ff00007812 */ /* 0x000fe200078ec0ff */
[----:B------:R-:W4:Y:S01]  /*3700*/  MUFU.EX2 R48, R48 ;  /* 0x0000003000307308 */ /* 0x000f220000000800 */
[----:B------:R-:W-:Y:S01]  /*3710*/  SHF.R.U32.HI R2, RZ, 0x10, R18 ;  /* 0x00000010ff027819 */ /* 0x000fe20000011612 */
[----:B------:R-:W-:Y:S01]  /*3720*/  IMAD.WIDE.U32 R32, R13, -0x2daee0ad, RZ ;  /* 0xd2511f530d207825 */ /* 0x000fe200078e00ff */
[----:B------:R-:W-:Y:S01]  /*3730*/  PRMT R0, R0, 0x5410, R15 ;  /* 0x0000541000007816 */ /* 0x000fe2000000000f */
[C---:B------:R-:W-:Y:S01]  /*3740*/  HMMA.16816.F32 R124, R100.reuse, R120, RZ ;  /* 0x00000078647c723c */ /* 0x040fe200000018ff */
[----:B--2---:R-:W-:Y:S01]  /*3750*/  F2FP.PACK_AB R15, R52, R55 ;  /* 0x00000037340f723e */ /* 0x004fe200000000ff */
[----:B------:R-:W-:Y:S01]  /*3760*/  FFMA.FTZ R73, R73, c[0x0][0x23c], -R166 ;  /* 0x00008f0049497a23 */ /* 0x000fe200000108a6 */
[----:B------:R-:W-:Y:S01]  /*3770*/  SHF.R.U32.HI R17, RZ, 0x18, R18 ;  /* 0x00000018ff117819 */ /* 0x000fe20000011612 */
[----:B------:R-:W-:Y:S01]  /*3780*/  MUFU.EX2 R51, R51 ;  /* 0x0000003300337308 */ /* 0x000fe20000000800 */
[----:B------:R-:W-:Y:S01]  /*3790*/  LOP3.LUT R2, R2, 0xff, RZ, 0xc0, !PT ;  /* 0x000000ff02027812 */ /* 0x000fe200078ec0ff */
[--C-:B------:R-:W-:Y:S01]  /*37a0*/  HSET2.LE.AND R105, R0, R63.reuse, PT ;  /* 0x0000003f00697233 */ /* 0x100fe20003803000 */
[----:B------:R-:W-:Y:S01]  /*37b0*/  LOP3.LUT R104, R104, R15, RZ, 0xc0, !PT ;  /* 0x0000000f68687212 */ /* 0x000fe200078ec0ff */
[C---:B------:R-:W-:Y:S01]  /*37c0*/  HMMA.16816.F32 R76, R100.reuse, R116, RZ ;  /* 0x00000074644c723c */ /* 0x040fe200000018ff */
[--C-:B------:R-:W-:Y:S01]  /*37d0*/  SHF.R.U32.HI R15, RZ, 0x10, R32.reuse ;  /* 0x00000010ff0f7819 */ /* 0x100fe20000011620 */
[----:B------:R-:W-:Y:S01]  /*37e0*/  FFMA.FTZ R59, R108, c[0x0][0x23c], -R145 ;  /* 0x00008f006c3b7a23 */ /* 0x000fe20000010891 */
[----:B------:R-:W-:Y:S01]  /*37f0*/  LOP3.LUT R13, R32, 0xffff, RZ, 0xc0, !PT ;  /* 0x0000ffff200d7812 */ /* 0x000fe200078ec0ff */
[----:B------:R-:W2:Y:S01]  /*3800*/  MUFU.EX2 R42, R42 ;  /* 0x0000002a002a7308 */ /* 0x000ea20000000800 */
[----:B------:R-:W-:Y:S01]  /*3810*/  PRMT R2, R2, 0x5410, R17 ;  /* 0x0000541002027816 */ /* 0x000fe20000000011 */
[----:B------:R-:W-:Y:S01]  /*3820*/  FFMA.FTZ R65, R204, c[0x0][0x23c], -R141 ;  /* 0x00008f00cc417a23 */ /* 0x000fe2000001088d */
[----:B------:R-:W-:Y:S01]  /*3830*/  LOP3.LUT R19, R18, 0xffff, RZ, 0xc0, !PT ;  /* 0x0000ffff12137812 */ /* 0x000fe200078ec0ff */
[C---:B-1----:R-:W-:Y:S01]  /*3840*/  HMMA.16816.F32 R88, R100.reuse, R92, RZ ;  /* 0x0000005c6458723c */ /* 0x042fe200000018ff */
[----:B----4-:R-:W-:Y:S01]  /*3850*/  F2FP.PACK_AB R0, R48, R53 ;  /* 0x000000353000723e */ /* 0x010fe200000000ff */
[--C-:B------:R-:W-:Y:S01]  /*3860*/  HSET2.LE.AND R107, R2, R63.reuse, PT ;  /* 0x0000003f026b7233 */ /* 0x100fe20003803000 */
[----:B------:R-:W-:Y:S01]  /*3870*/  LOP3.LUT R26, R32, 0xff, RZ, 0xc0, !PT ;  /* 0x000000ff201a7812 */ /* 0x000fe200078ec0ff */
[----:B------:R-:W-:Y:S01]  /*3880*/  MUFU.EX2 R40, R40 ;  /* 0x0000002800287308 */ /* 0x000fe20000000800 */
[----:B------:R-:W-:Y:S01]  /*3890*/  SHF.R.U32.HI R32, RZ, 0x18, R32 ;  /* 0x00000018ff207819 */ /* 0x000fe20000011620 */
[----:B------:R-:W-:Y:S01]  /*38a0*/  FFMA.FTZ R56, R56, c[0x0][0x23c], -R145 ;  /* 0x00008f0038387a23 */ /* 0x000fe20000010891 */
[----:B------:R-:W-:Y:S01]  /*38b0*/  LOP3.LUT R15, R15, 0xff, RZ, 0xc0, !PT ;  /* 0x000000ff0f0f7812 */ /* 0x000fe200078ec0ff */
[C---:B------:R-:W-:Y:S01]  /*38c0*/  HMMA.16816.F32 R68, R100.reuse, R122, RZ ;  /* 0x0000007a6444723c */ /* 0x040fe200000018ff */
[----:B------:R-:W-:Y:S01]  /*38d0*/  SHF.R.U32.HI R13, RZ, 0x8, R13 ;  /* 0x00000008ff0d7819 */ /* 0x000fe2000001160d */
[----:B------:R-:W-:Y:S01]  /*38e0*/  FFMA.FTZ R58, R58, c[0x0][0x23c], -R145 ;  /* 0x00008f003a3a7a23 */ /* 0x000fe20000010891 */
[----:B------:R-:W-:Y:S01]  /*38f0*/  LOP3.LUT R31, R33, UR16, R12, 0x96, !PT ;  /* 0x00000010211f7c12 */ /* 0x000fe2000f8e960c */
[----:B------:R-:W1:Y:S01]  /*3900*/  MUFU.EX2 R47, R47 ;  /* 0x0000002f002f7308 */ /* 0x000e620000000800 */
[----:B------:R-:W-:Y:S01]  /*3910*/  LOP3.LUT R106, R18, 0xff, RZ, 0xc0, !PT ;  /* 0x000000ff126a7812 */ /* 0x000fe200078ec0ff */
[----:B------:R-:W-:Y:S01]  /*3920*/  FFMA.FTZ R139, R146, c[0x0][0x23c], -R141 ;  /* 0x00008f00928b7a23 */ /* 0x000fe2000001088d */
[----:B------:R-:W-:Y:S01]  /*3930*/  SHF.R.U32.HI R19, RZ, 0x8, R19 ;  /* 0x00000008ff137819 */ /* 0x000fe20000011613 */
[C---:B------:R-:W-:Y:S01]  /*3940*/  HMMA.16816.F32 R80, R100.reuse, R118, RZ ;  /* 0x000000766450723c */ /* 0x040fe200000018ff */
[----:B------:R-:W-:Y:S01]  /*3950*/  LOP3.LUT R105, R105, R0, RZ, 0xc0, !PT ;  /* 0x0000000069697212 */ /* 0x000fe200078ec0ff */
[----:B------:R-:W-:Y:S01]  /*3960*/  FFMA.FTZ R0, R61, c[0x0][0x23c], -R166 ;  /* 0x00008f003d007a23 */ /* 0x000fe200000108a6 */
[----:B--2---:R-:W-:Y:S01]  /*3970*/  F2FP.PACK_AB R2, R42, R51 ;  /* 0x000000332a02723e */ /* 0x004fe200000000ff */
[----:B------:R-:W-:Y:S01]  /*3980*/  MUFU.EX2 R50, R50 ;  /* 0x0000003200327308 */ /* 0x000fe20000000800 */
[----:B------:R-:W-:Y:S01]  /*3990*/  PRMT R32, R15, 0x5410, R32 ;  /* 0x000054100f207816 */ /* 0x000fe20000000020 */
[----:B------:R-:W-:Y:S01]  /*39a0*/  FFMA.FTZ R61, R62, c[0x0][0x23c], -R145 ;  /* 0x00008f003e3d7a23 */ /* 0x000fe20000010891 */
[----:B------:R-:W-:Y:S01]  /*39b0*/  PRMT R26, R26, 0x5410, R13 ;  /* 0x000054101a1a7816 */ /* 0x000fe2000000000d */
[C---:B------:R-:W-:Y:S01]  /*39c0*/  HMMA.16816.F32 R112, R100.reuse, R94, RZ ;  /* 0x0000005e6470723c */ /* 0x040fe200000018ff */
[----:B------:R-:W-:Y:S01]  /*39d0*/  LOP3.LUT R13, R31, 0xffff, RZ, 0xc0, !PT ;  /* 0x0000ffff1f0d7812 */ /* 0x000fe200078ec0ff */
[--C-:B------:R-:W-:Y:S01]  /*39e0*/  HSET2.LE.AND R27, R32, R63.reuse, PT ;  /* 0x0000003f201b7233 */ /* 0x100fe20003803000 */
[----:B------:R-:W-:Y:S01]  /*39f0*/  PRMT R106, R106, 0x5410, R19 ;  /* 0x000054106a6a7816 */ /* 0x000fe20000000013 */
[----:B------:R-:W2:Y:S01]  /*3a00*/  MUFU.EX2 R43, R43 ;  /* 0x0000002b002b7308 */ /* 0x000ea20000000800 */
[----:B------:R-:W-:Y:S01]  /*3a10*/  LOP3.LUT R107, R107, R2, RZ, 0xc0, !PT ;  /* 0x000000026b6b7212 */ /* 0x000fe200078ec0ff */
[----:B------:R-:W-:Y:S01]  /*3a20*/  FFMA.FTZ R2, R57, c[0x0][0x23c], -R166 ;  /* 0x00008f0039027a23 */ /* 0x000fe200000108a6 */
[----:B------:R-:W-:Y:S01]  /*3a30*/  SHF.R.U32.HI R13, RZ, 0x8, R13 ;  /* 0x00000008ff0d7819 */ /* 0x000fe2000001160d */
[----:B------:R-:W-:Y:S01]  /*3a40*/  FFMA.FTZ R57, R110, c[0x0][0x23c], -R153 ;  /* 0x00008f006e397a23 */ /* 0x000fe20000010899 */
[----:B-1----:R-:W-:Y:S01]  /*3a50*/  F2FP.PACK_AB R32, R47, R40 ;  /* 0x000000282f20723e */ /* 0x002fe200000000ff */
[--C-:B------:R-:W-:Y:S01]  /*3a60*/  HSET2.LE.AND R106, R106, R63.reuse, PT ;  /* 0x0000003f6a6a7233 */ /* 0x100fe20003803000 */
[----:B------:R-:W-:Y:S01]  /*3a70*/  LOP3.LUT R24, R31, 0xff, RZ, 0xc0, !PT ;  /* 0x000000ff1f187812 */ /* 0x000fe200078ec0ff */
[----:B------:R-:W-:Y:S01]  /*3a80*/  MUFU.EX2 R0, R0 ;  /* 0x0000000000007308 */ /* 0x000fe20000000800 */
[----:B------:R-:W-:Y:S01]  /*3a90*/  LOP3.LUT R27, R27, R32, RZ, 0xc0, !PT ;  /* 0x000000201b1b7212 */ /* 0x000fe200078ec0ff */
[----:B------:R-:W1:Y:S01]  /*3aa0*/  LDSM.16.MT88.4 R16, [R186+0x6800] ;  /* 0x00680000ba10783b */ /* 0x000e620000004200 */
[----:B------:R-:W-:Y:S01]  /*3ab0*/  PRMT R24, R24, 0x5410, R13 ;  /* 0x0000541018187816 */ /* 0x000fe2000000000d */
[C---:B---3--:R-:W-:Y:S01]  /*3ac0*/  HMMA.16816.F32 R96, R100.reuse, R8, RZ ;  /* 0x000000086460723c */ /* 0x048fe200000018ff */
[----:B------:R-:W-:Y:S01]  /*3ad0*/  LOP3.LUT R234, R237, UR7, R234, 0x96, !PT ;  /* 0x00000007edea7c12 */ /* 0x000fe2000f8e96ea */
[----:B------:R-:W3:Y:S01]  /*3ae0*/  LDSM.16.MT88.4 R12, [R185+0x6800] ;  /* 0x00680000b90c783b */ /* 0x000ee20000004200 */
[--C-:B------:R-:W-:Y:S01]  /*3af0*/  SHF.R.U32.HI R208, RZ, 0x10, R31.reuse ;  /* 0x00000010ffd07819 */ /* 0x100fe2000001161f */
[----:B------:R-:W4:Y:S01]  /*3b00*/  MUFU.EX2 R39, R39 ;  /* 0x0000002700277308 */ /* 0x000f220000000800 */
[----:B--2---:R-:W-:Y:S01]  /*3b10*/  F2FP.PACK_AB R3, R43, R50 ;  /* 0x000000322b03723e */ /* 0x004fe200000000ff */
[----:B------:R-:W2:Y:S01]  /*3b20*/  LDSM.16.MT88.4 R32, [R184+0x6800] ;  /* 0x00680000b820783b */ /* 0x000ea20000004200 */
[----:B------:R-:W-:Y:S01]  /*3b30*/  SHF.R.U32.HI R31, RZ, 0x18, R31 ;  /* 0x00000018ff1f7819 */ /* 0x000fe2000001161f */
[----:B------:R-:W-:Y:S01]  /*3b40*/  IMAD.WIDE.U32 R234, R234, -0x2daee0ad, RZ ;  /* 0xd2511f53eaea7825 */ /* 0x000fe200078e00ff */
[----:B------:R-:W-:Y:S01]  /*3b50*/  LOP3.LUT R106, R106, R3, RZ, 0xc0, !PT ;  /* 0x000000036a6a7212 */ /* 0x000fe200078ec0ff */
[--C-:B------:R-:W-:Y:S01]  /*3b60*/  HSET2.LE.AND R26, R26, R63.reuse, PT ;  /* 0x0000003f1a1a7233 */ /* 0x100fe20003803000 */
[----:B------:R-:W-:Y:S01]  /*3b70*/  LOP3.LUT R208, R208, 0xff, RZ, 0xc0, !PT ;  /* 0x000000ffd0d07812 */ /* 0x000fe200078ec0ff */
[----:B------:R-:W-:Y:S01]  /*3b80*/  MUFU.EX2 R54, R54 ;  /* 0x0000003600367308 */ /* 0x000fe20000000800 */
[----:B------:R-:W-:Y:S01]  /*3b90*/  HMMA.16816.F32 R100, R100, R10, RZ ;  /* 0x0000000a6464723c */ /* 0x000fe200000018ff */
[----:B------:R-:W-:Y:S01]  /*3ba0*/  FFMA.FTZ R62, R60, c[0x0][0x23c], -R141 ;  /* 0x00008f003c3e7a23 */ /* 0x000fe2000001088d */
[----:B------:R-:W-:Y:S01]  /*3bb0*/  PRMT R208, R208, 0x5410, R31 ;  /* 0x00005410d0d07816 */ /* 0x000fe2000000001f */
[----:B------:R-:W-:Y:S01]  /*3bc0*/  FFMA.FTZ R60, R206, c[0x0][0x23c], -R141 ;  /* 0x00008f00ce3c7a23 */ /* 0x000fe2000001088d */
[----:B------:R-:W-:Y:S01]  /*3bd0*/  LOP3.LUT R232, R235, UR16, R232, 0x96, !PT ;  /* 0x00000010ebe87c12 */ /* 0x000fe2000f8e96e8 */
[--C-:B------:R-:W-:Y:S01]  /*3be0*/  HSET2.LE.AND R24, R24, R63.reuse, PT ;  /* 0x0000003f18187233 */ /* 0x100fe20003803000 */
[----:B------:R-:W-:Y:S01]  /*3bf0*/  FFMA.FTZ R147, R147, c[0x0][0x23c], -R166 ;  /* 0x00008f0093937a23 */ /* 0x000fe200000108a6 */
[----:B------:R-:W5:Y:S01]  /*3c00*/  MUFU.EX2 R57, R57 ;  /* 0x0000003900397308 */ /* 0x000f620000000800 */
[C---:B------:R-:W-:Y:S01]  /*3c10*/  HMMA.16816.F32 R128, R104.reuse, R120, RZ ;  /* 0x000000786880723c */ /* 0x040fe200000018ff */
[----:B----4-:R-:W-:Y:S01]  /*3c20*/  F2FP.PACK_AB R25, R39, R0 ;  /* 0x000000002719723e */ /* 0x010fe200000000ff */
[----:B------:R-:W-:Y:S01]  /*3c30*/  FFMA.FTZ R154, R154, c[0x0][0x23c], -R153 ;  /* 0x00008f009a9a7a23 */ /* 0x000fe20000010899 */
[----:B------:R-:W-:Y:S01]  /*3c40*/  SHF.R.U32.HI R146, RZ, 0x10, R232 ;  /* 0x00000010ff927819 */ /* 0x000fe200000116e8 */
[----:B------:R-:W-:Y:S01]  /*3c50*/  FFMA.FTZ R164, R164, c[0x0][0x23c], -R145 ;  /* 0x00008f00a4a47a23 */ /* 0x000fe20000010891 */
[----:B------:R-:W-:Y:S01]  /*3c60*/  LOP3.LUT R26, R26, R25, RZ, 0xc0, !PT ;  /* 0x000000191a1a7212 */ /* 0x000fe200078ec0ff */
[----:B------:R-:W-:Y:S01]  /*3c70*/  HSET2.LE.AND R25, R208, R63, PT ;  /* 0x0000003fd0197233 */ /* 0x000fe20003803000 */
[----:B------:R4:W-:Y:S01]  /*3c80*/  MUFU.EX2 R3, R73 ;  /* 0x0000004900037308 */ /* 0x0009e20000000800 */
[----:B------:R-:W-:Y:S01]  /*3c90*/  HMMA.16816.F32 R84, R104, R92, RZ ;  /* 0x0000005c6854723c */ /* 0x000fe200000018ff */
[----:B------:R-:W-:-:S02]  /*3ca0*/  FFMA.FTZ R162, R162, c[0x0][0x23c], -R141 ;  /* 0x00008f00a2a27a23 */ /* 0x000fc4000001088d */
[----:B------:R-:W-:Y:S02]  /*3cb0*/  FFMA.FTZ R168, R168, c[0x0][0x23c], -R141 ;  /* 0x00008f00a8a87a23 */ /* 0x000fe4000001088d */
[--C-:B------:R-:W-:Y:S02]  /*3cc0*/  FFMA.FTZ R152, R152, c[0x0][0x23c], -R153.reuse ;  /* 0x00008f0098987a23 */ /* 0x100fe40000010899 */
[----:B------:R-:W1:Y:S01]  /*3cd0*/  MUFU.EX2 R2, R2 ;  /* 0x0000000200027308 */ /* 0x000e620000000800 */
[----:B------:R-:W-:Y:S01]  /*3ce0*/  HMMA.16816.F32 R120, R104, R122, RZ ;  /* 0x0000007a6878723c */ /* 0x000fe200000018ff */
[----:B------:R-:W-:Y:S02]  /*3cf0*/  FFMA.FTZ R151, R151, c[0x0][0x23c], -R153 ;  /* 0x00008f0097977a23 */ /* 0x000fe40000010899 */
[--C-:B------:R-:W-:Y:S02]  /*3d00*/  FFMA.FTZ R159, R159, c[0x0][0x23c], -R166.reuse ;  /* 0x00008f009f9f7a23 */ /* 0x100fe400000108a6 */
[----:B------:R-:W-:-:S02]  /*3d10*/  FFMA.FTZ R160, R160, c[0x0][0x23c], -R166 ;  /* 0x00008f00a0a07a23 */ /* 0x000fc400000108a6 */
[----:B------:R-:W-:Y:S01]  /*3d20*/  MUFU.EX2 R60, R60 ;  /* 0x0000003c003c7308 */ /* 0x000fe20000000800 */
[C---:B----4-:R-:W-:Y:S01]  /*3d30*/  HMMA.16816.F32 R72, R104.reuse, R116, RZ ;  /* 0x000000746848723c */ /* 0x050fe200000018ff */
[----:B------:R-:W-:Y:S02]  /*3d40*/  FFMA.FTZ R148, R148, c[0x0][0x23c], -R153 ;  /* 0x00008f0094947a23 */ /* 0x000fe40000010899 */
[----:B------:R-:W-:Y:S02]  /*3d50*/  FADD.FTZ R55, R55, R52 ;  /* 0x0000003437377221 */ /* 0x000fe40000010000 */
[----:B------:R-:W-:Y:S02]  /*3d60*/  FADD.FTZ R48, R53, R48 ;  /* 0x0000003035307221 */ /* 0x000fe40000010000 */
[----:B------:R-:W4:Y:S01]  /*3d70*/  MUFU.EX2 R65, R65 ;  /* 0x0000004100417308 */ /* 0x000f220000000800 */
[----:B------:R-:W-:Y:S01]  /*3d80*/  HMMA.16816.F32 R116, R104, R118, RZ ;  /* 0x000000766874723c */ /* 0x000fe200000018ff */
[----:B------:R-:W-:-:S02]  /*3d90*/  FADD.FTZ R45, R45, R44 ;  /* 0x0000002c2d2d7221 */ /* 0x000fc40000010000 */
[----:B------:R-:W-:Y:S02]  /*3da0*/  FADD.FTZ R49, R49, R46 ;  /* 0x0000002e31317221 */ /* 0x000fe40000010000 */
[----:B------:R-:W-:Y:S02]  /*3db0*/  FADD.FTZ R50, R50, R55 ;  /* 0x0000003732327221 */ /* 0x000fe40000010000 */
[----:B------:R-:W-:Y:S01]  /*3dc0*/  MUFU.EX2 R59, R59 ;  /* 0x0000003b003b7308 */ /* 0x000fe20000000800 */
[----:B------:R-:W-:Y:S01]  /*3dd0*/  HMMA.16816.F32 R92, R104, R94, RZ ;  /* 0x0000005e685c723c */ /* 0x000fe200000018ff */
[----:B------:R-:W-:Y:S02]  /*3de0*/  FADD.FTZ R51, R51, R48 ;  /* 0x0000003033337221 */ /* 0x000fe40000010000 */
[----:B------:R-:W-:Y:S02]  /*3df0*/  FADD.FTZ R38, R38, R45 ;  /* 0x0000002d26267221 */ /* 0x000fe40000010000 */
[----:B------:R-:W-:-:S02]  /*3e00*/  FADD.FTZ R36, R36, R49 ;  /* 0x0000003124247221 */ /* 0x000fc40000010000 */
[----:B------:R-:W-:Y:S01]  /*3e10*/  MUFU.EX2 R56, R56 ;  /* 0x0000003800387308 */ /* 0x000fe20000000800 */
[C---:B------:R-:W-:Y:S01]  /*3e20*/  HMMA.16816.F32 R108, R104.reuse, R8, RZ ;  /* 0x00000008686c723c */ /* 0x040fe200000018ff */
[----:B------:R-:W-:Y:S02]  /*3e30*/  FADD.FTZ R50, R43, R50 ;  /* 0x000000322b327221 */ /* 0x000fe40000010000 */
[----:B------:R-:W-:Y:S02]  /*3e40*/  FADD.FTZ R51, R42, R51 ;  /* 0x000000332a337221 */ /* 0x000fe40000010000 */
[----:B------:R-:W-:Y:S02]  /*3e50*/  FADD.FTZ R38, R37, R38 ;  /* 0x0000002625267221 */ /* 0x000fe40000010000 */
[----:B-----5:R-:W-:Y:S01]  /*3e60*/  F2FP.PACK_AB R8, R57, R54 ;  /* 0x000000363908723e */ /* 0x020fe200000000ff */
[----:B------:R-:W-:Y:S01]  /*3e70*/  HMMA.16816.F32 R104, R104, R10, RZ ;  /* 0x0000000a6868723c */ /* 0x000fe200000018ff */
[----:B-1----:R-:W-:Y:S01]  /*3e80*/  F2FP.PACK_AB R9, R2, R3 ;  /* 0x000000030209723e */ /* 0x002fe200000000ff */
[----:B------:R-:W-:Y:S01]  /*3e90*/  MUFU.EX2 R58, R58 ;  /* 0x0000003a003a7308 */ /* 0x000fe20000000800 */
[----:B------:R-:W-:Y:S01]  /*3ea0*/  LOP3.LUT R25, R25, R8, RZ, 0xc0, !PT ;  /* 0x0000000819197212 */ /* 0x000fe200078ec0ff */
[----:B------:R-:W-:Y:S01]  /*3eb0*/  FADD.FTZ R41, R41, R36 ;  /* 0x0000002429297221 */ /* 0x000fe20000010000 */
[----:B------:R-:W-:Y:S01]  /*3ec0*/  SHF.R.U32.HI R8, RZ, 0x10, R234 ;  /* 0x00000010ff087819 */ /* 0x000fe200000116ea */
[----:B------:R-:W-:Y:S01]  /*3ed0*/  FADD.FTZ R3, R3, R38 ;  /* 0x0000002603037221 */ /* 0x000fe20000010000 */
[----:B------:R-:W-:Y:S01]  /*3ee0*/  LOP3.LUT R11, R234, 0xffff, RZ, 0xc0, !PT ;  /* 0x0000ffffea0b7812 */ /* 0x000fe200078ec0ff */
[----:B------:R-:W-:Y:S01]  /*3ef0*/  FADD.FTZ R54, R54, R41 ;  /* 0x0000002936367221 */ /* 0x000fe20000010000 */
[----:B------:R-:W-:Y:S01]  /*3f00*/  LOP3.LUT R10, R234, 0xff, RZ, 0xc0, !PT ;  /* 0x000000ffea0a7812 */ /* 0x000fe200078ec0ff */
[----:B------:R-:W1:Y:S01]  /*3f10*/  MUFU.EX2 R61, R61 ;  /* 0x0000003d003d7308 */ /* 0x000e620000000800 */
[----:B------:R-:W-:Y:S01]  /*3f20*/  SHF.R.U32.HI R11, RZ, 0x8, R11 ;  /* 0x00000008ff0b7819 */ /* 0x000fe2000001160b */
[----:B------:R-:W-:Y:S01]  /*3f30*/  FADD.FTZ R3, R2, R3 ;  /* 0x0000000302037221 */ /* 0x000fe20000010000 */
[----:B------:R-:W-:Y:S01]  /*3f40*/  LOP3.LUT R24, R24, R9, RZ, 0xc0, !PT ;  /* 0x0000000918187212 */ /* 0x000fe200078ec0ff */
[----:B------:R-:W-:Y:S01]  /*3f50*/  FADD.FTZ R57, R57, R54 ;  /* 0x0000003639397221 */ /* 0x000fe20000010000 */
[----:B------:R-:W-:Y:S01]  /*3f60*/  PRMT R204, R10, 0x5410, R11 ;  /* 0x000054100acc7816 */ /* 0x000fe2000000000b */
[----:B------:R-:W-:Y:S01]  /*3f70*/  FFMA.FTZ R144, R144, c[0x0][0x23c], -R145 ;  /* 0x00008f0090907a23 */ /* 0x000fe20000010891 */
[C---:B------:R-:W-:Y:S01]  /*3f80*/  LOP3.LUT R11, R232.reuse, 0xffff, RZ, 0xc0, !PT ;  /* 0x0000ffffe80b7812 */ /* 0x040fe200078ec0ff */
[----:B------:R-:W-:Y:S01]  /*3f90*/  MUFU.EX2 R62, R62 ;  /* 0x0000003e003e7308 */ /* 0x000fe20000000800 */
[----:B------:R-:W-:Y:S01]  /*3fa0*/  LOP3.LUT R10, R232, 0xff, RZ, 0xc0, !PT ;  /* 0x000000ffe80a7812 */ /* 0x000fe200078ec0ff */
[--C-:B------:R-:W-:Y:S01]  /*3fb0*/  HSET2.LE.AND R204, R204, R63.reuse, PT ;  /* 0x0000003fcccc7233 */ /* 0x100fe20003803000 */
[----:B------:R-:W-:Y:S01]  /*3fc0*/  SHF.R.U32.HI R31, RZ, 0x8, R11 ;  /* 0x00000008ff1f7819 */ /* 0x000fe2000001160b */
[C---:B------:R-:W-:Y:S01]  /*3fd0*/  HMMA.16816.F32 R124, R24.reuse, R20, R124 ;  /* 0x00000014187c723c */ /* 0x040fe2000000187c */
[----:B------:R-:W-:Y:S01]  /*3fe0*/  SHF.R.U32.HI R9, RZ, 0x18, R234 ;  /* 0x00000018ff097819 */ /* 0x000fe200000116ea */
[--C-:B------:R-:W-:Y:S01]  /*3ff0*/  FFMA.FTZ R143, R143, c[0x0][0x23c], -R145.reuse ;  /* 0x00008f008f8f7a23 */ /* 0x100fe20000010891 */
[----:B------:R-:W-:Y:S01]  /*4000*/  LOP3.LUT R8, R8, 0xff, RZ, 0xc0, !PT ;  /* 0x000000ff08087812 */ /* 0x000fe200078ec0ff */
[----:B------:R-:W5:Y:S01]  /*4010*/  MUFU.EX2 R139, R139 ;  /* 0x0000008b008b7308 */ /* 0x000f620000000800 */
[----:B------:R-:W-:Y:S01]  /*4020*/  SHF.R.U32.HI R232, RZ, 0x18, R232 ;  /* 0x00000018ffe87819 */ /* 0x000fe200000116e8 */
[----:B------:R-:W-:Y:S01]  /*4030*/  FFMA.FTZ R142, R142, c[0x0][0x23c], -R145 ;  /* 0x00008f008e8e7a23 */ /* 0x000fe20000010891 */
[----:B------:R-:W-:Y:S01]  /*4040*/  LOP3.LUT R11, R146, 0xff, RZ, 0xc0, !PT ;  /* 0x000000ff920b7812 */ /* 0x000fe200078ec0ff */
[C---:B------:R-:W-:Y:S01]  /*4050*/  HMMA.16816.F32 R76, R24.reuse, R16, R76 ;  /* 0x00000010184c723c */ /* 0x040fe2000000184c */
[----:B------:R-:W-:Y:S01]  /*4060*/  PRMT R146, R8, 0x5410, R9 ;  /* 0x0000541008927816 */ /* 0x000fe20000000009 */
[----:B------:R-:W-:Y:S01]  /*4070*/  FFMA.FTZ R67, R67, c[0x0][0x23c], -R141 ;  /* 0x00008f0043437a23 */ /* 0x000fe2000001088d */
[----:B------:R-:W-:Y:S01]  /*4080*/  PRMT R232, R11, 0x5410, R232 ;  /* 0x000054100be87816 */ /* 0x000fe200000000e8 */
[----:B------:R-:W-:Y:S01]  /*4090*/  MUFU.EX2 R147, R147 ;  /* 0x0000009300937308 */ /* 0x000fe20000000800 */
[----:B------:R-:W-:Y:S01]  /*40a0*/  PRMT R8, R10, 0x5410, R31 ;  /* 0x000054100a087816 */ /* 0x000fe2000000001f */
[--C-:B------:R-:W-:Y:S01]  /*40b0*/  HSET2.LE.AND R11, R146, R63.reuse, PT ;  /* 0x0000003f920b7233 */ /* 0x100fe20003803000 */
[----:B----4-:R-:W-:Y:S01]  /*40c0*/  F2FP.PACK_AB R146, R65, R60 ;  /* 0x0000003c4192723e */ /* 0x010fe200000000ff */
[--C-:B------:R-:W-:Y:S01]  /*40d0*/  HSET2.LE.AND R9, R232, R63.reuse, PT ;  /* 0x0000003fe8097233 */ /* 0x100fe20003803000 */
[----:B------:R-:W-:Y:S01]  /*40e0*/  IMAD.WIDE.U32 R232, R167, -0x326172a9, RZ ;  /* 0xcd9e8d57a7e87825 */ /* 0x000fe200078e00ff */
[----:B------:R-:W-:Y:S01]  /*40f0*/  HSET2.LE.AND R8, R8, R63, PT ;  /* 0x0000003f08087233 */ /* 0x000fe20003803000 */
[----:B------:R-:W-:Y:S01]  /*4100*/  LOP3.LUT R11, R11, R146, RZ, 0xc0, !PT ;  /* 0x000000920b0b7212 */ /* 0x000fe200078ec0ff */
[C---:B---3--:R-:W-:Y:S01]  /*4110*/  HMMA.16816.F32 R88, R24.reuse, R12, R88 ;  /* 0x0000000c1858723c */ /* 0x048fe20000001858 */
[----:B-1----:R-:W-:Y:S01]  /*4120*/  F2FP.PACK_AB R165, R61, R58 ;  /* 0x0000003a3da5723e */ /* 0x002fe200000000ff */
[----:B------:R-:W-:Y:S01]  /*4130*/  MUFU.EX2 R154, R154 ;  /* 0x0000009a009a7308 */ /* 0x000fe20000000800 */
[----:B------:R-:W-:Y:S01]  /*4140*/  F2FP.PACK_AB R31, R56, R59 ;  /* 0x0000003b381f723e */ /* 0x000fe200000000ff */
[----:B------:R-:W-:Y:S01]  /*4150*/  FADD.FTZ R59, R59, R50 ;  /* 0x000000323b3b7221 */ /* 0x000fe20000010000 */
[----:B-----5:R-:W-:Y:S01]  /*4160*/  F2FP.PACK_AB R146, R139, R62 ;  /* 0x0000003e8b92723e */ /* 0x020fe200000000ff */
[----:B------:R-:W-:Y:S01]  /*4170*/  FADD.FTZ R62, R62, R51 ;  /* 0x000000333e3e7221 */ /* 0x000fe20000010000 */
[----:B------:R-:W-:Y:S01]  /*4180*/  LOP3.LUT R230, R233, UR15, R230, 0x96, !PT ;  /* 0x0000000fe9e67c12 */ /* 0x000fe2000f8e96e6 */
[----:B--2---:R-:W-:Y:S01]  /*4190*/  HMMA.16816.F32 R96, R24, R32, R96 ;  /* 0x000000201860723c */ /* 0x004fe20000001860 */
[----:B------:R-:W-:Y:S01]  /*41a0*/  LOP3.LUT R10, R204, R165, RZ, 0xc0, !PT ;  /* 0x000000a5cc0a7212 */ /* 0x000fe200078ec0ff */
[----:B------:R-:W-:Y:S01]  /*41b0*/  MUFU.EX2 R164, R164 ;  /* 0x000000a400a47308 */ /* 0x000fe20000000800 */
[----:B------:R-:W-:Y:S01]  /*41c0*/  LOP3.LUT R8, R8, R31, RZ, 0xc0, !PT ;  /* 0x0000001f08087212 */ /* 0x000fe200078ec0ff */
[----:B------:R-:W-:Y:S01]  /*41d0*/  IMAD.WIDE.U32 R230, R230, -0x2daee0ad, RZ ;  /* 0xd2511f53e6e67825 */ /* 0x000fe200078e00ff */
[----:B------:R-:W-:-:S03]  /*41e0*/  LOP3.LUT R9, R9, R146, RZ, 0xc0, !PT ;  /* 0x0000009209097212 */ /* 0x000fc600078ec0ff */
[C---:B------:R-:W-:Y:S01]  /*41f0*/  HMMA.16816.F32 R68, R24.reuse, R22, R68 ;  /* 0x000000161844723c */ /* 0x040fe20000001844 */
[----:B------:R-:W-:Y:S01]  /*4200*/  LOP3.LUT R225, R231, UR12, R224, 0x96, !PT ;  /* 0x0000000ce7e17c12 */ /* 0x000fe2000f8e96e0 */
[--C-:B------:R-:W-:Y:S01]  /*4210*/  FFMA.FTZ R146, R149, c[0x0][0x23c], -R166.reuse ;  /* 0x00008f0095927a23 */ /* 0x100fe200000108a6 */
[----:B------:R-:W-:Y:S01]  /*4220*/  MUFU.EX2 R162, R162 ;  /* 0x000000a200a27308 */ /* 0x000fe20000000800 */
[----:B------:R-:W-:Y:S02]  /*4230*/  FFMA.FTZ R149, R163, c[0x0][0x23c], -R166 ;  /* 0x00008f00a3957a23 */ /* 0x000fe400000108a6 */
[----:B------:R-:W-:Y:S02]  /*4240*/  FFMA.FTZ R163, R172, c[0x0][0x23c], -R145 ;  /* 0x00008f00aca37a23 */ /* 0x000fe40000010891 */
[----:B------:R-:W-:Y:S01]  /*4250*/  HMMA.16816.F32 R80, R24, R18, R80 ;  /* 0x000000121850723c */ /* 0x000fe20000001850 */
[----:B------:R-:W-:Y:S02]  /*4260*/  FADD.FTZ R59, R56, R59 ;  /* 0x0000003b383b7221 */ /* 0x000fe40000010000 */
[----:B------:R-:W1:Y:S01]  /*4270*/  MUFU.EX2 R146, R146 ;  /* 0x0000009200927308 */ /* 0x000e620000000800 */
[----:B------:R-:W-:-:S02]  /*4280*/  FADD.FTZ R139, R139, R62 ;  /* 0x0000003e8b8b7221 */ /* 0x000fc40000010000 */
[--C-:B------:R-:W-:Y:S02]  /*4290*/  FFMA.FTZ R138, R138, c[0x0][0x23c], -R141.reuse ;  /* 0x00008f008a8a7a23 */ /* 0x100fe4000001088d */
[C---:B------:R-:W-:Y:S01]  /*42a0*/  HMMA.16816.F32 R112, R24.reuse, R14, R112 ;  /* 0x0000000e1870723c */ /* 0x040fe20000001870 */
[----:B------:R-:W-:Y:S02]  /*42b0*/  FFMA.FTZ R64, R64, c[0x0][0x23c], -R141 ;  /* 0x00008f0040407a23 */ /* 0x000fe4000001088d */
[----:B------:R-:W-:Y:S01]  /*42c0*/  MUFU.EX2 R149, R149 ;  /* 0x0000009500957308 */ /* 0x000fe20000000800 */
[----:B------:R-:W-:Y:S02]  /*42d0*/  FADD.FTZ R58, R58, R59 ;  /* 0x0000003b3a3a7221 */ /* 0x000fe40000010000 */
[----:B------:R-:W-:Y:S02]  /*42e0*/  FADD.FTZ R60, R60, R139 ;  /* 0x0000008b3c3c7221 */ /* 0x000fe40000010000 */
[----:B------:R-:W-:Y:S01]  /*42f0*/  HMMA.16816.F32 R100, R24, R34, R100 ;  /* 0x000000221864723c */ /* 0x000fe20000001864 */
[----:B------:R-:W-:-:S02]  /*4300*/  FADD.FTZ R0, R0, R3 ;  /* 0x0000000300007221 */ /* 0x000fc40000010000 */
[----:B------:R-:W-:Y:S01]  /*4310*/  MUFU.EX2 R163, R163 ;  /* 0x000000a300a37308 */ /* 0x000fe20000000800 */
[----:B------:R-:W-:Y:S02]  /*4320*/  FADD.FTZ R40, R40, R57 ;  /* 0x0000003928287221 */ /* 0x000fe40000010000 */
[----:B------:R-:W-:Y:S01]  /*4330*/  FADD.FTZ R61, R61, R58 ;  /* 0x0000003a3d3d7221 */ /* 0x000fe20000010000 */
[----:B------:R-:W-:Y:S01]  /*4340*/  LOP3.LUT R24, R223, UR13, R232, 0x96, !PT ;  /* 0x0000000ddf187c12 */ /* 0x000fe2000f8e96e8 */
[----:B------:R-:W-:Y:S01]  /*4350*/  HMMA.16816.F32 R72, R8, R16, R72 ;  /* 0x000000100848723c */ /* 0x000fe20000001848 */
[----:B------:R-:W-:Y:S02]  /*4360*/  FADD.FTZ R65, R65, R60 ;  /* 0x0000003c41417221 */ /* 0x000fe40000010000 */
[----:B------:R-:W-:Y:S01]  /*4370*/  MUFU.EX2 R168, R168 ;  /* 0x000000a800a87308 */ /* 0x000fe20000000800 */
[----:B------:R-:W-:-:S03]  /*4380*/  IMAD.WIDE.U32 R24, R24, -0x2daee0ad, RZ ;  /* 0xd2511f5318187825 */ /* 0x000fc600078e00ff */
[----:B------:R-:W-:Y:S01]  /*4390*/  LOP3.LUT R16, R233, UR15, R226, 0x96, !PT ;  /* 0x0000000fe9107c12 */ /* 0x000fe2000f8e96e2 */
[C---:B------:R-:W-:Y:S01]  /*43a0*/  HMMA.16816.F32 R128, R8.reuse, R20, R128 ;  /* 0x000000140880723c */ /* 0x040fe20000001880 */
[----:B------:R-:W-:Y:S01]  /*43b0*/  LOP3.LUT R224, R25, UR10, R230, 0x96, !PT ;  /* 0x0000000a19e07c12 */ /* 0x000fe2000f8e96e6 */
[----:B------:R-:W-:Y:S01]  /*43c0*/  FADD.FTZ R0, R39, R0 ;  /* 0x0000000027007221 */ /* 0x000fe20000010000 */
[----:B------:R-:W-:Y:S01]  /*43d0*/  LOP3.LUT R230, R29, UR13, R232, 0x96, !PT ;  /* 0x0000000d1de67c12 */ /* 0x000fe2000f8e96e8 */
[----:B------:R-:W-:Y:S01]  /*43e0*/  IMAD.WIDE.U32 R16, R16, -0x2daee0ad, RZ ;  /* 0xd2511f5310107825 */ /* 0x000fe200078e00ff */
[----:B------:R-:W-:Y:S03]  /*43f0*/  MUFU.EX2 R152, R152 ;  /* 0x0000009800987308 */ /* 0x000fe60000000800 */
[----:B------:R-:W-:Y:S01]  /*4400*/  IMAD.WIDE.U32 R20, R225, -0x326172a9, RZ ;  /* 0xcd9e8d57e1147825 */ /* 0x000fe200078e00ff */
[----:B------:R-:W-:Y:S01]  /*4410*/  LOP3.LUT R233, R17, UR12, R30, 0x96, !PT ;  /* 0x0000000c11e97c12 */ /* 0x000fe2000f8e961e */
[C---:B------:R-:W-:Y:S02]  /*4420*/  HMMA.16816.F32 R84, R8.reuse, R12, R84 ;  /* 0x0000000c0854723c */ /* 0x040fe40000001854 */
[----:B------:R-:W-:Y:S01]  /*4430*/  IMAD.WIDE.U32 R224, R224, -0x326172a9, RZ ;  /* 0xcd9e8d57e0e07825 */ /* 0x000fe200078e00ff */
[----:B------:R-:W-:Y:S01]  /*4440*/  LOP3.LUT R223, R21, UR11, R222, 0x96, !PT ;  /* 0x0000000b15df7c12 */ /* 0x000fe2000f8e96de */
[----:B------:R-:W-:Y:S02]  /*4450*/  MUFU.EX2 R151, R151 ;  /* 0x0000009700977308 */ /* 0x000fe40000000800 */
        /* <DEDUP_REMOVED lines=8> */
[C---:B------:R-:W-:Y:S01]  /*44e0*/  HMMA.16816.F32 R108, R8.reuse, R32, R108 ;  /* 0x00000020086c723c */ /* 0x040fe2000000186c */
[----:B------:R-:W-:Y:S01]  /*44f0*/  LDSM.16.MT88.4 R24, [R188+0x7000] ;  /* 0x00700000bc18783b */ /* 0x000fe20000004200 */
[----:B------:R-:W-:Y:S01]  /*4500*/  IMAD.WIDE.U32 R232, R233, -0x326172a9, RZ ;  /* 0xcd9e8d57e9e87825 */ /* 0x000fe200078e00ff */
[----:B------:R-:W-:Y:S01]  /*4510*/  LOP3.LUT R12, R223, UR6, R12, 0x96, !PT ;  /* 0x00000006df0c7c12 */ /* 0x000fe2000f8e960c */
[----:B------:R-:W-:Y:S02]  /*4520*/  MUFU.EX2 R160, R160 ;  /* 0x000000a000a07308 */ /* 0x000fe40000000800 */
[----:B------:R-:W-:Y:S01]  /*4530*/  IMAD.WIDE.U32 R172, R173, -0x326172a9, RZ ;  /* 0xcd9e8d57adac7825 */ /* 0x000fe200078e00ff */
[----:B------:R-:W-:Y:S01]  /*4540*/  LOP3.LUT R165, R233, UR11, R28, 0x96, !PT ;  /* 0x0000000be9a57c12 */ /* 0x000fe2000f8e961c */
[C---:B------:R-:W-:Y:S02]  /*4550*/  HMMA.16816.F32 R120, R8.reuse, R22, R120 ;  /* 0x000000160878723c */ /* 0x040fe40000001878 */
[----:B------:R-:W-:Y:S01]  /*4560*/  FFMA.FTZ R34, R176, c[0x0][0x23c], -R145 ;  /* 0x00008f00b0227a23 */ /* 0x000fe20000010891 */
[----:B------:R-:W-:Y:S01]  /*4570*/  LOP3.LUT R176, R173, UR9, R232, 0x96, !PT ;  /* 0x00000009adb07c12 */ /* 0x000fe2000f8e96e8 */
[----:B------:R-:W-:Y:S01]  /*4580*/  IMAD.WIDE.U32 R226, R226, -0x326172a9, RZ ;  /* 0xcd9e8d57e2e27825 */ /* 0x000fe200078e00ff */
[----:B------:R-:W-:Y:S03]  /*4590*/  MUFU.EX2 R148, R148 ;  /* 0x0000009400947308 */ /* 0x000fe60000000800 */
[----:B------:R-:W-:Y:S01]  /*45a0*/  IMAD.WIDE.U32 R20, R12, -0x326172a9, RZ ;  /* 0xcd9e8d570c147825 */ /* 0x000fe200078e00ff */
[----:B------:R-:W-:Y:S01]  /*45b0*/  HMMA.16816.F32 R116, R8, R18, R116 ;  /* 0x000000120874723c */ /* 0x000fe20000001874 */
[----:B------:R-:W-:-:S02]  /*45c0*/  LOP3.LUT R224, R227, UR7, R224, 0x96, !PT ;  /* 0x00000007e3e07c12 */ /* 0x000fc4000f8e96e0 */
[----:B------:R-:W-:Y:S01]  /*45d0*/  IMAD.WIDE.U32 R176, R176, -0x2daee0ad, RZ ;  /* 0xd2511f53b0b07825 */ /* 0x000fe200078e00ff */
[----:B------:R-:W-:Y:S01]  /*45e0*/  LOP3.LUT R13, R21, UR17, R226, 0x96, !PT ;  /* 0x00000011150d7c12 */ /* 0x000fe2000f8e96e2 */
[----:B------:R-:W-:Y:S01]  /*45f0*/  MUFU.EX2 R34, R34 ;  /* 0x0000002200227308 */ /* 0x000fe20000000800 */
[----:B------:R-:W-:Y:S01]  /*4600*/  LOP3.LUT R21, R20, 0xffff, RZ, 0xc0, !PT ;  /* 0x0000ffff14157812 */ /* 0x000fe200078ec0ff */
[----:B------:R-:W-:Y:S01]  /*4610*/  FFMA.FTZ R35, R174, c[0x0][0x23c], -R145 ;  /* 0x00008f00ae237a23 */ /* 0x000fe20000010891 */
[----:B------:R-:W-:Y:S01]  /*4620*/  HMMA.16816.F32 R92, R8, R14, R92 ;  /* 0x0000000e085c723c */ /* 0x000fe2000000185c */
[----:B------:R-:W-:Y:S01]  /*4630*/  LOP3.LUT R23, R13, 0xffff, RZ, 0xc0, !PT ;  /* 0x0000ffff0d177812 */ /* 0x000fe200078ec0ff */
[----:B------:R-:W-:Y:S01]  /*4640*/  FFMA.FTZ R32, R155, c[0x0][0x23c], -R166 ;  /* 0x00008f009b207a23 */ /* 0x000fe200000108a6 */
[----:B------:R-:W-:Y:S01]  /*4650*/  SHF.R.U32.HI R21, RZ, 0x8, R21 ;  /* 0x00000008ff157819 */ /* 0x000fe20000011615 */
[--C-:B------:R-:W-:Y:S01]  /*4660*/  FFMA.FTZ R33, R158, c[0x0][0x23c], -R153.reuse ;  /* 0x00008f009e217a23 */ /* 0x100fe20000010899 */
[----:B------:R-:W-:Y:S01]  /*4670*/  LOP3.LUT R16, R13, 0xff, RZ, 0xc0, !PT ;  /* 0x000000ff0d107812 */ /* 0x000fe200078ec0ff */
[----:B------:R-:W-:Y:S01]  /*4680*/  FFMA.FTZ R155, R178, c[0x0][0x23c], -R153 ;  /* 0x00008f00b29b7a23 */ /* 0x000fe20000010899 */
[----:B------:R-:W-:Y:S01]  /*4690*/  SHF.R.U32.HI R23, RZ, 0x8, R23 ;  /* 0x00000008ff177819 */ /* 0x000fe20000011617 */
[----:B------:R-:W-:Y:S01]  /*46a0*/  IMAD.WIDE.U32 R8, R165, -0x2daee0ad, RZ ;  /* 0xd2511f53a5087825 */ /* 0x000fe200078e00ff */
[----:B------:R-:W-:Y:S01]  /*46b0*/  LOP3.LUT R12, R20, 0xff, RZ, 0xc0, !PT ;  /* 0x000000ff140c7812 */ /* 0x000fe200078ec0ff */
[----:B------:R-:W2:Y:S01]  /*46c0*/  MUFU.EX2 R32, R32 ;  /* 0x0000002000207308 */ /* 0x000ea20000000800 */
[----:B------:R-:W-:Y:S01]  /*46d0*/  PRMT R16, R16, 0x5410, R23 ;  /* 0x0000541010107816 */ /* 0x000fe20000000017 */
[----:B------:R-:W-:Y:S01]  /*46e0*/  FFMA.FTZ R158, R202, c[0x0][0x23c], -R153 ;  /* 0x00008f00ca9e7a23 */ /* 0x000fe20000010899 */
[----:B------:R-:W-:Y:S01]  /*46f0*/  LOP3.LUT R8, R177, UR6, R8, 0x96, !PT ;  /* 0x00000006b1087c12 */ /* 0x000fe2000f8e9608 */
[----:B------:R-:W-:Y:S01]  /*4700*/  FFMA.FTZ R165, R170, c[0x0][0x23c], -R141 ;  /* 0x00008f00aaa57a23 */ /* 0x000fe2000001088d */
[----:B------:R-:W-:Y:S01]  /*4710*/  LOP3.LUT R174, R9, UR8, R230, 0x96, !PT ;  /* 0x0000000809ae7c12 */ /* 0x000fe2000f8e96e6 */
[--C-:B------:R-:W-:Y:S01]  /*4720*/  HSET2.LE.AND R16, R16, R63.reuse, PT ;  /* 0x0000003f10107233 */ /* 0x100fe20003803000 */
[--C-:B------:R-:W-:Y:S01]  /*4730*/  SHF.R.U32.HI R28, RZ, 0x10, R20.reuse ;  /* 0x00000010ff1c7819 */ /* 0x100fe20000011614 */
[----:B------:R-:W-:Y:S01]  /*4740*/  IMAD.WIDE.U32 R10, R8, -0x326172a9, RZ ;  /* 0xcd9e8d57080a7825 */ /* 0x000fe200078e00ff */
[----:B------:R-:W-:Y:S01]  /*4750*/  SHF.R.U32.HI R17, RZ, 0x18, R20 ;  /* 0x00000018ff117819 */ /* 0x000fe20000011614 */
[----:B------:R-:W3:Y:S01]  /*4760*/  MUFU.EX2 R35, R35 ;  /* 0x0000002300237308 */ /* 0x000ee20000000800 */
[----:B------:R-:W-:Y:S01]  /*4770*/  PRMT R12, R12, 0x5410, R21 ;  /* 0x000054100c0c7816 */ /* 0x000fe20000000015 */
[----:B------:R-:W-:Y:S01]  /*4780*/  IMAD.WIDE.U32 R174, R174, -0x326172a9, RZ ;  /* 0xcd9e8d57aeae7825 */ /* 0x000fe200078e00ff */
[C---:B------:R-:W-:Y:S01]  /*4790*/  LOP3.LUT R9, R10.reuse, 0xffff, RZ, 0xc0, !PT ;  /* 0x0000ffff0a097812 */ /* 0x040fe200078ec0ff */
[----:B------:R-:W4:Y:S01]  /*47a0*/  LDSM.16.MT88.4 R20, [R186+0x7000] ;  /* 0x00700000ba14783b */ /* 0x000f220000004200 */
[----:B------:R-:W-:Y:S01]  /*47b0*/  LOP3.LUT R8, R10, 0xff, RZ, 0xc0, !PT ;  /* 0x000000ff0a087812 */ /* 0x000fe200078ec0ff */
[--C-:B------:R-:W-:Y:S01]  /*47c0*/  HSET2.LE.AND R31, R12, R63.reuse, PT ;  /* 0x0000003f0c1f7233 */ /* 0x100fe20003803000 */
[----:B------:R-:W-:Y:S01]  /*47d0*/  SHF.R.U32.HI R9, RZ, 0x8, R9 ;  /* 0x00000008ff097819 */ /* 0x000fe20000011609 */
[----:B------:R-:W5:Y:S01]  /*47e0*/  MUFU.EX2 R33, R33 ;  /* 0x0000002100217308 */ /* 0x000f620000000800 */
[----:B------:R-:W-:Y:S01]  /*47f0*/  SHF.R.U32.HI R167, RZ, 0x10, R10 ;  /* 0x00000010ffa77819 */ /* 0x000fe2000001160a */
[----:B------:R-:W-:Y:S01]  /*4800*/  FFMA.FTZ R225, R157, c[0x0][0x23c], -R166 ;  /* 0x00008f009de17a23 */ /* 0x000fe200000108a6 */
[----:B------:R-:W-:Y:S01]  /*4810*/  SHF.R.U32.HI R18, RZ, 0x10, R13 ;  /* 0x00000010ff127819 */ /* 0x000fe2000001160d */
[----:B------:R-:W-:Y:S01]  /*4820*/  FFMA.FTZ R223, R150, c[0x0][0x23c], -R153 ;  /* 0x00008f0096df7a23 */ /* 0x000fe20000010899 */
[----:B------:R-:W-:Y:S01]  /*4830*/  LOP3.LUT R28, R28, 0xff, RZ, 0xc0, !PT ;  /* 0x000000ff1c1c7812 */ /* 0x000fe200078ec0ff */
[----:B------:R-:W-:Y:S01]  /*4840*/  FFMA.FTZ R227, R140, c[0x0][0x23c], -R145 ;  /* 0x00008f008ce37a23 */ /* 0x000fe20000010891 */
[----:B-1----:R-:W-:Y:S01]  /*4850*/  F2FP.PACK_AB R19, R146, R147 ;  /* 0x000000939213723e */ /* 0x002fe200000000ff */
[----:B------:R-:W-:Y:S01]  /*4860*/  MUFU.EX2 R158, R158 ;  /* 0x0000009e009e7308 */ /* 0x000fe20000000800 */
[----:B------:R-:W-:Y:S01]  /*4870*/  PRMT R8, R8, 0x5410, R9 ;  /* 0x0000541008087816 */ /* 0x000fe20000000009 */
[----:B------:R-:W-:Y:S01]  /*4880*/  FFMA.FTZ R150, R66, c[0x0][0x23c], -R141 ;  /* 0x00008f0042967a23 */ /* 0x000fe2000001088d */
[----:B------:R-:W-:Y:S01]  /*4890*/  SHF.R.U32.HI R30, RZ, 0x18, R13 ;  /* 0x00000018ff1e7819 */ /* 0x000fe2000001160d */
[----:B------:R-:W-:Y:S01]  /*48a0*/  FADD.FTZ R47, R47, R40 ;  /* 0x000000282f2f7221 */ /* 0x000fe20000010000 */
[----:B------:R-:W-:Y:S01]  /*48b0*/  LOP3.LUT R9, R167, 0xff, RZ, 0xc0, !PT ;  /* 0x000000ffa7097812 */ /* 0x000fe200078ec0ff */
[----:B------:R-:W-:Y:S01]  /*48c0*/  FFMA.FTZ R167, R156, c[0x0][0x23c], -R141 ;  /* 0x00008f009ca77a23 */ /* 0x000fe2000001088d */
[----:B------:R-:W-:Y:S01]  /*48d0*/  LOP3.LUT R13, R18, 0xff, RZ, 0xc0, !PT ;  /* 0x000000ff120d7812 */ /* 0x000fe200078ec0ff */
[----:B------:R-:W1:Y:S01]  /*48e0*/  MUFU.EX2 R155, R155 ;  /* 0x0000009b009b7308 */ /* 0x000e620000000800 */
[----:B------:R-:W-:Y:S01]  /*48f0*/  PRMT R178, R28, 0x5410, R17 ;  /* 0x000054101cb27816 */ /* 0x000fe20000000011 */
[----:B------:R-:W-:Y:S01]  /*4900*/  HSET2.LE.AND R8, R8, R63, PT ;  /* 0x0000003f08087233 */ /* 0x000fe20003803000 */
[----:B------:R-:W-:Y:S01]  /*4910*/  LOP3.LUT R28, R16, R19, RZ, 0xc0, !PT ;  /* 0x00000013101c7212 */ /* 0x000fe200078ec0ff */
[----:B------:R-:W-:Y:S01]  /*4920*/  FADD.FTZ R147, R147, R0 ;  /* 0x0000000093937221 */ /* 0x000fe20000010000 */
[----:B------:R-:W4:Y:S01]  /*4930*/  LDSM.16.MT88.4 R16, [R185+0x7000] ;  /* 0x00700000b910783b */ /* 0x000f220000004200 */
[----:B------:R-:W-:-:S02]  /*4940*/  LOP3.LUT R11, R11, UR17, R174, 0x96, !PT ;  /* 0x000000110b0b7c12 */ /* 0x000fc4000f8e96ae */
[----:B------:R-:W-:Y:S01]  /*4950*/  PRMT R30, R13, 0x5410, R30 ;  /* 0x000054100d1e7816 */ /* 0x000fe2000000001e */
[----:B------:R-:W1:Y:S01]  /*4960*/  MUFU.EX2 R165, R165 ;  /* 0x000000a500a57308 */ /* 0x000e620000000800 */
[----:B------:R-:W4:Y:S01]  /*4970*/  LDSM.16.MT88.4 R12, [R184+0x7000] ;  /* 0x00700000b80c783b */ /* 0x000f220000004200 */
[C---:B------:R-:W-:Y:S01]  /*4980*/  LOP3.LUT R169, R11.reuse, 0xffff, RZ, 0xc0, !PT ;  /* 0x0000ffff0ba97812 */ /* 0x040fe200078ec0ff */
[----:B------:R-:W-:Y:S01]  /*4990*/  FADD.FTZ R146, R146, R147 ;  /* 0x0000009392927221 */ /* 0x000fe20000010000 */
[----:B------:R-:W-:Y:S01]  /*49a0*/  SHF.R.U32.HI R170, RZ, 0x10, R11 ;  /* 0x00000010ffaa7819 */ /* 0x000fe2000001160b */
[----:B------:R-:W-:Y:S01]  /*49b0*/  HSET2.LE.AND R29, R30, R63, PT ;  /* 0x0000003f1e1d7233 */ /* 0x000fe20003803000 */
[----:B------:R-:W-:Y:S02]  /*49c0*/  LOP3.LUT R156, R11, 0xff, RZ, 0xc0, !PT ;  /* 0x000000ff0b9c7812 */ /* 0x000fe400078ec0ff */
[----:B------:R-:W1:Y:S01]  /*49d0*/  MUFU.EX2 R167, R167 ;  /* 0x000000a700a77308 */ /* 0x000e620000000800 */
[----:B------:R-:W-:-:S02]  /*49e0*/  SHF.R.U32.HI R10, RZ, 0x18, R10 ;  /* 0x00000018ff0a7819 */ /* 0x000fc4000001160a */
[----:B------:R-:W-:Y:S02]  /*49f0*/  SHF.R.U32.HI R11, RZ, 0x18, R11 ;  /* 0x00000018ff0b7819 */ /* 0x000fe4000001160b */
[----:B------:R-:W-:Y:S02]  /*4a00*/  SHF.R.U32.HI R169, RZ, 0x8, R169 ;  /* 0x00000008ffa97819 */ /* 0x000fe400000116a9 */
[----:B------:R-:W-:Y:S01]  /*4a10*/  LOP3.LUT R170, R170, 0xff, RZ, 0xc0, !PT ;  /* 0x000000ffaaaa7812 */ /* 0x000fe200078ec0ff */
[----:B------:R-:W-:Y:S01]  /*4a20*/  MUFU.EX2 R225, R225 ;  /* 0x000000e100e17308 */ /* 0x000fe20000000800 */
[C---:B--2---:R-:W-:Y:S01]  /*4a30*/  F2FP.PACK_AB R30, R32.reuse, R149 ;  /* 0x00000095201e723e */ /* 0x044fe200000000ff */
[----:B------:R-:W-:Y:S01]  /*4a40*/  FADD.FTZ R149, R149, R146 ;  /* 0x0000009295957221 */ /* 0x000fe20000010000 */
[----:B---3--:R-:W-:Y:S02]  /*4a50*/  F2FP.PACK_AB R171, R35, R34 ;  /* 0x0000002223ab723e */ /* 0x008fe400000000ff */
[----:B------:R-:W-:Y:S01]  /*4a60*/  PRMT R174, R9, 0x5410, R10 ;  /* 0x0000541009ae7816 */ /* 0x000fe2000000000a */
[----:B------:R-:W-:Y:S01]  /*4a70*/  FADD.FTZ R149, R32, R149 ;  /* 0x0000009520957221 */ /* 0x000fe20000010000 */
[----:B------:R-:W-:Y:S01]  /*4a80*/  PRMT R156, R156, 0x5410, R169 ;  /* 0x000054109c9c7816 */ /* 0x000fe200000000a9 */
[----:B------:R-:W-:Y:S01]  /*4a90*/  MUFU.EX2 R223, R223 ;  /* 0x000000df00df7308 */ /* 0x000fe20000000800 */
[----:B------:R-:W-:Y:S01]  /*4aa0*/  PRMT R170, R170, 0x5410, R11 ;  /* 0x00005410aaaa7816 */ /* 0x000fe2000000000b */
[--C-:B------:R-:W-:Y:S01]  /*4ab0*/  HSET2.LE.AND R11, R174, R63.reuse, PT ;  /* 0x0000003fae0b7233 */ /* 0x100fe20003803000 */
[----:B------:R-:W-:Y:S01]  /*4ac0*/  LOP3.LUT R30, R31, R30, RZ, 0xc0, !PT ;  /* 0x0000001e1f1e7212 */ /* 0x000fe200078ec0ff */
[--C-:B------:R-:W-:Y:S01]  /*4ad0*/  HSET2.LE.AND R31, R178, R63.reuse, PT ;  /* 0x0000003fb21f7233 */ /* 0x100fe20003803000 */
[----:B------:R-:W-:Y:S01]  /*4ae0*/  LOP3.LUT R10, R8, R171, RZ, 0xc0, !PT ;  /* 0x000000ab080a7212 */ /* 0x000fe200078ec0ff */
[--C-:B------:R-:W-:Y:S01]  /*4af0*/  HSET2.LE.AND R8, R156, R63.reuse, PT ;  /* 0x0000003f9c087233 */ /* 0x100fe20003803000 */
[----:B-----5:R-:W-:Y:S01]  /*4b00*/  F2FP.PACK_AB R202, R33, R154 ;  /* 0x0000009a21ca723e */ /* 0x020fe200000000ff */
[----:B------:R-:W-:Y:S01]  /*4b10*/  HSET2.LE.AND R9, R170, R63, PT ;  /* 0x0000003faa097233 */ /* 0x000fe20003803000 */
[----:B-1----:R-:W-:Y:S01]  /*4b20*/  F2FP.PACK_AB R178, R155, R158 ;  /* 0x0000009e9bb2723e */ /* 0x002fe200000000ff */
[----:B------:R-:W-:Y:S01]  /*4b30*/  MUFU.EX2 R144, R144 ;  /* 0x0000009000907308 */ /* 0x000fe20000000800 */
[----:B------:R-:W-:Y:S01]  /*4b40*/  F2FP.PACK_AB R174, R168, R165 ;  /* 0x000000a5a8ae723e */ /* 0x000fe200000000ff */
[----:B------:R-:W-:Y:S01]  /*4b50*/  FADD.FTZ R154, R154, R47 ;  /* 0x0000002f9a9a7221 */ /* 0x000fe20000010000 */
[----:B------:R-:W-:Y:S01]  /*4b60*/  F2FP.PACK_AB R169, R163, R164 ;  /* 0x000000a4a3a9723e */ /* 0x000fe200000000ff */
[----:B------:R-:W-:Y:S01]  /*4b70*/  FADD.FTZ R164, R164, R61 ;  /* 0x0000003da4a47221 */ /* 0x000fe20000010000 */
[----:B------:R-:W-:Y:S01]  /*4b80*/  F2FP.PACK_AB R156, R167, R162 ;  /* 0x000000a2a79c723e */ /* 0x000fe200000000ff */
[----:B------:R-:W-:Y:S01]  /*4b90*/  FADD.FTZ R162, R162, R65 ;  /* 0x00000041a2a27221 */ /* 0x000fe20000010000 */
[----:B------:R-:W-:Y:S01]  /*4ba0*/  LOP3.LUT R29, R29, R202, RZ, 0xc0, !PT ;  /* 0x000000ca1d1d7212 */ /* 0x000fe200078ec0ff */
[----:B------:R-:W-:Y:S01]  /*4bb0*/  MUFU.EX2 R143, R143 ;  /* 0x0000008f008f7308 */ /* 0x000fe20000000800 */
[----:B------:R-:W-:Y:S01]  /*4bc0*/  LOP3.LUT R31, R31, R178, RZ, 0xc0, !PT ;  /* 0x000000b21f1f7212 */ /* 0x000fe200078ec0ff */
[----:B------:R-:W-:Y:S01]  /*4bd0*/  FADD.FTZ R163, R163, R164 ;  /* 0x000000a4a3a37221 */ /* 0x000fe20000010000 */
[----:B------:R-:W-:Y:S01]  /*4be0*/  LOP3.LUT R11, R11, R174, RZ, 0xc0, !PT ;  /* 0x000000ae0b0b7212 */ /* 0x000fe200078ec0ff */
[----:B------:R-:W-:Y:S01]  /*4bf0*/  FADD.FTZ R162, R167, R162 ;  /* 0x000000a2a7a27221 */ /* 0x000fe20000010000 */
[----:B------:R-:W-:Y:S01]  /*4c00*/  LOP3.LUT R8, R8, R169, RZ, 0xc0, !PT ;  /* 0x000000a908087212 */ /* 0x000fe200078ec0ff */
[----:B------:R-:W-:Y:S01]  /*4c10*/  FADD.FTZ R33, R33, R154 ;  /* 0x0000009a21217221 */ /* 0x000fe20000010000 */
[----:B------:R-:W-:Y:S01]  /*4c20*/  LOP3.LUT R9, R9, R156, RZ, 0xc0, !PT ;  /* 0x0000009c09097212 */ /* 0x000fe200078ec0ff */
[----:B----4-:R-:W-:Y:S01]  /*4c30*/  HMMA.16816.F32 R80, R28, R22, R80 ;  /* 0x000000161c50723c */ /* 0x010fe20000001850 */
[----:B------:R-:W-:Y:S01]  /*4c40*/  FFMA.FTZ R156, R161, c[0x0][0x23c], -R166 ;  /* 0x00008f00a19c7a23 */ /* 0x000fe200000108a6 */
[----:B------:R-:W-:Y:S01]  /*4c50*/  LOP3.LUT R170, R175, UR7, R172, 0x96, !PT ;  /* 0x00000007afaa7c12 */ /* 0x000fe2000f8e96ac */
[----:B------:R-:W-:Y:S01]  /*4c60*/  MUFU.EX2 R142, R142 ;  /* 0x0000008e008e7308 */ /* 0x000fe20000000800 */
[----:B------:R-:W-:-:S02]  /*4c70*/  FADD.FTZ R34, R34, R163 ;  /* 0x000000a322227221 */ /* 0x000fc40000010000 */
[----:B------:R-:W-:Y:S02]  /*4c80*/  FADD.FTZ R165, R165, R162 ;  /* 0x000000a2a5a57221 */ /* 0x000fe40000010000 */
[----:B------:R-:W-:Y:S01]  /*4c90*/  HMMA.16816.F32 R116, R8, R22, R116 ;  /* 0x000000160874723c */ /* 0x000fe20000001874 */
[----:B------:R-:W-:Y:S02]  /*4ca0*/  IMAD.WIDE.U32 R170, R170, -0x2daee0ad, RZ ;  /* 0xd2511f53aaaa7825 */ /* 0x000fe400078e00ff */
[----:B------:R-:W-:Y:S02]  /*4cb0*/  MUFU.EX2 R156, R156 ;  /* 0x0000009c009c7308 */ /* 0x000fe40000000800 */
[----:B------:R-:W-:Y:S01]  /*4cc0*/  FADD.FTZ R158, R158, R33 ;  /* 0x000000219e9e7221 */ /* 0x000fe20000010000 */
[----:B------:R-:W-:Y:S01]  /*4cd0*/  LOP3.LUT R176, R171, UR16, R176, 0x96, !PT ;  /* 0x00000010abb07c12 */ /* 0x000fe2000f8e96b0 */
[----:B------:R-:W-:Y:S01]  /*4ce0*/  IMAD.WIDE.U32 R22, R224, -0x2daee0ad, RZ ;  /* 0xd2511f53e0167825 */ /* 0x000fe200078e00ff */
[-C--:B------:R-:W-:Y:S02]  /*4cf0*/  HMMA.16816.F32 R112, R28, R18.reuse, R112 ;  /* 0x000000121c70723c */ /* 0x080fe40000001870 */
[----:B------:R-:W-:Y:S01]  /*4d00*/  LOP3.LUT R140, R176, 0xffff, RZ, 0xc0, !PT ;  /* 0x0000ffffb08c7812 */ /* 0x000fe200078ec0ff */
[----:B------:R-:W1:Y:S01]  /*4d10*/  MUFU.EX2 R227, R227 ;  /* 0x000000e300e37308 */ /* 0x000e620000000800 */
[----:B------:R-:W-:Y:S01]  /*4d20*/  LOP3.LUT R222, R23, UR16, R222, 0x96, !PT ;  /* 0x0000001017de7c12 */ /* 0x000fe2000f8e96de */
[----:B------:R-:W-:Y:S01]  /*4d30*/  FADD.FTZ R35, R35, R34 ;  /* 0x0000002223237221 */ /* 0x000fe20000010000 */
[----:B------:R-:W-:Y:S01]  /*4d40*/  SHF.R.U32.HI R153, RZ, 0x10, R176 ;  /* 0x00000010ff997819 */ /* 0x000fe200000116b0 */
[----:B------:R-:W-:Y:S01]  /*4d50*/  FADD.FTZ R168, R168, R165 ;  /* 0x000000a5a8a87221 */ /* 0x000fe20000010000 */
[----:B------:R-:W-:Y:S01]  /*4d60*/  HMMA.16816.F32 R92, R8, R18, R92 ;  /* 0x00000012085c723c */ /* 0x000fe2000000185c */
[----:B------:R-:W-:Y:S01]  /*4d70*/  LOP3.LUT R66, R176, 0xff, RZ, 0xc0, !PT ;  /* 0x000000ffb0427812 */ /* 0x000fe200078ec0ff */
[----:B------:R-:W-:Y:S01]  /*4d80*/  FADD.FTZ R155, R155, R158 ;  /* 0x0000009e9b9b7221 */ /* 0x000fe20000010000 */
[----:B------:R-:W-:Y:S01]  /*4d90*/  MUFU.EX2 R67, R67 ;  /* 0x0000004300437308 */ /* 0x000fe20000000800 */
[----:B------:R-:W-:-:S02]  /*4da0*/  SHF.R.U32.HI R176, RZ, 0x18, R176 ;  /* 0x00000018ffb07819 */ /* 0x000fc400000116b0 */
[----:B------:R-:W-:Y:S02]  /*4db0*/  SHF.R.U32.HI R145, RZ, 0x8, R140 ;  /* 0x00000008ff917819 */ /* 0x000fe4000001168c */
[----:B------:R-:W-:Y:S01]  /*4dc0*/  SHF.R.U32.HI R19, RZ, 0x10, R222 ;  /* 0x00000010ff137819 */ /* 0x000fe200000116de */
[C---:B------:R-:W-:Y:S01]  /*4dd0*/  HMMA.16816.F32 R124, R28.reuse, R24, R124 ;  /* 0x000000181c7c723c */ /* 0x040fe2000000187c */
[----:B------:R-:W-:Y:S01]  /*4de0*/  LOP3.LUT R18, R222, 0xffff, RZ, 0xc0, !PT ;  /* 0x0000ffffde127812 */ /* 0x000fe200078ec0ff */
[----:B------:R-:W-:Y:S01]  /*4df0*/  MUFU.EX2 R138, R138 ;  /* 0x0000008a008a7308 */ /* 0x000fe20000000800 */
[----:B------:R-:W-:Y:S02]  /*4e00*/  LOP3.LUT R19, R19, 0xff, RZ, 0xc0, !PT ;  /* 0x000000ff13137812 */ /* 0x000fe400078ec0ff */
[----:B------:R-:W-:Y:S02]  /*4e10*/  LOP3.LUT R153, R153, 0xff, RZ, 0xc0, !PT ;  /* 0x000000ff99997812 */ /* 0x000fe400078ec0ff */
[----:B------:R-:W-:Y:S01]  /*4e20*/  PRMT R66, R66, 0x5410, R145 ;  /* 0x0000541042427816 */ /* 0x000fe20000000091 */
[----:B------:R-:W-:Y:S01]  /*4e30*/  HMMA.16816.F32 R76, R28, R20, R76 ;  /* 0x000000141c4c723c */ /* 0x000fe2000000184c */
[----:B------:R-:W-:Y:S01]  /*4e40*/  PRMT R176, R153, 0x5410, R176 ;  /* 0x0000541099b07816 */ /* 0x000fe200000000b0 */
[----:B------:R-:W2:Y:S01]  /*4e50*/  MUFU.EX2 R141, R150 ;  /* 0x00000096008d7308 */ /* 0x000ea20000000800 */
[----:B-1----:R-:W-:-:S05]  /*4e60*/  F2FP.PACK_AB R145, R227, R142 ;  /* 0x0000008ee391723e */ /* 0x002fca00000000ff */
[C---:B------:R-:W-:Y:S02]  /*4e70*/  HMMA.16816.F32 R88, R28.reuse, R16, R88 ;  /* 0x000000101c58723c */ /* 0x040fe40000001858 */
[----:B------:R-:W1:Y:S06]  /*4e80*/  MUFU.EX2 R64, R64 ;  /* 0x0000004000407308 */ /* 0x000e6c0000000800 */
[C---:B------:R-:W-:Y:S08]  /*4e90*/  HMMA.16816.F32 R96, R28.reuse, R12, R96 ;  /* 0x0000000c1c60723c */ /* 0x040ff00000001860 */
[C---:B------:R-:W-:Y:S08]  /*4ea0*/  HMMA.16816.F32 R68, R28.reuse, R26, R68 ;  /* 0x0000001a1c44723c */ /* 0x040ff00000001844 */
[----:B------:R-:W-:Y:S07]  /*4eb0*/  HMMA.16816.F32 R100, R28, R14, R100 ;  /* 0x0000000e1c64723c */ /* 0x000fee0000001864 */
[----:B------:R-:W-:Y:S01]  /*4ec0*/  SHF.R.U32.HI R28, RZ, 0x18, R222 ;  /* 0x00000018ff1c7819 */ /* 0x000fe200000116de */
[----:B------:R-:W-:Y:S01]  /*4ed0*/  HMMA.16816.F32 R72, R8, R20, R72 ;  /* 0x000000140848723c */ /* 0x000fe20000001848 */
[----:B------:R-:W-:-:S02]  /*4ee0*/  LOP3.LUT R30, R222, 0xff, RZ, 0xc0, !PT ;  /* 0x000000ffde1e7812 */ /* 0x000fc400078ec0ff */
[----:B------:R-:W-:-:S04]  /*4ef0*/  PRMT R28, R19, 0x5410, R28 ;  /* 0x00005410131c7816 */ /* 0x000fc8000000001c */
[C---:B------:R-:W-:Y:S01]  /*4f00*/  LOP3.LUT R20, R22.reuse, 0xffff, RZ, 0xc0, !PT ;  /* 0x0000ffff16147812 */ /* 0x040fe200078ec0ff */
[C---:B------:R-:W-:Y:S01]  /*4f10*/  HMMA.16816.F32 R84, R8.reuse, R16, R84 ;  /* 0x000000100854723c */ /* 0x040fe20000001854 */
[----:B------:R-:W-:Y:S01]  /*4f20*/  SHF.R.U32.HI R21, RZ, 0x10, R22 ;  /* 0x00000010ff157819 */ /* 0x000fe20000011616 */
[----:B------:R-:W-:Y:S01]  /*4f30*/  HSET2.LE.AND R29, R28, R63, PT ;  /* 0x0000003f1c1d7233 */ /* 0x000fe20003803000 */
[----:B------:R-:W-:Y:S02]  /*4f40*/  SHF.R.U32.HI R23, RZ, 0x8, R18 ;  /* 0x00000008ff177819 */ /* 0x000fe40000011612 */
[----:B------:R-:W-:Y:S02]  /*4f50*/  SHF.R.U32.HI R20, RZ, 0x8, R20 ;  /* 0x00000008ff147819 */ /* 0x000fe40000011614 */
[----:B------:R-:W-:Y:S01]  /*4f60*/  LOP3.LUT R17, R22, 0xff, RZ, 0xc0, !PT ;  /* 0x000000ff16117812 */ /* 0x000fe200078ec0ff */
[----:B------:R-:W-:Y:S01]  /*4f70*/  HMMA.16816.F32 R108, R8, R12, R108 ;  /* 0x0000000c086c723c */ /* 0x000fe2000000186c */
[----:B------:R-:W-:-:S02]  /*4f80*/  SHF.R.U32.HI R16, RZ, 0x18, R22 ;  /* 0x00000018ff107819 */ /* 0x000fc40000011616 */
[----:B------:R-:W-:Y:S02]  /*4f90*/  LOP3.LUT R21, R21, 0xff, RZ, 0xc0, !PT ;  /* 0x000000ff15157812 */ /* 0x000fe400078ec0ff */
[----:B------:R-:W-:Y:S02]  /*4fa0*/  PRMT R30, R30, 0x5410, R23 ;  /* 0x000054101e1e7816 */ /* 0x000fe40000000017 */
[----:B------:R-:W-:Y:S01]  /*4fb0*/  PRMT R18, R17, 0x5410, R20 ;  /* 0x0000541011127816 */ /* 0x000fe20000000014 */
[C---:B------:R-:W-:Y:S01]  /*4fc0*/  HMMA.16816.F32 R128, R8.reuse, R24, R128 ;  /* 0x000000180880723c */ /* 0x040fe20000001880 */
[----:B------:R-:W-:Y:S01]  /*4fd0*/  PRMT R16, R21, 0x5410, R16 ;  /* 0x0000541015107816 */ /* 0x000fe20000000010 */
[--C-:B------:R-:W-:Y:S01]  /*4fe0*/  HSET2.LE.AND R30, R30, R63.reuse, PT ;  /* 0x0000003f1e1e7233 */ /* 0x100fe20003803000 */
[----:B------:R-:W-:Y:S01]  /*4ff0*/  F2FP.PACK_AB R12, R151, R152 ;  /* 0x00000098970c723e */ /* 0x000fe200000000ff */
[--C-:B------:R-:W-:Y:S01]  /*5000*/  HSET2.LE.AND R18, R18, R63.reuse, PT ;  /* 0x0000003f12127233 */ /* 0x100fe20003803000 */
[----:B------:R-:W-:Y:S01]  /*5010*/  F2FP.PACK_AB R17, R159, R156 ;  /* 0x0000009c9f11723e */ /* 0x000fe200000000ff */
[----:B------:R-:W-:Y:S01]  /*5020*/  HSET2.LE.AND R31, R16, R63, PT ;  /* 0x0000003f101f7233 */ /* 0x000fe20003803000 */
[----:B------:R-:W-:Y:S01]  /*5030*/  LOP3.LUT R29, R29, R12, RZ, 0xc0, !PT ;  /* 0x0000000c1d1d7212 */ /* 0x000fe200078ec0ff */
[C---:B------:R-:W-:Y:S01]  /*5040*/  HMMA.16816.F32 R120, R8.reuse, R26, R120 ;  /* 0x0000001a0878723c */ /* 0x040fe20000001878 */
[----:B------:R-:W-:Y:S01]  /*5050*/  F2FP.PACK_AB R13, R225, R160 ;  /* 0x000000a0e10d723e */ /* 0x000fe200000000ff */
[----:B------:R-:W3:Y:S01]  /*5060*/  LDSM.16.MT88.4 R24, [R188+0x7800] ;  /* 0x00780000bc18783b */ /* 0x000ee20000004200 */
[----:B------:R-:W-:Y:S01]  /*5070*/  F2FP.PACK_AB R12, R223, R148 ;  /* 0x00000094df0c723e */ /* 0x000fe200000000ff */
[----:B------:R-:W-:Y:S01]  /*5080*/  FADD.FTZ R156, R156, R149 ;  /* 0x000000959c9c7221 */ /* 0x000fe20000010000 */
[----:B------:R-:W-:Y:S01]  /*5090*/  LOP3.LUT R28, R30, R17, RZ, 0xc0, !PT ;  /* 0x000000111e1c7212 */ /* 0x000fe200078ec0ff */
[----:B------:R-:W4:Y:S01]  /*50a0*/  LDSM.16.MT88.4 R20, [R186+0x7800] ;  /* 0x00780000ba14783b */ /* 0x000f220000004200 */
[----:B------:R-:W-:Y:S01]  /*50b0*/  LOP3.LUT R30, R18, R13, RZ, 0xc0, !PT ;  /* 0x0000000d121e7212 */ /* 0x000fe200078ec0ff */
[----:B------:R-:W-:Y:S01]  /*50c0*/  HMMA.16816.F32 R104, R8, R14, R104 ;  /* 0x0000000e0868723c */ /* 0x000fe20000001868 */
[----:B------:R-:W-:Y:S01]  /*50d0*/  LOP3.LUT R31, R31, R12, RZ, 0xc0, !PT ;  /* 0x0000000c1f1f7212 */ /* 0x000fe200078ec0ff */
[----:B------:R-:W5:Y:S01]  /*50e0*/  LDSM.16.MT88.4 R16, [R185+0x7800] ;  /* 0x00780000b910783b */ /* 0x000f620000004200 */
[----:B------:R-:W-:-:S02]  /*50f0*/  FADD.FTZ R152, R152, R155 ;  /* 0x0000009b98987221 */ /* 0x000fc40000010000 */
[----:B------:R-:W-:Y:S01]  /*5100*/  FADD.FTZ R159, R159, R156 ;  /* 0x0000009c9f9f7221 */ /* 0x000fe20000010000 */
[----:B------:R-:W4:Y:S01]  /*5110*/  LDSM.16.MT88.4 R12, [R184+0x7800] ;  /* 0x00780000b80c783b */ /* 0x000f220000004200 */
[----:B------:R-:W-:Y:S01]  /*5120*/  LOP3.LUT R11, R170, 0xffff, RZ, 0xc0, !PT ;  /* 0x0000ffffaa0b7812 */ /* 0x000fe200078ec0ff */
[----:B------:R-:W-:Y:S01]  /*5130*/  FADD.FTZ R151, R151, R152 ;  /* 0x0000009897977221 */ /* 0x000fe20000010000 */
[----:B------:R-:W-:Y:S01]  /*5140*/  SHF.R.U32.HI R10, RZ, 0x10, R170 ;  /* 0x00000010ff0a7819 */ /* 0x000fe200000116aa */
[----:B------:R-:W-:Y:S01]  /*5150*/  FADD.FTZ R160, R160, R159 ;  /* 0x0000009fa0a07221 */ /* 0x000fe20000010000 */
[----:B------:R-:W-:Y:S01]  /*5160*/  LOP3.LUT R8, R170, 0xff, RZ, 0xc0, !PT ;  /* 0x000000ffaa087812 */ /* 0x000fe200078ec0ff */
[----:B------:R-:W-:Y:S01]  /*5170*/  FADD.FTZ R148, R148, R151 ;  /* 0x0000009794947221 */ /* 0x000fe20000010000 */
[----:B------:R-:W-:Y:S01]  /*5180*/  SHF.R.U32.HI R11, RZ, 0x8, R11 ;  /* 0x00000008ff0b7819 */ /* 0x000fe2000001160b */
[----:B------:R-:W-:Y:S01]  /*5190*/  FADD.FTZ R225, R225, R160 ;  /* 0x000000a0e1e17221 */ /* 0x000fe20000010000 */
[----:B------:R-:W-:Y:S01]  /*51a0*/  SHF.R.U32.HI R9, RZ, 0x18, R170 ;  /* 0x00000018ff097819 */ /* 0x000fe200000116aa */
[----:B------:R-:W-:Y:S01]  /*51b0*/  FADD.FTZ R223, R223, R148 ;  /* 0x00000094dfdf7221 */ /* 0x000fe20000010000 */
[----:B------:R-:W-:-:S02]  /*51c0*/  LOP3.LUT R10, R10, 0xff, RZ, 0xc0, !PT ;  /* 0x000000ff0a0a7812 */ /* 0x000fc400078ec0ff */
[----:B------:R-:W-:Y:S02]  /*51d0*/  PRMT R8, R8, 0x5410, R11 ;  /* 0x0000541008087816 */ /* 0x000fe4000000000b */
[----:B------:R-:W-:Y:S01]  /*51e0*/  PRMT R140, R10, 0x5410, R9 ;  /* 0x000054100a8c7816 */ /* 0x000fe20000000009 */
[--C-:B------:R-:W-:Y:S02]  /*51f0*/  HSET2.LE.AND R9, R176, R63.reuse, PT ;  /* 0x0000003fb0097233 */ /* 0x100fe40003803000 */
[--C-:B------:R-:W-:Y:S02]  /*5200*/  HSET2.LE.AND R10, R8, R63.reuse, PT ;  /* 0x0000003f080a7233 */ /* 0x100fe40003803000 */
[--C-:B------:R-:W-:Y:S01]  /*5210*/  HSET2.LE.AND R11, R140, R63.reuse, PT ;  /* 0x0000003f8c0b7233 */ /* 0x100fe20003803000 */
[----:B--2---:R-:W-:Y:S01]  /*5220*/  F2FP.PACK_AB R140, R141, R138 ;  /* 0x0000008a8d8c723e */ /* 0x004fe200000000ff */
[----:B------:R-:W-:Y:S01]  /*5230*/  HSET2.LE.AND R8, R66, R63, PT ;  /* 0x0000003f42087233 */ /* 0x000fe20003803000 */
[----:B------:R-:W-:Y:S01]  /*5240*/  F2FP.PACK_AB R63, R143, R144 ;  /* 0x000000908f3f723e */ /* 0x000fe200000000ff */
[----:B------:R-:W-:Y:S01]  /*5250*/  FADD.FTZ R144, R144, R35 ;  /* 0x0000002390907221 */ /* 0x000fe20000010000 */
[----:B-1----:R-:W-:Y:S01]  /*5260*/  F2FP.PACK_AB R66, R64, R67 ;  /* 0x000000434042723e */ /* 0x002fe200000000ff */
[----:B------:R-:W-:Y:S01]  /*5270*/  FADD.FTZ R67, R67, R168 ;  /* 0x000000a843437221 */ /* 0x000fe20000010000 */
[----:B------:R-:W-:Y:S01]  /*5280*/  LOP3.LUT R10, R10, R145, RZ, 0xc0, !PT ;  /* 0x000000910a0a7212 */ /* 0x000fe200078ec0ff */
[----:B------:R-:W-:Y:S01]  /*5290*/  FADD.FTZ R143, R143, R144 ;  /* 0x000000908f8f7221 */ /* 0x000fe20000010000 */
[----:B------:R-:W-:Y:S01]  /*52a0*/  LOP3.LUT R11, R11, R140, RZ, 0xc0, !PT ;  /* 0x0000008c0b0b7212 */ /* 0x000fe200078ec0ff */
[----:B------:R-:W-:Y:S01]  /*52b0*/  FADD.FTZ R67, R64, R67 ;  /* 0x0000004340437221 */ /* 0x000fe20000010000 */
[----:B------:R-:W-:Y:S01]  /*52c0*/  LOP3.LUT R8, R8, R63, RZ, 0xc0, !PT ;  /* 0x0000003f08087212 */ /* 0x000fe200078ec0ff */
[----:B------:R-:W-:Y:S01]  /*52d0*/  FADD.FTZ R142, R142, R143 ;  /* 0x0000008f8e8e7221 */ /* 0x000fe20000010000 */
[----:B------:R-:W-:Y:S01]  /*52e0*/  LOP3.LUT R9, R9, R66, RZ, 0xc0, !PT ;  /* 0x0000004209097212 */ /* 0x000fe200078ec0ff */
[----:B------:R-:W-:Y:S01]  /*52f0*/  FADD.FTZ R138, R138, R67 ;  /* 0x000000438a8a7221 */ /* 0x000fe20000010000 */
[----:B---3--:R-:W-:Y:S01]  /*5300*/  HMMA.16816.F32 R124, R28, R24, R124 ;  /* 0x000000181c7c723c */ /* 0x008fe2000000187c */
[----:B------:R-:W-:-:S02]  /*5310*/  FADD.FTZ R227, R227, R142 ;  /* 0x0000008ee3e37221 */ /* 0x000fc40000010000 */
[----:B------:R-:W-:-:S05]  /*5320*/  FADD.FTZ R206, R141, R138 ;  /* 0x0000008a8dce7221 */ /* 0x000fca0000010000 */
[C---:B------:R-:W-:Y:S08]  /*5330*/  HMMA.16816.F32 R68, R28.reuse, R26, R68 ;  /* 0x0000001a1c44723c */ /* 0x040ff00000001844 */
[C---:B----4-:R-:W-:Y:S08]  /*5340*/  HMMA.16816.F32 R76, R28.reuse, R20, R76 ;  /* 0x000000141c4c723c */ /* 0x050ff0000000184c */
[C---:B------:R-:W-:Y:S08]  /*5350*/  HMMA.16816.F32 R80, R28.reuse, R22, R80 ;  /* 0x000000161c50723c */ /* 0x040ff00000001850 */
[C---:B-----5:R-:W-:Y:S08]  /*5360*/  HMMA.16816.F32 R88, R28.reuse, R16, R88 ;  /* 0x000000101c58723c */ /* 0x060ff00000001858 */
        /* <DEDUP_REMOVED lines=12> */
[----:B------:R-:W-:Y:S01]  /*5430*/  IMAD.WIDE.U32 R236, R6, -0x326172a9, RZ ;  /* 0xcd9e8d5706ec7825 */ /* 0x000fe200078e00ff */
[----:B------:R-:W-:Y:S01]  /*5440*/  LEA.HI.SX32 R204, R132, 0xfffffffe, 0x1a ;  /* 0xfffffffe84cc7811 */ /* 0x000fe200078fd2ff */
[----:B------:R-:W-:Y:S01]  /*5450*/  USHF.L.U64.HI UR18, UR4, 0x5, UR5 ;  /* 0x0000000504127899 */ /* 0x000fe20008010205 */
[----:B------:R-:W-:Y:S01]  /*5460*/  MOV R3, R134 ;  /* 0x0000008600037202 */ /* 0x000fe20000000f00 */
[----:B------:R-:W-:Y:S01]  /*5470*/  IMAD.WIDE.U32 R232, R4, -0x326172a9, RZ ;  /* 0xcd9e8d5704e87825 */ /* 0x000fe200078e00ff */
[----:B------:R-:W-:Y:S01]  /*5480*/  LOP3.LUT R234, R237, R5, RZ, 0x3c, !PT ;  /* 0x00000005edea7212 */ /* 0x000fe200078e3cff */
[----:B------:R-:W-:Y:S01]  /*5490*/  USHF.L.U32 UR22, UR4, 0x5, URZ ;  /* 0x0000000504167899 */ /* 0x000fe2000800063f */
[----:B------:R-:W-:Y:S01]  /*54a0*/  MOV R132, R135 ;  /* 0x0000008700847202 */ /* 0x000fe20000000f00 */
[----:B------:R-:W-:Y:S01]  /*54b0*/  IMAD.WIDE.U32 R238, R136, -0x2daee0ad, RZ ;  /* 0xd2511f5388ee7825 */ /* 0x000fe200078e00ff */
[----:B------:R-:W-:-:S02]  /*54c0*/  LOP3.LUT R230, R233, R5, RZ, 0x3c, !PT ;  /* 0x00000005e9e67212 */ /* 0x000fc400078e3cff */
[----:B------:R-:W-:Y:S01]  /*54d0*/  MOV R0, R7 ;  /* 0x0000000700007202 */ /* 0x000fe20000000f00 */
[----:B------:R-:W-:Y:S01]  /*54e0*/  IMAD.WIDE.U32 R234, R234, -0x2daee0ad, RZ ;  /* 0xd2511f53eaea7825 */ /* 0x000fe200078e00ff */
[----:B------:R-:W-:Y:S02]  /*54f0*/  MOV R2, R133 ;  /* 0x0000008500027202 */ /* 0x000fe40000000f00 */
[----:B------:R-:W-:Y:S01]  /*5500*/  PRMT R202, R137, 0x7054, R137 ;  /* 0x0000705489ca7816 */ /* 0x000fe20000000089 */
[----:B------:R-:W-:Y:S01]  /*5510*/  IMAD.WIDE.U32 R230, R230, -0x2daee0ad, RZ ;  /* 0xd2511f53e6e67825 */ /* 0x000fe200078e00ff */
[----:B------:R-:W-:Y:S05]  /*5520*/  BRA `(.L_x_959) ;  /* 0x000001c000007947 */ /* 0x000fea0003800000 */
.L_x_961:
[----:B------:R-:W-:Y:S01]  /*5530*/  IADD3 R134, R204, -0x1, RZ ;  /* 0xffffffffcc867810 */ /* 0x000fe20007ffe0ff */
[----:B------:R-:W-:Y:S02]  /*5540*/  ULDC.64 UR4, c[0x0][0x198] ;  /* 0x0000660000047ab9 */ /* 0x000fe40000000a00 */
[----:B------:R-:W-:Y:S01]  /*5550*/  USHF.L.U32 UR19, UR4, 0x5, URZ ;  /* 0x0000000504137899 */ /* 0x000fe2000800063f */
[----:B------:R-:W-:Y:S01]  /*5560*/  SHF.R.S32.HI R133, RZ, 0x1f, R134 ;  /* 0x0000001fff857819 */ /* 0x000fe20000011486 */
[C---:B------:R-:W-:Y:S01]  /*5570*/  IMAD.WIDE.U32 R136, R134.reuse, c[0x0][0x198], RZ ;  /* 0x0000660086887a25 */ /* 0x040fe200078e00ff */
[----:B------:R-:W-:Y:S03]  /*5580*/  USHF.L.U64.HI UR5, UR4, 0x5, UR5 ;  /* 0x0000000504057899 */ /* 0x000fe60008010205 */
[----:B------:R-:W-:Y:S04]  /*5590*/  IMAD R133, R133, c[0x0][0x198], RZ ;  /* 0x0000660085857a24 */ /* 0x000fe800078e02ff */
[----:B------:R-:W-:Y:S01]  /*55a0*/  IMAD R133, R134, c[0x0][0x19c], R133 ;  /* 0x0000670086857a24 */ /* 0x000fe200078e0285 */
[----:B------:R-:W-:Y:S03]  /*55b0*/  LEA R134, P1, R136, R214, 0x6 ;  /* 0x000000d688867211 */ /* 0x000fe600078230ff */
[----:B------:R-:W-:Y:S01]  /*55c0*/  IMAD.IADD R133, R137, 0x1, R133 ;  /* 0x0000000189857824 */ /* 0x000fe200078e0285 */
        /* <DEDUP_REMOVED lines=18> */
.L_x_959:
[----:B------:R-:W-:Y:S01]  /*56f0*/  SHF.R.S32.HI R133, RZ, 0x1f, R204 ;  /* 0x0000001fff857819 */ /* 0x000fe200000114cc */
[----:B------:R-:W-:Y:S04]  /*5700*/  DEPBAR.LE SB0, 0x0 ;  /* 0x000080000000791a */ /* 0x000fe80000000000 */
[----:B------:R-:W-:Y:S01]  /*5710*/  BAR.SYNC.DEFER_BLOCKING 0x0 ;  /* 0x0000000000007b1d */ /* 0x000fe20000010000 */
[----:B------:R-:W-:Y:S02]  /*5720*/  IMAD R133, R133, c[0x0][0x1a0], RZ ;  /* 0x0000680085857a24 */ /* 0x000fe400078e02ff */
[C---:B------:R-:W-:Y:S04]  /*5730*/  IMAD.WIDE.U32 R240, R204.reuse, c[0x0][0x1a0], RZ ;  /* 0x00006800ccf07a25 */ /* 0x040fe800078e00ff */
        /* <DEDUP_REMOVED lines=14> */
[----:B------:R-:W-:Y:S04]  /*5820*/  IADD3.X R245, R241, UR18, RZ, P1, !PT ;  /* 0x00000012f1f57c10 */ /* 0x000fe80008ffe4ff */
[----:B------:R1:W-:Y:S01]  /*5830*/  LDGSTS.E.BYPASS.LTC128B.128 [R198+0x6800], [R240.64] ;  /* 0x06800000f0c67fae */ /* 0x0003e2000b901d54 */
[----:B------:R-:W-:Y:S02]  /*5840*/  IADD3.X R135, R245, UR18, RZ, P0, !PT ;  /* 0x00000012f5877c10 */ /* 0x000fe400087fe4ff */
[----:B------:R-:W-:Y:S04]  /*5850*/  ISETP.GT.AND P0, PT, R204, RZ, PT ;  /* 0x000000ffcc00720c */ /* 0x000fe80003f04270 */
[----:B------:R1:W-:Y:S07]  /*5860*/  LDGSTS.E.BYPASS.LTC128B.128 [R198+0x7000], [R244.64] ;  /* 0x07000000f4c67fae */ /* 0x0003ee000b901d54 */
[----:B------:R1:W-:Y:S07]  /*5870*/  LDGSTS.E.BYPASS.LTC128B.128 [R198+0x7800], [R134.64] ;  /* 0x0780000086c67fae */ /* 0x0003ee000b901d54 */
[----:B------:R-:W-:Y:S07]  /*5880*/  LDSM.16.M88.4 R136, [R194] ;  /* 0x00000000c288783b */ /* 0x000fee0000000200 */
[----:B------:R-:W2:Y:S07]  /*5890*/  LDSM.16.M88.4 R140, [R193+0x4000] ;  /* 0x00400000c18c783b */ /* 0x000eae0000000200 */
[----:B------:R-:W3:Y:S07]  /*58a0*/  LDSM.16.M88.4 R144, [R194+0x2000] ;  /* 0x00200000c290783b */ /* 0x000eee0000000200 */
[----:B------:R-:W4:Y:S07]  /*58b0*/  LDSM.16.M88.4 R148, [R193+0x4800] ;  /* 0x00480000c194783b */ /* 0x000f2e0000000200 */
[----:B------:R-:W0:Y:S07]  /*58c0*/  LDGDEPBAR ;  /* 0x00000000000079af */ /* 0x000e2e0000000000 */
[----:B------:R-:W5:Y:S07]  /*58d0*/  LDSM.16.M88.4 R152, [R193+0x5000] ;  /* 0x00500000c198783b */ /* 0x000f6e0000000200 */
[----:B------:R-:W1:Y:S01]  /*58e0*/  LDSM.16.M88.4 R156, [R193+0x5800] ;  /* 0x00580000c19c783b */ /* 0x000e620000000200 */
[-C--:B--2---:R-:W-:Y:S06]  /*58f0*/  HMMA.16816.F32 R4, R136, R140.reuse, RZ ;  /* 0x0000008c8804723c */ /* 0x084fec00000018ff */
[----:B------:R-:W-:Y:S02]  /*5900*/  LDSM.16.M88.4 R160, [R192] ;  /* 0x00000000c0a0783b */ /* 0x000fe40000000200 */
[C---:B---3--:R-:W-:Y:S05]  /*5910*/  HMMA.16816.F32 R8, R144.reuse, R140, RZ ;  /* 0x0000008c9008723c */ /* 0x048fea00000018ff */
[----:B------:R-:W2:Y:S03]  /*5920*/  LDSM.16.M88.4 R164, [R187+0x4000] ;  /* 0x00400000bba4783b */ /* 0x000ea60000000200 */
[-C--:B------:R-:W-:Y:S04]  /*5930*/  HMMA.16816.F32 R12, R144, R142.reuse, RZ ;  /* 0x0000008e900c723c */ /* 0x080fe800000018ff */
[----:B------:R-:W3:Y:S04]  /*5940*/  LDSM.16.M88.4 R168, [R192+0x2000] ;  /* 0x00200000c0a8783b */ /* 0x000ee80000000200 */
[C---:B------:R-:W-:Y:S03]  /*5950*/  HMMA.16816.F32 R16, R136.reuse, R142, RZ ;  /* 0x0000008e8810723c */ /* 0x040fe600000018ff */
[----:B------:R-:W1:Y:S05]  /*5960*/  LDSM.16.M88.4 R140, [R187+0x4800] ;  /* 0x00480000bb8c783b */ /* 0x000e6a0000000200 */
[-C--:B----4-:R-:W-:Y:S02]  /*5970*/  HMMA.16816.F32 R20, R136, R148.reuse, RZ ;  /* 0x000000948814723c */ /* 0x090fe400000018ff */
[----:B------:R-:W4:Y:S06]  /*5980*/  LDSM.16.M88.4 R172, [R187+0x5000] ;  /* 0x00500000bbac783b */ /* 0x000f2c0000000200 */
[C---:B------:R-:W-:Y:S01]  /*5990*/  HMMA.16816.F32 R24, R144.reuse, R148, RZ ;  /* 0x000000949018723c */ /* 0x040fe200000018ff */
[----:B------:R-:W1:Y:S07]  /*59a0*/  LDSM.16.M88.4 R176, [R187+0x5800] ;  /* 0x00580000bbb0783b */ /* 0x000e6e0000000200 */
[-C--:B------:R-:W-:Y:S08]  /*59b0*/  HMMA.16816.F32 R28, R144, R150.reuse, RZ ;  /* 0x00000096901c723c */ /* 0x080ff000000018ff */
[C---:B------:R-:W-:Y:S01]  /*59c0*/  HMMA.16816.F32 R32, R136.reuse, R150, RZ ;  /* 0x000000968820723c */ /* 0x040fe200000018ff */
[----:B------:R-:W-:Y:S07]  /*59d0*/  LDSM.16.M88.4 R148, [R191+0x2000] ;  /* 0x00200000bf94783b */ /* 0x000fee0000000200 */
[-C--:B-----5:R-:W-:Y:S08]  /*59e0*/  HMMA.16816.F32 R36, R136, R152.reuse, RZ ;  /* 0x000000988824723c */ /* 0x0a0ff000000018ff */
[C---:B------:R-:W-:Y:S08]  /*59f0*/  HMMA.16816.F32 R40, R144.reuse, R152, RZ ;  /* 0x000000989028723c */ /* 0x040ff000000018ff */
[-C--:B------:R-:W-:Y:S08]  /*5a00*/  HMMA.16816.F32 R44, R144, R154.reuse, RZ ;  /* 0x0000009a902c723c */ /* 0x080ff000000018ff */
[C---:B------:R-:W-:Y:S01]  /*5a10*/  HMMA.16816.F32 R48, R136.reuse, R154, RZ ;  /* 0x0000009a8830723c */ /* 0x040fe200000018ff */
[----:B------:R-:W-:Y:S07]  /*5a20*/  LDSM.16.M88.4 R152, [R182] ;  /* 0x00000000b698783b */ /* 0x000fee0000000200 */
[-C--:B-1----:R-:W-:Y:S08]  /*5a30*/  HMMA.16816.F32 R52, R136, R156.reuse, RZ ;  /* 0x0000009c8834723c */ /* 0x082ff000000018ff */
[C---:B------:R-:W-:Y:S08]  /*5a40*/  HMMA.16816.F32 R56, R144.reuse, R156, RZ ;  /* 0x0000009c9038723c */ /* 0x040ff000000018ff */
[-C--:B------:R-:W-:Y:S01]  /*5a50*/  HMMA.16816.F32 R60, R144, R158.reuse, RZ ;  /* 0x0000009e903c723c */ /* 0x080fe200000018ff */
[----:B------:R-:W-:Y:S07]  /*5a60*/  LDSM.16.M88.4 R144, [R190] ;  /* 0x00000000be90783b */ /* 0x000fee0000000200 */
[----:B------:R-:W-:Y:S01]  /*5a70*/  HMMA.16816.F32 R64, R136, R158, RZ ;  /* 0x0000009e8840723c */ /* 0x000fe200000018ff */
[----:B------:R-:W1:Y:S07]  /*5a80*/  LDSM.16.M88.4 R136, [R191] ;  /* 0x00000000bf88783b */ /* 0x000e6e0000000200 */
[-C--:B--2---:R-:W-:Y:S01]  /*5a90*/  HMMA.16816.F32 R4, R160, R164.reuse, R4 ;  /* 0x000000a4a004723c */ /* 0x084fe20000001804 */
[----:B------:R-:W-:Y:S07]  /*5aa0*/  LDSM.16.M88.4 R156, [R181] ;  /* 0x00000000b59c783b */ /* 0x000fee0000000200 */
[C---:B---3--:R-:W-:Y:S08]  /*5ab0*/  HMMA.16816.F32 R8, R168.reuse, R164, R8 ;  /* 0x000000a4a808723c */ /* 0x048ff00000001808 */
[-C--:B------:R-:W-:Y:S08]  /*5ac0*/  HMMA.16816.F32 R12, R168, R166.reuse, R12 ;  /* 0x000000a6a80c723c */ /* 0x080ff0000000180c */
[C---:B------:R-:W-:Y:S01]  /*5ad0*/  HMMA.16816.F32 R16, R160.reuse, R166, R16 ;  /* 0x000000a6a010723c */ /* 0x040fe20000001810 */
[----:B------:R-:W-:Y:S07]  /*5ae0*/  LDSM.16.M88.4 R164, [R180] ;  /* 0x00000000b4a4783b */ /* 0x000fee0000000200 */
[-C--:B------:R-:W-:Y:S08]  /*5af0*/  HMMA.16816.F32 R20, R160, R140.reuse, R20 ;  /* 0x0000008ca014723c */ /* 0x080ff00000001814 */
        /* <DEDUP_REMOVED lines=8> */
[----:B------:R-:W-:Y:S07]  /*5b80*/  LDSM.16.M88.4 R172, [R180+0x800] ;  /* 0x00080000b4ac783b */ /* 0x000fee0000000200 */
[-C--:B------:R-:W-:Y:S08]  /*5b90*/  HMMA.16816.F32 R52, R160, R176.reuse, R52 ;  /* 0x000000b0a034723c */ /* 0x080ff00000001834 */
[C---:B------:R-:W-:Y:S08]  /*5ba0*/  HMMA.16816.F32 R56, R168.reuse, R176, R56 ;  /* 0x000000b0a838723c */ /* 0x040ff00000001838 */
[-C--:B------:R-:W-:Y:S01]  /*5bb0*/  HMMA.16816.F32 R60, R168, R178.reuse, R60 ;  /* 0x000000b2a83c723c */ /* 0x080fe2000000183c */
[----:B------:R-:W-:Y:S07]  /*5bc0*/  LDSM.16.M88.4 R168, [R189+0x2000] ;  /* 0x00200000bda8783b */ /* 0x000fee0000000200 */
[----:B------:R-:W-:Y:S01]  /*5bd0*/  HMMA.16816.F32 R64, R160, R178, R64 ;  /* 0x000000b2a040723c */ /* 0x000fe20000001840 */
[----:B------:R-:W3:Y:S07]  /*5be0*/  LDSM.16.M88.4 R160, [R189] ;  /* 0x00000000bda0783b */ /* 0x000eee0000000200 */
[-C--:B-1----:R-:W-:Y:S01]  /*5bf0*/  HMMA.16816.F32 R4, R136, R144.reuse, R4 ;  /* 0x000000908804723c */ /* 0x082fe20000001804 */
[----:B------:R-:W1:Y:S07]  /*5c00*/  LDSM.16.M88.4 R176, [R180+0x1000] ;  /* 0x00100000b4b0783b */ /* 0x000e6e0000000200 */
[C---:B------:R-:W-:Y:S08]  /*5c10*/  HMMA.16816.F32 R8, R148.reuse, R144, R8 ;  /* 0x000000909408723c */ /* 0x040ff00000001808 */
[-C--:B------:R-:W-:Y:S08]  /*5c20*/  HMMA.16816.F32 R12, R148, R146.reuse, R12 ;  /* 0x00000092940c723c */ /* 0x080ff0000000180c */
[C---:B------:R-:W-:Y:S01]  /*5c30*/  HMMA.16816.F32 R16, R136.reuse, R146, R16 ;  /* 0x000000928810723c */ /* 0x040fe20000001810 */
[----:B------:R-:W4:Y:S01]  /*5c40*/  LDSM.16.M88.4 R144, [R180+0x1800] ;  /* 0x00180000b490783b */ /* 0x000f220000000200 */
[----:B------:R-:W-:Y:S06]  /*5c50*/  DEPBAR.LE SB0, 0x0 ;  /* 0x000080000000791a */ /* 0x000fec0000000000 */
[-C--:B--2---:R-:W-:Y:S01]  /*5c60*/  HMMA.16816.F32 R20, R136, R140.reuse, R20 ;  /* 0x0000008c8814723c */ /* 0x084fe20000001814 */
[----:B------:R-:W-:Y:S07]  /*5c70*/  BAR.SYNC.DEFER_BLOCKING 0x0 ;  /* 0x0000000000007b1d */ /* 0x000fee0000010000 */
[C---:B------:R-:W-:Y:S08]  /*5c80*/  HMMA.16816.F32 R24, R148.reuse, R140, R24 ;  /* 0x0000008c9418723c */ /* 0x040ff00000001818 */
[-C--:B------:R-:W-:Y:S08]  /*5c90*/  HMMA.16816.F32 R28, R148, R142.reuse, R28 ;  /* 0x0000008e941c723c */ /* 0x080ff0000000181c */
        /* <DEDUP_REMOVED lines=8> */
[----:B------:R-:W-:Y:S08]  /*5d20*/  HMMA.16816.F32 R64, R136, R158, R64 ;  /* 0x0000009e8840723c */ /* 0x000ff00000001840 */
[-C--:B---3--:R-:W-:Y:S08]  /*5d30*/  HMMA.16816.F32 R4, R160, R164.reuse, R4 ;  /* 0x000000a4a004723c */ /* 0x088ff00000001804 */
[C---:B------:R-:W-:Y:S08]  /*5d40*/  HMMA.16816.F32 R8, R168.reuse, R164, R8 ;  /* 0x000000a4a808723c */ /* 0x040ff00000001808 */
[-C--:B------:R-:W-:Y:S08]  /*5d50*/  HMMA.16816.F32 R12, R168, R166.reuse, R12 ;  /* 0x000000a6a80c723c */ /* 0x080ff0000000180c */
[C---:B------:R-:W-:Y:S08]  /*5d60*/  HMMA.16816.F32 R16, R160.reuse, R166, R16 ;  /* 0x000000a6a010723c */ /* 0x040ff00000001810 */
[-C--:B------:R-:W-:Y:S08]  /*5d70*/  HMMA.16816.F32 R20, R160, R172.reuse, R20 ;  /* 0x000000aca014723c */ /* 0x080ff00000001814 */
[C---:B------:R-:W-:Y:S08]  /*5d80*/  HMMA.16816.F32 R24, R168.reuse, R172, R24 ;  /* 0x000000aca818723c */ /* 0x040ff00000001818 */
[-C--:B------:R-:W-:Y:S08]  /*5d90*/  HMMA.16816.F32 R28, R168, R174.reuse, R28 ;  /* 0x000000aea81c723c */ /* 0x080ff0000000181c */
[C---:B------:R-:W-:Y:S08]  /*5da0*/  HMMA.16816.F32 R32, R160.reuse, R174, R32 ;  /* 0x000000aea020723c */ /* 0x040ff00000001820 */
[-C--:B-1----:R-:W-:Y:S08]  /*5db0*/  HMMA.16816.F32 R36, R160, R176.reuse, R36 ;  /* 0x000000b0a024723c */ /* 0x082ff00000001824 */
[C---:B------:R-:W-:Y:S08]  /*5dc0*/  HMMA.16816.F32 R40, R168.reuse, R176, R40 ;  /* 0x000000b0a828723c */ /* 0x040ff00000001828 */
[-C--:B------:R-:W-:Y:S08]  /*5dd0*/  HMMA.16816.F32 R44, R168, R178.reuse, R44 ;  /* 0x000000b2a82c723c */ /* 0x080ff0000000182c */
[C---:B------:R-:W-:Y:S08]  /*5de0*/  HMMA.16816.F32 R48, R160.reuse, R178, R48 ;  /* 0x000000b2a030723c */ /* 0x040ff00000001830 */
[-C--:B----4-:R-:W-:Y:S08]  /*5df0*/  HMMA.16816.F32 R52, R160, R144.reuse, R52 ;  /* 0x00000090a034723c */ /* 0x090ff00000001834 */
[C---:B------:R-:W-:Y:S08]  /*5e00*/  HMMA.16816.F32 R56, R168.reuse, R144, R56 ;  /* 0x00000090a838723c */ /* 0x040ff00000001838 */
[-C--:B------:R-:W-:Y:S08]  /*5e10*/  HMMA.16816.F32 R60, R168, R146.reuse, R60 ;  /* 0x00000092a83c723c */ /* 0x080ff0000000183c */
[----:B------:R-:W-:Y:S01]  /*5e20*/  HMMA.16816.F32 R64, R160, R146, R64 ;  /* 0x00000092a040723c */ /* 0x000fe20000001840 */
[----:B------:R-:W-:-:S07]  /*5e30*/  @P0 BRA `(.L_x_961) ;  /* 0xfffff6f000000947 */ /* 0x000fce000383ffff */
.L_x_960:
[----:B-1----:R-:W-:Y:S01]  /*5e40*/  FMNMX.FTZ R134, R4, R132, !PT ;  /* 0x0000008404867209 */ /* 0x002fe20007810000 */
[----:B------:R-:W-:Y:S01]  /*5e50*/  IMAD.SHL.U32 R245, R204, 0x2, RZ ;  /* 0x00000002ccf57824 */ /* 0x000fe200078e00ff */
        /* <DEDUP_REMOVED lines=47> */
[--C-:B------:R-:W-:Y:S02]  /*6150*/  LOP3.LUT R242, R235, UR14, R238.reuse, 0x96, !PT ;  /* 0x0000000eebf27c12 */ /* 0x100fe4000f8e96ee */
[----:B------:R-:W-:Y:S01]  /*6160*/  FMNMX.FTZ R142, R61, R140, !PT ;  /* 0x0000008c3d8e7209 */ /* 0x000fe20007810000 */
[----:B------:R-:W2:Y:S01]  /*6170*/  SHFL.BFLY PT, R134, R139, 0x2, 0x1f ;  /* 0x0c401f008b867f89 */ /* 0x000ea200000e0000 */
[----:B------:R-:W-:Y:S01]  /*6180*/  FMNMX.FTZ R140, R10, R0, !PT ;  /* 0x000000000a8c7209 */ /* 0x000fe20007810000 */
[----:B------:R-:W-:Y:S01]  /*6190*/  IMAD.WIDE.U32 R242, R242, -0x326172a9, RZ ;  /* 0xcd9e8d57f2f27825 */ /* 0x000fe200078e00ff */
[----:B------:R-:W-:Y:S02]  /*61a0*/  LOP3.LUT R240, R231, UR14, R238, 0x96, !PT ;  /* 0x0000000ee7f07c12 */ /* 0x000fe4000f8e96ee */
[----:B------:R-:W-:Y:S03]  /*61b0*/  IADD3 R204, R204, -0x1, RZ ;  /* 0xffffffffcccc7810 */ /* 0x000fe60007ffe0ff */
[----:B------:R-:W3:Y:S01]  /*61c0*/  SHFL.BFLY PT, R133, R142, 0x2, 0x1f ;  /* 0x0c401f008e857f89 */ /* 0x000ee200000e0000 */
[----:B------:R-:W-:Y:S01]  /*61d0*/  IMAD.WIDE.U32 R240, R240, -0x326172a9, RZ ;  /* 0xcd9e8d57f0f07825 */ /* 0x000fe200078e00ff */
[----:B-1----:R-:W-:Y:S06]  /*61e0*/  FMNMX.FTZ R136, R138, R135, !PT ;  /* 0x000000878a887209 */ /* 0x002fec0007810000 */
[----:B------:R-:W1:Y:S01]  /*61f0*/  SHFL.BFLY PT, R135, R136, 0x1, 0x1f ;  /* 0x0c201f0088877f89 */ /* 0x000e6200000e0000 */
[----:B--2---:R-:W-:Y:S07]  /*6200*/  FMNMX.FTZ R141, R139, R134, !PT ;  /* 0x000000868b8d7209 */ /* 0x004fee0007810000 */
[----:B------:R-:W2:Y:S01]  /*6210*/  SHFL.BFLY PT, R134, R141, 0x1, 0x1f ;  /* 0x0c201f008d867f89 */ /* 0x000ea200000e0000 */
[----:B---3--:R-:W-:Y:S02]  /*6220*/  FMNMX.FTZ R138, R142, R133, !PT ;  /* 0x000000858e8a7209 */ /* 0x008fe40007810000 */
[----:B------:R-:W-:Y:S05]  /*6230*/  FMNMX.FTZ R133, R11, R140, !PT ;  /* 0x0000008c0b857209 */ /* 0x000fea0007810000 */
[----:B------:R-:W3:Y:S01]  /*6240*/  SHFL.BFLY PT, R137, R138, 0x1, 0x1f ;  /* 0x0c201f008a897f89 */ /* 0x000ee200000e0000 */
[----:B------:R-:W-:Y:S04]  /*6250*/  FMNMX.FTZ R140, R14, R133, !PT ;  /* 0x000000850e8c7209 */ /* 0x000fe80007810000 */
[----:B------:R-:W-:Y:S02]  /*6260*/  FMNMX.FTZ R133, R15, R140, !PT ;  /* 0x0000008c0f857209 */ /* 0x000fe40007810000 */
[----:B-1----:R-:W-:Y:S02]  /*6270*/  FMNMX.FTZ R135, R136, R135, !PT ;  /* 0x0000008788877209 */ /* 0x002fe40007810000 */
[----:B------:R-:W-:Y:S02]  /*6280*/  FMNMX.FTZ R140, R26, R133, !PT ;  /* 0x000000851a8c7209 */ /* 0x000fe40007810000 */
[C---:B------:R-:W-:Y:S01]  /*6290*/  FSETP.NEU.FTZ.AND P1, PT, R135.reuse, -INF , PT ;  /* 0xff8000008700780b */ /* 0x040fe20003f3d000 */
[----:B------:R-:W-:Y:S01]  /*62a0*/  FADD.FTZ R133, -R135, R132 ;  /* 0x0000008487857221 */ /* 0x000fe20000010100 */
[----:B------:R-:W-:Y:S01]  /*62b0*/  FMNMX.FTZ R139, R27, R140, !PT ;  /* 0x0000008c1b8b7209 */ /* 0x000fe20007810000 */
[----:B------:R-:W-:Y:S01]  /*62c0*/  FMUL.FTZ R174, R135, c[0x0][0x23c] ;  /* 0x00008f0087ae7a20 */ /* 0x000fe20000410000 */
[----:B--2---:R-:W-:Y:S01]  /*62d0*/  FMNMX.FTZ R134, R141, R134, !PT ;  /* 0x000000868d867209 */ /* 0x004fe20007810000 */
[----:B------:R-:W-:Y:S01]  /*62e0*/  FMUL.FTZ R132, R133, c[0x0][0x23c] ;  /* 0x00008f0085847a20 */ /* 0x000fe20000410000 */
[----:B------:R-:W-:Y:S02]  /*62f0*/  FMNMX.FTZ R136, R30, R139, !PT ;  /* 0x0000008b1e887209 */ /* 0x000fe40007810000 */
[----:B------:R-:W-:Y:S01]  /*6300*/  FSEL R174, R174, RZ, P1 ;  /* 0x000000ffaeae7208 */ /* 0x000fe20000800000 */
[----:B------:R-:W-:Y:S01]  /*6310*/  FMUL.FTZ R172, R134, c[0x0][0x23c] ;  /* 0x00008f0086ac7a20 */ /* 0x000fe20000410000 */
[----:B------:R-:W-:Y:S01]  /*6320*/  FMNMX.FTZ R139, R31, R136, !PT ;  /* 0x000000881f8b7209 */ /* 0x000fe20007810000 */
[----:B------:R-:W1:Y:S01]  /*6330*/  MUFU.EX2 R132, R132 ;  /* 0x0000008400847308 */ /* 0x000e620000000800 */
[----:B---3--:R-:W-:Y:S01]  /*6340*/  FMNMX.FTZ R133, R138, R137, !PT ;  /* 0x000000898a857209 */ /* 0x008fe20007810000 */
[----:B------:R-:W-:Y:S01]  /*6350*/  FADD.FTZ R136, -R134, R3 ;  /* 0x0000000386887221 */ /* 0x000fe20000010100 */
[----:B------:R-:W-:Y:S01]  /*6360*/  FMNMX.FTZ R138, R42, R139, !PT ;  /* 0x0000008b2a8a7209 */ /* 0x000fe20007810000 */
[----:B------:R-:W-:Y:S01]  /*6370*/  FFMA.FTZ R149, R17, c[0x0][0x23c], -R174 ;  /* 0x00008f0011957a23 */ /* 0x000fe200000108ae */
[----:B------:R-:W-:Y:S01]  /*6380*/  FSETP.NEU.FTZ.AND P1, PT, R134, -INF , PT ;  /* 0xff8000008600780b */ /* 0x000fe20003f3d000 */
[----:B------:R-:W-:Y:S01]  /*6390*/  FMUL.FTZ R3, R136, c[0x0][0x23c] ;  /* 0x00008f0088037a20 */ /* 0x000fe20000410000 */
[----:B------:R-:W-:Y:S01]  /*63a0*/  FMNMX.FTZ R137, R43, R138, !PT ;  /* 0x0000008a2b897209 */ /* 0x000fe20007810000 */
[C---:B------:R-:W-:Y:S01]  /*63b0*/  FADD.FTZ R136, -R133.reuse, R2 ;  /* 0x0000000285887221 */ /* 0x040fe20000010100 */
[----:B------:R-:W-:Y:S01]  /*63c0*/  FSEL R172, R172, RZ, P1 ;  /* 0x000000ffacac7208 */ /* 0x000fe20000800000 */
[----:B------:R-:W-:Y:S01]  /*63d0*/  MUFU.EX2 R149, R149 ;  /* 0x0000009500957308 */ /* 0x000fe20000000800 */
[----:B------:R-:W-:Y:S01]  /*63e0*/  FMNMX.FTZ R138, R46, R137, !PT ;  /* 0x000000892e8a7209 */ /* 0x000fe20007810000 */
[----:B------:R-:W-:Y:S01]  /*63f0*/  FMUL.FTZ R2, R136, c[0x0][0x23c] ;  /* 0x00008f0088027a20 */ /* 0x000fe20000410000 */
[----:B------:R-:W-:Y:S01]  /*6400*/  FSETP.NEU.FTZ.AND P1, PT, R133, -INF , PT ;  /* 0xff8000008500780b */ /* 0x000fe20003f3d000 */
[----:B------:R-:W-:Y:S01]  /*6410*/  FFMA.FTZ R249, R67, c[0x0][0x23c], -R172 ;  /* 0x00008f0043f97a23 */ /* 0x000fe200000108ac */
[----:B------:R-:W-:Y:S01]  /*6420*/  FMNMX.FTZ R137, R47, R138, !PT ;  /* 0x0000008a2f897209 */ /* 0x000fe20007810000 */
[--C-:B------:R-:W-:Y:S02]  /*6430*/  FFMA.FTZ R164, R32, c[0x0][0x23c], -R174.reuse ;  /* 0x00008f0020a47a23 */ /* 0x100fe400000108ae */
[----:B------:R-:W-:Y:S01]  /*6440*/  FFMA.FTZ R165, R33, c[0x0][0x23c], -R174 ;  /* 0x00008f0021a57a23 */ /* 0x000fe200000108ae */
[----:B------:R-:W-:Y:S01]  /*6450*/  FMNMX.FTZ R136, R58, R137, !PT ;  /* 0x000000893a887209 */ /* 0x000fe20007810000 */
[----:B------:R-:W2:Y:S01]  /*6460*/  MUFU.EX2 R3, R3 ;  /* 0x0000000300037308 */ /* 0x000ea20000000800 */
[--C-:B------:R-:W-:Y:S01]  /*6470*/  FFMA.FTZ R151, R19, c[0x0][0x23c], -R172.reuse ;  /* 0x00008f0013977a23 */ /* 0x100fe200000108ac */
[----:B------:R-:W-:Y:S01]  /*6480*/  LOP3.LUT R19, R239, UR25, R245, 0x96, !PT ;  /* 0x00000019ef137c12 */ /* 0x000fe2000f8e96f5 */
[--C-:B------:R-:W-:Y:S01]  /*6490*/  FFMA.FTZ R150, R18, c[0x0][0x23c], -R172.reuse ;  /* 0x00008f0012967a23 */ /* 0x100fe200000108ac */
[----:B------:R-:W-:Y:S01]  /*64a0*/  FMNMX.FTZ R137, R59, R136, !PT ;  /* 0x000000883b897209 */ /* 0x000fe20007810000 */
[----:B-1----:R-:W-:Y:S01]  /*64b0*/  FMUL.FTZ R32, R132, R120 ;  /* 0x0000007884207220 */ /* 0x002fe20000410000 */
[----:B------:R-:W-:Y:S01]  /*64c0*/  IADD3 R245, R245, 0x1, RZ ;  /* 0x00000001f5f57810 */ /* 0x000fe20007ffe0ff */
[----:B------:R-:W-:Y:S01]  /*64d0*/  IMAD.WIDE.U32 R176, R19, -0x326172a9, RZ ;  /* 0xcd9e8d5713b07825 */ /* 0x000fe200078e00ff */
[----:B------:R-:W-:Y:S02]  /*64e0*/  FMNMX.FTZ R138, R62, R137, !PT ;  /* 0x000000893e8a7209 */ /* 0x000fe40007810000 */
[----:B------:R-:W-:Y:S01]  /*64f0*/  MUFU.EX2 R150, R150 ;  /* 0x0000009600967308 */ /* 0x000fe20000000800 */
[----:B------:R-:W-:Y:S01]  /*6500*/  FMUL.FTZ R33, R132, R121 ;  /* 0x0000007984217220 */ /* 0x000fe20000410000 */
[----:B------:R-:W-:Y:S01]  /*6510*/  FMNMX.FTZ R136, R63, R138, !PT ;  /* 0x0000008a3f887209 */ /* 0x000fe20007810000 */
[----:B------:R-:W-:Y:S01]  /*6520*/  FFMA.FTZ R155, R7, c[0x0][0x23c], -R172 ;  /* 0x00008f00079b7a23 */ /* 0x000fe200000108ac */
[--C-:B------:R-:W-:Y:S01]  /*6530*/  LOP3.LUT R246, R243, UR13, R176.reuse, 0x96, !PT ;  /* 0x0000000df3f67c12 */ /* 0x100fe2000f8e96b0 */
[----:B------:R-:W-:Y:S01]  /*6540*/  FMUL.FTZ R167, R133, c[0x0][0x23c] ;  /* 0x00008f0085a77a20 */ /* 0x000fe20000410000 */
[----:B------:R-:W-:Y:S01]  /*6550*/  LOP3.LUT R176, R241, UR13, R176, 0x96, !PT ;  /* 0x0000000df1b07c12 */ /* 0x000fe2000f8e96b0 */
[----:B------:R-:W1:Y:S01]  /*6560*/  SHFL.BFLY PT, R17, R136, 0x2, 0x1f ;  /* 0x0c401f0088117f89 */ /* 0x000e6200000e0000 */
[----:B------:R-:W-:Y:S01]  /*6570*/  LOP3.LUT R19, R177, UR15, R232, 0x96, !PT ;  /* 0x0000000fb1137c12 */ /* 0x000fe2000f8e96e8 */
[----:B------:R-:W-:Y:S01]  /*6580*/  IMAD.WIDE.U32 R246, R246, -0x2daee0ad, RZ ;  /* 0xd2511f53f6f67825 */ /* 0x000fe200078e00ff */
[----:B------:R-:W-:Y:S01]  /*6590*/  MUFU.EX2 R151, R151 ;  /* 0x0000009700977308 */ /* 0x000fe20000000800 */
[----:B------:R-:W-:Y:S02]  /*65a0*/  FSEL R167, R167, RZ, P1 ;  /* 0x000000ffa7a77208 */ /* 0x000fe40000800000 */
[----:B------:R-:W-:Y:S01]  /*65b0*/  IMAD.WIDE.U32 R168, R19, -0x2daee0ad, RZ ;  /* 0xd2511f5313a87825 */ /* 0x000fe200078e00ff */
[----:B------:R-:W-:Y:S03]  /*65c0*/  LOP3.LUT R245, R239, UR25, R245, 0x96, !PT ;  /* 0x00000019eff57c12 */ /* 0x000fe6000f8e96f5 */
[----:B------:R-:W-:Y:S01]  /*65d0*/  FFMA.FTZ R148, R16, c[0x0][0x23c], -R174 ;  /* 0x00008f0010947a23 */ /* 0x000fe200000108ae */
[----:B------:R-:W-:Y:S01]  /*65e0*/  LOP3.LUT R19, R169, UR12, R230, 0x96, !PT ;  /* 0x0000000ca9137c12 */ /* 0x000fe2000f8e96e6 */
[----:B------:R-:W-:Y:S01]  /*65f0*/  FFMA.FTZ R154, R6, c[0x0][0x23c], -R172 ;  /* 0x00008f00069a7a23 */ /* 0x000fe200000108ac */
[----:B------:R-:W-:Y:S01]  /*6600*/  MUFU.EX2 R155, R155 ;  /* 0x0000009b009b7308 */ /* 0x000fe20000000800 */
[--C-:B------:R-:W-:Y:S02]  /*6610*/  FFMA.FTZ R156, R12, c[0x0][0x23c], -R167.reuse ;  /* 0x00008f000c9c7a23 */ /* 0x100fe400000108a7 */
[--C-:B------:R-:W-:Y:S02]  /*6620*/  FFMA.FTZ R160, R8, c[0x0][0x23c], -R167.reuse ;  /* 0x00008f0008a07a23 */ /* 0x100fe400000108a7 */
[--C-:B------:R-:W-:Y:S02]  /*6630*/  FFMA.FTZ R152, R4, c[0x0][0x23c], -R174.reuse ;  /* 0x00008f0004987a23 */ /* 0x100fe400000108ae */
[--C-:B------:R-:W-:Y:S02]  /*6640*/  FFMA.FTZ R153, R5, c[0x0][0x23c], -R174.reuse ;  /* 0x00008f0005997a23 */ /* 0x100fe400000108ae */
[----:B------:R-:W-:Y:S01]  /*6650*/  FFMA.FTZ R20, R20, c[0x0][0x23c], -R174 ;  /* 0x00008f0014147a23 */ /* 0x000fe200000108ae */
[----:B------:R-:W3:Y:S01]  /*6660*/  MUFU.EX2 R148, R148 ;  /* 0x0000009400947308 */ /* 0x000ee20000000800 */
[----:B-1----:R-:W-:Y:S01]  /*6670*/  FMNMX.FTZ R18, R136, R17, !PT ;  /* 0x0000001188127209 */ /* 0x002fe20007810000 */
[--C-:B------:R-:W-:Y:S01]  /*6680*/  FFMA.FTZ R157, R13, c[0x0][0x23c], -R167.reuse ;  /* 0x00008f000d9d7a23 */ /* 0x100fe200000108a7 */
[----:B------:R-:W-:Y:S01]  /*6690*/  LOP3.LUT R136, R177, UR15, R236, 0x96, !PT ;  /* 0x0000000fb1887c12 */ /* 0x000fe2000f8e96ec */
[----:B------:R-:W-:Y:S02]  /*66a0*/  IMAD.WIDE.U32 R176, R176, -0x2daee0ad, RZ ;  /* 0xd2511f53b0b07825 */ /* 0x000fe400078e00ff */
[----:B------:R-:W1:Y:S02]  /*66b0*/  SHFL.BFLY PT, R17, R18, 0x1, 0x1f ;  /* 0x0c201f0012117f89 */ /* 0x000e6400000e0000 */
[----:B------:R-:W-:Y:S01]  /*66c0*/  IMAD.WIDE.U32 R136, R136, -0x2daee0ad, RZ ;  /* 0xd2511f5388887825 */ /* 0x000fe200078e00ff */
[----:B------:R-:W-:Y:S01]  /*66d0*/  LOP3.LUT R168, R177, UR10, R168, 0x96, !PT ;  /* 0x0000000ab1a87c12 */ /* 0x000fe2000f8e96a8 */
[----:B------:R-:W4:Y:S02]  /*66e0*/  MUFU.EX2 R154, R154 ;  /* 0x0000009a009a7308 */ /* 0x000f240000000800 */
[--C-:B------:R-:W-:Y:S01]  /*66f0*/  FFMA.FTZ R161, R9, c[0x0][0x23c], -R167.reuse ;  /* 0x00008f0009a17a23 */ /* 0x100fe200000108a7 */
[----:B------:R-:W-:Y:S01]  /*6700*/  LOP3.LUT R178, R247, UR10, R136, 0x96, !PT ;  /* 0x0000000af7b27c12 */ /* 0x000fe2000f8e9688 */
[----:B------:R-:W-:Y:S01]  /*6710*/  IMAD.WIDE.U32 R168, R168, -0x326172a9, RZ ;  /* 0xcd9e8d57a8a87825 */ /* 0x000fe200078e00ff */
[----:B------:R-:W-:Y:S03]  /*6720*/  LOP3.LUT R7, R137, UR12, R234, 0x96, !PT ;  /* 0x0000000c89077c12 */ /* 0x000fe6000f8e96ea */
[----:B------:R-:W-:Y:S02]  /*6730*/  IMAD.WIDE.U32 R178, R178, -0x326172a9, RZ ;  /* 0xcd9e8d57b2b27825 */ /* 0x000fe400078e00ff */
[----:B------:R-:W-:Y:S02]  /*6740*/  MUFU.EX2 R156, R156 ;  /* 0x0000009c009c7308 */ /* 0x000fe40000000800 */
[----:B------:R-:W-:Y:S04]  /*6750*/  IMAD.WIDE.U32 R170, R7, -0x326172a9, RZ ;  /* 0xcd9e8d5707aa7825 */ /* 0x000fe800078e00ff */
[C---:B------:R-:W-:Y:S01]  /*6760*/  FMUL.FTZ R92, R132.reuse, R92 ;  /* 0x0000005c845c7220 */ /* 0x040fe20000410000 */
[----:B------:R-:W-:Y:S01]  /*6770*/  LOP3.LUT R170, R179, UR9, R170, 0x96, !PT ;  /* 0x00000009b3aa7c12 */ /* 0x000fe2000f8e96aa */
[----:B------:R-:W-:Y:S02]  /*6780*/  FMUL.FTZ R93, R132, R93 ;  /* 0x0000005d845d7220 */ /* 0x000fe40000410000 */
[----:B------:R-:W5:Y:S01]  /*6790*/  MUFU.EX2 R157, R157 ;  /* 0x0000009d009d7308 */ /* 0x000f620000000800 */
[----:B-1----:R-:W-:Y:S01]  /*67a0*/  FMNMX.FTZ R7, R18, R17, !PT ;  /* 0x0000001112077209 */ /* 0x002fe20007810000 */
[----:B------:R-:W-:Y:S01]  /*67b0*/  IMAD.WIDE.U32 R18, R19, -0x326172a9, RZ ;  /* 0xcd9e8d5713127825 */ /* 0x000fe200078e00ff */
[----:B------:R-:W-:Y:S02]  /*67c0*/  LOP3.LUT R17, R171, UR11, R242, 0x96, !PT ;  /* 0x0000000bab117c12 */ /* 0x000fe4000f8e96f2 */
[----:B------:R-:W-:Y:S01]  /*67d0*/  FSETP.NEU.FTZ.AND P1, PT, R7, -INF , PT ;  /* 0xff8000000700780b */ /* 0x000fe20003f3d000 */
[----:B------:R-:W-:Y:S01]  /*67e0*/  IMAD.WIDE.U32 R170, R170, -0x2daee0ad, RZ ;  /* 0xd2511f53aaaa7825 */ /* 0x000fe200078e00ff */
[----:B------:R-:W-:Y:S02]  /*67f0*/  LOP3.LUT R12, R19, UR11, R240, 0x96, !PT ;  /* 0x0000000b130c7c12 */ /* 0x000fe4000f8e96f0 */
[----:B------:R-:W-:Y:S01]  /*6800*/  LOP3.LUT R18, R169, UR9, R18, 0x96, !PT ;  /* 0x00000009a9127c12 */ /* 0x000fe2000f8e9612 */
[----:B------:R-:W-:Y:S01]  /*6810*/  MUFU.EX2 R152, R152 ;  /* 0x0000009800987308 */ /* 0x000fe20000000800 */
[----:B------:R-:W-:Y:S04]  /*6820*/  IMAD.WIDE.U32 R136, R17, -0x2daee0ad, RZ ;  /* 0xd2511f5311887825 */ /* 0x000fe800078e00ff */
[----:B------:R-:W-:Y:S01]  /*6830*/  IMAD.WIDE.U32 R138, R12, -0x2daee0ad, RZ ;  /* 0xd2511f530c8a7825 */ /* 0x000fe200078e00ff */
[----:B------:R-:W-:Y:S02]  /*6840*/  LOP3.LUT R13, R171, UR6, R136, 0x96, !PT ;  /* 0x00000006ab0d7c12 */ /* 0x000fe4000f8e9688 */
[----:B------:R-:W-:Y:S01]  /*6850*/  LOP3.LUT R246, R137, UR8, R246, 0x96, !PT ;  /* 0x0000000889f67c12 */ /* 0x000fe2000f8e96f6 */
[----:B------:R-:W-:Y:S01]  /*6860*/  IMAD.WIDE.U32 R18, R18, -0x2daee0ad, RZ ;  /* 0xd2511f5312127825 */ /* 0x000fe200078e00ff */
[----:B------:R-:W1:Y:S01]  /*6870*/  MUFU.EX2 R153, R153 ;  /* 0x0000009900997308 */ /* 0x000e620000000800 */
[----:B------:R-:W-:Y:S02]  /*6880*/  LOP3.LUT R176, R139, UR8, R176, 0x96, !PT ;  /* 0x000000088bb07c12 */ /* 0x000fe4000f8e96b0 */
[----:B------:R-:W-:Y:S01]  /*6890*/  FMUL.FTZ R166, R7, c[0x0][0x23c] ;  /* 0x00008f0007a67a20 */ /* 0x000fe20000410000 */
[----:B------:R-:W-:Y:S01]  /*68a0*/  LOP3.LUT R12, R19, UR6, R138, 0x96, !PT ;  /* 0x00000006130c7c12 */ /* 0x000fe2000f8e968a */
[----:B------:R-:W-:Y:S03]  /*68b0*/  IMAD.WIDE.U32 R136, R13, -0x326172a9, RZ ;  /* 0xcd9e8d570d887825 */ /* 0x000fe600078e00ff */
[----:B------:R-:W-:Y:S01]  /*68c0*/  FSEL R166, R166, RZ, P1 ;  /* 0x000000ffa6a67208 */ /* 0x000fe20000800000 */
[----:B------:R-:W-:Y:S01]  /*68d0*/  IMAD.WIDE.U32 R246, R246, -0x326172a9, RZ ;  /* 0xcd9e8d57f6f67825 */ /* 0x000fe200078e00ff */
[----:B------:R-:W-:Y:S01]  /*68e0*/  MUFU.EX2 R160, R160 ;  /* 0x000000a000a07308 */ /* 0x000fe20000000800 */
[----:B------:R-:W-:Y:S02]  /*68f0*/  LOP3.LUT R140, R136, 0xffff, RZ, 0xc0, !PT ;  /* 0x0000ffff888c7812 */ /* 0x000fe400078ec0ff */
[----:B------:R-:W-:Y:S01]  /*6900*/  IMAD.WIDE.U32 R142, R12, -0x326172a9, RZ ;  /* 0xcd9e8d570c8e7825 */ /* 0x000fe200078e00ff */
[----:B------:R-:W-:Y:S02]  /*6910*/  SHF.R.U32.HI R12, RZ, 0x10, R136 ;  /* 0x00000010ff0c7819 */ /* 0x000fe40000011688 */
[----:B------:R-:W-:Y:S01]  /*6920*/  SHF.R.U32.HI R140, RZ, 0x8, R140 ;  /* 0x00000008ff8c7819 */ /* 0x000fe2000001168c */
[----:B------:R-:W-:Y:S01]  /*6930*/  IMAD.WIDE.U32 R176, R176, -0x326172a9, RZ ;  /* 0xcd9e8d57b0b07825 */ /* 0x000fe200078e00ff */
[----:B------:R-:W-:Y:S02]  /*6940*/  LOP3.LUT R13, R136, 0xff, RZ, 0xc0, !PT ;  /* 0x000000ff880d7812 */ /* 0x000fe400078ec0ff */
[----:B------:R-:W-:Y:S01]  /*6950*/  MUFU.EX2 R161, R161 ;  /* 0x000000a100a17308 */ /* 0x000fe20000000800 */
[----:B------:R-:W-:Y:S01]  /*6960*/  FFMA.FTZ R158, R14, c[0x0][0x23c], -R166 ;  /* 0x00008f000e9e7a23 */ /* 0x000fe200000108a6 */
[----:B------:R-:W-:Y:S01]  /*6970*/  LOP3.LUT R14, R137, UR17, R246, 0x96, !PT ;  /* 0x00000011890e7c12 */ /* 0x000fe2000f8e96f6 */
[----:B------:R-:W-:Y:S01]  /*6980*/  FFMA.FTZ R159, R15, c[0x0][0x23c], -R166 ;  /* 0x00008f000f9f7a23 */ /* 0x000fe200000108a6 */
[----:B------:R-:W-:Y:S01]  /*6990*/  SHF.R.U32.HI R139, RZ, 0x18, R136 ;  /* 0x00000018ff8b7819 */ /* 0x000fe20000011688 */
[--C-:B------:R-:W-:Y:S01]  /*69a0*/  FFMA.FTZ R162, R10, c[0x0][0x23c], -R166.reuse ;  /* 0x00008f000aa27a23 */ /* 0x100fe200000108a6 */
[----:B------:R-:W-:Y:S01]  /*69b0*/  LOP3.LUT R8, R12, 0xff, RZ, 0xc0, !PT ;  /* 0x000000ff0c087812 */ /* 0x000fe200078ec0ff */
[----:B------:R-:W-:Y:S01]  /*69c0*/  FFMA.FTZ R163, R11, c[0x0][0x23c], -R166 ;  /* 0x00008f000ba37a23 */ /* 0x000fe200000108a6 */
[----:B------:R-:W-:Y:S01]  /*69d0*/  LOP3.LUT R12, R143, UR17, R176, 0x96, !PT ;  /* 0x000000118f0c7c12 */ /* 0x000fe2000f8e96b0 */
[----:B------:R-:W-:Y:S01]  /*69e0*/  FFMA.FTZ R226, R47, c[0x0][0x23c], -R166 ;  /* 0x00008f002fe27a23 */ /* 0x000fe200000108a6 */
[----:B------:R-:W-:Y:S01]  /*69f0*/  MUFU.EX2 R158, R158 ;  /* 0x0000009e009e7308 */ /* 0x000fe20000000800 */
[----:B------:R-:W-:Y:S01]  /*6a00*/  SHF.R.U32.HI R137, RZ, 0x10, R14 ;  /* 0x00000010ff897819 */ /* 0x000fe2000001160e */
[----:B------:R-:W-:Y:S01]  /*6a10*/  FFMA.FTZ R176, R27, c[0x0][0x23c], -R166 ;  /* 0x00008f001bb07a23 */ /* 0x000fe200000108a6 */
[----:B------:R-:W-:Y:S01]  /*6a20*/  LOP3.LUT R138, R142, 0xffff, RZ, 0xc0, !PT ;  /* 0x0000ffff8e8a7812 */ /* 0x000fe200078ec0ff */
[----:B------:R-:W-:Y:S01]  /*6a30*/  FFMA.FTZ R19, R22, c[0x0][0x23c], -R172 ;  /* 0x00008f0016137a23 */ /* 0x000fe200000108ac */
[--C-:B------:R-:W-:Y:S01]  /*6a40*/  SHF.R.U32.HI R136, RZ, 0x10, R142.reuse ;  /* 0x00000010ff887819 */ /* 0x100fe2000001168e */
[----:B--2---:R-:W-:Y:S01]  /*6a50*/  FMUL.FTZ R22, R3, R118 ;  /* 0x0000007603167220 */ /* 0x004fe20000410000 */
[----:B------:R-:W-:Y:S01]  /*6a60*/  LOP3.LUT R15, R142, 0xff, RZ, 0xc0, !PT ;  /* 0x000000ff8e0f7812 */ /* 0x000fe200078ec0ff */
[----:B------:R-:W-:Y:S01]  /*6a70*/  FFMA.FTZ R171, R25, c[0x0][0x23c], -R167 ;  /* 0x00008f0019ab7a23 */ /* 0x000fe200000108a7 */
[----:B------:R-:W-:Y:S01]  /*6a80*/  SHF.R.U32.HI R147, RZ, 0x18, R142 ;  /* 0x00000018ff937819 */ /* 0x000fe2000001168e */
[----:B------:R-:W-:Y:S01]  /*6a90*/  MUFU.EX2 R159, R159 ;  /* 0x0000009f009f7308 */ /* 0x000fe20000000800 */
[----:B------:R-:W-:Y:S01]  /*6aa0*/  PRMT R13, R13, 0x5410, R140 ;  /* 0x000054100d0d7816 */ /* 0x000fe2000000008c */
[----:B------:R-:W-:Y:S01]  /*6ab0*/  FFMA.FTZ R173, R26, c[0x0][0x23c], -R166 ;  /* 0x00008f001aad7a23 */ /* 0x000fe200000108a6 */
[----:B------:R-:W-:Y:S01]  /*6ac0*/  PRMT R139, R8, 0x5410, R139 ;  /* 0x00005410088b7816 */ /* 0x000fe2000000008b */
[----:B------:R-:W2:Y:S01]  /*6ad0*/  LDSM.16.MT88.4 R140, [R188+0x6000] ;  /* 0x00600000bc8c783b */ /* 0x000ea20000004200 */
[----:B------:R-:W-:Y:S01]  /*6ae0*/  LOP3.LUT R11, R12, 0xffff, RZ, 0xc0, !PT ;  /* 0x0000ffff0c0b7812 */ /* 0x000fe200078ec0ff */
[----:B------:R-:W-:Y:S01]  /*6af0*/  FMUL.FTZ R94, R3, R94 ;  /* 0x0000005e035e7220 */ /* 0x000fe20000410000 */
[----:B------:R-:W-:Y:S01]  /*6b00*/  SHF.R.U32.HI R8, RZ, 0x18, R14 ;  /* 0x00000018ff087819 */ /* 0x000fe2000001160e */
[--C-:B------:R-:W-:Y:S01]  /*6b10*/  HSET2.LE.AND R139, R139, R202.reuse, PT ;  /* 0x000000ca8b8b7233 */ /* 0x100fe20003803000 */
[----:B------:R-:W-:Y:S01]  /*6b20*/  LOP3.LUT R137, R137, 0xff, RZ, 0xc0, !PT ;  /* 0x000000ff89897812 */ /* 0x000fe200078ec0ff */
[----:B------:R-:W-:Y:S01]  /*6b30*/  MUFU.EX2 R162, R162 ;  /* 0x000000a200a27308 */ /* 0x000fe20000000800 */
[----:B------:R-:W-:Y:S01]  /*6b40*/  SHF.R.U32.HI R11, RZ, 0x8, R11 ;  /* 0x00000008ff0b7819 */ /* 0x000fe2000001160b */
[C---:B------:R-:W-:Y:S01]  /*6b50*/  FMUL.FTZ R72, R132.reuse, R72 ;  /* 0x0000004884487220 */ /* 0x040fe20000410000 */
[----:B------:R-:W-:Y:S01]  /*6b60*/  SHF.R.U32.HI R138, RZ, 0x8, R138 ;  /* 0x00000008ff8a7819 */ /* 0x000fe2000001168a */
[----:B------:R-:W-:Y:S01]  /*6b70*/  FMUL.FTZ R73, R132, R73 ;  /* 0x0000004984497220 */ /* 0x000fe20000410000 */
[----:B------:R-:W-:Y:S01]  /*6b80*/  PRMT R137, R137, 0x5410, R8 ;  /* 0x0000541089897816 */ /* 0x000fe20000000008 */
[C---:B------:R-:W-:Y:S01]  /*6b90*/  FMUL.FTZ R74, R3.reuse, R74 ;  /* 0x0000004a034a7220 */ /* 0x040fe20000410000 */
[----:B------:R-:W-:Y:S01]  /*6ba0*/  LOP3.LUT R8, R12, 0xff, RZ, 0xc0, !PT ;  /* 0x000000ff0c087812 */ /* 0x000fe200078ec0ff */
[----:B------:R-:W-:Y:S01]  /*6bb0*/  FMUL.FTZ R75, R3, R75 ;  /* 0x0000004b034b7220 */ /* 0x000fe20000410000 */
[----:B------:R-:W-:Y:S01]  /*6bc0*/  PRMT R15, R15, 0x5410, R138 ;  /* 0x000054100f0f7816 */ /* 0x000fe2000000008a */
[----:B------:R-:W-:Y:S01]  /*6bd0*/  MUFU.EX2 R163, R163 ;  /* 0x000000a300a37308 */ /* 0x000fe20000000800 */
[--C-:B------:R-:W-:Y:S01]  /*6be0*/  HSET2.LE.AND R138, R13, R202.reuse, PT ;  /* 0x000000ca0d8a7233 */ /* 0x100fe20003803000 */
[----:B------:R-:W-:Y:S01]  /*6bf0*/  PRMT R13, R8, 0x5410, R11 ;  /* 0x00005410080d7816 */ /* 0x000fe2000000000b */
[----:B------:R-:W-:Y:S01]  /*6c00*/  FADD.FTZ R8, -R7, R0 ;  /* 0x0000000007087221 */ /* 0x000fe20000010100 */
[----:B------:R-:W-:Y:S01]  /*6c10*/  LOP3.LUT R9, R14, 0xffff, RZ, 0xc0, !PT ;  /* 0x0000ffff0e097812 */ /* 0x000fe200078ec0ff */
[--C-:B------:R-:W-:Y:S01]  /*6c20*/  HSET2.LE.AND R146, R15, R202.reuse, PT ;  /* 0x000000ca0f927233 */ /* 0x100fe20003803000 */
[--C-:B------:R-:W-:Y:S01]  /*6c30*/  SHF.R.U32.HI R145, RZ, 0x10, R12.reuse ;  /* 0x00000010ff917819 */ /* 0x100fe2000001160c */
[----:B------:R-:W-:Y:S01]  /*6c40*/  FMUL.FTZ R0, R8, c[0x0][0x23c] ;  /* 0x00008f0008007a20 */ /* 0x000fe20000410000 */
[----:B------:R-:W-:Y:S01]  /*6c50*/  LOP3.LUT R136, R136, 0xff, RZ, 0xc0, !PT ;  /* 0x000000ff88887812 */ /* 0x000fe200078ec0ff */
[--C-:B------:R-:W-:Y:S01]  /*6c60*/  HSET2.LE.AND R137, R137, R202.reuse, PT ;  /* 0x000000ca89897233 */ /* 0x100fe20003803000 */
[----:B------:R-:W-:Y:S01]  /*6c70*/  LOP3.LUT R17, R14, 0xff, RZ, 0xc0, !PT ;  /* 0x000000ff0e117812 */ /* 0x000fe200078ec0ff */
[----:B------:R-:W2:Y:S01]  /*6c80*/  MUFU.EX2 R2, R2 ;  /* 0x0000000200027308 */ /* 0x000ea20000000800 */
[----:B------:R-:W-:Y:S01]  /*6c90*/  SHF.R.U32.HI R14, RZ, 0x8, R9 ;  /* 0x00000008ff0e7819 */ /* 0x000fe20000011609 */
[--C-:B------:R-:W-:Y:S01]  /*6ca0*/  HSET2.LE.AND R144, R13, R202.reuse, PT ;  /* 0x000000ca0d907233 */ /* 0x100fe20003803000 */
[----:B------:R-:W-:Y:S01]  /*6cb0*/  SHF.R.U32.HI R10, RZ, 0x18, R12 ;  /* 0x00000018ff0a7819 */ /* 0x000fe2000001160c */
[----:B------:R-:W-:Y:S01]  /*6cc0*/  FMUL.FTZ R95, R3, R95 ;  /* 0x0000005f035f7220 */ /* 0x000fe20000410000 */
[----:B------:R-:W-:Y:S01]  /*6cd0*/  LOP3.LUT R145, R145, 0xff, RZ, 0xc0, !PT ;  /* 0x000000ff91917812 */ /* 0x000fe200078ec0ff */
[----:B------:R-:W-:Y:S01]  /*6ce0*/  FFMA.FTZ R208, R31, c[0x0][0x23c], -R166 ;  /* 0x00008f001fd07a23 */ /* 0x000fe200000108a6 */
[----:B---3--:R-:W-:Y:S01]  /*6cf0*/  F2FP.PACK_AB R9, R149, R148 ;  /* 0x000000949509723e */ /* 0x008fe200000000ff */
[----:B------:R-:W-:Y:S01]  /*6d00*/  FMUL.FTZ R31, R3, R111 ;  /* 0x0000006f031f7220 */ /* 0x000fe20000410000 */
[----:B------:R-:W-:Y:S01]  /*6d10*/  PRMT R17, R17, 0x5410, R14 ;  /* 0x0000541011117816 */ /* 0x000fe2000000000e */
[----:B------:R-:W3:Y:S01]  /*6d20*/  MUFU.EX2 R0, R0 ;  /* 0x0000000000007308 */ /* 0x000ee20000000800 */
[----:B------:R-:W-:Y:S01]  /*6d30*/  PRMT R147, R136, 0x5410, R147 ;  /* 0x0000541088937816 */ /* 0x000fe20000000093 */
[----:B------:R-:W-:Y:S01]  /*6d40*/  FFMA.FTZ R179, R48, c[0x0][0x23c], -R174 ;  /* 0x00008f0030b37a23 */ /* 0x000fe200000108ae */
[----:B------:R-:W-:Y:S01]  /*6d50*/  PRMT R145, R145, 0x5410, R10 ;  /* 0x0000541091917816 */ /* 0x000fe2000000000a */
[--C-:B------:R-:W-:Y:S01]  /*6d60*/  HSET2.LE.AND R136, R17, R202.reuse, PT ;  /* 0x000000ca11887233 */ /* 0x100fe20003803000 */
[----:B------:R-:W-:Y:S01]  /*6d70*/  LOP3.LUT R138, R138, R9, RZ, 0xc0, !PT ;  /* 0x000000098a8a7212 */ /* 0x000fe200078ec0ff */
[--C-:B------:R-:W-:Y:S01]  /*6d80*/  HSET2.LE.AND R147, R147, R202.reuse, PT ;  /* 0x000000ca93937233 */ /* 0x100fe20003803000 */
[----:B------:R-:W-:Y:S01]  /*6d90*/  F2FP.PACK_AB R10, R151, R150 ;  /* 0x00000096970a723e */ /* 0x000fe200000000ff */
[--C-:B------:R-:W-:Y:S01]  /*6da0*/  HSET2.LE.AND R145, R145, R202.reuse, PT ;  /* 0x000000ca91917233 */ /* 0x100fe20003803000 */
[----:B----4-:R-:W-:Y:S01]  /*6db0*/  F2FP.PACK_AB R8, R155, R154 ;  /* 0x0000009a9b08723e */ /* 0x010fe200000000ff */
[----:B------:R-:W-:Y:S01]  /*6dc0*/  FFMA.FTZ R17, R34, c[0x0][0x23c], -R172 ;  /* 0x00008f0022117a23 */ /* 0x000fe200000108ac */
[----:B-----5:R-:W-:Y:S01]  /*6dd0*/  F2FP.PACK_AB R9, R157, R156 ;  /* 0x0000009c9d09723e */ /* 0x020fe200000000ff */
[----:B------:R-:W-:Y:S01]  /*6de0*/  FMUL.FTZ R34, R3, R122 ;  /* 0x0000007a03227220 */ /* 0x000fe20000410000 */
[----:B-1----:R-:W-:Y:S01]  /*6df0*/  F2FP.PACK_AB R11, R153, R152 ;  /* 0x00000098990b723e */ /* 0x002fe200000000ff */
[C---:B--2---:R-:W-:Y:S01]  /*6e00*/  FMUL.FTZ R12, R2.reuse, R124 ;  /* 0x0000007c020c7220 */ /* 0x044fe20000410000 */
[----:B------:R-:W-:Y:S01]  /*6e10*/  LOP3.LUT R139, R139, R10, RZ, 0xc0, !PT ;  /* 0x0000000a8b8b7212 */ /* 0x000fe200078ec0ff */
[C---:B------:R-:W-:Y:S01]  /*6e20*/  FMUL.FTZ R13, R2.reuse, R125 ;  /* 0x0000007d020d7220 */ /* 0x040fe20000410000 */
[----:B------:R-:W-:Y:S01]  /*6e30*/  LOP3.LUT R137, R137, R8, RZ, 0xc0, !PT ;  /* 0x0000000889897212 */ /* 0x000fe200078ec0ff */
[----:B------:R-:W-:Y:S01]  /*6e40*/  FMUL.FTZ R68, R2, R68 ;  /* 0x0000004402447220 */ /* 0x000fe20000410000 */
[----:B------:R-:W-:Y:S01]  /*6e50*/  LOP3.LUT R146, R146, R9, RZ, 0xc0, !PT ;  /* 0x0000000992927212 */ /* 0x000fe200078ec0ff */
[C---:B------:R-:W-:Y:S01]  /*6e60*/  FMUL.FTZ R69, R2.reuse, R69 ;  /* 0x0000004502457220 */ /* 0x040fe20000410000 */
[----:B------:R-:W-:Y:S01]  /*6e70*/  F2FP.PACK_AB R10, R159, R158 ;  /* 0x0000009e9f0a723e */ /* 0x000fe200000000ff */
[----:B------:R-:W-:Y:S01]  /*6e80*/  FMUL.FTZ R76, R2, R76 ;  /* 0x0000004c024c7220 */ /* 0x000fe20000410000 */
[----:B------:R-:W-:Y:S01]  /*6e90*/  F2FP.PACK_AB R9, R161, R160 ;  /* 0x000000a0a109723e */ /* 0x000fe200000000ff */
[C---:B---3--:R-:W-:Y:S01]  /*6ea0*/  FMUL.FTZ R14, R0.reuse, R126 ;  /* 0x0000007e000e7220 */ /* 0x048fe20000410000 */
[----:B------:R-:W-:Y:S01]  /*6eb0*/  F2FP.PACK_AB R8, R163, R162 ;  /* 0x000000a2a308723e */ /* 0x000fe200000000ff */
[----:B------:R-:W-:Y:S01]  /*6ec0*/  FMUL.FTZ R15, R0, R127 ;  /* 0x0000007f000f7220 */ /* 0x000fe20000410000 */
[----:B------:R-:W-:Y:S01]  /*6ed0*/  LOP3.LUT R136, R136, R11, RZ, 0xc0, !PT ;  /* 0x0000000b88887212 */ /* 0x000fe200078ec0ff */
[----:B------:R-:W-:Y:S01]  /*6ee0*/  FMUL.FTZ R11, R3, R131 ;  /* 0x00000083030b7220 */ /* 0x000fe20000410000 */
[----:B------:R-:W-:Y:S01]  /*6ef0*/  LOP3.LUT R147, R147, R10, RZ, 0xc0, !PT ;  /* 0x0000000a93937212 */ /* 0x000fe200078ec0ff */
[----:B------:R-:W-:Y:S01]  /*6f00*/  FMUL.FTZ R10, R3, R130 ;  /* 0x00000082030a7220 */ /* 0x000fe20000410000 */
[----:B------:R-:W-:Y:S01]  /*6f10*/  LOP3.LUT R144, R144, R9, RZ, 0xc0, !PT ;  /* 0x0000000990907212 */ /* 0x000fe200078ec0ff */
[C---:B------:R-:W-:Y:S01]  /*6f20*/  FMUL.FTZ R9, R132.reuse, R129 ;  /* 0x0000008184097220 */ /* 0x040fe20000410000 */
[----:B------:R-:W-:Y:S01]  /*6f30*/  LOP3.LUT R145, R145, R8, RZ, 0xc0, !PT ;  /* 0x0000000891917212 */ /* 0x000fe200078ec0ff */
[----:B------:R-:W-:Y:S01]  /*6f40*/  FMUL.FTZ R8, R132, R128 ;  /* 0x0000008084087220 */ /* 0x000fe20000410000 */
[----:B------:R-:W-:Y:S01]  /*6f50*/  LOP3.LUT R124, R247, UR7, R178, 0x96, !PT ;  /* 0x00000007f77c7c12 */ /* 0x000fe2000f8e96b2 */
[----:B------:R-:W1:Y:S01]  /*6f60*/  LDSM.16.MT88.4 R128, [R186+0x6000] ;  /* 0x00600000ba80783b */ /* 0x000e620000004200 */
[----:B------:R-:W-:Y:S01]  /*6f70*/  FMUL.FTZ R27, R0, R115 ;  /* 0x00000073001b7220 */ /* 0x000fe20000410000 */
[----:B------:R-:W-:Y:S01]  /*6f80*/  LOP3.LUT R169, R177, UR7, R168, 0x96, !PT ;  /* 0x00000007b1a97c12 */ /* 0x000fe2000f8e96a8 */
[----:B------:R-:W-:Y:S01]  /*6f90*/  FFMA.FTZ R247, R65, c[0x0][0x23c], -R174 ;  /* 0x00008f0041f77a23 */ /* 0x000fe200000108ae */
[----:B------:R2:W-:Y:S01]  /*6fa0*/  MUFU.EX2 R168, R19 ;  /* 0x0000001300a87308 */ /* 0x0005e20000000800 */
[-C--:B------:R-:W-:Y:S01]  /*6fb0*/  HMMA.16816.F32 R8, R136, R140.reuse, R8 ;  /* 0x0000008c8808723c */ /* 0x080fe20000001808 */
[--C-:B------:R-:W-:Y:S02]  /*6fc0*/  FFMA.FTZ R126, R23, c[0x0][0x23c], -R172.reuse ;  /* 0x00008f00177e7a23 */ /* 0x100fe400000108ac */
[----:B------:R-:W-:Y:S02]  /*6fd0*/  FMUL.FTZ R23, R3, R119 ;  /* 0x0000007703177220 */ /* 0x000fe40000410000 */
[----:B------:R-:W-:Y:S03]  /*6fe0*/  IMAD.WIDE.U32 R124, R124, -0x2daee0ad, RZ ;  /* 0xd2511f537c7c7825 */ /* 0x000fe600078e00ff */
[C---:B------:R-:W-:Y:S01]  /*6ff0*/  HMMA.16816.F32 R12, R144.reuse, R140, R12 ;  /* 0x0000008c900c723c */ /* 0x040fe2000000180c */
[C---:B------:R-:W-:Y:S01]  /*7000*/  FMUL.FTZ R70, R0.reuse, R70 ;  /* 0x0000004600467220 */ /* 0x040fe20000410000 */
[----:B------:R3:W-:Y:S02]  /*7010*/  MUFU.EX2 R140, R17 ;  /* 0x00000011008c7308 */ /* 0x0007e40000000800 */
[----:B------:R-:W-:Y:S01]  /*7020*/  FMUL.FTZ R71, R0, R71 ;  /* 0x0000004700477220 */ /* 0x000fe20000410000 */
[----:B------:R-:W-:Y:S01]  /*7030*/  LOP3.LUT R127, R124, 0xff, RZ, 0xc0, !PT ;  /* 0x000000ff7c7f7812 */ /* 0x000fe200078ec0ff */
[----:B------:R-:W-:Y:S02]  /*7040*/  FMUL.FTZ R25, R2, R113 ;  /* 0x0000007102197220 */ /* 0x000fe40000410000 */
[----:B------:R-:W-:Y:S03]  /*7050*/  FFMA.FTZ R141, R35, c[0x0][0x23c], -R172 ;  /* 0x00008f00238d7a23 */ /* 0x000fe600000108ac */
[-C--:B------:R-:W-:Y:S01]  /*7060*/  HMMA.16816.F32 R68, R144, R142.reuse, R68 ;  /* 0x0000008e9044723c */ /* 0x080fe20000001844 */
[----:B------:R-:W-:Y:S01]  /*7070*/  FMUL.FTZ R35, R3, R123 ;  /* 0x0000007b03237220 */ /* 0x000fe20000410000 */
[----:B------:R-:W-:Y:S01]  /*7080*/  MUFU.EX2 R173, R173 ;  /* 0x000000ad00ad7308 */ /* 0x000fe20000000800 */
[----:B------:R-:W4:Y:S01]  /*7090*/  LDSM.16.MT88.4 R120, [R185+0x6000] ;  /* 0x00600000b978783b */ /* 0x000f220000004200 */
[----:B--2---:R-:W-:Y:S01]  /*70a0*/  SHF.R.U32.HI R19, RZ, 0x18, R124 ;  /* 0x00000018ff137819 */ /* 0x004fe2000001167c */
[----:B------:R-:W-:Y:S02]  /*70b0*/  FMUL.FTZ R26, R0, R114 ;  /* 0x00000072001a7220 */ /* 0x000fe40000410000 */
[C---:B------:R-:W-:Y:S01]  /*70c0*/  FMUL.FTZ R96, R2.reuse, R96 ;  /* 0x0000006002607220 */ /* 0x040fe20000410000 */
[C---:B------:R-:W-:Y:S01]  /*70d0*/  HMMA.16816.F32 R32, R136.reuse, R142, R32 ;  /* 0x0000008e8820723c */ /* 0x040fe20000001820 */
[----:B------:R-:W-:Y:S03]  /*70e0*/  FMUL.FTZ R97, R2, R97 ;  /* 0x0000006102617220 */ /* 0x000fe60000410000 */
[----:B------:R2:W-:Y:S01]  /*70f0*/  MUFU.EX2 R142, R20 ;  /* 0x00000014008e7308 */ /* 0x0005e20000000800 */
[----:B------:R-:W-:Y:S01]  /*7100*/  FMUL.FTZ R98, R0, R98 ;  /* 0x0000006200627220 */ /* 0x000fe20000410000 */
[----:B---3--:R-:W-:Y:S02]  /*7110*/  LOP3.LUT R17, R125, UR16, R170, 0x96, !PT ;  /* 0x000000107d117c12 */ /* 0x008fe4000f8e96aa */
[-C--:B-1----:R-:W-:Y:S01]  /*7120*/  HMMA.16816.F32 R72, R136, R128.reuse, R72 ;  /* 0x000000808848723c */ /* 0x082fe20000001848 */
[----:B------:R-:W-:Y:S03]  /*7130*/  FMUL.FTZ R77, R2, R77 ;  /* 0x0000004d024d7220 */ /* 0x000fe60000410000 */
[C---:B------:R-:W-:Y:S01]  /*7140*/  FMUL.FTZ R78, R0.reuse, R78 ;  /* 0x0000004e004e7220 */ /* 0x040fe20000410000 */
[----:B------:R-:W-:Y:S01]  /*7150*/  SHF.R.U32.HI R114, RZ, 0x10, R17 ;  /* 0x00000010ff727819 */ /* 0x000fe20000011611 */
[C---:B------:R-:W-:Y:S01]  /*7160*/  FMUL.FTZ R79, R0.reuse, R79 ;  /* 0x0000004f004f7220 */ /* 0x040fe20000410000 */
[----:B------:R-:W-:Y:S01]  /*7170*/  MUFU.EX2 R176, R176 ;  /* 0x000000b000b07308 */ /* 0x000fe20000000800 */
[----:B------:R-:W-:Y:S04]  /*7180*/  FMUL.FTZ R99, R0, R99 ;  /* 0x0000006300637220 */ /* 0x000fe80000410000 */
[C---:B------:R-:W-:Y:S01]  /*7190*/  FMUL.FTZ R100, R2.reuse, R100 ;  /* 0x0000006402647220 */ /* 0x040fe20000410000 */
[C---:B------:R-:W-:Y:S01]  /*71a0*/  HMMA.16816.F32 R76, R144.reuse, R128, R76 ;  /* 0x00000080904c723c */ /* 0x040fe2000000184c */
[C---:B------:R-:W-:Y:S02]  /*71b0*/  FMUL.FTZ R80, R2.reuse, R80 ;  /* 0x0000005002507220 */ /* 0x040fe40000410000 */
[----:B------:R-:W-:Y:S01]  /*71c0*/  FMUL.FTZ R81, R2, R81 ;  /* 0x0000005102517220 */ /* 0x000fe20000410000 */
[----:B------:R-:W-:Y:S01]  /*71d0*/  MUFU.EX2 R171, R171 ;  /* 0x000000ab00ab7308 */ /* 0x000fe20000000800 */
[C---:B------:R-:W-:Y:S02]  /*71e0*/  FMUL.FTZ R82, R0.reuse, R82 ;  /* 0x0000005200527220 */ /* 0x040fe40000410000 */
[----:B------:R-:W-:Y:S02]  /*71f0*/  FMUL.FTZ R83, R0, R83 ;  /* 0x0000005300537220 */ /* 0x000fe40000410000 */
[----:B------:R-:W-:Y:S04]  /*7200*/  IMAD.WIDE.U32 R128, R169, -0x2daee0ad, RZ ;  /* 0xd2511f53a9807825 */ /* 0x000fe800078e00ff */
[----:B------:R-:W-:Y:S01]  /*7210*/  FMUL.FTZ R101, R2, R101 ;  /* 0x0000006502657220 */ /* 0x000fe20000410000 */
[-C--:B------:R-:W-:Y:S01]  /*7220*/  HMMA.16816.F32 R80, R144, R130.reuse, R80 ;  /* 0x000000829050723c */ /* 0x080fe20000001850 */
[----:B------:R-:W-:Y:S01]  /*7230*/  FFMA.FTZ R143, R21, c[0x0][0x23c], -R174 ;  /* 0x00008f00158f7a23 */ /* 0x000fe200000108ae */
[----:B------:R-:W-:Y:S01]  /*7240*/  LOP3.LUT R18, R129, UR16, R18, 0x96, !PT ;  /* 0x0000001081127c12 */ /* 0x000fe2000f8e9612 */
[C---:B------:R-:W-:Y:S01]  /*7250*/  FMUL.FTZ R21, R132.reuse, R117 ;  /* 0x0000007584157220 */ /* 0x040fe20000410000 */
[----:B------:R-:W-:Y:S01]  /*7260*/  SHF.R.U32.HI R117, RZ, 0x10, R124 ;  /* 0x00000010ff757819 */ /* 0x000fe2000001167c */
[----:B--2---:R-:W-:Y:S01]  /*7270*/  FMUL.FTZ R20, R132, R116 ;  /* 0x0000007484147220 */ /* 0x004fe20000410000 */
[----:B------:R-:W-:Y:S01]  /*7280*/  LOP3.LUT R113, R18, 0xffff, RZ, 0xc0, !PT ;  /* 0x0000ffff12717812 */ /* 0x000fe200078ec0ff */
[C---:B------:R-:W-:Y:S01]  /*7290*/  FMUL.FTZ R102, R0.reuse, R102 ;  /* 0x0000006600667220 */ /* 0x040fe20000410000 */
[----:B------:R-:W-:Y:S01]  /*72a0*/  LOP3.LUT R118, R117, 0xff, RZ, 0xc0, !PT ;  /* 0x000000ff75767812 */ /* 0x000fe200078ec0ff */
[----:B------:R-:W-:Y:S01]  /*72b0*/  FMUL.FTZ R103, R0, R103 ;  /* 0x0000006700677220 */ /* 0x000fe20000410000 */
[----:B------:R1:W-:Y:S02]  /*72c0*/  MUFU.EX2 R169, R126 ;  /* 0x0000007e00a97308 */ /* 0x0003e40000000800 */
[C---:B------:R-:W-:Y:S01]  /*72d0*/  HMMA.16816.F32 R20, R136.reuse, R130, R20 ;  /* 0x000000828814723c */ /* 0x040fe20000001814 */
[----:B------:R-:W-:Y:S01]  /*72e0*/  FMUL.FTZ R84, R132, R84 ;  /* 0x0000005484547220 */ /* 0x000fe20000410000 */
[----:B------:R-:W-:Y:S01]  /*72f0*/  LOP3.LUT R116, R124, 0xffff, RZ, 0xc0, !PT ;  /* 0x0000ffff7c747812 */ /* 0x000fe200078ec0ff */
[----:B------:R-:W-:Y:S01]  /*7300*/  FMUL.FTZ R85, R132, R85 ;  /* 0x0000005584557220 */ /* 0x000fe20000410000 */
[----:B------:R-:W-:Y:S01]  /*7310*/  PRMT R19, R118, 0x5410, R19 ;  /* 0x0000541076137816 */ /* 0x000fe20000000013 */
[C---:B------:R-:W-:Y:S01]  /*7320*/  FMUL.FTZ R86, R3.reuse, R86 ;  /* 0x0000005603567220 */ /* 0x040fe20000410000 */
[----:B------:R-:W-:Y:S01]  /*7330*/  SHF.R.U32.HI R116, RZ, 0x8, R116 ;  /* 0x00000008ff747819 */ /* 0x000fe20000011674 */
[----:B------:R-:W-:Y:S01]  /*7340*/  FMUL.FTZ R87, R3, R87 ;  /* 0x0000005703577220 */ /* 0x000fe20000410000 */
[----:B------:R-:W-:Y:S01]  /*7350*/  LOP3.LUT R125, R128, 0xff, RZ, 0xc0, !PT ;  /* 0x000000ff807d7812 */ /* 0x000fe200078ec0ff */
[----:B------:R-:W-:Y:S01]  /*7360*/  FMUL.FTZ R48, R132, R104 ;  /* 0x0000006884307220 */ /* 0x000fe20000410000 */
[----:B------:R-:W2:Y:S02]  /*7370*/  MUFU.EX2 R143, R143 ;  /* 0x0000008f008f7308 */ /* 0x000ea40000000800 */
[----:B------:R-:W-:Y:S01]  /*7380*/  PRMT R127, R127, 0x5410, R116 ;  /* 0x000054107f7f7816 */ /* 0x000fe20000000074 */
[C---:B------:R-:W-:Y:S01]  /*7390*/  FMUL.FTZ R88, R2.reuse, R88 ;  /* 0x0000005802587220 */ /* 0x040fe20000410000 */
[-C--:B----4-:R-:W-:Y:S01]  /*73a0*/  HMMA.16816.F32 R84, R136, R120.reuse, R84 ;  /* 0x000000788854723c */ /* 0x090fe20000001854 */
[----:B------:R-:W-:Y:S01]  /*73b0*/  FMUL.FTZ R89, R2, R89 ;  /* 0x0000005902597220 */ /* 0x000fe20000410000 */
[----:B------:R-:W3:Y:S01]  /*73c0*/  LDSM.16.MT88.4 R116, [R184+0x6000] ;  /* 0x00600000b874783b */ /* 0x000ee20000004200 */
[C---:B------:R-:W-:Y:S01]  /*73d0*/  FMUL.FTZ R90, R0.reuse, R90 ;  /* 0x0000005a005a7220 */ /* 0x040fe20000410000 */
[----:B------:R-:W-:Y:S01]  /*73e0*/  SHF.R.U32.HI R124, RZ, 0x10, R128 ;  /* 0x00000010ff7c7819 */ /* 0x000fe20000011680 */
[----:B------:R-:W-:Y:S01]  /*73f0*/  FMUL.FTZ R91, R0, R91 ;  /* 0x0000005b005b7220 */ /* 0x000fe20000410000 */
[----:B------:R-:W-:Y:S01]  /*7400*/  MUFU.EX2 R208, R208 ;  /* 0x000000d000d07308 */ /* 0x000fe20000000800 */
[--C-:B------:R-:W-:Y:S01]  /*7410*/  FFMA.FTZ R170, R24, c[0x0][0x23c], -R167.reuse ;  /* 0x00008f0018aa7a23 */ /* 0x100fe200000108a7 */
[----:B------:R-:W-:Y:S01]  /*7420*/  LOP3.LUT R24, R128, 0xffff, RZ, 0xc0, !PT ;  /* 0x0000ffff80187812 */ /* 0x000fe200078ec0ff */
[----:B------:R-:W-:Y:S03]  /*7430*/  FFMA.FTZ R177, R30, c[0x0][0x23c], -R166 ;  /* 0x00008f001eb17a23 */ /* 0x000fe600000108a6 */
[C---:B------:R-:W-:Y:S01]  /*7440*/  HMMA.16816.F32 R88, R144.reuse, R120, R88 ;  /* 0x000000789058723c */ /* 0x040fe20000001858 */
[--C-:B------:R-:W-:Y:S01]  /*7450*/  FFMA.FTZ R175, R28, c[0x0][0x23c], -R167.reuse ;  /* 0x00008f001caf7a23 */ /* 0x100fe200000108a7 */
[----:B------:R-:W-:Y:S01]  /*7460*/  LOP3.LUT R28, R17, 0xffff, RZ, 0xc0, !PT ;  /* 0x0000ffff111c7812 */ /* 0x000fe200078ec0ff */
[----:B------:R-:W-:Y:S01]  /*7470*/  FMUL.FTZ R30, R3, R110 ;  /* 0x0000006e031e7220 */ /* 0x000fe20000410000 */
[----:B------:R-:W-:Y:S01]  /*7480*/  LOP3.LUT R110, R114, 0xff, RZ, 0xc0, !PT ;  /* 0x000000ff726e7812 */ /* 0x000fe200078ec0ff */
[----:B------:R-:W-:Y:S01]  /*7490*/  FFMA.FTZ R178, R29, c[0x0][0x23c], -R167 ;  /* 0x00008f001db27a23 */ /* 0x000fe200000108a7 */
[----:B------:R-:W-:Y:S01]  /*74a0*/  LOP3.LUT R129, R18, 0xff, RZ, 0xc0, !PT ;  /* 0x000000ff12817812 */ /* 0x000fe200078ec0ff */
[----:B------:R-:W-:Y:S01]  /*74b0*/  FMUL.FTZ R29, R132, R109 ;  /* 0x0000006d841d7220 */ /* 0x000fe20000410000 */
[----:B------:R-:W-:Y:S01]  /*74c0*/  SHF.R.U32.HI R120, RZ, 0x8, R24 ;  /* 0x00000008ff787819 */ /* 0x000fe20000011618 */
[----:B------:R-:W-:Y:S01]  /*74d0*/  FMUL.FTZ R24, R2, R112 ;  /* 0x0000007002187220 */ /* 0x000fe20000410000 */
[----:B------:R-:W4:Y:S02]  /*74e0*/  MUFU.EX2 R170, R170 ;  /* 0x000000aa00aa7308 */ /* 0x000f240000000800 */
[----:B------:R-:W-:Y:S01]  /*74f0*/  SHF.R.U32.HI R112, RZ, 0x10, R18 ;  /* 0x00000010ff707819 */ /* 0x000fe20000011612 */
[----:B------:R-:W-:Y:S01]  /*7500*/  FFMA.FTZ R210, R49, c[0x0][0x23c], -R174 ;  /* 0x00008f0031d27a23 */ /* 0x000fe200000108ae */
[----:B-1----:R-:W-:Y:S01]  /*7510*/  SHF.R.U32.HI R126, RZ, 0x18, R128 ;  /* 0x00000018ff7e7819 */ /* 0x002fe20000011680 */
[----:B------:R-:W-:Y:S01]  /*7520*/  FMUL.FTZ R49, R132, R105 ;  /* 0x0000006984317220 */ /* 0x000fe20000410000 */
[-C--:B------:R-:W-:Y:S01]  /*7530*/  HMMA.16816.F32 R24, R144, R122.reuse, R24 ;  /* 0x0000007a9018723c */ /* 0x080fe20000001818 */
[----:B------:R-:W-:Y:S01]  /*7540*/  LOP3.LUT R112, R112, 0xff, RZ, 0xc0, !PT ;  /* 0x000000ff70707812 */ /* 0x000fe200078ec0ff */
[--C-:B------:R-:W-:Y:S01]  /*7550*/  HSET2.LE.AND R111, R19, R202.reuse, PT ;  /* 0x000000ca136f7233 */ /* 0x100fe20003803000 */
[----:B--2---:R-:W-:Y:S01]  /*7560*/  F2FP.PACK_AB R105, R143, R142 ;  /* 0x0000008e8f69723e */ /* 0x004fe200000000ff */
[----:B------:R-:W-:Y:S01]  /*7570*/  MUFU.EX2 R175, R175 ;  /* 0x000000af00af7308 */ /* 0x000fe20000000800 */
[----:B------:R-:W-:Y:S01]  /*7580*/  F2FP.PACK_AB R104, R169, R168 ;  /* 0x000000a8a968723e */ /* 0x000fe200000000ff */
[----:B------:R-:W-:Y:S01]  /*7590*/  FFMA.FTZ R222, R42, c[0x0][0x23c], -R166 ;  /* 0x00008f002ade7a23 */ /* 0x000fe200000108a6 */
[----:B------:R-:W-:Y:S01]  /*75a0*/  LOP3.LUT R131, R17, 0xff, RZ, 0xc0, !PT ;  /* 0x000000ff11837812 */ /* 0x000fe200078ec0ff */
[C---:B------:R-:W-:Y:S01]  /*75b0*/  HMMA.16816.F32 R92, R136.reuse, R122, R92 ;  /* 0x0000007a885c723c */ /* 0x040fe2000000185c */
[----:B------:R-:W-:Y:S03]  /*75c0*/  SHF.R.U32.HI R17, RZ, 0x18, R17 ;  /* 0x00000018ff117819 */ /* 0x000fe60000011611 */
[----:B------:R-:W-:Y:S01]  /*75d0*/  PRMT R125, R125, 0x5410, R120 ;  /* 0x000054107d7d7816 */ /* 0x000fe20000000078 */
[----:B------:R-:W-:Y:S01]  /*75e0*/  FFMA.FTZ R120, R51, c[0x0][0x23c], -R172 ;  /* 0x00008f0033787a23 */ /* 0x000fe200000108ac */
[----:B------:R-:W-:Y:S01]  /*75f0*/  MUFU.EX2 R164, R164 ;  /* 0x000000a400a47308 */ /* 0x000fe20000000800 */
[----:B------:R-:W-:Y:S01]  /*7600*/  SHF.R.U32.HI R123, RZ, 0x18, R18 ;  /* 0x00000018ff7b7819 */ /* 0x000fe20000011612 */
[----:B------:R-:W-:Y:S01]  /*7610*/  FFMA.FTZ R122, R50, c[0x0][0x23c], -R172 ;  /* 0x00008f00327a7a23 */ /* 0x000fe200000108ac */
[----:B------:R-:W-:Y:S03]  /*7620*/  SHF.R.U32.HI R18, RZ, 0x8, R28 ;  /* 0x00000008ff127819 */ /* 0x000fe6000001161c */
[----:B------:R-:W-:Y:S01]  /*7630*/  PRMT R123, R112, 0x5410, R123 ;  /* 0x00005410707b7816 */ /* 0x000fe2000000007b */
[----:B------:R-:W-:Y:S01]  /*7640*/  FMUL.FTZ R28, R132, R108 ;  /* 0x0000006c841c7220 */ /* 0x000fe20000410000 */
[----:B------:R-:W-:Y:S01]  /*7650*/  SHF.R.U32.HI R108, RZ, 0x8, R113 ;  /* 0x00000008ff6c7819 */ /* 0x000fe20000011671 */
[----:B------:R-:W-:Y:S01]  /*7660*/  FMUL.FTZ R50, R3, R106 ;  /* 0x0000006a03327220 */ /* 0x000fe20000410000 */
[----:B------:R-:W1:Y:S01]  /*7670*/  LDSM.16.MT88.4 R112, [R188+0x6800] ;  /* 0x00680000bc70783b */ /* 0x000e620000004200 */
[----:B------:R-:W2:Y:S01]  /*7680*/  MUFU.EX2 R165, R165 ;  /* 0x000000a500a57308 */ /* 0x000ea20000000800 */
[----:B------:R-:W-:Y:S01]  /*7690*/  PRMT R131, R131, 0x5410, R18 ;  /* 0x0000541083837816 */ /* 0x000fe20000000012 */
[----:B------:R-:W-:Y:S01]  /*76a0*/  FMUL.FTZ R51, R3, R107 ;  /* 0x0000006b03337220 */ /* 0x000fe20000410000 */
[-C--:B---3--:R-:W-:Y:S01]  /*76b0*/  HMMA.16816.F32 R28, R136, R116.reuse, R28 ;  /* 0x00000074881c723c */ /* 0x088fe2000000181c */
[----:B------:R-:W-:Y:S01]  /*76c0*/  PRMT R129, R129, 0x5410, R108 ;  /* 0x0000541081817816 */ /* 0x000fe2000000006c */
[----:B------:R-:W-:Y:S01]  /*76d0*/  FFMA.FTZ R224, R44, c[0x0][0x23c], -R167 ;  /* 0x00008f002ce07a23 */ /* 0x000fe200000108a7 */
[--C-:B------:R-:W-:Y:S01]  /*76e0*/  HSET2.LE.AND R108, R131, R202.reuse, PT ;  /* 0x000000ca836c7233 */ /* 0x100fe20003803000 */
[----:B------:R-:W-:Y:S01]  /*76f0*/  F2FP.PACK_AB R106, R176, R173 ;  /* 0x000000adb06a723e */ /* 0x000fe200000000ff */
[----:B------:R-:W-:Y:S01]  /*7700*/  FFMA.FTZ R246, R54, c[0x0][0x23c], -R172 ;  /* 0x00008f0036f67a23 */ /* 0x000fe200000108ac */
[----:B----4-:R-:W-:Y:S01]  /*7710*/  F2FP.PACK_AB R19, R171, R170 ;  /* 0x000000aaab13723e */ /* 0x010fe200000000ff */
[----:B------:R-:W3:Y:S01]  /*7720*/  MUFU.EX2 R141, R141 ;  /* 0x0000008d008d7308 */ /* 0x000ee20000000800 */
[C---:B------:R-:W-:Y:S01]  /*7730*/  HMMA.16816.F32 R96, R144.reuse, R116, R96 ;  /* 0x000000749060723c */ /* 0x040fe20000001860 */
[----:B------:R-:W-:Y:S03]  /*7740*/  PRMT R109, R110, 0x5410, R17 ;  /* 0x000054106e6d7816 */ /* 0x000fe60000000011 */
[----:B------:R-:W-:Y:S01]  /*7750*/  LOP3.LUT R108, R108, R105, RZ, 0xc0, !PT ;  /* 0x000000696c6c7212 */ /* 0x000fe200078ec0ff */
[--C-:B------:R-:W-:Y:S01]  /*7760*/  HSET2.LE.AND R110, R127, R202.reuse, PT ;  /* 0x000000ca7f6e7233 */ /* 0x100fe20003803000 */
[----:B------:R-:W-:Y:S01]  /*7770*/  FFMA.FTZ R244, R52, c[0x0][0x23c], -R174 ;  /* 0x00008f0034f47a23 */ /* 0x000fe200000108ae */
[--C-:B------:R-:W-:Y:S01]  /*7780*/  HSET2.LE.AND R109, R109, R202.reuse, PT ;  /* 0x000000ca6d6d7233 */ /* 0x100fe20003803000 */
[-C--:B------:R-:W-:Y:S01]  /*7790*/  HMMA.16816.F32 R100, R144, R118.reuse, R100 ;  /* 0x000000769064723c */ /* 0x080fe20000001864 */
[----:B------:R-:W4:Y:S03]  /*77a0*/  MUFU.EX2 R178, R178 ;  /* 0x000000b200b27308 */ /* 0x000f260000000800 */
[----:B------:R-:W-:Y:S01]  /*77b0*/  LOP3.LUT R121, R124, 0xff, RZ, 0xc0, !PT ;  /* 0x000000ff7c797812 */ /* 0x000fe200078ec0ff */
[--C-:B------:R-:W-:Y:S01]  /*77c0*/  FFMA.FTZ R56, R56, c[0x0][0x23c], -R167.reuse ;  /* 0x00008f0038387a23 */ /* 0x100fe200000108a7 */
[----:B--2---:R-:W-:Y:S01]  /*77d0*/  F2FP.PACK_AB R17, R165, R164 ;  /* 0x000000a4a511723e */ /* 0x004fe200000000ff */
[----:B------:R-:W-:Y:S01]  /*77e0*/  FFMA.FTZ R145, R39, c[0x0][0x23c], -R172 ;  /* 0x00008f0027917a23 */ /* 0x000fe200000108ac */
[----:B------:R-:W-:Y:S01]  /*77f0*/  HMMA.16816.F32 R48, R136, R118, R48 ;  /* 0x000000768830723c */ /* 0x000fe20000001830 */
[----:B------:R-:W-:Y:S01]  /*7800*/  PRMT R121, R121, 0x5410, R126 ;  /* 0x0000541079797816 */ /* 0x000fe2000000007e */
[----:B------:R-:W2:Y:S01]  /*7810*/  LDSM.16.MT88.4 R116, [R186+0x6800] ;  /* 0x00680000ba74783b */ /* 0x000ea20000004200 */
[----:B------:R-:W5:Y:S01]  /*7820*/  MUFU.EX2 R177, R177 ;  /* 0x000000b100b17308 */ /* 0x000f620000000800 */
[----:B------:R-:W-:Y:S01]  /*7830*/  LOP3.LUT R110, R110, R17, RZ, 0xc0, !PT ;  /* 0x000000116e6e7212 */ /* 0x000fe200078ec0ff */
[--C-:B------:R-:W-:Y:S01]  /*7840*/  HSET2.LE.AND R17, R123, R202.reuse, PT ;  /* 0x000000ca7b117233 */ /* 0x100fe20003803000 */
[----:B------:R-:W-:Y:S01]  /*7850*/  LOP3.LUT R109, R109, R104, RZ, 0xc0, !PT ;  /* 0x000000686d6d7212 */ /* 0x000fe200078ec0ff */
[--C-:B------:R-:W-:Y:S01]  /*7860*/  HSET2.LE.AND R107, R121, R202.reuse, PT ;  /* 0x000000ca796b7233 */ /* 0x100fe20003803000 */
[----:B---3--:R-:W-:Y:S01]  /*7870*/  F2FP.PACK_AB R18, R141, R140 ;  /* 0x0000008c8d12723e */ /* 0x008fe200000000ff */
[--C-:B------:R-:W-:Y:S03]  /*7880*/  FFMA.FTZ R136, R36, c[0x0][0x23c], -R174.reuse ;  /* 0x00008f0024887a23 */ /* 0x100fe600000108ae */
[----:B------:R-:W-:Y:S01]  /*7890*/  LOP3.LUT R111, R111, R18, RZ, 0xc0, !PT ;  /* 0x000000126f6f7212 */ /* 0x000fe200078ec0ff */
[--C-:B------:R-:W-:Y:S01]  /*78a0*/  HSET2.LE.AND R18, R129, R202.reuse, PT ;  /* 0x000000ca81127233 */ /* 0x100fe20003803000 */
[----:B------:R-:W-:Y:S01]  /*78b0*/  LOP3.LUT R105, R17, R106, RZ, 0xc0, !PT ;  /* 0x0000006a11697212 */ /* 0x000fe200078ec0ff */
[--C-:B------:R-:W-:Y:S01]  /*78c0*/  HSET2.LE.AND R106, R125, R202.reuse, PT ;  /* 0x000000ca7d6a7233 */ /* 0x100fe20003803000 */
[----:B------:R-:W-:Y:S01]  /*78d0*/  MUFU.EX2 R144, R122 ;  /* 0x0000007a00907308 */ /* 0x000fe20000000800 */
[----:B----4-:R-:W-:Y:S01]  /*78e0*/  F2FP.PACK_AB R17, R178, R175 ;  /* 0x000000afb211723e */ /* 0x010fe200000000ff */
[----:B------:R-:W-:Y:S01]  /*78f0*/  FFMA.FTZ R139, R37, c[0x0][0x23c], -R174 ;  /* 0x00008f00258b7a23 */ /* 0x000fe200000108ae */
[-C--:B-1----:R-:W-:Y:S01]  /*7900*/  HMMA.16816.F32 R8, R108, R112.reuse, R8 ;  /* 0x000000706c08723c */ /* 0x082fe20000001808 */
[----:B------:R-:W-:Y:S01]  /*7910*/  LOP3.LUT R104, R18, R19, RZ, 0xc0, !PT ;  /* 0x0000001312687212 */ /* 0x000fe200078ec0ff */
[----:B------:R-:W-:Y:S01]  /*7920*/  FFMA.FTZ R138, R38, c[0x0][0x23c], -R172 ;  /* 0x00008f00268a7a23 */ /* 0x000fe200000108ac */
[----:B------:R-:W-:Y:S01]  /*7930*/  LOP3.LUT R106, R106, R17, RZ, 0xc0, !PT ;  /* 0x000000116a6a7212 */ /* 0x000fe200078ec0ff */
[--C-:B------:R-:W-:Y:S02]  /*7940*/  FFMA.FTZ R147, R41, c[0x0][0x23c], -R167.reuse ;  /* 0x00008f0029937a23 */ /* 0x100fe400000108a7 */
[--C-:B------:R-:W-:Y:S01]  /*7950*/  FFMA.FTZ R146, R40, c[0x0][0x23c], -R167.reuse ;  /* 0x00008f0028927a23 */ /* 0x100fe200000108a7 */
[----:B------:R1:W3:Y:S01]  /*7960*/  MUFU.EX2 R137, R120 ;  /* 0x0000007800897308 */ /* 0x0002e20000000800 */
[----:B-----5:R-:W-:Y:S01]  /*7970*/  F2FP.PACK_AB R18, R208, R177 ;  /* 0x000000b1d012723e */ /* 0x020fe200000000ff */
[--C-:B------:R-:W-:Y:S03]  /*7980*/  FFMA.FTZ R57, R57, c[0x0][0x23c], -R167.reuse ;  /* 0x00008f0039397a23 */ /* 0x100fe600000108a7 */
[----:B------:R-:W-:Y:S01]  /*7990*/  LOP3.LUT R107, R107, R18, RZ, 0xc0, !PT ;  /* 0x000000126b6b7212 */ /* 0x000fe200078ec0ff */
[----:B------:R-:W-:Y:S04]  /*79a0*/  IMAD.WIDE.U32 R18, R245, -0x326172a9, RZ ;  /* 0xcd9e8d57f5127825 */ /* 0x000fe800078e00ff */
[----:B------:R-:W-:Y:S01]  /*79b0*/  FFMA.FTZ R245, R46, c[0x0][0x23c], -R166 ;  /* 0x00008f002ef57a23 */ /* 0x000fe200000108a6 */
[----:B------:R-:W-:Y:S01]  /*79c0*/  LOP3.LUT R36, R243, UR13, R18, 0x96, !PT ;  /* 0x0000000df3247c12 */ /* 0x000fe2000f8e9612 */
[C---:B------:R-:W-:Y:S01]  /*79d0*/  HMMA.16816.F32 R12, R104.reuse, R112, R12 ;  /* 0x00000070680c723c */ /* 0x040fe2000000180c */
[C---:B------:R-:W-:Y:S01]  /*79e0*/  LOP3.LUT R124, R19.reuse, UR15, R236, 0x96, !PT ;  /* 0x0000000f137c7c12 */ /* 0x040fe2000f8e96ec */
[----:B------:R-:W-:Y:S01]  /*79f0*/  MUFU.EX2 R136, R136 ;  /* 0x0000008800887308 */ /* 0x000fe20000000800 */
[----:B------:R-:W-:Y:S01]  /*7a00*/  LOP3.LUT R17, R19, UR15, R232, 0x96, !PT ;  /* 0x0000000f13117c12 */ /* 0x000fe2000f8e96e8 */
[----:B------:R-:W-:Y:S01]  /*7a10*/  IMAD.WIDE.U32 R36, R36, -0x2daee0ad, RZ ;  /* 0xd2511f5324247825 */ /* 0x000fe200078e00ff */
[----:B------:R-:W-:Y:S03]  /*7a20*/  LOP3.LUT R18, R241, UR13, R18, 0x96, !PT ;  /* 0x0000000df1127c12 */ /* 0x000fe6000f8e9612 */
[-C--:B------:R-:W-:Y:S01]  /*7a30*/  HMMA.16816.F32 R68, R104, R114.reuse, R68 ;  /* 0x000000726844723c */ /* 0x080fe20000001844 */
[----:B------:R-:W-:Y:S03]  /*7a40*/  IMAD.WIDE.U32 R124, R124, -0x2daee0ad, RZ ;  /* 0xd2511f537c7c7825 */ /* 0x000fe600078e00ff */
[----:B------:R-:W4:Y:S01]  /*7a50*/  MUFU.EX2 R139, R139 ;  /* 0x0000008b008b7308 */ /* 0x000f220000000800 */
[----:B-1----:R-:W-:Y:S01]  /*7a60*/  IMAD.WIDE.U32 R120, R17, -0x2daee0ad, RZ ;  /* 0xd2511f5311787825 */ /* 0x002fe200078e00ff */
[----:B------:R-:W-:Y:S02]  /*7a70*/  LOP3.LUT R124, R37, UR10, R124, 0x96, !PT ;  /* 0x0000000a257c7c12 */ /* 0x000fe4000f8e967c */
[C---:B------:R-:W-:Y:S01]  /*7a80*/  HMMA.16816.F32 R32, R108.reuse, R114, R32 ;  /* 0x000000726c20723c */ /* 0x040fe20000001820 */
[----:B------:R-:W1:Y:S03]  /*7a90*/  LDSM.16.MT88.4 R112, [R185+0x6800] ;  /* 0x00680000b970783b */ /* 0x000e660000004200 */
[----:B------:R-:W-:Y:S01]  /*7aa0*/  LOP3.LUT R38, R125, UR12, R234, 0x96, !PT ;  /* 0x0000000c7d267c12 */ /* 0x000fe2000f8e96ea */
[----:B------:R-:W-:Y:S01]  /*7ab0*/  IMAD.WIDE.U32 R124, R124, -0x326172a9, RZ ;  /* 0xcd9e8d577c7c7825 */ /* 0x000fe200078e00ff */
[----:B------:R-:W-:Y:S01]  /*7ac0*/  LOP3.LUT R17, R121, UR12, R230, 0x96, !PT ;  /* 0x0000000c79117c12 */ /* 0x000fe2000f8e96e6 */
[----:B------:R-:W-:Y:S01]  /*7ad0*/  MUFU.EX2 R224, R224 ;  /* 0x000000e000e07308 */ /* 0x000fe20000000800 */
[-C--:B--2---:R-:W-:Y:S01]  /*7ae0*/  HMMA.16816.F32 R72, R108, R116.reuse, R72 ;  /* 0x000000746c48723c */ /* 0x084fe20000001848 */
[----:B------:R-:W-:Y:S04]  /*7af0*/  IMAD.WIDE.U32 R38, R38, -0x326172a9, RZ ;  /* 0xcd9e8d5726267825 */ /* 0x000fe800078e00ff */
[----:B------:R-:W-:Y:S01]  /*7b00*/  IMAD.WIDE.U32 R18, R18, -0x2daee0ad, RZ ;  /* 0xd2511f5312127825 */ /* 0x000fe200078e00ff */
[----:B------:R-:W-:Y:S02]  /*7b10*/  LOP3.LUT R242, R39, UR11, R242, 0x96, !PT ;  /* 0x0000000b27f27c12 */ /* 0x000fe4000f8e96f2 */
[C---:B------:R-:W-:Y:S01]  /*7b20*/  HMMA.16816.F32 R76, R104.reuse, R116, R76 ;  /* 0x00000074684c723c */ /* 0x040fe2000000184c */
[----:B------:R-:W-:Y:S01]  /*7b30*/  LOP3.LUT R122, R125, UR9, R38, 0x96, !PT ;  /* 0x000000097d7a7c12 */ /* 0x000fe2000f8e9626 */
[----:B------:R-:W-:Y:S02]  /*7b40*/  MUFU.EX2 R245, R245 ;  /* 0x000000f500f57308 */ /* 0x000fe40000000800 */
[----:B------:R-:W-:Y:S01]  /*7b50*/  IMAD.WIDE.U32 R242, R242, -0x2daee0ad, RZ ;  /* 0xd2511f53f2f27825 */ /* 0x000fe200078e00ff */
[----:B------:R-:W-:Y:S03]  /*7b60*/  LOP3.LUT R120, R19, UR10, R120, 0x96, !PT ;  /* 0x0000000a13787c12 */ /* 0x000fe6000f8e9678 */
[-C--:B------:R-:W-:Y:S01]  /*7b70*/  HMMA.16816.F32 R80, R104, R118.reuse, R80 ;  /* 0x000000766850723c */ /* 0x080fe20000001850 */
[----:B------:R-:W-:Y:S03]  /*7b80*/  IMAD.WIDE.U32 R122, R122, -0x2daee0ad, RZ ;  /* 0xd2511f537a7a7825 */ /* 0x000fe600078e00ff */
[----:B------:R-:W-:Y:S01]  /*7b90*/  MUFU.EX2 R226, R226 ;  /* 0x000000e200e27308 */ /* 0x000fe20000000800 */
[----:B------:R-:W-:Y:S01]  /*7ba0*/  IMAD.WIDE.U32 R126, R17, -0x326172a9, RZ ;  /* 0xcd9e8d57117e7825 */ /* 0x000fe200078e00ff */
[----:B------:R-:W-:Y:S02]  /*7bb0*/  LOP3.LUT R17, R243, UR8, R36, 0x96, !PT ;  /* 0x00000008f3117c12 */ /* 0x000fe4000f8e9624 */
[C---:B------:R-:W-:Y:S01]  /*7bc0*/  HMMA.16816.F32 R20, R108.reuse, R118, R20 ;  /* 0x000000766c14723c */ /* 0x040fe20000001814 */
[----:B------:R-:W-:Y:S03]  /*7bd0*/  LOP3.LUT R36, R123, UR6, R242, 0x96, !PT ;  /* 0x000000067b247c12 */ /* 0x000fe6000f8e96f2 */
[----:B------:R-:W-:Y:S01]  /*7be0*/  IMAD.WIDE.U32 R120, R120, -0x326172a9, RZ ;  /* 0xcd9e8d5778787825 */ /* 0x000fe200078e00ff */
[----:B------:R-:W-:Y:S01]  /*7bf0*/  LOP3.LUT R240, R127, UR11, R240, 0x96, !PT ;  /* 0x0000000b7ff07c12 */ /* 0x000fe2000f8e96f0 */
[----:B------:R-:W-:Y:S02]  /*7c00*/  MUFU.EX2 R179, R179 ;  /* 0x000000b300b37308 */ /* 0x000fe40000000800 */
[----:B------:R-:W-:Y:S01]  /*7c10*/  IMAD.WIDE.U32 R128, R36, -0x326172a9, RZ ;  /* 0xcd9e8d5724807825 */ /* 0x000fe200078e00ff */
[-C--:B-1----:R-:W-:Y:S01]  /*7c20*/  HMMA.16816.F32 R84, R108, R112.reuse, R84 ;  /* 0x000000706c54723c */ /* 0x082fe20000001854 */
[----:B------:R-:W1:Y:S02]  /*7c30*/  LDSM.16.MT88.4 R36, [R184+0x6800] ;  /* 0x00680000b824783b */ /* 0x000e640000004200 */
[----:B------:R-:W-:Y:S01]  /*7c40*/  LOP3.LUT R116, R121, UR9, R126, 0x96, !PT ;  /* 0x0000000979747c12 */ /* 0x000fe2000f8e967e */
[--C-:B------:R-:W-:Y:S01]  /*7c50*/  FFMA.FTZ R243, R45, c[0x0][0x23c], -R167.reuse ;  /* 0x00008f002df37a23 */ /* 0x100fe200000108a7 */
[----:B------:R-:W-:Y:S01]  /*7c60*/  SHF.R.U32.HI R41, RZ, 0x10, R128 ;  /* 0x00000010ff297819 */ /* 0x000fe20000011680 */
[----:B------:R-:W-:Y:S01]  /*7c70*/  FFMA.FTZ R242, R66, c[0x0][0x23c], -R172 ;  /* 0x00008f0042f27a23 */ /* 0x000fe200000108ac */
[----:B------:R-:W-:Y:S01]  /*7c80*/  LOP3.LUT R42, R128, 0xffff, RZ, 0xc0, !PT ;  /* 0x0000ffff802a7812 */ /* 0x000fe200078ec0ff */
[C---:B------:R-:W-:Y:S01]  /*7c90*/  HMMA.16816.F32 R88, R104.reuse, R112, R88 ;  /* 0x000000706858723c */ /* 0x040fe20000001858 */
[----:B------:R-:W-:Y:S01]  /*7ca0*/  IMAD.WIDE.U32 R116, R116, -0x2daee0ad, RZ ;  /* 0xd2511f5374747825 */ /* 0x000fe200078e00ff */
[----:B------:R-:W-:Y:S02]  /*7cb0*/  MUFU.EX2 R243, R243 ;  /* 0x000000f300f37308 */ /* 0x000fe40000000800 */
[----:B------:R-:W-:Y:S01]  /*7cc0*/  LOP3.LUT R44, R41, 0xff, RZ, 0xc0, !PT ;  /* 0x000000ff292c7812 */ /* 0x000fe200078ec0ff */
[----:B------:R-:W-:Y:S03]  /*7cd0*/  IMAD.WIDE.U32 R240, R240, -0x2daee0ad, RZ ;  /* 0xd2511f53f0f07825 */ /* 0x000fe600078e00ff */
[-C--:B------:R-:W-:Y:S01]  /*7ce0*/  HMMA.16816.F32 R24, R104, R114.reuse, R24 ;  /* 0x000000726818723c */ /* 0x080fe20000001818 */
[----:B------:R-:W-:Y:S03]  /*7cf0*/  IMAD.WIDE.U32 R118, R17, -0x326172a9, RZ ;  /* 0xcd9e8d5711767825 */ /* 0x000fe600078e00ff */
[----:B------:R-:W-:Y:S01]  /*7d00*/  LOP3.LUT R19, R241, UR8, R18, 0x96, !PT ;  /* 0x00000008f1137c12 */ /* 0x000fe2000f8e9612 */
[----:B------:R-:W-:Y:S01]  /*7d10*/  FFMA.FTZ R241, R43, c[0x0][0x23c], -R166 ;  /* 0x00008f002bf17a23 */ /* 0x000fe200000108a6 */
[----:B------:R-:W-:Y:S01]  /*7d20*/  LOP3.LUT R18, R117, UR6, R240, 0x96, !PT ;  /* 0x0000000675127c12 */ /* 0x000fe2000f8e96f0 */
[----:B------:R-:W-:Y:S01]  /*7d30*/  FFMA.FTZ R240, R64, c[0x0][0x23c], -R174 ;  /* 0x00008f0040f07a23 */ /* 0x000fe200000108ae */
[C---:B------:R-:W-:Y:S01]  /*7d40*/  HMMA.16816.F32 R92, R108.reuse, R114, R92 ;  /* 0x000000726c5c723c */ /* 0x040fe2000000185c */
[----:B------:R-:W-:Y:S01]  /*7d50*/  IMAD.WIDE.U32 R112, R19, -0x326172a9, RZ ;  /* 0xcd9e8d5713707825 */ /* 0x000fe200078e00ff */
[----:B------:R-:W-:Y:S01]  /*7d60*/  LDSM.16.MT88.4 R64, [R186+0x7000] ;  /* 0x00700000ba40783b */ /* 0x000fe20000004200 */
[----:B------:R-:W2:Y:S01]  /*7d70*/  MUFU.EX2 R210, R210 ;  /* 0x000000d200d27308 */ /* 0x000ea20000000800 */
[----:B------:R-:W-:Y:S01]  /*7d80*/  SHF.R.U32.HI R43, RZ, 0x18, R128 ;  /* 0x00000018ff2b7819 */ /* 0x000fe20000011680 */
[----:B------:R-:W-:Y:S01]  /*7d90*/  IMAD.WIDE.U32 R126, R18, -0x326172a9, RZ ;  /* 0xcd9e8d57127e7825 */ /* 0x000fe200078e00ff */
[----:B------:R-:W-:Y:S02]  /*7da0*/  LOP3.LUT R18, R129, UR17, R118, 0x96, !PT ;  /* 0x0000001181127c12 */ /* 0x000fe4000f8e9676 */
[----:B------:R-:W-:Y:S01]  /*7db0*/  LOP3.LUT R17, R128, 0xff, RZ, 0xc0, !PT ;  /* 0x000000ff80117812 */ /* 0x000fe200078ec0ff */
[----:B------:R-:W-:Y:S03]  /*7dc0*/  FFMA.FTZ R172, R55, c[0x0][0x23c], -R172 ;  /* 0x00008f0037ac7a23 */ /* 0x000fe600000108ac */
[C---:B------:R-:W-:Y:S01]  /*7dd0*/  LOP3.LUT R117, R126.reuse, 0xffff, RZ, 0xc0, !PT ;  /* 0x0000ffff7e757812 */ /* 0x040fe200078ec0ff */
[----:B------:R-:W-:Y:S01]  /*7de0*/  FFMA.FTZ R174, R53, c[0x0][0x23c], -R174 ;  /* 0x00008f0035ae7a23 */ /* 0x000fe200000108ae */
[--C-:B------:R-:W-:Y:S01]  /*7df0*/  SHF.R.U32.HI R118, RZ, 0x10, R126.reuse ;  /* 0x00000010ff767819 */ /* 0x100fe2000001167e */
[----:B------:R-:W-:Y:S01]  /*7e00*/  MUFU.EX2 R138, R138 ;  /* 0x0000008a008a7308 */ /* 0x000fe20000000800 */
[----:B------:R-:W-:Y:S01]  /*7e10*/  LOP3.LUT R121, R126, 0xff, RZ, 0xc0, !PT ;  /* 0x000000ff7e797812 */ /* 0x000fe200078ec0ff */
[-C--:B-1----:R-:W-:Y:S01]  /*7e20*/  HMMA.16816.F32 R28, R108, R36.reuse, R28 ;  /* 0x000000246c1c723c */ /* 0x082fe2000000181c */
[----:B------:R-:W-:Y:S01]  /*7e30*/  SHF.R.U32.HI R40, RZ, 0x18, R126 ;  /* 0x00000018ff287819 */ /* 0x000fe2000001167e */
[--C-:B------:R-:W-:Y:S01]  /*7e40*/  FFMA.FTZ R60, R60, c[0x0][0x23c], -R167.reuse ;  /* 0x00008f003c3c7a23 */ /* 0x100fe200000108a7 */
[----:B------:R-:W-:Y:S01]  /*7e50*/  LOP3.LUT R19, R127, UR17, R112, 0x96, !PT ;  /* 0x000000117f137c12 */ /* 0x000fe2000f8e9670 */
[----:B------:R-:W-:Y:S01]  /*7e60*/  FFMA.FTZ R167, R61, c[0x0][0x23c], -R167 ;  /* 0x00008f003da77a23 */ /* 0x000fe200000108a7 */
[----:B------:R-:W-:Y:S01]  /*7e70*/  PRMT R43, R44, 0x5410, R43 ;  /* 0x000054102c2b7816 */ /* 0x000fe2000000002b */
[----:B------:R-:W-:Y:S01]  /*7e80*/  FFMA.FTZ R58, R58, c[0x0][0x23c], -R166 ;  /* 0x00008f003a3a7a23 */ /* 0x000fe200000108a6 */
[----:B------:R-:W-:Y:S01]  /*7e90*/  LOP3.LUT R44, R18, 0xffff, RZ, 0xc0, !PT ;  /* 0x0000ffff122c7812 */ /* 0x000fe200078ec0ff */
[C---:B------:R-:W-:Y:S01]  /*7ea0*/  HMMA.16816.F32 R96, R104.reuse, R36, R96 ;  /* 0x000000246860723c */ /* 0x040fe20000001860 */
[----:B------:R-:W-:Y:S01]  /*7eb0*/  SHF.R.U32.HI R112, RZ, 0x8, R42 ;  /* 0x00000008ff707819 */ /* 0x000fe2000001162a */
[----:B------:R-:W1:Y:S02]  /*7ec0*/  MUFU.EX2 R145, R145 ;  /* 0x0000009100917308 */ /* 0x000e640000000800 */
[----:B------:R-:W-:Y:S01]  /*7ed0*/  SHF.R.U32.HI R42, RZ, 0x8, R117 ;  /* 0x00000008ff2a7819 */ /* 0x000fe20000011675 */
[--C-:B------:R-:W-:Y:S01]  /*7ee0*/  HSET2.LE.AND R43, R43, R202.reuse, PT ;  /* 0x000000ca2b2b7233 */ /* 0x100fe20003803000 */
[----:B------:R-:W-:Y:S01]  /*7ef0*/  LOP3.LUT R117, R118, 0xff, RZ, 0xc0, !PT ;  /* 0x000000ff76757812 */ /* 0x000fe200078ec0ff */
[----:B------:R-:W-:Y:S01]  /*7f00*/  FFMA.FTZ R59, R59, c[0x0][0x23c], -R166 ;  /* 0x00008f003b3b7a23 */ /* 0x000fe200000108a6 */
[-C--:B------:R-:W-:Y:S01]  /*7f10*/  HMMA.16816.F32 R100, R104, R38.reuse, R100 ;  /* 0x000000266864723c */ /* 0x080fe20000001864 */
[----:B------:R-:W-:Y:S01]  /*7f20*/  PRMT R121, R121, 0x5410, R42 ;  /* 0x0000541079797816 */ /* 0x000fe2000000002a */
[----:B------:R-:W-:Y:S02]  /*7f30*/  LDSM.16.MT88.4 R104, [R185+0x7000] ;  /* 0x00700000b968783b */ /* 0x000fe40000004200 */
[----:B------:R-:W-:Y:S01]  /*7f40*/  PRMT R117, R117, 0x5410, R40 ;  /* 0x0000541075757816 */ /* 0x000fe20000000028 */
[----:B------:R-:W-:Y:S01]  /*7f50*/  MUFU.EX2 R146, R146 ;  /* 0x0000009200927308 */ /* 0x000fe20000000800 */
[C---:B------:R-:W-:Y:S01]  /*7f60*/  LOP3.LUT R40, R19.reuse, 0xffff, RZ, 0xc0, !PT ;  /* 0x0000ffff13287812 */ /* 0x040fe200078ec0ff */
[--C-:B------:R-:W-:Y:S01]  /*7f70*/  FFMA.FTZ R62, R62, c[0x0][0x23c], -R166.reuse ;  /* 0x00008f003e3e7a23 */ /* 0x100fe200000108a6 */
[----:B------:R-:W-:Y:S01]  /*7f80*/  HMMA.16816.F32 R48, R108, R38, R48 ;  /* 0x000000266c30723c */ /* 0x000fe20000001830 */
[--C-:B------:R-:W-:Y:S03]  /*7f90*/  SHF.R.U32.HI R115, RZ, 0x10, R19.reuse ;  /* 0x00000010ff737819 */ /* 0x100fe60000011613 */
[----:B------:R-:W-:Y:S01]  /*7fa0*/  LOP3.LUT R123, R19, 0xff, RZ, 0xc0, !PT ;  /* 0x000000ff137b7812 */ /* 0x000fe200078ec0ff */
[----:B------:R-:W-:Y:S01]  /*7fb0*/  FFMA.FTZ R166, R63, c[0x0][0x23c], -R166 ;  /* 0x00008f003fa67a23 */ /* 0x000fe200000108a6 */
[----:B------:R-:W-:Y:S01]  /*7fc0*/  LOP3.LUT R42, R18, 0xff, RZ, 0xc0, !PT ;  /* 0x000000ff122a7812 */ /* 0x000fe200078ec0ff */
[----:B------:R-:W5:Y:S01]  /*7fd0*/  MUFU.EX2 R147, R147 ;  /* 0x0000009300937308 */ /* 0x000f620000000800 */
[----:B------:R-:W-:Y:S01]  /*7fe0*/  SHF.R.U32.HI R41, RZ, 0x18, R18 ;  /* 0x00000018ff297819 */ /* 0x000fe20000011612 */
[--C-:B------:R-:W-:Y:S03]  /*7ff0*/  HSET2.LE.AND R38, R121, R202.reuse, PT ;  /* 0x000000ca79267233 */ /* 0x100fe60003803000 */
[----:B------:R-:W-:Y:S01]  /*8000*/  PRMT R17, R17, 0x5410, R112 ;  /* 0x0000541011117816 */ /* 0x000fe20000000070 */
[--C-:B------:R-:W-:Y:S01]  /*8010*/  HSET2.LE.AND R39, R117, R202.reuse, PT ;  /* 0x000000ca75277233 */ /* 0x100fe20003803000 */
[----:B------:R-:W-:Y:S01]  /*8020*/  SHF.R.U32.HI R112, RZ, 0x10, R18 ;  /* 0x00000010ff707819 */ /* 0x000fe20000011612 */
[----:B------:R-:W-:Y:S01]  /*8030*/  FFMA.FTZ R152, R132, R227, R152 ;  /* 0x000000e384987223 */ /* 0x000fe20000010098 */
[----:B------:R-:W-:Y:S01]  /*8040*/  SHF.R.U32.HI R18, RZ, 0x18, R19 ;  /* 0x00000018ff127819 */ /* 0x000fe20000011613 */
[----:B------:R-:W-:Y:S01]  /*8050*/  MUFU.EX2 R222, R222 ;  /* 0x000000de00de7308 */ /* 0x000fe20000000800 */
[----:B------:R-:W-:Y:S01]  /*8060*/  SHF.R.U32.HI R19, RZ, 0x8, R44 ;  /* 0x00000008ff137819 */ /* 0x000fe2000001162c */
[----:B------:R-:W-:Y:S01]  /*8070*/  FFMA.FTZ R154, R3, R206, R154 ;  /* 0x000000ce039a7223 */ /* 0x000fe2000001009a */
[----:B------:R-:W5:Y:S01]  /*8080*/  LDSM.16.MT88.4 R44, [R188+0x7000] ;  /* 0x00700000bc2c783b */ /* 0x000f620000004200 */
[----:B------:R-:W-:Y:S01]  /*8090*/  LOP3.LUT R112, R112, 0xff, RZ, 0xc0, !PT ;  /* 0x000000ff70707812 */ /* 0x000fe200078ec0ff */
[----:B------:R-:W-:Y:S01]  /*80a0*/  FFMA.FTZ R160, R2, R225, R160 ;  /* 0x000000e102a07223 */ /* 0x000fe200000100a0 */
[----:B------:R-:W-:Y:S01]  /*80b0*/  LOP3.LUT R115, R115, 0xff, RZ, 0xc0, !PT ;  /* 0x000000ff73737812 */ /* 0x000fe200078ec0ff */
[----:B------:R-:W-:Y:S01]  /*80c0*/  FFMA.FTZ R162, R0, R223, R162 ;  /* 0x000000df00a27223 */ /* 0x000fe200000100a2 */
[----:B------:R-:W-:Y:S01]  /*80d0*/  SHF.R.U32.HI R40, RZ, 0x8, R40 ;  /* 0x00000008ff287819 */ /* 0x000fe20000011628 */
[----:B------:R-:W-:Y:S01]  /*80e0*/  FADD.FTZ R153, R153, R152 ;  /* 0x0000009899997221 */ /* 0x000fe20000010000 */
[----:B------:R-:W5:Y:S01]  /*80f0*/  MUFU.EX2 R241, R241 ;  /* 0x000000f100f17308 */ /* 0x000f620000000800 */
[----:B------:R-:W-:Y:S01]  /*8100*/  PRMT R19, R42, 0x5410, R19 ;  /* 0x000054102a137816 */ /* 0x000fe20000000013 */
[--C-:B------:R-:W-:Y:S01]  /*8110*/  HSET2.LE.AND R42, R17, R202.reuse, PT ;  /* 0x000000ca112a7233 */ /* 0x100fe20003803000 */
[----:B------:R-:W-:Y:S01]  /*8120*/  PRMT R41, R112, 0x5410, R41 ;  /* 0x0000541070297816 */ /* 0x000fe20000000029 */
[----:B------:R-:W-:Y:S01]  /*8130*/  FADD.FTZ R155, R155, R154 ;  /* 0x0000009a9b9b7221 */ /* 0x000fe20000010000 */
[----:B------:R-:W-:Y:S01]  /*8140*/  PRMT R115, R115, 0x5410, R18 ;  /* 0x0000541073737816 */ /* 0x000fe20000000012 */
[----:B------:R-:W-:Y:S01]  /*8150*/  FADD.FTZ R161, R161, R160 ;  /* 0x000000a0a1a17221 */ /* 0x000fe20000010000 */
[----:B---3--:R-:W-:Y:S01]  /*8160*/  F2FP.PACK_AB R18, R137, R144 ;  /* 0x000000908912723e */ /* 0x008fe200000000ff */
[--C-:B------:R-:W-:Y:S01]  /*8170*/  HSET2.LE.AND R41, R41, R202.reuse, PT ;  /* 0x000000ca29297233 */ /* 0x100fe20003803000 */
[----:B------:R-:W-:Y:S01]  /*8180*/  PRMT R123, R123, 0x5410, R40 ;  /* 0x000054107b7b7816 */ /* 0x000fe20000000028 */
[--C-:B------:R-:W-:Y:S01]  /*8190*/  HSET2.LE.AND R40, R19, R202.reuse, PT ;  /* 0x000000ca13287233 */ /* 0x100fe20003803000 */
[----:B------:R-:W-:Y:S01]  /*81a0*/  LOP3.LUT R43, R43, R18, RZ, 0xc0, !PT ;  /* 0x000000122b2b7212 */ /* 0x000fe200078ec0ff */
[--C-:B------:R-:W-:Y:S01]  /*81b0*/  HSET2.LE.AND R37, R115, R202.reuse, PT ;  /* 0x000000ca73257233 */ /* 0x100fe20003803000 */
[----:B----4-:R-:W-:Y:S01]  /*81c0*/  F2FP.PACK_AB R19, R139, R136 ;  /* 0x000000888b13723e */ /* 0x010fe200000000ff */
[--C-:B------:R-:W-:Y:S01]  /*81d0*/  HSET2.LE.AND R36, R123, R202.reuse, PT ;  /* 0x000000ca7b247233 */ /* 0x100fe20003803000 */
[----:B--2---:R-:W-:Y:S01]  /*81e0*/  F2FP.PACK_AB R17, R210, R179 ;  /* 0x000000b3d211723e */ /* 0x004fe200000000ff */
[----:B------:R-:W-:Y:S01]  /*81f0*/  MUFU.EX2 R240, R240 ;  /* 0x000000f000f07308 */ /* 0x000fe20000000800 */
        /* <DEDUP_REMOVED lines=8> */
[----:B-----5:R-:W-:Y:S01]  /*8280*/  F2FP.PACK_AB R17, R147, R146 ;  /* 0x000000929311723e */ /* 0x020fe200000000ff */
[----:B------:R-:W-:Y:S01]  /*8290*/  MUFU.EX2 R247, R247 ;  /* 0x000000f700f77308 */ /* 0x000fe20000000800 */
[----:B------:R-:W-:Y:S01]  /*82a0*/  F2FP.PACK_AB R18, R241, R222 ;  /* 0x000000def112723e */ /* 0x000fe200000000ff */
[----:B------:R-:W-:Y:S01]  /*82b0*/  FADD.FTZ R158, R158, R163 ;  /* 0x000000a39e9e7221 */ /* 0x000fe20000010000 */
[----:B------:R-:W-:Y:S01]  /*82c0*/  LOP3.LUT R36, R36, R17, RZ, 0xc0, !PT ;  /* 0x0000001124247212 */ /* 0x000fe200078ec0ff */
[----:B------:R-:W-:Y:S01]  /*82d0*/  FADD.FTZ R149, R149, R148 ;  /* 0x0000009495957221 */ /* 0x000fe20000010000 */
[----:B------:R-:W-:Y:S01]  /*82e0*/  F2FP.PACK_AB R17, R243, R224 ;  /* 0x000000e0f311723e */ /* 0x000fe200000000ff */
[----:B------:R-:W-:Y:S01]  /*82f0*/  FADD.FTZ R151, R151, R150 ;  /* 0x0000009697977221 */ /* 0x000fe20000010000 */
[-C--:B------:R-:W-:Y:S01]  /*8300*/  HMMA.16816.F32 R8, R40, R44.reuse, R8 ;  /* 0x0000002c2808723c */ /* 0x080fe20000001808 */
[----:B------:R-:W-:Y:S01]  /*8310*/  LOP3.LUT R37, R37, R18, RZ, 0xc0, !PT ;  /* 0x0000001225257212 */ /* 0x000fe200078ec0ff */
[----:B------:R-:W-:Y:S01]  /*8320*/  FADD.FTZ R157, R157, R156 ;  /* 0x0000009c9d9d7221 */ /* 0x000fe20000010000 */
[----:B------:R-:W-:Y:S01]  /*8330*/  F2FP.PACK_AB R18, R226, R245 ;  /* 0x000000f5e212723e */ /* 0x000fe200000000ff */
[----:B------:R-:W-:Y:S01]  /*8340*/  MUFU.EX2 R242, R242 ;  /* 0x000000f200f27308 */ /* 0x000fe20000000800 */
[----:B------:R-:W-:Y:S01]  /*8350*/  LOP3.LUT R38, R38, R17, RZ, 0xc0, !PT ;  /* 0x0000001126267212 */ /* 0x000fe200078ec0ff */
[----:B------:R-:W-:Y:S01]  /*8360*/  FADD.FTZ R158, R159, R158 ;  /* 0x0000009e9f9e7221 */ /* 0x000fe20000010000 */
[----:B------:R-:W-:Y:S01]  /*8370*/  LOP3.LUT R39, R39, R18, RZ, 0xc0, !PT ;  /* 0x0000001227277212 */ /* 0x000fe200078ec0ff */
[----:B------:R-:W-:Y:S01]  /*8380*/  FADD.FTZ R142, R142, R149 ;  /* 0x000000958e8e7221 */ /* 0x000fe20000010000 */
[----:B------:R-:W-:Y:S03]  /*8390*/  LOP3.LUT R108, R113, UR7, R120, 0x96, !PT ;  /* 0x00000007716c7c12 */ /* 0x000fe6000f8e9678 */
[----:B------:R-:W-:Y:S01]  /*83a0*/  LOP3.LUT R118, R119, UR7, R124, 0x96, !PT ;  /* 0x0000000777767c12 */ /* 0x000fe2000f8e967c */
[----:B------:R-:W-:Y:S01]  /*83b0*/  FADD.FTZ R168, R168, R151 ;  /* 0x00000097a8a87221 */ /* 0x000fe20000010000 */
[C---:B------:R-:W-:Y:S01]  /*83c0*/  HMMA.16816.F32 R12, R36.reuse, R44, R12 ;  /* 0x0000002c240c723c */ /* 0x040fe2000000180c */
[----:B------:R-:W-:Y:S01]  /*83d0*/  IMAD.WIDE.U32 R108, R108, -0x2daee0ad, RZ ;  /* 0xd2511f536c6c7825 */ /* 0x000fe200078e00ff */
[----:B------:R-:W-:Y:S03]  /*83e0*/  MUFU.EX2 R249, R249 ;  /* 0x000000f900f97308 */ /* 0x000fe60000000800 */
[----:B------:R-:W-:Y:S01]  /*83f0*/  IMAD.WIDE.U32 R118, R118, -0x2daee0ad, RZ ;  /* 0xd2511f5376767825 */ /* 0x000fe200078e00ff */
[----:B------:R-:W-:Y:S02]  /*8400*/  LOP3.LUT R17, R109, UR16, R116, 0x96, !PT ;  /* 0x000000106d117c12 */ /* 0x000fe4000f8e9674 */
[-C--:B------:R-:W-:Y:S01]  /*8410*/  HMMA.16816.F32 R68, R36, R46.reuse, R68 ;  /* 0x0000002e2444723c */ /* 0x080fe20000001844 */
[----:B------:R-:W-:Y:S03]  /*8420*/  LOP3.LUT R52, R108, 0xffff, RZ, 0xc0, !PT ;  /* 0x0000ffff6c347812 */ /* 0x000fe600078ec0ff */
[----:B------:R-:W-:Y:S01]  /*8430*/  LOP3.LUT R122, R119, UR16, R122, 0x96, !PT ;  /* 0x00000010777a7c12 */ /* 0x000fe2000f8e967a */
[----:B------:R-:W-:Y:S01]  /*8440*/  MUFU.EX2 R244, R244 ;  /* 0x000000f400f47308 */ /* 0x000fe20000000800 */
[----:B------:R-:W-:Y:S01]  /*8450*/  LOP3.LUT R18, R118, 0xffff, RZ, 0xc0, !PT ;  /* 0x0000ffff76127812 */ /* 0x000fe200078ec0ff */
[----:B------:R-:W-:Y:S01]  /*8460*/  FADD.FTZ R170, R170, R157 ;  /* 0x0000009daaaa7221 */ /* 0x000fe20000010000 */
[C---:B------:R-:W-:Y:S01]  /*8470*/  HMMA.16816.F32 R32, R40.reuse, R46, R32 ;  /* 0x0000002e2820723c */ /* 0x040fe20000001820 */
[----:B------:R-:W1:Y:S03]  /*8480*/  LDSM.16.MT88.4 R44, [R184+0x7000] ;  /* 0x00700000b82c783b */ /* 0x000e660000004200 */
[----:B------:R-:W-:Y:S01]  /*8490*/  SHF.R.U32.HI R55, RZ, 0x10, R118 ;  /* 0x00000010ff377819 */ /* 0x000fe20000011676 */
[----:B------:R-:W-:Y:S01]  /*84a0*/  FADD.FTZ R173, R173, R158 ;  /* 0x0000009eadad7221 */ /* 0x000fe20000010000 */
[----:B------:R-:W-:Y:S01]  /*84b0*/  LOP3.LUT R53, R118, 0xff, RZ, 0xc0, !PT ;  /* 0x000000ff76357812 */ /* 0x000fe200078ec0ff */
[----:B------:R-:W2:Y:S01]  /*84c0*/  MUFU.EX2 R251, R174 ;  /* 0x000000ae00fb7308 */ /* 0x000ea20000000800 */
[-C--:B------:R-:W-:Y:S01]  /*84d0*/  HMMA.16816.F32 R72, R40, R64.reuse, R72 ;  /* 0x000000402848723c */ /* 0x080fe20000001848 */
[----:B------:R-:W-:Y:S02]  /*84e0*/  SHF.R.U32.HI R19, RZ, 0x18, R118 ;  /* 0x00000018ff137819 */ /* 0x000fe40000011676 */
[----:B------:R-:W-:Y:S01]  /*84f0*/  LDSM.16.MT88.4 R116, [R186+0x7800] ;  /* 0x00780000ba74783b */ /* 0x000fe20000004200 */
[----:B------:R-:W-:Y:S01]  /*8500*/  SHF.R.U32.HI R52, RZ, 0x8, R52 ;  /* 0x00000008ff347819 */ /* 0x000fe20000011634 */
[----:B------:R-:W-:Y:S01]  /*8510*/  FADD.FTZ R143, R143, R142 ;  /* 0x0000008e8f8f7221 */ /* 0x000fe20000010000 */
[----:B------:R-:W-:Y:S01]  /*8520*/  SHF.R.U32.HI R54, RZ, 0x10, R108 ;  /* 0x00000010ff367819 */ /* 0x000fe2000001166c */
[----:B------:R-:W-:Y:S01]  /*8530*/  FADD.FTZ R169, R169, R168 ;  /* 0x000000a8a9a97221 */ /* 0x000fe20000010000 */
[C---:B------:R-:W-:Y:S01]  /*8540*/  HMMA.16816.F32 R76, R36.reuse, R64, R76 ;  /* 0x00000040244c723c */ /* 0x040fe2000000184c */
[----:B------:R-:W-:Y:S03]  /*8550*/  MUFU.EX2 R246, R246 ;  /* 0x000000f600f67308 */ /* 0x000fe60000000800 */
[----:B------:R-:W-:Y:S01]  /*8560*/  LOP3.LUT R61, R54, 0xff, RZ, 0xc0, !PT ;  /* 0x000000ff363d7812 */ /* 0x000fe200078ec0ff */
[----:B------:R-:W-:Y:S01]  /*8570*/  FADD.FTZ R170, R171, R170 ;  /* 0x000000aaabaa7221 */ /* 0x000fe20000010000 */
[----:B------:R-:W-:Y:S01]  /*8580*/  LOP3.LUT R54, R122, 0xffff, RZ, 0xc0, !PT ;  /* 0x0000ffff7a367812 */ /* 0x000fe200078ec0ff */
[----:B------:R-:W-:Y:S01]  /*8590*/  FADD.FTZ R176, R176, R173 ;  /* 0x000000adb0b07221 */ /* 0x000fe20000010000 */
[-C--:B------:R-:W-:Y:S01]  /*85a0*/  HMMA.16816.F32 R80, R36, R66.reuse, R80 ;  /* 0x000000422450723c */ /* 0x080fe20000001850 */
[----:B------:R-:W-:Y:S02]  /*85b0*/  LOP3.LUT R64, R55, 0xff, RZ, 0xc0, !PT ;  /* 0x000000ff37407812 */ /* 0x000fe400078ec0ff */
[----:B------:R-:W3:Y:S01]  /*85c0*/  MUFU.EX2 R172, R172 ;  /* 0x000000ac00ac7308 */ /* 0x000ee20000000800 */
[----:B------:R-:W-:Y:S01]  /*85d0*/  SHF.R.U32.HI R54, RZ, 0x8, R54 ;  /* 0x00000008ff367819 */ /* 0x000fe20000011636 */
[----:B------:R-:W-:Y:S01]  /*85e0*/  FADD.FTZ R164, R164, R143 ;  /* 0x0000008fa4a47221 */ /* 0x000fe20000010000 */
[----:B------:R-:W-:Y:S01]  /*85f0*/  LOP3.LUT R65, R108, 0xff, RZ, 0xc0, !PT ;  /* 0x000000ff6c417812 */ /* 0x000fe200078ec0ff */
[----:B------:R-:W-:Y:S01]  /*8600*/  FADD.FTZ R140, R140, R169 ;  /* 0x000000a98c8c7221 */ /* 0x000fe20000010000 */
[C---:B------:R-:W-:Y:S01]  /*8610*/  HMMA.16816.F32 R20, R40.reuse, R66, R20 ;  /* 0x000000422814723c */ /* 0x040fe20000001814 */
[----:B------:R-:W-:Y:S03]  /*8620*/  SHF.R.U32.HI R63, RZ, 0x10, R17 ;  /* 0x00000010ff3f7819 */ /* 0x000fe60000011611 */
[----:B------:R-:W-:Y:S01]  /*8630*/  PRMT R65, R65, 0x5410, R52 ;  /* 0x0000541041417816 */ /* 0x000fe20000000034 */
[----:B------:R-:W-:Y:S01]  /*8640*/  MUFU.EX2 R56, R56 ;  /* 0x0000003800387308 */ /* 0x000fe20000000800 */
[----:B------:R-:W-:Y:S01]  /*8650*/  PRMT R19, R64, 0x5410, R19 ;  /* 0x0000541040137816 */ /* 0x000fe20000000013 */
[----:B------:R-:W-:Y:S01]  /*8660*/  FADD.FTZ R175, R175, R170 ;  /* 0x000000aaafaf7221 */ /* 0x000fe20000010000 */
[-C--:B------:R-:W-:Y:S01]  /*8670*/  HMMA.16816.F32 R84, R40, R104.reuse, R84 ;  /* 0x000000682854723c */ /* 0x080fe20000001854 */
[----:B------:R-:W-:Y:S03]  /*8680*/  LOP3.LUT R67, R122, 0xff, RZ, 0xc0, !PT ;  /* 0x000000ff7a437812 */ /* 0x000fe600078ec0ff */
[----:B------:R-:W-:Y:S01]  /*8690*/  SHF.R.U32.HI R66, RZ, 0x8, R18 ;  /* 0x00000008ff427819 */ /* 0x000fe20000011612 */
[----:B------:R-:W-:Y:S01]  /*86a0*/  FADD.FTZ R177, R177, R176 ;  /* 0x000000b0b1b17221 */ /* 0x000fe20000010000 */
[----:B------:R-:W-:Y:S01]  /*86b0*/  PRMT R67, R67, 0x5410, R54 ;  /* 0x0000541043437816 */ /* 0x000fe20000000036 */
[----:B------:R-:W4:Y:S01]  /*86c0*/  MUFU.EX2 R57, R57 ;  /* 0x0000003900397308 */ /* 0x000f220000000800 */
[C---:B------:R-:W-:Y:S01]  /*86d0*/  HMMA.16816.F32 R88, R36.reuse, R104, R88 ;  /* 0x000000682458723c */ /* 0x040fe20000001858 */
[----:B------:R-:W-:Y:S03]  /*86e0*/  PRMT R53, R53, 0x5410, R66 ;  /* 0x0000541035357816 */ /* 0x000fe60000000042 */
[----:B------:R-:W-:Y:S01]  /*86f0*/  LOP3.LUT R109, R17, 0xff, RZ, 0xc0, !PT ;  /* 0x000000ff116d7812 */ /* 0x000fe200078ec0ff */
[----:B------:R-:W-:Y:S01]  /*8700*/  FADD.FTZ R165, R165, R164 ;  /* 0x000000a4a5a57221 */ /* 0x000fe20000010000 */
[----:B------:R-:W-:Y:S01]  /*8710*/  SHF.R.U32.HI R18, RZ, 0x18, R108 ;  /* 0x00000018ff127819 */ /* 0x000fe2000001166c */
[--C-:B------:R-:W-:Y:S01]  /*8720*/  HSET2.LE.AND R104, R67, R202.reuse, PT ;  /* 0x000000ca43687233 */ /* 0x100fe20003803000 */
[-C--:B------:R-:W-:Y:S01]  /*8730*/  HMMA.16816.F32 R24, R36, R106.reuse, R24 ;  /* 0x0000006a2418723c */ /* 0x080fe20000001818 */
[--C-:B------:R-:W-:Y:S01]  /*8740*/  SHF.R.U32.HI R105, RZ, 0x10, R122.reuse ;  /* 0x00000010ff697819 */ /* 0x100fe2000001167a */
[----:B------:R-:W-:Y:S02]  /*8750*/  MUFU.EX2 R58, R58 ;  /* 0x0000003a003a7308 */ /* 0x000fe40000000800 */
[----:B------:R-:W-:Y:S01]  /*8760*/  SHF.R.U32.HI R122, RZ, 0x18, R122 ;  /* 0x00000018ff7a7819 */ /* 0x000fe2000001167a */
[----:B------:R-:W-:Y:S01]  /*8770*/  FADD.FTZ R141, R141, R140 ;  /* 0x0000008c8d8d7221 */ /* 0x000fe20000010000 */
[----:B------:R-:W-:Y:S01]  /*8780*/  LOP3.LUT R105, R105, 0xff, RZ, 0xc0, !PT ;  /* 0x000000ff69697812 */ /* 0x000fe200078ec0ff */
[----:B------:R-:W-:Y:S01]  /*8790*/  FADD.FTZ R175, R178, R175 ;  /* 0x000000afb2af7221 */ /* 0x000fe20000010000 */
[C---:B------:R-:W-:Y:S01]  /*87a0*/  HMMA.16816.F32 R92, R40.reuse, R106, R92 ;  /* 0x0000006a285c723c */ /* 0x040fe2000000185c */
[----:B------:R-:W-:Y:S03]  /*87b0*/  PRMT R61, R61, 0x5410, R18 ;  /* 0x000054103d3d7816 */ /* 0x000fe60000000012 */
[----:B------:R-:W-:Y:S01]  /*87c0*/  PRMT R105, R105, 0x5410, R122 ;  /* 0x0000541069697816 */ /* 0x000fe2000000007a */
[----:B------:R-:W5:Y:S01]  /*87d0*/  MUFU.EX2 R59, R59 ;  /* 0x0000003b003b7308 */ /* 0x000f620000000800 */
[----:B------:R-:W4:Y:S01]  /*87e0*/  LDSM.16.MT88.4 R120, [R188+0x7800] ;  /* 0x00780000bc78783b */ /* 0x000f220000004200 */
[--C-:B------:R-:W-:Y:S01]  /*87f0*/  HSET2.LE.AND R106, R53, R202.reuse, PT ;  /* 0x000000ca356a7233 */ /* 0x100fe20003803000 */
[-C--:B-1----:R-:W-:Y:S01]  /*8800*/  HMMA.16816.F32 R28, R40, R44.reuse, R28 ;  /* 0x0000002c281c723c */ /* 0x082fe2000000181c */
[--C-:B------:R-:W-:Y:S03]  /*8810*/  HSET2.LE.AND R107, R19, R202.reuse, PT ;  /* 0x000000ca136b7233 */ /* 0x100fe60003803000 */
[--C-:B------:R-:W-:Y:S01]  /*8820*/  HSET2.LE.AND R105, R105, R202.reuse, PT ;  /* 0x000000ca69697233 */ /* 0x100fe20003803000 */
[----:B--2---:R-:W-:Y:S01]  /*8830*/  F2FP.PACK_AB R19, R251, R244 ;  /* 0x000000f4fb13723e */ /* 0x004fe200000000ff */
[----:B------:R-:W1:Y:S01]  /*8840*/  LDSM.16.MT88.4 R52, [R185+0x7800] ;  /* 0x00780000b934783b */ /* 0x000e620000004200 */
[----:B------:R-:W-:Y:S01]  /*8850*/  SHF.R.U32.HI R18, RZ, 0x18, R17 ;  /* 0x00000018ff127819 */ /* 0x000fe20000011611 */
[C---:B------:R-:W-:Y:S01]  /*8860*/  HMMA.16816.F32 R96, R36.reuse, R44, R96 ;  /* 0x0000002c2460723c */ /* 0x040fe20000001860 */
[----:B------:R-:W-:Y:S03]  /*8870*/  MUFU.EX2 R60, R60 ;  /* 0x0000003c003c7308 */ /* 0x000fe60000000800 */
[----:B------:R-:W-:Y:S01]  /*8880*/  LOP3.LUT R104, R104, R19, RZ, 0xc0, !PT ;  /* 0x0000001368687212 */ /* 0x000fe200078ec0ff */
[----:B------:R-:W-:Y:S01]  /*8890*/  FADD.FTZ R177, R208, R177 ;  /* 0x000000b1d0b17221 */ /* 0x000fe20000010000 */
[----:B------:R-:W-:Y:S01]  /*88a0*/  LOP3.LUT R63, R63, 0xff, RZ, 0xc0, !PT ;  /* 0x000000ff3f3f7812 */ /* 0x000fe200078ec0ff */
[----:B------:R-:W-:Y:S01]  /*88b0*/  FADD.FTZ R136, R136, R165 ;  /* 0x000000a588887221 */ /* 0x000fe20000010000 */
[-C--:B------:R-:W-:Y:S01]  /*88c0*/  HMMA.16816.F32 R100, R36, R46.reuse, R100 ;  /* 0x0000002e2464723c */ /* 0x080fe20000001864 */
[----:B------:R-:W-:Y:S02]  /*88d0*/  LOP3.LUT R44, R17, 0xffff, RZ, 0xc0, !PT ;  /* 0x0000ffff112c7812 */ /* 0x000fe400078ec0ff */
[----:B------:R-:W2:Y:S01]  /*88e0*/  MUFU.EX2 R167, R167 ;  /* 0x000000a700a77308 */ /* 0x000ea20000000800 */
[----:B------:R-:W-:Y:S01]  /*88f0*/  F2FP.PACK_AB R17, R247, R240 ;  /* 0x000000f0f711723e */ /* 0x000fe200000000ff */
[----:B------:R-:W-:Y:S01]  /*8900*/  FADD.FTZ R138, R138, R141 ;  /* 0x0000008d8a8a7221 */ /* 0x000fe20000010000 */
[----:B------:R-:W-:Y:S01]  /*8910*/  SHF.R.U32.HI R44, RZ, 0x8, R44 ;  /* 0x00000008ff2c7819 */ /* 0x000fe2000001162c */
[--C-:B------:R-:W-:Y:S01]  /*8920*/  HSET2.LE.AND R39, R61, R202.reuse, PT ;  /* 0x000000ca3d277233 */ /* 0x100fe20003803000 */
[----:B------:R-:W-:Y:S01]  /*8930*/  HMMA.16816.F32 R48, R40, R46, R48 ;  /* 0x0000002e2830723c */ /* 0x000fe20000001830 */
[----:B------:R-:W-:Y:S03]  /*8940*/  F2FP.PACK_AB R38, R249, R242 ;  /* 0x000000f2f926723e */ /* 0x000fe600000000ff */
[----:B------:R-:W-:Y:S01]  /*8950*/  PRMT R109, R109, 0x5410, R44 ;  /* 0x000054106d6d7816 */ /* 0x000fe2000000002c */
[----:B------:R-:W-:Y:S01]  /*8960*/  MUFU.EX2 R45, R62 ;  /* 0x0000003e002d7308 */ /* 0x000fe20000000800 */
[----:B------:R-:W-:Y:S01]  /*8970*/  PRMT R63, R63, 0x5410, R18 ;  /* 0x000054103f3f7816 */ /* 0x000fe20000000012 */
[----:B------:R-:W-:Y:S01]  /*8980*/  FADD.FTZ R146, R146, R175 ;  /* 0x000000af92927221 */ /* 0x000fe20000010000 */
[----:B---3--:R-:W-:Y:S01]  /*8990*/  F2FP.PACK_AB R18, R172, R246 ;  /* 0x000000f6ac12723e */ /* 0x008fe200000000ff */
[--C-:B------:R-:W-:Y:S03]  /*89a0*/  HSET2.LE.AND R36, R109, R202.reuse, PT ;  /* 0x000000ca6d247233 */ /* 0x100fe60003803000 */
[----:B------:R-:W-:Y:S01]  /*89b0*/  LOP3.LUT R106, R106, R17, RZ, 0xc0, !PT ;  /* 0x000000116a6a7212 */ /* 0x000fe200078ec0ff */
[--C-:B------:R-:W-:Y:S01]  /*89c0*/  HSET2.LE.AND R37, R63, R202.reuse, PT ;  /* 0x000000ca3f257233 */ /* 0x100fe20003803000 */
[----:B------:R-:W-:Y:S01]  /*89d0*/  LOP3.LUT R107, R107, R38, RZ, 0xc0, !PT ;  /* 0x000000266b6b7212 */ /* 0x000fe200078ec0ff */
[----:B------:R-:W3:Y:S01]  /*89e0*/  MUFU.EX2 R166, R166 ;  /* 0x000000a600a67308 */ /* 0x000ee20000000800 */
[----:B------:R-:W-:Y:S01]  /*89f0*/  LOP3.LUT R105, R105, R18, RZ, 0xc0, !PT ;  /* 0x0000001269697212 */ /* 0x000fe200078ec0ff */
[----:B------:R-:W-:Y:S01]  /*8a00*/  HSET2.LE.AND R38, R65, R202, PT ;  /* 0x000000ca41267233 */ /* 0x000fe20003803000 */
[----:B----4-:R-:W-:Y:S01]  /*8a10*/  F2FP.PACK_AB R17, R57, R56 ;  /* 0x000000383911723e */ /* 0x010fe200000000ff */
[----:B------:R-:W-:Y:S01]  /*8a20*/  FADD.FTZ R222, R222, R177 ;  /* 0x000000b1dede7221 */ /* 0x000fe20000010000 */
[----:B-----5:R-:W-:Y:S01]  /*8a30*/  F2FP.PACK_AB R40, R59, R58 ;  /* 0x0000003a3b28723e */ /* 0x020fe200000000ff */
[----:B------:R-:W-:Y:S01]  /*8a40*/  FADD.FTZ R136, R139, R136 ;  /* 0x000000888b887221 */ /* 0x000fe20000010000 */
[----:B------:R-:W-:Y:S01]  /*8a50*/  LOP3.LUT R36, R36, R17, RZ, 0xc0, !PT ;  /* 0x0000001124247212 */ /* 0x000fe200078ec0ff */
[-C--:B------:R-:W-:Y:S01]  /*8a60*/  HMMA.16816.F32 R128, R104, R120.reuse, R8 ;  /* 0x000000786880723c */ /* 0x080fe20000001808 */
[----:B--2---:R-:W-:Y:S01]  /*8a70*/  F2FP.PACK_AB R17, R167, R60 ;  /* 0x0000003ca711723e */ /* 0x004fe200000000ff */
[----:B------:R-:W2:Y:S01]  /*8a80*/  LDSM.16.MT88.4 R8, [R184+0x7800] ;  /* 0x00780000b808783b */ /* 0x000ea20000004200 */
[----:B------:R-:W-:Y:S01]  /*8a90*/  LOP3.LUT R37, R37, R40, RZ, 0xc0, !PT ;  /* 0x0000002825257212 */ /* 0x000fe200078ec0ff */
[----:B------:R-:W-:Y:S01]  /*8aa0*/  FADD.FTZ R145, R145, R138 ;  /* 0x0000008a91917221 */ /* 0x000fe20000010000 */
[----:B------:R-:W-:Y:S01]  /*8ab0*/  LOP3.LUT R38, R38, R17, RZ, 0xc0, !PT ;  /* 0x0000001126267212 */ /* 0x000fe200078ec0ff */
[----:B------:R-:W-:Y:S02]  /*8ac0*/  FADD.FTZ R147, R147, R146 ;  /* 0x0000009293937221 */ /* 0x000fe40000010000 */
[----:B------:R-:W-:Y:S04]  /*8ad0*/  FADD.FTZ R222, R241, R222 ;  /* 0x000000def1de7221 */ /* 0x000fe80000010000 */
[----:B------:R-:W-:Y:S02]  /*8ae0*/  FADD.FTZ R179, R179, R136 ;  /* 0x00000088b3b37221 */ /* 0x000fe40000010000 */
[----:B------:R-:W-:Y:S01]  /*8af0*/  FADD.FTZ R144, R144, R145 ;  /* 0x0000009190907221 */ /* 0x000fe20000010000 */
[----:B---3--:R-:W-:Y:S01]  /*8b00*/  F2FP.PACK_AB R18, R166, R45 ;  /* 0x0000002da612723e */ /* 0x008fe200000000ff */
[----:B------:R-:W-:Y:S02]  /*8b10*/  FADD.FTZ R224, R224, R147 ;  /* 0x00000093e0e07221 */ /* 0x000fe40000010000 */
[----:B------:R-:W-:Y:S01]  /*8b20*/  FADD.FTZ R245, R245, R222 ;  /* 0x000000def5f57221 */ /* 0x000fe20000010000 */
[----:B------:R-:W-:Y:S01]  /*8b30*/  LOP3.LUT R39, R39, R18, RZ, 0xc0, !PT ;  /* 0x0000001227277212 */ /* 0x000fe200078ec0ff */
[----:B------:R-:W-:Y:S02]  /*8b40*/  FADD.FTZ R179, R210, R179 ;  /* 0x000000b3d2b37221 */ /* 0x000fe40000010000 */
[----:B------:R-:W-:Y:S02]  /*8b50*/  FADD.FTZ R137, R137, R144 ;  /* 0x0000009089897221 */ /* 0x000fe40000010000 */
[----:B------:R-:W-:Y:S02]  /*8b60*/  FADD.FTZ R243, R243, R224 ;  /* 0x000000e0f3f37221 */ /* 0x000fe40000010000 */
[C---:B------:R-:W-:Y:S01]  /*8b70*/  HMMA.16816.F32 R124, R36.reuse, R120, R12 ;  /* 0x00000078247c723c */ /* 0x040fe2000000180c */
[----:B------:R-:W-:Y:S02]  /*8b80*/  FADD.FTZ R245, R226, R245 ;  /* 0x000000f5e2f57221 */ /* 0x000fe40000010000 */
[----:B------:R-:W-:Y:S02]  /*8b90*/  FADD.FTZ R244, R244, R179 ;  /* 0x000000b3f4f47221 */ /* 0x000fe40000010000 */
        /* <DEDUP_REMOVED lines=20> */
[----:B------:R-:W-:Y:S02]  /*8ce0*/  IMAD.MOV.U32 R0, RZ, RZ, R7 ;  /* 0x000000ffff007224 */ /* 0x000fe400078e0007 */
[----:B------:R-:W-:Y:S02]  /*8cf0*/  IMAD.MOV.U32 R3, RZ, RZ, R134 ;  /* 0x000000ffff037224 */ /* 0x000fe400078e0086 */
[C---:B------:R-:W-:Y:S01]  /*8d00*/  HMMA.16816.F32 R116, R104.reuse, R118, R20 ;  /* 0x000000766874723c */ /* 0x040fe20000001814 */
[----:B------:R-:W-:Y:S03]  /*8d10*/  IMAD.MOV.U32 R132, RZ, RZ, R135 ;  /* 0x000000ffff847224 */ /* 0x000fe600078e0087 */
[----:B------:R-:W-:Y:S04]  /*8d20*/  IMAD.MOV.U32 R2, RZ, RZ, R133 ;  /* 0x000000ffff027224 */ /* 0x000fe800078e0085 */
        /* <DEDUP_REMOVED lines=9> */
.L_x_958:
[----:B------:R-:W1:Y:S01]  /*8dc0*/  SHFL.BFLY PT, R0, R227, 0x2, 0x1f ;  /* 0x0c401f00e3007f89 */ /* 0x000e6200000e0000 */
[----:B------:R-:W-:Y:S01]  /*8dd0*/  MOV R10, 0x3f800000 ;  /* 0x3f800000000a7802 */ /* 0x000fe20000000f00 */
[----:B------:R-:W-:Y:S01]  /*8de0*/  BSSY B0, `(.L_x_962) ;  /* 0x000012d000007945 */ /* 0x000fe20003800000 */
[----:B------:R-:W-:Y:S01]  /*8df0*/  MOV R12, 0x3f800000 ;  /* 0x3f800000000c7802 */ /* 0x000fe20000000f00 */
[----:B------:R-:W2:Y:S01]  /*8e00*/  SHFL.BFLY PT, R4, R225, 0x2, 0x1f ;  /* 0x0c401f00e1047f89 */ /* 0x000ea200000e0000 */
[----:B------:R-:W-:-:S03]  /*8e10*/  ISETP.NE.AND P0, PT, R197, -0x1, PT ;  /* 0xffffffffc500780c */ /* 0x000fc60003f05270 */
[----:B------:R-:W3:Y:S04]  /*8e20*/  SHFL.BFLY PT, R5, R206, 0x2, 0x1f ;  /* 0x0c401f00ce057f89 */ /* 0x000ee800000e0000 */
[----:B------:R-:W4:Y:S06]  /*8e30*/  SHFL.BFLY PT, R8, R223, 0x2, 0x1f ;  /* 0x0c401f00df087f89 */ /* 0x000f2c00000e0000 */
[----:B------:R-:W-:-:S04]  /*8e40*/  @P0 IMAD.WIDE.U32 R16, R197, c[0x0][0x1e8], RZ ;  /* 0x00007a00c5100a25 */ /* 0x000fc800078e00ff */
[----:B-1----:R-:W-:Y:S02]  /*8e50*/  FADD.FTZ R3, R0, R227 ;  /* 0x000000e300037221 */ /* 0x002fe40000010000 */
[----:B------:R-:W1:Y:S01]  /*8e60*/  S2R R0, SR_TID.X ;  /* 0x0000000000007919 */ /* 0x000e620000002100 */
[----:B--2---:R-:W-:-:S03]  /*8e70*/  FADD.FTZ R9, R4, R225 ;  /* 0x000000e104097221 */ /* 0x004fc60000010000 */
[----:B------:R-:W2:Y:S01]  /*8e80*/  SHFL.BFLY PT, R2, R3, 0x1, 0x1f ;  /* 0x0c201f0003027f89 */ /* 0x000ea200000e0000 */
[----:B---3--:R-:W-:-:S03]  /*8e90*/  FADD.FTZ R6, R5, R206 ;  /* 0x000000ce05067221 */ /* 0x008fc60000010000 */
[----:B------:R-:W3:Y:S01]  /*8ea0*/  SHFL.BFLY PT, R4, R9, 0x1, 0x1f ;  /* 0x0c201f0009047f89 */ /* 0x000ee200000e0000 */
[----:B----4-:R-:W-:-:S03]  /*8eb0*/  FADD.FTZ R15, R8, R223 ;  /* 0x000000df080f7221 */ /* 0x010fc60000010000 */
[----:B------:R-:W4:Y:S04]  /*8ec0*/  SHFL.BFLY PT, R5, R6, 0x1, 0x1f ;  /* 0x0c201f0006057f89 */ /* 0x000f2800000e0000 */
[----:B------:R-:W5:Y:S01]  /*8ed0*/  SHFL.BFLY PT, R14, R15, 0x1, 0x1f ;  /* 0x0c201f000f0e7f89 */ /* 0x000f6200000e0000 */
[----:B--2---:R-:W-:Y:S01]  /*8ee0*/  FADD.FTZ R2, R3, R2 ;  /* 0x0000000203027221 */ /* 0x004fe20000010000 */
[----:B-1----:R-:W-:Y:S01]  /*8ef0*/  SHF.R.S32.HI R3, RZ, 0x1f, R0 ;  /* 0x0000001fff037819 */ /* 0x002fe20000011400 */
[----:B---3--:R-:W-:-:S03]  /*8f00*/  FADD.FTZ R4, R9, R4 ;  /* 0x0000000409047221 */ /* 0x008fc60000010000 */
[-C--:B------:R-:W-:Y:S01]  /*8f10*/  LEA.HI R11, R3, R0.reuse, RZ, 0x2 ;  /* 0x00000000030b7211 */ /* 0x080fe200078f10ff */
[----:B------:R-:W-:Y:S01]  /*8f20*/  @P0 IMAD R9, R197, c[0x0][0x1ec], R17 ;  /* 0x00007b00c5090a24 */ /* 0x000fe200078e0211 */
[----:B------:R-:W-:Y:S01]  /*8f30*/  LEA.HI R3, R3, R0, RZ, 0x5 ;  /* 0x0000000003037211 */ /* 0x000fe200078f28ff */
[----:B----4-:R-:W-:Y:S01]  /*8f40*/  FADD.FTZ R5, R6, R5 ;  /* 0x0000000506057221 */ /* 0x010fe20000010000 */
[----:B------:R-:W-:Y:S02]  /*8f50*/  FSETP.NE.FTZ.AND P4, PT, R4, RZ, PT ;  /* 0x000000ff0400720b */ /* 0x000fe40003f95000 */
[--C-:B------:R-:W-:Y:S01]  /*8f60*/  SHF.R.S32.HI R13, RZ, 0x2, R11.reuse ;  /* 0x00000002ff0d7819 */ /* 0x100fe2000001140b */
[----:B-----5:R-:W-:Y:S01]  /*8f70*/  FADD.FTZ R14, R15, R14 ;  /* 0x0000000e0f0e7221 */ /* 0x020fe20000010000 */
[----:B------:R-:W-:Y:S02]  /*8f80*/  SHF.R.S32.HI R8, RZ, 0x1f, R11 ;  /* 0x0000001fff087819 */ /* 0x000fe4000001140b */
[----:B------:R-:W-:-:S02]  /*8f90*/  LOP3.LUT R11, R11, 0x3ffffffc, RZ, 0xc0, !PT ;  /* 0x3ffffffc0b0b7812 */ /* 0x000fc400078ec0ff */
[----:B------:R-:W-:Y:S02]  /*8fa0*/  FSETP.NE.FTZ.AND P6, PT, R2, RZ, PT ;  /* 0x000000ff0200720b */ /* 0x000fe40003fd5000 */
[----:B------:R-:W-:Y:S02]  /*8fb0*/  IADD3 R11, -R11, R0, RZ ;  /* 0x000000000b0b7210 */ /* 0x000fe40007ffe1ff */
[----:B------:R-:W-:Y:S02]  /*8fc0*/  MOV R0, 0x3f800000 ;  /* 0x3f80000000007802 */ /* 0x000fe40000000f00 */
[----:B------:R-:W-:Y:S02]  /*8fd0*/  LEA.HI R8, R8, R13, RZ, 0x3 ;  /* 0x0000000d08087211 */ /* 0x000fe400078f18ff */
[----:B------:R-:W-:Y:S02]  /*8fe0*/  FSETP.NE.FTZ.AND P5, PT, R5, RZ, PT ;  /* 0x000000ff0500720b */ /* 0x000fe40003fb5000 */
[----:B------:R-:W1:Y:S01]  /*8ff0*/  @P4 MUFU.RCP R0, R4 ;  /* 0x0000000400004308 */ /* 0x000e620000001000 */
[----:B------:R-:W-:-:S02]  /*9000*/  LOP3.LUT R8, R8, 0xfffffff8, RZ, 0xc0, !PT ;  /* 0xfffffff808087812 */ /* 0x000fc400078ec0ff */
[----:B------:R-:W-:Y:S02]  /*9010*/  FSETP.NE.FTZ.AND P3, PT, R14, RZ, PT ;  /* 0x000000ff0e00720b */ /* 0x000fe40003f75000 */
[----:B------:R-:W-:Y:S02]  /*9020*/  IADD3 R8, R13, -R8, RZ ;  /* 0x800000080d087210 */ /* 0x000fe40007ffe0ff */
[----:B------:R-:W-:Y:S01]  /*9030*/  MOV R13, 0x3f800000 ;  /* 0x3f800000000d7802 */ /* 0x000fe20000000f00 */
[----:B------:R-:W2:Y:S01]  /*9040*/  @P6 MUFU.RCP R10, R2 ;  /* 0x00000002000a6308 */ /* 0x000ea20000001000 */
[----:B------:R-:W-:Y:S01]  /*9050*/  @P0 MOV R6, R16 ;  /* 0x0000001000060202 */ /* 0x000fe20000000f00 */
[----:B------:R-:W-:Y:S02]  /*9060*/  IMAD.MOV.U32 R16, RZ, RZ, 0x20 ;  /* 0x00000020ff107424 */ /* 0x000fe400078e00ff */
[----:B-1----:R-:W-:-:S04]  /*9070*/  FMUL.FTZ R0, R0, c[0x0][0x2dc] ;  /* 0x0000b70000007a20 */ /* 0x002fc80000410000 */
[----:B------:R-:W1:Y:S01]  /*9080*/  @P5 MUFU.RCP R12, R5 ;  /* 0x00000005000c5308 */ /* 0x000e620000001000 */
[C---:B------:R-:W-:Y:S02]  /*9090*/  FMUL.FTZ R124, R0.reuse, R124 ;  /* 0x0000007c007c7220 */ /* 0x040fe40000410000 */
[C---:B------:R-:W-:Y:S02]  /*90a0*/  FMUL.FTZ R125, R0.reuse, R125 ;  /* 0x0000007d007d7220 */ /* 0x040fe40000410000 */
[----:B------:R-:W-:-:S03]  /*90b0*/  FMUL.FTZ R68, R0, R68 ;  /* 0x0000004400447220 */ /* 0x000fc60000410000 */
[----:B------:R-:W3:Y:S01]  /*90c0*/  @P3 MUFU.RCP R13, R14 ;  /* 0x0000000e000d3308 */ /* 0x000ee20000001000 */
[C---:B------:R-:W-:Y:S01]  /*90d0*/  FMUL.FTZ R69, R0.reuse, R69 ;  /* 0x0000004500457220 */ /* 0x040fe20000410000 */
[----:B------:R-:W-:Y:S01]  /*90e0*/  F2FP.PACK_AB R124, R125, R124 ;  /* 0x0000007c7d7c723e */ /* 0x000fe200000000ff */
[C---:B------:R-:W-:Y:S02]  /*90f0*/  FMUL.FTZ R76, R0.reuse, R76 ;  /* 0x0000004c004c7220 */ /* 0x040fe40000410000 */
[C---:B------:R-:W-:Y:S01]  /*9100*/  FMUL.FTZ R77, R0.reuse, R77 ;  /* 0x0000004d004d7220 */ /* 0x040fe20000410000 */
[----:B------:R-:W-:Y:S01]  /*9110*/  F2FP.PACK_AB R68, R69, R68 ;  /* 0x000000444544723e */ /* 0x000fe200000000ff */
[C---:B------:R-:W-:Y:S01]  /*9120*/  FMUL.FTZ R80, R0.reuse, R80 ;  /* 0x0000005000507220 */ /* 0x040fe20000410000 */
[----:B------:R-:W4:Y:S01]  /*9130*/  @P6 MUFU.LG2 R2, R2 ;  /* 0x0000000200026308 */ /* 0x000f220000000c00 */
        /* <DEDUP_REMOVED lines=13> */
[----:B------:R-:W5:Y:S01]  /*9210*/  @P5 MUFU.LG2 R5, R5 ;  /* 0x0000000500055308 */ /* 0x000f620000000c00 */
[----:B------:R-:W-:Y:S01]  /*9220*/  FMUL.FTZ R101, R0, R101 ;  /* 0x0000006500657220 */ /* 0x000fe20000410000 */
[----:B------:R-:W-:Y:S01]  /*9230*/  LOP3.LUT R0, R8, 0x1, RZ, 0xc0, !PT ;  /* 0x0000000108007812 */ /* 0x000fe200078ec0ff */
[----:B--2---:R-:W-:Y:S01]  /*9240*/  FMUL.FTZ R10, R10, c[0x0][0x2dc] ;  /* 0x0000b7000a0a7a20 */ /* 0x004fe20000410000 */
[----:B------:R-:W-:Y:S01]  /*9250*/  F2FP.PACK_AB R96, R97, R96 ;  /* 0x000000606160723e */ /* 0x000fe200000000ff */
[----:B-1----:R-:W-:Y:S01]  /*9260*/  FMUL.FTZ R12, R12, c[0x0][0x2dc] ;  /* 0x0000b7000c0c7a20 */ /* 0x002fe20000410000 */
[----:B------:R-:W-:Y:S01]  /*9270*/  ISETP.NE.U32.AND P1, PT, R0, 0x1, PT ;  /* 0x000000010000780c */ /* 0x000fe20003f25070 */
[----:B------:R-:W-:Y:S01]  /*9280*/  IMAD.MOV.U32 R0, RZ, RZ, -0x10 ;  /* 0xfffffff0ff007424 */ /* 0x000fe200078e00ff */
[----:B------:R-:W-:Y:S01]  /*9290*/  F2FP.PACK_AB R100, R101, R100 ;  /* 0x000000646564723e */ /* 0x000fe200000000ff */
[C---:B------:R-:W-:Y:S01]  /*92a0*/  FMUL.FTZ R128, R10.reuse, R128 ;  /* 0x000000800a807220 */ /* 0x040fe20000410000 */
[----:B------:R-:W1:Y:S01]  /*92b0*/  @P4 MUFU.LG2 R4, R4 ;  /* 0x0000000400044308 */ /* 0x000e620000000c00 */
[----:B------:R-:W-:Y:S01]  /*92c0*/  FMUL.FTZ R129, R10, R129 ;  /* 0x000000810a817220 */ /* 0x000fe20000410000 */
[----:B------:R-:W-:Y:S01]  /*92d0*/  SEL R0, R0, 0x10, !P1 ;  /* 0x0000001000007807 */ /* 0x000fe20004800000 */
[----:B------:R-:W-:Y:S01]  /*92e0*/  FMUL.FTZ R120, R10, R120 ;  /* 0x000000780a787220 */ /* 0x000fe20000410000 */
[----:B------:R-:W-:Y:S01]  /*92f0*/  R2P PR, R8, 0x6 ;  /* 0x0000000608007804 */ /* 0x000fe20000000000 */
[----:B------:R-:W-:Y:S01]  /*9300*/  FMUL.FTZ R121, R10, R121 ;  /* 0x000000790a797220 */ /* 0x000fe20000410000 */
[----:B------:R-:W-:Y:S01]  /*9310*/  SHF.L.U32 R8, R8, 0x6, RZ ;  /* 0x0000000608087819 */ /* 0x000fe200000006ff */
[C---:B------:R-:W-:Y:S01]  /*9320*/  FMUL.FTZ R72, R10.reuse, R72 ;  /* 0x000000480a487220 */ /* 0x040fe20000410000 */
[----:B------:R-:W-:Y:S01]  /*9330*/  F2FP.PACK_AB R128, R129, R128 ;  /* 0x000000808180723e */ /* 0x000fe200000000ff */
[----:B------:R-:W-:Y:S01]  /*9340*/  FMUL.FTZ R73, R10, R73 ;  /* 0x000000490a497220 */ /* 0x000fe20000410000 */
[----:B------:R-:W-:Y:S01]  /*9350*/  LOP3.LUT R8, R8, 0x1c0, RZ, 0xc0, !PT ;  /* 0x000001c008087812 */ /* 0x000fe200078ec0ff */
[----:B------:R-:W-:Y:S01]  /*9360*/  FMUL.FTZ R116, R10, R116 ;  /* 0x000000740a747220 */ /* 0x000fe20000410000 */
[----:B------:R-:W-:Y:S01]  /*9370*/  SEL R16, R16, 0xffffffe0, !P1 ;  /* 0xffffffe010107807 */ /* 0x000fe20004800000 */
[----:B------:R-:W-:Y:S01]  /*9380*/  FMUL.FTZ R117, R10, R117 ;  /* 0x000000750a757220 */ /* 0x000fe20000410000 */
[----:B------:R-:W-:Y:S01]  /*9390*/  LEA.HI R8, R8, R8, RZ, 0x1d ;  /* 0x0000000808087211 */ /* 0x000fe200078fe8ff */
        /* <DEDUP_REMOVED lines=12> */
[----:B------:R-:W-:Y:S01]  /*9460*/  FMUL.FTZ R105, R10, R105 ;  /* 0x000000690a697220 */ /* 0x000fe20000410000 */
[----:B------:R-:W-:Y:S01]  /*9470*/  SHF.R.S32.HI R10, RZ, 0x5, R3 ;  /* 0x00000005ff0a7819 */ /* 0x000fe20000011403 */
[----:B---3--:R-:W-:Y:S01]  /*9480*/  FMUL.FTZ R13, R13, c[0x0][0x2dc] ;  /* 0x0000b7000d0d7a20 */ /* 0x008fe20000410000 */
[----:B------:R-:W2:Y:S01]  /*9490*/  LDC.U8 R3, c[0x0][0x329] ;  /* 0x0000ca40ff037b82 */ /* 0x000ea20000000000 */
[----:B------:R-:W-:Y:S01]  /*94a0*/  FMUL.FTZ R130, R12, R130 ;  /* 0x000000820c827220 */ /* 0x000fe20000410000 */
[----:B------:R-:W-:Y:S01]  /*94b0*/  LEA R11, R10, R11, 0x9 ;  /* 0x0000000b0a0b7211 */ /* 0x000fe200078e48ff */
[C---:B------:R-:W-:Y:S01]  /*94c0*/  FMUL.FTZ R131, R12.reuse, R131 ;  /* 0x000000830c837220 */ /* 0x040fe20000410000 */
[----:B------:R-:W-:Y:S01]  /*94d0*/  F2FP.PACK_AB R108, R109, R108 ;  /* 0x0000006c6d6c723e */ /* 0x000fe200000000ff */
[C---:B------:R-:W-:Y:S01]  /*94e0*/  FMUL.FTZ R122, R12.reuse, R122 ;  /* 0x0000007a0c7a7220 */ /* 0x040fe20000410000 */
[----:B------:R-:W-:Y:S01]  /*94f0*/  LEA R8, R11, R8, 0x1 ;  /* 0x000000080b087211 */ /* 0x000fe200078e08ff */
[C---:B------:R-:W-:Y:S01]  /*9500*/  FMUL.FTZ R123, R12.reuse, R123 ;  /* 0x0000007b0c7b7220 */ /* 0x040fe20000410000 */
[----:B------:R-:W-:Y:S01]  /*9510*/  F2FP.PACK_AB R130, R131, R130 ;  /* 0x000000828382723e */ /* 0x000fe200000000ff */
[----:B------:R-:W-:Y:S01]  /*9520*/  FMUL.FTZ R74, R12, R74 ;  /* 0x0000004a0c4a7220 */ /* 0x000fe20000410000 */
[----:B------:R-:W-:Y:S01]  /*9530*/  SHF.L.U32 R11, R8, 0x1, RZ ;  /* 0x00000001080b7819 */ /* 0x000fe200000006ff */
[C---:B------:R-:W-:Y:S01]  /*9540*/  FMUL.FTZ R75, R12.reuse, R75 ;  /* 0x0000004b0c4b7220 */ /* 0x040fe20000410000 */
[----:B------:R-:W-:Y:S01]  /*9550*/  F2FP.PACK_AB R122, R123, R122 ;  /* 0x0000007a7b7a723e */ /* 0x000fe200000000ff */
[C---:B------:R-:W-:Y:S01]  /*9560*/  FMUL.FTZ R118, R12.reuse, R118 ;  /* 0x000000760c767220 */ /* 0x040fe20000410000 */
[C---:B------:R-:W-:Y:S01]  /*9570*/  IADD3 R15, R11.reuse, 0x40, RZ ;  /* 0x000000400b0f7810 */ /* 0x040fe20007ffe0ff */
[C---:B------:R-:W-:Y:S01]  /*9580*/  FMUL.FTZ R119, R12.reuse, R119 ;  /* 0x000000770c777220 */ /* 0x040fe20000410000 */
[----:B------:R-:W-:Y:S01]  /*9590*/  @P2 IADD3 R15, R11, -0x40, RZ ;  /* 0xffffffc00b0f2810 */ /* 0x000fe20007ffe0ff */
[C---:B------:R-:W-:Y:S01]  /*95a0*/  FMUL.FTZ R86, R12.reuse, R86 ;  /* 0x000000560c567220 */ /* 0x040fe20000410000 */
[----:B------:R-:W-:Y:S01]  /*95b0*/  F2FP.PACK_AB R74, R75, R74 ;  /* 0x0000004a4b4a723e */ /* 0x000fe200000000ff */
[C---:B------:R-:W-:Y:S01]  /*95c0*/  FMUL.FTZ R87, R12.reuse, R87 ;  /* 0x000000570c577220 */ /* 0x040fe20000410000 */
[----:B------:R-:W-:Y:S01]  /*95d0*/  IADD3 R17, R11, R16, RZ ;  /* 0x000000100b117210 */ /* 0x000fe20007ffe0ff */
[C---:B------:R-:W-:Y:S01]  /*95e0*/  FMUL.FTZ R94, R12.reuse, R94 ;  /* 0x0000005e0c5e7220 */ /* 0x040fe20000410000 */
[----:B------:R-:W-:Y:S01]  /*95f0*/  F2FP.PACK_AB R118, R119, R118 ;  /* 0x000000767776723e */ /* 0x000fe200000000ff */
[C---:B------:R-:W-:Y:S01]  /*9600*/  FMUL.FTZ R95, R12.reuse, R95 ;  /* 0x0000005f0c5f7220 */ /* 0x040fe20000410000 */
[----:B--2---:R-:W-:Y:S01]  /*9610*/  ISETP.NE.AND P1, PT, R3, RZ, PT ;  /* 0x000000ff0300720c */ /* 0x004fe20003f25270 */
[C---:B------:R-:W-:Y:S01]  /*9620*/  FMUL.FTZ R110, R12.reuse, R110 ;  /* 0x0000006e0c6e7220 */ /* 0x040fe20000410000 */
[----:B------:R-:W-:Y:S01]  /*9630*/  STS [R11], R128 ;  /* 0x000000800b007388 */ /* 0x000fe20000000800 */
[C---:B------:R-:W-:Y:S01]  /*9640*/  FMUL.FTZ R111, R12.reuse, R111 ;  /* 0x0000006f0c6f7220 */ /* 0x040fe20000410000 */
[----:B------:R-:W-:Y:S01]  /*9650*/  F2FP.PACK_AB R86, R87, R86 ;  /* 0x000000565756723e */ /* 0x000fe200000000ff */
[C---:B------:R-:W-:Y:S01]  /*9660*/  FMUL.FTZ R106, R12.reuse, R106 ;  /* 0x0000006a0c6a7220 */ /* 0x040fe20000410000 */
[----:B------:R-:W-:Y:S01]  /*9670*/  STS [R11+0x400], R130 ;  /* 0x000400820b007388 */ /* 0x000fe20000000800 */
[----:B------:R-:W-:Y:S01]  /*9680*/  FMUL.FTZ R107, R12, R107 ;  /* 0x0000006b0c6b7220 */ /* 0x000fe20000410000 */
[----:B------:R-:W-:Y:S01]  /*9690*/  F2FP.PACK_AB R94, R95, R94 ;  /* 0x0000005e5f5e723e */ /* 0x000fe200000000ff */
[----:B------:R-:W2:Y:S01]  /*96a0*/  LDC.U8 R12, c[0x0][0x328] ;  /* 0x0000ca00ff0c7b82 */ /* 0x000ea20000000000 */
[C---:B------:R-:W-:Y:S01]  /*96b0*/  FMUL.FTZ R126, R13.reuse, R126 ;  /* 0x0000007e0d7e7220 */ /* 0x040fe20000410000 */
[----:B------:R-:W-:Y:S01]  /*96c0*/  IADD3 R21, R16, 0x400, R15 ;  /* 0x0000040010157810 */ /* 0x000fe20007ffe00f */
        /* <DEDUP_REMOVED lines=13> */
[----:B------:R-:W-:Y:S01]  /*97a0*/  F2FP.PACK_AB R78, R79, R78 ;  /* 0x0000004e4f4e723e */ /* 0x000fe200000000ff */
[C---:B------:R-:W-:Y:S01]  /*97b0*/  FMUL.FTZ R90, R13.reuse, R90 ;  /* 0x0000005a0d5a7220 */ /* 0x040fe20000410000 */
[----:B------:R-:W3:Y:S01]  /*97c0*/  S2R R8, SR_CTAID.Y ;  /* 0x0000000000087919 */ /* 0x000ee20000002600 */
[----:B------:R-:W-:Y:S01]  /*97d0*/  FMUL.FTZ R91, R13, R91 ;  /* 0x0000005b0d5b7220 */ /* 0x000fe20000410000 */
[----:B------:R-:W-:Y:S01]  /*97e0*/  F2FP.PACK_AB R82, R83, R82 ;  /* 0x000000525352723e */ /* 0x000fe200000000ff */
[----:B------:R-:W-:-:S02]  /*97f0*/  FMUL.FTZ R114, R13, R114 ;  /* 0x000000720d727220 */ /* 0x000fc40000410000 */
[----:B------:R-:W-:Y:S01]  /*9800*/  FMUL.FTZ R115, R13, R115 ;  /* 0x000000730d737220 */ /* 0x000fe20000410000 */
[----:B------:R-:W-:Y:S01]  /*9810*/  F2FP.PACK_AB R90, R91, R90 ;  /* 0x0000005a5b5a723e */ /* 0x000fe200000000ff */
[C---:B------:R-:W-:Y:S01]  /*9820*/  FMUL.FTZ R98, R13.reuse, R98 ;  /* 0x000000620d627220 */ /* 0x040fe20000410000 */
[----:B--2---:R-:W-:Y:S01]  /*9830*/  @!P1 ISETP.NE.AND P2, PT, R12, RZ, PT ;  /* 0x000000ff0c00920c */ /* 0x004fe20003f45270 */
[----:B------:R-:W-:Y:S01]  /*9840*/  FMUL.FTZ R99, R13, R99 ;  /* 0x000000630d637220 */ /* 0x000fe20000410000 */
[----:B------:R-:W-:Y:S01]  /*9850*/  F2FP.PACK_AB R114, R115, R114 ;  /* 0x000000727372723e */ /* 0x000fe200000000ff */
[C---:B------:R-:W-:Y:S02]  /*9860*/  FMUL.FTZ R102, R13.reuse, R102 ;  /* 0x000000660d667220 */ /* 0x040fe40000410000 */
[----:B------:R-:W-:Y:S01]  /*9870*/  FMUL.FTZ R13, R13, R103 ;  /* 0x000000670d0d7220 */ /* 0x000fe20000410000 */
[----:B------:R-:W-:Y:S01]  /*9880*/  F2FP.PACK_AB R98, R99, R98 ;  /* 0x000000626362723e */ /* 0x000fe200000000ff */
[----:B------:R-:W-:-:S02]  /*9890*/  IMAD.IADD R23, R0, 0x1, R15 ;  /* 0x0000000100177824 */ /* 0x000fc400078e020f */
[----:B----4-:R-:W-:Y:S01]  /*98a0*/  @P6 FMUL.FTZ R2, R2, 0.69314718246459960938 ;  /* 0x3f31721802026820 */ /* 0x010fe20000410000 */
[----:B------:R-:W-:Y:S01]  /*98b0*/  F2FP.PACK_AB R102, R13, R102 ;  /* 0x000000660d66723e */ /* 0x000fe200000000ff */
[----:B-----5:R-:W-:Y:S01]  /*98c0*/  @P5 FMUL.FTZ R5, R5, 0.69314718246459960938 ;  /* 0x3f31721805055820 */ /* 0x020fe20000410000 */
[----:B------:R-:W-:Y:S01]  /*98d0*/  IADD3 R13, R11, R0, RZ ;  /* 0x000000000b0d7210 */ /* 0x000fe20007ffe0ff */
[----:B-1----:R-:W-:-:S03]  /*98e0*/  @P4 FMUL.FTZ R4, R4, 0.69314718246459960938 ;  /* 0x3f31721804044820 */ /* 0x002fc60000410000 */
[----:B------:R-:W-:Y:S01]  /*98f0*/  IADD3 R19, R13, R16, RZ ;  /* 0x000000100d137210 */ /* 0x000fe20007ffe0ff */
[----:B------:R-:W-:Y:S01]  /*9900*/  STS [R13], R120 ;  /* 0x000000780d007388 */ /* 0x000fe20000000800 */
[----:B---3--:R-:W-:-:S03]  /*9910*/  @!P0 IMAD.WIDE.U32 R48, R8, c[0x0][0x1e0], RZ ;  /* 0x0000780008308a25 */ /* 0x008fc600078e00ff */
[----:B------:R-:W-:Y:S02]  /*9920*/  STS [R13+0x400], R122 ;  /* 0x0004007a0d007388 */ /* 0x000fe40000000800 */
[----:B------:R-:W-:Y:S01]  /*9930*/  @!P0 MOV R6, R48 ;  /* 0x0000003000068202 */ /* 0x000fe20000000f00 */
[----:B------:R-:W-:Y:S01]  /*9940*/  @P3 FMUL.FTZ R48, R14, 0.69314718246459960938 ;  /* 0x3f3172180e303820 */ /* 0x000fe20000410000 */
[----:B------:R-:W-:Y:S04]  /*9950*/  STS [R11+0x2000], R124 ;  /* 0x0020007c0b007388 */ /* 0x000fe80000000800 */
[----:B------:R1:W-:Y:S04]  /*9960*/  STS [R11+0x2400], R126 ;  /* 0x0024007e0b007388 */ /* 0x0003e80000000800 */
[----:B------:R-:W-:Y:S04]  /*9970*/  STS [R13+0x2000], R68 ;  /* 0x002000440d007388 */ /* 0x000fe80000000800 */
[----:B------:R2:W-:Y:S04]  /*9980*/  STS [R13+0x2400], R70 ;  /* 0x002400460d007388 */ /* 0x0005e80000000800 */
[----:B------:R-:W-:Y:S04]  /*9990*/  STS [R17], R72 ;  /* 0x0000004811007388 */ /* 0x000fe80000000800 */
[----:B------:R-:W-:Y:S04]  /*99a0*/  STS [R17+0x400], R74 ;  /* 0x0004004a11007388 */ /* 0x000fe80000000800 */
[----:B------:R-:W-:Y:S04]  /*99b0*/  STS [R19], R116 ;  /* 0x0000007413007388 */ /* 0x000fe80000000800 */
[----:B------:R-:W-:Y:S01]  /*99c0*/  STS [R19+0x400], R118 ;  /* 0x0004007613007388 */ /* 0x000fe20000000800 */
[----:B-1----:R-:W-:-:S03]  /*99d0*/  @P1 MOV R11, c[0x0][0x210] ;  /* 0x00008400000b1a02 */ /* 0x002fc60000000f00 */
[----:B------:R-:W-:Y:S02]  /*99e0*/  STS [R17+0x2000], R76 ;  /* 0x0020004c11007388 */ /* 0x000fe40000000800 */
[----:B------:R-:W-:Y:S02]  /*99f0*/  @P1 IMAD R11, R11, c[0x0][0x214], RZ ;  /* 0x000085000b0b1a24 */ /* 0x000fe400078e02ff */
[----:B------:R1:W-:Y:S01]  /*9a00*/  STS [R17+0x2400], R78 ;  /* 0x0024004e11007388 */ /* 0x0003e20000000800 */
[----:B--2---:R-:W-:-:S03]  /*9a10*/  @!P1 MOV R13, c[0x0][0x214] ;  /* 0x00008500000d9a02 */ /* 0x004fc60000000f00 */
[----:B------:R-:W-:Y:S01]  /*9a20*/  STS [R19+0x2000], R80 ;  /* 0x0020005013007388 */ /* 0x000fe20000000800 */
[----:B------:R-:W-:Y:S02]  /*9a30*/  @!P1 SEL R11, R13, c[0x0][0x234], !P2 ;  /* 0x00008d000d0b9a07 */ /* 0x000fe40005000000 */
[----:B------:R-:W-:Y:S01]  /*9a40*/  ISETP.NE.AND P2, PT, R12, RZ, PT ;  /* 0x000000ff0c00720c */ /* 0x000fe20003f45270 */
[----:B------:R2:W-:Y:S01]  /*9a50*/  STS [R19+0x2400], R82 ;  /* 0x0024005213007388 */ /* 0x0005e20000000800 */
[----:B------:R-:W-:Y:S01]  /*9a60*/  @P1 MOV R13, 0x1 ;  /* 0x00000001000d1802 */ /* 0x000fe20000000f00 */
[----:B------:R-:W-:Y:S01]  /*9a70*/  @!P1 IMAD R13, R11, c[0x0][0x1c0], RZ ;  /* 0x000070000b0d9a24 */ /* 0x000fe200078e02ff */
[----:B------:R-:W-:Y:S01]  /*9a80*/  ISETP.EQ.AND P2, PT, R3, RZ, P2 ;  /* 0x000000ff0300720c */ /* 0x000fe20001742270 */
[----:B------:R-:W-:Y:S01]  /*9a90*/  STS [R15], R84 ;  /* 0x000000540f007388 */ /* 0x000fe20000000800 */
[----:B------:R-:W-:Y:S01]  /*9aa0*/  @!P0 SHF.R.S32.HI R3, RZ, 0x1f, R8 ;  /* 0x0000001fff038819 */ /* 0x000fe20000011408 */
[----:B------:R-:W-:-:S02]  /*9ab0*/  IMAD R13, R8, R13, RZ ;  /* 0x0000000d080d7224 */ /* 0x000fc400078e02ff */
[----:B------:R-:W-:Y:S02]  /*9ac0*/  STS [R15+0x400], R86 ;  /* 0x000400560f007388 */ /* 0x000fe40000000800 */
[----:B------:R-:W-:Y:S01]  /*9ad0*/  @!P0 IMAD R3, R3, c[0x0][0x1e0], RZ ;  /* 0x0000780003038a24 */ /* 0x000fe200078e02ff */
[----:B------:R-:W-:Y:S01]  /*9ae0*/  SEL R13, R13, RZ, !P2 ;  /* 0x000000ff0d0d7207 */ /* 0x000fe20005000000 */
[----:B------:R-:W-:Y:S02]  /*9af0*/  STS [R23], R92 ;  /* 0x0000005c17007388 */ /* 0x000fe40000000800 */
[----:B------:R-:W-:Y:S02]  /*9b00*/  @!P0 IMAD R3, R8, c[0x0][0x1e4], R3 ;  /* 0x0000790008038a24 */ /* 0x000fe400078e0203 */
[----:B------:R-:W-:Y:S01]  /*9b10*/  STS [R23+0x400], R94 ;  /* 0x0004005e17007388 */ /* 0x000fe20000000800 */
[----:B-1----:R-:W-:Y:S01]  /*9b20*/  IADD3 R17, R16, R15, RZ ;  /* 0x0000000f10117210 */ /* 0x002fe20007ffe0ff */
[----:B------:R-:W-:Y:S01]  /*9b30*/  @P2 IMAD R0, R8, c[0x0][0x214], RZ ;  /* 0x0000850008002a24 */ /* 0x000fe200078e02ff */
[----:B------:R-:W-:Y:S01]  /*9b40*/  @!P2 CS2R R50, SRZ ;  /* 0x000000000032a805 */ /* 0x000fe2000001ff00 */
[----:B------:R-:W-:Y:S01]  /*9b50*/  STS [R15+0x2000], R88 ;  /* 0x002000580f007388 */ /* 0x000fe20000000800 */
[----:B------:R-:W-:-:S02]  /*9b60*/  @!P0 IADD3 R9, R49, R3, RZ ;  /* 0x0000000331098210 */ /* 0x000fc40007ffe0ff */
[----:B------:R-:W-:Y:S01]  /*9b70*/  @P2 SEL R197, R0, R197, !P0 ;  /* 0x000000c500c52207 */ /* 0x000fe20004000000 */
[----:B------:R1:W-:Y:S01]  /*9b80*/  STS [R15+0x2400], R90 ;  /* 0x0024005a0f007388 */ /* 0x0003e20000000800 */
[----:B--2---:R-:W-:Y:S02]  /*9b90*/  IADD3 R19, R16, R23, RZ ;  /* 0x0000001710137210 */ /* 0x004fe40007ffe0ff */
[----:B------:R-:W-:Y:S01]  /*9ba0*/  @P2 SHF.R.S32.HI R51, RZ, 0x1f, R197 ;  /* 0x0000001fff332819 */ /* 0x000fe200000114c5 */
[----:B------:R2:W-:Y:S01]  /*9bb0*/  STS [R23+0x2000], R112 ;  /* 0x0020007017007388 */ /* 0x0005e20000000800 */
[----:B------:R-:W-:Y:S02]  /*9bc0*/  @P2 MOV R50, R197 ;  /* 0x000000c500322202 */ /* 0x000fe40000000f00 */
[----:B------:R-:W-:Y:S01]  /*9bd0*/  LOP3.LUT P2, RZ, R200, 0x3, RZ, 0xc0, !PT ;  /* 0x00000003c8ff7812 */ /* 0x000fe2000784c0ff */
[----:B------:R2:W-:Y:S01]  /*9be0*/  STS [R23+0x2400], R114 ;  /* 0x0024007217007388 */ /* 0x0005e20000000800 */
[----:B------:R-:W-:Y:S01]  /*9bf0*/  MOV R8, 0x7f800000 ;  /* 0x7f80000000087802 */ /* 0x000fe20000000f00 */
[----:B------:R-:W-:Y:S01]  /*9c00*/  @P6 FFMA.FTZ R8, R135, c[0x0][0x238], R2 ;  /* 0x00008e0087086a23 */ /* 0x000fe20000010002 */
[----:B------:R-:W-:Y:S01]  /*9c10*/  MOV R2, 0x7f800000 ;  /* 0x7f80000000027802 */ /* 0x000fe20000000f00 */
[----:B------:R2:W-:Y:S01]  /*9c20*/  STS [R17], R108 ;  /* 0x0000006c11007388 */ /* 0x0005e20000000800 */
[----:B------:R-:W-:Y:S01]  /*9c30*/  MOV R3, 0x7f800000 ;  /* 0x7f80000000037802 */ /* 0x000fe20000000f00 */
[----:B------:R-:W-:-:S02]  /*9c40*/  @P4 FFMA.FTZ R2, R133, c[0x0][0x238], R4 ;  /* 0x00008e0085024a23 */ /* 0x000fc40000010004 */
[----:B------:R2:W-:Y:S01]  /*9c50*/  STS [R17+0x400], R110 ;  /* 0x0004006e11007388 */ /* 0x0005e20000000800 */
[----:B------:R-:W-:-:S03]  /*9c60*/  @P3 FFMA.FTZ R3, R7, c[0x0][0x238], R48 ;  /* 0x00008e0007033a23 */ /* 0x000fc60000010030 */
[----:B------:R2:W-:Y:S04]  /*9c70*/  STS [R19], R104 ;  /* 0x0000006813007388 */ /* 0x0005e80000000800 */
[----:B------:R2:W-:Y:S01]  /*9c80*/  STS [R21], R106 ;  /* 0x0000006a15007388 */ /* 0x0005e20000000800 */
[----:B-1----:R-:W-:Y:S01]  /*9c90*/  @P1 MOV R15, c[0x0][0x210] ;  /* 0x00008400000f1a02 */ /* 0x002fe20000000f00 */
[----:B------:R-:W-:Y:S02]  /*9ca0*/  @!P1 IMAD.MOV.U32 R15, RZ, RZ, 0x1 ;  /* 0x00000001ff0f9424 */ /* 0x000fe400078e00ff */
[----:B------:R2:W-:Y:S04]  /*9cb0*/  STS [R17+0x2000], R96 ;  /* 0x0020006011007388 */ /* 0x0005e80000000800 */
[----:B------:R2:W-:Y:S04]  /*9cc0*/  STS [R17+0x2400], R98 ;  /* 0x0024006211007388 */ /* 0x0005e80000000800 */
[----:B------:R2:W-:Y:S04]  /*9cd0*/  STS [R19+0x2000], R100 ;  /* 0x0020006413007388 */ /* 0x0005e80000000800 */
[----:B------:R2:W-:Y:S04]  /*9ce0*/  STS [R21+0x2000], R102 ;  /* 0x0020006615007388 */ /* 0x0005e80000000800 */
[----:B------:R-:W-:Y:S06]  /*9cf0*/  BAR.SYNC.DEFER_BLOCKING 0x0 ;  /* 0x0000000000007b1d */ /* 0x000fec0000010000 */
[----:B------:R-:W1:Y:S04]  /*9d00*/  S2R R0, SR_CTAID.X ;  /* 0x0000000000007919 */ /* 0x000e680000002500 */
[----:B------:R-:W3:Y:S04]  /*9d10*/  S2R R12, SR_CTAID.Z ;  /* 0x00000000000c7919 */ /* 0x000ee80000002700 */
[----:B------:R2:W4:Y:S04]  /*9d20*/  LDS.128 R40, [R198] ;  /* 0x00000000c6287984 */ /* 0x0005280000000c00 */
[----:B------:R2:W2:Y:S01]  /*9d30*/  LDS.128 R36, [R198+0x800] ;  /* 0x00080000c6247984 */ /* 0x0004a20000000c00 */
[----:B-1----:R-:W-:-:S03]  /*9d40*/  IMAD R0, R0, R15, RZ ;  /* 0x0000000f00007224 */ /* 0x002fc600078e02ff */
[----:B------:R1:W1:Y:S01]  /*9d50*/  LDS.128 R32, [R198+0x1000] ;  /* 0x00100000c6207984 */ /* 0x0002620000000c00 */
[----:B---3--:R-:W-:Y:S01]  /*9d60*/  IMAD R13, R12, R11, R13 ;  /* 0x0000000b0c0d7224 */ /* 0x008fe200078e020d */
[----:B------:R-:W-:Y:S02]  /*9d70*/  SHF.L.U32 R0, R0, 0x7, RZ ;  /* 0x0000000700007819 */ /* 0x000fe400000006ff */
[----:B------:R3:W1:Y:S01]  /*9d80*/  LDS.128 R28, [R198+0x1800] ;  /* 0x00180000c61c7984 */ /* 0x0006620000000c00 */
[----:B------:R-:W-:Y:S01]  /*9d90*/  MOV R11, 0x7f800000 ;  /* 0x7f800000000b7802 */ /* 0x000fe20000000f00 */
[----:B------:R-:W-:Y:S01]  /*9da0*/  @P5 FFMA.FTZ R11, R134, c[0x0][0x238], R5 ;  /* 0x00008e00860b5a23 */ /* 0x000fe20000010005 */
[--C-:B------:R-:W-:Y:S01]  /*9db0*/  IADD3 R14, P1, P0, R0, R50, R13.reuse ;  /* 0x00000032000e7210 */ /* 0x100fe2000783e00d */
[----:B------:R3:W1:Y:S01]  /*9dc0*/  LDS.128 R24, [R198+0x2000] ;  /* 0x00200000c6187984 */ /* 0x0006620000000c00 */
[----:B------:R-:W-:Y:S02]  /*9dd0*/  SHF.R.S32.HI R0, RZ, 0x1f, R0 ;  /* 0x0000001fff007819 */ /* 0x000fe40000011400 */
[----:B------:R-:W-:Y:S01]  /*9de0*/  SHF.R.S32.HI R13, RZ, 0x1f, R13 ;  /* 0x0000001fff0d7819 */ /* 0x000fe2000001140d */
[----:B------:R3:W1:Y:S03]  /*9df0*/  LDS.128 R20, [R198+0x2800] ;  /* 0x00280000c6147984 */ /* 0x0006660000000c00 */
[----:B------:R-:W-:Y:S01]  /*9e00*/  IADD3.X R0, R0, R51, R13, P1, P0 ;  /* 0x0000003300007210 */ /* 0x000fe20000fe040d */
[----:B------:R3:W1:Y:S04]  /*9e10*/  LDS.128 R16, [R198+0x3000] ;  /* 0x00300000c6107984 */ /* 0x0006680000000c00 */
[----:B------:R3:W1:Y:S01]  /*9e20*/  LDS.128 R44, [R198+0x3800] ;  /* 0x00380000c62c7984 */ /* 0x0006620000000c00 */
        /* <DEDUP_REMOVED lines=18> */
[-C--:B------:R-:W-:Y:S01]  /*9f50*/  @!P5 IMAD R13, R13, R15.reuse, RZ ;  /* 0x0000000f0d0dd224 */ /* 0x080fe200078e02ff */
        /* <DEDUP_REMOVED lines=21> */
.L_x_963:
[----:B------:R-:W-:Y:S05]  /*a0b0*/  BSYNC B0 ;  /* 0x0000000000007941 */ /* 0x000fea0003800000 */
.L_x_962:
[----:B------:R-:W-:Y:S01]  /*a0c0*/  IADD3 R6, P0, R218, R6, RZ ;  /* 0x00000006da067210 */ /* 0x000fe20007f1e0ff */
[----:B------:R-:W-:Y:S01]  /*a0d0*/  BSSY B0, `(.L_x_964) ;  /* 0x0000011000007945 */ /* 0x000fe20003800000 */
[----:B------:R-:W-:-:S02]  /*a0e0*/  SHF.R.S32.HI R0, RZ, 0x1f, R12 ;  /* 0x0000001fff007819 */ /* 0x000fc4000001140c */
[----:B------:R-:W-:Y:S02]  /*a0f0*/  IADD3.X R7, R219, R9, RZ, P0, !PT ;  /* 0x00000009db077210 */ /* 0x000fe400007fe4ff */
[----:B------:R-:W-:Y:S01]  /*a100*/  ISETP.GE.AND P0, PT, R228, R196, PT ;  /* 0x000000c4e400720c */ /* 0x000fe20003f06270 */
[----:B---3--:R-:W-:-:S04]  /*a110*/  IMAD R3, R0, c[0x0][0x1f0], RZ ;  /* 0x00007c0000037a24 */ /* 0x008fc800078e02ff */
[C---:B------:R-:W-:Y:S02]  /*a120*/  IMAD R3, R12.reuse, c[0x0][0x1f4], R3 ;  /* 0x00007d000c037a24 */ /* 0x040fe400078e0203 */
[----:B------:R-:W-:-:S05]  /*a130*/  IMAD.WIDE.U32 R12, R12, c[0x0][0x1f0], R6 ;  /* 0x00007c000c0c7a25 */ /* 0x000fca00078e0006 */
[----:B------:R-:W-:Y:S01]  /*a140*/  IADD3 R5, R13, R3, RZ ;  /* 0x000000030d057210 */ /* 0x000fe20007ffe0ff */
        /* <DEDUP_REMOVED lines=8> */
[----:B----4-:R3:W-:Y:S02]  /*a1d0*/  STG.E.128 [R2.64], R40 ;  /* 0x0000002802007986 */ /* 0x0107e4000c101d14 */
.L_x_965:
[----:B------:R-:W-:Y:S05]  /*a1e0*/  BSYNC B0 ;  /* 0x0000000000007941 */ /* 0x000fea0003800000 */
.L_x_964:
[----:B------:R-:W-:Y:S01]  /*a1f0*/  ISETP.GE.AND P0, PT, R211, R196, PT ;  /* 0x000000c4d300720c */ /* 0x000fe20003f06270 */
[----:B------:R-:W-:-:S12]  /*a200*/  BSSY B0, `(.L_x_966) ;  /* 0x000000d000007945 */ /* 0x000fd80003800000 */
        /* <DEDUP_REMOVED lines=12> */
.L_x_967:
[----:B------:R-:W-:Y:S05]  /*a2d0*/  BSYNC B0 ;  /* 0x0000000000007941 */ /* 0x000fea0003800000 */
.L_x_966:
[----:B------:R-:W-:Y:S01]  /*a2e0*/  ISETP.GE.AND P0, PT, R209, R196, PT ;  /* 0x000000c4d100720c */ /* 0x000fe20003f06270 */
[----:B------:R-:W-:-:S12]  /*a2f0*/  BSSY B0, `(.L_x_968) ;  /* 0x000000d000007945 */ /* 0x000fd80003800000 */
        /* <DEDUP_REMOVED lines=12> */
.L_x_969:
[----:B------:R-:W-:Y:S05]  /*a3c0*/  BSYNC B0 ;  /* 0x0000000000007941 */ /* 0x000fea0003800000 */
.L_x_968:
[----:B------:R-:W-:Y:S01]  /*a3d0*/  ISETP.GE.AND P0, PT, R207, R196, PT ;  /* 0x000000c4cf00720c */ /* 0x000fe20003f06270 */
[----:B------:R-:W-:-:S12]  /*a3e0*/  BSSY B0, `(.L_x_970) ;  /* 0x000000d000007945 */ /* 0x000fd80003800000 */
        /* <DEDUP_REMOVED lines=12> */
.L_x_971:
[----:B------:R-:W-:Y:S05]  /*a4b0*/  BSYNC B0 ;  /* 0x0000000000007941 */ /* 0x000fea0003800000 */
.L_x_970:
        /* <DEDUP_REMOVED lines=14> */
.L_x_973:
[----:B------:R-:W-:Y:S05]  /*a5a0*/  BSYNC B0 ;  /* 0x0000000000007941 */ /* 0x000fea0003800000 */
.L_x_972:
        /* <DEDUP_REMOVED lines=14> */
.L_x_975:
[----:B------:R-:W-:Y:S05]  /*a690*/  BSYNC B0 ;  /* 0x0000000000007941 */ /* 0x000fea0003800000 */
.L_x_974:
        /* <DEDUP_REMOVED lines=14> */
.L_x_977:
[----:B------:R-:W-:Y:S05]  /*a780*/  BSYNC B0 ;  /* 0x0000000000007941 */ /* 0x000fea0003800000 */
.L_x_976:
[----:B------:R-:W-:-:S13]  /*a790*/  ISETP.GE.AND P0, PT, R199, R196, PT ;  /* 0x000000c4c700720c */ /* 0x000fda0003f06270 */
[----:B------:R-:W-:Y:S05]  /*a7a0*/  @P0 EXIT ;  /* 0x000000000000094d */ /* 0x000fea0003800000 */
[----:B------:R-:W-:Y:S02]  /*a7b0*/  IADD3 R0, P0, R220, 0x70, RZ ;  /* 0x00000070dc007810 */ /* 0x000fe40007f1e0ff */
[----:B------:R-:W-:Y:S02]  /*a7c0*/  MOV R4, R12 ;  /* 0x0000000c00047202 */ /* 0x000fe40000000f00 */
[----:B------:R-:W-:-:S03]  /*a7d0*/  IADD3.X R220, RZ, R221, RZ, P0, !PT ;  /* 0x000000ddffdc7210 */ /* 0x000fc600007fe4ff */
[----:B------:R-:W-:-:S04]  /*a7e0*/  IMAD.WIDE.U32 R4, R0, c[0x0][0x1e8], R4 ;  /* 0x00007a0000047a25 */ /* 0x000fc800078e0004 */
[----:B-123--:R-:W-:Y:S01]  /*a7f0*/  IMAD R3, R220, c[0x0][0x1e8], RZ ;  /* 0x00007a00dc037a24 */ /* 0x00efe200078e02ff */
[----:B------:R-:W-:-:S03]  /*a800*/  LEA R2, P0, R4, c[0x0][0x1d0], 0x1 ;  /* 0x0000740004027a11 */ /* 0x000fc600078008ff */
[----:B------:R-:W-:-:S05]  /*a810*/  IMAD R3, R0, c[0x0][0x1ec], R3 ;  /* 0x00007b0000037a24 */ /* 0x000fca00078e0203 */
[----:B------:R-:W-:-:S04]  /*a820*/  IADD3 R3, R5, R3, RZ ;  /* 0x0000000305037210 */ /* 0x000fc80007ffe0ff */
[----:B------:R-:W-:-:S05]  /*a830*/  LEA.HI.X R3, R4, c[0x0][0x1d4], R3, 0x1, P0 ;  /* 0x0000750004037a11 */ /* 0x000fca00000f0c03 */
[----:B------:R-:W-:Y:S01]  /*a840*/  STG.E.128 [R2.64], R44 ;  /* 0x0000002c02007986 */ /* 0x000fe2000c101d14 */
[----:B------:R-:W-:Y:S05]  /*a850*/  EXIT ;  /* 0x000000000000794d */ /* 0x000fea0003800000 */
.L_x_954:
[----:B------:R-:W1:Y:S01]  /*a860*/  LDC.U8 R3, c[0x0][0x329] ;  /* 0x0000ca40ff037b82 */ /* 0x000e620000000000 */
[----:B------:R-:W-:Y:S01]  /*a870*/  ISETP.NE.AND P4, PT, R197, -0x1, PT ;  /* 0xffffffffc500780c */ /* 0x000fe20003f85270 */
[----:B------:R-:W-:Y:S01]  /*a880*/  IMAD.IADD R9, R9, 0x1, -R196 ;  /* 0x0000000109097824 */ /* 0x000fe200078e0ac4 */
[----:B------:R-:W-:Y:S01]  /*a890*/  LEA.HI R6, R8, R127, RZ, 0x3 ;  /* 0x0000007f08067211 */ /* 0x000fe200078f18ff */
[----:B------:R-:W-:Y:S01]  /*a8a0*/  BSSY B0, `(.L_x_978) ;  /* 0x000003a000007945 */ /* 0x000fe20003800000 */
[----:B------:R-:W-:Y:S02]  /*a8b0*/  SHF.R.S32.HI R23, RZ, 0x1f, R4 ;  /* 0x0000001fff177819 */ /* 0x000fe40000011404 */
[----:B------:R-:W-:Y:S01]  /*a8c0*/  LOP3.LUT R14, R6, 0x1ffffff8, RZ, 0xc0, !PT ;  /* 0x1ffffff8060e7812 */ /* 0x000fe200078ec0ff */
[----:B------:R-:W2:Y:S01]  /*a8d0*/  LDC.U8 R2, c[0x0][0x328] ;  /* 0x0000ca00ff027b82 */ /* 0x000ea20000000000 */
[----:B------:R-:W-:Y:S01]  /*a8e0*/  SHF.R.S32.HI R6, RZ, 0x3, R6 ;  /* 0x00000003ff067819 */ /* 0x000fe20000011406 */
[----:B------:R-:W-:-:S04]  /*a8f0*/  IMAD R23, R23, c[0x0][0x1f0], RZ ;  /* 0x00007c0017177a24 */ /* 0x000fc800078e02ff */
[----:B------:R-:W-:Y:S01]  /*a900*/  @!P4 SHF.R.S32.HI R8, RZ, 0x1f, R7 ;  /* 0x0000001fff08c819 */ /* 0x000fe20000011407 */
[----:B------:R-:W-:-:S04]  /*a910*/  @!P4 IMAD.WIDE.U32 R12, R7, c[0x0][0x1e0], RZ ;  /* 0x00007800070cca25 */ /* 0x000fc800078e00ff */
[----:B------:R-:W-:Y:S02]  /*a920*/  @!P4 IMAD R8, R8, c[0x0][0x1e0], RZ ;  /* 0x000078000808ca24 */ /* 0x000fe400078e02ff */
[----:B------:R-:W-:Y:S01]  /*a930*/  @P4 IMAD.WIDE.U32 R10, R197, c[0x0][0x1e8], RZ ;  /* 0x00007a00c50a4a25 */ /* 0x000fe200078e00ff */
[----:B------:R-:W-:Y:S02]  /*a940*/  @!P4 MOV R10, R12 ;  /* 0x0000000c000ac202 */ /* 0x000fe40000000f00 */
[----:B-1----:R-:W-:Y:S01]  /*a950*/  ISETP.NE.AND P3, PT, R3, RZ, PT ;  /* 0x000000ff0300720c */ /* 0x002fe20003f65270 */
[----:B------:R-:W-:Y:S02]  /*a960*/  @!P4 IMAD R8, R7, c[0x0][0x1e4], R8 ;  /* 0x000079000708ca24 */ /* 0x000fe400078e0208 */
[----:B------:R-:W-:Y:S02]  /*a970*/  @P4 IMAD R0, R197, c[0x0][0x1ec], R11 ;  /* 0x00007b00c5004a24 */ /* 0x000fe400078e020b */
[----:B------:R-:W-:Y:S01]  /*a980*/  IMAD R23, R4, c[0x0][0x1f4], R23 ;  /* 0x00007d0004177a24 */ /* 0x000fe200078e0217 */
[----:B------:R-:W-:-:S02]  /*a990*/  @!P4 IADD3 R0, R13, R8, RZ ;  /* 0x000000080d00c210 */ /* 0x000fc40007ffe0ff */
[----:B--2---:R-:W-:-:S04]  /*a9a0*/  ISETP.NE.AND P2, PT, R2, RZ, PT ;  /* 0x000000ff0200720c */ /* 0x004fc80003f45270 */
[----:B------:R-:W-:Y:S01]  /*a9b0*/  ISETP.EQ.AND P2, PT, R3, RZ, P2 ;  /* 0x000000ff0300720c */ /* 0x000fe20001742270 */
[----:B------:R-:W-:Y:S01]  /*a9c0*/  @P3 IMAD.MOV.U32 R5, RZ, RZ, c[0x0][0x210] ;  /* 0x00008400ff053624 */ /* 0x000fe200078e00ff */
[----:B------:R-:W-:Y:S01]  /*a9d0*/  @!P3 ISETP.NE.AND P1, PT, R2, RZ, PT ;  /* 0x000000ff0200b20c */ /* 0x000fe20003f25270 */
[----:B------:R-:W-:Y:S01]  /*a9e0*/  @!P3 IMAD.MOV.U32 R2, RZ, RZ, c[0x0][0x214] ;  /* 0x00008500ff02b624 */ /* 0x000fe200078e00ff */
[----:B------:R-:W-:Y:S01]  /*a9f0*/  ISETP.NE.OR P0, PT, R197, -0x1, !P2 ;  /* 0xffffffffc500780c */ /* 0x000fe20005705670 */
[----:B------:R-:W-:Y:S02]  /*aa00*/  IMAD.IADD R3, R127, 0x1, -R14 ;  /* 0x000000017f037824 */ /* 0x000fe400078e0a0e */
[----:B------:R-:W-:Y:S01]  /*aa10*/  @P3 IMAD R5, R5, c[0x0][0x214], RZ ;  /* 0x0000850005053a24 */ /* 0x000fe200078e02ff */
[----:B------:R-:W-:Y:S01]  /*aa20*/  @!P3 SEL R5, R2, c[0x0][0x234], !P1 ;  /* 0x00008d000205ba07 */ /* 0x000fe20004800000 */
[----:B------:R-:W-:Y:S02]  /*aa30*/  IMAD.SHL.U32 R3, R3, 0x8, RZ ;  /* 0x0000000803037824 */ /* 0x000fe400078e00ff */
[----:B------:R-:W-:-:S02]  /*aa40*/  @P3 IMAD.MOV.U32 R2, RZ, RZ, 0x1 ;  /* 0x00000001ff023424 */ /* 0x000fc400078e00ff */
[----:B------:R-:W-:Y:S01]  /*aa50*/  @!P3 IMAD R2, R5, c[0x0][0x1c0], RZ ;  /* 0x000070000502ba24 */ /* 0x000fe200078e02ff */
[----:B------:R-:W-:Y:S01]  /*aa60*/  IADD3 R10, P1, R3, R10, RZ ;  /* 0x0000000a030a7210 */ /* 0x000fe20007f3e0ff */
[----:B------:R-:W-:Y:S02]  /*aa70*/  @!P2 CS2R R12, SRZ ;  /* 0x00000000000ca805 */ /* 0x000fe4000001ff00 */
[----:B------:R-:W-:Y:S01]  /*aa80*/  @!P0 IMAD R197, R7, c[0x0][0x214], RZ ;  /* 0x0000850007c58a24 */ /* 0x000fe200078e02ff */
[----:B------:R-:W-:Y:S01]  /*aa90*/  LEA.HI.X.SX32 R11, R3, R0, 0x1, P1 ;  /* 0x00000000030b7211 */ /* 0x000fe200008f0eff */
[----:B------:R-:W-:Y:S01]  /*aaa0*/  IMAD R0, R7, R2, RZ ;  /* 0x0000000207007224 */ /* 0x000fe200078e02ff */
[----:B------:R-:W-:Y:S01]  /*aab0*/  SHF.R.S32.HI R7, RZ, 0x1f, R6 ;  /* 0x0000001fff077819 */ /* 0x000fe20000011406 */
[----:B------:R-:W-:Y:S01]  /*aac0*/  @P3 IMAD.MOV.U32 R3, RZ, RZ, c[0x0][0x210] ;  /* 0x00008400ff033624 */ /* 0x000fe200078e00ff */
[--C-:B------:R-:W-:Y:S01]  /*aad0*/  @P2 SHF.R.S32.HI R13, RZ, 0x1f, R197.reuse ;  /* 0x0000001fff0d2819 */ /* 0x100fe200000114c5 */
[----:B------:R-:W-:Y:S01]  /*aae0*/  @P2 IMAD.MOV.U32 R12, RZ, RZ, R197 ;  /* 0x000000ffff0c2224 */ /* 0x000fe200078e00c5 */
[----:B------:R-:W-:Y:S01]  /*aaf0*/  SEL R0, R0, RZ, !P2 ;  /* 0x000000ff00007207 */ /* 0x000fe20005000000 */
[----:B------:R-:W-:Y:S01]  /*ab00*/  IMAD.WIDE.U32 R10, R4, c[0x0][0x1f0], R10 ;  /* 0x00007c00040a7a25 */ /* 0x000fe200078e000a */
[----:B------:R-:W-:-:S02]  /*ab10*/  @!P3 MOV R3, 0x1 ;  /* 0x000000010003b802 */ /* 0x000fc40000000f00 */
[----:B------:R-:W-:Y:S01]  /*ab20*/  ISETP.GE.AND P2, PT, R6, R9, PT ;  /* 0x000000090600720c */ /* 0x000fe20003f46270 */
[----:B------:R-:W-:Y:S01]  /*ab30*/  IMAD R15, R4, R5, R0 ;  /* 0x00000005040f7224 */ /* 0x000fe200078e0200 */
[----:B------:R-:W-:Y:S01]  /*ab40*/  IADD3 R23, R23, R11, RZ ;  /* 0x0000000b17177210 */ /* 0x000fe20007ffe0ff */
[----:B------:R-:W-:Y:S02]  /*ab50*/  IMAD R196, R196, R3, RZ ;  /* 0x00000003c4c47224 */ /* 0x000fe400078e02ff */
[----:B------:R-:W-:-:S03]  /*ab60*/  IMAD.WIDE R24, R123, 0x80, R6 ;  /* 0x000000807b187825 */ /* 0x000fc600078e0206 */
[--C-:B------:R-:W-:Y:S02]  /*ab70*/  IADD3 R0, P1, P0, R196, R12, R15.reuse ;  /* 0x0000000cc4007210 */ /* 0x100fe4000783e00f */
[----:B------:R-:W-:Y:S02]  /*ab80*/  SHF.R.S32.HI R5, RZ, 0x1f, R196 ;  /* 0x0000001fff057819 */ /* 0x000fe400000114c4 */
        /* <DEDUP_REMOVED lines=11> */
.L_x_979:
[----:B------:R-:W-:Y:S05]  /*ac40*/  BSYNC B0 ;  /* 0x0000000000007941 */ /* 0x000fea0003800000 */
.L_x_978:
[----:B------:R-:W-:Y:S01]  /*ac50*/  IADD3 R20, R6, 0x10, RZ ;  /* 0x0000001006147810 */ /* 0x000fe20007ffe0ff */
[----:B------:R-:W-:Y:S03]  /*ac60*/  BSSY B0, `(.L_x_980) ;  /* 0x000000e000007945 */ /* 0x000fe60003800000 */
[----:B------:R-:W-:-:S13]  /*ac70*/  ISETP.GE.AND P0, PT, R20, R9, PT ;  /* 0x000000091400720c */ /* 0x000fda0003f06270 */
        /* <DEDUP_REMOVED lines=12> */
.L_x_981:
[----:B------:R-:W-:Y:S05]  /*ad40*/  BSYNC B0 ;  /* 0x0000000000007941 */ /* 0x000fea0003800000 */
.L_x_980:
        /* <DEDUP_REMOVED lines=15> */
.L_x_983:
[----:B------:R-:W-:Y:S05]  /*ae40*/  BSYNC B0 ;  /* 0x0000000000007941 */ /* 0x000fea0003800000 */
.L_x_982:
        /* <DEDUP_REMOVED lines=15> */
.L_x_985:
[----:B------:R-:W-:Y:S05]  /*af40*/  BSYNC B0 ;  /* 0x0000000000007941 */ /* 0x000fea0003800000 */
.L_x_984:
        /* <DEDUP_REMOVED lines=15> */
.L_x_987:
[----:B------:R-:W-:Y:S05]  /*b040*/  BSYNC B0 ;  /* 0x0000000000007941 */ /* 0x000fea0003800000 */
.L_x_986:
        /* <DEDUP_REMOVED lines=15> */
.L_x_989:
[----:B------:R-:W-:Y:S05]  /*b140*/  BSYNC B0 ;  /* 0x0000000000007941 */ /* 0x000fea0003800000 */
.L_x_988:
        /* <DEDUP_REMOVED lines=15> */
.L_x_991:
[----:B------:R-:W-:Y:S05]  /*b240*/  BSYNC B0 ;  /* 0x0000000000007941 */ /* 0x000fea0003800000 */
.L_x_990:
[----:B-1----:R-:W-:Y:S01]  /*b250*/  IADD3 R4, R6, 0x70, RZ ;  /* 0x0000007006047810 */ /* 0x002fe20007ffe0ff */
        /* <DEDUP_REMOVED lines=13> */
.L_x_993:
[----:B------:R-:W-:Y:S05]  /*b330*/  BSYNC B0 ;  /* 0x0000000000007941 */ /* 0x000fea0003800000 */
.L_x_992:
        /* <DEDUP_REMOVED lines=27> */
[----:B--2---:R-:W-:Y:S01]  /*b4f0*/  @!P4 LEA.HI.X.SX32 R7, R16, R13, 0x1, P0 ;  /* 0x0000000d1007c211 */ /* 0x004fe200000f0eff */
[----:B------:R-:W-:Y:S01]  /*b500*/  @!P1 IMAD.MOV.U32 R5, RZ, RZ, 0x7f800000 ;  /* 0x7f800000ff059424 */ /* 0x000fe200078e00ff */
[----:B------:R-:W-:-:S09]  /*b510*/  @!P4 LEA R6, P0, R2, c[0x0][0x200], 0x2 ;  /* 0x000080000206ca11 */ /* 0x000fd200078010ff */
[----:B------:R-:W-:Y:S02]  /*b520*/  @!P2 IMAD R12, R12, R3, RZ ;  /* 0x000000030c0ca224 */ /* 0x000fe400078e02ff */
[----:B------:R-:W-:Y:S01]  /*b530*/  @!P2 IMAD.MOV.U32 R27, RZ, RZ, 0x7f800000 ;  /* 0x7f800000ff1ba424 */ /* 0x000fe200078e00ff */
        /* <DEDUP_REMOVED lines=15> */
[----:B--2---:R-:W-:-:S03]  /*b630*/  @!P5 IMAD.MOV.U32 R5, RZ, RZ, 0x7f800000 ;  /* 0x7f800000ff05d424 */ /* 0x004fc600078e00ff */
[----:B------:R-:W-:Y:S01]  /*b640*/  @!P1 LEA.HI.X.SX32 R15, R8, R13, 0x1, P0 ;  /* 0x0000000d080f9211 */ /* 0x000fe200000f0eff */
[----:B------:R-:W-:Y:S01]  /*b650*/  @!P3 IMAD.MOV.U32 R21, RZ, RZ, 0x7f800000 ;  /* 0x7f800000ff15b424 */ /* 0x000fe200078e00ff */
[C---:B-1----:R-:W-:Y:S01]  /*b660*/  @!P1 LEA R22, P0, R2.reuse, c[0x0][0x200], 0x2 ;  /* 0x0000800002169a11 */ /* 0x042fe200078010ff */
        /* <DEDUP_REMOVED lines=9> */
[----:B-1----:R-:W-:-:S03]  /*b700*/  IMAD.MOV.U32 R5, RZ, RZ, 0x7f800000 ;  /* 0x7f800000ff057424 */ /* 0x002fc600078e00ff */
[----:B------:R-:W-:-:S04]  /*b710*/  IADD3 R0, P0, R3, R0, RZ ;  /* 0x0000000003007210 */ /* 0x000fc80007f1e0ff */
[----:B------:R-:W-:Y:S02]  /*b720*/  LEA.HI.X.SX32 R3, R3, R13, 0x1, P0 ;  /* 0x0000000d03037211 */ /* 0x000fe400000f0eff */
[----:B------:R-:W-:-:S04]  /*b730*/  LEA R2, P0, R0, c[0x0][0x200], 0x2 ;  /* 0x0000800000027a11 */ /* 0x000fc800078010ff */
[----:B------:R-:W-:-:S05]  /*b740*/  LEA.HI.X R3, R0, c[0x0][0x204], R3, 0x2, P0 ;  /* 0x0000810000037a11 */ /* 0x000fca00000f1403 */
[----:B------:R-:W-:Y:S01]  /*b750*/  STG.E [R2.64], R5 ;  /* 0x0000000502007986 */ /* 0x000fe2000c101914 */
[----:B------:R-:W-:Y:S05]  /*b760*/  EXIT ;  /* 0x000000000000794d */ /* 0x000fea0003800000 */
.L_x_994:
        /* <DEDUP_REMOVED lines=9> */
.L_x_2126:


//--------------------- .text._ZN5flash16flash_fwd_kernelI23Flash_fwd_kernel_traitsILi64ELi128ELi64ELi4ELb0ELb0EN7cutlass6half_tE19Flash_kernel_traitsILi64ELi128ELi64ELi4ES3_EELb0ELb0ELb0ELb0ELb0ELb1ELb1ELb0EEEvNS_16Flash_fwd_paramsE --------------------------
	.section	.text._ZN5flash16flash_fwd_kernelI23Flash_fwd_kernel_traitsILi64ELi128ELi64ELi4ELb0ELb0EN7cutlass6half_tE19Flash_kernel_traitsILi64ELi128ELi64ELi4ES3_EELb0ELb0ELb0ELb0ELb0ELb1ELb1ELb0EEEvNS_16Flash_fwd_paramsE,"ax",@progbits
	.sectioninfo	@"SHI_REGISTERS=253"
	.align	128
        .global         _ZN5flash16flash_fwd_kernelI23Flash_fwd_kernel_traitsILi64ELi128ELi64ELi4ELb0ELb0EN7cutlass6half_tE19Flash_kernel_traitsILi64ELi128ELi64ELi4ES3_EELb0ELb0ELb0ELb0ELb0ELb1ELb1ELb0EEEvNS_16Flash_fwd_paramsE
        .type           _ZN5flash16flash_fwd_kernelI23Flash_fwd_kernel_traitsILi64ELi128ELi64ELi4ELb0ELb0EN7cutlass6half_tE19Flash_kernel_traitsILi64ELi128ELi64ELi4ES3_EELb0ELb0ELb0ELb0ELb0ELb1ELb1ELb0EEEvNS_16Flash_fwd_paramsE,@function
        .size           _ZN5flash16flash_fwd_kernelI23Flash_fwd_kernel_traitsILi64ELi128ELi64ELi4ELb0ELb0EN7cutlass6half_tE19Flash_kernel_traitsILi64ELi128ELi64ELi4ES3_EELb0ELb0ELb0ELb0ELb0ELb1ELb1ELb0EEEvNS_16Flash_fwd_paramsE,(.L_x_2127 - _ZN5flash16flash_fwd_kernelI23Flash_fwd_kernel_traitsILi64ELi128ELi64ELi4ELb0ELb0EN7cutlass6half_tE19Flash_kernel_traitsILi64ELi128ELi64ELi4ES3_EELb0ELb0ELb0ELb0ELb0ELb1ELb1ELb0EEEvNS_16Flash_fwd_paramsE)
        .other          _ZN5flash16flash_fwd_kernelI23Flash_fwd_kernel_traitsILi64ELi128ELi64ELi4ELb0ELb0EN7cutlass6half_tE19Flash_kernel_traitsILi64ELi128ELi64ELi4ES3_EELb0ELb0ELb0ELb0ELb0ELb1ELb1ELb0EEEvNS_16Flash_fwd_paramsE,@"STO_CUDA_ENTRY STV_DEFAULT"
_ZN5flash16flash_fwd_kernelI23Flash_fwd_kernel_traitsILi64ELi128ELi64ELi4ELb0ELb0EN7cutlass6half_tE19Flash_kernel_traitsILi64ELi128ELi64ELi4ES3_EELb0ELb0ELb0ELb0ELb0ELb1ELb1ELb0EEEvNS_16Flash_fwd_paramsE:
.text._ZN5flash16flash_fwd_kernelI23Flash_fwd_kernel_traitsILi64ELi128ELi64ELi4ELb0ELb0EN7cutlass6half_tE19Flash_kernel_traitsILi64ELi128ELi64ELi4ES3_EELb0ELb0ELb0ELb0ELb0ELb1ELb1ELb0EEEvNS_16Flash_fwd_paramsE:
[----:B------:R-:W-:Y:S02]  /*0000*/  MOV R1, c[0x0][0x28] ;  /* 0x00000a0000017a02 */ /* 0x000fe40000000f00 */
[----:B------:R-:W1:Y:S01]  /*0010*/  LDC.U8 R0, c[0x0][0x312] ;  /* 0x0000c480ff007b82 */ /* 0x000e620000000000 */
[----:B------:R-:W2:Y:S01]  /*0020*/  S2R R3, SR_CTAID.Y ;  /* 0x0000000000037919 */ /* 0x000ea20000002600 */
[----:B------:R-:W-:Y:S01]  /*0030*/  ISETP.NE.U32.AND P2, PT, RZ, c[0x0][0x240], PT ;  /* 0x00009000ff007a0c */ /* 0x000fe20003f45070 */
[----:B------:R-:W-:Y:S01]  /*0040*/  IMAD.MOV.U32 R2, RZ, RZ, 0x4 ;  /* 0x00000004ff027424 */ /* 0x000fe200078e00ff */
[----:B------:R-:W-:Y:S01]  /*0050*/  ISETP.EQ.U32.AND P1, PT, RZ, c[0x0][0x248], PT ;  /* 0x00009200ff007a0c */ /* 0x000fe20003f22070 */
[----:B------:R-:W-:Y:S01]  /*0060*/  IMAD.MOV.U32 R201, RZ, RZ, -0x1 ;  /* 0xffffffffffc97424 */ /* 0x000fe200078e00ff */
[----:B------:R-:W-:Y:S01]  /*0070*/  ISETP.NE.AND.EX P2, PT, RZ, c[0x0][0x244], PT, P2 ;  /* 0x00009100ff007a0c */ /* 0x000fe20003f45320 */
[----:B------:R-:W-:Y:S01]  /*0080*/  ULDC.64 UR8, c[0x0][0x118] ;  /* 0x0000460000087ab9 */ /* 0x000fe20000000a00 */
[----:B------:R-:W-:Y:S01]  /*0090*/  IMAD.MOV.U32 R10, RZ, RZ, -0x1 ;  /* 0xffffffffff0a7424 */ /* 0x000fe200078e00ff */
[----:B------:R-:W-:-:S04]  /*00a0*/  ISETP.NE.U32.AND P0, PT, RZ, c[0x0][0x250], PT ;  /* 0x00009400ff007a0c */ /* 0x000fc80003f05070 */
[----:B------:R-:W-:Y:S02]  /*00b0*/  ISETP.NE.AND.EX P0, PT, RZ, c[0x0][0x254], PT, P0 ;  /* 0x00009500ff007a0c */ /* 0x000fe40003f05300 */
[----:B-1----:R-:W-:Y:S01]  /*00c0*/  ISETP.NE.AND P3, PT, R0, RZ, PT ;  /* 0x000000ff0000720c */ /* 0x002fe20003f65270 */
[----:B--2---:R-:W-:-:S03]  /*00d0*/  IMAD.WIDE R4, R3, R2, c[0x0][0x240] ;  /* 0x0000900003047625 */ /* 0x004fc600078e0202 */
[----:B------:R-:W-:Y:S01]  /*00e0*/  ISETP.EQ.OR.EX P1, PT, RZ, c[0x0][0x24c], !P3, P1 ;  /* 0x00009300ff007a0c */ /* 0x000fe20005f22710 */
[----:B------:R-:W-:Y:S01]  /*00f0*/  IMAD.WIDE R8, R3, R2, c[0x0][0x248] ;  /* 0x0000920003087625 */ /* 0x000fe200078e0202 */
[----:B------:R1:W2:Y:S04]  /*0100*/  @P2 LDG.E R201, [R4.64] ;  /* 0x0000000804c92981 */ /* 0x0002a8000c1e1900 */
[----:B------:R1:W2:Y:S01]  /*0110*/  @P2 LDG.E R0, [R4.64+0x4] ;  /* 0x0000040804002981 */ /* 0x0002a2000c1e1900 */
[----:B------:R-:W-:-:S06]  /*0120*/  IMAD.MOV.U32 R7, RZ, RZ, RZ ;  /* 0x000000ffff077224 */ /* 0x000fcc00078e00ff */
[----:B------:R3:W5:Y:S04]  /*0130*/  @!P1 LDG.E R10, [R8.64] ;  /* 0x00000008080a9981 */ /* 0x000768000c1e1900 */
[----:B------:R-:W4:Y:S04]  /*0140*/  S2R R220, SR_CTAID.X ;  /* 0x0000000000dc7919 */ /* 0x000f280000002500 */
[----:B------:R-:W2:Y:S04]  /*0150*/  S2R R16, SR_CTAID.Z ;  /* 0x0000000000107919 */ /* 0x000ea80000002700 */
[----:B------:R-:W2:Y:S01]  /*0160*/  S2R R128, SR_TID.X ;  /* 0x0000000000807919 */ /* 0x000ea20000002100 */
[----:B-1----:R-:W-:-:S05]  /*0170*/  @P0 IMAD.WIDE R4, R3, R2, c[0x0][0x250] ;  /* 0x0000940003040625 */ /* 0x002fca00078e0202 */
[----:B------:R3:W5:Y:S01]  /*0180*/  @P0 LDG.E R7, [R4.64] ;  /* 0x0000000804070981 */ /* 0x000762000c1e1900 */
[----:B------:R-:W-:-:S04]  /*0190*/  ISETP.NE.U32.AND P0, PT, RZ, c[0x0][0x248], PT ;  /* 0x00009200ff007a0c */ /* 0x000fc80003f05070 */
[----:B------:R-:W-:Y:S01]  /*01a0*/  ISETP.NE.AND.EX P0, PT, RZ, c[0x0][0x24c], PT, P0 ;  /* 0x00009300ff007a0c */ /* 0x000fe20003f05300 */
[----:B--2---:R-:W-:Y:S02]  /*01b0*/  @P2 IMAD.IADD R0, R0, 0x1, -R201 ;  /* 0x0000000100002824 */ /* 0x004fe400078e0ac9 */
[----:B------:R-:W-:-:S10]  /*01c0*/  @!P2 IMAD.MOV.U32 R0, RZ, RZ, c[0x0][0x214] ;  /* 0x00008500ff00a624 */ /* 0x000fd400078e00ff */
[----:B------:R-:W-:Y:S05]  /*01d0*/  @!P0 BRA `(.L_x_995) ;  /* 0x0000004000008947 */ /* 0x000fea0003800000 */
[----:B---34-:R-:W2:Y:S02]  /*01e0*/  @P3 LDG.E R4, [R8.64+0x4] ;  /* 0x0000040808043981 */ /* 0x018ea4000c1e1900 */
[----:B--2--5:R-:W-:-:S06]  /*01f0*/  @P3 IADD3 R4, R4, -R10, RZ ;  /* 0x8000000a04043210 */ /* 0x024fcc0007ffe0ff */
[----:B------:R1:W5:Y:S01]  /*0200*/  @!P3 LDG.E R4, [R8.64] ;  /* 0x000000080804b981 */ /* 0x000362000c1e1900 */
[----:B------:R-:W-:Y:S05]  /*0210*/  BRA `(.L_x_996) ;  /* 0x0000001000007947 */ /* 0x000fea0003800000 */
.L_x_995:
[----:B---34-:R-:W-:Y:S02]  /*0220*/  MOV R4, c[0x0][0x218] ;  /* 0x0000860000047a02 */ /* 0x018fe40000000f00 */
.L_x_996:
[----:B------:R-:W-:-:S04]  /*0230*/  ISETP.NE.U32.AND P2, PT, RZ, c[0x0][0x258], PT ;  /* 0x00009600ff007a0c */ /* 0x000fc80003f45070 */
[----:B------:R-:W-:-:S13]  /*0240*/  ISETP.NE.AND.EX P2, PT, RZ, c[0x0][0x25c], PT, P2 ;  /* 0x00009700ff007a0c */ /* 0x000fda0003f45320 */
[----:B------:R-:W-:-:S06]  /*0250*/  @P2 IMAD.WIDE R126, R3, R2, c[0x0][0x258] ;  /* 0x00009600037e2625 */ /* 0x000fcc00078e0202 */
        /* <DEDUP_REMOVED lines=17> */
[----:B-1----:R-:W-:Y:S01]  /*0370*/  @P1 IMAD.WIDE.U32 R8, R201, c[0x0][0x190], RZ ;  /* 0x00006400c9081a25 */ /* 0x002fe200078e00ff */
[----:B------:R-:W-:-:S03]  /*0380*/  @P0 IADD3 R5, R7, R10, RZ ;  /* 0x0000000a07050210 */ /* 0x000fc60007ffe0ff */
[----:B------:R-:W-:Y:S01]  /*0390*/  @!P1 IMAD R2, R2, c[0x0][0x178], RZ ;  /* 0x00005e0002029a24 */ /* 0x000fe200078e02ff */
[----:B------:R-:W-:Y:S01]  /*03a0*/  @P1 MOV R6, R8 ;  /* 0x0000000800061202 */ /* 0x000fe20000000f00 */
[----:B------:R-:W-:Y:S02]  /*03b0*/  @P1 IMAD R4, R201, c[0x0][0x194], R9 ;  /* 0x00006500c9041a24 */ /* 0x000fe400078e0209 */
[----:B------:R-:W-:-:S04]  /*03c0*/  @!P1 IMAD.WIDE.U32 R8, R3, c[0x0][0x178], RZ ;  /* 0x00005e0003089a25 */ /* 0x000fc800078e00ff */
[----:B------:R-:W-:Y:S01]  /*03d0*/  @!P1 IMAD R2, R3, c[0x0][0x17c], R2 ;  /* 0x00005f0003029a24 */ /* 0x000fe200078e0202 */
[----:B------:R-:W-:Y:S01]  /*03e0*/  @!P1 MOV R6, R8 ;  /* 0x0000000800069202 */ /* 0x000fe20000000f00 */
[----:B------:R-:W-:-:S03]  /*03f0*/  @P0 IMAD.WIDE.U32 R212, R5, c[0x0][0x198], RZ ;  /* 0x0000660005d40a25 */ /* 0x000fc600078e00ff */
        /* <DEDUP_REMOVED lines=13> */
[----:B------:R-:W-:Y:S02]  /*04d0*/  MOV R212, R8 ;  /* 0x0000000800d47202 */ /* 0x000fe40000000f00 */
.L_x_998:
[----:B------:R-:W-:-:S04]  /*04e0*/  IABS R9, c[0x0][0x1c8] ;  /* 0x0000720000097a13 */ /* 0x000fc80000000000 */
        /* <DEDUP_REMOVED lines=9> */
[----:B------:R-:W-:-:S04]  /*0580*/  IMAD.MOV.U32 R8, RZ, RZ, R2 ;  /* 0x000000ffff087224 */ /* 0x000fc800078e0002 */
[----:B------:R-:W-:-:S05]  /*0590*/  IMAD.HI.U32 R210, R12, R8, RZ ;  /* 0x000000080cd27227 */ /* 0x000fca00078e00ff */
[----:B------:R-:W-:-:S05]  /*05a0*/  IADD3 R2, -R210, RZ, RZ ;  /* 0x000000ffd2027210 */ /* 0x000fca0007ffe1ff */
[----:B------:R-:W-:Y:S01]  /*05b0*/  IMAD R2, R9, R2, R8 ;  /* 0x0000000209027224 */ /* 0x000fe200078e0208 */
[----:B------:R-:W-:-:S04]  /*05c0*/  SHF.R.S32.HI R8, RZ, 0x1f, R16 ;  /* 0x0000001fff087819 */ /* 0x000fc80000011410 */
[----:B------:R-:W-:-:S13]  /*05d0*/  ISETP.GT.U32.AND P2, PT, R9, R2, PT ;  /* 0x000000020900720c */ /* 0x000fda0003f44070 */
[----:B------:R-:W-:Y:S01]  /*05e0*/  @!P2 IMAD.IADD R2, R2, 0x1, -R9 ;  /* 0x000000010202a824 */ /* 0x000fe200078e0a09 */
[----:B------:R-:W-:Y:S02]  /*05f0*/  @!P2 IADD3 R210, R210, 0x1, RZ ;  /* 0x00000001d2d2a810 */ /* 0x000fe40007ffe0ff */
[----:B------:R-:W-:Y:S02]  /*0600*/  ISETP.NE.AND P2, PT, RZ, c[0x0][0x1c8], PT ;  /* 0x00007200ff007a0c */ /* 0x000fe40003f45270 */
[----:B------:R-:W-:Y:S02]  /*0610*/  ISETP.GE.U32.AND P3, PT, R2, R9, PT ;  /* 0x000000090200720c */ /* 0x000fe40003f66070 */
[----:B------:R-:W-:-:S04]  /*0620*/  LOP3.LUT R2, R16, c[0x0][0x1c8], RZ, 0x3c, !PT ;  /* 0x0000720010027a12 */ /* 0x000fc800078e3cff */
[----:B------:R-:W-:Y:S01]  /*0630*/  ISETP.GE.AND P1, PT, R2, RZ, PT ;  /* 0x000000ff0200720c */ /* 0x000fe20003f26270 */
[----:B------:R-:W-:-:S04]  /*0640*/  @P0 IMAD.IADD R2, R7, 0x1, R10 ;  /* 0x0000000107020824 */ /* 0x000fc800078e020a */
[----:B------:R-:W-:Y:S02]  /*0650*/  @P0 IMAD.WIDE.U32 R22, R2, c[0x0][0x1a0], RZ ;  /* 0x0000680002160a25 */ /* 0x000fe400078e00ff */
[----:B------:R-:W-:Y:S02]  /*0660*/  @P3 IADD3 R210, R210, 0x1, RZ ;  /* 0x00000001d2d23810 */ /* 0x000fe40007ffe0ff */
[----:B------:R-:W-:-:S04]  /*0670*/  @P0 IMAD R2, R2, c[0x0][0x1a4], R23 ;  /* 0x0000690002020a24 */ /* 0x000fc800078e0217 */
        /* <DEDUP_REMOVED lines=14> */
.L_x_999:
[----:B------:R-:W-:Y:S01]  /*0760*/  SHF.R.S32.HI R129, RZ, 0x1f, R128 ;  /* 0x0000001fff817819 */ /* 0x000fe20000011480 */
[----:B------:R-:W-:Y:S01]  /*0770*/  IMAD.IADD R200, R0, 0x1, -R200 ;  /* 0x0000000100c87824 */ /* 0x000fe200078e0ac8 */
[----:B------:R-:W-:Y:S01]  /*0780*/  LEA.HI.SX32 R127, R138, 0xffffffff, 0x1a ;  /* 0xffffffff8a7f7811 */ /* 0x000fe200078fd2ff */
[----:B------:R-:W-:Y:S01]  /*0790*/  IMAD R8, R8, c[0x0][0x1a8], RZ ;  /* 0x00006a0008087a24 */ /* 0x000fe200078e02ff */
[----:B------:R-:W-:Y:S01]  /*07a0*/  LEA.HI R3, R129, R128, RZ, 0x3 ;  /* 0x0000008081037211 */ /* 0x000fe200078f18ff */
[----:B------:R-:W-:Y:S02]  /*07b0*/  IMAD.MOV.U32 R121, RZ, RZ, c[0x0][0x198] ;  /* 0x00006600ff797624 */ /* 0x000fe400078e00ff */
[----:B------:R-:W-:Y:S01]  /*07c0*/  IMAD R8, R16, c[0x0][0x1ac], R8 ;  /* 0x00006b0010087a24 */ /* 0x000fe200078e0208 */
[----:B------:R-:W-:Y:S01]  /*07d0*/  SHF.R.S32.HI R228, RZ, 0x3, R3 ;  /* 0x00000003ffe47819 */ /* 0x000fe20000011403 */
[----:B------:R-:W-:Y:S01]  /*07e0*/  IMAD.MOV.U32 R122, RZ, RZ, 0x6 ;  /* 0x00000006ff7a7424 */ /* 0x000fe200078e00ff */
[----:B------:R-:W-:Y:S01]  /*07f0*/  LOP3.LUT R3, R3, 0xfffffff8, RZ, 0xc0, !PT ;  /* 0xfffffff803037812 */ /* 0x000fe200078ec0ff */
[----:B------:R-:W-:Y:S01]  /*0800*/  IMAD.SHL.U32 R123, R121, 0x40, RZ ;  /* 0x00000040797b7824 */ /* 0x000fe200078e00ff */
[C---:B------:R-:W-:Y:S01]  /*0810*/  IADD3 R208, R228.reuse, 0x10, RZ ;  /* 0x00000010e4d07810 */ /* 0x040fe20007ffe0ff */
[C---:B------:R-:W-:Y:S01]  /*0820*/  IMAD.SHL.U32 R209, R228.reuse, 0x40, RZ ;  /* 0x00000040e4d17824 */ /* 0x040fe200078e00ff */
[----:B------:R-:W-:Y:S01]  /*0830*/  IADD3 R207, R228, 0x20, RZ ;  /* 0x00000020e4cf7810 */ /* 0x000fe20007ffe0ff */
[----:B------:R-:W-:Y:S01]  /*0840*/  IMAD.IADD R3, R128, 0x1, -R3 ;  /* 0x0000000180037824 */ /* 0x000fe200078e0a03 */
[-C--:B------:R-:W-:Y:S01]  /*0850*/  ISETP.GE.AND P0, PT, R208, R200.reuse, PT ;  /* 0x000000c8d000720c */ /* 0x080fe20003f06270 */
[----:B------:R-:W-:Y:S01]  /*0860*/  IMAD.MOV.U32 R120, RZ, RZ, c[0x0][0x19c] ;  /* 0x00006700ff787624 */ /* 0x000fe200078e00ff */
[--C-:B------:R-:W-:Y:S01]  /*0870*/  SHF.R.S32.HI R229, RZ, 0x1f, R228.reuse ;  /* 0x0000001fffe57819 */ /* 0x100fe200000114e4 */
[----:B------:R-:W-:Y:S01]  /*0880*/  IMAD.SHL.U32 R218, R3, 0x8, RZ ;  /* 0x0000000803da7824 */ /* 0x000fe200078e00ff */
[----:B------:R-:W-:Y:S01]  /*0890*/  ISETP.GE.AND P5, PT, R207, R200, PT ;  /* 0x000000c8cf00720c */ /* 0x000fe20003fa6270 */
[----:B------:R-:W-:Y:S01]  /*08a0*/  IMAD.SHL.U32 R197, R3, 0x40, RZ ;  /* 0x0000004003c57824 */ /* 0x000fe200078e00ff */
[----:B------:R-:W-:Y:S01]  /*08b0*/  IADD3 R206, R228, 0x30, RZ ;  /* 0x00000030e4ce7810 */ /* 0x000fe20007ffe0ff */
[----:B------:R-:W-:Y:S01]  /*08c0*/  IMAD.WIDE R220, R220, 0x80, R228 ;  /* 0x00000080dcdc7825 */ /* 0x000fe200078e02e4 */
[----:B------:R-:W-:-:S02]  /*08d0*/  IADD3 R6, P1, R218, R6, RZ ;  /* 0x00000006da067210 */ /* 0x000fc40007f3e0ff */
[----:B------:R-:W-:Y:S01]  /*08e0*/  SHF.R.S32.HI R219, RZ, 0x1f, R218 ;  /* 0x0000001fffdb7819 */ /* 0x000fe200000114da */
[----:B------:R-:W-:Y:S01]  /*08f0*/  IMAD.MOV.U32 R132, RZ, RZ, c[0x0][0x1a0] ;  /* 0x00006800ff847624 */ /* 0x000fe200078e00ff */
[-C--:B------:R-:W-:Y:S01]  /*0900*/  ISETP.GE.AND P4, PT, R206, R200.reuse, PT ;  /* 0x000000c8ce00720c */ /* 0x080fe20003f86270 */
[----:B------:R-:W-:Y:S01]  /*0910*/  IMAD.MOV.U32 R137, RZ, RZ, c[0x0][0x1a4] ;  /* 0x00006900ff897624 */ /* 0x000fe200078e00ff */
[----:B------:R-:W-:Y:S01]  /*0920*/  IADD3 R205, R228, 0x40, RZ ;  /* 0x00000040e4cd7810 */ /* 0x000fe20007ffe0ff */
[----:B------:R-:W-:Y:S01]  /*0930*/  IMAD.X R7, R219, 0x1, R4, P1 ;  /* 0x00000001db077824 */ /* 0x000fe200008e0604 */
[----:B------:R-:W-:Y:S02]  /*0940*/  @!P0 IADD3 R12, P1, R220, 0x10, RZ ;  /* 0x00000010dc0c8810 */ /* 0x000fe40007f3e0ff */
[----:B------:R-:W-:Y:S01]  /*0950*/  LOP3.LUT R209, R209, 0x1c0, RZ, 0xc0, !PT ;  /* 0x000001c0d1d17812 */ /* 0x000fe200078ec0ff */
[----:B------:R-:W-:Y:S01]  /*0960*/  IMAD.WIDE.U32 R16, R16, c[0x0][0x1a8], R6 ;  /* 0x00006a0010107a25 */ /* 0x000fe200078e0006 */
[----:B------:R-:W-:-:S02]  /*0970*/  ISETP.GE.AND P2, PT, R205, R200, PT ;  /* 0x000000c8cd00720c */ /* 0x000fc40003f46270 */
[----:B------:R-:W-:Y:S01]  /*0980*/  LOP3.LUT R0, R209, 0x38, R218, 0xf8, !PT ;  /* 0x00000038d1007812 */ /* 0x000fe200078ef8da */
[----:B------:R-:W-:Y:S01]  /*0990*/  @!P0 IMAD.X R7, RZ, RZ, R221, P1 ;  /* 0x000000ffff078224 */ /* 0x000fe200008e06dd */
[----:B------:R-:W-:Y:S01]  /*09a0*/  @!P5 IADD3 R26, P1, R220, 0x20, RZ ;  /* 0x00000020dc1ad810 */ /* 0x000fe20007f3e0ff */
[----:B------:R-:W-:Y:S01]  /*09b0*/  IMAD.IADD R9, R17, 0x1, R8 ;  /* 0x0000000111097824 */ /* 0x000fe200078e0208 */
[----:B------:R-:W-:Y:S01]  /*09c0*/  SHF.R.U32.HI R209, RZ, 0x3, R209 ;  /* 0x00000003ffd17819 */ /* 0x000fe200000116d1 */
[----:B------:R-:W-:Y:S01]  /*09d0*/  @!P0 IMAD R7, R7, c[0x0][0x190], RZ ;  /* 0x0000640007078a24 */ /* 0x000fe200078e02ff */
[----:B------:R-:W-:Y:S01]  /*09e0*/  ISETP.GE.AND P3, PT, R228, R200, PT ;  /* 0x000000c8e400720c */ /* 0x000fe20003f66270 */
[--C-:B------:R-:W-:Y:S01]  /*09f0*/  @!P5 IMAD.X R6, RZ, RZ, R221.reuse, P1 ;  /* 0x000000ffff06d224 */ /* 0x100fe200008e06dd */
[----:B------:R-:W-:Y:S01]  /*0a00*/  @!P4 IADD3 R24, P6, R220, 0x30, RZ ;  /* 0x00000030dc18c810 */ /* 0x000fe20007fde0ff */
[--C-:B------:R-:W-:Y:S01]  /*0a10*/  @!P0 IMAD.MOV.U32 R8, RZ, RZ, R16.reuse ;  /* 0x000000ffff088224 */ /* 0x100fe200078e0010 */
[----:B------:R-:W-:Y:S01]  /*0a20*/  LOP3.LUT R209, R0, R209, RZ, 0x3c, !PT ;  /* 0x000000d100d17212 */ /* 0x000fe200078e3cff */
        /* <DEDUP_REMOVED lines=9> */
[----:B------:R-:W-:Y:S01]  /*0ac0*/  IADD3 R202, R228, 0x70, RZ ;  /* 0x00000070e4ca7810 */ /* 0x000fe20007ffe0ff */
[----:B------:R-:W-:Y:S01]  /*0ad0*/  @!P0 IMAD R7, R12, c[0x0][0x194], R7 ;  /* 0x000065000c078a24 */ /* 0x000fe200078e0207 */
[----:B------:R-:W-:Y:S01]  /*0ae0*/  SHF.L.U64.HI R122, R121, R122, c[0x0][0x19c] ;  /* 0x00006700797a7619 */ /* 0x000fe2000001027a */
[----:B------:R-:W-:Y:S01]  /*0af0*/  @!P5 IMAD R6, R26, c[0x0][0x194], R6 ;  /* 0x000065001a06da24 */ /* 0x000fe200078e0206 */
[----:B------:R-:W-:Y:S01]  /*0b00*/  LOP3.LUT R209, R209, 0xfffffe00, R0, 0xf8, !PT ;  /* 0xfffffe00d1d17812 */ /* 0x000fe200078ef800 */
[----:B------:R-:W-:Y:S01]  /*0b10*/  @!P0 IMAD.WIDE.U32 R12, R12, c[0x0][0x190], R8 ;  /* 0x000064000c0c8a25 */ /* 0x000fe200078e0008 */
[----:B------:R-:W-:-:S03]  /*0b20*/  LOP3.LUT R197, R197, 0x1c0, RZ, 0xc0, !PT ;  /* 0x000001c0c5c57812 */ /* 0x000fc600078ec0ff */
[----:B------:R-:W-:Y:S02]  /*0b30*/  @!P4 IMAD R4, R4, c[0x0][0x190], RZ ;  /* 0x000064000404ca24 */ /* 0x000fe400078e02ff */
[----:B------:R-:W-:-:S04]  /*0b40*/  @!P5 IMAD.WIDE.U32 R26, R26, c[0x0][0x190], R10 ;  /* 0x000064001a1ada25 */ /* 0x000fc800078e000a */
[--C-:B------:R-:W-:Y:S02]  /*0b50*/  @!P4 IMAD.MOV.U32 R10, RZ, RZ, R16.reuse ;  /* 0x000000ffff0ac224 */ /* 0x100fe400078e0010 */
[--C-:B------:R-:W-:Y:S02]  /*0b60*/  @!P4 IMAD.MOV.U32 R11, RZ, RZ, R9.reuse ;  /* 0x000000ffff0bc224 */ /* 0x100fe400078e0009 */
[----:B------:R-:W-:Y:S02]  /*0b70*/  @!P3 IMAD R8, R221, c[0x0][0x190], RZ ;  /* 0x00006400dd08ba24 */ /* 0x000fe400078e02ff */
[----:B------:R-:W-:Y:S02]  /*0b80*/  @!P3 IMAD.MOV.U32 R14, RZ, RZ, R16 ;  /* 0x000000ffff0eb224 */ /* 0x000fe400078e0010 */
[----:B------:R-:W-:Y:S02]  /*0b90*/  @!P3 IMAD.MOV.U32 R15, RZ, RZ, R9 ;  /* 0x000000ffff0fb224 */ /* 0x000fe400078e0009 */
[----:B------:R-:W-:Y:S01]  /*0ba0*/  @!P2 IMAD.X R0, RZ, RZ, R221, P1 ;  /* 0x000000ffff00a224 */ /* 0x000fe200008e06dd */
[----:B------:R-:W-:Y:S01]  /*0bb0*/  @!P0 LEA R20, P1, R12, c[0x0][0x160], 0x1 ;  /* 0x000058000c148a11 */ /* 0x000fe200078208ff */
[----:B------:R-:W-:-:S02]  /*0bc0*/  @!P4 IMAD R4, R24, c[0x0][0x194], R4 ;  /* 0x000065001804ca24 */ /* 0x000fc400078e0204 */
[----:B------:R-:W-:Y:S02]  /*0bd0*/  @!P0 IMAD.IADD R7, R13, 0x1, R7 ;  /* 0x000000010d078824 */ /* 0x000fe400078e0207 */
[----:B------:R-:W-:-:S03]  /*0be0*/  @!P4 IMAD.WIDE.U32 R24, R24, c[0x0][0x190], R10 ;  /* 0x000064001818ca25 */ /* 0x000fc600078e000a */
[----:B------:R-:W-:Y:S01]  /*0bf0*/  @!P0 LEA.HI.X R21, R12, c[0x0][0x164], R7, 0x1, P1 ;  /* 0x000059000c158a11 */ /* 0x000fe200008f0c07 */
[----:B------:R-:W-:Y:S01]  /*0c00*/  @!P3 IMAD R8, R220, c[0x0][0x194], R8 ;  /* 0x00006500dc08ba24 */ /* 0x000fe200078e0208 */
[----:B------:R-:W-:Y:S01]  /*0c10*/  @!P4 LEA R12, P1, R24, c[0x0][0x160], 0x1 ;  /* 0x00005800180cca11 */ /* 0x000fe200078208ff */
[----:B------:R-:W-:-:S04]  /*0c20*/  @!P3 IMAD.WIDE.U32 R14, R220, c[0x0][0x190], R14 ;  /* 0x00006400dc0eba25 */ /* 0x000fc800078e000e */
[----:B------:R-:W-:Y:S01]  /*0c30*/  @!P4 IMAD.IADD R4, R25, 0x1, R4 ;  /* 0x000000011904c824 */ /* 0x000fe200078e0204 */
[----:B------:R-:W-:Y:S01]  /*0c40*/  @!P3 LEA R10, P6, R14, c[0x0][0x160], 0x1 ;  /* 0x000058000e0aba11 */ /* 0x000fe200078c08ff */
[----:B------:R-:W-:Y:S02]  /*0c50*/  @!P3 IMAD.IADD R8, R15, 0x1, R8 ;  /* 0x000000010f08b824 */ /* 0x000fe400078e0208 */
[----:B------:R-:W-:Y:S01]  /*0c60*/  @!P2 IMAD R0, R0, c[0x0][0x190], RZ ;  /* 0x000064000000aa24 */ /* 0x000fe200078e02ff */
[----:B------:R-:W-:Y:S01]  /*0c70*/  @!P4 LEA.HI.X R13, R24, c[0x0][0x164], R4, 0x1, P1 ;  /* 0x00005900180dca11 */ /* 0x000fe200008f0c04 */
[----:B------:R-:W-:Y:S01]  /*0c80*/  @!P2 IMAD.MOV.U32 R17, RZ, RZ, R9 ;  /* 0x000000ffff11a224 */ /* 0x000fe200078e0009 */
[----:B------:R-:W-:Y:S01]  /*0c90*/  @!P3 LEA.HI.X R11, R14, c[0x0][0x164], R8, 0x1, P6 ;  /* 0x000059000e0bba11 */ /* 0x000fe200030f0c08 */
[----:B------:R-:W-:Y:S01]  /*0ca0*/  IMAD.SHL.U32 R209, R209, 0x2, RZ ;  /* 0x00000002d1d17824 */ /* 0x000fe200078e00ff */
[-C--:B------:R-:W-:Y:S01]  /*0cb0*/  ISETP.GE.AND P1, PT, R204, R200.reuse, PT ;  /* 0x000000c8cc00720c */ /* 0x080fe20003f26270 */
[----:B------:R-:W-:Y:S01]  /*0cc0*/  @!P2 IMAD R0, R18, c[0x0][0x194], R0 ;  /* 0x000065001200aa24 */ /* 0x000fe200078e0200 */
[----:B------:R-:W-:Y:S01]  /*0cd0*/  @!P5 LEA R14, P6, R26, c[0x0][0x160], 0x1 ;  /* 0x000058001a0eda11 */ /* 0x000fe200078c08ff */
        /* <DEDUP_REMOVED lines=9> */
[----:B------:R2:W-:Y:S01]  /*0d70*/  @!P0 LDGSTS.E.BYPASS.LTC128B.128 [R209+0x800], [R20.64] ;  /* 0x0080000014d18fae */ /* 0x0005e2000b901d48 */
[----:B------:R-:W-:Y:S01]  /*0d80*/  ISETP.GE.AND P0, PT, R202, R200, PT ;  /* 0x000000c8ca00720c */ /* 0x000fe20003f06270 */
[----:B------:R-:W-:Y:S02]  /*0d90*/  IMAD.WIDE.U32 R26, R121, 0x20, RZ ;  /* 0x00000020791a7825 */ /* 0x000fe400078e00ff */
[----:B------:R3:W-:Y:S04]  /*0da0*/  @!P5 LDGSTS.E.BYPASS.LTC128B.128 [R209+0x1000], [R14.64] ;  /* 0x010000000ed1dfae */ /* 0x0007e8000b901d48 */
[----:B------:R4:W-:Y:S01]  /*0db0*/  @!P4 LDGSTS.E.BYPASS.LTC128B.128 [R209+0x1800], [R12.64] ;  /* 0x018000000cd1cfae */ /* 0x0009e2000b901d48 */
[----:B------:R-:W-:-:S05]  /*0dc0*/  @!P3 IMAD.MOV.U32 R19, RZ, RZ, R9 ;  /* 0x000000ffff13b224 */ /* 0x000fca00078e0009 */
[----:B------:R-:W-:Y:S01]  /*0dd0*/  @!P0 IMAD.MOV.U32 R17, RZ, RZ, R9 ;  /* 0x000000ffff118224 */ /* 0x000fe200078e0009 */
[----:B-1----:R-:W-:-:S04]  /*0de0*/  @!P2 LEA R10, P6, R18, c[0x0][0x160], 0x1 ;  /* 0x00005800120aaa11 */ /* 0x002fc800078c08ff */
[----:B------:R-:W-:Y:S01]  /*0df0*/  @!P2 LEA.HI.X R11, R18, c[0x0][0x164], R0, 0x1, P6 ;  /* 0x00005900120baa11 */ /* 0x000fe200030f0c00 */
[--C-:B------:R-:W-:Y:S01]  /*0e00*/  @!P3 IMAD.MOV.U32 R18, RZ, RZ, R16.reuse ;  /* 0x000000ffff12b224 */ /* 0x100fe200078e0010 */
[C---:B------:R-:W-:Y:S01]  /*0e10*/  @!P1 IADD3 R0, P6, R220.reuse, 0x50, RZ ;  /* 0x00000050dc009810 */ /* 0x040fe20007fde0ff */
[----:B--2---:R-:W-:Y:S02]  /*0e20*/  @!P1 IMAD.MOV.U32 R20, RZ, RZ, R16 ;  /* 0x000000ffff149224 */ /* 0x004fe400078e0010 */
[----:B------:R-:W-:Y:S01]  /*0e30*/  @!P1 IMAD.MOV.U32 R21, RZ, RZ, R9 ;  /* 0x000000ffff159224 */ /* 0x000fe200078e0009 */
[----:B------:R1:W-:Y:S01]  /*0e40*/  @!P2 LDGSTS.E.BYPASS.LTC128B.128 [R209+0x2000], [R10.64] ;  /* 0x020000000ad1afae */ /* 0x0003e2000b901d48 */
[----:B------:R-:W-:Y:S01]  /*0e50*/  @!P1 IMAD.X R7, RZ, RZ, R221, P6 ;  /* 0x000000ffff079224 */ /* 0x000fe200030e06dd */
[----:B------:R-:W-:Y:S01]  /*0e60*/  @!P3 IADD3 R8, P6, R220, 0x60, RZ ;  /* 0x00000060dc08b810 */ /* 0x000fe20007fde0ff */
[----:B------:R-:W-:Y:S01]  /*0e70*/  @!P1 IMAD.WIDE.U32 R20, R0, c[0x0][0x190], R20 ;  /* 0x0000640000149a25 */ /* 0x000fe200078e0014 */
[----:B----4-:R-:W-:-:S02]  /*0e80*/  LEA.HI R13, R129, R128, RZ, 0x4 ;  /* 0x00000080810d7211 */ /* 0x010fc400078f20ff */
[----:B------:R-:W-:Y:S01]  /*0e90*/  LEA.HI R129, R129, R128, RZ, 0x5 ;  /* 0x0000008081817211 */ /* 0x000fe200078f28ff */
[----:B------:R-:W-:Y:S01]  /*0ea0*/  @!P3 IMAD.X R6, RZ, RZ, R221, P6 ;  /* 0x000000ffff06b224 */ /* 0x000fe200030e06dd */
[----:B------:R-:W-:Y:S01]  /*0eb0*/  @!P0 IADD3 R4, P6, R220, 0x70, RZ ;  /* 0x00000070dc048810 */ /* 0x000fe20007fde0ff */
[----:B------:R-:W-:Y:S01]  /*0ec0*/  @!P1 IMAD R7, R7, c[0x0][0x190], RZ ;  /* 0x0000640007079a24 */ /* 0x000fe200078e02ff */
[----:B------:R-:W-:Y:S01]  /*0ed0*/  LOP3.LUT R216, R129, 0xffffffe0, RZ, 0xc0, !PT ;  /* 0xffffffe081d87812 */ /* 0x000fe200078ec0ff */
[----:B------:R-:W-:Y:S02]  /*0ee0*/  @!P3 IMAD R6, R6, c[0x0][0x190], RZ ;  /* 0x000064000606ba24 */ /* 0x000fe400078e02ff */
[----:B------:R-:W-:Y:S02]  /*0ef0*/  @!P1 IMAD R7, R0, c[0x0][0x194], R7 ;  /* 0x0000650000079a24 */ /* 0x000fe400078e0207 */
[----:B------:R-:W-:Y:S02]  /*0f00*/  @!P0 IMAD.X R0, RZ, RZ, R221, P6 ;  /* 0x000000ffff008224 */ /* 0x000fe400030e06dd */
[----:B------:R-:W-:-:S02]  /*0f10*/  @!P3 IMAD R6, R8, c[0x0][0x194], R6 ;  /* 0x000065000806ba24 */ /* 0x000fc400078e0206 */
[----:B------:R-:W-:Y:S01]  /*0f20*/  @!P3 IMAD.WIDE.U32 R18, R8, c[0x0][0x190], R18 ;  /* 0x000064000812ba25 */ /* 0x000fe200078e0012 */
[----:B------:R-:W-:-:S03]  /*0f30*/  @!P1 LEA R8, P6, R20, c[0x0][0x160], 0x1 ;  /* 0x0000580014089a11 */ /* 0x000fc600078c08ff */
[----:B------:R-:W-:Y:S02]  /*0f40*/  @!P1 IMAD.IADD R7, R21, 0x1, R7 ;  /* 0x0000000115079824 */ /* 0x000fe400078e0207 */
        /* <DEDUP_REMOVED lines=13> */
[----:B------:R4:W-:Y:S02]  /*1020*/  @!P3 LDGSTS.E.BYPASS.LTC128B.128 [R209+0x3000], [R20.64] ;  /* 0x0300000014d1bfae */ /* 0x0009e4000b901d48 */
[----:B------:R-:W-:Y:S01]  /*1030*/  IMAD R4, R228, c[0x0][0x19c], R4 ;  /* 0x00006700e4047a24 */ /* 0x000fe200078e0204 */
[----:B------:R-:W-:Y:S01]  /*1040*/  IADD3 R212, P6, R212, R6, RZ ;  /* 0x00000006d4d47210 */ /* 0x000fe20007fde0ff */
[----:B------:R-:W-:Y:S01]  /*1050*/  IMAD R0, R229, c[0x0][0x1a0], RZ ;  /* 0x00006800e5007a24 */ /* 0x000fe200078e02ff */
[----:B------:R-:W-:Y:S01]  /*1060*/  SHF.R.S32.HI R6, RZ, 0x1f, R127 ;  /* 0x0000001fff067819 */ /* 0x000fe2000001147f */
[----:B------:R-:W-:Y:S01]  /*1070*/  IMAD.WIDE.U32 R16, R228, c[0x0][0x1a0], R218 ;  /* 0x00006800e4107a25 */ /* 0x000fe200078e00da */
[----:B------:R-:W-:Y:S01]  /*1080*/  IADD3.X R213, R5, R7, R4, P6, !PT ;  /* 0x0000000705d57210 */ /* 0x000fe200037fe404 */
[----:B------:R5:W-:Y:S01]  /*1090*/  @!P0 LDGSTS.E.BYPASS.LTC128B.128 [R209+0x3800], [R18.64] ;  /* 0x0380000012d18fae */ /* 0x000be2000b901d48 */
[----:B------:R-:W-:Y:S01]  /*10a0*/  SHF.R.S32.HI R7, RZ, 0x1f, R210 ;  /* 0x0000001fff077819 */ /* 0x000fe200000114d2 */
[----:B------:R-:W-:Y:S01]  /*10b0*/  IMAD R4, R127, -0x40, R126 ;  /* 0xffffffc07f047824 */ /* 0x000fe200078e027e */
[----:B------:R-:W-:Y:S01]  /*10c0*/  IADD3 R22, P6, R22, R16, RZ ;  /* 0x0000001016167210 */ /* 0x000fe20007fde0ff */
[----:B------:R-:W-:-:S02]  /*10d0*/  IMAD R0, R228, c[0x0][0x1a4], R0 ;  /* 0x00006900e4007a24 */ /* 0x000fc400078e0200 */
[----:B------:R-:W-:Y:S01]  /*10e0*/  IMAD R214, R7, c[0x0][0x1b0], RZ ;  /* 0x00006c0007d67a24 */ /* 0x000fe200078e02ff */
[-C--:B------:R-:W-:Y:S01]  /*10f0*/  ISETP.GE.AND P5, PT, R208, R4.reuse, PT ;  /* 0x00000004d000720c */ /* 0x080fe20003fa6270 */
[----:B------:R-:W-:Y:S01]  /*1100*/  IMAD.WIDE.U32 R212, R210, c[0x0][0x1b0], R212 ;  /* 0x00006c00d2d47a25 */ /* 0x000fe200078e00d4 */
[----:B------:R-:W-:Y:S02]  /*1110*/  IADD3.X R23, R2, R17, R0, P6, !PT ;  /* 0x0000001102177210 */ /* 0x000fe400037fe400 */
[-C--:B------:R-:W-:Y:S01]  /*1120*/  ISETP.GE.AND P6, PT, R228, R4.reuse, PT ;  /* 0x00000004e400720c */ /* 0x080fe20003fc6270 */
[----:B------:R-:W-:Y:S01]  /*1130*/  IMAD R214, R210, c[0x0][0x1b4], R214 ;  /* 0x00006d00d2d67a24 */ /* 0x000fe200078e02d6 */
[-C--:B------:R-:W-:Y:S01]  /*1140*/  ISETP.GE.AND P2, PT, R207, R4.reuse, PT ;  /* 0x00000004cf00720c */ /* 0x080fe20003f46270 */
[----:B------:R-:W-:Y:S01]  /*1150*/  IMAD R0, R122, R127, RZ ;  /* 0x0000007f7a007224 */ /* 0x000fe200078e02ff */
[----:B------:R-:W-:Y:S01]  /*1160*/  ISETP.GE.AND P3, PT, R206, R4, PT ;  /* 0x00000004ce00720c */ /* 0x000fe20003f66270 */
[----:B------:R-:W-:-:S02]  /*1170*/  IMAD.IADD R215, R213, 0x1, R214 ;  /* 0x00000001d5d77824 */ /* 0x000fc400078e02d6 */
[----:B------:R-:W-:Y:S02]  /*1180*/  IMAD.MOV.U32 R214, RZ, RZ, R212 ;  /* 0x000000ffffd67224 */ /* 0x000fe400078e00d4 */
[-C--:B------:R-:W-:Y:S02]  /*1190*/  IMAD R0, R6, R123.reuse, R0 ;  /* 0x0000007b06007224 */ /* 0x080fe400078e0200 */
[----:B------:R-:W-:-:S04]  /*11a0*/  IMAD.WIDE.U32 R24, R127, R123, R214 ;  /* 0x0000007b7f187225 */ /* 0x000fc800078e00d6 */
[----:B------:R-:W-:Y:S01]  /*11b0*/  IMAD.IADD R25, R25, 0x1, R0 ;  /* 0x0000000119197824 */ /* 0x000fe200078e0200 */
[----:B------:R-:W-:Y:S01]  /*11c0*/  SHF.R.S32.HI R0, RZ, 0x4, R13 ;  /* 0x00000004ff007819 */ /* 0x000fe2000001140d */
[----:B--2---:R-:W-:Y:S01]  /*11d0*/  IMAD.SHL.U32 R9, R120, 0x20, RZ ;  /* 0x0000002078097824 */ /* 0x004fe200078e00ff */
[----:B------:R-:W-:Y:S01]  /*11e0*/  @!P5 LEA R5, P1, R121, R24, 0x4 ;  /* 0x000000187905d211 */ /* 0x000fe200078220ff */
[----:B------:R-:W-:Y:S01]  /*11f0*/  IMAD.SHL.U32 R12, R228, 0x8, RZ ;  /* 0x00000008e40c7824 */ /* 0x000fe200078e00ff */
[----:B------:R-:W-:Y:S01]  /*1200*/  LEA.HI R8, R13, R0, RZ, 0x1 ;  /* 0x000000000d087211 */ /* 0x000fe200078f08ff */
[----:B------:R-:W-:Y:S01]  /*1210*/  IMAD R7, R7, c[0x0][0x1b8], RZ ;  /* 0x00006e0007077a24 */ /* 0x000fe200078e02ff */
[----:B------:R-:W-:Y:S01]  /*1220*/  @!P6 LEA R16, P4, R24, c[0x0][0x168], 0x1 ;  /* 0x00005a001810ea11 */ /* 0x000fe200078808ff */
[----:B------:R-:W-:Y:S01]  /*1230*/  IMAD R6, R6, c[0x0][0x1a0], RZ ;  /* 0x0000680006067a24 */ /* 0x000fe200078e02ff */
[----:B------:R-:W-:Y:S01]  /*1240*/  LOP3.LUT R13, R13, 0xfffffff0, RZ, 0xc0, !PT ;  /* 0xfffffff00d0d7812 */ /* 0x000fe200078ec0ff */
[C---:B------:R-:W-:Y:S01]  /*1250*/  IMAD R7, R210.reuse, c[0x0][0x1bc], R7 ;  /* 0x00006f00d2077a24 */ /* 0x040fe200078e0207 */
[----:B------:R-:W-:Y:S01]  /*1260*/  @!P5 LEA.HI.X R2, R121, R25, R120, 0x4, P1 ;  /* 0x000000197902d211 */ /* 0x000fe200008f2478 */
[----:B------:R-:W-:Y:S01]  /*1270*/  IMAD.WIDE.U32 R210, R210, c[0x0][0x1b8], R22 ;  /* 0x00006e00d2d27a25 */ /* 0x000fe200078e0016 */
[----:B------:R-:W-:-:S02]  /*1280*/  ISETP.GE.AND P1, PT, R206, R4, PT ;  /* 0x00000004ce00720c */ /* 0x000fc40003f26270 */
[----:B------:R-:W-:Y:S01]  /*1290*/  @!P6 LEA.HI.X R17, R24, c[0x0][0x16c], R25, 0x1, P4 ;  /* 0x00005b001811ea11 */ /* 0x000fe200020f0c19 */
[----:B------:R-:W-:Y:S01]  /*12a0*/  IMAD.IADD R13, R128, 0x1, -R13 ;  /* 0x00000001800d7824 */ /* 0x000fe200078e0a0d */
[----:B---3--:R-:W-:Y:S01]  /*12b0*/  @!P5 LEA R14, P4, R5, c[0x0][0x168], 0x1 ;  /* 0x00005a00050eda11 */ /* 0x008fe200078808ff */
[----:B------:R-:W-:Y:S01]  /*12c0*/  IMAD R6, R127, c[0x0][0x1a4], R6 ;  /* 0x000069007f067a24 */ /* 0x000fe200078e0206 */
[----:B------:R-:W-:Y:S01]  /*12d0*/  LOP3.LUT R12, R197, 0x8, R12, 0xf8, !PT ;  /* 0x00000008c50c7812 */ /* 0x000fe200078ef80c */
[----:B------:R2:W-:Y:S01]  /*12e0*/  @!P6 LDGSTS.E.BYPASS.LTC128B.128 [R209+0x4000], [R16.64] ;  /* 0x0400000010d1efae */ /* 0x0005e2000b901d48 */
[----:B------:R-:W-:Y:S01]  /*12f0*/  @!P5 LEA.HI.X R15, R5, c[0x0][0x16c], R2, 0x1, P4 ;  /* 0x00005b00050fda11 */ /* 0x000fe200020f0c02 */
[----:B------:R-:W-:Y:S01]  /*1300*/  IMAD.IADD R199, R211, 0x1, R7 ;  /* 0x00000001d3c77824 */ /* 0x000fe200078e0207 */
[----:B-1----:R-:W-:Y:S01]  /*1310*/  @!P2 IADD3 R11, P4, R24, R26, RZ ;  /* 0x0000001a180ba210 */ /* 0x002fe20007f9e0ff */
[----:B------:R-:W-:Y:S01]  /*1320*/  IMAD.IADD R216, R128, 0x1, -R216 ;  /* 0x0000000180d87824 */ /* 0x000fe200078e0ad8 */
[----:B------:R-:W-:Y:S01]  /*1330*/  SHF.R.S32.HI R2, RZ, 0x1f, R13 ;  /* 0x0000001fff027819 */ /* 0x000fe2000001140d */
[----:B------:R1:W-:Y:S01]  /*1340*/  @!P5 LDGSTS.E.BYPASS.LTC128B.128 [R209+0x4800], [R14.64] ;  /* 0x048000000ed1dfae */ /* 0x0003e2000b901d48 */
[----:B------:R-:W-:Y:S01]  /*1350*/  LOP3.LUT R5, R8, 0xfffffffe, RZ, 0xc0, !PT ;  /* 0xfffffffe08057812 */ /* 0x000fe200078ec0ff */
[----:B------:R-:W-:Y:S01]  /*1360*/  @!P1 IMAD R8, R120, 0x30, RZ ;  /* 0x0000003078089824 */ /* 0x000fe200078e02ff */
[----:B------:R-:W-:Y:S01]  /*1370*/  @!P2 IADD3.X R9, R25, R27, R9, P4, !PT ;  /* 0x0000001b1909a210 */ /* 0x000fe200027fe409 */
[----:B------:R-:W-:Y:S01]  /*1380*/  @!P1 IMAD.WIDE.U32 R24, R121, 0x30, R24 ;  /* 0x0000003079189825 */ /* 0x000fe200078e0018 */
[----:B------:R-:W-:-:S02]  /*1390*/  LEA.HI R2, R2, R13, RZ, 0x3 ;  /* 0x0000000d02027211 */ /* 0x000fc400078f18ff */
[----:B------:R-:W-:Y:S01]  /*13a0*/  SHF.R.U32.HI R197, RZ, 0x3, R197 ;  /* 0x00000003ffc57819 */ /* 0x000fe200000116c5 */
[----:B------:R-:W-:Y:S01]  /*13b0*/  IMAD.IADD R5, R0, 0x1, -R5 ;  /* 0x0000000100057824 */ /* 0x000fe200078e0a05 */
[----:B------:R-:W-:Y:S01]  /*13c0*/  @!P2 LEA R10, P4, R11, c[0x0][0x168], 0x1 ;  /* 0x00005a000b0aaa11 */ /* 0x000fe200078808ff */
[----:B------:R-:W-:Y:S01]  /*13d0*/  @!P1 IMAD.IADD R8, R25, 0x1, R8 ;  /* 0x0000000119089824 */ /* 0x000fe200078e0208 */
[C---:B------:R-:W-:Y:S01]  /*13e0*/  LOP3.LUT R0, R2.reuse, 0xfffffff8, RZ, 0xc0, !PT ;  /* 0xfffffff802007812 */ /* 0x040fe200078ec0ff */
[----:B------:R-:W-:Y:S01]  /*13f0*/  IMAD.SHL.U32 R125, R2, 0x40, RZ ;  /* 0x00000040027d7824 */ /* 0x000fe200078e00ff */
[----:B------:R-:W-:Y:S02]  /*1400*/  LOP3.LUT R197, R12, R197, RZ, 0x3c, !PT ;  /* 0x000000c50cc57212 */ /* 0x000fe400078e3cff */
[----:B------:R-:W-:Y:S01]  /*1410*/  @!P2 LEA.HI.X R11, R11, c[0x0][0x16c], R9, 0x1, P4 ;  /* 0x00005b000b0baa11 */ /* 0x000fe200020f0c09 */
[----:B------:R-:W-:Y:S01]  /*1420*/  IMAD.IADD R0, R13, 0x1, -R0 ;  /* 0x000000010d007824 */ /* 0x000fe200078e0a00 */
[----:B------:R-:W-:Y:S01]  /*1430*/  @!P1 LEA R12, P4, R24, c[0x0][0x168], 0x1 ;  /* 0x00005a00180c9a11 */ /* 0x000fe200078808ff */
[----:B------:R-:W-:Y:S01]  /*1440*/  IMAD R197, R5, 0x200, R197 ;  /* 0x0000020005c57824 */ /* 0x000fe200078e02c5 */
[-C--:B------:R-:W-:Y:S01]  /*1450*/  ISETP.GE.AND P5, PT, R208, R4.reuse, PT ;  /* 0x00000004d000720c */ /* 0x080fe20003fa6270 */
[----:B------:R3:W-:Y:S01]  /*1460*/  @!P2 LDGSTS.E.BYPASS.LTC128B.128 [R209+0x5000], [R10.64] ;  /* 0x050000000ad1afae */ /* 0x0007e2000b901d48 */
[----:B------:R-:W-:Y:S01]  /*1470*/  @!P1 LEA.HI.X R13, R24, c[0x0][0x16c], R8, 0x1, P4 ;  /* 0x00005b00180d9a11 */ /* 0x000fe200020f0c08 */
[----:B------:R-:W-:Y:S01]  /*1480*/  IMAD.SHL.U32 R124, R0, 0x40, RZ ;  /* 0x00000040007c7824 */ /* 0x000fe200078e00ff */
[-C--:B------:R-:W-:Y:S01]  /*1490*/  ISETP.GE.AND P4, PT, R207, R4.reuse, PT ;  /* 0x00000004cf00720c */ /* 0x080fe20003f86270 */
[----:B------:R-:W-:Y:S01]  /*14a0*/  IMAD.SHL.U32 R8, R5, 0x8, RZ ;  /* 0x0000000805087824 */ /* 0x000fe200078e00ff */
[----:B------:R-:W-:Y:S01]  /*14b0*/  ISETP.GE.AND P6, PT, R228, R4, PT ;  /* 0x00000004e400720c */ /* 0x000fe20003fc6270 */
[----:B------:R4:W-:Y:S01]  /*14c0*/  @!P1 LDGSTS.E.BYPASS.LTC128B.128 [R209+0x5800], [R12.64] ;  /* 0x058000000cd19fae */ /* 0x0009e2000b901d48 */
[----:B------:R-:W-:Y:S01]  /*14d0*/  LOP3.LUT R124, R124, 0x1c0, RZ, 0xc0, !PT ;  /* 0x000001c07c7c7812 */ /* 0x000fe200078ec0ff */
[----:B--2---:R-:W-:Y:S01]  /*14e0*/  IMAD.WIDE.U32 R16, R127, c[0x0][0x1a0], RZ ;  /* 0x000068007f107a25 */ /* 0x004fe200078e00ff */
[----:B------:R-:W-:Y:S01]  /*14f0*/  SHF.R.S32.HI R2, RZ, 0x5, R129 ;  /* 0x00000005ff027819 */ /* 0x000fe20000011481 */
[----:B------:R-:W0:Y:S01]  /*1500*/  LDGDEPBAR ;  /* 0x00000000000079af */ /* 0x000e220000000000 */
[----:B------:R-:W-:Y:S01]  /*1510*/  LOP3.LUT R8, R124, 0x8, R8, 0xf8, !PT ;  /* 0x000000087c087812 */ /* 0x000fe200078ef808 */
[----:B------:R-:W-:Y:S01]  /*1520*/  IMAD.IADD R6, R17, 0x1, R6 ;  /* 0x0000000111067824 */ /* 0x000fe200078e0206 */
[----:B------:R-:W-:Y:S01]  /*1530*/  SHF.R.U32.HI R124, RZ, 0x3, R124 ;  /* 0x00000003ff7c7819 */ /* 0x000fe2000001167c */
[----:B------:R-:W-:Y:S01]  /*1540*/  IMAD.SHL.U32 R4, R137, 0x20, RZ ;  /* 0x0000002089047824 */ /* 0x000fe200078e00ff */
[----:B-1----:R-:W-:Y:S01]  /*1550*/  LEA R14, P0, R16, R210, 0x6 ;  /* 0x000000d2100e7211 */ /* 0x002fe200078030ff */
[----:B------:R-:W-:Y:S01]  /*1560*/  IMAD.SHL.U32 R197, R197, 0x2, RZ ;  /* 0x00000002c5c57824 */ /* 0x000fe200078e00ff */
[----:B------:R-:W-:-:S02]  /*1570*/  LOP3.LUT R124, R8, R124, RZ, 0x3c, !PT ;  /* 0x0000007c087c7212 */ /* 0x000fc400078e3cff */
[----:B------:R-:W-:Y:S01]  /*1580*/  LEA.HI.X R15, R16, R199, R6, 0x6, P0 ;  /* 0x000000c7100f7211 */ /* 0x000fe200000f3406 */
[----:B------:R-:W-:Y:S01]  /*1590*/  @!P3 IMAD R6, R137, 0x30, RZ ;  /* 0x000000308906b824 */ /* 0x000fe200078e02ff */
[C---:B------:R-:W-:Y:S02]  /*15a0*/  @!P5 LEA R8, P1, R132.reuse, R14, 0x4 ;  /* 0x0000000e8408d211 */ /* 0x040fe400078220ff */
[----:B------:R-:W-:Y:S01]  /*15b0*/  LOP3.LUT R125, R125, 0xfffffe00, RZ, 0xc0, !PT ;  /* 0xfffffe007d7d7812 */ /* 0x000fe200078ec0ff */
[C---:B------:R-:W-:Y:S01]  /*15c0*/  @!P3 IMAD.WIDE.U32 R16, R132.reuse, 0x30, R14 ;  /* 0x000000308410b825 */ /* 0x040fe200078e000e */
[C---:B------:R-:W-:Y:S02]  /*15d0*/  @!P5 LEA.HI.X R7, R132.reuse, R15, R137, 0x4, P1 ;  /* 0x0000000f8407d211 */ /* 0x040fe400008f2489 */
[----:B------:R-:W-:Y:S01]  /*15e0*/  IADD3 R194, R197, 0x4040, RZ ;  /* 0x00004040c5c27810 */ /* 0x000fe20007ffe0ff */
[----:B---3--:R-:W-:-:S04]  /*15f0*/  IMAD.WIDE.U32 R10, R132, 0x20, RZ ;  /* 0x00000020840a7825 */ /* 0x008fc800078e00ff */
[----:B------:R-:W-:Y:S01]  /*1600*/  IMAD R2, R2, 0x400, R125 ;  /* 0x0000040002027824 */ /* 0x000fe200078e027d */
[----:B------:R-:W-:Y:S01]  /*1610*/  @!P4 IADD3 R5, P0, R14, R10, RZ ;  /* 0x0000000a0e05c210 */ /* 0x000fe20007f1e0ff */
[----:B------:R-:W-:-:S04]  /*1620*/  DEPBAR.LE SB0, 0x0 ;  /* 0x000080000000791a */ /* 0x000fc80000000000 */
[----:B------:R-:W-:Y:S01]  /*1630*/  BAR.SYNC.DEFER_BLOCKING 0x0 ;  /* 0x0000000000007b1d */ /* 0x000fe20000010000 */
[----:B----4-:R-:W-:Y:S01]  /*1640*/  @!P6 LEA R12, P2, R14, c[0x0][0x170], 0x1 ;  /* 0x00005c000e0cea11 */ /* 0x010fe200078408ff */
[----:B------:R-:W-:Y:S01]  /*1650*/  @!P3 IMAD.IADD R6, R17, 0x1, R6 ;  /* 0x000000011106b824 */ /* 0x000fe200078e0206 */
[----:B------:R-:W-:Y:S01]  /*1660*/  @!P5 LEA R10, P1, R8, c[0x0][0x170], 0x1 ;  /* 0x00005c00080ada11 */ /* 0x000fe200078208ff */
[----:B------:R-:W-:Y:S01]  /*1670*/  IMAD.IADD R198, R124, 0x1, R2 ;  /* 0x000000017cc67824 */ /* 0x000fe200078e0202 */
[----:B------:R-:W-:Y:S01]  /*1680*/  @!P4 IADD3.X R4, R15, R11, R4, P0, !PT ;  /* 0x0000000b0f04c210 */ /* 0x000fe200007fe404 */
[----:B------:R-:W-:Y:S01]  /*1690*/  IMAD.IADD R192, R125, 0x1, R124 ;  /* 0x000000017dc07824 */ /* 0x000fe200078e027c */
[----:B------:R-:W-:Y:S01]  /*16a0*/  @!P6 LEA.HI.X R13, R14, c[0x0][0x174], R15, 0x1, P2 ;  /* 0x00005d000e0dea11 */ /* 0x000fe200010f0c0f */
[----:B------:R-:W-:Y:S01]  /*16b0*/  IMAD.SHL.U32 R198, R198, 0x2, RZ ;  /* 0x00000002c6c67824 */ /* 0x000fe200078e00ff */
[----:B------:R-:W-:Y:S02]  /*16c0*/  @!P5 LEA.HI.X R11, R8, c[0x0][0x174], R7, 0x1, P1 ;  /* 0x00005d00080bda11 */ /* 0x000fe400008f0c07 */
[----:B------:R-:W-:-:S02]  /*16d0*/  @!P4 LEA R14, P1, R5, c[0x0][0x170], 0x1 ;  /* 0x00005c00050eca11 */ /* 0x000fc400078208ff */
[C---:B------:R-:W-:Y:S02]  /*16e0*/  @!P3 LEA R8, P0, R16.reuse, c[0x0][0x170], 0x1 ;  /* 0x00005c001008ba11 */ /* 0x040fe400078008ff */
[----:B------:R-:W-:Y:S01]  /*16f0*/  @!P4 LEA.HI.X R15, R5, c[0x0][0x174], R4, 0x1, P1 ;  /* 0x00005d00050fca11 */ /* 0x000fe200008f0c04 */
[----:B------:R-:W-:Y:S01]  /*1700*/  IMAD.MOV.U32 R4, RZ, RZ, 0x20 ;  /* 0x00000020ff047424 */ /* 0x000fe200078e00ff */
[----:B------:R-:W-:Y:S01]  /*1710*/  @!P3 LEA.HI.X R9, R16, c[0x0][0x174], R6, 0x1, P0 ;  /* 0x00005d001009ba11 */ /* 0x000fe200000f0c06 */
[----:B------:R-:W-:Y:S08]  /*1720*/  @P6 STS.128 [R209+0x6000], RZ ;  /* 0x006000ffd1006388 */ /* 0x000ff00000000c00 */
[----:B------:R-:W-:Y:S01]  /*1730*/  R2P PR, R0, 0x6 ;  /* 0x0000000600007804 */ /* 0x000fe20000000000 */
[----:B------:R-:W-:Y:S01]  /*1740*/  IMAD.MOV.U32 R0, RZ, RZ, 0x10 ;  /* 0x00000010ff007424 */ /* 0x000fe200078e00ff */
[----:B------:R-:W-:Y:S01]  /*1750*/  @!PT LDS RZ, [RZ] ;  /* 0x00000000fffff984 */ /* 0x000fe20000000800 */
[----:B------:R-:W-:Y:S01]  /*1760*/  @!PT LDS RZ, [RZ] ;  /* 0x00000000fffff984 */ /* 0x000fe20000000800 */
[----:B------:R-:W-:Y:S01]  /*1770*/  @!PT LDS RZ, [RZ] ;  /* 0x00000000fffff984 */ /* 0x000fe20000000800 */
[----:B------:R1:W-:Y:S03]  /*1780*/  @!P6 LDGSTS.E.BYPASS.LTC128B.128 [R209+0x6000], [R12.64] ;  /* 0x060000000cd1efae */ /* 0x0003e6000b901d48 */
[----:B------:R-:W-:Y:S01]  /*1790*/  SEL R2, R4, 0xffffffe0, !P2 ;  /* 0xffffffe004027807 */ /* 0x000fe20005000000 */
[----:B------:R-:W-:Y:S01]  /*17a0*/  @P5 STS.128 [R209+0x6800], RZ ;  /* 0x006800ffd1005388 */ /* 0x000fe20000000c00 */
[----:B------:R-:W-:-:S02]  /*17b0*/  SEL R0, R0, 0xfffffff0, !P1 ;  /* 0xfffffff000007807 */ /* 0x000fc40004800000 */
[----:B------:R-:W-:Y:S01]  /*17c0*/  R2P PR, R3, 0x6 ;  /* 0x0000000603007804 */ /* 0x000fe20000000000 */
[----:B------:R-:W-:Y:S01]  /*17d0*/  @!PT LDS RZ, [RZ] ;  /* 0x00000000fffff984 */ /* 0x000fe20000000800 */
[----:B------:R-:W-:Y:S01]  /*17e0*/  @!PT LDS RZ, [RZ] ;  /* 0x00000000fffff984 */ /* 0x000fe20000000800 */
[----:B------:R-:W-:Y:S01]  /*17f0*/  @!PT LDS RZ, [RZ] ;  /* 0x00000000fffff984 */ /* 0x000fe20000000800 */
[----:B------:R2:W-:Y:S01]  /*1800*/  @!P5 LDGSTS.E.BYPASS.LTC128B.128 [R209+0x6800], [R10.64] ;  /* 0x068000000ad1dfae */ /* 0x0005e2000b901d48 */
[--C-:B------:R-:W-:Y:S02]  /*1810*/  IMAD R195, R2, 0x2, R198.reuse ;  /* 0x0000000202c37824 */ /* 0x100fe400078e02c6 */
[----:B------:R-:W-:Y:S01]  /*1820*/  IMAD R196, R0, 0x2, R198 ;  /* 0x0000000200c47824 */ /* 0x000fe200078e02c6 */
[----:B------:R-:W-:Y:S01]  /*1830*/  @P4 STS.128 [R209+0x7000], RZ ;  /* 0x007000ffd1004388 */ /* 0x000fe20000000c00 */
[----:B------:R-:W-:Y:S01]  /*1840*/  SEL R3, R4, 0xffffffe0, !P1 ;  /* 0xffffffe004037807 */ /* 0x000fe20004800000 */
[----:B------:R-:W-:Y:S02]  /*1850*/  IMAD R193, R0, 0x2, R195 ;  /* 0x0000000200c17824 */ /* 0x000fe400078e02c3 */
[----:B------:R-:W-:Y:S01]  /*1860*/  @!PT LDS RZ, [RZ] ;  /* 0x00000000fffff984 */ /* 0x000fe20000000800 */
[----:B------:R-:W-:Y:S01]  /*1870*/  @!PT LDS RZ, [RZ] ;  /* 0x00000000fffff984 */ /* 0x000fe20000000800 */
[----:B------:R-:W-:Y:S01]  /*1880*/  @!PT LDS RZ, [RZ] ;  /* 0x00000000fffff984 */ /* 0x000fe20000000800 */
[----:B------:R1:W-:Y:S02]  /*1890*/  @!P4 LDGSTS.E.BYPASS.LTC128B.128 [R209+0x7000], [R14.64] ;  /* 0x070000000ed1cfae */ /* 0x0003e4000b901d48 */
[----:B------:R-:W-:-:S02]  /*18a0*/  IMAD.IADD R191, R197, 0x1, R3 ;  /* 0x00000001c5bf7824 */ /* 0x000fc400078e0203 */
[----:B------:R-:W-:Y:S04]  /*18b0*/  @P3 STS.128 [R209+0x7800], RZ ;  /* 0x007800ffd1003388 */ /* 0x000fe80000000c00 */
[----:B------:R-:W-:Y:S01]  /*18c0*/  @!PT LDS RZ, [RZ] ;  /* 0x00000000fffff984 */ /* 0x000fe20000000800 */
[----:B------:R-:W-:Y:S01]  /*18d0*/  @!PT LDS RZ, [RZ] ;  /* 0x00000000fffff984 */ /* 0x000fe20000000800 */
[----:B------:R-:W-:Y:S01]  /*18e0*/  @!PT LDS RZ, [RZ] ;  /* 0x00000000fffff984 */ /* 0x000fe20000000800 */
[----:B------:R3:W-:Y:S04]  /*18f0*/  @!P3 LDGSTS.E.BYPASS.LTC128B.128 [R209+0x7800], [R8.64] ;  /* 0x0780000008d1bfae */ /* 0x0007e8000b901d48 */
[----:B------:R-:W-:Y:S04]  /*1900*/  LDSM.16.M88.4 R48, [R198] ;  /* 0x00000000c630783b */ /* 0x000fe80000000200 */
[----:B------:R-:W4:Y:S04]  /*1910*/  LDSM.16.M88.4 R112, [R197+0x4000] ;  /* 0x00400000c570783b */ /* 0x000f280000000200 */
[----:B------:R-:W-:Y:S04]  /*1920*/  LDSM.16.M88.4 R32, [R196] ;  /* 0x00000000c420783b */ /* 0x000fe80000000200 */
[----:B------:R-:W-:Y:S04]  /*1930*/  LDSM.16.M88.4 R116, [R191+0x4000] ;  /* 0x00400000bf74783b */ /* 0x000fe80000000200 */
[----:B------:R-:W5:Y:S04]  /*1940*/  LDSM.16.M88.4 R44, [R197+0x4800] ;  /* 0x00480000c52c783b */ /* 0x000f680000000200 */
[----:B------:R-:W5:Y:S01]  /*1950*/  LDSM.16.M88.4 R40, [R197+0x5000] ;  /* 0x00500000c528783b */ /* 0x000f620000000200 */
[----:B---3--:R-:W-:-:S03]  /*1960*/  IADD3 R8, R197, 0x4000, RZ ;  /* 0x00004000c5087810 */ /* 0x008fc60007ffe0ff */
[----:B------:R-:W-:Y:S01]  /*1970*/  LDSM.16.M88.4 R20, [R195] ;  /* 0x00000000c314783b */ /* 0x000fe20000000200 */
[----:B------:R-:W-:-:S03]  /*1980*/  @P2 IADD3 R194, R8, -0x40, RZ ;  /* 0xffffffc008c22810 */ /* 0x000fc60007ffe0ff */
[----:B------:R-:W3:Y:S01]  /*1990*/  LDSM.16.M88.4 R24, [R191+0x4800] ;  /* 0x00480000bf18783b */ /* 0x000ee20000000200 */
[----:B------:R-:W-:-:S03]  /*19a0*/  IADD3 R187, R194, 0x800, RZ ;  /* 0x00000800c2bb7810 */ /* 0x000fc60007ffe0ff */
[----:B-1----:R-:W1:Y:S01]  /*19b0*/  LDSM.16.M88.4 R12, [R194] ;  /* 0x00000000c20c783b */ /* 0x002e620000000200 */
[----:B------:R-:W-:Y:S01]  /*19c0*/  IMAD.IADD R184, R3, 0x1, R194 ;  /* 0x0000000103b87824 */ /* 0x000fe200078e02c2 */
[C---:B------:R-:W-:Y:S02]  /*19d0*/  IADD3 R186, R194.reuse, 0x1000, RZ ;  /* 0x00001000c2ba7810 */ /* 0x040fe40007ffe0ff */
[----:B------:R-:W1:Y:S01]  /*19e0*/  LDSM.16.M88.4 R100, [R191+0x5000] ;  /* 0x00500000bf64783b */ /* 0x000e620000000200 */
[----:B------:R-:W-:-:S03]  /*19f0*/  IADD3 R185, R194, 0x1800, RZ ;  /* 0x00001800c2b97810 */ /* 0x000fc60007ffe0ff */
[----:B------:R-:W1:Y:S01]  /*1a00*/  LDSM.16.M88.4 R104, [R198+0x2000] ;  /* 0x00200000c668783b */ /* 0x000e620000000200 */
[C---:B----4-:R-:W-:Y:S03]  /*1a10*/  HMMA.16816.F32 R4, R48.reuse, R112, RZ ;  /* 0x000000703004723c */ /* 0x050fe600000018ff */
[----:B--2---:R-:W-:Y:S04]  /*1a20*/  LDSM.16.M88.4 R8, [R193] ;  /* 0x00000000c108783b */ /* 0x004fe80000000200 */
[----:B------:R-:W2:Y:S01]  /*1a30*/  LDSM.16.M88.4 R80, [R184] ;  /* 0x00000000b850783b */ /* 0x000ea20000000200 */
[C---:B------:R-:W-:Y:S03]  /*1a40*/  HMMA.16816.F32 R96, R48.reuse, R114, RZ ;  /* 0x000000723060723c */ /* 0x040fe600000018ff */
[----:B------:R-:W4:Y:S04]  /*1a50*/  LDSM.16.M88.4 R92, [R194+0x800] ;  /* 0x00080000c25c783b */ /* 0x000f280000000200 */
[----:B------:R-:W2:Y:S01]  /*1a60*/  LDSM.16.M88.4 R88, [R194+0x1000] ;  /* 0x00100000c258783b */ /* 0x000ea20000000200 */
[----:B-----5:R-:W-:Y:S03]  /*1a70*/  HMMA.16816.F32 R108, R48, R44, RZ ;  /* 0x0000002c306c723c */ /* 0x020fe600000018ff */
[----:B------:R-:W5:Y:S04]  /*1a80*/  LDSM.16.M88.4 R28, [R196+0x2000] ;  /* 0x00200000c41c783b */ /* 0x000f680000000200 */
[----:B------:R-:W2:Y:S01]  /*1a90*/  LDSM.16.M88.4 R36, [R197+0x5800] ;  /* 0x00580000c524783b */ /* 0x000ea20000000200 */
[----:B------:R-:W-:Y:S03]  /*1aa0*/  HMMA.16816.F32 R4, R32, R116, R4 ;  /* 0x000000742004723c */ /* 0x000fe60000001804 */
[----:B------:R-:W2:Y:S04]  /*1ab0*/  LDSM.16.M88.4 R76, [R184+0x800] ;  /* 0x00080000b84c783b */ /* 0x000ea80000000200 */
[----:B------:R-:W2:Y:S01]  /*1ac0*/  LDSM.16.M88.4 R72, [R184+0x1000] ;  /* 0x00100000b848783b */ /* 0x000ea20000000200 */
[----:B------:R-:W-:Y:S03]  /*1ad0*/  HMMA.16816.F32 R64, R48, R40, RZ ;  /* 0x000000283040723c */ /* 0x000fe600000018ff */
[----:B------:R-:W2:Y:S04]  /*1ae0*/  LDSM.16.M88.4 R16, [R195+0x2000] ;  /* 0x00200000c310783b */ /* 0x000ea80000000200 */
[----:B------:R-:W2:Y:S01]  /*1af0*/  LDSM.16.M88.4 R60, [R191+0x5800] ;  /* 0x00580000bf3c783b */ /* 0x000ea20000000200 */
[----:B---3--:R-:W-:Y:S03]  /*1b00*/  HMMA.16816.F32 R108, R32, R24, R108 ;  /* 0x00000018206c723c */ /* 0x008fe6000000186c */
[----:B------:R-:W-:Y:S04]  /*1b10*/  LDSM.16.M88.4 R56, [R194+0x1800] ;  /* 0x00180000c238783b */ /* 0x000fe80000000200 */
[----:B------:R-:W-:Y:S01]  /*1b20*/  LDSM.16.M88.4 R52, [R184+0x1800] ;  /* 0x00180000b834783b */ /* 0x000fe20000000200 */
[----:B-1----:R-:W-:Y:S03]  /*1b30*/  HMMA.16816.F32 R4, R20, R12, R4 ;  /* 0x0000000c1404723c */ /* 0x002fe60000001804 */
[----:B------:R-:W0:Y:S05]  /*1b40*/  LDGDEPBAR ;  /* 0x00000000000079af */ /* 0x000e2a0000000000 */
[----:B------:R-:W-:Y:S08]  /*1b50*/  HMMA.16816.F32 R64, R32, R100, R64 ;  /* 0x000000642040723c */ /* 0x000ff00000001840 */
[C---:B------:R-:W-:Y:S08]  /*1b60*/  HMMA.16816.F32 R84, R104.reuse, R112, RZ ;  /* 0x000000706854723c */ /* 0x040ff000000018ff */
[----:B------:R-:W-:Y:S08]  /*1b70*/  HMMA.16816.F32 R112, R104, R114, RZ ;  /* 0x000000726870723c */ /* 0x000ff000000018ff */
[----:B--2---:R-:W-:Y:S08]  /*1b80*/  HMMA.16816.F32 R4, R8, R80, R4 ;  /* 0x000000500804723c */ /* 0x004ff00000001804 */
[C---:B----4-:R-:W-:Y:S08]  /*1b90*/  HMMA.16816.F32 R108, R20.reuse, R92, R108 ;  /* 0x0000005c146c723c */ /* 0x050ff0000000186c */
[----:B------:R-:W-:Y:S08]  /*1ba0*/  HMMA.16816.F32 R64, R20, R88, R64 ;  /* 0x000000581440723c */ /* 0x000ff00000001840 */
[----:B-----5:R-:W-:Y:S01]  /*1bb0*/  HMMA.16816.F32 R84, R28, R116, R84 ;  /* 0x000000741c54723c */ /* 0x020fe20000001854 */
[----:B------:R-:W-:-:S02]  /*1bc0*/  FMUL.FTZ R5, R5, c[0x0][0x2ec] ;  /* 0x0000bb0005057a20 */ /* 0x000fc40000410000 */
[----:B------:R-:W-:Y:S02]  /*1bd0*/  FMUL.FTZ R6, R6, c[0x0][0x2ec] ;  /* 0x0000bb0006067a20 */ /* 0x000fe40000410000 */
[----:B------:R-:W-:Y:S01]  /*1be0*/  FMUL.FTZ R7, R7, c[0x0][0x2ec] ;  /* 0x0000bb0007077a20 */ /* 0x000fe20000410000 */
[----:B------:R-:W-:Y:S01]  /*1bf0*/  MUFU.TANH R116, R5 ;  /* 0x0000000500747308 */ /* 0x000fe20000002400 */
[----:B------:R-:W-:Y:S01]  /*1c00*/  FMUL.FTZ R3, R4, c[0x0][0x2ec] ;  /* 0x0000bb0004037a20 */ /* 0x000fe20000410000 */
[-C--:B------:R-:W-:Y:S06]  /*1c10*/  HMMA.16816.F32 R96, R32, R118.reuse, R96 ;  /* 0x000000762060723c */ /* 0x080fec0000001860 */
[----:B------:R-:W-:Y:S02]  /*1c20*/  MUFU.TANH R117, R6 ;  /* 0x0000000600757308 */ /* 0x000fe40000002400 */
[----:B------:R-:W-:Y:S06]  /*1c30*/  HMMA.16816.F32 R112, R28, R118, R112 ;  /* 0x000000761c70723c */ /* 0x000fec0000001870 */
[----:B------:R1:W-:Y:S02]  /*1c40*/  MUFU.TANH R130, R7 ;  /* 0x0000000700827308 */ /* 0x0003e40000002400 */
[----:B------:R-:W-:Y:S06]  /*1c50*/  HMMA.16816.F32 R68, R48, R36, RZ ;  /* 0x000000243044723c */ /* 0x000fec00000018ff */
[----:B------:R-:W-:Y:S02]  /*1c60*/  MUFU.TANH R3, R3 ;  /* 0x0000000300037308 */ /* 0x000fe40000002400 */
[----:B------:R-:W-:Y:S01]  /*1c70*/  HMMA.16816.F32 R108, R8, R76, R108 ;  /* 0x0000004c086c723c */ /* 0x000fe2000000186c */
[----:B-1----:R-:W1:Y:S01]  /*1c80*/  LDSM.16.M88.4 R4, [R193+0x2000] ;  /* 0x00200000c104783b */ /* 0x002e620000000200 */
[----:B------:R-:W-:-:S06]  /*1c90*/  DEPBAR.LE SB0, 0x0 ;  /* 0x000080000000791a */ /* 0x000fcc0000000000 */
[----:B------:R-:W-:Y:S08]  /*1ca0*/  HMMA.16816.F32 R64, R8, R72, R64 ;  /* 0x000000480840723c */ /* 0x000ff00000001840 */
[----:B------:R-:W-:Y:S08]  /*1cb0*/  HMMA.16816.F32 R84, R16, R12, R84 ;  /* 0x0000000c1054723c */ /* 0x000ff00000001854 */
[----:B------:R-:W-:-:S02]  /*1cc0*/  FMUL.FTZ R108, R108, c[0x0][0x2ec] ;  /* 0x0000bb006c6c7a20 */ /* 0x000fc40000410000 */
[----:B------:R-:W-:Y:S01]  /*1cd0*/  FMUL.FTZ R109, R109, c[0x0][0x2ec] ;  /* 0x0000bb006d6d7a20 */ /* 0x000fe20000410000 */
[----:B------:R-:W-:Y:S01]  /*1ce0*/  HMMA.16816.F32 R96, R20, R14, R96 ;  /* 0x0000000e1460723c */ /* 0x000fe20000001860 */
[----:B------:R-:W-:Y:S01]  /*1cf0*/  FMUL.FTZ R110, R110, c[0x0][0x2ec] ;  /* 0x0000bb006e6e7a20 */ /* 0x000fe20000410000 */
[----:B------:R-:W-:Y:S01]  /*1d00*/  MUFU.TANH R131, R108 ;  /* 0x0000006c00837308 */ /* 0x000fe20000002400 */
[----:B------:R-:W-:-:S05]  /*1d10*/  FMUL.FTZ R111, R111, c[0x0][0x2ec] ;  /* 0x0000bb006f6f7a20 */ /* 0x000fca0000410000 */
[----:B------:R-:W-:Y:S01]  /*1d20*/  HMMA.16816.F32 R112, R16, R14, R112 ;  /* 0x0000000e1070723c */ /* 0x000fe20000001870 */
[----:B------:R-:W-:Y:S01]  /*1d30*/  FMUL.FTZ R64, R64, c[0x0][0x2ec] ;  /* 0x0000bb0040407a20 */ /* 0x000fe20000410000 */
[----:B------:R-:W-:Y:S01]  /*1d40*/  MUFU.TANH R133, R109 ;  /* 0x0000006d00857308 */ /* 0x000fe20000002400 */
[----:B------:R-:W-:Y:S02]  /*1d50*/  FMUL.FTZ R65, R65, c[0x0][0x2ec] ;  /* 0x0000bb0041417a20 */ /* 0x000fe40000410000 */
[----:B------:R-:W-:Y:S02]  /*1d60*/  FMUL.FTZ R66, R66, c[0x0][0x2ec] ;  /* 0x0000bb0042427a20 */ /* 0x000fe40000410000 */
[----:B------:R-:W-:Y:S01]  /*1d70*/  FMUL.FTZ R67, R67, c[0x0][0x2ec] ;  /* 0x0000bb0043437a20 */ /* 0x000fe20000410000 */
[----:B------:R-:W-:Y:S02]  /*1d80*/  HMMA.16816.F32 R12, R48, R46, RZ ;  /* 0x0000002e300c723c */ /* 0x000fe400000018ff */
[----:B------:R-:W-:Y:S06]  /*1d90*/  MUFU.TANH R134, R110 ;  /* 0x0000006e00867308 */ /* 0x000fec0000002400 */
[----:B------:R-:W-:Y:S02]  /*1da0*/  HMMA.16816.F32 R68, R32, R60, R68 ;  /* 0x0000003c2044723c */ /* 0x000fe40000001844 */
[----:B------:R2:W-:Y:S06]  /*1db0*/  MUFU.TANH R135, R111 ;  /* 0x0000006f00877308 */ /* 0x0005ec0000002400 */
[----:B-1----:R-:W-:Y:S02]  /*1dc0*/  HMMA.16816.F32 R84, R4, R80, R84 ;  /* 0x000000500454723c */ /* 0x002fe40000001854 */
[----:B------:R-:W-:Y:S06]  /*1dd0*/  MUFU.TANH R136, R64 ;  /* 0x0000004000887308 */ /* 0x000fec0000002400 */
[----:B------:R-:W-:Y:S02]  /*1de0*/  HMMA.16816.F32 R12, R32, R26, R12 ;  /* 0x0000001a200c723c */ /* 0x000fe4000000180c */
[----:B------:R-:W-:Y:S06]  /*1df0*/  MUFU.TANH R139, R65 ;  /* 0x00000041008b7308 */ /* 0x000fec0000002400 */
[C---:B--2---:R-:W-:Y:S02]  /*1e00*/  HMMA.16816.F32 R108, R104.reuse, R44, RZ ;  /* 0x0000002c686c723c */ /* 0x044fe400000018ff */
[----:B------:R-:W-:Y:S06]  /*1e10*/  MUFU.TANH R118, R66 ;  /* 0x0000004200767308 */ /* 0x000fec0000002400 */
[----:B------:R-:W-:Y:S02]  /*1e20*/  HMMA.16816.F32 R44, R104, R46, RZ ;  /* 0x0000002e682c723c */ /* 0x000fe400000018ff */
[----:B------:R1:W-:Y:S06]  /*1e30*/  MUFU.TANH R80, R67 ;  /* 0x0000004300507308 */ /* 0x0003ec0000002400 */
[C---:B------:R-:W-:Y:S08]  /*1e40*/  HMMA.16816.F32 R68, R20.reuse, R56, R68 ;  /* 0x000000381444723c */ /* 0x040ff00000001844 */
[----:B------:R-:W-:Y:S08]  /*1e50*/  HMMA.16816.F32 R12, R20, R94, R12 ;  /* 0x0000005e140c723c */ /* 0x000ff0000000180c */
[----:B-1----:R-:W-:Y:S08]  /*1e60*/  HMMA.16816.F32 R64, R104, R40, RZ ;  /* 0x000000286840723c */ /* 0x002ff000000018ff */
[----:B------:R-:W-:Y:S08]  /*1e70*/  HMMA.16816.F32 R44, R28, R26, R44 ;  /* 0x0000001a1c2c723c */ /* 0x000ff0000000182c */
[----:B------:R-:W-:Y:S08]  /*1e80*/  HMMA.16816.F32 R68, R8, R52, R68 ;  /* 0x000000340844723c */ /* 0x000ff00000001844 */
[----:B------:R-:W-:Y:S08]  /*1e90*/  HMMA.16816.F32 R64, R28, R100, R64 ;  /* 0x000000641c40723c */ /* 0x000ff00000001840 */
[C---:B------:R-:W-:Y:S08]  /*1ea0*/  HMMA.16816.F32 R12, R8.reuse, R78, R12 ;  /* 0x0000004e080c723c */ /* 0x040ff0000000180c */
[----:B------:R-:W-:Y:S01]  /*1eb0*/  HMMA.16816.F32 R96, R8, R82, R96 ;  /* 0x000000520860723c */ /* 0x000fe20000001860 */
[----:B------:R-:W-:-:S02]  /*1ec0*/  FMUL.FTZ R70, R70, c[0x0][0x2ec] ;  /* 0x0000bb0046467a20 */ /* 0x000fc40000410000 */
[----:B------:R-:W-:Y:S02]  /*1ed0*/  FMUL.FTZ R68, R68, c[0x0][0x2ec] ;  /* 0x0000bb0044447a20 */ /* 0x000fe40000410000 */
[----:B------:R1:W-:Y:S01]  /*1ee0*/  MUFU.TANH R81, R70 ;  /* 0x0000004600517308 */ /* 0x0003e20000002400 */
[----:B------:R-:W-:Y:S02]  /*1ef0*/  FMUL.FTZ R69, R69, c[0x0][0x2ec] ;  /* 0x0000bb0045457a20 */ /* 0x000fe40000410000 */
[C---:B------:R-:W-:Y:S05]  /*1f00*/  HMMA.16816.F32 R44, R16.reuse, R94, R44 ;  /* 0x0000005e102c723c */ /* 0x040fea000000182c */
[----:B------:R-:W-:Y:S03]  /*1f10*/  MUFU.TANH R68, R68 ;  /* 0x0000004400447308 */ /* 0x000fe60000002400 */
[----:B------:R-:W-:Y:S01]  /*1f20*/  HMMA.16816.F32 R64, R16, R88, R64 ;  /* 0x000000581040723c */ /* 0x000fe20000001840 */
[----:B------:R-:W-:-:S02]  /*1f30*/  FMUL.FTZ R12, R12, c[0x0][0x2ec] ;  /* 0x0000bb000c0c7a20 */ /* 0x000fc40000410000 */
[----:B------:R-:W-:Y:S02]  /*1f40*/  FMUL.FTZ R13, R13, c[0x0][0x2ec] ;  /* 0x0000bb000d0d7a20 */ /* 0x000fe40000410000 */
[----:B-1----:R-:W-:Y:S01]  /*1f50*/  FMUL.FTZ R70, R71, c[0x0][0x2ec] ;  /* 0x0000bb0047467a20 */ /* 0x002fe20000410000 */
[----:B------:R-:W-:Y:S01]  /*1f60*/  MUFU.TANH R69, R69 ;  /* 0x0000004500457308 */ /* 0x000fe20000002400 */
[----:B------:R-:W-:Y:S01]  /*1f70*/  FMUL.FTZ R71, R84, c[0x0][0x2ec] ;  /* 0x0000bb0054477a20 */ /* 0x000fe20000410000 */
[----:B------:R-:W-:Y:S01]  /*1f80*/  HMMA.16816.F32 R108, R28, R24, R108 ;  /* 0x000000181c6c723c */ /* 0x000fe2000000186c */
[----:B------:R-:W-:Y:S02]  /*1f90*/  FMUL.FTZ R14, R14, c[0x0][0x2ec] ;  /* 0x0000bb000e0e7a20 */ /* 0x000fe40000410000 */
[----:B------:R-:W-:Y:S02]  /*1fa0*/  FMUL.FTZ R15, R15, c[0x0][0x2ec] ;  /* 0x0000bb000f0f7a20 */ /* 0x000fe40000410000 */
[----:B------:R-:W-:Y:S01]  /*1fb0*/  FMUL.FTZ R84, R85, c[0x0][0x2ec] ;  /* 0x0000bb0055547a20 */ /* 0x000fe20000410000 */
[----:B------:R-:W-:Y:S01]  /*1fc0*/  MUFU.TANH R89, R13 ;  /* 0x0000000d00597308 */ /* 0x000fe20000002400 */
[----:B------:R-:W-:Y:S01]  /*1fd0*/  FMUL.FTZ R85, R86, c[0x0][0x2ec] ;  /* 0x0000bb0056557a20 */ /* 0x000fe20000410000 */
[----:B------:R-:W-:Y:S01]  /*1fe0*/  HMMA.16816.F32 R24, R48, R42, RZ ;  /* 0x0000002a3018723c */ /* 0x000fe200000018ff */
[----:B------:R-:W-:-:S05]  /*1ff0*/  FMUL.FTZ R86, R97, c[0x0][0x2ec] ;  /* 0x0000bb0061567a20 */ /* 0x000fca0000410000 */
[----:B------:R-:W-:Y:S02]  /*2000*/  MUFU.TANH R97, R14 ;  /* 0x0000000e00617308 */ /* 0x000fe40000002400 */
[C---:B------:R-:W-:Y:S06]  /*2010*/  HMMA.16816.F32 R44, R4.reuse, R78, R44 ;  /* 0x0000004e042c723c */ /* 0x040fec000000182c */
[----:B------:R-:W-:Y:S02]  /*2020*/  MUFU.TANH R79, R12 ;  /* 0x0000000c004f7308 */ /* 0x000fe40000002400 */
[----:B------:R-:W-:Y:S06]  /*2030*/  HMMA.16816.F32 R64, R4, R72, R64 ;  /* 0x000000480440723c */ /* 0x000fec0000001840 */
[----:B------:R1:W-:Y:S02]  /*2040*/  MUFU.TANH R72, R15 ;  /* 0x0000000f00487308 */ /* 0x0003e40000002400 */
[----:B------:R-:W-:Y:S06]  /*2050*/  HMMA.16816.F32 R40, R104, R42, RZ ;  /* 0x0000002a6828723c */ /* 0x000fec00000018ff */
[----:B------:R-:W-:Y:S02]  /*2060*/  MUFU.TANH R71, R71 ;  /* 0x0000004700477308 */ /* 0x000fe40000002400 */
[----:B------:R-:W-:Y:S01]  /*2070*/  HMMA.16816.F32 R48, R48, R38, RZ ;  /* 0x000000263030723c */ /* 0x000fe200000018ff */
[----:B------:R-:W-:-:S02]  /*2080*/  FMUL.FTZ R44, R44, c[0x0][0x2ec] ;  /* 0x0000bb002c2c7a20 */ /* 0x000fc40000410000 */
[----:B------:R-:W-:-:S03]  /*2090*/  FMUL.FTZ R45, R45, c[0x0][0x2ec] ;  /* 0x0000bb002d2d7a20 */ /* 0x000fc60000410000 */
[----:B------:R-:W2:Y:S02]  /*20a0*/  MUFU.TANH R85, R85 ;  /* 0x0000005500557308 */ /* 0x000ea40000002400 */
[C---:B-1----:R-:W-:Y:S06]  /*20b0*/  HMMA.16816.F32 R12, R104.reuse, R36, RZ ;  /* 0x00000024680c723c */ /* 0x042fec00000018ff */
[----:B------:R-:W-:Y:S01]  /*20c0*/  MUFU.TANH R84, R84 ;  /* 0x0000005400547308 */ /* 0x000fe20000002400 */
[----:B------:R-:W-:Y:S01]  /*20d0*/  FMUL.FTZ R36, R46, c[0x0][0x2ec] ;  /* 0x0000bb002e247a20 */ /* 0x000fe20000410000 */
[----:B------:R-:W-:Y:S01]  /*20e0*/  HMMA.16816.F32 R104, R104, R38, RZ ;  /* 0x000000266868723c */ /* 0x000fe200000018ff */
[----:B------:R-:W-:-:S02]  /*20f0*/  FMUL.FTZ R46, R64, c[0x0][0x2ec] ;  /* 0x0000bb00402e7a20 */ /* 0x000fc40000410000 */
[----:B------:R-:W-:Y:S02]  /*2100*/  FMUL.FTZ R64, R66, c[0x0][0x2ec] ;  /* 0x0000bb0042407a20 */ /* 0x000fe40000410000 */
[----:B------:R-:W-:Y:S01]  /*2110*/  FMUL.FTZ R37, R47, c[0x0][0x2ec] ;  /* 0x0000bb002f257a20 */ /* 0x000fe20000410000 */
[----:B------:R-:W-:Y:S01]  /*2120*/  MUFU.TANH R86, R86 ;  /* 0x0000005600567308 */ /* 0x000fe20000002400 */
[----:B------:R-:W-:Y:S01]  /*2130*/  FMUL.FTZ R47, R65, c[0x0][0x2ec] ;  /* 0x0000bb00412f7a20 */ /* 0x000fe20000410000 */
[----:B------:R-:W-:Y:S06]  /*2140*/  HMMA.16816.F32 R24, R32, R102, R24 ;  /* 0x000000662018723c */ /* 0x000fec0000001818 */
[----:B------:R-:W-:Y:S02]  /*2150*/  MUFU.TANH R46, R46 ;  /* 0x0000002e002e7308 */ /* 0x000fe40000002400 */
[----:B------:R-:W-:Y:S06]  /*2160*/  HMMA.16816.F32 R108, R16, R92, R108 ;  /* 0x0000005c106c723c */ /* 0x000fec000000186c */
[----:B------:R-:W-:Y:S02]  /*2170*/  MUFU.TANH R64, R64 ;  /* 0x0000004000407308 */ /* 0x000fe40000002400 */
[C---:B------:R-:W-:Y:S06]  /*2180*/  HMMA.16816.F32 R40, R28.reuse, R102, R40 ;  /* 0x000000661c28723c */ /* 0x040fec0000001828 */
[----:B------:R-:W-:Y:S02]  /*2190*/  MUFU.TANH R44, R44 ;  /* 0x0000002c002c7308 */ /* 0x000fe40000002400 */
[----:B------:R-:W-:Y:S06]  /*21a0*/  HMMA.16816.F32 R12, R28, R60, R12 ;  /* 0x0000003c1c0c723c */ /* 0x000fec000000180c */
[----:B------:R-:W-:Y:S01]  /*21b0*/  MUFU.TANH R36, R36 ;  /* 0x0000002400247308 */ /* 0x000fe20000002400 */
[----:B------:R-:W-:Y:S01]  /*21c0*/  FMUL.FTZ R61, R67, c[0x0][0x2ec] ;  /* 0x0000bb00433d7a20 */ /* 0x000fe20000410000 */
[-C--:B------:R-:W-:Y:S06]  /*21d0*/  HMMA.16816.F32 R48, R32, R62.reuse, R48 ;  /* 0x0000003e2030723c */ /* 0x080fec0000001830 */
[----:B------:R-:W-:Y:S02]  /*21e0*/  MUFU.TANH R45, R45 ;  /* 0x0000002d002d7308 */ /* 0x000fe40000002400 */
[----:B------:R-:W-:Y:S06]  /*21f0*/  HMMA.16816.F32 R104, R28, R62, R104 ;  /* 0x0000003e1c68723c */ /* 0x000fec0000001868 */
[----:B------:R-:W-:Y:S02]  /*2200*/  MUFU.TANH R37, R37 ;  /* 0x0000002500257308 */ /* 0x000fe40000002400 */
[----:B------:R-:W-:Y:S06]  /*2210*/  HMMA.16816.F32 R24, R20, R90, R24 ;  /* 0x0000005a1418723c */ /* 0x000fec0000001818 */
[----:B------:R-:W-:Y:S02]  /*2220*/  MUFU.TANH R47, R47 ;  /* 0x0000002f002f7308 */ /* 0x000fe40000002400 */
[C---:B------:R-:W-:Y:S06]  /*2230*/  HMMA.16816.F32 R112, R4.reuse, R82, R112 ;  /* 0x000000520470723c */ /* 0x040fec0000001870 */
[----:B------:R-:W-:Y:S01]  /*2240*/  MUFU.TANH R61, R61 ;  /* 0x0000003d003d7308 */ /* 0x000fe20000002400 */
[----:B------:R-:W-:Y:S01]  /*2250*/  FMUL.FTZ R82, R87, c[0x0][0x2ec] ;  /* 0x0000bb0057527a20 */ /* 0x000fe20000410000 */
[----:B------:R-:W-:Y:S01]  /*2260*/  HMMA.16816.F32 R108, R4, R76, R108 ;  /* 0x0000004c046c723c */ /* 0x000fe2000000186c */
[----:B------:R-:W-:-:S02]  /*2270*/  FMUL.FTZ R83, R96, c[0x0][0x2ec] ;  /* 0x0000bb0060537a20 */ /* 0x000fc40000410000 */
[----:B------:R-:W-:-:S03]  /*2280*/  FMUL.FTZ R87, R98, c[0x0][0x2ec] ;  /* 0x0000bb0062577a20 */ /* 0x000fc60000410000 */
[----:B------:R-:W1:Y:S01]  /*2290*/  MUFU.TANH R82, R82 ;  /* 0x0000005200527308 */ /* 0x000e620000002400 */
[----:B------:R-:W-:Y:S01]  /*22a0*/  FMUL.FTZ R76, R99, c[0x0][0x2ec] ;  /* 0x0000bb00634c7a20 */ /* 0x000fe20000410000 */
[C---:B------:R-:W-:Y:S06]  /*22b0*/  HMMA.16816.F32 R40, R16.reuse, R90, R40 ;  /* 0x0000005a1028723c */ /* 0x040fec0000001828 */
[----:B------:R-:W-:Y:S02]  /*22c0*/  MUFU.TANH R83, R83 ;  /* 0x0000005300537308 */ /* 0x000fe40000002400 */
[----:B------:R-:W-:Y:S01]  /*22d0*/  HMMA.16816.F32 R12, R16, R56, R12 ;  /* 0x00000038100c723c */ /* 0x000fe2000000180c */
[----:B------:R-:W-:-:S02]  /*22e0*/  FMUL.FTZ R77, R112, c[0x0][0x2ec] ;  /* 0x0000bb00704d7a20 */ /* 0x000fc40000410000 */
[----:B------:R-:W-:Y:S02]  /*22f0*/  FMUL.FTZ R93, R114, c[0x0][0x2ec] ;  /* 0x0000bb00725d7a20 */ /* 0x000fe40000410000 */
[----:B------:R-:W-:Y:S01]  /*2300*/  FMUL.FTZ R92, R113, c[0x0][0x2ec] ;  /* 0x0000bb00715c7a20 */ /* 0x000fe20000410000 */
[----:B------:R-:W-:Y:S01]  /*2310*/  MUFU.TANH R87, R87 ;  /* 0x0000005700577308 */ /* 0x000fe20000002400 */
[----:B------:R-:W-:Y:S01]  /*2320*/  FMUL.FTZ R94, R115, c[0x0][0x2ec] ;  /* 0x0000bb00735e7a20 */ /* 0x000fe20000410000 */
[-C--:B------:R-:W-:Y:S01]  /*2330*/  HMMA.16816.F32 R48, R20, R58.reuse, R48 ;  /* 0x0000003a1430723c */ /* 0x080fe20000001830 */
[----:B------:R-:W-:Y:S02]  /*2340*/  FMUL.FTZ R96, R108, c[0x0][0x2ec] ;  /* 0x0000bb006c607a20 */ /* 0x000fe40000410000 */
[----:B------:R-:W-:Y:S02]  /*2350*/  FMUL.FTZ R88, R110, c[0x0][0x2ec] ;  /* 0x0000bb006e587a20 */ /* 0x000fe40000410000 */
[----:B------:R-:W-:Y:S01]  /*2360*/  FMUL.FTZ R95, R109, c[0x0][0x2ec] ;  /* 0x0000bb006d5f7a20 */ /* 0x000fe20000410000 */
[----:B------:R-:W-:Y:S01]  /*2370*/  MUFU.TANH R77, R77 ;  /* 0x0000004d004d7308 */ /* 0x000fe20000002400 */
[----:B------:R-:W-:Y:S01]  /*2380*/  IMAD.SHL.U32 R20, R128, 0x2, RZ ;  /* 0x0000000280147824 */ /* 0x000fe200078e00ff */
[----:B------:R-:W-:Y:S01]  /*2390*/  HMMA.16816.F32 R104, R16, R58, R104 ;  /* 0x0000003a1068723c */ /* 0x000fe20000001868 */
[----:B------:R-:W-:-:S03]  /*23a0*/  FMUL.FTZ R78, R111, c[0x0][0x2ec] ;  /* 0x0000bb006f4e7a20 */ /* 0x000fc60000410000 */
[----:B------:R-:W-:Y:S02]  /*23b0*/  LOP3.LUT R20, R20, 0x6, RZ, 0xc0, !PT ;  /* 0x0000000614147812 */ /* 0x000fe400078ec0ff */
[----:B------:R-:W3:Y:S02]  /*23c0*/  MUFU.TANH R93, R93 ;  /* 0x0000005d005d7308 */ /* 0x000ee40000002400 */
[----:B------:R-:W-:Y:S01]  /*23d0*/  HMMA.16816.F32 R24, R8, R74, R24 ;  /* 0x0000004a0818723c */ /* 0x000fe20000001818 */
[----:B------:R-:W-:-:S05]  /*23e0*/  IMAD R127, R127, 0x40, R20 ;  /* 0x000000407f7f7824 */ /* 0x000fca00078e0214 */
[----:B------:R-:W-:Y:S01]  /*23f0*/  MUFU.TANH R96, R96 ;  /* 0x0000006000607308 */ /* 0x000fe20000002400 */
[CC--:B------:R-:W-:Y:S01]  /*2400*/  ISETP.GE.AND P2, PT, R127.reuse, R126.reuse, PT ;  /* 0x0000007e7f00720c */ /* 0x0c0fe20003f46270 */
[C---:B------:R-:W-:Y:S01]  /*2410*/  HMMA.16816.F32 R40, R4.reuse, R74, R40 ;  /* 0x0000004a0428723c */ /* 0x040fe20000001828 */
[----:B------:R-:W-:Y:S02]  /*2420*/  IADD3 R22, R127, 0x1, RZ ;  /* 0x000000017f167810 */ /* 0x000fe40007ffe0ff */
[----:B--2---:R-:W-:Y:S02]  /*2430*/  FSEL R85, R85, -INF , !P2 ;  /* 0xff80000055557808 */ /* 0x004fe40005000000 */
[----:B------:R-:W-:Y:S01]  /*2440*/  FSEL R71, R71, -INF , !P2 ;  /* 0xff80000047477808 */ /* 0x000fe20005000000 */
[----:B------:R-:W2:Y:S01]  /*2450*/  MUFU.TANH R88, R88 ;  /* 0x0000005800587308 */ /* 0x000ea20000002400 */
[----:B------:R-:W-:Y:S01]  /*2460*/  FSEL R3, R3, -INF , !P2 ;  /* 0xff80000003037808 */ /* 0x000fe20005000000 */
[----:B------:R-:W-:Y:S01]  /*2470*/  HMMA.16816.F32 R12, R4, R52, R12 ;  /* 0x00000034040c723c */ /* 0x000fe2000000180c */
[----:B------:R-:W-:-:S02]  /*2480*/  ISETP.GE.AND P0, PT, R22, R126, PT ;  /* 0x0000007e1600720c */ /* 0x000fc40003f06270 */
[C---:B------:R-:W-:Y:S02]  /*2490*/  IADD3 R21, R127.reuse, 0x8, RZ ;  /* 0x000000087f157810 */ /* 0x040fe40007ffe0ff */
[----:B------:R-:W-:Y:S01]  /*24a0*/  IADD3 R22, R127, 0x10, RZ ;  /* 0x000000107f167810 */ /* 0x000fe20007ffe0ff */
[----:B------:R-:W-:Y:S01]  /*24b0*/  MUFU.TANH R76, R76 ;  /* 0x0000004c004c7308 */ /* 0x000fe20000002400 */
[----:B-1----:R-:W-:Y:S01]  /*24c0*/  FSEL R82, R82, -INF , !P0 ;  /* 0xff80000052527808 */ /* 0x002fe20004000000 */
[-C--:B------:R-:W-:Y:S01]  /*24d0*/  HMMA.16816.F32 R48, R8, R54.reuse, R48 ;  /* 0x000000360830723c */ /* 0x080fe20000001830 */
[----:B------:R-:W-:Y:S01]  /*24e0*/  FSEL R84, R84, -INF , !P0 ;  /* 0xff80000054547808 */ /* 0x000fe20004000000 */
[----:B------:R-:W-:Y:S01]  /*24f0*/  FMUL.FTZ R26, R26, c[0x0][0x2ec] ;  /* 0x0000bb001a1a7a20 */ /* 0x000fe20000410000 */
[----:B------:R-:W-:Y:S01]  /*2500*/  FSEL R130, R130, -INF , !P0 ;  /* 0xff80000082827808 */ /* 0x000fe20004000000 */
[----:B------:R-:W-:Y:S01]  /*2510*/  FMUL.FTZ R27, R27, c[0x0][0x2ec] ;  /* 0x0000bb001b1b7a20 */ /* 0x000fe20000410000 */
[----:B------:R-:W-:Y:S01]  /*2520*/  FSEL R116, R116, -INF , !P0 ;  /* 0xff80000074747808 */ /* 0x000fe20004000000 */
[----:B------:R-:W-:Y:S01]  /*2530*/  MUFU.TANH R92, R92 ;  /* 0x0000005c005c7308 */ /* 0x000fe20000002400 */
[----:B------:R-:W-:Y:S01]  /*2540*/  IADD3 R8, R127, 0x19, RZ ;  /* 0x000000197f087810 */ /* 0x000fe20007ffe0ff */
[----:B------:R-:W-:Y:S01]  /*2550*/  HMMA.16816.F32 R104, R4, R54, R104 ;  /* 0x000000360468723c */ /* 0x000fe20000001868 */
[----:B------:R-:W-:Y:S01]  /*2560*/  FSEL R10, R117, -INF , !P2 ;  /* 0xff800000750a7808 */ /* 0x000fe20005000000 */
[----:B------:R-:W-:Y:S01]  /*2570*/  FMUL.FTZ R25, R25, c[0x0][0x2ec] ;  /* 0x0000bb0019197a20 */ /* 0x000fe20000410000 */
[-C--:B------:R-:W-:Y:S01]  /*2580*/  ISETP.GE.AND P2, PT, R8, R126.reuse, PT ;  /* 0x0000007e0800720c */ /* 0x080fe20003f46270 */
[----:B------:R-:W-:Y:S01]  /*2590*/  FMUL.FTZ R24, R24, c[0x0][0x2ec] ;  /* 0x0000bb0018187a20 */ /* 0x000fe20000410000 */
[----:B------:R-:W-:Y:S01]  /*25a0*/  IADD3 R8, R127, 0x20, RZ ;  /* 0x000000207f087810 */ /* 0x000fe20007ffe0ff */
[----:B------:R-:W1:Y:S01]  /*25b0*/  MUFU.TANH R94, R94 ;  /* 0x0000005e005e7308 */ /* 0x000e620000002400 */
[-C--:B------:R-:W-:Y:S01]  /*25c0*/  ISETP.GE.AND P1, PT, R21, R126.reuse, PT ;  /* 0x0000007e1500720c */ /* 0x080fe20003f26270 */
[----:B------:R-:W-:Y:S01]  /*25d0*/  FMUL.FTZ R32, R41, c[0x0][0x2ec] ;  /* 0x0000bb0029207a20 */ /* 0x000fe20000410000 */
[-C--:B------:R-:W-:Y:S01]  /*25e0*/  ISETP.GE.AND P0, PT, R8, R126.reuse, PT ;  /* 0x0000007e0800720c */ /* 0x080fe20003f06270 */
[----:B------:R-:W-:Y:S01]  /*25f0*/  FMUL.FTZ R13, R13, c[0x0][0x2ec] ;  /* 0x0000bb000d0d7a20 */ /* 0x000fe20000410000 */
[C---:B------:R-:W-:Y:S01]  /*2600*/  IADD3 R20, R127.reuse, 0x9, RZ ;  /* 0x000000097f147810 */ /* 0x040fe20007ffe0ff */
[----:B------:R-:W-:Y:S01]  /*2610*/  FMUL.FTZ R42, R42, c[0x0][0x2ec] ;  /* 0x0000bb002a2a7a20 */ /* 0x000fe20000410000 */
[-C--:B------:R-:W-:Y:S01]  /*2620*/  ISETP.GE.AND P5, PT, R22, R126.reuse, PT ;  /* 0x0000007e1600720c */ /* 0x080fe20003fa6270 */
[----:B------:R-:W-:Y:S01]  /*2630*/  MUFU.TANH R95, R95 ;  /* 0x0000005f005f7308 */ /* 0x000fe20000002400 */
[----:B------:R-:W-:Y:S01]  /*2640*/  IADD3 R8, R127, 0x21, RZ ;  /* 0x000000217f087810 */ /* 0x000fe20007ffe0ff */
[----:B------:R-:W-:Y:S01]  /*2650*/  FMUL.FTZ R43, R43, c[0x0][0x2ec] ;  /* 0x0000bb002b2b7a20 */ /* 0x000fe20000410000 */
[C---:B------:R-:W-:Y:S01]  /*2660*/  IADD3 R4, R127.reuse, 0x29, RZ ;  /* 0x000000297f047810 */ /* 0x040fe20007ffe0ff */
[----:B------:R-:W-:Y:S01]  /*2670*/  FMUL.FTZ R12, R12, c[0x0][0x2ec] ;  /* 0x0000bb000c0c7a20 */ /* 0x000fe20000410000 */
[----:B------:R-:W-:Y:S01]  /*2680*/  IADD3 R21, R127, 0x11, RZ ;  /* 0x000000117f157810 */ /* 0x000fe20007ffe0ff */
[----:B------:R-:W-:Y:S01]  /*2690*/  FMUL.FTZ R14, R14, c[0x0][0x2ec] ;  /* 0x0000bb000e0e7a20 */ /* 0x000fe20000410000 */
[----:B---3--:R-:W-:Y:S01]  /*26a0*/  FSEL R93, R93, -INF , !P1 ;  /* 0xff8000005d5d7808 */ /* 0x008fe20004800000 */
[----:B------:R-:W3:Y:S01]  /*26b0*/  MUFU.TANH R78, R78 ;  /* 0x0000004e004e7308 */ /* 0x000ee20000002400 */
[----:B------:R-:W-:Y:S01]  /*26c0*/  FSEL R77, R77, -INF , !P1 ;  /* 0xff8000004d4d7808 */ /* 0x000fe20004800000 */
[----:B------:R-:W-:Y:S01]  /*26d0*/  FMUL.FTZ R15, R15, c[0x0][0x2ec] ;  /* 0x0000bb000f0f7a20 */ /* 0x000fe20000410000 */
[----:B------:R-:W-:Y:S01]  /*26e0*/  FSEL R22, R87, -INF , !P1 ;  /* 0xff80000057167808 */ /* 0x000fe20004800000 */
[----:B------:R-:W-:Y:S01]  /*26f0*/  FMUL.FTZ R48, R48, c[0x0][0x2ec] ;  /* 0x0000bb0030307a20 */ /* 0x000fe20000410000 */
[----:B------:R-:W-:Y:S01]  /*2700*/  FSEL R83, R83, -INF , !P1 ;  /* 0xff80000053537808 */ /* 0x000fe20004800000 */
[----:B------:R-:W-:Y:S01]  /*2710*/  FMUL.FTZ R49, R49, c[0x0][0x2ec] ;  /* 0x0000bb0031317a20 */ /* 0x000fe20000410000 */
[-C--:B------:R-:W-:Y:S01]  /*2720*/  ISETP.GE.AND P6, PT, R20, R126.reuse, PT ;  /* 0x0000007e1400720c */ /* 0x080fe20003fc6270 */
[----:B------:R4:W-:Y:S01]  /*2730*/  MUFU.TANH R163, R26 ;  /* 0x0000001a00a37308 */ /* 0x0009e20000002400 */
[-C--:B------:R-:W-:Y:S01]  /*2740*/  ISETP.GE.AND P1, PT, R8, R126.reuse, PT ;  /* 0x0000007e0800720c */ /* 0x080fe20003f26270 */
[----:B------:R-:W-:Y:S01]  /*2750*/  FMUL.FTZ R50, R50, c[0x0][0x2ec] ;  /* 0x0000bb0032327a20 */ /* 0x000fe20000410000 */
[----:B--2---:R-:W-:Y:S01]  /*2760*/  FSEL R9, R88, -INF , !P5 ;  /* 0xff80000058097808 */ /* 0x004fe20006800000 */
[----:B------:R-:W-:Y:S01]  /*2770*/  FMUL.FTZ R51, R51, c[0x0][0x2ec] ;  /* 0x0000bb0033337a20 */ /* 0x000fe20000410000 */
[----:B------:R-:W-:Y:S01]  /*2780*/  FSEL R96, R96, -INF , !P5 ;  /* 0xff80000060607808 */ /* 0x000fe20006800000 */
[----:B------:R-:W-:Y:S01]  /*2790*/  FMUL.FTZ R104, R104, c[0x0][0x2ec] ;  /* 0x0000bb0068687a20 */ /* 0x000fe20000410000 */
[----:B------:R-:W-:Y:S01]  /*27a0*/  FSEL R60, R134, -INF , !P5 ;  /* 0xff800000863c7808 */ /* 0x000fe20006800000 */
[----:B------:R2:W-:Y:S01]  /*27b0*/  MUFU.TANH R161, R27 ;  /* 0x0000001b00a17308 */ /* 0x0005e20000002400 */
[----:B------:R-:W-:Y:S01]  /*27c0*/  FSEL R131, R131, -INF , !P5 ;  /* 0xff80000083837808 */ /* 0x000fe20006800000 */
[----:B------:R-:W-:Y:S01]  /*27d0*/  FMUL.FTZ R105, R105, c[0x0][0x2ec] ;  /* 0x0000bb0069697a20 */ /* 0x000fe20000410000 */
[----:B------:R-:W-:Y:S01]  /*27e0*/  IADD3 R8, R127, 0x28, RZ ;  /* 0x000000287f087810 */ /* 0x000fe20007ffe0ff */
[----:B------:R-:W-:Y:S01]  /*27f0*/  FMUL.FTZ R106, R106, c[0x0][0x2ec] ;  /* 0x0000bb006a6a7a20 */ /* 0x000fe20000410000 */
[-C--:B------:R-:W-:Y:S01]  /*2800*/  ISETP.GE.AND P5, PT, R4, R126.reuse, PT ;  /* 0x0000007e0400720c */ /* 0x080fe20003fa6270 */
[----:B------:R-:W-:Y:S01]  /*2810*/  FMUL.FTZ R107, R107, c[0x0][0x2ec] ;  /* 0x0000bb006b6b7a20 */ /* 0x000fe20000410000 */
[----:B------:R-:W-:Y:S01]  /*2820*/  ISETP.GE.AND P4, PT, R21, R126, PT ;  /* 0x0000007e1500720c */ /* 0x000fe20003f86270 */
[----:B----4-:R-:W-:Y:S01]  /*2830*/  FMUL.FTZ R26, R40, c[0x0][0x2ec] ;  /* 0x0000bb00281a7a20 */ /* 0x010fe20000410000 */
[----:B------:R-:W-:Y:S01]  /*2840*/  IADD3 R4, R127, 0x30, RZ ;  /* 0x000000307f047810 */ /* 0x000fe20007ffe0ff */
[----:B------:R4:W-:Y:S01]  /*2850*/  MUFU.TANH R165, R25 ;  /* 0x0000001900a57308 */ /* 0x0009e20000002400 */
[----:B-1----:R-:W-:-:S02]  /*2860*/  FSEL R94, R94, -INF , !P6 ;  /* 0xff8000005e5e7808 */ /* 0x002fc40007000000 */
[----:B------:R-:W-:Y:S02]  /*2870*/  FSEL R92, R92, -INF , !P6 ;  /* 0xff8000005c5c7808 */ /* 0x000fe40007000000 */
[----:B------:R-:W-:Y:S02]  /*2880*/  FSEL R11, R76, -INF , !P6 ;  /* 0xff8000004c0b7808 */ /* 0x000fe40007000000 */
[----:B--2---:R-:W-:Y:S01]  /*2890*/  FSEL R27, R86, -INF , !P6 ;  /* 0xff800000561b7808 */ /* 0x004fe20007000000 */
[----:B------:R1:W-:Y:S01]  /*28a0*/  MUFU.TANH R154, R13 ;  /* 0x0000000d009a7308 */ /* 0x0003e20000002400 */
[----:B------:R-:W-:Y:S02]  /*28b0*/  IADD3 R20, R127, 0x18, RZ ;  /* 0x000000187f147810 */ /* 0x000fe40007ffe0ff */
[----:B------:R-:W-:Y:S02]  /*28c0*/  ISETP.GE.AND P6, PT, R8, R126, PT ;  /* 0x0000007e0800720c */ /* 0x000fe40003fc6270 */
[----:B---3--:R-:W-:-:S02]  /*28d0*/  FSEL R8, R78, -INF , !P4 ;  /* 0xff8000004e087808 */ /* 0x008fc40006000000 */
[----:B------:R-:W-:Y:S01]  /*28e0*/  FSEL R59, R135, -INF , !P4 ;  /* 0xff800000873b7808 */ /* 0x000fe20006000000 */
[----:B------:R-:W-:Y:S01]  /*28f0*/  MUFU.TANH R70, R70 ;  /* 0x0000004600467308 */ /* 0x000fe20000002400 */
[----:B----4-:R-:W-:Y:S02]  /*2900*/  FSEL R25, R95, -INF , !P4 ;  /* 0xff8000005f197808 */ /* 0x010fe40006000000 */
[----:B------:R-:W-:Y:S02]  /*2910*/  FSEL R28, R133, -INF , !P4 ;  /* 0xff800000851c7808 */ /* 0x000fe40006000000 */
[----:B------:R-:W-:Y:S02]  /*2920*/  ISETP.GE.AND P4, PT, R4, R126, PT ;  /* 0x0000007e0400720c */ /* 0x000fe40003f86270 */
[----:B------:R-:W-:Y:S01]  /*2930*/  FSEL R17, R46, -INF , !P0 ;  /* 0xff8000002e117808 */ /* 0x000fe20004000000 */
[----:B------:R-:W-:Y:S01]  /*2940*/  MUFU.TANH R24, R24 ;  /* 0x0000001800187308 */ /* 0x000fe20000002400 */
[----:B-1----:R-:W-:-:S02]  /*2950*/  FSEL R13, R64, -INF , !P0 ;  /* 0xff800000400d7808 */ /* 0x002fc40004000000 */
[----:B------:R-:W-:Y:S02]  /*2960*/  FSEL R158, R118, -INF , !P0 ;  /* 0xff800000769e7808 */ /* 0x000fe40004000000 */
[----:B------:R-:W-:Y:S02]  /*2970*/  FSEL R57, R136, -INF , !P0 ;  /* 0xff80000088397808 */ /* 0x000fe40004000000 */
[----:B------:R-:W-:Y:S01]  /*2980*/  ISETP.GE.AND P3, PT, R20, R126, PT ;  /* 0x0000007e1400720c */ /* 0x000fe20003f66270 */
[----:B------:R-:W-:Y:S01]  /*2990*/  MUFU.TANH R26, R26 ;  /* 0x0000001a001a7308 */ /* 0x000fe20000002400 */
[----:B------:R-:W-:Y:S02]  /*29a0*/  ISETP.GE.AND P0, PT, R126, 0x41, PT ;  /* 0x000000417e00780c */ /* 0x000fe40003f06270 */
[----:B------:R-:W-:Y:S02]  /*29b0*/  IADD3 R5, R127, 0x31, RZ ;  /* 0x000000317f057810 */ /* 0x000fe40007ffe0ff */
[----:B------:R-:W-:-:S02]  /*29c0*/  FSEL R21, R36, -INF , !P3 ;  /* 0xff80000024157808 */ /* 0x000fc40005800000 */
[----:B------:R-:W-:Y:S01]  /*29d0*/  FSEL R44, R44, -INF , !P3 ;  /* 0xff8000002c2c7808 */ /* 0x000fe20005800000 */
[----:B------:R-:W-:Y:S01]  /*29e0*/  MUFU.TANH R32, R32 ;  /* 0x0000002000207308 */ /* 0x000fe20000002400 */
[----:B------:R-:W-:Y:S02]  /*29f0*/  FSEL R19, R97, -INF , !P3 ;  /* 0xff80000061137808 */ /* 0x000fe40005800000 */
[----:B------:R-:W-:Y:S02]  /*2a00*/  FSEL R55, R79, -INF , !P3 ;  /* 0xff8000004f377808 */ /* 0x000fe40005800000 */
[----:B------:R-:W-:Y:S02]  /*2a10*/  ISETP.GE.AND P3, PT, R5, R126, PT ;  /* 0x0000007e0500720c */ /* 0x000fe40003f66270 */
[C---:B------:R-:W-:Y:S01]  /*2a20*/  IADD3 R5, R127.reuse, 0x38, RZ ;  /* 0x000000387f057810 */ /* 0x040fe20007ffe0ff */
[----:B------:R-:W1:Y:S01]  /*2a30*/  MUFU.TANH R147, R42 ;  /* 0x0000002a00937308 */ /* 0x000e620000002400 */
[----:B------:R-:W-:-:S02]  /*2a40*/  IADD3 R127, R127, 0x39, RZ ;  /* 0x000000397f7f7810 */ /* 0x000fc40007ffe0ff */
[----:B------:R-:W-:Y:S02]  /*2a50*/  FSEL R20, R37, -INF , !P2 ;  /* 0xff80000025147808 */ /* 0x000fe40005000000 */
[----:B------:R-:W-:Y:S02]  /*2a60*/  FSEL R23, R45, -INF , !P2 ;  /* 0xff8000002d177808 */ /* 0x000fe40005000000 */
[----:B------:R-:W-:Y:S01]  /*2a70*/  FSEL R18, R72, -INF , !P2 ;  /* 0xff80000048127808 */ /* 0x000fe20005000000 */
[----:B------:R-:W2:Y:S01]  /*2a80*/  MUFU.TANH R149, R43 ;  /* 0x0000002b00957308 */ /* 0x000ea20000002400 */
[----:B------:R-:W-:Y:S02]  /*2a90*/  FSEL R56, R89, -INF , !P2 ;  /* 0xff80000059387808 */ /* 0x000fe40005000000 */
[----:B------:R-:W-:Y:S02]  /*2aa0*/  FSEL R16, R47, -INF , !P1 ;  /* 0xff8000002f107808 */ /* 0x000fe40004800000 */
[----:B------:R-:W-:-:S02]  /*2ab0*/  FSEL R160, R80, -INF , !P1 ;  /* 0xff80000050a07808 */ /* 0x000fc40004800000 */
[----:B------:R-:W-:Y:S01]  /*2ac0*/  FSEL R58, R139, -INF , !P1 ;  /* 0xff8000008b3a7808 */ /* 0x000fe20004800000 */
[----:B------:R3:W4:Y:S01]  /*2ad0*/  MUFU.TANH R157, R12 ;  /* 0x0000000c009d7308 */ /* 0x0007220000002400 */
[----:B------:R-:W-:Y:S02]  /*2ae0*/  ISETP.GE.AND P2, PT, R5, R126, PT ;  /* 0x0000007e0500720c */ /* 0x000fe40003f46270 */
[----:B-1----:R-:W-:Y:S02]  /*2af0*/  FSEL R147, R147, -INF , !P6 ;  /* 0xff80000093937808 */ /* 0x002fe40007000000 */
[----:B------:R-:W-:Y:S02]  /*2b00*/  FSEL R163, R163, -INF , !P6 ;  /* 0xff800000a3a37808 */ /* 0x000fe40007000000 */
[----:B------:R-:W-:Y:S01]  /*2b10*/  FSEL R63, R24, -INF , !P6 ;  /* 0xff800000183f7808 */ /* 0x000fe20007000000 */
[----:B------:R1:W5:Y:S01]  /*2b20*/  MUFU.TANH R150, R14 ;  /* 0x0000000e00967308 */ /* 0x0003620000002400 */
[----:B--2---:R-:W-:-:S02]  /*2b30*/  FSEL R149, R149, -INF , !P5 ;  /* 0xff80000095957808 */ /* 0x004fc40006800000 */
[----:B------:R-:W-:Y:S02]  /*2b40*/  FSEL R161, R161, -INF , !P5 ;  /* 0xff800000a1a17808 */ /* 0x000fe40006800000 */
[----:B------:R-:W-:Y:S02]  /*2b50*/  FSEL R165, R165, -INF , !P5 ;  /* 0xff800000a5a57808 */ /* 0x000fe40006800000 */
[----:B------:R-:W-:Y:S01]  /*2b60*/  FSEL R143, R81, -INF , !P4 ;  /* 0xff800000518f7808 */ /* 0x000fe20006000000 */
[----:B------:R2:W2:Y:S01]  /*2b70*/  MUFU.TANH R148, R15 ;  /* 0x0000000f00947308 */ /* 0x0004a20000002400 */
[----:B---3--:R-:W-:Y:S02]  /*2b80*/  FSEL R12, R61, -INF , !P1 ;  /* 0xff8000003d0c7808 */ /* 0x008fe40004800000 */
[----:B------:R-:W-:Y:S02]  /*2b90*/  ISETP.GE.AND P1, PT, R127, R126, PT ;  /* 0x0000007e7f00720c */ /* 0x000fe40003f26270 */
[----:B----4-:R-:W-:-:S02]  /*2ba0*/  FSEL R157, R157, -INF , !P4 ;  /* 0xff8000009d9d7808 */ /* 0x010fc40006000000 */
[----:B------:R-:W-:Y:S01]  /*2bb0*/  FSEL R164, R68, -INF , !P4 ;  /* 0xff80000044a47808 */ /* 0x000fe20006000000 */
[----:B------:R-:W3:Y:S01]  /*2bc0*/  MUFU.TANH R156, R48 ;  /* 0x00000030009c7308 */ /* 0x000ee20000002400 */
[----:B-1----:R-:W-:Y:S02]  /*2bd0*/  FSEL R14, R32, -INF , !P5 ;  /* 0xff800000200e7808 */ /* 0x002fe40006800000 */
[----:B-----5:R-:W-:Y:S02]  /*2be0*/  FSEL R150, R150, -INF , !P4 ;  /* 0xff80000096967808 */ /* 0x020fe40006000000 */
[----:B------:R-:W-:Y:S02]  /*2bf0*/  FSEL R154, R154, -INF , !P3 ;  /* 0xff8000009a9a7808 */ /* 0x000fe40005800000 */
[----:B------:R-:W-:Y:S01]  /*2c00*/  FSEL R142, R70, -INF , !P3 ;  /* 0xff800000468e7808 */ /* 0x000fe20005800000 */
[----:B------:R-:W1:Y:S01]  /*2c10*/  MUFU.TANH R159, R49 ;  /* 0x00000031009f7308 */ /* 0x000e620000002400 */
[----:B--2---:R-:W-:-:S02]  /*2c20*/  FSEL R15, R26, -INF , !P6 ;  /* 0xff8000001a0f7808 */ /* 0x004fc40007000000 */
[----:B------:R-:W-:Y:S02]  /*2c30*/  FSEL R148, R148, -INF , !P3 ;  /* 0xff80000094947808 */ /* 0x000fe40005800000 */
[----:B------:R-:W-:-:S03]  /*2c40*/  FSEL R155, R69, -INF , !P3 ;  /* 0xff800000459b7808 */ /* 0x000fc60005800000 */
[----:B------:R-:W2:Y:S01]  /*2c50*/  MUFU.TANH R4, R50 ;  /* 0x0000003200047308 */ /* 0x000ea20000002400 */
[----:B---3--:R-:W-:-:S07]  /*2c60*/  FSEL R156, R156, -INF , !P2 ;  /* 0xff8000009c9c7808 */ /* 0x008fce0005000000 */
[----:B------:R-:W3:Y:S01]  /*2c70*/  MUFU.TANH R66, R51 ;  /* 0x0000003300427308 */ /* 0x000ee20000002400 */
[----:B-1----:R-:W-:-:S07]  /*2c80*/  FSEL R159, R159, -INF , !P1 ;  /* 0xff8000009f9f7808 */ /* 0x002fce0004800000 */
[----:B------:R-:W1:Y:S01]  /*2c90*/  MUFU.TANH R152, R104 ;  /* 0x0000006800987308 */ /* 0x000e620000002400 */
[----:B--2---:R-:W-:-:S07]  /*2ca0*/  FSEL R139, R4, -INF , !P2 ;  /* 0xff800000048b7808 */ /* 0x004fce0005000000 */
[----:B------:R-:W2:Y:S01]  /*2cb0*/  MUFU.TANH R151, R105 ;  /* 0x0000006900977308 */ /* 0x000ea20000002400 */
[----:B---3--:R-:W-:-:S07]  /*2cc0*/  FSEL R66, R66, -INF , !P1 ;  /* 0xff80000042427808 */ /* 0x008fce0004800000 */
[----:B------:R-:W3:Y:S01]  /*2cd0*/  MUFU.TANH R145, R106 ;  /* 0x0000006a00917308 */ /* 0x000ee20000002400 */
[----:B-1----:R-:W-:-:S07]  /*2ce0*/  FSEL R152, R152, -INF , !P2 ;  /* 0xff80000098987808 */ /* 0x002fce0005000000 */
[----:B------:R-:W1:Y:S01]  /*2cf0*/  MUFU.TANH R144, R107 ;  /* 0x0000006b00907308 */ /* 0x000e620000002400 */
[----:B--2---:R-:W-:Y:S02]  /*2d00*/  FSEL R151, R151, -INF , !P1 ;  /* 0xff80000097977808 */ /* 0x004fe40004800000 */
[----:B---3--:R-:W-:Y:S02]  /*2d10*/  FSEL R145, R145, -INF , !P2 ;  /* 0xff80000091917808 */ /* 0x008fe40005000000 */
[----:B-1----:R-:W-:Y:S01]  /*2d20*/  FSEL R144, R144, -INF , !P1 ;  /* 0xff80000090907808 */ /* 0x002fe20004800000 */
        /* <DEDUP_REMOVED lines=26> */
.L_x_1000:
        /* <DEDUP_REMOVED lines=38> */
[----:B------:R-:W-:Y:S01]  /*3130*/  SHF.L.U32 R192, R192, 0x1, RZ ;  /* 0x00000001c0c07819 */ /* 0x000fe200000006ff */
[----:B------:R-:W2:Y:S01]  /*3140*/  SHFL.BFLY PT, R4, R24, 0x2, 0x1f ;  /* 0x0c401f0018047f89 */ /* 0x000ea200000e0000 */
[----:B------:R-:W-:-:S02]  /*3150*/  FMNMX.FTZ R6, R13, R6, !PT ;  /* 0x000000060d067209 */ /* 0x000fc40007810000 */
[----:B------:R-:W-:Y:S02]  /*3160*/  LEA R189, R2, R192, 0x1 ;  /* 0x000000c002bd7211 */ /* 0x000fe400078e08ff */
[----:B------:R-:W-:Y:S02]  /*3170*/  FMNMX.FTZ R6, R12, R6, !PT ;  /* 0x000000060c067209 */ /* 0x000fe40007810000 */
[----:B------:R-:W-:Y:S02]  /*3180*/  LEA R190, R0, R192, 0x1 ;  /* 0x000000c000be7211 */ /* 0x000fe400078e08ff */
[----:B------:R-:W-:Y:S02]  /*3190*/  FMNMX.FTZ R6, R147, R6, !PT ;  /* 0x0000000693067209 */ /* 0x000fe40007810000 */
[----:B-1----:R-:W-:Y:S01]  /*31a0*/  FMNMX.FTZ R7, R5, R7, !PT ;  /* 0x0000000705077209 */ /* 0x002fe20007810000 */
[----:B------:R-:W-:Y:S01]  /*31b0*/  LDSM.16.MT88.4 R100, [R190+0x6000] ;  /* 0x00600000be64783b */ /* 0x000fe20000004200 */
        /* <DEDUP_REMOVED lines=12> */
[----:B------:R-:W-:Y:S01]  /*3280*/  FMNMX.FTZ R6, R144, R6, !PT ;  /* 0x0000000690067209 */ /* 0x000fe20007810000 */
[----:B------:R-:W2:Y:S01]  /*3290*/  SHFL.BFLY PT, R134, R4, 0x1, 0x1f ;  /* 0x0c201f0004867f89 */ /* 0x000ea200000e0000 */
[----:B------:R-:W-:-:S02]  /*32a0*/  FMNMX.FTZ R5, R18, R5, !PT ;  /* 0x0000000512057209 */ /* 0x000fc40007810000 */
[----:B------:R-:W-:Y:S01]  /*32b0*/  LEA R188, R0, R189, 0x1 ;  /* 0x000000bd00bc7211 */ /* 0x000fe200078e08ff */
[----:B------:R-:W3:Y:S01]  /*32c0*/  SHFL.BFLY PT, R133, R6, 0x2, 0x1f ;  /* 0x0c401f0006857f89 */ /* 0x000ee200000e0000 */
[----:B------:R-:W-:Y:S02]  /*32d0*/  FMNMX.FTZ R5, R158, R5, !PT ;  /* 0x000000059e057209 */ /* 0x000fe40007810000 */
[----:B-1----:R-:W-:Y:S02]  /*32e0*/  FMNMX.FTZ R136, R7, R136, !PT ;  /* 0x0000008807887209 */ /* 0x002fe40007810000 */
[----:B------:R-:W-:Y:S02]  /*32f0*/  FMNMX.FTZ R5, R160, R5, !PT ;  /* 0x00000005a0057209 */ /* 0x000fe40007810000 */
[C---:B------:R-:W-:Y:S01]  /*3300*/  FSETP.NEU.FTZ.AND P1, PT, R136.reuse, -INF , PT ;  /* 0xff8000008800780b */ /* 0x040fe20003f3d000 */
[----:B------:R-:W-:Y:S01]  /*3310*/  FMUL.FTZ R162, R136, c[0x0][0x23c] ;  /* 0x00008f0088a27a20 */ /* 0x000fe20000410000 */
[----:B------:R-:W-:-:S04]  /*3320*/  FMNMX.FTZ R5, R163, R5, !PT ;  /* 0x00000005a3057209 */ /* 0x000fc80007810000 */
[----:B------:R-:W-:Y:S02]  /*3330*/  FMNMX.FTZ R5, R161, R5, !PT ;  /* 0x00000005a1057209 */ /* 0x000fe40007810000 */
[----:B------:R-:W-:Y:S02]  /*3340*/  FSEL R162, R162, RZ, P1 ;  /* 0x000000ffa2a27208 */ /* 0x000fe40000800000 */
[----:B------:R-:W-:Y:S02]  /*3350*/  FMNMX.FTZ R5, R143, R5, !PT ;  /* 0x000000058f057209 */ /* 0x000fe40007810000 */
[----:B--2---:R-:W-:Y:S01]  /*3360*/  FMNMX.FTZ R134, R4, R134, !PT ;  /* 0x0000008604867209 */ /* 0x004fe20007810000 */
[--C-:B------:R-:W-:Y:S01]  /*3370*/  FFMA.FTZ R48, R3, c[0x0][0x23c], -R162.reuse ;  /* 0x00008f0003307a23 */ /* 0x100fe200000108a2 */
[----:B------:R-:W-:Y:S01]  /*3380*/  FMNMX.FTZ R135, R142, R5, !PT ;  /* 0x000000058e877209 */ /* 0x000fe20007810000 */
[--C-:B------:R-:W-:Y:S01]  /*3390*/  FFMA.FTZ R47, R116, c[0x0][0x23c], -R162.reuse ;  /* 0x00008f00742f7a23 */ /* 0x100fe200000108a2 */
[----:B---3--:R-:W-:Y:S01]  /*33a0*/  FMNMX.FTZ R133, R6, R133, !PT ;  /* 0x0000008506857209 */ /* 0x008fe20007810000 */
[C---:B------:R-:W-:Y:S01]  /*33b0*/  FMUL.FTZ R153, R134.reuse, c[0x0][0x23c] ;  /* 0x00008f0086997a20 */ /* 0x040fe20000410000 */
[----:B------:R-:W-:Y:S01]  /*33c0*/  FMNMX.FTZ R135, R139, R135, !PT ;  /* 0x000000878b877209 */ /* 0x000fe20007810000 */
[----:B------:R-:W-:Y:S01]  /*33d0*/  LDSM.16.MT88.4 R116, [R192+0x6000] ;  /* 0x00600000c074783b */ /* 0x000fe20000004200 */
[----:B------:R-:W-:Y:S01]  /*33e0*/  FSETP.NEU.FTZ.AND P1, PT, R134, -INF , PT ;  /* 0xff8000008600780b */ /* 0x000fe20003f3d000 */
[--C-:B------:R-:W-:Y:S01]  /*33f0*/  FFMA.FTZ R40, R83, c[0x0][0x23c], -R162.reuse ;  /* 0x00008f0053287a23 */ /* 0x100fe200000108a2 */
[----:B------:R-:W-:Y:S01]  /*3400*/  FMNMX.FTZ R135, R66, R135, !PT ;  /* 0x0000008742877209 */ /* 0x000fe20007810000 */
[----:B------:R-:W1:Y:S01]  /*3410*/  SHFL.BFLY PT, R3, R133, 0x1, 0x1f ;  /* 0x0c201f0085037f89 */ /* 0x000e6200000e0000 */
[----:B------:R-:W-:Y:S01]  /*3420*/  FSEL R153, R153, RZ, P1 ;  /* 0x000000ff99997208 */ /* 0x000fe20000800000 */
[--C-:B------:R-:W-:Y:S01]  /*3430*/  FFMA.FTZ R46, R27, c[0x0][0x23c], -R162.reuse ;  /* 0x00008f001b2e7a23 */ /* 0x100fe200000108a2 */
[----:B------:R-:W-:Y:S01]  /*3440*/  MUFU.EX2 R48, R48 ;  /* 0x0000003000307308 */ /* 0x000fe20000000800 */
[----:B------:R-:W2:Y:S01]  /*3450*/  SHFL.BFLY PT, R4, R135, 0x2, 0x1f ;  /* 0x0c401f0087047f89 */ /* 0x000ea200000e0000 */
[----:B------:R-:W-:-:S02]  /*3460*/  FFMA.FTZ R2, R28, c[0x0][0x23c], -R162 ;  /* 0x00008f001c027a23 */ /* 0x000fc400000108a2 */
[--C-:B------:R-:W-:Y:S01]  /*3470*/  FFMA.FTZ R38, R84, c[0x0][0x23c], -R153.reuse ;  /* 0x00008f0054267a23 */ /* 0x100fe20000010899 */
[----:B------:R-:W-:Y:S01]  /*3480*/  LDSM.16.MT88.4 R28, [R189+0x6800] ;  /* 0x00680000bd1c783b */ /* 0x000fe20000004200 */
[--C-:B------:R-:W-:Y:S02]  /*3490*/  FFMA.FTZ R39, R71, c[0x0][0x23c], -R153.reuse ;  /* 0x00008f0047277a23 */ /* 0x100fe40000010899 */
[--C-:B------:R-:W-:Y:S01]  /*34a0*/  FFMA.FTZ R37, R77, c[0x0][0x23c], -R153.reuse ;  /* 0x00008f004d257a23 */ /* 0x100fe20000010899 */
[----:B------:R-:W3:Y:S01]  /*34b0*/  MUFU.EX2 R47, R47 ;  /* 0x0000002f002f7308 */ /* 0x000ee20000000800 */
[--C-:B------:R-:W-:Y:S02]  /*34c0*/  FFMA.FTZ R42, R44, c[0x0][0x23c], -R153.reuse ;  /* 0x00008f002c2a7a23 */ /* 0x100fe40000010899 */
[--C-:B------:R-:W-:Y:S02]  /*34d0*/  FFMA.FTZ R0, R25, c[0x0][0x23c], -R153.reuse ;  /* 0x00008f0019007a23 */ /* 0x100fe40000010899 */
[----:B------:R-:W-:-:S02]  /*34e0*/  FFMA.FTZ R44, R23, c[0x0][0x23c], -R153 ;  /* 0x00008f00172c7a23 */ /* 0x000fc40000010899 */
[--C-:B------:R-:W-:Y:S01]  /*34f0*/  FFMA.FTZ R33, R96, c[0x0][0x23c], -R153.reuse ;  /* 0x00008f0060217a23 */ /* 0x100fe20000010899 */
[----:B------:R-:W-:Y:S01]  /*3500*/  MUFU.EX2 R39, R39 ;  /* 0x0000002700277308 */ /* 0x000fe20000000800 */
[--C-:B------:R-:W-:Y:S02]  /*3510*/  FFMA.FTZ R35, R131, c[0x0][0x23c], -R162.reuse ;  /* 0x00008f0083237a23 */ /* 0x100fe400000108a2 */
[--C-:B------:R-:W-:Y:S01]  /*3520*/  FFMA.FTZ R55, R55, c[0x0][0x23c], -R162.reuse ;  /* 0x00008f0037377a23 */ /* 0x100fe200000108a2 */
[----:B-1----:R-:W-:Y:S01]  /*3530*/  FMNMX.FTZ R133, R133, R3, !PT ;  /* 0x0000000385857209 */ /* 0x002fe20007810000 */
[--C-:B------:R-:W-:Y:S02]  /*3540*/  FFMA.FTZ R3, R92, c[0x0][0x23c], -R153.reuse ;  /* 0x00008f005c037a23 */ /* 0x100fe40000010899 */
[----:B------:R-:W-:Y:S01]  /*3550*/  FFMA.FTZ R56, R56, c[0x0][0x23c], -R162 ;  /* 0x00008f0038387a23 */ /* 0x000fe200000108a2 */
[----:B--2---:R-:W-:Y:S01]  /*3560*/  FMNMX.FTZ R135, R135, R4, !PT ;  /* 0x0000000487877209 */ /* 0x004fe20007810000 */
[C---:B------:R-:W-:Y:S01]  /*3570*/  FMUL.FTZ R146, R133.reuse, c[0x0][0x23c] ;  /* 0x00008f0085927a20 */ /* 0x040fe20000410000 */
[----:B------:R-:W-:Y:S01]  /*3580*/  FSETP.NEU.FTZ.AND P1, PT, R133, -INF , PT ;  /* 0xff8000008500780b */ /* 0x000fe20003f3d000 */
[----:B------:R-:W-:Y:S01]  /*3590*/  LDSM.16.MT88.4 R4, [R188+0x6000] ;  /* 0x00600000bc04783b */ /* 0x000fe20000004200 */
[----:B------:R-:W1:Y:S01]  /*35a0*/  MUFU.EX2 R38, R38 ;  /* 0x0000002600267308 */ /* 0x000e620000000800 */
[----:B---3--:R-:W-:Y:S01]  /*35b0*/  F2FP.PACK_AB R68, R47, R48 ;  /* 0x000000302f44723e */ /* 0x008fe200000000ff */
[--C-:B------:R-:W-:Y:S01]  /*35c0*/  FFMA.FTZ R65, R17, c[0x0][0x23c], -R153.reuse ;  /* 0x00008f0011417a23 */ /* 0x100fe20000010899 */
[----:B------:R-:W2:Y:S01]  /*35d0*/  SHFL.BFLY PT, R24, R135, 0x1, 0x1f ;  /* 0x0c201f0087187f89 */ /* 0x000ea200000e0000 */
[----:B------:R-:W-:Y:S01]  /*35e0*/  FSEL R146, R146, RZ, P1 ;  /* 0x000000ff92927208 */ /* 0x000fe20000800000 */
[----:B------:R-:W-:-:S02]  /*35f0*/  FFMA.FTZ R64, R16, c[0x0][0x23c], -R153 ;  /* 0x00008f0010407a23 */ /* 0x000fc40000010899 */
[----:B------:R-:W-:Y:S01]  /*3600*/  FFMA.FTZ R140, R15, c[0x0][0x23c], -R153 ;  /* 0x00008f000f8c7a23 */ /* 0x000fe20000010899 */
[----:B------:R-:W-:Y:S01]  /*3610*/  MUFU.EX2 R37, R37 ;  /* 0x0000002500257308 */ /* 0x000fe20000000800 */
[--C-:B------:R-:W-:Y:S02]  /*3620*/  FFMA.FTZ R36, R85, c[0x0][0x23c], -R146.reuse ;  /* 0x00008f0055247a23 */ /* 0x100fe40000010892 */
[----:B------:R-:W3:Y:S01]  /*3630*/  LDSM.16.MT88.4 R84, [R189+0x6000] ;  /* 0x00600000bd54783b */ /* 0x000ee20000004200 */
[--C-:B------:R-:W-:Y:S02]  /*3640*/  FFMA.FTZ R41, R82, c[0x0][0x23c], -R146.reuse ;  /* 0x00008f0052297a23 */ /* 0x100fe40000010892 */
[--C-:B------:R-:W-:Y:S02]  /*3650*/  FFMA.FTZ R43, R93, c[0x0][0x23c], -R146.reuse ;  /* 0x00008f005d2b7a23 */ /* 0x100fe40000010892 */
[--C-:B------:R-:W-:Y:S01]  /*3660*/  FFMA.FTZ R32, R94, c[0x0][0x23c], -R146.reuse ;  /* 0x00008f005e207a23 */ /* 0x100fe20000010892 */
[----:B------:R-:W4:Y:S01]  /*3670*/  MUFU.EX2 R3, R3 ;  /* 0x0000000300037308 */ /* 0x000f220000000800 */
[--C-:B------:R-:W-:Y:S01]  /*3680*/  FFMA.FTZ R53, R9, c[0x0][0x23c], -R146.reuse ;  /* 0x00008f0009357a23 */ /* 0x100fe20000010892 */
[----:B-1----:R-:W-:Y:S01]  /*3690*/  F2FP.PACK_AB R72, R38, R39 ;  /* 0x000000272648723e */ /* 0x002fe200000000ff */
[----:B------:R-:W-:-:S02]  /*36a0*/  FFMA.FTZ R49, R8, c[0x0][0x23c], -R146 ;  /* 0x00008f0008317a23 */ /* 0x000fc40000010892 */
[--C-:B------:R-:W-:Y:S02]  /*36b0*/  FFMA.FTZ R52, R21, c[0x0][0x23c], -R146.reuse ;  /* 0x00008f0015347a23 */ /* 0x100fe40000010892 */
[--C-:B------:R-:W-:Y:S01]  /*36c0*/  FFMA.FTZ R54, R20, c[0x0][0x23c], -R146.reuse ;  /* 0x00008f0014367a23 */ /* 0x100fe20000010892 */
[----:B------:R-:W-:Y:S01]  /*36d0*/  MUFU.EX2 R36, R36 ;  /* 0x0000002400247308 */ /* 0x000fe20000000800 */
[----:B------:R-:W-:Y:S01]  /*36e0*/  FFMA.FTZ R141, R14, c[0x0][0x23c], -R153 ;  /* 0x00008f000e8d7a23 */ /* 0x000fe20000010899 */
[----:B--2---:R-:W-:Y:S01]  /*36f0*/  FMNMX.FTZ R135, R135, R24, !PT ;  /* 0x0000001887877209 */ /* 0x004fe20007810000 */
[--C-:B------:R-:W-:Y:S01]  /*3700*/  FFMA.FTZ R147, R147, c[0x0][0x23c], -R146.reuse ;  /* 0x00008f0093937a23 */ /* 0x100fe20000010892 */
[----:B------:R-:W-:Y:S01]  /*3710*/  LDSM.16.MT88.4 R24, [R190+0x6800] ;  /* 0x00680000be18783b */ /* 0x000fe20000004200 */
[----:B------:R-:W-:Y:S01]  /*3720*/  FFMA.FTZ R149, R149, c[0x0][0x23c], -R146 ;  /* 0x00008f0095957a23 */ /* 0x000fe20000010892 */
[C---:B------:R-:W-:Y:S01]  /*3730*/  FSETP.NEU.FTZ.AND P1, PT, R135.reuse, -INF , PT ;  /* 0xff8000008700780b */ /* 0x040fe20003f3d000 */
[----:B------:R-:W-:Y:S01]  /*3740*/  FMUL.FTZ R67, R135, c[0x0][0x23c] ;  /* 0x00008f0087437a20 */ /* 0x000fe20000410000 */
[----:B------:R-:W1:Y:S01]  /*3750*/  MUFU.EX2 R41, R41 ;  /* 0x0000002900297308 */ /* 0x000e620000000800 */
[----:B----4-:R-:W-:Y:S01]  /*3760*/  F2FP.PACK_AB R74, R3, R37 ;  /* 0x00000025034a723e */ /* 0x010fe200000000ff */
[----:B------:R-:W-:-:S02]  /*3770*/  FFMA.FTZ R57, R57, c[0x0][0x23c], -R162 ;  /* 0x00008f0039397a23 */ /* 0x000fc400000108a2 */
[----:B------:R-:W-:Y:S01]  /*3780*/  FSEL R67, R67, RZ, P1 ;  /* 0x000000ff43437208 */ /* 0x000fe20000800000 */
[--C-:B------:R-:W-:Y:S02]  /*3790*/  FFMA.FTZ R58, R58, c[0x0][0x23c], -R162.reuse ;  /* 0x00008f003a3a7a23 */ /* 0x100fe400000108a2 */
[----:B------:R-:W-:Y:S01]  /*37a0*/  FFMA.FTZ R63, R63, c[0x0][0x23c], -R162 ;  /* 0x00008f003f3f7a23 */ /* 0x000fe200000108a2 */
[----:B------:R-:W-:Y:S01]  /*37b0*/  MUFU.EX2 R43, R43 ;  /* 0x0000002b002b7308 */ /* 0x000fe20000000800 */
[--C-:B------:R-:W-:Y:S02]  /*37c0*/  FFMA.FTZ R51, R10, c[0x0][0x23c], -R67.reuse ;  /* 0x00008f000a337a23 */ /* 0x100fe40000010843 */
[--C-:B------:R-:W-:Y:S02]  /*37d0*/  FFMA.FTZ R50, R130, c[0x0][0x23c], -R67.reuse ;  /* 0x00008f0082327a23 */ /* 0x100fe40000010843 */
[--C-:B------:R-:W-:Y:S02]  /*37e0*/  FFMA.FTZ R45, R22, c[0x0][0x23c], -R67.reuse ;  /* 0x00008f00162d7a23 */ /* 0x100fe40000010843 */
[--C-:B------:R-:W-:Y:S01]  /*37f0*/  FFMA.FTZ R34, R11, c[0x0][0x23c], -R67.reuse ;  /* 0x00008f000b227a23 */ /* 0x100fe20000010843 */
[----:B------:R-:W2:Y:S01]  /*3800*/  MUFU.EX2 R32, R32 ;  /* 0x0000002000207308 */ /* 0x000ea20000000800 */
[----:B------:R-:W4:Y:S01]  /*3810*/  LDSM.16.MT88.4 R8, [R192+0x6800] ;  /* 0x00680000c008783b */ /* 0x000f220000004200 */
[----:B-1----:R-:W-:Y:S01]  /*3820*/  F2FP.PACK_AB R73, R41, R36 ;  /* 0x000000242949723e */ /* 0x002fe200000000ff */
[----:B------:R-:W-:-:S02]  /*3830*/  FFMA.FTZ R60, R60, c[0x0][0x23c], -R67 ;  /* 0x00008f003c3c7a23 */ /* 0x000fc40000010843 */
[----:B------:R-:W1:Y:S01]  /*3840*/  LDSM.16.MT88.4 R20, [R188+0x6800] ;  /* 0x00680000bc14783b */ /* 0x000e620000004200 */
[--C-:B------:R-:W-:Y:S02]  /*3850*/  FFMA.FTZ R59, R59, c[0x0][0x23c], -R67.reuse ;  /* 0x00008f003b3b7a23 */ /* 0x100fe40000010843 */
[----:B------:R-:W-:Y:S01]  /*3860*/  MUFU.EX2 R40, R40 ;  /* 0x0000002800287308 */ /* 0x000fe20000000800 */
[--C-:B------:R-:W-:Y:S02]  /*3870*/  FFMA.FTZ R61, R19, c[0x0][0x23c], -R67.reuse ;  /* 0x00008f00133d7a23 */ /* 0x100fe40000010843 */
[--C-:B------:R-:W-:Y:S02]  /*3880*/  FFMA.FTZ R62, R18, c[0x0][0x23c], -R67.reuse ;  /* 0x00008f00123e7a23 */ /* 0x100fe40000010843 */
[----:B------:R-:W5:Y:S01]  /*3890*/  LDSM.16.MT88.4 R16, [R192+0x7000] ;  /* 0x00700000c010783b */ /* 0x000f620000004200 */
[--C-:B------:R-:W-:Y:S02]  /*38a0*/  FFMA.FTZ R158, R158, c[0x0][0x23c], -R67.reuse ;  /* 0x00008f009e9e7a23 */ /* 0x100fe40000010843 */
[----:B------:R-:W3:Y:S01]  /*38b0*/  MUFU.EX2 R46, R46 ;  /* 0x0000002e002e7308 */ /* 0x000ee20000000800 */
[----:B--2---:R-:W-:Y:S01]  /*38c0*/  F2FP.PACK_AB R75, R32, R43 ;  /* 0x0000002b204b723e */ /* 0x004fe200000000ff */
[----:B------:R-:W-:-:S02]  /*38d0*/  FFMA.FTZ R160, R160, c[0x0][0x23c], -R67 ;  /* 0x00008f00a0a07a23 */ /* 0x000fc40000010843 */
[--C-:B------:R-:W-:Y:S02]  /*38e0*/  FFMA.FTZ R163, R163, c[0x0][0x23c], -R67.reuse ;  /* 0x00008f00a3a37a23 */ /* 0x100fe40000010843 */
[----:B------:R-:W-:Y:S02]  /*38f0*/  FFMA.FTZ R161, R161, c[0x0][0x23c], -R67 ;  /* 0x00008f00a1a17a23 */ /* 0x000fe40000010843 */
[----:B------:R-:W-:Y:S01]  /*3900*/  MUFU.EX2 R51, R51 ;  /* 0x0000003300337308 */ /* 0x000fe20000000800 */
[----:B------:R-:W-:Y:S01]  /*3910*/  HMMA.16816.F32 R124, R72, R116, RZ ;  /* 0x00000074487c723c */ /* 0x000fe200000018ff */
[----:B------:R-:W-:Y:S02]  /*3920*/  FADD.FTZ R47, R48, R47 ;  /* 0x0000002f302f7221 */ /* 0x000fe40000010000 */
[----:B------:R-:W-:Y:S02]  /*3930*/  FADD.FTZ R38, R39, R38 ;  /* 0x0000002627267221 */ /* 0x000fe40000010000 */
[----:B------:R-:W-:-:S02]  /*3940*/  FADD.FTZ R36, R36, R41 ;  /* 0x0000002924247221 */ /* 0x000fc40000010000 */
[----:B------:R-:W2:Y:S01]  /*3950*/  MUFU.EX2 R50, R50 ;  /* 0x0000003200327308 */ /* 0x000ea20000000800 */
[C---:B------:R-:W-:Y:S01]  /*3960*/  HMMA.16816.F32 R108, R72.reuse, R100, RZ ;  /* 0x00000064486c723c */ /* 0x040fe200000018ff */
[----:B---3--:R-:W-:Y:S01]  /*3970*/  F2FP.PACK_AB R70, R46, R40 ;  /* 0x000000282e46723e */ /* 0x008fe200000000ff */
[----:B------:R-:W-:Y:S02]  /*3980*/  FADD.FTZ R47, R40, R47 ;  /* 0x0000002f282f7221 */ /* 0x000fe40000010000 */
[----:B------:R-:W-:Y:S02]  /*3990*/  FADD.FTZ R38, R37, R38 ;  /* 0x0000002625267221 */ /* 0x000fe40000010000 */
[----:B------:R-:W-:Y:S01]  /*39a0*/  FADD.FTZ R36, R43, R36 ;  /* 0x000000242b247221 */ /* 0x000fe20000010000 */
[----:B------:R-:W3:Y:S01]  /*39b0*/  MUFU.EX2 R45, R45 ;  /* 0x0000002d002d7308 */ /* 0x000ee20000000800 */
[----:B------:R-:W-:Y:S01]  /*39c0*/  HMMA.16816.F32 R92, R72, R84, RZ ;  /* 0x00000054485c723c */ /* 0x000fe200000018ff */
[----:B------:R-:W-:-:S02]  /*39d0*/  FADD.FTZ R47, R46, R47 ;  /* 0x0000002f2e2f7221 */ /* 0x000fc40000010000 */
[----:B------:R-:W-:Y:S02]  /*39e0*/  FADD.FTZ R38, R3, R38 ;  /* 0x0000002603267221 */ /* 0x000fe40000010000 */
[----:B------:R-:W-:Y:S02]  /*39f0*/  FADD.FTZ R36, R32, R36 ;  /* 0x0000002420247221 */ /* 0x000fe40000010000 */
[----:B------:R-:W1:Y:S01]  /*3a00*/  MUFU.EX2 R34, R34 ;  /* 0x0000002200227308 */ /* 0x000e620000000800 */
[C---:B------:R-:W-:Y:S01]  /*3a10*/  HMMA.16816.F32 R76, R72.reuse, R4, RZ ;  /* 0x00000004484c723c */ /* 0x040fe200000018ff */
[----:B--2---:R-:W-:Y:S01]  /*3a20*/  F2FP.PACK_AB R69, R50, R51 ;  /* 0x000000333245723e */ /* 0x004fe200000000ff */
[----:B------:R-:W-:Y:S02]  /*3a30*/  FADD.FTZ R50, R51, R50 ;  /* 0x0000003233327221 */ /* 0x000fe40000010000 */
[--C-:B------:R-:W-:Y:S02]  /*3a40*/  FFMA.FTZ R157, R157, c[0x0][0x23c], -R153.reuse ;  /* 0x00008f009d9d7a23 */ /* 0x100fe40000010899 */
[----:B------:R-:W-:Y:S01]  /*3a50*/  FFMA.FTZ R154, R154, c[0x0][0x23c], -R153 ;  /* 0x00008f009a9a7a23 */ /* 0x000fe20000010899 */
[----:B------:R-:W2:Y:S01]  /*3a60*/  MUFU.EX2 R33, R33 ;  /* 0x0000002100217308 */ /* 0x000ea20000000800 */
[----:B------:R-:W-:Y:S01]  /*3a70*/  HMMA.16816.F32 R120, R72, R118, RZ ;  /* 0x000000764878723c */ /* 0x000fe200000018ff */
[----:B---3--:R-:W-:-:S02]  /*3a80*/  FADD.FTZ R50, R45, R50 ;  /* 0x000000322d327221 */ /* 0x008fc40000010000 */
[--C-:B------:R-:W-:Y:S02]  /*3a90*/  FFMA.FTZ R152, R152, c[0x0][0x23c], -R153.reuse ;  /* 0x00008f0098987a23 */ /* 0x100fe40000010899 */
[----:B------:R-:W-:Y:S02]  /*3aa0*/  FFMA.FTZ R225, R151, c[0x0][0x23c], -R153 ;  /* 0x00008f0097e17a23 */ /* 0x000fe40000010899 */
[----:B------:R-:W3:Y:S01]  /*3ab0*/  MUFU.EX2 R0, R0 ;  /* 0x0000000000007308 */ /* 0x000ee20000000800 */
[C---:B------:R-:W-:Y:S01]  /*3ac0*/  HMMA.16816.F32 R104, R72.reuse, R102, RZ ;  /* 0x000000664868723c */ /* 0x040fe200000018ff */
[C---:B-1----:R-:W-:Y:S01]  /*3ad0*/  F2FP.PACK_AB R71, R34.reuse, R45 ;  /* 0x0000002d2247723e */ /* 0x042fe200000000ff */
[----:B------:R-:W-:Y:S02]  /*3ae0*/  FADD.FTZ R50, R34, R50 ;  /* 0x0000003222327221 */ /* 0x000fe40000010000 */
[--C-:B------:R-:W-:Y:S02]  /*3af0*/  FFMA.FTZ R150, R150, c[0x0][0x23c], -R146.reuse ;  /* 0x00008f0096967a23 */ /* 0x100fe40000010892 */
[----:B------:R-:W-:Y:S01]  /*3b00*/  FFMA.FTZ R148, R148, c[0x0][0x23c], -R146 ;  /* 0x00008f0094947a23 */ /* 0x000fe20000010892 */
[----:B------:R-:W1:Y:S01]  /*3b10*/  MUFU.EX2 R42, R42 ;  /* 0x0000002a002a7308 */ /* 0x000e620000000800 */
[----:B------:R-:W-:Y:S01]  /*3b20*/  HMMA.16816.F32 R88, R72, R86, RZ ;  /* 0x000000564858723c */ /* 0x000fe200000018ff */
[----:B--2---:R-:W-:-:S02]  /*3b30*/  FADD.FTZ R38, R33, R38 ;  /* 0x0000002621267221 */ /* 0x004fc40000010000 */
[--C-:B------:R-:W-:Y:S02]  /*3b40*/  FFMA.FTZ R145, R145, c[0x0][0x23c], -R146.reuse ;  /* 0x00008f0091917a23 */ /* 0x100fe40000010892 */
[----:B------:R-:W-:Y:S02]  /*3b50*/  FFMA.FTZ R224, R144, c[0x0][0x23c], -R146 ;  /* 0x00008f0090e07a23 */ /* 0x000fe40000010892 */
[----:B------:R-:W2:Y:S01]  /*3b60*/  MUFU.EX2 R44, R44 ;  /* 0x0000002c002c7308 */ /* 0x000ea20000000800 */
[----:B------:R-:W-:Y:S01]  /*3b70*/  HMMA.16816.F32 R72, R72, R6, RZ ;  /* 0x000000064848723c */ /* 0x000fe200000018ff */
[----:B---3--:R-:W-:Y:S02]  /*3b80*/  FADD.FTZ R38, R0, R38 ;  /* 0x0000002600267221 */ /* 0x008fe40000010000 */
[--C-:B------:R-:W-:Y:S02]  /*3b90*/  FFMA.FTZ R155, R155, c[0x0][0x23c], -R162.reuse ;  /* 0x00008f009b9b7a23 */ /* 0x100fe400000108a2 */
[----:B------:R-:W-:-:S02]  /*3ba0*/  FFMA.FTZ R156, R156, c[0x0][0x23c], -R162 ;  /* 0x00008f009c9c7a23 */ /* 0x000fc400000108a2 */
[----:B------:R-:W3:Y:S01]  /*3bb0*/  MUFU.EX2 R53, R53 ;  /* 0x0000003500357308 */ /* 0x000ee20000000800 */
[C---:B------:R-:W-:Y:S01]  /*3bc0*/  HMMA.16816.F32 R128, R68.reuse, R116, RZ ;  /* 0x000000744480723c */ /* 0x040fe200000018ff */
[----:B-1----:R-:W-:Y:S02]  /*3bd0*/  FADD.FTZ R38, R42, R38 ;  /* 0x000000262a267221 */ /* 0x002fe40000010000 */
[----:B------:R-:W-:Y:S02]  /*3be0*/  FFMA.FTZ R227, R159, c[0x0][0x23c], -R162 ;  /* 0x00008f009fe37a23 */ /* 0x000fe400000108a2 */
[----:B------:R-:W-:Y:S02]  /*3bf0*/  FFMA.FTZ R226, R66, c[0x0][0x23c], -R67 ;  /* 0x00008f0042e27a23 */ /* 0x000fe40000010843 */
[----:B------:R-:W1:Y:S01]  /*3c00*/  MUFU.EX2 R49, R49 ;  /* 0x0000003100317308 */ /* 0x000e620000000800 */
[----:B------:R-:W-:Y:S01]  /*3c10*/  HMMA.16816.F32 R112, R68, R100, RZ ;  /* 0x000000644470723c */ /* 0x000fe200000018ff */
[----:B--2---:R-:W-:-:S06]  /*3c20*/  FADD.FTZ R38, R44, R38 ;  /* 0x000000262c267221 */ /* 0x004fcc0000010000 */
[----:B------:R-:W2:Y:S01]  /*3c30*/  MUFU.EX2 R52, R52 ;  /* 0x0000003400347308 */ /* 0x000ea20000000800 */
[----:B------:R-:W-:Y:S01]  /*3c40*/  HMMA.16816.F32 R96, R68, R84, RZ ;  /* 0x000000544460723c */ /* 0x000fe200000018ff */
[----:B---3--:R-:W-:-:S06]  /*3c50*/  FADD.FTZ R36, R53, R36 ;  /* 0x0000002435247221 */ /* 0x008fcc0000010000 */
[----:B------:R-:W3:Y:S01]  /*3c60*/  MUFU.EX2 R54, R54 ;  /* 0x0000003600367308 */ /* 0x000ee20000000800 */
[----:B------:R-:W-:Y:S01]  /*3c70*/  HMMA.16816.F32 R116, R68, R118, RZ ;  /* 0x000000764474723c */ /* 0x000fe200000018ff */
[----:B-1----:R-:W-:-:S06]  /*3c80*/  FADD.FTZ R36, R49, R36 ;  /* 0x0000002431247221 */ /* 0x002fcc0000010000 */
        /* <DEDUP_REMOVED lines=11> */
[----:B------:R-:W-:Y:S01]  /*3d40*/  F2FP.PACK_AB R4, R0, R33 ;  /* 0x000000210004723e */ /* 0x000fe200000000ff */
[----:B--2---:R-:W-:Y:S01]  /*3d50*/  FADD.FTZ R47, R2, R47 ;  /* 0x0000002f022f7221 */ /* 0x004fe20000010000 */
[----:B------:R-:W-:-:S04]  /*3d60*/  F2FP.PACK_AB R5, R49, R53 ;  /* 0x000000353105723e */ /* 0x000fc800000000ff */
[----:B------:R-:W2:Y:S01]  /*3d70*/  MUFU.EX2 R60, R60 ;  /* 0x0000003c003c7308 */ /* 0x000ea20000000800 */
[----:B------:R-:W-:Y:S01]  /*3d80*/  F2FP.PACK_AB R6, R44, R42 ;  /* 0x0000002a2c06723e */ /* 0x000fe200000000ff */
[----:B---3--:R-:W-:Y:S01]  /*3d90*/  FADD.FTZ R47, R55, R47 ;  /* 0x0000002f372f7221 */ /* 0x008fe20000010000 */
[----:B------:R-:W-:-:S05]  /*3da0*/  F2FP.PACK_AB R7, R54, R52 ;  /* 0x000000343607723e */ /* 0x000fca00000000ff */
[----:B------:R-:W3:Y:S01]  /*3db0*/  MUFU.EX2 R59, R59 ;  /* 0x0000003b003b7308 */ /* 0x000ee20000000800 */
[----:B-1----:R-:W-:Y:S01]  /*3dc0*/  FADD.FTZ R47, R56, R47 ;  /* 0x0000002f382f7221 */ /* 0x002fe20000010000 */
[C---:B----4-:R-:W-:Y:S06]  /*3dd0*/  HMMA.16816.F32 R124, R4.reuse, R8, R124 ;  /* 0x00000008047c723c */ /* 0x050fec000000187c */
[----:B------:R-:W1:Y:S01]  /*3de0*/  MUFU.EX2 R61, R61 ;  /* 0x0000003d003d7308 */ /* 0x000e620000000800 */
[----:B--2---:R-:W-:Y:S01]  /*3df0*/  FADD.FTZ R50, R60, R50 ;  /* 0x000000323c327221 */ /* 0x004fe20000010000 */
[C---:B------:R-:W-:Y:S06]  /*3e00*/  HMMA.16816.F32 R108, R4.reuse, R24, R108 ;  /* 0x00000018046c723c */ /* 0x040fec000000186c */
[----:B------:R-:W2:Y:S01]  /*3e10*/  MUFU.EX2 R62, R62 ;  /* 0x0000003e003e7308 */ /* 0x000ea20000000800 */
[----:B---3--:R-:W-:Y:S01]  /*3e20*/  FADD.FTZ R50, R59, R50 ;  /* 0x000000323b327221 */ /* 0x008fe20000010000 */
[C---:B------:R-:W-:Y:S06]  /*3e30*/  HMMA.16816.F32 R92, R4.reuse, R28, R92 ;  /* 0x0000001c045c723c */ /* 0x040fec000000185c */
[----:B------:R-:W3:Y:S01]  /*3e40*/  MUFU.EX2 R65, R65 ;  /* 0x0000004100417308 */ /* 0x000ee20000000800 */
[----:B-1----:R-:W-:Y:S01]  /*3e50*/  FADD.FTZ R50, R61, R50 ;  /* 0x000000323d327221 */ /* 0x002fe20000010000 */
[C---:B------:R-:W-:Y:S06]  /*3e60*/  HMMA.16816.F32 R76, R4.reuse, R20, R76 ;  /* 0x00000014044c723c */ /* 0x040fec000000184c */
        /* <DEDUP_REMOVED lines=9> */
[----:B------:R-:W-:Y:S01]  /*3f00*/  MUFU.EX2 R147, R147 ;  /* 0x0000009300937308 */ /* 0x000fe20000000800 */
[----:B--2---:R-:W-:Y:S01]  /*3f10*/  FADD.FTZ R38, R140, R38 ;  /* 0x000000268c267221 */ /* 0x004fe20000010000 */
[----:B------:R-:W-:Y:S06]  /*3f20*/  HMMA.16816.F32 R72, R4, R22, R72 ;  /* 0x000000160448723c */ /* 0x000fec0000001848 */
[----:B------:R-:W-:Y:S01]  /*3f30*/  MUFU.EX2 R149, R149 ;  /* 0x0000009500957308 */ /* 0x000fe20000000800 */
[----:B------:R-:W-:Y:S01]  /*3f40*/  F2FP.PACK_AB R4, R2, R35 ;  /* 0x000000230204723e */ /* 0x000fe200000000ff */
[----:B---3--:R-:W-:Y:S01]  /*3f50*/  FADD.FTZ R38, R141, R38 ;  /* 0x000000268d267221 */ /* 0x008fe20000010000 */
[----:B------:R-:W-:-:S02]  /*3f60*/  F2FP.PACK_AB R5, R59, R60 ;  /* 0x0000003c3b05723e */ /* 0x000fc400000000ff */
[----:B------:R-:W-:Y:S02]  /*3f70*/  F2FP.PACK_AB R6, R56, R55 ;  /* 0x000000373806723e */ /* 0x000fe400000000ff */
[----:B------:R-:W-:Y:S01]  /*3f80*/  F2FP.PACK_AB R7, R62, R61 ;  /* 0x0000003d3e07723e */ /* 0x000fe200000000ff */
[----:B------:R-:W1:Y:S06]  /*3f90*/  MUFU.EX2 R57, R57 ;  /* 0x0000003900397308 */ /* 0x000e6c0000000800 */
[C---:B------:R-:W-:Y:S02]  /*3fa0*/  HMMA.16816.F32 R96, R4.reuse, R28, R96 ;  /* 0x0000001c0460723c */ /* 0x040fe40000001860 */
[----:B------:R-:W2:Y:S05]  /*3fb0*/  MUFU.EX2 R58, R58 ;  /* 0x0000003a003a7308 */ /* 0x000eaa0000000800 */
[--C-:B------:R-:W-:Y:S01]  /*3fc0*/  FFMA.FTZ R28, R13, c[0x0][0x23c], -R146.reuse ;  /* 0x00008f000d1c7a23 */ /* 0x100fe20000010892 */
[----:B------:R-:W-:Y:S01]  /*3fd0*/  HMMA.16816.F32 R128, R4, R8, R128 ;  /* 0x000000080480723c */ /* 0x000fe20000001880 */
[----:B------:R-:W-:Y:S01]  /*3fe0*/  FFMA.FTZ R29, R12, c[0x0][0x23c], -R146 ;  /* 0x00008f000c1d7a23 */ /* 0x000fe20000010892 */
[----:B------:R-:W3:Y:S01]  /*3ff0*/  MUFU.EX2 R63, R63 ;  /* 0x0000003f003f7308 */ /* 0x000ee20000000800 */
[----:B------:R-:W4:Y:S01]  /*4000*/  LDSM.16.MT88.4 R12, [R190+0x7000] ;  /* 0x00700000be0c783b */ /* 0x000f220000004200 */
[----:B-1----:R-:W-:-:S04]  /*4010*/  FADD.FTZ R47, R57, R47 ;  /* 0x0000002f392f7221 */ /* 0x002fc80000010000 */
[----:B------:R-:W-:Y:S02]  /*4020*/  HMMA.16816.F32 R112, R4, R24, R112 ;  /* 0x000000180470723c */ /* 0x000fe40000001870 */
[----:B------:R-:W1:Y:S01]  /*4030*/  MUFU.EX2 R28, R28 ;  /* 0x0000001c001c7308 */ /* 0x000e620000000800 */
[----:B--2---:R-:W-:-:S05]  /*4040*/  FADD.FTZ R47, R58, R47 ;  /* 0x0000002f3a2f7221 */ /* 0x004fca0000010000 */
[----:B------:R-:W-:Y:S01]  /*4050*/  HMMA.16816.F32 R116, R4, R10, R116 ;  /* 0x0000000a0474723c */ /* 0x000fe20000001874 */
[----:B------:R-:W2:Y:S01]  /*4060*/  LDSM.16.MT88.4 R8, [R189+0x7000] ;  /* 0x00700000bd08783b */ /* 0x000ea20000004200 */
[----:B------:R-:W5:Y:S01]  /*4070*/  MUFU.EX2 R29, R29 ;  /* 0x0000001d001d7308 */ /* 0x000f620000000800 */
[----:B---3--:R-:W-:-:S05]  /*4080*/  FADD.FTZ R47, R63, R47 ;  /* 0x0000002f3f2f7221 */ /* 0x008fca0000010000 */
[----:B------:R-:W-:Y:S01]  /*4090*/  HMMA.16816.F32 R100, R4, R26, R100 ;  /* 0x0000001a0464723c */ /* 0x000fe20000001864 */
[----:B------:R-:W3:Y:S01]  /*40a0*/  LDSM.16.MT88.4 R24, [R188+0x7000] ;  /* 0x00700000bc18783b */ /* 0x000ee20000004200 */
[----:B------:R-:W4:Y:S01]  /*40b0*/  MUFU.EX2 R158, R158 ;  /* 0x0000009e009e7308 */ /* 0x000f220000000800 */
[----:B-1----:R-:W-:-:S05]  /*40c0*/  FADD.FTZ R36, R28, R36 ;  /* 0x000000241c247221 */ /* 0x002fca0000010000 */
[----:B------:R-:W-:Y:S02]  /*40d0*/  HMMA.16816.F32 R84, R4, R30, R84 ;  /* 0x0000001e0454723c */ /* 0x000fe40000001854 */
[----:B------:R-:W1:Y:S01]  /*40e0*/  MUFU.EX2 R160, R160 ;  /* 0x000000a000a07308 */ /* 0x000e620000000800 */
[----:B-----5:R-:W-:-:S04]  /*40f0*/  FADD.FTZ R36, R29, R36 ;  /* 0x000000241d247221 */ /* 0x020fc80000010000 */
[--C-:B------:R-:W-:Y:S01]  /*4100*/  FFMA.FTZ R30, R165, c[0x0][0x23c], -R162.reuse ;  /* 0x00008f00a51e7a23 */ /* 0x100fe200000108a2 */
[----:B------:R-:W-:Y:S01]  /*4110*/  HMMA.16816.F32 R80, R4, R20, R80 ;  /* 0x000000140450723c */ /* 0x000fe20000001850 */
[----:B------:R-:W-:Y:S01]  /*4120*/  FFMA.FTZ R31, R164, c[0x0][0x23c], -R162 ;  /* 0x00008f00a41f7a23 */ /* 0x000fe200000108a2 */
[----:B------:R-:W5:Y:S01]  /*4130*/  MUFU.EX2 R163, R163 ;  /* 0x000000a300a37308 */ /* 0x000f620000000800 */
[----:B----4-:R-:W-:Y:S02]  /*4140*/  FADD.FTZ R50, R158, R50 ;  /* 0x000000329e327221 */ /* 0x010fe40000010000 */
[----:B------:R-:W-:-:S03]  /*4150*/  FADD.FTZ R36, R147, R36 ;  /* 0x0000002493247221 */ /* 0x000fc60000010000 */
[----:B------:R-:W-:Y:S01]  /*4160*/  HMMA.16816.F32 R68, R4, R22, R68 ;  /* 0x000000160444723c */ /* 0x000fe20000001844 */
[----:B------:R-:W4:Y:S01]  /*4170*/  LDSM.16.MT88.4 R20, [R192+0x7800] ;  /* 0x00780000c014783b */ /* 0x000f220000004200 */
[----:B------:R-:W2:Y:S01]  /*4180*/  MUFU.EX2 R30, R30 ;  /* 0x0000001e001e7308 */ /* 0x000ea20000000800 */
[----:B-1----:R-:W-:Y:S02]  /*4190*/  FADD.FTZ R50, R160, R50 ;  /* 0x00000032a0327221 */ /* 0x002fe40000010000 */
[----:B------:R-:W-:Y:S02]  /*41a0*/  FADD.FTZ R36, R149, R36 ;  /* 0x0000002495247221 */ /* 0x000fe40000010000 */
[----:B------:R-:W-:Y:S02]  /*41b0*/  F2FP.PACK_AB R4, R64, R65 ;  /* 0x000000414004723e */ /* 0x000fe400000000ff */
[----:B------:R-:W-:Y:S01]  /*41c0*/  F2FP.PACK_AB R5, R29, R28 ;  /* 0x0000001c1d05723e */ /* 0x000fe200000000ff */
[----:B------:R-:W1:Y:S01]  /*41d0*/  MUFU.EX2 R161, R161 ;  /* 0x000000a100a17308 */ /* 0x000e620000000800 */
[----:B------:R-:W-:Y:S01]  /*41e0*/  F2FP.PACK_AB R6, R141, R140 ;  /* 0x0000008c8d06723e */ /* 0x000fe200000000ff */
[----:B-----5:R-:W-:Y:S01]  /*41f0*/  FADD.FTZ R50, R163, R50 ;  /* 0x00000032a3327221 */ /* 0x020fe20000010000 */
[----:B------:R-:W-:-:S05]  /*4200*/  F2FP.PACK_AB R7, R149, R147 ;  /* 0x000000939507723e */ /* 0x000fca00000000ff */
[----:B------:R-:W5:Y:S01]  /*4210*/  MUFU.EX2 R157, R157 ;  /* 0x0000009d009d7308 */ /* 0x000f620000000800 */
[----:B--2---:R-:W-:Y:S01]  /*4220*/  FADD.FTZ R47, R30, R47 ;  /* 0x0000002f1e2f7221 */ /* 0x004fe20000010000 */
[C---:B------:R-:W-:Y:S06]  /*4230*/  HMMA.16816.F32 R124, R4.reuse, R16, R124 ;  /* 0x00000010047c723c */ /* 0x040fec000000187c */
[----:B------:R-:W2:Y:S01]  /*4240*/  MUFU.EX2 R154, R154 ;  /* 0x0000009a009a7308 */ /* 0x000ea20000000800 */
[----:B-1----:R-:W-:Y:S01]  /*4250*/  FADD.FTZ R50, R161, R50 ;  /* 0x00000032a1327221 */ /* 0x002fe20000010000 */
[C---:B------:R-:W-:Y:S06]  /*4260*/  HMMA.16816.F32 R108, R4.reuse, R12, R108 ;  /* 0x0000000c046c723c */ /* 0x040fec000000186c */
[----:B------:R-:W1:Y:S01]  /*4270*/  MUFU.EX2 R152, R152 ;  /* 0x0000009800987308 */ /* 0x000e620000000800 */
[----:B-----5:R-:W-:Y:S01]  /*4280*/  FADD.FTZ R38, R157, R38 ;  /* 0x000000269d267221 */ /* 0x020fe20000010000 */
[C---:B------:R-:W-:Y:S06]  /*4290*/  HMMA.16816.F32 R92, R4.reuse, R8, R92 ;  /* 0x00000008045c723c */ /* 0x040fec000000185c */
[----:B------:R-:W-:Y:S01]  /*42a0*/  MUFU.EX2 R225, R225 ;  /* 0x000000e100e17308 */ /* 0x000fe20000000800 */
[----:B--2---:R-:W-:Y:S01]  /*42b0*/  FADD.FTZ R38, R154, R38 ;  /* 0x000000269a267221 */ /* 0x004fe20000010000 */
[C---:B---3--:R-:W-:Y:S06]  /*42c0*/  HMMA.16816.F32 R76, R4.reuse, R24, R76 ;  /* 0x00000018044c723c */ /* 0x048fec000000184c */
[----:B------:R-:W2:Y:S01]  /*42d0*/  MUFU.EX2 R150, R150 ;  /* 0x0000009600967308 */ /* 0x000ea20000000800 */
[----:B-1----:R-:W-:Y:S01]  /*42e0*/  FADD.FTZ R38, R152, R38 ;  /* 0x0000002698267221 */ /* 0x002fe20000010000 */
[C---:B------:R-:W-:Y:S06]  /*42f0*/  HMMA.16816.F32 R120, R4.reuse, R18, R120 ;  /* 0x000000120478723c */ /* 0x040fec0000001878 */
[----:B------:R-:W1:Y:S02]  /*4300*/  MUFU.EX2 R148, R148 ;  /* 0x0000009400947308 */ /* 0x000e640000000800 */
[C---:B------:R-:W-:Y:S06]  /*4310*/  HMMA.16816.F32 R104, R4.reuse, R14, R104 ;  /* 0x0000000e0468723c */ /* 0x040fec0000001868 */
[----:B------:R-:W3:Y:S01]  /*4320*/  MUFU.EX2 R145, R145 ;  /* 0x0000009100917308 */ /* 0x000ee20000000800 */
[----:B--2---:R-:W-:Y:S01]  /*4330*/  FADD.FTZ R36, R150, R36 ;  /* 0x0000002496247221 */ /* 0x004fe20000010000 */
[C---:B------:R-:W-:Y:S06]  /*4340*/  HMMA.16816.F32 R88, R4.reuse, R10, R88 ;  /* 0x0000000a0458723c */ /* 0x040fec0000001858 */
[----:B------:R-:W-:Y:S01]  /*4350*/  MUFU.EX2 R224, R224 ;  /* 0x000000e000e07308 */ /* 0x000fe20000000800 */
[----:B-1----:R-:W-:Y:S01]  /*4360*/  FADD.FTZ R36, R148, R36 ;  /* 0x0000002494247221 */ /* 0x002fe20000010000 */
[----:B------:R-:W-:Y:S06]  /*4370*/  HMMA.16816.F32 R72, R4, R26, R72 ;  /* 0x0000001a0448723c */ /* 0x000fec0000001848 */
[----:B------:R-:W1:Y:S01]  /*4380*/  MUFU.EX2 R31, R31 ;  /* 0x0000001f001f7308 */ /* 0x000e620000000800 */
[----:B------:R-:W-:Y:S01]  /*4390*/  F2FP.PACK_AB R4, R58, R57 ;  /* 0x000000393a04723e */ /* 0x000fe200000000ff */
[----:B---3--:R-:W-:Y:S01]  /*43a0*/  FADD.FTZ R36, R145, R36 ;  /* 0x0000002491247221 */ /* 0x008fe20000010000 */
[----:B------:R-:W-:-:S02]  /*43b0*/  F2FP.PACK_AB R5, R160, R158 ;  /* 0x0000009ea005723e */ /* 0x000fc400000000ff */
[----:B------:R-:W-:Y:S02]  /*43c0*/  F2FP.PACK_AB R6, R30, R63 ;  /* 0x0000003f1e06723e */ /* 0x000fe400000000ff */
[----:B------:R-:W-:Y:S01]  /*43d0*/  F2FP.PACK_AB R7, R161, R163 ;  /* 0x000000a3a107723e */ /* 0x000fe200000000ff */
[----:B------:R-:W2:Y:S06]  /*43e0*/  MUFU.EX2 R155, R155 ;  /* 0x0000009b009b7308 */ /* 0x000eac0000000800 */
[----:B------:R-:W-:Y:S02]  /*43f0*/  HMMA.16816.F32 R128, R4, R16, R128 ;  /* 0x000000100480723c */ /* 0x000fe40000001880 */
[----:B------:R-:W3:Y:S01]  /*4400*/  MUFU.EX2 R156, R156 ;  /* 0x0000009c009c7308 */ /* 0x000ee20000000800 */
[----:B-1----:R-:W-:-:S05]  /*4410*/  FADD.FTZ R47, R31, R47 ;  /* 0x0000002f1f2f7221 */ /* 0x002fca0000010000 */
[----:B------:R-:W-:Y:S01]  /*4420*/  HMMA.16816.F32 R116, R4, R18, R116 ;  /* 0x000000120474723c */ /* 0x000fe20000001874 */
[----:B------:R-:W1:Y:S01]  /*4430*/  LDSM.16.MT88.4 R16, [R190+0x7800] ;  /* 0x00780000be10783b */ /* 0x000e620000004200 */
[----:B------:R-:W-:Y:S01]  /*4440*/  MUFU.EX2 R227, R227 ;  /* 0x000000e300e37308 */ /* 0x000fe20000000800 */
[----:B--2---:R-:W-:-:S05]  /*4450*/  FADD.FTZ R47, R155, R47 ;  /* 0x0000002f9b2f7221 */ /* 0x004fca0000010000 */
[----:B------:R-:W-:Y:S02]  /*4460*/  HMMA.16816.F32 R112, R4, R12, R112 ;  /* 0x0000000c0470723c */ /* 0x000fe40000001870 */
[----:B------:R-:W-:Y:S01]  /*4470*/  MUFU.EX2 R226, R226 ;  /* 0x000000e200e27308 */ /* 0x000fe20000000800 */
[----:B---3--:R-:W-:-:S05]  /*4480*/  FADD.FTZ R47, R156, R47 ;  /* 0x0000002f9c2f7221 */ /* 0x008fca0000010000 */
[C---:B------:R-:W-:Y:S01]  /*4490*/  HMMA.16816.F32 R100, R4.reuse, R14, R100 ;  /* 0x0000000e0464723c */ /* 0x040fe20000001864 */
[----:B------:R-:W2:Y:S07]  /*44a0*/  LDSM.16.MT88.4 R12, [R189+0x7800] ;  /* 0x00780000bd0c783b */ /* 0x000eae0000004200 */
[C---:B------:R-:W-:Y:S08]  /*44b0*/  HMMA.16816.F32 R96, R4.reuse, R8, R96 ;  /* 0x000000080460723c */ /* 0x040ff00000001860 */
[C---:B------:R-:W-:Y:S01]  /*44c0*/  HMMA.16816.F32 R84, R4.reuse, R10, R84 ;  /* 0x0000000a0454723c */ /* 0x040fe20000001854 */
[----:B------:R-:W3:Y:S07]  /*44d0*/  LDSM.16.MT88.4 R8, [R188+0x7800] ;  /* 0x00780000bc08783b */ /* 0x000eee0000004200 */
[C---:B------:R-:W-:Y:S07]  /*44e0*/  HMMA.16816.F32 R80, R4.reuse, R24, R80 ;  /* 0x000000180450723c */ /* 0x040fee0000001850 */
[--C-:B------:R-:W-:Y:S01]  /*44f0*/  FFMA.FTZ R24, R143, c[0x0][0x23c], -R67.reuse ;  /* 0x00008f008f187a23 */ /* 0x100fe20000010843 */
[----:B------:R-:W-:Y:S01]  /*4500*/  HMMA.16816.F32 R68, R4, R26, R68 ;  /* 0x0000001a0444723c */ /* 0x000fe20000001844 */
[----:B------:R-:W-:-:S04]  /*4510*/  FFMA.FTZ R25, R142, c[0x0][0x23c], -R67 ;  /* 0x00008f008e197a23 */ /* 0x000fc80000010843 */
[----:B------:R-:W5:Y:S02]  /*4520*/  MUFU.EX2 R24, R24 ;  /* 0x0000001800187308 */ /* 0x000f640000000800 */
[----:B------:R-:W-:Y:S01]  /*4530*/  FFMA.FTZ R26, R139, c[0x0][0x23c], -R67 ;  /* 0x00008f008b1a7a23 */ /* 0x000fe20000010843 */
[----:B------:R-:W-:Y:S02]  /*4540*/  F2FP.PACK_AB R4, R154, R157 ;  /* 0x0000009d9a04723e */ /* 0x000fe400000000ff */
[----:B------:R-:W-:Y:S02]  /*4550*/  F2FP.PACK_AB R5, R148, R150 ;  /* 0x000000969405723e */ /* 0x000fe400000000ff */
[C---:B------:R-:W-:Y:S01]  /*4560*/  F2FP.PACK_AB R6, R225.reuse, R152 ;  /* 0x00000098e106723e */ /* 0x040fe200000000ff */
[----:B------:R-:W1:Y:S01]  /*4570*/  MUFU.EX2 R25, R25 ;  /* 0x0000001900197308 */ /* 0x000e620000000800 */
[----:B------:R-:W-:Y:S01]  /*4580*/  F2FP.PACK_AB R7, R224, R145 ;  /* 0x00000091e007723e */ /* 0x000fe200000000ff */
[----:B------:R-:W-:-:S02]  /*4590*/  FADD.FTZ R225, R225, R38 ;  /* 0x00000026e1e17221 */ /* 0x000fc40000010000 */
[----:B------:R-:W-:-:S04]  /*45a0*/  FADD.FTZ R224, R224, R36 ;  /* 0x00000024e0e07221 */ /* 0x000fc80000010000 */
[----:B------:R-:W2:Y:S01]  /*45b0*/  MUFU.EX2 R26, R26 ;  /* 0x0000001a001a7308 */ /* 0x000ea20000000800 */
[----:B-----5:R-:W-:Y:S01]  /*45c0*/  FADD.FTZ R50, R24, R50 ;  /* 0x0000003218327221 */ /* 0x020fe20000010000 */
[----:B----4-:R-:W-:Y:S03]  /*45d0*/  HMMA.16816.F32 R124, R4, R20, R124 ;  /* 0x00000014047c723c */ /* 0x010fe6000000187c */
[----:B-1----:R-:W-:-:S05]  /*45e0*/  FADD.FTZ R50, R25, R50 ;  /* 0x0000003219327221 */ /* 0x002fca0000010000 */
[----:B------:R-:W-:Y:S01]  /*45f0*/  HMMA.16816.F32 R120, R4, R22, R120 ;  /* 0x000000160478723c */ /* 0x000fe20000001878 */
[----:B--2---:R-:W-:-:S07]  /*4600*/  FADD.FTZ R50, R26, R50 ;  /* 0x000000321a327221 */ /* 0x004fce0000010000 */
[C---:B------:R-:W-:Y:S08]  /*4610*/  HMMA.16816.F32 R108, R4.reuse, R16, R108 ;  /* 0x00000010046c723c */ /* 0x040ff0000000186c */
[C---:B------:R-:W-:Y:S08]  /*4620*/  HMMA.16816.F32 R104, R4.reuse, R18, R104 ;  /* 0x000000120468723c */ /* 0x040ff00000001868 */
[C---:B------:R-:W-:Y:S08]  /*4630*/  HMMA.16816.F32 R92, R4.reuse, R12, R92 ;  /* 0x0000000c045c723c */ /* 0x040ff0000000185c */
[C---:B------:R-:W-:Y:S08]  /*4640*/  HMMA.16816.F32 R88, R4.reuse, R14, R88 ;  /* 0x0000000e0458723c */ /* 0x040ff00000001858 */
[C---:B---3--:R-:W-:Y:S08]  /*4650*/  HMMA.16816.F32 R76, R4.reuse, R8, R76 ;  /* 0x00000008044c723c */ /* 0x048ff0000000184c */
[----:B------:R-:W-:Y:S07]  /*4660*/  HMMA.16816.F32 R72, R4, R10, R72 ;  /* 0x0000000a0448723c */ /* 0x000fee0000001848 */
[----:B------:R-:W-:-:S02]  /*4670*/  F2FP.PACK_AB R4, R155, R31 ;  /* 0x0000001f9b04723e */ /* 0x000fc400000000ff */
[----:B------:R-:W-:Y:S02]  /*4680*/  F2FP.PACK_AB R5, R25, R24 ;  /* 0x000000181905723e */ /* 0x000fe400000000ff */
[C---:B------:R-:W-:Y:S01]  /*4690*/  F2FP.PACK_AB R6, R227.reuse, R156 ;  /* 0x0000009ce306723e */ /* 0x040fe200000000ff */
[----:B------:R-:W-:Y:S01]  /*46a0*/  FADD.FTZ R227, R227, R47 ;  /* 0x0000002fe3e37221 */ /* 0x000fe20000010000 */
[C---:B------:R-:W-:Y:S01]  /*46b0*/  F2FP.PACK_AB R7, R226.reuse, R26 ;  /* 0x0000001ae207723e */ /* 0x040fe200000000ff */
[----:B------:R-:W-:-:S06]  /*46c0*/  FADD.FTZ R226, R226, R50 ;  /* 0x00000032e2e27221 */ /* 0x000fcc0000010000 */
        /* <DEDUP_REMOVED lines=8> */
[----:B------:R-:W-:Y:S10]  /*4750*/  @!P0 BRA `(.L_x_1001) ;  /* 0x00002f7000008947 */ /* 0x000ff40003800000 */
[C---:B------:R-:W-:Y:S01]  /*4760*/  SHF.L.U64.HI R217, R132.reuse, 0x5, R137 ;  /* 0x0000000584d97819 */ /* 0x040fe20000010289 */
[----:B------:R-:W-:Y:S01]  /*4770*/  IMAD.SHL.U32 R222, R132, 0x20, RZ ;  /* 0x0000002084de7824 */ /* 0x000fe200078e00ff */
[----:B------:R-:W-:Y:S01]  /*4780*/  LEA.HI.SX32 R223, R138, 0xfffffffe, 0x1a ;  /* 0xfffffffe8adf7811 */ /* 0x000fe200078fd2ff */
[----:B------:R-:W-:Y:S01]  /*4790*/  IMAD.MOV.U32 R132, RZ, RZ, R136 ;  /* 0x000000ffff847224 */ /* 0x000fe200078e0088 */
[----:B------:R-:W-:Y:S01]  /*47a0*/  MOV R3, R135 ;  /* 0x0000008700037202 */ /* 0x000fe20000000f00 */
[----:B------:R-:W-:Y:S01]  /*47b0*/  IMAD.MOV.U32 R2, RZ, RZ, R134 ;  /* 0x000000ffff027224 */ /* 0x000fe200078e0086 */
[----:B------:R-:W-:Y:S01]  /*47c0*/  MOV R0, R133 ;  /* 0x0000008500007202 */ /* 0x000fe20000000f00 */
[----:B------:R-:W-:Y:S06]  /*47d0*/  BRA `(.L_x_1002) ;  /* 0x000001c000007947 */ /* 0x000fec0003800000 */
.L_x_1004:
        /* <DEDUP_REMOVED lines=8> */
[C---:B------:R-:W-:Y:S03]  /*4860*/  LEA R5, P1, R6.reuse, R212, 0x6 ;  /* 0x000000d406057211 */ /* 0x040fe600078230ff */
[----:B------:R-:W-:Y:S01]  /*4870*/  IMAD.IADD R4, R7, 0x1, R4 ;  /* 0x0000000107047824 */ /* 0x000fe200078e0204 */
[C---:B------:R-:W-:Y:S04]  /*4880*/  LEA R8, P2, R5.reuse, c[0x0][0x168], 0x1 ;  /* 0x00005a0005087a11 */ /* 0x040fe800078408ff */
        /* <DEDUP_REMOVED lines=17> */
.L_x_1002:
[----:B------:R-:W-:Y:S01]  /*49a0*/  SHF.R.S32.HI R4, RZ, 0x1f, R223 ;  /* 0x0000001fff047819 */ /* 0x000fe200000114df */
[----:B------:R-:W-:Y:S04]  /*49b0*/  DEPBAR.LE SB0, 0x0 ;  /* 0x000080000000791a */ /* 0x000fe80000000000 */
[----:B------:R-:W-:Y:S01]  /*49c0*/  BAR.SYNC.DEFER_BLOCKING 0x0 ;  /* 0x0000000000007b1d */ /* 0x000fe20000010000 */
[----:B------:R-:W-:Y:S02]  /*49d0*/  IMAD R4, R4, c[0x0][0x1a0], RZ ;  /* 0x0000680004047a24 */ /* 0x000fe400078e02ff */
[C---:B------:R-:W-:Y:S04]  /*49e0*/  IMAD.WIDE.U32 R6, R223.reuse, c[0x0][0x1a0], RZ ;  /* 0x00006800df067a25 */ /* 0x040fe800078e00ff */
[----:B------:R-:W-:Y:S01]  /*49f0*/  IMAD R4, R223, c[0x0][0x1a4], R4 ;  /* 0x00006900df047a24 */ /* 0x000fe200078e0204 */
[C---:B------:R-:W-:Y:S04]  /*4a00*/  LEA R5, P0, R6.reuse, R210, 0x6 ;  /* 0x000000d206057211 */ /* 0x040fe800078030ff */
[----:B------:R-:W-:Y:S02]  /*4a10*/  IADD3 R4, R7, R4, RZ ;  /* 0x0000000407047210 */ /* 0x000fe40007ffe0ff */
[C---:B------:R-:W-:Y:S02]  /*4a20*/  LEA R8, P1, R5.reuse, c[0x0][0x170], 0x1 ;  /* 0x00005c0005087a11 */ /* 0x040fe400078208ff */
[----:B------:R-:W-:Y:S02]  /*4a30*/  LEA.HI.X R4, R6, R199, R4, 0x6, P0 ;  /* 0x000000c706047211 */ /* 0x000fe400000f3404 */
[-C--:B------:R-:W-:Y:S02]  /*4a40*/  IADD3 R6, P0, R8, R222.reuse, RZ ;  /* 0x000000de08067210 */ /* 0x080fe40007f1e0ff */
[----:B------:R-:W-:Y:S02]  /*4a50*/  LEA.HI.X R9, R5, c[0x0][0x174], R4, 0x1, P1 ;  /* 0x00005d0005097a11 */ /* 0x000fe400008f0c04 */
[-C--:B------:R-:W-:Y:S02]  /*4a60*/  IADD3 R10, P1, R6, R222.reuse, RZ ;  /* 0x000000de060a7210 */ /* 0x080fe40007f3e0ff */
[-C--:B------:R-:W-:Y:S01]  /*4a70*/  IADD3.X R7, R9, R217.reuse, RZ, P0, !PT ;  /* 0x000000d909077210 */ /* 0x080fe200007fe4ff */
[----:B------:R-:W-:Y:S01]  /*4a80*/  @!PT LDS RZ, [RZ] ;  /* 0x00000000fffff984 */ /* 0x000fe20000000800 */
[----:B------:R-:W-:Y:S01]  /*4a90*/  @!PT LDS RZ, [RZ] ;  /* 0x00000000fffff984 */ /* 0x000fe20000000800 */
[----:B------:R-:W-:Y:S01]  /*4aa0*/  @!PT LDS RZ, [RZ] ;  /* 0x00000000fffff984 */ /* 0x000fe20000000800 */
[----:B------:R1:W-:Y:S01]  /*4ab0*/  LDGSTS.E.BYPASS.LTC128B.128 [R209+0x6000], [R8.64] ;  /* 0x0600000008d17fae */ /* 0x0003e2000b901d48 */
[----:B------:R-:W-:Y:S02]  /*4ac0*/  IADD3 R4, P0, R10, R222, RZ ;  /* 0x000000de0a047210 */ /* 0x000fe40007f1e0ff */
[-C--:B------:R-:W-:Y:S04]  /*4ad0*/  IADD3.X R11, R7, R217.reuse, RZ, P1, !PT ;  /* 0x000000d9070b7210 */ /* 0x080fe80000ffe4ff */
[----:B------:R-:W-:Y:S01]  /*4ae0*/  IADD3.X R5, R11, R217, RZ, P0, !PT ;  /* 0x000000d90b057210 */ /* 0x000fe200007fe4ff */
[----:B------:R2:W-:Y:S01]  /*4af0*/  LDGSTS.E.BYPASS.LTC128B.128 [R209+0x6800], [R6.64] ;  /* 0x0680000006d17fae */ /* 0x0005e2000b901d48 */
[----:B------:R-:W-:Y:S07]  /*4b00*/  ISETP.GT.AND P0, PT, R223, RZ, PT ;  /* 0x000000ffdf00720c */ /* 0x000fee0003f04270 */
[----:B------:R1:W-:Y:S08]  /*4b10*/  LDGSTS.E.BYPASS.LTC128B.128 [R209+0x7000], [R10.64] ;  /* 0x070000000ad17fae */ /* 0x0003f0000b901d48 */
[----:B------:R2:W-:Y:S08]  /*4b20*/  LDGSTS.E.BYPASS.LTC128B.128 [R209+0x7800], [R4.64] ;  /* 0x0780000004d17fae */ /* 0x0005f0000b901d48 */
[----:B------:R-:W-:Y:S08]  /*4b30*/  LDSM.16.M88.4 R64, [R198] ;  /* 0x00000000c640783b */ /* 0x000ff00000000200 */
[----:B------:R-:W2:Y:S08]  /*4b40*/  LDSM.16.M88.4 R16, [R197+0x4000] ;  /* 0x00400000c510783b */ /* 0x000eb00000000200 */
[----:B------:R-:W1:Y:S08]  /*4b50*/  LDSM.16.M88.4 R60, [R198+0x2000] ;  /* 0x00200000c63c783b */ /* 0x000e700000000200 */
[----:B------:R-:W0:Y:S08]  /*4b60*/  LDGDEPBAR ;  /* 0x00000000000079af */ /* 0x000e300000000000 */
[----:B------:R-:W3:Y:S08]  /*4b70*/  LDSM.16.M88.4 R32, [R197+0x4800] ;  /* 0x00480000c520783b */ /* 0x000ef00000000200 */
[----:B------:R-:W4:Y:S08]  /*4b80*/  LDSM.16.M88.4 R48, [R197+0x5000] ;  /* 0x00500000c530783b */ /* 0x000f300000000200 */
[----:B------:R-:W5:Y:S08]  /*4b90*/  LDSM.16.M88.4 R136, [R197+0x5800] ;  /* 0x00580000c588783b */ /* 0x000f700000000200 */
[----:B------:R-:W-:Y:S08]  /*4ba0*/  LDSM.16.M88.4 R140, [R196] ;  /* 0x00000000c48c783b */ /* 0x000ff00000000200 */
[----:B------:R-:W1:Y:S08]  /*4bb0*/  LDSM.16.M88.4 R144, [R191+0x4000] ;  /* 0x00400000bf90783b */ /* 0x000e700000000200 */
[----:B------:R-:W1:Y:S08]  /*4bc0*/  LDSM.16.M88.4 R148, [R196+0x2000] ;  /* 0x00200000c494783b */ /* 0x000e700000000200 */
[----:B------:R-:W1:Y:S08]  /*4bd0*/  LDSM.16.M88.4 R152, [R191+0x4800] ;  /* 0x00480000bf98783b */ /* 0x000e700000000200 */
[----:B------:R-:W-:Y:S08]  /*4be0*/  LDSM.16.M88.4 R156, [R191+0x5800] ;  /* 0x00580000bf9c783b */ /* 0x000ff00000000200 */
[----:B------:R-:W-:Y:S08]  /*4bf0*/  LDSM.16.M88.4 R160, [R195] ;  /* 0x00000000c3a0783b */ /* 0x000ff00000000200 */
[----:B------:R-:W-:Y:S08]  /*4c00*/  LDSM.16.M88.4 R164, [R194] ;  /* 0x00000000c2a4783b */ /* 0x000ff00000000200 */
[----:B------:R-:W-:Y:S08]  /*4c10*/  LDSM.16.M88.4 R168, [R195+0x2000] ;  /* 0x00200000c3a8783b */ /* 0x000ff00000000200 */
[----:B------:R-:W-:Y:S08]  /*4c20*/  LDSM.16.M88.4 R172, [R186] ;  /* 0x00000000baac783b */ /* 0x000ff00000000200 */
[----:B------:R-:W-:Y:S08]  /*4c30*/  LDSM.16.M88.4 R176, [R185] ;  /* 0x00000000b9b0783b */ /* 0x000ff00000000200 */
[----:B------:R-:W-:Y:S01]  /*4c40*/  LDSM.16.M88.4 R180, [R184] ;  /* 0x00000000b8b4783b */ /* 0x000fe20000000200 */
[-C--:B--2---:R-:W-:Y:S08]  /*4c50*/  HMMA.16816.F32 R4, R64, R16.reuse, RZ ;  /* 0x000000104004723c */ /* 0x084ff000000018ff */
[C---:B-1----:R-:W-:Y:S08]  /*4c60*/  HMMA.16816.F32 R8, R60.reuse, R16, RZ ;  /* 0x000000103c08723c */ /* 0x042ff000000018ff */
[-C--:B------:R-:W-:Y:S08]  /*4c70*/  HMMA.16816.F32 R12, R60, R18.reuse, RZ ;  /* 0x000000123c0c723c */ /* 0x080ff000000018ff */
[C---:B------:R-:W-:Y:S08]  /*4c80*/  HMMA.16816.F32 R16, R64.reuse, R18, RZ ;  /* 0x000000124010723c */ /* 0x040ff000000018ff */
        /* <DEDUP_REMOVED lines=17> */
[----:B------:R-:W2:Y:S07]  /*4da0*/  LDSM.16.M88.4 R144, [R187] ;  /* 0x00000000bb90783b */ /* 0x000eae0000000200 */
[-C--:B------:R-:W-:Y:S08]  /*4db0*/  HMMA.16816.F32 R20, R140, R152.reuse, R20 ;  /* 0x000000988c14723c */ /* 0x080ff00000001814 */
        /* <DEDUP_REMOVED lines=8> */
[----:B------:R-:W1:Y:S07]  /*4e40*/  LDSM.16.M88.4 R136, [R193+0x2000] ;  /* 0x00200000c188783b */ /* 0x000e6e0000000200 */
[-C--:B------:R-:W-:Y:S08]  /*4e50*/  HMMA.16816.F32 R52, R140, R156.reuse, R52 ;  /* 0x0000009c8c34723c */ /* 0x080ff00000001834 */
[C---:B------:R-:W-:Y:S08]  /*4e60*/  HMMA.16816.F32 R56, R148.reuse, R156, R56 ;  /* 0x0000009c9438723c */ /* 0x040ff00000001838 */
[-C--:B------:R-:W-:Y:S08]  /*4e70*/  HMMA.16816.F32 R60, R148, R158.reuse, R60 ;  /* 0x0000009e943c723c */ /* 0x080ff0000000183c */
[----:B------:R-:W-:Y:S08]  /*4e80*/  HMMA.16816.F32 R64, R140, R158, R64 ;  /* 0x0000009e8c40723c */ /* 0x000ff00000001840 */
        /* <DEDUP_REMOVED lines=17> */
[C---:B-1----:R-:W-:Y:S08]  /*4fa0*/  HMMA.16816.F32 R8, R136.reuse, R180, R8 ;  /* 0x000000b48808723c */ /* 0x042ff00000001808 */
        /* <DEDUP_REMOVED lines=17> */
[----:B------:R-:W-:Y:S02]  /*50c0*/  FMUL.FTZ R18, R18, c[0x0][0x2ec] ;  /* 0x0000bb0012127a20 */ /* 0x000fe40000410000 */
[----:B------:R-:W-:Y:S03]  /*50d0*/  FMUL.FTZ R19, R19, c[0x0][0x2ec] ;  /* 0x0000bb0013137a20 */ /* 0x000fe60000410000 */
[----:B------:R4:W1:Y:S10]  /*50e0*/  MUFU.TANH R144, R7 ;  /* 0x0000000700907308 */ /* 0x0008740000002400 */
[----:B------:R-:W1:Y:S10]  /*50f0*/  MUFU.TANH R140, R8 ;  /* 0x00000008008c7308 */ /* 0x000e740000002400 */
[----:B------:R-:W1:Y:S01]  /*5100*/  MUFU.TANH R143, R9 ;  /* 0x00000009008f7308 */ /* 0x000e620000002400 */
[----:B----4-:R-:W4:Y:S09]  /*5110*/  LDSM.16.M88.4 R4, [R184+0x800] ;  /* 0x00080000b804783b */ /* 0x010f320000000200 */
[----:B------:R-:W1:Y:S10]  /*5120*/  MUFU.TANH R142, R10 ;  /* 0x0000000a008e7308 */ /* 0x000e740000002400 */
[----:B------:R5:W1:Y:S10]  /*5130*/  MUFU.TANH R141, R11 ;  /* 0x0000000b008d7308 */ /* 0x000a740000002400 */
[----:B------:R1:W1:Y:S10]  /*5140*/  MUFU.TANH R160, R12 ;  /* 0x0000000c00a07308 */ /* 0x0002740000002400 */
[----:B------:R2:W2:Y:S01]  /*5150*/  MUFU.TANH R148, R13 ;  /* 0x0000000d00947308 */ /* 0x0004a20000002400 */
[----:B-----5:R-:W5:Y:S01]  /*5160*/  LDSM.16.M88.4 R8, [R184+0x1000] ;  /* 0x00100000b808783b */ /* 0x020f620000000200 */
[-C--:B----4-:R-:W-:Y:S08]  /*5170*/  HMMA.16816.F32 R20, R152, R4.reuse, R20 ;  /* 0x000000049814723c */ /* 0x090ff00000001814 */
[----:B------:R-:W4:Y:S01]  /*5180*/  MUFU.TANH R149, R16 ;  /* 0x0000001000957308 */ /* 0x000f220000002400 */
[C---:B------:R-:W-:Y:S04]  /*5190*/  HMMA.16816.F32 R24, R136.reuse, R4, R24 ;  /* 0x000000048818723c */ /* 0x040fe80000001818 */
[----:B-1----:R-:W-:Y:S05]  /*51a0*/  FMUL.FTZ R12, R15, c[0x0][0x2ec] ;  /* 0x0000bb000f0c7a20 */ /* 0x002fea0000410000 */
[----:B------:R1:W1:Y:S01]  /*51b0*/  MUFU.TANH R156, R17 ;  /* 0x00000011009c7308 */ /* 0x0002620000002400 */
[-C--:B------:R-:W-:Y:S03]  /*51c0*/  HMMA.16816.F32 R28, R136, R6.reuse, R28 ;  /* 0x00000006881c723c */ /* 0x080fe6000000181c */
[----:B--2---:R-:W-:Y:S05]  /*51d0*/  FMUL.FTZ R13, R14, c[0x0][0x2ec] ;  /* 0x0000bb000e0d7a20 */ /* 0x004fea0000410000 */
[C---:B------:R-:W-:Y:S01]  /*51e0*/  HMMA.16816.F32 R32, R152.reuse, R6, R32 ;  /* 0x000000069820723c */ /* 0x040fe20000001820 */
[----:B------:R2:W2:Y:S01]  /*51f0*/  MUFU.TANH R150, R18 ;  /* 0x0000001200967308 */ /* 0x0004a20000002400 */
[----:B------:R-:W3:Y:S01]  /*5200*/  LDSM.16.M88.4 R4, [R184+0x1800] ;  /* 0x00180000b804783b */ /* 0x000ee20000000200 */
[----:B------:R-:W-:Y:S04]  /*5210*/  DEPBAR.LE SB0, 0x0 ;  /* 0x000080000000791a */ /* 0x000fe80000000000 */
[----:B------:R-:W-:Y:S02]  /*5220*/  FMUL.FTZ R15, R23, c[0x0][0x2ec] ;  /* 0x0000bb00170f7a20 */ /* 0x000fe40000410000 */
[----:B------:R-:W-:Y:S02]  /*5230*/  FMUL.FTZ R25, R25, c[0x0][0x2ec] ;  /* 0x0000bb0019197a20 */ /* 0x000fe40000410000 */
[----:B------:R4:W3:Y:S01]  /*5240*/  MUFU.TANH R161, R19 ;  /* 0x0000001300a17308 */ /* 0x0008e20000002400 */
[----:B------:R-:W-:Y:S01]  /*5250*/  BAR.SYNC.DEFER_BLOCKING 0x0 ;  /* 0x0000000000007b1d */ /* 0x000fe20000010000 */
[----:B------:R-:W-:Y:S01]  /*5260*/  FMUL.FTZ R26, R26, c[0x0][0x2ec] ;  /* 0x0000bb001a1a7a20 */ /* 0x000fe20000410000 */
[-C--:B-----5:R-:W-:Y:S05]  /*5270*/  HMMA.16816.F32 R36, R152, R8.reuse, R36 ;  /* 0x000000089824723c */ /* 0x0a0fea0000001824 */
[----:B-1----:R-:W-:Y:S02]  /*5280*/  FMUL.FTZ R17, R22, c[0x0][0x2ec] ;  /* 0x0000bb0016117a20 */ /* 0x002fe40000410000 */
[----:B------:R1:W1:Y:S01]  /*5290*/  MUFU.TANH R168, R25 ;  /* 0x0000001900a87308 */ /* 0x0002620000002400 */
[----:B------:R-:W-:Y:S01]  /*52a0*/  FMUL.FTZ R24, R24, c[0x0][0x2ec] ;  /* 0x0000bb0018187a20 */ /* 0x000fe20000410000 */
[C---:B------:R-:W-:Y:S04]  /*52b0*/  HMMA.16816.F32 R40, R136.reuse, R8, R40 ;  /* 0x000000088828723c */ /* 0x040fe80000001828 */
[----:B--2---:R-:W-:Y:S02]  /*52c0*/  FMUL.FTZ R18, R21, c[0x0][0x2ec] ;  /* 0x0000bb0015127a20 */ /* 0x004fe40000410000 */
[----:B------:R-:W-:Y:S02]  /*52d0*/  FMUL.FTZ R16, R33, c[0x0][0x2ec] ;  /* 0x0000bb0021107a20 */ /* 0x000fe40000410000 */
[----:B------:R2:W2:Y:S01]  /*52e0*/  MUFU.TANH R171, R26 ;  /* 0x0000001a00ab7308 */ /* 0x0004a20000002400 */
[-C--:B------:R-:W-:Y:S03]  /*52f0*/  HMMA.16816.F32 R44, R136, R10.reuse, R44 ;  /* 0x0000000a882c723c */ /* 0x080fe6000000182c */
[----:B----4-:R-:W-:Y:S02]  /*5300*/  FMUL.FTZ R19, R20, c[0x0][0x2ec] ;  /* 0x0000bb0014137a20 */ /* 0x010fe40000410000 */
[----:B------:R-:W-:Y:S02]  /*5310*/  FMUL.FTZ R14, R34, c[0x0][0x2ec] ;  /* 0x0000bb00220e7a20 */ /* 0x000fe40000410000 */
[----:B------:R-:W-:Y:S01]  /*5320*/  FMUL.FTZ R27, R27, c[0x0][0x2ec] ;  /* 0x0000bb001b1b7a20 */ /* 0x000fe20000410000 */
[C---:B------:R-:W-:Y:S01]  /*5330*/  HMMA.16816.F32 R48, R152.reuse, R10, R48 ;  /* 0x0000000a9830723c */ /* 0x040fe20000001830 */
[----:B------:R-:W4:Y:S03]  /*5340*/  MUFU.TANH R13, R13 ;  /* 0x0000000d000d7308 */ /* 0x000f260000002400 */
[----:B------:R-:W-:Y:S02]  /*5350*/  FMUL.FTZ R28, R28, c[0x0][0x2ec] ;  /* 0x0000bb001c1c7a20 */ /* 0x000fe40000410000 */
[----:B-1----:R-:W-:Y:S02]  /*5360*/  FMUL.FTZ R25, R35, c[0x0][0x2ec] ;  /* 0x0000bb0023197a20 */ /* 0x002fe40000410000 */
[-C--:B---3--:R-:W-:Y:S03]  /*5370*/  HMMA.16816.F32 R52, R152, R4.reuse, R52 ;  /* 0x000000049834723c */ /* 0x088fe60000001834 */
[----:B------:R-:W1:Y:S01]  /*5380*/  MUFU.TANH R12, R12 ;  /* 0x0000000c000c7308 */ /* 0x000e620000002400 */
[----:B------:R-:W-:Y:S02]  /*5390*/  FMUL.FTZ R29, R29, c[0x0][0x2ec] ;  /* 0x0000bb001d1d7a20 */ /* 0x000fe40000410000 */
[----:B------:R-:W-:Y:S02]  /*53a0*/  FMUL.FTZ R30, R30, c[0x0][0x2ec] ;  /* 0x0000bb001e1e7a20 */ /* 0x000fe40000410000 */
[C---:B------:R-:W-:Y:S04]  /*53b0*/  HMMA.16816.F32 R56, R136.reuse, R4, R56 ;  /* 0x000000048838723c */ /* 0x040fe80000001838 */
[----:B--2---:R-:W-:Y:S01]  /*53c0*/  FMUL.FTZ R26, R32, c[0x0][0x2ec] ;  /* 0x0000bb00201a7a20 */ /* 0x004fe20000410000 */
[----:B------:R-:W2:Y:S01]  /*53d0*/  MUFU.TANH R19, R19 ;  /* 0x0000001300137308 */ /* 0x000ea20000002400 */
[----:B------:R-:W-:Y:S02]  /*53e0*/  FMUL.FTZ R31, R31, c[0x0][0x2ec] ;  /* 0x0000bb001f1f7a20 */ /* 0x000fe40000410000 */
[-C--:B------:R-:W-:Y:S04]  /*53f0*/  HMMA.16816.F32 R60, R136, R6.reuse, R60 ;  /* 0x00000006883c723c */ /* 0x080fe8000000183c */
[----:B------:R-:W-:Y:S02]  /*5400*/  FMUL.FTZ R36, R36, c[0x0][0x2ec] ;  /* 0x0000bb0024247a20 */ /* 0x000fe40000410000 */
[----:B------:R-:W-:Y:S01]  /*5410*/  FMUL.FTZ R37, R37, c[0x0][0x2ec] ;  /* 0x0000bb0025257a20 */ /* 0x000fe20000410000 */
[----:B------:R-:W3:Y:S01]  /*5420*/  MUFU.TANH R18, R18 ;  /* 0x0000001200127308 */ /* 0x000ee20000002400 */
[----:B------:R-:W-:Y:S04]  /*5430*/  HMMA.16816.F32 R64, R152, R6, R64 ;  /* 0x000000069840723c */ /* 0x000fe80000001840 */
        /* <DEDUP_REMOVED lines=35> */
[----:B------:R-:W-:Y:S05]  /*5670*/  FMUL.FTZ R67, R67, c[0x0][0x2ec] ;  /* 0x0000bb0043437a20 */ /* 0x000fea0000410000 */
[----:B------:R1:W1:Y:S10]  /*5680*/  MUFU.TANH R177, R30 ;  /* 0x0000001e00b17308 */ /* 0x0002740000002400 */
[----:B------:R1:W1:Y:S10]  /*5690*/  MUFU.TANH R178, R31 ;  /* 0x0000001f00b27308 */ /* 0x0002740000002400 */
        /* <DEDUP_REMOVED lines=35> */
[----:B------:R1:W1:Y:S02]  /*58d0*/  MUFU.TANH R179, R67 ;  /* 0x0000004300b37308 */ /* 0x0002640000002400 */
[----:B-1234-:R-:W-:-:S05]  /*58e0*/  @P0 BRA `(.L_x_1004) ;  /* 0xffffeef000000947 */ /* 0x01efca000383ffff */
.L_x_1003:
[----:B-1----:R-:W-:Y:S01]  /*58f0*/  FMNMX.FTZ R4, R147, R132, !PT ;  /* 0x0000008493047209 */ /* 0x002fe20007810000 */
[----:B------:R-:W-:Y:S01]  /*5900*/  LDSM.16.MT88.4 R20, [R192+0x6000] ;  /* 0x00600000c014783b */ /* 0x000fe20000004200 */
[----:B------:R-:W-:Y:S02]  /*5910*/  FMNMX.FTZ R10, R145, R3, !PT ;  /* 0x00000003910a7209 */ /* 0x000fe40007810000 */
[----:B------:R-:W-:Y:S02]  /*5920*/  FMNMX.FTZ R4, R146, R4, !PT ;  /* 0x0000000492047209 */ /* 0x000fe40007810000 */
[----:B------:R-:W-:Y:S02]  /*5930*/  FMNMX.FTZ R10, R144, R10, !PT ;  /* 0x0000000a900a7209 */ /* 0x000fe40007810000 */
[----:B------:R-:W-:Y:S01]  /*5940*/  FMNMX.FTZ R4, R149, R4, !PT ;  /* 0x0000000495047209 */ /* 0x000fe20007810000 */
        /* <DEDUP_REMOVED lines=62> */
[----:B------:R-:W-:Y:S02]  /*5d30*/  IADD3 R223, R223, -0x1, RZ ;  /* 0xffffffffdfdf7810 */ /* 0x000fe40007ffe0ff */
        /* <DEDUP_REMOVED lines=21> */
[----:B------:R-:W3:Y:S01]  /*5e90*/  MUFU.EX2 R132, R132 ;  /* 0x0000008400847308 */ /* 0x000ee20000000800 */
[----:B------:R-:W-:Y:S01]  /*5ea0*/  FFMA.FTZ R154, R18, c[0x0][0x23c], -R247 ;  /* 0x00008f00129a7a23 */ /* 0x000fe200000108f7 */
[----:B------:R-:W-:Y:S01]  /*5eb0*/  FSEL R240, R240, RZ, P1 ;  /* 0x000000fff0f07208 */ /* 0x000fe20000800000 */
[----:B------:R-:W-:Y:S01]  /*5ec0*/  FADD.FTZ R3, -R135, R3 ;  /* 0x0000000387037221 */ /* 0x000fe20000010100 */
[----:B-1----:R-:W-:Y:S01]  /*5ed0*/  FMNMX.FTZ R134, R6, R134, !PT ;  /* 0x0000008606867209 */ /* 0x002fe20007810000 */
[--C-:B------:R-:W-:Y:S02]  /*5ee0*/  FFMA.FTZ R159, R147, c[0x0][0x23c], -R247.reuse ;  /* 0x00008f00939f7a23 */ /* 0x100fe400000108f7 */
[----:B------:R-:W-:Y:S01]  /*5ef0*/  FMUL.FTZ R3, R3, c[0x0][0x23c] ;  /* 0x00008f0003037a20 */ /* 0x000fe20000410000 */
[----:B--2---:R-:W-:Y:S01]  /*5f00*/  FMNMX.FTZ R133, R4, R133, !PT ;  /* 0x0000008504857209 */ /* 0x004fe20007810000 */
[--C-:B------:R-:W-:Y:S01]  /*5f10*/  FFMA.FTZ R158, R146, c[0x0][0x23c], -R247.reuse ;  /* 0x00008f00929e7a23 */ /* 0x100fe200000108f7 */
[----:B------:R-:W-:Y:S01]  /*5f20*/  MUFU.EX2 R155, R155 ;  /* 0x0000009b009b7308 */ /* 0x000fe20000000800 */
[--C-:B------:R-:W-:Y:S01]  /*5f30*/  FFMA.FTZ R152, R145, c[0x0][0x23c], -R240.reuse ;  /* 0x00008f0091987a23 */ /* 0x100fe200000108f0 */
[----:B------:R-:W-:Y:S01]  /*5f40*/  FSETP.NEU.FTZ.AND P1, PT, R134, -INF , PT ;  /* 0xff8000008600780b */ /* 0x000fe20003f3d000 */
[--C-:B------:R-:W-:Y:S02]  /*5f50*/  FFMA.FTZ R151, R144, c[0x0][0x23c], -R240.reuse ;  /* 0x00008f0090977a23 */ /* 0x100fe400000108f0 */
[--C-:B------:R-:W-:Y:S02]  /*5f60*/  FFMA.FTZ R157, R149, c[0x0][0x23c], -R247.reuse ;  /* 0x00008f00959d7a23 */ /* 0x100fe400000108f7 */
[--C-:B------:R-:W-:Y:S02]  /*5f70*/  FFMA.FTZ R156, R156, c[0x0][0x23c], -R247.reuse ;  /* 0x00008f009c9c7a23 */ /* 0x100fe400000108f7 */
[--C-:B------:R-:W-:Y:S01]  /*5f80*/  FFMA.FTZ R150, R150, c[0x0][0x23c], -R240.reuse ;  /* 0x00008f0096967a23 */ /* 0x100fe200000108f0 */
[----:B------:R-:W1:Y:S01]  /*5f90*/  MUFU.EX2 R3, R3 ;  /* 0x0000000300037308 */ /* 0x000e620000000800 */
[----:B------:R-:W-:Y:S02]  /*5fa0*/  FFMA.FTZ R149, R161, c[0x0][0x23c], -R240 ;  /* 0x00008f00a1957a23 */ /* 0x000fe400000108f0 */
[----:B------:R-:W-:Y:S02]  /*5fb0*/  FADD.FTZ R2, -R134, R2 ;  /* 0x0000000286027221 */ /* 0x000fe40000010100 */
[C---:B---3--:R-:W-:Y:S02]  /*5fc0*/  FMUL.FTZ R32, R132.reuse, R100 ;  /* 0x0000006484207220 */ /* 0x048fe40000410000 */
[C---:B------:R-:W-:Y:S02]  /*5fd0*/  FMUL.FTZ R33, R132.reuse, R101 ;  /* 0x0000006584217220 */ /* 0x040fe40000410000 */
[C---:B------:R-:W-:Y:S01]  /*5fe0*/  FMUL.FTZ R48, R132.reuse, R84 ;  /* 0x0000005484307220 */ /* 0x040fe20000410000 */
[----:B------:R-:W-:Y:S01]  /*5ff0*/  MUFU.EX2 R159, R159 ;  /* 0x0000009f009f7308 */ /* 0x000fe20000000800 */
[----:B------:R-:W-:Y:S02]  /*6000*/  FMUL.FTZ R49, R132, R85 ;  /* 0x0000005584317220 */ /* 0x000fe40000410000 */
[----:B------:R-:W-:Y:S02]  /*6010*/  FMUL.FTZ R2, R2, c[0x0][0x23c] ;  /* 0x00008f0002027a20 */ /* 0x000fe40000410000 */
[C---:B------:R-:W-:Y:S02]  /*6020*/  FMUL.FTZ R4, R132.reuse, R128 ;  /* 0x0000008084047220 */ /* 0x040fe40000410000 */
[----:B------:R-:W-:Y:S02]  /*6030*/  FMUL.FTZ R5, R132, R129 ;  /* 0x0000008184057220 */ /* 0x000fe40000410000 */
[----:B------:R-:W-:Y:S01]  /*6040*/  FADD.FTZ R0, -R133, R0 ;  /* 0x0000000085007221 */ /* 0x000fe20000010100 */
[----:B------:R-:W2:Y:S01]  /*6050*/  MUFU.EX2 R158, R158 ;  /* 0x0000009e009e7308 */ /* 0x000ea20000000800 */
[--C-:B------:R-:W-:Y:S02]  /*6060*/  FFMA.FTZ R147, R15, c[0x0][0x23c], -R240.reuse ;  /* 0x00008f000f937a23 */ /* 0x100fe400000108f0 */
[----:B------:R-:W-:Y:S02]  /*6070*/  FMUL.FTZ R0, R0, c[0x0][0x23c] ;  /* 0x00008f0000007a20 */ /* 0x000fe40000410000 */
[C---:B-1----:R-:W-:Y:S02]  /*6080*/  FMUL.FTZ R18, R3.reuse, R118 ;  /* 0x0000007603127220 */ /* 0x042fe40000410000 */
[C---:B------:R-:W-:Y:S02]  /*6090*/  FMUL.FTZ R19, R3.reuse, R119 ;  /* 0x0000007703137220 */ /* 0x040fe40000410000 */
[C---:B------:R-:W-:Y:S01]  /*60a0*/  FMUL.FTZ R34, R3.reuse, R102 ;  /* 0x0000006603227220 */ /* 0x040fe20000410000 */
[----:B------:R-:W-:Y:S01]  /*60b0*/  MUFU.EX2 R152, R152 ;  /* 0x0000009800987308 */ /* 0x000fe20000000800 */
[C---:B------:R-:W-:Y:S02]  /*60c0*/  FMUL.FTZ R35, R3.reuse, R103 ;  /* 0x0000006703237220 */ /* 0x040fe40000410000 */
[----:B------:R-:W-:Y:S01]  /*60d0*/  LDSM.16.MT88.4 R100, [R190+0x7800] ;  /* 0x00780000be64783b */ /* 0x000fe20000004200 */
[C---:B------:R-:W-:Y:S02]  /*60e0*/  FMUL.FTZ R50, R3.reuse, R86 ;  /* 0x0000005603327220 */ /* 0x040fe40000410000 */
[C---:B------:R-:W-:Y:S02]  /*60f0*/  FMUL.FTZ R51, R3.reuse, R87 ;  /* 0x0000005703337220 */ /* 0x040fe40000410000 */
[C---:B------:R-:W-:Y:S02]  /*6100*/  FMUL.FTZ R6, R3.reuse, R130 ;  /* 0x0000008203067220 */ /* 0x040fe40000410000 */
[----:B------:R-:W1:Y:S01]  /*6110*/  MUFU.EX2 R151, R151 ;  /* 0x0000009700977308 */ /* 0x000e620000000800 */
[----:B------:R-:W-:Y:S01]  /*6120*/  LDSM.16.MT88.4 R84, [R189+0x6800] ;  /* 0x00680000bd54783b */ /* 0x000fe20000004200 */
[----:B------:R-:W-:Y:S01]  /*6130*/  FMUL.FTZ R7, R3, R131 ;  /* 0x0000008303077220 */ /* 0x000fe20000410000 */
[----:B--2---:R-:W-:Y:S01]  /*6140*/  F2FP.PACK_AB R128, R158, R159 ;  /* 0x0000009f9e80723e */ /* 0x004fe200000000ff */
[--C-:B------:R-:W-:Y:S02]  /*6150*/  FFMA.FTZ R161, R14, c[0x0][0x23c], -R240.reuse ;  /* 0x00008f000ea17a23 */ /* 0x100fe400000108f0 */
[--C-:B------:R-:W-:Y:S02]  /*6160*/  FFMA.FTZ R153, R26, c[0x0][0x23c], -R247.reuse ;  /* 0x00008f001a997a23 */ /* 0x100fe400000108f7 */
[--C-:B------:R-:W-:Y:S02]  /*6170*/  FFMA.FTZ R162, R25, c[0x0][0x23c], -R240.reuse ;  /* 0x00008f0019a27a23 */ /* 0x100fe400000108f0 */
[----:B------:R-:W-:Y:S01]  /*6180*/  MUFU.EX2 R157, R157 ;  /* 0x0000009d009d7308 */ /* 0x000fe20000000800 */
[----:B------:R-:W-:Y:S02]  /*6190*/  FMUL.FTZ R176, R134, c[0x0][0x23c] ;  /* 0x00008f0086b07a20 */ /* 0x000fe40000410000 */
[----:B------:R-:W-:Y:S02]  /*61a0*/  FMUL.FTZ R170, R133, c[0x0][0x23c] ;  /* 0x00008f0085aa7a20 */ /* 0x000fe40000410000 */
[--C-:B------:R-:W-:Y:S01]  /*61b0*/  FFMA.FTZ R180, R180, c[0x0][0x23c], -R247.reuse ;  /* 0x00008f00b4b47a23 */ /* 0x100fe200000108f7 */
[----:B------:R-:W-:Y:S01]  /*61c0*/  FSEL R176, R176, RZ, P1 ;  /* 0x000000ffb0b07208 */ /* 0x000fe20000800000 */
[--C-:B------:R-:W-:Y:S01]  /*61d0*/  FFMA.FTZ R231, R231, c[0x0][0x23c], -R247.reuse ;  /* 0x00008f00e7e77a23 */ /* 0x100fe200000108f7 */
[----:B------:R-:W-:Y:S01]  /*61e0*/  FSETP.NEU.FTZ.AND P1, PT, R133, -INF , PT ;  /* 0xff8000008500780b */ /* 0x000fe20003f3d000 */
[----:B------:R-:W-:Y:S01]  /*61f0*/  FFMA.FTZ R239, R239, c[0x0][0x23c], -R240 ;  /* 0x00008f00efef7a23 */ /* 0x000fe200000108f0 */
[----:B------:R-:W2:Y:S01]  /*6200*/  MUFU.EX2 R156, R156 ;  /* 0x0000009c009c7308 */ /* 0x000ea20000000800 */
[--C-:B------:R-:W-:Y:S01]  /*6210*/  FFMA.FTZ R144, R160, c[0x0][0x23c], -R176.reuse ;  /* 0x00008f00a0907a23 */ /* 0x100fe200000108b0 */
[----:B------:R-:W-:Y:S01]  /*6220*/  FSEL R170, R170, RZ, P1 ;  /* 0x000000ffaaaa7208 */ /* 0x000fe20000800000 */
[--C-:B------:R-:W-:Y:S01]  /*6230*/  FFMA.FTZ R160, R16, c[0x0][0x23c], -R247.reuse ;  /* 0x00008f0010a07a23 */ /* 0x100fe200000108f7 */
[----:B-1----:R-:W-:Y:S01]  /*6240*/  F2FP.PACK_AB R129, R151, R152 ;  /* 0x000000989781723e */ /* 0x002fe200000000ff */
[----:B------:R-:W-:Y:S02]  /*6250*/  FMUL.FTZ R16, R132, R116 ;  /* 0x0000007484107220 */ /* 0x000fe40000410000 */
[--C-:B------:R-:W-:Y:S02]  /*6260*/  FFMA.FTZ R145, R143, c[0x0][0x23c], -R176.reuse ;  /* 0x00008f008f917a23 */ /* 0x100fe400000108b0 */
[----:B------:R-:W-:Y:S01]  /*6270*/  FFMA.FTZ R143, R148, c[0x0][0x23c], -R176 ;  /* 0x00008f00948f7a23 */ /* 0x000fe200000108b0 */
[----:B------:R-:W-:Y:S01]  /*6280*/  MUFU.EX2 R150, R150 ;  /* 0x0000009600967308 */ /* 0x000fe20000000800 */
[----:B------:R-:W-:Y:S02]  /*6290*/  FFMA.FTZ R148, R17, c[0x0][0x23c], -R240 ;  /* 0x00008f0011947a23 */ /* 0x000fe400000108f0 */
[----:B------:R-:W-:Y:S02]  /*62a0*/  FMUL.FTZ R17, R132, R117 ;  /* 0x0000007584117220 */ /* 0x000fe40000410000 */
[----:B------:R-:W-:Y:S01]  /*62b0*/  LDSM.16.MT88.4 R116, [R192+0x7800] ;  /* 0x00780000c074783b */ /* 0x000fe20000004200 */
[----:B------:R-:W-:Y:S02]  /*62c0*/  FFMA.FTZ R139, R12, c[0x0][0x23c], -R170 ;  /* 0x00008f000c8b7a23 */ /* 0x000fe400000108aa */
[--C-:B------:R-:W-:Y:S02]  /*62d0*/  FFMA.FTZ R165, R24, c[0x0][0x23c], -R176.reuse ;  /* 0x00008f0018a57a23 */ /* 0x100fe400000108b0 */
[----:B------:R-:W1:Y:S01]  /*62e0*/  MUFU.EX2 R149, R149 ;  /* 0x0000009500957308 */ /* 0x000e620000000800 */
[----:B------:R-:W-:Y:S02]  /*62f0*/  FFMA.FTZ R146, R140, c[0x0][0x23c], -R176 ;  /* 0x00008f008c927a23 */ /* 0x000fe400000108b0 */
[--C-:B------:R-:W-:Y:S01]  /*6300*/  FFMA.FTZ R140, R13, c[0x0][0x23c], -R170.reuse ;  /* 0x00008f000d8c7a23 */ /* 0x100fe200000108aa */
[----:B--2---:R-:W-:Y:S01]  /*6310*/  F2FP.PACK_AB R130, R156, R157 ;  /* 0x0000009d9c82723e */ /* 0x004fe200000000ff */
[--C-:B------:R-:W-:Y:S02]  /*6320*/  FFMA.FTZ R142, R142, c[0x0][0x23c], -R170.reuse ;  /* 0x00008f008e8e7a23 */ /* 0x100fe400000108aa */
[----:B------:R-:W-:Y:S02]  /*6330*/  FFMA.FTZ R141, R141, c[0x0][0x23c], -R170 ;  /* 0x00008f008d8d7a23 */ /* 0x000fe400000108aa */
[----:B------:R-:W-:Y:S01]  /*6340*/  FFMA.FTZ R168, R168, c[0x0][0x23c], -R176 ;  /* 0x00008f00a8a87a23 */ /* 0x000fe200000108b0 */
[----:B------:R-:W2:Y:S01]  /*6350*/  MUFU.EX2 R2, R2 ;  /* 0x0000000200027308 */ /* 0x000ea20000000800 */
[--C-:B------:R-:W-:Y:S02]  /*6360*/  FFMA.FTZ R171, R171, c[0x0][0x23c], -R170.reuse ;  /* 0x00008f00abab7a23 */ /* 0x100fe400000108aa */
[----:B------:R-:W-:Y:S02]  /*6370*/  FFMA.FTZ R173, R173, c[0x0][0x23c], -R170 ;  /* 0x00008f00adad7a23 */ /* 0x000fe400000108aa */
[--C-:B------:R-:W-:Y:S02]  /*6380*/  FFMA.FTZ R174, R174, c[0x0][0x23c], -R176.reuse ;  /* 0x00008f00aeae7a23 */ /* 0x100fe400000108b0 */
[----:B------:R-:W-:Y:S02]  /*6390*/  FFMA.FTZ R175, R175, c[0x0][0x23c], -R176 ;  /* 0x00008f00afaf7a23 */ /* 0x000fe400000108b0 */
[--C-:B------:R-:W-:Y:S01]  /*63a0*/  FFMA.FTZ R177, R177, c[0x0][0x23c], -R170.reuse ;  /* 0x00008f00b1b17a23 */ /* 0x100fe200000108aa */
[----:B------:R-:W3:Y:S01]  /*63b0*/  MUFU.EX2 R0, R0 ;  /* 0x0000000000007308 */ /* 0x000ee20000000800 */
[----:B------:R-:W-:Y:S02]  /*63c0*/  FFMA.FTZ R178, R178, c[0x0][0x23c], -R170 ;  /* 0x00008f00b2b27a23 */ /* 0x000fe400000108aa */
[--C-:B------:R-:W-:Y:S01]  /*63d0*/  FFMA.FTZ R245, R245, c[0x0][0x23c], -R240.reuse ;  /* 0x00008f00f5f57a23 */ /* 0x100fe200000108f0 */
[----:B-1----:R-:W-:Y:S01]  /*63e0*/  F2FP.PACK_AB R131, R149, R150 ;  /* 0x000000969583723e */ /* 0x002fe200000000ff */
[--C-:B------:R-:W-:Y:S02]  /*63f0*/  FFMA.FTZ R246, R246, c[0x0][0x23c], -R247.reuse ;  /* 0x00008f00f6f67a23 */ /* 0x100fe400000108f7 */
[--C-:B------:R-:W-:Y:S02]  /*6400*/  FFMA.FTZ R248, R248, c[0x0][0x23c], -R247.reuse ;  /* 0x00008f00f8f87a23 */ /* 0x100fe400000108f7 */
[--C-:B------:R-:W-:Y:S01]  /*6410*/  FFMA.FTZ R249, R249, c[0x0][0x23c], -R240.reuse ;  /* 0x00008f00f9f97a23 */ /* 0x100fe200000108f0 */
[----:B------:R-:W-:Y:S01]  /*6420*/  MUFU.EX2 R146, R146 ;  /* 0x0000009200927308 */ /* 0x000fe20000000800 */
[-C--:B------:R-:W-:Y:S05]  /*6430*/  HMMA.16816.F32 R4, R128, R20.reuse, R4 ;  /* 0x000000148004723c */ /* 0x080fea0000001804 */
[C---:B--2---:R-:W-:Y:S02]  /*6440*/  FMUL.FTZ R56, R2.reuse, R76 ;  /* 0x0000004c02387220 */ /* 0x044fe40000410000 */
[C---:B------:R-:W-:Y:S02]  /*6450*/  FMUL.FTZ R57, R2.reuse, R77 ;  /* 0x0000004d02397220 */ /* 0x040fe40000410000 */
[----:B------:R-:W1:Y:S03]  /*6460*/  MUFU.EX2 R145, R145 ;  /* 0x0000009100917308 */ /* 0x000e660000000800 */
[----:B------:R-:W-:Y:S02]  /*6470*/  FMUL.FTZ R8, R2, R124 ;  /* 0x0000007c02087220 */ /* 0x000fe40000410000 */
[C---:B---3--:R-:W-:Y:S02]  /*6480*/  FMUL.FTZ R58, R0.reuse, R78 ;  /* 0x0000004e003a7220 */ /* 0x048fe40000410000 */
[----:B------:R-:W-:Y:S02]  /*6490*/  FMUL.FTZ R59, R0, R79 ;  /* 0x0000004f003b7220 */ /* 0x000fe40000410000 */
[----:B------:R-:W-:Y:S01]  /*64a0*/  LDSM.16.MT88.4 R76, [R192+0x6800] ;  /* 0x00680000c04c783b */ /* 0x000fe20000004200 */
[----:B------:R-:W-:Y:S01]  /*64b0*/  MUFU.EX2 R142, R142 ;  /* 0x0000008e008e7308 */ /* 0x000fe20000000800 */
[----:B------:R-:W-:Y:S02]  /*64c0*/  FMUL.FTZ R9, R2, R125 ;  /* 0x0000007d02097220 */ /* 0x000fe40000410000 */
[C---:B------:R-:W-:Y:S02]  /*64d0*/  FMUL.FTZ R10, R0.reuse, R126 ;  /* 0x0000007e000a7220 */ /* 0x040fe40000410000 */
[----:B------:R-:W-:Y:S02]  /*64e0*/  FMUL.FTZ R11, R0, R127 ;  /* 0x0000007f000b7220 */ /* 0x000fe40000410000 */
[C---:B------:R-:W-:Y:S02]  /*64f0*/  FMUL.FTZ R12, R2.reuse, R120 ;  /* 0x00000078020c7220 */ /* 0x040fe40000410000 */
[----:B------:R-:W-:Y:S01]  /*6500*/  FMUL.FTZ R13, R2, R121 ;  /* 0x00000079020d7220 */ /* 0x000fe20000410000 */
[----:B------:R-:W2:Y:S01]  /*6510*/  MUFU.EX2 R141, R141 ;  /* 0x0000008d008d7308 */ /* 0x000ea20000000800 */
[C---:B------:R-:W-:Y:S02]  /*6520*/  FMUL.FTZ R14, R0.reuse, R122 ;  /* 0x0000007a000e7220 */ /* 0x040fe40000410000 */
[----:B------:R-:W-:Y:S01]  /*6530*/  FMUL.FTZ R15, R0, R123 ;  /* 0x0000007b000f7220 */ /* 0x000fe20000410000 */
[----:B-1----:R-:W-:Y:S01]  /*6540*/  F2FP.PACK_AB R64, R145, R146 ;  /* 0x000000929140723e */ /* 0x002fe200000000ff */
[C---:B------:R-:W-:Y:S02]  /*6550*/  FMUL.FTZ R24, R2.reuse, R108 ;  /* 0x0000006c02187220 */ /* 0x040fe40000410000 */
[----:B------:R-:W-:Y:S02]  /*6560*/  FMUL.FTZ R25, R2, R109 ;  /* 0x0000006d02197220 */ /* 0x000fe40000410000 */
[C---:B------:R-:W-:Y:S01]  /*6570*/  FMUL.FTZ R26, R0.reuse, R110 ;  /* 0x0000006e001a7220 */ /* 0x040fe20000410000 */
[----:B------:R-:W-:Y:S01]  /*6580*/  MUFU.EX2 R144, R144 ;  /* 0x0000009000907308 */ /* 0x000fe20000000800 */
[----:B------:R-:W-:Y:S02]  /*6590*/  FMUL.FTZ R27, R0, R111 ;  /* 0x0000006f001b7220 */ /* 0x000fe40000410000 */
[C---:B------:R-:W-:Y:S02]  /*65a0*/  FMUL.FTZ R28, R2.reuse, R104 ;  /* 0x00000068021c7220 */ /* 0x040fe40000410000 */
[----:B------:R-:W-:Y:S02]  /*65b0*/  FMUL.FTZ R29, R2, R105 ;  /* 0x00000069021d7220 */ /* 0x000fe40000410000 */
[C---:B------:R-:W-:Y:S02]  /*65c0*/  FMUL.FTZ R30, R0.reuse, R106 ;  /* 0x0000006a001e7220 */ /* 0x040fe40000410000 */
[----:B------:R-:W-:Y:S01]  /*65d0*/  FMUL.FTZ R31, R0, R107 ;  /* 0x0000006b001f7220 */ /* 0x000fe20000410000 */
[----:B------:R-:W1:Y:S01]  /*65e0*/  MUFU.EX2 R143, R143 ;  /* 0x0000008f008f7308 */ /* 0x000e620000000800 */
[C---:B------:R-:W-:Y:S02]  /*65f0*/  FMUL.FTZ R40, R2.reuse, R92 ;  /* 0x0000005c02287220 */ /* 0x040fe40000410000 */
[----:B------:R-:W-:Y:S01]  /*6600*/  FMUL.FTZ R41, R2, R93 ;  /* 0x0000005d02297220 */ /* 0x000fe20000410000 */
[----:B--2---:R-:W-:Y:S01]  /*6610*/  F2FP.PACK_AB R65, R141, R142 ;  /* 0x0000008e8d41723e */ /* 0x004fe200000000ff */
        /* <DEDUP_REMOVED lines=13> */
[----:B------:R-:W-:Y:S02]  /*66f0*/  FFMA.FTZ R250, R250, c[0x0][0x23c], -R240 ;  /* 0x00008f00fafa7a23 */ /* 0x000fe400000108f0 */
        /* <DEDUP_REMOVED lines=9> */
[----:B------:R-:W-:Y:S02]  /*6790*/  FFMA.FTZ R233, R233, c[0x0][0x23c], -R170 ;  /* 0x00008f00e9e97a23 */ /* 0x000fe400000108aa */
[--C-:B------:R-:W-:Y:S01]  /*67a0*/  FFMA.FTZ R230, R230, c[0x0][0x23c], -R247.reuse ;  /* 0x00008f00e6e67a23 */ /* 0x100fe200000108f7 */
[----:B--2---:R-:W-:Y:S01]  /*67b0*/  F2FP.PACK_AB R67, R139, R140 ;  /* 0x0000008c8b43723e */ /* 0x004fe200000000ff */
[--C-:B------:R-:W-:Y:S02]  /*67c0*/  FFMA.FTZ R232, R232, c[0x0][0x23c], -R247.reuse ;  /* 0x00008f00e8e87a23 */ /* 0x100fe400000108f7 */
[--C-:B------:R-:W-:Y:S02]  /*67d0*/  FFMA.FTZ R183, R183, c[0x0][0x23c], -R240.reuse ;  /* 0x00008f00b7b77a23 */ /* 0x100fe400000108f0 */
[--C-:B------:R-:W-:Y:S01]  /*67e0*/  FFMA.FTZ R182, R182, c[0x0][0x23c], -R240.reuse ;  /* 0x00008f00b6b67a23 */ /* 0x100fe200000108f0 */
[----:B------:R-:W-:Y:S01]  /*67f0*/  MUFU.EX2 R147, R147 ;  /* 0x0000009300937308 */ /* 0x000fe20000000800 */
[C---:B------:R-:W-:Y:S04]  /*6800*/  HMMA.16816.F32 R8, R64.reuse, R20, R8 ;  /* 0x000000144008723c */ /* 0x040fe80000001808 */
[--C-:B------:R-:W-:Y:S02]  /*6810*/  FFMA.FTZ R242, R242, c[0x0][0x23c], -R247.reuse ;  /* 0x00008f00f2f27a23 */ /* 0x100fe400000108f7 */
[----:B------:R-:W-:Y:S02]  /*6820*/  FFMA.FTZ R247, R234, c[0x0][0x23c], -R247 ;  /* 0x00008f00eaf77a23 */ /* 0x000fe400000108f7 */
[-C--:B------:R-:W-:Y:S01]  /*6830*/  HMMA.16816.F32 R12, R64, R22.reuse, R12 ;  /* 0x00000016400c723c */ /* 0x080fe2000000180c */
[----:B------:R-:W-:Y:S03]  /*6840*/  MUFU.EX2 R153, R153 ;  /* 0x0000009900997308 */ /* 0x000fe60000000800 */
[C---:B------:R-:W-:Y:S02]  /*6850*/  FMUL.FTZ R20, R132.reuse, R112 ;  /* 0x0000007084147220 */ /* 0x040fe40000410000 */
[----:B------:R-:W-:Y:S02]  /*6860*/  FMUL.FTZ R21, R132, R113 ;  /* 0x0000007184157220 */ /* 0x000fe40000410000 */
[C---:B------:R-:W-:Y:S03]  /*6870*/  HMMA.16816.F32 R16, R128.reuse, R22, R16 ;  /* 0x000000168010723c */ /* 0x040fe60000001810 */
[----:B------:R-:W-:Y:S01]  /*6880*/  MUFU.EX2 R160, R160 ;  /* 0x000000a000a07308 */ /* 0x000fe20000000800 */
[--C-:B------:R-:W-:Y:S02]  /*6890*/  FFMA.FTZ R181, R181, c[0x0][0x23c], -R240.reuse ;  /* 0x00008f00b5b57a23 */ /* 0x100fe400000108f0 */
[----:B------:R-:W-:Y:S02]  /*68a0*/  FFMA.FTZ R240, R179, c[0x0][0x23c], -R240 ;  /* 0x00008f00b3f07a23 */ /* 0x000fe400000108f0 */
[C---:B------:R-:W-:Y:S04]  /*68b0*/  FMUL.FTZ R22, R3.reuse, R114 ;  /* 0x0000007203167220 */ /* 0x040fe80000410000 */
[----:B------:R-:W-:Y:S01]  /*68c0*/  FMUL.FTZ R23, R3, R115 ;  /* 0x0000007303177220 */ /* 0x000fe20000410000 */
[----:B------:R-:W-:Y:S01]  /*68d0*/  MUFU.EX2 R161, R161 ;  /* 0x000000a100a17308 */ /* 0x000fe20000000800 */
[--C-:B------:R-:W-:Y:S02]  /*68e0*/  FFMA.FTZ R172, R172, c[0x0][0x23c], -R176.reuse ;  /* 0x00008f00acac7a23 */ /* 0x100fe400000108b0 */
[----:B------:R-:W-:Y:S02]  /*68f0*/  FFMA.FTZ R169, R169, c[0x0][0x23c], -R176 ;  /* 0x00008f00a9a97a23 */ /* 0x000fe400000108b0 */
[--C-:B------:R-:W-:Y:S01]  /*6900*/  FFMA.FTZ R166, R166, c[0x0][0x23c], -R170.reuse ;  /* 0x00008f00a6a67a23 */ /* 0x100fe200000108aa */
[-C--:B------:R-:W-:Y:S03]  /*6910*/  HMMA.16816.F32 R20, R128, R36.reuse, R20 ;  /* 0x000000248014723c */ /* 0x080fe60000001814 */
[----:B------:R-:W-:Y:S01]  /*6920*/  FFMA.FTZ R164, R164, c[0x0][0x23c], -R170 ;  /* 0x00008f00a4a47a23 */ /* 0x000fe200000108aa */
[----:B------:R-:W-:Y:S01]  /*6930*/  MUFU.EX2 R162, R162 ;  /* 0x000000a200a27308 */ /* 0x000fe20000000800 */
[--C-:B------:R-:W-:Y:S02]  /*6940*/  FFMA.FTZ R163, R163, c[0x0][0x23c], -R176.reuse ;  /* 0x00008f00a3a37a23 */ /* 0x100fe400000108b0 */
[----:B------:R-:W-:Y:S01]  /*6950*/  FFMA.FTZ R176, R167, c[0x0][0x23c], -R176 ;  /* 0x00008f00a7b07a23 */ /* 0x000fe200000108b0 */
[C---:B------:R-:W-:Y:S04]  /*6960*/  HMMA.16816.F32 R24, R64.reuse, R36, R24 ;  /* 0x000000244018723c */ /* 0x040fe80000001818 */
[--C-:B------:R-:W-:Y:S02]  /*6970*/  FFMA.FTZ R138, R138, c[0x0][0x23c], -R170.reuse ;  /* 0x00008f008a8a7a23 */ /* 0x100fe400000108aa */
[----:B------:R-:W-:Y:S01]  /*6980*/  MUFU.EX2 R165, R165 ;  /* 0x000000a500a57308 */ /* 0x000fe20000000800 */
[C---:B------:R-:W-:Y:S01]  /*6990*/  FMUL.FTZ R36, R132.reuse, R96 ;  /* 0x0000006084247220 */ /* 0x040fe20000410000 */
[-C--:B------:R-:W-:Y:S04]  /*69a0*/  HMMA.16816.F32 R28, R64, R38.reuse, R28 ;  /* 0x00000026401c723c */ /* 0x080fe8000000181c */
[C---:B------:R-:W-:Y:S02]  /*69b0*/  FMUL.FTZ R37, R132.reuse, R97 ;  /* 0x0000006184257220 */ /* 0x040fe40000410000 */
[----:B------:R-:W-:Y:S02]  /*69c0*/  FFMA.FTZ R170, R137, c[0x0][0x23c], -R170 ;  /* 0x00008f0089aa7a23 */ /* 0x000fe400000108aa */
[C---:B------:R-:W-:Y:S01]  /*69d0*/  HMMA.16816.F32 R32, R128.reuse, R38, R32 ;  /* 0x000000268020723c */ /* 0x040fe20000001820 */
[----:B------:R-:W1:Y:S03]  /*69e0*/  MUFU.EX2 R168, R168 ;  /* 0x000000a800a87308 */ /* 0x000e660000000800 */
[----:B------:R-:W-:Y:S02]  /*69f0*/  FFMA.FTZ R159, R132, R227, R159 ;  /* 0x000000e3849f7223 */ /* 0x000fe4000001009f */
[C---:B------:R-:W-:Y:S02]  /*6a00*/  FFMA.FTZ R152, R3.reuse, R226, R152 ;  /* 0x000000e203987223 */ /* 0x040fe40000010098 */
[C---:B------:R-:W-:Y:S03]  /*6a10*/  FMUL.FTZ R38, R3.reuse, R98 ;  /* 0x0000006203267220 */ /* 0x040fe60000410000 */
[----:B------:R-:W-:Y:S01]  /*6a20*/  MUFU.EX2 R171, R171 ;  /* 0x000000ab00ab7308 */ /* 0x000fe20000000800 */
[----:B------:R-:W-:Y:S02]  /*6a30*/  FMUL.FTZ R39, R3, R99 ;  /* 0x0000006303277220 */ /* 0x000fe40000410000 */
[----:B------:R-:W2:Y:S01]  /*6a40*/  LDSM.16.MT88.4 R96, [R188+0x6000] ;  /* 0x00600000bc60783b */ /* 0x000ea20000004200 */
[----:B------:R-:W-:Y:S01]  /*6a50*/  FFMA.FTZ R146, R2, R225, R146 ;  /* 0x000000e102927223 */ /* 0x000fe20000010092 */
[----:B------:R-:W-:Y:S01]  /*6a60*/  MOV R2, R134 ;  /* 0x0000008600027202 */ /* 0x000fe20000000f00 */
[----:B------:R-:W-:Y:S01]  /*6a70*/  FFMA.FTZ R142, R0, R224, R142 ;  /* 0x000000e0008e7223 */ /* 0x000fe2000001008e */
[----:B------:R-:W-:Y:S01]  /*6a80*/  MOV R0, R133 ;  /* 0x0000008500007202 */ /* 0x000fe20000000f00 */
[-C--:B------:R-:W-:Y:S02]  /*6a90*/  HMMA.16816.F32 R36, R128, R52.reuse, R36 ;  /* 0x000000348024723c */ /* 0x080fe40000001824 */
[----:B------:R-:W3:Y:S01]  /*6aa0*/  MUFU.EX2 R173, R173 ;  /* 0x000000ad00ad7308 */ /* 0x000ee20000000800 */
[----:B------:R-:W-:Y:S02]  /*6ab0*/  FADD.FTZ R159, R158, R159 ;  /* 0x0000009f9e9f7221 */ /* 0x000fe40000010000 */
[----:B------:R-:W-:Y:S01]  /*6ac0*/  FADD.FTZ R152, R151, R152 ;  /* 0x0000009897987221 */ /* 0x000fe20000010000 */
[----:B-1----:R-:W-:Y:S01]  /*6ad0*/  F2FP.PACK_AB R72, R168, R165 ;  /* 0x000000a5a848723e */ /* 0x002fe200000000ff */
[----:B------:R-:W-:Y:S01]  /*6ae0*/  FADD.FTZ R146, R145, R146 ;  /* 0x0000009291927221 */ /* 0x000fe20000010000 */
[C---:B------:R-:W-:Y:S04]  /*6af0*/  HMMA.16816.F32 R40, R64.reuse, R52, R40 ;  /* 0x000000344028723c */ /* 0x040fe80000001828 */
[----:B------:R-:W-:Y:S01]  /*6b00*/  MUFU.EX2 R174, R174 ;  /* 0x000000ae00ae7308 */ /* 0x000fe20000000800 */
[----:B------:R-:W-:Y:S02]  /*6b10*/  FADD.FTZ R142, R141, R142 ;  /* 0x0000008e8d8e7221 */ /* 0x000fe40000010000 */
[C---:B------:R-:W-:Y:S01]  /*6b20*/  FMUL.FTZ R52, R132.reuse, R80 ;  /* 0x0000005084347220 */ /* 0x040fe20000410000 */
[-C--:B------:R-:W-:Y:S04]  /*6b30*/  HMMA.16816.F32 R44, R64, R54.reuse, R44 ;  /* 0x00000036402c723c */ /* 0x080fe8000000182c */
[----:B------:R-:W-:Y:S02]  /*6b40*/  FMUL.FTZ R53, R132, R81 ;  /* 0x0000005184357220 */ /* 0x000fe40000410000 */
[----:B------:R-:W1:Y:S01]  /*6b50*/  MUFU.EX2 R175, R175 ;  /* 0x000000af00af7308 */ /* 0x000e620000000800 */
[----:B------:R-:W-:Y:S01]  /*6b60*/  FADD.FTZ R159, R157, R159 ;  /* 0x0000009f9d9f7221 */ /* 0x000fe20000010000 */
[C---:B------:R-:W-:Y:S04]  /*6b70*/  HMMA.16816.F32 R48, R128.reuse, R54, R48 ;  /* 0x000000368030723c */ /* 0x040fe80000001830 */
[----:B---3--:R-:W-:Y:S01]  /*6b80*/  F2FP.PACK_AB R73, R173, R171 ;  /* 0x000000abad49723e */ /* 0x008fe200000000ff */
[----:B------:R-:W-:Y:S02]  /*6b90*/  FADD.FTZ R152, R150, R152 ;  /* 0x0000009896987221 */ /* 0x000fe40000010000 */
[C---:B------:R-:W-:Y:S01]  /*6ba0*/  FMUL.FTZ R54, R3.reuse, R82 ;  /* 0x0000005203367220 */ /* 0x040fe20000410000 */
[----:B------:R-:W-:Y:S01]  /*6bb0*/  MUFU.EX2 R177, R177 ;  /* 0x000000b100b17308 */ /* 0x000fe20000000800 */
[----:B------:R-:W-:Y:S02]  /*6bc0*/  FMUL.FTZ R55, R3, R83 ;  /* 0x0000005303377220 */ /* 0x000fe40000410000 */
[----:B------:R-:W3:Y:S01]  /*6bd0*/  LDSM.16.MT88.4 R80, [R190+0x6800] ;  /* 0x00680000be50783b */ /* 0x000ee20000004200 */
[----:B------:R-:W-:Y:S02]  /*6be0*/  FADD.FTZ R146, R144, R146 ;  /* 0x0000009290927221 */ /* 0x000fe40000010000 */
[----:B------:R-:W-:Y:S02]  /*6bf0*/  FADD.FTZ R142, R140, R142 ;  /* 0x0000008e8c8e7221 */ /* 0x000fe40000010000 */
[-C--:B--2---:R-:W-:Y:S02]  /*6c00*/  HMMA.16816.F32 R52, R128, R96.reuse, R52 ;  /* 0x000000608034723c */ /* 0x084fe40000001834 */
[----:B------:R-:W2:Y:S01]  /*6c10*/  MUFU.EX2 R178, R178 ;  /* 0x000000b200b27308 */ /* 0x000ea20000000800 */
[----:B------:R-:W-:Y:S02]  /*6c20*/  FADD.FTZ R159, R156, R159 ;  /* 0x0000009f9c9f7221 */ /* 0x000fe40000010000 */
[----:B------:R-:W-:Y:S01]  /*6c30*/  FADD.FTZ R152, R149, R152 ;  /* 0x0000009895987221 */ /* 0x000fe20000010000 */
[----:B-1----:R-:W-:Y:S01]  /*6c40*/  F2FP.PACK_AB R74, R175, R174 ;  /* 0x000000aeaf4a723e */ /* 0x002fe200000000ff */
[----:B------:R-:W-:Y:S01]  /*6c50*/  FADD.FTZ R146, R143, R146 ;  /* 0x000000928f927221 */ /* 0x000fe20000010000 */
[C---:B------:R-:W-:Y:S04]  /*6c60*/  HMMA.16816.F32 R56, R64.reuse, R96, R56 ;  /* 0x000000604038723c */ /* 0x040fe80000001838 */
[----:B------:R-:W1:Y:S01]  /*6c70*/  MUFU.EX2 R180, R180 ;  /* 0x000000b400b47308 */ /* 0x000e620000000800 */
[----:B------:R-:W-:Y:S02]  /*6c80*/  FADD.FTZ R142, R139, R142 ;  /* 0x0000008e8b8e7221 */ /* 0x000fe40000010000 */
[----:B------:R-:W-:Y:S01]  /*6c90*/  FADD.FTZ R159, R155, R159 ;  /* 0x0000009f9b9f7221 */ /* 0x000fe20000010000 */
[-C--:B------:R-:W-:Y:S04]  /*6ca0*/  HMMA.16816.F32 R60, R64, R98.reuse, R60 ;  /* 0x00000062403c723c */ /* 0x080fe8000000183c */
[----:B------:R-:W-:Y:S02]  /*6cb0*/  FADD.FTZ R152, R148, R152 ;  /* 0x0000009894987221 */ /* 0x000fe40000010000 */
[----:B------:R-:W-:Y:S01]  /*6cc0*/  MUFU.EX2 R231, R231 ;  /* 0x000000e700e77308 */ /* 0x000fe20000000800 */
[----:B------:R-:W-:Y:S01]  /*6cd0*/  FMUL.FTZ R64, R132, R68 ;  /* 0x0000004484407220 */ /* 0x000fe20000410000 */
[----:B------:R-:W-:Y:S01]  /*6ce0*/  F2FP.PACK_AB R68, R154, R155 ;  /* 0x0000009b9a44723e */ /* 0x000fe200000000ff */
[----:B------:R-:W-:Y:S03]  /*6cf0*/  FMUL.FTZ R65, R132, R69 ;  /* 0x0000004584417220 */ /* 0x000fe60000410000 */
[----:B------:R-:W-:Y:S01]  /*6d00*/  FMUL.FTZ R66, R3, R70 ;  /* 0x0000004603427220 */ /* 0x000fe20000410000 */
[----:B------:R-:W-:Y:S01]  /*6d10*/  F2FP.PACK_AB R69, R147, R148 ;  /* 0x000000949345723e */ /* 0x000fe200000000ff */
[----:B------:R-:W-:Y:S01]  /*6d20*/  FMUL.FTZ R67, R3, R71 ;  /* 0x0000004703437220 */ /* 0x000fe20000410000 */
[----:B------:R-:W-:Y:S01]  /*6d30*/  F2FP.PACK_AB R70, R160, R153 ;  /* 0x00000099a046723e */ /* 0x000fe200000000ff */
[----:B------:R-:W4:Y:S01]  /*6d40*/  MUFU.EX2 R239, R239 ;  /* 0x000000ef00ef7308 */ /* 0x000f220000000800 */
[----:B------:R-:W-:Y:S01]  /*6d50*/  F2FP.PACK_AB R71, R162, R161 ;  /* 0x000000a1a247723e */ /* 0x000fe200000000ff */
[----:B------:R-:W-:Y:S01]  /*6d60*/  FADD.FTZ R146, R165, R146 ;  /* 0x00000092a5927221 */ /* 0x000fe20000010000 */
[----:B--2---:R-:W-:Y:S01]  /*6d70*/  F2FP.PACK_AB R75, R178, R177 ;  /* 0x000000b1b24b723e */ /* 0x004fe200000000ff */
[----:B------:R-:W-:Y:S01]  /*6d80*/  FADD.FTZ R142, R171, R142 ;  /* 0x0000008eab8e7221 */ /* 0x000fe20000010000 */
[----:B------:R-:W-:Y:S04]  /*6d90*/  HMMA.16816.F32 R64, R128, R98, R64 ;  /* 0x000000628040723c */ /* 0x000fe80000001840 */
[----:B------:R-:W-:Y:S01]  /*6da0*/  MOV R3, R135 ;  /* 0x0000008700037202 */ /* 0x000fe20000000f00 */
[----:B------:R-:W2:Y:S01]  /*6db0*/  MUFU.EX2 R245, R245 ;  /* 0x000000f500f57308 */ /* 0x000ea20000000800 */
[----:B------:R-:W-:Y:S01]  /*6dc0*/  FADD.FTZ R159, R154, R159 ;  /* 0x0000009f9a9f7221 */ /* 0x000fe20000010000 */
[----:B------:R-:W-:Y:S01]  /*6dd0*/  MOV R132, R136 ;  /* 0x0000008800847202 */ /* 0x000fe20000000f00 */
[-C--:B------:R-:W-:Y:S05]  /*6de0*/  HMMA.16816.F32 R4, R68, R76.reuse, R4 ;  /* 0x0000004c4404723c */ /* 0x080fea0000001804 */
[----:B------:R-:W-:Y:S02]  /*6df0*/  FADD.FTZ R152, R147, R152 ;  /* 0x0000009893987221 */ /* 0x000fe40000010000 */
[----:B------:R-:W5:Y:S01]  /*6e00*/  MUFU.EX2 R246, R246 ;  /* 0x000000f600f67308 */ /* 0x000f620000000800 */
[C---:B------:R-:W-:Y:S04]  /*6e10*/  HMMA.16816.F32 R8, R72.reuse, R76, R8 ;  /* 0x0000004c4808723c */ /* 0x040fe80000001808 */
[----:B------:R-:W-:Y:S02]  /*6e20*/  FADD.FTZ R146, R168, R146 ;  /* 0x00000092a8927221 */ /* 0x000fe40000010000 */
[----:B------:R-:W-:Y:S02]  /*6e30*/  FADD.FTZ R142, R173, R142 ;  /* 0x0000008ead8e7221 */ /* 0x000fe40000010000 */
[-C--:B------:R-:W-:Y:S01]  /*6e40*/  HMMA.16816.F32 R12, R72, R78.reuse, R12 ;  /* 0x0000004e480c723c */ /* 0x080fe2000000180c */
[----:B------:R-:W-:Y:S03]  /*6e50*/  MUFU.EX2 R248, R248 ;  /* 0x000000f800f87308 */ /* 0x000fe60000000800 */
[----:B------:R-:W-:Y:S02]  /*6e60*/  FADD.FTZ R159, R153, R159 ;  /* 0x0000009f999f7221 */ /* 0x000fe40000010000 */
[----:B------:R-:W-:Y:S02]  /*6e70*/  FADD.FTZ R152, R161, R152 ;  /* 0x00000098a1987221 */ /* 0x000fe40000010000 */
[C---:B------:R-:W-:Y:S01]  /*6e80*/  HMMA.16816.F32 R16, R68.reuse, R78, R16 ;  /* 0x0000004e4410723c */ /* 0x040fe20000001810 */
[----:B------:R-:W5:Y:S02]  /*6e90*/  LDSM.16.MT88.4 R76, [R188+0x6800] ;  /* 0x00680000bc4c783b */ /* 0x000f640000004200 */
[----:B------:R-:W-:Y:S01]  /*6ea0*/  MUFU.EX2 R249, R249 ;  /* 0x000000f900f97308 */ /* 0x000fe20000000800 */
[----:B------:R-:W-:Y:S02]  /*6eb0*/  FADD.FTZ R146, R174, R146 ;  /* 0x00000092ae927221 */ /* 0x000fe40000010000 */
[----:B------:R-:W-:Y:S02]  /*6ec0*/  FADD.FTZ R142, R177, R142 ;  /* 0x0000008eb18e7221 */ /* 0x000fe40000010000 */
[-C--:B---3--:R-:W-:Y:S04]  /*6ed0*/  HMMA.16816.F32 R20, R68, R80.reuse, R20 ;  /* 0x000000504414723c */ /* 0x088fe80000001814 */
[----:B------:R-:W-:Y:S01]  /*6ee0*/  FADD.FTZ R159, R160, R159 ;  /* 0x0000009fa09f7221 */ /* 0x000fe20000010000 */
[----:B------:R-:W-:Y:S01]  /*6ef0*/  MUFU.EX2 R250, R250 ;  /* 0x000000fa00fa7308 */ /* 0x000fe20000000800 */
[----:B------:R-:W-:Y:S02]  /*6f00*/  FADD.FTZ R152, R162, R152 ;  /* 0x00000098a2987221 */ /* 0x000fe40000010000 */
[C---:B------:R-:W-:Y:S04]  /*6f10*/  HMMA.16816.F32 R24, R72.reuse, R80, R24 ;  /* 0x000000504818723c */ /* 0x040fe80000001818 */
[----:B------:R-:W-:Y:S02]  /*6f20*/  FADD.FTZ R146, R175, R146 ;  /* 0x00000092af927221 */ /* 0x000fe40000010000 */
[----:B------:R-:W-:Y:S01]  /*6f30*/  FADD.FTZ R142, R178, R142 ;  /* 0x0000008eb28e7221 */ /* 0x000fe20000010000 */
[----:B------:R-:W3:Y:S01]  /*6f40*/  MUFU.EX2 R243, R243 ;  /* 0x000000f300f37308 */ /* 0x000ee20000000800 */
[-C--:B------:R-:W-:Y:S04]  /*6f50*/  HMMA.16816.F32 R28, R72, R82.reuse, R28 ;  /* 0x00000052481c723c */ /* 0x080fe8000000181c */
[----:B-1----:R-:W-:Y:S02]  /*6f60*/  FADD.FTZ R159, R180, R159 ;  /* 0x0000009fb49f7221 */ /* 0x002fe40000010000 */
[----:B----4-:R-:W-:Y:S02]  /*6f70*/  FADD.FTZ R152, R239, R152 ;  /* 0x00000098ef987221 */ /* 0x010fe40000010000 */
[C---:B------:R-:W-:Y:S01]  /*6f80*/  HMMA.16816.F32 R32, R68.reuse, R82, R32 ;  /* 0x000000524420723c */ /* 0x040fe20000001820 */
[----:B------:R-:W1:Y:S01]  /*6f90*/  LDSM.16.MT88.4 R80, [R192+0x7000] ;  /* 0x00700000c050783b */ /* 0x000e620000004200 */
[----:B------:R-:W4:Y:S02]  /*6fa0*/  MUFU.EX2 R244, R244 ;  /* 0x000000f400f47308 */ /* 0x000f240000000800 */
[----:B------:R-:W-:Y:S02]  /*6fb0*/  FADD.FTZ R159, R231, R159 ;  /* 0x0000009fe79f7221 */ /* 0x000fe40000010000 */
[----:B--2---:R-:W-:Y:S02]  /*6fc0*/  FADD.FTZ R152, R245, R152 ;  /* 0x00000098f5987221 */ /* 0x004fe40000010000 */
[-C--:B------:R-:W-:Y:S04]  /*6fd0*/  HMMA.16816.F32 R36, R68, R84.reuse, R36 ;  /* 0x000000544424723c */ /* 0x080fe80000001824 */
[----:B------:R-:W2:Y:S01]  /*6fe0*/  MUFU.EX2 R241, R241 ;  /* 0x000000f100f17308 */ /* 0x000ea20000000800 */
[----:B-----5:R-:W-:Y:S02]  /*6ff0*/  FADD.FTZ R159, R246, R159 ;  /* 0x0000009ff69f7221 */ /* 0x020fe40000010000 */
[----:B---3--:R-:W-:Y:S01]  /*7000*/  FADD.FTZ R146, R243, R146 ;  /* 0x00000092f3927221 */ /* 0x008fe20000010000 */
[C---:B------:R-:W-:Y:S04]  /*7010*/  HMMA.16816.F32 R40, R72.reuse, R84, R40 ;  /* 0x000000544828723c */ /* 0x040fe80000001828 */
[----:B------:R-:W-:Y:S02]  /*7020*/  FADD.FTZ R152, R249, R152 ;  /* 0x00000098f9987221 */ /* 0x000fe40000010000 */
[----:B------:R-:W3:Y:S01]  /*7030*/  MUFU.EX2 R238, R238 ;  /* 0x000000ee00ee7308 */ /* 0x000ee20000000800 */
[----:B------:R-:W-:Y:S01]  /*7040*/  FADD.FTZ R159, R248, R159 ;  /* 0x0000009ff89f7221 */ /* 0x000fe20000010000 */
[-C--:B------:R-:W-:Y:S04]  /*7050*/  HMMA.16816.F32 R44, R72, R86.reuse, R44 ;  /* 0x00000056482c723c */ /* 0x080fe8000000182c */
[----:B----4-:R-:W-:Y:S02]  /*7060*/  FADD.FTZ R146, R244, R146 ;  /* 0x00000092f4927221 */ /* 0x010fe40000010000 */
[----:B------:R-:W-:Y:S02]  /*7070*/  FADD.FTZ R152, R250, R152 ;  /* 0x00000098fa987221 */ /* 0x000fe40000010000 */
[C---:B------:R-:W-:Y:S01]  /*7080*/  HMMA.16816.F32 R48, R68.reuse, R86, R48 ;  /* 0x000000564430723c */ /* 0x040fe20000001830 */
[----:B------:R-:W4:Y:S01]  /*7090*/  LDSM.16.MT88.4 R84, [R190+0x7000] ;  /* 0x00700000be54783b */ /* 0x000f220000004200 */
[----:B------:R-:W5:Y:S02]  /*70a0*/  MUFU.EX2 R236, R236 ;  /* 0x000000ec00ec7308 */ /* 0x000f640000000800 */
[----:B--2---:R-:W-:Y:S04]  /*70b0*/  FADD.FTZ R142, R241, R142 ;  /* 0x0000008ef18e7221 */ /* 0x004fe80000010000 */
[-C--:B------:R-:W-:Y:S04]  /*70c0*/  HMMA.16816.F32 R52, R68, R76.reuse, R52 ;  /* 0x0000004c4434723c */ /* 0x080fe80000001834 */
[----:B------:R-:W2:Y:S01]  /*70d0*/  MUFU.EX2 R237, R237 ;  /* 0x000000ed00ed7308 */ /* 0x000ea20000000800 */
[----:B---3--:R-:W-:Y:S03]  /*70e0*/  FADD.FTZ R142, R238, R142 ;  /* 0x0000008eee8e7221 */ /* 0x008fe60000010000 */
[C---:B------:R-:W-:Y:S06]  /*70f0*/  HMMA.16816.F32 R56, R72.reuse, R76, R56 ;  /* 0x0000004c4838723c */ /* 0x040fec0000001838 */
[----:B------:R-:W3:Y:S02]  /*7100*/  MUFU.EX2 R235, R235 ;  /* 0x000000eb00eb7308 */ /* 0x000ee40000000800 */
[-C--:B------:R-:W-:Y:S04]  /*7110*/  HMMA.16816.F32 R60, R72, R78.reuse, R60 ;  /* 0x0000004e483c723c */ /* 0x080fe8000000183c */
[----:B-----5:R-:W-:Y:S03]  /*7120*/  FADD.FTZ R146, R236, R146 ;  /* 0x00000092ec927221 */ /* 0x020fe60000010000 */
[----:B------:R-:W-:Y:S01]  /*7130*/  F2FP.PACK_AB R72, R244, R243 ;  /* 0x000000f3f448723e */ /* 0x000fe200000000ff */
[----:B------:R-:W-:Y:S01]  /*7140*/  HMMA.16816.F32 R64, R68, R78, R64 ;  /* 0x0000004e4440723c */ /* 0x000fe20000001840 */
[----:B------:R-:W5:Y:S01]  /*7150*/  MUFU.EX2 R233, R233 ;  /* 0x000000e900e97308 */ /* 0x000f620000000800 */
[----:B------:R-:W4:Y:S02]  /*7160*/  LDSM.16.MT88.4 R76, [R189+0x7000] ;  /* 0x00700000bd4c783b */ /* 0x000f240000004200 */
[----:B------:R-:W-:Y:S01]  /*7170*/  F2FP.PACK_AB R73, R238, R241 ;  /* 0x000000f1ee49723e */ /* 0x000fe200000000ff */
[C---:B--2---:R-:W-:Y:S01]  /*7180*/  FADD.FTZ R146, R237.reuse, R146 ;  /* 0x00000092ed927221 */ /* 0x044fe20000010000 */
[----:B------:R-:W-:Y:S02]  /*7190*/  F2FP.PACK_AB R74, R237, R236 ;  /* 0x000000eced4a723e */ /* 0x000fe400000000ff */
[----:B------:R-:W-:Y:S03]  /*71a0*/  F2FP.PACK_AB R68, R231, R180 ;  /* 0x000000b4e744723e */ /* 0x000fe600000000ff */
[----:B------:R-:W2:Y:S01]  /*71b0*/  MUFU.EX2 R230, R230 ;  /* 0x000000e600e67308 */ /* 0x000ea20000000800 */
[----:B------:R-:W-:Y:S02]  /*71c0*/  F2FP.PACK_AB R69, R245, R239 ;  /* 0x000000eff545723e */ /* 0x000fe400000000ff */
[----:B------:R-:W-:Y:S01]  /*71d0*/  F2FP.PACK_AB R70, R248, R246 ;  /* 0x000000f6f846723e */ /* 0x000fe200000000ff */
[----:B---3--:R-:W-:Y:S01]  /*71e0*/  FADD.FTZ R142, R235, R142 ;  /* 0x0000008eeb8e7221 */ /* 0x008fe20000010000 */
[----:B------:R-:W-:Y:S05]  /*71f0*/  F2FP.PACK_AB R71, R250, R249 ;  /* 0x000000f9fa47723e */ /* 0x000fea00000000ff */
[----:B------:R-:W3:Y:S02]  /*7200*/  MUFU.EX2 R232, R232 ;  /* 0x000000e800e87308 */ /* 0x000ee40000000800 */
[-C--:B-1----:R-:W-:Y:S03]  /*7210*/  HMMA.16816.F32 R4, R68, R80.reuse, R4 ;  /* 0x000000504404723c */ /* 0x082fe60000001804 */
[C---:B-----5:R-:W-:Y:S01]  /*7220*/  F2FP.PACK_AB R75, R233.reuse, R235 ;  /* 0x000000ebe94b723e */ /* 0x060fe200000000ff */
[----:B------:R-:W-:Y:S04]  /*7230*/  FADD.FTZ R142, R233, R142 ;  /* 0x0000008ee98e7221 */ /* 0x000fe80000010000 */
[----:B------:R-:W1:Y:S02]  /*7240*/  MUFU.EX2 R183, R183 ;  /* 0x000000b700b77308 */ /* 0x000e640000000800 */
[C---:B------:R-:W-:Y:S04]  /*7250*/  HMMA.16816.F32 R8, R72.reuse, R80, R8 ;  /* 0x000000504808723c */ /* 0x040fe80000001808 */
[----:B--2---:R-:W-:Y:S04]  /*7260*/  FADD.FTZ R159, R230, R159 ;  /* 0x0000009fe69f7221 */ /* 0x004fe80000010000 */
[-C--:B------:R-:W-:Y:S01]  /*7270*/  HMMA.16816.F32 R12, R72, R82.reuse, R12 ;  /* 0x00000052480c723c */ /* 0x080fe2000000180c */
[----:B------:R-:W2:Y:S03]  /*7280*/  MUFU.EX2 R182, R182 ;  /* 0x000000b600b67308 */ /* 0x000ea60000000800 */
[----:B---3--:R-:W-:Y:S04]  /*7290*/  FADD.FTZ R159, R232, R159 ;  /* 0x0000009fe89f7221 */ /* 0x008fe80000010000 */
[C---:B------:R-:W-:Y:S01]  /*72a0*/  HMMA.16816.F32 R16, R68.reuse, R82, R16 ;  /* 0x000000524410723c */ /* 0x040fe20000001810 */
[----:B------:R-:W3:Y:S02]  /*72b0*/  LDSM.16.MT88.4 R80, [R188+0x7000] ;  /* 0x00700000bc50783b */ /* 0x000ee40000004200 */
[----:B------:R-:W5:Y:S01]  /*72c0*/  MUFU.EX2 R242, R242 ;  /* 0x000000f200f27308 */ /* 0x000f620000000800 */
[----:B-1----:R-:W-:Y:S04]  /*72d0*/  FADD.FTZ R152, R183, R152 ;  /* 0x00000098b7987221 */ /* 0x002fe80000010000 */
[-C--:B----4-:R-:W-:Y:S05]  /*72e0*/  HMMA.16816.F32 R20, R68, R84.reuse, R20 ;  /* 0x000000544414723c */ /* 0x090fea0000001814 */
[----:B------:R-:W1:Y:S03]  /*72f0*/  MUFU.EX2 R247, R247 ;  /* 0x000000f700f77308 */ /* 0x000e660000000800 */
[C---:B------:R-:W-:Y:S04]  /*7300*/  HMMA.16816.F32 R24, R72.reuse, R84, R24 ;  /* 0x000000544818723c */ /* 0x040fe80000001818 */
[----:B--2---:R-:W-:Y:S03]  /*7310*/  FADD.FTZ R152, R182, R152 ;  /* 0x00000098b6987221 */ /* 0x004fe60000010000 */
[----:B------:R-:W2:Y:S01]  /*7320*/  MUFU.EX2 R181, R181 ;  /* 0x000000b500b57308 */ /* 0x000ea20000000800 */
[-C--:B------:R-:W-:Y:S04]  /*7330*/  HMMA.16816.F32 R28, R72, R86.reuse, R28 ;  /* 0x00000056481c723c */ /* 0x080fe8000000181c */
[----:B-----5:R-:W-:Y:S04]  /*7340*/  FADD.FTZ R159, R242, R159 ;  /* 0x0000009ff29f7221 */ /* 0x020fe80000010000 */
[C---:B------:R-:W-:Y:S01]  /*7350*/  HMMA.16816.F32 R32, R68.reuse, R86, R32 ;  /* 0x000000564420723c */ /* 0x040fe20000001820 */
[----:B------:R-:W4:Y:S01]  /*7360*/  LDSM.16.MT88.4 R84, [R189+0x7800] ;  /* 0x00780000bd54783b */ /* 0x000f220000004200 */
[----:B------:R-:W5:Y:S02]  /*7370*/  MUFU.EX2 R240, R240 ;  /* 0x000000f000f07308 */ /* 0x000f640000000800 */
[----:B-1----:R-:W-:Y:S04]  /*7380*/  FADD.FTZ R227, R247, R159 ;  /* 0x0000009ff7e37221 */ /* 0x002fe80000010000 */
[-C--:B------:R-:W-:Y:S04]  /*7390*/  HMMA.16816.F32 R36, R68, R76.reuse, R36 ;  /* 0x0000004c4424723c */ /* 0x080fe80000001824 */
[----:B------:R-:W1:Y:S01]  /*73a0*/  MUFU.EX2 R172, R172 ;  /* 0x000000ac00ac7308 */ /* 0x000e620000000800 */
[----:B--2---:R-:W-:Y:S03]  /*73b0*/  FADD.FTZ R152, R181, R152 ;  /* 0x00000098b5987221 */ /* 0x004fe60000010000 */
[C---:B------:R-:W-:Y:S06]  /*73c0*/  HMMA.16816.F32 R40, R72.reuse, R76, R40 ;  /* 0x0000004c4828723c */ /* 0x040fec0000001828 */
[----:B------:R-:W2:Y:S02]  /*73d0*/  MUFU.EX2 R169, R169 ;  /* 0x000000a900a97308 */ /* 0x000ea40000000800 */
[-C--:B------:R-:W-:Y:S04]  /*73e0*/  HMMA.16816.F32 R44, R72, R78.reuse, R44 ;  /* 0x0000004e482c723c */ /* 0x080fe8000000182c */
[----:B-----5:R-:W-:Y:S04]  /*73f0*/  FADD.FTZ R226, R240, R152 ;  /* 0x00000098f0e27221 */ /* 0x020fe80000010000 */
[C---:B------:R-:W-:Y:S01]  /*7400*/  HMMA.16816.F32 R48, R68.reuse, R78, R48 ;  /* 0x0000004e4430723c */ /* 0x040fe20000001830 */
[----:B------:R-:W5:Y:S03]  /*7410*/  MUFU.EX2 R166, R166 ;  /* 0x000000a600a67308 */ /* 0x000f660000000800 */
[----:B-1----:R-:W-:Y:S04]  /*7420*/  FADD.FTZ R146, R172, R146 ;  /* 0x00000092ac927221 */ /* 0x002fe80000010000 */
[-C--:B---3--:R-:W-:Y:S03]  /*7430*/  HMMA.16816.F32 R52, R68, R80.reuse, R52 ;  /* 0x000000504434723c */ /* 0x088fe60000001834 */
[----:B------:R-:W1:Y:S01]  /*7440*/  MUFU.EX2 R164, R164 ;  /* 0x000000a400a47308 */ /* 0x000e620000000800 */
[C---:B--2---:R-:W-:Y:S04]  /*7450*/  FADD.FTZ R146, R169.reuse, R146 ;  /* 0x00000092a9927221 */ /* 0x044fe80000010000 */
[C---:B------:R-:W-:Y:S05]  /*7460*/  HMMA.16816.F32 R56, R72.reuse, R80, R56 ;  /* 0x000000504838723c */ /* 0x040fea0000001838 */
[----:B------:R-:W2:Y:S03]  /*7470*/  MUFU.EX2 R163, R163 ;  /* 0x000000a300a37308 */ /* 0x000ea60000000800 */
[-C--:B------:R-:W-:Y:S04]  /*7480*/  HMMA.16816.F32 R60, R72, R82.reuse, R60 ;  /* 0x00000052483c723c */ /* 0x080fe8000000183c */
[----:B-----5:R-:W-:Y:S03]  /*7490*/  FADD.FTZ R142, R166, R142 ;  /* 0x0000008ea68e7221 */ /* 0x020fe60000010000 */
[----:B------:R-:W3:Y:S01]  /*74a0*/  MUFU.EX2 R176, R176 ;  /* 0x000000b000b07308 */ /* 0x000ee20000000800 */
[----:B------:R-:W-:Y:S04]  /*74b0*/  HMMA.16816.F32 R64, R68, R82, R64 ;  /* 0x000000524440723c */ /* 0x000fe80000001840 */
[----:B------:R-:W-:Y:S01]  /*74c0*/  F2FP.PACK_AB R72, R169, R172 ;  /* 0x000000aca948723e */ /* 0x000fe200000000ff */
[C---:B-1----:R-:W-:Y:S01]  /*74d0*/  FADD.FTZ R142, R164.reuse, R142 ;  /* 0x0000008ea48e7221 */ /* 0x042fe20000010000 */
[----:B------:R-:W-:Y:S02]  /*74e0*/  F2FP.PACK_AB R73, R164, R166 ;  /* 0x000000a6a449723e */ /* 0x000fe400000000ff */
[----:B------:R-:W-:Y:S01]  /*74f0*/  F2FP.PACK_AB R68, R232, R230 ;  /* 0x000000e6e844723e */ /* 0x000fe200000000ff */
[----:B------:R-:W1:Y:S03]  /*7500*/  MUFU.EX2 R138, R138 ;  /* 0x0000008a008a7308 */ /* 0x000e660000000800 */
[----:B------:R-:W-:Y:S01]  /*7510*/  F2FP.PACK_AB R69, R182, R183 ;  /* 0x000000b7b645723e */ /* 0x000fe200000000ff */
[----:B--2---:R-:W-:Y:S01]  /*7520*/  FADD.FTZ R146, R163, R146 ;  /* 0x00000092a3927221 */ /* 0x004fe20000010000 */
[----:B------:R-:W-:Y:S02]  /*7530*/  F2FP.PACK_AB R70, R247, R242 ;  /* 0x000000f2f746723e */ /* 0x000fe400000000ff */
[----:B------:R-:W-:Y:S03]  /*7540*/  F2FP.PACK_AB R71, R240, R181 ;  /* 0x000000b5f047723e */ /* 0x000fe600000000ff */
[----:B------:R-:W2:Y:S04]  /*7550*/  MUFU.EX2 R170, R170 ;  /* 0x000000aa00aa7308 */ /* 0x000ea80000000800 */
[-C--:B------:R-:W-:Y:S01]  /*7560*/  HMMA.16816.F32 R128, R68, R116.reuse, R4 ;  /* 0x000000744480723c */ /* 0x080fe20000001804 */
[----:B------:R-:W5:Y:S02]  /*7570*/  LDSM.16.MT88.4 R4, [R188+0x7800] ;  /* 0x00780000bc04783b */ /* 0x000f640000004200 */
[C---:B---3--:R-:W-:Y:S01]  /*7580*/  F2FP.PACK_AB R74, R176.reuse, R163 ;  /* 0x000000a3b04a723e */ /* 0x048fe200000000ff */
[----:B------:R-:W-:Y:S02]  /*7590*/  FADD.FTZ R225, R176, R146 ;  /* 0x00000092b0e17221 */ /* 0x000fe40000010000 */
[----:B-1----:R-:W-:Y:S01]  /*75a0*/  FADD.FTZ R142, R138, R142 ;  /* 0x0000008e8a8e7221 */ /* 0x002fe20000010000 */
[C---:B--2---:R-:W-:Y:S05]  /*75b0*/  F2FP.PACK_AB R75, R170.reuse, R138 ;  /* 0x0000008aaa4b723e */ /* 0x044fea00000000ff */
[----:B------:R-:W-:Y:S02]  /*75c0*/  FADD.FTZ R224, R170, R142 ;  /* 0x0000008eaae07221 */ /* 0x000fe40000010000 */
[C---:B------:R-:W-:Y:S08]  /*75d0*/  HMMA.16816.F32 R124, R72.reuse, R116, R8 ;  /* 0x00000074487c723c */ /* 0x040ff00000001808 */
[-C--:B------:R-:W-:Y:S08]  /*75e0*/  HMMA.16816.F32 R120, R72, R118.reuse, R12 ;  /* 0x000000764878723c */ /* 0x080ff0000000180c */
[C---:B------:R-:W-:Y:S08]  /*75f0*/  HMMA.16816.F32 R116, R68.reuse, R118, R16 ;  /* 0x000000764474723c */ /* 0x040ff00000001810 */
[-C--:B------:R-:W-:Y:S08]  /*7600*/  HMMA.16816.F32 R112, R68, R100.reuse, R20 ;  /* 0x000000644470723c */ /* 0x080ff00000001814 */
[C---:B------:R-:W-:Y:S08]  /*7610*/  HMMA.16816.F32 R108, R72.reuse, R100, R24 ;  /* 0x00000064486c723c */ /* 0x040ff00000001818 */
[-C--:B------:R-:W-:Y:S08]  /*7620*/  HMMA.16816.F32 R104, R72, R102.reuse, R28 ;  /* 0x000000664868723c */ /* 0x080ff0000000181c */
[C---:B------:R-:W-:Y:S08]  /*7630*/  HMMA.16816.F32 R100, R68.reuse, R102, R32 ;  /* 0x000000664464723c */ /* 0x040ff00000001820 */
[-C--:B----4-:R-:W-:Y:S08]  /*7640*/  HMMA.16816.F32 R96, R68, R84.reuse, R36 ;  /* 0x000000544460723c */ /* 0x090ff00000001824 */
[C---:B------:R-:W-:Y:S08]  /*7650*/  HMMA.16816.F32 R92, R72.reuse, R84, R40 ;  /* 0x00000054485c723c */ /* 0x040ff00000001828 */
[-C--:B------:R-:W-:Y:S08]  /*7660*/  HMMA.16816.F32 R88, R72, R86.reuse, R44 ;  /* 0x000000564858723c */ /* 0x080ff0000000182c */
[C---:B------:R-:W-:Y:S08]  /*7670*/  HMMA.16816.F32 R84, R68.reuse, R86, R48 ;  /* 0x000000564454723c */ /* 0x040ff00000001830 */
[-C--:B-----5:R-:W-:Y:S08]  /*7680*/  HMMA.16816.F32 R80, R68, R4.reuse, R52 ;  /* 0x000000044450723c */ /* 0x0a0ff00000001834 */
[C---:B------:R-:W-:Y:S08]  /*7690*/  HMMA.16816.F32 R76, R72.reuse, R4, R56 ;  /* 0x00000004484c723c */ /* 0x040ff00000001838 */
[-C--:B------:R-:W-:Y:S08]  /*76a0*/  HMMA.16816.F32 R72, R72, R6.reuse, R60 ;  /* 0x000000064848723c */ /* 0x080ff0000000183c */
[----:B------:R-:W-:Y:S01]  /*76b0*/  HMMA.16816.F32 R68, R68, R6, R64 ;  /* 0x000000064444723c */ /* 0x000fe20000001840 */
[----:B------:R-:W-:-:S07]  /*76c0*/  @P0 BRA `(.L_x_1002) ;  /* 0xffffd2d000000947 */ /* 0x000fce000383ffff */
.L_x_1001:
[----:B------:R-:W1:Y:S01]  /*76d0*/  SHFL.BFLY PT, R2, R227, 0x2, 0x1f ;  /* 0x0c401f00e3027f89 */ /* 0x000e6200000e0000 */
[C---:B------:R-:W-:Y:S01]  /*76e0*/  ISETP.NE.AND P0, PT, R201.reuse, -0x1, PT ;  /* 0xffffffffc900780c */ /* 0x040fe20003f05270 */
[----:B------:R-:W2:Y:S01]  /*76f0*/  LDC.U8 R18, c[0x0][0x328] ;  /* 0x0000ca00ff127b82 */ /* 0x000ea20000000000 */
[----:B------:R-:W-:Y:S01]  /*7700*/  MOV R11, 0x3f800000 ;  /* 0x3f800000000b7802 */ /* 0x000fe20000000f00 */
[----:B------:R-:W3:Y:S01]  /*7710*/  SHFL.BFLY PT, R0, R226, 0x2, 0x1f ;  /* 0x0c401f00e2007f89 */ /* 0x000ee200000e0000 */
[----:B------:R-:W-:Y:S01]  /*7720*/  MOV R16, 0xfffffff0 ;  /* 0xfffffff000107802 */ /* 0x000fe20000000f00 */
[----:B------:R-:W-:Y:S01]  /*7730*/  CS2R R48, SRZ ;  /* 0x0000000000307805 */ /* 0x000fe2000001ff00 */
[----:B------:R-:W-:Y:S01]  /*7740*/  MOV R17, 0x20 ;  /* 0x0000002000117802 */ /* 0x000fe20000000f00 */
[----:B------:R-:W4:Y:S01]  /*7750*/  SHFL.BFLY PT, R4, R225, 0x2, 0x1f ;  /* 0x0c401f00e1047f89 */ /* 0x000f2200000e0000 */
[----:B------:R-:W-:Y:S01]  /*7760*/  MOV R46, 0x7f800000 ;  /* 0x7f800000002e7802 */ /* 0x000fe20000000f00 */
[----:B------:R-:W-:Y:S04]  /*7770*/  BSSY B0, `(.L_x_1005) ;  /* 0x0000120000007945 */ /* 0x000fe80003800000 */
[----:B------:R-:W-:-:S04]  /*7780*/  @P0 IMAD.WIDE.U32 R12, R201, c[0x0][0x1e8], RZ ;  /* 0x00007a00c90c0a25 */ /* 0x000fc800078e00ff */
[----:B------:R-:W-:Y:S01]  /*7790*/  @P0 IMAD R7, R201, c[0x0][0x1ec], R13 ;  /* 0x00007b00c9070a24 */ /* 0x000fe200078e020d */
[----:B------:R-:W-:Y:S01]  /*77a0*/  @P0 MOV R8, R12 ;  /* 0x0000000c00080202 */ /* 0x000fe20000000f00 */
[----:B------:R-:W-:Y:S01]  /*77b0*/  IMAD.MOV.U32 R13, RZ, RZ, 0x3f800000 ;  /* 0x3f800000ff0d7424 */ /* 0x000fe200078e00ff */
[----:B------:R-:W-:Y:S01]  /*77c0*/  MOV R12, 0x3f800000 ;  /* 0x3f800000000c7802 */ /* 0x000fe20000000f00 */
[----:B-1----:R-:W-:Y:S02]  /*77d0*/  FADD.FTZ R227, R2, R227 ;  /* 0x000000e302e37221 */ /* 0x002fe40000010000 */
[----:B------:R-:W1:Y:S01]  /*77e0*/  SHFL.BFLY PT, R2, R224, 0x2, 0x1f ;  /* 0x0c401f00e0027f89 */ /* 0x000e6200000e0000 */
[----:B---3--:R-:W-:-:S03]  /*77f0*/  FADD.FTZ R226, R0, R226 ;  /* 0x000000e200e27221 */ /* 0x008fc60000010000 */
[----:B------:R-:W3:Y:S01]  /*7800*/  S2R R0, SR_TID.X ;  /* 0x0000000000007919 */ /* 0x000ee20000002100 */
[----:B----4-:R-:W-:-:S03]  /*7810*/  FADD.FTZ R4, R4, R225 ;  /* 0x000000e104047221 */ /* 0x010fc60000010000 */
[----:B------:R-:W4:Y:S04]  /*7820*/  SHFL.BFLY PT, R6, R227, 0x1, 0x1f ;  /* 0x0c201f00e3067f89 */ /* 0x000f2800000e0000 */
[----:B------:R-:W5:Y:S04]  /*7830*/  SHFL.BFLY PT, R9, R4, 0x1, 0x1f ;  /* 0x0c201f0004097f89 */ /* 0x000f6800000e0000 */
[----:B------:R-:W2:Y:S01]  /*7840*/  SHFL.BFLY PT, R5, R226, 0x1, 0x1f ;  /* 0x0c201f00e2057f89 */ /* 0x000ea200000e0000 */
[----:B-1----:R-:W-:Y:S01]  /*7850*/  FADD.FTZ R224, R2, R224 ;  /* 0x000000e002e07221 */ /* 0x002fe20000010000 */
[----:B---3--:R-:W-:-:S04]  /*7860*/  SHF.R.S32.HI R2, RZ, 0x1f, R0 ;  /* 0x0000001fff027819 */ /* 0x008fc80000011400 */
[----:B------:R-:W1:Y:S01]  /*7870*/  SHFL.BFLY PT, R3, R224, 0x1, 0x1f ;  /* 0x0c201f00e0037f89 */ /* 0x000e6200000e0000 */
[CC--:B------:R-:W-:Y:S01]  /*7880*/  LEA.HI R10, R2.reuse, R0.reuse, RZ, 0x2 ;  /* 0x00000000020a7211 */ /* 0x0c0fe200078f10ff */
[----:B----4-:R-:W-:Y:S01]  /*7890*/  FADD.FTZ R6, R227, R6 ;  /* 0x00000006e3067221 */ /* 0x010fe20000010000 */
[----:B------:R-:W-:Y:S01]  /*78a0*/  LEA.HI R2, R2, R0, RZ, 0x5 ;  /* 0x0000000002027211 */ /* 0x000fe200078f28ff */
[----:B-----5:R-:W-:Y:S01]  /*78b0*/  FADD.FTZ R4, R4, R9 ;  /* 0x0000000904047221 */ /* 0x020fe20000010000 */
[----:B------:R-:W-:Y:S02]  /*78c0*/  LOP3.LUT R9, R10, 0x3ffffffc, RZ, 0xc0, !PT ;  /* 0x3ffffffc0a097812 */ /* 0x000fe400078ec0ff */
[--C-:B------:R-:W-:Y:S01]  /*78d0*/  SHF.R.S32.HI R14, RZ, 0x2, R10.reuse ;  /* 0x00000002ff0e7819 */ /* 0x100fe2000001140a */
[----:B--2---:R-:W-:Y:S01]  /*78e0*/  FADD.FTZ R5, R226, R5 ;  /* 0x00000005e2057221 */ /* 0x004fe20000010000 */
[----:B------:R-:W-:Y:S02]  /*78f0*/  SHF.R.S32.HI R10, RZ, 0x1f, R10 ;  /* 0x0000001fff0a7819 */ /* 0x000fe4000001140a */
[----:B------:R-:W-:-:S02]  /*7900*/  FSETP.NE.FTZ.AND P6, PT, R6, RZ, PT ;  /* 0x000000ff0600720b */ /* 0x000fc40003fd5000 */
[----:B------:R-:W-:Y:S02]  /*7910*/  LEA.HI R10, R10, R14, RZ, 0x3 ;  /* 0x0000000e0a0a7211 */ /* 0x000fe400078f18ff */
[----:B------:R-:W-:Y:S02]  /*7920*/  FSETP.NE.FTZ.AND P5, PT, R5, RZ, PT ;  /* 0x000000ff0500720b */ /* 0x000fe40003fb5000 */
[----:B------:R-:W-:Y:S02]  /*7930*/  LOP3.LUT R10, R10, 0xfffffff8, RZ, 0xc0, !PT ;  /* 0xfffffff80a0a7812 */ /* 0x000fe400078ec0ff */
[----:B------:R-:W-:Y:S01]  /*7940*/  FSETP.NE.FTZ.AND P4, PT, R4, RZ, PT ;  /* 0x000000ff0400720b */ /* 0x000fe20003f95000 */
[----:B-1----:R-:W-:Y:S01]  /*7950*/  FADD.FTZ R3, R224, R3 ;  /* 0x00000003e0037221 */ /* 0x002fe20000010000 */
[----:B------:R-:W-:Y:S02]  /*7960*/  IADD3 R10, R14, -R10, RZ ;  /* 0x8000000a0e0a7210 */ /* 0x000fe40007ffe0ff */
[----:B------:R-:W-:Y:S01]  /*7970*/  IADD3 R9, -R9, R0, RZ ;  /* 0x0000000009097210 */ /* 0x000fe20007ffe1ff */
[----:B------:R-:W1:Y:S01]  /*7980*/  @P6 MUFU.RCP R11, R6 ;  /* 0x00000006000b6308 */ /* 0x000e620000001000 */
[----:B------:R-:W-:-:S02]  /*7990*/  FSETP.NE.FTZ.AND P3, PT, R3, RZ, PT ;  /* 0x000000ff0300720b */ /* 0x000fc40003f75000 */
[----:B------:R-:W-:Y:S02]  /*79a0*/  SHF.L.U32 R14, R10, 0x6, RZ ;  /* 0x000000060a0e7819 */ /* 0x000fe400000006ff */
[----:B------:R-:W-:Y:S02]  /*79b0*/  MOV R0, 0x3f800000 ;  /* 0x3f80000000007802 */ /* 0x000fe40000000f00 */
[----:B------:R-:W-:Y:S01]  /*79c0*/  LOP3.LUT R15, R14, 0x1c0, RZ, 0xc0, !PT ;  /* 0x000001c00e0f7812 */ /* 0x000fe200078ec0ff */
[----:B------:R-:W2:Y:S01]  /*79d0*/  @P5 MUFU.RCP R12, R5 ;  /* 0x00000005000c5308 */ /* 0x000ea20000001000 */
[----:B------:R-:W-:Y:S02]  /*79e0*/  LOP3.LUT R14, R10, 0x1, RZ, 0xc0, !PT ;  /* 0x000000010a0e7812 */ /* 0x000fe400078ec0ff */
[----:B------:R-:W-:Y:S02]  /*79f0*/  SHF.R.S32.HI R2, RZ, 0x5, R2 ;  /* 0x00000005ff027819 */ /* 0x000fe40000011402 */
[----:B------:R-:W-:-:S02]  /*7a00*/  ISETP.NE.U32.AND P1, PT, R14, 0x1, PT ;  /* 0x000000010e00780c */ /* 0x000fc40003f25070 */
[----:B------:R-:W3:Y:S01]  /*7a10*/  LDC.U8 R14, c[0x0][0x329] ;  /* 0x0000ca40ff0e7b82 */ /* 0x000ee20000000000 */
[----:B------:R-:W4:Y:S01]  /*7a20*/  @P4 MUFU.RCP R0, R4 ;  /* 0x0000000400004308 */ /* 0x000f220000001000 */
[----:B------:R-:W-:Y:S01]  /*7a30*/  LEA R9, R2, R9, 0x9 ;  /* 0x0000000902097211 */ /* 0x000fe200078e48ff */
[----:B-1----:R-:W-:Y:S01]  /*7a40*/  FMUL.FTZ R128, R11, R128 ;  /* 0x000000800b807220 */ /* 0x002fe20000410000 */
[----:B------:R-:W-:Y:S01]  /*7a50*/  LEA.HI R15, R15, R15, RZ, 0x1d ;  /* 0x0000000f0f0f7211 */ /* 0x000fe200078fe8ff */
[C---:B------:R-:W-:Y:S01]  /*7a60*/  FMUL.FTZ R129, R11.reuse, R129 ;  /* 0x000000810b817220 */ /* 0x040fe20000410000 */
[----:B------:R-:W-:Y:S01]  /*7a70*/  SEL R16, R16, 0x10, !P1 ;  /* 0x0000001010107807 */ /* 0x000fe20004800000 */
[----:B------:R-:W-:Y:S01]  /*7a80*/  FMUL.FTZ R116, R11, R116 ;  /* 0x000000740b747220 */ /* 0x000fe20000410000 */
[----:B------:R-:W-:Y:S01]  /*7a90*/  R2P PR, R10, 0x6 ;  /* 0x000000060a007804 */ /* 0x000fe20000000000 */
[----:B------:R-:W1:Y:S01]  /*7aa0*/  @P3 MUFU.RCP R13, R3 ;  /* 0x00000003000d3308 */ /* 0x000e620000001000 */
[----:B------:R-:W-:Y:S01]  /*7ab0*/  IMAD.U32 R9, R9, 0x2, R15 ;  /* 0x0000000209097824 */ /* 0x000fe200078e000f */
[----:B------:R-:W-:Y:S01]  /*7ac0*/  F2FP.PACK_AB R128, R129, R128 ;  /* 0x000000808180723e */ /* 0x000fe200000000ff */
[C---:B--2---:R-:W-:Y:S01]  /*7ad0*/  FMUL.FTZ R130, R12.reuse, R130 ;  /* 0x000000820c827220 */ /* 0x044fe20000410000 */
[----:B------:R-:W-:Y:S01]  /*7ae0*/  SEL R17, R17, 0xffffffe0, !P1 ;  /* 0xffffffe011117807 */ /* 0x000fe20004800000 */
[C---:B------:R-:W-:Y:S01]  /*7af0*/  FMUL.FTZ R131, R12.reuse, R131 ;  /* 0x000000830c837220 */ /* 0x040fe20000410000 */
[----:B------:R-:W-:Y:S01]  /*7b00*/  SHF.L.U32 R9, R9, 0x1, RZ ;  /* 0x0000000109097819 */ /* 0x000fe200000006ff */
[----:B------:R-:W-:Y:S01]  /*7b10*/  FMUL.FTZ R117, R11, R117 ;  /* 0x000000750b757220 */ /* 0x000fe20000410000 */
[----:B------:R-:W2:Y:S01]  /*7b20*/  @P6 MUFU.LG2 R6, R6 ;  /* 0x0000000600066308 */ /* 0x000ea20000000c00 */
[C---:B------:R-:W-:Y:S01]  /*7b30*/  FMUL.FTZ R118, R12.reuse, R118 ;  /* 0x000000760c767220 */ /* 0x040fe20000410000 */
[----:B------:R-:W-:Y:S01]  /*7b40*/  F2FP.PACK_AB R130, R131, R130 ;  /* 0x000000828382723e */ /* 0x000fe200000000ff */
[----:B------:R-:W-:Y:S01]  /*7b50*/  FMUL.FTZ R119, R12, R119 ;  /* 0x000000770c777220 */ /* 0x000fe20000410000 */
[----:B------:R-:W-:Y:S01]  /*7b60*/  F2FP.PACK_AB R116, R117, R116 ;  /* 0x000000747574723e */ /* 0x000fe200000000ff */
[C---:B----4-:R-:W-:Y:S01]  /*7b70*/  FMUL.FTZ R124, R0.reuse, R124 ;  /* 0x0000007c007c7220 */ /* 0x050fe20000410000 */
[----:B------:R-:W-:Y:S01]  /*7b80*/  IADD3 R10, R9, R16, RZ ;  /* 0x00000010090a7210 */ /* 0x000fe20007ffe0ff */
[----:B------:R-:W-:Y:S01]  /*7b90*/  FMUL.FTZ R125, R0, R125 ;  /* 0x0000007d007d7220 */ /* 0x000fe20000410000 */
[----:B------:R-:W-:Y:S01]  /*7ba0*/  F2FP.PACK_AB R118, R119, R118 ;  /* 0x000000767776723e */ /* 0x000fe200000000ff */
[C---:B-1----:R-:W-:Y:S01]  /*7bb0*/  FMUL.FTZ R127, R13.reuse, R127 ;  /* 0x0000007f0d7f7220 */ /* 0x042fe20000410000 */
[----:B---3--:R-:W-:Y:S01]  /*7bc0*/  ISETP.NE.AND P1, PT, R14, RZ, PT ;  /* 0x000000ff0e00720c */ /* 0x008fe20003f25270 */
[----:B------:R-:W-:Y:S01]  /*7bd0*/  FMUL.FTZ R126, R13, R126 ;  /* 0x0000007e0d7e7220 */ /* 0x000fe20000410000 */
[----:B------:R-:W-:Y:S01]  /*7be0*/  F2FP.PACK_AB R124, R125, R124 ;  /* 0x0000007c7d7c723e */ /* 0x000fe200000000ff */
[C---:B------:R-:W-:Y:S01]  /*7bf0*/  FMUL.FTZ R120, R0.reuse, R120 ;  /* 0x0000007800787220 */ /* 0x040fe20000410000 */
[----:B------:R-:W-:Y:S01]  /*7c00*/  STS [R9], R128 ;  /* 0x0000008009007388 */ /* 0x000fe20000000800 */
[C---:B------:R-:W-:Y:S01]  /*7c10*/  FMUL.FTZ R121, R0.reuse, R121 ;  /* 0x0000007900797220 */ /* 0x040fe20000410000 */
[----:B------:R-:W-:Y:S01]  /*7c20*/  F2FP.PACK_AB R126, R127, R126 ;  /* 0x0000007e7f7e723e */ /* 0x000fe200000000ff */
[C---:B------:R-:W-:Y:S01]  /*7c30*/  FMUL.FTZ R108, R0.reuse, R108 ;  /* 0x0000006c006c7220 */ /* 0x040fe20000410000 */
[----:B------:R-:W-:Y:S01]  /*7c40*/  STS [R9+0x400], R130 ;  /* 0x0004008209007388 */ /* 0x000fe20000000800 */
[C---:B------:R-:W-:Y:S01]  /*7c50*/  FMUL.FTZ R109, R0.reuse, R109 ;  /* 0x0000006d006d7220 */ /* 0x040fe20000410000 */
[----:B------:R-:W-:Y:S01]  /*7c60*/  IADD3 R15, R9, 0x40, RZ ;  /* 0x00000040090f7810 */ /* 0x000fe20007ffe0ff */
[C---:B------:R-:W-:Y:S01]  /*7c70*/  FMUL.FTZ R104, R0.reuse, R104 ;  /* 0x0000006800687220 */ /* 0x040fe20000410000 */
[----:B------:R-:W-:Y:S01]  /*7c80*/  STS [R10], R116 ;  /* 0x000000740a007388 */ /* 0x000fe20000000800 */
[C---:B------:R-:W-:Y:S01]  /*7c90*/  FMUL.FTZ R105, R0.reuse, R105 ;  /* 0x0000006900697220 */ /* 0x040fe20000410000 */
[----:B------:R-:W-:Y:S01]  /*7ca0*/  F2FP.PACK_AB R120, R121, R120 ;  /* 0x000000787978723e */ /* 0x000fe200000000ff */
[C---:B------:R-:W-:Y:S01]  /*7cb0*/  FMUL.FTZ R92, R0.reuse, R92 ;  /* 0x0000005c005c7220 */ /* 0x040fe20000410000 */
[----:B------:R-:W-:Y:S01]  /*7cc0*/  STS [R10+0x400], R118 ;  /* 0x000400760a007388 */ /* 0x000fe20000000800 */
[C---:B------:R-:W-:Y:S01]  /*7cd0*/  FMUL.FTZ R93, R0.reuse, R93 ;  /* 0x0000005d005d7220 */ /* 0x040fe20000410000 */
[----:B------:R-:W-:Y:S01]  /*7ce0*/  @P2 IADD3 R15, R9, -0x40, RZ ;  /* 0xffffffc0090f2810 */ /* 0x000fe20007ffe0ff */
[C---:B------:R-:W-:Y:S01]  /*7cf0*/  FMUL.FTZ R88, R0.reuse, R88 ;  /* 0x0000005800587220 */ /* 0x040fe20000410000 */
[----:B------:R-:W-:Y:S01]  /*7d00*/  STS [R9+0x2000], R124 ;  /* 0x0020007c09007388 */ /* 0x000fe20000000800 */
[C---:B------:R-:W-:Y:S01]  /*7d10*/  FMUL.FTZ R89, R0.reuse, R89 ;  /* 0x0000005900597220 */ /* 0x040fe20000410000 */
[----:B------:R-:W-:Y:S01]  /*7d20*/  F2FP.PACK_AB R108, R109, R108 ;  /* 0x0000006c6d6c723e */ /* 0x000fe200000000ff */
[C---:B------:R-:W-:Y:S01]  /*7d30*/  FMUL.FTZ R76, R0.reuse, R76 ;  /* 0x0000004c004c7220 */ /* 0x040fe20000410000 */
[----:B------:R1:W-:Y:S01]  /*7d40*/  STS [R9+0x2400], R126 ;  /* 0x0024007e09007388 */ /* 0x0003e20000000800 */
[----:B------:R-:W-:Y:S01]  /*7d50*/  FMUL.FTZ R77, R0, R77 ;  /* 0x0000004d004d7220 */ /* 0x000fe20000410000 */
[----:B------:R-:W-:Y:S01]  /*7d60*/  ISETP.NE.AND P2, PT, R18, RZ, PT ;  /* 0x000000ff1200720c */ /* 0x000fe20003f45270 */
[----:B------:R-:W-:Y:S01]  /*7d70*/  FMUL.FTZ R72, R0, R72 ;  /* 0x0000004800487220 */ /* 0x000fe20000410000 */
[----:B------:R-:W-:Y:S01]  /*7d80*/  STS [R10+0x2000], R120 ;  /* 0x002000780a007388 */ /* 0x000fe20000000800 */
[C---:B------:R-:W-:Y:S01]  /*7d90*/  FMUL.FTZ R123, R13.reuse, R123 ;  /* 0x0000007b0d7b7220 */ /* 0x040fe20000410000 */
[----:B------:R-:W-:Y:S01]  /*7da0*/  @!P1 MOV R18, c[0x0][0x214] ;  /* 0x0000850000129a02 */ /* 0x000fe20000000f00 */
[----:B------:R-:W-:Y:S01]  /*7db0*/  FMUL.FTZ R122, R13, R122 ;  /* 0x0000007a0d7a7220 */ /* 0x000fe20000410000 */
[----:B------:R-:W-:Y:S01]  /*7dc0*/  F2FP.PACK_AB R104, R105, R104 ;  /* 0x000000686968723e */ /* 0x000fe200000000ff */
[----:B------:R-:W-:Y:S01]  /*7dd0*/  FMUL.FTZ R112, R11, R112 ;  /* 0x000000700b707220 */ /* 0x000fe20000410000 */
[----:B------:R-:W-:Y:S01]  /*7de0*/  F2FP.PACK_AB R92, R93, R92 ;  /* 0x0000005c5d5c723e */ /* 0x000fe200000000ff */
[----:B------:R-:W-:Y:S01]  /*7df0*/  FMUL.FTZ R113, R11, R113 ;  /* 0x000000710b717220 */ /* 0x000fe20000410000 */
[----:B------:R-:W-:Y:S01]  /*7e00*/  F2FP.PACK_AB R122, R123, R122 ;  /* 0x0000007a7b7a723e */ /* 0x000fe200000000ff */
[C---:B------:R-:W-:Y:S01]  /*7e10*/  FMUL.FTZ R114, R12.reuse, R114 ;  /* 0x000000720c727220 */ /* 0x040fe20000410000 */
[----:B------:R-:W-:Y:S01]  /*7e20*/  F2FP.PACK_AB R88, R89, R88 ;  /* 0x000000585958723e */ /* 0x000fe200000000ff */
[----:B------:R-:W-:Y:S01]  /*7e30*/  FMUL.FTZ R115, R12, R115 ;  /* 0x000000730c737220 */ /* 0x000fe20000410000 */
[----:B------:R-:W-:Y:S01]  /*7e40*/  F2FP.PACK_AB R112, R113, R112 ;  /* 0x000000707170723e */ /* 0x000fe200000000ff */
[----:B------:R-:W-:Y:S01]  /*7e50*/  FMUL.FTZ R0, R0, R73 ;  /* 0x0000004900007220 */ /* 0x000fe20000410000 */
[----:B------:R3:W-:Y:S01]  /*7e60*/  STS [R10+0x2400], R122 ;  /* 0x0024007a0a007388 */ /* 0x0007e20000000800 */
[----:B------:R-:W-:Y:S01]  /*7e70*/  FMUL.FTZ R100, R11, R100 ;  /* 0x000000640b647220 */ /* 0x000fe20000410000 */
[----:B------:R-:W-:Y:S01]  /*7e80*/  F2FP.PACK_AB R114, R115, R114 ;  /* 0x000000727372723e */ /* 0x000fe200000000ff */
[----:B------:R-:W-:Y:S01]  /*7e90*/  FMUL.FTZ R101, R11, R101 ;  /* 0x000000650b657220 */ /* 0x000fe20000410000 */
[----:B------:R-:W-:Y:S01]  /*7ea0*/  F2FP.PACK_AB R72, R0, R72 ;  /* 0x000000480048723e */ /* 0x000fe200000000ff */
[C---:B------:R-:W-:Y:S01]  /*7eb0*/  FMUL.FTZ R102, R12.reuse, R102 ;  /* 0x000000660c667220 */ /* 0x040fe20000410000 */
[----:B------:R-:W-:Y:S01]  /*7ec0*/  F2FP.PACK_AB R76, R77, R76 ;  /* 0x0000004c4d4c723e */ /* 0x000fe200000000ff */
[----:B------:R-:W-:Y:S01]  /*7ed0*/  FMUL.FTZ R103, R12, R103 ;  /* 0x000000670c677220 */ /* 0x000fe20000410000 */
[----:B-1----:R-:W-:Y:S01]  /*7ee0*/  IADD3 R9, R9, R17, RZ ;  /* 0x0000001109097210 */ /* 0x002fe20007ffe0ff */
[----:B------:R-:W-:Y:S01]  /*7ef0*/  FMUL.FTZ R111, R13, R111 ;  /* 0x0000006f0d6f7220 */ /* 0x000fe20000410000 */
[----:B------:R-:W-:Y:S01]  /*7f00*/  F2FP.PACK_AB R100, R101, R100 ;  /* 0x000000646564723e */ /* 0x000fe200000000ff */
[----:B------:R-:W-:Y:S01]  /*7f10*/  FMUL.FTZ R110, R13, R110 ;  /* 0x0000006e0d6e7220 */ /* 0x000fe20000410000 */
[----:B------:R-:W-:Y:S01]  /*7f20*/  F2FP.PACK_AB R102, R103, R102 ;  /* 0x000000666766723e */ /* 0x000fe200000000ff */
[----:B------:R-:W-:Y:S01]  /*7f30*/  IMAD.IADD R0, R10, 0x1, R17 ;  /* 0x000000010a007824 */ /* 0x000fe200078e0211 */
[----:B------:R-:W-:Y:S01]  /*7f40*/  STS [R9], R112 ;  /* 0x0000007009007388 */ /* 0x000fe20000000800 */
[----:B------:R-:W-:Y:S01]  /*7f50*/  FMUL.FTZ R107, R13, R107 ;  /* 0x0000006b0d6b7220 */ /* 0x000fe20000410000 */
[----:B------:R-:W-:Y:S01]  /*7f60*/  F2FP.PACK_AB R110, R111, R110 ;  /* 0x0000006e6f6e723e */ /* 0x000fe200000000ff */
[----:B------:R-:W-:Y:S01]  /*7f70*/  FMUL.FTZ R106, R13, R106 ;  /* 0x0000006a0d6a7220 */ /* 0x000fe20000410000 */
[----:B------:R-:W-:Y:S01]  /*7f80*/  STS [R9+0x400], R114 ;  /* 0x0004007209007388 */ /* 0x000fe20000000800 */
[C---:B------:R-:W-:Y:S01]  /*7f90*/  FMUL.FTZ R96, R11.reuse, R96 ;  /* 0x000000600b607220 */ /* 0x040fe20000410000 */
[----:B------:R-:W-:Y:S01]  /*7fa0*/  @P1 MOV R45, 0x1 ;  /* 0x00000001002d1802 */ /* 0x000fe20000000f00 */
[----:B------:R-:W-:Y:S01]  /*7fb0*/  FMUL.FTZ R97, R11, R97 ;  /* 0x000000610b617220 */ /* 0x000fe20000410000 */
[----:B------:R-:W-:Y:S01]  /*7fc0*/  STS [R0], R100 ;  /* 0x0000006400007388 */ /* 0x000fe20000000800 */
[C---:B------:R-:W-:Y:S01]  /*7fd0*/  FMUL.FTZ R98, R12.reuse, R98 ;  /* 0x000000620c627220 */ /* 0x040fe20000410000 */
[----:B------:R-:W-:Y:S01]  /*7fe0*/  F2FP.PACK_AB R106, R107, R106 ;  /* 0x0000006a6b6a723e */ /* 0x000fe200000000ff */
[----:B------:R-:W-:Y:S01]  /*7ff0*/  FMUL.FTZ R99, R12, R99 ;  /* 0x000000630c637220 */ /* 0x000fe20000410000 */
[----:B------:R-:W-:Y:S01]  /*8000*/  STS [R0+0x400], R102 ;  /* 0x0004006600007388 */ /* 0x000fe20000000800 */
[----:B---3--:R-:W-:Y:S01]  /*8010*/  IADD3 R10, R17, 0x400, R15 ;  /* 0x00000400110a7810 */ /* 0x008fe20007ffe00f */
[----:B------:R-:W-:Y:S01]  /*8020*/  FMUL.FTZ R84, R11, R84 ;  /* 0x000000540b547220 */ /* 0x000fe20000410000 */
[----:B------:R-:W-:Y:S01]  /*8030*/  F2FP.PACK_AB R96, R97, R96 ;  /* 0x000000606160723e */ /* 0x000fe200000000ff */
[----:B------:R-:W-:Y:S01]  /*8040*/  STS [R9+0x2000], R108 ;  /* 0x0020006c09007388 */ /* 0x000fe20000000800 */
[----:B------:R-:W-:Y:S01]  /*8050*/  FMUL.FTZ R85, R11, R85 ;  /* 0x000000550b557220 */ /* 0x000fe20000410000 */
[----:B------:R-:W-:Y:S01]  /*8060*/  IADD3 R10, R16, R10, RZ ;  /* 0x0000000a100a7210 */ /* 0x000fe20007ffe0ff */
[C---:B------:R-:W-:Y:S01]  /*8070*/  FMUL.FTZ R86, R12.reuse, R86 ;  /* 0x000000560c567220 */ /* 0x040fe20000410000 */
[----:B------:R1:W-:Y:S01]  /*8080*/  STS [R9+0x2400], R110 ;  /* 0x0024006e09007388 */ /* 0x0003e20000000800 */
[----:B------:R-:W-:Y:S01]  /*8090*/  FMUL.FTZ R87, R12, R87 ;  /* 0x000000570c577220 */ /* 0x000fe20000410000 */
[----:B------:R-:W-:Y:S01]  /*80a0*/  F2FP.PACK_AB R98, R99, R98 ;  /* 0x000000626362723e */ /* 0x000fe200000000ff */
[C---:B------:R-:W-:Y:S01]  /*80b0*/  FMUL.FTZ R95, R13.reuse, R95 ;  /* 0x0000005f0d5f7220 */ /* 0x040fe20000410000 */
        /* <DEDUP_REMOVED lines=8> */
[----:B------:R-:W-:Y:S01]  /*8140*/  STS [R0+0x2000], R104 ;  /* 0x0020006800007388 */ /* 0x000fe20000000800 */
[----:B------:R-:W-:Y:S01]  /*8150*/  FMUL.FTZ R81, R11, R81 ;  /* 0x000000510b517220 */ /* 0x000fe20000410000 */
[----:B------:R-:W-:Y:S01]  /*8160*/  F2FP.PACK_AB R90, R91, R90 ;  /* 0x0000005a5b5a723e */ /* 0x000fe200000000ff */
[----:B------:R-:W-:Y:S01]  /*8170*/  FMUL.FTZ R68, R11, R68 ;  /* 0x000000440b447220 */ /* 0x000fe20000410000 */
[----:B------:R3:W-:Y:S01]  /*8180*/  STS [R0+0x2400], R106 ;  /* 0x0024006a00007388 */ /* 0x0007e20000000800 */
[C---:B------:R-:W-:Y:S01]  /*8190*/  FMUL.FTZ R82, R12.reuse, R82 ;  /* 0x000000520c527220 */ /* 0x040fe20000410000 */
[----:B------:R-:W-:Y:S01]  /*81a0*/  F2FP.PACK_AB R80, R81, R80 ;  /* 0x000000505150723e */ /* 0x000fe200000000ff */
[C---:B------:R-:W-:Y:S01]  /*81b0*/  FMUL.FTZ R83, R12.reuse, R83 ;  /* 0x000000530c537220 */ /* 0x040fe20000410000 */
[----:B------:R-:W-:Y:S01]  /*81c0*/  STS [R15], R96 ;  /* 0x000000600f007388 */ /* 0x000fe20000000800 */
[----:B------:R-:W-:Y:S01]  /*81d0*/  FMUL.FTZ R11, R11, R69 ;  /* 0x000000450b0b7220 */ /* 0x000fe20000410000 */
[----:B------:R-:W4:Y:S01]  /*81e0*/  @P3 MUFU.LG2 R3, R3 ;  /* 0x0000000300033308 */ /* 0x000f220000000c00 */
[C---:B------:R-:W-:Y:S01]  /*81f0*/  FMUL.FTZ R70, R12.reuse, R70 ;  /* 0x000000460c467220 */ /* 0x040fe20000410000 */
[----:B------:R-:W-:Y:S01]  /*8200*/  F2FP.PACK_AB R82, R83, R82 ;  /* 0x000000525352723e */ /* 0x000fe200000000ff */
[----:B------:R-:W-:Y:S01]  /*8210*/  FMUL.FTZ R12, R12, R71 ;  /* 0x000000470c0c7220 */ /* 0x000fe20000410000 */
[----:B-1----:R-:W-:Y:S01]  /*8220*/  @P1 MOV R9, c[0x0][0x210] ;  /* 0x0000840000091a02 */ /* 0x002fe20000000f00 */
[----:B------:R-:W-:Y:S01]  /*8230*/  FMUL.FTZ R79, R13, R79 ;  /* 0x0000004f0d4f7220 */ /* 0x000fe20000410000 */
[----:B------:R-:W-:Y:S01]  /*8240*/  F2FP.PACK_AB R11, R11, R68 ;  /* 0x000000440b0b723e */ /* 0x000fe200000000ff */
[----:B------:R-:W-:Y:S01]  /*8250*/  FMUL.FTZ R78, R13, R78 ;  /* 0x0000004e0d4e7220 */ /* 0x000fe20000410000 */
[----:B------:R-:W-:Y:S01]  /*8260*/  STS [R15+0x400], R98 ;  /* 0x000400620f007388 */ /* 0x000fe20000000800 */
[----:B------:R-:W-:Y:S01]  /*8270*/  @P1 IMAD R9, R9, c[0x0][0x214], RZ ;  /* 0x0000850009091a24 */ /* 0x000fe200078e02ff */
[----:B------:R-:W-:Y:S01]  /*8280*/  @!P1 SEL R9, R18, c[0x0][0x234], !P2 ;  /* 0x00008d0012099a07 */ /* 0x000fe20005000000 */
[C---:B------:R-:W-:Y:S01]  /*8290*/  FMUL.FTZ R75, R13.reuse, R75 ;  /* 0x0000004b0d4b7220 */ /* 0x040fe20000410000 */
[----:B------:R-:W-:Y:S01]  /*82a0*/  ISETP.NE.OR P2, PT, R14, RZ, !P2 ;  /* 0x000000ff0e00720c */ /* 0x000fe20005745670 */
[----:B------:R-:W-:Y:S01]  /*82b0*/  FMUL.FTZ R13, R13, R74 ;  /* 0x0000004a0d0d7220 */ /* 0x000fe20000410000 */
[C---:B------:R-:W-:Y:S01]  /*82c0*/  IADD3 R14, R17.reuse, R15, RZ ;  /* 0x0000000f110e7210 */ /* 0x040fe20007ffe0ff */
[----:B------:R-:W-:Y:S01]  /*82d0*/  IMAD.IADD R17, R17, 0x1, R16 ;  /* 0x0000000111117824 */ /* 0x000fe200078e0210 */
[----:B------:R-:W-:Y:S01]  /*82e0*/  F2FP.PACK_AB R12, R12, R70 ;  /* 0x000000460c0c723e */ /* 0x000fe200000000ff */
[----:B------:R-:W-:Y:S01]  /*82f0*/  STS [R16], R84 ;  /* 0x0000005410007388 */ /* 0x000fe20000000800 */
[----:B------:R-:W-:Y:S01]  /*8300*/  F2FP.PACK_AB R78, R79, R78 ;  /* 0x0000004e4f4e723e */ /* 0x000fe200000000ff */
[----:B------:R-:W-:Y:S01]  /*8310*/  @!P1 IMAD R45, R9, c[0x0][0x1c0], RZ ;  /* 0x00007000092d9a24 */ /* 0x000fe200078e02ff */
[----:B------:R-:W-:Y:S01]  /*8320*/  F2FP.PACK_AB R13, R75, R13 ;  /* 0x0000000d4b0d723e */ /* 0x000fe200000000ff */
[----:B------:R-:W-:Y:S01]  /*8330*/  STS [R16+0x400], R86 ;  /* 0x0004005610007388 */ /* 0x000fe20000000800 */
[----:B------:R-:W1:Y:S01]  /*8340*/  @P5 MUFU.LG2 R5, R5 ;  /* 0x0000000500055308 */ /* 0x000e620000000c00 */
[----:B--2---:R-:W-:-:S02]  /*8350*/  @P6 FMUL.FTZ R6, R6, 0.69314718246459960938 ;  /* 0x3f31721806066820 */ /* 0x004fc40000410000 */
[----:B------:R-:W-:Y:S01]  /*8360*/  STS [R15+0x2000], R92 ;  /* 0x0020005c0f007388 */ /* 0x000fe20000000800 */
[----:B----4-:R-:W-:Y:S02]  /*8370*/  @P3 FMUL.FTZ R47, R3, 0.69314718246459960938 ;  /* 0x3f317218032f3820 */ /* 0x010fe40000410000 */
[----:B------:R-:W-:Y:S01]  /*8380*/  @P6 FFMA.FTZ R46, R136, c[0x0][0x238], R6 ;  /* 0x00008e00882e6a23 */ /* 0x000fe20000010006 */
[----:B------:R-:W-:Y:S01]  /*8390*/  STS [R15+0x2400], R94 ;  /* 0x0024005e0f007388 */ /* 0x000fe20000000800 */
[----:B------:R-:W2:Y:S03]  /*83a0*/  @P4 MUFU.LG2 R4, R4 ;  /* 0x0000000400044308 */ /* 0x000ea60000000c00 */
[----:B------:R-:W-:Y:S04]  /*83b0*/  STS [R16+0x2000], R88 ;  /* 0x0020005810007388 */ /* 0x000fe80000000800 */
[----:B------:R-:W-:Y:S01]  /*83c0*/  STS [R16+0x2400], R90 ;  /* 0x0024005a10007388 */ /* 0x000fe20000000800 */
[----:B-1----:R-:W-:-:S03]  /*83d0*/  @P5 FMUL.FTZ R5, R5, 0.69314718246459960938 ;  /* 0x3f31721805055820 */ /* 0x002fc60000410000 */
[----:B------:R-:W-:Y:S04]  /*83e0*/  STS [R14], R80 ;  /* 0x000000500e007388 */ /* 0x000fe80000000800 */
[----:B------:R-:W-:Y:S01]  /*83f0*/  STS [R14+0x400], R82 ;  /* 0x000400520e007388 */ /* 0x000fe20000000800 */
[----:B--2---:R-:W-:-:S03]  /*8400*/  @P4 FMUL.FTZ R4, R4, 0.69314718246459960938 ;  /* 0x3f31721804044820 */ /* 0x004fc60000410000 */
[----:B------:R1:W-:Y:S04]  /*8410*/  STS [R17], R11 ;  /* 0x0000000b11007388 */ /* 0x0003e80000000800 */
[----:B---3--:R-:W1:Y:S04]  /*8420*/  S2R R0, SR_CTAID.Y ;  /* 0x0000000000007919 */ /* 0x008e680000002600 */
[----:B------:R-:W-:Y:S04]  /*8430*/  STS [R10], R12 ;  /* 0x0000000c0a007388 */ /* 0x000fe80000000800 */
[----:B------:R-:W-:Y:S04]  /*8440*/  STS [R14+0x2000], R76 ;  /* 0x0020004c0e007388 */ /* 0x000fe80000000800 */
[----:B------:R-:W-:Y:S04]  /*8450*/  STS [R14+0x2400], R78 ;  /* 0x0024004e0e007388 */ /* 0x000fe80000000800 */
[----:B------:R-:W-:Y:S04]  /*8460*/  STS [R17+0x2000], R72 ;  /* 0x0020004811007388 */ /* 0x000fe80000000800 */
[----:B------:R2:W-:Y:S04]  /*8470*/  STS [R10+0x2000], R13 ;  /* 0x0020000d0a007388 */ /* 0x0005e80000000800 */
[----:B------:R-:W-:Y:S01]  /*8480*/  BAR.SYNC.DEFER_BLOCKING 0x0 ;  /* 0x0000000000007b1d */ /* 0x000fe20000010000 */
[C---:B-1----:R-:W-:Y:S01]  /*8490*/  @!P2 IMAD R11, R0.reuse, c[0x0][0x214], RZ ;  /* 0x00008500000baa24 */ /* 0x042fe200078e02ff */
[----:B------:R-:W-:Y:S01]  /*84a0*/  @!P0 SHF.R.S32.HI R44, RZ, 0x1f, R0 ;  /* 0x0000001fff2c8819 */ /* 0x000fe20000011400 */
[----:B------:R-:W-:-:S03]  /*84b0*/  @!P0 IMAD.WIDE.U32 R50, R0, c[0x0][0x1e0], RZ ;  /* 0x0000780000328a25 */ /* 0x000fc600078e00ff */
[----:B------:R-:W-:Y:S01]  /*84c0*/  @!P2 SEL R201, R11, R201, !P0 ;  /* 0x000000c90bc9a207 */ /* 0x000fe20004000000 */
[----:B------:R-:W-:Y:S01]  /*84d0*/  @!P0 IMAD R44, R44, c[0x0][0x1e0], RZ ;  /* 0x000078002c2c8a24 */ /* 0x000fe200078e02ff */
[----:B------:R-:W1:Y:S01]  /*84e0*/  S2R R11, SR_CTAID.Z ;  /* 0x00000000000b7919 */ /* 0x000e620000002700 */
[C---:B------:R-:W-:Y:S01]  /*84f0*/  IMAD R45, R0.reuse, R45, RZ ;  /* 0x0000002d002d7224 */ /* 0x040fe200078e02ff */
[----:B------:R-:W-:Y:S01]  /*8500*/  @!P2 SHF.R.S32.HI R49, RZ, 0x1f, R201 ;  /* 0x0000001fff31a819 */ /* 0x000fe200000114c9 */
[----:B------:R-:W-:Y:S01]  /*8510*/  @!P0 IMAD R44, R0, c[0x0][0x1e4], R44 ;  /* 0x00007900002c8a24 */ /* 0x000fe200078e022c */
[----:B------:R-:W-:Y:S02]  /*8520*/  @P1 MOV R0, c[0x0][0x210] ;  /* 0x0000840000001a02 */ /* 0x000fe40000000f00 */
[----:B------:R-:W-:Y:S01]  /*8530*/  @!P1 MOV R0, 0x1 ;  /* 0x0000000100009802 */ /* 0x000fe20000000f00 */
[----:B------:R-:W-:Y:S01]  /*8540*/  @!P0 IMAD.IADD R7, R51, 0x1, R44 ;  /* 0x0000000133078824 */ /* 0x000fe200078e022c */
[----:B------:R-:W-:-:S02]  /*8550*/  SEL R45, R45, RZ, P2 ;  /* 0x000000ff2d2d7207 */ /* 0x000fc40001000000 */
[----:B------:R-:W-:Y:S02]  /*8560*/  @!P2 MOV R48, R201 ;  /* 0x000000c90030a202 */ /* 0x000fe40000000f00 */
[----:B------:R-:W-:Y:S01]  /*8570*/  LOP3.LUT P2, RZ, R216, 0x3, RZ, 0xc0, !PT ;  /* 0x00000003d8ff7812 */ /* 0x000fe2000784c0ff */
[----:B--2---:R-:W2:Y:S01]  /*8580*/  S2R R10, SR_CTAID.X ;  /* 0x00000000000a7919 */ /* 0x004ea20000002500 */
[----:B------:R-:W-:Y:S02]  /*8590*/  @!P0 MOV R8, R50 ;  /* 0x0000003200088202 */ /* 0x000fe40000000f00 */
[----:B------:R-:W-:Y:S01]  /*85a0*/  MOV R44, 0x7f800000 ;  /* 0x7f800000002c7802 */ /* 0x000fe20000000f00 */
[----:B------:R3:W4:Y:S01]  /*85b0*/  LDS.128 R36, [R209] ;  /* 0x00000000d1247984 */ /* 0x0007220000000c00 */
[----:B------:R-:W-:-:S03]  /*85c0*/  @P5 FFMA.FTZ R44, R135, c[0x0][0x238], R5 ;  /* 0x00008e00872c5a23 */ /* 0x000fc60000010005 */
[----:B------:R3:W3:Y:S01]  /*85d0*/  LDS.128 R32, [R209+0x800] ;  /* 0x00080000d1207984 */ /* 0x0006e20000000c00 */
[----:B-1----:R-:W-:-:S03]  /*85e0*/  IMAD R45, R11, R9, R45 ;  /* 0x000000090b2d7224 */ /* 0x002fc600078e022d */
[----:B------:R1:W1:Y:S01]  /*85f0*/  LDS.128 R28, [R209+0x1000] ;  /* 0x00100000d11c7984 */ /* 0x0002620000000c00 */
[----:B------:R-:W-:Y:S01]  /*8600*/  MOV R9, 0x7f800000 ;  /* 0x7f80000000097802 */ /* 0x000fe20000000f00 */
[----:B------:R-:W-:Y:S02]  /*8610*/  @P4 FFMA.FTZ R9, R134, c[0x0][0x238], R4 ;  /* 0x00008e0086094a23 */ /* 0x000fe40000010004 */
[----:B------:R1:W1:Y:S04]  /*8620*/  LDS.128 R24, [R209+0x1800] ;  /* 0x00180000d1187984 */ /* 0x0002680000000c00 */
[----:B------:R1:W1:Y:S04]  /*8630*/  LDS.128 R20, [R209+0x2000] ;  /* 0x00200000d1147984 */ /* 0x0002680000000c00 */
[----:B------:R1:W1:Y:S01]  /*8640*/  LDS.128 R16, [R209+0x2800] ;  /* 0x00280000d1107984 */ /* 0x0002620000000c00 */
[----:B--2---:R-:W-:Y:S01]  /*8650*/  IMAD R6, R10, R0, RZ ;  /* 0x000000000a067224 */ /* 0x004fe200078e02ff */
[----:B------:R-:W-:Y:S01]  /*8660*/  MOV R10, 0x7f800000 ;  /* 0x7f800000000a7802 */ /* 0x000fe20000000f00 */
[----:B------:R-:W-:Y:S01]  /*8670*/  @P3 FFMA.FTZ R10, R133, c[0x0][0x238], R47 ;  /* 0x00008e00850a3a23 */ /* 0x000fe2000001002f */
[----:B------:R2:W1:Y:S02]  /*8680*/  LDS.128 R12, [R209+0x3000] ;  /* 0x00300000d10c7984 */ /* 0x0004640000000c00 */
[----:B------:R-:W-:-:S02]  /*8690*/  SHF.L.U32 R6, R6, 0x7, RZ ;  /* 0x0000000706067819 */ /* 0x000fc400000006ff */
[----:B------:R2:W1:Y:S02]  /*86a0*/  LDS.128 R40, [R209+0x3800] ;  /* 0x00380000d1287984 */ /* 0x0004640000000c00 */
[--C-:B------:R-:W-:Y:S02]  /*86b0*/  IADD3 R3, P1, P0, R6, R48, R45.reuse ;  /* 0x0000003006037210 */ /* 0x100fe4000783e02d */
[----:B------:R-:W-:Y:S02]  /*86c0*/  SHF.R.S32.HI R6, RZ, 0x1f, R6 ;  /* 0x0000001fff067819 */ /* 0x000fe40000011406 */
[----:B------:R-:W-:-:S04]  /*86d0*/  SHF.R.S32.HI R45, RZ, 0x1f, R45 ;  /* 0x0000001fff2d7819 */ /* 0x000fc8000001142d */
[----:B------:R-:W-:Y:S01]  /*86e0*/  IADD3.X R6, R6, R49, R45, P1, P0 ;  /* 0x0000003106067210 */ /* 0x000fe20000fe042d */
[----:B------:R-:W-:Y:S05]  /*86f0*/  @P2 BRA `(.L_x_1006) ;  /* 0x0000027000002947 */ /* 0x000fea0003800000 */
[----:B------:R-:W-:Y:S02]  /*8700*/  SHF.R.S32.HI R5, RZ, 0x1f, R2 ;  /* 0x0000001fff057819 */ /* 0x000fe40000011402 */
[----:B------:R-:W-:Y:S02]  /*8710*/  SHF.R.S32.HI R4, RZ, 0x1f, R216 ;  /* 0x0000001fff047819 */ /* 0x000fe400000114d8 */
        /* <DEDUP_REMOVED lines=18> */
[C---:B------:R-:W-:Y:S01]  /*8840*/  @!P6 LEA R48, P0, R4.reuse, c[0x0][0x200], 0x2 ;  /* 0x000080000430ea11 */ /* 0x040fe200078010ff */
        /* <DEDUP_REMOVED lines=18> */
.L_x_1006:
[----:B------:R-:W-:Y:S05]  /*8970*/  BSYNC B0 ;  /* 0x0000000000007941 */ /* 0x000fea0003800000 */
.L_x_1005:
[----:B--2---:R-:W-:Y:S01]  /*8980*/  IADD3 R4, P0, R218, R8, RZ ;  /* 0x00000008da047210 */ /* 0x004fe20007f1e0ff */
[----:B------:R-:W-:Y:S01]  /*8990*/  BSSY B0, `(.L_x_1007) ;  /* 0x0000011000007945 */ /* 0x000fe20003800000 */
[----:B------:R-:W-:-:S02]  /*89a0*/  SHF.R.S32.HI R0, RZ, 0x1f, R11 ;  /* 0x0000001fff007819 */ /* 0x000fc4000001140b */
[----:B------:R-:W-:Y:S02]  /*89b0*/  IADD3.X R5, R219, R7, RZ, P0, !PT ;  /* 0x00000007db057210 */ /* 0x000fe400007fe4ff */
[----:B------:R-:W-:Y:S01]  /*89c0*/  ISETP.GE.AND P0, PT, R228, R200, PT ;  /* 0x000000c8e400720c */ /* 0x000fe20003f06270 */
[----:B------:R-:W-:Y:S02]  /*89d0*/  IMAD R0, R0, c[0x0][0x1f0], RZ ;  /* 0x00007c0000007a24 */ /* 0x000fe400078e02ff */
[----:B------:R-:W-:-:S04]  /*89e0*/  IMAD.WIDE.U32 R4, R11, c[0x0][0x1f0], R4 ;  /* 0x00007c000b047a25 */ /* 0x000fc800078e0004 */
[----:B------:R-:W-:-:S05]  /*89f0*/  IMAD R0, R11, c[0x0][0x1f4], R0 ;  /* 0x00007d000b007a24 */ /* 0x000fca00078e0200 */
        /* <DEDUP_REMOVED lines=10> */
.L_x_1008:
[----:B------:R-:W-:Y:S05]  /*8aa0*/  BSYNC B0 ;  /* 0x0000000000007941 */ /* 0x000fea0003800000 */
.L_x_1007:
[----:B------:R-:W-:Y:S01]  /*8ab0*/  ISETP.GE.AND P0, PT, R208, R200, PT ;  /* 0x000000c8d000720c */ /* 0x000fe20003f06270 */
[----:B------:R-:W-:-:S12]  /*8ac0*/  BSSY B0, `(.L_x_1009) ;  /* 0x000000d000007945 */ /* 0x000fd80003800000 */
[----:B------:R-:W-:Y:S05]  /*8ad0*/  @P0 BRA `(.L_x_1010) ;  /* 0x000000b000000947 */ /* 0x000fea0003800000 */
[----:B------:R-:W-:Y:S01]  /*8ae0*/  IADD3 R2, P0, R220, 0x10, RZ ;  /* 0x00000010dc027810 */ /* 0x000fe20007f1e0ff */
[----:B--2---:R-:W-:Y:S01]  /*8af0*/  IMAD.MOV.U32 R8, RZ, RZ, R4 ;  /* 0x000000ffff087224 */ /* 0x004fe200078e0004 */
        /* <DEDUP_REMOVED lines=9> */
.L_x_1010:
[----:B------:R-:W-:Y:S05]  /*8b90*/  BSYNC B0 ;  /* 0x0000000000007941 */ /* 0x000fea0003800000 */
.L_x_1009:
[----:B------:R-:W-:Y:S01]  /*8ba0*/  ISETP.GE.AND P0, PT, R207, R200, PT ;  /* 0x000000c8cf00720c */ /* 0x000fe20003f06270 */
[----:B------:R-:W-:-:S12]  /*8bb0*/  BSSY B0, `(.L_x_1011) ;  /* 0x000000d000007945 */ /* 0x000fd80003800000 */
        /* <DEDUP_REMOVED lines=12> */
.L_x_1012:
[----:B------:R-:W-:Y:S05]  /*8c80*/  BSYNC B0 ;  /* 0x0000000000007941 */ /* 0x000fea0003800000 */
.L_x_1011:
[----:B------:R-:W-:Y:S01]  /*8c90*/  ISETP.GE.AND P0, PT, R206, R200, PT ;  /* 0x000000c8ce00720c */ /* 0x000fe20003f06270 */
[----:B------:R-:W-:-:S12]  /*8ca0*/  BSSY B0, `(.L_x_1013) ;  /* 0x000000d000007945 */ /* 0x000fd80003800000 */
        /* <DEDUP_REMOVED lines=12> */
.L_x_1014:
[----:B------:R-:W-:Y:S05]  /*8d70*/  BSYNC B0 ;  /* 0x0000000000007941 */ /* 0x000fea0003800000 */
.L_x_1013:
        /* <DEDUP_REMOVED lines=14> */
.L_x_1016:
[----:B------:R-:W-:Y:S05]  /*8e60*/  BSYNC B0 ;  /* 0x0000000000007941 */ /* 0x000fea0003800000 */
.L_x_1015:
        /* <DEDUP_REMOVED lines=14> */
.L_x_1018:
[----:B------:R-:W-:Y:S05]  /*8f50*/  BSYNC B0 ;  /* 0x0000000000007941 */ /* 0x000fea0003800000 */
.L_x_1017:
        /* <DEDUP_REMOVED lines=14> */
.L_x_1020:
[----:B------:R-:W-:Y:S05]  /*9040*/  BSYNC B0 ;  /* 0x0000000000007941 */ /* 0x000fea0003800000 */
.L_x_1019:
[----:B------:R-:W-:-:S13]  /*9050*/  ISETP.GE.AND P0, PT, R202, R200, PT ;  /* 0x000000c8ca00720c */ /* 0x000fda0003f06270 */
[----:B------:R-:W-:Y:S05]  /*9060*/  @P0 EXIT ;  /* 0x000000000000094d */ /* 0x000fea0003800000 */
[----:B------:R-:W-:Y:S01]  /*9070*/  IADD3 R0, P0, R220, 0x70, RZ ;  /* 0x00000070dc007810 */ /* 0x000fe20007f1e0ff */
[----:B-12---:R-:W-:Y:S01]  /*9080*/  IMAD.MOV.U32 R2, RZ, RZ, R4 ;  /* 0x000000ffff027224 */ /* 0x006fe200078e0004 */
        /* <DEDUP_REMOVED lines=10> */
.L_x_997:
[----:B------:R-:W2:Y:S01]  /*9130*/  LDC.U8 R2, c[0x0][0x329] ;  /* 0x0000ca40ff027b82 */ /* 0x000ea20000000000 */
[----:B------:R-:W-:Y:S01]  /*9140*/  ISETP.NE.AND P4, PT, R201, -0x1, PT ;  /* 0xffffffffc900780c */ /* 0x000fe20003f85270 */
[----:B------:R-:W-:Y:S01]  /*9150*/  BSSY B0, `(.L_x_1021) ;  /* 0x000003d000007945 */ /* 0x000fe20003800000 */
[----:B------:R-:W-:Y:S02]  /*9160*/  SHF.R.S32.HI R4, RZ, 0x1f, R128 ;  /* 0x0000001fff047819 */ /* 0x000fe40000011480 */
[----:B------:R-:W-:Y:S02]  /*9170*/  IADD3 R0, -R200, R0, RZ ;  /* 0x00000000c8007210 */ /* 0x000fe40007ffe1ff */
[----:B------:R-:W-:Y:S01]  /*9180*/  LEA.HI R4, R4, R128, RZ, 0x3 ;  /* 0x0000008004047211 */ /* 0x000fe200078f18ff */
[----:B------:R-:W3:Y:S01]  /*9190*/  LDC.U8 R5, c[0x0][0x328] ;  /* 0x0000ca00ff057b82 */ /* 0x000ee20000000000 */
[----:B------:R-:W-:-:S02]  /*91a0*/  SHF.R.S32.HI R18, RZ, 0x1f, R16 ;  /* 0x0000001fff127819 */ /* 0x000fc40000011410 */
[----:B-1----:R-:W-:Y:S02]  /*91b0*/  LOP3.LUT R8, R4, 0x1ffffff8, RZ, 0xc0, !PT ;  /* 0x1ffffff804087812 */ /* 0x002fe400078ec0ff */
[----:B------:R-:W-:Y:S01]  /*91c0*/  SHF.R.S32.HI R4, RZ, 0x3, R4 ;  /* 0x00000003ff047819 */ /* 0x000fe20000011404 */
[----:B------:R-:W-:Y:S01]  /*91d0*/  @P4 IMAD.WIDE.U32 R6, R201, c[0x0][0x1e8], RZ ;  /* 0x00007a00c9064a25 */ /* 0x000fe200078e00ff */
[----:B------:R-:W-:-:S03]  /*91e0*/  IADD3 R8, -R8, R128, RZ ;  /* 0x0000008008087210 */ /* 0x000fc60007ffe1ff */
[----:B------:R-:W-:Y:S01]  /*91f0*/  @P4 IMAD.MOV.U32 R9, RZ, RZ, R6 ;  /* 0x000000ffff094224 */ /* 0x000fe200078e0006 */
[----:B------:R-:W-:Y:S01]  /*9200*/  @!P4 SHF.R.S32.HI R6, RZ, 0x1f, R3 ;  /* 0x0000001fff06c819 */ /* 0x000fe20000011403 */
[----:B------:R-:W-:Y:S01]  /*9210*/  @!P4 IMAD.WIDE.U32 R10, R3, c[0x0][0x1e0], RZ ;  /* 0x00007800030aca25 */ /* 0x000fe200078e00ff */
[----:B--2---:R-:W-:-:S03]  /*9220*/  ISETP.NE.AND P1, PT, R2, RZ, PT ;  /* 0x000000ff0200720c */ /* 0x004fc60003f25270 */
[----:B------:R-:W-:Y:S02]  /*9230*/  @!P4 IMAD R6, R6, c[0x0][0x1e0], RZ ;  /* 0x000078000606ca24 */ /* 0x000fe400078e02ff */
[----:B------:R-:W-:Y:S02]  /*9240*/  @!P4 IMAD.MOV.U32 R9, RZ, RZ, R10 ;  /* 0x000000ffff09c224 */ /* 0x000fe400078e000a */
[----:B------:R-:W-:Y:S02]  /*9250*/  @!P4 IMAD R6, R3, c[0x0][0x1e4], R6 ;  /* 0x000079000306ca24 */ /* 0x000fe400078e0206 */
[----:B------:R-:W-:Y:S01]  /*9260*/  IMAD.SHL.U32 R8, R8, 0x8, RZ ;  /* 0x0000000808087824 */ /* 0x000fe200078e00ff */
[----:B---3--:R-:W-:Y:S01]  /*9270*/  ISETP.NE.AND P3, PT, R5, RZ, PT ;  /* 0x000000ff0500720c */ /* 0x008fe20003f65270 */
[----:B------:R-:W-:Y:S02]  /*9280*/  @P4 IMAD R7, R201, c[0x0][0x1ec], R7 ;  /* 0x00007b00c9074a24 */ /* 0x000fe400078e0207 */
[----:B------:R-:W-:Y:S01]  /*9290*/  @!P4 IMAD.IADD R7, R11, 0x1, R6 ;  /* 0x000000010b07c824 */ /* 0x000fe200078e0206 */
[----:B------:R-:W-:Y:S01]  /*92a0*/  ISETP.NE.OR P2, PT, R2, RZ, !P3 ;  /* 0x000000ff0200720c */ /* 0x000fe20005f45670 */
[----:B------:R-:W-:-:S02]  /*92b0*/  @P1 IMAD.MOV.U32 R5, RZ, RZ, c[0x0][0x210] ;  /* 0x00008400ff051624 */ /* 0x000fc400078e00ff */
[----:B------:R-:W-:Y:S01]  /*92c0*/  @!P1 IMAD.MOV.U32 R2, RZ, RZ, c[0x0][0x214] ;  /* 0x00008500ff029624 */ /* 0x000fe200078e00ff */
[----:B------:R-:W-:Y:S01]  /*92d0*/  ISETP.NE.OR P0, PT, R201, -0x1, P2 ;  /* 0xffffffffc900780c */ /* 0x000fe20001705670 */
[----:B------:R-:W-:Y:S02]  /*92e0*/  @P1 IMAD R5, R5, c[0x0][0x214], RZ ;  /* 0x0000850005051a24 */ /* 0x000fe400078e02ff */
[----:B------:R-:W-:Y:S01]  /*92f0*/  IMAD R18, R18, c[0x0][0x1f0], RZ ;  /* 0x00007c0012127a24 */ /* 0x000fe200078e02ff */
[----:B------:R-:W-:Y:S02]  /*9300*/  @!P1 SEL R5, R2, c[0x0][0x234], !P3 ;  /* 0x00008d0002059a07 */ /* 0x000fe40005800000 */
[----:B------:R-:W-:Y:S01]  /*9310*/  @P1 MOV R2, 0x1 ;  /* 0x0000000100021802 */ /* 0x000fe20000000f00 */
[----:B------:R-:W-:Y:S01]  /*9320*/  IMAD R18, R16, c[0x0][0x1f4], R18 ;  /* 0x00007d0010127a24 */ /* 0x000fe200078e0212 */
[----:B------:R-:W-:Y:S01]  /*9330*/  IADD3 R6, P3, R8, R9, RZ ;  /* 0x0000000908067210 */ /* 0x000fe20007f7e0ff */
[----:B------:R-:W-:-:S03]  /*9340*/  @!P1 IMAD R2, R5, c[0x0][0x1c0], RZ ;  /* 0x0000700005029a24 */ /* 0x000fc600078e02ff */
[----:B------:R-:W-:Y:S01]  /*9350*/  LEA.HI.X.SX32 R7, R8, R7, 0x1, P3 ;  /* 0x0000000708077211 */ /* 0x000fe200018f0eff */
[C---:B------:R-:W-:Y:S01]  /*9360*/  @!P0 IMAD R201, R3.reuse, c[0x0][0x214], RZ ;  /* 0x0000850003c98a24 */ /* 0x040fe200078e02ff */
[----:B------:R-:W-:Y:S01]  /*9370*/  CS2R R8, SRZ ;  /* 0x0000000000087805 */ /* 0x000fe2000001ff00 */
[----:B------:R-:W-:Y:S02]  /*9380*/  IMAD R3, R3, R2, RZ ;  /* 0x0000000203037224 */ /* 0x000fe400078e02ff */
[--C-:B------:R-:W-:Y:S01]  /*9390*/  @!P2 IMAD.MOV.U32 R8, RZ, RZ, R201.reuse ;  /* 0x000000ffff08a224 */ /* 0x100fe200078e00c9 */
[----:B------:R-:W-:Y:S01]  /*93a0*/  @!P2 SHF.R.S32.HI R9, RZ, 0x1f, R201 ;  /* 0x0000001fff09a819 */ /* 0x000fe200000114c9 */
[----:B------:R-:W-:Y:S01]  /*93b0*/  @P1 IMAD.MOV.U32 R2, RZ, RZ, c[0x0][0x210] ;  /* 0x00008400ff021624 */ /* 0x000fe200078e00ff */
[----:B------:R-:W-:Y:S01]  /*93c0*/  SEL R3, R3, RZ, P2 ;  /* 0x000000ff03037207 */ /* 0x000fe20001000000 */
[----:B------:R-:W-:Y:S01]  /*93d0*/  @!P1 IMAD.MOV.U32 R2, RZ, RZ, 0x1 ;  /* 0x00000001ff029424 */ /* 0x000fe200078e00ff */
[----:B------:R-:W-:Y:S01]  /*93e0*/  ISETP.GE.AND P2, PT, R4, R0, PT ;  /* 0x000000000400720c */ /* 0x000fe20003f46270 */
[----:B------:R-:W-:-:S04]  /*93f0*/  IMAD.WIDE.U32 R6, R16, c[0x0][0x1f0], R6 ;  /* 0x00007c0010067a25 */ /* 0x000fc800078e0006 */
        /* <DEDUP_REMOVED lines=18> */
.L_x_1022:
[----:B------:R-:W-:Y:S05]  /*9520*/  BSYNC B0 ;  /* 0x0000000000007941 */ /* 0x000fea0003800000 */
.L_x_1021:
        /* <DEDUP_REMOVED lines=15> */
.L_x_1024:
[----:B------:R-:W-:Y:S05]  /*9620*/  BSYNC B0 ;  /* 0x0000000000007941 */ /* 0x000fea0003800000 */
.L_x_1023:
        /* <DEDUP_REMOVED lines=15> */
.L_x_1026:
[----:B------:R-:W-:Y:S05]  /*9720*/  BSYNC B0 ;  /* 0x0000000000007941 */ /* 0x000fea0003800000 */
.L_x_1025:
        /* <DEDUP_REMOVED lines=15> */
.L_x_1028:
[----:B------:R-:W-:Y:S05]  /*9820*/  BSYNC B0 ;  /* 0x0000000000007941 */ /* 0x000fea0003800000 */
.L_x_1027:
        /* <DEDUP_REMOVED lines=15> */
.L_x_1030:
[----:B------:R-:W-:Y:S05]  /*9920*/  BSYNC B0 ;  /* 0x0000000000007941 */ /* 0x000fea0003800000 */
.L_x_1029:
        /* <DEDUP_REMOVED lines=15> */
.L_x_1032:
[----:B------:R-:W-:Y:S05]  /*9a20*/  BSYNC B0 ;  /* 0x0000000000007941 */ /* 0x000fea0003800000 */
.L_x_1031:
        /* <DEDUP_REMOVED lines=15> */
.L_x_1034:
[----:B------:R-:W-:Y:S05]  /*9b20*/  BSYNC B0 ;  /* 0x0000000000007941 */ /* 0x000fea0003800000 */
.L_x_1033:
        /* <DEDUP_REMOVED lines=14> */
.L_x_1036:
[----:B------:R-:W-:Y:S05]  /*9c10*/  BSYNC B0 ;  /* 0x0000000000007941 */ /* 0x000fea0003800000 */
.L_x_1035:
        /* <DEDUP_REMOVED lines=13> */
[----:B--2---:R-:W-:-:S04]  /*9cf0*/  @!P2 LEA R6, P0, R5, c[0x0][0x200], 0x2 ;  /* 0x000080000506aa11 */ /* 0x004fc800078010ff */
[----:B------:R-:W-:Y:S01]  /*9d00*/  @!P2 LEA.HI.X R7, R5, c[0x0][0x204], R4, 0x2, P0 ;  /* 0x000081000507aa11 */ /* 0x000fe200000f1404 */
[----:B------:R-:W-:Y:S01]  /*9d10*/  @!P2 IMAD.MOV.U32 R4, RZ, RZ, 0x7f800000 ;  /* 0x7f800000ff04a424 */ /* 0x000fe200078e00ff */
[----:B------:R-:W-:-:S04]  /*9d20*/  @!P1 IADD3 R5, P0, R15, R3, RZ ;  /* 0x000000030f059210 */ /* 0x000fc80007f1e0ff */
[----:B------:R2:W-:Y:S01]  /*9d30*/  @!P2 STG.E [R6.64], R4 ;  /* 0x000000040600a986 */ /* 0x0005e2000c101908 */
[-C--:B------:R-:W-:Y:S02]  /*9d40*/  @!P1 LEA.HI.X.SX32 R15, R15, R16.reuse, 0x1, P0 ;  /* 0x000000100f0f9211 */ /* 0x080fe400000f0eff */
[C---:B--2---:R-:W-:Y:S02]  /*9d50*/  @!P1 LEA R6, P2, R5.reuse, c[0x0][0x200], 0x2 ;  /* 0x0000800005069a11 */ /* 0x044fe400078410ff */
[C---:B------:R-:W-:Y:S02]  /*9d60*/  @!P5 IADD3 R4, P0, R14.reuse, R3, RZ ;  /* 0x000000030e04d210 */ /* 0x040fe40007f1e0ff */
[----:B------:R-:W-:Y:S02]  /*9d70*/  @!P1 LEA.HI.X R7, R5, c[0x0][0x204], R15, 0x2, P2 ;  /* 0x0000810005079a11 */ /* 0x000fe400010f140f */
[----:B------:R-:W-:Y:S02]  /*9d80*/  @!P5 LEA.HI.X.SX32 R14, R14, R16, 0x1, P0 ;  /* 0x000000100e0ed211 */ /* 0x000fe400000f0eff */
[----:B------:R-:W-:-:S02]  /*9d90*/  @!P5 LEA R18, P2, R4, c[0x0][0x200], 0x2 ;  /* 0x000080000412da11 */ /* 0x000fc400078410ff */
[----:B------:R-:W-:Y:S02]  /*9da0*/  @!P4 IADD3 R5, P0, R13, R3, RZ ;  /* 0x000000030d05c210 */ /* 0x000fe40007f1e0ff */
[----:B------:R-:W-:Y:S01]  /*9db0*/  @!P5 LEA.HI.X R19, R4, c[0x0][0x204], R14, 0x2, P2 ;  /* 0x000081000413da11 */ /* 0x000fe200010f140e */
[----:B------:R-:W-:Y:S01]  /*9dc0*/  @!P1 IMAD.MOV.U32 R4, RZ, RZ, 0x7f800000 ;  /* 0x7f800000ff049424 */ /* 0x000fe200078e00ff */
[----:B------:R-:W-:Y:S02]  /*9dd0*/  ISETP.GE.OR P2, PT, R11, R0, P6 ;  /* 0x000000000b00720c */ /* 0x000fe40003746670 */
[----:B------:R-:W-:Y:S02]  /*9de0*/  @!P4 LEA.HI.X.SX32 R13, R13, R16, 0x1, P0 ;  /* 0x000000100d0dc211 */ /* 0x000fe400000f0eff */
[----:B------:R-:W-:Y:S01]  /*9df0*/  @!P4 LEA R14, P0, R5, c[0x0][0x200], 0x2 ;  /* 0x00008000050eca11 */ /* 0x000fe200078010ff */
[----:B------:R2:W-:Y:S01]  /*9e00*/  @!P1 STG.E [R6.64], R4 ;  /* 0x0000000406009986 */ /* 0x0005e2000c101908 */
[----:B------:R-:W-:-:S02]  /*9e10*/  ISETP.GE.OR P1, PT, R10, R0, P6 ;  /* 0x000000000a00720c */ /* 0x000fc40003726670 */
[----:B------:R-:W-:Y:S01]  /*9e20*/  @!P4 LEA.HI.X R15, R5, c[0x0][0x204], R13, 0x2, P0 ;  /* 0x00008100050fca11 */ /* 0x000fe200000f140d */
[----:B------:R-:W-:Y:S01]  /*9e30*/  @!P5 IMAD.MOV.U32 R5, RZ, RZ, 0x7f800000 ;  /* 0x7f800000ff05d424 */ /* 0x000fe200078e00ff */
[----:B------:R-:W-:-:S03]  /*9e40*/  ISETP.GE.OR P6, PT, R9, R0, P6 ;  /* 0x000000000900720c */ /* 0x000fc600037c6670 */
[----:B------:R-:W-:Y:S01]  /*9e50*/  @!P2 IMAD R11, R11, R2, RZ ;  /* 0x000000020b0ba224 */ /* 0x000fe200078e02ff */
[----:B------:R3:W-:Y:S01]  /*9e60*/  @!P5 STG.E [R18.64], R5 ;  /* 0x000000051200d986 */ /* 0x0007e2000c101908 */
[----:B------:R-:W-:-:S04]  /*9e70*/  @!P2 IMAD.MOV.U32 R8, RZ, RZ, 0x7f800000 ;  /* 0x7f800000ff08a424 */ /* 0x000fc800078e00ff */
[----:B------:R-:W-:Y:S01]  /*9e80*/  @!P1 IMAD R10, R10, R2, RZ ;  /* 0x000000020a0a9224 */ /* 0x000fe200078e02ff */
[----:B--2---:R-:W-:-:S04]  /*9e90*/  @!P3 IADD3 R4, P0, R12, R3, RZ ;  /* 0x000000030c04b210 */ /* 0x004fc80007f1e0ff */
[----:B------:R-:W-:Y:S02]  /*9ea0*/  @!P3 LEA.HI.X.SX32 R12, R12, R16, 0x1, P0 ;  /* 0x000000100c0cb211 */ /* 0x000fe400000f0eff */
[----:B------:R-:W-:Y:S01]  /*9eb0*/  @!P3 LEA R6, P0, R4, c[0x0][0x200], 0x2 ;  /* 0x000080000406ba11 */ /* 0x000fe200078010ff */
[----:B---3--:R-:W-:-:S03]  /*9ec0*/  @!P3 IMAD.MOV.U32 R5, RZ, RZ, 0x7f800000 ;  /* 0x7f800000ff05b424 */ /* 0x008fc600078e00ff */
[----:B------:R-:W-:Y:S02]  /*9ed0*/  @!P3 LEA.HI.X R7, R4, c[0x0][0x204], R12, 0x2, P0 ;  /* 0x000081000407ba11 */ /* 0x000fe400000f140c */
[----:B------:R-:W-:-:S04]  /*9ee0*/  @!P2 IADD3 R4, P0, R11, R3, RZ ;  /* 0x000000030b04a210 */ /* 0x000fc80007f1e0ff */
[----:B------:R-:W-:Y:S02]  /*9ef0*/  @!P2 LEA.HI.X.SX32 R11, R11, R16, 0x1, P0 ;  /* 0x000000100b0ba211 */ /* 0x000fe400000f0eff */
[----:B------:R-:W-:-:S04]  /*9f00*/  @!P2 LEA R12, P0, R4, c[0x0][0x200], 0x2 ;  /* 0x00008000040caa11 */ /* 0x000fc800078010ff */
[----:B------:R-:W-:Y:S02]  /*9f10*/  @!P2 LEA.HI.X R13, R4, c[0x0][0x204], R11, 0x2, P0 ;  /* 0x00008100040daa11 */ /* 0x000fe400000f140b */
[----:B------:R-:W-:-:S04]  /*9f20*/  @!P1 IADD3 R4, P0, R10, R3, RZ ;  /* 0x000000030a049210 */ /* 0x000fc80007f1e0ff */
[----:B------:R-:W-:Y:S02]  /*9f30*/  @!P1 LEA.HI.X.SX32 R10, R10, R16, 0x1, P0 ;  /* 0x000000100a0a9211 */ /* 0x000fe400000f0eff */
[----:B-1----:R-:W-:-:S04]  /*9f40*/  @!P1 LEA R20, P0, R4, c[0x0][0x200], 0x2 ;  /* 0x0000800004149a11 */ /* 0x002fc800078010ff */
[----:B------:R-:W-:Y:S01]  /*9f50*/  @!P1 LEA.HI.X R21, R4, c[0x0][0x204], R10, 0x2, P0 ;  /* 0x0000810004159a11 */ /* 0x000fe200000f140a */
[----:B------:R-:W-:-:S05]  /*9f60*/  @!P4 IMAD.MOV.U32 R4, RZ, RZ, 0x7f800000 ;  /* 0x7f800000ff04c424 */ /* 0x000fca00078e00ff */
[----:B------:R1:W-:Y:S04]  /*9f70*/  @!P4 STG.E [R14.64], R4 ;  /* 0x000000040e00c986 */ /* 0x0003e8000c101908 */
[----:B------:R2:W-:Y:S04]  /*9f80*/  @!P3 STG.E [R6.64], R5 ;  /* 0x000000050600b986 */ /* 0x0005e8000c101908 */
[----:B------:R2:W-:Y:S01]  /*9f90*/  @!P2 STG.E [R12.64], R8 ;  /* 0x000000080c00a986 */ /* 0x0005e2000c101908 */
[----:B-1----:R-:W-:-:S05]  /*9fa0*/  @!P1 IMAD.MOV.U32 R4, RZ, RZ, 0x7f800000 ;  /* 0x7f800000ff049424 */ /* 0x002fca00078e00ff */
[----:B------:R2:W-:Y:S01]  /*9fb0*/  @!P1 STG.E [R20.64], R4 ;  /* 0x0000000414009986 */ /* 0x0005e2000c101908 */
[----:B------:R-:W-:Y:S05]  /*9fc0*/  @P6 EXIT ;  /* 0x000000000000694d */ /* 0x000fea0003800000 */
[----:B------:R-:W-:Y:S02]  /*9fd0*/  IMAD R2, R9, R2, RZ ;  /* 0x0000000209027224 */ /* 0x000fe400078e02ff */
[----:B------:R-:W-:-:S03]  /*9fe0*/  IMAD.MOV.U32 R0, RZ, RZ, 0x7f800000 ;  /* 0x7f800000ff007424 */ /* 0x000fc600078e00ff */
[----:B------:R-:W-:-:S04]  /*9ff0*/  IADD3 R3, P0, R2, R3, RZ ;  /* 0x0000000302037210 */ /* 0x000fc80007f1e0ff */
[----:B------:R-:W-:Y:S02]  /*a000*/  LEA.HI.X.SX32 R2, R2, R16, 0x1, P0 ;  /* 0x0000001002027211 */ /* 0x000fe400000f0eff */
[----:B--2---:R-:W-:-:S04]  /*a010*/  LEA R4, P0, R3, c[0x0][0x200], 0x2 ;  /* 0x0000800003047a11 */ /* 0x004fc800078010ff */
[----:B------:R-:W-:-:S05]  /*a020*/  LEA.HI.X R5, R3, c[0x0][0x204], R2, 0x2, P0 ;  /* 0x0000810003057a11 */ /* 0x000fca00000f1402 */
[----:B------:R-:W-:Y:S01]  /*a030*/  STG.E [R4.64], R0 ;  /* 0x0000000004007986 */ /* 0x000fe2000c101908 */
[----:B------:R-:W-:Y:S05]  /*a040*/  EXIT ;  /* 0x000000000000794d */ /* 0x000fea0003800000 */
.L_x_1037:
        /* <DEDUP_REMOVED lines=11> */
.L_x_2127:


//--------------------- .text._ZN5flash16flash_fwd_kernelI23Flash_fwd_kernel_traitsILi64ELi128ELi64ELi4ELb0ELb0EN7cutlass6half_tE19Flash_kernel_traitsILi64ELi128ELi64ELi4ES3_EELb1ELb0ELb0ELb0ELb0ELb0ELb0ELb0EEEvNS_16Flash_fwd_paramsE --------------------------
	.section	.text._ZN5flash16flash_fwd_kernelI23Flash_fwd_kernel_traitsILi64ELi128ELi64ELi4ELb0ELb0EN7cutlass6half_tE19Flash_kernel_traitsILi64ELi128ELi64ELi4ES3_EELb1ELb0ELb0ELb0ELb0ELb0ELb0ELb0EEEvNS_16Flash_fwd_paramsE,"ax",@progbits
	.sectioninfo	@"SHI_REGISTERS=255"
	.align	128
        .global         _ZN5flash16flash_fwd_kernelI23Flash_fwd_kernel_traitsILi64ELi128ELi64ELi4ELb0ELb0EN7cutlass6half_tE19Flash_kernel_traitsILi64ELi128ELi64ELi4ES3_EELb1ELb0ELb0ELb0ELb0ELb0ELb0ELb0EEEvNS_16Flash_fwd_paramsE
        .type           _ZN5flash16flash_fwd_kernelI23Flash_fwd_kernel_traitsILi64ELi128ELi64ELi4ELb0ELb0EN7cutlass6half_tE19Flash_kernel_traitsILi64ELi128ELi64ELi4ES3_EELb1ELb0ELb0ELb0ELb0ELb0ELb0ELb0EEEvNS_16Flash_fwd_paramsE,@function
        .size           _ZN5flash16flash_fwd_kernelI23Flash_fwd_kernel_traitsILi64ELi128ELi64ELi4ELb0ELb0EN7cutlass6half_tE19Flash_kernel_traitsILi64ELi128ELi64ELi4ES3_EELb1ELb0ELb0ELb0ELb0ELb0ELb0ELb0EEEvNS_16Flash_fwd_paramsE,(.L_x_2128 - _ZN5flash16flash_fwd_kernelI23Flash_fwd_kernel_traitsILi64ELi128ELi64ELi4ELb0ELb0EN7cutlass6half_tE19Flash_kernel_traitsILi64ELi128ELi64ELi4ES3_EELb1ELb0ELb0ELb0ELb0ELb0ELb0ELb0EEEvNS_16Flash_fwd_paramsE)
        .other          _ZN5flash16flash_fwd_kernelI23Flash_fwd_kernel_traitsILi64ELi128ELi64ELi4ELb0ELb0EN7cutlass6half_tE19Flash_kernel_traitsILi64ELi128ELi64ELi4ES3_EELb1ELb0ELb0ELb0ELb0ELb0ELb0ELb0EEEvNS_16Flash_fwd_paramsE,@"STO_CUDA_ENTRY STV_DEFAULT"
_ZN5flash16flash_fwd_kernelI23Flash_fwd_kernel_traitsILi64ELi128ELi64ELi4ELb0ELb0EN7cutlass6half_tE19Flash_kernel_traitsILi64ELi128ELi64ELi4ES3_EELb1ELb0ELb0ELb0ELb0ELb0ELb0ELb0EEEvNS_16Flash_fwd_paramsE:
.text._ZN5flash16flash_fwd_kernelI23Flash_fwd_kernel_traitsILi64ELi128ELi64ELi4ELb0ELb0EN7cutlass6half_tE19Flash_kernel_traitsILi64ELi128ELi64ELi4ES3_EELb1ELb0ELb0ELb0ELb0ELb0ELb0ELb0EEEvNS_16Flash_fwd_paramsE:
[----:B------:R-:W-:-:S03]  /*0000*/  MOV R1, c[0x0][0x28] ;  /* 0x00000a0000017a02 */ /* 0x000fc60000000f00 */
[----:B------:R-:W-:Y:S01]  /*0010*/  ULDC.U8 UR4, c[0x0][0x304] ;  /* 0x0000c10000047ab9 */ /* 0x000fe20000000000 */
[----:B------:R-:W-:Y:S01]  /*0020*/  IADD3 R1, R1, -0x10, RZ ;  /* 0xfffffff001017810 */ /* 0x000fe20007ffe0ff */
[----:B------:R-:W-:Y:S01]  /*0030*/  ULDC.64 UR18, c[0x0][0x2f0] ;  /* 0x0000bc0000127ab9 */ /* 0x000fe20000000a00 */
[----:B------:R-:W-:Y:S01]  /*0040*/  ISETP.NE.AND P1, PT, RZ, UR4, PT ;  /* 0x00000004ff007c0c */ /* 0x000fe2000bf25270 */
[----:B------:R-:W-:Y:S01]  /*0050*/  IMAD.U32 R2, RZ, RZ, UR18 ;  /* 0x00000012ff027e24 */ /* 0x000fe2000f8e00ff */
[----:B------:R-:W-:Y:S01]  /*0060*/  ULDC.64 UR16, c[0x0][0x118] ;  /* 0x0000460000107ab9 */ /* 0x000fe20000000a00 */
[----:B------:R-:W-:Y:S02]  /*0070*/  IMAD.U32 R3, RZ, RZ, UR19 ;  /* 0x00000013ff037e24 */ /* 0x000fe4000f8e00ff */
[----:B------:R-:W-:-:S08]  /*0080*/  IMAD.MOV.U32 R6, RZ, RZ, c[0x0][0x2f8] ;  /* 0x0000be00ff067624 */ /* 0x000fd000078e00ff */
[----:B------:R1:W2:Y:S01]  /*0090*/  @P1 LDG.E.64 R4, [R2.64] ;  /* 0x0000001002041981 */ /* 0x0002a2000c1e1b00 */
[----:B------:R-:W-:Y:S02]  /*00a0*/  IMAD.MOV.U32 R7, RZ, RZ, c[0x0][0x2fc] ;  /* 0x0000bf00ff077624 */ /* 0x000fe400078e00ff */
[----:B-1----:R-:W-:Y:S02]  /*00b0*/  @P1 IMAD.MOV.U32 R2, RZ, RZ, R6 ;  /* 0x000000ffff021224 */ /* 0x002fe400078e0006 */
[----:B------:R-:W-:-:S06]  /*00c0*/  @P1 IMAD.MOV.U32 R3, RZ, RZ, R7 ;  /* 0x000000ffff031224 */ /* 0x000fcc00078e0007 */
[----:B------:R-:W3:Y:S01]  /*00d0*/  @P1 LDG.E.64 R2, [R2.64] ;  /* 0x0000001002021981 */ /* 0x000ee2000c1e1b00 */
[----:B------:R-:W1:Y:S01]  /*00e0*/  LDC.U8 R8, c[0x0][0x312] ;  /* 0x0000c480ff087b82 */ /* 0x000e620000000000 */
[----:B------:R-:W-:Y:S02]  /*00f0*/  ISETP.NE.U32.AND P3, PT, RZ, c[0x0][0x240], PT ;  /* 0x00009000ff007a0c */ /* 0x000fe40003f65070 */
[----:B------:R-:W4:Y:S01]  /*0100*/  S2R R183, SR_CTAID.X ;  /* 0x0000000000b77919 */ /* 0x000f220000002500 */
[----:B------:R-:W-:Y:S02]  /*0110*/  MOV R22, 0x4 ;  /* 0x0000000400167802 */ /* 0x000fe40000000f00 */
[----:B------:R-:W-:Y:S01]  /*0120*/  ISETP.NE.AND.EX P3, PT, RZ, c[0x0][0x244], PT, P3 ;  /* 0x00009100ff007a0c */ /* 0x000fe20003f65330 */
[----:B------:R-:W4:Y:S01]  /*0130*/  S2R R18, SR_CTAID.Y ;  /* 0x0000000000127919 */ /* 0x000f220000002600 */
[----:B------:R-:W-:-:S03]  /*0140*/  MOV R248, 0xffffffff ;  /* 0xffffffff00f87802 */ /* 0x000fc60000000f00 */
[----:B------:R-:W4:Y:S04]  /*0150*/  S2R R21, SR_CTAID.Z ;  /* 0x0000000000157919 */ /* 0x000f280000002700 */
[----:B------:R-:W4:Y:S01]  /*0160*/  S2R R42, SR_TID.X ;  /* 0x00000000002a7919 */ /* 0x000f220000002100 */
[----:B-1----:R-:W-:Y:S02]  /*0170*/  ISETP.NE.AND P4, PT, R8, RZ, PT ;  /* 0x000000ff0800720c */ /* 0x002fe40003f85270 */
[----:B----4-:R-:W-:-:S04]  /*0180*/  LOP3.LUT R0, R21, R183, R18, 0xfe, !PT ;  /* 0x000000b715007212 */ /* 0x010fc800078efe12 */
[----:B------:R-:W-:-:S13]  /*0190*/  LOP3.LUT P2, RZ, R0, R42, RZ, 0xfc, !PT ;  /* 0x0000002a00ff7212 */ /* 0x000fda000784fcff */
[----:B------:R-:W-:Y:S02]  /*01a0*/  @!P2 IMAD.MOV.U32 R8, RZ, RZ, c[0x0][0x308] ;  /* 0x0000c200ff08a624 */ /* 0x000fe400078e00ff */
[----:B------:R-:W-:Y:S01]  /*01b0*/  @!P2 IMAD.MOV.U32 R9, RZ, RZ, c[0x0][0x30c] ;  /* 0x0000c300ff09a624 */ /* 0x000fe200078e00ff */
[----:B--2---:R1:W2:Y:S08]  /*01c0*/  @P1 R2UR UR18, R4 ;  /* 0x00000000041213c2 */ /* 0x0042b000000e0000 */
[----:B------:R1:W4:Y:S02]  /*01d0*/  @P1 R2UR UR19, R5 ;  /* 0x00000000051313c2 */ /* 0x00032400000e0000 */
[----:B-1----:R-:W-:Y:S01]  /*01e0*/  IMAD.WIDE R4, R18, R22, c[0x0][0x240] ;  /* 0x0000900012047625 */ /* 0x002fe200078e0216 */
[----:B---3--:R-:W-:-:S03]  /*01f0*/  @P1 IADD3 R6, P0, R2, c[0x0][0x300], RZ ;  /* 0x0000c00002061a10 */ /* 0x008fc60007f1e0ff */
[----:B--2---:R-:W-:Y:S02]  /*0200*/  IMAD.U32 R2, RZ, RZ, UR18 ;  /* 0x00000012ff027e24 */ /* 0x004fe4000f8e00ff */
[----:B------:R-:W-:Y:S01]  /*0210*/  @P1 IMAD.X R7, RZ, RZ, R3, P0 ;  /* 0x000000ffff071224 */ /* 0x000fe200000e0603 */
[----:B------:R-:W-:Y:S01]  /*0220*/  ISETP.NE.U32.AND P0, PT, RZ, c[0x0][0x250], PT ;  /* 0x00009400ff007a0c */ /* 0x000fe20003f05070 */
[----:B----4-:R-:W-:Y:S01]  /*0230*/  IMAD.U32 R3, RZ, RZ, UR19 ;  /* 0x00000013ff037e24 */ /* 0x010fe2000f8e00ff */
[----:B------:R-:W-:Y:S02]  /*0240*/  ISETP.EQ.U32.AND P1, PT, RZ, c[0x0][0x248], PT ;  /* 0x00009200ff007a0c */ /* 0x000fe40003f22070 */
[----:B------:R-:W-:Y:S02]  /*0250*/  ISETP.NE.AND.EX P0, PT, RZ, c[0x0][0x254], PT, P0 ;  /* 0x00009500ff007a0c */ /* 0x000fe40003f05300 */
[----:B------:R1:W-:Y:S01]  /*0260*/  @!P2 STG.E.64 [R8.64], R2 ;  /* 0x000000020800a986 */ /* 0x0003e2000c101b10 */
[----:B------:R-:W-:-:S02]  /*0270*/  SHF.R.S32.HI R19, RZ, 0x1f, R42 ;  /* 0x0000001fff137819 */ /* 0x000fc4000001142a */
[----:B------:R-:W-:Y:S01]  /*0280*/  ISETP.EQ.OR.EX P1, PT, RZ, c[0x0][0x24c], !P4, P1 ;  /* 0x00009300ff007a0c */ /* 0x000fe20006722710 */
[----:B-1----:R-:W-:Y:S02]  /*0290*/  @!P2 IMAD.MOV.U32 R2, RZ, RZ, R6 ;  /* 0x000000ffff02a224 */ /* 0x002fe400078e0006 */
[----:B------:R-:W-:-:S05]  /*02a0*/  @!P2 IMAD.MOV.U32 R3, RZ, RZ, R7 ;  /* 0x000000ffff03a224 */ /* 0x000fca00078e0007 */
[----:B------:R1:W-:Y:S04]  /*02b0*/  @!P2 STG.E.64 [R8.64+0x8], R2 ;  /* 0x000008020800a986 */ /* 0x0003e8000c101b10 */
[----:B------:R2:W3:Y:S04]  /*02c0*/  @P3 LDG.E R248, [R4.64] ;  /* 0x0000001004f83981 */ /* 0x0004e8000c1e1900 */
[----:B--2---:R-:W3:Y:S01]  /*02d0*/  @P3 LDG.E R4, [R4.64+0x4] ;  /* 0x0000041004043981 */ /* 0x004ee2000c1e1900 */
[----:B-1----:R-:W-:Y:S02]  /*02e0*/  IMAD.MOV.U32 R8, RZ, RZ, RZ ;  /* 0x000000ffff087224 */ /* 0x002fe400078e00ff */
[----:B------:R-:W-:Y:S01]  /*02f0*/  @P0 IMAD.WIDE R2, R18, R22, c[0x0][0x250] ;  /* 0x0000940012020625 */ /* 0x000fe200078e0216 */
[----:B------:R-:W-:-:S02]  /*0300*/  LEA.HI R17, R19, R42, RZ, 0x5 ;  /* 0x0000002a13117211 */ /* 0x000fc400078f28ff */
[----:B------:R-:W-:Y:S01]  /*0310*/  ISETP.NE.U32.AND P2, PT, RZ, c[0x0][0x248], PT ;  /* 0x00009200ff007a0c */ /* 0x000fe20003f45070 */
[C---:B------:R-:W-:Y:S01]  /*0320*/  IMAD R0, R18.reuse, c[0x0][0x1c0], R21 ;  /* 0x0000700012007a24 */ /* 0x040fe200078e0215 */
[----:B------:R1:W5:Y:S01]  /*0330*/  @P0 LDG.E R8, [R2.64] ;  /* 0x0000001002080981 */ /* 0x000362000c1e1900 */
[----:B------:R-:W-:Y:S01]  /*0340*/  IMAD.MOV.U32 R9, RZ, RZ, -0x1 ;  /* 0xffffffffff097424 */ /* 0x000fe200078e00ff */
[----:B------:R-:W-:Y:S01]  /*0350*/  ISETP.NE.AND.EX P2, PT, RZ, c[0x0][0x24c], PT, P2 ;  /* 0x00009300ff007a0c */ /* 0x000fe20003f45320 */
[----:B------:R-:W-:Y:S01]  /*0360*/  IMAD.WIDE R10, R18, R22, c[0x0][0x248] ;  /* 0x00009200120a7625 */ /* 0x000fe200078e0216 */
[----:B------:R-:W-:-:S04]  /*0370*/  SHF.L.U32 R0, R0, 0x5, RZ ;  /* 0x0000000500007819 */ /* 0x000fc800000006ff */
[----:B------:R2:W5:Y:S01]  /*0380*/  @!P1 LDG.E R9, [R10.64] ;  /* 0x000000100a099981 */ /* 0x000562000c1e1900 */
[----:B-1----:R-:W-:-:S05]  /*0390*/  LOP3.LUT R2, R17, 0xffffffe0, RZ, 0xc0, !PT ;  /* 0xffffffe011027812 */ /* 0x002fca00078ec0ff */
[----:B------:R-:W-:-:S05]  /*03a0*/  IMAD.IADD R249, R42, 0x1, -R2 ;  /* 0x000000012af97824 */ /* 0x000fca00078e0a02 */
[--C-:B------:R-:W-:Y:S02]  /*03b0*/  IADD3 R216, P1, P0, R0, R6, R249.reuse ;  /* 0x0000000600d87210 */ /* 0x100fe4000783e0f9 */
[----:B------:R-:W-:Y:S02]  /*03c0*/  SHF.R.S32.HI R0, RZ, 0x1f, R0 ;  /* 0x0000001fff007819 */ /* 0x000fe40000011400 */
[----:B------:R-:W-:-:S04]  /*03d0*/  SHF.R.S32.HI R2, RZ, 0x1f, R249 ;  /* 0x0000001fff027819 */ /* 0x000fc800000114f9 */
[----:B------:R-:W-:Y:S01]  /*03e0*/  IADD3.X R206, R0, R7, R2, P1, P0 ;  /* 0x0000000700ce7210 */ /* 0x000fe20000fe0402 */
[----:B---3--:R-:W-:Y:S02]  /*03f0*/  @P3 IMAD.IADD R14, R4, 0x1, -R248 ;  /* 0x00000001040e3824 */ /* 0x008fe400078e0af8 */
[----:B------:R-:W-:Y:S01]  /*0400*/  @!P3 IMAD.MOV.U32 R14, RZ, RZ, c[0x0][0x214] ;  /* 0x00008500ff0eb624 */ /* 0x000fe200078e00ff */
[----:B------:R-:W-:Y:S05]  /*0410*/  @!P2 BRA `(.L_x_1038) ;  /* 0x000000400000a947 */ /* 0x000fea0003800000 */
[----:B--2---:R-:W2:Y:S02]  /*0420*/  @P4 LDG.E R0, [R10.64+0x4] ;  /* 0x000004100a004981 */ /* 0x004ea4000c1e1900 */
[----:B--2--5:R-:W-:-:S06]  /*0430*/  @P4 IADD3 R0, R0, -R9, RZ ;  /* 0x8000000900004210 */ /* 0x024fcc0007ffe0ff */
[----:B------:R1:W5:Y:S01]  /*0440*/  @!P4 LDG.E R0, [R10.64] ;  /* 0x000000100a00c981 */ /* 0x000362000c1e1900 */
[----:B------:R-:W-:Y:S05]  /*0450*/  BRA `(.L_x_1039) ;  /* 0x0000001000007947 */ /* 0x000fea0003800000 */
.L_x_1038:
[----:B--2---:R-:W-:Y:S02]  /*0460*/  MOV R0, c[0x0][0x218] ;  /* 0x0000860000007a02 */ /* 0x004fe40000000f00 */
.L_x_1039:
        /* <DEDUP_REMOVED lines=18> */
[----:B------:R-:W2:Y:S01]  /*0590*/  LDC.U8 R201, c[0x0][0x2d8] ;  /* 0x0000b600ffc97b82 */ /* 0x000ea20000000000 */
[----:B------:R-:W-:-:S11]  /*05a0*/  ISETP.NE.AND P0, PT, R9, -0x1, PT ;  /* 0xffffffff0900780c */ /* 0x000fd60003f05270 */
[----:B------:R-:W-:Y:S01]  /*05b0*/  @!P1 SHF.R.S32.HI R4, RZ, 0x1f, R18 ;  /* 0x0000001fff049819 */ /* 0x000fe20000011412 */
[----:B------:R-:W-:Y:S01]  /*05c0*/  @P1 IMAD.WIDE.U32 R2, R248, c[0x0][0x190], RZ ;  /* 0x00006400f8021a25 */ /* 0x000fe200078e00ff */
[----:B------:R-:W-:-:S03]  /*05d0*/  @P0 IADD3 R0, R8, R9, RZ ;  /* 0x0000000908000210 */ /* 0x000fc60007ffe0ff */
[----:B------:R-:W-:Y:S01]  /*05e0*/  @!P1 IMAD R6, R4, c[0x0][0x178], RZ ;  /* 0x00005e0004069a24 */ /* 0x000fe200078e02ff */
[----:B------:R-:W-:Y:S01]  /*05f0*/  @P1 MOV R7, R2 ;  /* 0x0000000200071202 */ /* 0x000fe20000000f00 */
[----:B-1----:R-:W-:Y:S02]  /*0600*/  @P1 IMAD R11, R248, c[0x0][0x194], R3 ;  /* 0x00006500f80b1a24 */ /* 0x002fe400078e0203 */
        /* <DEDUP_REMOVED lines=8> */
[----:B--2---:R-:W-:Y:S01]  /*0690*/  SHF.R.S32.HI R0, RZ, 0x1f, R8 ;  /* 0x0000001fff007819 */ /* 0x004fe20000011408 */
        /* <DEDUP_REMOVED lines=10> */
.L_x_1041:
[----:B--2---:R-:W-:Y:S02]  /*0740*/  IABS R4, c[0x0][0x1c8] ;  /* 0x0000720000047a13 */ /* 0x004fe40000000000 */
        /* <DEDUP_REMOVED lines=41> */
.L_x_1042:
[CC--:B------:R-:W-:Y:S01]  /*09e0*/  LEA.HI R0, R19.reuse, R42.reuse, RZ, 0x3 ;  /* 0x0000002a13007211 */ /* 0x0c0fe200078f18ff */
[----:B------:R-:W-:Y:S01]  /*09f0*/  IMAD.IADD R246, R14, 0x1, -R246 ;  /* 0x000000010ef67824 */ /* 0x000fe200078e0af6 */
[----:B------:R-:W-:Y:S01]  /*0a00*/  LEA.HI R4, R19, R42, RZ, 0x6 ;  /* 0x0000002a13047211 */ /* 0x000fe200078f30ff */
[----:B------:R-:W-:Y:S01]  /*0a10*/  IMAD R5, R5, c[0x0][0x1a8], RZ ;  /* 0x00006a0005057a24 */ /* 0x000fe200078e02ff */
[----:B------:R-:W-:Y:S01]  /*0a20*/  SHF.R.S32.HI R242, RZ, 0x3, R0 ;  /* 0x00000003fff27819 */ /* 0x000fe20000011400 */
[----:B------:R-:W-:Y:S01]  /*0a30*/  BSSY B0, `(.L_x_1043) ;  /* 0x0000026000007945 */ /* 0x000fe20003800000 */
[----:B------:R-:W-:Y:S01]  /*0a40*/  LOP3.LUT R2, R0, 0xfffffff8, RZ, 0xc0, !PT ;  /* 0xfffffff800027812 */ /* 0x000fe200078ec0ff */
[----:B------:R-:W-:Y:S01]  /*0a50*/  IMAD.SHL.U32 R4, R4, 0x8, RZ ;  /* 0x0000000804047824 */ /* 0x000fe200078e00ff */
[----:B------:R-:W-:Y:S01]  /*0a60*/  SHF.R.S32.HI R243, RZ, 0x1f, R242 ;  /* 0x0000001ffff37819 */ /* 0x000fe200000114f2 */
[----:B------:R-:W-:Y:S01]  /*0a70*/  IMAD.SHL.U32 R0, R242, 0x40, RZ ;  /* 0x00000040f2007824 */ /* 0x000fe200078e00ff */
[----:B------:R-:W-:Y:S01]  /*0a80*/  SHF.R.S32.HI R154, RZ, 0x5, R17 ;  /* 0x00000005ff9a7819 */ /* 0x000fe20000011411 */
[----:B------:R-:W-:-:S02]  /*0a90*/  IMAD.IADD R20, R42, 0x1, -R2 ;  /* 0x000000012a147824 */ /* 0x000fc400078e0a02 */
[----:B------:R-:W-:Y:S01]  /*0aa0*/  IMAD.WIDE R238, R183, 0x80, R242 ;  /* 0x00000080b7ee7825 */ /* 0x000fe200078e02f2 */
[----:B------:R-:W-:-:S03]  /*0ab0*/  LOP3.LUT R0, R0, 0x1c0, RZ, 0xc0, !PT ;  /* 0x000001c000007812 */ /* 0x000fc600078ec0ff */
[----:B------:R-:W-:-:S05]  /*0ac0*/  IMAD.SHL.U32 R240, R20, 0x8, RZ ;  /* 0x0000000814f07824 */ /* 0x000fca00078e00ff */
[----:B------:R-:W-:Y:S02]  /*0ad0*/  LOP3.LUT R3, R0, 0x38, R240, 0xf8, !PT ;  /* 0x0000003800037812 */ /* 0x000fe400078ef8f0 */
[----:B------:R-:W-:Y:S02]  /*0ae0*/  SHF.R.U32.HI R0, RZ, 0x3, R0 ;  /* 0x00000003ff007819 */ /* 0x000fe40000011600 */
[----:B------:R-:W-:Y:S02]  /*0af0*/  IADD3 R2, P0, R240, R7, RZ ;  /* 0x00000007f0027210 */ /* 0x000fe40007f1e0ff */
[----:B------:R-:W-:Y:S02]  /*0b00*/  SHF.R.S32.HI R241, RZ, 0x1f, R240 ;  /* 0x0000001ffff17819 */ /* 0x000fe400000114f0 */
[----:B------:R-:W-:-:S03]  /*0b10*/  LOP3.LUT R0, R3, R0, RZ, 0x3c, !PT ;  /* 0x0000000003007212 */ /* 0x000fc600078e3cff */
[----:B------:R-:W-:Y:S01]  /*0b20*/  IMAD.X R3, R241, 0x1, R11, P0 ;  /* 0x00000001f1037824 */ /* 0x000fe200000e060b */
[----:B------:R-:W-:Y:S02]  /*0b30*/  ISETP.GE.AND P0, PT, R242, R246, PT ;  /* 0x000000f6f200720c */ /* 0x000fe40003f06270 */
[----:B------:R-:W-:Y:S01]  /*0b40*/  LOP3.LUT R4, R0, 0xfffffe00, R4, 0xf8, !PT ;  /* 0xfffffe0000047812 */ /* 0x000fe200078ef804 */
[C---:B------:R-:W-:Y:S01]  /*0b50*/  IMAD R0, R21.reuse, c[0x0][0x1ac], R5 ;  /* 0x00006b0015007a24 */ /* 0x040fe200078e0205 */
[----:B------:R-:W-:Y:S01]  /*0b60*/  SHF.R.S32.HI R11, RZ, 0x1f, R10 ;  /* 0x0000001fff0b7819 */ /* 0x000fe2000001140a */
[----:B------:R-:W-:-:S04]  /*0b70*/  IMAD.WIDE.U32 R8, R21, c[0x0][0x1a8], R2 ;  /* 0x00006a0015087a25 */ /* 0x000fc800078e0002 */
[----:B------:R-:W-:Y:S02]  /*0b80*/  IMAD.SHL.U32 R199, R4, 0x2, RZ ;  /* 0x0000000204c77824 */ /* 0x000fe400078e00ff */
[----:B------:R-:W-:Y:S02]  /*0b90*/  IMAD.IADD R7, R9, 0x1, R0 ;  /* 0x0000000109077824 */ /* 0x000fe400078e0200 */
        /* <DEDUP_REMOVED lines=15> */
.L_x_1044:
[----:B------:R-:W-:Y:S05]  /*0c90*/  BSYNC B0 ;  /* 0x0000000000007941 */ /* 0x000fea0003800000 */
.L_x_1043:
[----:B------:R-:W-:Y:S01]  /*0ca0*/  IADD3 R251, R242, 0x10, RZ ;  /* 0x00000010f2fb7810 */ /* 0x000fe20007ffe0ff */
[----:B------:R-:W-:Y:S03]  /*0cb0*/  BSSY B0, `(.L_x_1045) ;  /* 0x0000014000007945 */ /* 0x000fe60003800000 */
[----:B------:R-:W-:-:S13]  /*0cc0*/  ISETP.GE.AND P0, PT, R251, R246, PT ;  /* 0x000000f6fb00720c */ /* 0x000fda0003f06270 */
[----:B------:R-:W-:Y:S05]  /*0cd0*/  @P0 BRA `(.L_x_1046) ;  /* 0x0000011000000947 */ /* 0x000fea0003800000 */
[----:B------:R-:W-:-:S13]  /*0ce0*/  ISETP.GE.AND P0, PT, R240, c[0x0][0x220], PT ;  /* 0x00008800f0007a0c */ /* 0x000fda0003f06270 */
[----:B------:R3:W-:Y:S01]  /*0cf0*/  @P0 STS.128 [R199+0x800], RZ ;  /* 0x000800ffc7000388 */ /* 0x0007e20000000c00 */
        /* <DEDUP_REMOVED lines=15> */
.L_x_1046:
[----:B------:R-:W-:Y:S05]  /*0df0*/  BSYNC B0 ;  /* 0x0000000000007941 */ /* 0x000fea0003800000 */
.L_x_1045:
        /* <DEDUP_REMOVED lines=21> */
.L_x_1048:
[----:B------:R-:W-:Y:S05]  /*0f50*/  BSYNC B0 ;  /* 0x0000000000007941 */ /* 0x000fea0003800000 */
.L_x_1047:
        /* <DEDUP_REMOVED lines=21> */
.L_x_1050:
[----:B------:R-:W-:Y:S05]  /*10b0*/  BSYNC B0 ;  /* 0x0000000000007941 */ /* 0x000fea0003800000 */
.L_x_1049:
[----:B------:R-:W-:Y:S01]  /*10c0*/  IADD3 R0, R242, 0x40, RZ ;  /* 0x00000040f2007810 */ /* 0x000fe20007ffe0ff */
[----:B------:R-:W-:Y:S03]  /*10d0*/  BSSY B0, `(.L_x_1051) ;  /* 0x0000015000007945 */ /* 0x000fe60003800000 */
[----:B------:R-:W-:Y:S01]  /*10e0*/  ISETP.GE.AND P0, PT, R0, R246, PT ;  /* 0x000000f60000720c */ /* 0x000fe20003f06270 */
[----:B------:R1:W-:-:S12]  /*10f0*/  STL [R1+0xc], R0 ;  /* 0x00000c0001007387 */ /* 0x0003d80000100800 */
[----:B------:R-:W-:Y:S05]  /*1100*/  @P0 BRA `(.L_x_1052) ;  /* 0x0000011000000947 */ /* 0x000fea0003800000 */
[----:B------:R-:W-:-:S13]  /*1110*/  ISETP.GE.AND P0, PT, R240, c[0x0][0x220], PT ;  /* 0x00008800f0007a0c */ /* 0x000fda0003f06270 */
[----:B------:R1:W-:Y:S01]  /*1120*/  @P0 STS.128 [R199+0x2000], RZ ;  /* 0x002000ffc7000388 */ /* 0x0003e20000000c00 */
[----:B------:R-:W-:Y:S05]  /*1130*/  @P0 BRA `(.L_x_1052) ;  /* 0x000000e000000947 */ /* 0x000fea0003800000 */
[----:B--2---:R-:W-:Y:S01]  /*1140*/  IADD3 R4, P0, R238, 0x40, RZ ;  /* 0x00000040ee047810 */ /* 0x004fe20007f1e0ff */
[----:B------:R-:W-:Y:S01]  /*1150*/  IMAD.MOV.U32 R2, RZ, RZ, R8 ;  /* 0x000000ffff027224 */ /* 0x000fe200078e0008 */
[----:B------:R-:W-:-:S03]  /*1160*/  MOV R3, R7 ;  /* 0x0000000700037202 */ /* 0x000fc60000000f00 */
[----:B-1----:R-:W-:Y:S02]  /*1170*/  IMAD.X R0, RZ, RZ, R239, P0 ;  /* 0x000000ffff007224 */ /* 0x002fe400000e06ef */
        /* <DEDUP_REMOVED lines=10> */
.L_x_1052:
[----:B------:R-:W-:Y:S05]  /*1220*/  BSYNC B0 ;  /* 0x0000000000007941 */ /* 0x000fea0003800000 */
.L_x_1051:
[----:B-1----:R-:W-:Y:S01]  /*1230*/  IADD3 R0, R242, 0x50, RZ ;  /* 0x00000050f2007810 */ /* 0x002fe20007ffe0ff */
        /* <DEDUP_REMOVED lines=21> */
.L_x_1054:
[----:B------:R-:W-:Y:S05]  /*1390*/  BSYNC B0 ;  /* 0x0000000000007941 */ /* 0x000fea0003800000 */
.L_x_1053:
        /* <DEDUP_REMOVED lines=22> */
.L_x_1056:
[----:B------:R-:W-:Y:S05]  /*1500*/  BSYNC B0 ;  /* 0x0000000000007941 */ /* 0x000fea0003800000 */
.L_x_1055:
[----:B-1----:R-:W-:Y:S01]  /*1510*/  IADD3 R0, R242, 0x70, RZ ;  /* 0x00000070f2007810 */ /* 0x002fe20007ffe0ff */
[----:B------:R-:W-:Y:S01]  /*1520*/  IMAD.MOV.U32 R182, RZ, RZ, c[0x0][0x198] ;  /* 0x00006600ffb67624 */ /* 0x000fe200078e00ff */
[----:B------:R-:W-:Y:S01]  /*1530*/  BSSY B0, `(.L_x_1057) ;  /* 0x0000018000007945 */ /* 0x000fe20003800000 */
[----:B------:R-:W-:Y:S01]  /*1540*/  IMAD.MOV.U32 R181, RZ, RZ, 0x6 ;  /* 0x00000006ffb57424 */ /* 0x000fe200078e00ff */
[----:B------:R-:W-:Y:S01]  /*1550*/  ISETP.GE.AND P0, PT, R0, R246, PT ;  /* 0x000000f60000720c */ /* 0x000fe20003f06270 */
[----:B------:R1:W-:Y:S01]  /*1560*/  STL [R1], R0 ;  /* 0x0000000001007387 */ /* 0x0003e20000100800 */
[C---:B------:R-:W-:Y:S02]  /*1570*/  IMAD.SHL.U32 R185, R182.reuse, 0x40, RZ ;  /* 0x00000040b6b97824 */ /* 0x040fe400078e00ff */
[----:B------:R-:W-:-:S09]  /*1580*/  SHF.L.U64.HI R181, R182, R181, c[0x0][0x19c] ;  /* 0x00006700b6b57619 */ /* 0x000fd200000102b5 */
[----:B------:R-:W-:Y:S05]  /*1590*/  @P0 BRA `(.L_x_1058) ;  /* 0x0000011000000947 */ /* 0x000fea0003800000 */
[----:B------:R-:W-:-:S13]  /*15a0*/  ISETP.GE.AND P0, PT, R240, c[0x0][0x220], PT ;  /* 0x00008800f0007a0c */ /* 0x000fda0003f06270 */
[----:B------:R1:W-:Y:S01]  /*15b0*/  @P0 STS.128 [R199+0x3800], RZ ;  /* 0x003800ffc7000388 */ /* 0x0003e20000000c00 */
[----:B------:R-:W-:Y:S05]  /*15c0*/  @P0 BRA `(.L_x_1058) ;  /* 0x000000e000000947 */ /* 0x000fea0003800000 */
[----:B------:R-:W-:Y:S01]  /*15d0*/  IADD3 R6, P0, R238, 0x70, RZ ;  /* 0x00000070ee067810 */ /* 0x000fe20007f1e0ff */
[----:B------:R-:W-:Y:S01]  /*15e0*/  IMAD.MOV.U32 R2, RZ, RZ, R8 ;  /* 0x000000ffff027224 */ /* 0x000fe200078e0008 */
[----:B------:R-:W-:-:S03]  /*15f0*/  MOV R3, R7 ;  /* 0x0000000700037202 */ /* 0x000fc60000000f00 */
[----:B-1----:R-:W-:Y:S02]  /*1600*/  IMAD.X R0, RZ, RZ, R239, P0 ;  /* 0x000000ffff007224 */ /* 0x002fe400000e06ef */
[----:B--2---:R-:W-:-:S04]  /*1610*/  IMAD.WIDE.U32 R4, R6, c[0x0][0x190], R2 ;  /* 0x0000640006047a25 */ /* 0x004fc800078e0002 */
        /* <DEDUP_REMOVED lines=9> */
.L_x_1058:
[----:B------:R-:W-:Y:S05]  /*16b0*/  BSYNC B0 ;  /* 0x0000000000007941 */ /* 0x000fea0003800000 */
.L_x_1057:
[----:B------:R-:W-:Y:S01]  /*16c0*/  IMAD R6, R243, c[0x0][0x198], RZ ;  /* 0x00006600f3067a24 */ /* 0x000fe200078e02ff */
[----:B------:R-:W-:Y:S01]  /*16d0*/  LEA.HI R14, R19, R42, RZ, 0x4 ;  /* 0x0000002a130e7211 */ /* 0x000fe200078f20ff */
[----:B-1----:R-:W-:Y:S01]  /*16e0*/  IMAD R0, R243, c[0x0][0x1a0], RZ ;  /* 0x00006800f3007a24 */ /* 0x002fe200078e02ff */
[----:B------:R-:W-:Y:S01]  /*16f0*/  LEA.HI.SX32 R41, R200, 0xffffffff, 0x1a ;  /* 0xffffffffc8297811 */ /* 0x000fe200078fd2ff */
[--C-:B--2---:R-:W-:Y:S01]  /*1700*/  IMAD.WIDE.U32 R4, R242, c[0x0][0x198], R240.reuse ;  /* 0x00006600f2047a25 */ /* 0x104fe200078e00f0 */
[----:B------:R-:W-:Y:S01]  /*1710*/  LOP3.LUT R7, R14, 0xfffffff0, RZ, 0xc0, !PT ;  /* 0xfffffff00e077812 */ /* 0x000fe200078ec0ff */
[----:B------:R-:W-:Y:S01]  /*1720*/  BSSY B0, `(.L_x_1059) ;  /* 0x000002e000007945 */ /* 0x000fe20003800000 */
[----:B------:R-:W-:Y:S01]  /*1730*/  MOV R21, 0x20 ;  /* 0x0000002000157802 */ /* 0x000fe20000000f00 */
[----:B------:R-:W-:Y:S01]  /*1740*/  IMAD.WIDE.U32 R2, R242, c[0x0][0x1a0], R240 ;  /* 0x00006800f2027a25 */ /* 0x000fe200078e00f0 */
[----:B------:R-:W-:-:S03]  /*1750*/  IADD3 R4, P1, R15, R4, RZ ;  /* 0x000000040f047210 */ /* 0x000fc60007f3e0ff */
[----:B------:R-:W-:Y:S01]  /*1760*/  IMAD R8, R242, c[0x0][0x19c], R6 ;  /* 0x00006700f2087a24 */ /* 0x000fe200078e0206 */
[----:B------:R-:W-:Y:S01]  /*1770*/  IADD3 R2, P0, R12, R2, RZ ;  /* 0x000000020c027210 */ /* 0x000fe20007f1e0ff */
[----:B------:R-:W-:Y:S01]  /*1780*/  IMAD R6, R242, c[0x0][0x1a4], R0 ;  /* 0x00006900f2067a24 */ /* 0x000fe200078e0200 */
[----:B------:R-:W-:Y:S01]  /*1790*/  IADD3 R0, -R7, R42, RZ ;  /* 0x0000002a07007210 */ /* 0x000fe20007ffe1ff */
[----:B------:R-:W-:Y:S01]  /*17a0*/  IMAD R7, R11, c[0x0][0x1b0], RZ ;  /* 0x00006c000b077a24 */ /* 0x000fe200078e02ff */
[----:B------:R-:W-:Y:S02]  /*17b0*/  IADD3.X R5, R16, R5, R8, P1, !PT ;  /* 0x0000000510057210 */ /* 0x000fe40000ffe408 */
[----:B------:R-:W-:Y:S01]  /*17c0*/  IADD3.X R3, R13, R3, R6, P0, !PT ;  /* 0x000000030d037210 */ /* 0x000fe200007fe406 */
[----:B------:R-:W-:Y:S01]  /*17d0*/  IMAD R6, R11, c[0x0][0x1b8], RZ ;  /* 0x00006e000b067a24 */ /* 0x000fe200078e02ff */
[----:B------:R-:W-:Y:S01]  /*17e0*/  SHF.R.S32.HI R8, RZ, 0x1f, R0 ;  /* 0x0000001fff087819 */ /* 0x000fe20000011400 */
[C---:B------:R-:W-:Y:S01]  /*17f0*/  IMAD R7, R10.reuse, c[0x0][0x1b4], R7 ;  /* 0x00006d000a077a24 */ /* 0x040fe200078e0207 */
[----:B------:R-:W-:Y:S01]  /*1800*/  SHF.R.S32.HI R11, RZ, 0x1f, R41 ;  /* 0x0000001fff0b7819 */ /* 0x000fe20000011429 */
[----:B------:R-:W-:Y:S01]  /*1810*/  IMAD R9, R10, c[0x0][0x1bc], R6 ;  /* 0x00006f000a097a24 */ /* 0x000fe200078e0206 */
[----:B------:R-:W-:Y:S01]  /*1820*/  LEA.HI R8, R8, R0, RZ, 0x3 ;  /* 0x0000000008087211 */ /* 0x000fe200078f18ff */
[----:B------:R-:W-:-:S03]  /*1830*/  IMAD.WIDE.U32 R210, R10, c[0x0][0x1b0], R4 ;  /* 0x00006c000ad27a25 */ /* 0x000fc600078e0004 */
[----:B------:R-:W-:Y:S01]  /*1840*/  LOP3.LUT R6, R8, 0xfffffff8, RZ, 0xc0, !PT ;  /* 0xfffffff808067812 */ /* 0x000fe200078ec0ff */
[----:B------:R-:W-:-:S03]  /*1850*/  IMAD.WIDE.U32 R244, R10, c[0x0][0x1b8], R2 ;  /* 0x00006e000af47a25 */ /* 0x000fc600078e0002 */
[----:B------:R-:W-:Y:S01]  /*1860*/  IADD3 R12, R0, -R6, RZ ;  /* 0x80000006000c7210 */ /* 0x000fe20007ffe0ff */
[----:B------:R-:W-:Y:S01]  /*1870*/  IMAD R10, R41, -0x40, R40 ;  /* 0xffffffc0290a7824 */ /* 0x000fe200078e0228 */
[----:B------:R-:W-:Y:S01]  /*1880*/  IADD3 R247, R245, R9, RZ ;  /* 0x00000009f5f77210 */ /* 0x000fe20007ffe0ff */
[----:B------:R-:W-:Y:S02]  /*1890*/  IMAD R0, R181, R41, RZ ;  /* 0x00000029b5007224 */ /* 0x000fe400078e02ff */
[----:B------:R-:W-:Y:S01]  /*18a0*/  IMAD.IADD R209, R211, 0x1, R7 ;  /* 0x00000001d3d17824 */ /* 0x000fe200078e0207 */
[----:B------:R-:W-:Y:S01]  /*18b0*/  ISETP.GE.AND P0, PT, R242, R10, PT ;  /* 0x0000000af200720c */ /* 0x000fe20003f06270 */
[----:B------:R-:W-:Y:S02]  /*18c0*/  IMAD.MOV.U32 R208, RZ, RZ, R210 ;  /* 0x000000ffffd07224 */ /* 0x000fe400078e00d2 */
[----:B------:R-:W-:Y:S01]  /*18d0*/  IMAD.MOV.U32 R4, RZ, RZ, 0x10 ;  /* 0x00000010ff047424 */ /* 0x000fe200078e00ff */
[----:B------:R-:W-:Y:S01]  /*18e0*/  R2P PR, R12, 0x6 ;  /* 0x000000060c007804 */ /* 0x000fe20000000000 */
[-C--:B------:R-:W-:Y:S01]  /*18f0*/  IMAD R6, R11, R185.reuse, R0 ;  /* 0x000000b90b067224 */ /* 0x080fe200078e0200 */
[----:B------:R-:W-:Y:S01]  /*1900*/  SHF.L.U32 R0, R8, 0x6, RZ ;  /* 0x0000000608007819 */ /* 0x000fe200000006ff */
[----:B------:R-:W-:-:S02]  /*1910*/  IMAD.WIDE.U32 R2, R41, R185, R208 ;  /* 0x000000b929027225 */ /* 0x000fc400078e00d0 */
[----:B------:R-:W-:Y:S02]  /*1920*/  SEL R4, R4, 0xfffffff0, !P1 ;  /* 0xfffffff004047807 */ /* 0x000fe40004800000 */
[----:B------:R-:W-:Y:S01]  /*1930*/  LOP3.LUT R153, R0, 0xfffffe00, RZ, 0xc0, !PT ;  /* 0xfffffe0000997812 */ /* 0x000fe200078ec0ff */
[----:B------:R-:W-:Y:S01]  /*1940*/  IMAD.IADD R7, R3, 0x1, R6 ;  /* 0x0000000103077824 */ /* 0x000fe200078e0206 */
        /* <DEDUP_REMOVED lines=11> */
.L_x_1060:
[----:B------:R-:W-:Y:S05]  /*1a00*/  BSYNC B0 ;  /* 0x0000000000007941 */ /* 0x000fea0003800000 */
.L_x_1059:
[----:B------:R-:W-:Y:S01]  /*1a10*/  ISETP.GE.AND P0, PT, R251, R10, PT ;  /* 0x0000000afb00720c */ /* 0x000fe20003f06270 */
[----:B------:R-:W-:Y:S01]  /*1a20*/  BSSY B0, `(.L_x_1061) ;  /* 0x000000f000007945 */ /* 0x000fe20003800000 */
[C---:B------:R-:W-:Y:S01]  /*1a30*/  SHF.L.U64.HI R186, R182.reuse, R22, c[0x0][0x19c] ;  /* 0x00006700b6ba7619 */ /* 0x040fe20000010216 */
[----:B------:R-:W-:-:S10]  /*1a40*/  IMAD.SHL.U32 R187, R182, 0x10, RZ ;  /* 0x00000010b6bb7824 */ /* 0x000fd400078e00ff */
[----:B------:R-:W-:Y:S05]  /*1a50*/  @P0 BRA `(.L_x_1062) ;  /* 0x000000b000000947 */ /* 0x000fea0003800000 */
[----:B------:R-:W-:-:S13]  /*1a60*/  ISETP.GE.AND P0, PT, R240, c[0x0][0x220], PT ;  /* 0x00008800f0007a0c */ /* 0x000fda0003f06270 */
[----:B------:R1:W-:Y:S01]  /*1a70*/  @P0 STS.128 [R199+0x4800], RZ ;  /* 0x004800ffc7000388 */ /* 0x0003e20000000c00 */
[----:B------:R-:W-:Y:S05]  /*1a80*/  @P0 BRA `(.L_x_1062) ;  /* 0x0000008000000947 */ /* 0x000fea0003800000 */
[----:B------:R-:W-:-:S05]  /*1a90*/  IADD3 R0, P0, R187, R2, RZ ;  /* 0x00000002bb007210 */ /* 0x000fca0007f1e0ff */
[----:B--2---:R-:W-:Y:S01]  /*1aa0*/  IMAD.X R9, R186, 0x1, R7, P0 ;  /* 0x00000001ba097824 */ /* 0x004fe200000e0607 */
[----:B------:R-:W-:-:S04]  /*1ab0*/  LEA R8, P0, R0, c[0x0][0x168], 0x1 ;  /* 0x00005a0000087a11 */ /* 0x000fc800078008ff */
[----:B------:R-:W-:-:S05]  /*1ac0*/  LEA.HI.X R9, R0, c[0x0][0x16c], R9, 0x1, P0 ;  /* 0x00005b0000097a11 */ /* 0x000fca00000f0c09 */
[----:B------:R-:W-:Y:S01]  /*1ad0*/  @!PT LDS RZ, [RZ] ;  /* 0x00000000fffff984 */ /* 0x000fe20000000800 */
[----:B------:R-:W-:Y:S01]  /*1ae0*/  @!PT LDS RZ, [RZ] ;  /* 0x00000000fffff984 */ /* 0x000fe20000000800 */
[----:B------:R-:W-:Y:S01]  /*1af0*/  @!PT LDS RZ, [RZ] ;  /* 0x00000000fffff984 */ /* 0x000fe20000000800 */
[----:B------:R2:W-:Y:S04]  /*1b00*/  LDGSTS.E.BYPASS.LTC128B.128 [R199+0x4800], [R8.64] ;  /* 0x0480000008c77fae */ /* 0x0005e8000b901d50 */
.L_x_1062:
[----:B------:R-:W-:Y:S05]  /*1b10*/  BSYNC B0 ;  /* 0x0000000000007941 */ /* 0x000fea0003800000 */
.L_x_1061:
[----:B------:R-:W-:Y:S01]  /*1b20*/  ISETP.GE.AND P0, PT, R250, R10, PT ;  /* 0x0000000afa00720c */ /* 0x000fe20003f06270 */
[----:B------:R-:W-:-:S12]  /*1b30*/  BSSY B0, `(.L_x_1063) ;  /* 0x000000e000007945 */ /* 0x000fd80003800000 */
[----:B------:R-:W-:Y:S05]  /*1b40*/  @P0 BRA `(.L_x_1064) ;  /* 0x000000c000000947 */ /* 0x000fea0003800000 */
[----:B------:R-:W-:-:S13]  /*1b50*/  ISETP.GE.AND P0, PT, R240, c[0x0][0x220], PT ;  /* 0x00008800f0007a0c */ /* 0x000fda0003f06270 */
[----:B------:R1:W-:Y:S01]  /*1b60*/  @P0 STS.128 [R199+0x5000], RZ ;  /* 0x005000ffc7000388 */ /* 0x0003e20000000c00 */
[----:B------:R-:W-:Y:S05]  /*1b70*/  @P0 BRA `(.L_x_1064) ;  /* 0x0000009000000947 */ /* 0x000fea0003800000 */
[----:B--2---:R-:W-:Y:S01]  /*1b80*/  IMAD.MOV.U32 R9, RZ, RZ, c[0x0][0x19c] ;  /* 0x00006700ff097624 */ /* 0x004fe200078e00ff */
        /* <DEDUP_REMOVED lines=8> */
.L_x_1064:
[----:B------:R-:W-:Y:S05]  /*1c10*/  BSYNC B0 ;  /* 0x0000000000007941 */ /* 0x000fea0003800000 */
.L_x_1063:
[----:B------:R-:W-:Y:S01]  /*1c20*/  ISETP.GE.AND P0, PT, R252, R10, PT ;  /* 0x0000000afc00720c */ /* 0x000fe20003f06270 */
[----:B------:R-:W-:-:S12]  /*1c30*/  BSSY B0, `(.L_x_1065) ;  /* 0x0000010000007945 */ /* 0x000fd80003800000 */
[----:B------:R-:W-:Y:S05]  /*1c40*/  @P0 BRA `(.L_x_1066) ;  /* 0x000000e000000947 */ /* 0x000fea0003800000 */
[----:B------:R-:W-:-:S13]  /*1c50*/  ISETP.GE.AND P0, PT, R240, c[0x0][0x220], PT ;  /* 0x00008800f0007a0c */ /* 0x000fda0003f06270 */
[----:B------:R1:W-:Y:S01]  /*1c60*/  @P0 STS.128 [R199+0x5800], RZ ;  /* 0x005800ffc7000388 */ /* 0x0003e20000000c00 */
[----:B------:R-:W-:Y:S05]  /*1c70*/  @P0 BRA `(.L_x_1066) ;  /* 0x000000b000000947 */ /* 0x000fea0003800000 */
[----:B------:R-:W-:Y:S01]  /*1c80*/  IMAD.MOV.U32 R6, RZ, RZ, R2 ;  /* 0x000000ffff067224 */ /* 0x000fe200078e0002 */
        /* <DEDUP_REMOVED lines=10> */
.L_x_1066:
[----:B------:R-:W-:Y:S05]  /*1d30*/  BSYNC B0 ;  /* 0x0000000000007941 */ /* 0x000fea0003800000 */
.L_x_1065:
[----:B------:R-:W0:Y:S01]  /*1d40*/  LDGDEPBAR ;  /* 0x00000000000079af */ /* 0x000e220000000000 */
[----:B------:R-:W-:Y:S01]  /*1d50*/  ISETP.GE.AND P1, PT, R242, R10, PT ;  /* 0x0000000af200720c */ /* 0x000fe20003f26270 */
[----:B------:R-:W-:Y:S01]  /*1d60*/  IMAD R0, R11, c[0x0][0x1a0], RZ ;  /* 0x000068000b007a24 */ /* 0x000fe200078e02ff */
[----:B------:R-:W-:Y:S01]  /*1d70*/  BSSY B0, `(.L_x_1067) ;  /* 0x0000013000007945 */ /* 0x000fe20003800000 */
[----:B------:R-:W-:-:S04]  /*1d80*/  IMAD.WIDE.U32 R6, R41, c[0x0][0x1a0], RZ ;  /* 0x0000680029067a25 */ /* 0x000fc800078e00ff */
[----:B------:R-:W-:Y:S01]  /*1d90*/  IMAD R0, R41, c[0x0][0x1a4], R0 ;  /* 0x0000690029007a24 */ /* 0x000fe200078e0200 */
[----:B-1----:R-:W-:-:S04]  /*1da0*/  LEA R2, P0, R6, R244, 0x6 ;  /* 0x000000f406027211 */ /* 0x002fc800078030ff */
[----:B------:R-:W-:-:S04]  /*1db0*/  IADD3 R0, R7, R0, RZ ;  /* 0x0000000007007210 */ /* 0x000fc80007ffe0ff */
[----:B------:R-:W-:Y:S01]  /*1dc0*/  LEA.HI.X R3, R6, R247, R0, 0x6, P0 ;  /* 0x000000f706037211 */ /* 0x000fe200000f3400 */
[----:B------:R-:W-:-:S04]  /*1dd0*/  DEPBAR.LE SB0, 0x0 ;  /* 0x000080000000791a */ /* 0x000fc80000000000 */
[----:B------:R-:W-:Y:S06]  /*1de0*/  BAR.SYNC.DEFER_BLOCKING 0x0 ;  /* 0x0000000000007b1d */ /* 0x000fec0000010000 */
        /* <DEDUP_REMOVED lines=11> */
.L_x_1068:
[----:B------:R-:W-:Y:S05]  /*1ea0*/  BSYNC B0 ;  /* 0x0000000000007941 */ /* 0x000fea0003800000 */
.L_x_1067:
[----:B------:R-:W-:Y:S01]  /*1eb0*/  ISETP.GE.AND P0, PT, R251, R10, PT ;  /* 0x0000000afb00720c */ /* 0x000fe20003f06270 */
[----:B------:R-:W-:-:S12]  /*1ec0*/  BSSY B0, `(.L_x_1069) ;  /* 0x0000010000007945 */ /* 0x000fd80003800000 */
[----:B------:R1:W-:Y:S01]  /*1ed0*/  @P0 STS.128 [R199+0x6800], RZ ;  /* 0x006800ffc7000388 */ /* 0x0003e20000000c00 */
[----:B------:R-:W-:Y:S05]  /*1ee0*/  @P0 BRA `(.L_x_1070) ;  /* 0x000000d000000947 */ /* 0x000fea0003800000 */
[----:B------:R-:W-:-:S13]  /*1ef0*/  ISETP.GE.AND P0, PT, R240, c[0x0][0x220], PT ;  /* 0x00008800f0007a0c */ /* 0x000fda0003f06270 */
[----:B------:R1:W-:Y:S01]  /*1f00*/  @P0 STS.128 [R199+0x6800], RZ ;  /* 0x006800ffc7000388 */ /* 0x0003e20000000c00 */
[----:B------:R-:W-:Y:S05]  /*1f10*/  @P0 BRA `(.L_x_1070) ;  /* 0x000000a000000947 */ /* 0x000fea0003800000 */
[----:B-1----:R-:W-:Y:S02]  /*1f20*/  IMAD.MOV.U32 R7, RZ, RZ, c[0x0][0x1a0] ;  /* 0x00006800ff077624 */ /* 0x002fe400078e00ff */
        /* <DEDUP_REMOVED lines=9> */
.L_x_1070:
[----:B------:R-:W-:Y:S05]  /*1fc0*/  BSYNC B0 ;  /* 0x0000000000007941 */ /* 0x000fea0003800000 */
.L_x_1069:
        /* <DEDUP_REMOVED lines=17> */
.L_x_1072:
[----:B------:R-:W-:Y:S05]  /*20e0*/  BSYNC B0 ;  /* 0x0000000000007941 */ /* 0x000fea0003800000 */
.L_x_1071:
[----:B------:R-:W-:Y:S01]  /*20f0*/  ISETP.GE.AND P0, PT, R252, R10, PT ;  /* 0x0000000afc00720c */ /* 0x000fe20003f06270 */
[----:B------:R-:W-:-:S12]  /*2100*/  BSSY B0, `(.L_x_1073) ;  /* 0x0000011000007945 */ /* 0x000fd80003800000 */
[----:B------:R1:W-:Y:S01]  /*2110*/  @P0 STS.128 [R199+0x7800], RZ ;  /* 0x007800ffc7000388 */ /* 0x0003e20000000c00 */
[----:B------:R-:W-:Y:S05]  /*2120*/  @P0 BRA `(.L_x_1074) ;  /* 0x000000e000000947 */ /* 0x000fea0003800000 */
[----:B------:R-:W-:-:S13]  /*2130*/  ISETP.GE.AND P0, PT, R240, c[0x0][0x220], PT ;  /* 0x00008800f0007a0c */ /* 0x000fda0003f06270 */
[----:B------:R1:W-:Y:S01]  /*2140*/  @P0 STS.128 [R199+0x7800], RZ ;  /* 0x007800ffc7000388 */ /* 0x0003e20000000c00 */
[----:B------:R-:W-:Y:S05]  /*2150*/  @P0 BRA `(.L_x_1074) ;  /* 0x000000b000000947 */ /* 0x000fea0003800000 */
[----:B-1----:R-:W-:Y:S01]  /*2160*/  IMAD.MOV.U32 R6, RZ, RZ, c[0x0][0x1a0] ;  /* 0x00006800ff067624 */ /* 0x002fe200078e00ff */
        /* <DEDUP_REMOVED lines=10> */
.L_x_1074:
[----:B------:R-:W-:Y:S05]  /*2210*/  BSYNC B0 ;  /* 0x0000000000007941 */ /* 0x000fea0003800000 */
.L_x_1073:
[----:B-1----:R-:W-:Y:S01]  /*2220*/  SHF.R.S32.HI R7, RZ, 0x4, R14 ;  /* 0x00000004ff077819 */ /* 0x002fe2000001140e */
[C---:B------:R-:W-:Y:S01]  /*2230*/  IMAD.SHL.U32 R6, R20.reuse, 0x40, RZ ;  /* 0x0000004014067824 */ /* 0x040fe200078e00ff */
[----:B------:R-:W-:Y:S01]  /*2240*/  R2P PR, R20, 0x6 ;  /* 0x0000000614007804 */ /* 0x000fe20000000000 */
[----:B------:R-:W-:Y:S01]  /*2250*/  IMAD.SHL.U32 R2, R12, 0x40, RZ ;  /* 0x000000400c027824 */ /* 0x000fe200078e00ff */
[----:B------:R-:W-:Y:S01]  /*2260*/  LEA.HI R0, R14, R7, RZ, 0x1 ;  /* 0x000000070e007211 */ /* 0x000fe200078f08ff */
[----:B------:R-:W-:Y:S01]  /*2270*/  IMAD.SHL.U32 R3, R242, 0x8, RZ ;  /* 0x00000008f2037824 */ /* 0x000fe200078e00ff */
[----:B------:R-:W0:Y:S02]  /*2280*/  LDGDEPBAR ;  /* 0x00000000000079af */ /* 0x000e240000000000 */
[----:B------:R-:W-:Y:S02]  /*2290*/  LOP3.LUT R0, R0, 0xfffffffe, RZ, 0xc0, !PT ;  /* 0xfffffffe00007812 */ /* 0x000fe400078ec0ff */
[----:B------:R-:W-:-:S03]  /*22a0*/  LOP3.LUT R2, R2, 0x1c0, RZ, 0xc0, !PT ;  /* 0x000001c002027812 */ /* 0x000fc600078ec0ff */
[----:B------:R-:W-:Y:S01]  /*22b0*/  IMAD.IADD R7, R7, 0x1, -R0 ;  /* 0x0000000107077824 */ /* 0x000fe200078e0a00 */
[----:B------:R-:W-:-:S03]  /*22c0*/  LOP3.LUT R0, R6, 0x1c0, RZ, 0xc0, !PT ;  /* 0x000001c006007812 */ /* 0x000fc600078ec0ff */
[----:B------:R-:W-:Y:S01]  /*22d0*/  IMAD.SHL.U32 R6, R7, 0x8, RZ ;  /* 0x0000000807067824 */ /* 0x000fe200078e00ff */
[----:B------:R-:W-:Y:S02]  /*22e0*/  LOP3.LUT R3, R0, 0x8, R3, 0xf8, !PT ;  /* 0x0000000800037812 */ /* 0x000fe400078ef803 */
[----:B------:R-:W-:Y:S02]  /*22f0*/  SHF.R.U32.HI R0, RZ, 0x3, R0 ;  /* 0x00000003ff007819 */ /* 0x000fe40000011600 */
[----:B--2---:R-:W-:Y:S02]  /*2300*/  LOP3.LUT R8, R2, 0x8, R6, 0xf8, !PT ;  /* 0x0000000802087812 */ /* 0x004fe400078ef806 */
        /* <DEDUP_REMOVED lines=13> */
[----:B------:R-:W1:Y:S01]  /*23e0*/  LDSM.16.M88.4 R12, [R191+0x2000] ;  /* 0x00200000bf0c783b */ /* 0x000e620000000200 */
[----:B------:R-:W-:Y:S01]  /*23f0*/  IADD3 R195, R184, 0x4040, RZ ;  /* 0x00004040b8c37810 */ /* 0x000fe20007ffe0ff */
[----:B------:R-:W-:Y:S01]  /*2400*/  IMAD R192, R5, 0x2, R191 ;  /* 0x0000000205c07824 */ /* 0x000fe200078e02bf */
[----:B------:R-:W-:Y:S01]  /*2410*/  @P2 IADD3 R195, R2, -0x40, RZ ;  /* 0xffffffc002c32810 */ /* 0x000fe20007ffe0ff */
[----:B------:R-:W2:Y:S02]  /*2420*/  LDSM.16.M88.4 R32, [R184+0x4800] ;  /* 0x00480000b820783b */ /* 0x000ea40000000200 */
[----:B------:R-:W-:Y:S01]  /*2430*/  IMAD R193, R4, 0x2, R192 ;  /* 0x0000000204c17824 */ /* 0x000fe200078e02c0 */
[C---:B------:R-:W-:Y:S01]  /*2440*/  IADD3 R198, R195.reuse, 0x800, RZ ;  /* 0x00000800c3c67810 */ /* 0x040fe20007ffe0ff */
[----:B------:R-:W5:Y:S01]  /*2450*/  LDSM.16.M88.4 R28, [R184+0x5000] ;  /* 0x00500000b81c783b */ /* 0x000f620000000200 */
[----:B------:R-:W-:Y:S01]  /*2460*/  IMAD.IADD R189, R0, 0x1, R195 ;  /* 0x0000000100bd7824 */ /* 0x000fe200078e02c3 */
[C---:B------:R-:W-:Y:S01]  /*2470*/  IADD3 R197, R195.reuse, 0x1000, RZ ;  /* 0x00001000c3c57810 */ /* 0x040fe20007ffe0ff */
[----:B------:R-:W-:Y:S01]  /*2480*/  IMAD.SHL.U32 R0, R42, 0x2, RZ ;  /* 0x000000022a007824 */ /* 0x000fe200078e00ff */
[----:B------:R-:W3:Y:S01]  /*2490*/  LDSM.16.M88.4 R24, [R184+0x5800] ;  /* 0x00580000b818783b */ /* 0x000ee20000000200 */
[----:B------:R-:W-:-:S03]  /*24a0*/  IADD3 R196, R195, 0x1800, RZ ;  /* 0x00001800c3c47810 */ /* 0x000fc60007ffe0ff */
[----:B------:R-:W4:Y:S01]  /*24b0*/  LDSM.16.M88.4 R16, [R191] ;  /* 0x00000000bf10783b */ /* 0x000f220000000200 */
[----:B------:R-:W-:-:S03]  /*24c0*/  LOP3.LUT R0, R0, 0x6, RZ, 0xc0, !PT ;  /* 0x0000000600007812 */ /* 0x000fc600078ec0ff */
[----:B------:R-:W-:Y:S02]  /*24d0*/  LDSM.16.M88.4 R44, [R190+0x4000] ;  /* 0x00400000be2c783b */ /* 0x000fe40000000200 */
[----:B------:R-:W-:Y:S02]  /*24e0*/  IMAD R0, R41, 0x40, R0 ;  /* 0x0000004029007824 */ /* 0x000fe400078e0200 */
[----:B------:R-:W3:Y:S03]  /*24f0*/  LDSM.16.M88.4 R8, [R194+0x2000] ;  /* 0x00200000c208783b */ /* 0x000ee60000000200 */
[C---:B------:R-:W-:Y:S01]  /*2500*/  IADD3 R3, R0.reuse, 0x1, RZ ;  /* 0x0000000100037810 */ /* 0x040fe20007ffe0ff */
[----:B------:R-:W4:Y:S01]  /*2510*/  LDSM.16.M88.4 R48, [R190+0x4800] ;  /* 0x00480000be30783b */ /* 0x000f220000000200 */
[----:B------:R-:W-:Y:S02]  /*2520*/  IADD3 R2, R0, 0x8, RZ ;  /* 0x0000000800027810 */ /* 0x000fe40007ffe0ff */
[-C--:B------:R-:W-:Y:S01]  /*2530*/  ISETP.GE.AND P1, PT, R3, R40.reuse, PT ;  /* 0x000000280300720c */ /* 0x080fe20003f26270 */
[----:B------:R-:W4:Y:S01]  /*2540*/  LDSM.16.M88.4 R52, [R190+0x5000] ;  /* 0x00500000be34783b */ /* 0x000f220000000200 */
[----:B------:R-:W-:-:S02]  /*2550*/  ISETP.GE.AND P0, PT, R2, R40, PT ;  /* 0x000000280200720c */ /* 0x000fc40003f06270 */
[CC--:B------:R-:W-:Y:S01]  /*2560*/  ISETP.GE.AND P2, PT, R0.reuse, R40.reuse, PT ;  /* 0x000000280000720c */ /* 0x0c0fe20003f46270 */
[----:B------:R-:W4:Y:S01]  /*2570*/  LDSM.16.M88.4 R56, [R190+0x5800] ;  /* 0x00580000be38783b */ /* 0x000f220000000200 */
[C---:B------:R-:W-:Y:S02]  /*2580*/  IADD3 R2, R0.reuse, 0x9, RZ ;  /* 0x0000000900027810 */ /* 0x040fe40007ffe0ff */
[----:B------:R-:W-:Y:S01]  /*2590*/  IADD3 R6, R0, 0x10, RZ ;  /* 0x0000001000067810 */ /* 0x000fe20007ffe0ff */
[----:B------:R-:W4:Y:S01]  /*25a0*/  LDSM.16.M88.4 R20, [R194] ;  /* 0x00000000c214783b */ /* 0x000f220000000200 */
[----:B-1----:R-:W-:Y:S01]  /*25b0*/  HMMA.16816.F32 R88, R12, R36, RZ ;  /* 0x000000240c58723c */ /* 0x002fe200000018ff */
[-C--:B------:R-:W-:Y:S02]  /*25c0*/  ISETP.GE.AND P6, PT, R2, R40.reuse, PT ;  /* 0x000000280200720c */ /* 0x080fe40003fc6270 */
[----:B------:R-:W-:Y:S02]  /*25d0*/  IADD3 R2, R0, 0x18, RZ ;  /* 0x0000001800027810 */ /* 0x000fe40007ffe0ff */
[----:B------:R-:W-:-:S02]  /*25e0*/  ISETP.GE.AND P5, PT, R6, R40, PT ;  /* 0x000000280600720c */ /* 0x000fc40003fa6270 */
[----:B------:R-:W-:Y:S01]  /*25f0*/  ISETP.GE.AND P3, PT, R2, R40, PT ;  /* 0x000000280200720c */ /* 0x000fe20003f66270 */
[----:B--2---:R-:W-:Y:S01]  /*2600*/  HMMA.16816.F32 R80, R12, R32, RZ ;  /* 0x000000200c50723c */ /* 0x004fe200000018ff */
[C---:B------:R-:W-:Y:S02]  /*2610*/  IADD3 R2, R0.reuse, 0x19, RZ ;  /* 0x0000001900027810 */ /* 0x040fe40007ffe0ff */
[----:B------:R-:W-:-:S04]  /*2620*/  IADD3 R3, R0, 0x11, RZ ;  /* 0x0000001100037810 */ /* 0x000fc80007ffe0ff */
[----:B------:R-:W-:Y:S01]  /*2630*/  ISETP.GE.AND P4, PT, R3, R40, PT ;  /* 0x000000280300720c */ /* 0x000fe20003f86270 */
[C---:B-----5:R-:W-:Y:S08]  /*2640*/  HMMA.16816.F32 R72, R12.reuse, R28, RZ ;  /* 0x0000001c0c48723c */ /* 0x060ff000000018ff */
[C---:B---3--:R-:W-:Y:S08]  /*2650*/  HMMA.16816.F32 R64, R12.reuse, R24, RZ ;  /* 0x000000180c40723c */ /* 0x048ff000000018ff */
[C---:B------:R-:W-:Y:S08]  /*2660*/  HMMA.16816.F32 R84, R12.reuse, R38, RZ ;  /* 0x000000260c54723c */ /* 0x040ff000000018ff */
[C---:B------:R-:W-:Y:S08]  /*2670*/  HMMA.16816.F32 R76, R12.reuse, R34, RZ ;  /* 0x000000220c4c723c */ /* 0x040ff000000018ff */
[C---:B------:R-:W-:Y:S08]  /*2680*/  HMMA.16816.F32 R68, R12.reuse, R30, RZ ;  /* 0x0000001e0c44723c */ /* 0x040ff000000018ff */
[----:B------:R-:W-:Y:S08]  /*2690*/  HMMA.16816.F32 R60, R12, R26, RZ ;  /* 0x0000001a0c3c723c */ /* 0x000ff000000018ff */
[C---:B----4-:R-:W-:Y:S08]  /*26a0*/  HMMA.16816.F32 R12, R16.reuse, R36, RZ ;  /* 0x00000024100c723c */ /* 0x050ff000000018ff */
[C---:B------:R-:W-:Y:S08]  /*26b0*/  HMMA.16816.F32 R104, R16.reuse, R38, RZ ;  /* 0x000000261068723c */ /* 0x040ff000000018ff */
[C---:B------:R-:W-:Y:S08]  /*26c0*/  HMMA.16816.F32 R36, R16.reuse, R32, RZ ;  /* 0x000000201024723c */ /* 0x040ff000000018ff */
[C---:B------:R-:W-:Y:S08]  /*26d0*/  HMMA.16816.F32 R96, R16.reuse, R34, RZ ;  /* 0x000000221060723c */ /* 0x040ff000000018ff */
[C---:B------:R-:W-:Y:S08]  /*26e0*/  HMMA.16816.F32 R32, R16.reuse, R24, RZ ;  /* 0x000000181020723c */ /* 0x040ff000000018ff */
[C---:B------:R-:W-:Y:S08]  /*26f0*/  HMMA.16816.F32 R92, R16.reuse, R28, RZ ;  /* 0x0000001c105c723c */ /* 0x040ff000000018ff */
[C---:B------:R-:W-:Y:S01]  /*2700*/  HMMA.16816.F32 R100, R16.reuse, R30, RZ ;  /* 0x0000001e1064723c */ /* 0x040fe200000018ff */
[----:B------:R-:W-:Y:S07]  /*2710*/  LDSM.16.M88.4 R28, [R195] ;  /* 0x00000000c31c783b */ /* 0x000fee0000000200 */
[----:B------:R-:W-:Y:S01]  /*2720*/  HMMA.16816.F32 R24, R16, R26, RZ ;  /* 0x0000001a1018723c */ /* 0x000fe200000018ff */
[----:B------:R-:W1:Y:S07]  /*2730*/  LDSM.16.M88.4 R16, [R192] ;  /* 0x00000000c010783b */ /* 0x000e6e0000000200 */
[C---:B------:R-:W-:Y:S08]  /*2740*/  HMMA.16816.F32 R88, R8.reuse, R44, R88 ;  /* 0x0000002c0858723c */ /* 0x040ff00000001858 */
[C---:B------:R-:W-:Y:S08]  /*2750*/  HMMA.16816.F32 R136, R8.reuse, R48, R80 ;  /* 0x000000300888723c */ /* 0x040ff00000001850 */
[C---:B------:R-:W-:Y:S01]  /*2760*/  HMMA.16816.F32 R144, R8.reuse, R52, R72 ;  /* 0x000000340890723c */ /* 0x040fe20000001848 */
[----:B------:R-:W-:Y:S07]  /*2770*/  LDSM.16.M88.4 R72, [R189+0x1800] ;  /* 0x00180000bd48783b */ /* 0x000fee0000000200 */
[C---:B------:R-:W-:Y:S08]  /*2780*/  HMMA.16816.F32 R148, R8.reuse, R56, R64 ;  /* 0x000000380894723c */ /* 0x040ff00000001840 */
[C---:B------:R-:W-:Y:S08]  /*2790*/  HMMA.16816.F32 R140, R8.reuse, R46, R84 ;  /* 0x0000002e088c723c */ /* 0x040ff00000001854 */
[C---:B------:R-:W-:Y:S08]  /*27a0*/  HMMA.16816.F32 R132, R8.reuse, R50, R76 ;  /* 0x000000320884723c */ /* 0x040ff0000000184c */
[C---:B------:R-:W-:Y:S08]  /*27b0*/  HMMA.16816.F32 R128, R8.reuse, R54, R68 ;  /* 0x000000360880723c */ /* 0x040ff00000001844 */
[----:B------:R-:W-:Y:S08]  /*27c0*/  HMMA.16816.F32 R124, R8, R58, R60 ;  /* 0x0000003a087c723c */ /* 0x000ff0000000183c */
[C---:B------:R-:W-:Y:S01]  /*27d0*/  HMMA.16816.F32 R8, R20.reuse, R44, R12 ;  /* 0x0000002c1408723c */ /* 0x040fe2000000180c */
[----:B------:R-:W2:Y:S07]  /*27e0*/  LDSM.16.M88.4 R12, [R192+0x2000] ;  /* 0x00200000c00c783b */ /* 0x000eae0000000200 */
[C---:B------:R-:W-:Y:S01]  /*27f0*/  HMMA.16816.F32 R112, R20.reuse, R48, R36 ;  /* 0x000000301470723c */ /* 0x040fe20000001824 */
[----:B------:R-:W-:Y:S07]  /*2800*/  LDSM.16.M88.4 R36, [R195+0x1000] ;  /* 0x00100000c324783b */ /* 0x000fee0000000200 */
[C---:B------:R-:W-:Y:S01]  /*2810*/  HMMA.16816.F32 R116, R20.reuse, R56, R32 ;  /* 0x000000381474723c */ /* 0x040fe20000001820 */
[----:B------:R-:W-:Y:S07]  /*2820*/  LDSM.16.M88.4 R32, [R195+0x1800] ;  /* 0x00180000c320783b */ /* 0x000fee0000000200 */
[C---:B------:R-:W-:Y:S01]  /*2830*/  HMMA.16816.F32 R108, R20.reuse, R46, R104 ;  /* 0x0000002e146c723c */ /* 0x040fe20000001868 */
[----:B------:R-:W3:Y:S07]  /*2840*/  LDSM.16.M88.4 R44, [R195+0x800] ;  /* 0x00080000c32c783b */ /* 0x000eee0000000200 */
[C---:B------:R-:W-:Y:S08]  /*2850*/  HMMA.16816.F32 R120, R20.reuse, R52, R92 ;  /* 0x000000341478723c */ /* 0x040ff0000000185c */
[C---:B------:R-:W-:Y:S01]  /*2860*/  HMMA.16816.F32 R84, R20.reuse, R50, R96 ;  /* 0x000000321454723c */ /* 0x040fe20000001860 */
[----:B------:R-:W-:Y:S07]  /*2870*/  LDSM.16.M88.4 R48, [R189+0x800] ;  /* 0x00080000bd30783b */ /* 0x000fee0000000200 */
[C---:B------:R-:W-:Y:S01]  /*2880*/  HMMA.16816.F32 R80, R20.reuse, R54, R100 ;  /* 0x000000361450723c */ /* 0x040fe20000001864 */
[----:B------:R-:W-:Y:S07]  /*2890*/  LDSM.16.M88.4 R52, [R189+0x1000] ;  /* 0x00100000bd34783b */ /* 0x000fee0000000200 */
[----:B------:R-:W-:Y:S01]  /*28a0*/  HMMA.16816.F32 R64, R20, R58, R24 ;  /* 0x0000003a1440723c */ /* 0x000fe20000001818 */
[----:B------:R-:W-:Y:S04]  /*28b0*/  LDSM.16.M88.4 R24, [R189] ;  /* 0x00000000bd18783b */ /* 0x000fe80000000200 */
[----:B------:R-:W4:Y:S03]  /*28c0*/  LDSM.16.M88.4 R20, [R193] ;  /* 0x00000000c114783b */ /* 0x000f260000000200 */
[----:B-1----:R-:W-:Y:S01]  /*28d0*/  HMMA.16816.F32 R56, R16, R28, R8 ;  /* 0x0000001c1038723c */ /* 0x002fe20000001808 */
[----:B------:R-:W1:Y:S01]  /*28e0*/  LDSM.16.M88.4 R8, [R193+0x2000] ;  /* 0x00200000c108783b */ /* 0x000e620000000200 */
[----:B------:R-:W-:-:S06]  /*28f0*/  DEPBAR.LE SB0, 0x0 ;  /* 0x000080000000791a */ /* 0x000fcc0000000000 */
[C---:B--2---:R-:W-:Y:S08]  /*2900*/  HMMA.16816.F32 R60, R12.reuse, R28, R88 ;  /* 0x0000001c0c3c723c */ /* 0x044ff00000001858 */
[C---:B---3--:R-:W-:Y:S08]  /*2910*/  HMMA.16816.F32 R76, R12.reuse, R44, R136 ;  /* 0x0000002c0c4c723c */ /* 0x048ff00000001888 */
[C---:B------:R-:W-:Y:S08]  /*2920*/  HMMA.16816.F32 R92, R12.reuse, R36, R144 ;  /* 0x000000240c5c723c */ /* 0x040ff00000001890 */
[C---:B------:R-:W-:Y:S08]  /*2930*/  HMMA.16816.F32 R68, R12.reuse, R30, R140 ;  /* 0x0000001e0c44723c */ /* 0x040ff0000000188c */
[C---:B------:R-:W-:Y:S08]  /*2940*/  HMMA.16816.F32 R88, R12.reuse, R46, R132 ;  /* 0x0000002e0c58723c */ /* 0x040ff00000001884 */
[C---:B------:R-:W-:Y:S08]  /*2950*/  HMMA.16816.F32 R96, R12.reuse, R38, R128 ;  /* 0x000000260c60723c */ /* 0x040ff00000001880 */
[C---:B------:R-:W-:Y:S08]  /*2960*/  HMMA.16816.F32 R100, R12.reuse, R32, R148 ;  /* 0x000000200c64723c */ /* 0x040ff00000001894 */
[----:B------:R-:W-:Y:S08]  /*2970*/  HMMA.16816.F32 R104, R12, R34, R124 ;  /* 0x000000220c68723c */ /* 0x000ff0000000187c */
[----:B------:R-:W-:Y:S08]  /*2980*/  HMMA.16816.F32 R108, R16, R30, R108 ;  /* 0x0000001e106c723c */ /* 0x000ff0000000186c */
[----:B----4-:R-:W-:Y:S08]  /*2990*/  HMMA.16816.F32 R12, R20, R24, R56 ;  /* 0x00000018140c723c */ /* 0x010ff00000001838 */
[C---:B------:R-:W-:Y:S08]  /*29a0*/  HMMA.16816.F32 R84, R16.reuse, R46, R84 ;  /* 0x0000002e1054723c */ /* 0x040ff00000001854 */
[C---:B------:R-:W-:Y:S08]  /*29b0*/  HMMA.16816.F32 R124, R16.reuse, R36, R120 ;  /* 0x00000024107c723c */ /* 0x040ff00000001878 */
[C---:B------:R-:W-:Y:S08]  /*29c0*/  HMMA.16816.F32 R112, R16.reuse, R44, R112 ;  /* 0x0000002c1070723c */ /* 0x040ff00000001870 */
[C---:B------:R-:W-:Y:S08]  /*29d0*/  HMMA.16816.F32 R120, R16.reuse, R38, R80 ;  /* 0x000000261078723c */ /* 0x040ff00000001850 */
[C---:B------:R-:W-:Y:S08]  /*29e0*/  HMMA.16816.F32 R116, R16.reuse, R32, R116 ;  /* 0x000000201074723c */ /* 0x040ff00000001874 */
[----:B------:R-:W-:Y:S08]  /*29f0*/  HMMA.16816.F32 R80, R16, R34, R64 ;  /* 0x000000221050723c */ /* 0x000ff00000001840 */
[C---:B-1----:R-:W-:Y:S08]  /*2a00*/  HMMA.16816.F32 R16, R8.reuse, R24, R60 ;  /* 0x000000180810723c */ /* 0x042ff0000000183c */
[C---:B------:R-:W-:Y:S07]  /*2a10*/  HMMA.16816.F32 R28, R8.reuse, R26, R68 ;  /* 0x0000001a081c723c */ /* 0x040fee0000001844 */
[----:B------:R-:W-:Y:S01]  /*2a20*/  FSEL R68, R12, -INF , !P2 ;  /* 0xff8000000c447808 */ /* 0x000fe20005000000 */
[----:B------:R-:W-:Y:S01]  /*2a30*/  HMMA.16816.F32 R32, R8, R48, R76 ;  /* 0x000000300820723c */ /* 0x000fe2000000184c */
[----:B------:R-:W-:-:S06]  /*2a40*/  FSEL R69, R13, -INF , !P1 ;  /* 0xff8000000d457808 */ /* 0x000fcc0004800000 */
[----:B------:R-:W-:Y:S01]  /*2a50*/  FSEL R76, R14, -INF , !P2 ;  /* 0xff8000000e4c7808 */ /* 0x000fe20005000000 */
[----:B------:R-:W-:Y:S01]  /*2a60*/  HMMA.16816.F32 R36, R8, R50, R88 ;  /* 0x000000320824723c */ /* 0x000fe20000001858 */
[----:B------:R-:W-:Y:S02]  /*2a70*/  FSEL R78, R15, -INF , !P1 ;  /* 0xff8000000f4e7808 */ /* 0x000fe40004800000 */
[----:B------:R-:W-:Y:S02]  /*2a80*/  FSEL R42, R16, -INF , !P2 ;  /* 0xff800000102a7808 */ /* 0x000fe40005000000 */
[----:B------:R-:W-:-:S03]  /*2a90*/  FSEL R43, R17, -INF , !P1 ;  /* 0xff800000112b7808 */ /* 0x000fc60004800000 */
[C---:B------:R-:W-:Y:S01]  /*2aa0*/  HMMA.16816.F32 R44, R8.reuse, R52, R92 ;  /* 0x00000034082c723c */ /* 0x040fe2000000185c */
[----:B------:R-:W-:Y:S02]  /*2ab0*/  FSEL R30, R30, -INF , !P0 ;  /* 0xff8000001e1e7808 */ /* 0x000fe40004000000 */
[----:B------:R-:W-:Y:S02]  /*2ac0*/  FSEL R28, R28, -INF , !P0 ;  /* 0xff8000001c1c7808 */ /* 0x000fe40004000000 */
[----:B------:R-:W-:Y:S02]  /*2ad0*/  FSEL R31, R31, -INF , !P6 ;  /* 0xff8000001f1f7808 */ /* 0x000fe40007000000 */
[----:B------:R-:W-:Y:S01]  /*2ae0*/  FSEL R29, R29, -INF , !P6 ;  /* 0xff8000001d1d7808 */ /* 0x000fe20007000000 */
[----:B------:R-:W-:Y:S01]  /*2af0*/  HMMA.16816.F32 R64, R8, R54, R96 ;  /* 0x000000360840723c */ /* 0x000fe20000001860 */
[----:B------:R-:W-:Y:S02]  /*2b00*/  FSEL R128, R34, -INF , !P5 ;  /* 0xff80000022807808 */ /* 0x000fe40006800000 */
[----:B------:R-:W-:-:S02]  /*2b10*/  FSEL R129, R35, -INF , !P4 ;  /* 0xff80000023817808 */ /* 0x000fc40006000000 */
[----:B------:R-:W-:-:S03]  /*2b20*/  FSEL R77, R33, -INF , !P4 ;  /* 0xff800000214d7808 */ /* 0x000fc60006000000 */
[C---:B------:R-:W-:Y:S08]  /*2b30*/  HMMA.16816.F32 R60, R8.reuse, R72, R100 ;  /* 0x00000048083c723c */ /* 0x040ff00000001864 */
[----:B------:R-:W-:Y:S08]  /*2b40*/  HMMA.16816.F32 R56, R8, R74, R104 ;  /* 0x0000004a0838723c */ /* 0x000ff00000001868 */
[C---:B------:R-:W-:Y:S08]  /*2b50*/  HMMA.16816.F32 R8, R20.reuse, R26, R108 ;  /* 0x0000001a1408723c */ /* 0x040ff0000000186c */
[C---:B------:R-:W-:Y:S08]  /*2b60*/  HMMA.16816.F32 R12, R20.reuse, R50, R84 ;  /* 0x00000032140c723c */ /* 0x040ff00000001854 */
[----:B------:R-:W-:Y:S07]  /*2b70*/  HMMA.16816.F32 R24, R20, R48, R112 ;  /* 0x000000301418723c */ /* 0x000fee0000001870 */
[----:B------:R-:W-:-:S02]  /*2b80*/  FSEL R48, R18, -INF , !P2 ;  /* 0xff80000012307808 */ /* 0x000fc40005000000 */
        /* <DEDUP_REMOVED lines=8> */
[-C--:B------:R-:W-:Y:S02]  /*2c10*/  ISETP.GE.AND P1, PT, R2, R40.reuse, PT ;  /* 0x000000280200720c */ /* 0x080fe40003f26270 */
[----:B------:R-:W-:Y:S01]  /*2c20*/  IADD3 R2, R0, 0x21, RZ ;  /* 0x0000002100027810 */ /* 0x000fe20007ffe0ff */
[----:B------:R-:W-:Y:S01]  /*2c30*/  HMMA.16816.F32 R16, R20, R54, R120 ;  /* 0x000000361410723c */ /* 0x000fe20000001878 */
[----:B------:R-:W-:Y:S02]  /*2c40*/  FSEL R140, R14, -INF , !P3 ;  /* 0xff8000000e8c7808 */ /* 0x000fe40005800000 */
[----:B------:R-:W-:Y:S02]  /*2c50*/  ISETP.GE.AND P0, PT, R2, R40, PT ;  /* 0x000000280200720c */ /* 0x000fe40003f06270 */
[----:B------:R-:W-:-:S02]  /*2c60*/  IADD3 R2, R0, 0x28, RZ ;  /* 0x0000002800027810 */ /* 0x000fc40007ffe0ff */
[----:B------:R-:W-:Y:S02]  /*2c70*/  FSEL R136, R12, -INF , !P3 ;  /* 0xff8000000c887808 */ /* 0x000fe40005800000 */
[----:B------:R-:W-:Y:S02]  /*2c80*/  FSEL R141, R15, -INF , !P2 ;  /* 0xff8000000f8d7808 */ /* 0x000fe40005000000 */
[----:B------:R-:W-:Y:S02]  /*2c90*/  FSEL R131, R13, -INF , !P2 ;  /* 0xff8000000d837808 */ /* 0x000fe40005000000 */
[----:B------:R-:W-:Y:S01]  /*2ca0*/  ISETP.GE.AND P6, PT, R2, R40, PT ;  /* 0x000000280200720c */ /* 0x000fe20003fc6270 */
[----:B------:R-:W-:Y:S01]  /*2cb0*/  HMMA.16816.F32 R12, R20, R72, R116 ;  /* 0x00000048140c723c */ /* 0x000fe20000001874 */
[----:B------:R-:W-:Y:S02]  /*2cc0*/  IADD3 R2, R0, 0x29, RZ ;  /* 0x0000002900027810 */ /* 0x000fe40007ffe0ff */
[----:B------:R-:W-:-:S02]  /*2cd0*/  FSEL R142, R26, -INF , !P5 ;  /* 0xff8000001a8e7808 */ /* 0x000fc40006800000 */
[----:B------:R-:W-:Y:S02]  /*2ce0*/  FSEL R52, R32, -INF , !P5 ;  /* 0xff80000020347808 */ /* 0x000fe40006800000 */
[----:B------:R-:W-:Y:S01]  /*2cf0*/  FSEL R130, R24, -INF , !P5 ;  /* 0xff80000018827808 */ /* 0x000fe20006800000 */
[----:B------:R-:W-:Y:S01]  /*2d00*/  HMMA.16816.F32 R20, R20, R74, R80 ;  /* 0x0000004a1414723c */ /* 0x000fe20000001850 */
[----:B------:R-:W-:Y:S02]  /*2d10*/  ISETP.GE.AND P5, PT, R2, R40, PT ;  /* 0x000000280200720c */ /* 0x000fe40003fa6270 */
[----:B------:R-:W-:Y:S02]  /*2d20*/  IADD3 R2, R0, 0x30, RZ ;  /* 0x0000003000027810 */ /* 0x000fe40007ffe0ff */
[----:B------:R-:W-:Y:S02]  /*2d30*/  FSEL R143, R27, -INF , !P4 ;  /* 0xff8000001b8f7808 */ /* 0x000fe40006000000 */
[----:B------:R-:W-:-:S02]  /*2d40*/  FSEL R132, R25, -INF , !P4 ;  /* 0xff80000019847808 */ /* 0x000fc40006000000 */
[----:B------:R-:W-:Y:S02]  /*2d50*/  FSEL R163, R10, -INF , !P1 ;  /* 0xff8000000aa37808 */ /* 0x000fe40004800000 */
[----:B------:R-:W-:Y:S02]  /*2d60*/  FSEL R155, R46, -INF , !P1 ;  /* 0xff8000002e9b7808 */ /* 0x000fe40004800000 */
[----:B------:R-:W-:Y:S02]  /*2d70*/  FSEL R148, R44, -INF , !P1 ;  /* 0xff8000002c947808 */ /* 0x000fe40004800000 */
[----:B------:R-:W-:Y:S02]  /*2d80*/  FSEL R158, R8, -INF , !P1 ;  /* 0xff800000089e7808 */ /* 0x000fe40004800000 */
[----:B------:R-:W-:Y:S02]  /*2d90*/  ISETP.GE.AND P4, PT, R2, R40, PT ;  /* 0x000000280200720c */ /* 0x000fe40003f86270 */
[----:B------:R-:W-:-:S02]  /*2da0*/  ISETP.GE.AND P1, PT, R40, 0x41, PT ;  /* 0x000000412800780c */ /* 0x000fc40003f26270 */
[----:B------:R-:W-:Y:S02]  /*2db0*/  IADD3 R2, R0, 0x31, RZ ;  /* 0x0000003100027810 */ /* 0x000fe40007ffe0ff */
        /* <DEDUP_REMOVED lines=11> */
[-C--:B------:R-:W-:Y:S02]  /*2e70*/  ISETP.GE.AND P2, PT, R2, R40.reuse, PT ;  /* 0x000000280200720c */ /* 0x080fe40003f46270 */
[----:B------:R-:W-:Y:S01]  /*2e80*/  ISETP.GE.AND P0, PT, R0, R40, PT ;  /* 0x000000280000720c */ /* 0x000fe20003f06270 */
[----:B------:R-:W-:Y:S01]  /*2e90*/  IMAD.IADD R0, R153, 0x1, R152 ;  /* 0x0000000199007824 */ /* 0x000fe200078e0298 */
        /* <DEDUP_REMOVED lines=23> */
[----:B------:R-:W-:Y:S01]  /*3010*/  FSEL R176, R21, -INF , !P0 ;  /* 0xff80000015b07808 */ /* 0x000fe20004000000 */
[----:B------:R-:W-:Y:S06]  /*3020*/  BAR.SYNC.DEFER_BLOCKING 0x0 ;  /* 0x0000000000007b1d */ /* 0x000fec0000010000 */
[----:B------:R-:W-:Y:S05]  /*3030*/  @!P1 BRA `(.L_x_1075) ;  /* 0x0000031000009947 */ /* 0x000fea0003800000 */
[----:B------:R-:W-:Y:S01]  /*3040*/  ISETP.GE.AND P0, PT, R240, c[0x0][0x220], PT ;  /* 0x00008800f0007a0c */ /* 0x000fe20003f06270 */
[----:B------:R-:W-:Y:S01]  /*3050*/  BSSY B0, `(.L_x_1076) ;  /* 0x000002e000007945 */ /* 0x000fe20003800000 */
[----:B------:R-:W-:-:S04]  /*3060*/  LEA.HI.SX32 R6, R200, 0xfffffffe, 0x1a ;  /* 0xfffffffec8067811 */ /* 0x000fc800078fd2ff */
[----:B------:R-:W-:Y:S01]  /*3070*/  SHF.R.S32.HI R2, RZ, 0x1f, R6 ;  /* 0x0000001fff027819 */ /* 0x000fe20000011406 */
[----:B------:R-:W-:Y:S02]  /*3080*/  IMAD R3, R181, R6, RZ ;  /* 0x00000006b5037224 */ /* 0x000fe400078e02ff */
[----:B------:R-:W-:-:S04]  /*3090*/  IMAD.WIDE.U32 R6, R6, R185, R208 ;  /* 0x000000b906067225 */ /* 0x000fc800078e00d0 */
[----:B------:R-:W-:Y:S01]  /*30a0*/  IMAD R3, R2, R185, R3 ;  /* 0x000000b902037224 */ /* 0x000fe200078e0203 */
[-C--:B------:R-:W-:Y:S01]  /*30b0*/  @!P0 IADD3 R2, P5, R187, R6.reuse, RZ ;  /* 0x00000006bb028210 */ /* 0x080fe20007fbe0ff */
[----:B------:R-:W-:Y:S01]  /*30c0*/  @!P0 IMAD.MOV.U32 R14, RZ, RZ, c[0x0][0x19c] ;  /* 0x00006700ff0e8624 */ /* 0x000fe200078e00ff */
[----:B------:R-:W-:Y:S01]  /*30d0*/  @!P0 LEA R9, P3, R182, R6, 0x5 ;  /* 0x00000006b6098211 */ /* 0x000fe200078628ff */
[----:B------:R-:W-:Y:S01]  /*30e0*/  IMAD.IADD R3, R7, 0x1, R3 ;  /* 0x0000000107037824 */ /* 0x000fe200078e0203 */
[----:B------:R-:W-:Y:S01]  /*30f0*/  @!P0 LEA R12, P6, R6, c[0x0][0x168], 0x1 ;  /* 0x00005a00060c8a11 */ /* 0x000fe200078c08ff */
[----:B------:R1:W-:Y:S01]  /*3100*/  @P0 STS.128 [R199+0x4000], RZ ;  /* 0x004000ffc7000388 */ /* 0x0003e20000000c00 */
[----:B------:R-:W-:Y:S01]  /*3110*/  @!P0 LEA R10, P4, R2, c[0x0][0x168], 0x1 ;  /* 0x00005a00020a8a11 */ /* 0x000fe200078808ff */
[----:B------:R-:W-:Y:S01]  /*3120*/  @!P0 IMAD.X R11, R186, 0x1, R3, P5 ;  /* 0x00000001ba0b8824 */ /* 0x000fe200028e0603 */
[----:B------:R-:W-:Y:S02]  /*3130*/  @!P0 LEA R8, P2, R9, c[0x0][0x168], 0x1 ;  /* 0x00005a0009088a11 */ /* 0x000fe400078408ff */
[----:B------:R-:W-:-:S02]  /*3140*/  @!P0 LEA.HI.X R14, R182, R3, R14, 0x5, P3 ;  /* 0x00000003b60e8211 */ /* 0x000fc400018f2c0e */
[----:B------:R-:W-:Y:S02]  /*3150*/  @!P0 LEA.HI.X R13, R6, c[0x0][0x16c], R3, 0x1, P6 ;  /* 0x00005b00060d8a11 */ /* 0x000fe400030f0c03 */
        /* <DEDUP_REMOVED lines=18> */
[----:B------:R-:W-:Y:S01]  /*3280*/  IMAD.MOV.U32 R2, RZ, RZ, R6 ;  /* 0x000000ffff027224 */ /* 0x000fe200078e0006 */
        /* <DEDUP_REMOVED lines=10> */
.L_x_1077:
[----:B------:R-:W-:Y:S05]  /*3330*/  BSYNC B0 ;  /* 0x0000000000007941 */ /* 0x000fea0003800000 */
.L_x_1076:
[----:B------:R-:W0:Y:S02]  /*3340*/  LDGDEPBAR ;  /* 0x00000000000079af */ /* 0x000e240000000000 */
.L_x_1075:
[----:B--2---:R-:W-:Y:S01]  /*3350*/  FMNMX.FTZ R2, R42, R43, !PT ;  /* 0x0000002b2a027209 */ /* 0x004fe20007810000 */
[----:B------:R-:W-:Y:S01]  /*3360*/  IMAD R154, R183, 0x8, R154 ;  /* 0x00000008b79a7824 */ /* 0x000fe200078e029a */
[----:B------:R-:W-:Y:S01]  /*3370*/  FMNMX.FTZ R6, R68, R69, !PT ;  /* 0x0000004544067209 */ /* 0x000fe20007810000 */
[----:B------:R-:W-:Y:S01]  /*3380*/  IMAD.SHL.U32 R116, R41, 0x2, RZ ;  /* 0x0000000229747824 */ /* 0x000fe200078e00ff */
[----:B------:R-:W-:Y:S01]  /*3390*/  FMNMX.FTZ R2, R28, R2, !PT ;  /* 0x000000021c027209 */ /* 0x000fe20007810000 */
[----:B------:R-:W-:Y:S01]  /*33a0*/  IMAD.WIDE.U32 R118, R216, -0x2daee0ad, RZ ;  /* 0xd2511f53d8767825 */ /* 0x000fe200078e00ff */
[----:B------:R-:W-:Y:S01]  /*33b0*/  IADD3 R7, R154, 0x4, RZ ;  /* 0x000000049a077810 */ /* 0x000fe20007ffe0ff */
[----:B------:R-:W-:Y:S01]  /*33c0*/  UIADD3 UR12, UR19, -0x4498517b, URZ ;  /* 0xbb67ae85130c7890 */ /* 0x000fe2000fffe03f */
[----:B------:R-:W-:Y:S01]  /*33d0*/  FMNMX.FTZ R2, R29, R2, !PT ;  /* 0x000000021d027209 */ /* 0x000fe20007810000 */
[----:B------:R-:W-:Y:S01]  /*33e0*/  UIADD3 UR13, UR18, -0x61c88647, URZ ;  /* 0x9e3779b9120d7890 */ /* 0x000fe2000fffe03f */
[----:B------:R-:W-:Y:S01]  /*33f0*/  LOP3.LUT R206, R206, UR18, RZ, 0x3c, !PT ;  /* 0x00000012cece7c12 */ /* 0x000fe2000f8e3cff */
[----:B------:R-:W-:Y:S01]  /*3400*/  IMAD.WIDE.U32 R72, R7, -0x326172a9, RZ ;  /* 0xcd9e8d5707487825 */ /* 0x000fe200078e00ff */
[----:B------:R-:W-:Y:S01]  /*3410*/  FMNMX.FTZ R2, R52, R2, !PT ;  /* 0x0000000234027209 */ /* 0x000fe20007810000 */
[----:B------:R-:W-:Y:S01]  /*3420*/  UIADD3 UR11, UR18, 0x3c6ef372, URZ ;  /* 0x3c6ef372120b7890 */ /* 0x000fe2000fffe03f */
[----:B------:R-:W-:Y:S01]  /*3430*/  FMNMX.FTZ R6, R50, R6, !PT ;  /* 0x0000000632067209 */ /* 0x000fe20007810000 */
[----:B------:R-:W-:Y:S01]  /*3440*/  UIADD3 UR10, UR19, 0x76cf5d0a, URZ ;  /* 0x76cf5d0a130a7890 */ /* 0x000fe2000fffe03f */
[----:B------:R-:W-:Y:S01]  /*3450*/  FMNMX.FTZ R2, R77, R2, !PT ;  /* 0x000000024d027209 */ /* 0x000fe20007810000 */
[----:B------:R-:W-:Y:S01]  /*3460*/  UIADD3 UR8, UR19, 0x32370b8f, URZ ;  /* 0x32370b8f13087890 */ /* 0x000fe2000fffe03f */
[----:B------:R-:W-:Y:S01]  /*3470*/  LOP3.LUT R7, R73, R206, RZ, 0x3c, !PT ;  /* 0x000000ce49077212 */ /* 0x000fe200078e3cff */
[----:B------:R-:W-:Y:S01]  /*3480*/  IMAD.WIDE.U32 R58, R154, -0x326172a9, RZ ;  /* 0xcd9e8d579a3a7825 */ /* 0x000fe200078e00ff */
[----:B------:R-:W-:Y:S01]  /*3490*/  FMNMX.FTZ R2, R53, R2, !PT ;  /* 0x0000000235027209 */ /* 0x000fe20007810000 */
[----:B------:R-:W-:Y:S01]  /*34a0*/  UIADD3 UR9, UR18, -0x255992d5, URZ ;  /* 0xdaa66d2b12097890 */ /* 0x000fe2000fffe03f */
[----:B-1----:R-:W-:Y:S01]  /*34b0*/  FMNMX.FTZ R8, R51, R6, !PT ;  /* 0x0000000633087209 */ /* 0x002fe20007810000 */
[----:B------:R-:W-:Y:S01]  /*34c0*/  IMAD.WIDE.U32 R74, R7, -0x2daee0ad, RZ ;  /* 0xd2511f53074a7825 */ /* 0x000fe200078e00ff */
[----:B------:R-:W-:Y:S01]  /*34d0*/  FMNMX.FTZ R3, R54, R2, !PT ;  /* 0x0000000236037209 */ /* 0x000fe20007810000 */
[----:B------:R-:W-:Y:S01]  /*34e0*/  UIADD3 UR7, UR18, 0x78dde6e4, URZ ;  /* 0x78dde6e412077890 */ /* 0x000fe2000fffe03f */
[----:B------:R-:W-:Y:S01]  /*34f0*/  FMNMX.FTZ R2, R48, R49, !PT ;  /* 0x0000003130027209 */ /* 0x000fe20007810000 */
[----:B------:R-:W-:Y:S01]  /*3500*/  UIADD3 UR6, UR19, -0x126145ec, URZ ;  /* 0xed9eba1413067890 */ /* 0x000fe2000fffe03f */
[----:B------:R-:W-:Y:S01]  /*3510*/  FMNMX.FTZ R3, R148, R3, !PT ;  /* 0x0000000394037209 */ /* 0x000fe20007810000 */
[----:B------:R-:W-:Y:S01]  /*3520*/  UIADD3 UR4, UR19, -0x56f99767, URZ ;  /* 0xa906689913047890 */ /* 0x000fe2000fffe03f */
[----:B------:R-:W-:Y:S01]  /*3530*/  FMNMX.FTZ R2, R30, R2, !PT ;  /* 0x000000021e027209 */ /* 0x000fe20007810000 */
[----:B------:R-:W-:Y:S01]  /*3540*/  UIADD3 UR15, UR18, -0x4ab325aa, URZ ;  /* 0xb54cda56120f7890 */ /* 0x000fe2000fffe03f */
[----:B------:R-:W-:Y:S01]  /*3550*/  FMNMX.FTZ R3, R150, R3, !PT ;  /* 0x0000000396037209 */ /* 0x000fe20007810000 */
[----:B------:R-:W-:Y:S01]  /*3560*/  IMAD.SHL.U32 R185, R0, 0x2, RZ ;  /* 0x0000000200b97824 */ /* 0x000fe200078e00ff */
[----:B------:R-:W-:Y:S01]  /*3570*/  FMNMX.FTZ R2, R31, R2, !PT ;  /* 0x000000021f027209 */ /* 0x000fe20007810000 */
[----:B------:R-:W-:Y:S01]  /*3580*/  UIADD3 UR5, UR18, 0x1715609d, URZ ;  /* 0x1715609d12057890 */ /* 0x000fe2000fffe03f */
[----:B------:R-:W-:Y:S01]  /*3590*/  FMNMX.FTZ R3, R149, R3, !PT ;  /* 0x0000000395037209 */ /* 0x000fe20007810000 */
[--C-:B------:R-:W-:Y:S01]  /*35a0*/  IMAD R186, R5, 0x2, R185.reuse ;  /* 0x0000000205ba7824 */ /* 0x100fe200078e02b9 */
[----:B------:R-:W-:Y:S01]  /*35b0*/  FMNMX.FTZ R2, R128, R2, !PT ;  /* 0x0000000280027209 */ /* 0x000fe20007810000 */
[C---:B------:R-:W-:Y:S01]  /*35c0*/  IMAD R188, R4.reuse, 0x2, R185 ;  /* 0x0000000204bc7824 */ /* 0x040fe200078e02b9 */
[----:B------:R-:W-:Y:S01]  /*35d0*/  FMNMX.FTZ R3, R151, R3, !PT ;  /* 0x0000000397037209 */ /* 0x000fe20007810000 */
[----:B------:R-:W-:Y:S01]  /*35e0*/  IMAD R187, R4, 0x2, R186 ;  /* 0x0000000204bb7824 */ /* 0x000fe200078e02ba */
[----:B------:R-:W-:Y:S01]  /*35f0*/  FMNMX.FTZ R2, R129, R2, !PT ;  /* 0x0000000281027209 */ /* 0x000fe20007810000 */
[----:B------:R-:W-:Y:S01]  /*3600*/  LDSM.16.MT88.4 R24, [R185+0x6000] ;  /* 0x00600000b918783b */ /* 0x000fe20000004200 */
[----:B------:R-:W-:Y:S01]  /*3610*/  FMNMX.FTZ R3, R165, R3, !PT ;  /* 0x00000003a5037209 */ /* 0x000fe20007810000 */
[----:B------:R-:W-:Y:S01]  /*3620*/  UIADD3 UR14, UR19, 0x646e171e, URZ ;  /* 0x646e171e130e7890 */ /* 0x000fe2000fffe03f */
[----:B------:R-:W-:Y:S01]  /*3630*/  FMNMX.FTZ R2, R55, R2, !PT ;  /* 0x0000000237027209 */ /* 0x000fe20007810000 */
[----:B------:R-:W-:Y:S01]  /*3640*/  LDSM.16.MT88.4 R36, [R187+0x6000] ;  /* 0x00600000bb24783b */ /* 0x000fe20000004200 */
[----:B------:R-:W-:-:S02]  /*3650*/  FMNMX.FTZ R3, R167, R3, !PT ;  /* 0x00000003a7037209 */ /* 0x000fc40007810000 */
[----:B------:R-:W-:Y:S02]  /*3660*/  FMNMX.FTZ R6, R124, R2, !PT ;  /* 0x000000027c067209 */ /* 0x000fe40007810000 */
[----:B------:R-:W-:Y:S02]  /*3670*/  FMNMX.FTZ R3, R166, R3, !PT ;  /* 0x00000003a6037209 */ /* 0x000fe40007810000 */
[----:B------:R-:W-:Y:S02]  /*3680*/  LOP3.LUT R2, R119, UR19, R116, 0x96, !PT ;  /* 0x0000001377027c12 */ /* 0x000fe4000f8e9674 */
[----:B------:R-:W-:Y:S02]  /*3690*/  FMNMX.FTZ R6, R155, R6, !PT ;  /* 0x000000069b067209 */ /* 0x000fe40007810000 */
[----:B------:R-:W-:Y:S02]  /*36a0*/  LOP3.LUT R7, R75, UR12, R118, 0x96, !PT ;  /* 0x0000000c4b077c12 */ /* 0x000fe4000f8e9676 */
[----:B------:R-:W-:Y:S01]  /*36b0*/  FMNMX.FTZ R12, R168, R3, !PT ;  /* 0x00000003a80c7209 */ /* 0x000fe20007810000 */
[----:B------:R-:W-:Y:S01]  /*36c0*/  IMAD.WIDE.U32 R2, R2, -0x326172a9, RZ ;  /* 0xcd9e8d5702027825 */ /* 0x000fe200078e00ff */
[----:B------:R-:W-:-:S02]  /*36d0*/  FMNMX.FTZ R8, R130, R8, !PT ;  /* 0x0000000882087209 */ /* 0x000fc40007810000 */
[----:B------:R-:W-:Y:S01]  /*36e0*/  FMNMX.FTZ R6, R156, R6, !PT ;  /* 0x000000069c067209 */ /* 0x000fe20007810000 */
[----:B------:R-:W-:Y:S01]  /*36f0*/  IMAD.WIDE.U32 R56, R7, -0x326172a9, RZ ;  /* 0xcd9e8d5707387825 */ /* 0x000fe200078e00ff */
[----:B------:R-:W-:Y:S01]  /*3700*/  FMNMX.FTZ R9, R132, R8, !PT ;  /* 0x0000000884097209 */ /* 0x000fe20007810000 */
[----:B------:R-:W1:Y:S01]  /*3710*/  SHFL.BFLY PT, R14, R12, 0x2, 0x1f ;  /* 0x0c401f000c0e7f89 */ /* 0x000e6200000e0000 */
[----:B------:R-:W-:Y:S02]  /*3720*/  FMNMX.FTZ R7, R152, R6, !PT ;  /* 0x0000000698077209 */ /* 0x000fe40007810000 */
[----:B------:R-:W-:Y:S02]  /*3730*/  LOP3.LUT R6, R3, UR13, R72, 0x96, !PT ;  /* 0x0000000d03067c12 */ /* 0x000fe4000f8e9648 */
[----:B------:R-:W-:Y:S02]  /*3740*/  FMNMX.FTZ R8, R76, R78, !PT ;  /* 0x0000004e4c087209 */ /* 0x000fe40007810000 */
[----:B------:R-:W-:-:S02]  /*3750*/  FMNMX.FTZ R11, R136, R9, !PT ;  /* 0x00000009880b7209 */ /* 0x000fc40007810000 */
[----:B------:R-:W-:Y:S01]  /*3760*/  FMNMX.FTZ R9, R153, R7, !PT ;  /* 0x0000000799097209 */ /* 0x000fe20007810000 */
[----:B------:R-:W-:Y:S01]  /*3770*/  IMAD.WIDE.U32 R6, R6, -0x2daee0ad, RZ ;  /* 0xd2511f5306067825 */ /* 0x000fe200078e00ff */
[----:B------:R-:W-:Y:S02]  /*3780*/  LOP3.LUT R10, R57, UR11, R2, 0x96, !PT ;  /* 0x0000000b390a7c12 */ /* 0x000fe4000f8e9602 */
[----:B------:R-:W-:Y:S02]  /*3790*/  FMNMX.FTZ R13, R70, R8, !PT ;  /* 0x00000008460d7209 */ /* 0x000fe40007810000 */
[----:B------:R-:W-:Y:S01]  /*37a0*/  FMNMX.FTZ R8, R169, R9, !PT ;  /* 0x00000009a9087209 */ /* 0x000fe20007810000 */
[----:B------:R-:W-:Y:S01]  /*37b0*/  IMAD.WIDE.U32 R16, R10, -0x2daee0ad, RZ ;  /* 0xd2511f530a107825 */ /* 0x000fe200078e00ff */
[----:B------:R-:W-:Y:S02]  /*37c0*/  FMNMX.FTZ R9, R131, R11, !PT ;  /* 0x0000000b83097209 */ /* 0x000fe40007810000 */
[----:B------:R-:W-:-:S02]  /*37d0*/  FMNMX.FTZ R8, R170, R8, !PT ;  /* 0x00000008aa087209 */ /* 0x000fc40007810000 */
[----:B------:R-:W-:Y:S02]  /*37e0*/  LOP3.LUT R18, R7, UR10, R74, 0x96, !PT ;  /* 0x0000000a07127c12 */ /* 0x000fe4000f8e964a */
[----:B------:R-:W-:Y:S02]  /*37f0*/  FMNMX.FTZ R7, R158, R9, !PT ;  /* 0x000000099e077209 */ /* 0x000fe40007810000 */
[----:B------:R-:W-:Y:S02]  /*3800*/  FMNMX.FTZ R8, R171, R8, !PT ;  /* 0x00000008ab087209 */ /* 0x000fe40007810000 */
[----:B------:R-:W-:Y:S02]  /*3810*/  LOP3.LUT R11, R17, UR8, R6, 0x96, !PT ;  /* 0x00000008110b7c12 */ /* 0x000fe4000f8e9606 */
[----:B------:R-:W-:Y:S02]  /*3820*/  FMNMX.FTZ R7, R160, R7, !PT ;  /* 0x00000007a0077209 */ /* 0x000fe40007810000 */
[----:B------:R-:W-:Y:S01]  /*3830*/  FMNMX.FTZ R6, R71, R13, !PT ;  /* 0x0000000d47067209 */ /* 0x000fe20007810000 */
[----:B------:R-:W-:Y:S01]  /*3840*/  IMAD.WIDE.U32 R22, R11, -0x326172a9, RZ ;  /* 0xcd9e8d570b167825 */ /* 0x000fe200078e00ff */
[----:B------:R-:W-:-:S02]  /*3850*/  FMNMX.FTZ R8, R172, R8, !PT ;  /* 0x00000008ac087209 */ /* 0x000fc40007810000 */
[----:B------:R-:W-:Y:S02]  /*3860*/  LOP3.LUT R9, R59, R206, RZ, 0x3c, !PT ;  /* 0x000000ce3b097212 */ /* 0x000fe400078e3cff */
[----:B------:R-:W-:Y:S01]  /*3870*/  FMNMX.FTZ R7, R157, R7, !PT ;  /* 0x000000079d077209 */ /* 0x000fe20007810000 */
[----:B------:R-:W2:Y:S01]  /*3880*/  SHFL.BFLY PT, R15, R8, 0x2, 0x1f ;  /* 0x0c401f00080f7f89 */ /* 0x000ea200000e0000 */
[----:B------:R-:W-:Y:S01]  /*3890*/  FMNMX.FTZ R6, R142, R6, !PT ;  /* 0x000000068e067209 */ /* 0x000fe20007810000 */
[----:B------:R-:W-:Y:S01]  /*38a0*/  IMAD.WIDE.U32 R98, R9, -0x2daee0ad, RZ ;  /* 0xd2511f5309627825 */ /* 0x000fe200078e00ff */
[----:B-1----:R-:W-:Y:S02]  /*38b0*/  FMNMX.FTZ R10, R12, R14, !PT ;  /* 0x0000000e0c0a7209 */ /* 0x002fe40007810000 */
[----:B------:R-:W-:Y:S02]  /*38c0*/  FMNMX.FTZ R7, R159, R7, !PT ;  /* 0x000000079f077209 */ /* 0x000fe40007810000 */
[----:B------:R-:W-:Y:S01]  /*38d0*/  FMNMX.FTZ R6, R143, R6, !PT ;  /* 0x000000068f067209 */ /* 0x000fe20007810000 */
[----:B------:R-:W1:Y:S01]  /*38e0*/  SHFL.BFLY PT, R17, R10, 0x1, 0x1f ;  /* 0x0c201f000a117f89 */ /* 0x000e6200000e0000 */
[----:B------:R-:W-:-:S02]  /*38f0*/  FMNMX.FTZ R7, R173, R7, !PT ;  /* 0x00000007ad077209 */ /* 0x000fc40007810000 */
[----:B------:R-:W-:Y:S02]  /*3900*/  FMNMX.FTZ R6, R140, R6, !PT ;  /* 0x000000068c067209 */ /* 0x000fe40007810000 */
[----:B------:R-:W-:Y:S01]  /*3910*/  LOP3.LUT R9, R99, UR12, R118, 0x96, !PT ;  /* 0x0000000c63097c12 */ /* 0x000fe2000f8e9676 */
[----:B------:R-:W-:Y:S01]  /*3920*/  IMAD R99, R201, 0x10000, R201 ;  /* 0x00010000c9637824 */ /* 0x000fe200078e02c9 */
[----:B------:R-:W-:Y:S02]  /*3930*/  FMNMX.FTZ R7, R174, R7, !PT ;  /* 0x00000007ae077209 */ /* 0x000fe40007810000 */
[----:B------:R-:W-:Y:S01]  /*3940*/  LOP3.LUT R14, R3, UR13, R58, 0x96, !PT ;  /* 0x0000000d030e7c12 */ /* 0x000fe2000f8e963a */
[----:B------:R-:W-:Y:S01]  /*3950*/  IMAD.WIDE.U32 R46, R9, -0x326172a9, RZ ;  /* 0xcd9e8d57092e7825 */ /* 0x000fe200078e00ff */
[----:B------:R-:W-:Y:S02]  /*3960*/  FMNMX.FTZ R3, R141, R6, !PT ;  /* 0x000000068d037209 */ /* 0x000fe40007810000 */
[----:B------:R-:W-:Y:S01]  /*3970*/  FMNMX.FTZ R9, R175, R7, !PT ;  /* 0x00000007af097209 */ /* 0x000fe20007810000 */
[----:B------:R-:W-:Y:S01]  /*3980*/  IMAD.WIDE.U32 R6, R18, -0x326172a9, RZ ;  /* 0xcd9e8d5712067825 */ /* 0x000fe200078e00ff */
[----:B------:R-:W-:-:S02]  /*3990*/  FMNMX.FTZ R3, R163, R3, !PT ;  /* 0x00000003a3037209 */ /* 0x000fc40007810000 */
[----:B------:R-:W-:Y:S02]  /*39a0*/  FMNMX.FTZ R11, R176, R9, !PT ;  /* 0x00000009b00b7209 */ /* 0x000fe40007810000 */
[----:B------:R-:W-:Y:S02]  /*39b0*/  LOP3.LUT R12, R47, UR11, R2, 0x96, !PT ;  /* 0x0000000b2f0c7c12 */ /* 0x000fe4000f8e9602 */
[----:B------:R-:W-:Y:S01]  /*39c0*/  FMNMX.FTZ R2, R164, R3, !PT ;  /* 0x00000003a4027209 */ /* 0x000fe20007810000 */
[----:B------:R-:W3:Y:S01]  /*39d0*/  SHFL.BFLY PT, R97, R11, 0x2, 0x1f ;  /* 0x0c401f000b617f89 */ /* 0x000ee200000e0000 */
[----:B------:R-:W-:Y:S01]  /*39e0*/  LOP3.LUT R9, R7, UR9, R56, 0x96, !PT ;  /* 0x0000000907097c12 */ /* 0x000fe2000f8e9638 */
[----:B------:R-:W-:Y:S01]  /*39f0*/  IMAD.WIDE.U32 R20, R12, -0x2daee0ad, RZ ;  /* 0xd2511f530c147825 */ /* 0x000fe200078e00ff */
[----:B------:R-:W-:Y:S02]  /*3a00*/  FMNMX.FTZ R3, R161, R2, !PT ;  /* 0x00000002a1037209 */ /* 0x000fe40007810000 */
[----:B------:R-:W-:Y:S01]  /*3a10*/  LOP3.LUT R13, R23, UR7, R6, 0x96, !PT ;  /* 0x00000007170d7c12 */ /* 0x000fe2000f8e9606 */
[----:B------:R-:W-:Y:S01]  /*3a20*/  IMAD.WIDE.U32 R6, R14, -0x2daee0ad, RZ ;  /* 0xd2511f530e067825 */ /* 0x000fe200078e00ff */
[----:B--2---:R-:W-:-:S02]  /*3a30*/  FMNMX.FTZ R2, R8, R15, !PT ;  /* 0x0000000f08027209 */ /* 0x004fc40007810000 */
[----:B------:R-:W-:Y:S01]  /*3a40*/  FMNMX.FTZ R8, R162, R3, !PT ;  /* 0x00000003a2087209 */ /* 0x000fe20007810000 */
[----:B------:R-:W-:Y:S01]  /*3a50*/  IMAD.WIDE.U32 R34, R13, -0x2daee0ad, RZ ;  /* 0xd2511f530d227825 */ /* 0x000fe200078e00ff */
[----:B-1----:R-:W-:Y:S01]  /*3a60*/  FMNMX.FTZ R3, R10, R17, !PT ;  /* 0x000000110a037209 */ /* 0x002fe20007810000 */
[----:B------:R-:W1:Y:S01]  /*3a70*/  SHFL.BFLY PT, R15, R2, 0x1, 0x1f ;  /* 0x0c201f00020f7f89 */ /* 0x000e6200000e0000 */
[----:B------:R-:W-:Y:S02]  /*3a80*/  LOP3.LUT R14, R7, UR10, R98, 0x96, !PT ;  /* 0x0000000a070e7c12 */ /* 0x000fe4000f8e9662 */
[----:B------:R-:W-:Y:S01]  /*3a90*/  FMNMX.FTZ R7, R178, R8, !PT ;  /* 0x00000008b2077209 */ /* 0x000fe20007810000 */
[C---:B------:R-:W-:Y:S01]  /*3aa0*/  FMUL.FTZ R10, R3.reuse, c[0x0][0x23c] ;  /* 0x00008f00030a7a20 */ /* 0x040fe20000410000 */
[----:B------:R-:W-:Y:S01]  /*3ab0*/  FSETP.NEU.FTZ.AND P0, PT, R3, -INF , PT ;  /* 0xff8000000300780b */ /* 0x000fe20003f1d000 */
[----:B------:R-:W-:Y:S01]  /*3ac0*/  IMAD.WIDE.U32 R8, R9, -0x2daee0ad, RZ ;  /* 0xd2511f5309087825 */ /* 0x000fe200078e00ff */
[----:B------:R-:W-:-:S02]  /*3ad0*/  FMNMX.FTZ R12, R180, R7, !PT ;  /* 0x00000007b40c7209 */ /* 0x000fc40007810000 */
[----:B------:R-:W-:Y:S02]  /*3ae0*/  FSEL R7, R10, RZ, P0 ;  /* 0x000000ff0a077208 */ /* 0x000fe40000000000 */
[----:B------:R-:W-:Y:S02]  /*3af0*/  FMNMX.FTZ R12, R177, R12, !PT ;  /* 0x0000000cb10c7209 */ /* 0x000fe40007810000 */
[----:B------:R-:W-:Y:S01]  /*3b00*/  LOP3.LUT R13, R21, UR8, R6, 0x96, !PT ;  /* 0x00000008150d7c12 */ /* 0x000fe2000f8e9606 */
[----:B------:R-:W-:Y:S01]  /*3b10*/  FFMA.FTZ R6, R42, c[0x0][0x23c], -R7 ;  /* 0x00008f002a067a23 */ /* 0x000fe20000010807 */
[----:B------:R-:W-:Y:S02]  /*3b20*/  FMNMX.FTZ R12, R179, R12, !PT ;  /* 0x0000000cb30c7209 */ /* 0x000fe40007810000 */
[----:B------:R-:W-:Y:S01]  /*3b30*/  LOP3.LUT R9, R9, UR6, R16, 0x96, !PT ;  /* 0x0000000609097c12 */ /* 0x000fe2000f8e9610 */
[----:B------:R2:W-:Y:S01]  /*3b40*/  MUFU.EX2 R214, R6 ;  /* 0x0000000600d67308 */ /* 0x0005e20000000800 */
[----:B---3--:R-:W-:Y:S01]  /*3b50*/  FMNMX.FTZ R97, R11, R97, !PT ;  /* 0x000000610b617209 */ /* 0x008fe20007810000 */
[----:B------:R-:W3:Y:S01]  /*3b60*/  SHFL.BFLY PT, R16, R12, 0x2, 0x1f ;  /* 0x0c401f000c107f89 */ /* 0x000ee200000e0000 */
[----:B------:R-:W-:Y:S01]  /*3b70*/  LOP3.LUT R8, R35, UR4, R8, 0x96, !PT ;  /* 0x0000000423087c12 */ /* 0x000fe2000f8e9608 */
[----:B------:R-:W-:-:S02]  /*3b80*/  IMAD.WIDE.U32 R10, R14, -0x326172a9, RZ ;  /* 0xcd9e8d570e0a7825 */ /* 0x000fc400078e00ff */
[----:B------:R-:W4:Y:S01]  /*3b90*/  SHFL.BFLY PT, R17, R97, 0x1, 0x1f ;  /* 0x0c201f0061117f89 */ /* 0x000f2200000e0000 */
[----:B-1----:R-:W-:Y:S01]  /*3ba0*/  FMNMX.FTZ R2, R2, R15, !PT ;  /* 0x0000000f02027209 */ /* 0x002fe20007810000 */
[----:B------:R-:W-:Y:S01]  /*3bb0*/  IMAD.WIDE.U32 R44, R13, -0x326172a9, RZ ;  /* 0xcd9e8d570d2c7825 */ /* 0x000fe200078e00ff */
[----:B------:R-:W-:Y:S02]  /*3bc0*/  LOP3.LUT R21, R11, UR9, R46, 0x96, !PT ;  /* 0x000000090b157c12 */ /* 0x000fe4000f8e962e */
[----:B------:R-:W-:Y:S01]  /*3bd0*/  FSETP.NEU.FTZ.AND P0, PT, R2, -INF , PT ;  /* 0xff8000000200780b */ /* 0x000fe20003f1d000 */
[----:B------:R-:W-:Y:S01]  /*3be0*/  IMAD.WIDE.U32 R18, R9, -0x326172a9, RZ ;  /* 0xcd9e8d5709127825 */ /* 0x000fe200078e00ff */
[----:B------:R-:W-:-:S03]  /*3bf0*/  LOP3.LUT R32, R45, UR7, R10, 0x96, !PT ;  /* 0x000000072d207c12 */ /* 0x000fc6000f8e960a */
[--C-:B--2---:R-:W-:Y:S01]  /*3c00*/  FFMA.FTZ R6, R43, c[0x0][0x23c], -R7.reuse ;  /* 0x00008f002b067a23 */ /* 0x104fe20000010807 */
[----:B------:R-:W-:Y:S01]  /*3c10*/  LOP3.LUT R22, R19, UR5, R22, 0x96, !PT ;  /* 0x0000000513167c12 */ /* 0x000fe2000f8e9616 */
[----:B------:R-:W-:Y:S01]  /*3c20*/  IMAD.WIDE.U32 R8, R8, -0x326172a9, RZ ;  /* 0xcd9e8d5708087825 */ /* 0x000fe200078e00ff */
[----:B------:R-:W-:Y:S01]  /*3c30*/  LDSM.16.MT88.4 R40, [R186+0x6000] ;  /* 0x00600000ba28783b */ /* 0x000fe20000004200 */
[----:B------:R1:W-:Y:S02]  /*3c40*/  MUFU.EX2 R213, R6 ;  /* 0x0000000600d57308 */ /* 0x0003e40000000800 */
[----:B------:R-:W-:Y:S01]  /*3c50*/  IMAD.WIDE.U32 R32, R32, -0x2daee0ad, RZ ;  /* 0xd2511f5320207825 */ /* 0x000fe200078e00ff */
[----:B------:R-:W-:Y:S02]  /*3c60*/  LOP3.LUT R10, R9, UR15, R18, 0x96, !PT ;  /* 0x0000000f090a7c12 */ /* 0x000fe4000f8e9612 */
[----:B------:R-:W-:Y:S01]  /*3c70*/  LOP3.LUT R13, R8, 0xffff, RZ, 0xc0, !PT ;  /* 0x0000ffff080d7812 */ /* 0x000fe200078ec0ff */
[----:B------:R-:W-:Y:S01]  /*3c80*/  FFMA.FTZ R9, R29, c[0x0][0x23c], -R7 ;  /* 0x00008f001d097a23 */ /* 0x000fe20000010807 */
[----:B------:R-:W-:-:S02]  /*3c90*/  SHF.R.U32.HI R11, RZ, 0x10, R8 ;  /* 0x00000010ff0b7819 */ /* 0x000fc40000011608 */
[----:B---3--:R-:W-:Y:S01]  /*3ca0*/  FMNMX.FTZ R16, R12, R16, !PT ;  /* 0x000000100c107209 */ /* 0x008fe20007810000 */
[----:B------:R-:W2:Y:S01]  /*3cb0*/  MUFU.EX2 R133, R9 ;  /* 0x0000000900857308 */ /* 0x000ea20000000800 */
[----:B----4-:R-:W-:Y:S02]  /*3cc0*/  FMNMX.FTZ R97, R97, R17, !PT ;  /* 0x0000001161617209 */ /* 0x010fe40007810000 */
[----:B------:R-:W-:Y:S01]  /*3cd0*/  LOP3.LUT R15, R8, 0xff, RZ, 0xc0, !PT ;  /* 0x000000ff080f7812 */ /* 0x000fe200078ec0ff */
[----:B------:R-:W3:Y:S01]  /*3ce0*/  SHFL.BFLY PT, R17, R16, 0x1, 0x1f ;  /* 0x0c201f0010117f89 */ /* 0x000ee200000e0000 */
[----:B------:R-:W-:Y:S01]  /*3cf0*/  SHF.R.U32.HI R14, RZ, 0x18, R8 ;  /* 0x00000018ff0e7819 */ /* 0x000fe20000011608 */
[----:B-1----:R-:W-:Y:S01]  /*3d00*/  FFMA.FTZ R6, R28, c[0x0][0x23c], -R7 ;  /* 0x00008f001c067a23 */ /* 0x002fe20000010807 */
[----:B------:R-:W-:Y:S02]  /*3d10*/  SHF.R.U32.HI R13, RZ, 0x8, R13 ;  /* 0x00000008ff0d7819 */ /* 0x000fe4000001160d */
[----:B------:R-:W-:Y:S01]  /*3d20*/  LOP3.LUT R8, R10, 0xffff, RZ, 0xc0, !PT ;  /* 0x0000ffff0a087812 */ /* 0x000fe200078ec0ff */
[----:B------:R1:W-:Y:S01]  /*3d30*/  MUFU.EX2 R215, R6 ;  /* 0x0000000600d77308 */ /* 0x0003e20000000800 */
[----:B------:R-:W-:-:S02]  /*3d40*/  PRMT R15, R15, 0x5410, R13 ;  /* 0x000054100f0f7816 */ /* 0x000fc4000000000d */
[----:B------:R-:W-:Y:S02]  /*3d50*/  SHF.R.U32.HI R4, RZ, 0x10, R10 ;  /* 0x00000010ff047819 */ /* 0x000fe4000001160a */
[----:B------:R-:W-:Y:S01]  /*3d60*/  LOP3.LUT R12, R10, 0xff, RZ, 0xc0, !PT ;  /* 0x000000ff0a0c7812 */ /* 0x000fe200078ec0ff */
[----:B--2---:R-:W-:Y:S01]  /*3d70*/  IMAD.MOV.U32 R35, RZ, RZ, R133 ;  /* 0x000000ffff237224 */ /* 0x004fe200078e0085 */
[----:B------:R-:W-:Y:S02]  /*3d80*/  LOP3.LUT R9, R11, 0xff, RZ, 0xc0, !PT ;  /* 0x000000ff0b097812 */ /* 0x000fe400078ec0ff */
[----:B------:R-:W-:Y:S02]  /*3d90*/  SHF.R.U32.HI R8, RZ, 0x8, R8 ;  /* 0x00000008ff087819 */ /* 0x000fe40000011608 */
[----:B------:R-:W-:Y:S02]  /*3da0*/  SHF.R.U32.HI R10, RZ, 0x18, R10 ;  /* 0x00000018ff0a7819 */ /* 0x000fe4000001160a */
[----:B------:R-:W-:Y:S01]  /*3db0*/  PRMT R13, R12, 0x5410, R8 ;  /* 0x000054100c0d7816 */ /* 0x000fe20000000008 */
[----:B-1----:R-:W-:Y:S01]  /*3dc0*/  FMUL.FTZ R6, R2, c[0x0][0x23c] ;  /* 0x00008f0002067a20 */ /* 0x002fe20000410000 */
[----:B---3--:R-:W-:-:S04]  /*3dd0*/  FMNMX.FTZ R96, R16, R17, !PT ;  /* 0x0000001110607209 */ /* 0x008fc80007810000 */
[----:B------:R-:W-:Y:S02]  /*3de0*/  FSEL R6, R6, RZ, P0 ;  /* 0x000000ff06067208 */ /* 0x000fe40000000000 */
[----:B------:R-:W-:-:S03]  /*3df0*/  FSETP.NEU.FTZ.AND P0, PT, R97, -INF , PT ;  /* 0xff8000006100780b */ /* 0x000fc60003f1d000 */
[--C-:B------:R-:W-:Y:S02]  /*3e00*/  FFMA.FTZ R11, R30, c[0x0][0x23c], -R6.reuse ;  /* 0x00008f001e0b7a23 */ /* 0x100fe40000010806 */
[--C-:B------:R-:W-:Y:S02]  /*3e10*/  FFMA.FTZ R0, R31, c[0x0][0x23c], -R6.reuse ;  /* 0x00008f001f007a23 */ /* 0x100fe40000010806 */
[----:B------:R1:W-:Y:S01]  /*3e20*/  MUFU.EX2 R134, R11 ;  /* 0x0000000b00867308 */ /* 0x0003e20000000800 */
[----:B------:R-:W-:Y:S01]  /*3e30*/  FFMA.FTZ R5, R49, c[0x0][0x23c], -R6 ;  /* 0x00008f0031057a23 */ /* 0x000fe20000010806 */
[----:B------:R-:W2:Y:S06]  /*3e40*/  LDSM.16.MT88.4 R28, [R188+0x6000] ;  /* 0x00600000bc1c783b */ /* 0x000eac0000004200 */
[----:B------:R3:W4:Y:S01]  /*3e50*/  MUFU.EX2 R117, R0 ;  /* 0x0000000000757308 */ /* 0x0007220000000800 */
[----:B-1----:R-:W-:-:S07]  /*3e60*/  PRMT R11, R9, 0x5410, R14 ;  /* 0x00005410090b7816 */ /* 0x002fce000000000e */
[----:B------:R1:W-:Y:S01]  /*3e70*/  MUFU.EX2 R236, R5 ;  /* 0x0000000500ec7308 */ /* 0x0003e20000000800 */
[----:B------:R-:W-:Y:S01]  /*3e80*/  LOP3.LUT R9, R4, 0xff, RZ, 0xc0, !PT ;  /* 0x000000ff04097812 */ /* 0x000fe200078ec0ff */
[--C-:B------:R-:W-:Y:S01]  /*3e90*/  HSET2.LE.AND R4, R15, R99.reuse, PT ;  /* 0x000000630f047233 */ /* 0x100fe20003803000 */
[----:B------:R-:W-:Y:S01]  /*3ea0*/  IMAD.WIDE.U32 R14, R21, -0x2daee0ad, RZ ;  /* 0xd2511f53150e7825 */ /* 0x000fe200078e00ff */
[--C-:B------:R-:W-:Y:S01]  /*3eb0*/  HSET2.LE.AND R11, R11, R99.reuse, PT ;  /* 0x000000630b0b7233 */ /* 0x100fe20003803000 */
[----:B------:R-:W-:Y:S02]  /*3ec0*/  PRMT R9, R9, 0x5410, R10 ;  /* 0x0000541009097816 */ /* 0x000fe4000000000a */
[----:B---3--:R-:W-:Y:S01]  /*3ed0*/  FFMA.FTZ R0, R48, c[0x0][0x23c], -R6 ;  /* 0x00008f0030007a23 */ /* 0x008fe20000010806 */
[----:B----4-:R-:W-:Y:S02]  /*3ee0*/  F2FP.PACK_AB R8, R117, R134 ;  /* 0x000000867508723e */ /* 0x010fe400000000ff */
[----:B------:R-:W-:Y:S01]  /*3ef0*/  HSET2.LE.AND R9, R9, R99, PT ;  /* 0x0000006309097233 */ /* 0x000fe20003803000 */
[----:B------:R3:W4:Y:S01]  /*3f00*/  MUFU.EX2 R237, R0 ;  /* 0x0000000000ed7308 */ /* 0x0007220000000800 */
[----:B------:R-:W-:-:S02]  /*3f10*/  LOP3.LUT R11, R11, R8, RZ, 0xc0, !PT ;  /* 0x000000080b0b7212 */ /* 0x000fc400078ec0ff */
[----:B-1----:R-:W-:-:S04]  /*3f20*/  F2FP.PACK_AB R5, R133, R215 ;  /* 0x000000d78505723e */ /* 0x002fc800000000ff */
[----:B------:R-:W-:Y:S01]  /*3f30*/  LOP3.LUT R10, R4, R5, RZ, 0xc0, !PT ;  /* 0x00000005040a7212 */ /* 0x000fe200078ec0ff */
[----:B------:R-:W-:Y:S01]  /*3f40*/  HSET2.LE.AND R4, R13, R99, PT ;  /* 0x000000630d047233 */ /* 0x000fe20003803000 */
[----:B------:R-:W-:Y:S02]  /*3f50*/  F2FP.PACK_AB R5, R213, R214 ;  /* 0x000000d6d505723e */ /* 0x000fe400000000ff */
[----:B------:R-:W-:Y:S01]  /*3f60*/  LOP3.LUT R13, R15, UR6, R20, 0x96, !PT ;  /* 0x000000060f0d7c12 */ /* 0x000fe2000f8e9614 */
[----:B---3--:R-:W-:-:S04]  /*3f70*/  FMUL.FTZ R0, R97, c[0x0][0x23c] ;  /* 0x00008f0061007a20 */ /* 0x008fc80000410000 */
[----:B------:R-:W-:Y:S01]  /*3f80*/  IMAD.WIDE.U32 R20, R13, -0x326172a9, RZ ;  /* 0xcd9e8d570d147825 */ /* 0x000fe200078e00ff */
[----:B------:R-:W-:Y:S02]  /*3f90*/  FSEL R0, R0, RZ, P0 ;  /* 0x000000ff00007208 */ /* 0x000fe40000000000 */
[----:B------:R-:W-:-:S03]  /*3fa0*/  FSETP.NEU.FTZ.AND P0, PT, R96, -INF , PT ;  /* 0xff8000006000780b */ /* 0x000fc60003f1d000 */
[--C-:B------:R-:W-:Y:S02]  /*3fb0*/  FFMA.FTZ R8, R69, c[0x0][0x23c], -R0.reuse ;  /* 0x00008f0045087a23 */ /* 0x100fe40000010800 */
[--C-:B------:R-:W-:Y:S02]  /*3fc0*/  FFMA.FTZ R12, R68, c[0x0][0x23c], -R0.reuse ;  /* 0x00008f00440c7a23 */ /* 0x100fe40000010800 */
[----:B------:R1:W-:Y:S08]  /*3fd0*/  MUFU.EX2 R234, R8 ;  /* 0x0000000800ea7308 */ /* 0x0003f00000000800 */
[----:B------:R4:W-:Y:S01]  /*3fe0*/  MUFU.EX2 R235, R12 ;  /* 0x0000000c00eb7308 */ /* 0x0009e20000000800 */
[----:B-1----:R-:W-:Y:S01]  /*3ff0*/  LOP3.LUT R8, R4, R5, RZ, 0xc0, !PT ;  /* 0x0000000504087212 */ /* 0x002fe200078ec0ff */
[----:B------:R-:W-:Y:S01]  /*4000*/  FFMA.FTZ R4, R50, c[0x0][0x23c], -R0 ;  /* 0x00008f0032047a23 */ /* 0x000fe20000010800 */
[----:B------:R-:W-:-:S05]  /*4010*/  LOP3.LUT R5, R33, UR4, R14, 0x96, !PT ;  /* 0x0000000421057c12 */ /* 0x000fca000f8e960e */
[----:B------:R1:W-:Y:S01]  /*4020*/  MUFU.EX2 R232, R4 ;  /* 0x0000000400e87308 */ /* 0x0003e20000000800 */
[----:B----4-:R-:W-:-:S04]  /*4030*/  F2FP.PACK_AB R12, R236, R237 ;  /* 0x000000edec0c723e */ /* 0x010fc800000000ff */
[----:B------:R-:W-:Y:S01]  /*4040*/  LOP3.LUT R9, R9, R12, RZ, 0xc0, !PT ;  /* 0x0000000c09097212 */ /* 0x000fe200078ec0ff */
[----:B------:R-:W-:Y:S02]  /*4050*/  FFMA.FTZ R12, R51, c[0x0][0x23c], -R0 ;  /* 0x00008f00330c7a23 */ /* 0x000fe40000010800 */
[----:B------:R-:W-:Y:S02]  /*4060*/  LDSM.16.MT88.4 R48, [R186+0x6800] ;  /* 0x00680000ba30783b */ /* 0x000fe40000004200 */
[----:B------:R3:W-:Y:S02]  /*4070*/  MUFU.EX2 R233, R12 ;  /* 0x0000000c00e97308 */ /* 0x0007e40000000800 */
[----:B------:R-:W-:Y:S01]  /*4080*/  HMMA.16816.F32 R112, R8, R24, RZ ;  /* 0x000000180870723c */ /* 0x000fe200000018ff */
[----:B-1----:R-:W-:-:S05]  /*4090*/  FMUL.FTZ R4, R96, c[0x0][0x23c] ;  /* 0x00008f0060047a20 */ /* 0x002fca0000410000 */
[----:B------:R-:W-:Y:S02]  /*40a0*/  FSEL R4, R4, RZ, P0 ;  /* 0x000000ff04047208 */ /* 0x000fe40000000000 */
[C---:B--2---:R-:W-:Y:S03]  /*40b0*/  HMMA.16816.F32 R100, R8.reuse, R28, RZ ;  /* 0x0000001c0864723c */ /* 0x044fe600000018ff */
[--C-:B------:R-:W-:Y:S02]  /*40c0*/  FFMA.FTZ R14, R70, c[0x0][0x23c], -R4.reuse ;  /* 0x00008f00460e7a23 */ /* 0x100fe40000010804 */
[----:B---3--:R-:W-:Y:S02]  /*40d0*/  IMAD.WIDE.U32 R12, R5, -0x326172a9, RZ ;  /* 0xcd9e8d57050c7825 */ /* 0x008fe400078e00ff */
[----:B------:R1:W-:Y:S01]  /*40e0*/  MUFU.EX2 R230, R14 ;  /* 0x0000000e00e67308 */ /* 0x0003e20000000800 */
[----:B------:R-:W-:Y:S01]  /*40f0*/  HMMA.16816.F32 R88, R8, R40, RZ ;  /* 0x000000280858723c */ /* 0x000fe200000018ff */
[----:B------:R-:W-:Y:S01]  /*4100*/  FFMA.FTZ R16, R71, c[0x0][0x23c], -R4 ;  /* 0x00008f0047107a23 */ /* 0x000fe20000010804 */
[----:B------:R-:W-:-:S02]  /*4110*/  LOP3.LUT R5, R13, UR15, R20, 0x96, !PT ;  /* 0x0000000f0d057c12 */ /* 0x000fc4000f8e9614 */
[C---:B------:R-:W-:Y:S02]  /*4120*/  LOP3.LUT R13, R12.reuse, 0xffff, RZ, 0xc0, !PT ;  /* 0x0000ffff0c0d7812 */ /* 0x040fe400078ec0ff */
[----:B------:R-:W-:Y:S01]  /*4130*/  LOP3.LUT R17, R12, 0xff, RZ, 0xc0, !PT ;  /* 0x000000ff0c117812 */ /* 0x000fe200078ec0ff */
[----:B------:R2:W3:Y:S01]  /*4140*/  MUFU.EX2 R231, R16 ;  /* 0x0000001000e77308 */ /* 0x0004e20000000800 */
[----:B------:R-:W-:Y:S01]  /*4150*/  SHF.R.U32.HI R19, RZ, 0x18, R12 ;  /* 0x00000018ff137819 */ /* 0x000fe2000001160c */
[----:B------:R-:W-:Y:S01]  /*4160*/  HMMA.16816.F32 R104, R8, R36, RZ ;  /* 0x000000240868723c */ /* 0x000fe200000018ff */
[----:B------:R-:W-:-:S04]  /*4170*/  SHF.R.U32.HI R15, RZ, 0x8, R13 ;  /* 0x00000008ff0f7819 */ /* 0x000fc8000001160d */
[----:B------:R-:W-:Y:S02]  /*4180*/  PRMT R18, R17, 0x5410, R15 ;  /* 0x0000541011127816 */ /* 0x000fe4000000000f */
[----:B-1----:R-:W-:Y:S01]  /*4190*/  SHF.R.U32.HI R14, RZ, 0x10, R12 ;  /* 0x00000010ff0e7819 */ /* 0x002fe2000001160c */
[C---:B------:R-:W-:Y:S01]  /*41a0*/  HMMA.16816.F32 R108, R8.reuse, R26, RZ ;  /* 0x0000001a086c723c */ /* 0x040fe200000018ff */
[C---:B------:R-:W-:Y:S02]  /*41b0*/  LOP3.LUT R12, R5.reuse, 0xffff, RZ, 0xc0, !PT ;  /* 0x0000ffff050c7812 */ /* 0x040fe400078ec0ff */
[----:B------:R-:W-:Y:S01]  /*41c0*/  LOP3.LUT R13, R14, 0xff, RZ, 0xc0, !PT ;  /* 0x000000ff0e0d7812 */ /* 0x000fe200078ec0ff */
[----:B------:R-:W-:Y:S01]  /*41d0*/  FFMA.FTZ R14, R76, c[0x0][0x23c], -R4 ;  /* 0x00008f004c0e7a23 */ /* 0x000fe20000010804 */
[----:B------:R-:W-:Y:S02]  /*41e0*/  LOP3.LUT R17, R5, 0xff, RZ, 0xc0, !PT ;  /* 0x000000ff05117812 */ /* 0x000fe400078ec0ff */
[----:B--2---:R-:W-:Y:S01]  /*41f0*/  SHF.R.U32.HI R16, RZ, 0x8, R12 ;  /* 0x00000008ff107819 */ /* 0x004fe2000001160c */
[----:B------:R1:W-:Y:S01]  /*4200*/  MUFU.EX2 R226, R14 ;  /* 0x0000000e00e27308 */ /* 0x0003e20000000800 */
[----:B------:R-:W-:Y:S01]  /*4210*/  PRMT R15, R13, 0x5410, R19 ;  /* 0x000054100d0f7816 */ /* 0x000fe20000000013 */
[----:B------:R-:W-:Y:S01]  /*4220*/  FFMA.FTZ R13, R78, c[0x0][0x23c], -R4 ;  /* 0x00008f004e0d7a23 */ /* 0x000fe20000010804 */
[--C-:B------:R-:W-:Y:S01]  /*4230*/  SHF.R.U32.HI R12, RZ, 0x10, R5.reuse ;  /* 0x00000010ff0c7819 */ /* 0x100fe20000011605 */
[C---:B------:R-:W-:Y:S01]  /*4240*/  HMMA.16816.F32 R92, R8.reuse, R30, RZ ;  /* 0x0000001e085c723c */ /* 0x040fe200000018ff */
[----:B------:R-:W-:Y:S01]  /*4250*/  PRMT R19, R17, 0x5410, R16 ;  /* 0x0000541011137816 */ /* 0x000fe20000000010 */
[--C-:B------:R-:W-:Y:S01]  /*4260*/  HSET2.LE.AND R15, R15, R99.reuse, PT ;  /* 0x000000630f0f7233 */ /* 0x100fe20003803000 */
[----:B------:R-:W-:Y:S01]  /*4270*/  SHF.R.U32.HI R17, RZ, 0x18, R5 ;  /* 0x00000018ff117819 */ /* 0x000fe20000011605 */
[----:B------:R-:W-:Y:S01]  /*4280*/  HSET2.LE.AND R5, R18, R99, PT ;  /* 0x0000006312057233 */ /* 0x000fe20003803000 */
[----:B------:R-:W-:Y:S01]  /*4290*/  LOP3.LUT R16, R12, 0xff, RZ, 0xc0, !PT ;  /* 0x000000ff0c107812 */ /* 0x000fe200078ec0ff */
[----:B------:R2:W4:Y:S01]  /*42a0*/  MUFU.EX2 R224, R13 ;  /* 0x0000000d00e07308 */ /* 0x0005220000000800 */
[----:B---3--:R-:W-:Y:S01]  /*42b0*/  F2FP.PACK_AB R12, R231, R230 ;  /* 0x000000e6e70c723e */ /* 0x008fe200000000ff */
[----:B------:R-:W-:Y:S01]  /*42c0*/  HMMA.16816.F32 R84, R8, R42, RZ ;  /* 0x0000002a0854723c */ /* 0x000fe200000018ff */
[----:B------:R-:W-:Y:S01]  /*42d0*/  PRMT R16, R16, 0x5410, R17 ;  /* 0x0000541010107816 */ /* 0x000fe20000000011 */
[----:B------:R-:W-:Y:S01]  /*42e0*/  FFMA.FTZ R17, R77, c[0x0][0x23c], -R7 ;  /* 0x00008f004d117a23 */ /* 0x000fe20000010807 */
[----:B------:R-:W-:-:S02]  /*42f0*/  LOP3.LUT R15, R15, R12, RZ, 0xc0, !PT ;  /* 0x0000000c0f0f7212 */ /* 0x000fc400078ec0ff */
[----:B-1----:R-:W-:Y:S01]  /*4300*/  F2FP.PACK_AB R14, R233, R232 ;  /* 0x000000e8e90e723e */ /* 0x002fe200000000ff */
[----:B------:R1:W-:Y:S01]  /*4310*/  MUFU.EX2 R228, R17 ;  /* 0x0000001100e47308 */ /* 0x0003e20000000800 */
[----:B------:R-:W-:Y:S01]  /*4320*/  F2FP.PACK_AB R12, R234, R235 ;  /* 0x000000ebea0c723e */ /* 0x000fe200000000ff */
[----:B------:R-:W-:Y:S01]  /*4330*/  HMMA.16816.F32 R80, R8, R38, RZ ;  /* 0x000000260850723c */ /* 0x000fe200000018ff */
[----:B------:R-:W-:Y:S01]  /*4340*/  LOP3.LUT R14, R5, R14, RZ, 0xc0, !PT ;  /* 0x0000000e050e7212 */ /* 0x000fe200078ec0ff */
[----:B------:R-:W-:Y:S01]  /*4350*/  HSET2.LE.AND R5, R19, R99, PT ;  /* 0x0000006313057233 */ /* 0x000fe20003803000 */
[----:B--2---:R-:W-:-:S04]  /*4360*/  FFMA.FTZ R13, R52, c[0x0][0x23c], -R7 ;  /* 0x00008f00340d7a23 */ /* 0x004fc80000010807 */
[----:B------:R-:W-:Y:S01]  /*4370*/  LOP3.LUT R12, R5, R12, RZ, 0xc0, !PT ;  /* 0x0000000c050c7212 */ /* 0x000fe200078ec0ff */
[----:B------:R-:W-:Y:S02]  /*4380*/  FFMA.FTZ R5, R53, c[0x0][0x23c], -R7 ;  /* 0x00008f0035057a23 */ /* 0x000fe40000010807 */
[----:B------:R-:W-:Y:S01]  /*4390*/  IMAD.WIDE.U32 R8, R22, -0x2daee0ad, RZ ;  /* 0xd2511f5316087825 */ /* 0x000fe200078e00ff */
[----:B------:R2:W-:Y:S04]  /*43a0*/  MUFU.EX2 R229, R13 ;  /* 0x0000000d00e57308 */ /* 0x0005e80000000800 */
[----:B------:R-:W-:Y:S02]  /*43b0*/  LOP3.LUT R11, R8, 0xff, RZ, 0xc0, !PT ;  /* 0x000000ff080b7812 */ /* 0x000fe400078ec0ff */
[----:B-1----:R-:W-:-:S02]  /*43c0*/  SHF.R.U32.HI R17, RZ, 0x10, R8 ;  /* 0x00000010ff117819 */ /* 0x002fc40000011608 */
[----:B------:R1:W-:Y:S01]  /*43d0*/  MUFU.EX2 R227, R5 ;  /* 0x0000000500e37308 */ /* 0x0003e20000000800 */
[----:B--2---:R-:W-:Y:S01]  /*43e0*/  HSET2.LE.AND R13, R16, R99, PT ;  /* 0x00000063100d7233 */ /* 0x004fe20003803000 */
[----:B----4-:R-:W-:-:S04]  /*43f0*/  F2FP.PACK_AB R16, R224, R226 ;  /* 0x000000e2e010723e */ /* 0x010fc800000000ff */
[----:B------:R-:W-:Y:S01]  /*4400*/  LOP3.LUT R13, R13, R16, RZ, 0xc0, !PT ;  /* 0x000000100d0d7212 */ /* 0x000fe200078ec0ff */
[----:B------:R-:W-:Y:S02]  /*4410*/  FFMA.FTZ R16, R55, c[0x0][0x23c], -R6 ;  /* 0x00008f0037107a23 */ /* 0x000fe40000010806 */
[----:B-1----:R-:W-:Y:S02]  /*4420*/  FFMA.FTZ R5, R54, c[0x0][0x23c], -R7 ;  /* 0x00008f0036057a23 */ /* 0x002fe40000010807 */
[----:B------:R1:W-:Y:S01]  /*4430*/  MUFU.EX2 R223, R16 ;  /* 0x0000001000df7308 */ /* 0x0003e20000000800 */
[----:B------:R-:W-:Y:S01]  /*4440*/  LDSM.16.MT88.4 R52, [R187+0x6800] ;  /* 0x00680000bb34783b */ /* 0x000fe20000004200 */
[C---:B------:R-:W-:Y:S06]  /*4450*/  HMMA.16816.F32 R60, R12.reuse, R36, RZ ;  /* 0x000000240c3c723c */ /* 0x040fec00000018ff */
[----:B------:R2:W3:Y:S01]  /*4460*/  MUFU.EX2 R225, R5 ;  /* 0x0000000500e17308 */ /* 0x0004e20000000800 */
[----:B------:R-:W-:Y:S01]  /*4470*/  IMAD.MOV.U32 R37, RZ, RZ, R134 ;  /* 0x000000ffff257224 */ /* 0x000fe200078e0086 */
[----:B------:R-:W-:Y:S01]  /*4480*/  HMMA.16816.F32 R76, R12, R24, RZ ;  /* 0x000000180c4c723c */ /* 0x000fe200000018ff */
[----:B-1----:R-:W-:-:S07]  /*4490*/  SHF.R.U32.HI R16, RZ, 0x18, R8 ;  /* 0x00000018ff107819 */ /* 0x002fce0000011608 */
[----:B------:R-:W-:Y:S01]  /*44a0*/  HMMA.16816.F32 R120, R12, R26, RZ ;  /* 0x0000001a0c78723c */ /* 0x000fe200000018ff */
[----:B------:R-:W1:Y:S01]  /*44b0*/  LDSM.16.MT88.4 R24, [R185+0x6800] ;  /* 0x00680000b918783b */ /* 0x000e620000004200 */
[----:B--2---:R-:W-:-:S06]  /*44c0*/  LOP3.LUT R5, R8, 0xffff, RZ, 0xc0, !PT ;  /* 0x0000ffff08057812 */ /* 0x004fcc00078ec0ff */
[C---:B------:R-:W-:Y:S01]  /*44d0*/  HMMA.16816.F32 R68, R12.reuse, R28, RZ ;  /* 0x0000001c0c44723c */ /* 0x040fe200000018ff */
[----:B------:R-:W-:Y:S02]  /*44e0*/  SHF.R.U32.HI R10, RZ, 0x8, R5 ;  /* 0x00000008ff0a7819 */ /* 0x000fe40000011605 */
[----:B------:R-:W-:Y:S01]  /*44f0*/  LOP3.LUT R5, R9, UR14, R34, 0x96, !PT ;  /* 0x0000000e09057c12 */ /* 0x000fe2000f8e9622 */
[----:B------:R-:W-:Y:S01]  /*4500*/  FFMA.FTZ R9, R124, c[0x0][0x23c], -R6 ;  /* 0x00008f007c097a23 */ /* 0x000fe20000010806 */
[----:B------:R-:W-:Y:S01]  /*4510*/  PRMT R18, R11, 0x5410, R10 ;  /* 0x000054100b127816 */ /* 0x000fe2000000000a */
[----:B------:R-:W-:Y:S01]  /*4520*/  IMAD.MOV.U32 R34, RZ, RZ, R117 ;  /* 0x000000ffff227224 */ /* 0x000fe200078e0075 */
[----:B------:R-:W-:Y:S01]  /*4530*/  LOP3.LUT R8, R5, 0xffff, RZ, 0xc0, !PT ;  /* 0x0000ffff05087812 */ /* 0x000fe200078ec0ff */
[----:B------:R2:W4:Y:S01]  /*4540*/  MUFU.EX2 R222, R9 ;  /* 0x0000000900de7308 */ /* 0x0005220000000800 */
[----:B------:R-:W-:Y:S01]  /*4550*/  LOP3.LUT R10, R17, 0xff, RZ, 0xc0, !PT ;  /* 0x000000ff110a7812 */ /* 0x000fe200078ec0ff */
[----:B------:R-:W-:Y:S01]  /*4560*/  HMMA.16816.F32 R124, R12, R30, RZ ;  /* 0x0000001e0c7c723c */ /* 0x000fe200000018ff */
[----:B------:R-:W-:Y:S01]  /*4570*/  LOP3.LUT R11, R5, 0xff, RZ, 0xc0, !PT ;  /* 0x000000ff050b7812 */ /* 0x000fe200078ec0ff */
[----:B------:R-:W5:Y:S01]  /*4580*/  LDSM.16.MT88.4 R28, [R188+0x6800] ;  /* 0x00680000bc1c783b */ /* 0x000f620000004200 */
[----:B------:R-:W-:-:S02]  /*4590*/  SHF.R.U32.HI R8, RZ, 0x8, R8 ;  /* 0x00000008ff087819 */ /* 0x000fc40000011608 */
[----:B------:R-:W-:Y:S02]  /*45a0*/  PRMT R10, R10, 0x5410, R16 ;  /* 0x000054100a0a7816 */ /* 0x000fe40000000010 */
[----:B------:R-:W-:Y:S01]  /*45b0*/  PRMT R19, R11, 0x5410, R8 ;  /* 0x000054100b137816 */ /* 0x000fe20000000008 */
[C---:B------:R-:W-:Y:S01]  /*45c0*/  HMMA.16816.F32 R64, R12.reuse, R40, RZ ;  /* 0x000000280c40723c */ /* 0x040fe200000018ff */
[--C-:B------:R-:W-:Y:S01]  /*45d0*/  SHF.R.U32.HI R8, RZ, 0x10, R5.reuse ;  /* 0x00000010ff087819 */ /* 0x100fe20000011605 */
[--C-:B------:R-:W-:Y:S01]  /*45e0*/  HSET2.LE.AND R11, R10, R99.reuse, PT ;  /* 0x000000630a0b7233 */ /* 0x100fe20003803000 */
[----:B------:R-:W-:Y:S01]  /*45f0*/  SHF.R.U32.HI R17, RZ, 0x18, R5 ;  /* 0x00000018ff117819 */ /* 0x000fe20000011605 */
[--C-:B------:R-:W-:Y:S01]  /*4600*/  HSET2.LE.AND R5, R18, R99.reuse, PT ;  /* 0x0000006312057233 */ /* 0x100fe20003803000 */
[----:B------:R-:W-:Y:S01]  /*4610*/  LOP3.LUT R16, R8, 0xff, RZ, 0xc0, !PT ;  /* 0x000000ff08107812 */ /* 0x000fe200078ec0ff */
[----:B--2---:R-:W-:Y:S01]  /*4620*/  FFMA.FTZ R9, R128, c[0x0][0x23c], -R6 ;  /* 0x00008f0080097a23 */ /* 0x004fe20000010806 */
[----:B---3--:R-:W-:Y:S01]  /*4630*/  F2FP.PACK_AB R10, R225, R227 ;  /* 0x000000e3e10a723e */ /* 0x008fe200000000ff */
[----:B------:R-:W-:Y:S01]  /*4640*/  HMMA.16816.F32 R144, R12, R42, RZ ;  /* 0x0000002a0c90723c */ /* 0x000fe200000018ff */
[----:B----4-:R-:W-:Y:S01]  /*4650*/  F2FP.PACK_AB R8, R222, R223 ;  /* 0x000000dfde08723e */ /* 0x010fe200000000ff */
[----:B------:R2:W-:Y:S01]  /*4660*/  MUFU.EX2 R221, R9 ;  /* 0x0000000900dd7308 */ /* 0x0005e20000000800 */
[----:B------:R-:W-:Y:S01]  /*4670*/  LOP3.LUT R10, R5, R10, RZ, 0xc0, !PT ;  /* 0x0000000a050a7212 */ /* 0x000fe200078ec0ff */
[----:B------:R-:W-:Y:S01]  /*4680*/  HSET2.LE.AND R5, R19, R99, PT ;  /* 0x0000006313057233 */ /* 0x000fe20003803000 */
[----:B------:R-:W-:-:S02]  /*4690*/  LOP3.LUT R11, R11, R8, RZ, 0xc0, !PT ;  /* 0x000000080b0b7212 */ /* 0x000fc400078ec0ff */
[----:B------:R-:W-:Y:S02]  /*46a0*/  F2FP.PACK_AB R8, R228, R229 ;  /* 0x000000e5e408723e */ /* 0x000fe400000000ff */
[----:B------:R-:W-:Y:S01]  /*46b0*/  PRMT R16, R16, 0x5410, R17 ;  /* 0x0000541010107816 */ /* 0x000fe20000000011 */
[--C-:B------:R-:W-:Y:S01]  /*46c0*/  FFMA.FTZ R17, R132, c[0x0][0x23c], -R0.reuse ;  /* 0x00008f0084117a23 */ /* 0x100fe20000010800 */
[----:B------:R-:W-:Y:S01]  /*46d0*/  LOP3.LUT R8, R5, R8, RZ, 0xc0, !PT ;  /* 0x0000000805087212 */ /* 0x000fe200078ec0ff */
[----:B------:R-:W-:Y:S01]  /*46e0*/  FFMA.FTZ R5, R136, c[0x0][0x23c], -R0 ;  /* 0x00008f0088057a23 */ /* 0x000fe20000010800 */
[----:B------:R-:W-:Y:S01]  /*46f0*/  HMMA.16816.F32 R132, R12, R38, RZ ;  /* 0x000000260c84723c */ /* 0x000fe200000018ff */
[----:B------:R-:W-:Y:S01]  /*4700*/  MUFU.EX2 R218, R17 ;  /* 0x0000001100da7308 */ /* 0x000fe20000000800 */
[----:B--2---:R-:W-:-:S05]  /*4710*/  FFMA.FTZ R9, R129, c[0x0][0x23c], -R6 ;  /* 0x00008f0081097a23 */ /* 0x004fca0000010806 */
[----:B------:R-:W-:Y:S01]  /*4720*/  FFMA.FTZ R15, R142, c[0x0][0x23c], -R4 ;  /* 0x00008f008e0f7a23 */ /* 0x000fe20000010804 */
[----:B------:R-:W-:Y:S01]  /*4730*/  IADD3 R14, R116, 0x1, RZ ;  /* 0x00000001740e7810 */ /* 0x000fe20007ffe0ff */
[----:B------:R2:W3:Y:S08]  /*4740*/  MUFU.EX2 R220, R9 ;  /* 0x0000000900dc7308 */ /* 0x0004f00000000800 */
[----:B------:R4:W-:Y:S01]  /*4750*/  MUFU.EX2 R217, R5 ;  /* 0x0000000500d97308 */ /* 0x0009e20000000800 */
[----:B--2---:R-:W-:-:S07]  /*4760*/  FFMA.FTZ R9, R130, c[0x0][0x23c], -R0 ;  /* 0x00008f0082097a23 */ /* 0x004fce0000010800 */
[----:B------:R2:W-:Y:S01]  /*4770*/  MUFU.EX2 R205, R15 ;  /* 0x0000000f00cd7308 */ /* 0x0005e20000000800 */
[----:B----4-:R-:W-:-:S07]  /*4780*/  FFMA.FTZ R5, R131, c[0x0][0x23c], -R0 ;  /* 0x00008f0083057a23 */ /* 0x010fce0000010800 */
[----:B------:R4:W-:Y:S08]  /*4790*/  MUFU.EX2 R219, R9 ;  /* 0x0000000900db7308 */ /* 0x0009f00000000800 */
[----:B------:R1:W1:Y:S01]  /*47a0*/  MUFU.EX2 R212, R5 ;  /* 0x0000000500d47308 */ /* 0x0002620000000800 */
[----:B--2---:R-:W-:Y:S01]  /*47b0*/  FFMA.FTZ R15, R140, c[0x0][0x23c], -R4 ;  /* 0x00008f008c0f7a23 */ /* 0x004fe20000010804 */
[----:B----4-:R-:W-:Y:S01]  /*47c0*/  HSET2.LE.AND R9, R16, R99, PT ;  /* 0x0000006310097233 */ /* 0x010fe20003803000 */
[----:B---3--:R-:W-:-:S05]  /*47d0*/  F2FP.PACK_AB R16, R220, R221 ;  /* 0x000000dddc10723e */ /* 0x008fca00000000ff */
[----:B------:R2:W-:Y:S01]  /*47e0*/  MUFU.EX2 R207, R15 ;  /* 0x0000000f00cf7308 */ /* 0x0005e20000000800 */
[----:B------:R-:W-:Y:S02]  /*47f0*/  LOP3.LUT R9, R9, R16, RZ, 0xc0, !PT ;  /* 0x0000001009097212 */ /* 0x000fe400078ec0ff */
[----:B-1----:R-:W-:Y:S02]  /*4800*/  LOP3.LUT R5, R21, UR5, R44, 0x96, !PT ;  /* 0x0000000515057c12 */ /* 0x002fe4000f8e962c */
[----:B------:R-:W-:-:S03]  /*4810*/  LOP3.LUT R21, R119, UR19, R14, 0x96, !PT ;  /* 0x0000001377157c12 */ /* 0x000fc6000f8e960e */
[----:B------:R-:W-:Y:S01]  /*4820*/  HMMA.16816.F32 R136, R8, R24, R112 ;  /* 0x000000180888723c */ /* 0x000fe20000001870 */
[----:B------:R-:W-:-:S05]  /*4830*/  IMAD.WIDE.U32 R12, R5, -0x2daee0ad, RZ ;  /* 0xd2511f53050c7825 */ /* 0x000fca00078e00ff */
[C---:B------:R-:W-:Y:S01]  /*4840*/  LOP3.LUT R14, R12.reuse, 0xffff, RZ, 0xc0, !PT ;  /* 0x0000ffff0c0e7812 */ /* 0x040fe200078ec0ff */
[----:B--2---:R-:W-:Y:S01]  /*4850*/  FFMA.FTZ R15, R141, c[0x0][0x23c], -R4 ;  /* 0x00008f008d0f7a23 */ /* 0x004fe20000010804 */
[----:B------:R-:W-:Y:S01]  /*4860*/  LOP3.LUT R16, R12, 0xff, RZ, 0xc0, !PT ;  /* 0x000000ff0c107812 */ /* 0x000fe200078ec0ff */
[C---:B-----5:R-:W-:Y:S01]  /*4870*/  HMMA.16816.F32 R112, R8.reuse, R28, R100 ;  /* 0x0000001c0870723c */ /* 0x060fe20000001864 */
[----:B------:R-:W-:Y:S01]  /*4880*/  SHF.R.U32.HI R14, RZ, 0x8, R14 ;  /* 0x00000008ff0e7819 */ /* 0x000fe2000001160e */
[----:B------:R1:W2:Y:S01]  /*4890*/  MUFU.EX2 R204, R15 ;  /* 0x0000000f00cc7308 */ /* 0x0002a20000000800 */
[----:B------:R-:W-:Y:S02]  /*48a0*/  LOP3.LUT R5, R13, UR14, R32, 0x96, !PT ;  /* 0x0000000e0d057c12 */ /* 0x000fe4000f8e9620 */
[----:B------:R-:W-:Y:S02]  /*48b0*/  SHF.R.U32.HI R13, RZ, 0x10, R12 ;  /* 0x00000010ff0d7819 */ /* 0x000fe4000001160c */
[----:B------:R-:W-:Y:S01]  /*48c0*/  PRMT R16, R16, 0x5410, R14 ;  /* 0x0000541010107816 */ /* 0x000fe2000000000e */
[----:B------:R-:W-:Y:S01]  /*48d0*/  FFMA.FTZ R14, R143, c[0x0][0x23c], -R4 ;  /* 0x00008f008f0e7a23 */ /* 0x000fe20000010804 */
[----:B------:R-:W-:Y:S01]  /*48e0*/  SHF.R.U32.HI R20, RZ, 0x18, R12 ;  /* 0x00000018ff147819 */ /* 0x000fe2000001160c */
[----:B------:R-:W-:Y:S01]  /*48f0*/  HMMA.16816.F32 R88, R8, R48, R88 ;  /* 0x000000300858723c */ /* 0x000fe20000001858 */
[----:B------:R-:W-:Y:S01]  /*4900*/  LOP3.LUT R17, R13, 0xff, RZ, 0xc0, !PT ;  /* 0x000000ff0d117812 */ /* 0x000fe200078ec0ff */
[----:B------:R3:W4:Y:S01]  /*4910*/  MUFU.EX2 R203, R14 ;  /* 0x0000000e00cb7308 */ /* 0x0007220000000800 */
[----:B------:R-:W-:-:S02]  /*4920*/  LOP3.LUT R12, R5, 0xffff, RZ, 0xc0, !PT ;  /* 0x0000ffff050c7812 */ /* 0x000fc400078ec0ff */
[--C-:B------:R-:W-:Y:S02]  /*4930*/  SHF.R.U32.HI R13, RZ, 0x10, R5.reuse ;  /* 0x00000010ff0d7819 */ /* 0x100fe40000011605 */
[----:B------:R-:W-:Y:S01]  /*4940*/  LOP3.LUT R19, R5, 0xff, RZ, 0xc0, !PT ;  /* 0x000000ff05137812 */ /* 0x000fe200078ec0ff */
[C---:B------:R-:W-:Y:S01]  /*4950*/  HMMA.16816.F32 R104, R8.reuse, R52, R104 ;  /* 0x000000340868723c */ /* 0x040fe20000001868 */
[----:B------:R-:W-:Y:S01]  /*4960*/  SHF.R.U32.HI R18, RZ, 0x18, R5 ;  /* 0x00000018ff127819 */ /* 0x000fe20000011605 */
[----:B------:R-:W-:Y:S01]  /*4970*/  HSET2.LE.AND R5, R16, R99, PT ;  /* 0x0000006310057233 */ /* 0x000fe20003803000 */
[----:B-1----:R-:W-:Y:S02]  /*4980*/  SHF.R.U32.HI R15, RZ, 0x8, R12 ;  /* 0x00000008ff0f7819 */ /* 0x002fe4000001160c */
[----:B------:R-:W-:Y:S02]  /*4990*/  LOP3.LUT R12, R13, 0xff, RZ, 0xc0, !PT ;  /* 0x000000ff0d0c7812 */ /* 0x000fe400078ec0ff */
[----:B------:R-:W-:Y:S01]  /*49a0*/  PRMT R13, R17, 0x5410, R20 ;  /* 0x00005410110d7816 */ /* 0x000fe20000000014 */
[----:B------:R-:W-:Y:S01]  /*49b0*/  HMMA.16816.F32 R116, R8, R26, R108 ;  /* 0x0000001a0874723c */ /* 0x000fe2000000186c */
[----:B------:R-:W-:-:S02]  /*49c0*/  PRMT R16, R19, 0x5410, R15 ;  /* 0x0000541013107816 */ /* 0x000fc4000000000f */
[----:B---3--:R-:W-:Y:S02]  /*49d0*/  F2FP.PACK_AB R14, R212, R217 ;  /* 0x000000d9d40e723e */ /* 0x008fe400000000ff */
[----:B------:R-:W-:Y:S01]  /*49e0*/  PRMT R17, R12, 0x5410, R18 ;  /* 0x000054100c117816 */ /* 0x000fe20000000012 */
[--C-:B------:R-:W-:Y:S01]  /*49f0*/  HSET2.LE.AND R12, R16, R99.reuse, PT ;  /* 0x00000063100c7233 */ /* 0x100fe20003803000 */
[----:B------:R-:W-:Y:S01]  /*4a00*/  LOP3.LUT R14, R5, R14, RZ, 0xc0, !PT ;  /* 0x0000000e050e7212 */ /* 0x000fe200078ec0ff */
[--C-:B------:R-:W-:Y:S01]  /*4a10*/  HSET2.LE.AND R5, R13, R99.reuse, PT ;  /* 0x000000630d057233 */ /* 0x100fe20003803000 */
[----:B--2---:R-:W-:Y:S01]  /*4a20*/  F2FP.PACK_AB R15, R204, R207 ;  /* 0x000000cfcc0f723e */ /* 0x004fe200000000ff */
[C---:B------:R-:W-:Y:S01]  /*4a30*/  HMMA.16816.F32 R140, R8.reuse, R30, R92 ;  /* 0x0000001e088c723c */ /* 0x040fe2000000185c */
[----:B------:R-:W-:Y:S02]  /*4a40*/  F2FP.PACK_AB R13, R218, R219 ;  /* 0x000000dbda0d723e */ /* 0x000fe400000000ff */
[----:B------:R-:W-:Y:S01]  /*4a50*/  LOP3.LUT R15, R5, R15, RZ, 0xc0, !PT ;  /* 0x0000000f050f7212 */ /* 0x000fe200078ec0ff */
[----:B------:R-:W-:Y:S01]  /*4a60*/  HSET2.LE.AND R5, R17, R99, PT ;  /* 0x0000006311057233 */ /* 0x000fe20003803000 */
[----:B----4-:R-:W-:Y:S01]  /*4a70*/  F2FP.PACK_AB R18, R203, R205 ;  /* 0x000000cdcb12723e */ /* 0x010fe200000000ff */
[----:B------:R-:W-:Y:S01]  /*4a80*/  IMAD.WIDE.U32 R16, R21, -0x326172a9, RZ ;  /* 0xcd9e8d5715107825 */ /* 0x000fe200078e00ff */
[----:B------:R-:W-:Y:S01]  /*4a90*/  LOP3.LUT R12, R12, R13, RZ, 0xc0, !PT ;  /* 0x0000000d0c0c7212 */ /* 0x000fe200078ec0ff */
[----:B------:R-:W-:Y:S01]  /*4aa0*/  HMMA.16816.F32 R128, R8, R50, R84 ;  /* 0x000000320880723c */ /* 0x000fe20000001854 */
[----:B------:R-:W-:-:S02]  /*4ab0*/  LOP3.LUT R13, R5, R18, RZ, 0xc0, !PT ;  /* 0x00000012050d7212 */ /* 0x000fc400078ec0ff */
[----:B------:R-:W-:-:S05]  /*4ac0*/  LOP3.LUT R5, R17, UR13, R72, 0x96, !PT ;  /* 0x0000000d11057c12 */ /* 0x000fca000f8e9648 */
[----:B------:R-:W-:Y:S07]  /*4ad0*/  HMMA.16816.F32 R100, R8, R54, R80 ;  /* 0x000000360864723c */ /* 0x000fee0000001850 */
[----:B------:R-:W-:Y:S01]  /*4ae0*/  LOP3.LUT R8, R57, UR11, R16, 0x96, !PT ;  /* 0x0000000b39087c12 */ /* 0x000fe2000f8e9610 */
[----:B------:R-:W-:Y:S01]  /*4af0*/  IMAD.WIDE.U32 R10, R5, -0x2daee0ad, RZ ;  /* 0xd2511f53050a7825 */ /* 0x000fe200078e00ff */
[----:B------:R-:W-:Y:S03]  /*4b00*/  HMMA.16816.F32 R84, R12, R24, R76 ;  /* 0x000000180c54723c */ /* 0x000fe6000000184c */
[----:B------:R-:W-:Y:S01]  /*4b10*/  IMAD.WIDE.U32 R8, R8, -0x2daee0ad, RZ ;  /* 0xd2511f5308087825 */ /* 0x000fe200078e00ff */
[----:B------:R-:W-:-:S04]  /*4b20*/  LOP3.LUT R11, R11, UR10, R74, 0x96, !PT ;  /* 0x0000000a0b0b7c12 */ /* 0x000fc8000f8e964a */
[----:B------:R-:W-:Y:S01]  /*4b30*/  LOP3.LUT R5, R9, UR8, R10, 0x96, !PT ;  /* 0x0000000809057c12 */ /* 0x000fe2000f8e960a */
[----:B------:R-:W-:Y:S01]  /*4b40*/  IMAD.WIDE.U32 R10, R11, -0x326172a9, RZ ;  /* 0xcd9e8d570b0a7825 */ /* 0x000fe200078e00ff */
[C---:B------:R-:W-:Y:S03]  /*4b50*/  HMMA.16816.F32 R76, R12.reuse, R28, R68 ;  /* 0x0000001c0c4c723c */ /* 0x040fe60000001844 */
[--C-:B------:R-:W-:Y:S01]  /*4b60*/  FFMA.FTZ R9, R148, c[0x0][0x23c], -R7.reuse ;  /* 0x00008f0094097a23 */ /* 0x100fe20000010807 */
[----:B------:R-:W-:Y:S01]  /*4b70*/  LOP3.LUT R11, R11, UR9, R56, 0x96, !PT ;  /* 0x000000090b0b7c12 */ /* 0x000fe2000f8e9638 */
[----:B------:R-:W-:Y:S01]  /*4b80*/  IMAD.WIDE.U32 R44, R5, -0x326172a9, RZ ;  /* 0xcd9e8d57052c7825 */ /* 0x000fe200078e00ff */
[----:B------:R-:W-:Y:S01]  /*4b90*/  LOP3.LUT R5, R17, UR13, R58, 0x96, !PT ;  /* 0x0000000d11057c12 */ /* 0x000fe2000f8e963a */
[----:B------:R1:W-:Y:S01]  /*4ba0*/  MUFU.EX2 R202, R9 ;  /* 0x0000000900ca7308 */ /* 0x0003e20000000800 */
[----:B------:R-:W-:Y:S01]  /*4bb0*/  HMMA.16816.F32 R56, R12, R50, R144 ;  /* 0x000000320c38723c */ /* 0x000fe20000001890 */
[----:B------:R-:W-:-:S02]  /*4bc0*/  FFMA.FTZ R17, R150, c[0x0][0x23c], -R7 ;  /* 0x00008f0096117a23 */ /* 0x000fc40000010807 */
[----:B------:R-:W-:-:S04]  /*4bd0*/  IMAD.WIDE.U32 R18, R5, -0x2daee0ad, RZ ;  /* 0xd2511f5305127825 */ /* 0x000fc800078e00ff */
[----:B------:R-:W-:Y:S01]  /*4be0*/  FFMA.FTZ R5, R149, c[0x0][0x23c], -R7 ;  /* 0x00008f0095057a23 */ /* 0x000fe20000010807 */
[----:B------:R2:W3:Y:S01]  /*4bf0*/  MUFU.EX2 R183, R17 ;  /* 0x0000001100b77308 */ /* 0x0004e20000000800 */
[----:B------:R-:W-:Y:S01]  /*4c00*/  HMMA.16816.F32 R68, R12, R48, R64 ;  /* 0x000000300c44723c */ /* 0x000fe20000001840 */
[----:B------:R-:W-:Y:S01]  /*4c10*/  LDSM.16.MT88.4 R48, [R187+0x7000] ;  /* 0x00700000bb30783b */ /* 0x000fe20000004200 */
[----:B------:R-:W-:Y:S01]  /*4c20*/  IMAD.MOV.U32 R147, RZ, RZ, R214 ;  /* 0x000000ffff937224 */ /* 0x000fe200078e00d6 */
[----:B-1----:R-:W-:Y:S01]  /*4c30*/  LOP3.LUT R9, R45, UR7, R10, 0x96, !PT ;  /* 0x000000072d097c12 */ /* 0x002fe2000f8e960a */
[----:B------:R-:W-:-:S03]  /*4c40*/  IMAD.WIDE.U32 R10, R11, -0x2daee0ad, RZ ;  /* 0xd2511f530b0a7825 */ /* 0x000fc600078e00ff */
[----:B------:R1:W-:Y:S01]  /*4c50*/  MUFU.EX2 R182, R5 ;  /* 0x0000000500b67308 */ /* 0x0003e20000000800 */
[C---:B------:R-:W-:Y:S01]  /*4c60*/  HMMA.16816.F32 R64, R12.reuse, R26, R120 ;  /* 0x0000001a0c40723c */ /* 0x040fe20000001878 */
[----:B------:R-:W-:Y:S01]  /*4c70*/  IMAD.WIDE.U32 R42, R9, -0x2daee0ad, RZ ;  /* 0xd2511f53092a7825 */ /* 0x000fe200078e00ff */
[----:B------:R-:W-:Y:S02]  /*4c80*/  LOP3.LUT R9, R47, UR11, R16, 0x96, !PT ;  /* 0x0000000b2f097c12 */ /* 0x000fe4000f8e9610 */
[----:B------:R-:W-:Y:S01]  /*4c90*/  LOP3.LUT R8, R11, UR6, R8, 0x96, !PT ;  /* 0x000000060b087c12 */ /* 0x000fe2000f8e9608 */
[----:B------:R-:W-:Y:S01]  /*4ca0*/  FFMA.FTZ R16, R156, c[0x0][0x23c], -R6 ;  /* 0x00008f009c107a23 */ /* 0x000fe20000010806 */
[----:B--2---:R-:W-:Y:S01]  /*4cb0*/  LOP3.LUT R17, R19, UR10, R98, 0x96, !PT ;  /* 0x0000000a13117c12 */ /* 0x004fe2000f8e9662 */
[----:B------:R-:W-:Y:S01]  /*4cc0*/  IMAD.WIDE.U32 R22, R9, -0x2daee0ad, RZ ;  /* 0xd2511f5309167825 */ /* 0x000fe200078e00ff */
[----:B------:R-:W-:Y:S01]  /*4cd0*/  HMMA.16816.F32 R92, R12, R52, R60 ;  /* 0x000000340c5c723c */ /* 0x000fe2000000183c */
[----:B------:R-:W-:Y:S02]  /*4ce0*/  MUFU.EX2 R150, R16 ;  /* 0x0000001000967308 */ /* 0x000fe40000000800 */
[----:B------:R-:W-:Y:S01]  /*4cf0*/  IMAD.WIDE.U32 R40, R8, -0x326172a9, RZ ;  /* 0xcd9e8d5708287825 */ /* 0x000fe200078e00ff */
[----:B------:R-:W-:-:S02]  /*4d00*/  LOP3.LUT R21, R23, UR8, R18, 0x96, !PT ;  /* 0x0000000817157c12 */ /* 0x000fc4000f8e9612 */
[----:B-1----:R-:W-:Y:S01]  /*4d10*/  LOP3.LUT R5, R43, UR4, R10, 0x96, !PT ;  /* 0x000000042b057c12 */ /* 0x002fe2000f8e960a */
[----:B------:R-:W-:Y:S01]  /*4d20*/  FFMA.FTZ R10, R151, c[0x0][0x23c], -R7 ;  /* 0x00008f00970a7a23 */ /* 0x000fe20000010807 */
[C---:B------:R-:W-:Y:S01]  /*4d30*/  HMMA.16816.F32 R60, R12.reuse, R30, R124 ;  /* 0x0000001e0c3c723c */ /* 0x040fe2000000187c */
[----:B------:R-:W-:Y:S01]  /*4d40*/  IMAD.WIDE.U32 R24, R17, -0x326172a9, RZ ;  /* 0xcd9e8d5711187825 */ /* 0x000fe200078e00ff */
[----:B------:R-:W-:Y:S01]  /*4d50*/  LDSM.16.MT88.4 R28, [R186+0x7000] ;  /* 0x00700000ba1c783b */ /* 0x000fe20000004200 */
[----:B------:R1:W-:Y:S02]  /*4d60*/  MUFU.EX2 R181, R10 ;  /* 0x0000000a00b57308 */ /* 0x0003e40000000800 */
[----:B------:R-:W-:Y:S01]  /*4d70*/  IMAD.WIDE.U32 R8, R5, -0x326172a9, RZ ;  /* 0xcd9e8d5705087825 */ /* 0x000fe200078e00ff */
[----:B------:R-:W-:Y:S01]  /*4d80*/  LOP3.LUT R23, R25, UR9, R46, 0x96, !PT ;  /* 0x0000000919177c12 */ /* 0x000fe2000f8e962e */
[----:B------:R-:W-:Y:S01]  /*4d90*/  LDSM.16.MT88.4 R124, [R188+0x7800] ;  /* 0x00780000bc7c783b */ /* 0x000fe20000004200 */
[----:B------:R-:W-:Y:S01]  /*4da0*/  HMMA.16816.F32 R52, R12, R54, R132 ;  /* 0x000000360c34723c */ /* 0x000fe20000001884 */
[----:B------:R-:W-:Y:S01]  /*4db0*/  IMAD.WIDE.U32 R26, R21, -0x326172a9, RZ ;  /* 0xcd9e8d57151a7825 */ /* 0x000fe200078e00ff */
[----:B------:R-:W-:-:S02]  /*4dc0*/  LOP3.LUT R5, R9, UR15, R40, 0x96, !PT ;  /* 0x0000000f09057c12 */ /* 0x000fc4000f8e9628 */
[C---:B------:R-:W-:Y:S01]  /*4dd0*/  LOP3.LUT R11, R8.reuse, 0xffff, RZ, 0xc0, !PT ;  /* 0x0000ffff080b7812 */ /* 0x040fe200078ec0ff */
[----:B------:R-:W-:Y:S01]  /*4de0*/  IMAD.MOV.U32 R156, RZ, RZ, R35 ;  /* 0x000000ffff9c7224 */ /* 0x000fe200078e0023 */
[----:B------:R-:W-:Y:S01]  /*4df0*/  LOP3.LUT R9, R5, 0xffff, RZ, 0xc0, !PT ;  /* 0x0000ffff05097812 */ /* 0x000fe200078ec0ff */
[----:B------:R-:W-:Y:S01]  /*4e00*/  IMAD.WIDE.U32 R12, R23, -0x2daee0ad, RZ ;  /* 0xd2511f53170c7825 */ /* 0x000fe200078e00ff */
[----:B------:R-:W-:Y:S02]  /*4e10*/  LOP3.LUT R17, R8, 0xff, RZ, 0xc0, !PT ;  /* 0x000000ff08117812 */ /* 0x000fe400078ec0ff */
[----:B------:R-:W-:Y:S01]  /*4e20*/  SHF.R.U32.HI R11, RZ, 0x8, R11 ;  /* 0x00000008ff0b7819 */ /* 0x000fe2000001160b */
[----:B-1----:R-:W-:Y:S01]  /*4e30*/  FFMA.FTZ R10, R155, c[0x0][0x23c], -R6 ;  /* 0x00008f009b0a7a23 */ /* 0x002fe20000010806 */
[----:B------:R-:W-:Y:S01]  /*4e40*/  SHF.R.U32.HI R9, RZ, 0x8, R9 ;  /* 0x00000008ff097819 */ /* 0x000fe20000011609 */
[----:B------:R-:W-:Y:S01]  /*4e50*/  IMAD.MOV.U32 R155, RZ, RZ, R34 ;  /* 0x000000ffff9b7224 */ /* 0x000fe200078e0022 */
[----:B------:R-:W-:Y:S01]  /*4e60*/  PRMT R20, R17, 0x5410, R11 ;  /* 0x0000541011147816 */ /* 0x000fe2000000000b */
[----:B------:R1:W2:Y:S01]  /*4e70*/  MUFU.EX2 R151, R10 ;  /* 0x0000000a00977308 */ /* 0x0002a20000000800 */
[--C-:B------:R-:W-:Y:S01]  /*4e80*/  SHF.R.U32.HI R18, RZ, 0x10, R8.reuse ;  /* 0x00000010ff127819 */ /* 0x100fe20000011608 */
[----:B------:R-:W-:Y:S01]  /*4e90*/  LDSM.16.MT88.4 R32, [R185+0x7000] ;  /* 0x00700000b920783b */ /* 0x000fe20000004200 */
[----:B------:R-:W-:Y:S01]  /*4ea0*/  SHF.R.U32.HI R19, RZ, 0x18, R8 ;  /* 0x00000018ff137819 */ /* 0x000fe20000011608 */
[----:B------:R-:W-:Y:S01]  /*4eb0*/  FFMA.FTZ R15, R161, c[0x0][0x23c], -R4 ;  /* 0x00008f00a10f7a23 */ /* 0x000fe20000010804 */
[----:B------:R-:W-:-:S02]  /*4ec0*/  SHF.R.U32.HI R8, RZ, 0x10, R5 ;  /* 0x00000010ff087819 */ /* 0x000fc40000011605 */
[----:B------:R-:W-:Y:S01]  /*4ed0*/  SHF.R.U32.HI R17, RZ, 0x18, R5 ;  /* 0x00000018ff117819 */ /* 0x000fe20000011605 */
[----:B------:R4:W-:Y:S01]  /*4ee0*/  MUFU.EX2 R46, R15 ;  /* 0x0000000f002e7308 */ /* 0x0009e20000000800 */
[----:B------:R-:W-:Y:S02]  /*4ef0*/  LOP3.LUT R16, R18, 0xff, RZ, 0xc0, !PT ;  /* 0x000000ff12107812 */ /* 0x000fe400078ec0ff */
[----:B------:R-:W-:Y:S02]  /*4f00*/  LOP3.LUT R14, R27, UR7, R24, 0x96, !PT ;  /* 0x000000071b0e7c12 */ /* 0x000fe4000f8e9618 */
[----:B------:R-:W-:Y:S01]  /*4f10*/  PRMT R18, R16, 0x5410, R19 ;  /* 0x0000541010127816 */ /* 0x000fe20000000013 */
[----:B------:R-:W-:Y:S01]  /*4f20*/  FFMA.FTZ R16, R160, c[0x0][0x23c], -R0 ;  /* 0x00008f00a0107a23 */ /* 0x000fe20000010800 */
[----:B-1----:R-:W-:Y:S01]  /*4f30*/  LOP3.LUT R10, R5, 0xff, RZ, 0xc0, !PT ;  /* 0x000000ff050a7812 */ /* 0x002fe200078ec0ff */
[----:B------:R-:W-:Y:S01]  /*4f40*/  IMAD.WIDE.U32 R24, R14, -0x2daee0ad, RZ ;  /* 0xd2511f530e187825 */ /* 0x000fe200078e00ff */
[----:B------:R-:W-:Y:S01]  /*4f50*/  LOP3.LUT R14, R13, UR6, R22, 0x96, !PT ;  /* 0x000000060d0e7c12 */ /* 0x000fe2000f8e9616 */
[----:B------:R-:W-:Y:S01]  /*4f60*/  MUFU.EX2 R145, R16 ;  /* 0x0000001000917308 */ /* 0x000fe20000000800 */
[----:B------:R-:W-:Y:S01]  /*4f70*/  PRMT R11, R10, 0x5410, R9 ;  /* 0x000054100a0b7816 */ /* 0x000fe20000000009 */
[----:B------:R-:W-:-:S02]  /*4f80*/  FFMA.FTZ R9, R152, c[0x0][0x23c], -R6 ;  /* 0x00008f0098097a23 */ /* 0x000fc40000010806 */
[----:B------:R-:W-:Y:S02]  /*4f90*/  FFMA.FTZ R10, R153, c[0x0][0x23c], -R6 ;  /* 0x00008f00990a7a23 */ /* 0x000fe40000010806 */
[----:B------:R-:W-:Y:S01]  /*4fa0*/  HSET2.LE.AND R5, R11, R99, PT ;  /* 0x000000630b057233 */ /* 0x000fe20003803000 */
[----:B------:R-:W-:Y:S01]  /*4fb0*/  FFMA.FTZ R11, R158, c[0x0][0x23c], -R0 ;  /* 0x00008f009e0b7a23 */ /* 0x000fe20000010800 */
[----:B------:R1:W-:Y:S01]  /*4fc0*/  MUFU.EX2 R149, R9 ;  /* 0x0000000900957308 */ /* 0x0003e20000000800 */
[----:B------:R-:W-:Y:S02]  /*4fd0*/  IMAD.MOV.U32 R152, RZ, RZ, R37 ;  /* 0x000000ffff987224 */ /* 0x000fe400078e0025 */
[----:B------:R-:W5:Y:S01]  /*4fe0*/  LDSM.16.MT88.4 R36, [R188+0x7000] ;  /* 0x00700000bc24783b */ /* 0x000f620000004200 */
[----:B----4-:R-:W-:Y:S02]  /*4ff0*/  FFMA.FTZ R15, R162, c[0x0][0x23c], -R4 ;  /* 0x00008f00a20f7a23 */ /* 0x010fe40000010804 */
[----:B------:R-:W-:-:S02]  /*5000*/  IMAD.MOV.U32 R153, RZ, RZ, R215 ;  /* 0x000000ffff997224 */ /* 0x000fc400078e00d7 */
[----:B------:R4:W2:Y:S01]  /*5010*/  MUFU.EX2 R148, R10 ;  /* 0x0000000a00947308 */ /* 0x0008a20000000800 */
[----:B------:R-:W-:Y:S01]  /*5020*/  IMAD.MOV.U32 R158, RZ, RZ, R213 ;  /* 0x000000ffff9e7224 */ /* 0x000fe200078e00d5 */
[----:B-1----:R-:W-:-:S06]  /*5030*/  LOP3.LUT R9, R8, 0xff, RZ, 0xc0, !PT ;  /* 0x000000ff08097812 */ /* 0x002fcc00078ec0ff */
[----:B------:R1:W-:Y:S01]  /*5040*/  MUFU.EX2 R146, R11 ;  /* 0x0000000b00927308 */ /* 0x0003e20000000800 */
[----:B---3--:R-:W-:Y:S02]  /*5050*/  F2FP.PACK_AB R8, R183, R202 ;  /* 0x000000cab708723e */ /* 0x008fe400000000ff */
[----:B------:R-:W-:Y:S02]  /*5060*/  PRMT R9, R9, 0x5410, R17 ;  /* 0x0000541009097816 */ /* 0x000fe40000000011 */
[----:B------:R-:W-:Y:S01]  /*5070*/  LOP3.LUT R8, R5, R8, RZ, 0xc0, !PT ;  /* 0x0000000805087212 */ /* 0x000fe200078ec0ff */
[--C-:B----4-:R-:W-:Y:S01]  /*5080*/  HSET2.LE.AND R10, R20, R99.reuse, PT ;  /* 0x00000063140a7233 */ /* 0x110fe20003803000 */
[----:B------:R-:W-:Y:S01]  /*5090*/  IMAD.WIDE.U32 R20, R14, -0x326172a9, RZ ;  /* 0xcd9e8d570e147825 */ /* 0x000fe200078e00ff */
[--C-:B------:R-:W-:Y:S01]  /*50a0*/  HSET2.LE.AND R5, R9, R99.reuse, PT ;  /* 0x0000006309057233 */ /* 0x100fe20003803000 */
[----:B--2---:R-:W-:Y:S01]  /*50b0*/  F2FP.PACK_AB R9, R150, R151 ;  /* 0x000000979609723e */ /* 0x004fe200000000ff */
[----:B------:R-:W-:Y:S03]  /*50c0*/  MUFU.EX2 R45, R15 ;  /* 0x0000000f002d7308 */ /* 0x000fe60000000800 */
[----:B------:R-:W-:Y:S01]  /*50d0*/  LOP3.LUT R9, R5, R9, RZ, 0xc0, !PT ;  /* 0x0000000905097212 */ /* 0x000fe200078ec0ff */
[----:B------:R-:W-:Y:S01]  /*50e0*/  HSET2.LE.AND R5, R18, R99, PT ;  /* 0x0000006312057233 */ /* 0x000fe20003803000 */
[----:B-1----:R-:W-:-:S04]  /*50f0*/  F2FP.PACK_AB R11, R181, R182 ;  /* 0x000000b6b50b723e */ /* 0x002fc800000000ff */
[----:B------:R-:W-:Y:S02]  /*5100*/  LOP3.LUT R10, R10, R11, RZ, 0xc0, !PT ;  /* 0x0000000b0a0a7212 */ /* 0x000fe400078ec0ff */
[----:B------:R-:W-:-:S04]  /*5110*/  F2FP.PACK_AB R11, R148, R149 ;  /* 0x00000095940b723e */ /* 0x000fc800000000ff */
[----:B------:R-:W-:Y:S01]  /*5120*/  LOP3.LUT R11, R5, R11, RZ, 0xc0, !PT ;  /* 0x0000000b050b7212 */ /* 0x000fe200078ec0ff */
[----:B------:R-:W-:-:S04]  /*5130*/  FFMA.FTZ R5, R157, c[0x0][0x23c], -R0 ;  /* 0x00008f009d057a23 */ /* 0x000fc80000010800 */
[----:B------:R1:W-:Y:S02]  /*5140*/  MUFU.EX2 R144, R5 ;  /* 0x0000000500907308 */ /* 0x0003e40000000800 */
[C---:B-----5:R-:W-:Y:S08]  /*5150*/  HMMA.16816.F32 R80, R8.reuse, R36, R112 ;  /* 0x000000240850723c */ /* 0x060ff00000001870 */
[----:B------:R-:W-:Y:S01]  /*5160*/  HMMA.16816.F32 R112, R8, R34, R116 ;  /* 0x000000220870723c */ /* 0x000fe20000001874 */
[----:B------:R-:W-:Y:S01]  /*5170*/  LDSM.16.MT88.4 R116, [R185+0x7800] ;  /* 0x00780000b974783b */ /* 0x000fe20000004200 */
[----:B-1----:R-:W-:-:S06]  /*5180*/  FFMA.FTZ R5, R159, c[0x0][0x23c], -R0 ;  /* 0x00008f009f057a23 */ /* 0x002fcc0000010800 */
[C---:B------:R-:W-:Y:S01]  /*5190*/  HMMA.16816.F32 R108, R8.reuse, R32, R136 ;  /* 0x00000020086c723c */ /* 0x040fe20000001888 */
[----:B------:R1:W2:Y:S07]  /*51a0*/  MUFU.EX2 R98, R5 ;  /* 0x0000000500627308 */ /* 0x0002ae0000000800 */
[C---:B------:R-:W-:Y:S08]  /*51b0*/  HMMA.16816.F32 R136, R8.reuse, R48, R104 ;  /* 0x000000300888723c */ /* 0x040ff00000001868 */
[----:B------:R-:W-:Y:S01]  /*51c0*/  HMMA.16816.F32 R88, R8, R28, R88 ;  /* 0x0000001c0858723c */ /* 0x000fe20000001858 */
[----:B-1----:R-:W-:Y:S01]  /*51d0*/  LOP3.LUT R5, R25, UR4, R12, 0x96, !PT ;  /* 0x0000000419057c12 */ /* 0x002fe2000f8e960c */
[----:B------:R-:W-:-:S04]  /*51e0*/  FFMA.FTZ R12, R163, c[0x0][0x23c], -R4 ;  /* 0x00008f00a30c7a23 */ /* 0x000fc80000010804 */
[----:B------:R1:W-:Y:S02]  /*51f0*/  MUFU.EX2 R47, R12 ;  /* 0x0000000c002f7308 */ /* 0x0003e40000000800 */
[C---:B------:R-:W-:Y:S08]  /*5200*/  HMMA.16816.F32 R72, R8.reuse, R38, R140 ;  /* 0x000000260848723c */ /* 0x040ff0000000188c */
[----:B------:R-:W-:Y:S01]  /*5210*/  HMMA.16816.F32 R128, R8, R30, R128 ;  /* 0x0000001e0880723c */ /* 0x000fe20000001880 */
[----:B-1----:R-:W-:-:S07]  /*5220*/  IMAD.WIDE.U32 R12, R5, -0x326172a9, RZ ;  /* 0xcd9e8d57050c7825 */ /* 0x002fce00078e00ff */
[----:B------:R-:W-:Y:S01]  /*5230*/  HMMA.16816.F32 R100, R8, R50, R100 ;  /* 0x000000320864723c */ /* 0x000fe20000001864 */
[C---:B------:R-:W-:Y:S02]  /*5240*/  LOP3.LUT R14, R12.reuse, 0xffff, RZ, 0xc0, !PT ;  /* 0x0000ffff0c0e7812 */ /* 0x040fe400078ec0ff */
[----:B------:R-:W-:Y:S02]  /*5250*/  LOP3.LUT R16, R12, 0xff, RZ, 0xc0, !PT ;  /* 0x000000ff0c107812 */ /* 0x000fe400078ec0ff */
[----:B------:R-:W-:Y:S02]  /*5260*/  SHF.R.U32.HI R14, RZ, 0x8, R14 ;  /* 0x00000008ff0e7819 */ /* 0x000fe4000001160e */
[----:B------:R-:W-:Y:S02]  /*5270*/  LOP3.LUT R5, R13, UR15, R20, 0x96, !PT ;  /* 0x0000000f0d057c12 */ /* 0x000fe4000f8e9614 */
[----:B------:R-:W-:Y:S01]  /*5280*/  PRMT R16, R16, 0x5410, R14 ;  /* 0x0000541010107816 */ /* 0x000fe2000000000e */
[----:B------:R-:W-:Y:S01]  /*5290*/  FFMA.FTZ R14, R164, c[0x0][0x23c], -R4 ;  /* 0x00008f00a40e7a23 */ /* 0x000fe20000010804 */
[----:B------:R-:W-:-:S02]  /*52a0*/  SHF.R.U32.HI R13, RZ, 0x10, R12 ;  /* 0x00000010ff0d7819 */ /* 0x000fc4000001160c */
[----:B------:R-:W-:Y:S01]  /*52b0*/  SHF.R.U32.HI R20, RZ, 0x18, R12 ;  /* 0x00000018ff147819 */ /* 0x000fe2000001160c */
[----:B------:R2:W1:Y:S01]  /*52c0*/  MUFU.EX2 R43, R14 ;  /* 0x0000000e002b7308 */ /* 0x0004620000000800 */
[----:B------:R-:W-:Y:S02]  /*52d0*/  LOP3.LUT R12, R5, 0xffff, RZ, 0xc0, !PT ;  /* 0x0000ffff050c7812 */ /* 0x000fe400078ec0ff */
[----:B------:R-:W-:Y:S02]  /*52e0*/  LOP3.LUT R17, R13, 0xff, RZ, 0xc0, !PT ;  /* 0x000000ff0d117812 */ /* 0x000fe400078ec0ff */
[----:B------:R-:W-:Y:S02]  /*52f0*/  SHF.R.U32.HI R13, RZ, 0x10, R5 ;  /* 0x00000010ff0d7819 */ /* 0x000fe40000011605 */
[----:B------:R-:W-:Y:S02]  /*5300*/  LOP3.LUT R19, R5, 0xff, RZ, 0xc0, !PT ;  /* 0x000000ff05137812 */ /* 0x000fe400078ec0ff */
[----:B------:R-:W-:-:S02]  /*5310*/  SHF.R.U32.HI R15, RZ, 0x8, R12 ;  /* 0x00000008ff0f7819 */ /* 0x000fc4000001160c */
[----:B------:R-:W-:Y:S01]  /*5320*/  SHF.R.U32.HI R18, RZ, 0x18, R5 ;  /* 0x00000018ff127819 */ /* 0x000fe20000011605 */
[----:B------:R-:W-:Y:S01]  /*5330*/  HSET2.LE.AND R5, R16, R99, PT ;  /* 0x0000006310057233 */ /* 0x000fe20003803000 */
[----:B------:R-:W-:Y:S02]  /*5340*/  LOP3.LUT R12, R13, 0xff, RZ, 0xc0, !PT ;  /* 0x000000ff0d0c7812 */ /* 0x000fe400078ec0ff */
[----:B------:R-:W-:Y:S02]  /*5350*/  PRMT R13, R17, 0x5410, R20 ;  /* 0x00005410110d7816 */ /* 0x000fe40000000014 */
[----:B--2---:R-:W-:Y:S02]  /*5360*/  F2FP.PACK_AB R14, R98, R144 ;  /* 0x00000090620e723e */ /* 0x004fe400000000ff */
[----:B------:R-:W-:Y:S02]  /*5370*/  PRMT R15, R19, 0x5410, R15 ;  /* 0x00005410130f7816 */ /* 0x000fe4000000000f */
[----:B------:R-:W-:-:S02]  /*5380*/  PRMT R16, R12, 0x5410, R18 ;  /* 0x000054100c107816 */ /* 0x000fc40000000012 */
[----:B------:R-:W-:Y:S01]  /*5390*/  LOP3.LUT R14, R5, R14, RZ, 0xc0, !PT ;  /* 0x0000000e050e7212 */ /* 0x000fe200078ec0ff */
[--C-:B------:R-:W-:Y:S01]  /*53a0*/  HSET2.LE.AND R5, R13, R99.reuse, PT ;  /* 0x000000630d057233 */ /* 0x100fe20003803000 */
[----:B------:R-:W-:Y:S01]  /*53b0*/  F2FP.PACK_AB R13, R145, R146 ;  /* 0x00000092910d723e */ /* 0x000fe200000000ff */
[--C-:B------:R-:W-:Y:S01]  /*53c0*/  HSET2.LE.AND R12, R15, R99.reuse, PT ;  /* 0x000000630f0c7233 */ /* 0x100fe20003803000 */
[----:B------:R-:W-:Y:S01]  /*53d0*/  F2FP.PACK_AB R15, R45, R46 ;  /* 0x0000002e2d0f723e */ /* 0x000fe200000000ff */
[----:B------:R-:W-:Y:S01]  /*53e0*/  HSET2.LE.AND R16, R16, R99, PT ;  /* 0x0000006310107233 */ /* 0x000fe20003803000 */
[----:B-1----:R-:W-:Y:S02]  /*53f0*/  F2FP.PACK_AB R17, R43, R47 ;  /* 0x0000002f2b11723e */ /* 0x002fe400000000ff */
[----:B------:R-:W-:Y:S01]  /*5400*/  LOP3.LUT R15, R5, R15, RZ, 0xc0, !PT ;  /* 0x0000000f050f7212 */ /* 0x000fe200078ec0ff */
[----:B------:R-:W-:Y:S01]  /*5410*/  FFMA.FTZ R5, R165, c[0x0][0x23c], -R7 ;  /* 0x00008f00a5057a23 */ /* 0x000fe20000010807 */
[----:B------:R-:W-:-:S02]  /*5420*/  LOP3.LUT R12, R12, R13, RZ, 0xc0, !PT ;  /* 0x0000000d0c0c7212 */ /* 0x000fc400078ec0ff */
[----:B------:R-:W-:Y:S01]  /*5430*/  LOP3.LUT R13, R16, R17, RZ, 0xc0, !PT ;  /* 0x00000011100d7212 */ /* 0x000fe200078ec0ff */
[----:B------:R1:W-:Y:S06]  /*5440*/  MUFU.EX2 R40, R5 ;  /* 0x0000000500287308 */ /* 0x0003ec0000000800 */
[C---:B------:R-:W-:Y:S08]  /*5450*/  HMMA.16816.F32 R64, R12.reuse, R34, R64 ;  /* 0x000000220c40723c */ /* 0x040ff00000001840 */
[----:B------:R-:W-:Y:S01]  /*5460*/  HMMA.16816.F32 R104, R12, R32, R84 ;  /* 0x000000200c68723c */ /* 0x000fe20000001854 */
[----:B------:R-:W2:Y:S01]  /*5470*/  LDSM.16.MT88.4 R84, [R186+0x7800] ;  /* 0x00780000ba54783b */ /* 0x000ea20000004200 */
[----:B-1----:R-:W-:-:S04]  /*5480*/  FFMA.FTZ R5, R167, c[0x0][0x23c], -R7 ;  /* 0x00008f00a7057a23 */ /* 0x002fc80000010807 */
[----:B------:R1:W3:Y:S02]  /*5490*/  MUFU.EX2 R34, R5 ;  /* 0x0000000500227308 */ /* 0x0002e40000000800 */
[C---:B------:R-:W-:Y:S08]  /*54a0*/  HMMA.16816.F32 R120, R12.reuse, R36, R76 ;  /* 0x000000240c78723c */ /* 0x040ff0000000184c */
[----:B------:R-:W-:Y:S01]  /*54b0*/  HMMA.16816.F32 R76, R12, R28, R68 ;  /* 0x0000001c0c4c723c */ /* 0x000fe20000001844 */
[----:B-1----:R-:W-:-:S02]  /*54c0*/  FFMA.FTZ R5, R166, c[0x0][0x23c], -R7 ;  /* 0x00008f00a6057a23 */ /* 0x002fc40000010807 */
[----:B------:R-:W-:-:S05]  /*54d0*/  FFMA.FTZ R7, R168, c[0x0][0x23c], -R7 ;  /* 0x00008f00a8077a23 */ /* 0x000fca0000010807 */
[C---:B------:R-:W-:Y:S01]  /*54e0*/  HMMA.16816.F32 R132, R12.reuse, R48, R92 ;  /* 0x000000300c84723c */ /* 0x040fe2000000185c */
[----:B------:R1:W-:Y:S07]  /*54f0*/  MUFU.EX2 R33, R5 ;  /* 0x0000000500217308 */ /* 0x0003ee0000000800 */
[C---:B------:R-:W-:Y:S01]  /*5500*/  HMMA.16816.F32 R60, R12.reuse, R38, R60 ;  /* 0x000000260c3c723c */ /* 0x040fe2000000183c */
[----:B------:R4:W-:Y:S07]  /*5510*/  MUFU.EX2 R214, R7 ;  /* 0x0000000700d67308 */ /* 0x0009ee0000000800 */
[----:B------:R-:W-:Y:S01]  /*5520*/  HMMA.16816.F32 R56, R12, R30, R56 ;  /* 0x0000001e0c38723c */ /* 0x000fe20000001838 */
[----:B-1----:R-:W-:-:S05]  /*5530*/  LOP3.LUT R5, R41, UR5, R44, 0x96, !PT ;  /* 0x0000000529057c12 */ /* 0x002fca000f8e962c */
[----:B------:R-:W-:Y:S02]  /*5540*/  IMAD.WIDE.U32 R8, R5, -0x2daee0ad, RZ ;  /* 0xd2511f5305087825 */ /* 0x000fe400078e00ff */
[----:B------:R-:W-:Y:S02]  /*5550*/  HMMA.16816.F32 R52, R12, R50, R52 ;  /* 0x000000320c34723c */ /* 0x000fe40000001834 */
[----:B----4-:R-:W-:Y:S01]  /*5560*/  FFMA.FTZ R7, R169, c[0x0][0x23c], -R6 ;  /* 0x00008f00a9077a23 */ /* 0x010fe20000010806 */
[----:B------:R-:W-:Y:S02]  /*5570*/  LOP3.LUT R5, R9, UR14, R42, 0x96, !PT ;  /* 0x0000000e09057c12 */ /* 0x000fe4000f8e962a */
[C---:B------:R-:W-:Y:S01]  /*5580*/  LOP3.LUT R10, R8.reuse, 0xffff, RZ, 0xc0, !PT ;  /* 0x0000ffff080a7812 */ /* 0x040fe200078ec0ff */
[----:B------:R1:W-:Y:S01]  /*5590*/  MUFU.EX2 R32, R7 ;  /* 0x0000000700207308 */ /* 0x0003e20000000800 */
[----:B------:R-:W-:Y:S01]  /*55a0*/  FFMA.FTZ R9, R171, c[0x0][0x23c], -R6 ;  /* 0x00008f00ab097a23 */ /* 0x000fe20000010806 */
[----:B------:R-:W-:-:S02]  /*55b0*/  LOP3.LUT R19, R8, 0xff, RZ, 0xc0, !PT ;  /* 0x000000ff08137812 */ /* 0x000fc400078ec0ff */
[--C-:B------:R-:W-:Y:S02]  /*55c0*/  SHF.R.U32.HI R11, RZ, 0x10, R8.reuse ;  /* 0x00000010ff0b7819 */ /* 0x100fe40000011608 */
[----:B------:R-:W-:Y:S02]  /*55d0*/  SHF.R.U32.HI R18, RZ, 0x18, R8 ;  /* 0x00000018ff127819 */ /* 0x000fe40000011608 */
[----:B------:R-:W-:Y:S01]  /*55e0*/  LOP3.LUT R17, R5, 0xff, RZ, 0xc0, !PT ;  /* 0x000000ff05117812 */ /* 0x000fe200078ec0ff */
[----:B------:R-:W-:Y:S01]  /*55f0*/  MUFU.EX2 R28, R9 ;  /* 0x00000009001c7308 */ /* 0x000fe20000000800 */
[--C-:B------:R-:W-:Y:S02]  /*5600*/  SHF.R.U32.HI R8, RZ, 0x10, R5.reuse ;  /* 0x00000010ff087819 */ /* 0x100fe40000011605 */
[----:B------:R-:W-:Y:S02]  /*5610*/  SHF.R.U32.HI R16, RZ, 0x18, R5 ;  /* 0x00000018ff107819 */ /* 0x000fe40000011605 */
[----:B------:R-:W-:Y:S01]  /*5620*/  LOP3.LUT R8, R8, 0xff, RZ, 0xc0, !PT ;  /* 0x000000ff08087812 */ /* 0x000fe200078ec0ff */
[----:B-1----:R-:W-:-:S02]  /*5630*/  FFMA.FTZ R7, R170, c[0x0][0x23c], -R6 ;  /* 0x00008f00aa077a23 */ /* 0x002fc40000010806 */
[----:B------:R-:W-:Y:S01]  /*5640*/  FFMA.FTZ R6, R172, c[0x0][0x23c], -R6 ;  /* 0x00008f00ac067a23 */ /* 0x000fe20000010806 */
[----:B------:R-:W-:Y:S01]  /*5650*/  PRMT R8, R8, 0x5410, R16 ;  /* 0x0000541008087816 */ /* 0x000fe20000000010 */
[----:B------:R1:W4:Y:S08]  /*5660*/  MUFU.EX2 R29, R7 ;  /* 0x00000007001d7308 */ /* 0x0003300000000800 */
[----:B------:R3:W5:Y:S01]  /*5670*/  MUFU.EX2 R215, R6 ;  /* 0x0000000600d77308 */ /* 0x0007620000000800 */
[----:B-1----:R-:W-:-:S02]  /*5680*/  LOP3.LUT R7, R5, 0xffff, RZ, 0xc0, !PT ;  /* 0x0000ffff05077812 */ /* 0x002fc400078ec0ff */
[----:B------:R-:W-:Y:S02]  /*5690*/  SHF.R.U32.HI R5, RZ, 0x8, R10 ;  /* 0x00000008ff057819 */ /* 0x000fe4000001160a */
[----:B------:R-:W-:Y:S02]  /*56a0*/  SHF.R.U32.HI R7, RZ, 0x8, R7 ;  /* 0x00000008ff077819 */ /* 0x000fe40000011607 */
[----:B------:R-:W-:Y:S02]  /*56b0*/  PRMT R5, R19, 0x5410, R5 ;  /* 0x0000541013057816 */ /* 0x000fe40000000005 */
[----:B------:R-:W-:Y:S02]  /*56c0*/  PRMT R7, R17, 0x5410, R7 ;  /* 0x0000541011077816 */ /* 0x000fe40000000007 */
[----:B------:R-:W-:Y:S01]  /*56d0*/  LOP3.LUT R10, R11, 0xff, RZ, 0xc0, !PT ;  /* 0x000000ff0b0a7812 */ /* 0x000fe200078ec0ff */
[--C-:B------:R-:W-:Y:S01]  /*56e0*/  HSET2.LE.AND R9, R5, R99.reuse, PT ;  /* 0x0000006305097233 */ /* 0x100fe20003803000 */
[----:B---3--:R-:W-:Y:S01]  /*56f0*/  F2FP.PACK_AB R6, R34, R40 ;  /* 0x000000282206723e */ /* 0x008fe200000000ff */
[--C-:B------:R-:W-:Y:S01]  /*5700*/  HSET2.LE.AND R5, R7, R99.reuse, PT ;  /* 0x0000006307057233 */ /* 0x100fe20003803000 */
[----:B------:R-:W-:Y:S01]  /*5710*/  PRMT R18, R10, 0x5410, R18 ;  /* 0x000054100a127816 */ /* 0x000fe20000000012 */
[--C-:B------:R-:W-:Y:S01]  /*5720*/  HSET2.LE.AND R7, R8, R99.reuse, PT ;  /* 0x0000006308077233 */ /* 0x100fe20003803000 */
[----:B----4-:R-:W-:Y:S01]  /*5730*/  F2FP.PACK_AB R8, R29, R32 ;  /* 0x000000201d08723e */ /* 0x010fe200000000ff */
[--C-:B------:R-:W-:Y:S01]  /*5740*/  FFMA.FTZ R11, R173, c[0x0][0x23c], -R0.reuse ;  /* 0x00008f00ad0b7a23 */ /* 0x100fe20000010800 */
[----:B------:R-:W-:Y:S01]  /*5750*/  LOP3.LUT R92, R5, R6, RZ, 0xc0, !PT ;  /* 0x00000006055c7212 */ /* 0x000fe200078ec0ff */
[----:B------:R-:W-:Y:S01]  /*5760*/  HSET2.LE.AND R5, R18, R99, PT ;  /* 0x0000006312057233 */ /* 0x000fe20003803000 */
[----:B-----5:R-:W-:Y:S01]  /*5770*/  F2FP.PACK_AB R6, R215, R28 ;  /* 0x0000001cd706723e */ /* 0x020fe200000000ff */
[----:B------:R-:W1:Y:S01]  /*5780*/  LDSM.16.MT88.4 R16, [R187+0x7800] ;  /* 0x00780000bb10783b */ /* 0x000e620000004200 */
[----:B------:R-:W-:Y:S01]  /*5790*/  LOP3.LUT R93, R7, R8, RZ, 0xc0, !PT ;  /* 0x00000008075d7212 */ /* 0x000fe200078ec0ff */
[--C-:B------:R-:W-:Y:S01]  /*57a0*/  FFMA.FTZ R7, R174, c[0x0][0x23c], -R0.reuse ;  /* 0x00008f00ae077a23 */ /* 0x100fe20000010800 */
[----:B------:R-:W-:Y:S01]  /*57b0*/  LOP3.LUT R95, R5, R6, RZ, 0xc0, !PT ;  /* 0x00000006055f7212 */ /* 0x000fe200078ec0ff */
[--C-:B------:R-:W-:Y:S01]  /*57c0*/  FFMA.FTZ R5, R175, c[0x0][0x23c], -R0.reuse ;  /* 0x00008f00af057a23 */ /* 0x100fe20000010800 */
[----:B------:R-:W-:Y:S01]  /*57d0*/  F2FP.PACK_AB R10, R214, R33 ;  /* 0x00000021d60a723e */ /* 0x000fe200000000ff */
[----:B------:R-:W-:Y:S01]  /*57e0*/  FFMA.FTZ R0, R176, c[0x0][0x23c], -R0 ;  /* 0x00008f00b0007a23 */ /* 0x000fe20000010800 */
[----:B------:R-:W-:Y:S02]  /*57f0*/  MUFU.EX2 R23, R7 ;  /* 0x0000000700177308 */ /* 0x000fe40000000800 */
[----:B------:R-:W-:Y:S01]  /*5800*/  LOP3.LUT R94, R9, R10, RZ, 0xc0, !PT ;  /* 0x0000000a095e7212 */ /* 0x000fe200078ec0ff */
[----:B------:R-:W-:-:S05]  /*5810*/  FFMA.FTZ R9, R180, c[0x0][0x23c], -R4 ;  /* 0x00008f00b4097a23 */ /* 0x000fca0000010804 */
[----:B------:R3:W-:Y:S01]  /*5820*/  MUFU.EX2 R22, R0 ;  /* 0x0000000000167308 */ /* 0x0007e20000000800 */
[C---:B------:R-:W-:Y:S07]  /*5830*/  HMMA.16816.F32 R68, R92.reuse, R124, R80 ;  /* 0x0000007c5c44723c */ /* 0x040fee0000001850 */
[----:B------:R4:W5:Y:S01]  /*5840*/  MUFU.EX2 R25, R5 ;  /* 0x0000000500197308 */ /* 0x0009620000000800 */
[----:B--2---:R-:W-:Y:S01]  /*5850*/  HMMA.16816.F32 R80, R92, R84, R88 ;  /* 0x000000545c50723c */ /* 0x004fe20000001858 */
[----:B---3--:R-:W-:-:S06]  /*5860*/  LOP3.LUT R0, R21, UR5, R26, 0x96, !PT ;  /* 0x0000000515007c12 */ /* 0x008fcc000f8e961a */
[----:B------:R-:W-:Y:S01]  /*5870*/  MUFU.EX2 R14, R9 ;  /* 0x00000009000e7308 */ /* 0x000fe20000000800 */
[----:B------:R-:W-:Y:S01]  /*5880*/  HMMA.16816.F32 R108, R92, R116, R108 ;  /* 0x000000745c6c723c */ /* 0x000fe2000000186c */
[----:B------:R-:W-:-:S04]  /*5890*/  IMAD.WIDE.U32 R6, R0, -0x2daee0ad, RZ ;  /* 0xd2511f5300067825 */ /* 0x000fc800078e00ff */
[----:B----4-:R-:W-:Y:S01]  /*58a0*/  FFMA.FTZ R5, R178, c[0x0][0x23c], -R4 ;  /* 0x00008f00b2057a23 */ /* 0x010fe20000010804 */
[----:B------:R-:W-:Y:S01]  /*58b0*/  LOP3.LUT R0, R7, UR14, R24, 0x96, !PT ;  /* 0x0000000e07007c12 */ /* 0x000fe2000f8e9618 */
[----:B------:R2:W3:Y:S01]  /*58c0*/  MUFU.EX2 R27, R11 ;  /* 0x0000000b001b7308 */ /* 0x0004e20000000800 */
[C---:B------:R-:W-:Y:S01]  /*58d0*/  LOP3.LUT R8, R6.reuse, 0xffff, RZ, 0xc0, !PT ;  /* 0x0000ffff06087812 */ /* 0x040fe200078ec0ff */
[----:B------:R-:W-:Y:S01]  /*58e0*/  FFMA.FTZ R7, R179, c[0x0][0x23c], -R4 ;  /* 0x00008f00b3077a23 */ /* 0x000fe20000010804 */
[----:B------:R-:W-:Y:S01]  /*58f0*/  LOP3.LUT R10, R6, 0xff, RZ, 0xc0, !PT ;  /* 0x000000ff060a7812 */ /* 0x000fe200078ec0ff */
[C---:B-1----:R-:W-:Y:S01]  /*5900*/  HMMA.16816.F32 R88, R92.reuse, R16, R136 ;  /* 0x000000105c58723c */ /* 0x042fe20000001888 */
[----:B------:R-:W-:Y:S02]  /*5910*/  SHF.R.U32.HI R13, RZ, 0x18, R6 ;  /* 0x00000018ff0d7819 */ /* 0x000fe40000011606 */
[----:B------:R-:W-:Y:S01]  /*5920*/  LOP3.LUT R12, R0, 0xff, RZ, 0xc0, !PT ;  /* 0x000000ff000c7812 */ /* 0x000fe200078ec0ff */
[----:B------:R1:W4:Y:S04]  /*5930*/  MUFU.EX2 R20, R5 ;  /* 0x0000000500147308 */ /* 0x0003280000000800 */
[----:B------:R-:W-:Y:S04]  /*5940*/  HMMA.16816.F32 R112, R92, R118, R112 ;  /* 0x000000765c70723c */ /* 0x000fe80000001870 */
[----:B------:R3:W-:Y:S01]  /*5950*/  MUFU.EX2 R213, R7 ;  /* 0x0000000700d57308 */ /* 0x0007e20000000800 */
[----:B--2---:R-:W-:-:S03]  /*5960*/  SHF.R.U32.HI R11, RZ, 0x18, R0 ;  /* 0x00000018ff0b7819 */ /* 0x004fc60000011600 */
[----:B------:R-:W-:Y:S01]  /*5970*/  HMMA.16816.F32 R72, R92, R126, R72 ;  /* 0x0000007e5c48723c */ /* 0x000fe20000001848 */
[----:B-1----:R-:W-:Y:S01]  /*5980*/  FFMA.FTZ R5, R177, c[0x0][0x23c], -R4 ;  /* 0x00008f00b1057a23 */ /* 0x002fe20000010804 */
[----:B------:R-:W-:-:S03]  /*5990*/  LOP3.LUT R4, R0, 0xffff, RZ, 0xc0, !PT ;  /* 0x0000ffff00047812 */ /* 0x000fc600078ec0ff */
[----:B------:R1:W2:Y:S03]  /*59a0*/  MUFU.EX2 R15, R5 ;  /* 0x00000005000f7308 */ /* 0x0002a60000000800 */
[----:B------:R-:W-:Y:S01]  /*59b0*/  HMMA.16816.F32 R128, R92, R86, R128 ;  /* 0x000000565c80723c */ /* 0x000fe20000001880 */
[----:B---3--:R-:W-:-:S04]  /*59c0*/  SHF.R.U32.HI R7, RZ, 0x8, R4 ;  /* 0x00000008ff077819 */ /* 0x008fc80000011604 */
[----:B------:R-:W-:-:S03]  /*59d0*/  PRMT R7, R12, 0x5410, R7 ;  /* 0x000054100c077816 */ /* 0x000fc60000000007 */
[----:B------:R-:W-:Y:S02]  /*59e0*/  HMMA.16816.F32 R92, R92, R18, R100 ;  /* 0x000000125c5c723c */ /* 0x000fe40000001864 */
[----:B------:R-:W-:Y:S01]  /*59f0*/  HSET2.LE.AND R7, R7, R99, PT ;  /* 0x0000006307077233 */ /* 0x000fe20003803000 */
[----:B-1----:R-:W-:Y:S02]  /*5a00*/  SHF.R.U32.HI R5, RZ, 0x10, R6 ;  /* 0x00000010ff057819 */ /* 0x002fe40000011606 */
[----:B------:R-:W-:Y:S02]  /*5a10*/  SHF.R.U32.HI R6, RZ, 0x8, R8 ;  /* 0x00000008ff067819 */ /* 0x000fe40000011608 */
[----:B------:R-:W-:Y:S02]  /*5a20*/  LOP3.LUT R8, R5, 0xff, RZ, 0xc0, !PT ;  /* 0x000000ff05087812 */ /* 0x000fe400078ec0ff */
[----:B------:R-:W-:Y:S02]  /*5a30*/  SHF.R.U32.HI R5, RZ, 0x10, R0 ;  /* 0x00000010ff057819 */ /* 0x000fe40000011600 */
[----:B------:R-:W-:-:S02]  /*5a40*/  PRMT R0, R10, 0x5410, R6 ;  /* 0x000054100a007816 */ /* 0x000fc40000000006 */
[----:B------:R-:W-:Y:S02]  /*5a50*/  LOP3.LUT R4, R5, 0xff, RZ, 0xc0, !PT ;  /* 0x000000ff05047812 */ /* 0x000fe400078ec0ff */
[----:B------:R-:W-:Y:S01]  /*5a60*/  PRMT R5, R8, 0x5410, R13 ;  /* 0x0000541008057816 */ /* 0x000fe2000000000d */
[--C-:B------:R-:W-:Y:S01]  /*5a70*/  HSET2.LE.AND R0, R0, R99.reuse, PT ;  /* 0x0000006300007233 */ /* 0x100fe20003803000 */
[----:B------:R-:W-:Y:S02]  /*5a80*/  PRMT R6, R4, 0x5410, R11 ;  /* 0x0000541004067816 */ /* 0x000fe4000000000b */
[----:B-----5:R-:W-:Y:S01]  /*5a90*/  F2FP.PACK_AB R4, R22, R25 ;  /* 0x000000191604723e */ /* 0x020fe200000000ff */
[--C-:B------:R-:W-:Y:S01]  /*5aa0*/  HSET2.LE.AND R5, R5, R99.reuse, PT ;  /* 0x0000006305057233 */ /* 0x100fe20003803000 */
[----:B------:R-:W-:Y:S01]  /*5ab0*/  F2FP.PACK_AB R8, R23, R27 ;  /* 0x0000001b1708723e */ /* 0x000fe200000000ff */
[----:B------:R-:W-:Y:S01]  /*5ac0*/  HSET2.LE.AND R9, R6, R99, PT ;  /* 0x0000006306097233 */ /* 0x000fe20003803000 */
[----:B------:R-:W-:Y:S01]  /*5ad0*/  LOP3.LUT R138, R0, R4, RZ, 0xc0, !PT ;  /* 0x00000004008a7212 */ /* 0x000fe200078ec0ff */
[----:B------:R-:W-:Y:S01]  /*5ae0*/  FADD.FTZ R4, R147, R158 ;  /* 0x0000009e93047221 */ /* 0x000fe20000010000 */
[----:B----4-:R-:W-:-:S02]  /*5af0*/  F2FP.PACK_AB R0, R14, R20 ;  /* 0x000000140e00723e */ /* 0x010fc400000000ff */
[----:B--2---:R-:W-:Y:S01]  /*5b00*/  F2FP.PACK_AB R6, R213, R15 ;  /* 0x0000000fd506723e */ /* 0x004fe200000000ff */
[----:B------:R-:W-:Y:S01]  /*5b10*/  FADD.FTZ R4, R153, R4 ;  /* 0x0000000499047221 */ /* 0x000fe20000010000 */
[----:B------:R-:W-:Y:S01]  /*5b20*/  LOP3.LUT R137, R9, R0, RZ, 0xc0, !PT ;  /* 0x0000000009897212 */ /* 0x000fe200078ec0ff */
[----:B------:R-:W-:Y:S01]  /*5b30*/  FADD.FTZ R0, R235, R234 ;  /* 0x000000eaeb007221 */ /* 0x000fe20000010000 */
[----:B------:R-:W-:Y:S01]  /*5b40*/  LOP3.LUT R139, R5, R6, RZ, 0xc0, !PT ;  /* 0x00000006058b7212 */ /* 0x000fe200078ec0ff */
[----:B------:R-:W-:Y:S01]  /*5b50*/  FADD.FTZ R5, R226, R224 ;  /* 0x000000e0e2057221 */ /* 0x000fe20000010000 */
[----:B------:R-:W-:Y:S01]  /*5b60*/  LOP3.LUT R136, R7, R8, RZ, 0xc0, !PT ;  /* 0x0000000807887212 */ /* 0x000fe200078ec0ff */
        /* <DEDUP_REMOVED lines=64> */
[----:B------:R-:W-:Y:S05]  /*5f70*/  @!P1 BRA `(.L_x_1078) ;  /* 0x00003e6000009947 */ /* 0x000fea0003800000 */
[C---:B------:R-:W-:Y:S01]  /*5f80*/  IADD3 R155, R154.reuse, 0x4, RZ ;  /* 0x000000049a9b7810 */ /* 0x040fe20007ffe0ff */
[----:B------:R-:W-:Y:S01]  /*5f90*/  IMAD.WIDE.U32 R220, R154, -0x326172a9, RZ ;  /* 0xcd9e8d579adc7825 */ /* 0x000fe200078e00ff */
[----:B------:R-:W-:-:S02]  /*5fa0*/  ISETP.GE.AND P0, PT, R240, c[0x0][0x220], PT ;  /* 0x00008800f0007a0c */ /* 0x000fc40003f06270 */
[----:B------:R-:W-:Y:S01]  /*5fb0*/  LEA.HI.SX32 R200, R200, 0xfffffffe, 0x1a ;  /* 0xfffffffec8c87811 */ /* 0x000fe200078fd2ff */
[----:B------:R-:W-:Y:S01]  /*5fc0*/  IMAD.WIDE.U32 R218, R155, -0x326172a9, RZ ;  /* 0xcd9e8d579bda7825 */ /* 0x000fe200078e00ff */
[----:B------:R-:W-:Y:S02]  /*5fd0*/  LOP3.LUT R204, R221, R206, RZ, 0x3c, !PT ;  /* 0x000000ceddcc7212 */ /* 0x000fe400078e3cff */
[----:B------:R-:W-:Y:S01]  /*5fe0*/  MOV R98, R96 ;  /* 0x0000006000627202 */ /* 0x000fe20000000f00 */
[----:B------:R-:W-:Y:S01]  /*5ff0*/  IMAD.MOV.U32 R237, RZ, RZ, c[0x0][0x1a4] ;  /* 0x00006900ffed7624 */ /* 0x000fe200078e00ff */
[----:B------:R-:W-:Y:S01]  /*6000*/  LOP3.LUT R206, R219, R206, RZ, 0x3c, !PT ;  /* 0x000000cedbce7212 */ /* 0x000fe200078e3cff */
[----:B------:R-:W-:Y:S01]  /*6010*/  IMAD.MOV.U32 R102, RZ, RZ, R2 ;  /* 0x000000ffff667224 */ /* 0x000fe200078e0002 */
[----:B------:R-:W-:Y:S01]  /*6020*/  MOV R0, R97 ;  /* 0x0000006100007202 */ /* 0x000fe20000000f00 */
[----:B------:R-:W-:Y:S01]  /*6030*/  IMAD.WIDE.U32 R202, R216, -0x2daee0ad, RZ ;  /* 0xd2511f53d8ca7825 */ /* 0x000fe200078e00ff */
[----:B------:R-:W-:-:S02]  /*6040*/  MOV R101, R3 ;  /* 0x0000000300657202 */ /* 0x000fc40000000f00 */
[----:B------:R-:W-:Y:S01]  /*6050*/  PRMT R201, R201, 0x7054, R201 ;  /* 0x00007054c9c97816 */ /* 0x000fe200000000c9 */
[----:B------:R-:W-:Y:S02]  /*6060*/  @!P0 IMAD R237, R237, 0x30, RZ ;  /* 0x00000030eded8824 */ /* 0x000fe400078e02ff */
[----:B------:R-:W-:-:S04]  /*6070*/  IMAD.WIDE.U32 R204, R204, -0x2daee0ad, RZ ;  /* 0xd2511f53cccc7825 */ /* 0x000fc800078e00ff */
[----:B------:R-:W-:Y:S01]  /*6080*/  IMAD.WIDE.U32 R206, R206, -0x2daee0ad, RZ ;  /* 0xd2511f53cece7825 */ /* 0x000fe200078e00ff */
[----:B------:R-:W-:Y:S05]  /*6090*/  BRA `(.L_x_1079) ;  /* 0x000004e000007947 */ /* 0x000fea0003800000 */
.L_x_1081:
[----:B------:R-:W-:Y:S01]  /*60a0*/  IMAD.MOV.U32 R216, RZ, RZ, c[0x0][0x198] ;  /* 0x00006600ffd87624 */ /* 0x000fe200078e00ff */
[C---:B------:R-:W-:Y:S01]  /*60b0*/  @!P0 IADD3 R2, R200.reuse, -0x1, RZ ;  /* 0xffffffffc8028810 */ /* 0x040fe20007ffe0ff */
[----:B------:R-:W-:Y:S01]  /*60c0*/  IMAD.MOV.U32 R217, RZ, RZ, 0x4 ;  /* 0x00000004ffd97424 */ /* 0x000fe200078e00ff */
[----:B------:R-:W-:Y:S01]  /*60d0*/  @!P0 IADD3 R96, R200, -0x1, RZ ;  /* 0xffffffffc8608810 */ /* 0x000fe20007ffe0ff */
[----:B------:R-:W-:Y:S01]  /*60e0*/  IMAD.SHL.U32 R216, R216, 0x10, RZ ;  /* 0x00000010d8d87824 */ /* 0x000fe200078e00ff */
[----:B------:R-:W-:Y:S01]  /*60f0*/  @!P0 SHF.R.S32.HI R3, RZ, 0x1f, R2 ;  /* 0x0000001fff038819 */ /* 0x000fe20000011402 */
[----:B------:R1:W-:Y:S01]  /*6100*/  @P0 STS.128 [R199+0x4000], RZ ;  /* 0x004000ffc7000388 */ /* 0x0003e20000000c00 */
[----:B------:R-:W-:Y:S02]  /*6110*/  @!P0 SHF.R.S32.HI R97, RZ, 0x1f, R96 ;  /* 0x0000001fff618819 */ /* 0x000fe40000011460 */
[C---:B------:R-:W-:Y:S01]  /*6120*/  @!P0 IADD3 R140, R200.reuse, -0x1, RZ ;  /* 0xffffffffc88c8810 */ /* 0x040fe20007ffe0ff */
[----:B------:R-:W-:Y:S01]  /*6130*/  @!P0 IMAD R3, R3, c[0x0][0x198], RZ ;  /* 0x0000660003038a24 */ /* 0x000fe200078e02ff */
[----:B------:R-:W-:Y:S01]  /*6140*/  @!P0 IADD3 R99, R200, -0x1, RZ ;  /* 0xffffffffc8638810 */ /* 0x000fe20007ffe0ff */
[----:B------:R-:W-:Y:S01]  /*6150*/  @!P0 IMAD R97, R97, c[0x0][0x198], RZ ;  /* 0x0000660061618a24 */ /* 0x000fe200078e02ff */
[----:B------:R-:W-:Y:S01]  /*6160*/  @!P0 SHF.R.S32.HI R100, RZ, 0x1f, R140 ;  /* 0x0000001fff648819 */ /* 0x000fe2000001148c */
[C---:B------:R-:W-:Y:S01]  /*6170*/  @!P0 IMAD R142, R2.reuse, c[0x0][0x19c], R3 ;  /* 0x00006700028e8a24 */ /* 0x040fe200078e0203 */
[----:B------:R-:W-:Y:S01]  /*6180*/  @!P0 SHF.R.S32.HI R103, RZ, 0x1f, R99 ;  /* 0x0000001fff678819 */ /* 0x000fe20000011463 */
[----:B------:R-:W-:Y:S04]  /*6190*/  @!P0 IMAD.WIDE.U32 R2, R2, c[0x0][0x198], RZ ;  /* 0x0000660002028a25 */ /* 0x000fe800078e00ff */
[----:B------:R-:W-:Y:S01]  /*61a0*/  @!P0 IMAD R143, R96, c[0x0][0x19c], R97 ;  /* 0x00006700608f8a24 */ /* 0x000fe200078e0261 */
[-C--:B------:R-:W-:Y:S01]  /*61b0*/  @!P0 LEA R145, P3, R2, R210.reuse, 0x6 ;  /* 0x000000d202918211 */ /* 0x080fe200078630ff */
[----:B------:R-:W-:Y:S04]  /*61c0*/  @!P0 IMAD.WIDE.U32 R96, R96, c[0x0][0x198], RZ ;  /* 0x0000660060608a25 */ /* 0x000fe800078e00ff */
[----:B------:R-:W-:Y:S02]  /*61d0*/  @!P0 IMAD R100, R100, c[0x0][0x198], RZ ;  /* 0x0000660064648a24 */ /* 0x000fe400078e02ff */
[----:B------:R-:W-:Y:S01]  /*61e0*/  @!P0 IMAD.IADD R3, R3, 0x1, R142 ;  /* 0x0000000103038824 */ /* 0x000fe200078e028e */
[-C--:B------:R-:W-:Y:S01]  /*61f0*/  @!P0 LEA R142, P2, R96, R210.reuse, 0x6 ;  /* 0x000000d2608e8211 */ /* 0x080fe200078430ff */
[----:B------:R-:W-:Y:S02]  /*6200*/  @!P0 IMAD.IADD R97, R97, 0x1, R143 ;  /* 0x0000000161618824 */ /* 0x000fe400078e028f */
[----:B------:R-:W-:Y:S01]  /*6210*/  @!P0 IMAD R100, R140, c[0x0][0x19c], R100 ;  /* 0x000067008c648a24 */ /* 0x000fe200078e0264 */
[-C--:B------:R-:W-:Y:S01]  /*6220*/  @!P0 LEA.HI.X R146, R2, R209.reuse, R3, 0x6, P3 ;  /* 0x000000d102928211 */ /* 0x080fe200018f3403 */
[----:B------:R-:W-:Y:S01]  /*6230*/  @!P0 IMAD.WIDE.U32 R140, R140, c[0x0][0x198], RZ ;  /* 0x000066008c8c8a25 */ /* 0x000fe200078e00ff */
[-C--:B------:R-:W-:Y:S03]  /*6240*/  @!P0 LEA.HI.X R143, R96, R209.reuse, R97, 0x6, P2 ;  /* 0x000000d1608f8211 */ /* 0x080fe600010f3461 */
[----:B------:R-:W-:Y:S01]  /*6250*/  @!P0 IMAD R103, R103, c[0x0][0x198], RZ ;  /* 0x0000660067678a24 */ /* 0x000fe200078e02ff */
[-C--:B------:R-:W-:Y:S01]  /*6260*/  @!P0 LEA R144, P2, R140, R210.reuse, 0x6 ;  /* 0x000000d28c908211 */ /* 0x080fe200078430ff */
[C---:B------:R-:W-:Y:S04]  /*6270*/  @!P0 IMAD.WIDE.U32 R2, R99.reuse, c[0x0][0x198], RZ ;  /* 0x0000660063028a25 */ /* 0x040fe800078e00ff */
[----:B------:R-:W-:Y:S01]  /*6280*/  @!P0 IMAD R103, R99, c[0x0][0x19c], R103 ;  /* 0x0000670063678a24 */ /* 0x000fe200078e0267 */
[----:B------:R-:W-:Y:S01]  /*6290*/  @!P0 LEA R99, P3, R2, R210, 0x6 ;  /* 0x000000d202638211 */ /* 0x000fe200078630ff */
[----:B------:R-:W-:Y:S02]  /*62a0*/  @!P0 IMAD.IADD R97, R141, 0x1, R100 ;  /* 0x000000018d618824 */ /* 0x000fe400078e0264 */
[----:B------:R-:W-:Y:S02]  /*62b0*/  @!P0 IMAD.MOV.U32 R96, RZ, RZ, c[0x0][0x198] ;  /* 0x00006600ff608624 */ /* 0x000fe400078e00ff */
[----:B------:R-:W-:Y:S01]  /*62c0*/  @!P0 IMAD.IADD R103, R3, 0x1, R103 ;  /* 0x0000000103678824 */ /* 0x000fe200078e0267 */
[----:B------:R-:W-:Y:S01]  /*62d0*/  @!P0 LEA.HI.X R140, R140, R209, R97, 0x6, P2 ;  /* 0x000000d18c8c8211 */ /* 0x000fe200010f3461 */
[----:B------:R-:W-:Y:S01]  /*62e0*/  @!P0 IMAD.MOV.U32 R3, RZ, RZ, c[0x0][0x19c] ;  /* 0x00006700ff038624 */ /* 0x000fe200078e00ff */
[----:B------:R-:W-:Y:S01]  /*62f0*/  @!P0 LEA R97, P2, R96, R145, 0x5 ;  /* 0x0000009160618211 */ /* 0x000fe200078428ff */
[----:B------:R-:W-:Y:S01]  /*6300*/  @!P0 IMAD.MOV.U32 R100, RZ, RZ, c[0x0][0x19c] ;  /* 0x00006700ff648624 */ /* 0x000fe200078e00ff */
[----:B------:R-:W-:Y:S01]  /*6310*/  @!P0 LEA.HI.X R145, R2, R209, R103, 0x6, P3 ;  /* 0x000000d102918211 */ /* 0x000fe200018f3467 */
[----:B------:R-:W-:Y:S01]  /*6320*/  @!P0 IMAD.MOV.U32 R2, RZ, RZ, c[0x0][0x198] ;  /* 0x00006600ff028624 */ /* 0x000fe200078e00ff */
[----:B------:R-:W-:Y:S01]  /*6330*/  @!P0 LEA.HI.X R141, R96, R146, R3, 0x5, P2 ;  /* 0x00000092608d8211 */ /* 0x000fe200010f2c03 */
[----:B------:R-:W-:Y:S01]  /*6340*/  @!P0 IMAD R100, R100, 0x30, RZ ;  /* 0x0000003064648824 */ /* 0x000fe200078e02ff */
[----:B------:R-:W-:Y:S01]  /*6350*/  @!P0 IADD3 R96, P2, R216, R144, RZ ;  /* 0x00000090d8608210 */ /* 0x000fe20007f5e0ff */
[----:B------:R-:W-:Y:S01]  /*6360*/  IMAD.MOV.U32 R216, RZ, RZ, c[0x0][0x198] ;  /* 0x00006600ffd87624 */ /* 0x000fe200078e00ff */
[C---:B------:R-:W-:Y:S01]  /*6370*/  @!P0 LEA R144, P4, R99.reuse, c[0x0][0x168], 0x1 ;  /* 0x00005a0063908a11 */ /* 0x040fe200078808ff */
[----:B------:R-:W-:Y:S01]  /*6380*/  @!P0 IMAD.WIDE.U32 R2, R2, 0x30, R142 ;  /* 0x0000003002028825 */ /* 0x000fe200078e008e */
[----:B------:R-:W-:Y:S02]  /*6390*/  @!P0 LEA R142, P3, R96, c[0x0][0x168], 0x1 ;  /* 0x00005a00608e8a11 */ /* 0x000fe400078608ff */
[----:B------:R-:W-:Y:S01]  /*63a0*/  @!P0 LEA.HI.X R145, R99, c[0x0][0x16c], R145, 0x1, P4 ;  /* 0x00005b0063918a11 */ /* 0x000fe200020f0c91 */
[----:B------:R-:W-:Y:S01]  /*63b0*/  @!P0 IMAD.IADD R3, R100, 0x1, R3 ;  /* 0x0000000164038824 */ /* 0x000fe200078e0203 */
[----:B------:R-:W-:Y:S03]  /*63c0*/  SHF.L.U64.HI R216, R216, R217, c[0x0][0x19c] ;  /* 0x00006700d8d87619 */ /* 0x000fe600000102d9 */
[----:B------:R-:W-:Y:S01]  /*63d0*/  @!PT LDS RZ, [RZ] ;  /* 0x00000000fffff984 */ /* 0x000fe20000000800 */
[----:B------:R-:W-:Y:S01]  /*63e0*/  @!PT LDS RZ, [RZ] ;  /* 0x00000000fffff984 */ /* 0x000fe20000000800 */
[----:B------:R-:W-:Y:S01]  /*63f0*/  @!PT LDS RZ, [RZ] ;  /* 0x00000000fffff984 */ /* 0x000fe20000000800 */
[----:B------:R1:W-:Y:S02]  /*6400*/  @!P0 LDGSTS.E.BYPASS.LTC128B.128 [R199+0x4000], [R144.64] ;  /* 0x0400000090c78fae */ /* 0x0003e4000b901d50 */
[----:B------:R-:W-:Y:S01]  /*6410*/  @!P0 IMAD.X R103, R216, 0x1, R140, P2 ;  /* 0x00000001d8678824 */ /* 0x000fe200010e068c */
[C---:B------:R-:W-:Y:S02]  /*6420*/  @!P0 LEA R140, P2, R97.reuse, c[0x0][0x168], 0x1 ;  /* 0x00005a00618c8a11 */ /* 0x040fe400078408ff */
[----:B------:R1:W-:Y:S02]  /*6430*/  @P0 STS.128 [R199+0x4800], RZ ;  /* 0x004800ffc7000388 */ /* 0x0003e40000000c00 */
[----:B------:R-:W-:Y:S02]  /*6440*/  @!P0 LEA.HI.X R143, R96, c[0x0][0x16c], R103, 0x1, P3 ;  /* 0x00005b00608f8a11 */ /* 0x000fe400018f0c67 */
[----:B------:R-:W-:Y:S02]  /*6450*/  @!P0 LEA.HI.X R141, R97, c[0x0][0x16c], R141, 0x1, P2 ;  /* 0x00005b00618d8a11 */ /* 0x000fe400010f0c8d */
[C---:B------:R-:W-:Y:S01]  /*6460*/  @!P0 LEA R96, P2, R2.reuse, c[0x0][0x168], 0x1 ;  /* 0x00005a0002608a11 */ /* 0x040fe200078408ff */
[----:B------:R-:W-:Y:S01]  /*6470*/  @!PT LDS RZ, [RZ] ;  /* 0x00000000fffff984 */ /* 0x000fe20000000800 */
[----:B------:R-:W-:Y:S01]  /*6480*/  @!PT LDS RZ, [RZ] ;  /* 0x00000000fffff984 */ /* 0x000fe20000000800 */
[----:B------:R-:W-:Y:S01]  /*6490*/  @!PT LDS RZ, [RZ] ;  /* 0x00000000fffff984 */ /* 0x000fe20000000800 */
[----:B------:R1:W-:Y:S03]  /*64a0*/  @!P0 LDGSTS.E.BYPASS.LTC128B.128 [R199+0x4800], [R142.64] ;  /* 0x048000008ec78fae */ /* 0x0003e6000b901d50 */
[----:B------:R-:W-:Y:S02]  /*64b0*/  @!P0 LEA.HI.X R97, R2, c[0x0][0x16c], R3, 0x1, P2 ;  /* 0x00005b0002618a11 */ /* 0x000fe400010f0c03 */
[----:B------:R1:W-:Y:S05]  /*64c0*/  @P0 STS.128 [R199+0x5000], RZ ;  /* 0x005000ffc7000388 */ /* 0x0003ea0000000c00 */
[----:B------:R-:W-:Y:S01]  /*64d0*/  @!PT LDS RZ, [RZ] ;  /* 0x00000000fffff984 */ /* 0x000fe20000000800 */
[----:B------:R-:W-:Y:S01]  /*64e0*/  @!PT LDS RZ, [RZ] ;  /* 0x00000000fffff984 */ /* 0x000fe20000000800 */
[----:B------:R-:W-:Y:S01]  /*64f0*/  @!PT LDS RZ, [RZ] ;  /* 0x00000000fffff984 */ /* 0x000fe20000000800 */
[----:B------:R1:W-:Y:S05]  /*6500*/  @!P0 LDGSTS.E.BYPASS.LTC128B.128 [R199+0x5000], [R140.64] ;  /* 0x050000008cc78fae */ /* 0x0003ea000b901d50 */
[----:B------:R1:W-:Y:S05]  /*6510*/  @P0 STS.128 [R199+0x5800], RZ ;  /* 0x005800ffc7000388 */ /* 0x0003ea0000000c00 */
[----:B------:R-:W-:Y:S01]  /*6520*/  @!PT LDS RZ, [RZ] ;  /* 0x00000000fffff984 */ /* 0x000fe20000000800 */
[----:B------:R-:W-:Y:S01]  /*6530*/  @!PT LDS RZ, [RZ] ;  /* 0x00000000fffff984 */ /* 0x000fe20000000800 */
[----:B------:R-:W-:Y:S01]  /*6540*/  @!PT LDS RZ, [RZ] ;  /* 0x00000000fffff984 */ /* 0x000fe20000000800 */
[----:B------:R1:W-:Y:S05]  /*6550*/  @!P0 LDGSTS.E.BYPASS.LTC128B.128 [R199+0x5800], [R96.64] ;  /* 0x0580000060c78fae */ /* 0x0003ea000b901d50 */
[----:B------:R-:W0:Y:S01]  /*6560*/  LDGDEPBAR ;  /* 0x00000000000079af */ /* 0x000e220000000000 */
[----:B------:R-:W-:-:S05]  /*6570*/  BRA `(.L_x_1080) ;  /* 0x000008d000007947 */ /* 0x000fca0003800000 */
.L_x_1079:
[----:B------:R-:W-:Y:S04]  /*6580*/  DEPBAR.LE SB0, 0x0 ;  /* 0x000080000000791a */ /* 0x000fe80000000000 */
[----:B------:R-:W-:Y:S01]  /*6590*/  BAR.SYNC.DEFER_BLOCKING 0x0 ;  /* 0x0000000000007b1d */ /* 0x000fe20000010000 */
[----:B------:R-:W-:Y:S01]  /*65a0*/  SHF.R.S32.HI R2, RZ, 0x1f, R200 ;  /* 0x0000001fff027819 */ /* 0x000fe200000114c8 */
[----:B------:R-:W-:Y:S04]  /*65b0*/  IMAD.WIDE.U32 R6, R200, c[0x0][0x1a0], RZ ;  /* 0x00006800c8067a25 */ /* 0x000fe800078e00ff */
[----:B------:R-:W-:Y:S02]  /*65c0*/  IMAD R2, R2, c[0x0][0x1a0], RZ ;  /* 0x0000680002027a24 */ /* 0x000fe400078e02ff */
[----:B------:R-:W-:Y:S02]  /*65d0*/  IMAD.MOV.U32 R14, RZ, RZ, c[0x0][0x1a0] ;  /* 0x00006800ff0e7624 */ /* 0x000fe400078e00ff */
[----:B------:R-:W-:Y:S01]  /*65e0*/  IMAD R3, R200, c[0x0][0x1a4], R2 ;  /* 0x00006900c8037a24 */ /* 0x000fe200078e0202 */
[----:B------:R-:W-:Y:S01]  /*65f0*/  LEA R2, P2, R6, R244, 0x6 ;  /* 0x000000f406027211 */ /* 0x000fe200078430ff */
[----:B------:R-:W-:Y:S02]  /*6600*/  IMAD.MOV.U32 R15, RZ, RZ, c[0x0][0x1a4] ;  /* 0x00006900ff0f7624 */ /* 0x000fe400078e00ff */
[----:B------:R-:W-:Y:S01]  /*6610*/  IMAD.IADD R3, R7, 0x1, R3 ;  /* 0x0000000107037824 */ /* 0x000fe200078e0203 */
[----:B------:R-:W-:Y:S01]  /*6620*/  @!P0 LEA R10, P4, R2, c[0x0][0x170], 0x1 ;  /* 0x00005c00020a8a11 */ /* 0x000fe200078808ff */
[----:B------:R-:W-:Y:S01]  /*6630*/  IMAD.MOV.U32 R12, RZ, RZ, c[0x0][0x1a0] ;  /* 0x00006800ff0c7624 */ /* 0x000fe200078e00ff */
[-C--:B------:R-:W-:Y:S01]  /*6640*/  @!P0 LEA R4, P1, R14, R2.reuse, 0x4 ;  /* 0x000000020e048211 */ /* 0x080fe200078220ff */
[----:B------:R-:W-:Y:S01]  /*6650*/  IMAD.MOV.U32 R13, RZ, RZ, c[0x0][0x1a4] ;  /* 0x00006900ff0d7624 */ /* 0x000fe200078e00ff */
[----:B------:R-:W-:Y:S02]  /*6660*/  LEA.HI.X R3, R6, R247, R3, 0x6, P2 ;  /* 0x000000f706037211 */ /* 0x000fe400010f3403 */
[----:B------:R-:W-:Y:S02]  /*6670*/  @!P0 LEA R8, P3, R4, c[0x0][0x170], 0x1 ;  /* 0x00005c0004088a11 */ /* 0x000fe400078608ff */
[----:B------:R-:W-:Y:S01]  /*6680*/  @!P0 LEA.HI.X R11, R2, c[0x0][0x174], R3, 0x1, P4 ;  /* 0x00005d00020b8a11 */ /* 0x000fe200020f0c03 */
[----:B------:R-:W-:Y:S01]  /*6690*/  @P0 STS.128 [R199+0x6000], RZ ;  /* 0x006000ffc7000388 */ /* 0x000fe20000000c00 */
[-C--:B------:R-:W-:Y:S02]  /*66a0*/  @!P0 LEA.HI.X R7, R14, R3.reuse, R15, 0x4, P1 ;  /* 0x000000030e078211 */ /* 0x080fe400008f240f */
[----:B------:R-:W-:Y:S02]  /*66b0*/  @!P0 LEA R5, P2, R12, R2, 0x5 ;  /* 0x000000020c058211 */ /* 0x000fe400078428ff */
[----:B------:R-:W-:Y:S02]  /*66c0*/  @!P0 LEA.HI.X R9, R4, c[0x0][0x174], R7, 0x1, P3 ;  /* 0x00005d0004098a11 */ /* 0x000fe400018f0c07 */
[----:B------:R-:W-:Y:S01]  /*66d0*/  @!PT LDS RZ, [RZ] ;  /* 0x00000000fffff984 */ /* 0x000fe20000000800 */
[----:B------:R-:W-:Y:S01]  /*66e0*/  @!PT LDS RZ, [RZ] ;  /* 0x00000000fffff984 */ /* 0x000fe20000000800 */
[----:B------:R-:W-:Y:S01]  /*66f0*/  @!PT LDS RZ, [RZ] ;  /* 0x00000000fffff984 */ /* 0x000fe20000000800 */
[----:B------:R1:W-:Y:S01]  /*6700*/  @!P0 LDGSTS.E.BYPASS.LTC128B.128 [R199+0x6000], [R10.64] ;  /* 0x060000000ac78fae */ /* 0x0003e2000b901d50 */
[C---:B------:R-:W-:Y:S02]  /*6710*/  @!P0 LEA R6, P1, R5.reuse, c[0x0][0x170], 0x1 ;  /* 0x00005c0005068a11 */ /* 0x040fe400078208ff */
[----:B------:R-:W-:Y:S01]  /*6720*/  @!P0 LEA.HI.X R12, R12, R3, R13, 0x5, P2 ;  /* 0x000000030c0c8211 */ /* 0x000fe200010f2c0d */
[----:B------:R-:W-:Y:S03]  /*6730*/  IMAD.MOV.U32 R13, RZ, RZ, c[0x0][0x1a0] ;  /* 0x00006800ff0d7624 */ /* 0x000fe600078e00ff */
[----:B------:R-:W-:Y:S01]  /*6740*/  @P0 STS.128 [R199+0x6800], RZ ;  /* 0x006800ffc7000388 */ /* 0x000fe20000000c00 */
[----:B------:R-:W-:Y:S01]  /*6750*/  @!P0 LEA.HI.X R7, R5, c[0x0][0x174], R12, 0x1, P1 ;  /* 0x00005d0005078a11 */ /* 0x000fe200008f0c0c */
[----:B------:R-:W-:Y:S04]  /*6760*/  @!P0 IMAD.WIDE.U32 R2, R13, 0x30, R2 ;  /* 0x000000300d028825 */ /* 0x000fe800078e0002 */
[----:B------:R-:W-:Y:S01]  /*6770*/  @!P0 IMAD.IADD R3, R237, 0x1, R3 ;  /* 0x00000001ed038824 */ /* 0x000fe200078e0203 */
[----:B------:R-:W-:Y:S01]  /*6780*/  @!PT LDS RZ, [RZ] ;  /* 0x00000000fffff984 */ /* 0x000fe20000000800 */
[----:B------:R-:W-:Y:S01]  /*6790*/  @!PT LDS RZ, [RZ] ;  /* 0x00000000fffff984 */ /* 0x000fe20000000800 */
[----:B------:R-:W-:Y:S01]  /*67a0*/  @!PT LDS RZ, [RZ] ;  /* 0x00000000fffff984 */ /* 0x000fe20000000800 */
[----:B------:R1:W-:Y:S01]  /*67b0*/  @!P0 LDGSTS.E.BYPASS.LTC128B.128 [R199+0x6800], [R8.64] ;  /* 0x0680000008c78fae */ /* 0x0003e2000b901d50 */
[C---:B------:R-:W-:Y:S04]  /*67c0*/  @!P0 LEA R4, P1, R2.reuse, c[0x0][0x170], 0x1 ;  /* 0x00005c0002048a11 */ /* 0x040fe800078208ff */
[----:B------:R-:W-:Y:S02]  /*67d0*/  @!P0 LEA.HI.X R5, R2, c[0x0][0x174], R3, 0x1, P1 ;  /* 0x00005d0002058a11 */ /* 0x000fe400008f0c03 */
[----:B------:R-:W-:Y:S01]  /*67e0*/  @P0 STS.128 [R199+0x7000], RZ ;  /* 0x007000ffc7000388 */ /* 0x000fe20000000c00 */
[----:B------:R-:W-:Y:S06]  /*67f0*/  ISETP.GT.AND P1, PT, R200, RZ, PT ;  /* 0x000000ffc800720c */ /* 0x000fec0003f24270 */
[----:B------:R-:W-:Y:S01]  /*6800*/  @!PT LDS RZ, [RZ] ;  /* 0x00000000fffff984 */ /* 0x000fe20000000800 */
[----:B------:R-:W-:Y:S01]  /*6810*/  @!PT LDS RZ, [RZ] ;  /* 0x00000000fffff984 */ /* 0x000fe20000000800 */
[----:B------:R-:W-:Y:S01]  /*6820*/  @!PT LDS RZ, [RZ] ;  /* 0x00000000fffff984 */ /* 0x000fe20000000800 */
[----:B------:R2:W-:Y:S07]  /*6830*/  @!P0 LDGSTS.E.BYPASS.LTC128B.128 [R199+0x7000], [R6.64] ;  /* 0x0700000006c78fae */ /* 0x0005ee000b901d50 */
[----:B------:R-:W-:Y:S07]  /*6840*/  @P0 STS.128 [R199+0x7800], RZ ;  /* 0x007800ffc7000388 */ /* 0x000fee0000000c00 */
[----:B------:R-:W-:Y:S01]  /*6850*/  @!PT LDS RZ, [RZ] ;  /* 0x00000000fffff984 */ /* 0x000fe20000000800 */
[----:B------:R-:W-:Y:S01]  /*6860*/  @!PT LDS RZ, [RZ] ;  /* 0x00000000fffff984 */ /* 0x000fe20000000800 */
[----:B------:R-:W-:Y:S01]  /*6870*/  @!PT LDS RZ, [RZ] ;  /* 0x00000000fffff984 */ /* 0x000fe20000000800 */
[----:B------:R2:W-:Y:S07]  /*6880*/  @!P0 LDGSTS.E.BYPASS.LTC128B.128 [R199+0x7800], [R4.64] ;  /* 0x0780000004c78fae */ /* 0x0005ee000b901d50 */
[----:B------:R-:W-:Y:S07]  /*6890*/  LDSM.16.M88.4 R64, [R191] ;  /* 0x00000000bf40783b */ /* 0x000fee0000000200 */
[----:B------:R-:W2:Y:S07]  /*68a0*/  LDSM.16.M88.4 R16, [R184+0x4000] ;  /* 0x00400000b810783b */ /* 0x000eae0000000200 */
[----:B------:R-:W1:Y:S07]  /*68b0*/  LDSM.16.M88.4 R60, [R191+0x2000] ;  /* 0x00200000bf3c783b */ /* 0x000e6e0000000200 */
[----:B------:R-:W3:Y:S07]  /*68c0*/  LDSM.16.M88.4 R32, [R184+0x4800] ;  /* 0x00480000b820783b */ /* 0x000eee0000000200 */
[----:B------:R-:W0:Y:S07]  /*68d0*/  LDGDEPBAR ;  /* 0x00000000000079af */ /* 0x000e2e0000000000 */
[----:B------:R-:W4:Y:S07]  /*68e0*/  LDSM.16.M88.4 R48, [R184+0x5000] ;  /* 0x00500000b830783b */ /* 0x000f2e0000000200 */
[----:B------:R-:W5:Y:S01]  /*68f0*/  LDSM.16.M88.4 R140, [R184+0x5800] ;  /* 0x00580000b88c783b */ /* 0x000f620000000200 */
[-C--:B--2---:R-:W-:Y:S06]  /*6900*/  HMMA.16816.F32 R4, R64, R16.reuse, RZ ;  /* 0x000000104004723c */ /* 0x084fec00000018ff */
[----:B------:R-:W-:Y:S02]  /*6910*/  LDSM.16.M88.4 R144, [R194] ;  /* 0x00000000c290783b */ /* 0x000fe40000000200 */
[C---:B-1----:R-:W-:Y:S05]  /*6920*/  HMMA.16816.F32 R8, R60.reuse, R16, RZ ;  /* 0x000000103c08723c */ /* 0x042fea00000018ff */
[----:B------:R-:W1:Y:S03]  /*6930*/  LDSM.16.M88.4 R148, [R190+0x4000] ;  /* 0x00400000be94783b */ /* 0x000e660000000200 */
[-C--:B------:R-:W-:Y:S04]  /*6940*/  HMMA.16816.F32 R12, R60, R18.reuse, RZ ;  /* 0x000000123c0c723c */ /* 0x080fe800000018ff */
[----:B------:R-:W2:Y:S04]  /*6950*/  LDSM.16.M88.4 R152, [R194+0x2000] ;  /* 0x00200000c298783b */ /* 0x000ea80000000200 */
[C---:B------:R-:W-:Y:S03]  /*6960*/  HMMA.16816.F32 R16, R64.reuse, R18, RZ ;  /* 0x000000124010723c */ /* 0x040fe600000018ff */
[----:B------:R-:W1:Y:S05]  /*6970*/  LDSM.16.M88.4 R156, [R190+0x4800] ;  /* 0x00480000be9c783b */ /* 0x000e6a0000000200 */
[-C--:B---3--:R-:W-:Y:S02]  /*6980*/  HMMA.16816.F32 R20, R64, R32.reuse, RZ ;  /* 0x000000204014723c */ /* 0x088fe400000018ff */
[----:B------:R-:W3:Y:S06]  /*6990*/  LDSM.16.M88.4 R160, [R190+0x5000] ;  /* 0x00500000bea0783b */ /* 0x000eec0000000200 */
[C---:B------:R-:W-:Y:S01]  /*69a0*/  HMMA.16816.F32 R24, R60.reuse, R32, RZ ;  /* 0x000000203c18723c */ /* 0x040fe200000018ff */
[----:B------:R-:W1:Y:S07]  /*69b0*/  LDSM.16.M88.4 R164, [R190+0x5800] ;  /* 0x00580000bea4783b */ /* 0x000e6e0000000200 */
[-C--:B------:R-:W-:Y:S01]  /*69c0*/  HMMA.16816.F32 R28, R60, R34.reuse, RZ ;  /* 0x000000223c1c723c */ /* 0x080fe200000018ff */
[----:B------:R-:W-:Y:S07]  /*69d0*/  LDSM.16.M88.4 R168, [R192+0x2000] ;  /* 0x00200000c0a8783b */ /* 0x000fee0000000200 */
[C---:B------:R-:W-:Y:S01]  /*69e0*/  HMMA.16816.F32 R32, R64.reuse, R34, RZ ;  /* 0x000000224020723c */ /* 0x040fe200000018ff */
[----:B------:R-:W-:Y:S07]  /*69f0*/  LDSM.16.M88.4 R172, [R193+0x2000] ;  /* 0x00200000c1ac783b */ /* 0x000fee0000000200 */
[-C--:B----4-:R-:W-:Y:S01]  /*6a00*/  HMMA.16816.F32 R36, R64, R48.reuse, RZ ;  /* 0x000000304024723c */ /* 0x090fe200000018ff */
[----:B------:R-:W-:Y:S07]  /*6a10*/  LDSM.16.M88.4 R176, [R189+0x800] ;  /* 0x00080000bdb0783b */ /* 0x000fee0000000200 */
[C---:B------:R-:W-:Y:S01]  /*6a20*/  HMMA.16816.F32 R40, R60.reuse, R48, RZ ;  /* 0x000000303c28723c */ /* 0x040fe200000018ff */
[----:B------:R-:W-:Y:S07]  /*6a30*/  LDSM.16.M88.4 R180, [R189+0x1000] ;  /* 0x00100000bdb4783b */ /* 0x000fee0000000200 */
[-C--:B------:R-:W-:Y:S08]  /*6a40*/  HMMA.16816.F32 R44, R60, R50.reuse, RZ ;  /* 0x000000323c2c723c */ /* 0x080ff000000018ff */
[C---:B------:R-:W-:Y:S08]  /*6a50*/  HMMA.16816.F32 R48, R64.reuse, R50, RZ ;  /* 0x000000324030723c */ /* 0x040ff000000018ff */
[-C--:B-----5:R-:W-:Y:S08]  /*6a60*/  HMMA.16816.F32 R52, R64, R140.reuse, RZ ;  /* 0x0000008c4034723c */ /* 0x0a0ff000000018ff */
[C---:B------:R-:W-:Y:S08]  /*6a70*/  HMMA.16816.F32 R56, R60.reuse, R140, RZ ;  /* 0x0000008c3c38723c */ /* 0x040ff000000018ff */
[-C--:B------:R-:W-:Y:S08]  /*6a80*/  HMMA.16816.F32 R60, R60, R142.reuse, RZ ;  /* 0x0000008e3c3c723c */ /* 0x080ff000000018ff */
[----:B------:R-:W-:Y:S01]  /*6a90*/  HMMA.16816.F32 R64, R64, R142, RZ ;  /* 0x0000008e4040723c */ /* 0x000fe200000018ff */
[----:B------:R-:W-:Y:S07]  /*6aa0*/  LDSM.16.M88.4 R140, [R192] ;  /* 0x00000000c08c783b */ /* 0x000fee0000000200 */
[-C--:B-1----:R-:W-:Y:S08]  /*6ab0*/  HMMA.16816.F32 R4, R144, R148.reuse, R4 ;  /* 0x000000949004723c */ /* 0x082ff00000001804 */
[C---:B--2---:R-:W-:Y:S08]  /*6ac0*/  HMMA.16816.F32 R8, R152.reuse, R148, R8 ;  /* 0x000000949808723c */ /* 0x044ff00000001808 */
[-C--:B------:R-:W-:Y:S08]  /*6ad0*/  HMMA.16816.F32 R12, R152, R150.reuse, R12 ;  /* 0x00000096980c723c */ /* 0x080ff0000000180c */
[C---:B------:R-:W-:Y:S01]  /*6ae0*/  HMMA.16816.F32 R16, R144.reuse, R150, R16 ;  /* 0x000000969010723c */ /* 0x040fe20000001810 */
[----:B------:R-:W1:Y:S07]  /*6af0*/  LDSM.16.M88.4 R148, [R195] ;  /* 0x00000000c394783b */ /* 0x000e6e0000000200 */
[-C--:B------:R-:W-:Y:S08]  /*6b00*/  HMMA.16816.F32 R20, R144, R156.reuse, R20 ;  /* 0x0000009c9014723c */ /* 0x080ff00000001814 */
[C---:B------:R-:W-:Y:S08]  /*6b10*/  HMMA.16816.F32 R24, R152.reuse, R156, R24 ;  /* 0x0000009c9818723c */ /* 0x040ff00000001818 */
[-C--:B------:R-:W-:Y:S08]  /*6b20*/  HMMA.16816.F32 R28, R152, R158.reuse, R28 ;  /* 0x0000009e981c723c */ /* 0x080ff0000000181c */
[C---:B------:R-:W-:Y:S01]  /*6b30*/  HMMA.16816.F32 R32, R144.reuse, R158, R32 ;  /* 0x0000009e9020723c */ /* 0x040fe20000001820 */
[----:B------:R-:W2:Y:S07]  /*6b40*/  LDSM.16.M88.4 R156, [R198] ;  /* 0x00000000c69c783b */ /* 0x000eae0000000200 */
[-C--:B---3--:R-:W-:Y:S08]  /*6b50*/  HMMA.16816.F32 R36, R144, R160.reuse, R36 ;  /* 0x000000a09024723c */ /* 0x088ff00000001824 */
[C---:B------:R-:W-:Y:S08]  /*6b60*/  HMMA.16816.F32 R40, R152.reuse, R160, R40 ;  /* 0x000000a09828723c */ /* 0x040ff00000001828 */
[-C--:B------:R-:W-:Y:S08]  /*6b70*/  HMMA.16816.F32 R44, R152, R162.reuse, R44 ;  /* 0x000000a2982c723c */ /* 0x080ff0000000182c */
[C---:B------:R-:W-:Y:S01]  /*6b80*/  HMMA.16816.F32 R48, R144.reuse, R162, R48 ;  /* 0x000000a29030723c */ /* 0x040fe20000001830 */
[----:B------:R-:W-:Y:S07]  /*6b90*/  LDSM.16.M88.4 R160, [R196] ;  /* 0x00000000c4a0783b */ /* 0x000fee0000000200 */
[-C--:B------:R-:W-:Y:S08]  /*6ba0*/  HMMA.16816.F32 R52, R144, R164.reuse, R52 ;  /* 0x000000a49034723c */ /* 0x080ff00000001834 */
[C---:B------:R-:W-:Y:S08]  /*6bb0*/  HMMA.16816.F32 R56, R152.reuse, R164, R56 ;  /* 0x000000a49838723c */ /* 0x040ff00000001838 */
[-C--:B------:R-:W-:Y:S01]  /*6bc0*/  HMMA.16816.F32 R60, R152, R166.reuse, R60 ;  /* 0x000000a6983c723c */ /* 0x080fe2000000183c */
[----:B------:R-:W3:Y:S07]  /*6bd0*/  LDSM.16.M88.4 R152, [R197] ;  /* 0x00000000c598783b */ /* 0x000eee0000000200 */
[----:B------:R-:W-:Y:S01]  /*6be0*/  HMMA.16816.F32 R64, R144, R166, R64 ;  /* 0x000000a69040723c */ /* 0x000fe20000001840 */
[----:B------:R-:W-:Y:S07]  /*6bf0*/  LDSM.16.M88.4 R144, [R193] ;  /* 0x00000000c190783b */ /* 0x000fee0000000200 */
[-C--:B-1----:R-:W-:Y:S01]  /*6c00*/  HMMA.16816.F32 R4, R140, R148.reuse, R4 ;  /* 0x000000948c04723c */ /* 0x082fe20000001804 */
[----:B------:R-:W1:Y:S07]  /*6c10*/  LDSM.16.M88.4 R164, [R189] ;  /* 0x00000000bda4783b */ /* 0x000e6e0000000200 */
        /* <DEDUP_REMOVED lines=10> */
[-C--:B---3--:R-:W-:Y:S08]  /*6cc0*/  HMMA.16816.F32 R36, R140, R152.reuse, R36 ;  /* 0x000000988c24723c */ /* 0x088ff00000001824 */
[C---:B------:R-:W-:Y:S08]  /*6cd0*/  HMMA.16816.F32 R40, R168.reuse, R152, R40 ;  /* 0x00000098a828723c */ /* 0x040ff00000001828 */
[-C--:B------:R-:W-:Y:S08]  /*6ce0*/  HMMA.16816.F32 R44, R168, R154.reuse, R44 ;  /* 0x0000009aa82c723c */ /* 0x080ff0000000182c */
[C---:B------:R-:W-:Y:S08]  /*6cf0*/  HMMA.16816.F32 R48, R140.reuse, R154, R48 ;  /* 0x0000009a8c30723c */ /* 0x040ff00000001830 */
[-C--:B------:R-:W-:Y:S08]  /*6d00*/  HMMA.16816.F32 R52, R140, R160.reuse, R52 ;  /* 0x000000a08c34723c */ /* 0x080ff00000001834 */
[C---:B------:R-:W-:Y:S08]  /*6d10*/  HMMA.16816.F32 R56, R168.reuse, R160, R56 ;  /* 0x000000a0a838723c */ /* 0x040ff00000001838 */
[-C--:B------:R-:W-:Y:S08]  /*6d20*/  HMMA.16816.F32 R60, R168, R162.reuse, R60 ;  /* 0x000000a2a83c723c */ /* 0x080ff0000000183c */
[----:B------:R-:W-:Y:S08]  /*6d30*/  HMMA.16816.F32 R64, R140, R162, R64 ;  /* 0x000000a28c40723c */ /* 0x000ff00000001840 */
[-C--:B-1----:R-:W-:Y:S08]  /*6d40*/  HMMA.16816.F32 R4, R144, R164.reuse, R4 ;  /* 0x000000a49004723c */ /* 0x082ff00000001804 */
        /* <DEDUP_REMOVED lines=16> */
.L_x_1080:
[----:B------:R-:W-:Y:S01]  /*6e50*/  FMNMX.FTZ R2, R4, R0, !PT ;  /* 0x0000000004027209 */ /* 0x000fe20007810000 */
[----:B-1----:R-:W-:Y:S01]  /*6e60*/  LDSM.16.MT88.4 R144, [R185+0x6000] ;  /* 0x00600000b990783b */ /* 0x002fe20000004200 */
[----:B------:R-:W-:Y:S02]  /*6e70*/  IMAD.SHL.U32 R172, R200, 0x2, RZ ;  /* 0x00000002c8ac7824 */ /* 0x000fe400078e00ff */
        /* <DEDUP_REMOVED lines=48> */
[----:B------:R-:W-:Y:S04]  /*7180*/  FMNMX.FTZ R3, R60, R3, !PT ;  /* 0x000000033c037209 */ /* 0x000fe80007810000 */
[----:B------:R-:W-:Y:S03]  /*7190*/  FMNMX.FTZ R3, R61, R3, !PT ;  /* 0x000000033d037209 */ /* 0x000fe60007810000 */
[----:B------:R-:W2:Y:S08]  /*71a0*/  SHFL.BFLY PT, R96, R2, 0x2, 0x1f ;  /* 0x0c401f0002607f89 */ /* 0x000eb000000e0000 */
[----:B------:R-:W3:Y:S01]  /*71b0*/  SHFL.BFLY PT, R99, R3, 0x2, 0x1f ;  /* 0x0c401f0003637f89 */ /* 0x000ee200000e0000 */
[----:B-1----:R-:W-:Y:S04]  /*71c0*/  FMNMX.FTZ R97, R97, R100, !PT ;  /* 0x0000006461617209 */ /* 0x002fe80007810000 */
[C---:B------:R-:W-:Y:S01]  /*71d0*/  FSETP.NEU.FTZ.AND P2, PT, R97.reuse, -INF , PT ;  /* 0xff8000006100780b */ /* 0x040fe20003f5d000 */
[C---:B------:R-:W-:Y:S02]  /*71e0*/  FADD.FTZ R0, -R97.reuse, R0 ;  /* 0x0000000061007221 */ /* 0x040fe40000010100 */
[----:B------:R-:W-:Y:S01]  /*71f0*/  FMUL.FTZ R152, R97, c[0x0][0x23c] ;  /* 0x00008f0061987a20 */ /* 0x000fe20000410000 */
[----:B--2---:R-:W-:Y:S01]  /*7200*/  FMNMX.FTZ R2, R2, R96, !PT ;  /* 0x0000006002027209 */ /* 0x004fe20007810000 */
[----:B------:R-:W-:Y:S01]  /*7210*/  FMUL.FTZ R0, R0, c[0x0][0x23c] ;  /* 0x00008f0000007a20 */ /* 0x000fe20000410000 */
[----:B------:R-:W-:Y:S02]  /*7220*/  FMNMX.FTZ R96, R10, R102, !PT ;  /* 0x000000660a607209 */ /* 0x000fe40007810000 */
[----:B------:R-:W-:Y:S01]  /*7230*/  FSEL R152, R152, RZ, P2 ;  /* 0x000000ff98987208 */ /* 0x000fe20001000000 */
[----:B------:R1:W2:Y:S01]  /*7240*/  MUFU.EX2 R100, R0 ;  /* 0x0000000000647308 */ /* 0x0002a20000000800 */
[----:B------:R-:W4:Y:S01]  /*7250*/  SHFL.BFLY PT, R103, R2, 0x1, 0x1f ;  /* 0x0c201f0002677f89 */ /* 0x000f2200000e0000 */
[----:B------:R-:W-:Y:S02]  /*7260*/  FMNMX.FTZ R96, R11, R96, !PT ;  /* 0x000000600b607209 */ /* 0x000fe40007810000 */
[----:B---3--:R-:W-:Y:S01]  /*7270*/  FMNMX.FTZ R3, R3, R99, !PT ;  /* 0x0000006303037209 */ /* 0x008fe20007810000 */
[--C-:B------:R-:W-:Y:S01]  /*7280*/  FFMA.FTZ R16, R16, c[0x0][0x23c], -R152.reuse ;  /* 0x00008f0010107a23 */ /* 0x100fe20000010898 */
[----:B------:R-:W-:Y:S01]  /*7290*/  FMNMX.FTZ R96, R14, R96, !PT ;  /* 0x000000600e607209 */ /* 0x000fe20007810000 */
[--C-:B------:R-:W-:Y:S02]  /*72a0*/  FFMA.FTZ R64, R64, c[0x0][0x23c], -R152.reuse ;  /* 0x00008f0040407a23 */ /* 0x100fe40000010898 */
[----:B------:R-:W3:Y:S01]  /*72b0*/  SHFL.BFLY PT, R140, R3, 0x1, 0x1f ;  /* 0x0c201f00038c7f89 */ /* 0x000ee200000e0000 */
[----:B------:R5:W-:Y:S01]  /*72c0*/  MUFU.EX2 R236, R16 ;  /* 0x0000001000ec7308 */ /* 0x000be20000000800 */
[----:B------:R-:W-:Y:S01]  /*72d0*/  FMNMX.FTZ R96, R15, R96, !PT ;  /* 0x000000600f607209 */ /* 0x000fe20007810000 */
[--C-:B------:R-:W-:Y:S02]  /*72e0*/  FFMA.FTZ R17, R17, c[0x0][0x23c], -R152.reuse ;  /* 0x00008f0011117a23 */ /* 0x100fe40000010898 */
[--C-:B------:R-:W-:Y:S01]  /*72f0*/  FFMA.FTZ R4, R4, c[0x0][0x23c], -R152.reuse ;  /* 0x00008f0004047a23 */ /* 0x100fe20000010898 */
[----:B------:R-:W-:Y:S01]  /*7300*/  FMNMX.FTZ R96, R26, R96, !PT ;  /* 0x000000601a607209 */ /* 0x000fe20007810000 */
[--C-:B------:R-:W-:Y:S02]  /*7310*/  FFMA.FTZ R65, R65, c[0x0][0x23c], -R152.reuse ;  /* 0x00008f0041417a23 */ /* 0x100fe40000010898 */
[--C-:B------:R-:W-:Y:S01]  /*7320*/  FFMA.FTZ R52, R52, c[0x0][0x23c], -R152.reuse ;  /* 0x00008f0034347a23 */ /* 0x100fe20000010898 */
[----:B------:R-:W-:Y:S01]  /*7330*/  FMNMX.FTZ R99, R27, R96, !PT ;  /* 0x000000601b637209 */ /* 0x000fe20007810000 */
[----:B------:R5:W-:Y:S01]  /*7340*/  MUFU.EX2 R235, R17 ;  /* 0x0000001100eb7308 */ /* 0x000be20000000800 */
[--C-:B------:R-:W-:Y:S02]  /*7350*/  FFMA.FTZ R20, R20, c[0x0][0x23c], -R152.reuse ;  /* 0x00008f0014147a23 */ /* 0x100fe40000010898 */
[--C-:B------:R-:W-:Y:S01]  /*7360*/  FFMA.FTZ R21, R21, c[0x0][0x23c], -R152.reuse ;  /* 0x00008f0015157a23 */ /* 0x100fe20000010898 */
[----:B----4-:R-:W-:Y:S01]  /*7370*/  FMNMX.FTZ R96, R2, R103, !PT ;  /* 0x0000006702607209 */ /* 0x010fe20007810000 */
[--C-:B------:R-:W-:Y:S01]  /*7380*/  FFMA.FTZ R5, R5, c[0x0][0x23c], -R152.reuse ;  /* 0x00008f0005057a23 */ /* 0x100fe20000010898 */
[----:B------:R-:W-:Y:S01]  /*7390*/  FMNMX.FTZ R2, R30, R99, !PT ;  /* 0x000000631e027209 */ /* 0x000fe20007810000 */
[----:B------:R-:W-:Y:S01]  /*73a0*/  FFMA.FTZ R32, R32, c[0x0][0x23c], -R152 ;  /* 0x00008f0020207a23 */ /* 0x000fe20000010898 */
[C---:B------:R-:W-:Y:S02]  /*73b0*/  FSETP.NEU.FTZ.AND P2, PT, R96.reuse, -INF , PT ;  /* 0xff8000006000780b */ /* 0x040fe40003f5d000 */
[----:B------:R4:W-:Y:S01]  /*73c0*/  MUFU.EX2 R232, R4 ;  /* 0x0000000400e87308 */ /* 0x0009e20000000800 */
[C---:B-1----:R-:W-:Y:S01]  /*73d0*/  FADD.FTZ R0, -R96.reuse, R98 ;  /* 0x0000006260007221 */ /* 0x042fe20000010100 */
[----:B------:R-:W-:Y:S01]  /*73e0*/  FMNMX.FTZ R2, R31, R2, !PT ;  /* 0x000000021f027209 */ /* 0x000fe20007810000 */
[----:B------:R-:W-:Y:S01]  /*73f0*/  FMUL.FTZ R153, R96, c[0x0][0x23c] ;  /* 0x00008f0060997a20 */ /* 0x000fe20000410000 */
[----:B---3--:R-:W-:Y:S01]  /*7400*/  FMNMX.FTZ R3, R3, R140, !PT ;  /* 0x0000008c03037209 */ /* 0x008fe20007810000 */
[----:B------:R-:W-:Y:S01]  /*7410*/  FMUL.FTZ R0, R0, c[0x0][0x23c] ;  /* 0x00008f0000007a20 */ /* 0x000fe20000410000 */
[----:B------:R-:W-:Y:S01]  /*7420*/  FMNMX.FTZ R2, R42, R2, !PT ;  /* 0x000000022a027209 */ /* 0x000fe20007810000 */
[----:B------:R-:W-:Y:S01]  /*7430*/  FFMA.FTZ R33, R33, c[0x0][0x23c], -R152 ;  /* 0x00008f0021217a23 */ /* 0x000fe20000010898 */
[----:B------:R-:W-:Y:S01]  /*7440*/  FSEL R153, R153, RZ, P2 ;  /* 0x000000ff99997208 */ /* 0x000fe20001000000 */
[----:B------:R-:W-:Y:S01]  /*7450*/  FMUL.FTZ R154, R3, c[0x0][0x23c] ;  /* 0x00008f00039a7a20 */ /* 0x000fe20000410000 */
[----:B------:R1:W-:Y:S01]  /*7460*/  MUFU.EX2 R99, R0 ;  /* 0x0000000000637308 */ /* 0x0003e20000000800 */
[----:B------:R-:W-:Y:S01]  /*7470*/  FMNMX.FTZ R2, R43, R2, !PT ;  /* 0x000000022b027209 */ /* 0x000fe20007810000 */
[----:B--2---:R-:W-:Y:S01]  /*7480*/  FMUL.FTZ R76, R100, R76 ;  /* 0x0000004c644c7220 */ /* 0x004fe20000410000 */
[----:B------:R-:W-:Y:S01]  /*7490*/  FSETP.NEU.FTZ.AND P2, PT, R3, -INF , PT ;  /* 0xff8000000300780b */ /* 0x000fe20003f5d000 */
[--C-:B------:R-:W-:Y:S01]  /*74a0*/  FFMA.FTZ R22, R22, c[0x0][0x23c], -R153.reuse ;  /* 0x00008f0016167a23 */ /* 0x100fe20000010899 */
[----:B------:R-:W-:Y:S01]  /*74b0*/  FMNMX.FTZ R2, R46, R2, !PT ;  /* 0x000000022e027209 */ /* 0x000fe20007810000 */
[--C-:B------:R-:W-:Y:S01]  /*74c0*/  FFMA.FTZ R23, R23, c[0x0][0x23c], -R153.reuse ;  /* 0x00008f0017177a23 */ /* 0x100fe20000010899 */
[----:B------:R-:W-:Y:S01]  /*74d0*/  FSEL R154, R154, RZ, P2 ;  /* 0x000000ff9a9a7208 */ /* 0x000fe20001000000 */
[--C-:B------:R-:W-:Y:S01]  /*74e0*/  FFMA.FTZ R38, R38, c[0x0][0x23c], -R153.reuse ;  /* 0x00008f0026267a23 */ /* 0x100fe20000010899 */
[----:B------:R-:W-:Y:S01]  /*74f0*/  FMNMX.FTZ R2, R47, R2, !PT ;  /* 0x000000022f027209 */ /* 0x000fe20007810000 */
[----:B------:R-:W2:Y:S01]  /*7500*/  MUFU.EX2 R231, R5 ;  /* 0x0000000500e77308 */ /* 0x000ea20000000800 */
[--C-:B-----5:R-:W-:Y:S01]  /*7510*/  LOP3.LUT R16, R207, UR12, R202.reuse, 0x96, !PT ;  /* 0x0000000ccf107c12 */ /* 0x120fe2000f8e96ca */
[--C-:B------:R-:W-:Y:S01]  /*7520*/  FFMA.FTZ R18, R18, c[0x0][0x23c], -R153.reuse ;  /* 0x00008f0012127a23 */ /* 0x100fe20000010899 */
[----:B------:R-:W-:Y:S01]  /*7530*/  LOP3.LUT R17, R205, UR12, R202, 0x96, !PT ;  /* 0x0000000ccd117c12 */ /* 0x000fe2000f8e96ca */
[----:B------:R-:W-:Y:S01]  /*7540*/  FFMA.FTZ R45, R45, c[0x0][0x23c], -R154 ;  /* 0x00008f002d2d7a23 */ /* 0x000fe2000001089a */
[----:B----4-:R-:W-:Y:S01]  /*7550*/  LOP3.LUT R4, R203, UR19, R172, 0x96, !PT ;  /* 0x00000013cb047c12 */ /* 0x010fe2000f8e96ac */
[----:B------:R-:W-:Y:S04]  /*7560*/  IMAD.WIDE.U32 R170, R16, -0x326172a9, RZ ;  /* 0xcd9e8d5710aa7825 */ /* 0x000fe800078e00ff */
[----:B------:R-:W-:Y:S01]  /*7570*/  MUFU.EX2 R233, R18 ;  /* 0x0000001200e97308 */ /* 0x000fe20000000800 */
[----:B------:R-:W-:Y:S02]  /*7580*/  FFMA.FTZ R16, R6, c[0x0][0x23c], -R153 ;  /* 0x00008f0006107a23 */ /* 0x000fe40000010899 */
[--C-:B------:R-:W-:Y:S02]  /*7590*/  FFMA.FTZ R40, R40, c[0x0][0x23c], -R154.reuse ;  /* 0x00008f0028287a23 */ /* 0x100fe4000001089a */
[----:B-1----:R-:W-:Y:S02]  /*75a0*/  FADD.FTZ R0, -R3, R101 ;  /* 0x0000006503007221 */ /* 0x002fe40000010100 */
[--C-:B------:R-:W-:Y:S02]  /*75b0*/  FFMA.FTZ R101, R7, c[0x0][0x23c], -R153.reuse ;  /* 0x00008f0007657a23 */ /* 0x100fe40000010899 */
[----:B------:R-:W-:Y:S01]  /*75c0*/  FMUL.FTZ R0, R0, c[0x0][0x23c] ;  /* 0x00008f0000007a20 */ /* 0x000fe20000410000 */
[----:B------:R1:W-:Y:S01]  /*75d0*/  MUFU.EX2 R230, R16 ;  /* 0x0000001000e67308 */ /* 0x0003e20000000800 */
[--C-:B------:R-:W-:Y:S02]  /*75e0*/  FFMA.FTZ R41, R41, c[0x0][0x23c], -R154.reuse ;  /* 0x00008f0029297a23 */ /* 0x100fe4000001089a */
[--C-:B------:R-:W-:Y:S01]  /*75f0*/  FFMA.FTZ R56, R56, c[0x0][0x23c], -R154.reuse ;  /* 0x00008f0038387a23 */ /* 0x100fe2000001089a */
[----:B--2---:R-:W-:Y:S01]  /*7600*/  F2FP.PACK_AB R140, R231, R232 ;  /* 0x000000e8e78c723e */ /* 0x004fe200000000ff */
[----:B------:R-:W-:Y:S04]  /*7610*/  IMAD.WIDE.U32 R168, R17, -0x326172a9, RZ ;  /* 0xcd9e8d5711a87825 */ /* 0x000fe800078e00ff */
[--C-:B------:R-:W-:Y:S01]  /*7620*/  FFMA.FTZ R9, R9, c[0x0][0x23c], -R154.reuse ;  /* 0x00008f0009097a23 */ /* 0x100fe2000001089a */
[----:B------:R2:W-:Y:S01]  /*7630*/  MUFU.EX2 R98, R0 ;  /* 0x0000000000627308 */ /* 0x0005e20000000800 */
[--C-:B------:R-:W-:Y:S02]  /*7640*/  FFMA.FTZ R19, R19, c[0x0][0x23c], -R153.reuse ;  /* 0x00008f0013137a23 */ /* 0x100fe40000010899 */
[--C-:B------:R-:W-:Y:S02]  /*7650*/  FFMA.FTZ R24, R24, c[0x0][0x23c], -R154.reuse ;  /* 0x00008f0018187a23 */ /* 0x100fe4000001089a */
[--C-:B------:R-:W-:Y:S02]  /*7660*/  FFMA.FTZ R29, R29, c[0x0][0x23c], -R154.reuse ;  /* 0x00008f001d1d7a23 */ /* 0x100fe4000001089a */
[--C-:B------:R-:W-:Y:S02]  /*7670*/  FFMA.FTZ R28, R28, c[0x0][0x23c], -R154.reuse ;  /* 0x00008f001c1c7a23 */ /* 0x100fe4000001089a */
[--C-:B------:R-:W-:Y:S01]  /*7680*/  FFMA.FTZ R44, R44, c[0x0][0x23c], -R154.reuse ;  /* 0x00008f002c2c7a23 */ /* 0x100fe2000001089a */
[----:B------:R3:W4:Y:S01]  /*7690*/  MUFU.EX2 R234, R19 ;  /* 0x0000001300ea7308 */ /* 0x0007220000000800 */
[----:B------:R-:W-:Y:S04]  /*76a0*/  IMAD.WIDE.U32 R4, R4, -0x326172a9, RZ ;  /* 0xcd9e8d5704047825 */ /* 0x000fe800078e00ff */
[----:B------:R-:W-:Y:S01]  /*76b0*/  FFMA.FTZ R12, R12, c[0x0][0x23c], -R154 ;  /* 0x00008f000c0c7a23 */ /* 0x000fe2000001089a */
[----:B------:R-:W-:Y:S01]  /*76c0*/  LOP3.LUT R17, R169, UR11, R4, 0x96, !PT ;  /* 0x0000000ba9117c12 */ /* 0x000fe2000f8e9604 */
[----:B------:R-:W-:Y:S01]  /*76d0*/  FFMA.FTZ R8, R8, c[0x0][0x23c], -R154 ;  /* 0x00008f0008087a23 */ /* 0x000fe2000001089a */
[C---:B------:R-:W-:Y:S01]  /*76e0*/  LOP3.LUT R6, R5.reuse, UR13, R220, 0x96, !PT ;  /* 0x0000000d05067c12 */ /* 0x040fe2000f8e96dc */
[--C-:B------:R-:W-:Y:S01]  /*76f0*/  FFMA.FTZ R34, R34, c[0x0][0x23c], -R153.reuse ;  /* 0x00008f0022227a23 */ /* 0x100fe20000010899 */
[----:B------:R5:W-:Y:S01]  /*7700*/  MUFU.EX2 R228, R12 ;  /* 0x0000000c00e47308 */ /* 0x000be20000000800 */
[----:B------:R-:W-:Y:S01]  /*7710*/  LOP3.LUT R5, R5, UR13, R218, 0x96, !PT ;  /* 0x0000000d05057c12 */ /* 0x000fe2000f8e96da */
[----:B-1----:R-:W-:Y:S01]  /*7720*/  IMAD.WIDE.U32 R16, R17, -0x2daee0ad, RZ ;  /* 0xd2511f5311107825 */ /* 0x002fe200078e00ff */
[----:B------:R-:W-:Y:S02]  /*7730*/  LOP3.LUT R18, R171, UR11, R4, 0x96, !PT ;  /* 0x0000000bab127c12 */ /* 0x000fe4000f8e9604 */
[----:B--2---:R-:W-:Y:S01]  /*7740*/  FMNMX.FTZ R0, R58, R2, !PT ;  /* 0x000000023a007209 */ /* 0x004fe20007810000 */
[----:B------:R-:W-:Y:S03]  /*7750*/  IMAD.WIDE.U32 R6, R6, -0x2daee0ad, RZ ;  /* 0xd2511f5306067825 */ /* 0x000fe600078e00ff */
[----:B------:R-:W-:Y:S01]  /*7760*/  FMNMX.FTZ R0, R59, R0, !PT ;  /* 0x000000003b007209 */ /* 0x000fe20007810000 */
[----:B------:R-:W-:Y:S01]  /*7770*/  MUFU.EX2 R224, R8 ;  /* 0x0000000800e07308 */ /* 0x000fe20000000800 */
[----:B------:R-:W-:Y:S01]  /*7780*/  FFMA.FTZ R13, R13, c[0x0][0x23c], -R154 ;  /* 0x00008f000d0d7a23 */ /* 0x000fe2000001089a */
[----:B------:R-:W-:Y:S01]  /*7790*/  LOP3.LUT R17, R17, UR8, R6, 0x96, !PT ;  /* 0x0000000811117c12 */ /* 0x000fe2000f8e9606 */
[----:B------:R-:W-:Y:S01]  /*77a0*/  IMAD.WIDE.U32 R4, R5, -0x2daee0ad, RZ ;  /* 0xd2511f5305047825 */ /* 0x000fe200078e00ff */
[----:B------:R-:W-:Y:S02]  /*77b0*/  FMNMX.FTZ R0, R62, R0, !PT ;  /* 0x000000003e007209 */ /* 0x000fe40007810000 */
[----:B------:R-:W-:Y:S01]  /*77c0*/  LOP3.LUT R7, R7, UR10, R204, 0x96, !PT ;  /* 0x0000000a07077c12 */ /* 0x000fe2000f8e96cc */
[----:B---3--:R-:W-:Y:S01]  /*77d0*/  IMAD.WIDE.U32 R18, R18, -0x2daee0ad, RZ ;  /* 0xd2511f5312127825 */ /* 0x008fe200078e00ff */
[----:B------:R-:W-:Y:S02]  /*77e0*/  FMNMX.FTZ R0, R63, R0, !PT ;  /* 0x000000003f007209 */ /* 0x000fe40007810000 */
[----:B------:R-:W1:Y:S01]  /*77f0*/  MUFU.EX2 R227, R13 ;  /* 0x0000000d00e37308 */ /* 0x000e620000000800 */
[----:B------:R-:W-:Y:S01]  /*7800*/  IMAD.WIDE.U32 R160, R17, -0x326172a9, RZ ;  /* 0xcd9e8d5711a07825 */ /* 0x000fe200078e00ff */
[----:B------:R-:W-:Y:S01]  /*7810*/  LOP3.LUT R19, R19, UR8, R4, 0x96, !PT ;  /* 0x0000000813137c12 */ /* 0x000fe2000f8e9604 */
[----:B------:R-:W2:Y:S01]  /*7820*/  SHFL.BFLY PT, R2, R0, 0x2, 0x1f ;  /* 0x0c401f0000027f89 */ /* 0x000ea200000e0000 */
[----:B------:R-:W-:Y:S01]  /*7830*/  LOP3.LUT R5, R5, UR10, R206, 0x96, !PT ;  /* 0x0000000a05057c12 */ /* 0x000fe2000f8e96ce */
[----:B------:R-:W-:Y:S01]  /*7840*/  IMAD.WIDE.U32 R6, R7, -0x326172a9, RZ ;  /* 0xcd9e8d5707067825 */ /* 0x000fe200078e00ff */
[----:B----4-:R-:W-:Y:S03]  /*7850*/  F2FP.PACK_AB R143, R234, R233 ;  /* 0x000000e9ea8f723e */ /* 0x010fe600000000ff */
[----:B------:R-:W-:Y:S01]  /*7860*/  IMAD.WIDE.U32 R164, R19, -0x326172a9, RZ ;  /* 0xcd9e8d5713a47825 */ /* 0x000fe200078e00ff */
[----:B------:R-:W-:Y:S01]  /*7870*/  MUFU.EX2 R223, R9 ;  /* 0x0000000900df7308 */ /* 0x000fe20000000800 */
[----:B------:R-:W-:Y:S02]  /*7880*/  LOP3.LUT R6, R161, UR7, R6, 0x96, !PT ;  /* 0x00000007a1067c12 */ /* 0x000fe4000f8e9606 */
[----:B------:R-:W-:Y:S01]  /*7890*/  IMAD.WIDE.U32 R4, R5, -0x326172a9, RZ ;  /* 0xcd9e8d5705047825 */ /* 0x000fe200078e00ff */
[----:B------:R-:W-:Y:S03]  /*78a0*/  LOP3.LUT R7, R7, UR9, R168, 0x96, !PT ;  /* 0x0000000907077c12 */ /* 0x000fe6000f8e96a8 */
[----:B------:R-:W-:Y:S01]  /*78b0*/  IMAD.WIDE.U32 R162, R6, -0x2daee0ad, RZ ;  /* 0xd2511f5306a27825 */ /* 0x000fe200078e00ff */
[----:B-----5:R-:W-:Y:S02]  /*78c0*/  LOP3.LUT R12, R5, UR9, R170, 0x96, !PT ;  /* 0x00000009050c7c12 */ /* 0x020fe4000f8e96aa */
[----:B------:R-:W3:Y:S01]  /*78d0*/  MUFU.EX2 R229, R101 ;  /* 0x0000006500e57308 */ /* 0x000ee20000000800 */
[----:B------:R-:W-:Y:S02]  /*78e0*/  FFMA.FTZ R35, R35, c[0x0][0x23c], -R153 ;  /* 0x00008f0023237a23 */ /* 0x000fe40000010899 */
[----:B------:R-:W-:Y:S01]  /*78f0*/  FMUL.FTZ R19, R99, R119 ;  /* 0x0000007763137220 */ /* 0x000fe20000410000 */
[----:B-1----:R-:W-:Y:S01]  /*7900*/  F2FP.PACK_AB R150, R227, R228 ;  /* 0x000000e4e396723e */ /* 0x002fe200000000ff */
[----:B------:R-:W-:Y:S01]  /*7910*/  IMAD.WIDE.U32 R12, R12, -0x2daee0ad, RZ ;  /* 0xd2511f530c0c7825 */ /* 0x000fe200078e00ff */
[----:B--2---:R-:W-:Y:S03]  /*7920*/  FMNMX.FTZ R0, R0, R2, !PT ;  /* 0x0000000200007209 */ /* 0x004fe60007810000 */
[C---:B------:R-:W-:Y:S01]  /*7930*/  FMUL.FTZ R72, R98.reuse, R72 ;  /* 0x0000004862487220 */ /* 0x040fe20000410000 */
[----:B------:R1:W-:Y:S01]  /*7940*/  MUFU.EX2 R183, R32 ;  /* 0x0000002000b77308 */ /* 0x0003e20000000800 */
[C---:B------:R-:W-:Y:S01]  /*7950*/  FMUL.FTZ R73, R98.reuse, R73 ;  /* 0x0000004962497220 */ /* 0x040fe20000410000 */
[----:B------:R-:W2:Y:S01]  /*7960*/  SHFL.BFLY PT, R2, R0, 0x1, 0x1f ;  /* 0x0c201f0000027f89 */ /* 0x000ea200000e0000 */
[C---:B------:R-:W-:Y:S02]  /*7970*/  FMUL.FTZ R68, R98.reuse, R68 ;  /* 0x0000004462447220 */ /* 0x040fe40000410000 */
[C---:B------:R-:W-:Y:S02]  /*7980*/  FMUL.FTZ R69, R98.reuse, R69 ;  /* 0x0000004562457220 */ /* 0x040fe40000410000 */
[C---:B------:R-:W-:Y:S02]  /*7990*/  FMUL.FTZ R80, R98.reuse, R80 ;  /* 0x0000005062507220 */ /* 0x040fe40000410000 */
[C---:B------:R-:W-:Y:S01]  /*79a0*/  FMUL.FTZ R81, R98.reuse, R81 ;  /* 0x0000005162517220 */ /* 0x040fe20000410000 */
[----:B------:R4:W-:Y:S01]  /*79b0*/  MUFU.EX2 R216, R33 ;  /* 0x0000002100d87308 */ /* 0x0009e20000000800 */
[C---:B------:R-:W-:Y:S02]  /*79c0*/  FMUL.FTZ R88, R98.reuse, R88 ;  /* 0x0000005862587220 */ /* 0x040fe40000410000 */
[C---:B------:R-:W-:Y:S01]  /*79d0*/  FMUL.FTZ R89, R98.reuse, R89 ;  /* 0x0000005962597220 */ /* 0x040fe20000410000 */
[----:B---3--:R-:W-:Y:S01]  /*79e0*/  F2FP.PACK_AB R141, R229, R230 ;  /* 0x000000e6e58d723e */ /* 0x008fe200000000ff */
[C---:B------:R-:W-:Y:S02]  /*79f0*/  FMUL.FTZ R92, R98.reuse, R92 ;  /* 0x0000005c625c7220 */ /* 0x040fe40000410000 */
[----:B------:R-:W-:Y:S02]  /*7a00*/  FMUL.FTZ R93, R98, R93 ;  /* 0x0000005d625d7220 */ /* 0x000fe40000410000 */
[----:B------:R-:W-:Y:S01]  /*7a10*/  FFMA.FTZ R25, R25, c[0x0][0x23c], -R154 ;  /* 0x00008f0019197a23 */ /* 0x000fe2000001089a */
[----:B------:R3:W-:Y:S01]  /*7a20*/  MUFU.EX2 R181, R34 ;  /* 0x0000002200b57308 */ /* 0x0007e20000000800 */
[C---:B------:R-:W-:Y:S02]  /*7a30*/  FMUL.FTZ R77, R100.reuse, R77 ;  /* 0x0000004d644d7220 */ /* 0x040fe40000410000 */
[C---:B------:R-:W-:Y:S02]  /*7a40*/  FMUL.FTZ R78, R99.reuse, R78 ;  /* 0x0000004e634e7220 */ /* 0x040fe40000410000 */
[----:B-1----:R-:W-:Y:S01]  /*7a50*/  FMUL.FTZ R32, R100, R120 ;  /* 0x0000007864207220 */ /* 0x002fe20000410000 */
[----:B--2---:R-:W-:Y:S01]  /*7a60*/  FMNMX.FTZ R2, R0, R2, !PT ;  /* 0x0000000200027209 */ /* 0x004fe20007810000 */
[----:B------:R-:W-:Y:S01]  /*7a70*/  FMUL.FTZ R79, R99, R79 ;  /* 0x0000004f634f7220 */ /* 0x000fe20000410000 */
[----:B------:R-:W-:Y:S01]  /*7a80*/  LOP3.LUT R0, R165, UR7, R4, 0x96, !PT ;  /* 0x00000007a5007c12 */ /* 0x000fe2000f8e9604 */
[----:B------:R-:W-:Y:S01]  /*7a90*/  IMAD.WIDE.U32 R4, R7, -0x2daee0ad, RZ ;  /* 0xd2511f5307047825 */ /* 0x000fe200078e00ff */
[C---:B------:R-:W-:Y:S01]  /*7aa0*/  FSETP.NEU.FTZ.AND P2, PT, R2.reuse, -INF , PT ;  /* 0xff8000000200780b */ /* 0x040fe20003f5d000 */
[----:B------:R1:W-:Y:S02]  /*7ab0*/  MUFU.EX2 R182, R35 ;  /* 0x0000002300b67308 */ /* 0x0003e40000000800 */
[----:B------:R-:W-:Y:S01]  /*7ac0*/  FMUL.FTZ R155, R2, c[0x0][0x23c] ;  /* 0x00008f00029b7a20 */ /* 0x000fe20000410000 */
[----:B------:R-:W-:Y:S01]  /*7ad0*/  LOP3.LUT R6, R163, UR4, R4, 0x96, !PT ;  /* 0x00000004a3067c12 */ /* 0x000fe2000f8e9604 */
[----:B------:R-:W-:Y:S01]  /*7ae0*/  IMAD.WIDE.U32 R166, R0, -0x2daee0ad, RZ ;  /* 0xd2511f5300a67825 */ /* 0x000fe200078e00ff */
[----:B------:R-:W-:Y:S02]  /*7af0*/  LOP3.LUT R5, R5, UR6, R16, 0x96, !PT ;  /* 0x0000000605057c12 */ /* 0x000fe4000f8e9610 */
[----:B------:R-:W-:Y:S01]  /*7b00*/  FSEL R155, R155, RZ, P2 ;  /* 0x000000ff9b9b7208 */ /* 0x000fe20001000000 */
[----:B------:R-:W-:Y:S01]  /*7b10*/  IMAD.WIDE.U32 R6, R6, -0x326172a9, RZ ;  /* 0xcd9e8d5706067825 */ /* 0x000fe200078e00ff */
[----:B------:R-:W-:Y:S01]  /*7b20*/  LOP3.LUT R4, R167, UR4, R12, 0x96, !PT ;  /* 0x00000004a7047c12 */ /* 0x000fe2000f8e960c */
[----:B------:R-:W-:Y:S01]  /*7b30*/  MUFU.EX2 R176, R24 ;  /* 0x0000001800b07308 */ /* 0x000fe20000000800 */
[----:B------:R-:W-:Y:S01]  /*7b40*/  LOP3.LUT R12, R13, UR6, R18, 0x96, !PT ;  /* 0x000000060d0c7c12 */ /* 0x000fe2000f8e9612 */
[--C-:B------:R-:W-:Y:S01]  /*7b50*/  FFMA.FTZ R15, R15, c[0x0][0x23c], -R155.reuse ;  /* 0x00008f000f0f7a23 */ /* 0x100fe2000001089b */
[----:B------:R-:W-:Y:S01]  /*7b60*/  LOP3.LUT R0, R6, 0xffff, RZ, 0xc0, !PT ;  /* 0x0000ffff06007812 */ /* 0x000fe200078ec0ff */
[--C-:B------:R-:W-:Y:S01]  /*7b70*/  FFMA.FTZ R14, R14, c[0x0][0x23c], -R155.reuse ;  /* 0x00008f000e0e7a23 */ /* 0x100fe2000001089b */
[----:B------:R-:W-:Y:S01]  /*7b80*/  SHF.R.U32.HI R13, RZ, 0x10, R6 ;  /* 0x00000010ff0d7819 */ /* 0x000fe20000011606 */
[----:B------:R-:W-:Y:S01]  /*7b90*/  IMAD.WIDE.U32 R156, R5, -0x326172a9, RZ ;  /* 0xcd9e8d57059c7825 */ /* 0x000fe200078e00ff */
[----:B------:R-:W-:Y:S03]  /*7ba0*/  LOP3.LUT R16, R6, 0xff, RZ, 0xc0, !PT ;  /* 0x000000ff06107812 */ /* 0x000fe600078ec0ff */
[----:B------:R2:W-:Y:S01]  /*7bb0*/  MUFU.EX2 R225, R15 ;  /* 0x0000000f00e17308 */ /* 0x0005e20000000800 */
[----:B------:R-:W-:Y:S04]  /*7bc0*/  IMAD.WIDE.U32 R158, R12, -0x326172a9, RZ ;  /* 0xcd9e8d570c9e7825 */ /* 0x000fe800078e00ff */
[----:B------:R-:W-:Y:S04]  /*7bd0*/  IMAD.WIDE.U32 R4, R4, -0x326172a9, RZ ;  /* 0xcd9e8d5704047825 */ /* 0x000fe800078e00ff */
[--C-:B------:R-:W-:Y:S01]  /*7be0*/  FFMA.FTZ R10, R10, c[0x0][0x23c], -R155.reuse ;  /* 0x00008f000a0a7a23 */ /* 0x100fe2000001089b */
[----:B------:R5:W5:Y:S01]  /*7bf0*/  MUFU.EX2 R226, R14 ;  /* 0x0000000e00e27308 */ /* 0x000b620000000800 */
[----:B------:R-:W-:Y:S01]  /*7c00*/  LOP3.LUT R18, R4, 0xff, RZ, 0xc0, !PT ;  /* 0x000000ff04127812 */ /* 0x000fe200078ec0ff */
[--C-:B------:R-:W-:Y:S01]  /*7c10*/  FFMA.FTZ R11, R11, c[0x0][0x23c], -R155.reuse ;  /* 0x00008f000b0b7a23 */ /* 0x100fe2000001089b */
[----:B------:R-:W-:Y:S01]  /*7c20*/  SHF.R.U32.HI R17, RZ, 0x18, R4 ;  /* 0x00000018ff117819 */ /* 0x000fe20000011604 */
[----:B----4-:R-:W-:Y:S01]  /*7c30*/  FMUL.FTZ R33, R100, R121 ;  /* 0x0000007964217220 */ /* 0x010fe20000410000 */
[----:B------:R-:W-:Y:S01]  /*7c40*/  LOP3.LUT R12, R4, 0xffff, RZ, 0xc0, !PT ;  /* 0x0000ffff040c7812 */ /* 0x000fe200078ec0ff */
[C---:B---3--:R-:W-:Y:S02]  /*7c50*/  FMUL.FTZ R34, R99.reuse, R122 ;  /* 0x0000007a63227220 */ /* 0x048fe40000410000 */
[----:B-1----:R-:W-:Y:S02]  /*7c60*/  FMUL.FTZ R35, R99, R123 ;  /* 0x0000007b63237220 */ /* 0x002fe40000410000 */
[----:B------:R-:W-:Y:S01]  /*7c70*/  MUFU.EX2 R222, R10 ;  /* 0x0000000a00de7308 */ /* 0x000fe20000000800 */
[--C-:B------:R-:W-:Y:S02]  /*7c80*/  FFMA.FTZ R46, R46, c[0x0][0x23c], -R155.reuse ;  /* 0x00008f002e2e7a23 */ /* 0x100fe4000001089b */
[--C-:B------:R-:W-:Y:S01]  /*7c90*/  FFMA.FTZ R47, R47, c[0x0][0x23c], -R155.reuse ;  /* 0x00008f002f2f7a23 */ /* 0x100fe2000001089b */
[----:B--2---:R-:W-:Y:S01]  /*7ca0*/  SHF.R.U32.HI R15, RZ, 0x18, R6 ;  /* 0x00000018ff0f7819 */ /* 0x004fe20000011606 */
[--C-:B------:R-:W-:Y:S01]  /*7cb0*/  FFMA.FTZ R42, R42, c[0x0][0x23c], -R155.reuse ;  /* 0x00008f002a2a7a23 */ /* 0x100fe2000001089b */
[----:B------:R-:W-:Y:S01]  /*7cc0*/  LOP3.LUT R6, R7, UR15, R156, 0x96, !PT ;  /* 0x0000000f07067c12 */ /* 0x000fe2000f8e969c */
[----:B------:R-:W-:Y:S01]  /*7cd0*/  FFMA.FTZ R26, R26, c[0x0][0x23c], -R155 ;  /* 0x00008f001a1a7a23 */ /* 0x000fe2000001089b */
[----:B------:R-:W-:Y:S01]  /*7ce0*/  SHF.R.U32.HI R7, RZ, 0x8, R0 ;  /* 0x00000008ff077819 */ /* 0x000fe20000011600 */
[----:B------:R-:W-:Y:S01]  /*7cf0*/  FMUL.FTZ R84, R100, R84 ;  /* 0x0000005464547220 */ /* 0x000fe20000410000 */
[----:B------:R-:W-:Y:S01]  /*7d00*/  LOP3.LUT R0, R13, 0xff, RZ, 0xc0, !PT ;  /* 0x000000ff0d007812 */ /* 0x000fe200078ec0ff */
[----:B------:R-:W1:Y:S01]  /*7d10*/  MUFU.EX2 R217, R11 ;  /* 0x0000000b00d97308 */ /* 0x000e620000000800 */
[----:B------:R-:W-:Y:S01]  /*7d20*/  PRMT R16, R16, 0x5410, R7 ;  /* 0x0000541010107816 */ /* 0x000fe20000000007 */
[----:B------:R-:W-:Y:S01]  /*7d30*/  FMUL.FTZ R85, R100, R85 ;  /* 0x0000005564557220 */ /* 0x000fe20000410000 */
[----:B------:R-:W-:Y:S01]  /*7d40*/  PRMT R15, R0, 0x5410, R15 ;  /* 0x00005410000f7816 */ /* 0x000fe2000000000f */
[----:B------:R-:W-:Y:S01]  /*7d50*/  FMUL.FTZ R86, R99, R86 ;  /* 0x0000005663567220 */ /* 0x000fe20000410000 */
[----:B------:R-:W-:Y:S01]  /*7d60*/  LOP3.LUT R0, R6, 0xffff, RZ, 0xc0, !PT ;  /* 0x0000ffff06007812 */ /* 0x000fe200078ec0ff */
[--C-:B------:R-:W-:Y:S01]  /*7d70*/  HSET2.LE.AND R142, R16, R201.reuse, PT ;  /* 0x000000c9108e7233 */ /* 0x100fe20003803000 */
[----:B------:R-:W-:Y:S01]  /*7d80*/  SHF.R.U32.HI R7, RZ, 0x10, R6 ;  /* 0x00000010ff077819 */ /* 0x000fe20000011606 */
[----:B------:R-:W-:Y:S01]  /*7d90*/  FMUL.FTZ R16, R100, R116 ;  /* 0x0000007464107220 */ /* 0x000fe20000410000 */
[----:B-----5:R-:W-:Y:S01]  /*7da0*/  SHF.R.U32.HI R14, RZ, 0x10, R4 ;  /* 0x00000010ff0e7819 */ /* 0x020fe20000011604 */
[----:B------:R-:W-:Y:S01]  /*7db0*/  MUFU.EX2 R180, R20 ;  /* 0x0000001400b47308 */ /* 0x000fe20000000800 */
[----:B------:R-:W-:Y:S01]  /*7dc0*/  LOP3.LUT R4, R5, UR15, R158, 0x96, !PT ;  /* 0x0000000f05047c12 */ /* 0x000fe2000f8e969e */
[----:B------:R-:W-:Y:S01]  /*7dd0*/  FMUL.FTZ R87, R99, R87 ;  /* 0x0000005763577220 */ /* 0x000fe20000410000 */
[----:B------:R-:W-:Y:S01]  /*7de0*/  LOP3.LUT R8, R6, 0xff, RZ, 0xc0, !PT ;  /* 0x000000ff06087812 */ /* 0x000fe200078ec0ff */
[----:B------:R-:W-:Y:S01]  /*7df0*/  FFMA.FTZ R49, R49, c[0x0][0x23c], -R152 ;  /* 0x00008f0031317a23 */ /* 0x000fe20000010898 */
[----:B------:R-:W-:Y:S01]  /*7e00*/  SHF.R.U32.HI R6, RZ, 0x18, R6 ;  /* 0x00000018ff067819 */ /* 0x000fe20000011606 */
[----:B------:R-:W-:Y:S01]  /*7e10*/  FFMA.FTZ R120, R51, c[0x0][0x23c], -R153 ;  /* 0x00008f0033787a23 */ /* 0x000fe20000010899 */
[----:B------:R-:W-:Y:S01]  /*7e20*/  SHF.R.U32.HI R5, RZ, 0x8, R0 ;  /* 0x00000008ff057819 */ /* 0x000fe20000011600 */
[----:B------:R-:W-:Y:S01]  /*7e30*/  FMUL.FTZ R51, R99, R139 ;  /* 0x0000008b63337220 */ /* 0x000fe20000410000 */
[----:B------:R-:W-:Y:S01]  /*7e40*/  LOP3.LUT R0, R7, 0xff, RZ, 0xc0, !PT ;  /* 0x000000ff07007812 */ /* 0x000fe200078ec0ff */
[----:B------:R2:W-:Y:S01]  /*7e50*/  MUFU.EX2 R179, R21 ;  /* 0x0000001500b37308 */ /* 0x0005e20000000800 */
[----:B------:R-:W-:Y:S01]  /*7e60*/  PRMT R9, R8, 0x5410, R5 ;  /* 0x0000541008097816 */ /* 0x000fe20000000005 */
[----:B------:R-:W-:Y:S01]  /*7e70*/  FFMA.FTZ R37, R37, c[0x0][0x23c], -R152 ;  /* 0x00008f0025257a23 */ /* 0x000fe20000010898 */
[----:B------:R-:W-:Y:S01]  /*7e80*/  PRMT R8, R0, 0x5410, R6 ;  /* 0x0000541000087816 */ /* 0x000fe20000000006 */
[----:B------:R-:W-:Y:S01]  /*7e90*/  FFMA.FTZ R36, R36, c[0x0][0x23c], -R152 ;  /* 0x00008f0024247a23 */ /* 0x000fe20000010898 */
[C---:B------:R-:W-:Y:S01]  /*7ea0*/  LOP3.LUT R0, R4.reuse, 0xffff, RZ, 0xc0, !PT ;  /* 0x0000ffff04007812 */ /* 0x040fe200078ec0ff */
[----:B------:R-:W-:Y:S01]  /*7eb0*/  FFMA.FTZ R57, R57, c[0x0][0x23c], -R154 ;  /* 0x00008f0039397a23 */ /* 0x000fe2000001089a */
[----:B------:R-:W-:Y:S01]  /*7ec0*/  LOP3.LUT R7, R4, 0xff, RZ, 0xc0, !PT ;  /* 0x000000ff04077812 */ /* 0x000fe200078ec0ff */
[----:B------:R-:W-:Y:S01]  /*7ed0*/  FFMA.FTZ R58, R58, c[0x0][0x23c], -R155 ;  /* 0x00008f003a3a7a23 */ /* 0x000fe2000001089b */
[----:B------:R-:W-:Y:S01]  /*7ee0*/  SHF.R.U32.HI R0, RZ, 0x8, R0 ;  /* 0x00000008ff007819 */ /* 0x000fe20000011600 */
[----:B------:R-:W-:Y:S01]  /*7ef0*/  MUFU.EX2 R177, R22 ;  /* 0x0000001600b17308 */ /* 0x000fe20000000800 */
[----:B------:R-:W-:Y:S01]  /*7f00*/  SHF.R.U32.HI R5, RZ, 0x10, R4 ;  /* 0x00000010ff057819 */ /* 0x000fe20000011604 */
[----:B------:R-:W-:Y:S01]  /*7f10*/  FFMA.FTZ R54, R54, c[0x0][0x23c], -R153 ;  /* 0x00008f0036367a23 */ /* 0x000fe20000010899 */
[----:B------:R-:W-:Y:S01]  /*7f20*/  PRMT R148, R7, 0x5410, R0 ;  /* 0x0000541007947816 */ /* 0x000fe20000000000 */
[----:B------:R-:W-:Y:S01]  /*7f30*/  FADD.FTZ R0, -R2, R102 ;  /* 0x0000006602007221 */ /* 0x000fe20000010100 */
[----:B------:R-:W-:Y:S01]  /*7f40*/  SHF.R.U32.HI R6, RZ, 0x18, R4 ;  /* 0x00000018ff067819 */ /* 0x000fe20000011604 */
[----:B------:R-:W-:Y:S01]  /*7f50*/  FFMA.FTZ R59, R59, c[0x0][0x23c], -R155 ;  /* 0x00008f003b3b7a23 */ /* 0x000fe2000001089b */
[----:B------:R-:W-:Y:S01]  /*7f60*/  LOP3.LUT R5, R5, 0xff, RZ, 0xc0, !PT ;  /* 0x000000ff05057812 */ /* 0x000fe200078ec0ff */
[----:B------:R-:W-:Y:S01]  /*7f70*/  FMUL.FTZ R0, R0, c[0x0][0x23c] ;  /* 0x00008f0000007a20 */ /* 0x000fe20000410000 */
[----:B------:R-:W-:Y:S01]  /*7f80*/  SHF.R.U32.HI R13, RZ, 0x8, R12 ;  /* 0x00000008ff0d7819 */ /* 0x000fe2000001160c */
[--C-:B------:R-:W-:Y:S01]  /*7f90*/  HSET2.LE.AND R148, R148, R201.reuse, PT ;  /* 0x000000c994947233 */ /* 0x100fe20003803000 */
[----:B------:R-:W-:Y:S01]  /*7fa0*/  LOP3.LUT R12, R14, 0xff, RZ, 0xc0, !PT ;  /* 0x000000ff0e0c7812 */ /* 0x000fe200078ec0ff */
[----:B------:R-:W-:Y:S01]  /*7fb0*/  MUFU.EX2 R178, R23 ;  /* 0x0000001700b27308 */ /* 0x000fe20000000800 */
[----:B------:R-:W-:Y:S01]  /*7fc0*/  F2FP.PACK_AB R4, R235, R236 ;  /* 0x000000eceb04723e */ /* 0x000fe200000000ff */
[----:B--2---:R-:W-:Y:S01]  /*7fd0*/  FMUL.FTZ R21, R100, R125 ;  /* 0x0000007d64157220 */ /* 0x004fe20000410000 */
[----:B------:R-:W-:Y:S01]  /*7fe0*/  PRMT R13, R18, 0x5410, R13 ;  /* 0x00005410120d7816 */ /* 0x000fe2000000000d */
[----:B------:R-:W-:Y:S01]  /*7ff0*/  FMUL.FTZ R18, R99, R118 ;  /* 0x0000007663127220 */ /* 0x000fe20000410000 */
[----:B------:R-:W-:Y:S01]  /*8000*/  PRMT R12, R12, 0x5410, R17 ;  /* 0x000054100c0c7816 */ /* 0x000fe20000000011 */
[----:B------:R-:W-:Y:S01]  /*8010*/  FMUL.FTZ R17, R100, R117 ;  /* 0x0000007564117220 */ /* 0x000fe20000410000 */
[----:B------:R-:W-:Y:S01]  /*8020*/  PRMT R149, R5, 0x5410, R6 ;  /* 0x0000541005957816 */ /* 0x000fe20000000006 */
[--C-:B------:R-:W-:Y:S01]  /*8030*/  HSET2.LE.AND R5, R9, R201.reuse, PT ;  /* 0x000000c909057233 */ /* 0x100fe20003803000 */
[----:B------:R-:W-:Y:S01]  /*8040*/  LOP3.LUT R142, R142, R4, RZ, 0xc0, !PT ;  /* 0x000000048e8e7212 */ /* 0x000fe200078ec0ff */
[----:B------:R-:W2:Y:S01]  /*8050*/  MUFU.EX2 R0, R0 ;  /* 0x0000000000007308 */ /* 0x000ea20000000800 */
[--C-:B------:R-:W-:Y:S01]  /*8060*/  HSET2.LE.AND R6, R8, R201.reuse, PT ;  /* 0x000000c908067233 */ /* 0x100fe20003803000 */
[----:B------:R-:W-:Y:S01]  /*8070*/  FMUL.FTZ R8, R98, R108 ;  /* 0x0000006c62087220 */ /* 0x000fe20000410000 */
[--C-:B------:R-:W-:Y:S01]  /*8080*/  HSET2.LE.AND R4, R15, R201.reuse, PT ;  /* 0x000000c90f047233 */ /* 0x100fe20003803000 */
[----:B------:R-:W-:Y:S01]  /*8090*/  LOP3.LUT R140, R5, R140, RZ, 0xc0, !PT ;  /* 0x0000008c058c7212 */ /* 0x000fe200078ec0ff */
[--C-:B------:R-:W-:Y:S01]  /*80a0*/  HSET2.LE.AND R7, R13, R201.reuse, PT ;  /* 0x000000c90d077233 */ /* 0x100fe20003803000 */
[----:B------:R-:W-:Y:S01]  /*80b0*/  LOP3.LUT R141, R6, R141, RZ, 0xc0, !PT ;  /* 0x0000008d068d7212 */ /* 0x000fe200078ec0ff */
[--C-:B------:R-:W-:Y:S01]  /*80c0*/  HSET2.LE.AND R151, R12, R201.reuse, PT ;  /* 0x000000c90c977233 */ /* 0x100fe20003803000 */
[----:B------:R-:W-:Y:S01]  /*80d0*/  LOP3.LUT R143, R4, R143, RZ, 0xc0, !PT ;  /* 0x0000008f048f7212 */ /* 0x000fe200078ec0ff */
[--C-:B------:R-:W-:Y:S01]  /*80e0*/  HSET2.LE.AND R149, R149, R201.reuse, PT ;  /* 0x000000c995957233 */ /* 0x100fe20003803000 */
[----:B------:R-:W-:Y:S01]  /*80f0*/  F2FP.PACK_AB R4, R225, R226 ;  /* 0x000000e2e104723e */ /* 0x000fe200000000ff */
[C---:B------:R-:W-:Y:S01]  /*8100*/  FMUL.FTZ R9, R98.reuse, R109 ;  /* 0x0000006d62097220 */ /* 0x040fe20000410000 */
[----:B------:R-:W-:Y:S01]  /*8110*/  F2FP.PACK_AB R5, R223, R224 ;  /* 0x000000e0df05723e */ /* 0x000fe200000000ff */
[C---:B------:R-:W-:Y:S01]  /*8120*/  FMUL.FTZ R12, R98.reuse, R112 ;  /* 0x00000070620c7220 */ /* 0x040fe20000410000 */
[----:B-1----:R-:W-:Y:S01]  /*8130*/  F2FP.PACK_AB R6, R217, R222 ;  /* 0x000000ded906723e */ /* 0x002fe200000000ff */
[----:B------:R-:W-:Y:S01]  /*8140*/  FMUL.FTZ R13, R98, R113 ;  /* 0x00000071620d7220 */ /* 0x000fe20000410000 */
[----:B------:R-:W-:Y:S01]  /*8150*/  LOP3.LUT R150, R7, R150, RZ, 0xc0, !PT ;  /* 0x0000009607967212 */ /* 0x000fe200078ec0ff */
[----:B------:R-:W-:Y:S01]  /*8160*/  FMUL.FTZ R7, R99, R107 ;  /* 0x0000006b63077220 */ /* 0x000fe20000410000 */
[----:B------:R-:W-:Y:S01]  /*8170*/  LOP3.LUT R151, R151, R4, RZ, 0xc0, !PT ;  /* 0x0000000497977212 */ /* 0x000fe200078ec0ff */
[----:B------:R-:W-:Y:S01]  /*8180*/  FMUL.FTZ R4, R100, R104 ;  /* 0x0000006864047220 */ /* 0x000fe20000410000 */
[----:B------:R-:W-:Y:S01]  /*8190*/  LOP3.LUT R148, R148, R5, RZ, 0xc0, !PT ;  /* 0x0000000594947212 */ /* 0x000fe200078ec0ff */
[----:B------:R-:W-:Y:S01]  /*81a0*/  FMUL.FTZ R5, R100, R105 ;  /* 0x0000006964057220 */ /* 0x000fe20000410000 */
[----:B------:R-:W-:Y:S01]  /*81b0*/  LOP3.LUT R149, R149, R6, RZ, 0xc0, !PT ;  /* 0x0000000695957212 */ /* 0x000fe200078ec0ff */
[----:B------:R-:W-:Y:S01]  /*81c0*/  FMUL.FTZ R6, R99, R106 ;  /* 0x0000006a63067220 */ /* 0x000fe20000410000 */
[----:B------:R-:W-:Y:S01]  /*81d0*/  LOP3.LUT R20, R159, UR5, R164, 0x96, !PT ;  /* 0x000000059f147c12 */ /* 0x000fe2000f8e96a4 */
[----:B------:R-:W1:Y:S01]  /*81e0*/  LDSM.16.MT88.4 R104, [R188+0x6000] ;  /* 0x00600000bc68783b */ /* 0x000e620000004200 */
[C---:B--2---:R-:W-:Y:S01]  /*81f0*/  FMUL.FTZ R10, R0.reuse, R110 ;  /* 0x0000006e000a7220 */ /* 0x044fe20000410000 */
[----:B------:R-:W-:Y:S01]  /*8200*/  MUFU.EX2 R158, R40 ;  /* 0x00000028009e7308 */ /* 0x000fe20000000800 */
[C---:B------:R-:W-:Y:S01]  /*8210*/  FMUL.FTZ R11, R0.reuse, R111 ;  /* 0x0000006f000b7220 */ /* 0x040fe20000410000 */
[----:B------:R-:W-:Y:S01]  /*8220*/  LOP3.LUT R102, R157, UR5, R160, 0x96, !PT ;  /* 0x000000059d667c12 */ /* 0x000fe2000f8e96a0 */
[-C--:B------:R-:W-:Y:S01]  /*8230*/  HMMA.16816.F32 R4, R140, R144.reuse, R4 ;  /* 0x000000908c04723c */ /* 0x080fe20000001804 */
[C---:B------:R-:W-:Y:S02]  /*8240*/  FMUL.FTZ R14, R0.reuse, R114 ;  /* 0x00000072000e7220 */ /* 0x040fe40000410000 */
[----:B------:R-:W2:Y:S01]  /*8250*/  LDSM.16.MT88.4 R108, [R186+0x6000] ;  /* 0x00600000ba6c783b */ /* 0x000ea20000004200 */
[C---:B------:R-:W-:Y:S02]  /*8260*/  FMUL.FTZ R15, R0.reuse, R115 ;  /* 0x00000073000f7220 */ /* 0x040fe40000410000 */
[C---:B------:R-:W-:Y:S01]  /*8270*/  FMUL.FTZ R74, R0.reuse, R74 ;  /* 0x0000004a004a7220 */ /* 0x040fe20000410000 */
[----:B------:R-:W-:Y:S01]  /*8280*/  MUFU.EX2 R157, R41 ;  /* 0x00000029009d7308 */ /* 0x000fe20000000800 */
[C---:B------:R-:W-:Y:S01]  /*8290*/  HMMA.16816.F32 R8, R148.reuse, R144, R8 ;  /* 0x000000909408723c */ /* 0x040fe20000001808 */
[----:B------:R-:W-:Y:S03]  /*82a0*/  FMUL.FTZ R75, R0, R75 ;  /* 0x0000004b004b7220 */ /* 0x000fe60000410000 */
[C---:B------:R-:W-:Y:S02]  /*82b0*/  FMUL.FTZ R22, R99.reuse, R126 ;  /* 0x0000007e63167220 */ /* 0x040fe40000410000 */
[----:B------:R-:W-:Y:S02]  /*82c0*/  FMUL.FTZ R23, R99, R127 ;  /* 0x0000007f63177220 */ /* 0x000fe40000410000 */
[-C--:B------:R-:W-:Y:S01]  /*82d0*/  HMMA.16816.F32 R12, R148, R146.reuse, R12 ;  /* 0x00000092940c723c */ /* 0x080fe2000000180c */
[----:B------:R-:W-:Y:S03]  /*82e0*/  MUFU.EX2 R145, R65 ;  /* 0x0000004100917308 */ /* 0x000fe60000000800 */
[----:B------:R-:W-:Y:S04]  /*82f0*/  IMAD.WIDE.U32 R102, R102, -0x2daee0ad, RZ ;  /* 0xd2511f5366667825 */ /* 0x000fe800078e00ff */
[C---:B------:R-:W-:Y:S01]  /*8300*/  HMMA.16816.F32 R16, R140.reuse, R146, R16 ;  /* 0x000000928c10723c */ /* 0x040fe20000001810 */
[----:B------:R-:W-:Y:S02]  /*8310*/  SHF.R.U32.HI R113, RZ, 0x10, R102 ;  /* 0x00000010ff717819 */ /* 0x000fe40000011666 */
[----:B------:R-:W-:Y:S01]  /*8320*/  MUFU.EX2 R147, R47 ;  /* 0x0000002f00937308 */ /* 0x000fe20000000800 */
[----:B------:R-:W-:Y:S01]  /*8330*/  LOP3.LUT R112, R103, UR14, R162, 0x96, !PT ;  /* 0x0000000e67707c12 */ /* 0x000fe2000f8e96a2 */
[----:B------:R-:W-:Y:S01]  /*8340*/  FMUL.FTZ R70, R0, R70 ;  /* 0x0000004600467220 */ /* 0x000fe20000410000 */
[----:B------:R-:W-:Y:S01]  /*8350*/  LOP3.LUT R116, R102, 0xff, RZ, 0xc0, !PT ;  /* 0x000000ff66747812 */ /* 0x000fe200078ec0ff */
[C---:B------:R-:W-:Y:S01]  /*8360*/  FMUL.FTZ R71, R0.reuse, R71 ;  /* 0x0000004700477220 */ /* 0x040fe20000410000 */
[----:B------:R-:W-:Y:S01]  /*8370*/  LOP3.LUT R24, R113, 0xff, RZ, 0xc0, !PT ;  /* 0x000000ff71187812 */ /* 0x000fe200078ec0ff */
[----:B------:R-:W-:Y:S01]  /*8380*/  FMUL.FTZ R82, R0, R82 ;  /* 0x0000005200527220 */ /* 0x000fe20000410000 */
[-C--:B-1----:R-:W-:Y:S02]  /*8390*/  HMMA.16816.F32 R32, R140, R104.reuse, R32 ;  /* 0x000000688c20723c */ /* 0x082fe40000001820 */
[----:B------:R-:W-:Y:S01]  /*83a0*/  LOP3.LUT R103, R102, 0xffff, RZ, 0xc0, !PT ;  /* 0x0000ffff66677812 */ /* 0x000fe200078ec0ff */
[----:B------:R-:W-:Y:S01]  /*83b0*/  MUFU.EX2 R146, R64 ;  /* 0x0000004000927308 */ /* 0x000fe20000000800 */
[----:B------:R-:W-:Y:S01]  /*83c0*/  SHF.R.U32.HI R102, RZ, 0x18, R102 ;  /* 0x00000018ff667819 */ /* 0x000fe20000011666 */
[C---:B------:R-:W-:Y:S01]  /*83d0*/  FMUL.FTZ R83, R0.reuse, R83 ;  /* 0x0000005300537220 */ /* 0x040fe20000410000 */
[----:B------:R-:W-:Y:S01]  /*83e0*/  SHF.R.U32.HI R103, RZ, 0x8, R103 ;  /* 0x00000008ff677819 */ /* 0x000fe20000011667 */
[----:B------:R-:W-:Y:S01]  /*83f0*/  FMUL.FTZ R90, R0, R90 ;  /* 0x0000005a005a7220 */ /* 0x000fe20000410000 */
[----:B------:R-:W-:Y:S01]  /*8400*/  PRMT R118, R24, 0x5410, R102 ;  /* 0x0000541018767816 */ /* 0x000fe20000000066 */
[C---:B------:R-:W-:Y:S03]  /*8410*/  HMMA.16816.F32 R68, R148.reuse, R104, R68 ;  /* 0x000000689444723c */ /* 0x040fe60000001844 */
[----:B------:R-:W-:Y:S01]  /*8420*/  FFMA.FTZ R102, R27, c[0x0][0x23c], -R155 ;  /* 0x00008f001b667a23 */ /* 0x000fe2000001089b */
[----:B------:R-:W-:Y:S03]  /*8430*/  PRMT R119, R116, 0x5410, R103 ;  /* 0x0000541074777816 */ /* 0x000fe60000000067 */
[----:B------:R1:W-:Y:S01]  /*8440*/  MUFU.EX2 R173, R102 ;  /* 0x0000006600ad7308 */ /* 0x0003e20000000800 */
[----:B------:R-:W-:Y:S01]  /*8450*/  FMUL.FTZ R24, R98, R128 ;  /* 0x0000008062187220 */ /* 0x000fe20000410000 */
[-C--:B------:R-:W-:Y:S03]  /*8460*/  HMMA.16816.F32 R72, R148, R106.reuse, R72 ;  /* 0x0000006a9448723c */ /* 0x080fe60000001848 */
[----:B------:R-:W-:Y:S04]  /*8470*/  IMAD.WIDE.U32 R104, R20, -0x2daee0ad, RZ ;  /* 0xd2511f5314687825 */ /* 0x000fe800078e00ff */
[----:B------:R-:W-:Y:S01]  /*8480*/  FMUL.FTZ R20, R100, R124 ;  /* 0x0000007c64147220 */ /* 0x000fe20000410000 */
[----:B------:R-:W-:Y:S01]  /*8490*/  LOP3.LUT R101, R105, UR14, R166, 0x96, !PT ;  /* 0x0000000e69657c12 */ /* 0x000fe2000f8e96a6 */
[----:B------:R3:W-:Y:S03]  /*84a0*/  MUFU.EX2 R175, R25 ;  /* 0x0000001900af7308 */ /* 0x0007e60000000800 */
[----:B------:R-:W-:Y:S01]  /*84b0*/  LOP3.LUT R115, R104, 0xffff, RZ, 0xc0, !PT ;  /* 0x0000ffff68737812 */ /* 0x000fe200078ec0ff */
[C---:B------:R-:W-:Y:S01]  /*84c0*/  FMUL.FTZ R27, R0.reuse, R131 ;  /* 0x00000083001b7220 */ /* 0x040fe20000410000 */
[C---:B------:R-:W-:Y:S01]  /*84d0*/  HMMA.16816.F32 R20, R140.reuse, R106, R20 ;  /* 0x0000006a8c14723c */ /* 0x040fe20000001814 */
[--C-:B------:R-:W-:Y:S01]  /*84e0*/  SHF.R.U32.HI R117, RZ, 0x10, R104.reuse ;  /* 0x00000010ff757819 */ /* 0x100fe20000011668 */
[----:B------:R-:W-:Y:S01]  /*84f0*/  FMUL.FTZ R91, R0, R91 ;  /* 0x0000005b005b7220 */ /* 0x000fe20000410000 */
[----:B------:R-:W-:Y:S01]  /*8500*/  LOP3.LUT R114, R104, 0xff, RZ, 0xc0, !PT ;  /* 0x000000ff68727812 */ /* 0x000fe200078ec0ff */
[C---:B------:R-:W-:Y:S01]  /*8510*/  FMUL.FTZ R94, R0.reuse, R94 ;  /* 0x0000005e005e7220 */ /* 0x040fe20000410000 */
[----:B------:R4:W5:Y:S01]  /*8520*/  MUFU.EX2 R174, R26 ;  /* 0x0000001a00ae7308 */ /* 0x0009620000000800 */
[----:B------:R-:W-:Y:S01]  /*8530*/  SHF.R.U32.HI R113, RZ, 0x18, R104 ;  /* 0x00000018ff717819 */ /* 0x000fe20000011668 */
[----:B------:R-:W-:Y:S01]  /*8540*/  FMUL.FTZ R95, R0, R95 ;  /* 0x0000005f005f7220 */ /* 0x000fe20000410000 */
[-C--:B--2---:R-:W-:Y:S01]  /*8550*/  HMMA.16816.F32 R76, R140, R108.reuse, R76 ;  /* 0x0000006c8c4c723c */ /* 0x084fe2000000184c */
[----:B------:R-:W2:Y:S03]  /*8560*/  LDSM.16.MT88.4 R104, [R187+0x6000] ;  /* 0x00600000bb68783b */ /* 0x000ea60000004200 */
[----:B-1----:R-:W-:Y:S01]  /*8570*/  LOP3.LUT R102, R117, 0xff, RZ, 0xc0, !PT ;  /* 0x000000ff75667812 */ /* 0x002fe200078ec0ff */
[----:B------:R-:W-:Y:S01]  /*8580*/  FFMA.FTZ R60, R60, c[0x0][0x23c], -R154 ;  /* 0x00008f003c3c7a23 */ /* 0x000fe2000001089a */
[----:B------:R-:W-:Y:S01]  /*8590*/  SHF.R.U32.HI R103, RZ, 0x8, R115 ;  /* 0x00000008ff677819 */ /* 0x000fe20000011673 */
[----:B------:R1:W-:Y:S01]  /*85a0*/  MUFU.EX2 R166, R29 ;  /* 0x0000001d00a67308 */ /* 0x0003e20000000800 */
[C---:B------:R-:W-:Y:S01]  /*85b0*/  HMMA.16816.F32 R80, R148.reuse, R108, R80 ;  /* 0x0000006c9450723c */ /* 0x040fe20000001850 */
[----:B------:R-:W-:Y:S03]  /*85c0*/  FFMA.FTZ R115, R31, c[0x0][0x23c], -R155 ;  /* 0x00008f001f737a23 */ /* 0x000fe6000001089b */
[----:B---3--:R-:W-:Y:S01]  /*85d0*/  FMUL.FTZ R25, R98, R129 ;  /* 0x0000008162197220 */ /* 0x008fe20000410000 */
[----:B------:R-:W-:Y:S01]  /*85e0*/  PRMT R121, R102, 0x5410, R113 ;  /* 0x0000541066797816 */ /* 0x000fe20000000071 */
[----:B------:R-:W-:Y:S01]  /*85f0*/  FFMA.FTZ R113, R30, c[0x0][0x23c], -R155 ;  /* 0x00008f001e717a23 */ /* 0x000fe2000001089b */
[----:B------:R-:W-:Y:S01]  /*8600*/  PRMT R122, R114, 0x5410, R103 ;  /* 0x00005410727a7816 */ /* 0x000fe20000000067 */
[C---:B------:R-:W-:Y:S01]  /*8610*/  FMUL.FTZ R30, R99.reuse, R134 ;  /* 0x00000086631e7220 */ /* 0x040fe20000410000 */
[----:B------:R3:W2:Y:S03]  /*8620*/  MUFU.EX2 R167, R28 ;  /* 0x0000001c00a77308 */ /* 0x0006a60000000800 */
[----:B------:R-:W-:Y:S01]  /*8630*/  FMUL.FTZ R31, R99, R135 ;  /* 0x00000087631f7220 */ /* 0x000fe20000410000 */
[----:B------:R-:W-:Y:S01]  /*8640*/  SHF.R.U32.HI R103, RZ, 0x10, R112 ;  /* 0x00000010ff677819 */ /* 0x000fe20000011670 */
[----:B----4-:R-:W-:Y:S01]  /*8650*/  FMUL.FTZ R26, R0, R130 ;  /* 0x00000082001a7220 */ /* 0x010fe20000410000 */
[----:B------:R-:W-:Y:S01]  /*8660*/  LOP3.LUT R114, R112, 0xff, RZ, 0xc0, !PT ;  /* 0x000000ff70727812 */ /* 0x000fe200078ec0ff */
[----:B------:R-:W-:Y:S01]  /*8670*/  FFMA.FTZ R154, R61, c[0x0][0x23c], -R154 ;  /* 0x00008f003d9a7a23 */ /* 0x000fe2000001089a */
[----:B------:R-:W-:Y:S01]  /*8680*/  LOP3.LUT R103, R103, 0xff, RZ, 0xc0, !PT ;  /* 0x000000ff67677812 */ /* 0x000fe200078ec0ff */
[----:B------:R-:W-:Y:S01]  /*8690*/  FFMA.FTZ R62, R62, c[0x0][0x23c], -R155 ;  /* 0x00008f003e3e7a23 */ /* 0x000fe2000001089b */
[----:B------:R-:W-:Y:S01]  /*86a0*/  MUFU.EX2 R134, R113 ;  /* 0x0000007100867308 */ /* 0x000fe20000000800 */
[----:B------:R-:W-:Y:S01]  /*86b0*/  LOP3.LUT R102, R101, 0xffff, RZ, 0xc0, !PT ;  /* 0x0000ffff65667812 */ /* 0x000fe200078ec0ff */
[-C--:B------:R-:W-:Y:S01]  /*86c0*/  HMMA.16816.F32 R24, R148, R110.reuse, R24 ;  /* 0x0000006e9418723c */ /* 0x080fe20000001818 */
[--C-:B------:R-:W-:Y:S01]  /*86d0*/  SHF.R.U32.HI R109, RZ, 0x18, R101.reuse ;  /* 0x00000018ff6d7819 */ /* 0x100fe20000011665 */
[----:B-1----:R-:W-:Y:S01]  /*86e0*/  FMUL.FTZ R29, R100, R133 ;  /* 0x00000085641d7220 */ /* 0x002fe20000410000 */
[----:B------:R-:W-:Y:S01]  /*86f0*/  SHF.R.U32.HI R102, RZ, 0x8, R102 ;  /* 0x00000008ff667819 */ /* 0x000fe20000011666 */
[----:B------:R-:W-:Y:S02]  /*8700*/  FFMA.FTZ R0, R0, R215, R222 ;  /* 0x000000d700007223 */ /* 0x000fe400000100de */
[----:B------:R-:W-:Y:S02]  /*8710*/  FFMA.FTZ R98, R98, R214, R224 ;  /* 0x000000d662627223 */ /* 0x000fe400000100e0 */
[C---:B------:R-:W-:Y:S01]  /*8720*/  HMMA.16816.F32 R84, R140.reuse, R110, R84 ;  /* 0x0000006e8c54723c */ /* 0x040fe20000001854 */
[----:B------:R1:W4:Y:S03]  /*8730*/  MUFU.EX2 R133, R115 ;  /* 0x0000007300857308 */ /* 0x0003260000000800 */
[----:B---3--:R-:W-:Y:S01]  /*8740*/  LOP3.LUT R28, R112, 0xffff, RZ, 0xc0, !PT ;  /* 0x0000ffff701c7812 */ /* 0x008fe200078ec0ff */
[----:B------:R-:W-:Y:S01]  /*8750*/  FADD.FTZ R0, R217, R0 ;  /* 0x00000000d9007221 */ /* 0x000fe20000010000 */
[----:B------:R-:W-:Y:S02]  /*8760*/  SHF.R.U32.HI R112, RZ, 0x18, R112 ;  /* 0x00000018ff707819 */ /* 0x000fe40000011670 */
[----:B------:R-:W-:Y:S01]  /*8770*/  SHF.R.U32.HI R108, RZ, 0x8, R28 ;  /* 0x00000008ff6c7819 */ /* 0x000fe2000001161c */
[----:B------:R-:W-:Y:S02]  /*8780*/  FMUL.FTZ R28, R100, R132 ;  /* 0x00000084641c7220 */ /* 0x000fe40000410000 */
[----:B------:R-:W3:Y:S01]  /*8790*/  MUFU.EX2 R156, R42 ;  /* 0x0000002a009c7308 */ /* 0x000ee20000000800 */
[----:B------:R-:W-:Y:S01]  /*87a0*/  PRMT R116, R114, 0x5410, R108 ;  /* 0x0000541072747816 */ /* 0x000fe2000000006c */
[----:B------:R-:W-:Y:S01]  /*87b0*/  FADD.FTZ R0, R226, R0 ;  /* 0x00000000e2007221 */ /* 0x000fe20000010000 */
[----:B------:R-:W-:Y:S02]  /*87c0*/  PRMT R108, R103, 0x5410, R112 ;  /* 0x00005410676c7816 */ /* 0x000fe40000000070 */
[-C--:B--2---:R-:W-:Y:S01]  /*87d0*/  HMMA.16816.F32 R28, R140, R104.reuse, R28 ;  /* 0x000000688c1c723c */ /* 0x084fe2000000181c */
[----:B------:R-:W-:Y:S01]  /*87e0*/  LOP3.LUT R111, R101, 0xff, RZ, 0xc0, !PT ;  /* 0x000000ff656f7812 */ /* 0x000fe200078ec0ff */
[----:B------:R-:W-:Y:S01]  /*87f0*/  FADD.FTZ R0, R225, R0 ;  /* 0x00000000e1007221 */ /* 0x000fe20000010000 */
[----:B------:R-:W-:Y:S02]  /*8800*/  SHF.R.U32.HI R110, RZ, 0x10, R101 ;  /* 0x00000010ff6e7819 */ /* 0x000fe40000011665 */
[----:B------:R2:W-:Y:S01]  /*8810*/  MUFU.EX2 R164, R49 ;  /* 0x0000003100a47308 */ /* 0x0005e20000000800 */
[----:B------:R-:W-:Y:S01]  /*8820*/  PRMT R103, R111, 0x5410, R102 ;  /* 0x000054106f677816 */ /* 0x000fe20000000066 */
[--C-:B------:R-:W-:Y:S01]  /*8830*/  FFMA.FTZ R102, R48, c[0x0][0x23c], -R152.reuse ;  /* 0x00008f0030667a23 */ /* 0x100fe20000010898 */
[C---:B------:R-:W-:Y:S01]  /*8840*/  HMMA.16816.F32 R88, R148.reuse, R104, R88 ;  /* 0x000000689458723c */ /* 0x040fe20000001858 */
[----:B-1----:R-:W1:Y:S03]  /*8850*/  LDSM.16.MT88.4 R112, [R185+0x6800] ;  /* 0x00680000b970783b */ /* 0x002e660000004200 */
[--C-:B------:R-:W-:Y:S01]  /*8860*/  HSET2.LE.AND R48, R118, R201.reuse, PT ;  /* 0x000000c976307233 */ /* 0x100fe20003803000 */
[----:B------:R-:W-:Y:S01]  /*8870*/  F2FP.PACK_AB R111, R182, R181 ;  /* 0x000000b5b66f723e */ /* 0x000fe200000000ff */
[--C-:B------:R-:W-:Y:S01]  /*8880*/  HSET2.LE.AND R103, R103, R201.reuse, PT ;  /* 0x000000c967677233 */ /* 0x100fe20003803000 */
[----:B------:R3:W-:Y:S01]  /*8890*/  MUFU.EX2 R165, R102 ;  /* 0x0000006600a57308 */ /* 0x0007e20000000800 */
[-C--:B------:R-:W-:Y:S01]  /*88a0*/  HMMA.16816.F32 R92, R148, R106.reuse, R92 ;  /* 0x0000006a945c723c */ /* 0x080fe2000000185c */
[----:B------:R-:W-:Y:S03]  /*88b0*/  FFMA.FTZ R104, R50, c[0x0][0x23c], -R153 ;  /* 0x00008f0032687a23 */ /* 0x000fe60000010899 */
[----:B------:R-:W-:Y:S01]  /*88c0*/  LOP3.LUT R101, R110, 0xff, RZ, 0xc0, !PT ;  /* 0x000000ff6e657812 */ /* 0x000fe200078ec0ff */
[----:B------:R-:W-:Y:S01]  /*88d0*/  FMUL.FTZ R50, R99, R138 ;  /* 0x0000008a63327220 */ /* 0x000fe20000410000 */
[----:B------:R-:W-:Y:S01]  /*88e0*/  LOP3.LUT R111, R48, R111, RZ, 0xc0, !PT ;  /* 0x0000006f306f7212 */ /* 0x000fe200078ec0ff */
[C---:B------:R-:W-:Y:S01]  /*88f0*/  FMUL.FTZ R48, R100.reuse, R136 ;  /* 0x0000008864307220 */ /* 0x040fe20000410000 */
[----:B------:R-:W-:Y:S01]  /*8900*/  PRMT R109, R101, 0x5410, R109 ;  /* 0x00005410656d7816 */ /* 0x000fe2000000006d */
[----:B------:R1:W-:Y:S03]  /*8910*/  MUFU.EX2 R163, R104 ;  /* 0x0000006800a37308 */ /* 0x0003e60000000800 */
[--C-:B------:R-:W-:Y:S01]  /*8920*/  HSET2.LE.AND R101, R119, R201.reuse, PT ;  /* 0x000000c977657233 */ /* 0x100fe20003803000 */
[----:B--2---:R-:W-:Y:S01]  /*8930*/  FMUL.FTZ R49, R100, R137 ;  /* 0x0000008964317220 */ /* 0x004fe20000410000 */
[----:B------:R-:W-:Y:S01]  /*8940*/  F2FP.PACK_AB R110, R216, R183 ;  /* 0x000000b7d86e723e */ /* 0x000fe200000000ff */
[----:B------:R-:W-:Y:S01]  /*8950*/  FFMA.FTZ R152, R53, c[0x0][0x23c], -R152 ;  /* 0x00008f0035987a23 */ /* 0x000fe20000010898 */
[----:B-----5:R-:W-:Y:S01]  /*8960*/  F2FP.PACK_AB R105, R173, R174 ;  /* 0x000000aead69723e */ /* 0x020fe200000000ff */
[----:B------:R-:W-:Y:S01]  /*8970*/  FFMA.FTZ R100, R100, R212, R232 ;  /* 0x000000d464647223 */ /* 0x000fe200000100e8 */
[----:B------:R-:W-:Y:S01]  /*8980*/  LOP3.LUT R110, R101, R110, RZ, 0xc0, !PT ;  /* 0x0000006e656e7212 */ /* 0x000fe200078ec0ff */
[----:B------:R2:W5:Y:S01]  /*8990*/  MUFU.EX2 R162, R120 ;  /* 0x0000007800a27308 */ /* 0x0005620000000800 */
[----:B------:R-:W-:Y:S01]  /*89a0*/  HMMA.16816.F32 R48, R140, R106, R48 ;  /* 0x0000006a8c30723c */ /* 0x000fe20000001830 */
[--C-:B------:R-:W-:Y:S01]  /*89b0*/  HSET2.LE.AND R101, R116, R201.reuse, PT ;  /* 0x000000c974657233 */ /* 0x100fe20003803000 */
[----:B------:R-:W-:Y:S01]  /*89c0*/  FFMA.FTZ R99, R99, R213, R230 ;  /* 0x000000d563637223 */ /* 0x000fe200000100e6 */
[--C-:B------:R-:W-:Y:S01]  /*89d0*/  HSET2.LE.AND R116, R109, R201.reuse, PT ;  /* 0x000000c96d747233 */ /* 0x100fe20003803000 */
[----:B------:R-:W-:Y:S01]  /*89e0*/  F2FP.PACK_AB R109, R178, R177 ;  /* 0x000000b1b26d723e */ /* 0x000fe200000000ff */
[--C-:B---3--:R-:W-:Y:S01]  /*89f0*/  HSET2.LE.AND R102, R108, R201.reuse, PT ;  /* 0x000000c96c667233 */ /* 0x108fe20003803000 */
[----:B------:R-:W-:Y:S01]  /*8a00*/  F2FP.PACK_AB R108, R179, R180 ;  /* 0x000000b4b36c723e */ /* 0x000fe200000000ff */
[--C-:B------:R-:W-:Y:S01]  /*8a10*/  HSET2.LE.AND R106, R122, R201.reuse, PT ;  /* 0x000000c97a6a7233 */ /* 0x100fe20003803000 */
[----:B------:R-:W-:Y:S01]  /*8a20*/  LOP3.LUT R105, R116, R105, RZ, 0xc0, !PT ;  /* 0x0000006974697212 */ /* 0x000fe200078ec0ff */
[----:B------:R3:W-:Y:S01]  /*8a30*/  MUFU.EX2 R161, R37 ;  /* 0x0000002500a17308 */ /* 0x0007e20000000800 */
[----:B------:R-:W5:Y:S02]  /*8a40*/  LDSM.16.MT88.4 R116, [R188+0x6800] ;  /* 0x00680000bc74783b */ /* 0x000f640000004200 */
[----:B------:R-:W-:Y:S01]  /*8a50*/  LOP3.LUT R108, R101, R108, RZ, 0xc0, !PT ;  /* 0x0000006c656c7212 */ /* 0x000fe200078ec0ff */
[--C-:B------:R-:W-:Y:S01]  /*8a60*/  HSET2.LE.AND R107, R121, R201.reuse, PT ;  /* 0x000000c9796b7233 */ /* 0x100fe20003803000 */
[----:B------:R-:W-:Y:S01]  /*8a70*/  LOP3.LUT R109, R102, R109, RZ, 0xc0, !PT ;  /* 0x0000006d666d7212 */ /* 0x000fe200078ec0ff */
[----:B------:R-:W-:Y:S01]  /*8a80*/  FADD.FTZ R0, R174, R0 ;  /* 0x00000000ae007221 */ /* 0x000fe20000010000 */
[----:B------:R-:W-:Y:S02]  /*8a90*/  F2FP.PACK_AB R101, R166, R167 ;  /* 0x000000a7a665723e */ /* 0x000fe400000000ff */
[----:B-1----:R-:W-:Y:S01]  /*8aa0*/  F2FP.PACK_AB R104, R175, R176 ;  /* 0x000000b0af68723e */ /* 0x002fe200000000ff */
[----:B------:R-:W-:Y:S01]  /*8ab0*/  MUFU.EX2 R149, R45 ;  /* 0x0000002d00957308 */ /* 0x000fe20000000800 */
[----:B------:R-:W-:Y:S01]  /*8ac0*/  LOP3.LUT R106, R106, R101, RZ, 0xc0, !PT ;  /* 0x000000656a6a7212 */ /* 0x000fe200078ec0ff */
[-C--:B------:R-:W-:Y:S01]  /*8ad0*/  HMMA.16816.F32 R4, R108, R112.reuse, R4 ;  /* 0x000000706c04723c */ /* 0x080fe20000001804 */
[----:B----4-:R-:W-:Y:S01]  /*8ae0*/  F2FP.PACK_AB R102, R133, R134 ;  /* 0x000000868566723e */ /* 0x010fe200000000ff */
[----:B------:R-:W-:Y:S01]  /*8af0*/  FADD.FTZ R0, R173, R0 ;  /* 0x00000000ad007221 */ /* 0x000fe20000010000 */
[----:B------:R-:W-:Y:S02]  /*8b00*/  IADD3 R101, R172, 0x1, RZ ;  /* 0x00000001ac657810 */ /* 0x000fe40007ffe0ff */
[----:B------:R-:W-:Y:S01]  /*8b10*/  LOP3.LUT R104, R103, R104, RZ, 0xc0, !PT ;  /* 0x0000006867687212 */ /* 0x000fe200078ec0ff */
[----:B------:R-:W-:Y:S01]  /*8b20*/  FADD.FTZ R0, R134, R0 ;  /* 0x0000000086007221 */ /* 0x000fe20000010000 */
[----:B------:R-:W-:Y:S01]  /*8b30*/  LOP3.LUT R107, R107, R102, RZ, 0xc0, !PT ;  /* 0x000000666b6b7212 */ /* 0x000fe200078ec0ff */
[----:B------:R1:W-:Y:S01]  /*8b40*/  MUFU.EX2 R160, R38 ;  /* 0x0000002600a07308 */ /* 0x0003e20000000800 */
[----:B------:R-:W-:Y:S03]  /*8b50*/  LOP3.LUT R101, R203, UR19, R101, 0x96, !PT ;  /* 0x00000013cb657c12 */ /* 0x000fe6000f8e9665 */
[----:B------:R-:W-:Y:S02]  /*8b60*/  FADD.FTZ R0, R133, R0 ;  /* 0x0000000085007221 */ /* 0x000fe40000010000 */
[C---:B------:R-:W-:Y:S01]  /*8b70*/  HMMA.16816.F32 R8, R104.reuse, R112, R8 ;  /* 0x000000706808723c */ /* 0x040fe20000001808 */
[----:B--2---:R-:W-:Y:S03]  /*8b80*/  IMAD.WIDE.U32 R120, R101, -0x326172a9, RZ ;  /* 0xcd9e8d5765787825 */ /* 0x004fe600078e00ff */
[----:B------:R2:W-:Y:S01]  /*8b90*/  MUFU.EX2 R132, R36 ;  /* 0x0000002400847308 */ /* 0x0005e20000000800 */
[----:B------:R-:W-:Y:S01]  /*8ba0*/  FFMA.FTZ R101, R39, c[0x0][0x23c], -R153 ;  /* 0x00008f0027657a23 */ /* 0x000fe20000010899 */
[----:B---3--:R-:W-:Y:S01]  /*8bb0*/  LOP3.LUT R37, R169, UR11, R120, 0x96, !PT ;  /* 0x0000000ba9257c12 */ /* 0x008fe2000f8e9678 */
[----:B------:R-:W-:Y:S01]  /*8bc0*/  FADD.FTZ R0, R156, R0 ;  /* 0x000000009c007221 */ /* 0x000fe20000010000 */
[-C--:B------:R-:W-:Y:S01]  /*8bd0*/  HMMA.16816.F32 R12, R104, R114.reuse, R12 ;  /* 0x00000072680c723c */ /* 0x080fe2000000180c */
[C---:B------:R-:W-:Y:S03]  /*8be0*/  LOP3.LUT R102, R121.reuse, UR13, R220, 0x96, !PT ;  /* 0x0000000d79667c12 */ /* 0x040fe6000f8e96dc */
[----:B------:R-:W-:Y:S02]  /*8bf0*/  LOP3.LUT R121, R121, UR13, R218, 0x96, !PT ;  /* 0x0000000d79797c12 */ /* 0x000fe4000f8e96da */
[----:B------:R3:W4:Y:S01]  /*8c00*/  MUFU.EX2 R159, R101 ;  /* 0x00000065009f7308 */ /* 0x0007220000000800 */
[----:B------:R-:W-:Y:S01]  /*8c10*/  IMAD.WIDE.U32 R102, R102, -0x2daee0ad, RZ ;  /* 0xd2511f5366667825 */ /* 0x000fe200078e00ff */
[C---:B------:R-:W-:Y:S01]  /*8c20*/  HMMA.16816.F32 R16, R108.reuse, R114, R16 ;  /* 0x000000726c10723c */ /* 0x040fe20000001810 */
[----:B------:R-:W4:Y:S03]  /*8c30*/  LDSM.16.MT88.4 R112, [R186+0x6800] ;  /* 0x00680000ba70783b */ /* 0x000f260000004200 */
[----:B-1----:R-:W-:Y:S01]  /*8c40*/  IMAD.WIDE.U32 R38, R37, -0x2daee0ad, RZ ;  /* 0xd2511f5325267825 */ /* 0x002fe200078e00ff */
[----:B------:R-:W-:Y:S03]  /*8c50*/  LOP3.LUT R120, R171, UR11, R120, 0x96, !PT ;  /* 0x0000000bab787c12 */ /* 0x000fe6000f8e9678 */
[-C--:B-----5:R-:W-:Y:S01]  /*8c60*/  HMMA.16816.F32 R32, R108, R116.reuse, R32 ;  /* 0x000000746c20723c */ /* 0x0a0fe20000001820 */
[----:B------:R-:W-:Y:S01]  /*8c70*/  LOP3.LUT R102, R39, UR8, R102, 0x96, !PT ;  /* 0x0000000827667c12 */ /* 0x000fe2000f8e9666 */
[----:B------:R-:W-:Y:S02]  /*8c80*/  MUFU.EX2 R148, R46 ;  /* 0x0000002e00947308 */ /* 0x000fe40000000800 */
[----:B--2---:R-:W-:Y:S01]  /*8c90*/  LOP3.LUT R36, R103, UR10, R204, 0x96, !PT ;  /* 0x0000000a67247c12 */ /* 0x004fe2000f8e96cc */
[----:B------:R-:W-:Y:S03]  /*8ca0*/  IMAD.WIDE.U32 R122, R121, -0x2daee0ad, RZ ;  /* 0xd2511f53797a7825 */ /* 0x000fe600078e00ff */
[C---:B------:R-:W-:Y:S01]  /*8cb0*/  HMMA.16816.F32 R68, R104.reuse, R116, R68 ;  /* 0x000000746844723c */ /* 0x040fe20000001844 */
[----:B------:R-:W-:Y:S03]  /*8cc0*/  IMAD.WIDE.U32 R120, R120, -0x2daee0ad, RZ ;  /* 0xd2511f5378787825 */ /* 0x000fe600078e00ff */
[----:B------:R-:W-:Y:S01]  /*8cd0*/  LOP3.LUT R39, R123, UR10, R206, 0x96, !PT ;  /* 0x0000000a7b277c12 */ /* 0x000fe2000f8e96ce */
[----:B------:R-:W-:Y:S01]  /*8ce0*/  IMAD.WIDE.U32 R126, R102, -0x326172a9, RZ ;  /* 0xcd9e8d57667e7825 */ /* 0x000fe200078e00ff */
[----:B---3--:R-:W-:Y:S01]  /*8cf0*/  LOP3.LUT R101, R121, UR8, R122, 0x96, !PT ;  /* 0x0000000879657c12 */ /* 0x008fe2000f8e967a */
[----:B------:R-:W-:Y:S01]  /*8d00*/  MUFU.EX2 R142, R52 ;  /* 0x00000034008e7308 */ /* 0x000fe20000000800 */
[-C--:B------:R-:W-:Y:S01]  /*8d10*/  HMMA.16816.F32 R72, R104, R118.reuse, R72 ;  /* 0x000000766848723c */ /* 0x080fe20000001848 */
[----:B------:R-:W-:Y:S04]  /*8d20*/  IMAD.WIDE.U32 R36, R36, -0x326172a9, RZ ;  /* 0xcd9e8d5724247825 */ /* 0x000fe800078e00ff */
[----:B------:R-:W-:Y:S01]  /*8d30*/  IMAD.WIDE.U32 R102, R39, -0x326172a9, RZ ;  /* 0xcd9e8d5727667825 */ /* 0x000fe200078e00ff */
[----:B------:R-:W-:Y:S02]  /*8d40*/  LOP3.LUT R40, R127, UR7, R36, 0x96, !PT ;  /* 0x000000077f287c12 */ /* 0x000fe4000f8e9624 */
[C---:B------:R-:W-:Y:S01]  /*8d50*/  HMMA.16816.F32 R20, R108.reuse, R118, R20 ;  /* 0x000000766c14723c */ /* 0x040fe20000001814 */
[----:B------:R-:W-:Y:S01]  /*8d60*/  LOP3.LUT R37, R37, UR9, R168, 0x96, !PT ;  /* 0x0000000925257c12 */ /* 0x000fe2000f8e96a8 */
[----:B------:R1:W-:Y:S02]  /*8d70*/  MUFU.EX2 R150, R44 ;  /* 0x0000002c00967308 */ /* 0x0003e40000000800 */
[----:B------:R-:W-:Y:S01]  /*8d80*/  IMAD.WIDE.U32 R128, R101, -0x326172a9, RZ ;  /* 0xcd9e8d5765807825 */ /* 0x000fe200078e00ff */
[----:B------:R-:W-:Y:S03]  /*8d90*/  LOP3.LUT R39, R103, UR9, R170, 0x96, !PT ;  /* 0x0000000967277c12 */ /* 0x000fe6000f8e96aa */
[----:B------:R-:W-:Y:S01]  /*8da0*/  IMAD.WIDE.U32 R36, R37, -0x2daee0ad, RZ ;  /* 0xd2511f5325247825 */ /* 0x000fe200078e00ff */
[-C--:B----4-:R-:W-:Y:S03]  /*8db0*/  HMMA.16816.F32 R76, R108, R112.reuse, R76 ;  /* 0x000000706c4c723c */ /* 0x090fe6000000184c */
[----:B------:R-:W-:Y:S01]  /*8dc0*/  IMAD.WIDE.U32 R124, R40, -0x2daee0ad, RZ ;  /* 0xd2511f53287c7825 */ /* 0x000fe200078e00ff */
[----:B------:R-:W-:Y:S01]  /*8dd0*/  LOP3.LUT R101, R129, UR7, R102, 0x96, !PT ;  /* 0x0000000781657c12 */ /* 0x000fe2000f8e9666 */
[----:B------:R-:W-:Y:S01]  /*8de0*/  MUFU.EX2 R140, R56 ;  /* 0x00000038008c7308 */ /* 0x000fe20000000800 */
[----:B------:R-:W-:Y:S01]  /*8df0*/  LOP3.LUT R41, R37, UR6, R38, 0x96, !PT ;  /* 0x0000000625297c12 */ /* 0x000fe2000f8e9626 */
[----:B------:R-:W-:Y:S01]  /*8e00*/  IMAD.WIDE.U32 R38, R39, -0x2daee0ad, RZ ;  /* 0xd2511f5327267825 */ /* 0x000fe200078e00ff */
[C---:B------:R-:W-:Y:S01]  /*8e10*/  HMMA.16816.F32 R80, R104.reuse, R112, R80 ;  /* 0x000000706850723c */ /* 0x040fe20000001850 */
[----:B------:R-:W-:Y:S03]  /*8e20*/  LOP3.LUT R36, R125, UR4, R36, 0x96, !PT ;  /* 0x000000047d247c12 */ /* 0x000fe6000f8e9624 */
[----:B------:R-:W-:Y:S01]  /*8e30*/  IMAD.WIDE.U32 R130, R101, -0x2daee0ad, RZ ;  /* 0xd2511f5365827825 */ /* 0x000fe200078e00ff */
[----:B------:R-:W-:Y:S02]  /*8e40*/  LOP3.LUT R120, R39, UR6, R120, 0x96, !PT ;  /* 0x0000000627787c12 */ /* 0x000fe4000f8e9678 */
[----:B------:R-:W-:Y:S01]  /*8e50*/  MUFU.EX2 R141, R54 ;  /* 0x00000036008d7308 */ /* 0x000fe20000000800 */
[-C--:B------:R-:W-:Y:S01]  /*8e60*/  HMMA.16816.F32 R24, R104, R114.reuse, R24 ;  /* 0x000000726818723c */ /* 0x080fe20000001818 */
[----:B------:R-:W-:Y:S03]  /*8e70*/  FFMA.FTZ R101, R43, c[0x0][0x23c], -R155 ;  /* 0x00008f002b657a23 */ /* 0x000fe6000001089b */
[----:B------:R-:W-:Y:S01]  /*8e80*/  LOP3.LUT R40, R131, UR4, R38, 0x96, !PT ;  /* 0x0000000483287c12 */ /* 0x000fe2000f8e9626 */
[----:B------:R-:W-:Y:S02]  /*8e90*/  IMAD.WIDE.U32 R42, R36, -0x326172a9, RZ ;  /* 0xcd9e8d57242a7825 */ /* 0x000fe400078e00ff */
[----:B------:R-:W2:Y:S01]  /*8ea0*/  LDSM.16.MT88.4 R36, [R187+0x6800] ;  /* 0x00680000bb24783b */ /* 0x000ea20000004200 */
[C---:B------:R-:W-:Y:S01]  /*8eb0*/  HMMA.16816.F32 R84, R108.reuse, R114, R84 ;  /* 0x000000726c54723c */ /* 0x040fe20000001854 */
[----:B------:R3:W4:Y:S03]  /*8ec0*/  MUFU.EX2 R151, R101 ;  /* 0x0000006500977308 */ /* 0x0007260000000800 */
[----:B------:R-:W-:Y:S01]  /*8ed0*/  IMAD.WIDE.U32 R122, R41, -0x326172a9, RZ ;  /* 0xcd9e8d57297a7825 */ /* 0x000fe200078e00ff */
[----:B------:R-:W-:Y:S02]  /*8ee0*/  LOP3.LUT R116, R42, 0xffff, RZ, 0xc0, !PT ;  /* 0x0000ffff2a747812 */ /* 0x000fe400078ec0ff */
[--C-:B------:R-:W-:Y:S01]  /*8ef0*/  SHF.R.U32.HI R117, RZ, 0x10, R42.reuse ;  /* 0x00000010ff757819 */ /* 0x100fe2000001162a */
[----:B------:R-:W-:Y:S01]  /*8f00*/  IMAD.WIDE.U32 R40, R40, -0x326172a9, RZ ;  /* 0xcd9e8d5728287825 */ /* 0x000fe200078e00ff */
[----:B------:R-:W-:Y:S02]  /*8f10*/  LOP3.LUT R119, R42, 0xff, RZ, 0xc0, !PT ;  /* 0x000000ff2a777812 */ /* 0x000fe400078ec0ff */
[----:B------:R-:W-:Y:S01]  /*8f20*/  MUFU.EX2 R152, R152 ;  /* 0x0000009800987308 */ /* 0x000fe20000000800 */
[----:B------:R-:W-:Y:S01]  /*8f30*/  IMAD.WIDE.U32 R120, R120, -0x326172a9, RZ ;  /* 0xcd9e8d5778787825 */ /* 0x000fe200078e00ff */
[----:B------:R-:W-:Y:S02]  /*8f40*/  SHF.R.U32.HI R118, RZ, 0x18, R42 ;  /* 0x00000018ff767819 */ /* 0x000fe4000001162a */
[----:B------:R-:W-:Y:S01]  /*8f50*/  LOP3.LUT R42, R43, UR15, R122, 0x96, !PT ;  /* 0x0000000f2b2a7c12 */ /* 0x000fe2000f8e967a */
[----:B------:R-:W-:Y:S01]  /*8f60*/  FFMA.FTZ R115, R67, c[0x0][0x23c], -R153 ;  /* 0x00008f0043737a23 */ /* 0x000fe20000010899 */
[----:B-1----:R-:W-:Y:S01]  /*8f70*/  SHF.R.U32.HI R44, RZ, 0x8, R116 ;  /* 0x00000008ff2c7819 */ /* 0x002fe20000011674 */
[----:B------:R-:W-:Y:S01]  /*8f80*/  FFMA.FTZ R155, R63, c[0x0][0x23c], -R155 ;  /* 0x00008f003f9b7a23 */ /* 0x000fe2000001089b */
[----:B------:R-:W-:Y:S02]  /*8f90*/  SHF.R.U32.HI R43, RZ, 0x10, R40 ;  /* 0x00000010ff2b7819 */ /* 0x000fe40000011628 */
[----:B------:R-:W-:Y:S01]  /*8fa0*/  PRMT R119, R119, 0x5410, R44 ;  /* 0x0000541077777816 */ /* 0x000fe2000000002c */
[----:B------:R-:W-:Y:S01]  /*8fb0*/  MUFU.EX2 R143, R115 ;  /* 0x00000073008f7308 */ /* 0x000fe20000000800 */
[----:B------:R-:W-:Y:S02]  /*8fc0*/  SHF.R.U32.HI R44, RZ, 0x10, R42 ;  /* 0x00000010ff2c7819 */ /* 0x000fe4000001162a */
[C---:B---3--:R-:W-:Y:S02]  /*8fd0*/  LOP3.LUT R101, R40.reuse, 0xffff, RZ, 0xc0, !PT ;  /* 0x0000ffff28657812 */ /* 0x048fe400078ec0ff */
[----:B------:R-:W-:Y:S02]  /*8fe0*/  LOP3.LUT R103, R40, 0xff, RZ, 0xc0, !PT ;  /* 0x000000ff28677812 */ /* 0x000fe400078ec0ff */
[----:B------:R-:W-:Y:S02]  /*8ff0*/  SHF.R.U32.HI R102, RZ, 0x18, R40 ;  /* 0x00000018ff667819 */ /* 0x000fe40000011628 */
[----:B------:R-:W-:Y:S01]  /*9000*/  LOP3.LUT R40, R41, UR15, R120, 0x96, !PT ;  /* 0x0000000f29287c12 */ /* 0x000fe2000f8e9678 */
[----:B------:R-:W-:Y:S01]  /*9010*/  MUFU.EX2 R60, R60 ;  /* 0x0000003c003c7308 */ /* 0x000fe20000000800 */
[----:B------:R-:W-:Y:S02]  /*9020*/  LOP3.LUT R41, R117, 0xff, RZ, 0xc0, !PT ;  /* 0x000000ff75297812 */ /* 0x000fe400078ec0ff */
[----:B------:R-:W-:Y:S02]  /*9030*/  SHF.R.U32.HI R101, RZ, 0x8, R101 ;  /* 0x00000008ff657819 */ /* 0x000fe40000011665 */
[----:B------:R-:W-:Y:S01]  /*9040*/  LOP3.LUT R43, R43, 0xff, RZ, 0xc0, !PT ;  /* 0x000000ff2b2b7812 */ /* 0x000fe200078ec0ff */
[-C--:B--2---:R-:W-:Y:S01]  /*9050*/  HMMA.16816.F32 R28, R108, R36.reuse, R28 ;  /* 0x000000246c1c723c */ /* 0x084fe2000000181c */
[----:B------:R-:W-:Y:S02]  /*9060*/  PRMT R118, R41, 0x5410, R118 ;  /* 0x0000541029767816 */ /* 0x000fe40000000076 */
[----:B------:R-:W-:Y:S01]  /*9070*/  PRMT R116, R103, 0x5410, R101 ;  /* 0x0000541067747816 */ /* 0x000fe20000000065 */
[----:B------:R-:W-:Y:S01]  /*9080*/  MUFU.EX2 R154, R154 ;  /* 0x0000009a009a7308 */ /* 0x000fe20000000800 */
[----:B------:R-:W-:Y:S02]  /*9090*/  PRMT R117, R43, 0x5410, R102 ;  /* 0x000054102b757816 */ /* 0x000fe40000000066 */
[----:B------:R-:W-:Y:S01]  /*90a0*/  SHF.R.U32.HI R103, RZ, 0x18, R42 ;  /* 0x00000018ff677819 */ /* 0x000fe2000001162a */
[C---:B------:R-:W-:Y:S01]  /*90b0*/  HMMA.16816.F32 R88, R104.reuse, R36, R88 ;  /* 0x000000246858723c */ /* 0x040fe20000001858 */
[C---:B------:R-:W-:Y:S03]  /*90c0*/  LOP3.LUT R41, R40.reuse, 0xffff, RZ, 0xc0, !PT ;  /* 0x0000ffff28297812 */ /* 0x040fe600078ec0ff */
[----:B------:R-:W-:Y:S02]  /*90d0*/  LOP3.LUT R102, R40, 0xff, RZ, 0xc0, !PT ;  /* 0x000000ff28667812 */ /* 0x000fe400078ec0ff */
[--C-:B------:R-:W-:Y:S01]  /*90e0*/  SHF.R.U32.HI R101, RZ, 0x18, R40.reuse ;  /* 0x00000018ff657819 */ /* 0x100fe20000011628 */
[--C-:B------:R-:W-:Y:S01]  /*90f0*/  HSET2.LE.AND R37, R118, R201.reuse, PT ;  /* 0x000000c976257233 */ /* 0x100fe20003803000 */
[-C--:B------:R-:W-:Y:S01]  /*9100*/  HMMA.16816.F32 R92, R104, R38.reuse, R92 ;  /* 0x00000026685c723c */ /* 0x080fe2000000185c */
[C---:B------:R-:W-:Y:S01]  /*9110*/  LOP3.LUT R43, R42.reuse, 0xffff, RZ, 0xc0, !PT ;  /* 0x0000ffff2a2b7812 */ /* 0x040fe200078ec0ff */
[----:B------:R-:W-:Y:S01]  /*9120*/  LDSM.16.MT88.4 R104, [R186+0x7000] ;  /* 0x00700000ba68783b */ /* 0x000fe20000004200 */
[----:B------:R-:W-:Y:S01]  /*9130*/  MUFU.EX2 R62, R62 ;  /* 0x0000003e003e7308 */ /* 0x000fe20000000800 */
[----:B------:R-:W-:Y:S01]  /*9140*/  LOP3.LUT R112, R42, 0xff, RZ, 0xc0, !PT ;  /* 0x000000ff2a707812 */ /* 0x000fe200078ec0ff */
[--C-:B------:R-:W-:Y:S01]  /*9150*/  HSET2.LE.AND R36, R119, R201.reuse, PT ;  /* 0x000000c977247233 */ /* 0x100fe20003803000 */
[----:B------:R-:W-:Y:S02]  /*9160*/  SHF.R.U32.HI R42, RZ, 0x10, R40 ;  /* 0x00000010ff2a7819 */ /* 0x000fe40000011628 */
[----:B------:R-:W-:Y:S01]  /*9170*/  HMMA.16816.F32 R48, R108, R38, R48 ;  /* 0x000000266c30723c */ /* 0x000fe20000001830 */
[----:B------:R-:W-:Y:S02]  /*9180*/  LOP3.LUT R40, R44, 0xff, RZ, 0xc0, !PT ;  /* 0x000000ff2c287812 */ /* 0x000fe400078ec0ff */
[----:B------:R-:W1:Y:S01]  /*9190*/  LDSM.16.MT88.4 R44, [R185+0x7000] ;  /* 0x00700000b92c783b */ /* 0x000e620000004200 */
[----:B------:R-:W-:Y:S01]  /*91a0*/  SHF.R.U32.HI R43, RZ, 0x8, R43 ;  /* 0x00000008ff2b7819 */ /* 0x000fe2000001162b */
[----:B------:R-:W-:Y:S01]  /*91b0*/  MUFU.EX2 R155, R155 ;  /* 0x0000009b009b7308 */ /* 0x000fe20000000800 */
[----:B------:R-:W-:Y:S01]  /*91c0*/  SHF.R.U32.HI R41, RZ, 0x8, R41 ;  /* 0x00000008ff297819 */ /* 0x000fe20000011629 */
[--C-:B------:R-:W-:Y:S01]  /*91d0*/  HSET2.LE.AND R38, R116, R201.reuse, PT ;  /* 0x000000c974267233 */ /* 0x100fe20003803000 */
[----:B------:R-:W-:Y:S04]  /*91e0*/  LOP3.LUT R42, R42, 0xff, RZ, 0xc0, !PT ;  /* 0x000000ff2a2a7812 */ /* 0x000fe800078ec0ff */
[----:B------:R-:W-:Y:S02]  /*91f0*/  PRMT R113, R112, 0x5410, R43 ;  /* 0x0000541070717816 */ /* 0x000fe4000000002b */
[----:B------:R-:W-:Y:S01]  /*9200*/  PRMT R112, R40, 0x5410, R103 ;  /* 0x0000541028707816 */ /* 0x000fe20000000067 */
[----:B------:R-:W-:Y:S01]  /*9210*/  FFMA.FTZ R103, R66, c[0x0][0x23c], -R153 ;  /* 0x00008f0042677a23 */ /* 0x000fe20000010899 */
[----:B------:R-:W-:Y:S01]  /*9220*/  PRMT R102, R102, 0x5410, R41 ;  /* 0x0000541066667816 */ /* 0x000fe20000000029 */
[--C-:B------:R-:W-:Y:S01]  /*9230*/  HSET2.LE.AND R40, R113, R201.reuse, PT ;  /* 0x000000c971287233 */ /* 0x100fe20003803000 */
[----:B------:R-:W-:Y:S01]  /*9240*/  F2FP.PACK_AB R43, R162, R163 ;  /* 0x000000a3a22b723e */ /* 0x000fe200000000ff */
[--C-:B------:R-:W-:Y:S01]  /*9250*/  HSET2.LE.AND R41, R112, R201.reuse, PT ;  /* 0x000000c970297233 */ /* 0x100fe20003803000 */
[----:B------:R-:W-:Y:S01]  /*9260*/  PRMT R114, R42, 0x5410, R101 ;  /* 0x000054102a727816 */ /* 0x000fe20000000065 */
[--C-:B------:R-:W-:Y:S01]  /*9270*/  HSET2.LE.AND R101, R102, R201.reuse, PT ;  /* 0x000000c966657233 */ /* 0x100fe20003803000 */
[----:B------:R-:W-:Y:S01]  /*9280*/  F2FP.PACK_AB R42, R164, R165 ;  /* 0x000000a5a42a723e */ /* 0x000fe200000000ff */
[----:B------:R-:W2:Y:S01]  /*9290*/  LDSM.16.MT88.4 R64, [R188+0x7000] ;  /* 0x00700000bc40783b */ /* 0x000ea20000004200 */
[----:B------:R-:W-:Y:S01]  /*92a0*/  LOP3.LUT R43, R37, R43, RZ, 0xc0, !PT ;  /* 0x0000002b252b7212 */ /* 0x000fe200078ec0ff */
[----:B------:R-:W3:Y:S01]  /*92b0*/  MUFU.EX2 R144, R103 ;  /* 0x0000006700907308 */ /* 0x000ee20000000800 */
[----:B------:R-:W-:Y:S01]  /*92c0*/  F2FP.PACK_AB R37, R159, R160 ;  /* 0x000000a09f25723e */ /* 0x000fe200000000ff */
[----:B------:R-:W-:Y:S01]  /*92d0*/  FFMA.FTZ R153, R55, c[0x0][0x23c], -R153 ;  /* 0x00008f0037997a23 */ /* 0x000fe20000010899 */
[----:B------:R-:W-:Y:S02]  /*92e0*/  LOP3.LUT R42, R36, R42, RZ, 0xc0, !PT ;  /* 0x0000002a242a7212 */ /* 0x000fe400078ec0ff */
[----:B------:R-:W-:Y:S02]  /*92f0*/  F2FP.PACK_AB R36, R161, R132 ;  /* 0x00000084a124723e */ /* 0x000fe400000000ff */
[----:B------:R-:W-:Y:S02]  /*9300*/  F2FP.PACK_AB R102, R157, R158 ;  /* 0x0000009e9d66723e */ /* 0x000fe400000000ff */
[----:B------:R-:W-:Y:S01]  /*9310*/  LOP3.LUT R41, R41, R37, RZ, 0xc0, !PT ;  /* 0x0000002529297212 */ /* 0x000fe200078ec0ff */
[--C-:B------:R-:W-:Y:S01]  /*9320*/  HSET2.LE.AND R37, R114, R201.reuse, PT ;  /* 0x000000c972257233 */ /* 0x100fe20003803000 */
[----:B------:R-:W-:Y:S01]  /*9330*/  LOP3.LUT R40, R40, R36, RZ, 0xc0, !PT ;  /* 0x0000002428287212 */ /* 0x000fe200078ec0ff */
[----:B------:R5:W-:Y:S01]  /*9340*/  MUFU.EX2 R103, R57 ;  /* 0x0000003900677308 */ /* 0x000be20000000800 */
[----:B------:R-:W-:Y:S02]  /*9350*/  LOP3.LUT R36, R101, R102, RZ, 0xc0, !PT ;  /* 0x0000006665247212 */ /* 0x000fe400078ec0ff */
[----:B----4-:R-:W-:Y:S02]  /*9360*/  F2FP.PACK_AB R101, R151, R156 ;  /* 0x0000009c9765723e */ /* 0x010fe400000000ff */
[----:B------:R-:W-:Y:S01]  /*9370*/  F2FP.PACK_AB R39, R149, R150 ;  /* 0x000000969527723e */ /* 0x000fe200000000ff */
[-C--:B-1----:R-:W-:Y:S01]  /*9380*/  HMMA.16816.F32 R4, R40, R44.reuse, R4 ;  /* 0x0000002c2804723c */ /* 0x082fe20000001804 */
[----:B------:R-:W-:Y:S01]  /*9390*/  LOP3.LUT R37, R37, R101, RZ, 0xc0, !PT ;  /* 0x0000006525257212 */ /* 0x000fe200078ec0ff */
[--C-:B------:R-:W-:Y:S01]  /*93a0*/  HSET2.LE.AND R101, R117, R201.reuse, PT ;  /* 0x000000c975657233 */ /* 0x100fe20003803000 */
[----:B------:R-:W-:Y:S01]  /*93b0*/  F2FP.PACK_AB R102, R147, R148 ;  /* 0x000000949366723e */ /* 0x000fe200000000ff */
[----:B------:R-:W-:Y:S01]  /*93c0*/  LDSM.16.MT88.4 R116, [R185+0x7800] ;  /* 0x00780000b974783b */ /* 0x000fe20000004200 */
[----:B------:R-:W-:Y:S01]  /*93d0*/  LOP3.LUT R38, R38, R39, RZ, 0xc0, !PT ;  /* 0x0000002726267212 */ /* 0x000fe200078ec0ff */
[----:B------:R-:W1:Y:S01]  /*93e0*/  MUFU.EX2 R153, R153 ;  /* 0x0000009900997308 */ /* 0x000e620000000800 */
[----:B------:R-:W-:Y:S02]  /*93f0*/  LOP3.LUT R39, R101, R102, RZ, 0xc0, !PT ;  /* 0x0000006665277212 */ /* 0x000fe400078ec0ff */
[----:B------:R-:W-:Y:S03]  /*9400*/  LOP3.LUT R52, R123, UR5, R126, 0x96, !PT ;  /* 0x000000057b347c12 */ /* 0x000fe6000f8e967e */
[----:B------:R-:W-:Y:S02]  /*9410*/  LOP3.LUT R54, R121, UR5, R128, 0x96, !PT ;  /* 0x0000000579367c12 */ /* 0x000fe4000f8e9680 */
[C---:B------:R-:W-:Y:S01]  /*9420*/  HMMA.16816.F32 R8, R36.reuse, R44, R8 ;  /* 0x0000002c2408723c */ /* 0x040fe20000001808 */
[----:B------:R-:W-:Y:S01]  /*9430*/  IMAD.WIDE.U32 R52, R52, -0x2daee0ad, RZ ;  /* 0xd2511f5334347825 */ /* 0x000fe200078e00ff */
[----:B------:R4:W-:Y:S03]  /*9440*/  MUFU.EX2 R102, R58 ;  /* 0x0000003a00667308 */ /* 0x0009e60000000800 */
[----:B------:R-:W-:Y:S01]  /*9450*/  IMAD.WIDE.U32 R54, R54, -0x2daee0ad, RZ ;  /* 0xd2511f5336367825 */ /* 0x000fe200078e00ff */
[----:B------:R-:W-:Y:S02]  /*9460*/  LOP3.LUT R56, R53, UR14, R124, 0x96, !PT ;  /* 0x0000000e35387c12 */ /* 0x000fe4000f8e967c */
[-C--:B------:R-:W-:Y:S01]  /*9470*/  HMMA.16816.F32 R12, R36, R46.reuse, R12 ;  /* 0x0000002e240c723c */ /* 0x080fe2000000180c */
[----:B------:R-:W-:Y:S03]  /*9480*/  LDSM.16.MT88.4 R124, [R188+0x7800] ;  /* 0x00780000bc7c783b */ /* 0x000fe60000004200 */
[C---:B------:R-:W-:Y:S01]  /*9490*/  LOP3.LUT R53, R52.reuse, 0xffff, RZ, 0xc0, !PT ;  /* 0x0000ffff34357812 */ /* 0x040fe200078ec0ff */
[----:B------:R1:W1:Y:S01]  /*94a0*/  MUFU.EX2 R101, R59 ;  /* 0x0000003b00657308 */ /* 0x0002620000000800 */
[--C-:B-----5:R-:W-:Y:S02]  /*94b0*/  SHF.R.U32.HI R57, RZ, 0x10, R52.reuse ;  /* 0x00000010ff397819 */ /* 0x120fe40000011634 */
[C---:B------:R-:W-:Y:S01]  /*94c0*/  HMMA.16816.F32 R16, R40.reuse, R46, R16 ;  /* 0x0000002e2810723c */ /* 0x040fe20000001810 */
[----:B------:R-:W5:Y:S07]  /*94d0*/  LDSM.16.MT88.4 R44, [R187+0x7000] ;  /* 0x00700000bb2c783b */ /* 0x000f6e0000004200 */
[-C--:B--2---:R-:W-:Y:S01]  /*94e0*/  HMMA.16816.F32 R32, R40, R64.reuse, R32 ;  /* 0x000000402820723c */ /* 0x084fe20000001820 */
[----:B----4-:R-:W-:Y:S07]  /*94f0*/  SHF.R.U32.HI R58, RZ, 0x18, R52 ;  /* 0x00000018ff3a7819 */ /* 0x010fee0000011634 */
[C---:B------:R-:W-:Y:S01]  /*9500*/  HMMA.16816.F32 R68, R36.reuse, R64, R68 ;  /* 0x000000402444723c */ /* 0x040fe20000001844 */
[----:B-1----:R-:W-:Y:S06]  /*9510*/  SHF.R.U32.HI R59, RZ, 0x18, R54 ;  /* 0x00000018ff3b7819 */ /* 0x002fec0000011636 */
[----:B------:R-:W-:Y:S01]  /*9520*/  LOP3.LUT R64, R52, 0xff, RZ, 0xc0, !PT ;  /* 0x000000ff34407812 */ /* 0x000fe200078ec0ff */
[-C--:B------:R-:W-:Y:S01]  /*9530*/  HMMA.16816.F32 R72, R36, R66.reuse, R72 ;  /* 0x000000422448723c */ /* 0x080fe20000001848 */
[----:B------:R-:W-:Y:S03]  /*9540*/  LOP3.LUT R52, R55, UR14, R130, 0x96, !PT ;  /* 0x0000000e37347c12 */ /* 0x000fe6000f8e9682 */
[----:B------:R-:W-:Y:S02]  /*9550*/  LOP3.LUT R65, R54, 0xffff, RZ, 0xc0, !PT ;  /* 0x0000ffff36417812 */ /* 0x000fe400078ec0ff */
[----:B------:R-:W-:Y:S02]  /*9560*/  SHF.R.U32.HI R55, RZ, 0x8, R53 ;  /* 0x00000008ff377819 */ /* 0x000fe40000011635 */
[C---:B------:R-:W-:Y:S01]  /*9570*/  HMMA.16816.F32 R20, R40.reuse, R66, R20 ;  /* 0x000000422814723c */ /* 0x040fe20000001814 */
[----:B------:R-:W-:Y:S03]  /*9580*/  LOP3.LUT R53, R57, 0xff, RZ, 0xc0, !PT ;  /* 0x000000ff39357812 */ /* 0x000fe600078ec0ff */
[----:B------:R-:W-:Y:S02]  /*9590*/  PRMT R64, R64, 0x5410, R55 ;  /* 0x0000541040407816 */ /* 0x000fe40000000037 */
[----:B------:R-:W-:Y:S02]  /*95a0*/  LOP3.LUT R55, R56, 0xff, RZ, 0xc0, !PT ;  /* 0x000000ff38377812 */ /* 0x000fe400078ec0ff */
[-C--:B------:R-:W-:Y:S01]  /*95b0*/  HMMA.16816.F32 R76, R40, R104.reuse, R76 ;  /* 0x00000068284c723c */ /* 0x080fe2000000184c */
[--C-:B------:R-:W-:Y:S03]  /*95c0*/  HSET2.LE.AND R138, R64, R201.reuse, PT ;  /* 0x000000c9408a7233 */ /* 0x100fe60003803000 */
[----:B------:R-:W-:Y:S02]  /*95d0*/  SHF.R.U32.HI R66, RZ, 0x10, R54 ;  /* 0x00000010ff427819 */ /* 0x000fe40000011636 */
[----:B------:R-:W-:Y:S02]  /*95e0*/  LOP3.LUT R67, R54, 0xff, RZ, 0xc0, !PT ;  /* 0x000000ff36437812 */ /* 0x000fe400078ec0ff */
[C---:B------:R-:W-:Y:S01]  /*95f0*/  HMMA.16816.F32 R80, R36.reuse, R104, R80 ;  /* 0x000000682450723c */ /* 0x040fe20000001850 */
[----:B------:R-:W-:Y:S03]  /*9600*/  SHF.R.U32.HI R54, RZ, 0x10, R56 ;  /* 0x00000010ff367819 */ /* 0x000fe60000011638 */
[----:B------:R-:W-:Y:S02]  /*9610*/  PRMT R139, R53, 0x5410, R58 ;  /* 0x00005410358b7816 */ /* 0x000fe4000000003a */
[----:B------:R-:W-:Y:S02]  /*9620*/  LOP3.LUT R54, R54, 0xff, RZ, 0xc0, !PT ;  /* 0x000000ff36367812 */ /* 0x000fe400078ec0ff */
[-C--:B------:R-:W-:Y:S01]  /*9630*/  HMMA.16816.F32 R24, R36, R106.reuse, R24 ;  /* 0x0000006a2418723c */ /* 0x080fe20000001818 */
[----:B------:R-:W-:Y:S03]  /*9640*/  LOP3.LUT R53, R56, 0xffff, RZ, 0xc0, !PT ;  /* 0x0000ffff38357812 */ /* 0x000fe600078ec0ff */
[----:B------:R-:W-:Y:S01]  /*9650*/  SHF.R.U32.HI R56, RZ, 0x18, R56 ;  /* 0x00000018ff387819 */ /* 0x000fe20000011638 */
[--C-:B------:R-:W-:Y:S01]  /*9660*/  HSET2.LE.AND R139, R139, R201.reuse, PT ;  /* 0x000000c98b8b7233 */ /* 0x100fe20003803000 */
[----:B------:R-:W-:Y:S02]  /*9670*/  SHF.R.U32.HI R53, RZ, 0x8, R53 ;  /* 0x00000008ff357819 */ /* 0x000fe40000011635 */
[C---:B------:R-:W-:Y:S01]  /*9680*/  HMMA.16816.F32 R84, R40.reuse, R106, R84 ;  /* 0x0000006a2854723c */ /* 0x040fe20000001854 */
[----:B------:R-:W-:Y:S03]  /*9690*/  PRMT R137, R54, 0x5410, R56 ;  /* 0x0000541036897816 */ /* 0x000fe60000000038 */
[----:B------:R-:W-:Y:S02]  /*96a0*/  PRMT R136, R55, 0x5410, R53 ;  /* 0x0000541037887816 */ /* 0x000fe40000000035 */
[----:B------:R-:W-:Y:S01]  /*96b0*/  LOP3.LUT R54, R52, 0xff, RZ, 0xc0, !PT ;  /* 0x000000ff34367812 */ /* 0x000fe200078ec0ff */
[--C-:B------:R-:W-:Y:S01]  /*96c0*/  HSET2.LE.AND R137, R137, R201.reuse, PT ;  /* 0x000000c989897233 */ /* 0x100fe20003803000 */
[-C--:B-----5:R-:W-:Y:S01]  /*96d0*/  HMMA.16816.F32 R28, R40, R44.reuse, R28 ;  /* 0x0000002c281c723c */ /* 0x0a0fe2000000181c */
[----:B------:R-:W-:Y:S03]  /*96e0*/  SHF.R.U32.HI R53, RZ, 0x18, R52 ;  /* 0x00000018ff357819 */ /* 0x000fe60000011634 */
[--C-:B------:R-:W-:Y:S01]  /*96f0*/  HSET2.LE.AND R136, R136, R201.reuse, PT ;  /* 0x000000c988887233 */ /* 0x100fe20003803000 */
[----:B------:R-:W-:Y:S02]  /*9700*/  SHF.R.U32.HI R58, RZ, 0x8, R65 ;  /* 0x00000008ff3a7819 */ /* 0x000fe40000011641 */
[----:B------:R-:W-:Y:S01]  /*9710*/  LOP3.LUT R57, R66, 0xff, RZ, 0xc0, !PT ;  /* 0x000000ff42397812 */ /* 0x000fe200078ec0ff */
[C---:B------:R-:W-:Y:S01]  /*9720*/  HMMA.16816.F32 R88, R36.reuse, R44, R88 ;  /* 0x0000002c2458723c */ /* 0x040fe20000001858 */
[----:B------:R-:W-:Y:S03]  /*9730*/  PRMT R58, R67, 0x5410, R58 ;  /* 0x00005410433a7816 */ /* 0x000fe6000000003a */
[----:B------:R-:W-:Y:S03]  /*9740*/  PRMT R57, R57, 0x5410, R59 ;  /* 0x0000541039397816 */ /* 0x000fe6000000003b */
[----:B------:R-:W-:Y:S01]  /*9750*/  LOP3.LUT R44, R52, 0xffff, RZ, 0xc0, !PT ;  /* 0x0000ffff342c7812 */ /* 0x000fe200078ec0ff */
[-C--:B------:R-:W-:Y:S01]  /*9760*/  HMMA.16816.F32 R92, R36, R46.reuse, R92 ;  /* 0x0000002e245c723c */ /* 0x080fe2000000185c */
[----:B------:R-:W-:Y:S03]  /*9770*/  SHF.R.U32.HI R45, RZ, 0x10, R52 ;  /* 0x00000010ff2d7819 */ /* 0x000fe60000011634 */
[----:B------:R-:W-:Y:S02]  /*9780*/  SHF.R.U32.HI R52, RZ, 0x8, R44 ;  /* 0x00000008ff347819 */ /* 0x000fe4000001162c */
[----:B------:R-:W-:Y:S02]  /*9790*/  LOP3.LUT R45, R45, 0xff, RZ, 0xc0, !PT ;  /* 0x000000ff2d2d7812 */ /* 0x000fe400078ec0ff */
[----:B------:R-:W-:Y:S01]  /*97a0*/  HMMA.16816.F32 R48, R40, R46, R48 ;  /* 0x0000002e2830723c */ /* 0x000fe20000001830 */
[----:B------:R-:W-:Y:S03]  /*97b0*/  PRMT R56, R54, 0x5410, R52 ;  /* 0x0000541036387816 */ /* 0x000fe60000000034 */
[----:B------:R-:W-:Y:S02]  /*97c0*/  F2FP.PACK_AB R44, R145, R146 ;  /* 0x00000092912c723e */ /* 0x000fe400000000ff */
[----:B---3--:R-:W-:Y:S01]  /*97d0*/  F2FP.PACK_AB R36, R143, R144 ;  /* 0x000000908f24723e */ /* 0x008fe200000000ff */
[--C-:B------:R-:W-:Y:S01]  /*97e0*/  HSET2.LE.AND R39, R56, R201.reuse, PT ;  /* 0x000000c938277233 */ /* 0x100fe20003803000 */
[----:B------:R-:W-:Y:S01]  /*97f0*/  F2FP.PACK_AB R37, R152, R142 ;  /* 0x0000008e9825723e */ /* 0x000fe200000000ff */
[--C-:B------:R-:W-:Y:S03]  /*9800*/  HSET2.LE.AND R41, R57, R201.reuse, PT ;  /* 0x000000c939297233 */ /* 0x100fe60003803000 */
[----:B------:R-:W-:Y:S02]  /*9810*/  F2FP.PACK_AB R38, R153, R141 ;  /* 0x0000008d9926723e */ /* 0x000fe400000000ff */
[----:B------:R-:W-:Y:S02]  /*9820*/  PRMT R45, R45, 0x5410, R53 ;  /* 0x000054102d2d7816 */ /* 0x000fe40000000035 */
[----:B------:R-:W-:Y:S01]  /*9830*/  LOP3.LUT R138, R138, R44, RZ, 0xc0, !PT ;  /* 0x0000002c8a8a7212 */ /* 0x000fe200078ec0ff */
[----:B------:R-:W1:Y:S01]  /*9840*/  LDSM.16.MT88.4 R52, [R186+0x7800] ;  /* 0x00780000ba34783b */ /* 0x000e620000004200 */
[----:B------:R-:W-:Y:S02]  /*9850*/  F2FP.PACK_AB R44, R103, R140 ;  /* 0x0000008c672c723e */ /* 0x000fe400000000ff */
[----:B------:R-:W-:Y:S02]  /*9860*/  LOP3.LUT R139, R139, R36, RZ, 0xc0, !PT ;  /* 0x000000248b8b7212 */ /* 0x000fe400078ec0ff */
[----:B------:R-:W-:Y:S01]  /*9870*/  LOP3.LUT R136, R136, R37, RZ, 0xc0, !PT ;  /* 0x0000002588887212 */ /* 0x000fe200078ec0ff */
[--C-:B------:R-:W-:Y:S01]  /*9880*/  HSET2.LE.AND R37, R45, R201.reuse, PT ;  /* 0x000000c92d257233 */ /* 0x100fe20003803000 */
[----:B------:R-:W-:Y:S02]  /*9890*/  LOP3.LUT R137, R137, R38, RZ, 0xc0, !PT ;  /* 0x0000002689897212 */ /* 0x000fe400078ec0ff */
[----:B------:R-:W-:Y:S01]  /*98a0*/  LOP3.LUT R36, R39, R44, RZ, 0xc0, !PT ;  /* 0x0000002c27247212 */ /* 0x000fe200078ec0ff */
[----:B------:R-:W-:Y:S01]  /*98b0*/  HSET2.LE.AND R39, R58, R201, PT ;  /* 0x000000c93a277233 */ /* 0x000fe20003803000 */
[----:B------:R-:W-:Y:S02]  /*98c0*/  F2FP.PACK_AB R38, R101, R102 ;  /* 0x000000666526723e */ /* 0x000fe400000000ff */
[----:B------:R-:W-:Y:S01]  /*98d0*/  F2FP.PACK_AB R40, R154, R60 ;  /* 0x0000003c9a28723e */ /* 0x000fe200000000ff */
[-C--:B------:R-:W-:Y:S01]  /*98e0*/  HMMA.16816.F32 R104, R136, R116.reuse, R4 ;  /* 0x000000748868723c */ /* 0x080fe20000001804 */
[----:B------:R-:W-:Y:S01]  /*98f0*/  F2FP.PACK_AB R42, R155, R62 ;  /* 0x0000003e9b2a723e */ /* 0x000fe200000000ff */
[----:B------:R-:W2:Y:S01]  /*9900*/  LDSM.16.MT88.4 R4, [R187+0x7800] ;  /* 0x00780000bb04783b */ /* 0x000ea20000004200 */
[----:B------:R-:W-:Y:S02]  /*9910*/  LOP3.LUT R37, R37, R38, RZ, 0xc0, !PT ;  /* 0x0000002625257212 */ /* 0x000fe400078ec0ff */
[----:B------:R-:W-:Y:S02]  /*9920*/  LOP3.LUT R38, R39, R40, RZ, 0xc0, !PT ;  /* 0x0000002827267212 */ /* 0x000fe400078ec0ff */
[----:B------:R-:W-:Y:S07]  /*9930*/  LOP3.LUT R39, R41, R42, RZ, 0xc0, !PT ;  /* 0x0000002a29277212 */ /* 0x000fee00078ec0ff */
        /* <DEDUP_REMOVED lines=45> */
[----:B------:R-:W-:Y:S02]  /*9c10*/  IMAD.MOV.U32 R102, RZ, RZ, R2 ;  /* 0x000000ffff667224 */ /* 0x000fe400078e0002 */
[----:B------:R-:W-:Y:S01]  /*9c20*/  FADD.FTZ R0, R101, R0 ;  /* 0x0000000065007221 */ /* 0x000fe20000010000 */
[-C--:B--2---:R-:W-:Y:S01]  /*9c30*/  HMMA.16816.F32 R132, R136, R4.reuse, R28 ;  /* 0x000000048884723c */ /* 0x084fe2000000181c */
[----:B------:R-:W-:Y:S03]  /*9c40*/  IMAD.MOV.U32 R98, RZ, RZ, R96 ;  /* 0x000000ffff627224 */ /* 0x000fe600078e0060 */
[----:B------:R-:W-:Y:S04]  /*9c50*/  IMAD.MOV.U32 R101, RZ, RZ, R3 ;  /* 0x000000ffff657224 */ /* 0x000fe800078e0003 */
[C---:B------:R-:W-:Y:S07]  /*9c60*/  HMMA.16816.F32 R88, R36.reuse, R4, R88 ;  /* 0x000000042458723c */ /* 0x040fee0000001858 */
        /* <DEDUP_REMOVED lines=13> */
[----:B------:R-:W-:Y:S01]  /*9d40*/  FADD.FTZ R4, R62, R0 ;  /* 0x000000003e047221 */ /* 0x000fe20000010000 */
[----:B------:R-:W-:Y:S01]  /*9d50*/  IADD3 R0, R200, -0x1, RZ ;  /* 0xffffffffc8007810 */ /* 0x000fe20007ffe0ff */
[----:B------:R-:W-:Y:S02]  /*9d60*/  FADD.FTZ R6, R146, R9 ;  /* 0x0000000992067221 */ /* 0x000fe40000010000 */
[----:B------:R-:W-:Y:S02]  /*9d70*/  FADD.FTZ R213, R143, R7 ;  /* 0x000000078fd57221 */ /* 0x000fe40000010000 */
[----:B------:R-:W-:Y:S02]  /*9d80*/  FADD.FTZ R212, R145, R6 ;  /* 0x0000000691d47221 */ /* 0x000fe40000010000 */
[----:B------:R-:W-:Y:S02]  /*9d90*/  FADD.FTZ R214, R154, R5 ;  /* 0x000000059ad67221 */ /* 0x000fe40000010000 */
[----:B------:R-:W-:Y:S02]  /*9da0*/  FADD.FTZ R215, R155, R4 ;  /* 0x000000049bd77221 */ /* 0x000fe40000010000 */
[----:B------:R-:W-:Y:S02]  /*9db0*/  IMAD.MOV.U32 R200, RZ, RZ, R0 ;  /* 0x000000ffffc87224 */ /* 0x000fe400078e0000 */
[----:B------:R-:W-:Y:S01]  /*9dc0*/  IMAD.MOV.U32 R0, RZ, RZ, R97 ;  /* 0x000000ffff007224 */ /* 0x000fe200078e0061 */
[----:B------:R-:W-:-:S05]  /*9dd0*/  @P1 BRA `(.L_x_1079) ;  /* 0xffffc7a000001947 */ /* 0x000fca000383ffff */
.L_x_1078:
[----:B------:R-:W1:Y:S01]  /*9de0*/  SHFL.BFLY PT, R5, R212, 0x2, 0x1f ;  /* 0x0c401f00d4057f89 */ /* 0x000e6200000e0000 */
[----:B------:R-:W-:Y:S01]  /*9df0*/  ISETP.NE.AND P0, PT, R248, -0x1, PT ;  /* 0xfffffffff800780c */ /* 0x000fe20003f05270 */
[----:B------:R-:W2:Y:S01]  /*9e00*/  LDC.U8 R44, c[0x0][0x329] ;  /* 0x0000ca40ff2c7b82 */ /* 0x000ea20000000000 */
[----:B------:R-:W-:Y:S01]  /*9e10*/  BSSY B0, `(.L_x_1082) ;  /* 0x000012c000007945 */ /* 0x000fe20003800000 */
[----:B------:R-:W3:Y:S04]  /*9e20*/  SHFL.BFLY PT, R0, R214, 0x2, 0x1f ;  /* 0x0c401f00d6007f89 */ /* 0x000ee800000e0000 */
[----:B------:R-:W4:Y:S04]  /*9e30*/  SHFL.BFLY PT, R6, R215, 0x2, 0x1f ;  /* 0x0c401f00d7067f89 */ /* 0x000f2800000e0000 */
[----:B------:R-:W5:Y:S04]  /*9e40*/  SHFL.BFLY PT, R4, R213, 0x2, 0x1f ;  /* 0x0c401f00d5047f89 */ /* 0x000f6800000e0000 */
[----:B------:R-:W2:Y:S01]  /*9e50*/  S2R R43, SR_TID.X ;  /* 0x00000000002b7919 */ /* 0x000ea20000002100 */
[----:B-1----:R-:W-:-:S02]  /*9e60*/  FADD.FTZ R5, R5, R212 ;  /* 0x000000d405057221 */ /* 0x002fc40000010000 */
[----:B---3--:R-:W-:-:S03]  /*9e70*/  FADD.FTZ R0, R0, R214 ;  /* 0x000000d600007221 */ /* 0x008fc60000010000 */
[----:B------:R-:W1:Y:S01]  /*9e80*/  SHFL.BFLY PT, R9, R5, 0x1, 0x1f ;  /* 0x0c201f0005097f89 */ /* 0x000e6200000e0000 */
[----:B----4-:R-:W-:-:S03]  /*9e90*/  FADD.FTZ R6, R6, R215 ;  /* 0x000000d706067221 */ /* 0x010fc60000010000 */
[----:B------:R-:W3:Y:S01]  /*9ea0*/  SHFL.BFLY PT, R8, R0, 0x1, 0x1f ;  /* 0x0c201f0000087f89 */ /* 0x000ee200000e0000 */
[----:B-----5:R-:W-:-:S03]  /*9eb0*/  FADD.FTZ R4, R4, R213 ;  /* 0x000000d504047221 */ /* 0x020fc60000010000 */
[----:B------:R-:W4:Y:S01]  /*9ec0*/  SHFL.BFLY PT, R10, R6, 0x1, 0x1f ;  /* 0x0c201f00060a7f89 */ /* 0x000f2200000e0000 */
[----:B--2---:R-:W-:-:S03]  /*9ed0*/  SHF.R.S32.HI R33, RZ, 0x1f, R43 ;  /* 0x0000001fff217819 */ /* 0x004fc6000001142b */
[----:B------:R-:W2:Y:S01]  /*9ee0*/  SHFL.BFLY PT, R7, R4, 0x1, 0x1f ;  /* 0x0c201f0004077f89 */ /* 0x000ea200000e0000 */
[CC--:B------:R-:W-:Y:S02]  /*9ef0*/  LEA.HI R11, R33.reuse, R43.reuse, RZ, 0x2 ;  /* 0x0000002b210b7211 */ /* 0x0c0fe400078f10ff */
[----:B------:R-:W-:Y:S02]  /*9f00*/  LEA.HI R33, R33, R43, RZ, 0x5 ;  /* 0x0000002b21217211 */ /* 0x000fe400078f28ff */
[----:B------:R-:W-:Y:S02]  /*9f10*/  SHF.R.S32.HI R20, RZ, 0x1f, R11 ;  /* 0x0000001fff147819 */ /* 0x000fe4000001140b */
[----:B------:R-:W-:Y:S01]  /*9f20*/  SHF.R.S32.HI R33, RZ, 0x5, R33 ;  /* 0x00000005ff217819 */ /* 0x000fe20000011421 */
[----:B-1----:R-:W-:Y:S01]  /*9f30*/  FADD.FTZ R39, R5, R9 ;  /* 0x0000000905277221 */ /* 0x002fe20000010000 */
[----:B------:R-:W-:Y:S01]  /*9f40*/  SHF.R.S32.HI R9, RZ, 0x2, R11 ;  /* 0x00000002ff097819 */ /* 0x000fe2000001140b */
[----:B---3--:R-:W-:-:S03]  /*9f50*/  FADD.FTZ R41, R0, R8 ;  /* 0x0000000800297221 */ /* 0x008fc60000010000 */
[----:B------:R-:W-:Y:S02]  /*9f60*/  FSETP.NE.FTZ.AND P6, PT, R39, RZ, PT ;  /* 0x000000ff2700720b */ /* 0x000fe40003fd5000 */
[----:B------:R-:W-:Y:S01]  /*9f70*/  MOV R8, 0x3f800000 ;  /* 0x3f80000000087802 */ /* 0x000fe20000000f00 */
[----:B----4-:R-:W-:Y:S01]  /*9f80*/  FADD.FTZ R42, R6, R10 ;  /* 0x0000000a062a7221 */ /* 0x010fe20000010000 */
[----:B------:R-:W-:Y:S02]  /*9f90*/  FSETP.NE.FTZ.AND P4, PT, R41, RZ, PT ;  /* 0x000000ff2900720b */ /* 0x000fe40003f95000 */
[----:B------:R-:W-:Y:S01]  /*9fa0*/  MOV R6, 0x3f800000 ;  /* 0x3f80000000067802 */ /* 0x000fe20000000f00 */
[----:B--2---:R-:W-:Y:S01]  /*9fb0*/  FADD.FTZ R40, R4, R7 ;  /* 0x0000000704287221 */ /* 0x004fe20000010000 */
[----:B------:R-:W-:Y:S01]  /*9fc0*/  FSETP.NE.FTZ.AND P3, PT, R42, RZ, PT ;  /* 0x000000ff2a00720b */ /* 0x000fe20003f75000 */
[----:B------:R-:W-:Y:S01]  /*9fd0*/  @P0 IMAD.WIDE.U32 R4, R248, c[0x0][0x1e8], RZ ;  /* 0x00007a00f8040a25 */ /* 0x000fe200078e00ff */
[----:B------:R-:W-:-:S02]  /*9fe0*/  MOV R7, 0x3f800000 ;  /* 0x3f80000000077802 */ /* 0x000fc40000000f00 */
[----:B------:R-:W-:Y:S01]  /*9ff0*/  FSETP.NE.FTZ.AND P5, PT, R40, RZ, PT ;  /* 0x000000ff2800720b */ /* 0x000fe20003fb5000 */
[----:B------:R-:W-:Y:S01]  /*a000*/  @P0 IMAD R61, R248, c[0x0][0x1ec], R5 ;  /* 0x00007b00f83d0a24 */ /* 0x000fe200078e0205 */
[----:B------:R-:W-:Y:S02]  /*a010*/  @P0 MOV R60, R4 ;  /* 0x00000004003c0202 */ /* 0x000fe40000000f00 */
[----:B------:R-:W-:Y:S01]  /*a020*/  MOV R4, 0x3f800000 ;  /* 0x3f80000000047802 */ /* 0x000fe20000000f00 */
[----:B------:R-:W1:Y:S01]  /*a030*/  @P6 MUFU.RCP R7, R39 ;  /* 0x0000002700076308 */ /* 0x000e620000001000 */
[----:B------:R-:W-:Y:S02]  /*a040*/  LEA.HI R20, R20, R9, RZ, 0x3 ;  /* 0x0000000914147211 */ /* 0x000fe400078f18ff */
[----:B------:R-:W-:Y:S02]  /*a050*/  LOP3.LUT R0, R11, 0x3ffffffc, RZ, 0xc0, !PT ;  /* 0x3ffffffc0b007812 */ /* 0x000fe400078ec0ff */
[----:B------:R-:W-:-:S02]  /*a060*/  LOP3.LUT R20, R20, 0xfffffff8, RZ, 0xc0, !PT ;  /* 0xfffffff814147812 */ /* 0x000fc400078ec0ff */
[----:B------:R-:W-:Y:S01]  /*a070*/  IADD3 R43, -R0, R43, RZ ;  /* 0x0000002b002b7210 */ /* 0x000fe20007ffe1ff */
[----:B------:R-:W2:Y:S01]  /*a080*/  @P4 MUFU.RCP R4, R41 ;  /* 0x0000002900044308 */ /* 0x000ea20000001000 */
[----:B------:R-:W-:Y:S01]  /*a090*/  IADD3 R20, R9, -R20, RZ ;  /* 0x8000001409147210 */ /* 0x000fe20007ffe0ff */
[----:B------:R-:W-:-:S06]  /*a0a0*/  IMAD.MOV.U32 R9, RZ, RZ, -0x10 ;  /* 0xfffffff0ff097424 */ /* 0x000fcc00078e00ff */
[----:B------:R-:W3:Y:S01]  /*a0b0*/  @P3 MUFU.RCP R6, R42 ;  /* 0x0000002a00063308 */ /* 0x000ee20000001000 */
[----:B-1----:R-:W-:-:S04]  /*a0c0*/  FMUL.FTZ R0, R7, c[0x0][0x2dc] ;  /* 0x0000b70007007a20 */ /* 0x002fc80000410000 */
[C---:B------:R-:W-:Y:S02]  /*a0d0*/  FMUL.FTZ R104, R0.reuse, R104 ;  /* 0x0000006800687220 */ /* 0x040fe40000410000 */
[----:B------:R-:W-:Y:S01]  /*a0e0*/  FMUL.FTZ R10, R0, R105 ;  /* 0x00000069000a7220 */ /* 0x000fe20000410000 */
[----:B------:R-:W1:Y:S01]  /*a0f0*/  @P5 MUFU.RCP R8, R40 ;  /* 0x0000002800085308 */ /* 0x000e620000001000 */
[----:B--2---:R-:W-:Y:S02]  /*a100*/  FMUL.FTZ R4, R4, c[0x0][0x2dc] ;  /* 0x0000b70004047a20 */ /* 0x004fe40000410000 */
[----:B------:R-:W-:Y:S01]  /*a110*/  FMUL.FTZ R116, R0, R116 ;  /* 0x0000007400747220 */ /* 0x000fe20000410000 */
[----:B------:R-:W-:Y:S01]  /*a120*/  F2FP.PACK_AB R10, R10, R104 ;  /* 0x000000680a0a723e */ /* 0x000fe200000000ff */
[C---:B------:R-:W-:Y:S02]  /*a130*/  FMUL.FTZ R7, R0.reuse, R117 ;  /* 0x0000007500077220 */ /* 0x040fe40000410000 */
        /* <DEDUP_REMOVED lines=18> */
[----:B---3--:R-:W-:-:S02]  /*a260*/  FMUL.FTZ R0, R6, c[0x0][0x2dc] ;  /* 0x0000b70006007a20 */ /* 0x008fc40000410000 */
[----:B------:R-:W-:Y:S01]  /*a270*/  FMUL.FTZ R108, R4, R108 ;  /* 0x0000006c046c7220 */ /* 0x000fe20000410000 */
[----:B------:R-:W-:Y:S01]  /*a280*/  F2FP.PACK_AB R22, R22, R136 ;  /* 0x000000881616723e */ /* 0x000fe200000000ff */
[C---:B------:R-:W-:Y:S02]  /*a290*/  FMUL.FTZ R38, R4.reuse, R109 ;  /* 0x0000006d04267220 */ /* 0x040fe40000410000 */
        /* <DEDUP_REMOVED lines=20> */
[----:B------:R-:W-:Y:S01]  /*a3e0*/  SHF.L.U32 R4, R20, 0x6, RZ ;  /* 0x0000000614047819 */ /* 0x000fe200000006ff */
[----:B------:R-:W-:Y:S01]  /*a3f0*/  FMUL.FTZ R110, R0, R110 ;  /* 0x0000006e006e7220 */ /* 0x000fe20000410000 */
[----:B------:R-:W-:Y:S01]  /*a400*/  F2FP.PACK_AB R24, R24, R88 ;  /* 0x000000581818723e */ /* 0x000fe200000000ff */
        /* <DEDUP_REMOVED lines=24> */
[----:B------:R-:W-:Y:S01]  /*a590*/  LOP3.LUT R0, R20, 0x1, RZ, 0xc0, !PT ;  /* 0x0000000114007812 */ /* 0x000fe200078ec0ff */
[----:B-1----:R-:W-:Y:S01]  /*a5a0*/  FMUL.FTZ R5, R8, c[0x0][0x2dc] ;  /* 0x0000b70008057a20 */ /* 0x002fe20000410000 */
[----:B------:R-:W-:Y:S02]  /*a5b0*/  F2FP.PACK_AB R23, R23, R90 ;  /* 0x0000005a1717723e */ /* 0x000fe400000000ff */
[----:B------:R-:W-:Y:S01]  /*a5c0*/  ISETP.NE.U32.AND P1, PT, R0, 0x1, PT ;  /* 0x000000010000780c */ /* 0x000fe20003f25070 */
[----:B------:R-:W-:Y:S01]  /*a5d0*/  FMUL.FTZ R106, R5, R106 ;  /* 0x0000006a056a7220 */ /* 0x000fe20000410000 */
[----:B------:R-:W-:Y:S01]  /*a5e0*/  LEA R0, R33, R43, 0x9 ;  /* 0x0000002b21007211 */ /* 0x000fe200078e48ff */
[----:B------:R-:W-:Y:S01]  /*a5f0*/  FMUL.FTZ R8, R5, R107 ;  /* 0x0000006b05087220 */ /* 0x000fe20000410000 */
[----:B------:R-:W-:Y:S01]  /*a600*/  SEL R9, R9, 0x10, !P1 ;  /* 0x0000001009097807 */ /* 0x000fe20004800000 */
[C---:B------:R-:W-:Y:S01]  /*a610*/  FMUL.FTZ R118, R5.reuse, R118 ;  /* 0x0000007605767220 */ /* 0x040fe20000410000 */
[----:B------:R-:W-:Y:S01]  /*a620*/  LEA R4, R0, R4, 0x1 ;  /* 0x0000000400047211 */ /* 0x000fe200078e08ff */
[C---:B------:R-:W-:Y:S01]  /*a630*/  FMUL.FTZ R119, R5.reuse, R119 ;  /* 0x0000007705777220 */ /* 0x040fe20000410000 */
[----:B------:R-:W-:Y:S01]  /*a640*/  R2P PR, R20, 0x6 ;  /* 0x0000000614007804 */ /* 0x000fe20000000000 */
[C---:B------:R-:W-:Y:S01]  /*a650*/  FMUL.FTZ R122, R5.reuse, R122 ;  /* 0x0000007a057a7220 */ /* 0x040fe20000410000 */
[----:B------:R-:W-:Y:S01]  /*a660*/  SHF.L.U32 R4, R4, 0x1, RZ ;  /* 0x0000000104047819 */ /* 0x000fe200000006ff */
[C---:B------:R-:W-:Y:S01]  /*a670*/  FMUL.FTZ R17, R5.reuse, R123 ;  /* 0x0000007b05117220 */ /* 0x040fe20000410000 */
[----:B------:R-:W-:Y:S01]  /*a680*/  F2FP.PACK_AB R8, R8, R106 ;  /* 0x0000006a0808723e */ /* 0x000fe200000000ff */
[----:B------:R-:W-:Y:S01]  /*a690*/  FMUL.FTZ R126, R5, R126 ;  /* 0x0000007e057e7220 */ /* 0x000fe20000410000 */
[----:B------:R-:W-:Y:S01]  /*a6a0*/  F2FP.PACK_AB R6, R119, R118 ;  /* 0x000000767706723e */ /* 0x000fe200000000ff */
[C---:B------:R-:W-:Y:S01]  /*a6b0*/  FMUL.FTZ R13, R5.reuse, R127 ;  /* 0x0000007f050d7220 */ /* 0x040fe20000410000 */
[----:B------:R1:W-:Y:S01]  /*a6c0*/  STS [R4], R10 ;  /* 0x0000000a04007388 */ /* 0x0003e20000000800 */
[----:B------:R-:W-:Y:S01]  /*a6d0*/  FMUL.FTZ R78, R5, R78 ;  /* 0x0000004e054e7220 */ /* 0x000fe20000410000 */
[----:B------:R-:W-:Y:S01]  /*a6e0*/  F2FP.PACK_AB R17, R17, R122 ;  /* 0x0000007a1111723e */ /* 0x000fe200000000ff */
[C---:B------:R-:W-:Y:S01]  /*a6f0*/  FMUL.FTZ R32, R5.reuse, R79 ;  /* 0x0000004f05207220 */ /* 0x040fe20000410000 */
[----:B------:R-:W-:Y:S01]  /*a700*/  STS [R4+0x400], R8 ;  /* 0x0004000804007388 */ /* 0x000fe20000000800 */
[----:B------:R-:W-:Y:S01]  /*a710*/  FMUL.FTZ R86, R5, R86 ;  /* 0x0000005605567220 */ /* 0x000fe20000410000 */
[----:B------:R-:W-:Y:S01]  /*a720*/  F2FP.PACK_AB R13, R13, R126 ;  /* 0x0000007e0d0d723e */ /* 0x000fe200000000ff */
[C---:B------:R-:W-:Y:S01]  /*a730*/  FMUL.FTZ R29, R5.reuse, R87 ;  /* 0x00000057051d7220 */ /* 0x040fe20000410000 */
[----:B------:R-:W-:Y:S01]  /*a740*/  F2FP.PACK_AB R32, R32, R78 ;  /* 0x0000004e2020723e */ /* 0x000fe200000000ff */
[----:B------:R-:W-:Y:S01]  /*a750*/  FMUL.FTZ R134, R5, R134 ;  /* 0x0000008605867220 */ /* 0x000fe20000410000 */
[----:B------:R-:W-:Y:S01]  /*a760*/  F2FP.PACK_AB R25, R25, R94 ;  /* 0x0000005e1919723e */ /* 0x000fe200000000ff */
[----:B------:R-:W-:Y:S01]  /*a770*/  FMUL.FTZ R26, R5, R135 ;  /* 0x00000087051a7220 */ /* 0x000fe20000410000 */
[----:B------:R-:W-:Y:S01]  /*a780*/  F2FP.PACK_AB R29, R29, R86 ;  /* 0x000000561d1d723e */ /* 0x000fe200000000ff */
[----:B------:R-:W-:-:S02]  /*a790*/  FMUL.FTZ R138, R5, R138 ;  /* 0x0000008a058a7220 */ /* 0x000fc40000410000 */
[----:B------:R-:W-:Y:S01]  /*a7a0*/  FMUL.FTZ R5, R5, R139 ;  /* 0x0000008b05057220 */ /* 0x000fe20000410000 */
[----:B------:R-:W-:Y:S01]  /*a7b0*/  F2FP.PACK_AB R26, R26, R134 ;  /* 0x000000861a1a723e */ /* 0x000fe200000000ff */
[----:B------:R-:W-:-:S03]  /*a7c0*/  IMAD.MOV.U32 R0, RZ, RZ, 0x20 ;  /* 0x00000020ff007424 */ /* 0x000fc600078e00ff */
[----:B------:R-:W-:Y:S02]  /*a7d0*/  F2FP.PACK_AB R20, R5, R138 ;  /* 0x0000008a0514723e */ /* 0x000fe400000000ff */
[----:B------:R-:W-:Y:S01]  /*a7e0*/  IADD3 R5, R4, R9, RZ ;  /* 0x0000000904057210 */ /* 0x000fe20007ffe0ff */
[----:B-1----:R-:W1:Y:S04]  /*a7f0*/  LDC.U8 R10, c[0x0][0x328] ;  /* 0x0000ca00ff0a7b82 */ /* 0x002e680000000000 */
[----:B------:R2:W-:Y:S04]  /*a800*/  STS [R5], R7 ;  /* 0x0000000705007388 */ /* 0x0005e80000000800 */
[----:B------:R3:W-:Y:S04]  /*a810*/  STS [R5+0x400], R6 ;  /* 0x0004000605007388 */ /* 0x0007e80000000800 */
[----:B------:R-:W-:Y:S04]  /*a820*/  STS [R4+0x2000], R38 ;  /* 0x0020002604007388 */ /* 0x000fe80000000800 */
[----:B------:R4:W-:Y:S04]  /*a830*/  STS [R4+0x2400], R110 ;  /* 0x0024006e04007388 */ /* 0x0009e80000000800 */
[----:B------:R-:W-:Y:S04]  /*a840*/  STS [R5+0x2000], R37 ;  /* 0x0020002505007388 */ /* 0x000fe80000000800 */
[----:B------:R5:W-:Y:S01]  /*a850*/  STS [R5+0x2400], R19 ;  /* 0x0024001305007388 */ /* 0x000be20000000800 */
[----:B--2---:R-:W-:-:S02]  /*a860*/  SEL R7, R0, 0xffffffe0, !P1 ;  /* 0xffffffe000077807 */ /* 0x004fc40004800000 */
[----:B------:R-:W-:Y:S02]  /*a870*/  IADD3 R0, R4, 0x40, RZ ;  /* 0x0000004004007810 */ /* 0x000fe40007ffe0ff */
[----:B------:R-:W-:Y:S02]  /*a880*/  ISETP.NE.AND P1, PT, R44, RZ, PT ;  /* 0x000000ff2c00720c */ /* 0x000fe40003f25270 */
[C---:B---3--:R-:W-:Y:S02]  /*a890*/  IADD3 R6, R4.reuse, R7, RZ ;  /* 0x0000000704067210 */ /* 0x048fe40007ffe0ff */
[----:B------:R-:W-:-:S03]  /*a8a0*/  @P2 IADD3 R0, R4, -0x40, RZ ;  /* 0xffffffc004002810 */ /* 0x000fc60007ffe0ff */
[----:B------:R2:W-:Y:S01]  /*a8b0*/  STS [R6], R18 ;  /* 0x0000001206007388 */ /* 0x0005e20000000800 */
[----:B----4-:R-:W-:-:S03]  /*a8c0*/  IADD3 R4, R5, R7, RZ ;  /* 0x0000000705047210 */ /* 0x010fc60007ffe0ff */
[----:B------:R3:W-:Y:S02]  /*a8d0*/  STS [R6+0x400], R17 ;  /* 0x0004001106007388 */ /* 0x0007e40000000800 */
[----:B------:R-:W-:Y:S02]  /*a8e0*/  @P1 MOV R8, c[0x0][0x210] ;  /* 0x0000840000081a02 */ /* 0x000fe40000000f00 */
[----:B------:R4:W-:Y:S01]  /*a8f0*/  STS [R4], R14 ;  /* 0x0000000e04007388 */ /* 0x0009e20000000800 */
[----:B-1----:R-:W-:Y:S02]  /*a900*/  @!P1 ISETP.NE.AND P2, PT, R10, RZ, PT ;  /* 0x000000ff0a00920c */ /* 0x002fe40003f45270 */
[----:B-----5:R-:W-:Y:S01]  /*a910*/  @!P1 MOV R5, c[0x0][0x214] ;  /* 0x0000850000059a02 */ /* 0x020fe20000000f00 */
[----:B------:R-:W-:Y:S01]  /*a920*/  STS [R4+0x400], R13 ;  /* 0x0004000d04007388 */ /* 0x000fe20000000800 */
[----:B------:R-:W-:Y:S02]  /*a930*/  @P1 IMAD R8, R8, c[0x0][0x214], RZ ;  /* 0x0000850008081a24 */ /* 0x000fe400078e02ff */
[----:B------:R-:W-:Y:S01]  /*a940*/  @!P1 SEL R8, R5, c[0x0][0x234], !P2 ;  /* 0x00008d0005089a07 */ /* 0x000fe20005000000 */
[----:B------:R1:W-:Y:S01]  /*a950*/  STS [R6+0x2000], R16 ;  /* 0x0020001006007388 */ /* 0x0003e20000000800 */
[----:B------:R-:W-:-:S02]  /*a960*/  IADD3 R5, R7, R0, RZ ;  /* 0x0000000007057210 */ /* 0x000fc40007ffe0ff */
[----:B------:R-:W-:Y:S01]  /*a970*/  ISETP.NE.AND P2, PT, R10, RZ, PT ;  /* 0x000000ff0a00720c */ /* 0x000fe20003f45270 */
[----:B------:R5:W-:Y:S03]  /*a980*/  STS [R6+0x2400], R15 ;  /* 0x0024000f06007388 */ /* 0x000be60000000800 */
[----:B------:R-:W-:Y:S01]  /*a990*/  ISETP.EQ.AND P2, PT, R44, RZ, P2 ;  /* 0x000000ff2c00720c */ /* 0x000fe20001742270 */
[----:B------:R-:W-:Y:S01]  /*a9a0*/  STS [R4+0x2000], R12 ;  /* 0x0020000c04007388 */ /* 0x000fe20000000800 */
[----:B--2---:R-:W-:-:S03]  /*a9b0*/  MOV R18, 0x7f800000 ;  /* 0x7f80000000127802 */ /* 0x004fc60000000f00 */
[----:B------:R2:W-:Y:S01]  /*a9c0*/  STS [R4+0x2400], R11 ;  /* 0x0024000b04007388 */ /* 0x0005e20000000800 */
[----:B---3--:R-:W-:-:S03]  /*a9d0*/  MOV R17, 0x7f800000 ;  /* 0x7f80000000117802 */ /* 0x008fc60000000f00 */
[----:B------:R-:W-:Y:S01]  /*a9e0*/  STS [R0], R36 ;  /* 0x0000002400007388 */ /* 0x000fe20000000800 */
[----:B----4-:R-:W-:Y:S03]  /*a9f0*/  @P4 MUFU.LG2 R14, R41 ;  /* 0x00000029000e4308 */ /* 0x010fe60000000c00 */
[----:B------:R-:W-:Y:S04]  /*aa00*/  STS [R0+0x400], R32 ;  /* 0x0004002000007388 */ /* 0x000fe80000000800 */
[----:B------:R-:W3:Y:S04]  /*aa10*/  S2R R19, SR_CTAID.Z ;  /* 0x0000000000137919 */ /* 0x000ee80000002700 */
[----:B-1----:R-:W1:Y:S01]  /*aa20*/  S2R R16, SR_CTAID.X ;  /* 0x0000000000107919 */ /* 0x002e620000002500 */
[----:B-----5:R-:W-:Y:S01]  /*aa30*/  @P5 MUFU.LG2 R15, R40 ;  /* 0x00000028000f5308 */ /* 0x020fe20000000c00 */
[----:B--2---:R-:W-:-:S02]  /*aa40*/  IADD3 R4, R7, 0x400, R0 ;  /* 0x0000040007047810 */ /* 0x004fc40007ffe000 */
[----:B------:R-:W2:Y:S02]  /*aa50*/  S2R R11, SR_CTAID.Y ;  /* 0x00000000000b7919 */ /* 0x000ea40000002600 */
[C---:B------:R-:W-:Y:S01]  /*aa60*/  IADD3 R6, R9.reuse, R4, RZ ;  /* 0x0000000409067210 */ /* 0x040fe20007ffe0ff */
[----:B------:R-:W-:Y:S02]  /*aa70*/  IMAD.IADD R4, R9, 0x1, R0 ;  /* 0x0000000109047824 */ /* 0x000fe400078e0200 */
[----:B------:R-:W4:Y:S03]  /*aa80*/  @P6 MUFU.LG2 R9, R39 ;  /* 0x0000002700096308 */ /* 0x000f260000000c00 */
[----:B------:R-:W-:Y:S04]  /*aa90*/  STS [R4], R30 ;  /* 0x0000001e04007388 */ /* 0x000fe80000000800 */
[----:B------:R-:W-:Y:S04]  /*aaa0*/  STS [R4+0x400], R29 ;  /* 0x0004001d04007388 */ /* 0x000fe80000000800 */
[----:B------:R-:W-:Y:S04]  /*aab0*/  STS [R0+0x2000], R31 ;  /* 0x0020001f00007388 */ /* 0x000fe80000000800 */
[----:B------:R5:W-:Y:S01]  /*aac0*/  STS [R0+0x2400], R35 ;  /* 0x0024002300007388 */ /* 0x000be20000000800 */
[----:B----4-:R-:W-:-:S02]  /*aad0*/  @P6 FMUL.FTZ R9, R9, 0.69314718246459960938 ;  /* 0x3f31721809096820 */ /* 0x010fc40000410000 */
[----:B--2---:R-:W-:Y:S01]  /*aae0*/  @!P0 IMAD.WIDE.U32 R12, R11, c[0x0][0x1e0], RZ ;  /* 0x000078000b0c8a25 */ /* 0x004fe200078e00ff */
[----:B------:R-:W-:Y:S03]  /*aaf0*/  STS [R4+0x2000], R34 ;  /* 0x0020002204007388 */ /* 0x000fe60000000800 */
[----:B------:R-:W-:Y:S01]  /*ab00*/  @P6 FFMA.FTZ R18, R97, c[0x0][0x238], R9 ;  /* 0x00008e0061126a23 */ /* 0x000fe20000010009 */
[----:B------:R2:W-:Y:S01]  /*ab10*/  STS [R4+0x2400], R28 ;  /* 0x0024001c04007388 */ /* 0x0005e20000000800 */
[----:B------:R-:W-:Y:S01]  /*ab20*/  @!P0 MOV R60, R12 ;  /* 0x0000000c003c8202 */ /* 0x000fe20000000f00 */
[----:B------:R-:W-:Y:S01]  /*ab30*/  @P5 FMUL.FTZ R9, R15, 0.69314718246459960938 ;  /* 0x3f3172180f095820 */ /* 0x000fe20000410000 */
[----:B------:R-:W4:Y:S01]  /*ab40*/  @P3 MUFU.LG2 R12, R42 ;  /* 0x0000002a000c3308 */ /* 0x000f220000000c00 */
[----:B------:R-:W-:Y:S02]  /*ab50*/  STS [R5], R27 ;  /* 0x0000001b05007388 */ /* 0x000fe40000000800 */
[----:B------:R-:W-:-:S02]  /*ab60*/  @P5 FFMA.FTZ R17, R96, c[0x0][0x238], R9 ;  /* 0x00008e0060115a23 */ /* 0x000fc40000010009 */
[----:B------:R-:W-:Y:S01]  /*ab70*/  STS [R5+0x400], R26 ;  /* 0x0004001a05007388 */ /* 0x000fe20000000800 */
[----:B-----5:R-:W-:Y:S02]  /*ab80*/  IADD3 R0, R7, R4, RZ ;  /* 0x0000000407007210 */ /* 0x020fe40007ffe0ff */
[----:B------:R-:W-:Y:S01]  /*ab90*/  @P1 MOV R7, c[0x0][0x210] ;  /* 0x0000840000071a02 */ /* 0x000fe20000000f00 */
[----:B------:R-:W-:Y:S02]  /*aba0*/  @!P1 IMAD.MOV.U32 R7, RZ, RZ, 0x1 ;  /* 0x00000001ff079424 */ /* 0x000fe400078e00ff */
[----:B------:R-:W-:Y:S01]  /*abb0*/  STS [R0], R22 ;  /* 0x0000001600007388 */ /* 0x000fe20000000800 */
[----:B--2---:R-:W-:-:S03]  /*abc0*/  @!P0 SHF.R.S32.HI R4, RZ, 0x1f, R11 ;  /* 0x0000001fff048819 */ /* 0x004fc6000001140b */
[----:B------:R-:W-:Y:S04]  /*abd0*/  STS [R6], R20 ;  /* 0x0000001406007388 */ /* 0x000fe80000000800 */
[----:B------:R-:W-:Y:S01]  /*abe0*/  STS [R5+0x2000], R24 ;  /* 0x0020001805007388 */ /* 0x000fe20000000800 */
[----:B------:R-:W-:-:S03]  /*abf0*/  @!P0 IMAD R4, R4, c[0x0][0x1e0], RZ ;  /* 0x0000780004048a24 */ /* 0x000fc600078e02ff */
[----:B------:R2:W-:Y:S01]  /*ac00*/  STS [R5+0x2400], R23 ;  /* 0x0024001705007388 */ /* 0x0005e20000000800 */
[----:B------:R-:W-:-:S03]  /*ac10*/  @!P0 IMAD R10, R11, c[0x0][0x1e4], R4 ;  /* 0x000079000b0a8a24 */ /* 0x000fc600078e0204 */
[----:B------:R5:W-:Y:S02]  /*ac20*/  STS [R0+0x2000], R21 ;  /* 0x0020001500007388 */ /* 0x000be40000000800 */
[----:B------:R-:W-:Y:S02]  /*ac30*/  @!P0 IADD3 R61, R13, R10, RZ ;  /* 0x0000000a0d3d8210 */ /* 0x000fe40007ffe0ff */
[----:B------:R1:W-:Y:S01]  /*ac40*/  STS [R6+0x2000], R25 ;  /* 0x0020001906007388 */ /* 0x0003e20000000800 */
[----:B------:R-:W-:-:S03]  /*ac50*/  MOV R13, 0x7f800000 ;  /* 0x7f800000000d7802 */ /* 0x000fc60000000f00 */
[----:B------:R-:W-:Y:S01]  /*ac60*/  BAR.SYNC.DEFER_BLOCKING 0x0 ;  /* 0x0000000000007b1d */ /* 0x000fe20000010000 */
[----:B--2---:R-:W-:Y:S01]  /*ac70*/  @P2 IMAD R5, R11, c[0x0][0x214], RZ ;  /* 0x000085000b052a24 */ /* 0x004fe200078e02ff */
[----:B-----5:R-:W-:Y:S01]  /*ac80*/  @P1 MOV R0, 0x1 ;  /* 0x0000000100001802 */ /* 0x020fe20000000f00 */
[----:B------:R-:W-:-:S03]  /*ac90*/  @!P1 IMAD R0, R8, c[0x0][0x1c0], RZ ;  /* 0x0000700008009a24 */ /* 0x000fc600078e02ff */
[----:B-1----:R-:W-:Y:S01]  /*aca0*/  @P2 SEL R6, R5, R248, !P0 ;  /* 0x000000f805062207 */ /* 0x002fe20004000000 */
[----:B------:R-:W-:Y:S01]  /*acb0*/  IMAD R0, R11, R0, RZ ;  /* 0x000000000b007224 */ /* 0x000fe200078e02ff */
[----:B------:R-:W-:Y:S01]  /*acc0*/  @!P2 CS2R R4, SRZ ;  /* 0x000000000004a805 */ /* 0x000fe2000001ff00 */
[----:B------:R1:W2:Y:S01]  /*acd0*/  LDS.128 R20, [R199] ;  /* 0x00000000c7147984 */ /* 0x0002a20000000c00 */
[----:B------:R-:W-:Y:S02]  /*ace0*/  @P2 SHF.R.S32.HI R5, RZ, 0x1f, R6 ;  /* 0x0000001fff052819 */ /* 0x000fe40000011406 */
[----:B------:R-:W-:Y:S01]  /*acf0*/  SEL R0, R0, RZ, !P2 ;  /* 0x000000ff00007207 */ /* 0x000fe20005000000 */
[----:B------:R1:W1:Y:S01]  /*ad00*/  LDS.128 R24, [R199+0x800] ;  /* 0x00080000c7187984 */ /* 0x0002620000000c00 */
[----:B------:R-:W-:Y:S01]  /*ad10*/  @P2 MOV R4, R6 ;  /* 0x0000000600042202 */ /* 0x000fe20000000f00 */
[----:B------:R-:W-:Y:S01]  /*ad20*/  IMAD R6, R16, R7, RZ ;  /* 0x0000000710067224 */ /* 0x000fe200078e02ff */
[----:B------:R-:W-:Y:S01]  /*ad30*/  LOP3.LUT P2, RZ, R249, 0x3, RZ, 0xc0, !PT ;  /* 0x00000003f9ff7812 */ /* 0x000fe2000784c0ff */
[----:B------:R1:W1:Y:S01]  /*ad40*/  LDS.128 R28, [R199+0x1000] ;  /* 0x00100000c71c7984 */ /* 0x0002620000000c00 */
[----:B---3--:R-:W-:Y:S01]  /*ad50*/  IMAD R0, R19, R8, R0 ;  /* 0x0000000813007224 */ /* 0x008fe200078e0200 */
[----:B------:R-:W-:Y:S01]  /*ad60*/  MOV R16, 0x7f800000 ;  /* 0x7f80000000107802 */ /* 0x000fe20000000f00 */
[----:B------:R-:W-:Y:S01]  /*ad70*/  @P4 FMUL.FTZ R8, R14, 0.69314718246459960938 ;  /* 0x3f3172180e084820 */ /* 0x000fe20000410000 */
[----:B------:R3:W1:Y:S01]  /*ad80*/  LDS.128 R36, [R199+0x1800] ;  /* 0x00180000c7247984 */ /* 0x0006620000000c00 */
[----:B------:R-:W-:Y:S01]  /*ad90*/  SHF.L.U32 R11, R6, 0x7, RZ ;  /* 0x00000007060b7819 */ /* 0x000fe200000006ff */
[----:B----4-:R-:W-:-:S02]  /*ada0*/  @P3 FMUL.FTZ R6, R12, 0.69314718246459960938 ;  /* 0x3f3172180c063820 */ /* 0x010fc40000410000 */
[----:B------:R3:W4:Y:S01]  /*adb0*/  LDS.128 R44, [R199+0x2000] ;  /* 0x00200000c72c7984 */ /* 0x0007220000000c00 */
[----:B------:R-:W-:Y:S01]  /*adc0*/  IADD3 R10, P1, P0, R11, R4, R0 ;  /* 0x000000040b0a7210 */ /* 0x000fe2000783e000 */
[----:B------:R-:W-:Y:S01]  /*add0*/  @P4 FFMA.FTZ R13, R3, c[0x0][0x238], R8 ;  /* 0x00008e00030d4a23 */ /* 0x000fe20000010008 */
[----:B------:R-:W-:Y:S01]  /*ade0*/  SHF.R.S32.HI R4, RZ, 0x1f, R11 ;  /* 0x0000001fff047819 */ /* 0x000fe2000001140b */
[----:B------:R3:W1:Y:S01]  /*adf0*/  LDS.128 R48, [R199+0x2800] ;  /* 0x00280000c7307984 */ /* 0x0006620000000c00 */
[----:B------:R-:W-:Y:S01]  /*ae00*/  SHF.R.S32.HI R0, RZ, 0x1f, R0 ;  /* 0x0000001fff007819 */ /* 0x000fe20000011400 */
[----:B------:R-:W-:Y:S02]  /*ae10*/  @P3 FFMA.FTZ R16, R2, c[0x0][0x238], R6 ;  /* 0x00008e0002103a23 */ /* 0x000fe40000010006 */
[----:B------:R3:W1:Y:S01]  /*ae20*/  LDS.128 R52, [R199+0x3000] ;  /* 0x00300000c7347984 */ /* 0x0006620000000c00 */
[----:B------:R-:W-:-:S03]  /*ae30*/  IADD3.X R11, R4, R5, R0, P1, P0 ;  /* 0x00000005040b7210 */ /* 0x000fc60000fe0400 */
[----:B------:R3:W1:Y:S01]  /*ae40*/  LDS.128 R56, [R199+0x3800] ;  /* 0x00380000c7387984 */ /* 0x0006620000000c00 */
        /* <DEDUP_REMOVED lines=40> */
.L_x_1083:
[----:B------:R-:W-:Y:S05]  /*b0d0*/  BSYNC B0 ;  /* 0x0000000000007941 */ /* 0x000fea0003800000 */
.L_x_1082:
[C---:B---3--:R-:W-:Y:S01]  /*b0e0*/  IADD3 R2, P0, R240.reuse, R60, RZ ;  /* 0x0000003cf0027210 */ /* 0x048fe20007f1e0ff */
[----:B------:R-:W-:Y:S01]  /*b0f0*/  BSSY B0, `(.L_x_1084) ;  /* 0x0000012000007945 */ /* 0x000fe20003800000 */
[----:B------:R-:W-:-:S02]  /*b100*/  ISETP.GE.AND P1, PT, R240, c[0x0][0x220], PT ;  /* 0x00008800f0007a0c */ /* 0x000fc40003f26270 */
[----:B------:R-:W-:Y:S01]  /*b110*/  SHF.R.S32.HI R0, RZ, 0x1f, R19 ;  /* 0x0000001fff007819 */ /* 0x000fe20000011413 */
[----:B------:R-:W-:Y:S01]  /*b120*/  IMAD.X R3, R241, 0x1, R61, P0 ;  /* 0x00000001f1037824 */ /* 0x000fe200000e063d */
[----:B------:R-:W-:-:S03]  /*b130*/  ISETP.GE.OR P0, PT, R242, R246, P1 ;  /* 0x000000f6f200720c */ /* 0x000fc60000f06670 */
        /* <DEDUP_REMOVED lines=13> */
.L_x_1085:
[----:B------:R-:W-:Y:S05]  /*b210*/  BSYNC B0 ;  /* 0x0000000000007941 */ /* 0x000fea0003800000 */
.L_x_1084:
[----:B------:R-:W-:Y:S01]  /*b220*/  ISETP.GE.OR P0, PT, R251, R246, P1 ;  /* 0x000000f6fb00720c */ /* 0x000fe20000f06670 */
        /* <DEDUP_REMOVED lines=13> */
.L_x_1087:
[----:B------:R-:W-:Y:S05]  /*b300*/  BSYNC B0 ;  /* 0x0000000000007941 */ /* 0x000fea0003800000 */
.L_x_1086:
[----:B------:R-:W-:Y:S01]  /*b310*/  ISETP.GE.OR P0, PT, R250, R246, P1 ;  /* 0x000000f6fa00720c */ /* 0x000fe20000f06670 */
        /* <DEDUP_REMOVED lines=13> */
.L_x_1089:
[----:B------:R-:W-:Y:S05]  /*b3f0*/  BSYNC B0 ;  /* 0x0000000000007941 */ /* 0x000fea0003800000 */
.L_x_1088:
        /* <DEDUP_REMOVED lines=14> */
.L_x_1091:
[----:B------:R-:W-:Y:S05]  /*b4e0*/  BSYNC B0 ;  /* 0x0000000000007941 */ /* 0x000fea0003800000 */
.L_x_1090:
[----:B------:R-:W3:Y:S01]  /*b4f0*/  LDL.LU R0, [R1+0xc] ;  /* 0x00000c0001007983 */ /* 0x000ee20000300800 */
[----:B------:R-:W-:Y:S01]  /*b500*/  BSSY B0, `(.L_x_1092) ;  /* 0x000000e000007945 */ /* 0x000fe20003800000 */
[----:B---3--:R-:W-:-:S13]  /*b510*/  ISETP.GE.OR P0, PT, R0, R246, P1 ;  /* 0x000000f60000720c */ /* 0x008fda0000f06670 */
        /* <DEDUP_REMOVED lines=11> */
[----:B----4-:R1:W-:Y:S02]  /*b5d0*/  STG.E.128 [R4.64], R44 ;  /* 0x0000002c04007986 */ /* 0x0103e4000c101d10 */
.L_x_1093:
[----:B------:R-:W-:Y:S05]  /*b5e0*/  BSYNC B0 ;  /* 0x0000000000007941 */ /* 0x000fea0003800000 */
.L_x_1092:
        /* <DEDUP_REMOVED lines=15> */
.L_x_1095:
[----:B------:R-:W-:Y:S05]  /*b6e0*/  BSYNC B0 ;  /* 0x0000000000007941 */ /* 0x000fea0003800000 */
.L_x_1094:
        /* <DEDUP_REMOVED lines=15> */
.L_x_1097:
[----:B------:R-:W-:Y:S05]  /*b7e0*/  BSYNC B0 ;  /* 0x0000000000007941 */ /* 0x000fea0003800000 */
.L_x_1096:
[----:B------:R-:W3:Y:S02]  /*b7f0*/  LDL.LU R0, [R1] ;  /* 0x0000000001007983 */ /* 0x000ee40000300800 */
[----:B---3--:R-:W-:-:S13]  /*b800*/  ISETP.GE.OR P1, PT, R0, R246, P1 ;  /* 0x000000f60000720c */ /* 0x008fda0000f26670 */
        /* <DEDUP_REMOVED lines=13> */
.L_x_1040:
[----:B------:R-:W2:Y:S01]  /*b8e0*/  LDC.U8 R4, c[0x0][0x329] ;  /* 0x0000ca40ff047b82 */ /* 0x000ea20000000000 */
[----:B------:R-:W-:Y:S01]  /*b8f0*/  ISETP.NE.AND P4, PT, R248, -0x1, PT ;  /* 0xfffffffff800780c */ /* 0x000fe20003f85270 */
[----:B------:R-:W-:Y:S01]  /*b900*/  BSSY B0, `(.L_x_1098) ;  /* 0x0000040000007945 */ /* 0x000fe20003800000 */
[----:B-1----:R-:W-:Y:S02]  /*b910*/  LEA.HI R10, R19, R42, RZ, 0x3 ;  /* 0x0000002a130a7211 */ /* 0x002fe400078f18ff */
[----:B------:R-:W-:Y:S02]  /*b920*/  IADD3 R14, -R246, R14, RZ ;  /* 0x0000000ef60e7210 */ /* 0x000fe40007ffe1ff */
[----:B------:R-:W-:Y:S01]  /*b930*/  LOP3.LUT R8, R10, 0xfffffff8, RZ, 0xc0, !PT ;  /* 0xfffffff80a087812 */ /* 0x000fe200078ec0ff */
[----:B------:R-:W1:Y:S01]  /*b940*/  LDC.U8 R6, c[0x0][0x328] ;  /* 0x0000ca00ff067b82 */ /* 0x000e620000000000 */
[----:B------:R-:W-:-:S03]  /*b950*/  SHF.R.S32.HI R10, RZ, 0x3, R10 ;  /* 0x00000003ff0a7819 */ /* 0x000fc6000001140a */
[----:B------:R-:W-:Y:S01]  /*b960*/  IMAD.IADD R17, R42, 0x1, -R8 ;  /* 0x000000012a117824 */ /* 0x000fe200078e0a08 */
[----:B------:R-:W-:Y:S01]  /*b970*/  SHF.R.S32.HI R8, RZ, 0x1f, R21 ;  /* 0x0000001fff087819 */ /* 0x000fe20000011415 */
[C---:B------:R-:W-:Y:S01]  /*b980*/  @P4 IMAD.WIDE.U32 R2, R248.reuse, c[0x0][0x1e8], RZ ;  /* 0x00007a00f8024a25 */ /* 0x040fe200078e00ff */
[----:B------:R-:W-:Y:S02]  /*b990*/  @!P4 SHF.R.S32.HI R0, RZ, 0x1f, R18 ;  /* 0x0000001fff00c819 */ /* 0x000fe40000011412 */
[----:B------:R-:W-:Y:S01]  /*b9a0*/  SHF.R.S32.HI R11, RZ, 0x1f, R10 ;  /* 0x0000001fff0b7819 */ /* 0x000fe2000001140a */
[----:B------:R-:W-:Y:S02]  /*b9b0*/  @P4 IMAD R5, R248, c[0x0][0x1ec], R3 ;  /* 0x00007b00f8054a24 */ /* 0x000fe400078e0203 */
[----:B------:R-:W-:Y:S02]  /*b9c0*/  @!P4 IMAD R0, R0, c[0x0][0x1e0], RZ ;  /* 0x000078000000ca24 */ /* 0x000fe400078e02ff */
[----:B------:R-:W-:Y:S01]  /*b9d0*/  IMAD R8, R8, c[0x0][0x1f0], RZ ;  /* 0x00007c0008087a24 */ /* 0x000fe200078e02ff */
[----:B--2---:R-:W-:Y:S01]  /*b9e0*/  ISETP.NE.AND P2, PT, R4, RZ, PT ;  /* 0x000000ff0400720c */ /* 0x004fe20003f45270 */
[----:B------:R-:W-:-:S02]  /*b9f0*/  @!P4 IMAD R0, R18, c[0x0][0x1e4], R0 ;  /* 0x000079001200ca24 */ /* 0x000fc400078e0200 */
[----:B------:R-:W-:Y:S01]  /*ba00*/  IMAD R8, R21, c[0x0][0x1f4], R8 ;  /* 0x00007d0015087a24 */ /* 0x000fe200078e0208 */
[----:B-1----:R-:W-:-:S04]  /*ba10*/  ISETP.NE.AND P0, PT, R6, RZ, PT ;  /* 0x000000ff0600720c */ /* 0x002fc80003f05270 */
[----:B------:R-:W-:-:S05]  /*ba20*/  ISETP.EQ.AND P0, PT, R4, RZ, P0 ;  /* 0x000000ff0400720c */ /* 0x000fca0000702270 */
[----:B------:R-:W-:Y:S01]  /*ba30*/  @P2 IMAD.MOV.U32 R7, RZ, RZ, c[0x0][0x210] ;  /* 0x00008400ff072624 */ /* 0x000fe200078e00ff */
[----:B------:R-:W-:Y:S01]  /*ba40*/  @!P2 ISETP.NE.AND P3, PT, R6, RZ, PT ;  /* 0x000000ff0600a20c */ /* 0x000fe20003f65270 */
[----:B------:R-:W-:Y:S01]  /*ba50*/  @!P2 IMAD.MOV.U32 R6, RZ, RZ, c[0x0][0x214] ;  /* 0x00008500ff06a624 */ /* 0x000fe200078e00ff */
[----:B------:R-:W-:Y:S01]  /*ba60*/  ISETP.NE.OR P1, PT, R248, -0x1, !P0 ;  /* 0xfffffffff800780c */ /* 0x000fe20004725670 */
[----:B------:R-:W-:Y:S01]  /*ba70*/  @P4 IMAD.MOV.U32 R4, RZ, RZ, R2 ;  /* 0x000000ffff044224 */ /* 0x000fe200078e0002 */
[----:B------:R-:W-:Y:S01]  /*ba80*/  @P2 MOV R15, c[0x0][0x210] ;  /* 0x00008400000f2a02 */ /* 0x000fe20000000f00 */
[----:B------:R-:W-:-:S04]  /*ba90*/  @!P4 IMAD.WIDE.U32 R2, R18, c[0x0][0x1e0], RZ ;  /* 0x000078001202ca25 */ /* 0x000fc800078e00ff */
[----:B------:R-:W-:Y:S01]  /*baa0*/  @P2 IMAD R7, R7, c[0x0][0x214], RZ ;  /* 0x0000850007072a24 */ /* 0x000fe200078e02ff */
[----:B------:R-:W-:Y:S01]  /*bab0*/  @!P2 SEL R7, R6, c[0x0][0x234], !P3 ;  /* 0x00008d000607aa07 */ /* 0x000fe20005800000 */
[----:B------:R-:W-:Y:S01]  /*bac0*/  @!P4 IMAD.IADD R5, R3, 0x1, R0 ;  /* 0x000000010305c824 */ /* 0x000fe200078e0200 */
[----:B------:R-:W-:Y:S01]  /*bad0*/  @!P4 MOV R4, R2 ;  /* 0x000000020004c202 */ /* 0x000fe20000000f00 */
[----:B------:R-:W-:Y:S01]  /*bae0*/  IMAD.SHL.U32 R0, R17, 0x8, RZ ;  /* 0x0000000811007824 */ /* 0x000fe200078e00ff */
[----:B------:R-:W-:Y:S01]  /*baf0*/  @!P0 CS2R R2, SRZ ;  /* 0x0000000000028805 */ /* 0x000fe2000001ff00 */
[----:B------:R-:W-:Y:S02]  /*bb00*/  @P2 IMAD.MOV.U32 R6, RZ, RZ, 0x1 ;  /* 0x00000001ff062424 */ /* 0x000fe400078e00ff */
[----:B------:R-:W-:Y:S01]  /*bb10*/  @!P2 IMAD R6, R7, c[0x0][0x1c0], RZ ;  /* 0x000070000706aa24 */ /* 0x000fe200078e02ff */
[----:B------:R-:W-:Y:S01]  /*bb20*/  IADD3 R4, P3, R0, R4, RZ ;  /* 0x0000000400047210 */ /* 0x000fe20007f7e0ff */
[----:B------:R-:W-:Y:S01]  /*bb30*/  @!P1 IMAD R248, R18, c[0x0][0x214], RZ ;  /* 0x0000850012f89a24 */ /* 0x000fe200078e02ff */
[----:B------:R-:W-:Y:S01]  /*bb40*/  ISETP.GE.AND P1, PT, R0, c[0x0][0x220], PT ;  /* 0x0000880000007a0c */ /* 0x000fe20003f26270 */
[----:B------:R-:W-:Y:S01]  /*bb50*/  IMAD R6, R18, R6, RZ ;  /* 0x0000000612067224 */ /* 0x000fe200078e02ff */
[----:B------:R-:W-:Y:S01]  /*bb60*/  LEA.HI.X.SX32 R5, R0, R5, 0x1, P3 ;  /* 0x0000000500057211 */ /* 0x000fe200018f0eff */
[----:B------:R-:W-:Y:S01]  /*bb70*/  @!P2 IMAD.MOV.U32 R15, RZ, RZ, 0x1 ;  /* 0x00000001ff0fa424 */ /* 0x000fe200078e00ff */
[-C--:B------:R-:W-:Y:S01]  /*bb80*/  ISETP.GE.OR P3, PT, R10, R14.reuse, P1 ;  /* 0x0000000e0a00720c */ /* 0x080fe20000f66670 */
[--C-:B------:R-:W-:Y:S01]  /*bb90*/  @P0 IMAD.MOV.U32 R2, RZ, RZ, R248.reuse ;  /* 0x000000ffff020224 */ /* 0x100fe200078e00f8 */
[----:B------:R-:W-:Y:S01]  /*bba0*/  SEL R0, R6, RZ, !P0 ;  /* 0x000000ff06007207 */ /* 0x000fe20004000000 */
[----:B------:R-:W-:Y:S01]  /*bbb0*/  IMAD R6, R246, R15, RZ ;  /* 0x0000000ff6067224 */ /* 0x000fe200078e02ff */
[----:B------:R-:W-:Y:S01]  /*bbc0*/  @P0 SHF.R.S32.HI R3, RZ, 0x1f, R248 ;  /* 0x0000001fff030819 */ /* 0x000fe200000114f8 */
[----:B------:R-:W-:Y:S01]  /*bbd0*/  IMAD.WIDE.U32 R12, R21, c[0x0][0x1f0], R4 ;  /* 0x00007c00150c7a25 */ /* 0x000fe200078e0004 */
[----:B------:R-:W-:-:S02]  /*bbe0*/  ISETP.GE.AND P0, PT, R10, R14, PT ;  /* 0x0000000e0a00720c */ /* 0x000fc40003f06270 */
[----:B------:R-:W-:Y:S01]  /*bbf0*/  SHF.R.S32.HI R4, RZ, 0x1f, R6 ;  /* 0x0000001fff047819 */ /* 0x000fe20000011406 */
[----:B------:R-:W-:Y:S01]  /*bc00*/  IMAD R0, R21, R7, R0 ;  /* 0x0000000715007224 */ /* 0x000fe200078e0200 */
[----:B------:R-:W-:Y:S01]  /*bc10*/  P2R R27, PR, RZ, 0x1 ;  /* 0x00000001ff1b7803 */ /* 0x000fe20000000000 */
[----:B------:R-:W-:-:S03]  /*bc20*/  IMAD.IADD R9, R8, 0x1, R13 ;  /* 0x0000000108097824 */ /* 0x000fc600078e020d */
        /* <DEDUP_REMOVED lines=13> */
.L_x_1099:
[----:B------:R-:W-:Y:S05]  /*bd00*/  BSYNC B0 ;  /* 0x0000000000007941 */ /* 0x000fea0003800000 */
.L_x_1098:
[----:B------:R-:W-:Y:S01]  /*bd10*/  IADD3 R25, R10, 0x10, RZ ;  /* 0x000000100a197810 */ /* 0x000fe20007ffe0ff */
[----:B------:R-:W-:Y:S03]  /*bd20*/  BSSY B0, `(.L_x_1100) ;  /* 0x0000010000007945 */ /* 0x000fe60003800000 */
[CC--:B------:R-:W-:Y:S02]  /*bd30*/  ISETP.GE.OR P0, PT, R25.reuse, R14.reuse, P1 ;  /* 0x0000000e1900720c */ /* 0x0c0fe40000f06670 */
[----:B------:R-:W-:-:S04]  /*bd40*/  ISETP.GE.AND P2, PT, R25, R14, PT ;  /* 0x0000000e1900720c */ /* 0x000fc80003f46270 */
        /* <DEDUP_REMOVED lines=13> */
.L_x_1101:
[----:B------:R-:W-:Y:S05]  /*be20*/  BSYNC B0 ;  /* 0x0000000000007941 */ /* 0x000fea0003800000 */
.L_x_1100:
[----:B------:R-:W-:Y:S01]  /*be30*/  IADD3 R24, R10, 0x20, RZ ;  /* 0x000000200a187810 */ /* 0x000fe20007ffe0ff */
[----:B------:R-:W-:Y:S03]  /*be40*/  BSSY B0, `(.L_x_1102) ;  /* 0x000000f000007945 */ /* 0x000fe60003800000 */
[CC--:B------:R-:W-:Y:S02]  /*be50*/  ISETP.GE.OR P0, PT, R24.reuse, R14.reuse, P1 ;  /* 0x0000000e1800720c */ /* 0x0c0fe40000f06670 */
[----:B------:R-:W-:-:S11]  /*be60*/  ISETP.GE.AND P6, PT, R24, R14, PT ;  /* 0x0000000e1800720c */ /* 0x000fd60003fc6270 */
        /* <DEDUP_REMOVED lines=12> */
.L_x_1103:
[----:B------:R-:W-:Y:S05]  /*bf30*/  BSYNC B0 ;  /* 0x0000000000007941 */ /* 0x000fea0003800000 */
.L_x_1102:
        /* <DEDUP_REMOVED lines=16> */
.L_x_1105:
[----:B------:R-:W-:Y:S05]  /*c040*/  BSYNC B0 ;  /* 0x0000000000007941 */ /* 0x000fea0003800000 */
.L_x_1104:
        /* <DEDUP_REMOVED lines=16> */
.L_x_1107:
[----:B------:R-:W-:Y:S05]  /*c150*/  BSYNC B0 ;  /* 0x0000000000007941 */ /* 0x000fea0003800000 */
.L_x_1106:
        /* <DEDUP_REMOVED lines=16> */
.L_x_1109:
[----:B------:R-:W-:Y:S05]  /*c260*/  BSYNC B0 ;  /* 0x0000000000007941 */ /* 0x000fea0003800000 */
.L_x_1108:
        /* <DEDUP_REMOVED lines=16> */
.L_x_1111:
[----:B------:R-:W-:Y:S05]  /*c370*/  BSYNC B0 ;  /* 0x0000000000007941 */ /* 0x000fea0003800000 */
.L_x_1110:
[----:B------:R-:W-:Y:S01]  /*c380*/  IADD3 R20, R10, 0x70, RZ ;  /* 0x000000700a147810 */ /* 0x000fe20007ffe0ff */
[----:B------:R-:W-:Y:S03]  /*c390*/  BSSY B0, `(.L_x_1112) ;  /* 0x000000f000007945 */ /* 0x000fe60003800000 */
[CC--:B------:R-:W-:Y:S02]  /*c3a0*/  ISETP.GE.OR P0, PT, R20.reuse, R14.reuse, P1 ;  /* 0x0000000e1400720c */ /* 0x0c0fe40000f06670 */
[----:B------:R-:W-:-:S11]  /*c3b0*/  ISETP.GE.AND P1, PT, R20, R14, PT ;  /* 0x0000000e1400720c */ /* 0x000fd60003f26270 */
        /* <DEDUP_REMOVED lines=12> */
.L_x_1113:
[----:B------:R-:W-:Y:S05]  /*c480*/  BSYNC B0 ;  /* 0x0000000000007941 */ /* 0x000fea0003800000 */
.L_x_1112:
        /* <DEDUP_REMOVED lines=9> */
[----:B------:R-:W-:-:S05]  /*c520*/  @!P0 IMAD R0, R10, R15, RZ ;  /* 0x0000000f0a008224 */ /* 0x000fca00078e02ff */
[----:B-1----:R-:W-:Y:S01]  /*c530*/  @!P0 IADD3 R2, P1, R0, R18, RZ ;  /* 0x0000001200028210 */ /* 0x002fe20007f3e0ff */
[----:B------:R-:W-:-:S03]  /*c540*/  @!P6 IMAD.MOV.U32 R12, RZ, RZ, 0x7f800000 ;  /* 0x7f800000ff0ce424 */ /* 0x000fc600078e00ff */
[----:B------:R-:W-:Y:S02]  /*c550*/  @!P0 LEA.HI.X.SX32 R5, R0, R16, 0x1, P1 ;  /* 0x0000001000058211 */ /* 0x000fe400008f0eff */
[----:B------:R-:W-:-:S13]  /*c560*/  ISETP.NE.OR P1, PT, R17, RZ, P2 ;  /* 0x000000ff1100720c */ /* 0x000fda0001725670 */
[----:B------:R-:W-:-:S05]  /*c570*/  @!P1 IMAD R0, R25, R15, RZ ;  /* 0x0000000f19009224 */ /* 0x000fca00078e02ff */
[----:B------:R-:W-:-:S04]  /*c580*/  @!P1 IADD3 R3, P2, R0, R18, RZ ;  /* 0x0000001200039210 */ /* 0x000fc80007f5e0ff */
[----:B------:R-:W-:Y:S02]  /*c590*/  @!P1 LEA.HI.X.SX32 R0, R0, R16, 0x1, P2 ;  /* 0x0000001000009211 */ /* 0x000fe400010f0eff */
        /* <DEDUP_REMOVED lines=9> */
[----:B------:R-:W-:-:S03]  /*c630*/  @!P6 IMAD R4, R24, R15, RZ ;  /* 0x0000000f1804e224 */ /* 0x000fc600078e02ff */
[----:B------:R1:W-:Y:S01]  /*c640*/  @!P1 STG.E [R2.64], R0 ;  /* 0x0000000002009986 */ /* 0x0003e2000c101910 */
[----:B------:R-:W-:-:S04]  /*c650*/  ISETP.NE.AND P1, PT, R7, RZ, PT ;  /* 0x000000ff0700720c */ /* 0x000fc80003f25270 */
[----:B------:R-:W-:Y:S02]  /*c660*/  ISETP.NE.OR P1, PT, R17, RZ, P1 ;  /* 0x000000ff1100720c */ /* 0x000fe40000f25670 */
[----:B-1----:R-:W-:Y:S01]  /*c670*/  @!P6 IADD3 R0, P0, R4, R18, RZ ;  /* 0x000000120400e210 */ /* 0x002fe20007f1e0ff */
[----:B------:R-:W-:-:S03]  /*c680*/  @!P5 IMAD R2, R23, R15, RZ ;  /* 0x0000000f1702d224 */ /* 0x000fc600078e02ff */
[----:B------:R-:W-:Y:S02]  /*c690*/  @!P6 LEA.HI.X.SX32 R3, R4, R16, 0x1, P0 ;  /* 0x000000100403e211 */ /* 0x000fe400000f0eff */
[----:B------:R-:W-:-:S04]  /*c6a0*/  @!P6 LEA R10, P0, R0, c[0x0][0x200], 0x2 ;  /* 0x00008000000aea11 */ /* 0x000fc800078010ff */
[----:B------:R-:W-:Y:S02]  /*c6b0*/  @!P6 LEA.HI.X R11, R0, c[0x0][0x204], R3, 0x2, P0 ;  /* 0x00008100000bea11 */ /* 0x000fe400000f1403 */
[----:B------:R-:W-:-:S03]  /*c6c0*/  @!P5 IADD3 R0, P0, R2, R18, RZ ;  /* 0x000000120200d210 */ /* 0x000fc60007f1e0ff */
[----:B------:R1:W-:Y:S01]  /*c6d0*/  @!P6 STG.E [R10.64], R12 ;  /* 0x0000000c0a00e986 */ /* 0x0003e2000c101910 */
[----:B------:R-:W-:Y:S01]  /*c6e0*/  @!P5 LEA.HI.X.SX32 R3, R2, R16, 0x1, P0 ;  /* 0x000000100203d211 */ /* 0x000fe200000f0eff */
[----:B------:R-:W-:Y:S01]  /*c6f0*/  @!P4 IMAD R2, R22, R15, RZ ;  /* 0x0000000f1602c224 */ /* 0x000fe200078e02ff */
[----:B------:R-:W-:-:S04]  /*c700*/  @!P5 LEA R8, P0, R0, c[0x0][0x200], 0x2 ;  /* 0x000080000008da11 */ /* 0x000fc800078010ff */
[----:B------:R-:W-:Y:S01]  /*c710*/  @!P5 LEA.HI.X R9, R0, c[0x0][0x204], R3, 0x2, P0 ;  /* 0x000081000009da11 */ /* 0x000fe200000f1403 */
[----:B------:R-:W-:Y:S01]  /*c720*/  @!P3 IMAD R3, R21, R15, RZ ;  /* 0x0000000f1503b224 */ /* 0x000fe200078e02ff */
[----:B------:R-:W-:-:S04]  /*c730*/  @!P4 IADD3 R0, P0, R2, R18, RZ ;  /* 0x000000120200c210 */ /* 0x000fc80007f1e0ff */
[----:B------:R-:W-:Y:S02]  /*c740*/  @!P4 LEA.HI.X.SX32 R2, R2, R16, 0x1, P0 ;  /* 0x000000100202c211 */ /* 0x000fe400000f0eff */
[----:B------:R-:W-:-:S04]  /*c750*/  @!P4 LEA R6, P0, R0, c[0x0][0x200], 0x2 ;  /* 0x000080000006ca11 */ /* 0x000fc800078010ff */
[----:B------:R-:W-:Y:S01]  /*c760*/  @!P4 LEA.HI.X R7, R0, c[0x0][0x204], R2, 0x2, P0 ;  /* 0x000081000007ca11 */ /* 0x000fe200000f1402 */
[----:B------:R-:W-:Y:S01]  /*c770*/  @!P2 IMAD R2, R19, R15, RZ ;  /* 0x0000000f1302a224 */ /* 0x000fe200078e02ff */
[----:B------:R-:W-:-:S04]  /*c780*/  @!P3 IADD3 R0, P0, R3, R18, RZ ;  /* 0x000000120300b210 */ /* 0x000fc80007f1e0ff */
[----:B------:R-:W-:Y:S02]  /*c790*/  @!P3 LEA.HI.X.SX32 R3, R3, R16, 0x1, P0 ;  /* 0x000000100303b211 */ /* 0x000fe400000f0eff */
[----:B------:R-:W-:Y:S01]  /*c7a0*/  @!P3 LEA R4, P0, R0, c[0x0][0x200], 0x2 ;  /* 0x000080000004ba11 */ /* 0x000fe200078010ff */
[----:B-1----:R-:W-:-:S03]  /*c7b0*/  @!P4 IMAD.MOV.U32 R10, RZ, RZ, 0x7f800000 ;  /* 0x7f800000ff0ac424 */ /* 0x002fc600078e00ff */
        /* <DEDUP_REMOVED lines=13> */
[----:B--2---:R-:W-:-:S05]  /*c890*/  IMAD R0, R20, R15, RZ ;  /* 0x0000000f14007224 */ /* 0x004fca00078e02ff */
[----:B------:R-:W-:-:S04]  /*c8a0*/  IADD3 R3, P0, R0, R18, RZ ;  /* 0x0000001200037210 */ /* 0x000fc80007f1e0ff */
[----:B------:R-:W-:Y:S02]  /*c8b0*/  LEA.HI.X.SX32 R0, R0, R16, 0x1, P0 ;  /* 0x0000001000007211 */ /* 0x000fe400000f0eff */
[----:B------:R-:W-:-:S04]  /*c8c0*/  LEA R2, P0, R3, c[0x0][0x200], 0x2 ;  /* 0x0000800003027a11 */ /* 0x000fc800078010ff */
[----:B------:R-:W-:Y:S01]  /*c8d0*/  LEA.HI.X R3, R3, c[0x0][0x204], R0, 0x2, P0 ;  /* 0x0000810003037a11 */ /* 0x000fe200000f1400 */
[----:B------:R-:W-:-:S05]  /*c8e0*/  IMAD.MOV.U32 R0, RZ, RZ, 0x7f800000 ;  /* 0x7f800000ff007424 */ /* 0x000fca00078e00ff */
[----:B------:R-:W-:Y:S01]  /*c8f0*/  STG.E [R2.64], R0 ;  /* 0x0000000002007986 */ /* 0x000fe2000c101910 */
[----:B------:R-:W-:Y:S05]  /*c900*/  EXIT ;  /* 0x000000000000794d */ /* 0x000fea0003800000 */
.L_x_1114:
        /* <DEDUP_REMOVED lines=15> */
.L_x_2128:


//--------------------- .text._ZN5flash16flash_fwd_kernelI23Flash_fwd_kernel_traitsILi64ELi128ELi64ELi4ELb0ELb0EN7cutlass6half_tE19Flash_kernel_traitsILi64ELi128ELi64ELi4ES3_EELb1ELb0ELb1ELb0ELb0ELb0ELb0ELb0EEEvNS_16Flash_fwd_paramsE --------------------------
	.section	.text._ZN5flash16flash_fwd_kernelI23Flash_fwd_kernel_traitsILi64ELi128ELi64ELi4ELb0ELb0EN7cutlass6half_tE19Flash_kernel_traitsILi64ELi128ELi64ELi4ES3_EELb1ELb0ELb1ELb0ELb0ELb0ELb0ELb0EEEvNS_16Flash_fwd_paramsE,"ax",@progbits
	.sectioninfo	@"SHI_REGISTERS=255"
	.align	128
        .global         _ZN5flash16flash_fwd_kernelI23Flash_fwd_kernel_traitsILi64ELi128ELi64ELi4ELb0ELb0EN7cutlass6half_tE19Flash_kernel_traitsILi64ELi128ELi64ELi4ES3_EELb1ELb0ELb1ELb0ELb0ELb0ELb0ELb0EEEvNS_16Flash_fwd_paramsE
        .type           _ZN5flash16flash_fwd_kernelI23Flash_fwd_kernel_traitsILi64ELi128ELi64ELi4ELb0ELb0EN7cutlass6half_tE19Flash_kernel_traitsILi64ELi128ELi64ELi4ES3_EELb1ELb0ELb1ELb0ELb0ELb0ELb0ELb0EEEvNS_16Flash_fwd_paramsE,@function
        .size           _ZN5flash16flash_fwd_kernelI23Flash_fwd_kernel_traitsILi64ELi128ELi64ELi4ELb0ELb0EN7cutlass6half_tE19Flash_kernel_traitsILi64ELi128ELi64ELi4ES3_EELb1ELb0ELb1ELb0ELb0ELb0ELb0ELb0EEEvNS_16Flash_fwd_paramsE,(.L_x_2129 - _ZN5flash16flash_fwd_kernelI23Flash_fwd_kernel_traitsILi64ELi128ELi64ELi4ELb0ELb0EN7cutlass6half_tE19Flash_kernel_traitsILi64ELi128ELi64ELi4ES3_EELb1ELb0ELb1ELb0ELb0ELb0ELb0ELb0EEEvNS_16Flash_fwd_paramsE)
        .other          _ZN5flash16flash_fwd_kernelI23Flash_fwd_kernel_traitsILi64ELi128ELi64ELi4ELb0ELb0EN7cutlass6half_tE19Flash_kernel_traitsILi64ELi128ELi64ELi4ES3_EELb1ELb0ELb1ELb0ELb0ELb0ELb0ELb0EEEvNS_16Flash_fwd_paramsE,@"STO_CUDA_ENTRY STV_DEFAULT"
_ZN5flash16flash_fwd_kernelI23Flash_fwd_kernel_traitsILi64ELi128ELi64ELi4ELb0ELb0EN7cutlass6half_tE19Flash_kernel_traitsILi64ELi128ELi64ELi4ES3_EELb1ELb0ELb1ELb0ELb0ELb0ELb0ELb0EEEvNS_16Flash_fwd_paramsE:
.text._ZN5flash16flash_fwd_kernelI23Flash_fwd_kernel_traitsILi64ELi128ELi64ELi4ELb0ELb0EN7cutlass6half_tE19Flash_kernel_traitsILi64ELi128ELi64ELi4ES3_EELb1ELb0ELb1ELb0ELb0ELb0ELb0ELb0EEEvNS_16Flash_fwd_paramsE:
        /* <DEDUP_REMOVED lines=38> */
[----:B------:R1:W-:Y:S02]  /*0260*/  @!P0 STG.E.64 [R8.64], R2 ;  /* 0x0000000208008986 */ /* 0x0003e4000c101b16 */
[----:B-1----:R-:W-:-:S02]  /*0270*/  @!P0 IMAD.MOV.U32 R2, RZ, RZ, R6 ;  /* 0x000000ffff028224 */ /* 0x002fc400078e0006 */
[----:B------:R-:W-:-:S05]  /*0280*/  @!P0 IMAD.MOV.U32 R3, RZ, RZ, R7 ;  /* 0x000000ffff038224 */ /* 0x000fca00078e0007 */
[----:B------:R1:W-:Y:S01]  /*0290*/  @!P0 STG.E.64 [R8.64+0x8], R2 ;  /* 0x0000080208008986 */ /* 0x0003e2000c101b16 */
[----:B------:R-:W-:Y:S02]  /*02a0*/  SHF.R.S32.HI R22, RZ, 0x1f, R23 ;  /* 0x0000001fff167819 */ /* 0x000fe40000011417 */
[----:B------:R-:W-:Y:S01]  /*02b0*/  ISETP.EQ.OR.EX P0, PT, RZ, c[0x0][0x24c], !P4, P2 ;  /* 0x00009300ff007a0c */ /* 0x000fe20006702720 */
[----:B------:R2:W3:Y:S04]  /*02c0*/  @P3 LDG.E R30, [R4.64] ;  /* 0x00000016041e3981 */ /* 0x0004e8000c1e1900 */
[----:B--2---:R-:W2:Y:S01]  /*02d0*/  @P3 LDG.E R4, [R4.64+0x4] ;  /* 0x0000041604043981 */ /* 0x004ea2000c1e1900 */
[----:B-1----:R-:W-:Y:S02]  /*02e0*/  IMAD.MOV.U32 R8, RZ, RZ, RZ ;  /* 0x000000ffff087224 */ /* 0x002fe400078e00ff */
[----:B------:R-:W-:Y:S01]  /*02f0*/  @P1 IMAD.WIDE R2, R12, R24, c[0x0][0x250] ;  /* 0x000094000c021625 */ /* 0x000fe200078e0218 */
[----:B------:R-:W-:-:S03]  /*0300*/  LEA.HI R17, R22, R23, RZ, 0x5 ;  /* 0x0000001716117211 */ /* 0x000fc600078f28ff */
[C---:B------:R-:W-:Y:S01]  /*0310*/  IMAD R0, R12.reuse, c[0x0][0x1c0], R18 ;  /* 0x000070000c007a24 */ /* 0x040fe200078e0212 */
[----:B------:R1:W5:Y:S01]  /*0320*/  @P1 LDG.E R8, [R2.64] ;  /* 0x0000001602081981 */ /* 0x000362000c1e1900 */
[----:B------:R-:W-:Y:S02]  /*0330*/  IMAD.MOV.U32 R9, RZ, RZ, -0x1 ;  /* 0xffffffffff097424 */ /* 0x000fe400078e00ff */
[----:B------:R-:W-:Y:S01]  /*0340*/  IMAD.WIDE R10, R12, R24, c[0x0][0x248] ;  /* 0x000092000c0a7625 */ /* 0x000fe200078e0218 */
[----:B------:R-:W-:-:S04]  /*0350*/  SHF.L.U32 R0, R0, 0x5, RZ ;  /* 0x0000000500007819 */ /* 0x000fc800000006ff */
[----:B------:R4:W5:Y:S01]  /*0360*/  @!P0 LDG.E R9, [R10.64] ;  /* 0x000000160a098981 */ /* 0x000962000c1e1900 */
[----:B------:R-:W-:Y:S02]  /*0370*/  ISETP.NE.U32.AND P2, PT, RZ, c[0x0][0x248], PT ;  /* 0x00009200ff007a0c */ /* 0x000fe40003f45070 */
[----:B-1----:R-:W-:-:S05]  /*0380*/  LOP3.LUT R2, R17, 0xffffffe0, RZ, 0xc0, !PT ;  /* 0xffffffe011027812 */ /* 0x002fca00078ec0ff */
[----:B------:R-:W-:-:S05]  /*0390*/  IMAD.IADD R20, R23, 0x1, -R2 ;  /* 0x0000000117147824 */ /* 0x000fca00078e0a02 */
[----:B------:R-:W-:Y:S02]  /*03a0*/  IADD3 R245, P1, P0, R0, R6, R20 ;  /* 0x0000000600f57210 */ /* 0x000fe4000783e014 */
[----:B------:R-:W-:Y:S02]  /*03b0*/  ISETP.NE.AND.EX P2, PT, RZ, c[0x0][0x24c], PT, P2 ;  /* 0x00009300ff007a0c */ /* 0x000fe40003f45320 */
[----:B------:R-:W-:Y:S02]  /*03c0*/  SHF.R.S32.HI R0, RZ, 0x1f, R0 ;  /* 0x0000001fff007819 */ /* 0x000fe40000011400 */
[----:B------:R-:W-:-:S04]  /*03d0*/  SHF.R.S32.HI R2, RZ, 0x1f, R20 ;  /* 0x0000001fff027819 */ /* 0x000fc80000011414 */
[----:B------:R-:W-:Y:S01]  /*03e0*/  IADD3.X R250, R0, R7, R2, P1, P0 ;  /* 0x0000000700fa7210 */ /* 0x000fe20000fe0402 */
[----:B---3--:R4:W-:Y:S04]  /*03f0*/  STL [R1+0x58], R30 ;  /* 0x0000581e01007387 */ /* 0x0089e80000100800 */
[----:B------:R4:W-:Y:S01]  /*0400*/  STL [R1+0x18], R245 ;  /* 0x000018f501007387 */ /* 0x0009e20000100800 */
[----:B--2---:R-:W-:Y:S02]  /*0410*/  @P3 IMAD.IADD R16, R4, 0x1, -R30 ;  /* 0x0000000104103824 */ /* 0x004fe400078e0a1e */
[----:B------:R-:W-:Y:S01]  /*0420*/  @!P3 IMAD.MOV.U32 R16, RZ, RZ, c[0x0][0x214] ;  /* 0x00008500ff10b624 */ /* 0x000fe200078e00ff */
[----:B------:R-:W-:Y:S05]  /*0430*/  @!P2 BRA `(.L_x_1115) ;  /* 0x000000400000a947 */ /* 0x000fea0003800000 */
[----:B------:R-:W2:Y:S02]  /*0440*/  @P4 LDG.E R0, [R10.64+0x4] ;  /* 0x000004160a004981 */ /* 0x000ea4000c1e1900 */
[----:B--2--5:R-:W-:-:S06]  /*0450*/  @P4 IADD3 R0, R0, -R9, RZ ;  /* 0x8000000900004210 */ /* 0x024fcc0007ffe0ff */
[----:B------:R1:W5:Y:S01]  /*0460*/  @!P4 LDG.E R0, [R10.64] ;  /* 0x000000160a00c981 */ /* 0x000362000c1e1900 */
[----:B------:R-:W-:Y:S05]  /*0470*/  BRA `(.L_x_1116) ;  /* 0x0000001000007947 */ /* 0x000fea0003800000 */
.L_x_1115:
[----:B------:R-:W-:Y:S02]  /*0480*/  MOV R0, c[0x0][0x218] ;  /* 0x0000860000007a02 */ /* 0x000fe40000000f00 */
.L_x_1116:
[----:B------:R-:W-:-:S04]  /*0490*/  ISETP.NE.U32.AND P0, PT, RZ, c[0x0][0x258], PT ;  /* 0x00009600ff007a0c */ /* 0x000fc80003f05070 */
[----:B------:R-:W-:-:S13]  /*04a0*/  ISETP.NE.AND.EX P1, PT, RZ, c[0x0][0x25c], PT, P0 ;  /* 0x00009700ff007a0c */ /* 0x000fda0003f25300 */
[----:B------:R-:W-:-:S06]  /*04b0*/  @P1 IMAD.WIDE R2, R12, R24, c[0x0][0x258] ;  /* 0x000096000c021625 */ /* 0x000fcc00078e0218 */
[----:B------:R-:W2:Y:S01]  /*04c0*/  @P1 LDG.E R3, [R2.64] ;  /* 0x0000001602031981 */ /* 0x000ea2000c1e1900 */
[----:B------:R-:W-:Y:S01]  /*04d0*/  @!P1 ISETP.NE.U32.AND P0, PT, RZ, c[0x0][0x268], PT ;  /* 0x00009a00ff009a0c */ /* 0x000fe20003f05070 */
[----:B------:R-:W-:-:S03]  /*04e0*/  IMAD.SHL.U32 R74, R251, 0x80, RZ ;  /* 0x00000080fb4a7824 */ /* 0x000fc600078e00ff */
[----:B------:R-:W-:Y:S02]  /*04f0*/  @!P1 ISETP.NE.AND.EX P2, PT, RZ, c[0x0][0x26c], PT, P0 ;  /* 0x00009b00ff009a0c */ /* 0x000fe40003f45300 */
[----:B------:R-:W-:Y:S02]  /*0500*/  ISETP.GT.AND P0, PT, R16, R74, PT ;  /* 0x0000004a1000720c */ /* 0x000fe40003f04270 */
[----:B------:R-:W-:Y:S01]  /*0510*/  @!P1 SEL R2, RZ, c[0x0][0x21c], !P2 ;  /* 0x00008700ff029a07 */ /* 0x000fe20005000000 */
[----:B--2--5:R-:W-:-:S03]  /*0520*/  @P1 IMAD.IADD R41, R3, 0x1, -R8 ;  /* 0x0000000103291824 */ /* 0x024fc600078e0a08 */
[----:B------:R-:W-:-:S07]  /*0530*/  @!P1 IADD3 R41, R2, R0, -R8 ;  /* 0x0000000002299210 */ /* 0x000fce0007ffe808 */
[----:B------:R-:W-:Y:S05]  /*0540*/  @!P0 EXIT ;  /* 0x000000000000894d */ /* 0x000fea0003800000 */
[----:B------:R-:W-:-:S04]  /*0550*/  IADD3 R0, R41, R74, -R16 ;  /* 0x0000004a29007210 */ /* 0x000fc80007ffe810 */
[----:B------:R-:W-:-:S04]  /*0560*/  IADD3 R0, R0, -c[0x0][0x2e4], RZ ;  /* 0x8000b90000007a10 */ /* 0x000fc80007ffe0ff */
[----:B------:R-:W-:-:S04]  /*0570*/  SHF.R.S32.HI R2, RZ, 0x1f, R0 ;  /* 0x0000001fff027819 */ /* 0x000fc80000011400 */
[----:B------:R-:W-:Y:S02]  /*0580*/  LEA.HI R0, R2, R0, RZ, 0x6 ;  /* 0x0000000002007211 */ /* 0x000fe400078f30ff */
[----:B------:R-:W-:Y:S02]  /*0590*/  IADD3 R2, R41, 0x3f, RZ ;  /* 0x0000003f29027810 */ /* 0x000fe40007ffe0ff */
[----:B------:R2:W3:Y:S02]  /*05a0*/  R2UR UR18, R0 ;  /* 0x00000000001273c2 */ /* 0x0004e400000e0000 */
[----:B------:R-:W-:-:S04]  /*05b0*/  SHF.R.S32.HI R3, RZ, 0x1f, R2 ;  /* 0x0000001fff037819 */ /* 0x000fc80000011402 */
[----:B------:R-:W-:-:S04]  /*05c0*/  LEA.HI R2, R3, R2, RZ, 0x6 ;  /* 0x0000000203027211 */ /* 0x000fc800078f30ff */
[----:B------:R-:W-:Y:S02]  /*05d0*/  SHF.R.S32.HI R2, RZ, 0x6, R2 ;  /* 0x00000006ff027819 */ /* 0x000fe40000011402 */
[----:B--2---:R-:W-:Y:S01]  /*05e0*/  IADD3 R0, -R16, 0xbf, R74 ;  /* 0x000000bf10007810 */ /* 0x004fe20007ffe14a */
[----:B---3--:R-:W-:-:S03]  /*05f0*/  USHF.R.S32.HI UR18, URZ, 0x6, UR18 ;  /* 0x000000063f127899 */ /* 0x008fc60008011412 */
[----:B------:R-:W-:Y:S01]  /*0600*/  IADD3 R0, R0, c[0x0][0x2e8], R41 ;  /* 0x0000ba0000007a10 */ /* 0x000fe20007ffe029 */
[----:B------:R-:W-:-:S03]  /*0610*/  UISETP.LT.AND UP0, UPT, URZ, UR18, UPT ;  /* 0x000000123f00728c */ /* 0x000fc6000bf01270 */
[----:B------:R-:W-:Y:S01]  /*0620*/  SHF.R.S32.HI R4, RZ, 0x1f, R0 ;  /* 0x0000001fff047819 */ /* 0x000fe20000011400 */
[----:B------:R-:W-:-:S03]  /*0630*/  USEL UR18, URZ, UR18, !UP0 ;  /* 0x000000123f127287 */ /* 0x000fc6000c000000 */
[----:B------:R-:W-:-:S04]  /*0640*/  LEA.HI R0, R4, R0, RZ, 0x6 ;  /* 0x0000000004007211 */ /* 0x000fc800078f30ff */
[----:B------:R-:W-:-:S04]  /*0650*/  SHF.R.S32.HI R0, RZ, 0x6, R0 ;  /* 0x00000006ff007819 */ /* 0x000fc80000011400 */
[----:B------:R-:W-:-:S04]  /*0660*/  IMNMX R234, R2, R0, PT ;  /* 0x0000000002ea7217 */ /* 0x000fc80003800200 */
[----:B------:R-:W-:-:S13]  /*0670*/  ISETP.GT.AND P0, PT, R234, UR18, PT ;  /* 0x00000012ea007c0c */ /* 0x000fda000bf04270 */
[----:B------:R-:W-:Y:S05]  /*0680*/  @P0 BRA `(.L_x_1117) ;  /* 0x0000103000000947 */ /* 0x000fea0003800000 */
[----:B------:R-:W2:Y:S01]  /*0690*/  LDC.U8 R0, c[0x0][0x329] ;  /* 0x0000ca40ff007b82 */ /* 0x000ea20000000000 */
[----:B------:R-:W-:Y:S01]  /*06a0*/  ISETP.NE.AND P0, PT, R30, -0x1, PT ;  /* 0xffffffff1e00780c */ /* 0x000fe20003f05270 */
[----:B------:R-:W-:Y:S01]  /*06b0*/  BSSY B0, `(.L_x_1118) ;  /* 0x0000040000007945 */ /* 0x000fe20003800000 */
[----:B-1--4-:R-:W-:Y:S02]  /*06c0*/  LEA.HI R10, R22, R23, RZ, 0x3 ;  /* 0x00000017160a7211 */ /* 0x012fe400078f18ff */
[----:B------:R-:W-:Y:S02]  /*06d0*/  IADD3 R14, -R74, R16, RZ ;  /* 0x000000104a0e7210 */ /* 0x000fe40007ffe1ff */
[----:B------:R-:W-:Y:S01]  /*06e0*/  LOP3.LUT R5, R10, 0xfffffff8, RZ, 0xc0, !PT ;  /* 0xfffffff80a057812 */ /* 0x000fe200078ec0ff */
[----:B------:R-:W1:Y:S01]  /*06f0*/  LDC.U8 R6, c[0x0][0x328] ;  /* 0x0000ca00ff067b82 */ /* 0x000e620000000000 */
[----:B------:R-:W-:Y:S02]  /*0700*/  SHF.R.S32.HI R10, RZ, 0x3, R10 ;  /* 0x00000003ff0a7819 */ /* 0x000fe4000001140a */
[----:B------:R-:W-:Y:S01]  /*0710*/  SHF.R.S32.HI R11, RZ, 0x1f, R18 ;  /* 0x0000001fff0b7819 */ /* 0x000fe20000011412 */
[----:B------:R-:W-:-:S02]  /*0720*/  IMAD.IADD R19, R23, 0x1, -R5 ;  /* 0x0000000117137824 */ /* 0x000fc400078e0a05 */
[----:B------:R-:W-:-:S04]  /*0730*/  @P0 IMAD.WIDE.U32 R2, R30, c[0x0][0x1e8], RZ ;  /* 0x00007a001e020a25 */ /* 0x000fc800078e00ff */
[----:B------:R-:W-:Y:S02]  /*0740*/  @P0 IMAD R9, R30, c[0x0][0x1ec], R3 ;  /* 0x00007b001e090a24 */ /* 0x000fe400078e0203 */
[----:B------:R-:W-:Y:S02]  /*0750*/  @P0 IMAD.MOV.U32 R4, RZ, RZ, R2 ;  /* 0x000000ffff040224 */ /* 0x000fe400078e0002 */
[----:B------:R-:W-:Y:S01]  /*0760*/  @!P0 IMAD.WIDE.U32 R2, R12, c[0x0][0x1e0], RZ ;  /* 0x000078000c028a25 */ /* 0x000fe200078e00ff */
[----:B--2---:R-:W-:-:S04]  /*0770*/  ISETP.NE.AND P2, PT, R0, RZ, PT ;  /* 0x000000ff0000720c */ /* 0x004fc80003f45270 */
[----:B------:R-:W-:Y:S02]  /*0780*/  @!P0 MOV R4, R2 ;  /* 0x0000000200048202 */ /* 0x000fe40000000f00 */
[----:B-1----:R-:W-:-:S04]  /*0790*/  ISETP.NE.AND P1, PT, R6, RZ, PT ;  /* 0x000000ff0600720c */ /* 0x002fc80003f25270 */
[----:B------:R-:W-:-:S03]  /*07a0*/  ISETP.EQ.AND P1, PT, R0, RZ, P1 ;  /* 0x000000ff0000720c */ /* 0x000fc60000f22270 */
[----:B------:R-:W-:Y:S01]  /*07b0*/  @P2 IMAD.MOV.U32 R8, RZ, RZ, c[0x0][0x210] ;  /* 0x00008400ff082624 */ /* 0x000fe200078e00ff */
[----:B------:R-:W-:Y:S01]  /*07c0*/  @!P0 SHF.R.S32.HI R0, RZ, 0x1f, R12 ;  /* 0x0000001fff008819 */ /* 0x000fe2000001140c */
[----:B------:R-:W-:Y:S01]  /*07d0*/  @!P2 IMAD.MOV.U32 R5, RZ, RZ, c[0x0][0x214] ;  /* 0x00008500ff05a624 */ /* 0x000fe200078e00ff */
[----:B------:R-:W-:Y:S01]  /*07e0*/  @!P2 ISETP.NE.AND P3, PT, R6, RZ, PT ;  /* 0x000000ff0600a20c */ /* 0x000fe20003f65270 */
[----:B------:R-:W-:Y:S01]  /*07f0*/  @P2 IMAD R8, R8, c[0x0][0x214], RZ ;  /* 0x0000850008082a24 */ /* 0x000fe200078e02ff */
[----:B------:R-:W-:Y:S01]  /*0800*/  @P2 MOV R15, c[0x0][0x210] ;  /* 0x00008400000f2a02 */ /* 0x000fe20000000f00 */
[----:B------:R-:W-:Y:S01]  /*0810*/  @!P0 IMAD R0, R0, c[0x0][0x1e0], RZ ;  /* 0x0000780000008a24 */ /* 0x000fe200078e02ff */
[----:B------:R-:W-:Y:S01]  /*0820*/  @!P2 SEL R8, R5, c[0x0][0x234], !P3 ;  /* 0x00008d000508aa07 */ /* 0x000fe20005800000 */
[----:B------:R-:W-:Y:S02]  /*0830*/  @P2 IMAD.MOV.U32 R6, RZ, RZ, 0x1 ;  /* 0x00000001ff062424 */ /* 0x000fe400078e00ff */
[----:B------:R-:W-:-:S02]  /*0840*/  @!P0 IMAD R0, R12, c[0x0][0x1e4], R0 ;  /* 0x000079000c008a24 */ /* 0x000fc400078e0200 */
[----:B------:R-:W-:Y:S02]  /*0850*/  @P1 IMAD R7, R12, c[0x0][0x214], RZ ;  /* 0x000085000c071a24 */ /* 0x000fe400078e02ff */
[----:B------:R-:W-:Y:S02]  /*0860*/  @!P0 IMAD.IADD R9, R3, 0x1, R0 ;  /* 0x0000000103098824 */ /* 0x000fe400078e0200 */
[----:B------:R-:W-:Y:S01]  /*0870*/  IMAD.SHL.U32 R0, R19, 0x8, RZ ;  /* 0x0000000813007824 */ /* 0x000fe200078e00ff */
[----:B------:R-:W-:Y:S01]  /*0880*/  @P1 SEL R7, R7, R30, !P0 ;  /* 0x0000001e07071207 */ /* 0x000fe20004000000 */
[----:B------:R-:W-:Y:S01]  /*0890*/  @!P2 IMAD R6, R8, c[0x0][0x1c0], RZ ;  /* 0x000070000806aa24 */ /* 0x000fe200078e02ff */
[----:B------:R-:W-:Y:S01]  /*08a0*/  @!P1 CS2R R2, SRZ ;  /* 0x0000000000029805 */ /* 0x000fe2000001ff00 */
[----:B------:R-:W-:Y:S01]  /*08b0*/  @!P2 IMAD.MOV.U32 R15, RZ, RZ, 0x1 ;  /* 0x00000001ff0fa424 */ /* 0x000fe200078e00ff */
[----:B------:R-:W-:Y:S01]  /*08c0*/  IADD3 R4, P0, R0, R4, RZ ;  /* 0x0000000400047210 */ /* 0x000fe20007f1e0ff */
[----:B------:R-:W-:Y:S01]  /*08d0*/  IMAD R6, R12, R6, RZ ;  /* 0x000000060c067224 */ /* 0x000fe200078e02ff */
[C---:B------:R-:W-:Y:S01]  /*08e0*/  ISETP.GE.AND P3, PT, R0.reuse, c[0x0][0x220], PT ;  /* 0x0000880000007a0c */ /* 0x040fe20003f66270 */
[----:B------:R-:W-:Y:S01]  /*08f0*/  @P1 IMAD.MOV.U32 R2, RZ, RZ, R7 ;  /* 0x000000ffff021224 */ /* 0x000fe200078e0007 */
[----:B------:R-:W-:Y:S01]  /*0900*/  LEA.HI.X.SX32 R5, R0, R9, 0x1, P0 ;  /* 0x0000000900057211 */ /* 0x000fe200000f0eff */
[----:B------:R-:W-:Y:S01]  /*0910*/  IMAD R9, R11, c[0x0][0x1f0], RZ ;  /* 0x00007c000b097a24 */ /* 0x000fe200078e02ff */
[----:B------:R-:W-:Y:S01]  /*0920*/  SEL R0, R6, RZ, !P1 ;  /* 0x000000ff06007207 */ /* 0x000fe20004800000 */
[----:B------:R-:W-:Y:S01]  /*0930*/  IMAD R6, R74, R15, RZ ;  /* 0x0000000f4a067224 */ /* 0x000fe200078e02ff */
[-C--:B------:R-:W-:Y:S01]  /*0940*/  ISETP.GE.OR P2, PT, R10, R14.reuse, P3 ;  /* 0x0000000e0a00720c */ /* 0x080fe20001f46670 */
[----:B------:R-:W-:Y:S01]  /*0950*/  IMAD R9, R18, c[0x0][0x1f4], R9 ;  /* 0x00007d0012097a24 */ /* 0x000fe200078e0209 */
[----:B------:R-:W-:Y:S01]  /*0960*/  ISETP.GE.AND P0, PT, R10, R14, PT ;  /* 0x0000000e0a00720c */ /* 0x000fe20003f06270 */
[C---:B------:R-:W-:Y:S01]  /*0970*/  IMAD R0, R18.reuse, R8, R0 ;  /* 0x0000000812007224 */ /* 0x040fe200078e0200 */
[----:B------:R-:W-:Y:S01]  /*0980*/  @P1 SHF.R.S32.HI R3, RZ, 0x1f, R7 ;  /* 0x0000001fff031819 */ /* 0x000fe20000011407 */
[----:B------:R-:W-:Y:S01]  /*0990*/  IMAD.WIDE.U32 R12, R18, c[0x0][0x1f0], R4 ;  /* 0x00007c00120c7a25 */ /* 0x000fe200078e0004 */
[----:B------:R-:W-:-:S02]  /*09a0*/  P2R R29, PR, RZ, 0x1 ;  /* 0x00000001ff1d7803 */ /* 0x000fc40000000000 */
[----:B------:R-:W-:Y:S01]  /*09b0*/  SHF.R.S32.HI R11, RZ, 0x1f, R10 ;  /* 0x0000001fff0b7819 */ /* 0x000fe2000001140a */
[----:B------:R-:W-:Y:S01]  /*09c0*/  IMAD.IADD R9, R13, 0x1, R9 ;  /* 0x000000010d097824 */ /* 0x000fe200078e0209 */
[----:B------:R-:W-:Y:S02]  /*09d0*/  IADD3 R18, P1, P0, R6, R2, R0 ;  /* 0x0000000206127210 */ /* 0x000fe4000783e000 */
[----:B------:R-:W-:Y:S01]  /*09e0*/  SHF.R.S32.HI R4, RZ, 0x1f, R6 ;  /* 0x0000001fff047819 */ /* 0x000fe20000011406 */
        /* <DEDUP_REMOVED lines=12> */
.L_x_1119:
[----:B------:R-:W-:Y:S05]  /*0ab0*/  BSYNC B0 ;  /* 0x0000000000007941 */ /* 0x000fea0003800000 */
.L_x_1118:
        /* <DEDUP_REMOVED lines=16> */
.L_x_1121:
[----:B------:R-:W-:Y:S05]  /*0bc0*/  BSYNC B0 ;  /* 0x0000000000007941 */ /* 0x000fea0003800000 */
.L_x_1120:
        /* <DEDUP_REMOVED lines=16> */
.L_x_1123:
[----:B------:R-:W-:Y:S05]  /*0cd0*/  BSYNC B0 ;  /* 0x0000000000007941 */ /* 0x000fea0003800000 */
.L_x_1122:
        /* <DEDUP_REMOVED lines=17> */
.L_x_1125:
[----:B------:R-:W-:Y:S05]  /*0df0*/  BSYNC B0 ;  /* 0x0000000000007941 */ /* 0x000fea0003800000 */
.L_x_1124:
        /* <DEDUP_REMOVED lines=17> */
.L_x_1127:
[----:B------:R-:W-:Y:S05]  /*0f10*/  BSYNC B0 ;  /* 0x0000000000007941 */ /* 0x000fea0003800000 */
.L_x_1126:
        /* <DEDUP_REMOVED lines=17> */
.L_x_1129:
[----:B------:R-:W-:Y:S05]  /*1030*/  BSYNC B0 ;  /* 0x0000000000007941 */ /* 0x000fea0003800000 */
.L_x_1128:
        /* <DEDUP_REMOVED lines=16> */
.L_x_1131:
[----:B------:R-:W-:Y:S05]  /*1140*/  BSYNC B0 ;  /* 0x0000000000007941 */ /* 0x000fea0003800000 */
.L_x_1130:
        /* <DEDUP_REMOVED lines=16> */
.L_x_1133:
[----:B------:R-:W-:Y:S05]  /*1250*/  BSYNC B0 ;  /* 0x0000000000007941 */ /* 0x000fea0003800000 */
.L_x_1132:
[----:B------:R-:W-:Y:S02]  /*1260*/  ISETP.NE.AND P0, PT, R29, RZ, PT ;  /* 0x000000ff1d00720c */ /* 0x000fe40003f05270 */
[C---:B------:R-:W-:Y:S02]  /*1270*/  ISETP.NE.OR P4, PT, R19.reuse, RZ, P4 ;  /* 0x000000ff1300720c */ /* 0x040fe40002785670 */
[----:B------:R-:W-:Y:S02]  /*1280*/  ISETP.NE.OR P1, PT, R19, RZ, P0 ;  /* 0x000000ff1300720c */ /* 0x000fe40000725670 */
[----:B------:R-:W-:-:S04]  /*1290*/  ISETP.NE.AND P3, PT, R28, RZ, PT ;  /* 0x000000ff1c00720c */ /* 0x000fc80003f65270 */
[----:B------:R-:W-:-:S05]  /*12a0*/  ISETP.NE.OR P3, PT, R19, RZ, P3 ;  /* 0x000000ff1300720c */ /* 0x000fca0001f65670 */
[----:B------:R-:W-:Y:S02]  /*12b0*/  @!P4 IMAD.MOV.U32 R12, RZ, RZ, 0x7f800000 ;  /* 0x7f800000ff0cc424 */ /* 0x000fe400078e00ff */
[----:B------:R-:W-:-:S05]  /*12c0*/  @!P1 IMAD R0, R10, R15, RZ ;  /* 0x0000000f0a009224 */ /* 0x000fca00078e02ff */
[----:B-1----:R-:W-:-:S04]  /*12d0*/  @!P1 IADD3 R2, P0, R0, R18, RZ ;  /* 0x0000001200029210 */ /* 0x002fc80007f1e0ff */
        /* <DEDUP_REMOVED lines=16> */
[----:B------:R-:W-:-:S03]  /*13e0*/  @!P4 IMAD R4, R24, R15, RZ ;  /* 0x0000000f1804c224 */ /* 0x000fc600078e02ff */
[----:B------:R1:W-:Y:S02]  /*13f0*/  @!P0 STG.E [R2.64], R0 ;  /* 0x0000000002008986 */ /* 0x0003e4000c101916 */
        /* <DEDUP_REMOVED lines=12> */
[----:B------:R-:W-:Y:S02]  /*14c0*/  ISETP.NE.OR P0, PT, R19, RZ, P5 ;  /* 0x000000ff1300720c */ /* 0x000fe40002f05670 */
[----:B------:R-:W-:-:S04]  /*14d0*/  @!P2 IADD3 R0, P5, R2, R18, RZ ;  /* 0x000000120200a210 */ /* 0x000fc80007fbe0ff */
[----:B------:R-:W-:Y:S02]  /*14e0*/  @!P2 LEA.HI.X.SX32 R2, R2, R16, 0x1, P5 ;  /* 0x000000100202a211 */ /* 0x000fe400028f0eff */
[----:B------:R-:W-:-:S04]  /*14f0*/  @!P2 LEA R6, P5, R0, c[0x0][0x200], 0x2 ;  /* 0x000080000006aa11 */ /* 0x000fc800078a10ff */
[----:B------:R-:W-:Y:S01]  /*1500*/  @!P2 LEA.HI.X R7, R0, c[0x0][0x204], R2, 0x2, P5 ;  /* 0x000081000007aa11 */ /* 0x000fe200028f1402 */
[----:B------:R-:W-:Y:S01]  /*1510*/  @!P0 IMAD R2, R17, R15, RZ ;  /* 0x0000000f11028224 */ /* 0x000fe200078e02ff */
[----:B------:R-:W-:-:S04]  /*1520*/  @!P1 IADD3 R0, P5, R3, R18, RZ ;  /* 0x0000001203009210 */ /* 0x000fc80007fbe0ff */
[----:B------:R-:W-:Y:S01]  /*1530*/  @!P1 LEA.HI.X.SX32 R3, R3, R16, 0x1, P5 ;  /* 0x0000001003039211 */ /* 0x000fe200028f0eff */
[----:B-1----:R-:W-:Y:S01]  /*1540*/  @!P2 IMAD.MOV.U32 R10, RZ, RZ, 0x7f800000 ;  /* 0x7f800000ff0aa424 */ /* 0x002fe200078e00ff */
        /* <DEDUP_REMOVED lines=23> */
.L_x_1117:
        /* <DEDUP_REMOVED lines=8> */
[----:B-1--4-:R-:W-:Y:S02]  /*1740*/  @P1 IMAD R11, R30, c[0x0][0x194], R3 ;  /* 0x000065001e0b1a24 */ /* 0x012fe400078e0203 */
        /* <DEDUP_REMOVED lines=19> */
.L_x_1134:
[----:B--2---:R-:W-:Y:S02]  /*1880*/  IABS R4, c[0x0][0x1c8] ;  /* 0x0000720000047a13 */ /* 0x004fe40000000000 */
[----:B------:R-:W-:Y:S02]  /*1890*/  IABS R5, R18 ;  /* 0x0000001200057213 */ /* 0x000fe40000000000 */
[----:B------:R-:W1:Y:S01]  /*18a0*/  I2F.RP R2, R4 ;  /* 0x0000000400027306 */ /* 0x000e620000209400 */
[----:B------:R-:W-:-:S07]  /*18b0*/  SHF.R.S32.HI R6, RZ, 0x1f, R18 ;  /* 0x0000001fff067819 */ /* 0x000fce0000011412 */
[----:B-1----:R-:W1:Y:S02]  /*18c0*/  MUFU.RCP R2, R2 ;  /* 0x0000000200027308 */ /* 0x002e640000001000 */
[----:B-1----:R-:W-:-:S06]  /*18d0*/  IADD3 R2, R2, 0xffffffe, RZ ;  /* 0x0ffffffe02027810 */ /* 0x002fcc0007ffe0ff */
        /* <DEDUP_REMOVED lines=36> */
.L_x_1135:
[-C--:B------:R-:W-:Y:S01]  /*1b20*/  LEA.HI R0, R22, R23.reuse, RZ, 0x3 ;  /* 0x0000001716007211 */ /* 0x080fe200078f18ff */
        /* <DEDUP_REMOVED lines=11> */
[----:B------:R-:W-:Y:S01]  /*1be0*/  IMAD R6, R18, c[0x0][0x1ac], R6 ;  /* 0x00006b0012067a24 */ /* 0x000fe200078e0206 */
[----:B------:R-:W-:Y:S01]  /*1bf0*/  LOP3.LUT R2, R2, 0x1c0, RZ, 0xc0, !PT ;  /* 0x000001c002027812 */ /* 0x000fe200078ec0ff */
[----:B------:R-:W-:-:S03]  /*1c00*/  IMAD.SHL.U32 R182, R36, 0x8, RZ ;  /* 0x0000000824b67824 */ /* 0x000fc600078e00ff */
[----:B------:R-:W-:Y:S02]  /*1c10*/  SHF.R.U32.HI R3, RZ, 0x3, R2 ;  /* 0x00000003ff037819 */ /* 0x000fe40000011602 */
[--C-:B------:R-:W-:Y:S02]  /*1c20*/  LOP3.LUT R0, R2, 0x38, R182.reuse, 0xf8, !PT ;  /* 0x0000003802007812 */ /* 0x100fe400078ef8b6 */
[----:B------:R-:W-:Y:S02]  /*1c30*/  IADD3 R2, P0, R182, R7, RZ ;  /* 0x00000007b6027210 */ /* 0x000fe40007f1e0ff */
[----:B------:R-:W-:Y:S02]  /*1c40*/  SHF.R.S32.HI R183, RZ, 0x1f, R182 ;  /* 0x0000001fffb77819 */ /* 0x000fe400000114b6 */
[----:B------:R-:W-:-:S03]  /*1c50*/  LOP3.LUT R0, R0, R3, RZ, 0x3c, !PT ;  /* 0x0000000300007212 */ /* 0x000fc600078e3cff */
[----:B------:R-:W-:Y:S01]  /*1c60*/  IMAD.X R3, R183, 0x1, R11, P0 ;  /* 0x00000001b7037824 */ /* 0x000fe200000e060b */
[----:B------:R-:W-:Y:S01]  /*1c70*/  SHF.R.S32.HI R11, RZ, 0x1f, R10 ;  /* 0x0000001fff0b7819 */ /* 0x000fe2000001140a */
[----:B------:R1:W-:Y:S01]  /*1c80*/  STL.64 [R1+0x40], R182 ;  /* 0x000040b601007387 */ /* 0x0003e20000100a00 */
[----:B------:R-:W-:Y:S01]  /*1c90*/  ISETP.GE.AND P0, PT, R10, R25, PT ;  /* 0x000000190a00720c */ /* 0x000fe20003f06270 */
[----:B------:R-:W-:Y:S01]  /*1ca0*/  IMAD.WIDE.U32 R8, R18, c[0x0][0x1a8], R2 ;  /* 0x00006a0012087a25 */ /* 0x000fe200078e0002 */
[----:B------:R-:W-:Y:S01]  /*1cb0*/  LOP3.LUT R0, R0, 0xfffffe00, R4, 0xf8, !PT ;  /* 0xfffffe0000007812 */ /* 0x000fe200078ef804 */
[----:B------:R1:W-:Y:S02]  /*1cc0*/  STL [R1+0x2c], R25 ;  /* 0x00002c1901007387 */ /* 0x0003e40000100800 */
[----:B------:R-:W-:-:S04]  /*1cd0*/  IMAD.WIDE R28, R251, 0x80, R10 ;  /* 0x00000080fb1c7825 */ /* 0x000fc800078e020a */
[----:B------:R-:W-:Y:S01]  /*1ce0*/  IMAD.SHL.U32 R207, R0, 0x2, RZ ;  /* 0x0000000200cf7824 */ /* 0x000fe200078e00ff */
[----:B------:R1:W-:Y:S01]  /*1cf0*/  STL.64 [R1+0x38], R28 ;  /* 0x0000381c01007387 */ /* 0x0003e20000100a00 */
        /* <DEDUP_REMOVED lines=16> */
.L_x_1137:
[----:B------:R-:W-:Y:S05]  /*1e00*/  BSYNC B0 ;  /* 0x0000000000007941 */ /* 0x000fea0003800000 */
.L_x_1136:
[----:B------:R-:W-:Y:S01]  /*1e10*/  IADD3 R18, R10, 0x10, RZ ;  /* 0x000000100a127810 */ /* 0x000fe20007ffe0ff */
[----:B------:R-:W-:Y:S03]  /*1e20*/  BSSY B0, `(.L_x_1138) ;  /* 0x0000014000007945 */ /* 0x000fe60003800000 */
[----:B------:R-:W-:-:S13]  /*1e30*/  ISETP.GE.AND P0, PT, R18, R25, PT ;  /* 0x000000191200720c */ /* 0x000fda0003f06270 */
        /* <DEDUP_REMOVED lines=18> */
.L_x_1139:
[----:B------:R-:W-:Y:S05]  /*1f60*/  BSYNC B0 ;  /* 0x0000000000007941 */ /* 0x000fea0003800000 */
.L_x_1138:
        /* <DEDUP_REMOVED lines=21> */
.L_x_1141:
[----:B------:R-:W-:Y:S05]  /*20c0*/  BSYNC B0 ;  /* 0x0000000000007941 */ /* 0x000fea0003800000 */
.L_x_1140:
        /* <DEDUP_REMOVED lines=22> */
.L_x_1143:
[----:B------:R-:W-:Y:S05]  /*2230*/  BSYNC B0 ;  /* 0x0000000000007941 */ /* 0x000fea0003800000 */
.L_x_1142:
        /* <DEDUP_REMOVED lines=22> */
.L_x_1145:
[----:B------:R-:W-:Y:S05]  /*23a0*/  BSYNC B0 ;  /* 0x0000000000007941 */ /* 0x000fea0003800000 */
.L_x_1144:
        /* <DEDUP_REMOVED lines=22> */
.L_x_1147:
[----:B------:R-:W-:Y:S05]  /*2510*/  BSYNC B0 ;  /* 0x0000000000007941 */ /* 0x000fea0003800000 */
.L_x_1146:
        /* <DEDUP_REMOVED lines=22> */
.L_x_1149:
[----:B------:R-:W-:Y:S05]  /*2680*/  BSYNC B0 ;  /* 0x0000000000007941 */ /* 0x000fea0003800000 */
.L_x_1148:
[----:B-1----:R-:W-:Y:S01]  /*2690*/  IADD3 R0, R10, 0x70, RZ ;  /* 0x000000700a007810 */ /* 0x002fe20007ffe0ff */
[----:B------:R-:W-:Y:S01]  /*26a0*/  IMAD.MOV.U32 R147, RZ, RZ, c[0x0][0x198] ;  /* 0x00006600ff937624 */ /* 0x000fe200078e00ff */
[----:B------:R-:W-:Y:S02]  /*26b0*/  BSSY B0, `(.L_x_1150) ;  /* 0x0000018000007945 */ /* 0x000fe40003800000 */
[----:B------:R-:W-:Y:S01]  /*26c0*/  ISETP.GE.AND P0, PT, R0, R25, PT ;  /* 0x000000190000720c */ /* 0x000fe20003f06270 */
[----:B------:R1:W-:Y:S01]  /*26d0*/  STL [R1+0x6c], R0 ;  /* 0x00006c0001007387 */ /* 0x0003e20000100800 */
[----:B------:R-:W-:Y:S02]  /*26e0*/  IMAD.MOV.U32 R25, RZ, RZ, 0x6 ;  /* 0x00000006ff197424 */ /* 0x000fe400078e00ff */
[----:B------:R-:W-:-:S03]  /*26f0*/  IMAD.SHL.U32 R156, R147, 0x40, RZ ;  /* 0x00000040939c7824 */ /* 0x000fc600078e00ff */
[----:B------:R-:W-:-:S06]  /*2700*/  SHF.L.U64.HI R146, R147, R25, c[0x0][0x19c] ;  /* 0x0000670093927619 */ /* 0x000fcc0000010219 */
        /* <DEDUP_REMOVED lines=18> */
.L_x_1151:
[----:B------:R-:W-:Y:S05]  /*2830*/  BSYNC B0 ;  /* 0x0000000000007941 */ /* 0x000fea0003800000 */
.L_x_1150:
[C---:B------:R-:W-:Y:S01]  /*2840*/  IMAD R6, R11.reuse, c[0x0][0x198], RZ ;  /* 0x000066000b067a24 */ /* 0x040fe200078e02ff */
[----:B------:R-:W-:Y:S01]  /*2850*/  IADD3 R40, R234, -0x1, RZ ;  /* 0xffffffffea287810 */ /* 0x000fe20007ffe0ff */
[----:B-1----:R-:W-:Y:S01]  /*2860*/  IMAD R0, R11, c[0x0][0x1a0], RZ ;  /* 0x000068000b007a24 */ /* 0x002fe200078e02ff */
[----:B------:R-:W-:Y:S01]  /*2870*/  BSSY B0, `(.L_x_1152) ;  /* 0x0000031000007945 */ /* 0x000fe20003800000 */
[----:B---3--:R-:W-:-:S04]  /*2880*/  IMAD.WIDE.U32 R4, R10, c[0x0][0x198], R182 ;  /* 0x000066000a047a25 */ /* 0x008fc800078e00b6 */
[----:B------:R-:W-:Y:S01]  /*2890*/  IMAD.WIDE.U32 R2, R10, c[0x0][0x1a0], R182 ;  /* 0x000068000a027a25 */ /* 0x000fe200078e00b6 */
[----:B------:R-:W-:Y:S02]  /*28a0*/  IADD3 R4, P1, R15, R4, RZ ;  /* 0x000000040f047210 */ /* 0x000fe40007f3e0ff */
[----:B------:R-:W-:Y:S01]  /*28b0*/  LEA.HI R15, R22, R23, RZ, 0x4 ;  /* 0x00000017160f7211 */ /* 0x000fe200078f20ff */
[C---:B------:R-:W-:Y:S01]  /*28c0*/  IMAD R6, R10.reuse, c[0x0][0x19c], R6 ;  /* 0x000067000a067a24 */ /* 0x040fe200078e0206 */
[----:B------:R-:W-:Y:S01]  /*28d0*/  IADD3 R2, P0, R13, R2, RZ ;  /* 0x000000020d027210 */ /* 0x000fe20007f1e0ff */
[----:B------:R-:W-:Y:S01]  /*28e0*/  IMAD R0, R10, c[0x0][0x1a4], R0 ;  /* 0x000069000a007a24 */ /* 0x000fe200078e0200 */
[----:B------:R-:W-:Y:S01]  /*28f0*/  SHF.R.S32.HI R13, RZ, 0x1f, R40 ;  /* 0x0000001fff0d7819 */ /* 0x000fe20000011428 */
[----:B------:R-:W-:Y:S01]  /*2900*/  IMAD R7, R12, c[0x0][0x1b8], RZ ;  /* 0x00006e000c077a24 */ /* 0x000fe200078e02ff */
[----:B------:R-:W-:Y:S01]  /*2910*/  IADD3.X R5, R21, R5, R6, P1, !PT ;  /* 0x0000000515057210 */ /* 0x000fe20000ffe406 */
[----:B------:R-:W-:Y:S01]  /*2920*/  IMAD R8, R40, -0x40, R41 ;  /* 0xffffffc028087824 */ /* 0x000fe200078e0229 */
[----:B------:R-:W-:Y:S01]  /*2930*/  IADD3.X R3, R19, R3, R0, P0, !PT ;  /* 0x0000000313037210 */ /* 0x000fe200007fe400 */
[----:B------:R-:W-:Y:S01]  /*2940*/  IMAD R0, R12, c[0x0][0x1b0], RZ ;  /* 0x00006c000c007a24 */ /* 0x000fe200078e02ff */
[----:B------:R-:W-:Y:S01]  /*2950*/  LOP3.LUT R6, R15, 0xfffffff0, RZ, 0xc0, !PT ;  /* 0xfffffff00f067812 */ /* 0x000fe200078ec0ff */
[----:B------:R-:W-:Y:S01]  /*2960*/  IMAD.WIDE.U32 R32, R14, c[0x0][0x1b0], R4 ;  /* 0x00006c000e207a25 */ /* 0x000fe200078e0004 */
[----:B------:R-:W-:-:S02]  /*2970*/  ISETP.GE.AND P0, PT, R10, R8, PT ;  /* 0x000000080a00720c */ /* 0x000fc40003f06270 */
[----:B------:R-:W-:Y:S01]  /*2980*/  IADD3 R6, -R6, R23, RZ ;  /* 0x0000001706067210 */ /* 0x000fe20007ffe1ff */
[C---:B------:R-:W-:Y:S01]  /*2990*/  IMAD R9, R14.reuse, c[0x0][0x1b4], R0 ;  /* 0x00006d000e097a24 */ /* 0x040fe200078e0200 */
[----:B------:R1:W-:Y:S01]  /*29a0*/  STL.64 [R1+0x50], R32 ;  /* 0x0000502001007387 */ /* 0x0003e20000100a00 */
[C---:B------:R-:W-:Y:S01]  /*29b0*/  IMAD R12, R14.reuse, c[0x0][0x1bc], R7 ;  /* 0x00006f000e0c7a24 */ /* 0x040fe200078e0207 */
[----:B------:R-:W-:Y:S01]  /*29c0*/  SHF.R.S32.HI R0, RZ, 0x1f, R6 ;  /* 0x0000001fff007819 */ /* 0x000fe20000011406 */
[----:B------:R-:W-:Y:S01]  /*29d0*/  IMAD.WIDE.U32 R28, R14, c[0x0][0x1b8], R2 ;  /* 0x00006e000e1c7a25 */ /* 0x000fe200078e0002 */
[----:B------:R-:W-:Y:S02]  /*29e0*/  IADD3 R249, R33, R9, RZ ;  /* 0x0000000921f97210 */ /* 0x000fe40007ffe0ff */
[----:B------:R-:W-:Y:S01]  /*29f0*/  LEA.HI R0, R0, R6, RZ, 0x3 ;  /* 0x0000000600007211 */ /* 0x000fe200078f18ff */
[----:B------:R-:W-:Y:S01]  /*2a00*/  IMAD.MOV.U32 R248, RZ, RZ, R32 ;  /* 0x000000fffff87224 */ /* 0x000fe200078e0020 */
[----:B------:R-:W-:Y:S01]  /*2a10*/  IADD3 R31, R29, R12, RZ ;  /* 0x0000000c1d1f7210 */ /* 0x000fe20007ffe0ff */
[----:B------:R1:W-:Y:S01]  /*2a20*/  STL.64 [R1+0x30], R28 ;  /* 0x0000301c01007387 */ /* 0x0003e20000100a00 */
[----:B------:R-:W-:Y:S01]  /*2a30*/  IMAD R7, R146, R40, RZ ;  /* 0x0000002892077224 */ /* 0x000fe200078e02ff */
[----:B------:R-:W-:Y:S01]  /*2a40*/  LOP3.LUT R5, R0, 0xfffffff8, RZ, 0xc0, !PT ;  /* 0xfffffff800057812 */ /* 0x000fe200078ec0ff */
[----:B------:R-:W-:Y:S01]  /*2a50*/  IMAD.WIDE.U32 R2, R40, R156, R248 ;  /* 0x0000009c28027225 */ /* 0x000fe200078e00f8 */
[----:B------:R1:W-:Y:S01]  /*2a60*/  STL.64 [R1+0x48], R248 ;  /* 0x000048f801007387 */ /* 0x0003e20000100a00 */
[----:B------:R-:W-:-:S02]  /*2a70*/  SHF.L.U32 R0, R0, 0x6, RZ ;  /* 0x0000000600007819 */ /* 0x000fc400000006ff */
[----:B------:R-:W-:Y:S01]  /*2a80*/  IMAD R4, R13, R156, R7 ;  /* 0x0000009c0d047224 */ /* 0x000fe200078e0207 */
[----:B------:R1:W-:Y:S01]  /*2a90*/  STL [R1+0x14], R31 ;  /* 0x0000141f01007387 */ /* 0x0003e20000100800 */
[----:B------:R-:W-:Y:S01]  /*2aa0*/  IADD3 R9, R6, -R5, RZ ;  /* 0x8000000506097210 */ /* 0x000fe20007ffe0ff */
[----:B------:R-:W-:Y:S01]  /*2ab0*/  IMAD.MOV.U32 R75, RZ, RZ, R40 ;  /* 0x000000ffff4b7224 */ /* 0x000fe200078e0028 */
[----:B------:R-:W-:Y:S02]  /*2ac0*/  LOP3.LUT R145, R0, 0xfffffe00, RZ, 0xc0, !PT ;  /* 0xfffffe0000917812 */ /* 0x000fe400078ec0ff */
[----:B------:R-:W-:Y:S01]  /*2ad0*/  IADD3 R5, R3, R4, RZ ;  /* 0x0000000403057210 */ /* 0x000fe20007ffe0ff */
        /* <DEDUP_REMOVED lines=10> */
.L_x_1153:
[----:B------:R-:W-:Y:S05]  /*2b80*/  BSYNC B0 ;  /* 0x0000000000007941 */ /* 0x000fea0003800000 */
.L_x_1152:
[C---:B------:R-:W-:Y:S01]  /*2b90*/  SHF.L.U64.HI R247, R147.reuse, R24, c[0x0][0x19c] ;  /* 0x0000670093f77619 */ /* 0x040fe20000010218 */
[----:B------:R-:W-:Y:S01]  /*2ba0*/  BSSY B0, `(.L_x_1154) ;  /* 0x0000010000007945 */ /* 0x000fe20003800000 */
[----:B------:R-:W-:Y:S01]  /*2bb0*/  ISETP.GE.AND P0, PT, R18, R8, PT ;  /* 0x000000081200720c */ /* 0x000fe20003f06270 */
[----:B------:R-:W-:Y:S02]  /*2bc0*/  IMAD.SHL.U32 R157, R147, 0x10, RZ ;  /* 0x00000010939d7824 */ /* 0x000fe400078e00ff */
[----:B------:R1:W-:Y:S10]  /*2bd0*/  STL [R1+0x64], R247 ;  /* 0x000064f701007387 */ /* 0x0003f40000100800 */
[----:B------:R-:W-:Y:S05]  /*2be0*/  @P0 BRA `(.L_x_1155) ;  /* 0x000000b000000947 */ /* 0x000fea0003800000 */
[----:B------:R-:W-:-:S13]  /*2bf0*/  ISETP.GE.AND P0, PT, R182, c[0x0][0x220], PT ;  /* 0x00008800b6007a0c */ /* 0x000fda0003f06270 */
[----:B------:R1:W-:Y:S01]  /*2c00*/  @P0 STS.128 [R207+0x4800], RZ ;  /* 0x004800ffcf000388 */ /* 0x0003e20000000c00 */
[----:B------:R-:W-:Y:S05]  /*2c10*/  @P0 BRA `(.L_x_1155) ;  /* 0x0000008000000947 */ /* 0x000fea0003800000 */
[----:B------:R-:W-:-:S05]  /*2c20*/  IADD3 R0, P0, R157, R2, RZ ;  /* 0x000000029d007210 */ /* 0x000fca0007f1e0ff */
[----:B-1----:R-:W-:Y:S01]  /*2c30*/  IMAD.X R7, R247, 0x1, R5, P0 ;  /* 0x00000001f7077824 */ /* 0x002fe200000e0605 */
[----:B------:R-:W-:-:S04]  /*2c40*/  LEA R6, P0, R0, c[0x0][0x168], 0x1 ;  /* 0x00005a0000067a11 */ /* 0x000fc800078008ff */
[----:B------:R-:W-:-:S05]  /*2c50*/  LEA.HI.X R7, R0, c[0x0][0x16c], R7, 0x1, P0 ;  /* 0x00005b0000077a11 */ /* 0x000fca00000f0c07 */
[----:B------:R-:W-:Y:S01]  /*2c60*/  @!PT LDS RZ, [RZ] ;  /* 0x00000000fffff984 */ /* 0x000fe20000000800 */
[----:B------:R-:W-:Y:S01]  /*2c70*/  @!PT LDS RZ, [RZ] ;  /* 0x00000000fffff984 */ /* 0x000fe20000000800 */
[----:B------:R-:W-:Y:S01]  /*2c80*/  @!PT LDS RZ, [RZ] ;  /* 0x00000000fffff984 */ /* 0x000fe20000000800 */
[----:B------:R1:W-:Y:S04]  /*2c90*/  LDGSTS.E.BYPASS.LTC128B.128 [R207+0x4800], [R6.64] ;  /* 0x0480000006cf7fae */ /* 0x0003e8000b901d56 */
.L_x_1155:
[----:B------:R-:W-:Y:S05]  /*2ca0*/  BSYNC B0 ;  /* 0x0000000000007941 */ /* 0x000fea0003800000 */
.L_x_1154:
[----:B------:R-:W-:Y:S01]  /*2cb0*/  ISETP.GE.AND P0, PT, R17, R8, PT ;  /* 0x000000081100720c */ /* 0x000fe20003f06270 */
[----:B------:R-:W-:-:S12]  /*2cc0*/  BSSY B0, `(.L_x_1156) ;  /* 0x000000e000007945 */ /* 0x000fd80003800000 */
[----:B------:R-:W-:Y:S05]  /*2cd0*/  @P0 BRA `(.L_x_1157) ;  /* 0x000000c000000947 */ /* 0x000fea0003800000 */
[----:B------:R-:W-:-:S13]  /*2ce0*/  ISETP.GE.AND P0, PT, R182, c[0x0][0x220], PT ;  /* 0x00008800b6007a0c */ /* 0x000fda0003f06270 */
[----:B------:R1:W-:Y:S01]  /*2cf0*/  @P0 STS.128 [R207+0x5000], RZ ;  /* 0x005000ffcf000388 */ /* 0x0003e20000000c00 */
[----:B------:R-:W-:Y:S05]  /*2d00*/  @P0 BRA `(.L_x_1157) ;  /* 0x0000009000000947 */ /* 0x000fea0003800000 */
[----:B-1----:R-:W-:Y:S01]  /*2d10*/  IMAD.MOV.U32 R7, RZ, RZ, c[0x0][0x19c] ;  /* 0x00006700ff077624 */ /* 0x002fe200078e00ff */
        /* <DEDUP_REMOVED lines=8> */
.L_x_1157:
[----:B------:R-:W-:Y:S05]  /*2da0*/  BSYNC B0 ;  /* 0x0000000000007941 */ /* 0x000fea0003800000 */
.L_x_1156:
[----:B------:R-:W-:Y:S01]  /*2db0*/  IMAD.MOV.U32 R12, RZ, RZ, c[0x0][0x1a0] ;  /* 0x00006800ff0c7624 */ /* 0x000fe200078e00ff */
[----:B------:R-:W-:Y:S01]  /*2dc0*/  ISETP.GE.AND P0, PT, R26, R8, PT ;  /* 0x000000081a00720c */ /* 0x000fe20003f06270 */
[----:B------:R-:W-:Y:S02]  /*2dd0*/  BSSY B0, `(.L_x_1158) ;  /* 0x0000013000007945 */ /* 0x000fe40003800000 */
[C---:B-1----:R-:W-:Y:S01]  /*2de0*/  IMAD.SHL.U32 R7, R12.reuse, 0x40, RZ ;  /* 0x000000400c077824 */ /* 0x042fe200078e00ff */
[----:B------:R-:W-:-:S05]  /*2df0*/  SHF.L.U64.HI R14, R12, R25, c[0x0][0x1a4] ;  /* 0x000069000c0e7619 */ /* 0x000fca0000010219 */
[----:B------:R1:W-:Y:S04]  /*2e00*/  STL [R1+0x7c], R14 ;  /* 0x00007c0e01007387 */ /* 0x0003e80000100800 */
        /* <DEDUP_REMOVED lines=15> */
.L_x_1159:
[----:B------:R-:W-:Y:S05]  /*2f00*/  BSYNC B0 ;  /* 0x0000000000007941 */ /* 0x000fea0003800000 */
.L_x_1158:
[----:B------:R-:W0:Y:S01]  /*2f10*/  LDGDEPBAR ;  /* 0x00000000000079af */ /* 0x000e220000000000 */
[----:B------:R-:W-:Y:S01]  /*2f20*/  ISETP.GE.AND P0, PT, R10, R8, PT ;  /* 0x000000080a00720c */ /* 0x000fe20003f06270 */
[----:B-1----:R-:W-:Y:S01]  /*2f30*/  IMAD.MOV.U32 R2, RZ, RZ, R30 ;  /* 0x000000ffff027224 */ /* 0x002fe200078e001e */
[----:B------:R-:W-:Y:S01]  /*2f40*/  SHF.R.S32.HI R5, RZ, 0x1f, R20 ;  /* 0x0000001fff057819 */ /* 0x000fe20000011414 */
[----:B------:R-:W-:Y:S01]  /*2f50*/  IMAD.MOV.U32 R3, RZ, RZ, R31 ;  /* 0x000000ffff037224 */ /* 0x000fe200078e001f */
[----:B------:R-:W-:Y:S01]  /*2f60*/  IADD3 R4, R41, 0x1, -R16 ;  /* 0x0000000129047810 */ /* 0x000fe20007ffe810 */
[----:B------:R-:W-:Y:S01]  /*2f70*/  IMAD.MOV.U32 R2, RZ, RZ, R28 ;  /* 0x000000ffff027224 */ /* 0x000fe200078e001c */
[----:B------:R-:W-:Y:S01]  /*2f80*/  LEA.HI R5, R5, R20, RZ, 0x2 ;  /* 0x0000001405057211 */ /* 0x000fe200078f10ff */
[----:B------:R-:W-:Y:S01]  /*2f90*/  IMAD R0, R14, R40, RZ ;  /* 0x000000280e007224 */ /* 0x000fe200078e02ff */
[----:B------:R-:W-:Y:S01]  /*2fa0*/  UIADD3 UR17, UR26, -0x4ab325aa, URZ ;  /* 0xb54cda561a117890 */ /* 0x000fe2000fffe03f */
[----:B------:R-:W-:Y:S01]  /*2fb0*/  IMAD.SHL.U32 R23, R23, 0x2, RZ ;  /* 0x0000000217177824 */ /* 0x000fe200078e00ff */
[----:B------:R-:W-:Y:S01]  /*2fc0*/  SHF.R.S32.HI R149, RZ, 0x2, R5 ;  /* 0x00000002ff957819 */ /* 0x000fe20000011405 */
[----:B------:R1:W-:Y:S01]  /*2fd0*/  STL.64 [R1+0x10], R2 ;  /* 0x0000100201007387 */ /* 0x0003e20000100a00 */
[----:B------:R-:W-:Y:S01]  /*2fe0*/  IMAD R0, R13, R7, R0 ;  /* 0x000000070d007224 */ /* 0x000fe200078e0200 */
[----:B------:R-:W-:Y:S01]  /*2ff0*/  BSSY B0, `(.L_x_1160) ;  /* 0x0000015000007945 */ /* 0x000fe20003800000 */
[----:B------:R-:W-:Y:S01]  /*3000*/  LEA R251, R251, R72, 0x3 ;  /* 0x00000048fbfb7211 */ /* 0x000fe200078e18ff */
[----:B------:R2:W-:Y:S01]  /*3010*/  STL [R1+0x60], R149 ;  /* 0x0000609501007387 */ /* 0x0005e20000100800 */
[----:B------:R-:W-:-:S02]  /*3020*/  IADD3 R43, R41, -c[0x0][0x2e4], -R16 ;  /* 0x8000b900292b7a10 */ /* 0x000fc40007ffe810 */
[----:B------:R-:W-:Y:S02]  /*3030*/  LOP3.LUT R148, R23, 0x6, RZ, 0xc0, !PT ;  /* 0x0000000617947812 */ /* 0x000fe400078ec0ff */
[----:B------:R-:W-:Y:S01]  /*3040*/  IADD3 R42, R4, c[0x0][0x2e8], RZ ;  /* 0x0000ba00042a7a10 */ /* 0x000fe20007ffe0ff */
[----:B------:R-:W-:-:S04]  /*3050*/  DEPBAR.LE SB0, 0x0 ;  /* 0x000080000000791a */ /* 0x000fc80000000000 */
[----:B------:R-:W-:Y:S01]  /*3060*/  BAR.SYNC.DEFER_BLOCKING 0x0 ;  /* 0x0000000000007b1d */ /* 0x000fe20000010000 */
[----:B-1----:R-:W-:-:S05]  /*3070*/  IMAD.WIDE.U32 R2, R40, R7, R2 ;  /* 0x0000000728027225 */ /* 0x002fca00078e0002 */
[----:B------:R-:W-:Y:S01]  /*3080*/  IADD3 R7, R3, R0, RZ ;  /* 0x0000000003077210 */ /* 0x000fe20007ffe0ff */
        /* <DEDUP_REMOVED lines=11> */
.L_x_1161:
[----:B------:R-:W-:Y:S05]  /*3140*/  BSYNC B0 ;  /* 0x0000000000007941 */ /* 0x000fea0003800000 */
.L_x_1160:
[----:B------:R-:W-:Y:S01]  /*3150*/  ISETP.GE.AND P0, PT, R18, R8, PT ;  /* 0x000000081200720c */ /* 0x000fe20003f06270 */
[----:B------:R-:W-:Y:S01]  /*3160*/  BSSY B0, `(.L_x_1162) ;  /* 0x0000011000007945 */ /* 0x000fe20003800000 */
[C---:B-1----:R-:W-:Y:S01]  /*3170*/  SHF.L.U64.HI R4, R12.reuse, R24, c[0x0][0x1a4] ;  /* 0x000069000c047619 */ /* 0x042fe20000010218 */
[----:B------:R-:W-:-:S04]  /*3180*/  IMAD.SHL.U32 R0, R12, 0x10, RZ ;  /* 0x000000100c007824 */ /* 0x000fc800078e00ff */
[----:B------:R1:W-:Y:S06]  /*3190*/  STL [R1+0x68], R4 ;  /* 0x0000680401007387 */ /* 0x0003ec0000100800 */
[----:B------:R1:W-:Y:S01]  /*31a0*/  @P0 STS.128 [R207+0x6800], RZ ;  /* 0x006800ffcf000388 */ /* 0x0003e20000000c00 */
[----:B------:R-:W-:Y:S05]  /*31b0*/  @P0 BRA `(.L_x_1163) ;  /* 0x000000b000000947 */ /* 0x000fea0003800000 */
[----:B------:R-:W-:-:S13]  /*31c0*/  ISETP.GE.AND P0, PT, R182, c[0x0][0x220], PT ;  /* 0x00008800b6007a0c */ /* 0x000fda0003f06270 */
[----:B------:R1:W-:Y:S01]  /*31d0*/  @P0 STS.128 [R207+0x6800], RZ ;  /* 0x006800ffcf000388 */ /* 0x0003e20000000c00 */
[----:B------:R-:W-:Y:S05]  /*31e0*/  @P0 BRA `(.L_x_1163) ;  /* 0x0000008000000947 */ /* 0x000fea0003800000 */
[----:B------:R-:W-:-:S05]  /*31f0*/  IADD3 R0, P0, R0, R2, RZ ;  /* 0x0000000200007210 */ /* 0x000fca0007f1e0ff */
[----:B------:R-:W-:Y:S01]  /*3200*/  IMAD.X R5, R4, 0x1, R7, P0 ;  /* 0x0000000104057824 */ /* 0x000fe200000e0607 */
[----:B-1----:R-:W-:-:S04]  /*3210*/  LEA R4, P0, R0, c[0x0][0x170], 0x1 ;  /* 0x00005c0000047a11 */ /* 0x002fc800078008ff */
[----:B------:R-:W-:-:S05]  /*3220*/  LEA.HI.X R5, R0, c[0x0][0x174], R5, 0x1, P0 ;  /* 0x00005d0000057a11 */ /* 0x000fca00000f0c05 */
[----:B------:R-:W-:Y:S01]  /*3230*/  @!PT LDS RZ, [RZ] ;  /* 0x00000000fffff984 */ /* 0x000fe20000000800 */
[----:B------:R-:W-:Y:S01]  /*3240*/  @!PT LDS RZ, [RZ] ;  /* 0x00000000fffff984 */ /* 0x000fe20000000800 */
[----:B------:R-:W-:Y:S01]  /*3250*/  @!PT LDS RZ, [RZ] ;  /* 0x00000000fffff984 */ /* 0x000fe20000000800 */
[----:B------:R1:W-:Y:S04]  /*3260*/  LDGSTS.E.BYPASS.LTC128B.128 [R207+0x6800], [R4.64] ;  /* 0x0680000004cf7fae */ /* 0x0003e8000b901d56 */
.L_x_1163:
[----:B------:R-:W-:Y:S05]  /*3270*/  BSYNC B0 ;  /* 0x0000000000007941 */ /* 0x000fea0003800000 */
.L_x_1162:
        /* <DEDUP_REMOVED lines=16> */
.L_x_1165:
[----:B------:R-:W-:Y:S05]  /*3380*/  BSYNC B0 ;  /* 0x0000000000007941 */ /* 0x000fea0003800000 */
.L_x_1164:
[----:B------:R-:W-:Y:S01]  /*3390*/  ISETP.GE.AND P0, PT, R26, R8, PT ;  /* 0x000000081a00720c */ /* 0x000fe20003f06270 */
[----:B------:R-:W-:Y:S01]  /*33a0*/  IMAD.MOV.U32 R0, RZ, RZ, 0x10 ;  /* 0x00000010ff007424 */ /* 0x000fe200078e00ff */
[----:B------:R-:W-:Y:S01]  /*33b0*/  BSSY B0, `(.L_x_1166) ;  /* 0x0000015000007945 */ /* 0x000fe20003800000 */
[----:B------:R-:W-:Y:S01]  /*33c0*/  IMAD.MOV.U32 R244, RZ, RZ, 0x20 ;  /* 0x00000020fff47424 */ /* 0x000fe200078e00ff */
[----:B------:R-:W-:-:S05]  /*33d0*/  R2P PR, R9, 0x6 ;  /* 0x0000000609007804 */ /* 0x000fca0000000000 */
[----:B------:R-:W-:Y:S02]  /*33e0*/  SEL R0, R0, 0xfffffff0, !P1 ;  /* 0xfffffff000007807 */ /* 0x000fe40004800000 */
[----:B-1----:R-:W-:Y:S02]  /*33f0*/  SEL R4, R244, 0xffffffe0, !P2 ;  /* 0xffffffe0f4047807 */ /* 0x002fe40005000000 */
[----:B------:R1:W-:Y:S01]  /*3400*/  @P0 STS.128 [R207+0x7800], RZ ;  /* 0x007800ffcf000388 */ /* 0x0003e20000000c00 */
        /* <DEDUP_REMOVED lines=15> */
.L_x_1167:
[----:B------:R-:W-:Y:S05]  /*3500*/  BSYNC B0 ;  /* 0x0000000000007941 */ /* 0x000fea0003800000 */
.L_x_1166:
[----:B------:R-:W-:Y:S01]  /*3510*/  SHF.R.S32.HI R7, RZ, 0x4, R15 ;  /* 0x00000004ff077819 */ /* 0x000fe2000001140f */
[C---:B------:R-:W-:Y:S01]  /*3520*/  IMAD.SHL.U32 R5, R36.reuse, 0x40, RZ ;  /* 0x0000004024057824 */ /* 0x040fe200078e00ff */
[----:B------:R-:W-:Y:S01]  /*3530*/  R2P PR, R36, 0x6 ;  /* 0x0000000624007804 */ /* 0x000fe20000000000 */
[----:B-1----:R-:W-:Y:S01]  /*3540*/  IMAD.SHL.U32 R3, R9, 0x40, RZ ;  /* 0x0000004009037824 */ /* 0x002fe200078e00ff */
[----:B------:R-:W-:Y:S01]  /*3550*/  LEA.HI R2, R15, R7, RZ, 0x1 ;  /* 0x000000070f027211 */ /* 0x000fe200078f08ff */
[----:B------:R-:W-:Y:S01]  /*3560*/  IMAD.SHL.U32 R10, R10, 0x8, RZ ;  /* 0x000000080a0a7824 */ /* 0x000fe200078e00ff */
[----:B------:R-:W0:Y:S01]  /*3570*/  LDGDEPBAR ;  /* 0x00000000000079af */ /* 0x000e220000000000 */
[----:B------:R-:W-:Y:S01]  /*3580*/  UIADD3 UR16, UR27, 0x646e171e, URZ ;  /* 0x646e171e1b107890 */ /* 0x000fe2000fffe03f */
        /* <DEDUP_REMOVED lines=25> */
[----:B------:R-:W-:Y:S02]  /*3720*/  LDSM.16.M88.4 R20, [R184+0x4000] ;  /* 0x00400000b814783b */ /* 0x000fe40000000200 */
[----:B------:R-:W-:Y:S01]  /*3730*/  IMAD R193, R0, 0x2, R192 ;  /* 0x0000000200c17824 */ /* 0x000fe200078e02c0 */
[C---:B------:R-:W-:Y:S01]  /*3740*/  IADD3 R198, R195.reuse, 0x800, RZ ;  /* 0x00000800c3c67810 */ /* 0x040fe20007ffe0ff */
[----:B------:R-:W5:Y:S01]  /*3750*/  LDSM.16.M88.4 R12, [R191] ;  /* 0x00000000bf0c783b */ /* 0x000f620000000200 */
[----:B------:R-:W-:Y:S01]  /*3760*/  IMAD.IADD R189, R2, 0x1, R195 ;  /* 0x0000000102bd7824 */ /* 0x000fe200078e02c3 */
[C---:B------:R-:W-:Y:S01]  /*3770*/  IADD3 R197, R195.reuse, 0x1000, RZ ;  /* 0x00001000c3c57810 */ /* 0x040fe20007ffe0ff */
[----:B------:R-:W-:Y:S01]  /*3780*/  IMAD R2, R72, 0x10, R74 ;  /* 0x0000001048027824 */ /* 0x000fe200078e024a */
[----:B------:R-:W2:Y:S01]  /*3790*/  LDSM.16.M88.4 R24, [R184+0x5800] ;  /* 0x00580000b818783b */ /* 0x000ea20000000200 */
[----:B------:R-:W-:-:S02]  /*37a0*/  IADD3 R196, R195, 0x1800, RZ ;  /* 0x00001800c3c47810 */ /* 0x000fc40007ffe0ff */
[----:B------:R-:W-:Y:S01]  /*37b0*/  IMAD.IADD R2, R149, 0x1, R2 ;  /* 0x0000000195027824 */ /* 0x000fe200078e0202 */
[----:B------:R-:W3:Y:S03]  /*37c0*/  LDSM.16.M88.4 R28, [R184+0x5000] ;  /* 0x00500000b81c783b */ /* 0x000ee60000000200 */
[----:B------:R-:W-:Y:S01]  /*37d0*/  IMAD.IADD R7, R42, 0x1, R2 ;  /* 0x000000012a077824 */ /* 0x000fe200078e0202 */
[----:B------:R-:W-:Y:S01]  /*37e0*/  LDSM.16.M88.4 R16, [R194+0x2000] ;  /* 0x00200000c210783b */ /* 0x000fe20000000200 */
[C---:B------:R-:W-:Y:S02]  /*37f0*/  IADD3 R5, R2.reuse, 0x8, RZ ;  /* 0x0000000802057810 */ /* 0x040fe40007ffe0ff */
[----:B------:R-:W-:Y:S01]  /*3800*/  IADD3 R3, R2, 0x40, RZ ;  /* 0x0000004002037810 */ /* 0x000fe20007ffe0ff */
[----:B------:R-:W4:Y:S01]  /*3810*/  LDSM.16.M88.4 R48, [R190+0x4800] ;  /* 0x00480000be30783b */ /* 0x000f220000000200 */
[----:B------:R-:W-:Y:S01]  /*3820*/  IMNMX R205, R7, R41, PT ;  /* 0x0000002907cd7217 */ /* 0x000fe20003800200 */
[----:B------:R-:W-:-:S02]  /*3830*/  IMAD.IADD R6, R42, 0x1, R5 ;  /* 0x000000012a067824 */ /* 0x000fc400078e0205 */
[----:B------:R-:W2:Y:S03]  /*3840*/  LDSM.16.M88.4 R36, [R190+0x4000] ;  /* 0x00400000be24783b */ /* 0x000ea60000000200 */
[----:B------:R-:W-:Y:S01]  /*3850*/  IMNMX R204, R6, R41, PT ;  /* 0x0000002906cc7217 */ /* 0x000fe20003800200 */
[----:B------:R-:W2:Y:S04]  /*3860*/  LDSM.16.M88.4 R52, [R190+0x5800] ;  /* 0x00580000be34783b */ /* 0x000ea80000000200 */
[----:B------:R-:W2:Y:S01]  /*3870*/  LDSM.16.M88.4 R56, [R190+0x5000] ;  /* 0x00500000be38783b */ /* 0x000ea20000000200 */
[----:B-1----:R-:W-:Y:S08]  /*3880*/  HMMA.16816.F32 R88, R8, R32, RZ ;  /* 0x000000200858723c */ /* 0x002ff000000018ff */
[-C--:B-----5:R-:W-:Y:S08]  /*3890*/  HMMA.16816.F32 R96, R12, R20.reuse, RZ ;  /* 0x000000140c60723c */ /* 0x0a0ff000000018ff */
[C---:B------:R-:W-:Y:S08]  /*38a0*/  HMMA.16816.F32 R44, R8.reuse, R20, RZ ;  /* 0x00000014082c723c */ /* 0x040ff000000018ff */
[-C--:B------:R-:W-:Y:S08]  /*38b0*/  HMMA.16816.F32 R64, R8, R22.reuse, RZ ;  /* 0x000000160840723c */ /* 0x080ff000000018ff */
[----:B------:R-:W-:Y:S01]  /*38c0*/  HMMA.16816.F32 R92, R12, R22, RZ ;  /* 0x000000160c5c723c */ /* 0x000fe200000018ff */
[----:B------:R-:W1:Y:S07]  /*38d0*/  LDSM.16.M88.4 R20, [R194] ;  /* 0x00000000c214783b */ /* 0x000e6e0000000200 */
[C---:B------:R-:W-:Y:S08]  /*38e0*/  HMMA.16816.F32 R84, R8.reuse, R34, RZ ;  /* 0x000000220854723c */ /* 0x040ff000000018ff */
[C---:B--2---:R-:W-:Y:S08]  /*38f0*/  HMMA.16816.F32 R68, R8.reuse, R24, RZ ;  /* 0x000000180844723c */ /* 0x044ff000000018ff */
[C---:B---3--:R-:W-:Y:S08]  /*3900*/  HMMA.16816.F32 R80, R8.reuse, R28, RZ ;  /* 0x0000001c0850723c */ /* 0x048ff000000018ff */
[C---:B------:R-:W-:Y:S08]  /*3910*/  HMMA.16816.F32 R76, R8.reuse, R30, RZ ;  /* 0x0000001e084c723c */ /* 0x040ff000000018ff */
[----:B------:R-:W-:Y:S08]  /*3920*/  HMMA.16816.F32 R60, R8, R26, RZ ;  /* 0x0000001a083c723c */ /* 0x000ff000000018ff */
[C---:B------:R-:W-:Y:S08]  /*3930*/  HMMA.16816.F32 R8, R12.reuse, R32, RZ ;  /* 0x000000200c08723c */ /* 0x040ff000000018ff */
[C---:B------:R-:W-:Y:S01]  /*3940*/  HMMA.16816.F32 R100, R12.reuse, R34, RZ ;  /* 0x000000220c64723c */ /* 0x040fe200000018ff */
[----:B------:R-:W-:Y:S07]  /*3950*/  LDSM.16.M88.4 R32, [R195+0x1000] ;  /* 0x00100000c320783b */ /* 0x000fee0000000200 */
[C---:B------:R-:W-:Y:S08]  /*3960*/  HMMA.16816.F32 R112, R12.reuse, R24, RZ ;  /* 0x000000180c70723c */ /* 0x040ff000000018ff */
[C---:B------:R-:W-:Y:S08]  /*3970*/  HMMA.16816.F32 R116, R12.reuse, R28, RZ ;  /* 0x0000001c0c74723c */ /* 0x040ff000000018ff */
[----:B------:R-:W-:Y:S01]  /*3980*/  HMMA.16816.F32 R124, R12, R30, RZ ;  /* 0x0000001e0c7c723c */ /* 0x000fe200000018ff */
[----:B------:R-:W-:Y:S07]  /*3990*/  LDSM.16.M88.4 R28, [R195+0x1800] ;  /* 0x00180000c31c783b */ /* 0x000fee0000000200 */
[----:B----4-:R-:W-:Y:S08]  /*39a0*/  HMMA.16816.F32 R140, R16, R48, R88 ;  /* 0x00000030108c723c */ /* 0x010ff00000001858 */
[----:B------:R-:W-:Y:S01]  /*39b0*/  HMMA.16816.F32 R12, R12, R26, RZ ;  /* 0x0000001a0c0c723c */ /* 0x000fe200000018ff */
[----:B------:R-:W-:Y:S07]  /*39c0*/  LDSM.16.M88.4 R24, [R192+0x2000] ;  /* 0x00200000c018783b */ /* 0x000fee0000000200 */
[C---:B------:R-:W-:Y:S01]  /*39d0*/  HMMA.16816.F32 R128, R16.reuse, R36, R44 ;  /* 0x000000241080723c */ /* 0x040fe2000000182c */
[----:B------:R-:W-:Y:S07]  /*39e0*/  LDSM.16.M88.4 R44, [R195] ;  /* 0x00000000c32c783b */ /* 0x000fee0000000200 */
[C---:B------:R-:W-:Y:S08]  /*39f0*/  HMMA.16816.F32 R136, R16.reuse, R38, R64 ;  /* 0x000000261088723c */ /* 0x040ff00000001840 */
[C---:B------:R-:W-:Y:S08]  /*3a00*/  HMMA.16816.F32 R132, R16.reuse, R50, R84 ;  /* 0x000000321084723c */ /* 0x040ff00000001854 */
[C---:B------:R-:W-:Y:S08]  /*3a10*/  HMMA.16816.F32 R120, R16.reuse, R52, R68 ;  /* 0x000000341078723c */ /* 0x040ff00000001844 */
[C---:B------:R-:W-:Y:S08]  /*3a20*/  HMMA.16816.F32 R108, R16.reuse, R56, R80 ;  /* 0x00000038106c723c */ /* 0x040ff00000001850 */
[C---:B------:R-:W-:Y:S08]  /*3a30*/  HMMA.16816.F32 R104, R16.reuse, R58, R76 ;  /* 0x0000003a1068723c */ /* 0x040ff0000000184c */
[----:B------:R-:W-:Y:S01]  /*3a40*/  HMMA.16816.F32 R88, R16, R54, R60 ;  /* 0x000000361058723c */ /* 0x000fe2000000183c */
[----:B------:R-:W2:Y:S07]  /*3a50*/  LDSM.16.M88.4 R16, [R192] ;  /* 0x00000000c010783b */ /* 0x000eae0000000200 */
[C---:B-1----:R-:W-:Y:S08]  /*3a60*/  HMMA.16816.F32 R84, R20.reuse, R36, R96 ;  /* 0x000000241454723c */ /* 0x042ff00000001860 */
[C---:B------:R-:W-:Y:S01]  /*3a70*/  HMMA.16816.F32 R92, R20.reuse, R38, R92 ;  /* 0x00000026145c723c */ /* 0x040fe2000000185c */
[----:B------:R-:W1:Y:S07]  /*3a80*/  LDSM.16.M88.4 R36, [R195+0x800] ;  /* 0x00080000c324783b */ /* 0x000e6e0000000200 */
[C---:B------:R-:W-:Y:S01]  /*3a90*/  HMMA.16816.F32 R80, R20.reuse, R48, R8 ;  /* 0x000000301450723c */ /* 0x040fe20000001808 */
[----:B------:R-:W-:Y:S07]  /*3aa0*/  LDSM.16.M88.4 R8, [R193+0x2000] ;  /* 0x00200000c108783b */ /* 0x000fee0000000200 */
[C---:B------:R-:W-:Y:S01]  /*3ab0*/  HMMA.16816.F32 R76, R20.reuse, R50, R100 ;  /* 0x00000032144c723c */ /* 0x040fe20000001864 */
[----:B------:R-:W-:Y:S07]  /*3ac0*/  LDSM.16.M88.4 R48, [R189] ;  /* 0x00000000bd30783b */ /* 0x000fee0000000200 */
[C---:B------:R-:W-:Y:S08]  /*3ad0*/  HMMA.16816.F32 R68, R20.reuse, R52, R112 ;  /* 0x000000341444723c */ /* 0x040ff00000001870 */
[C---:B------:R-:W-:Y:S08]  /*3ae0*/  HMMA.16816.F32 R64, R20.reuse, R56, R116 ;  /* 0x000000381440723c */ /* 0x040ff00000001874 */
[C---:B------:R-:W-:Y:S08]  /*3af0*/  HMMA.16816.F32 R60, R20.reuse, R58, R124 ;  /* 0x0000003a143c723c */ /* 0x040ff0000000187c */
[----:B------:R-:W-:Y:S01]  /*3b00*/  HMMA.16816.F32 R20, R20, R54, R12 ;  /* 0x000000361414723c */ /* 0x000fe2000000180c */
[----:B------:R-:W3:Y:S07]  /*3b10*/  LDSM.16.M88.4 R12, [R193] ;  /* 0x00000000c10c783b */ /* 0x000eee0000000200 */
[C---:B--2---:R-:W-:Y:S08]  /*3b20*/  HMMA.16816.F32 R56, R16.reuse, R44, R84 ;  /* 0x0000002c1038723c */ /* 0x044ff00000001854 */
[----:B------:R-:W-:Y:S08]  /*3b30*/  HMMA.16816.F32 R92, R16, R46, R92 ;  /* 0x0000002e105c723c */ /* 0x000ff0000000185c */
[----:B------:R-:W-:Y:S08]  /*3b40*/  HMMA.16816.F32 R52, R24, R44, R128 ;  /* 0x0000002c1834723c */ /* 0x000ff00000001880 */
[C---:B-1----:R-:W-:Y:S08]  /*3b50*/  HMMA.16816.F32 R80, R16.reuse, R36, R80 ;  /* 0x000000241050723c */ /* 0x042ff00000001850 */
[C---:B------:R-:W-:Y:S08]  /*3b60*/  HMMA.16816.F32 R76, R16.reuse, R38, R76 ;  /* 0x00000026104c723c */ /* 0x040ff0000000184c */
[C---:B------:R-:W-:Y:S08]  /*3b70*/  HMMA.16816.F32 R64, R16.reuse, R32, R64 ;  /* 0x000000201040723c */ /* 0x040ff00000001840 */
[C---:B------:R-:W-:Y:S08]  /*3b80*/  HMMA.16816.F32 R60, R16.reuse, R34, R60 ;  /* 0x00000022103c723c */ /* 0x040ff0000000183c */
[C---:B------:R-:W-:Y:S08]  /*3b90*/  HMMA.16816.F32 R68, R16.reuse, R28, R68 ;  /* 0x0000001c1044723c */ /* 0x040ff00000001844 */
[----:B------:R-:W-:Y:S07]  /*3ba0*/  HMMA.16816.F32 R84, R16, R30, R20 ;  /* 0x0000001e1054723c */ /* 0x000fee0000001814 */
[C---:B------:R-:W-:Y:S01]  /*3bb0*/  IMAD.IADD R17, R43.reuse, 0x1, R2 ;  /* 0x000000012b117824 */ /* 0x040fe200078e0202 */
[----:B------:R-:W-:Y:S01]  /*3bc0*/  IADD3 R2, R2, 0x48, RZ ;  /* 0x0000004802027810 */ /* 0x000fe20007ffe0ff */
[C---:B------:R-:W-:Y:S01]  /*3bd0*/  IMAD.IADD R16, R43.reuse, 0x1, R5 ;  /* 0x000000012b107824 */ /* 0x040fe200078e0205 */
[C---:B------:R-:W-:Y:S01]  /*3be0*/  HMMA.16816.F32 R120, R24.reuse, R28, R120 ;  /* 0x0000001c1878723c */ /* 0x040fe20000001878 */
[--C-:B------:R-:W-:Y:S01]  /*3bf0*/  IMAD.IADD R20, R43, 0x1, R3.reuse ;  /* 0x000000012b147824 */ /* 0x100fe200078e0203 */
[----:B------:R-:W-:Y:S01]  /*3c00*/  IMNMX R202, RZ, R17, !PT ;  /* 0x00000011ffca7217 */ /* 0x000fe20007800200 */
[C---:B------:R-:W-:Y:S01]  /*3c10*/  IMAD.IADD R5, R42.reuse, 0x1, R3 ;  /* 0x000000012a057824 */ /* 0x040fe200078e0203 */
[----:B------:R-:W-:Y:S01]  /*3c20*/  IMNMX R201, RZ, R16, !PT ;  /* 0x00000010ffc97217 */ /* 0x000fe20007800200 */
[----:B------:R-:W-:Y:S01]  /*3c30*/  IMAD.IADD R3, R42, 0x1, R2 ;  /* 0x000000012a037824 */ /* 0x000fe200078e0202 */
[----:B------:R-:W1:Y:S01]  /*3c40*/  LDSM.16.M88.4 R16, [R189+0x800] ;  /* 0x00080000bd10783b */ /* 0x000e620000000200 */
[----:B------:R-:W-:Y:S01]  /*3c50*/  IMNMX R200, RZ, R20, !PT ;  /* 0x00000014ffc87217 */ /* 0x000fe20007800200 */
[----:B------:R-:W-:Y:S01]  /*3c60*/  HMMA.16816.F32 R100, R24, R30, R88 ;  /* 0x0000001e1864723c */ /* 0x000fe20000001858 */
[----:B------:R-:W-:-:S02]  /*3c70*/  IMNMX R203, R5, R41, PT ;  /* 0x0000002905cb7217 */ /* 0x000fc40003800200 */
[----:B------:R-:W-:-:S05]  /*3c80*/  IMNMX R206, R3, R41, PT ;  /* 0x0000002903ce7217 */ /* 0x000fca0003800200 */
[C---:B------:R-:W-:Y:S08]  /*3c90*/  HMMA.16816.F32 R96, R24.reuse, R46, R136 ;  /* 0x0000002e1860723c */ /* 0x040ff00000001888 */
[C---:B------:R-:W-:Y:S08]  /*3ca0*/  HMMA.16816.F32 R140, R24.reuse, R36, R140 ;  /* 0x00000024188c723c */ /* 0x040ff0000000188c */
[C---:B------:R-:W-:Y:S08]  /*3cb0*/  HMMA.16816.F32 R132, R24.reuse, R38, R132 ;  /* 0x000000261884723c */ /* 0x040ff00000001884 */
[C---:B------:R-:W-:Y:S08]  /*3cc0*/  HMMA.16816.F32 R108, R24.reuse, R32, R108 ;  /* 0x00000020186c723c */ /* 0x040ff0000000186c */
[----:B------:R-:W-:Y:S07]  /*3cd0*/  HMMA.16816.F32 R104, R24, R34, R104 ;  /* 0x000000221868723c */ /* 0x000fee0000001868 */
[----:B------:R-:W-:Y:S01]  /*3ce0*/  IMAD.IADD R24, R43, 0x1, R2 ;  /* 0x000000012b187824 */ /* 0x000fe200078e0202 */
[----:B---3--:R-:W-:Y:S01]  /*3cf0*/  HMMA.16816.F32 R28, R12, R48, R56 ;  /* 0x000000300c1c723c */ /* 0x008fe20000001838 */
[----:B------:R-:W-:-:S03]  /*3d00*/  IMAD R2, R40, 0x40, R148 ;  /* 0x0000004028027824 */ /* 0x000fc600078e0294 */
[----:B------:R-:W-:Y:S02]  /*3d10*/  IMNMX R199, RZ, R24, !PT ;  /* 0x00000018ffc77217 */ /* 0x000fe40007800200 */
[C---:B------:R-:W-:Y:S02]  /*3d20*/  IADD3 R3, R2.reuse, 0x1, RZ ;  /* 0x0000000102037810 */ /* 0x040fe40007ffe0ff */
[----:B------:R-:W-:Y:S01]  /*3d30*/  HMMA.16816.F32 R20, R12, R50, R92 ;  /* 0x000000320c14723c */ /* 0x000fe2000000185c */
[-C--:B------:R-:W-:Y:S02]  /*3d40*/  ISETP.GE.AND P4, PT, R2, R205.reuse, PT ;  /* 0x000000cd0200720c */ /* 0x080fe40003f86270 */
[C---:B------:R-:W-:Y:S02]  /*3d50*/  ISETP.GE.AND P0, PT, R3.reuse, R206, PT ;  /* 0x000000ce0300720c */ /* 0x040fe40003f06270 */
[C---:B------:R-:W-:Y:S02]  /*3d60*/  ISETP.GE.AND P3, PT, R3.reuse, R205, PT ;  /* 0x000000cd0300720c */ /* 0x040fe40003f66270 */
[C---:B------:R-:W-:Y:S01]  /*3d70*/  ISETP.LT.OR P0, PT, R3.reuse, R199, P0 ;  /* 0x000000c70300720c */ /* 0x040fe20000701670 */
[----:B------:R-:W-:Y:S01]  /*3d80*/  HMMA.16816.F32 R52, R8, R48, R52 ;  /* 0x000000300834723c */ /* 0x000fe20000001834 */
[----:B------:R-:W-:-:S02]  /*3d90*/  ISETP.GE.AND P2, PT, R3, R204, PT ;  /* 0x000000cc0300720c */ /* 0x000fc40003f46270 */
[----:B------:R-:W-:Y:S02]  /*3da0*/  P2R R6, PR, RZ, 0x1 ;  /* 0x00000001ff067803 */ /* 0x000fe40000000000 */
[-C--:B------:R-:W-:Y:S02]  /*3db0*/  ISETP.LT.OR P0, PT, R2, R202.reuse, P4 ;  /* 0x000000ca0200720c */ /* 0x080fe40002701670 */
[C---:B------:R-:W-:Y:S01]  /*3dc0*/  ISETP.GE.AND P1, PT, R3.reuse, R203, PT ;  /* 0x000000cb0300720c */ /* 0x040fe20003f26270 */
[----:B------:R-:W-:Y:S01]  /*3dd0*/  HMMA.16816.F32 R48, R8, R50, R96 ;  /* 0x000000320830723c */ /* 0x000fe20000001860 */
[----:B------:R-:W-:Y:S02]  /*3de0*/  FSEL R95, R28, -INF , !P0 ;  /* 0xff8000001c5f7808 */ /* 0x000fe40004000000 */
[C---:B------:R-:W-:Y:S02]  /*3df0*/  ISETP.LT.OR P3, PT, R3.reuse, R202, P3 ;  /* 0x000000ca0300720c */ /* 0x040fe40001f61670 */
[----:B------:R-:W-:-:S02]  /*3e00*/  ISETP.LT.OR P5, PT, R3, R201, P2 ;  /* 0x000000c90300720c */ /* 0x000fc400017a1670 */
[----:B------:R-:W-:Y:S01]  /*3e10*/  ISETP.LT.OR P6, PT, R3, R200, P1 ;  /* 0x000000c80300720c */ /* 0x000fe20000fc1670 */
[C---:B-1----:R-:W-:Y:S01]  /*3e20*/  HMMA.16816.F32 R32, R8.reuse, R16, R140 ;  /* 0x000000100820723c */ /* 0x042fe2000000188c */
[C---:B------:R-:W-:Y:S02]  /*3e30*/  ISETP.GE.AND P0, PT, R2.reuse, R204, PT ;  /* 0x000000cc0200720c */ /* 0x040fe40003f06270 */
[C---:B------:R-:W-:Y:S02]  /*3e40*/  IADD3 R3, R2.reuse, 0x9, RZ ;  /* 0x0000000902037810 */ /* 0x040fe40007ffe0ff */
[C---:B------:R-:W-:Y:S02]  /*3e50*/  ISETP.LT.OR P0, PT, R2.reuse, R201, P0 ;  /* 0x000000c90200720c */ /* 0x040fe40000701670 */
[----:B------:R-:W-:Y:S01]  /*3e60*/  IADD3 R5, R2, 0x8, RZ ;  /* 0x0000000802057810 */ /* 0x000fe20007ffe0ff */
[----:B------:R-:W-:Y:S01]  /*3e70*/  HMMA.16816.F32 R36, R8, R18, R132 ;  /* 0x000000120824723c */ /* 0x000fe20000001884 */
[----:B------:R-:W-:-:S02]  /*3e80*/  ISETP.GE.AND P1, PT, R3, R205, PT ;  /* 0x000000cd0300720c */ /* 0x000fc40003f26270 */
[----:B------:R-:W-:Y:S02]  /*3e90*/  FSEL R117, R30, -INF , !P0 ;  /* 0xff8000001e757808 */ /* 0x000fe40004000000 */
[----:B------:R-:W-:Y:S02]  /*3ea0*/  ISETP.GE.AND P2, PT, R5, R205, PT ;  /* 0x000000cd0500720c */ /* 0x000fe40003f46270 */
[-C--:B------:R-:W-:Y:S01]  /*3eb0*/  ISETP.LT.OR P1, PT, R3, R202.reuse, P1 ;  /* 0x000000ca0300720c */ /* 0x080fe20000f21670 */
[----:B------:R-:W-:Y:S01]  /*3ec0*/  HMMA.16816.F32 R24, R12, R18, R76 ;  /* 0x000000120c18723c */ /* 0x000fe2000000184c */
[----:B------:R-:W-:Y:S02]  /*3ed0*/  ISETP.GE.AND P0, PT, R2, R203, PT ;  /* 0x000000cb0200720c */ /* 0x000fe40003f06270 */
[----:B------:R-:W-:Y:S02]  /*3ee0*/  ISETP.LT.OR P2, PT, R5, R202, P2 ;  /* 0x000000ca0500720c */ /* 0x000fe40001741670 */
[----:B------:R-:W-:-:S02]  /*3ef0*/  FSEL R115, R21, -INF , !P1 ;  /* 0xff80000015737808 */ /* 0x000fc40004800000 */
[----:B------:R-:W-:Y:S02]  /*3f00*/  ISETP.LT.OR P0, PT, R2, R200, P0 ;  /* 0x000000c80200720c */ /* 0x000fe40000701670 */
[C---:B------:R-:W-:Y:S02]  /*3f10*/  ISETP.GE.AND P4, PT, R5.reuse, R204, PT ;  /* 0x000000cc0500720c */ /* 0x040fe40003f86270 */
[----:B------:R-:W-:Y:S02]  /*3f20*/  ISETP.GE.AND P1, PT, R5, R206, PT ;  /* 0x000000ce0500720c */ /* 0x000fe40003f26270 */
[----:B------:R-:W-:Y:S02]  /*3f30*/  FSEL R112, R29, -INF , !P3 ;  /* 0xff8000001d707808 */ /* 0x000fe40005800000 */
[----:B------:R-:W-:Y:S02]  /*3f40*/  FSEL R119, R31, -INF , !P5 ;  /* 0xff8000001f777808 */ /* 0x000fe40006800000 */
[----:B------:R-:W-:Y:S01]  /*3f50*/  HMMA.16816.F32 R28, R12, R16, R80 ;  /* 0x000000100c1c723c */ /* 0x000fe20000001850 */
[----:B------:R-:W-:Y:S01]  /*3f60*/  FSEL R114, R20, -INF , !P2 ;  /* 0xff80000014727808 */ /* 0x000fe20005000000 */
[----:B------:R-:W-:Y:S01]  /*3f70*/  LDSM.16.M88.4 R16, [R189+0x1800] ;  /* 0x00180000bd10783b */ /* 0x000fe20000000200 */
[----:B------:R-:W-:-:S02]  /*3f80*/  ISETP.GE.AND P3, PT, R5, R203, PT ;  /* 0x000000cb0500720c */ /* 0x000fc40003f66270 */
[----:B------:R-:W-:Y:S02]  /*3f90*/  FSEL R44, R52, -INF , !P0 ;  /* 0xff800000342c7808 */ /* 0x000fe40004000000 */
[C---:B------:R-:W-:Y:S02]  /*3fa0*/  ISETP.LT.OR P2, PT, R5.reuse, R201, P4 ;  /* 0x000000c90500720c */ /* 0x040fe40002741670 */
[----:B------:R-:W-:Y:S02]  /*3fb0*/  ISETP.LT.OR P1, PT, R5, R199, P1 ;  /* 0x000000c70500720c */ /* 0x000fe40000f21670 */
[----:B------:R-:W-:Y:S02]  /*3fc0*/  ISETP.GE.AND P0, PT, R3, R206, PT ;  /* 0x000000ce0300720c */ /* 0x000fe40003f06270 */
[----:B------:R-:W-:Y:S02]  /*3fd0*/  ISETP.LT.OR P4, PT, R5, R200, P3 ;  /* 0x000000c80500720c */ /* 0x000fe40001f81670 */
[----:B------:R-:W-:-:S02]  /*3fe0*/  P2R R5, PR, RZ, 0x2 ;  /* 0x00000002ff057803 */ /* 0x000fc40000000000 */
[C---:B------:R-:W-:Y:S02]  /*3ff0*/  ISETP.GE.AND P3, PT, R3.reuse, R204, PT ;  /* 0x000000cc0300720c */ /* 0x040fe40003f66270 */
[----:B------:R-:W-:Y:S02]  /*4000*/  FSEL R116, R22, -INF , !P2 ;  /* 0xff80000016747808 */ /* 0x000fe40005000000 */
[C---:B------:R-:W-:Y:S02]  /*4010*/  ISETP.LT.OR P0, PT, R3.reuse, R199, P0 ;  /* 0x000000c70300720c */ /* 0x040fe40000701670 */
[----:B------:R-:W-:Y:S02]  /*4020*/  ISETP.GE.AND P2, PT, R3, R203, PT ;  /* 0x000000cb0300720c */ /* 0x000fe40003f46270 */
[----:B------:R-:W-:Y:S02]  /*4030*/  ISETP.GE.AND P1, PT, R2, R206, PT ;  /* 0x000000ce0200720c */ /* 0x000fe40003f26270 */
[----:B------:R-:W-:-:S02]  /*4040*/  ISETP.NE.AND P5, PT, R6, RZ, PT ;  /* 0x000000ff0600720c */ /* 0x000fc40003fa5270 */
[----:B------:R-:W-:Y:S02]  /*4050*/  FSEL R45, R53, -INF , !P6 ;  /* 0xff800000352d7808 */ /* 0x000fe40007000000 */
[----:B------:R-:W-:Y:S02]  /*4060*/  ISETP.LT.OR P3, PT, R3, R201, P3 ;  /* 0x000000c90300720c */ /* 0x000fe40001f61670 */
[----:B------:R-:W-:Y:S02]  /*4070*/  P2R R6, PR, RZ, 0x1 ;  /* 0x00000001ff067803 */ /* 0x000fe40000000000 */
[----:B------:R-:W-:Y:S02]  /*4080*/  ISETP.NE.AND P6, PT, R5, RZ, PT ;  /* 0x000000ff0500720c */ /* 0x000fe40003fc5270 */
[----:B------:R-:W-:Y:S02]  /*4090*/  ISETP.LT.OR P2, PT, R3, R200, P2 ;  /* 0x000000c80300720c */ /* 0x000fe40001741670 */
[----:B------:R-:W-:-:S02]  /*40a0*/  ISETP.LT.OR P0, PT, R2, R199, P1 ;  /* 0x000000c70200720c */ /* 0x000fc40000f01670 */
[C---:B------:R-:W-:Y:S02]  /*40b0*/  IADD3 R5, R2.reuse, 0x10, RZ ;  /* 0x0000001002057810 */ /* 0x040fe40007ffe0ff */
[----:B------:R-:W-:Y:S02]  /*40c0*/  IADD3 R3, R2, 0x11, RZ ;  /* 0x0000001102037810 */ /* 0x000fe40007ffe0ff */
[----:B------:R-:W-:Y:S02]  /*40d0*/  FSEL R113, R23, -INF , !P3 ;  /* 0xff80000017717808 */ /* 0x000fe40005800000 */
[----:B------:R-:W-:Y:S01]  /*40e0*/  FSEL R56, R54, -INF , !P0 ;  /* 0xff80000036387808 */ /* 0x000fe20004000000 */
[----:B------:R-:W1:Y:S01]  /*40f0*/  LDSM.16.M88.4 R20, [R189+0x1000] ;  /* 0x00100000bd14783b */ /* 0x000e620000000200 */
[----:B------:R-:W-:Y:S01]  /*4100*/  ISETP.GE.AND P1, PT, R5, R205, PT ;  /* 0x000000cd0500720c */ /* 0x000fe20003f26270 */
[----:B------:R-:W-:-:S04]  /*4110*/  DEPBAR.LE SB0, 0x0 ;  /* 0x000080000000791a */ /* 0x000fc80000000000 */
[----:B------:R-:W-:Y:S02]  /*4120*/  ISETP.GE.AND P0, PT, R3, R205, PT ;  /* 0x000000cd0300720c */ /* 0x000fe40003f06270 */
[-C--:B------:R-:W-:Y:S02]  /*4130*/  ISETP.LT.OR P1, PT, R5, R202.reuse, P1 ;  /* 0x000000ca0500720c */ /* 0x080fe40000f21670 */
[----:B------:R-:W-:Y:S02]  /*4140*/  ISETP.LT.OR P0, PT, R3, R202, P0 ;  /* 0x000000ca0300720c */ /* 0x000fe40000701670 */
[----:B------:R-:W-:Y:S02]  /*4150*/  FSEL R47, R49, -INF , !P2 ;  /* 0xff800000312f7808 */ /* 0x000fe40005000000 */
[----:B------:R-:W-:Y:S02]  /*4160*/  FSEL R118, R28, -INF , !P1 ;  /* 0xff8000001c767808 */ /* 0x000fe40004800000 */
[----:B------:R-:W-:-:S02]  /*4170*/  FSEL R124, R29, -INF , !P0 ;  /* 0xff8000001d7c7808 */ /* 0x000fc40004000000 */
[----:B------:R-:W-:Y:S02]  /*4180*/  FSEL R74, R55, -INF , !P5 ;  /* 0xff800000374a7808 */ /* 0x000fe40006800000 */
[----:B------:R-:W-:Y:S02]  /*4190*/  FSEL R46, R48, -INF , !P4 ;  /* 0xff800000302e7808 */ /* 0x000fe40006000000 */
[----:B------:R-:W-:Y:S01]  /*41a0*/  ISETP.GE.AND P2, PT, R5, R206, PT ;  /* 0x000000ce0500720c */ /* 0x000fe20003f46270 */
[----:B------:R-:W-:Y:S01]  /*41b0*/  BAR.SYNC.DEFER_BLOCKING 0x0 ;  /* 0x0000000000007b1d */ /* 0x000fe20000010000 */
[C---:B------:R-:W-:Y:S02]  /*41c0*/  ISETP.GE.AND P0, PT, R3.reuse, R204, PT ;  /* 0x000000cc0300720c */ /* 0x040fe40003f06270 */
[C---:B------:R-:W-:Y:S02]  /*41d0*/  ISETP.GE.AND P3, PT, R3.reuse, R203, PT ;  /* 0x000000cb0300720c */ /* 0x040fe40003f66270 */
[----:B------:R-:W-:-:S02]  /*41e0*/  ISETP.GE.AND P1, PT, R3, R206, PT ;  /* 0x000000ce0300720c */ /* 0x000fc40003f26270 */
[C---:B------:R-:W-:Y:S02]  /*41f0*/  ISETP.GE.AND P5, PT, R5.reuse, R204, PT ;  /* 0x000000cc0500720c */ /* 0x040fe40003fa6270 */
[C---:B------:R-:W-:Y:S02]  /*4200*/  ISETP.GE.AND P4, PT, R5.reuse, R203, PT ;  /* 0x000000cb0500720c */ /* 0x040fe40003f86270 */
[----:B------:R-:W-:Y:S02]  /*4210*/  FSEL R50, R50, -INF , !P6 ;  /* 0xff80000032327808 */ /* 0x000fe40007000000 */
[----:B------:R-:W-:Y:S02]  /*4220*/  ISETP.LT.OR P6, PT, R5, R199, P2 ;  /* 0x000000c70500720c */ /* 0x000fe400017c1670 */
[C---:B------:R-:W-:Y:S02]  /*4230*/  ISETP.LT.OR P0, PT, R3.reuse, R201, P0 ;  /* 0x000000c90300720c */ /* 0x040fe40000701670 */
[C---:B------:R-:W-:Y:S01]  /*4240*/  ISETP.LT.OR P3, PT, R3.reuse, R200, P3 ;  /* 0x000000c80300720c */ /* 0x040fe20001f61670 */
[----:B-1----:R-:W-:Y:S01]  /*4250*/  HMMA.16816.F32 R40, R8, R20, R108 ;  /* 0x000000140828723c */ /* 0x002fe2000000186c */
[----:B------:R-:W-:-:S02]  /*4260*/  ISETP.LT.OR P1, PT, R3, R199, P1 ;  /* 0x000000c70300720c */ /* 0x000fc40000f21670 */
[C---:B------:R-:W-:Y:S02]  /*4270*/  ISETP.LT.OR P5, PT, R5.reuse, R201, P5 ;  /* 0x000000c90500720c */ /* 0x040fe40002fa1670 */
[----:B------:R-:W-:Y:S02]  /*4280*/  ISETP.LT.OR P4, PT, R5, R200, P4 ;  /* 0x000000c80500720c */ /* 0x000fe40002781670 */
[----:B------:R-:W-:Y:S02]  /*4290*/  ISETP.NE.AND P2, PT, R6, RZ, PT ;  /* 0x000000ff0600720c */ /* 0x000fe40003f45270 */
[C---:B------:R-:W-:Y:S02]  /*42a0*/  IADD3 R3, R2.reuse, 0x19, RZ ;  /* 0x0000001902037810 */ /* 0x040fe40007ffe0ff */
[----:B------:R-:W-:Y:S02]  /*42b0*/  IADD3 R5, R2, 0x18, RZ ;  /* 0x0000001802057810 */ /* 0x000fe40007ffe0ff */
[----:B------:R-:W-:-:S02]  /*42c0*/  FSEL R148, R31, -INF , !P0 ;  /* 0xff8000001f947808 */ /* 0x000fc40004000000 */
[----:B------:R-:W-:Y:S02]  /*42d0*/  FSEL R51, R51, -INF , !P2 ;  /* 0xff80000033337808 */ /* 0x000fe40005000000 */
[----:B------:R-:W-:Y:S02]  /*42e0*/  ISETP.GE.AND P0, PT, R3, R203, PT ;  /* 0x000000cb0300720c */ /* 0x000fe40003f06270 */
[----:B------:R-:W-:Y:S02]  /*42f0*/  P2R R6, PR, RZ, 0x2 ;  /* 0x00000002ff067803 */ /* 0x000fe40000000000 */
[C---:B------:R-:W-:Y:S02]  /*4300*/  ISETP.GE.AND P2, PT, R5.reuse, R205, PT ;  /* 0x000000cd0500720c */ /* 0x040fe40003f46270 */
[----:B------:R-:W-:Y:S02]  /*4310*/  ISETP.GE.AND P1, PT, R5, R203, PT ;  /* 0x000000cb0500720c */ /* 0x000fe40003f26270 */
[----:B------:R-:W-:-:S02]  /*4320*/  ISETP.LT.OR P0, PT, R3, R200, P0 ;  /* 0x000000c80300720c */ /* 0x000fc40000701670 */
[----:B------:R-:W-:Y:S02]  /*4330*/  FSEL R49, R33, -INF , !P3 ;  /* 0xff80000021317808 */ /* 0x000fe40005800000 */
[C---:B------:R-:W-:Y:S02]  /*4340*/  ISETP.LT.OR P2, PT, R5.reuse, R202, P2 ;  /* 0x000000ca0500720c */ /* 0x040fe40001741670 */
[C---:B------:R-:W-:Y:S02]  /*4350*/  ISETP.LT.OR P1, PT, R5.reuse, R200, P1 ;  /* 0x000000c80500720c */ /* 0x040fe40000f21670 */
[----:B------:R-:W-:Y:S02]  /*4360*/  ISETP.GE.AND P3, PT, R5, R204, PT ;  /* 0x000000cc0500720c */ /* 0x000fe40003f66270 */
[----:B------:R-:W-:Y:S02]  /*4370*/  FSEL R37, R37, -INF , !P0 ;  /* 0xff80000025257808 */ /* 0x000fe40004000000 */
[----:B------:R-:W-:-:S02]  /*4380*/  P2R R7, PR, RZ, 0x4 ;  /* 0x00000004ff077803 */ /* 0x000fc40000000000 */
[----:B------:R-:W-:Y:S02]  /*4390*/  ISETP.GE.AND P0, PT, R5, R206, PT ;  /* 0x000000ce0500720c */ /* 0x000fe40003f06270 */
[----:B------:R-:W-:Y:S02]  /*43a0*/  FSEL R48, R32, -INF , !P4 ;  /* 0xff80000020307808 */ /* 0x000fe40006000000 */
[----:B------:R-:W-:Y:S02]  /*43b0*/  FSEL R36, R36, -INF , !P1 ;  /* 0xff80000024247808 */ /* 0x000fe40004800000 */
[----:B------:R-:W-:Y:S02]  /*43c0*/  ISETP.GE.AND P2, PT, R3, R204, PT ;  /* 0x000000cc0300720c */ /* 0x000fe40003f46270 */
[----:B------:R-:W-:Y:S02]  /*43d0*/  ISETP.LT.OR P3, PT, R5, R201, P3 ;  /* 0x000000c90500720c */ /* 0x000fe40001f61670 */
[----:B------:R-:W-:-:S02]  /*43e0*/  ISETP.GE.AND P4, PT, R3, R205, PT ;  /* 0x000000cd0300720c */ /* 0x000fc40003f86270 */
[----:B------:R-:W-:Y:S02]  /*43f0*/  ISETP.GE.AND P1, PT, R3, R206, PT ;  /* 0x000000ce0300720c */ /* 0x000fe40003f26270 */
[----:B------:R-:W-:Y:S02]  /*4400*/  FSEL R125, R30, -INF , !P5 ;  /* 0xff8000001e7d7808 */ /* 0x000fe40006800000 */
[----:B------:R-:W-:Y:S01]  /*4410*/  FSEL R88, R34, -INF , !P6 ;  /* 0xff80000022587808 */ /* 0x000fe20007000000 */
[----:B------:R-:W-:Y:S01]  /*4420*/  HMMA.16816.F32 R28, R12, R20, R64 ;  /* 0x000000140c1c723c */ /* 0x000fe20000001840 */
[----:B------:R-:W-:Y:S02]  /*4430*/  ISETP.LT.OR P5, PT, R5, R199, P0 ;  /* 0x000000c70500720c */ /* 0x000fe400007a1670 */
[----:B------:R-:W-:Y:S02]  /*4440*/  P2R R5, PR, RZ, 0x8 ;  /* 0x00000008ff057803 */ /* 0x000fe40000000000 */
[----:B------:R-:W-:-:S02]  /*4450*/  ISETP.LT.OR P6, PT, R3, R201, P2 ;  /* 0x000000c90300720c */ /* 0x000fc400017c1670 */
[C---:B------:R-:W-:Y:S02]  /*4460*/  ISETP.LT.OR P0, PT, R3.reuse, R202, P4 ;  /* 0x000000ca0300720c */ /* 0x040fe40002701670 */
[----:B------:R-:W-:Y:S02]  /*4470*/  ISETP.NE.AND P2, PT, R6, RZ, PT ;  /* 0x000000ff0600720c */ /* 0x000fe40003f45270 */
[----:B------:R-:W-:Y:S02]  /*4480*/  ISETP.LT.OR P3, PT, R3, R199, P1 ;  /* 0x000000c70300720c */ /* 0x000fe40000f61670 */
[----:B------:R-:W-:Y:S02]  /*4490*/  IADD3 R3, R2, 0x20, RZ ;  /* 0x0000002002037810 */ /* 0x000fe40007ffe0ff */
[----:B------:R-:W-:Y:S02]  /*44a0*/  FSEL R94, R35, -INF , !P2 ;  /* 0xff800000235e7808 */ /* 0x000fe40005000000 */
[----:B------:R-:W-:Y:S01]  /*44b0*/  ISETP.GE.AND P2, PT, R3, R204, PT ;  /* 0x000000cc0300720c */ /* 0x000fe20003f46270 */
[----:B------:R-:W-:Y:S01]  /*44c0*/  HMMA.16816.F32 R32, R12, R16, R68 ;  /* 0x000000100c20723c */ /* 0x000fe20000001844 */
[----:B------:R-:W-:-:S02]  /*44d0*/  ISETP.NE.AND P4, PT, R7, RZ, PT ;  /* 0x000000ff0700720c */ /* 0x000fc40003f85270 */
[----:B------:R-:W-:Y:S02]  /*44e0*/  FSEL R38, R38, -INF , !P5 ;  /* 0xff80000026267808 */ /* 0x000fe40006800000 */
[----:B------:R-:W-:Y:S02]  /*44f0*/  ISETP.LT.OR P5, PT, R3, R201, P2 ;  /* 0x000000c90300720c */ /* 0x000fe400017a1670 */
[----:B------:R-:W-:Y:S02]  /*4500*/  ISETP.NE.AND P2, PT, R5, RZ, PT ;  /* 0x000000ff0500720c */ /* 0x000fe40003f45270 */
[----:B------:R-:W-:Y:S02]  /*4510*/  FSEL R108, R24, -INF , !P4 ;  /* 0xff800000186c7808 */ /* 0x000fe40006000000 */
[----:B------:R-:W-:Y:S02]  /*4520*/  FSEL R109, R25, -INF , !P0 ;  /* 0xff800000196d7808 */ /* 0x000fe40004000000 */
[----:B------:R-:W-:-:S02]  /*4530*/  ISETP.GE.AND P4, PT, R3, R205, PT ;  /* 0x000000cd0300720c */ /* 0x000fc40003f86270 */
[C---:B------:R-:W-:Y:S02]  /*4540*/  ISETP.GE.AND P1, PT, R3.reuse, R203, PT ;  /* 0x000000cb0300720c */ /* 0x040fe40003f26270 */
[----:B------:R-:W-:Y:S02]  /*4550*/  ISETP.GE.AND P0, PT, R3, R206, PT ;  /* 0x000000ce0300720c */ /* 0x000fe40003f06270 */
[----:B------:R-:W-:Y:S02]  /*4560*/  FSEL R110, R26, -INF , !P2 ;  /* 0xff8000001a6e7808 */ /* 0x000fe40005000000 */
[----:B------:R-:W-:Y:S02]  /*4570*/  FSEL R111, R27, -INF , !P6 ;  /* 0xff8000001b6f7808 */ /* 0x000fe40007000000 */
[----:B------:R-:W-:Y:S01]  /*4580*/  HMMA.16816.F32 R24, R8, R22, R104 ;  /* 0x000000160818723c */ /* 0x000fe20000001868 */
[C---:B------:R-:W-:Y:S02]  /*4590*/  ISETP.LT.OR P4, PT, R3.reuse, R202, P4 ;  /* 0x000000ca0300720c */ /* 0x040fe40002781670 */
[----:B------:R-:W-:-:S02]  /*45a0*/  ISETP.LT.OR P1, PT, R3, R200, P1 ;  /* 0x000000c80300720c */ /* 0x000fc40000f21670 */
[----:B------:R-:W-:Y:S02]  /*45b0*/  ISETP.LT.OR P0, PT, R3, R199, P0 ;  /* 0x000000c70300720c */ /* 0x000fe40000701670 */
[----:B------:R-:W-:Y:S01]  /*45c0*/  IADD3 R3, R2, 0x21, RZ ;  /* 0x0000002102037810 */ /* 0x000fe20007ffe0ff */
[C---:B------:R-:W-:Y:S01]  /*45d0*/  HMMA.16816.F32 R20, R12.reuse, R22, R60 ;  /* 0x000000160c14723c */ /* 0x040fe2000000183c */
[----:B------:R-:W-:Y:S02]  /*45e0*/  P2R R5, PR, RZ, 0x1 ;  /* 0x00000001ff057803 */ /* 0x000fe40000000000 */
[----:B------:R-:W-:Y:S02]  /*45f0*/  P2R R6, PR, RZ, 0x2 ;  /* 0x00000002ff067803 */ /* 0x000fe40000000000 */
[----:B------:R-:W-:Y:S02]  /*4600*/  ISETP.GE.AND P0, PT, R3, R204, PT ;  /* 0x000000cc0300720c */ /* 0x000fe40003f06270 */
[----:B------:R-:W-:Y:S01]  /*4610*/  FSEL R39, R39, -INF , !P3 ;  /* 0xff80000027277808 */ /* 0x000fe20005800000 */
[----:B------:R-:W-:Y:S01]  /*4620*/  HMMA.16816.F32 R12, R12, R18, R84 ;  /* 0x000000120c0c723c */ /* 0x000fe20000001854 */
[----:B------:R-:W-:-:S02]  /*4630*/  ISETP.GE.AND P1, PT, R3, R205, PT ;  /* 0x000000cd0300720c */ /* 0x000fc40003f26270 */
[C---:B------:R-:W-:Y:S02]  /*4640*/  ISETP.GE.AND P3, PT, R3.reuse, R203, PT ;  /* 0x000000cb0300720c */ /* 0x040fe40003f66270 */
[----:B------:R-:W-:Y:S02]  /*4650*/  ISETP.GE.AND P2, PT, R3, R206, PT ;  /* 0x000000ce0300720c */ /* 0x000fe40003f46270 */
[----:B------:R-:W-:Y:S02]  /*4660*/  ISETP.NE.AND P6, PT, R5, RZ, PT ;  /* 0x000000ff0500720c */ /* 0x000fe40003fc5270 */
[C---:B------:R-:W-:Y:S02]  /*4670*/  ISETP.LT.OR P0, PT, R3.reuse, R201, P0 ;  /* 0x000000c90300720c */ /* 0x040fe40000701670 */
[----:B------:R-:W-:Y:S02]  /*4680*/  ISETP.LT.OR P1, PT, R3, R202, P1 ;  /* 0x000000ca0300720c */ /* 0x000fe40000f21670 */
[----:B------:R-:W-:-:S02]  /*4690*/  IADD3 R5, R2, 0x28, RZ ;  /* 0x0000002802057810 */ /* 0x000fc40007ffe0ff */
[C---:B------:R-:W-:Y:S02]  /*46a0*/  ISETP.LT.OR P3, PT, R3.reuse, R200, P3 ;  /* 0x000000c80300720c */ /* 0x040fe40001f61670 */
[----:B------:R-:W-:Y:S02]  /*46b0*/  ISETP.LT.OR P2, PT, R3, R199, P2 ;  /* 0x000000c70300720c */ /* 0x000fe40001741670 */
[----:B------:R-:W-:Y:S02]  /*46c0*/  IADD3 R3, R2, 0x29, RZ ;  /* 0x0000002902037810 */ /* 0x000fe40007ffe0ff */
[----:B------:R-:W-:Y:S02]  /*46d0*/  FSEL R161, R28, -INF , !P4 ;  /* 0xff8000001ca17808 */ /* 0x000fe40006000000 */
[----:B------:R-:W-:Y:S02]  /*46e0*/  FSEL R170, R31, -INF , !P0 ;  /* 0xff8000001faa7808 */ /* 0x000fe40004000000 */
[----:B------:R-:W-:-:S02]  /*46f0*/  ISETP.NE.AND P4, PT, R6, RZ, PT ;  /* 0x000000ff0600720c */ /* 0x000fc40003f85270 */
[----:B------:R-:W-:Y:S02]  /*4700*/  FSEL R160, R29, -INF , !P1 ;  /* 0xff8000001da07808 */ /* 0x000fe40004800000 */
[C---:B------:R-:W-:Y:S02]  /*4710*/  ISETP.GE.AND P0, PT, R5.reuse, R203, PT ;  /* 0x000000cb0500720c */ /* 0x040fe40003f06270 */
[----:B------:R-:W-:Y:S02]  /*4720*/  P2R R6, PR, RZ, 0x4 ;  /* 0x00000004ff067803 */ /* 0x000fe40000000000 */
[----:B------:R-:W-:Y:S02]  /*4730*/  ISETP.GE.AND P1, PT, R5, R205, PT ;  /* 0x000000cd0500720c */ /* 0x000fe40003f26270 */
[----:B------:R-:W-:Y:S02]  /*4740*/  ISETP.GE.AND P2, PT, R3, R203, PT ;  /* 0x000000cb0300720c */ /* 0x000fe40003f46270 */
[----:B------:R-:W-:-:S02]  /*4750*/  FSEL R163, R30, -INF , !P5 ;  /* 0xff8000001ea37808 */ /* 0x000fc40006800000 */
[C---:B------:R-:W-:Y:S01]  /*4760*/  ISETP.LT.OR P0, PT, R5.reuse, R200, P0 ;  /* 0x000000c80500720c */ /* 0x040fe20000701670 */
[C---:B------:R-:W-:Y:S01]  /*4770*/  HMMA.16816.F32 R28, R8.reuse, R16, R120 ;  /* 0x00000010081c723c */ /* 0x040fe20000001878 */
[----:B------:R-:W-:Y:S02]  /*4780*/  ISETP.LT.OR P5, PT, R5, R202, P1 ;  /* 0x000000ca0500720c */ /* 0x000fe40000fa1670 */
[----:B------:R-:W-:Y:S02]  /*4790*/  FSEL R127, R41, -INF , !P3 ;  /* 0xff800000297f7808 */ /* 0x000fe40005800000 */
[----:B------:R-:W-:Y:S02]  /*47a0*/  ISETP.LT.OR P1, PT, R3, R200, P2 ;  /* 0x000000c80300720c */ /* 0x000fe40001721670 */
[----:B------:R-:W-:Y:S01]  /*47b0*/  ISETP.GE.AND P3, PT, R5, R204, PT ;  /* 0x000000cc0500720c */ /* 0x000fe20003f66270 */
[----:B------:R-:W-:Y:S01]  /*47c0*/  HMMA.16816.F32 R8, R8, R18, R100 ;  /* 0x000000120808723c */ /* 0x000fe20000001864 */
[----:B------:R-:W-:-:S02]  /*47d0*/  FSEL R149, R24, -INF , !P0 ;  /* 0xff80000018957808 */ /* 0x000fc40004000000 */
[----:B------:R-:W-:Y:S02]  /*47e0*/  ISETP.GE.AND P0, PT, R5, R206, PT ;  /* 0x000000ce0500720c */ /* 0x000fe40003f06270 */
[----:B------:R-:W-:Y:S02]  /*47f0*/  FSEL R126, R40, -INF , !P4 ;  /* 0xff800000287e7808 */ /* 0x000fe40006000000 */
[----:B------:R-:W-:Y:S02]  /*4800*/  FSEL R150, R25, -INF , !P1 ;  /* 0xff80000019967808 */ /* 0x000fe40004800000 */
[----:B------:R-:W-:Y:S02]  /*4810*/  ISETP.GE.AND P2, PT, R3, R204, PT ;  /* 0x000000cc0300720c */ /* 0x000fe40003f46270 */
[----:B------:R-:W-:Y:S02]  /*4820*/  ISETP.LT.OR P3, PT, R5, R201, P3 ;  /* 0x000000c90500720c */ /* 0x000fe40001f61670 */
[----:B------:R-:W-:-:S02]  /*4830*/  ISETP.GE.AND P4, PT, R3, R205, PT ;  /* 0x000000cd0300720c */ /* 0x000fc40003f86270 */
[----:B------:R-:W-:Y:S02]  /*4840*/  ISETP.GE.AND P1, PT, R3, R206, PT ;  /* 0x000000ce0300720c */ /* 0x000fe40003f26270 */
[----:B------:R-:W-:Y:S02]  /*4850*/  P2R R7, PR, RZ, 0x20 ;  /* 0x00000020ff077803 */ /* 0x000fe40000000000 */
[----:B------:R-:W-:Y:S02]  /*4860*/  FSEL R152, R42, -INF , !P6 ;  /* 0xff8000002a987808 */ /* 0x000fe40007000000 */
[----:B------:R-:W-:Y:S02]  /*4870*/  ISETP.LT.OR P5, PT, R5, R199, P0 ;  /* 0x000000c70500720c */ /* 0x000fe400007a1670 */
[----:B------:R-:W-:Y:S02]  /*4880*/  P2R R5, PR, RZ, 0x8 ;  /* 0x00000008ff057803 */ /* 0x000fe40000000000 */
[----:B------:R-:W-:-:S02]  /*4890*/  ISETP.LT.OR P6, PT, R3, R201, P2 ;  /* 0x000000c90300720c */ /* 0x000fc400017c1670 */
[C---:B------:R-:W-:Y:S02]  /*48a0*/  ISETP.LT.OR P0, PT, R3.reuse, R202, P4 ;  /* 0x000000ca0300720c */ /* 0x040fe40002701670 */
[----:B------:R-:W-:Y:S02]  /*48b0*/  ISETP.NE.AND P2, PT, R6, RZ, PT ;  /* 0x000000ff0600720c */ /* 0x000fe40003f45270 */
[----:B------:R-:W-:Y:S02]  /*48c0*/  ISETP.LT.OR P3, PT, R3, R199, P1 ;  /* 0x000000c70300720c */ /* 0x000fe40000f61670 */
[----:B------:R-:W-:Y:S02]  /*48d0*/  ISETP.NE.AND P4, PT, R7, RZ, PT ;  /* 0x000000ff0700720c */ /* 0x000fe40003f85270 */
[----:B------:R-:W-:Y:S02]  /*48e0*/  IADD3 R3, R2, 0x30, RZ ;  /* 0x0000003002037810 */ /* 0x000fe40007ffe0ff */
[----:B------:R-:W-:-:S02]  /*48f0*/  FSEL R151, R43, -INF , !P2 ;  /* 0xff8000002b977808 */ /* 0x000fc40005000000 */
        /* <DEDUP_REMOVED lines=8> */
[----:B------:R-:W-:Y:S02]  /*4980*/  ISETP.LT.OR P4, PT, R3, R202, P4 ;  /* 0x000000ca0300720c */ /* 0x000fe40002781670 */
[----:B------:R-:W-:Y:S02]  /*4990*/  ISETP.NE.AND P2, PT, R5, RZ, PT ;  /* 0x000000ff0500720c */ /* 0x000fe40003f45270 */
[C---:B------:R-:W-:Y:S02]  /*49a0*/  ISETP.LT.OR P1, PT, R3.reuse, R200, P1 ;  /* 0x000000c80300720c */ /* 0x040fe40000f21670 */
[----:B------:R-:W-:-:S02]  /*49b0*/  ISETP.LT.OR P0, PT, R3, R199, P0 ;  /* 0x000000c70300720c */ /* 0x000fc40000701670 */
[----:B------:R-:W-:Y:S02]  /*49c0*/  IADD3 R3, R2, 0x31, RZ ;  /* 0x0000003102037810 */ /* 0x000fe40007ffe0ff */
[----:B------:R-:W-:Y:S02]  /*49d0*/  P2R R6, PR, RZ, 0x2 ;  /* 0x00000002ff067803 */ /* 0x000fe40000000000 */
[----:B------:R-:W-:Y:S02]  /*49e0*/  P2R R5, PR, RZ, 0x1 ;  /* 0x00000001ff057803 */ /* 0x000fe40000000000 */
[----:B------:R-:W-:Y:S02]  /*49f0*/  FSEL R154, R27, -INF , !P3 ;  /* 0xff8000001b9a7808 */ /* 0x000fe40005800000 */
[----:B------:R-:W-:Y:S02]  /*4a00*/  FSEL R159, R22, -INF , !P2 ;  /* 0xff800000169f7808 */ /* 0x000fe40005000000 */
[----:B------:R-:W-:-:S02]  /*4a10*/  ISETP.GE.AND P1, PT, R3, R205, PT ;  /* 0x000000cd0300720c */ /* 0x000fc40003f26270 */
[C---:B------:R-:W-:Y:S02]  /*4a20*/  ISETP.GE.AND P0, PT, R3.reuse, R204, PT ;  /* 0x000000cc0300720c */ /* 0x040fe40003f06270 */
[C---:B------:R-:W-:Y:S02]  /*4a30*/  ISETP.GE.AND P3, PT, R3.reuse, R203, PT ;  /* 0x000000cb0300720c */ /* 0x040fe40003f66270 */
[----:B------:R-:W-:Y:S02]  /*4a40*/  ISETP.GE.AND P2, PT, R3, R206, PT ;  /* 0x000000ce0300720c */ /* 0x000fe40003f46270 */
[----:B------:R-:W-:Y:S02]  /*4a50*/  FSEL R162, R23, -INF , !P6 ;  /* 0xff80000017a27808 */ /* 0x000fe40007000000 */
[C---:B------:R-:W-:Y:S02]  /*4a60*/  ISETP.LT.OR P1, PT, R3.reuse, R202, P1 ;  /* 0x000000ca0300720c */ /* 0x040fe40000f21670 */
[----:B------:R-:W-:-:S02]  /*4a70*/  ISETP.LT.OR P0, PT, R3, R201, P0 ;  /* 0x000000c90300720c */ /* 0x000fc40000701670 */
[C---:B------:R-:W-:Y:S02]  /*4a80*/  ISETP.LT.OR P3, PT, R3.reuse, R200, P3 ;  /* 0x000000c80300720c */ /* 0x040fe40001f61670 */
[----:B------:R-:W-:Y:S02]  /*4a90*/  ISETP.LT.OR P2, PT, R3, R199, P2 ;  /* 0x000000c70300720c */ /* 0x000fe40001741670 */
[----:B------:R-:W-:Y:S02]  /*4aa0*/  ISETP.NE.AND P6, PT, R6, RZ, PT ;  /* 0x000000ff0600720c */ /* 0x000fe40003fc5270 */
[C---:B------:R-:W-:Y:S02]  /*4ab0*/  IADD3 R3, R2.reuse, 0x38, RZ ;  /* 0x0000003802037810 */ /* 0x040fe40007ffe0ff */
[----:B------:R-:W-:Y:S02]  /*4ac0*/  IADD3 R2, R2, 0x39, RZ ;  /* 0x0000003902027810 */ /* 0x000fe40007ffe0ff */
[----:B------:R-:W-:-:S02]  /*4ad0*/  FSEL R164, R28, -INF , !P6 ;  /* 0xff8000001ca47808 */ /* 0x000fc40007000000 */
[C---:B------:R-:W-:Y:S02]  /*4ae0*/  ISETP.GE.AND P6, PT, R2.reuse, R205, PT ;  /* 0x000000cd0200720c */ /* 0x040fe40003fc6270 */
[----:B------:R-:W-:Y:S02]  /*4af0*/  P2R R6, PR, RZ, 0x4 ;  /* 0x00000004ff067803 */ /* 0x000fe40000000000 */
[----:B------:R-:W-:Y:S02]  /*4b00*/  FSEL R166, R29, -INF , !P3 ;  /* 0xff8000001da67808 */ /* 0x000fe40005800000 */
[----:B------:R-:W-:Y:S02]  /*4b10*/  ISETP.LT.OR P3, PT, R2, R202, P6 ;  /* 0x000000ca0200720c */ /* 0x000fe40003761670 */
[----:B------:R-:W-:Y:S02]  /*4b20*/  FSEL R180, R35, -INF , !P0 ;  /* 0xff80000023b47808 */ /* 0x000fe40004000000 */
[----:B------:R-:W-:-:S02]  /*4b30*/  ISETP.NE.AND P6, PT, R6, RZ, PT ;  /* 0x000000ff0600720c */ /* 0x000fc40003fc5270 */
[----:B------:R-:W-:Y:S02]  /*4b40*/  FSEL R174, R33, -INF , !P1 ;  /* 0xff80000021ae7808 */ /* 0x000fe40004800000 */
[C---:B------:R-:W-:Y:S02]  /*4b50*/  ISETP.GE.AND P0, PT, R3.reuse, R203, PT ;  /* 0x000000cb0300720c */ /* 0x040fe40003f06270 */
[----:B------:R-:W-:Y:S02]  /*4b60*/  ISETP.GE.AND P1, PT, R3, R205, PT ;  /* 0x000000cd0300720c */ /* 0x000fe40003f26270 */
[----:B------:R-:W-:Y:S02]  /*4b70*/  ISETP.GE.AND P2, PT, R2, R203, PT ;  /* 0x000000cb0200720c */ /* 0x000fe40003f46270 */
[----:B------:R-:W-:Y:S02]  /*4b80*/  FSEL R169, R31, -INF , !P6 ;  /* 0xff8000001fa97808 */ /* 0x000fe40007000000 */
[----:B------:R-:W-:-:S02]  /*4b90*/  FSEL R176, R32, -INF , !P4 ;  /* 0xff80000020b07808 */ /* 0x000fc40006000000 */
[----:B------:R-:W-:Y:S02]  /*4ba0*/  FSEL R179, R34, -INF , !P5 ;  /* 0xff80000022b37808 */ /* 0x000fe40006800000 */
[----:B------:R-:W-:Y:S02]  /*4bb0*/  ISETP.LT.OR P0, PT, R3, R200, P0 ;  /* 0x000000c80300720c */ /* 0x000fe40000701670 */
[----:B------:R-:W-:Y:S02]  /*4bc0*/  ISETP.GT.AND P6, PT, R75, UR18, PT ;  /* 0x000000124b007c0c */ /* 0x000fe4000bfc4270 */
[----:B------:R-:W-:Y:S02]  /*4bd0*/  ISETP.NE.AND P4, PT, R5, RZ, PT ;  /* 0x000000ff0500720c */ /* 0x000fe40003f85270 */
[----:B------:R-:W-:Y:S02]  /*4be0*/  ISETP.LT.OR P5, PT, R3, R202, P1 ;  /* 0x000000ca0300720c */ /* 0x000fe40000fa1670 */
[----:B------:R-:W-:-:S02]  /*4bf0*/  ISETP.LT.OR P1, PT, R2, R200, P2 ;  /* 0x000000c80200720c */ /* 0x000fc40001721670 */
[C---:B------:R-:W-:Y:S02]  /*4c00*/  ISETP.GE.AND P2, PT, R3.reuse, R204, PT ;  /* 0x000000cc0300720c */ /* 0x040fe40003f46270 */
[----:B------:R-:W-:Y:S02]  /*4c10*/  FSEL R165, R8, -INF , !P0 ;  /* 0xff80000008a57808 */ /* 0x000fe40004000000 */
[-C--:B------:R-:W-:Y:S02]  /*4c20*/  ISETP.GE.AND P0, PT, R3, R206.reuse, PT ;  /* 0x000000ce0300720c */ /* 0x080fe40003f06270 */
[----:B------:R-:W-:Y:S02]  /*4c30*/  FSEL R168, R30, -INF , !P4 ;  /* 0xff8000001ea87808 */ /* 0x000fe40006000000 */
[----:B------:R-:W-:Y:S02]  /*4c40*/  FSEL R167, R9, -INF , !P1 ;  /* 0xff80000009a77808 */ /* 0x000fe40004800000 */
[----:B------:R-:W-:-:S02]  /*4c50*/  ISETP.GE.AND P4, PT, R2, R206, PT ;  /* 0x000000ce0200720c */ /* 0x000fc40003f86270 */
[----:B------:R-:W-:Y:S02]  /*4c60*/  P2R R5, PR, RZ, 0x20 ;  /* 0x00000020ff057803 */ /* 0x000fe40000000000 */
[C---:B------:R-:W-:Y:S02]  /*4c70*/  ISETP.GE.AND P1, PT, R2.reuse, R204, PT ;  /* 0x000000cc0200720c */ /* 0x040fe40003f26270 */
[C---:B------:R-:W-:Y:S02]  /*4c80*/  ISETP.LT.OR P5, PT, R3.reuse, R201, P2 ;  /* 0x000000c90300720c */ /* 0x040fe400017a1670 */
[-C--:B------:R-:W-:Y:S02]  /*4c90*/  ISETP.LT.OR P2, PT, R3, R199.reuse, P0 ;  /* 0x000000c70300720c */ /* 0x080fe40000741670 */
[C---:B------:R-:W-:Y:S02]  /*4ca0*/  ISETP.LT.OR P0, PT, R2.reuse, R199, P4 ;  /* 0x000000c70200720c */ /* 0x040fe40002701670 */
[----:B------:R-:W-:Y:S01]  /*4cb0*/  ISETP.LT.OR P1, PT, R2, R201, P1 ;  /* 0x000000c90200720c */ /* 0x000fe20000f21670 */
[----:B------:R-:W-:Y:S01]  /*4cc0*/  IMAD.IADD R2, R145, 0x1, R73 ;  /* 0x0000000191027824 */ /* 0x000fe200078e0249 */
[----:B------:R-:W-:-:S02]  /*4cd0*/  ISETP.NE.AND P4, PT, R5, RZ, PT ;  /* 0x000000ff0500720c */ /* 0x000fc40003f85270 */
[----:B------:R-:W-:Y:S02]  /*4ce0*/  FSEL R171, R10, -INF , !P2 ;  /* 0xff8000000aab7808 */ /* 0x000fe40005000000 */
[----:B------:R-:W-:Y:S02]  /*4cf0*/  FSEL R172, R11, -INF , !P0 ;  /* 0xff8000000bac7808 */ /* 0x000fe40004000000 */
[----:B------:R-:W-:Y:S02]  /*4d00*/  FSEL R173, R12, -INF , !P4 ;  /* 0xff8000000cad7808 */ /* 0x000fe40006000000 */
[----:B------:R-:W-:Y:S02]  /*4d10*/  FSEL R175, R13, -INF , !P3 ;  /* 0xff8000000daf7808 */ /* 0x000fe40005800000 */
[----:B------:R-:W-:Y:S02]  /*4d20*/  FSEL R177, R14, -INF , !P5 ;  /* 0xff8000000eb17808 */ /* 0x000fe40006800000 */
[----:B------:R-:W-:Y:S01]  /*4d30*/  FSEL R178, R15, -INF , !P1 ;  /* 0xff8000000fb27808 */ /* 0x000fe20004800000 */
[----:B------:R-:W-:Y:S05]  /*4d40*/  @!P6 BRA `(.L_x_1168) ;  /* 0x000003100000e947 */ /* 0x000fea0003800000 */
[----:B------:R-:W-:Y:S01]  /*4d50*/  ISETP.GE.AND P0, PT, R182, c[0x0][0x220], PT ;  /* 0x00008800b6007a0c */ /* 0x000fe20003f06270 */
[----:B------:R-:W-:Y:S01]  /*4d60*/  BSSY B0, `(.L_x_1169) ;  /* 0x000002e000007945 */ /* 0x000fe20003800000 */
[----:B------:R-:W-:-:S04]  /*4d70*/  IADD3 R8, R234, -0x2, RZ ;  /* 0xfffffffeea087810 */ /* 0x000fc80007ffe0ff */
        /* <DEDUP_REMOVED lines=44> */
.L_x_1170:
[----:B------:R-:W-:Y:S05]  /*5040*/  BSYNC B0 ;  /* 0x0000000000007941 */ /* 0x000fea0003800000 */
.L_x_1169:
[----:B------:R-:W0:Y:S02]  /*5050*/  LDGDEPBAR ;  /* 0x00000000000079af */ /* 0x000e240000000000 */
.L_x_1168:
[----:B------:R-:W-:Y:S01]  /*5060*/  FMNMX.FTZ R3, R44, R45, !PT ;  /* 0x0000002d2c037209 */ /* 0x000fe20007810000 */
[----:B------:R-:W-:Y:S01]  /*5070*/  UIADD3 UR14, UR27, -0x4498517b, URZ ;  /* 0xbb67ae851b0e7890 */ /* 0x000fe2000fffe03f */
[----:B------:R-:W-:Y:S01]  /*5080*/  FMNMX.FTZ R5, R56, R74, !PT ;  /* 0x0000004a38057209 */ /* 0x000fe20007810000 */
[----:B------:R-:W-:Y:S01]  /*5090*/  IMAD.WIDE.U32 R72, R245, -0x2daee0ad, RZ ;  /* 0xd2511f53f5487825 */ /* 0x000fe200078e00ff */
[----:B------:R-:W-:Y:S01]  /*50a0*/  FMNMX.FTZ R3, R46, R3, !PT ;  /* 0x000000032e037209 */ /* 0x000fe20007810000 */
[----:B------:R-:W-:Y:S01]  /*50b0*/  UIADD3 UR15, UR26, -0x61c88647, URZ ;  /* 0x9e3779b91a0f7890 */ /* 0x000fe2000fffe03f */
[----:B------:R-:W-:Y:S01]  /*50c0*/  FMNMX.FTZ R5, R50, R5, !PT ;  /* 0x0000000532057209 */ /* 0x000fe20007810000 */
[----:B------:R-:W-:Y:S01]  /*50d0*/  IMAD.SHL.U32 R68, R75, 0x2, RZ ;  /* 0x000000024b447824 */ /* 0x000fe200078e00ff */
        /* <DEDUP_REMOVED lines=17> */
[----:B------:R-:W-:Y:S01]  /*51f0*/  UIADD3 UR7, UR26, 0x1715609d, URZ ;  /* 0x1715609d1a077890 */ /* 0x000fe2000fffe03f */
[----:B------:R-:W-:Y:S01]  /*5200*/  IADD3 R246, R251, 0x4, RZ ;  /* 0x00000004fbf67810 */ /* 0x000fe20007ffe0ff */
[----:B------:R-:W-:Y:S01]  /*5210*/  IMAD.SHL.U32 R185, R2, 0x2, RZ ;  /* 0x0000000202b97824 */ /* 0x000fe200078e00ff */
[----:B------:R-:W-:-:S02]  /*5220*/  FMNMX.FTZ R3, R126, R3, !PT ;  /* 0x000000037e037209 */ /* 0x000fc40007810000 */
[----:B------:R-:W-:Y:S01]  /*5230*/  LOP3.LUT R250, R250, UR26, RZ, 0x3c, !PT ;  /* 0x0000001afafa7c12 */ /* 0x000fe2000f8e3cff */
[----:B------:R-:W-:Y:S01]  /*5240*/  IMAD.WIDE.U32 R54, R246, -0x326172a9, RZ ;  /* 0xcd9e8d57f6367825 */ /* 0x000fe200078e00ff */
[----:B------:R-:W-:Y:S01]  /*5250*/  FMNMX.FTZ R3, R127, R3, !PT ;  /* 0x000000037f037209 */ /* 0x000fe20007810000 */
[----:B------:R-:W-:Y:S01]  /*5260*/  LDSM.16.MT88.4 R80, [R185+0x6800] ;  /* 0x00680000b950783b */ /* 0x000fe20000004200 */
[-C--:B------:R-:W-:Y:S01]  /*5270*/  LOP3.LUT R8, R183, R250.reuse, RZ, 0x3c, !PT ;  /* 0x000000fab7087212 */ /* 0x080fe200078e3cff */
[--C-:B------:R-:W-:Y:S01]  /*5280*/  IMAD R186, R4, 0x2, R185.reuse ;  /* 0x0000000204ba7824 */ /* 0x100fe200078e02b9 */
[----:B------:R-:W-:Y:S01]  /*5290*/  FMNMX.FTZ R3, R149, R3, !PT ;  /* 0x0000000395037209 */ /* 0x000fe20007810000 */
[----:B------:R-:W-:Y:S01]  /*52a0*/  IMAD R188, R0, 0x2, R185 ;  /* 0x0000000200bc7824 */ /* 0x000fe200078e02b9 */
[----:B--2---:R-:W-:Y:S01]  /*52b0*/  LOP3.LUT R7, R55, R250, RZ, 0x3c, !PT ;  /* 0x000000fa37077212 */ /* 0x004fe200078e3cff */
[----:B------:R-:W-:Y:S01]  /*52c0*/  IMAD.WIDE.U32 R92, R8, -0x2daee0ad, RZ ;  /* 0xd2511f53085c7825 */ /* 0x000fe200078e00ff */
[----:B------:R-:W-:Y:S01]  /*52d0*/  FMNMX.FTZ R3, R150, R3, !PT ;  /* 0x0000000396037209 */ /* 0x000fe20007810000 */
[----:B------:R-:W-:Y:S02]  /*52e0*/  LDSM.16.MT88.4 R76, [R186+0x6000] ;  /* 0x00600000ba4c783b */ /* 0x000fe40000004200 */
[----:B------:R-:W-:Y:S01]  /*52f0*/  IMAD.WIDE.U32 R60, R7, -0x2daee0ad, RZ ;  /* 0xd2511f53073c7825 */ /* 0x000fe200078e00ff */
[----:B------:R-:W-:Y:S01]  /*5300*/  FMNMX.FTZ R3, R164, R3, !PT ;  /* 0x00000003a4037209 */ /* 0x000fe20007810000 */
[----:B------:R-:W-:Y:S01]  /*5310*/  LDSM.16.MT88.4 R64, [R188+0x6000] ;  /* 0x00600000bc40783b */ /* 0x000fe20000004200 */
[----:B-1----:R-:W-:Y:S01]  /*5320*/  LOP3.LUT R11, R93, UR14, R72, 0x96, !PT ;  /* 0x0000000e5d0b7c12 */ /* 0x002fe2000f8e9648 */
[----:B------:R-:W-:Y:S01]  /*5330*/  IMAD R187, R0, 0x2, R186 ;  /* 0x0000000200bb7824 */ /* 0x000fe200078e02ba */
[----:B------:R-:W-:Y:S01]  /*5340*/  FMNMX.FTZ R3, R166, R3, !PT ;  /* 0x00000003a6037209 */ /* 0x000fe20007810000 */
[----:B------:R-:W-:Y:S02]  /*5350*/  LDSM.16.MT88.4 R96, [R186+0x6800] ;  /* 0x00680000ba60783b */ /* 0x000fe40000004200 */
[----:B------:R-:W-:Y:S01]  /*5360*/  IMAD.WIDE.U32 R232, R11, -0x326172a9, RZ ;  /* 0xcd9e8d570be87825 */ /* 0x000fe200078e00ff */
[----:B------:R-:W-:Y:S01]  /*5370*/  FMNMX.FTZ R3, R165, R3, !PT ;  /* 0x00000003a5037209 */ /* 0x000fe20007810000 */
[----:B------:R-:W-:Y:S03]  /*5380*/  LDSM.16.MT88.4 R84, [R187+0x6000] ;  /* 0x00600000bb54783b */ /* 0x000fe60000004200 */
[----:B------:R-:W-:Y:S01]  /*5390*/  FMNMX.FTZ R3, R167, R3, !PT ;  /* 0x00000003a7037209 */ /* 0x000fe20007810000 */
[----:B------:R-:W-:Y:S04]  /*53a0*/  LDSM.16.MT88.4 R100, [R187+0x6800] ;  /* 0x00680000bb64783b */ /* 0x000fe80000004200 */
[----:B------:R-:W1:Y:S02]  /*53b0*/  SHFL.BFLY PT, R6, R3, 0x2, 0x1f ;  /* 0x0c401f0003067f89 */ /* 0x000e6400000e0000 */
        /* <DEDUP_REMOVED lines=13> */
[----:B------:R-:W-:-:S02]  /*5490*/  LOP3.LUT R5, R61, UR14, R72, 0x96, !PT ;  /* 0x0000000e3d057c12 */ /* 0x000fc4000f8e9648 */
[----:B------:R-:W-:Y:S02]  /*54a0*/  LOP3.LUT R6, R73, UR27, R68, 0x96, !PT ;  /* 0x0000001b49067c12 */ /* 0x000fe4000f8e9644 */
[----:B------:R-:W-:Y:S01]  /*54b0*/  FMNMX.FTZ R10, R108, R9, !PT ;  /* 0x000000096c0a7209 */ /* 0x000fe20007810000 */
[----:B------:R-:W-:Y:S01]  /*54c0*/  IMAD.WIDE.U32 R52, R5, -0x326172a9, RZ ;  /* 0xcd9e8d5705347825 */ /* 0x000fe200078e00ff */
[----:B------:R-:W-:Y:S02]  /*54d0*/  FMNMX.FTZ R3, R169, R3, !PT ;  /* 0x00000003a9037209 */ /* 0x000fe40007810000 */
[----:B------:R-:W-:Y:S01]  /*54e0*/  FMNMX.FTZ R5, R109, R10, !PT ;  /* 0x0000000a6d057209 */ /* 0x000fe20007810000 */
[----:B------:R-:W-:Y:S01]  /*54f0*/  IMAD.WIDE.U32 R6, R6, -0x326172a9, RZ ;  /* 0xcd9e8d5706067825 */ /* 0x000fe200078e00ff */
[----:B------:R-:W-:Y:S02]  /*5500*/  FMNMX.FTZ R3, R171, R3, !PT ;  /* 0x00000003ab037209 */ /* 0x000fe40007810000 */
[----:B------:R-:W-:-:S02]  /*5510*/  FMNMX.FTZ R5, R161, R5, !PT ;  /* 0x00000005a1057209 */ /* 0x000fc40007810000 */
[----:B------:R-:W-:Y:S02]  /*5520*/  LOP3.LUT R8, R7, UR15, R54, 0x96, !PT ;  /* 0x0000000f07087c12 */ /* 0x000fe4000f8e9636 */
[----:B------:R-:W-:Y:S02]  /*5530*/  FMNMX.FTZ R3, R172, R3, !PT ;  /* 0x00000003ac037209 */ /* 0x000fe40007810000 */
[----:B------:R-:W-:Y:S01]  /*5540*/  FMNMX.FTZ R5, R160, R5, !PT ;  /* 0x00000005a0057209 */ /* 0x000fe20007810000 */
[----:B------:R-:W-:Y:S01]  /*5550*/  IMAD.WIDE.U32 R8, R8, -0x2daee0ad, RZ ;  /* 0xd2511f5308087825 */ /* 0x000fe200078e00ff */
[----:B------:R-:W-:Y:S01]  /*5560*/  LOP3.LUT R12, R53, UR13, R6, 0x96, !PT ;  /* 0x0000000d350c7c12 */ /* 0x000fe2000f8e9606 */
[----:B------:R-:W2:Y:S01]  /*5570*/  SHFL.BFLY PT, R15, R3, 0x2, 0x1f ;  /* 0x0c401f00030f7f89 */ /* 0x000ea200000e0000 */
[----:B------:R-:W-:Y:S02]  /*5580*/  FMNMX.FTZ R5, R155, R5, !PT ;  /* 0x000000059b057209 */ /* 0x000fe40007810000 */
[----:B------:R-:W-:Y:S01]  /*5590*/  LOP3.LUT R10, R9, UR12, R60, 0x96, !PT ;  /* 0x0000000c090a7c12 */ /* 0x000fe2000f8e963c */
[----:B------:R-:W-:Y:S01]  /*55a0*/  IMAD.WIDE.U32 R12, R12, -0x2daee0ad, RZ ;  /* 0xd2511f530c0c7825 */ /* 0x000fe200078e00ff */
[----:B------:R-:W-:-:S02]  /*55b0*/  FMNMX.FTZ R5, R158, R5, !PT ;  /* 0x000000059e057209 */ /* 0x000fc40007810000 */
[----:B------:R-:W-:Y:S01]  /*55c0*/  LOP3.LUT R9, R233, UR13, R6, 0x96, !PT ;  /* 0x0000000de9097c12 */ /* 0x000fe2000f8e9606 */
[----:B------:R-:W-:Y:S01]  /*55d0*/  IMAD.WIDE.U32 R10, R10, -0x326172a9, RZ ;  /* 0xcd9e8d570a0a7825 */ /* 0x000fe200078e00ff */
[----:B------:R-:W-:Y:S02]  /*55e0*/  FMNMX.FTZ R5, R176, R5, !PT ;  /* 0x00000005b0057209 */ /* 0x000fe40007810000 */
[----:B------:R-:W-:Y:S01]  /*55f0*/  LOP3.LUT R8, R13, UR10, R8, 0x96, !PT ;  /* 0x0000000a0d087c12 */ /* 0x000fe2000f8e9608 */
[----:B------:R-:W-:Y:S01]  /*5600*/  IMAD.WIDE.U32 R104, R9, -0x2daee0ad, RZ ;  /* 0xd2511f5309687825 */ /* 0x000fe200078e00ff */
[----:B------:R-:W-:Y:S02]  /*5610*/  FMNMX.FTZ R5, R174, R5, !PT ;  /* 0x00000005ae057209 */ /* 0x000fe40007810000 */
[----:B------:R-:W-:Y:S01]  /*5620*/  LOP3.LUT R7, R7, UR15, R182, 0x96, !PT ;  /* 0x0000000f07077c12 */ /* 0x000fe2000f8e96b6 */
[----:B------:R-:W-:Y:S01]  /*5630*/  IMAD.WIDE.U32 R8, R8, -0x326172a9, RZ ;  /* 0xcd9e8d5708087825 */ /* 0x000fe200078e00ff */
[----:B------:R-:W-:-:S02]  /*5640*/  LOP3.LUT R18, R11, UR11, R52, 0x96, !PT ;  /* 0x0000000b0b127c12 */ /* 0x000fc4000f8e9634 */
[----:B------:R-:W-:Y:S01]  /*5650*/  FMNMX.FTZ R5, R173, R5, !PT ;  /* 0x00000005ad057209 */ /* 0x000fe20007810000 */
[----:B------:R-:W-:Y:S01]  /*5660*/  IMAD.WIDE.U32 R6, R7, -0x2daee0ad, RZ ;  /* 0xd2511f5307067825 */ /* 0x000fe200078e00ff */
[----:B------:R-:W-:Y:S02]  /*5670*/  LOP3.LUT R14, R9, UR9, R10, 0x96, !PT ;  /* 0x00000009090e7c12 */ /* 0x000fe4000f8e960a */
[----:B------:R-:W-:Y:S01]  /*5680*/  FMNMX.FTZ R9, R175, R5, !PT ;  /* 0x00000005af097209 */ /* 0x000fe20007810000 */
[----:B------:R-:W-:Y:S01]  /*5690*/  IMAD.WIDE.U32 R18, R18, -0x2daee0ad, RZ ;  /* 0xd2511f5312127825 */ /* 0x000fe200078e00ff */
[----:B-1----:R-:W-:Y:S02]  /*56a0*/  FMNMX.FTZ R70, R70, R17, !PT ;  /* 0x0000001146467209 */ /* 0x002fe40007810000 */
[----:B--2---:R-:W-:Y:S01]  /*56b0*/  FMNMX.FTZ R3, R3, R15, !PT ;  /* 0x0000000f03037209 */ /* 0x004fe20007810000 */
[----:B------:R-:W-:Y:S01]  /*56c0*/  IMAD.WIDE.U32 R14, R14, -0x2daee0ad, RZ ;  /* 0xd2511f530e0e7825 */ /* 0x000fe200078e00ff */
[----:B------:R-:W-:-:S02]  /*56d0*/  LOP3.LUT R11, R7, UR12, R92, 0x96, !PT ;  /* 0x0000000c070b7c12 */ /* 0x000fc4000f8e965c */
[----:B------:R-:W-:Y:S01]  /*56e0*/  LOP3.LUT R16, R19, UR8, R12, 0x96, !PT ;  /* 0x0000000813107c12 */ /* 0x000fe2000f8e960c */
[C---:B------:R-:W-:Y:S01]  /*56f0*/  FMUL.FTZ R5, R70.reuse, c[0x0][0x23c] ;  /* 0x00008f0046057a20 */ /* 0x040fe20000410000 */
[----:B------:R-:W1:Y:S01]  /*5700*/  SHFL.BFLY PT, R19, R9, 0x2, 0x1f ;  /* 0x0c401f0009137f89 */ /* 0x000e6200000e0000 */
[----:B------:R-:W-:Y:S01]  /*5710*/  FSETP.NEU.FTZ.AND P0, PT, R70, -INF , PT ;  /* 0xff8000004600780b */ /* 0x000fe20003f1d000 */
[----:B------:R-:W-:Y:S01]  /*5720*/  IMAD.WIDE.U32 R10, R11, -0x326172a9, RZ ;  /* 0xcd9e8d570b0a7825 */ /* 0x000fe200078e00ff */
[----:B------:R-:W-:Y:S01]  /*5730*/  LOP3.LUT R7, R105, UR10, R6, 0x96, !PT ;  /* 0x0000000a69077c12 */ /* 0x000fe2000f8e9606 */
[----:B------:R-:W2:Y:S01]  /*5740*/  SHFL.BFLY PT, R69, R3, 0x1, 0x1f ;  /* 0x0c201f0003457f89 */ /* 0x000ea200000e0000 */
[----:B------:R-:W-:Y:S01]  /*5750*/  FSEL R5, R5, RZ, P0 ;  /* 0x000000ff05057208 */ /* 0x000fe20000000000 */
[----:B------:R-:W-:Y:S01]  /*5760*/  IMAD.WIDE.U32 R16, R16, -0x326172a9, RZ ;  /* 0xcd9e8d5710107825 */ /* 0x000fe200078e00ff */
[----:B------:R-:W-:Y:S02]  /*5770*/  LOP3.LUT R6, R15, UR6, R18, 0x96, !PT ;  /* 0x000000060f067c12 */ /* 0x000fe4000f8e9612 */
[----:B------:R-:W-:Y:S01]  /*5780*/  LOP3.LUT R21, R11, UR11, R232, 0x96, !PT ;  /* 0x0000000b0b157c12 */ /* 0x000fe2000f8e96e8 */
[----:B------:R-:W-:Y:S01]  /*5790*/  IMAD.WIDE.U32 R156, R7, -0x326172a9, RZ ;  /* 0xcd9e8d57079c7825 */ /* 0x000fe200078e00ff */
[----:B------:R-:W-:-:S02]  /*57a0*/  LOP3.LUT R12, R17, UR7, R8, 0x96, !PT ;  /* 0x00000007110c7c12 */ /* 0x000fc4000f8e9608 */
[----:B------:R-:W-:Y:S01]  /*57b0*/  FMNMX.FTZ R11, R117, R119, !PT ;  /* 0x00000077750b7209 */ /* 0x000fe20007810000 */
[--C-:B------:R-:W-:Y:S01]  /*57c0*/  FFMA.FTZ R8, R44, c[0x0][0x23c], -R5.reuse ;  /* 0x00008f002c087a23 */ /* 0x100fe20000010805 */
[----:B------:R-:W-:Y:S01]  /*57d0*/  LOP3.LUT R62, R157, UR9, R10, 0x96, !PT ;  /* 0x000000099d3e7c12 */ /* 0x000fe2000f8e960a */
[----:B------:R-:W-:Y:S01]  /*57e0*/  IMAD.WIDE.U32 R6, R6, -0x326172a9, RZ ;  /* 0xcd9e8d5706067825 */ /* 0x000fe200078e00ff */
[----:B------:R-:W-:Y:S01]  /*57f0*/  FMNMX.FTZ R11, R116, R11, !PT ;  /* 0x0000000b740b7209 */ /* 0x000fe20007810000 */
[----:B------:R3:W-:Y:S02]  /*5800*/  MUFU.EX2 R243, R8 ;  /* 0x0000000800f37308 */ /* 0x0007e40000000800 */
[----:B------:R-:W-:Y:S01]  /*5810*/  FFMA.FTZ R10, R45, c[0x0][0x23c], -R5 ;  /* 0x00008f002d0a7a23 */ /* 0x000fe20000010805 */
[----:B------:R-:W-:Y:S01]  /*5820*/  LOP3.LUT R15, R6, 0xffff, RZ, 0xc0, !PT ;  /* 0x0000ffff060f7812 */ /* 0x000fe200078ec0ff */
[----:B------:R-:W-:Y:S01]  /*5830*/  IMAD R157, R144, 0x10000, R144 ;  /* 0x00010000909d7824 */ /* 0x000fe200078e0290 */
[----:B------:R-:W-:Y:S01]  /*5840*/  LOP3.LUT R18, R6, 0xff, RZ, 0xc0, !PT ;  /* 0x000000ff06127812 */ /* 0x000fe200078ec0ff */
[----:B------:R-:W-:Y:S01]  /*5850*/  IMAD.WIDE.U32 R12, R12, -0x2daee0ad, RZ ;  /* 0xd2511f530c0c7825 */ /* 0x000fe200078e00ff */
[----:B------:R-:W-:Y:S01]  /*5860*/  SHF.R.U32.HI R17, RZ, 0x18, R6 ;  /* 0x00000018ff117819 */ /* 0x000fe20000011606 */
[----:B------:R4:W-:Y:S01]  /*5870*/  MUFU.EX2 R242, R10 ;  /* 0x0000000a00f27308 */ /* 0x0009e20000000800 */
[----:B-1----:R-:W-:Y:S01]  /*5880*/  FMNMX.FTZ R20, R9, R19, !PT ;  /* 0x0000001309147209 */ /* 0x002fe20007810000 */
[----:B------:R-:W-:Y:S01]  /*5890*/  IMAD.WIDE.U32 R62, R62, -0x2daee0ad, RZ ;  /* 0xd2511f533e3e7825 */ /* 0x000fe200078e00ff */
[----:B--2---:R-:W-:-:S02]  /*58a0*/  FMNMX.FTZ R69, R3, R69, !PT ;  /* 0x0000004503457209 */ /* 0x004fc40007810000 */
[----:B------:R-:W-:Y:S01]  /*58b0*/  SHF.R.U32.HI R3, RZ, 0x8, R15 ;  /* 0x00000008ff037819 */ /* 0x000fe2000001160f */
[----:B------:R-:W1:Y:S01]  /*58c0*/  SHFL.BFLY PT, R19, R20, 0x1, 0x1f ;  /* 0x0c201f0014137f89 */ /* 0x000e6200000e0000 */
[----:B------:R-:W-:Y:S02]  /*58d0*/  FSETP.NEU.FTZ.AND P0, PT, R69, -INF , PT ;  /* 0xff8000004500780b */ /* 0x000fe40003f1d000 */
[----:B---3--:R-:W-:Y:S01]  /*58e0*/  LOP3.LUT R8, R7, UR17, R16, 0x96, !PT ;  /* 0x0000001107087c12 */ /* 0x008fe2000f8e9610 */
[--C-:B------:R-:W-:Y:S01]  /*58f0*/  FFMA.FTZ R7, R46, c[0x0][0x23c], -R5.reuse ;  /* 0x00008f002e077a23 */ /* 0x100fe20000010805 */
[----:B------:R-:W-:Y:S02]  /*5900*/  SHF.R.U32.HI R16, RZ, 0x10, R6 ;  /* 0x00000010ff107819 */ /* 0x000fe40000011606 */
[----:B------:R-:W-:Y:S01]  /*5910*/  FMNMX.FTZ R6, R113, R11, !PT ;  /* 0x0000000b71067209 */ /* 0x000fe20007810000 */
[----:B------:R2:W-:Y:S01]  /*5920*/  MUFU.EX2 R241, R7 ;  /* 0x0000000700f17308 */ /* 0x0005e20000000800 */
[----:B------:R-:W-:Y:S01]  /*5930*/  LOP3.LUT R9, R16, 0xff, RZ, 0xc0, !PT ;  /* 0x000000ff10097812 */ /* 0x000fe200078ec0ff */
[----:B----4-:R-:W-:Y:S01]  /*5940*/  FFMA.FTZ R10, R47, c[0x0][0x23c], -R5 ;  /* 0x00008f002f0a7a23 */ /* 0x010fe20000010805 */
[----:B------:R-:W-:-:S02]  /*5950*/  FMNMX.FTZ R6, R125, R6, !PT ;  /* 0x000000067d067209 */ /* 0x000fc40007810000 */
[----:B------:R-:W-:Y:S02]  /*5960*/  PRMT R17, R9, 0x5410, R17 ;  /* 0x0000541009117816 */ /* 0x000fe40000000011 */
[----:B------:R-:W-:Y:S01]  /*5970*/  FMNMX.FTZ R6, R148, R6, !PT ;  /* 0x0000000694067209 */ /* 0x000fe20007810000 */
[----:B------:R3:W4:Y:S01]  /*5980*/  MUFU.EX2 R240, R10 ;  /* 0x0000000a00f07308 */ /* 0x0007220000000800 */
[----:B------:R-:W-:Y:S02]  /*5990*/  PRMT R18, R18, 0x5410, R3 ;  /* 0x0000541012127816 */ /* 0x000fe40000000003 */
[----:B------:R-:W-:Y:S02]  /*59a0*/  FMNMX.FTZ R9, R110, R6, !PT ;  /* 0x000000066e097209 */ /* 0x000fe40007810000 */
[C---:B------:R-:W-:Y:S02]  /*59b0*/  LOP3.LUT R6, R8.reuse, 0xffff, RZ, 0xc0, !PT ;  /* 0x0000ffff08067812 */ /* 0x040fe400078ec0ff */
[----:B------:R-:W-:Y:S01]  /*59c0*/  FMNMX.FTZ R9, R111, R9, !PT ;  /* 0x000000096f097209 */ /* 0x000fe20007810000 */
[----:B--2---:R-:W-:Y:S01]  /*59d0*/  FMUL.FTZ R7, R69, c[0x0][0x23c] ;  /* 0x00008f0045077a20 */ /* 0x004fe20000410000 */
[----:B------:R-:W-:-:S02]  /*59e0*/  LOP3.LUT R15, R8, 0xff, RZ, 0xc0, !PT ;  /* 0x000000ff080f7812 */ /* 0x000fc400078ec0ff */
[----:B------:R-:W-:Y:S02]  /*59f0*/  FMNMX.FTZ R2, R163, R9, !PT ;  /* 0x00000009a3027209 */ /* 0x000fe40007810000 */
[----:B------:R-:W-:Y:S02]  /*5a00*/  FSEL R3, R7, RZ, P0 ;  /* 0x000000ff07037208 */ /* 0x000fe40000000000 */
[----:B------:R-:W-:Y:S02]  /*5a10*/  FMNMX.FTZ R4, R170, R2, !PT ;  /* 0x00000002aa047209 */ /* 0x000fe40007810000 */
[----:B---3--:R-:W-:Y:S01]  /*5a20*/  SHF.R.U32.HI R10, RZ, 0x10, R8 ;  /* 0x00000010ff0a7819 */ /* 0x008fe20000011608 */
[--C-:B------:R-:W-:Y:S01]  /*5a30*/  FFMA.FTZ R7, R50, c[0x0][0x23c], -R3.reuse ;  /* 0x00008f0032077a23 */ /* 0x100fe20000010803 */
[----:B------:R-:W-:Y:S01]  /*5a40*/  FMNMX.FTZ R4, R159, R4, !PT ;  /* 0x000000049f047209 */ /* 0x000fe20007810000 */
[--C-:B------:R-:W-:Y:S01]  /*5a50*/  FFMA.FTZ R2, R56, c[0x0][0x23c], -R3.reuse ;  /* 0x00008f0038027a23 */ /* 0x100fe20000010803 */
[----:B------:R-:W-:Y:S01]  /*5a60*/  SHF.R.U32.HI R11, RZ, 0x8, R6 ;  /* 0x00000008ff0b7819 */ /* 0x000fe20000011606 */
[----:B------:R2:W-:Y:S01]  /*5a70*/  MUFU.EX2 R239, R7 ;  /* 0x0000000700ef7308 */ /* 0x0005e20000000800 */
[----:B------:R-:W-:Y:S01]  /*5a80*/  SHF.R.U32.HI R8, RZ, 0x18, R8 ;  /* 0x00000018ff087819 */ /* 0x000fe20000011608 */
[----:B------:R-:W-:Y:S01]  /*5a90*/  FFMA.FTZ R0, R74, c[0x0][0x23c], -R3 ;  /* 0x00008f004a007a23 */ /* 0x000fe20000010803 */
[----:B------:R-:W-:Y:S01]  /*5aa0*/  LOP3.LUT R6, R10, 0xff, RZ, 0xc0, !PT ;  /* 0x000000ff0a067812 */ /* 0x000fe200078ec0ff */
[----:B------:R-:W3:Y:S01]  /*5ab0*/  LDSM.16.MT88.4 R56, [R185+0x6000] ;  /* 0x00600000b938783b */ /* 0x000ee20000004200 */
[----:B------:R-:W-:-:S02]  /*5ac0*/  PRMT R15, R15, 0x5410, R11 ;  /* 0x000054100f0f7816 */ /* 0x000fc4000000000b */
[----:B------:R-:W-:Y:S01]  /*5ad0*/  PRMT R9, R6, 0x5410, R8 ;  /* 0x0000541006097816 */ /* 0x000fe20000000008 */
[----:B------:R5:W-:Y:S01]  /*5ae0*/  MUFU.EX2 R230, R2 ;  /* 0x0000000200e67308 */ /* 0x000be20000000800 */
[----:B------:R-:W-:Y:S02]  /*5af0*/  LOP3.LUT R14, R13, UR16, R14, 0x96, !PT ;  /* 0x000000100d0e7c12 */ /* 0x000fe4000f8e960e */
[----:B-1----:R-:W-:-:S04]  /*5b00*/  FMNMX.FTZ R72, R20, R19, !PT ;  /* 0x0000001314487209 */ /* 0x002fc80007810000 */
[----:B------:R-:W-:Y:S01]  /*5b10*/  FSETP.NEU.FTZ.AND P0, PT, R72, -INF , PT ;  /* 0xff8000004800780b */ /* 0x000fe20003f1d000 */
[----:B--2---:R-:W-:Y:S01]  /*5b20*/  FFMA.FTZ R7, R51, c[0x0][0x23c], -R3 ;  /* 0x00008f0033077a23 */ /* 0x004fe20000010803 */
[----:B------:R1:W-:Y:S01]  /*5b30*/  MUFU.EX2 R228, R0 ;  /* 0x0000000000e47308 */ /* 0x0003e20000000800 */
[----:B-----5:R-:W-:-:S07]  /*5b40*/  FMNMX.FTZ R2, R162, R4, !PT ;  /* 0x00000004a2027209 */ /* 0x020fce0007810000 */
[----:B------:R2:W5:Y:S01]  /*5b50*/  MUFU.EX2 R238, R7 ;  /* 0x0000000700ee7308 */ /* 0x0005620000000800 */
[--C-:B------:R-:W-:Y:S01]  /*5b60*/  HSET2.LE.AND R4, R17, R157.reuse, PT ;  /* 0x0000009d11047233 */ /* 0x100fe20003803000 */
[----:B------:R-:W-:Y:S02]  /*5b70*/  FMNMX.FTZ R8, R179, R2, !PT ;  /* 0x00000002b3087209 */ /* 0x000fe40007810000 */
[----:B----4-:R-:W-:Y:S01]  /*5b80*/  F2FP.PACK_AB R2, R240, R241 ;  /* 0x000000f1f002723e */ /* 0x010fe200000000ff */
[----:B-1----:R-:W-:-:S05]  /*5b90*/  HSET2.LE.AND R0, R18, R157, PT ;  /* 0x0000009d12007233 */ /* 0x002fca0003803000 */
[----:B------:R-:W-:Y:S02]  /*5ba0*/  LOP3.LUT R10, R0, R2, RZ, 0xc0, !PT ;  /* 0x00000002000a7212 */ /* 0x000fe400078ec0ff */
[----:B------:R-:W-:Y:S01]  /*5bb0*/  FMNMX.FTZ R0, R180, R8, !PT ;  /* 0x00000008b4007209 */ /* 0x000fe20007810000 */
[--C-:B--2---:R-:W-:Y:S01]  /*5bc0*/  FFMA.FTZ R7, R48, c[0x0][0x23c], -R5.reuse ;  /* 0x00008f0030077a23 */ /* 0x104fe20000010805 */
[----:B-----5:R-:W-:Y:S02]  /*5bd0*/  F2FP.PACK_AB R6, R238, R239 ;  /* 0x000000efee06723e */ /* 0x020fe400000000ff */
[----:B------:R-:W-:Y:S01]  /*5be0*/  F2FP.PACK_AB R2, R242, R243 ;  /* 0x000000f3f202723e */ /* 0x000fe200000000ff */
[----:B------:R1:W-:Y:S01]  /*5bf0*/  MUFU.EX2 R237, R7 ;  /* 0x0000000700ed7308 */ /* 0x0003e20000000800 */
[----:B------:R-:W-:Y:S01]  /*5c00*/  LOP3.LUT R11, R4, R6, RZ, 0xc0, !PT ;  /* 0x00000006040b7212 */ /* 0x000fe200078ec0ff */
[----:B------:R-:W-:Y:S01]  /*5c10*/  FFMA.FTZ R6, R49, c[0x0][0x23c], -R5 ;  /* 0x00008f0031067a23 */ /* 0x000fe20000010805 */
[----:B------:R-:W-:-:S05]  /*5c20*/  HSET2.LE.AND R4, R9, R157, PT ;  /* 0x0000009d09047233 */ /* 0x000fca0003803000 */
[----:B------:R2:W-:Y:S01]  /*5c30*/  MUFU.EX2 R235, R6 ;  /* 0x0000000600eb7308 */ /* 0x0005e20000000800 */
[----:B-1----:R-:W-:Y:S01]  /*5c40*/  FMNMX.FTZ R7, R177, R0, !PT ;  /* 0x00000000b1077209 */ /* 0x002fe20007810000 */
[----:B------:R-:W-:Y:S01]  /*5c50*/  HSET2.LE.AND R0, R15, R157, PT ;  /* 0x0000009d0f007233 */ /* 0x000fe20003803000 */
[----:B------:R-:W-:Y:S02]  /*5c60*/  SHF.R.U32.HI R15, RZ, 0x18, R12 ;  /* 0x00000018ff0f7819 */ /* 0x000fe4000001160c */
[----:B------:R-:W-:Y:S02]  /*5c70*/  FMNMX.FTZ R7, R178, R7, !PT ;  /* 0x00000007b2077209 */ /* 0x000fe40007810000 */
[----:B------:R-:W-:Y:S01]  /*5c80*/  LOP3.LUT R8, R0, R2, RZ, 0xc0, !PT ;  /* 0x0000000200087212 */ /* 0x000fe200078ec0ff */
[----:B------:R-:W-:Y:S01]  /*5c90*/  FFMA.FTZ R2, R36, c[0x0][0x23c], -R5 ;  /* 0x00008f0024027a23 */ /* 0x000fe20000010805 */
[----:B--2---:R-:W-:Y:S01]  /*5ca0*/  F2FP.PACK_AB R6, R228, R230 ;  /* 0x000000e6e406723e */ /* 0x004fe200000000ff */
[----:B------:R-:W1:Y:S01]  /*5cb0*/  SHFL.BFLY PT, R17, R7, 0x2, 0x1f ;  /* 0x0c401f0007117f89 */ /* 0x000e6200000e0000 */
[----:B------:R-:W-:Y:S01]  /*5cc0*/  LOP3.LUT R0, R12, 0xffff, RZ, 0xc0, !PT ;  /* 0x0000ffff0c007812 */ /* 0x000fe200078ec0ff */
[----:B------:R2:W-:Y:S01]  /*5cd0*/  MUFU.EX2 R236, R2 ;  /* 0x0000000200ec7308 */ /* 0x0005e20000000800 */
[----:B------:R-:W-:-:S02]  /*5ce0*/  LOP3.LUT R9, R4, R6, RZ, 0xc0, !PT ;  /* 0x0000000604097212 */ /* 0x000fc400078ec0ff */
[----:B------:R-:W-:Y:S02]  /*5cf0*/  SHF.R.U32.HI R4, RZ, 0x10, R12 ;  /* 0x00000010ff047819 */ /* 0x000fe4000001160c */
[----:B------:R-:W-:Y:S02]  /*5d00*/  LOP3.LUT R6, R12, 0xff, RZ, 0xc0, !PT ;  /* 0x000000ff0c067812 */ /* 0x000fe400078ec0ff */
[----:B------:R-:W-:Y:S01]  /*5d10*/  SHF.R.U32.HI R0, RZ, 0x8, R0 ;  /* 0x00000008ff007819 */ /* 0x000fe20000011600 */
[C---:B---3--:R-:W-:Y:S01]  /*5d20*/  HMMA.16816.F32 R28, R8.reuse, R56, RZ ;  /* 0x00000038081c723c */ /* 0x048fe200000018ff */
[----:B------:R-:W-:Y:S01]  /*5d30*/  LOP3.LUT R12, R4, 0xff, RZ, 0xc0, !PT ;  /* 0x000000ff040c7812 */ /* 0x000fe200078ec0ff */
[----:B------:R-:W-:Y:S01]  /*5d40*/  FFMA.FTZ R4, R38, c[0x0][0x23c], -R3 ;  /* 0x00008f0026047a23 */ /* 0x000fe20000010803 */
[----:B------:R-:W-:Y:S02]  /*5d50*/  PRMT R18, R6, 0x5410, R0 ;  /* 0x0000541006127816 */ /* 0x000fe40000000000 */
[C---:B------:R-:W-:Y:S01]  /*5d60*/  LOP3.LUT R0, R14.reuse, 0xffff, RZ, 0xc0, !PT ;  /* 0x0000ffff0e007812 */ /* 0x040fe200078ec0ff */
[----:B------:R3:W-:Y:S01]  /*5d70*/  MUFU.EX2 R229, R4 ;  /* 0x0000000400e57308 */ /* 0x0007e20000000800 */
[----:B------:R-:W-:Y:S01]  /*5d80*/  SHF.R.U32.HI R6, RZ, 0x18, R14 ;  /* 0x00000018ff067819 */ /* 0x000fe2000001160e */
[----:B--2---:R-:W-:Y:S01]  /*5d90*/  FFMA.FTZ R2, R37, c[0x0][0x23c], -R5 ;  /* 0x00008f0025027a23 */ /* 0x004fe20000010805 */
[----:B------:R-:W-:Y:S01]  /*5da0*/  LOP3.LUT R13, R14, 0xff, RZ, 0xc0, !PT ;  /* 0x000000ff0e0d7812 */ /* 0x000fe200078ec0ff */
[----:B------:R-:W-:Y:S01]  /*5db0*/  HMMA.16816.F32 R32, R8, R64, RZ ;  /* 0x000000400820723c */ /* 0x000fe200000018ff */
[----:B------:R-:W-:-:S03]  /*5dc0*/  PRMT R12, R12, 0x5410, R15 ;  /* 0x000054100c0c7816 */ /* 0x000fc6000000000f */
[----:B------:R2:W-:Y:S01]  /*5dd0*/  MUFU.EX2 R231, R2 ;  /* 0x0000000200e77308 */ /* 0x0005e20000000800 */
[----:B-1----:R-:W-:-:S03]  /*5de0*/  FMNMX.FTZ R17, R7, R17, !PT ;  /* 0x0000001107117209 */ /* 0x002fc60007810000 */
[----:B------:R-:W-:Y:S01]  /*5df0*/  HMMA.16816.F32 R24, R8, R84, RZ ;  /* 0x000000540818723c */ /* 0x000fe200000018ff */
[----:B---3--:R-:W-:-:S04]  /*5e00*/  SHF.R.U32.HI R4, RZ, 0x8, R0 ;  /* 0x00000008ff047819 */ /* 0x008fc80000011600 */
[----:B------:R-:W-:Y:S01]  /*5e10*/  PRMT R13, R13, 0x5410, R4 ;  /* 0x000054100d0d7816 */ /* 0x000fe20000000004 */
[----:B------:R-:W-:Y:S02]  /*5e20*/  FMUL.FTZ R4, R72, c[0x0][0x23c] ;  /* 0x00008f0048047a20 */ /* 0x000fe40000410000 */
[----:B------:R-:W-:Y:S01]  /*5e30*/  HMMA.16816.F32 R40, R8, R58, RZ ;  /* 0x0000003a0828723c */ /* 0x000fe200000018ff */
[----:B--2---:R-:W-:-:S04]  /*5e40*/  SHF.R.U32.HI R2, RZ, 0x10, R14 ;  /* 0x00000010ff027819 */ /* 0x004fc8000001160e */
[----:B------:R-:W-:Y:S01]  /*5e50*/  LOP3.LUT R0, R2, 0xff, RZ, 0xc0, !PT ;  /* 0x000000ff02007812 */ /* 0x000fe200078ec0ff */
[--C-:B------:R-:W-:Y:S02]  /*5e60*/  FFMA.FTZ R2, R39, c[0x0][0x23c], -R3.reuse ;  /* 0x00008f0027027a23 */ /* 0x100fe40000010803 */
[C---:B------:R-:W-:Y:S01]  /*5e70*/  HMMA.16816.F32 R48, R8.reuse, R66, RZ ;  /* 0x000000420830723c */ /* 0x040fe200000018ff */
[----:B------:R-:W-:Y:S01]  /*5e80*/  PRMT R16, R0, 0x5410, R6 ;  /* 0x0000541000107816 */ /* 0x000fe20000000006 */
[----:B------:R1:W2:Y:S01]  /*5e90*/  MUFU.EX2 R227, R2 ;  /* 0x0000000200e37308 */ /* 0x0002a20000000800 */
[--C-:B------:R-:W-:Y:S01]  /*5ea0*/  FFMA.FTZ R0, R88, c[0x0][0x23c], -R3.reuse ;  /* 0x00008f0058007a23 */ /* 0x100fe20000010803 */
[--C-:B------:R-:W-:Y:S01]  /*5eb0*/  HSET2.LE.AND R6, R12, R157.reuse, PT ;  /* 0x0000009d0c067233 */ /* 0x100fe20003803000 */
[----:B------:R-:W-:Y:S03]  /*5ec0*/  LDSM.16.MT88.4 R88, [R188+0x6800] ;  /* 0x00680000bc58783b */ /* 0x000fe60000004200 */
[C---:B------:R-:W-:Y:S02]  /*5ed0*/  HMMA.16816.F32 R36, R8.reuse, R76, RZ ;  /* 0x0000004c0824723c */ /* 0x040fe400000018ff */
[----:B------:R3:W-:Y:S06]  /*5ee0*/  MUFU.EX2 R225, R0 ;  /* 0x0000000000e17308 */ /* 0x0007ec0000000800 */
[----:B------:R-:W-:Y:S01]  /*5ef0*/  HMMA.16816.F32 R44, R8, R78, RZ ;  /* 0x0000004e082c723c */ /* 0x000fe200000018ff */
[----:B-1----:R-:W-:Y:S01]  /*5f00*/  HSET2.LE.AND R2, R18, R157, PT ;  /* 0x0000009d12027233 */ /* 0x002fe20003803000 */
[----:B--2---:R-:W-:Y:S01]  /*5f10*/  F2FP.PACK_AB R7, R227, R229 ;  /* 0x000000e5e307723e */ /* 0x004fe200000000ff */
[----:B------:R-:W1:Y:S03]  /*5f20*/  SHFL.BFLY PT, R18, R17, 0x1, 0x1f ;  /* 0x0c201f0011127f89 */ /* 0x000e6600000e0000 */
[----:B------:R-:W-:Y:S01]  /*5f30*/  LOP3.LUT R15, R6, R7, RZ, 0xc0, !PT ;  /* 0x00000007060f7212 */ /* 0x000fe200078ec0ff */
[----:B---3--:R-:W-:-:S04]  /*5f40*/  FFMA.FTZ R0, R94, c[0x0][0x23c], -R3 ;  /* 0x00008f005e007a23 */ /* 0x008fc80000010803 */
[----:B------:R2:W3:Y:S01]  /*5f50*/  MUFU.EX2 R226, R0 ;  /* 0x0000000000e27308 */ /* 0x0004e20000000800 */
[----:B-1----:R-:W-:Y:S02]  /*5f60*/  FMNMX.FTZ R71, R17, R18, !PT ;  /* 0x0000001211477209 */ /* 0x002fe40007810000 */
[----:B--2---:R-:W-:Y:S02]  /*5f70*/  FSEL R0, R4, RZ, P0 ;  /* 0x000000ff04007208 */ /* 0x004fe40000000000 */
[----:B------:R-:W-:Y:S02]  /*5f80*/  F2FP.PACK_AB R4, R231, R236 ;  /* 0x000000ece704723e */ /* 0x000fe400000000ff */
[----:B------:R-:W-:Y:S01]  /*5f90*/  FSETP.NEU.FTZ.AND P0, PT, R71, -INF , PT ;  /* 0xff8000004700780b */ /* 0x000fe20003f1d000 */
[--C-:B------:R-:W-:Y:S01]  /*5fa0*/  FFMA.FTZ R6, R112, c[0x0][0x23c], -R0.reuse ;  /* 0x00008f0070067a23 */ /* 0x100fe20000010800 */
[----:B------:R-:W-:Y:S01]  /*5fb0*/  LOP3.LUT R14, R2, R4, RZ, 0xc0, !PT ;  /* 0x00000004020e7212 */ /* 0x000fe200078ec0ff */
[----:B------:R-:W-:Y:S01]  /*5fc0*/  FFMA.FTZ R12, R95, c[0x0][0x23c], -R0 ;  /* 0x00008f005f0c7a23 */ /* 0x000fe20000010800 */
[--C-:B------:R-:W-:Y:S01]  /*5fd0*/  HSET2.LE.AND R2, R13, R157.reuse, PT ;  /* 0x0000009d0d027233 */ /* 0x100fe20003803000 */
[----:B------:R-:W-:Y:S01]  /*5fe0*/  F2FP.PACK_AB R4, R235, R237 ;  /* 0x000000edeb04723e */ /* 0x000fe200000000ff */
[----:B------:R1:W-:Y:S01]  /*5ff0*/  MUFU.EX2 R223, R6 ;  /* 0x0000000600df7308 */ /* 0x0003e20000000800 */
[----:B------:R-:W-:Y:S01]  /*6000*/  HSET2.LE.AND R13, R16, R157, PT ;  /* 0x0000009d100d7233 */ /* 0x000fe20003803000 */
[----:B---3--:R-:W-:-:S04]  /*6010*/  F2FP.PACK_AB R16, R226, R225 ;  /* 0x000000e1e210723e */ /* 0x008fc800000000ff */
[----:B------:R-:W-:Y:S02]  /*6020*/  LOP3.LUT R13, R13, R16, RZ, 0xc0, !PT ;  /* 0x000000100d0d7212 */ /* 0x000fe400078ec0ff */
[----:B------:R2:W-:Y:S01]  /*6030*/  MUFU.EX2 R224, R12 ;  /* 0x0000000c00e07308 */ /* 0x0005e20000000800 */
[----:B-1----:R-:W-:Y:S02]  /*6040*/  IMAD.WIDE.U32 R6, R21, -0x2daee0ad, RZ ;  /* 0xd2511f5315067825 */ /* 0x002fe400078e00ff */
[----:B------:R-:W-:Y:S03]  /*6050*/  HMMA.16816.F32 R20, R8, R86, RZ ;  /* 0x000000560814723c */ /* 0x000fe600000018ff */
[----:B------:R-:W-:Y:S02]  /*6060*/  LOP3.LUT R7, R7, UR8, R104, 0x96, !PT ;  /* 0x0000000807077c12 */ /* 0x000fe4000f8e9668 */
[----:B------:R-:W-:-:S02]  /*6070*/  LOP3.LUT R6, R63, UR6, R6, 0x96, !PT ;  /* 0x000000063f067c12 */ /* 0x000fc4000f8e9606 */
[----:B--2---:R-:W-:Y:S01]  /*6080*/  LOP3.LUT R12, R2, R4, RZ, 0xc0, !PT ;  /* 0x00000004020c7212 */ /* 0x004fe200078ec0ff */
[--C-:B------:R-:W-:Y:S01]  /*6090*/  FFMA.FTZ R2, R114, c[0x0][0x23c], -R0.reuse ;  /* 0x00008f0072027a23 */ /* 0x100fe20000010800 */
[----:B------:R-:W-:Y:S01]  /*60a0*/  IADD3 R9, R68, 0x1, RZ ;  /* 0x0000000144097810 */ /* 0x000fe20007ffe0ff */
[----:B------:R-:W-:Y:S02]  /*60b0*/  IMAD.WIDE.U32 R16, R7, -0x326172a9, RZ ;  /* 0xcd9e8d5707107825 */ /* 0x000fe400078e00ff */
[----:B------:R1:W-:Y:S01]  /*60c0*/  MUFU.EX2 R222, R2 ;  /* 0x0000000200de7308 */ /* 0x0003e20000000800 */
[----:B------:R-:W-:Y:S01]  /*60d0*/  LOP3.LUT R18, R73, UR27, R9, 0x96, !PT ;  /* 0x0000001b49127c12 */ /* 0x000fe2000f8e9609 */
[----:B------:R-:W-:Y:S01]  /*60e0*/  FFMA.FTZ R4, R115, c[0x0][0x23c], -R0 ;  /* 0x00008f0073047a23 */ /* 0x000fe20000010800 */
[----:B------:R-:W-:Y:S01]  /*60f0*/  HMMA.16816.F32 R144, R12, R80, R28 ;  /* 0x000000500c90723c */ /* 0x000fe2000000181c */
[----:B------:R-:W-:-:S04]  /*6100*/  IMAD.WIDE.U32 R6, R6, -0x326172a9, RZ ;  /* 0xcd9e8d5706067825 */ /* 0x000fc800078e00ff */
[----:B------:R2:W3:Y:S01]  /*6110*/  MUFU.EX2 R221, R4 ;  /* 0x0000000400dd7308 */ /* 0x0004e20000000800 */
[C---:B------:R-:W-:Y:S02]  /*6120*/  LOP3.LUT R11, R6.reuse, 0xffff, RZ, 0xc0, !PT ;  /* 0x0000ffff060b7812 */ /* 0x040fe400078ec0ff */
[----:B------:R-:W-:Y:S01]  /*6130*/  LOP3.LUT R9, R6, 0xff, RZ, 0xc0, !PT ;  /* 0x000000ff06097812 */ /* 0x000fe200078ec0ff */
[----:B------:R-:W-:Y:S01]  /*6140*/  HMMA.16816.F32 R104, R12, R102, R20 ;  /* 0x000000660c68723c */ /* 0x000fe20000001814 */
[----:B------:R-:W-:Y:S01]  /*6150*/  SHF.R.U32.HI R11, RZ, 0x8, R11 ;  /* 0x00000008ff0b7819 */ /* 0x000fe2000001160b */
[----:B-1----:R-:W-:-:S03]  /*6160*/  FMUL.FTZ R2, R71, c[0x0][0x23c] ;  /* 0x00008f0047027a20 */ /* 0x002fc60000410000 */
[----:B------:R-:W-:Y:S02]  /*6170*/  PRMT R11, R9, 0x5410, R11 ;  /* 0x00005410090b7816 */ /* 0x000fe4000000000b */
[----:B------:R-:W-:Y:S01]  /*6180*/  IMAD.WIDE.U32 R20, R18, -0x326172a9, RZ ;  /* 0xcd9e8d5712147825 */ /* 0x000fe200078e00ff */
[----:B------:R-:W-:Y:S01]  /*6190*/  HMMA.16816.F32 R140, R12, R88, R32 ;  /* 0x000000580c8c723c */ /* 0x000fe20000001820 */
[----:B------:R-:W-:Y:S02]  /*61a0*/  FSEL R2, R2, RZ, P0 ;  /* 0x000000ff02027208 */ /* 0x000fe40000000000 */
[----:B--2---:R-:W-:-:S03]  /*61b0*/  LOP3.LUT R4, R7, UR17, R16, 0x96, !PT ;  /* 0x0000001107047c12 */ /* 0x004fc6000f8e9610 */
[----:B------:R-:W-:Y:S01]  /*61c0*/  FFMA.FTZ R7, R113, c[0x0][0x23c], -R2 ;  /* 0x00008f0071077a23 */ /* 0x000fe20000010802 */
[----:B------:R-:W-:Y:S01]  /*61d0*/  SHF.R.U32.HI R16, RZ, 0x18, R6 ;  /* 0x00000018ff107819 */ /* 0x000fe20000011606 */
[--C-:B------:R-:W-:Y:S01]  /*61e0*/  FFMA.FTZ R8, R116, c[0x0][0x23c], -R2.reuse ;  /* 0x00008f0074087a23 */ /* 0x100fe20000010802 */
[----:B------:R-:W-:Y:S01]  /*61f0*/  LOP3.LUT R10, R4, 0xff, RZ, 0xc0, !PT ;  /* 0x000000ff040a7812 */ /* 0x000fe200078ec0ff */
[----:B------:R1:W-:Y:S01]  /*6200*/  MUFU.EX2 R219, R7 ;  /* 0x0000000700db7308 */ /* 0x0003e20000000800 */
[C---:B------:R-:W-:Y:S07]  /*6210*/  HMMA.16816.F32 R136, R12.reuse, R96, R36 ;  /* 0x000000600c88723c */ /* 0x040fee0000001824 */
[----:B------:R2:W4:Y:S01]  /*6220*/  MUFU.EX2 R220, R8 ;  /* 0x0000000800dc7308 */ /* 0x0005220000000800 */
[----:B------:R-:W-:Y:S01]  /*6230*/  HMMA.16816.F32 R128, R12, R100, R24 ;  /* 0x000000640c80723c */ /* 0x000fe20000001818 */
[----:B-1----:R-:W-:-:S07]  /*6240*/  FFMA.FTZ R7, R117, c[0x0][0x23c], -R2 ;  /* 0x00008f0075077a23 */ /* 0x002fce0000010802 */
[----:B------:R-:W-:Y:S01]  /*6250*/  HMMA.16816.F32 R132, R12, R82, R40 ;  /* 0x000000520c84723c */ /* 0x000fe20000001828 */
[----:B------:R1:W-:Y:S01]  /*6260*/  MUFU.EX2 R218, R7 ;  /* 0x0000000700da7308 */ /* 0x0003e20000000800 */
[----:B--2---:R-:W-:-:S06]  /*6270*/  SHF.R.U32.HI R8, RZ, 0x10, R6 ;  /* 0x00000010ff087819 */ /* 0x004fcc0000011606 */
[----:B------:R-:W-:Y:S01]  /*6280*/  HMMA.16816.F32 R120, R12, R90, R48 ;  /* 0x0000005a0c78723c */ /* 0x000fe20000001830 */
[----:B------:R-:W-:Y:S02]  /*6290*/  LOP3.LUT R6, R4, 0xffff, RZ, 0xc0, !PT ;  /* 0x0000ffff04067812 */ /* 0x000fe400078ec0ff */
[----:B------:R-:W-:Y:S02]  /*62a0*/  LOP3.LUT R8, R8, 0xff, RZ, 0xc0, !PT ;  /* 0x000000ff08087812 */ /* 0x000fe400078ec0ff */
[----:B------:R-:W-:Y:S02]  /*62b0*/  SHF.R.U32.HI R9, RZ, 0x8, R6 ;  /* 0x00000008ff097819 */ /* 0x000fe40000011606 */
[----:B------:R-:W-:Y:S02]  /*62c0*/  SHF.R.U32.HI R6, RZ, 0x10, R4 ;  /* 0x00000010ff067819 */ /* 0x000fe40000011604 */
[----:B------:R-:W-:Y:S01]  /*62d0*/  PRMT R8, R8, 0x5410, R16 ;  /* 0x0000541008087816 */ /* 0x000fe20000000010 */
[----:B-1----:R-:W-:Y:S01]  /*62e0*/  FFMA.FTZ R7, R119, c[0x0][0x23c], -R2 ;  /* 0x00008f0077077a23 */ /* 0x002fe20000010802 */
[----:B------:R-:W-:-:S02]  /*62f0*/  PRMT R16, R10, 0x5410, R9 ;  /* 0x000054100a107816 */ /* 0x000fc40000000009 */
[----:B------:R-:W-:Y:S01]  /*6300*/  SHF.R.U32.HI R10, RZ, 0x18, R4 ;  /* 0x00000018ff0a7819 */ /* 0x000fe20000011604 */
[----:B------:R1:W2:Y:S01]  /*6310*/  MUFU.EX2 R216, R7 ;  /* 0x0000000700d87308 */ /* 0x0002a20000000800 */
[----:B------:R-:W-:Y:S01]  /*6320*/  LOP3.LUT R9, R6, 0xff, RZ, 0xc0, !PT ;  /* 0x000000ff06097812 */ /* 0x000fe200078ec0ff */
[--C-:B------:R-:W-:Y:S01]  /*6330*/  HSET2.LE.AND R4, R11, R157.reuse, PT ;  /* 0x0000009d0b047233 */ /* 0x100fe20003803000 */
[----:B---3--:R-:W-:Y:S02]  /*6340*/  F2FP.PACK_AB R6, R221, R222 ;  /* 0x000000dedd06723e */ /* 0x008fe400000000ff */
[----:B------:R-:W-:Y:S02]  /*6350*/  PRMT R9, R9, 0x5410, R10 ;  /* 0x0000541009097816 */ /* 0x000fe4000000000a */
[----:B------:R-:W-:Y:S01]  /*6360*/  LOP3.LUT R10, R4, R6, RZ, 0xc0, !PT ;  /* 0x00000006040a7212 */ /* 0x000fe200078ec0ff */
[----:B------:R-:W-:Y:S01]  /*6370*/  HSET2.LE.AND R4, R16, R157, PT ;  /* 0x0000009d10047233 */ /* 0x000fe20003803000 */
[----:B----4-:R-:W-:Y:S01]  /*6380*/  F2FP.PACK_AB R11, R219, R220 ;  /* 0x000000dcdb0b723e */ /* 0x010fe200000000ff */
[----:B------:R-:W-:Y:S01]  /*6390*/  FFMA.FTZ R16, R124, c[0x0][0x23c], -R0 ;  /* 0x00008f007c107a23 */ /* 0x000fe20000010800 */
[----:B------:R-:W-:-:S03]  /*63a0*/  F2FP.PACK_AB R6, R223, R224 ;  /* 0x000000e0df06723e */ /* 0x000fc600000000ff */
[----:B------:R-:W-:Y:S01]  /*63b0*/  MUFU.EX2 R215, R16 ;  /* 0x0000001000d77308 */ /* 0x000fe20000000800 */
[--C-:B-1----:R-:W-:Y:S01]  /*63c0*/  HSET2.LE.AND R7, R8, R157.reuse, PT ;  /* 0x0000009d08077233 */ /* 0x102fe20003803000 */
[----:B------:R-:W-:Y:S02]  /*63d0*/  FFMA.FTZ R8, R118, c[0x0][0x23c], -R0 ;  /* 0x00008f0076087a23 */ /* 0x000fe40000010800 */
[----:B------:R-:W-:Y:S02]  /*63e0*/  HMMA.16816.F32 R116, R12, R98, R44 ;  /* 0x000000620c74723c */ /* 0x000fe4000000182c */
[----:B------:R-:W-:Y:S02]  /*63f0*/  LOP3.LUT R11, R7, R11, RZ, 0xc0, !PT ;  /* 0x0000000b070b7212 */ /* 0x000fe400078ec0ff */
[----:B------:R1:W-:Y:S01]  /*6400*/  MUFU.EX2 R217, R8 ;  /* 0x0000000800d97308 */ /* 0x0003e20000000800 */
[----:B------:R-:W-:Y:S01]  /*6410*/  HSET2.LE.AND R7, R9, R157, PT ;  /* 0x0000009d09077233 */ /* 0x000fe20003803000 */
[----:B--2---:R-:W-:Y:S01]  /*6420*/  F2FP.PACK_AB R9, R216, R218 ;  /* 0x000000dad809723e */ /* 0x004fe200000000ff */
[----:B------:R-:W-:-:S03]  /*6430*/  FFMA.FTZ R13, R110, c[0x0][0x23c], -R2 ;  /* 0x00008f006e0d7a23 */ /* 0x000fc60000010802 */
[----:B------:R-:W-:Y:S01]  /*6440*/  LOP3.LUT R9, R7, R9, RZ, 0xc0, !PT ;  /* 0x0000000907097212 */ /* 0x000fe200078ec0ff */
[--C-:B------:R-:W-:Y:S01]  /*6450*/  FFMA.FTZ R7, R109, c[0x0][0x23c], -R0.reuse ;  /* 0x00008f006d077a23 */ /* 0x100fe20000010800 */
[----:B------:R-:W-:Y:S01]  /*6460*/  MUFU.EX2 R212, R13 ;  /* 0x0000000d00d47308 */ /* 0x000fe20000000800 */
[----:B-1----:R-:W-:Y:S01]  /*6470*/  LOP3.LUT R8, R4, R6, RZ, 0xc0, !PT ;  /* 0x0000000604087212 */ /* 0x002fe200078ec0ff */
[----:B------:R-:W-:Y:S01]  /*6480*/  FFMA.FTZ R4, R108, c[0x0][0x23c], -R0 ;  /* 0x00008f006c047a23 */ /* 0x000fe20000010800 */
[----:B------:R-:W-:-:S05]  /*6490*/  LOP3.LUT R6, R17, UR7, R156, 0x96, !PT ;  /* 0x0000000711067c12 */ /* 0x000fca000f8e969c */
[----:B------:R1:W-:Y:S01]  /*64a0*/  MUFU.EX2 R213, R7 ;  /* 0x0000000700d57308 */ /* 0x0003e20000000800 */
[C---:B------:R-:W-:Y:S07]  /*64b0*/  HMMA.16816.F32 R32, R8.reuse, R64, RZ ;  /* 0x000000400820723c */ /* 0x040fee00000018ff */
[----:B------:R2:W3:Y:S01]  /*64c0*/  MUFU.EX2 R214, R4 ;  /* 0x0000000400d67308 */ /* 0x0004e20000000800 */
[----:B------:R-:W-:Y:S01]  /*64d0*/  HMMA.16816.F32 R36, R8, R56, RZ ;  /* 0x000000380824723c */ /* 0x000fe200000018ff */
[----:B-1----:R-:W-:-:S07]  /*64e0*/  IMAD.WIDE.U32 R6, R6, -0x2daee0ad, RZ ;  /* 0xd2511f5306067825 */ /* 0x002fce00078e00ff */
[C---:B------:R-:W-:Y:S01]  /*64f0*/  HMMA.16816.F32 R56, R8.reuse, R58, RZ ;  /* 0x0000003a0838723c */ /* 0x040fe200000018ff */
[C---:B------:R-:W-:Y:S02]  /*6500*/  LOP3.LUT R12, R6.reuse, 0xffff, RZ, 0xc0, !PT ;  /* 0x0000ffff060c7812 */ /* 0x040fe400078ec0ff */
[----:B------:R-:W-:Y:S02]  /*6510*/  LOP3.LUT R14, R6, 0xff, RZ, 0xc0, !PT ;  /* 0x000000ff060e7812 */ /* 0x000fe400078ec0ff */
[----:B--2---:R-:W-:Y:S02]  /*6520*/  LOP3.LUT R4, R21, UR15, R54, 0x96, !PT ;  /* 0x0000000f15047c12 */ /* 0x004fe4000f8e9636 */
[----:B------:R-:W-:Y:S01]  /*6530*/  SHF.R.U32.HI R18, RZ, 0x18, R6 ;  /* 0x00000018ff127819 */ /* 0x000fe20000011606 */
[----:B------:R-:W-:Y:S01]  /*6540*/  HMMA.16816.F32 R48, R8, R66, RZ ;  /* 0x000000420830723c */ /* 0x000fe200000018ff */
[----:B------:R-:W-:Y:S01]  /*6550*/  SHF.R.U32.HI R12, RZ, 0x8, R12 ;  /* 0x00000008ff0c7819 */ /* 0x000fe2000001160c */
[----:B------:R-:W-:-:S03]  /*6560*/  IMAD.WIDE.U32 R22, R4, -0x2daee0ad, RZ ;  /* 0xd2511f5304167825 */ /* 0x000fc600078e00ff */
[----:B------:R-:W-:Y:S01]  /*6570*/  PRMT R14, R14, 0x5410, R12 ;  /* 0x000054100e0e7816 */ /* 0x000fe2000000000c */
[----:B------:R-:W-:Y:S01]  /*6580*/  FFMA.FTZ R4, R125, c[0x0][0x23c], -R2 ;  /* 0x00008f007d047a23 */ /* 0x000fe20000010802 */
[----:B------:R-:W-:Y:S01]  /*6590*/  LOP3.LUT R19, R23, UR12, R60, 0x96, !PT ;  /* 0x0000000c17137c12 */ /* 0x000fe2000f8e963c */
[----:B------:R-:W-:Y:S01]  /*65a0*/  FFMA.FTZ R12, R148, c[0x0][0x23c], -R2 ;  /* 0x00008f00940c7a23 */ /* 0x000fe20000010802 */
[C---:B------:R-:W-:Y:S01]  /*65b0*/  HMMA.16816.F32 R28, R8.reuse, R76, RZ ;  /* 0x0000004c081c723c */ /* 0x040fe200000018ff */
[----:B------:R1:W-:Y:S07]  /*65c0*/  MUFU.EX2 R211, R4 ;  /* 0x0000000400d37308 */ /* 0x0003ee0000000800 */
[C---:B------:R-:W-:Y:S01]  /*65d0*/  HMMA.16816.F32 R44, R8.reuse, R78, RZ ;  /* 0x0000004e082c723c */ /* 0x040fe200000018ff */
[----:B------:R2:W-:Y:S07]  /*65e0*/  MUFU.EX2 R209, R12 ;  /* 0x0000000c00d17308 */ /* 0x0005ee0000000800 */
[----:B------:R-:W-:Y:S01]  /*65f0*/  HMMA.16816.F32 R24, R8, R84, RZ ;  /* 0x000000540818723c */ /* 0x000fe200000018ff */
[----:B-1----:R-:W-:-:S02]  /*6600*/  LOP3.LUT R4, R7, UR16, R62, 0x96, !PT ;  /* 0x0000001007047c12 */ /* 0x002fc4000f8e963e */
[----:B------:R-:W-:Y:S01]  /*6610*/  SHF.R.U32.HI R7, RZ, 0x10, R6 ;  /* 0x00000010ff077819 */ /* 0x000fe20000011606 */
[----:B------:R-:W-:Y:S01]  /*6620*/  FFMA.FTZ R6, R111, c[0x0][0x23c], -R2 ;  /* 0x00008f006f067a23 */ /* 0x000fe20000010802 */
[C---:B------:R-:W-:Y:S02]  /*6630*/  LOP3.LUT R17, R4.reuse, 0xff, RZ, 0xc0, !PT ;  /* 0x000000ff04117812 */ /* 0x040fe400078ec0ff */
[----:B------:R-:W-:Y:S01]  /*6640*/  LOP3.LUT R15, R7, 0xff, RZ, 0xc0, !PT ;  /* 0x000000ff070f7812 */ /* 0x000fe200078ec0ff */
[----:B------:R1:W4:Y:S01]  /*6650*/  MUFU.EX2 R210, R6 ;  /* 0x0000000600d27308 */ /* 0x0003220000000800 */
[----:B------:R-:W-:Y:S01]  /*6660*/  LOP3.LUT R7, R4, 0xffff, RZ, 0xc0, !PT ;  /* 0x0000ffff04077812 */ /* 0x000fe200078ec0ff */
[----:B------:R-:W-:Y:S01]  /*6670*/  HMMA.16816.F32 R60, R8, R86, RZ ;  /* 0x00000056083c723c */ /* 0x000fe200000018ff */
[----:B------:R-:W-:Y:S02]  /*6680*/  SHF.R.U32.HI R16, RZ, 0x18, R4 ;  /* 0x00000018ff107819 */ /* 0x000fe40000011604 */
[----:B------:R-:W-:-:S02]  /*6690*/  SHF.R.U32.HI R13, RZ, 0x8, R7 ;  /* 0x00000008ff0d7819 */ /* 0x000fc40000011607 */
[----:B--2---:R-:W-:Y:S02]  /*66a0*/  PRMT R12, R15, 0x5410, R18 ;  /* 0x000054100f0c7816 */ /* 0x004fe40000000012 */
[----:B------:R-:W-:Y:S01]  /*66b0*/  PRMT R13, R17, 0x5410, R13 ;  /* 0x00005410110d7816 */ /* 0x000fe2000000000d */
[----:B------:R-:W-:Y:S01]  /*66c0*/  FFMA.FTZ R8, R126, c[0x0][0x23c], -R5 ;  /* 0x00008f007e087a23 */ /* 0x000fe20000010805 */
[--C-:B------:R-:W-:Y:S02]  /*66d0*/  LOP3.LUT R17, R53, UR13, R20.reuse, 0x96, !PT ;  /* 0x0000000d35117c12 */ /* 0x100fe4000f8e9614 */
[----:B------:R-:W-:Y:S01]  /*66e0*/  LOP3.LUT R10, R233, UR13, R20, 0x96, !PT ;  /* 0x0000000de90a7c12 */ /* 0x000fe2000f8e9614 */
[----:B------:R2:W-:Y:S01]  /*66f0*/  MUFU.EX2 R208, R8 ;  /* 0x0000000800d07308 */ /* 0x0005e20000000800 */
[----:B-1----:R-:W-:Y:S01]  /*6700*/  SHF.R.U32.HI R6, RZ, 0x10, R4 ;  /* 0x00000010ff067819 */ /* 0x002fe20000011604 */
[----:B------:R-:W-:Y:S02]  /*6710*/  HSET2.LE.AND R4, R14, R157, PT ;  /* 0x0000009d0e047233 */ /* 0x000fe40003803000 */
[----:B------:R-:W-:Y:S01]  /*6720*/  IMAD.WIDE.U32 R76, R10, -0x2daee0ad, RZ ;  /* 0xd2511f530a4c7825 */ /* 0x000fe200078e00ff */
[----:B------:R-:W-:-:S02]  /*6730*/  LOP3.LUT R7, R6, 0xff, RZ, 0xc0, !PT ;  /* 0x000000ff06077812 */ /* 0x000fc400078ec0ff */
[----:B---3--:R-:W-:Y:S02]  /*6740*/  F2FP.PACK_AB R6, R213, R214 ;  /* 0x000000d6d506723e */ /* 0x008fe400000000ff */
[----:B------:R-:W-:Y:S01]  /*6750*/  PRMT R16, R7, 0x5410, R16 ;  /* 0x0000541007107816 */ /* 0x000fe20000000010 */
[--C-:B------:R-:W-:Y:S01]  /*6760*/  HSET2.LE.AND R7, R13, R157.reuse, PT ;  /* 0x0000009d0d077233 */ /* 0x100fe20003803000 */
[----:B------:R-:W-:Y:S01]  /*6770*/  LOP3.LUT R14, R4, R6, RZ, 0xc0, !PT ;  /* 0x00000006040e7212 */ /* 0x000fe200078ec0ff */
[--C-:B------:R-:W-:Y:S01]  /*6780*/  HSET2.LE.AND R4, R12, R157.reuse, PT ;  /* 0x0000009d0c047233 */ /* 0x100fe20003803000 */
[----:B----4-:R-:W-:Y:S02]  /*6790*/  F2FP.PACK_AB R6, R210, R212 ;  /* 0x000000d4d206723e */ /* 0x010fe400000000ff */
[----:B------:R-:W-:Y:S01]  /*67a0*/  F2FP.PACK_AB R12, R215, R217 ;  /* 0x000000d9d70c723e */ /* 0x000fe200000000ff */
[----:B--2---:R-:W-:Y:S01]  /*67b0*/  FFMA.FTZ R8, R127, c[0x0][0x23c], -R5 ;  /* 0x00008f007f087a23 */ /* 0x004fe20000010805 */
[----:B------:R-:W-:Y:S01]  /*67c0*/  LOP3.LUT R15, R4, R6, RZ, 0xc0, !PT ;  /* 0x00000006040f7212 */ /* 0x000fe200078ec0ff */
[----:B------:R-:W-:Y:S01]  /*67d0*/  HSET2.LE.AND R4, R16, R157, PT ;  /* 0x0000009d10047233 */ /* 0x000fe20003803000 */
[----:B------:R-:W-:Y:S01]  /*67e0*/  F2FP.PACK_AB R6, R209, R211 ;  /* 0x000000d3d106723e */ /* 0x000fe200000000ff */
[----:B------:R-:W-:Y:S01]  /*67f0*/  IMAD.WIDE.U32 R16, R17, -0x2daee0ad, RZ ;  /* 0xd2511f5311107825 */ /* 0x000fe200078e00ff */
[----:B------:R-:W-:Y:S01]  /*6800*/  LOP3.LUT R12, R7, R12, RZ, 0xc0, !PT ;  /* 0x0000000c070c7212 */ /* 0x000fe200078ec0ff */
[----:B------:R1:W-:Y:S01]  /*6810*/  MUFU.EX2 R183, R8 ;  /* 0x0000000800b77308 */ /* 0x0003e20000000800 */
[----:B------:R-:W-:Y:S01]  /*6820*/  LOP3.LUT R13, R4, R6, RZ, 0xc0, !PT ;  /* 0x00000006040d7212 */ /* 0x000fe200078ec0ff */
[----:B------:R-:W-:Y:S01]  /*6830*/  IMAD.WIDE.U32 R6, R19, -0x326172a9, RZ ;  /* 0xcd9e8d5713067825 */ /* 0x000fe200078e00ff */
[----:B------:R-:W-:-:S04]  /*6840*/  LOP3.LUT R4, R17, UR10, R22, 0x96, !PT ;  /* 0x0000000a11047c12 */ /* 0x000fc8000f8e9616 */
[----:B------:R-:W-:Y:S01]  /*6850*/  LOP3.LUT R7, R7, UR11, R52, 0x96, !PT ;  /* 0x0000000b07077c12 */ /* 0x000fe2000f8e9634 */
[----:B------:R-:W-:Y:S01]  /*6860*/  IMAD.WIDE.U32 R42, R4, -0x326172a9, RZ ;  /* 0xcd9e8d57042a7825 */ /* 0x000fe200078e00ff */
[----:B------:R-:W-:Y:S04]  /*6870*/  HMMA.16816.F32 R52, R12, R88, R32 ;  /* 0x000000580c34723c */ /* 0x000fe80000001820 */
[----:B------:R-:W-:Y:S01]  /*6880*/  LOP3.LUT R4, R43, UR9, R6, 0x96, !PT ;  /* 0x000000092b047c12 */ /* 0x000fe2000f8e9606 */
[----:B------:R-:W-:-:S03]  /*6890*/  IMAD.WIDE.U32 R6, R7, -0x2daee0ad, RZ ;  /* 0xd2511f5307067825 */ /* 0x000fc600078e00ff */
[C---:B------:R-:W-:Y:S01]  /*68a0*/  HMMA.16816.F32 R64, R12.reuse, R80, R36 ;  /* 0x000000500c40723c */ /* 0x040fe20000001824 */
[----:B------:R-:W-:Y:S01]  /*68b0*/  IMAD.WIDE.U32 R40, R4, -0x2daee0ad, RZ ;  /* 0xd2511f5304287825 */ /* 0x000fe200078e00ff */
[----:B------:R-:W-:Y:S01]  /*68c0*/  LOP3.LUT R4, R21, UR15, R182, 0x96, !PT ;  /* 0x0000000f15047c12 */ /* 0x000fe2000f8e96b6 */
[----:B------:R-:W-:Y:S01]  /*68d0*/  LDSM.16.MT88.4 R36, [R187+0x7000] ;  /* 0x00700000bb24783b */ /* 0x000fe20000004200 */
[----:B------:R-:W-:Y:S01]  /*68e0*/  LOP3.LUT R7, R7, UR8, R16, 0x96, !PT ;  /* 0x0000000807077c12 */ /* 0x000fe2000f8e9610 */
[----:B-1----:R-:W-:Y:S01]  /*68f0*/  FFMA.FTZ R8, R149, c[0x0][0x23c], -R5 ;  /* 0x00008f0095087a23 */ /* 0x002fe20000010805 */
[----:B------:R-:W-:Y:S01]  /*6900*/  LOP3.LUT R6, R41, UR6, R6, 0x96, !PT ;  /* 0x0000000629067c12 */ /* 0x000fe2000f8e9606 */
[----:B------:R-:W-:Y:S01]  /*6910*/  LDSM.16.MT88.4 R20, [R188+0x7000] ;  /* 0x00700000bc14783b */ /* 0x000fe20000004200 */
[----:B------:R-:W-:Y:S01]  /*6920*/  HMMA.16816.F32 R108, R12, R96, R28 ;  /* 0x000000600c6c723c */ /* 0x000fe2000000181c */
[----:B------:R1:W-:Y:S01]  /*6930*/  MUFU.EX2 R182, R8 ;  /* 0x0000000800b67308 */ /* 0x0003e20000000800 */
[----:B------:R-:W-:Y:S01]  /*6940*/  IMAD.WIDE.U32 R32, R7, -0x326172a9, RZ ;  /* 0xcd9e8d5707207825 */ /* 0x000fe200078e00ff */
[----:B------:R-:W2:Y:S03]  /*6950*/  LDSM.16.MT88.4 R28, [R185+0x7000] ;  /* 0x00700000b91c783b */ /* 0x000ea60000004200 */
[----:B------:R-:W-:-:S02]  /*6960*/  IMAD.WIDE.U32 R6, R6, -0x326172a9, RZ ;  /* 0xcd9e8d5706067825 */ /* 0x000fc400078e00ff */
[C---:B------:R-:W-:Y:S01]  /*6970*/  HMMA.16816.F32 R124, R12.reuse, R100, R24 ;  /* 0x000000640c7c723c */ /* 0x040fe20000001818 */
[----:B------:R-:W3:Y:S02]  /*6980*/  LDSM.16.MT88.4 R24, [R186+0x7000] ;  /* 0x00700000ba18783b */ /* 0x000ee40000004200 */
[----:B------:R-:W-:Y:S02]  /*6990*/  LOP3.LUT R16, R6, 0xff, RZ, 0xc0, !PT ;  /* 0x000000ff06107812 */ /* 0x000fe400078ec0ff */
[--C-:B------:R-:W-:Y:S02]  /*69a0*/  SHF.R.U32.HI R17, RZ, 0x10, R6.reuse ;  /* 0x00000010ff117819 */ /* 0x100fe40000011606 */
[----:B------:R-:W-:Y:S01]  /*69b0*/  SHF.R.U32.HI R18, RZ, 0x18, R6 ;  /* 0x00000018ff127819 */ /* 0x000fe20000011606 */
[----:B------:R-:W-:Y:S01]  /*69c0*/  HMMA.16816.F32 R56, R12, R82, R56 ;  /* 0x000000520c38723c */ /* 0x000fe20000001838 */
[----:B-1----:R-:W-:-:S04]  /*69d0*/  IMAD.WIDE.U32 R8, R4, -0x2daee0ad, RZ ;  /* 0xd2511f5304087825 */ /* 0x002fc800078e00ff */
[----:B------:R-:W-:Y:S01]  /*69e0*/  FFMA.FTZ R4, R150, c[0x0][0x23c], -R5 ;  /* 0x00008f0096047a23 */ /* 0x000fe20000010805 */
[----:B------:R-:W-:Y:S01]  /*69f0*/  LOP3.LUT R19, R77, UR10, R8, 0x96, !PT ;  /* 0x0000000a4d137c12 */ /* 0x000fe2000f8e9608 */
[----:B------:R-:W-:Y:S01]  /*6a00*/  FFMA.FTZ R8, R152, c[0x0][0x23c], -R3 ;  /* 0x00008f0098087a23 */ /* 0x000fe20000010803 */
[----:B------:R-:W-:Y:S01]  /*6a10*/  LOP3.LUT R34, R9, UR12, R92, 0x96, !PT ;  /* 0x0000000c09227c12 */ /* 0x000fe2000f8e965c */
[----:B------:R1:W-:Y:S01]  /*6a20*/  MUFU.EX2 R181, R4 ;  /* 0x0000000400b57308 */ /* 0x0003e20000000800 */
[C---:B------:R-:W-:Y:S01]  /*6a30*/  HMMA.16816.F32 R48, R12.reuse, R90, R48 ;  /* 0x0000005a0c30723c */ /* 0x040fe20000001830 */
[----:B------:R-:W-:Y:S01]  /*6a40*/  IMAD.WIDE.U32 R92, R19, -0x326172a9, RZ ;  /* 0xcd9e8d57135c7825 */ /* 0x000fe200078e00ff */
[----:B------:R-:W4:Y:S05]  /*6a50*/  LDSM.16.MT88.4 R88, [R185+0x7800] ;  /* 0x00780000b958783b */ /* 0x000f2a0000004200 */
[----:B------:R5:W-:Y:S01]  /*6a60*/  MUFU.EX2 R156, R8 ;  /* 0x00000008009c7308 */ /* 0x000be20000000800 */
[----:B------:R-:W-:Y:S01]  /*6a70*/  HMMA.16816.F32 R44, R12, R98, R44 ;  /* 0x000000620c2c723c */ /* 0x000fe2000000182c */
[----:B-1----:R-:W-:-:S07]  /*6a80*/  LOP3.LUT R4, R7, UR17, R32, 0x96, !PT ;  /* 0x0000001107047c12 */ /* 0x002fce000f8e9620 */
[----:B------:R-:W-:Y:S01]  /*6a90*/  HMMA.16816.F32 R60, R12, R102, R60 ;  /* 0x000000660c3c723c */ /* 0x000fe2000000183c */
[----:B------:R-:W-:Y:S02]  /*6aa0*/  LOP3.LUT R7, R6, 0xffff, RZ, 0xc0, !PT ;  /* 0x0000ffff06077812 */ /* 0x000fe400078ec0ff */
[C---:B------:R-:W-:Y:S02]  /*6ab0*/  LOP3.LUT R6, R4.reuse, 0xffff, RZ, 0xc0, !PT ;  /* 0x0000ffff04067812 */ /* 0x040fe400078ec0ff */
[----:B------:R-:W-:Y:S02]  /*6ac0*/  LOP3.LUT R11, R4, 0xff, RZ, 0xc0, !PT ;  /* 0x000000ff040b7812 */ /* 0x000fe400078ec0ff */
[--C-:B-----5:R-:W-:Y:S02]  /*6ad0*/  SHF.R.U32.HI R8, RZ, 0x10, R4.reuse ;  /* 0x00000010ff087819 */ /* 0x120fe40000011604 */
[----:B------:R-:W-:Y:S02]  /*6ae0*/  SHF.R.U32.HI R9, RZ, 0x18, R4 ;  /* 0x00000018ff097819 */ /* 0x000fe40000011604 */
[----:B------:R-:W-:Y:S01]  /*6af0*/  SHF.R.U32.HI R10, RZ, 0x8, R7 ;  /* 0x00000008ff0a7819 */ /* 0x000fe20000011607 */
[--C-:B------:R-:W-:Y:S01]  /*6b00*/  FFMA.FTZ R7, R151, c[0x0][0x23c], -R3.reuse ;  /* 0x00008f0097077a23 */ /* 0x100fe20000010803 */
[----:B------:R-:W-:Y:S01]  /*6b10*/  SHF.R.U32.HI R4, RZ, 0x8, R6 ;  /* 0x00000008ff047819 */ /* 0x000fe20000011606 */
[----:B------:R-:W-:Y:S01]  /*6b20*/  FFMA.FTZ R6, R153, c[0x0][0x23c], -R3 ;  /* 0x00008f0099067a23 */ /* 0x000fe20000010803 */
[----:B------:R-:W-:Y:S01]  /*6b30*/  PRMT R10, R16, 0x5410, R10 ;  /* 0x00005410100a7816 */ /* 0x000fe2000000000a */
[----:B------:R1:W5:Y:S01]  /*6b40*/  MUFU.EX2 R152, R7 ;  /* 0x0000000700987308 */ /* 0x0003620000000800 */
[----:B------:R-:W-:-:S05]  /*6b50*/  PRMT R4, R11, 0x5410, R4 ;  /* 0x000054100b047816 */ /* 0x000fca0000000004 */
[----:B------:R-:W-:Y:S02]  /*6b60*/  HSET2.LE.AND R4, R4, R157, PT ;  /* 0x0000009d04047233 */ /* 0x000fe40003803000 */
[----:B------:R2:W-:Y:S01]  /*6b70*/  MUFU.EX2 R151, R6 ;  /* 0x0000000600977308 */ /* 0x0005e20000000800 */
[----:B-1----:R-:W-:Y:S02]  /*6b80*/  LOP3.LUT R7, R8, 0xff, RZ, 0xc0, !PT ;  /* 0x000000ff08077812 */ /* 0x002fe400078ec0ff */
[----:B------:R-:W-:Y:S02]  /*6b90*/  LOP3.LUT R8, R17, 0xff, RZ, 0xc0, !PT ;  /* 0x000000ff11087812 */ /* 0x000fe400078ec0ff */
[----:B------:R-:W-:Y:S02]  /*6ba0*/  PRMT R7, R7, 0x5410, R9 ;  /* 0x0000541007077816 */ /* 0x000fe40000000009 */
[----:B------:R-:W-:Y:S01]  /*6bb0*/  PRMT R11, R8, 0x5410, R18 ;  /* 0x00005410080b7816 */ /* 0x000fe20000000012 */
[----:B--2---:R-:W-:-:S02]  /*6bc0*/  FFMA.FTZ R6, R154, c[0x0][0x23c], -R3 ;  /* 0x00008f009a067a23 */ /* 0x004fc40000010803 */
[----:B------:R-:W-:Y:S01]  /*6bd0*/  HSET2.LE.AND R7, R7, R157, PT ;  /* 0x0000009d07077233 */ /* 0x000fe20003803000 */
[----:B-----5:R-:W-:Y:S01]  /*6be0*/  F2FP.PACK_AB R9, R152, R156 ;  /* 0x0000009c9809723e */ /* 0x020fe200000000ff */
[----:B------:R1:W2:Y:S03]  /*6bf0*/  MUFU.EX2 R150, R6 ;  /* 0x0000000600967308 */ /* 0x0002a60000000800 */
[----:B------:R-:W-:Y:S01]  /*6c00*/  LOP3.LUT R9, R7, R9, RZ, 0xc0, !PT ;  /* 0x0000000907097212 */ /* 0x000fe200078ec0ff */
[----:B------:R-:W-:-:S04]  /*6c10*/  FFMA.FTZ R7, R161, c[0x0][0x23c], -R0 ;  /* 0x00008f00a1077a23 */ /* 0x000fc80000010800 */
[----:B------:R5:W-:Y:S01]  /*6c20*/  MUFU.EX2 R149, R7 ;  /* 0x0000000700957308 */ /* 0x000be20000000800 */
[----:B-1----:R-:W-:-:S04]  /*6c30*/  F2FP.PACK_AB R6, R183, R208 ;  /* 0x000000d0b706723e */ /* 0x002fc800000000ff */
[----:B------:R-:W-:Y:S01]  /*6c40*/  LOP3.LUT R8, R4, R6, RZ, 0xc0, !PT ;  /* 0x0000000604087212 */ /* 0x000fe200078ec0ff */
[----:B------:R-:W-:Y:S01]  /*6c50*/  HSET2.LE.AND R4, R10, R157, PT ;  /* 0x0000009d0a047233 */ /* 0x000fe20003803000 */
[----:B------:R-:W-:-:S04]  /*6c60*/  F2FP.PACK_AB R6, R181, R182 ;  /* 0x000000b6b506723e */ /* 0x000fc800000000ff */
[----:B------:R-:W-:Y:S01]  /*6c70*/  LOP3.LUT R10, R4, R6, RZ, 0xc0, !PT ;  /* 0x00000006040a7212 */ /* 0x000fe200078ec0ff */
[----:B------:R-:W-:Y:S01]  /*6c80*/  HSET2.LE.AND R4, R11, R157, PT ;  /* 0x0000009d0b047233 */ /* 0x000fe20003803000 */
[----:B--2---:R-:W-:-:S04]  /*6c90*/  F2FP.PACK_AB R6, R150, R151 ;  /* 0x000000979606723e */ /* 0x004fc800000000ff */
[----:B------:R-:W-:Y:S01]  /*6ca0*/  LOP3.LUT R11, R4, R6, RZ, 0xc0, !PT ;  /* 0x00000006040b7212 */ /* 0x000fe200078ec0ff */
[----:B-----5:R-:W-:-:S04]  /*6cb0*/  IMAD.WIDE.U32 R6, R34, -0x326172a9, RZ ;  /* 0xcd9e8d5722067825 */ /* 0x020fc800078e00ff */
[----:B------:R-:W-:Y:S01]  /*6cc0*/  FFMA.FTZ R4, R160, c[0x0][0x23c], -R0 ;  /* 0x00008f00a0047a23 */ /* 0x000fe20000010800 */
[----:B------:R-:W-:Y:S01]  /*6cd0*/  LOP3.LUT R6, R93, UR9, R6, 0x96, !PT ;  /* 0x000000095d067c12 */ /* 0x000fe2000f8e9606 */
[----:B------:R-:W-:Y:S02]  /*6ce0*/  HMMA.16816.F32 R80, R8, R28, R144 ;  /* 0x0000001c0850723c */ /* 0x000fe40000001890 */
[----:B------:R1:W2:Y:S02]  /*6cf0*/  MUFU.EX2 R148, R4 ;  /* 0x0000000400947308 */ /* 0x0002a40000000800 */
[----:B------:R-:W-:-:S04]  /*6d00*/  IMAD.WIDE.U32 R34, R6, -0x2daee0ad, RZ ;  /* 0xd2511f5306227825 */ /* 0x000fc800078e00ff */
[C---:B------:R-:W-:Y:S08]  /*6d10*/  HMMA.16816.F32 R96, R8.reuse, R20, R140 ;  /* 0x000000140860723c */ /* 0x040ff0000000188c */
[----:B---3--:R-:W-:Y:S01]  /*6d20*/  HMMA.16816.F32 R112, R8, R24, R136 ;  /* 0x000000180870723c */ /* 0x008fe20000001888 */
[----:B-1----:R-:W-:Y:S01]  /*6d30*/  LOP3.LUT R4, R7, UR11, R232, 0x96, !PT ;  /* 0x0000000b07047c12 */ /* 0x002fe2000f8e96e8 */
[----:B------:R-:W-:-:S04]  /*6d40*/  FFMA.FTZ R7, R155, c[0x0][0x23c], -R0 ;  /* 0x00008f009b077a23 */ /* 0x000fc80000010800 */
[----:B------:R-:W-:Y:S01]  /*6d50*/  IMAD.WIDE.U32 R12, R4, -0x2daee0ad, RZ ;  /* 0xd2511f53040c7825 */ /* 0x000fe200078e00ff */
[----:B------:R1:W-:Y:S01]  /*6d60*/  MUFU.EX2 R74, R7 ;  /* 0x00000007004a7308 */ /* 0x0003e20000000800 */
[C---:B------:R-:W-:Y:S02]  /*6d70*/  HMMA.16816.F32 R128, R8.reuse, R36, R128 ;  /* 0x000000240880723c */ /* 0x040fe40000001880 */
[----:B------:R-:W-:Y:S01]  /*6d80*/  FFMA.FTZ R4, R158, c[0x0][0x23c], -R0 ;  /* 0x00008f009e047a23 */ /* 0x000fe20000010800 */
[----:B------:R-:W-:Y:S02]  /*6d90*/  LOP3.LUT R6, R35, UR6, R12, 0x96, !PT ;  /* 0x0000000623067c12 */ /* 0x000fe4000f8e960c */
[----:B------:R-:W-:Y:S01]  /*6da0*/  LOP3.LUT R14, R13, UR8, R76, 0x96, !PT ;  /* 0x000000080d0e7c12 */ /* 0x000fe2000f8e964c */
[----:B------:R-:W-:Y:S01]  /*6db0*/  FFMA.FTZ R13, R159, c[0x0][0x23c], -R2 ;  /* 0x00008f009f0d7a23 */ /* 0x000fe20000010802 */
[----:B------:R3:W-:Y:S01]  /*6dc0*/  MUFU.EX2 R73, R4 ;  /* 0x0000000400497308 */ /* 0x0007e20000000800 */
[----:B------:R-:W-:Y:S02]  /*6dd0*/  HMMA.16816.F32 R84, R8, R30, R132 ;  /* 0x0000001e0854723c */ /* 0x000fe40000001884 */
[----:B------:R-:W-:-:S04]  /*6de0*/  IMAD.WIDE.U32 R18, R14, -0x326172a9, RZ ;  /* 0xcd9e8d570e127825 */ /* 0x000fc800078e00ff */
[----:B-1----:R-:W-:Y:S01]  /*6df0*/  IMAD.WIDE.U32 R6, R6, -0x326172a9, RZ ;  /* 0xcd9e8d5706067825 */ /* 0x002fe200078e00ff */
[----:B------:R-:W-:Y:S01]  /*6e00*/  MUFU.EX2 R68, R13 ;  /* 0x0000000d00447308 */ /* 0x000fe20000000800 */
[C---:B------:R-:W-:Y:S01]  /*6e10*/  HMMA.16816.F32 R100, R8.reuse, R22, R120 ;  /* 0x000000160864723c */ /* 0x040fe20000001878 */
[----:B------:R-:W-:Y:S02]  /*6e20*/  LDSM.16.MT88.4 R120, [R186+0x7800] ;  /* 0x00780000ba78783b */ /* 0x000fe40000004200 */
[----:B------:R-:W-:Y:S02]  /*6e30*/  LOP3.LUT R12, R6, 0xff, RZ, 0xc0, !PT ;  /* 0x000000ff060c7812 */ /* 0x000fe400078ec0ff */
[----:B------:R-:W-:Y:S01]  /*6e40*/  SHF.R.U32.HI R16, RZ, 0x18, R6 ;  /* 0x00000018ff107819 */ /* 0x000fe20000011606 */
[----:B---3--:R-:W-:Y:S02]  /*6e50*/  FFMA.FTZ R4, R163, c[0x0][0x23c], -R2 ;  /* 0x00008f00a3047a23 */ /* 0x008fe40000010802 */
[C---:B------:R-:W-:Y:S02]  /*6e60*/  HMMA.16816.F32 R116, R8.reuse, R26, R116 ;  /* 0x0000001a0874723c */ /* 0x040fe40000001874 */
[----:B------:R1:W-:Y:S06]  /*6e70*/  MUFU.EX2 R43, R4 ;  /* 0x00000004002b7308 */ /* 0x0003ec0000000800 */
[----:B------:R-:W-:Y:S01]  /*6e80*/  HMMA.16816.F32 R76, R8, R38, R104 ;  /* 0x00000026084c723c */ /* 0x000fe20000001868 */
[----:B------:R-:W3:Y:S06]  /*6e90*/  LDSM.16.MT88.4 R104, [R188+0x7800] ;  /* 0x00780000bc68783b */ /* 0x000eec0000004200 */
[----:B--2---:R-:W-:-:S02]  /*6ea0*/  F2FP.PACK_AB R9, R148, R149 ;  /* 0x000000959409723e */ /* 0x004fc400000000ff */
[----:B-1----:R-:W-:-:S04]  /*6eb0*/  LOP3.LUT R4, R6, 0xffff, RZ, 0xc0, !PT ;  /* 0x0000ffff06047812 */ /* 0x002fc800078ec0ff */
[----:B------:R-:W-:-:S04]  /*6ec0*/  SHF.R.U32.HI R4, RZ, 0x8, R4 ;  /* 0x00000008ff047819 */ /* 0x000fc80000011604 */
[----:B------:R-:W-:Y:S01]  /*6ed0*/  PRMT R17, R12, 0x5410, R4 ;  /* 0x000054100c117816 */ /* 0x000fe20000000004 */
[----:B------:R-:W-:Y:S01]  /*6ee0*/  FFMA.FTZ R12, R162, c[0x0][0x23c], -R2 ;  /* 0x00008f00a20c7a23 */ /* 0x000fe20000010802 */
[----:B------:R-:W-:Y:S02]  /*6ef0*/  SHF.R.U32.HI R4, RZ, 0x10, R6 ;  /* 0x00000010ff047819 */ /* 0x000fe40000011606 */
[----:B------:R-:W-:Y:S01]  /*6f00*/  LOP3.LUT R6, R7, UR17, R18, 0x96, !PT ;  /* 0x0000001107067c12 */ /* 0x000fe2000f8e9612 */
[----:B------:R-:W-:Y:S01]  /*6f10*/  FFMA.FTZ R7, R170, c[0x0][0x23c], -R2 ;  /* 0x00008f00aa077a23 */ /* 0x000fe20000010802 */
[----:B------:R-:W-:Y:S01]  /*6f20*/  LOP3.LUT R13, R4, 0xff, RZ, 0xc0, !PT ;  /* 0x000000ff040d7812 */ /* 0x000fe200078ec0ff */
[----:B------:R1:W2:Y:S01]  /*6f30*/  MUFU.EX2 R41, R12 ;  /* 0x0000000c00297308 */ /* 0x0002a20000000800 */
[C---:B------:R-:W-:Y:S02]  /*6f40*/  LOP3.LUT R4, R6.reuse, 0xffff, RZ, 0xc0, !PT ;  /* 0x0000ffff06047812 */ /* 0x040fe400078ec0ff */
[----:B------:R-:W-:-:S02]  /*6f50*/  LOP3.LUT R15, R6, 0xff, RZ, 0xc0, !PT ;  /* 0x000000ff060f7812 */ /* 0x000fc400078ec0ff */
[----:B------:R-:W-:-:S03]  /*6f60*/  SHF.R.U32.HI R14, RZ, 0x18, R6 ;  /* 0x00000018ff0e7819 */ /* 0x000fc60000011606 */
[----:B------:R5:W2:Y:S01]  /*6f70*/  MUFU.EX2 R35, R7 ;  /* 0x0000000700237308 */ /* 0x000aa20000000800 */
[----:B-1----:R-:W-:Y:S02]  /*6f80*/  SHF.R.U32.HI R12, RZ, 0x10, R6 ;  /* 0x00000010ff0c7819 */ /* 0x002fe40000011606 */
[----:B------:R-:W-:Y:S02]  /*6f90*/  SHF.R.U32.HI R6, RZ, 0x8, R4 ;  /* 0x00000008ff067819 */ /* 0x000fe40000011604 */
[----:B------:R-:W-:Y:S02]  /*6fa0*/  LOP3.LUT R4, R12, 0xff, RZ, 0xc0, !PT ;  /* 0x000000ff0c047812 */ /* 0x000fe400078ec0ff */
[----:B------:R-:W-:Y:S02]  /*6fb0*/  PRMT R12, R15, 0x5410, R6 ;  /* 0x000054100f0c7816 */ /* 0x000fe40000000006 */
[----:B------:R-:W-:Y:S01]  /*6fc0*/  PRMT R6, R4, 0x5410, R14 ;  /* 0x0000541004067816 */ /* 0x000fe2000000000e */
[--C-:B------:R-:W-:Y:S01]  /*6fd0*/  HSET2.LE.AND R4, R17, R157.reuse, PT ;  /* 0x0000009d11047233 */ /* 0x100fe20003803000 */
[----:B-----5:R-:W-:Y:S01]  /*6fe0*/  PRMT R7, R13, 0x5410, R16 ;  /* 0x000054100d077816 */ /* 0x020fe20000000010 */
[--C-:B------:R-:W-:Y:S01]  /*6ff0*/  HSET2.LE.AND R8, R12, R157.reuse, PT ;  /* 0x0000009d0c087233 */ /* 0x100fe20003803000 */
[----:B--2---:R-:W-:Y:S01]  /*7000*/  F2FP.PACK_AB R11, R41, R68 ;  /* 0x00000044290b723e */ /* 0x004fe200000000ff */
[--C-:B------:R-:W-:Y:S01]  /*7010*/  HSET2.LE.AND R12, R6, R157.reuse, PT ;  /* 0x0000009d060c7233 */ /* 0x100fe20003803000 */
[----:B------:R-:W-:Y:S01]  /*7020*/  F2FP.PACK_AB R6, R73, R74 ;  /* 0x0000004a4906723e */ /* 0x000fe200000000ff */
[----:B------:R-:W-:Y:S01]  /*7030*/  HSET2.LE.AND R7, R7, R157, PT ;  /* 0x0000009d07077233 */ /* 0x000fe20003803000 */
[----:B------:R-:W-:-:S02]  /*7040*/  F2FP.PACK_AB R13, R35, R43 ;  /* 0x0000002b230d723e */ /* 0x000fc400000000ff */
[----:B------:R-:W-:Y:S01]  /*7050*/  LOP3.LUT R10, R4, R6, RZ, 0xc0, !PT ;  /* 0x00000006040a7212 */ /* 0x000fe200078ec0ff */
[----:B------:R-:W-:Y:S01]  /*7060*/  FFMA.FTZ R4, R164, c[0x0][0x23c], -R5 ;  /* 0x00008f00a4047a23 */ /* 0x000fe20000010805 */
[----:B------:R-:W-:Y:S02]  /*7070*/  LOP3.LUT R8, R8, R9, RZ, 0xc0, !PT ;  /* 0x0000000908087212 */ /* 0x000fe400078ec0ff */
[----:B------:R-:W-:Y:S01]  /*7080*/  LOP3.LUT R11, R7, R11, RZ, 0xc0, !PT ;  /* 0x0000000b070b7212 */ /* 0x000fe200078ec0ff */
[----:B------:R1:W-:Y:S01]  /*7090*/  MUFU.EX2 R32, R4 ;  /* 0x0000000400207308 */ /* 0x0003e20000000800 */
[----:B------:R-:W-:Y:S01]  /*70a0*/  LOP3.LUT R9, R12, R13, RZ, 0xc0, !PT ;  /* 0x0000000d0c097212 */ /* 0x000fe200078ec0ff */
[--C-:B------:R-:W-:Y:S02]  /*70b0*/  FFMA.FTZ R7, R168, c[0x0][0x23c], -R3.reuse ;  /* 0x00008f00a8077a23 */ /* 0x100fe40000010803 */
[----:B------:R-:W-:-:S04]  /*70c0*/  FFMA.FTZ R12, R171, c[0x0][0x23c], -R3 ;  /* 0x00008f00ab0c7a23 */ /* 0x000fc80000010803 */
[----:B------:R-:W-:Y:S01]  /*70d0*/  HMMA.16816.F32 R56, R8, R30, R56 ;  /* 0x0000001e0838723c */ /* 0x000fe20000001838 */
[----:B-1----:R-:W-:-:S07]  /*70e0*/  FFMA.FTZ R4, R166, c[0x0][0x23c], -R5 ;  /* 0x00008f00a6047a23 */ /* 0x002fce0000010805 */
[C---:B------:R-:W-:Y:S01]  /*70f0*/  HMMA.16816.F32 R64, R8.reuse, R28, R64 ;  /* 0x0000001c0840723c */ /* 0x040fe20000001840 */
[----:B------:R-:W-:Y:S07]  /*7100*/  MUFU.EX2 R28, R7 ;  /* 0x00000007001c7308 */ /* 0x000fee0000000800 */
[C---:B------:R-:W-:Y:S01]  /*7110*/  HMMA.16816.F32 R44, R8.reuse, R26, R44 ;  /* 0x0000001a082c723c */ /* 0x040fe2000000182c */
[----:B------:R1:W-:Y:S07]  /*7120*/  MUFU.EX2 R31, R4 ;  /* 0x00000004001f7308 */ /* 0x0003ee0000000800 */
[C---:B------:R-:W-:Y:S01]  /*7130*/  HMMA.16816.F32 R108, R8.reuse, R24, R108 ;  /* 0x00000018086c723c */ /* 0x040fe2000000186c */
[----:B------:R-:W-:Y:S07]  /*7140*/  MUFU.EX2 R25, R12 ;  /* 0x0000000c00197308 */ /* 0x000fee0000000800 */
[----:B------:R-:W-:Y:S01]  /*7150*/  HMMA.16816.F32 R52, R8, R20, R52 ;  /* 0x000000140834723c */ /* 0x000fe20000001834 */
[----:B-1----:R-:W-:-:S02]  /*7160*/  FFMA.FTZ R4, R165, c[0x0][0x23c], -R5 ;  /* 0x00008f00a5047a23 */ /* 0x002fc40000010805 */
[----:B------:R-:W-:Y:S02]  /*7170*/  FFMA.FTZ R5, R167, c[0x0][0x23c], -R5 ;  /* 0x00008f00a7057a23 */ /* 0x000fe40000010805 */
[----:B------:R1:W-:Y:S03]  /*7180*/  MUFU.EX2 R30, R4 ;  /* 0x00000004001e7308 */ /* 0x0003e60000000800 */
[C---:B------:R-:W-:Y:S05]  /*7190*/  HMMA.16816.F32 R48, R8.reuse, R22, R48 ;  /* 0x000000160830723c */ /* 0x040fea0000001830 */
[----:B------:R2:W5:Y:S03]  /*71a0*/  MUFU.EX2 R29, R5 ;  /* 0x00000005001d7308 */ /* 0x0005660000000800 */
[----:B------:R-:W-:Y:S01]  /*71b0*/  HMMA.16816.F32 R124, R8, R36, R124 ;  /* 0x00000024087c723c */ /* 0x000fe2000000187c */
[----:B-1----:R-:W-:-:S07]  /*71c0*/  LOP3.LUT R4, R33, UR7, R42, 0x96, !PT ;  /* 0x0000000721047c12 */ /* 0x002fce000f8e962a */
[----:B------:R-:W-:Y:S01]  /*71d0*/  HMMA.16816.F32 R60, R8, R38, R60 ;  /* 0x00000026083c723c */ /* 0x000fe2000000183c */
[----:B--2---:R-:W-:Y:S01]  /*71e0*/  IMAD.WIDE.U32 R4, R4, -0x2daee0ad, RZ ;  /* 0xd2511f5304047825 */ /* 0x004fe200078e00ff */
[----:B-----5:R-:W-:-:S04]  /*71f0*/  F2FP.PACK_AB R12, R29, R30 ;  /* 0x0000001e1d0c723e */ /* 0x020fc800000000ff */
[----:B------:R-:W-:Y:S02]  /*7200*/  LOP3.LUT R6, R5, UR16, R40, 0x96, !PT ;  /* 0x0000001005067c12 */ /* 0x000fe4000f8e9628 */
[C---:B------:R-:W-:Y:S01]  /*7210*/  LOP3.LUT R13, R4.reuse, 0xffff, RZ, 0xc0, !PT ;  /* 0x0000ffff040d7812 */ /* 0x040fe200078ec0ff */
[--C-:B------:R-:W-:Y:S01]  /*7220*/  FFMA.FTZ R5, R169, c[0x0][0x23c], -R3.reuse ;  /* 0x00008f00a9057a23 */ /* 0x100fe20000010803 */
[----:B------:R-:W-:Y:S01]  /*7230*/  LOP3.LUT R18, R4, 0xff, RZ, 0xc0, !PT ;  /* 0x000000ff04127812 */ /* 0x000fe200078ec0ff */
[----:B------:R-:W-:Y:S01]  /*7240*/  FFMA.FTZ R3, R172, c[0x0][0x23c], -R3 ;  /* 0x00008f00ac037a23 */ /* 0x000fe20000010803 */
[--C-:B------:R-:W-:Y:S01]  /*7250*/  SHF.R.U32.HI R14, RZ, 0x10, R4.reuse ;  /* 0x00000010ff0e7819 */ /* 0x100fe20000011604 */
[----:B------:R1:W2:Y:S01]  /*7260*/  MUFU.EX2 R26, R5 ;  /* 0x00000005001a7308 */ /* 0x0002a20000000800 */
[----:B------:R-:W-:Y:S02]  /*7270*/  SHF.R.U32.HI R17, RZ, 0x18, R4 ;  /* 0x00000018ff117819 */ /* 0x000fe40000011604 */
[----:B------:R-:W-:-:S02]  /*7280*/  LOP3.LUT R16, R6, 0xff, RZ, 0xc0, !PT ;  /* 0x000000ff06107812 */ /* 0x000fc400078ec0ff */
[----:B------:R-:W-:Y:S02]  /*7290*/  SHF.R.U32.HI R4, RZ, 0x8, R13 ;  /* 0x00000008ff047819 */ /* 0x000fe4000001160d */
[----:B------:R-:W-:Y:S01]  /*72a0*/  SHF.R.U32.HI R7, RZ, 0x10, R6 ;  /* 0x00000010ff077819 */ /* 0x000fe20000011606 */
[----:B------:R5:W2:Y:S01]  /*72b0*/  MUFU.EX2 R24, R3 ;  /* 0x0000000300187308 */ /* 0x000aa20000000800 */
[----:B------:R-:W-:Y:S02]  /*72c0*/  PRMT R4, R18, 0x5410, R4 ;  /* 0x0000541012047816 */ /* 0x000fe40000000004 */
[----:B------:R-:W-:Y:S02]  /*72d0*/  SHF.R.U32.HI R15, RZ, 0x18, R6 ;  /* 0x00000018ff0f7819 */ /* 0x000fe40000011606 */
[----:B------:R-:W-:Y:S02]  /*72e0*/  LOP3.LUT R13, R14, 0xff, RZ, 0xc0, !PT ;  /* 0x000000ff0e0d7812 */ /* 0x000fe400078ec0ff */
[----:B-1----:R-:W-:-:S02]  /*72f0*/  LOP3.LUT R5, R6, 0xffff, RZ, 0xc0, !PT ;  /* 0x0000ffff06057812 */ /* 0x002fc400078ec0ff */
[----:B------:R-:W-:Y:S01]  /*7300*/  LOP3.LUT R6, R7, 0xff, RZ, 0xc0, !PT ;  /* 0x000000ff07067812 */ /* 0x000fe200078ec0ff */
[--C-:B------:R-:W-:Y:S01]  /*7310*/  HSET2.LE.AND R7, R4, R157.reuse, PT ;  /* 0x0000009d04077233 */ /* 0x100fe20003803000 */
[----:B------:R-:W-:Y:S02]  /*7320*/  SHF.R.U32.HI R5, RZ, 0x8, R5 ;  /* 0x00000008ff057819 */ /* 0x000fe40000011605 */
[----:B------:R-:W-:Y:S01]  /*7330*/  PRMT R14, R13, 0x5410, R17 ;  /* 0x000054100d0e7816 */ /* 0x000fe20000000011 */
[----:B------:R-:W-:Y:S01]  /*7340*/  FFMA.FTZ R13, R176, c[0x0][0x23c], -R0 ;  /* 0x00008f00b00d7a23 */ /* 0x000fe20000010800 */
[----:B------:R-:W-:Y:S02]  /*7350*/  PRMT R5, R16, 0x5410, R5 ;  /* 0x0000541010057816 */ /* 0x000fe40000000005 */
[----:B------:R-:W-:Y:S01]  /*7360*/  PRMT R6, R6, 0x5410, R15 ;  /* 0x0000541006067816 */ /* 0x000fe2000000000f */
[----:B------:R1:W-:Y:S01]  /*7370*/  MUFU.EX2 R23, R13 ;  /* 0x0000000d00177308 */ /* 0x0003e20000000800 */
[----:B------:R-:W-:Y:S01]  /*7380*/  F2FP.PACK_AB R4, R31, R32 ;  /* 0x000000201f04723e */ /* 0x000fe200000000ff */
[--C-:B-----5:R-:W-:Y:S01]  /*7390*/  HSET2.LE.AND R3, R5, R157.reuse, PT ;  /* 0x0000009d05037233 */ /* 0x120fe20003803000 */
[----:B------:R-:W-:Y:S01]  /*73a0*/  LOP3.LUT R134, R7, R12, RZ, 0xc0, !PT ;  /* 0x0000000c07867212 */ /* 0x000fe200078ec0ff */
[----:B------:R-:W-:Y:S01]  /*73b0*/  HSET2.LE.AND R5, R6, R157, PT ;  /* 0x0000009d06057233 */ /* 0x000fe20003803000 */
[----:B--2---:R-:W-:-:S02]  /*73c0*/  F2FP.PACK_AB R6, R26, R28 ;  /* 0x0000001c1a06723e */ /* 0x004fc400000000ff */
[----:B------:R-:W-:Y:S01]  /*73d0*/  LOP3.LUT R132, R3, R4, RZ, 0xc0, !PT ;  /* 0x0000000403847212 */ /* 0x000fe200078ec0ff */
[----:B------:R-:W-:Y:S01]  /*73e0*/  HSET2.LE.AND R3, R14, R157, PT ;  /* 0x0000009d0e037233 */ /* 0x000fe20003803000 */
[----:B------:R-:W-:Y:S02]  /*73f0*/  F2FP.PACK_AB R4, R24, R25 ;  /* 0x000000191804723e */ /* 0x000fe400000000ff */
[----:B------:R-:W-:Y:S01]  /*7400*/  LOP3.LUT R133, R5, R6, RZ, 0xc0, !PT ;  /* 0x0000000605857212 */ /* 0x000fe200078ec0ff */
[--C-:B------:R-:W-:Y:S01]  /*7410*/  FFMA.FTZ R5, R174, c[0x0][0x23c], -R0.reuse ;  /* 0x00008f00ae057a23 */ /* 0x100fe20000010800 */
[----:B------:R-:W-:Y:S01]  /*7420*/  LOP3.LUT R135, R3, R4, RZ, 0xc0, !PT ;  /* 0x0000000403877212 */ /* 0x000fe200078ec0ff */
[--C-:B------:R-:W-:Y:S02]  /*7430*/  FFMA.FTZ R3, R173, c[0x0][0x23c], -R0.reuse ;  /* 0x00008f00ad037a23 */ /* 0x100fe40000010800 */
[----:B------:R-:W-:Y:S01]  /*7440*/  FFMA.FTZ R0, R175, c[0x0][0x23c], -R0 ;  /* 0x00008f00af007a23 */ /* 0x000fe20000010800 */
[----:B------:R-:W-:Y:S01]  /*7450*/  MUFU.EX2 R21, R5 ;  /* 0x0000000500157308 */ /* 0x000fe20000000800 */
[----:B-1----:R-:W1:Y:S02]  /*7460*/  LDSM.16.MT88.4 R12, [R187+0x7800] ;  /* 0x00780000bb0c783b */ /* 0x002e640000004200 */
[C---:B----4-:R-:W-:Y:S05]  /*7470*/  HMMA.16816.F32 R80, R132.reuse, R88, R80 ;  /* 0x000000588450723c */ /* 0x050fea0000001850 */
[----:B------:R2:W-:Y:S03]  /*7480*/  MUFU.EX2 R22, R3 ;  /* 0x0000000300167308 */ /* 0x0005e60000000800 */
[C---:B------:R-:W-:Y:S05]  /*7490*/  HMMA.16816.F32 R84, R132.reuse, R90, R84 ;  /* 0x0000005a8454723c */ /* 0x040fea0000001854 */
[----:B------:R4:W5:Y:S03]  /*74a0*/  MUFU.EX2 R20, R0 ;  /* 0x0000000000147308 */ /* 0x0009660000000800 */
[----:B---3--:R-:W-:Y:S01]  /*74b0*/  HMMA.16816.F32 R96, R132, R104, R96 ;  /* 0x000000688460723c */ /* 0x008fe20000001860 */
[----:B--2---:R-:W-:-:S07]  /*74c0*/  FFMA.FTZ R3, R179, c[0x0][0x23c], -R2 ;  /* 0x00008f00b3037a23 */ /* 0x004fce0000010802 */
[C---:B------:R-:W-:Y:S01]  /*74d0*/  HMMA.16816.F32 R100, R132.reuse, R106, R100 ;  /* 0x0000006a8464723c */ /* 0x040fe20000001864 */
[----:B----4-:R-:W-:Y:S02]  /*74e0*/  LOP3.LUT R0, R19, UR7, R92, 0x96, !PT ;  /* 0x0000000713007c12 */ /* 0x010fe4000f8e965c */
[----:B------:R2:W-:Y:S05]  /*74f0*/  MUFU.EX2 R19, R3 ;  /* 0x0000000300137308 */ /* 0x0005ea0000000800 */
[----:B------:R-:W-:Y:S01]  /*7500*/  HMMA.16816.F32 R112, R132, R120, R112 ;  /* 0x000000788470723c */ /* 0x000fe20000001870 */
[----:B------:R-:W-:-:S05]  /*7510*/  IMAD.WIDE.U32 R4, R0, -0x2daee0ad, RZ ;  /* 0xd2511f5300047825 */ /* 0x000fca00078e00ff */
[C---:B------:R-:W-:Y:S02]  /*7520*/  LOP3.LUT R6, R4.reuse, 0xffff, RZ, 0xc0, !PT ;  /* 0x0000ffff04067812 */ /* 0x040fe400078ec0ff */
[C---:B------:R-:W-:Y:S01]  /*7530*/  HMMA.16816.F32 R116, R132.reuse, R122, R116 ;  /* 0x0000007a8474723c */ /* 0x040fe20000001874 */
[----:B------:R-:W-:Y:S02]  /*7540*/  LOP3.LUT R8, R4, 0xff, RZ, 0xc0, !PT ;  /* 0x000000ff04087812 */ /* 0x000fe400078ec0ff */
[----:B------:R-:W-:Y:S02]  /*7550*/  SHF.R.U32.HI R11, RZ, 0x18, R4 ;  /* 0x00000018ff0b7819 */ /* 0x000fe40000011604 */
[----:B------:R-:W-:Y:S01]  /*7560*/  LOP3.LUT R0, R5, UR16, R34, 0x96, !PT ;  /* 0x0000001005007c12 */ /* 0x000fe2000f8e9622 */
[----:B------:R-:W-:Y:S01]  /*7570*/  FFMA.FTZ R5, R178, c[0x0][0x23c], -R2 ;  /* 0x00008f00b2057a23 */ /* 0x000fe20000010802 */
[----:B------:R-:W-:Y:S01]  /*7580*/  SHF.R.U32.HI R6, RZ, 0x8, R6 ;  /* 0x00000008ff067819 */ /* 0x000fe20000011606 */
[----:B--2---:R-:W-:Y:S01]  /*7590*/  FFMA.FTZ R3, R177, c[0x0][0x23c], -R2 ;  /* 0x00008f00b1037a23 */ /* 0x004fe20000010802 */
[----:B------:R-:W-:Y:S01]  /*75a0*/  LOP3.LUT R10, R0, 0xff, RZ, 0xc0, !PT ;  /* 0x000000ff000a7812 */ /* 0x000fe200078ec0ff */
[----:B------:R-:W-:Y:S01]  /*75b0*/  MUFU.EX2 R17, R5 ;  /* 0x0000000500117308 */ /* 0x000fe20000000800 */
[----:B------:R-:W-:Y:S01]  /*75c0*/  SHF.R.U32.HI R9, RZ, 0x18, R0 ;  /* 0x00000018ff097819 */ /* 0x000fe20000011600 */
[C---:B-1----:R-:W-:Y:S06]  /*75d0*/  HMMA.16816.F32 R128, R132.reuse, R12, R128 ;  /* 0x0000000c8480723c */ /* 0x042fec0000001880 */
[----:B------:R1:W-:Y:S02]  /*75e0*/  MUFU.EX2 R18, R3 ;  /* 0x0000000300127308 */ /* 0x0003e40000000800 */
[----:B------:R-:W-:Y:S01]  /*75f0*/  HMMA.16816.F32 R132, R132, R14, R76 ;  /* 0x0000000e8484723c */ /* 0x000fe2000000184c */
[----:B-1----:R-:W-:Y:S01]  /*7600*/  SHF.R.U32.HI R3, RZ, 0x10, R4 ;  /* 0x00000010ff037819 */ /* 0x002fe20000011604 */
[----:B------:R-:W-:Y:S01]  /*7610*/  FFMA.FTZ R4, R180, c[0x0][0x23c], -R2 ;  /* 0x00008f00b4047a23 */ /* 0x000fe20000010802 */
[----:B------:R-:W-:-:S02]  /*7620*/  LOP3.LUT R2, R0, 0xffff, RZ, 0xc0, !PT ;  /* 0x0000ffff00027812 */ /* 0x000fc400078ec0ff */
[----:B------:R-:W-:Y:S01]  /*7630*/  LOP3.LUT R7, R3, 0xff, RZ, 0xc0, !PT ;  /* 0x000000ff03077812 */ /* 0x000fe200078ec0ff */
[----:B------:R-:W1:Y:S01]  /*7640*/  MUFU.EX2 R16, R4 ;  /* 0x0000000400107308 */ /* 0x000e620000000800 */
[----:B------:R-:W-:Y:S02]  /*7650*/  SHF.R.U32.HI R3, RZ, 0x10, R0 ;  /* 0x00000010ff037819 */ /* 0x000fe40000011600 */
[----:B------:R-:W-:Y:S02]  /*7660*/  SHF.R.U32.HI R5, RZ, 0x8, R2 ;  /* 0x00000008ff057819 */ /* 0x000fe40000011602 */
[----:B------:R-:W-:Y:S02]  /*7670*/  PRMT R0, R8, 0x5410, R6 ;  /* 0x0000541008007816 */ /* 0x000fe40000000006 */
[----:B------:R-:W-:Y:S02]  /*7680*/  LOP3.LUT R2, R3, 0xff, RZ, 0xc0, !PT ;  /* 0x000000ff03027812 */ /* 0x000fe400078ec0ff */
[----:B------:R-:W-:Y:S01]  /*7690*/  PRMT R3, R7, 0x5410, R11 ;  /* 0x0000541007037816 */ /* 0x000fe2000000000b */
[----:B------:R-:W-:Y:S01]  /*76a0*/  HSET2.LE.AND R0, R0, R157, PT ;  /* 0x0000009d00007233 */ /* 0x000fe20003803000 */
[----:B------:R-:W-:-:S02]  /*76b0*/  PRMT R7, R2, 0x5410, R9 ;  /* 0x0000541002077816 */ /* 0x000fc40000000009 */
[----:B-----5:R-:W-:Y:S01]  /*76c0*/  F2FP.PACK_AB R2, R20, R22 ;  /* 0x000000161402723e */ /* 0x020fe200000000ff */
[--C-:B------:R-:W-:Y:S01]  /*76d0*/  HSET2.LE.AND R3, R3, R157.reuse, PT ;  /* 0x0000009d03037233 */ /* 0x100fe20003803000 */
[----:B------:R-:W-:Y:S01]  /*76e0*/  PRMT R5, R10, 0x5410, R5 ;  /* 0x000054100a057816 */ /* 0x000fe20000000005 */
[--C-:B------:R-:W-:Y:S01]  /*76f0*/  HSET2.LE.AND R7, R7, R157.reuse, PT ;  /* 0x0000009d07077233 */ /* 0x100fe20003803000 */
[----:B------:R-:W-:Y:S01]  /*7700*/  LOP3.LUT R138, R0, R2, RZ, 0xc0, !PT ;  /* 0x00000002008a7212 */ /* 0x000fe200078ec0ff */
[----:B------:R-:W-:Y:S01]  /*7710*/  FADD.FTZ R2, R243, R242 ;  /* 0x000000f2f3027221 */ /* 0x000fe20000010000 */
[----:B-1----:R-:W-:Y:S01]  /*7720*/  F2FP.PACK_AB R0, R16, R19 ;  /* 0x000000131000723e */ /* 0x002fe200000000ff */
[----:B------:R-:W-:Y:S01]  /*7730*/  HSET2.LE.AND R5, R5, R157, PT ;  /* 0x0000009d05057233 */ /* 0x000fe20003803000 */
[----:B------:R-:W-:Y:S01]  /*7740*/  F2FP.PACK_AB R4, R17, R18 ;  /* 0x000000121104723e */ /* 0x000fe200000000ff */
[----:B------:R-:W-:Y:S01]  /*7750*/  FADD.FTZ R2, R241, R2 ;  /* 0x00000002f1027221 */ /* 0x000fe20000010000 */
[----:B------:R-:W-:-:S02]  /*7760*/  F2FP.PACK_AB R6, R21, R23 ;  /* 0x000000171506723e */ /* 0x000fc400000000ff */
[----:B------:R-:W-:Y:S01]  /*7770*/  LOP3.LUT R137, R7, R0, RZ, 0xc0, !PT ;  /* 0x0000000007897212 */ /* 0x000fe200078ec0ff */
[----:B------:R-:W-:Y:S01]  /*7780*/  FADD.FTZ R0, R224, R223 ;  /* 0x000000dfe0007221 */ /* 0x000fe20000010000 */
[----:B------:R-:W-:Y:S01]  /*7790*/  LOP3.LUT R139, R3, R4, RZ, 0xc0, !PT ;  /* 0x00000004038b7212 */ /* 0x000fe200078ec0ff */
[----:B------:R-:W-:Y:S01]  /*77a0*/  FADD.FTZ R3, R218, R216 ;  /* 0x000000d8da037221 */ /* 0x000fe20000010000 */
[----:B------:R-:W-:Y:S01]  /*77b0*/  LOP3.LUT R136, R5, R6, RZ, 0xc0, !PT ;  /* 0x0000000605887212 */ /* 0x000fe200078ec0ff */
        /* <DEDUP_REMOVED lines=63> */
[----:B------:R1:W-:Y:S01]  /*7bb0*/  STL [R1+0x1c], R242 ;  /* 0x00001cf201007387 */ /* 0x0003e20000100800 */
[----:B------:R-:W-:-:S03]  /*7bc0*/  FADD.FTZ R241, R29, R2 ;  /* 0x000000021df17221 */ /* 0x000fc60000010000 */
[----:B------:R1:W-:Y:S04]  /*7bd0*/  STL [R1+0x28], R252 ;  /* 0x000028fc01007387 */ /* 0x0003e80000100800 */
[----:B------:R1:W-:Y:S04]  /*7be0*/  STL [R1+0x20], R239 ;  /* 0x000020ef01007387 */ /* 0x0003e80000100800 */
[----:B------:R1:W-:Y:S01]  /*7bf0*/  STL [R1+0x24], R241 ;  /* 0x000024f101007387 */ /* 0x0003e20000100800 */
[----:B------:R-:W-:Y:S05]  /*7c00*/  @!P6 BRA `(.L_x_1171) ;  /* 0x000099300000e947 */ /* 0x000fea0003800000 */
[----:B------:R-:W2:Y:S04]  /*7c10*/  LDL R154, [R1+0x7c] ;  /* 0x00007c00019a7983 */ /* 0x000ea80000100800 */
[----:B------:R-:W3:Y:S04]  /*7c20*/  LDL.64 R144, [R1+0x40] ;  /* 0x0000400001907983 */ /* 0x000ee80000100a00 */
[----:B------:R-:W4:Y:S04]  /*7c30*/  LDL.64 R160, [R1+0x10] ;  /* 0x0000100001a07983 */ /* 0x000f280000100a00 */
[----:B------:R-:W5:Y:S01]  /*7c40*/  LDL R153, [R1+0x68] ;  /* 0x0000680001997983 */ /* 0x000f620000100800 */
[----:B------:R-:W-:Y:S01]  /*7c50*/  IADD3 R2, R234, -0x2, RZ ;  /* 0xfffffffeea027810 */ /* 0x000fe20007ffe0ff */
[----:B------:R-:W-:-:S04]  /*7c60*/  DEPBAR.LE SB0, 0x0 ;  /* 0x000080000000791a */ /* 0x000fc80000000000 */
[----:B------:R-:W-:Y:S01]  /*7c70*/  SHF.R.S32.HI R4, RZ, 0x1f, R2 ;  /* 0x0000001fff047819 */ /* 0x000fe20000011402 */
[----:B------:R-:W-:-:S04]  /*7c80*/  IMAD.WIDE.U32 R12, R244, c[0x0][0x1a0], RZ ;  /* 0x00006800f40c7a25 */ /* 0x000fc800078e00ff */
[----:B------:R-:W-:-:S04]  /*7c90*/  IMAD.MOV.U32 R14, RZ, RZ, c[0x0][0x1a4] ;  /* 0x00006900ff0e7624 */ /* 0x000fc800078e00ff */
[----:B------:R-:W-:Y:S01]  /*7ca0*/  IMAD.SHL.U32 R6, R14, 0x20, RZ ;  /* 0x000000200e067824 */ /* 0x000fe200078e00ff */
[----:B------:R-:W1:Y:S02]  /*7cb0*/  S2R R243, SR_TID.X ;  /* 0x0000000000f37919 */ /* 0x000e640000002100 */
[----:B-1----:R-:W-:-:S05]  /*7cc0*/  IMAD.SHL.U32 R243, R243, 0x2, RZ ;  /* 0x00000002f3f37824 */ /* 0x002fca00078e00ff */
[----:B------:R-:W-:Y:S01]  /*7cd0*/  LOP3.LUT R243, R243, 0x6, RZ, 0xc0, !PT ;  /* 0x00000006f3f37812 */ /* 0x000fe200078ec0ff */
[----:B------:R-:W-:Y:S01]  /*7ce0*/  BAR.SYNC.DEFER_BLOCKING 0x0 ;  /* 0x0000000000007b1d */ /* 0x000fe20000010000 */
[----:B--2---:R-:W-:Y:S02]  /*7cf0*/  IMAD.MOV.U32 R147, RZ, RZ, R154 ;  /* 0x000000ffff937224 */ /* 0x004fe400078e009a */
[----:B------:R-:W-:Y:S02]  /*7d00*/  IMAD.MOV.U32 R154, RZ, RZ, c[0x0][0x1a0] ;  /* 0x00006800ff9a7624 */ /* 0x000fe400078e00ff */
[----:B------:R-:W-:Y:S01]  /*7d10*/  IMAD R0, R147, R2, RZ ;  /* 0x0000000293007224 */ /* 0x000fe200078e02ff */
[----:B---3--:R-:W-:Y:S01]  /*7d20*/  ISETP.GE.AND P0, PT, R144, c[0x0][0x220], PT ;  /* 0x0000880090007a0c */ /* 0x008fe20003f06270 */
[----:B------:R-:W-:-:S04]  /*7d30*/  IMAD.SHL.U32 R154, R154, 0x40, RZ ;  /* 0x000000409a9a7824 */ /* 0x000fc800078e00ff */
[----:B----4-:R-:W-:-:S04]  /*7d40*/  IMAD.WIDE.U32 R2, R2, R154, R160 ;  /* 0x0000009a02027225 */ /* 0x010fc800078e00a0 */
[----:B------:R-:W-:Y:S02]  /*7d50*/  IMAD R0, R4, R154, R0 ;  /* 0x0000009a04007224 */ /* 0x000fe400078e0200 */
[----:B------:R-:W-:-:S04]  /*7d60*/  IMAD.MOV.U32 R154, RZ, RZ, c[0x0][0x1a0] ;  /* 0x00006800ff9a7624 */ /* 0x000fc800078e00ff */
[----:B------:R-:W-:Y:S02]  /*7d70*/  IMAD.SHL.U32 R154, R154, 0x10, RZ ;  /* 0x000000109a9a7824 */ /* 0x000fe400078e00ff */
[----:B------:R-:W-:-:S03]  /*7d80*/  IMAD.IADD R3, R3, 0x1, R0 ;  /* 0x0000000103037824 */ /* 0x000fc600078e0200 */
[----:B------:R-:W-:Y:S01]  /*7d90*/  @!P0 IADD3 R0, P3, R154, R2, RZ ;  /* 0x000000029a008210 */ /* 0x000fe20007f7e0ff */
[----:B------:R-:W-:Y:S01]  /*7da0*/  @!P0 IMAD.MOV.U32 R5, RZ, RZ, 0x30 ;  /* 0x00000030ff058424 */ /* 0x000fe200078e00ff */
[C---:B------:R-:W-:Y:S02]  /*7db0*/  @!P0 IADD3 R4, P1, R2.reuse, R12, RZ ;  /* 0x0000000c02048210 */ /* 0x040fe40007f3e0ff */
[----:B------:R-:W-:Y:S01]  /*7dc0*/  @!P0 LEA R10, P4, R2, c[0x0][0x170], 0x1 ;  /* 0x00005c00020a8a11 */ /* 0x000fe200078808ff */
[--C-:B-----5:R-:W-:Y:S01]  /*7dd0*/  @!P0 IMAD.X R7, R153, 0x1, R3.reuse, P3 ;  /* 0x0000000199078824 */ /* 0x120fe200018e0603 */
[----:B------:R-:W-:Y:S02]  /*7de0*/  @!P0 LEA R8, P2, R0, c[0x0][0x170], 0x1 ;  /* 0x00005c0000088a11 */ /* 0x000fe400078408ff */
[----:B------:R-:W-:Y:S02]  /*7df0*/  @!P0 IADD3.X R12, R3, R13, R6, P1, !PT ;  /* 0x0000000d030c8210 */ /* 0x000fe40000ffe406 */
[--C-:B------:R-:W-:Y:S01]  /*7e00*/  @!P0 LEA.HI.X R11, R2, c[0x0][0x174], R3.reuse, 0x1, P4 ;  /* 0x00005d00020b8a11 */ /* 0x100fe200020f0c03 */
[----:B------:R-:W-:Y:S01]  /*7e10*/  @!P0 IMAD.WIDE.U32 R2, R5, c[0x0][0x1a0], R2 ;  /* 0x0000680005028a25 */ /* 0x000fe200078e0002 */
[----:B------:R-:W-:-:S02]  /*7e20*/  @!P0 LEA.HI.X R9, R0, c[0x0][0x174], R7, 0x1, P2 ;  /* 0x00005d0000098a11 */ /* 0x000fc400010f0c07 */
[----:B------:R-:W-:Y:S01]  /*7e30*/  @!P0 LEA R6, P1, R4, c[0x0][0x170], 0x1 ;  /* 0x00005c0004068a11 */ /* 0x000fe200078208ff */
[----:B------:R-:W-:-:S03]  /*7e40*/  @!P0 IMAD R0, R14, 0x30, RZ ;  /* 0x000000300e008824 */ /* 0x000fc600078e02ff */
[----:B------:R-:W-:Y:S01]  /*7e50*/  @!P0 LEA.HI.X R7, R4, c[0x0][0x174], R12, 0x1, P1 ;  /* 0x00005d0004078a11 */ /* 0x000fe200008f0c0c */
[----:B------:R-:W-:Y:S01]  /*7e60*/  @!P0 IMAD.IADD R0, R0, 0x1, R3 ;  /* 0x0000000100008824 */ /* 0x000fe200078e0203 */
[C---:B------:R-:W-:Y:S01]  /*7e70*/  @!P0 LEA R4, P1, R2.reuse, c[0x0][0x170], 0x1 ;  /* 0x00005c0002048a11 */ /* 0x040fe200078208ff */
[----:B------:R-:W-:Y:S03]  /*7e80*/  @P0 STS.128 [R207+0x6000], RZ ;  /* 0x006000ffcf000388 */ /* 0x000fe60000000c00 */
        /* <DEDUP_REMOVED lines=20> */
[----:B------:R-:W-:Y:S04]  /*7fd0*/  LDSM.16.M88.4 R12, [R191] ;  /* 0x00000000bf0c783b */ /* 0x000fe80000000200 */
[----:B------:R-:W3:Y:S04]  /*7fe0*/  LDSM.16.M88.4 R16, [R184+0x4000] ;  /* 0x00400000b810783b */ /* 0x000ee80000000200 */
[----:B-1----:R-:W1:Y:S04]  /*7ff0*/  LDSM.16.M88.4 R8, [R191+0x2000] ;  /* 0x00200000bf08783b */ /* 0x002e680000000200 */
[----:B------:R-:W4:Y:S04]  /*8000*/  LDSM.16.M88.4 R24, [R184+0x5800] ;  /* 0x00580000b818783b */ /* 0x000f280000000200 */
[----:B------:R-:W5:Y:S04]  /*8010*/  LDSM.16.M88.4 R32, [R184+0x4800] ;  /* 0x00480000b820783b */ /* 0x000f680000000200 */
[----:B------:R-:W4:Y:S04]  /*8020*/  LDSM.16.M88.4 R28, [R184+0x5000] ;  /* 0x00500000b81c783b */ /* 0x000f280000000200 */
[----:B--2---:R-:W-:Y:S04]  /*8030*/  LDSM.16.M88.4 R4, [R194+0x2000] ;  /* 0x00200000c204783b */ /* 0x004fe80000000200 */
[----:B------:R-:W2:Y:S04]  /*8040*/  LDSM.16.M88.4 R52, [R190+0x5800] ;  /* 0x00580000be34783b */ /* 0x000ea80000000200 */
[----:B------:R-:W2:Y:S04]  /*8050*/  LDSM.16.M88.4 R44, [R190+0x4000] ;  /* 0x00400000be2c783b */ /* 0x000ea80000000200 */
[----:B------:R-:W2:Y:S04]  /*8060*/  LDSM.16.M88.4 R36, [R190+0x4800] ;  /* 0x00480000be24783b */ /* 0x000ea80000000200 */
[----:B------:R-:W2:Y:S01]  /*8070*/  LDSM.16.M88.4 R48, [R190+0x5000] ;  /* 0x00500000be30783b */ /* 0x000ea20000000200 */
[----:B---3--:R-:W-:Y:S03]  /*8080*/  HMMA.16816.F32 R156, R12, R16, RZ ;  /* 0x000000100c9c723c */ /* 0x008fe600000018ff */
[----:B------:R-:W3:Y:S01]  /*8090*/  LDSM.16.M88.4 R20, [R194] ;  /* 0x00000000c214783b */ /* 0x000ee20000000200 */
[----:B------:R-:W-:-:S03]  /*80a0*/  P2R R68, PR, RZ, 0x1 ;  /* 0x00000001ff447803 */ /* 0x000fc60000000000 */
[----:B------:R-:W0:Y:S01]  /*80b0*/  LDGDEPBAR ;  /* 0x00000000000079af */ /* 0x000e220000000000 */
[C---:B-1----:R-:W-:Y:S08]  /*80c0*/  HMMA.16816.F32 R152, R8.reuse, R16, RZ ;  /* 0x000000100898723c */ /* 0x042ff000000018ff */
[-C--:B------:R-:W-:Y:S08]  /*80d0*/  HMMA.16816.F32 R148, R8, R18.reuse, RZ ;  /* 0x000000120894723c */ /* 0x080ff000000018ff */
[----:B------:R-:W-:Y:S08]  /*80e0*/  HMMA.16816.F32 R180, R12, R18, RZ ;  /* 0x000000120cb4723c */ /* 0x000ff000000018ff */
[C---:B----4-:R-:W-:Y:S08]  /*80f0*/  HMMA.16816.F32 R16, R8.reuse, R26, RZ ;  /* 0x0000001a0810723c */ /* 0x050ff000000018ff */
[C---:B-----5:R-:W-:Y:S08]  /*8100*/  HMMA.16816.F32 R144, R8.reuse, R32, RZ ;  /* 0x000000200890723c */ /* 0x060ff000000018ff */
        /* <DEDUP_REMOVED lines=9> */
[----:B------:R-:W-:Y:S07]  /*81a0*/  LDSM.16.M88.4 R32, [R195] ;  /* 0x00000000c320783b */ /* 0x000fee0000000200 */
[C---:B--2---:R-:W-:Y:S01]  /*81b0*/  HMMA.16816.F32 R160, R4.reuse, R54, R16 ;  /* 0x0000003604a0723c */ /* 0x044fe20000001810 */
[----:B------:R-:W1:Y:S07]  /*81c0*/  LDSM.16.M88.4 R16, [R192] ;  /* 0x00000000c010783b */ /* 0x000e6e0000000200 */
[C---:B------:R-:W-:Y:S08]  /*81d0*/  HMMA.16816.F32 R228, R4.reuse, R44, R152 ;  /* 0x0000002c04e4723c */ /* 0x040ff00000001898 */
[C---:B------:R-:W-:Y:S08]  /*81e0*/  HMMA.16816.F32 R224, R4.reuse, R36, R144 ;  /* 0x0000002404e0723c */ /* 0x040ff00000001890 */
[C---:B------:R-:W-:Y:S08]  /*81f0*/  HMMA.16816.F32 R220, R4.reuse, R48, R64 ;  /* 0x0000003004dc723c */ /* 0x040ff00000001840 */
[C---:B------:R-:W-:Y:S08]  /*8200*/  HMMA.16816.F32 R208, R4.reuse, R52, R56 ;  /* 0x0000003404d0723c */ /* 0x040ff00000001838 */
[C---:B------:R-:W-:Y:S08]  /*8210*/  HMMA.16816.F32 R172, R4.reuse, R46, R148 ;  /* 0x0000002e04ac723c */ /* 0x040ff00000001894 */
[C---:B------:R-:W-:Y:S08]  /*8220*/  HMMA.16816.F32 R168, R4.reuse, R38, R140 ;  /* 0x0000002604a8723c */ /* 0x040ff0000000188c */
[----:B------:R-:W-:Y:S01]  /*8230*/  HMMA.16816.F32 R164, R4, R50, R60 ;  /* 0x0000003204a4723c */ /* 0x000fe2000000183c */
[----:B------:R-:W2:Y:S07]  /*8240*/  LDSM.16.M88.4 R4, [R192+0x2000] ;  /* 0x00200000c004783b */ /* 0x000eae0000000200 */
[----:B------:R-:W-:Y:S01]  /*8250*/  HMMA.16816.F32 R212, R12, R26, RZ ;  /* 0x0000001a0cd4723c */ /* 0x000fe200000018ff */
[----:B------:R-:W-:Y:S04]  /*8260*/  LDSM.16.M88.4 R24, [R197] ;  /* 0x00000000c518783b */ /* 0x000fe80000000200 */
[----:B------:R-:W-:Y:S03]  /*8270*/  LDSM.16.M88.4 R12, [R193] ;  /* 0x00000000c10c783b */ /* 0x000fe60000000200 */
[C---:B---3--:R-:W-:Y:S08]  /*8280*/  HMMA.16816.F32 R144, R20.reuse, R44, R156 ;  /* 0x0000002c1490723c */ /* 0x048ff0000000189c */
[C---:B------:R-:W-:Y:S01]  /*8290*/  HMMA.16816.F32 R64, R20.reuse, R52, R28 ;  /* 0x000000341440723c */ /* 0x040fe2000000181c */
[----:B------:R-:W3:Y:S07]  /*82a0*/  LDSM.16.M88.4 R28, [R198] ;  /* 0x00000000c61c783b */ /* 0x000eee0000000200 */
[C---:B------:R-:W-:Y:S01]  /*82b0*/  HMMA.16816.F32 R152, R20.reuse, R36, R8 ;  /* 0x000000241498723c */ /* 0x040fe20000001808 */
[----:B------:R-:W-:Y:S07]  /*82c0*/  LDSM.16.M88.4 R8, [R193+0x2000] ;  /* 0x00200000c108783b */ /* 0x000fee0000000200 */
[C---:B------:R-:W-:Y:S01]  /*82d0*/  HMMA.16816.F32 R60, R20.reuse, R38, R176 ;  /* 0x00000026143c723c */ /* 0x040fe200000018b0 */
[----:B------:R-:W4:Y:S07]  /*82e0*/  LDSM.16.M88.4 R36, [R189] ;  /* 0x00000000bd24783b */ /* 0x000f2e0000000200 */
[C---:B------:R-:W-:Y:S01]  /*82f0*/  HMMA.16816.F32 R148, R20.reuse, R48, R40 ;  /* 0x000000301494723c */ /* 0x040fe20000001828 */
[----:B------:R-:W5:Y:S07]  /*8300*/  LDSM.16.M88.4 R40, [R196] ;  /* 0x00000000c428783b */ /* 0x000f6e0000000200 */
[C---:B------:R-:W-:Y:S08]  /*8310*/  HMMA.16816.F32 R56, R20.reuse, R46, R180 ;  /* 0x0000002e1438723c */ /* 0x040ff000000018b4 */
[C---:B------:R-:W-:Y:S08]  /*8320*/  HMMA.16816.F32 R48, R20.reuse, R50, R216 ;  /* 0x000000321430723c */ /* 0x040ff000000018d8 */
[----:B------:R-:W-:Y:S08]  /*8330*/  HMMA.16816.F32 R140, R20, R54, R212 ;  /* 0x00000036148c723c */ /* 0x000ff000000018d4 */
[-C--:B-1----:R-:W-:Y:S08]  /*8340*/  HMMA.16816.F32 R20, R16, R32.reuse, R144 ;  /* 0x000000201014723c */ /* 0x082ff00000001890 */
[----:B--2---:R-:W-:Y:S08]  /*8350*/  HMMA.16816.F32 R44, R4, R32, R228 ;  /* 0x00000020042c723c */ /* 0x004ff000000018e4 */
[----:B---3--:R-:W-:Y:S07]  /*8360*/  HMMA.16816.F32 R52, R16, R28, R152 ;  /* 0x0000001c1034723c */ /* 0x008fee0000001898 */
[----:B------:R-:W-:Y:S01]  /*8370*/  IADD3 R152, R234, -0x2, RZ ;  /* 0xfffffffeea987810 */ /* 0x000fe20007ffe0ff */
[----:B------:R-:W-:Y:S04]  /*8380*/  HMMA.16816.F32 R144, R4, R34, R172 ;  /* 0x000000220490723c */ /* 0x000fe800000018ac */
[----:B------:R-:W-:-:S04]  /*8390*/  IMAD R0, R152, 0x40, R243 ;  /* 0x0000004098007824 */ /* 0x000fc800078e02f3 */
[----:B------:R-:W-:Y:S08]  /*83a0*/  HMMA.16816.F32 R32, R16, R34, R56 ;  /* 0x000000221020723c */ /* 0x000ff00000001838 */
[C---:B------:R-:W-:Y:S08]  /*83b0*/  HMMA.16816.F32 R220, R4.reuse, R24, R220 ;  /* 0x0000001804dc723c */ /* 0x040ff000000018dc */
[----:B------:R-:W-:Y:S08]  /*83c0*/  HMMA.16816.F32 R164, R4, R26, R164 ;  /* 0x0000001a04a4723c */ /* 0x000ff000000018a4 */
[C---:B------:R-:W-:Y:S08]  /*83d0*/  HMMA.16816.F32 R148, R16.reuse, R24, R148 ;  /* 0x000000181094723c */ /* 0x040ff00000001894 */
[----:B------:R-:W-:Y:S01]  /*83e0*/  HMMA.16816.F32 R48, R16, R26, R48 ;  /* 0x0000001a1030723c */ /* 0x000fe20000001830 */
[----:B------:R-:W-:-:S07]  /*83f0*/  IADD3 R2, R0, 0x1, RZ ;  /* 0x0000000100027810 */ /* 0x000fce0007ffe0ff */
[----:B----4-:R-:W-:Y:S08]  /*8400*/  HMMA.16816.F32 R24, R12, R36, R20 ;  /* 0x000000240c18723c */ /* 0x010ff00000001814 */
[C---:B------:R-:W-:Y:S08]  /*8410*/  HMMA.16816.F32 R156, R4.reuse, R28, R224 ;  /* 0x0000001c049c723c */ /* 0x040ff000000018e0 */
[C---:B-----5:R-:W-:Y:S08]  /*8420*/  HMMA.16816.F32 R208, R4.reuse, R40, R208 ;  /* 0x0000002804d0723c */ /* 0x060ff000000018d0 */
[C---:B------:R-:W-:Y:S08]  /*8430*/  HMMA.16816.F32 R168, R4.reuse, R30, R168 ;  /* 0x0000001e04a8723c */ /* 0x040ff000000018a8 */
[----:B------:R-:W-:Y:S01]  /*8440*/  HMMA.16816.F32 R160, R4, R42, R160 ;  /* 0x0000002a04a0723c */ /* 0x000fe200000018a0 */
[----:B------:R-:W1:Y:S01]  /*8450*/  LDSM.16.M88.4 R4, [R189+0x800] ;  /* 0x00080000bd04783b */ /* 0x000e620000000200 */
[----:B------:R-:W-:-:S06]  /*8460*/  ISETP.GE.AND P1, PT, R0, R204, PT ;  /* 0x000000cc0000720c */ /* 0x000fcc0003f26270 */
[----:B------:R-:W-:Y:S01]  /*8470*/  HMMA.16816.F32 R20, R8, R36, R44 ;  /* 0x000000240814723c */ /* 0x000fe2000000182c */
[-C--:B------:R-:W-:Y:S02]  /*8480*/  ISETP.GE.AND P2, PT, R0, R205.reuse, PT ;  /* 0x000000cd0000720c */ /* 0x080fe40003f46270 */
[----:B------:R-:W-:Y:S02]  /*8490*/  ISETP.GE.AND P4, PT, R2, R205, PT ;  /* 0x000000cd0200720c */ /* 0x000fe40003f86270 */
[C---:B------:R-:W-:Y:S02]  /*84a0*/  ISETP.LT.OR P5, PT, R0.reuse, R201, P1 ;  /* 0x000000c90000720c */ /* 0x040fe40000fa1670 */
[----:B------:R-:W-:Y:S02]  /*84b0*/  ISETP.LT.OR P6, PT, R0, R202, P2 ;  /* 0x000000ca0000720c */ /* 0x000fe400017c1670 */
[C---:B------:R-:W-:Y:S02]  /*84c0*/  ISETP.GE.AND P1, PT, R2.reuse, R206, PT ;  /* 0x000000ce0200720c */ /* 0x040fe40003f26270 */
[----:B------:R-:W-:-:S02]  /*84d0*/  ISETP.LT.OR P0, PT, R2, R202, P4 ;  /* 0x000000ca0200720c */ /* 0x000fc40002701670 */
[C---:B------:R-:W-:Y:S02]  /*84e0*/  ISETP.GE.AND P2, PT, R2.reuse, R203, PT ;  /* 0x000000cb0200720c */ /* 0x040fe40003f46270 */
[----:B------:R-:W-:Y:S02]  /*84f0*/  P2R R3, PR, RZ, 0x1 ;  /* 0x00000001ff037803 */ /* 0x000fe40000000000 */
[C---:B------:R-:W-:Y:S01]  /*8500*/  ISETP.LT.OR P1, PT, R2.reuse, R199, P1 ;  /* 0x000000c70200720c */ /* 0x040fe20000f21670 */
[----:B------:R-:W-:Y:S01]  /*8510*/  HMMA.16816.F32 R60, R16, R30, R60 ;  /* 0x0000001e103c723c */ /* 0x000fe2000000183c */
[----:B------:R-:W-:Y:S02]  /*8520*/  ISETP.LT.OR P0, PT, R2, R200, P2 ;  /* 0x000000c80200720c */ /* 0x000fe40001701670 */
[----:B------:R-:W-:Y:S02]  /*8530*/  ISETP.GE.AND P2, PT, R0, R203, PT ;  /* 0x000000cb0000720c */ /* 0x000fe40003f46270 */
[----:B------:R-:W-:-:S03]  /*8540*/  ISETP.GE.AND P3, PT, R2, R204, PT ;  /* 0x000000cc0200720c */ /* 0x000fc60003f66270 */
[----:B------:R-:W-:Y:S01]  /*8550*/  HMMA.16816.F32 R64, R16, R40, R64 ;  /* 0x000000281040723c */ /* 0x000fe20000001840 */
[----:B------:R-:W-:Y:S02]  /*8560*/  FSEL R59, R26, -INF , !P5 ;  /* 0xff8000001a3b7808 */ /* 0x000fe40006800000 */
[----:B------:R-:W-:Y:S02]  /*8570*/  ISETP.NE.AND P5, PT, R3, RZ, PT ;  /* 0x000000ff0300720c */ /* 0x000fe40003fa5270 */
[----:B------:R-:W-:-:S03]  /*8580*/  ISETP.LT.OR P2, PT, R0, R200, P2 ;  /* 0x000000c80000720c */ /* 0x000fc60001741670 */
[----:B------:R-:W-:Y:S01]  /*8590*/  HMMA.16816.F32 R140, R16, R42, R140 ;  /* 0x0000002a108c723c */ /* 0x000fe2000000188c */
[----:B------:R-:W-:Y:S02]  /*85a0*/  ISETP.LT.OR P3, PT, R2, R201, P3 ;  /* 0x000000c90200720c */ /* 0x000fe40001f61670 */
[----:B------:R-:W-:-:S04]  /*85b0*/  IADD3 R3, R0, 0x8, RZ ;  /* 0x0000000800037810 */ /* 0x000fc80007ffe0ff */
[----:B------:R-:W-:Y:S01]  /*85c0*/  P2R R16, PR, RZ, 0x2 ;  /* 0x00000002ff107803 */ /* 0x000fe20000000000 */
[-C--:B------:R-:W-:Y:S01]  /*85d0*/  HMMA.16816.F32 R28, R12, R38.reuse, R32 ;  /* 0x000000260c1c723c */ /* 0x080fe20000001820 */
[----:B------:R-:W-:Y:S02]  /*85e0*/  ISETP.GE.AND P1, PT, R0, R206, PT ;  /* 0x000000ce0000720c */ /* 0x000fe40003f26270 */
[----:B------:R-:W-:Y:S02]  /*85f0*/  FSEL R41, R20, -INF , !P2 ;  /* 0xff80000014297808 */ /* 0x000fe40005000000 */
[----:B------:R-:W-:Y:S02]  /*8600*/  ISETP.LT.OR P1, PT, R0, R199, P1 ;  /* 0x000000c70000720c */ /* 0x000fe40000f21670 */
[----:B------:R-:W-:Y:S02]  /*8610*/  P2R R2, PR, RZ, 0x8 ;  /* 0x00000008ff027803 */ /* 0x000fe40000000000 */
[C---:B------:R-:W-:Y:S01]  /*8620*/  ISETP.GE.AND P2, PT, R3.reuse, R203, PT ;  /* 0x000000cb0300720c */ /* 0x040fe20003f46270 */
[----:B------:R-:W-:Y:S01]  /*8630*/  HMMA.16816.F32 R36, R8, R38, R144 ;  /* 0x000000260824723c */ /* 0x000fe20000001890 */
[----:B------:R-:W-:-:S02]  /*8640*/  ISETP.GE.AND P4, PT, R3, R205, PT ;  /* 0x000000cd0300720c */ /* 0x000fc40003f86270 */
[----:B------:R-:W-:Y:S02]  /*8650*/  FSEL R44, R22, -INF , !P1 ;  /* 0xff800000162c7808 */ /* 0x000fe40004800000 */
[----:B------:R-:W-:Y:S02]  /*8660*/  FSEL R56, R24, -INF , !P6 ;  /* 0xff80000018387808 */ /* 0x000fe40007000000 */
[C---:B------:R-:W-:Y:S02]  /*8670*/  ISETP.GE.AND P3, PT, R3.reuse, R204, PT ;  /* 0x000000cc0300720c */ /* 0x040fe40003f66270 */
[C---:B------:R-:W-:Y:S02]  /*8680*/  ISETP.GE.AND P1, PT, R3.reuse, R206, PT ;  /* 0x000000ce0300720c */ /* 0x040fe40003f26270 */
[----:B------:R-:W-:Y:S02]  /*8690*/  ISETP.NE.AND P6, PT, R2, RZ, PT ;  /* 0x000000ff0200720c */ /* 0x000fe40003fc5270 */
[----:B------:R-:W-:-:S02]  /*86a0*/  ISETP.LT.OR P2, PT, R3, R200, P2 ;  /* 0x000000c80300720c */ /* 0x000fc40001741670 */
[----:B------:R-:W-:Y:S02]  /*86b0*/  IADD3 R2, R0, 0x9, RZ ;  /* 0x0000000900027810 */ /* 0x000fe40007ffe0ff */
[----:B------:R-:W-:Y:S02]  /*86c0*/  FSEL R58, R25, -INF , !P5 ;  /* 0xff800000193a7808 */ /* 0x000fe40006800000 */
[----:B------:R-:W-:Y:S02]  /*86d0*/  FSEL R42, R21, -INF , !P0 ;  /* 0xff800000152a7808 */ /* 0x000fe40004000000 */
[C---:B------:R-:W-:Y:S02]  /*86e0*/  ISETP.LT.OR P5, PT, R3.reuse, R202, P4 ;  /* 0x000000ca0300720c */ /* 0x040fe400027a1670 */
[C---:B------:R-:W-:Y:S02]  /*86f0*/  ISETP.LT.OR P4, PT, R3.reuse, R201, P3 ;  /* 0x000000c90300720c */ /* 0x040fe40001f81670 */
[----:B------:R-:W-:-:S02]  /*8700*/  ISETP.LT.OR P0, PT, R3, R199, P1 ;  /* 0x000000c70300720c */ /* 0x000fc40000f01670 */
[----:B------:R-:W-:Y:S02]  /*8710*/  ISETP.NE.AND P3, PT, R16, RZ, PT ;  /* 0x000000ff1000720c */ /* 0x000fe40003f65270 */
[----:B------:R-:W-:Y:S02]  /*8720*/  P2R R3, PR, RZ, 0x4 ;  /* 0x00000004ff037803 */ /* 0x000fe40000000000 */
[C---:B------:R-:W-:Y:S02]  /*8730*/  ISETP.GE.AND P2, PT, R2.reuse, R204, PT ;  /* 0x000000cc0200720c */ /* 0x040fe40003f46270 */
[----:B------:R-:W-:Y:S02]  /*8740*/  FSEL R73, R27, -INF , !P6 ;  /* 0xff8000001b497808 */ /* 0x000fe40007000000 */
[----:B------:R-:W-:Y:S01]  /*8750*/  FSEL R45, R23, -INF , !P3 ;  /* 0xff800000172d7808 */ /* 0x000fe20005800000 */
[----:B-1----:R-:W-:Y:S01]  /*8760*/  HMMA.16816.F32 R24, R12, R4, R52 ;  /* 0x000000040c18723c */ /* 0x002fe20000001834 */
[----:B------:R-:W-:-:S02]  /*8770*/  ISETP.GE.AND P3, PT, R2, R205, PT ;  /* 0x000000cd0200720c */ /* 0x000fc40003f66270 */
[----:B------:R-:W-:Y:S02]  /*8780*/  ISETP.LT.OR P2, PT, R2, R201, P2 ;  /* 0x000000c90200720c */ /* 0x000fe40001741670 */
[----:B------:R-:W-:Y:S02]  /*8790*/  FSEL R57, R28, -INF , !P5 ;  /* 0xff8000001c397808 */ /* 0x000fe40006800000 */
[C---:B------:R-:W-:Y:S02]  /*87a0*/  ISETP.LT.OR P5, PT, R2.reuse, R202, P3 ;  /* 0x000000ca0200720c */ /* 0x040fe40001fa1670 */
[----:B------:R-:W-:Y:S02]  /*87b0*/  P2R R16, PR, RZ, 0x4 ;  /* 0x00000004ff107803 */ /* 0x000fe40000000000 */
[----:B------:R-:W-:Y:S02]  /*87c0*/  ISETP.GE.AND P1, PT, R2, R203, PT ;  /* 0x000000cb0200720c */ /* 0x000fe40003f26270 */
[----:B------:R-:W-:-:S02]  /*87d0*/  FSEL R52, R30, -INF , !P4 ;  /* 0xff8000001e347808 */ /* 0x000fc40006000000 */
[----:B------:R-:W-:Y:S02]  /*87e0*/  ISETP.GE.AND P4, PT, R2, R206, PT ;  /* 0x000000ce0200720c */ /* 0x000fe40003f86270 */
[----:B------:R-:W-:Y:S02]  /*87f0*/  ISETP.NE.AND P3, PT, R3, RZ, PT ;  /* 0x000000ff0300720c */ /* 0x000fe40003f65270 */
[----:B------:R-:W-:Y:S02]  /*8800*/  IADD3 R3, R0, 0x10, RZ ;  /* 0x0000001000037810 */ /* 0x000fe40007ffe0ff */
[----:B------:R-:W-:Y:S02]  /*8810*/  FSEL R46, R29, -INF , !P5 ;  /* 0xff8000001d2e7808 */ /* 0x000fe40006800000 */
[----:B------:R-:W-:Y:S02]  /*8820*/  ISETP.NE.AND P5, PT, R16, RZ, PT ;  /* 0x000000ff1000720c */ /* 0x000fe40003fa5270 */
[C---:B------:R-:W-:Y:S01]  /*8830*/  ISETP.LT.OR P1, PT, R2.reuse, R200, P1 ;  /* 0x000000c80200720c */ /* 0x040fe20000f21670 */
[----:B------:R-:W1:Y:S01]  /*8840*/  LDSM.16.M88.4 R16, [R189+0x1000] ;  /* 0x00100000bd10783b */ /* 0x000e620000000200 */
[----:B------:R-:W-:Y:S01]  /*8850*/  ISETP.LT.OR P6, PT, R2, R199, P4 ;  /* 0x000000c70200720c */ /* 0x000fe200027c1670 */
[----:B------:R-:W-:Y:S01]  /*8860*/  HMMA.16816.F32 R20, R8, R4, R156 ;  /* 0x000000040814723c */ /* 0x000fe2000000189c */
[----:B------:R-:W-:-:S02]  /*8870*/  ISETP.GE.AND P4, PT, R3, R203, PT ;  /* 0x000000cb0300720c */ /* 0x000fc40003f86270 */
[----:B------:R-:W-:Y:S02]  /*8880*/  FSEL R43, R38, -INF , !P0 ;  /* 0xff800000262b7808 */ /* 0x000fe40004000000 */
[----:B------:R-:W-:Y:S02]  /*8890*/  FSEL R40, R36, -INF , !P3 ;  /* 0xff80000024287808 */ /* 0x000fe40005800000 */
[----:B------:R-:W-:Y:S02]  /*88a0*/  FSEL R38, R37, -INF , !P1 ;  /* 0xff80000025267808 */ /* 0x000fe40004800000 */
[C---:B------:R-:W-:Y:S02]  /*88b0*/  ISETP.GE.AND P3, PT, R3.reuse, R205, PT ;  /* 0x000000cd0300720c */ /* 0x040fe40003f66270 */
[C---:B------:R-:W-:Y:S02]  /*88c0*/  ISETP.GE.AND P2, PT, R3.reuse, R204, PT ;  /* 0x000000cc0300720c */ /* 0x040fe40003f46270 */
[----:B------:R-:W-:-:S02]  /*88d0*/  ISETP.GE.AND P1, PT, R3, R206, PT ;  /* 0x000000ce0300720c */ /* 0x000fc40003f26270 */
[----:B------:R-:W-:Y:S02]  /*88e0*/  IADD3 R2, R0, 0x11, RZ ;  /* 0x0000001100027810 */ /* 0x000fe40007ffe0ff */
[C---:B------:R-:W-:Y:S02]  /*88f0*/  ISETP.LT.OR P4, PT, R3.reuse, R200, P4 ;  /* 0x000000c80300720c */ /* 0x040fe40002781670 */
[C---:B------:R-:W-:Y:S02]  /*8900*/  ISETP.LT.OR P3, PT, R3.reuse, R202, P3 ;  /* 0x000000ca0300720c */ /* 0x040fe40001f61670 */
[C---:B------:R-:W-:Y:S02]  /*8910*/  ISETP.LT.OR P2, PT, R3.reuse, R201, P2 ;  /* 0x000000c90300720c */ /* 0x040fe40001741670 */
[----:B------:R-:W-:Y:S02]  /*8920*/  ISETP.LT.OR P0, PT, R3, R199, P1 ;  /* 0x000000c70300720c */ /* 0x000fe40000f01670 */
[----:B------:R-:W-:-:S02]  /*8930*/  P2R R3, PR, RZ, 0x10 ;  /* 0x00000010ff037803 */ /* 0x000fc40000000000 */
[C---:B------:R-:W-:Y:S02]  /*8940*/  ISETP.GE.AND P1, PT, R2.reuse, R205, PT ;  /* 0x000000cd0200720c */ /* 0x040fe40003f26270 */
[----:B------:R-:W-:Y:S02]  /*8950*/  FSEL R47, R31, -INF , !P5 ;  /* 0xff8000001f2f7808 */ /* 0x000fe40006800000 */
[C---:B------:R-:W-:Y:S02]  /*8960*/  ISETP.GE.AND P4, PT, R2.reuse, R204, PT ;  /* 0x000000cc0200720c */ /* 0x040fe40003f86270 */
[----:B------:R-:W-:Y:S01]  /*8970*/  ISETP.GE.AND P5, PT, R2, R203, PT ;  /* 0x000000cb0200720c */ /* 0x000fe20003fa6270 */
[----:B------:R-:W-:Y:S01]  /*8980*/  HMMA.16816.F32 R32, R12, R6, R60 ;  /* 0x000000060c20723c */ /* 0x000fe2000000183c */
[----:B------:R-:W-:Y:S02]  /*8990*/  FSEL R157, R26, -INF , !P2 ;  /* 0xff8000001a9d7808 */ /* 0x000fe40005000000 */
[----:B------:R-:W-:-:S02]  /*89a0*/  ISETP.LT.OR P2, PT, R2, R202, P1 ;  /* 0x000000ca0200720c */ /* 0x000fc40000f41670 */
[C---:B------:R-:W-:Y:S02]  /*89b0*/  ISETP.LT.OR P1, PT, R2.reuse, R201, P4 ;  /* 0x000000c90200720c */ /* 0x040fe40002721670 */
[----:B------:R-:W-:Y:S02]  /*89c0*/  ISETP.LT.OR P4, PT, R2, R200, P5 ;  /* 0x000000c80200720c */ /* 0x000fe40002f81670 */
[----:B------:R-:W-:Y:S02]  /*89d0*/  ISETP.NE.AND P5, PT, R3, RZ, PT ;  /* 0x000000ff0300720c */ /* 0x000fe40003fa5270 */
[----:B------:R-:W-:Y:S02]  /*89e0*/  IADD3 R3, R0, 0x18, RZ ;  /* 0x0000001800037810 */ /* 0x000fe40007ffe0ff */
[----:B------:R-:W-:Y:S02]  /*89f0*/  FSEL R155, R24, -INF , !P3 ;  /* 0xff800000189b7808 */ /* 0x000fe40005800000 */
[----:B------:R-:W-:-:S02]  /*8a00*/  ISETP.GE.AND P3, PT, R2, R206, PT ;  /* 0x000000ce0200720c */ /* 0x000fc40003f66270 */
[----:B------:R-:W-:Y:S01]  /*8a10*/  FSEL R154, R25, -INF , !P2 ;  /* 0xff800000199a7808 */ /* 0x000fe20005000000 */
[----:B------:R-:W-:Y:S01]  /*8a20*/  HMMA.16816.F32 R28, R8, R6, R168 ;  /* 0x00000006081c723c */ /* 0x000fe200000018a8 */
[----:B------:R-:W-:Y:S02]  /*8a30*/  ISETP.GE.AND P2, PT, R3, R203, PT ;  /* 0x000000cb0300720c */ /* 0x000fe40003f46270 */
[----:B------:R-:W-:Y:S02]  /*8a40*/  FSEL R39, R39, -INF , !P6 ;  /* 0xff80000027277808 */ /* 0x000fe40007000000 */
[----:B------:R-:W-:Y:S02]  /*8a50*/  P2R R4, PR, RZ, 0x10 ;  /* 0x00000010ff047803 */ /* 0x000fe40000000000 */
[----:B------:R-:W-:Y:S02]  /*8a60*/  ISETP.LT.OR P6, PT, R2, R199, P3 ;  /* 0x000000c70200720c */ /* 0x000fe40001fc1670 */
[----:B------:R-:W-:-:S02]  /*8a70*/  FSEL R168, R27, -INF , !P1 ;  /* 0xff8000001ba87808 */ /* 0x000fc40004800000 */
[C---:B------:R-:W-:Y:S02]  /*8a80*/  ISETP.GE.AND P4, PT, R3.reuse, R205, PT ;  /* 0x000000cd0300720c */ /* 0x040fe40003f86270 */
[C---:B------:R-:W-:Y:S02]  /*8a90*/  ISETP.GE.AND P3, PT, R3.reuse, R204, PT ;  /* 0x000000cc0300720c */ /* 0x040fe40003f66270 */
[C---:B------:R-:W-:Y:S02]  /*8aa0*/  ISETP.GE.AND P1, PT, R3.reuse, R206, PT ;  /* 0x000000ce0300720c */ /* 0x040fe40003f26270 */
[----:B------:R-:W-:Y:S02]  /*8ab0*/  ISETP.LT.OR P2, PT, R3, R200, P2 ;  /* 0x000000c80300720c */ /* 0x000fe40001741670 */
[----:B------:R-:W-:Y:S02]  /*8ac0*/  IADD3 R2, R0, 0x19, RZ ;  /* 0x0000001900027810 */ /* 0x000fe40007ffe0ff */
[----:B------:R-:W-:-:S02]  /*8ad0*/  FSEL R75, R20, -INF , !P5 ;  /* 0xff800000144b7808 */ /* 0x000fc40006800000 */
[----:B------:R-:W-:Y:S02]  /*8ae0*/  FSEL R146, R22, -INF , !P0 ;  /* 0xff80000016927808 */ /* 0x000fe40004000000 */
[C---:B------:R-:W-:Y:S02]  /*8af0*/  ISETP.LT.OR P5, PT, R3.reuse, R202, P4 ;  /* 0x000000ca0300720c */ /* 0x040fe400027a1670 */
[C---:B------:R-:W-:Y:S02]  /*8b00*/  ISETP.LT.OR P4, PT, R3.reuse, R201, P3 ;  /* 0x000000c90300720c */ /* 0x040fe40001f81670 */
[----:B------:R-:W-:Y:S02]  /*8b10*/  ISETP.LT.OR P0, PT, R3, R199, P1 ;  /* 0x000000c70300720c */ /* 0x000fe40000f01670 */
[----:B------:R-:W-:Y:S02]  /*8b20*/  ISETP.NE.AND P3, PT, R4, RZ, PT ;  /* 0x000000ff0400720c */ /* 0x000fe40003f65270 */
[----:B------:R-:W-:-:S02]  /*8b30*/  P2R R3, PR, RZ, 0x4 ;  /* 0x00000004ff037803 */ /* 0x000fc40000000000 */
[C---:B------:R-:W-:Y:S02]  /*8b40*/  ISETP.GE.AND P2, PT, R2.reuse, R204, PT ;  /* 0x000000cc0200720c */ /* 0x040fe40003f46270 */
[----:B------:R-:W-:Y:S02]  /*8b50*/  FSEL R55, R21, -INF , !P3 ;  /* 0xff80000015377808 */ /* 0x000fe40005800000 */
[C---:B------:R-:W-:Y:S02]  /*8b60*/  ISETP.GE.AND P3, PT, R2.reuse, R205, PT ;  /* 0x000000cd0200720c */ /* 0x040fe40003f66270 */
[----:B------:R-:W-:Y:S02]  /*8b70*/  ISETP.LT.OR P2, PT, R2, R201, P2 ;  /* 0x000000c90200720c */ /* 0x000fe40001741670 */
[----:B------:R-:W-:Y:S01]  /*8b80*/  FSEL R153, R32, -INF , !P5 ;  /* 0xff80000020997808 */ /* 0x000fe20006800000 */
[----:B-1----:R-:W-:Y:S01]  /*8b90*/  HMMA.16816.F32 R24, R12, R16, R148 ;  /* 0x000000100c18723c */ /* 0x002fe20000001894 */
[----:B------:R-:W-:-:S02]  /*8ba0*/  ISETP.LT.OR P5, PT, R2, R202, P3 ;  /* 0x000000ca0200720c */ /* 0x000fc40001fa1670 */
[----:B------:R-:W-:-:S04]  /*8bb0*/  P2R R4, PR, RZ, 0x4 ;  /* 0x00000004ff047803 */ /* 0x000fc80000000000 */
[----:B------:R-:W-:Y:S02]  /*8bc0*/  FSEL R148, R33, -INF , !P5 ;  /* 0xff80000021947808 */ /* 0x000fe40006800000 */
[----:B------:R-:W-:Y:S02]  /*8bd0*/  ISETP.NE.AND P5, PT, R4, RZ, PT ;  /* 0x000000ff0400720c */ /* 0x000fe40003fa5270 */
[----:B------:R-:W1:Y:S01]  /*8be0*/  LDSM.16.M88.4 R4, [R189+0x1800] ;  /* 0x00180000bd04783b */ /* 0x000e620000000200 */
[----:B------:R-:W-:Y:S01]  /*8bf0*/  ISETP.GE.AND P1, PT, R2, R203, PT ;  /* 0x000000cb0200720c */ /* 0x000fe20003f26270 */
[----:B------:R-:W-:-:S04]  /*8c00*/  DEPBAR.LE SB0, 0x0 ;  /* 0x000080000000791a */ /* 0x000fc80000000000 */
[----:B------:R-:W-:Y:S01]  /*8c10*/  FSEL R150, R34, -INF , !P4 ;  /* 0xff80000022967808 */ /* 0x000fe20006000000 */
[----:B------:R-:W-:Y:S01]  /*8c20*/  BAR.SYNC.DEFER_BLOCKING 0x0 ;  /* 0x0000000000007b1d */ /* 0x000fe20000010000 */
[----:B------:R-:W-:Y:S02]  /*8c30*/  ISETP.GE.AND P4, PT, R2, R206, PT ;  /* 0x000000ce0200720c */ /* 0x000fe40003f86270 */
[----:B------:R-:W-:Y:S02]  /*8c40*/  ISETP.NE.AND P3, PT, R3, RZ, PT ;  /* 0x000000ff0300720c */ /* 0x000fe40003f65270 */
[----:B------:R-:W-:Y:S02]  /*8c50*/  IADD3 R3, R0, 0x20, RZ ;  /* 0x0000002000037810 */ /* 0x000fe40007ffe0ff */
[----:B------:R-:W-:Y:S02]  /*8c60*/  FSEL R147, R23, -INF , !P6 ;  /* 0xff80000017937808 */ /* 0x000fe40007000000 */
[C---:B------:R-:W-:Y:S01]  /*8c70*/  ISETP.LT.OR P1, PT, R2.reuse, R200, P1 ;  /* 0x000000c80200720c */ /* 0x040fe20000f21670 */
[----:B------:R-:W-:Y:S01]  /*8c80*/  HMMA.16816.F32 R20, R8, R16, R220 ;  /* 0x000000100814723c */ /* 0x000fe200000018dc */
[----:B------:R-:W-:-:S02]  /*8c90*/  ISETP.LT.OR P6, PT, R2, R199, P4 ;  /* 0x000000c70200720c */ /* 0x000fc400027c1670 */
[----:B------:R-:W-:Y:S02]  /*8ca0*/  FSEL R53, R28, -INF , !P3 ;  /* 0xff8000001c357808 */ /* 0x000fe40005800000 */
[C---:B------:R-:W-:Y:S02]  /*8cb0*/  ISETP.GE.AND P4, PT, R3.reuse, R203, PT ;  /* 0x000000cb0300720c */ /* 0x040fe40003f86270 */
[----:B------:R-:W-:Y:S02]  /*8cc0*/  ISETP.GE.AND P3, PT, R3, R205, PT ;  /* 0x000000cd0300720c */ /* 0x000fe40003f66270 */
[----:B------:R-:W-:Y:S02]  /*8cd0*/  FSEL R54, R29, -INF , !P1 ;  /* 0xff8000001d367808 */ /* 0x000fe40004800000 */
[C---:B------:R-:W-:Y:S02]  /*8ce0*/  ISETP.GE.AND P2, PT, R3.reuse, R204, PT ;  /* 0x000000cc0300720c */ /* 0x040fe40003f46270 */
[----:B------:R-:W-:-:S02]  /*8cf0*/  ISETP.GE.AND P1, PT, R3, R206, PT ;  /* 0x000000ce0300720c */ /* 0x000fc40003f26270 */
[----:B------:R-:W-:Y:S02]  /*8d00*/  IADD3 R2, R0, 0x21, RZ ;  /* 0x0000002100027810 */ /* 0x000fe40007ffe0ff */
[C---:B------:R-:W-:Y:S02]  /*8d10*/  ISETP.LT.OR P4, PT, R3.reuse, R200, P4 ;  /* 0x000000c80300720c */ /* 0x040fe40002781670 */
[C---:B------:R-:W-:Y:S02]  /*8d20*/  ISETP.LT.OR P3, PT, R3.reuse, R202, P3 ;  /* 0x000000ca0300720c */ /* 0x040fe40001f61670 */
[----:B------:R-:W-:Y:S02]  /*8d30*/  FSEL R145, R30, -INF , !P0 ;  /* 0xff8000001e917808 */ /* 0x000fe40004000000 */
[C---:B------:R-:W-:Y:S02]  /*8d40*/  ISETP.LT.OR P2, PT, R3.reuse, R201, P2 ;  /* 0x000000c90300720c */ /* 0x040fe40001741670 */
[----:B------:R-:W-:-:S02]  /*8d50*/  ISETP.LT.OR P0, PT, R3, R199, P1 ;  /* 0x000000c70300720c */ /* 0x000fc40000f01670 */
        /* <DEDUP_REMOVED lines=8> */
[C---:B------:R-:W-:Y:S01]  /*8de0*/  ISETP.LT.OR P2, PT, R2.reuse, R202, P1 ;  /* 0x000000ca0200720c */ /* 0x040fe20000f41670 */
[----:B------:R-:W-:Y:S01]  /*8df0*/  HMMA.16816.F32 R32, R12, R18, R48 ;  /* 0x000000120c20723c */ /* 0x000fe20000001830 */
[----:B------:R-:W-:Y:S02]  /*8e00*/  FSEL R144, R31, -INF , !P6 ;  /* 0xff8000001f907808 */ /* 0x000fe40007000000 */
[C---:B------:R-:W-:Y:S02]  /*8e10*/  ISETP.LT.OR P1, PT, R2.reuse, R201, P4 ;  /* 0x000000c90200720c */ /* 0x040fe40002721670 */
[----:B------:R-:W-:-:S02]  /*8e20*/  ISETP.LT.OR P4, PT, R2, R200, P5 ;  /* 0x000000c80200720c */ /* 0x000fc40002f81670 */
[----:B------:R-:W-:Y:S02]  /*8e30*/  ISETP.LT.OR P6, PT, R2, R199, P3 ;  /* 0x000000c70200720c */ /* 0x000fe40001fc1670 */
[----:B------:R-:W-:Y:S02]  /*8e40*/  IADD3 R2, R0, 0x28, RZ ;  /* 0x0000002800027810 */ /* 0x000fe40007ffe0ff */
[----:B------:R-:W-:Y:S02]  /*8e50*/  ISETP.NE.AND P5, PT, R3, RZ, PT ;  /* 0x000000ff0300720c */ /* 0x000fe40003fa5270 */
[----:B------:R-:W-:Y:S01]  /*8e60*/  P2R R3, PR, RZ, 0x10 ;  /* 0x00000010ff037803 */ /* 0x000fe20000000000 */
[----:B------:R-:W-:Y:S01]  /*8e70*/  HMMA.16816.F32 R28, R8, R18, R164 ;  /* 0x00000012081c723c */ /* 0x000fe200000018a4 */
[C---:B------:R-:W-:Y:S02]  /*8e80*/  ISETP.GE.AND P4, PT, R2.reuse, R205, PT ;  /* 0x000000cd0200720c */ /* 0x040fe40003f86270 */
[----:B------:R-:W-:-:S02]  /*8e90*/  ISETP.GE.AND P3, PT, R2, R204, PT ;  /* 0x000000cc0200720c */ /* 0x000fc40003f66270 */
[----:B------:R-:W-:Y:S02]  /*8ea0*/  FSEL R156, R20, -INF , !P5 ;  /* 0xff800000149c7808 */ /* 0x000fe40006800000 */
[C---:B------:R-:W-:Y:S02]  /*8eb0*/  ISETP.LT.OR P5, PT, R2.reuse, R202, P4 ;  /* 0x000000ca0200720c */ /* 0x040fe400027a1670 */
[C---:B------:R-:W-:Y:S02]  /*8ec0*/  ISETP.LT.OR P4, PT, R2.reuse, R201, P3 ;  /* 0x000000c90200720c */ /* 0x040fe40001f81670 */
[----:B------:R-:W-:Y:S02]  /*8ed0*/  ISETP.NE.AND P3, PT, R3, RZ, PT ;  /* 0x000000ff0300720c */ /* 0x000fe40003f65270 */
[----:B------:R-:W-:Y:S02]  /*8ee0*/  FSEL R171, R25, -INF , !P2 ;  /* 0xff80000019ab7808 */ /* 0x000fe40005000000 */
[----:B------:R-:W-:-:S02]  /*8ef0*/  ISETP.GE.AND P2, PT, R2, R203, PT ;  /* 0x000000cb0200720c */ /* 0x000fc40003f46270 */
[----:B------:R-:W-:Y:S02]  /*8f00*/  FSEL R164, R22, -INF , !P0 ;  /* 0xff80000016a47808 */ /* 0x000fe40004000000 */
[----:B------:R-:W-:Y:S02]  /*8f10*/  FSEL R159, R21, -INF , !P3 ;  /* 0xff800000159f7808 */ /* 0x000fe40005800000 */
[----:B------:R-:W-:Y:S02]  /*8f20*/  FSEL R165, R23, -INF , !P6 ;  /* 0xff80000017a57808 */ /* 0x000fe40007000000 */
[----:B------:R-:W-:Y:S01]  /*8f30*/  FSEL R175, R27, -INF , !P1 ;  /* 0xff8000001baf7808 */ /* 0x000fe20004800000 */
[----:B-1----:R-:W-:Y:S01]  /*8f40*/  HMMA.16816.F32 R20, R12, R4, R64 ;  /* 0x000000040c14723c */ /* 0x002fe20000001840 */
[C---:B------:R-:W-:Y:S02]  /*8f50*/  ISETP.GE.AND P1, PT, R2.reuse, R206, PT ;  /* 0x000000ce0200720c */ /* 0x040fe40003f26270 */
[----:B------:R-:W-:-:S02]  /*8f60*/  ISETP.LT.OR P2, PT, R2, R200, P2 ;  /* 0x000000c80200720c */ /* 0x000fc40001741670 */
[----:B------:R-:W-:Y:S02]  /*8f70*/  IADD3 R3, R0, 0x29, RZ ;  /* 0x0000002900037810 */ /* 0x000fe40007ffe0ff */
[----:B------:R-:W-:Y:S02]  /*8f80*/  ISETP.LT.OR P0, PT, R2, R199, P1 ;  /* 0x000000c70200720c */ /* 0x000fe40000f01670 */
[----:B------:R-:W-:Y:S02]  /*8f90*/  P2R R16, PR, RZ, 0x4 ;  /* 0x00000004ff107803 */ /* 0x000fe40000000000 */
[C---:B------:R-:W-:Y:S02]  /*8fa0*/  ISETP.GE.AND P3, PT, R3.reuse, R205, PT ;  /* 0x000000cd0300720c */ /* 0x040fe40003f66270 */
[C---:B------:R-:W-:Y:S02]  /*8fb0*/  ISETP.GE.AND P2, PT, R3.reuse, R204, PT ;  /* 0x000000cc0300720c */ /* 0x040fe40003f46270 */
[----:B------:R-:W-:-:S02]  /*8fc0*/  ISETP.GE.AND P1, PT, R3, R203, PT ;  /* 0x000000cb0300720c */ /* 0x000fc40003f26270 */
[----:B------:R-:W-:Y:S02]  /*8fd0*/  FSEL R169, R32, -INF , !P5 ;  /* 0xff80000020a97808 */ /* 0x000fe40006800000 */
[----:B------:R-:W-:Y:S02]  /*8fe0*/  FSEL R170, R34, -INF , !P4 ;  /* 0xff80000022aa7808 */ /* 0x000fe40006000000 */
[C---:B------:R-:W-:Y:S02]  /*8ff0*/  ISETP.GE.AND P4, PT, R3.reuse, R206, PT ;  /* 0x000000ce0300720c */ /* 0x040fe40003f86270 */
[C---:B------:R-:W-:Y:S02]  /*9000*/  ISETP.LT.OR P5, PT, R3.reuse, R202, P3 ;  /* 0x000000ca0300720c */ /* 0x040fe40001fa1670 */
[----:B------:R-:W-:Y:S02]  /*9010*/  ISETP.NE.AND P3, PT, R16, RZ, PT ;  /* 0x000000ff1000720c */ /* 0x000fe40003f65270 */
[C---:B------:R-:W-:Y:S01]  /*9020*/  ISETP.LT.OR P2, PT, R3.reuse, R201, P2 ;  /* 0x000000c90300720c */ /* 0x040fe20001741670 */
[----:B------:R-:W-:Y:S01]  /*9030*/  HMMA.16816.F32 R16, R8, R4, R208 ;  /* 0x000000040810723c */ /* 0x000fe200000018d0 */
[----:B------:R-:W-:-:S02]  /*9040*/  ISETP.LT.OR P1, PT, R3, R200, P1 ;  /* 0x000000c80300720c */ /* 0x000fc40000f21670 */
[----:B------:R-:W-:Y:S02]  /*9050*/  IADD3 R2, R0, 0x30, RZ ;  /* 0x0000003000027810 */ /* 0x000fe40007ffe0ff */
[----:B------:R-:W-:Y:S02]  /*9060*/  ISETP.LT.OR P6, PT, R3, R199, P4 ;  /* 0x000000c70300720c */ /* 0x000fe400027c1670 */
        /* <DEDUP_REMOVED lines=8> */
[----:B------:R-:W-:Y:S01]  /*90f0*/  FSEL R167, R33, -INF , !P5 ;  /* 0xff80000021a77808 */ /* 0x000fe20006800000 */
[----:B------:R-:W-:Y:S01]  /*9100*/  HMMA.16816.F32 R8, R8, R6, R160 ;  /* 0x000000060808723c */ /* 0x000fe200000018a0 */
[----:B------:R-:W-:-:S02]  /*9110*/  ISETP.NE.AND P5, PT, R3, RZ, PT ;  /* 0x000000ff0300720c */ /* 0x000fc40003fa5270 */
[C---:B------:R-:W-:Y:S02]  /*9120*/  ISETP.LT.OR P3, PT, R2.reuse, R202, P3 ;  /* 0x000000ca0200720c */ /* 0x040fe40001f61670 */
[C---:B------:R-:W-:Y:S02]  /*9130*/  ISETP.LT.OR P2, PT, R2.reuse, R201, P2 ;  /* 0x000000c90200720c */ /* 0x040fe40001741670 */
[C---:B------:R-:W-:Y:S02]  /*9140*/  ISETP.LT.OR P4, PT, R2.reuse, R200, P4 ;  /* 0x000000c80200720c */ /* 0x040fe40002781670 */
[----:B------:R-:W-:Y:S02]  /*9150*/  ISETP.LT.OR P0, PT, R2, R199, P1 ;  /* 0x000000c70200720c */ /* 0x000fe40000f01670 */
[----:B------:R-:W-:Y:S02]  /*9160*/  IADD3 R2, R0, 0x31, RZ ;  /* 0x0000003100027810 */ /* 0x000fe40007ffe0ff */
[----:B------:R-:W-:-:S02]  /*9170*/  FSEL R161, R35, -INF , !P5 ;  /* 0xff80000023a17808 */ /* 0x000fc40006800000 */
[----:B------:R-:W-:Y:S02]  /*9180*/  P2R R3, PR, RZ, 0x10 ;  /* 0x00000010ff037803 */ /* 0x000fe40000000000 */
[----:B------:R-:W-:Y:S02]  /*9190*/  ISETP.GE.AND P1, PT, R2, R205, PT ;  /* 0x000000cd0200720c */ /* 0x000fe40003f26270 */
[----:B------:R-:W-:Y:S02]  /*91a0*/  FSEL R182, R20, -INF , !P3 ;  /* 0xff80000014b67808 */ /* 0x000fe40005800000 */
[C---:B------:R-:W-:Y:S02]  /*91b0*/  ISETP.GE.AND P5, PT, R2.reuse, R203, PT ;  /* 0x000000cb0200720c */ /* 0x040fe40003fa6270 */
[C---:B------:R-:W-:Y:S02]  /*91c0*/  ISETP.GE.AND P4, PT, R2.reuse, R204, PT ;  /* 0x000000cc0200720c */ /* 0x040fe40003f86270 */
[----:B------:R-:W-:Y:S01]  /*91d0*/  ISETP.GE.AND P3, PT, R2, R206, PT ;  /* 0x000000ce0200720c */ /* 0x000fe20003f66270 */
[----:B------:R-:W-:Y:S01]  /*91e0*/  HMMA.16816.F32 R12, R12, R6, R140 ;  /* 0x000000060c0c723c */ /* 0x000fe2000000188c */
[----:B------:R-:W-:-:S02]  /*91f0*/  FSEL R160, R31, -INF , !P6 ;  /* 0xff8000001fa07808 */ /* 0x000fc40007000000 */
[----:B------:R-:W-:Y:S02]  /*9200*/  FSEL R210, R22, -INF , !P2 ;  /* 0xff80000016d27808 */ /* 0x000fe40005000000 */
[C---:B------:R-:W-:Y:S02]  /*9210*/  ISETP.LT.OR P2, PT, R2.reuse, R202, P1 ;  /* 0x000000ca0200720c */ /* 0x040fe40000f41670 */
[C---:B------:R-:W-:Y:S02]  /*9220*/  ISETP.LT.OR P6, PT, R2.reuse, R200, P5 ;  /* 0x000000c80200720c */ /* 0x040fe40002fc1670 */
[C---:B------:R-:W-:Y:S02]  /*9230*/  ISETP.LT.OR P1, PT, R2.reuse, R201, P4 ;  /* 0x000000c90200720c */ /* 0x040fe40002721670 */
[----:B------:R-:W-:Y:S02]  /*9240*/  ISETP.LT.OR P5, PT, R2, R199, P3 ;  /* 0x000000c70200720c */ /* 0x000fe40001fa1670 */
[----:B------:R-:W-:-:S02]  /*9250*/  IADD3 R2, R0, 0x38, RZ ;  /* 0x0000003800027810 */ /* 0x000fc40007ffe0ff */
[----:B------:R-:W-:Y:S02]  /*9260*/  ISETP.NE.AND P4, PT, R3, RZ, PT ;  /* 0x000000ff0300720c */ /* 0x000fe40003f85270 */
[----:B------:R-:W-:Y:S02]  /*9270*/  FSEL R181, R21, -INF , !P2 ;  /* 0xff80000015b57808 */ /* 0x000fe40005000000 */
[----:B------:R-:W-:Y:S02]  /*9280*/  FSEL R209, R23, -INF , !P1 ;  /* 0xff80000017d17808 */ /* 0x000fe40004800000 */
[C---:B------:R-:W-:Y:S02]  /*9290*/  ISETP.GE.AND P3, PT, R2.reuse, R205, PT ;  /* 0x000000cd0200720c */ /* 0x040fe40003f66270 */
[----:B------:R-:W-:Y:S02]  /*92a0*/  ISETP.GE.AND P2, PT, R2, R204, PT ;  /* 0x000000cc0200720c */ /* 0x000fe40003f46270 */
[----:B------:R-:W-:-:S02]  /*92b0*/  FSEL R142, R16, -INF , !P4 ;  /* 0xff800000108e7808 */ /* 0x000fc40006000000 */
[C---:B------:R-:W-:Y:S02]  /*92c0*/  ISETP.GE.AND P1, PT, R2.reuse, R203, PT ;  /* 0x000000cb0200720c */ /* 0x040fe40003f26270 */
[----:B------:R-:W-:Y:S02]  /*92d0*/  ISETP.GE.AND P4, PT, R2, R206, PT ;  /* 0x000000ce0200720c */ /* 0x000fe40003f86270 */
[----:B------:R-:W-:Y:S02]  /*92e0*/  FSEL R173, R18, -INF , !P0 ;  /* 0xff80000012ad7808 */ /* 0x000fe40004000000 */
[----:B------:R-:W-:Y:S02]  /*92f0*/  FSEL R162, R17, -INF , !P6 ;  /* 0xff80000011a27808 */ /* 0x000fe40007000000 */
[C---:B------:R-:W-:Y:S02]  /*9300*/  ISETP.LT.OR P3, PT, R2.reuse, R202, P3 ;  /* 0x000000ca0200720c */ /* 0x040fe40001f61670 */
[----:B------:R-:W-:-:S02]  /*9310*/  ISETP.LT.OR P0, PT, R2, R201, P2 ;  /* 0x000000c90200720c */ /* 0x000fc40001701670 */
[----:B------:R-:W-:Y:S02]  /*9320*/  ISETP.GT.AND P6, PT, R152, UR18, PT ;  /* 0x0000001298007c0c */ /* 0x000fe4000bfc4270 */
[----:B------:R-:W-:Y:S02]  /*9330*/  IADD3 R0, R0, 0x39, RZ ;  /* 0x0000003900007810 */ /* 0x000fe40007ffe0ff */
[C---:B------:R-:W-:Y:S02]  /*9340*/  ISETP.LT.OR P2, PT, R2.reuse, R200, P1 ;  /* 0x000000c80200720c */ /* 0x040fe40000f41670 */
[----:B------:R-:W-:Y:S02]  /*9350*/  ISETP.LT.OR P1, PT, R2, R199, P4 ;  /* 0x000000c70200720c */ /* 0x000fe40002721670 */
[----:B------:R-:W-:Y:S02]  /*9360*/  P2R R3, PR, RZ, 0x8 ;  /* 0x00000008ff037803 */ /* 0x000fe40000000000 */
[----:B------:R-:W-:-:S02]  /*9370*/  ISETP.GE.AND P3, PT, R0, R203, PT ;  /* 0x000000cb0000720c */ /* 0x000fc40003f66270 */
[----:B------:R-:W-:Y:S02]  /*9380*/  FSEL R174, R19, -INF , !P5 ;  /* 0xff80000013ae7808 */ /* 0x000fe40006800000 */
[----:B------:R-:W-:Y:S02]  /*9390*/  ISETP.GE.AND P4, PT, R0, R204, PT ;  /* 0x000000cc0000720c */ /* 0x000fe40003f86270 */
[----:B------:R-:W-:Y:S02]  /*93a0*/  FSEL R176, R10, -INF , !P1 ;  /* 0xff8000000ab07808 */ /* 0x000fe40004800000 */
[C---:B------:R-:W-:Y:S02]  /*93b0*/  ISETP.GE.AND P5, PT, R0.reuse, R205, PT ;  /* 0x000000cd0000720c */ /* 0x040fe40003fa6270 */
[----:B------:R-:W-:Y:S02]  /*93c0*/  ISETP.GE.AND P1, PT, R0, R206, PT ;  /* 0x000000ce0000720c */ /* 0x000fe40003f26270 */
[----:B------:R-:W-:-:S02]  /*93d0*/  FSEL R143, R8, -INF , !P2 ;  /* 0xff800000088f7808 */ /* 0x000fc40005000000 */
[C---:B------:R-:W-:Y:S02]  /*93e0*/  ISETP.LT.OR P2, PT, R0.reuse, R200, P3 ;  /* 0x000000c80000720c */ /* 0x040fe40001f41670 */
[C---:B------:R-:W-:Y:S02]  /*93f0*/  ISETP.LT.OR P3, PT, R0.reuse, R201, P4 ;  /* 0x000000c90000720c */ /* 0x040fe40002761670 */
[C---:B------:R-:W-:Y:S02]  /*9400*/  ISETP.LT.OR P5, PT, R0.reuse, R202, P5 ;  /* 0x000000ca0000720c */ /* 0x040fe40002fa1670 */
[----:B------:R-:W-:Y:S02]  /*9410*/  ISETP.NE.AND P4, PT, R3, RZ, PT ;  /* 0x000000ff0300720c */ /* 0x000fe40003f85270 */
[----:B------:R-:W-:Y:S02]  /*9420*/  ISETP.LT.OR P1, PT, R0, R199, P1 ;  /* 0x000000c70000720c */ /* 0x000fe40000f21670 */
[----:B------:R-:W-:-:S02]  /*9430*/  FSEL R183, R14, -INF , !P0 ;  /* 0xff8000000eb77808 */ /* 0x000fc40004000000 */
[----:B------:R-:W-:Y:S02]  /*9440*/  FSEL R163, R9, -INF , !P2 ;  /* 0xff80000009a37808 */ /* 0x000fe40005000000 */
[----:B------:R-:W-:Y:S02]  /*9450*/  FSEL R178, R11, -INF , !P1 ;  /* 0xff8000000bb27808 */ /* 0x000fe40004800000 */
[----:B------:R-:W-:Y:S02]  /*9460*/  FSEL R180, R12, -INF , !P4 ;  /* 0xff8000000cb47808 */ /* 0x000fe40006000000 */
[----:B------:R-:W-:Y:S02]  /*9470*/  ISETP.NE.AND P0, PT, R68, RZ, PT ;  /* 0x000000ff4400720c */ /* 0x000fe40003f05270 */
[----:B------:R-:W-:Y:S02]  /*9480*/  FSEL R179, R13, -INF , !P5 ;  /* 0xff8000000db37808 */ /* 0x000fe40006800000 */
[----:B------:R-:W-:Y:S01]  /*9490*/  FSEL R208, R15, -INF , !P3 ;  /* 0xff8000000fd07808 */ /* 0x000fe20005800000 */
[----:B------:R-:W-:Y:S05]  /*94a0*/  @!P6 BRA `(.L_x_1172) ;  /* 0x000003500000e947 */ /* 0x000fea0003800000 */
[----:B------:R-:W2:Y:S01]  /*94b0*/  LDL.64 R236, [R1+0x50] ;  /* 0x0000500001ec7983 */ /* 0x000ea20000100a00 */
[----:B------:R-:W-:Y:S01]  /*94c0*/  IADD3 R0, R234, -0x3, RZ ;  /* 0xfffffffdea007810 */ /* 0x000fe20007ffe0ff */
[----:B------:R-:W-:Y:S01]  /*94d0*/  IMAD.MOV.U32 R243, RZ, RZ, c[0x0][0x198] ;  /* 0x00006600fff37624 */ /* 0x000fe200078e00ff */
[----:B------:R-:W-:Y:S01]  /*94e0*/  BSSY B0, `(.L_x_1173) ;  /* 0x0000030000007945 */ /* 0x000fe20003800000 */
[----:B------:R-:W-:Y:S01]  /*94f0*/  IMAD.MOV.U32 R12, RZ, RZ, c[0x0][0x198] ;  /* 0x00006600ff0c7624 */ /* 0x000fe200078e00ff */
[----:B------:R-:W-:Y:S01]  /*9500*/  SHF.R.S32.HI R2, RZ, 0x1f, R0 ;  /* 0x0000001fff027819 */ /* 0x000fe20000011400 */
[----:B------:R-:W-:Y:S01]  /*9510*/  IMAD.WIDE.U32 R4, R0, c[0x0][0x198], RZ ;  /* 0x0000660000047a25 */ /* 0x000fe200078e00ff */
[----:B------:R1:W-:Y:S03]  /*9520*/  @P0 STS.128 [R207+0x4000], RZ ;  /* 0x004000ffcf000388 */ /* 0x0003e60000000c00 */
[----:B------:R-:W-:-:S02]  /*9530*/  IMAD R2, R2, c[0x0][0x198], RZ ;  /* 0x0000660002027a24 */ /* 0x000fc400078e02ff */
[----:B------:R-:W-:Y:S02]  /*9540*/  IMAD.SHL.U32 R243, R243, 0x10, RZ ;  /* 0x00000010f3f37824 */ /* 0x000fe400078e00ff */
[----:B------:R-:W-:Y:S02]  /*9550*/  IMAD R0, R0, c[0x0][0x19c], R2 ;  /* 0x0000670000007a24 */ /* 0x000fe400078e0202 */
[----:B------:R-:W-:Y:S02]  /*9560*/  @!P0 IMAD.MOV.U32 R7, RZ, RZ, c[0x0][0x19c] ;  /* 0x00006700ff078624 */ /* 0x000fe400078e00ff */
[----:B------:R-:W-:Y:S01]  /*9570*/  IMAD.IADD R3, R5, 0x1, R0 ;  /* 0x0000000105037824 */ /* 0x000fe200078e0200 */
[----:B--2---:R-:W-:-:S04]  /*9580*/  LEA R2, P1, R4, R236, 0x6 ;  /* 0x000000ec04027211 */ /* 0x004fc800078230ff */
[-C--:B------:R-:W-:Y:S02]  /*9590*/  @!P0 IADD3 R0, P5, R243, R2.reuse, RZ ;  /* 0x00000002f3008210 */ /* 0x080fe40007fbe0ff */
[----:B------:R-:W-:Y:S02]  /*95a0*/  LEA.HI.X R3, R4, R249, R3, 0x6, P1 ;  /* 0x000000f904037211 */ /* 0x000fe400008f3403 */
[----:B------:R-:W-:Y:S02]  /*95b0*/  @!P0 LEA R5, P4, R12, R2, 0x5 ;  /* 0x000000020c058211 */ /* 0x000fe400078828ff */
[----:B------:R-:W-:Y:S01]  /*95c0*/  @!P0 LEA R8, P3, R2, c[0x0][0x168], 0x1 ;  /* 0x00005a0002088a11 */ /* 0x000fe200078608ff */
[----:B------:R-:W-:Y:S01]  /*95d0*/  @!P0 IMAD.X R11, R247, 0x1, R3, P5 ;  /* 0x00000001f70b8824 */ /* 0x000fe200028e0603 */
[----:B------:R-:W-:Y:S02]  /*95e0*/  @!P0 LEA R6, P2, R0, c[0x0][0x168], 0x1 ;  /* 0x00005a0000068a11 */ /* 0x000fe400078408ff */
[----:B------:R-:W-:-:S02]  /*95f0*/  @!P0 LEA R4, P1, R5, c[0x0][0x168], 0x1 ;  /* 0x00005a0005048a11 */ /* 0x000fc400078208ff */
[----:B------:R-:W-:Y:S02]  /*9600*/  @!P0 LEA.HI.X R10, R12, R3, R7, 0x5, P4 ;  /* 0x000000030c0a8211 */ /* 0x000fe400020f2c07 */
        /* <DEDUP_REMOVED lines=19> */
[----:B------:R-:W-:Y:S01]  /*9740*/  ULDC UR4, c[0x0][0x19c] ;  /* 0x0000670000047ab9 */ /* 0x000fe20000000800 */
[----:B-1----:R-:W-:Y:S01]  /*9750*/  IMAD.WIDE.U32 R4, R12, 0x30, R2 ;  /* 0x000000300c047825 */ /* 0x002fe200078e0002 */
[----:B------:R-:W-:-:S04]  /*9760*/  UIMAD UR4, UR4, 0x30, URZ ;  /* 0x00000030040478a4 */ /* 0x000fc8000f8e023f */
[----:B------:R-:W-:Y:S02]  /*9770*/  LEA R2, P1, R4, c[0x0][0x168], 0x1 ;  /* 0x00005a0004027a11 */ /* 0x000fe400078208ff */
[----:B------:R-:W-:-:S04]  /*9780*/  IADD3 R0, R5, UR4, RZ ;  /* 0x0000000405007c10 */ /* 0x000fc8000fffe0ff */
[----:B------:R-:W-:-:S05]  /*9790*/  LEA.HI.X R3, R4, c[0x0][0x16c], R0, 0x1, P1 ;  /* 0x00005b0004037a11 */ /* 0x000fca00008f0c00 */
[----:B------:R-:W-:Y:S01]  /*97a0*/  @!PT LDS RZ, [RZ] ;  /* 0x00000000fffff984 */ /* 0x000fe20000000800 */
[----:B------:R-:W-:Y:S01]  /*97b0*/  @!PT LDS RZ, [RZ] ;  /* 0x00000000fffff984 */ /* 0x000fe20000000800 */
[----:B------:R-:W-:Y:S01]  /*97c0*/  @!PT LDS RZ, [RZ] ;  /* 0x00000000fffff984 */ /* 0x000fe20000000800 */
[----:B------:R1:W-:Y:S02]  /*97d0*/  LDGSTS.E.BYPASS.LTC128B.128 [R207+0x5800], [R2.64] ;  /* 0x0580000002cf7fae */ /* 0x0003e4000b901d56 */
.L_x_1174:
[----:B------:R-:W-:Y:S05]  /*97e0*/  BSYNC B0 ;  /* 0x0000000000007941 */ /* 0x000fea0003800000 */
.L_x_1173:
[----:B------:R-:W0:Y:S02]  /*97f0*/  LDGDEPBAR ;  /* 0x00000000000079af */ /* 0x000e240000000000 */
.L_x_1172:
[----:B------:R-:W-:Y:S01]  /*9800*/  FMNMX.FTZ R0, R70, R41, !PT ;  /* 0x0000002946007209 */ /* 0x000fe20007810000 */
[----:B------:R-:W-:Y:S01]  /*9810*/  IMAD.WIDE.U32 R220, R246, -0x326172a9, RZ ;  /* 0xcd9e8d57f6dc7825 */ /* 0x000fe200078e00ff */
[----:B------:R-:W-:Y:S02]  /*9820*/  LDSM.16.MT88.4 R28, [R185+0x6000] ;  /* 0x00600000b91c783b */ /* 0x000fe40000004200 */
[----:B------:R-:W-:Y:S01]  /*9830*/  FMNMX.FTZ R0, R42, R0, !PT ;  /* 0x000000002a007209 */ /* 0x000fe20007810000 */
[----:B------:R-:W-:Y:S01]  /*9840*/  IMAD.SHL.U32 R68, R152, 0x2, RZ ;  /* 0x0000000298447824 */ /* 0x000fe200078e00ff */
[----:B------:R-:W-:Y:S01]  /*9850*/  LDSM.16.MT88.4 R24, [R188+0x6000] ;  /* 0x00600000bc18783b */ /* 0x000fe20000004200 */
[----:B------:R-:W-:Y:S01]  /*9860*/  IMAD.WIDE.U32 R140, R245, -0x2daee0ad, RZ ;  /* 0xd2511f53f58c7825 */ /* 0x000fe200078e00ff */
[----:B------:R-:W-:Y:S02]  /*9870*/  FMNMX.FTZ R0, R40, R0, !PT ;  /* 0x0000000028007209 */ /* 0x000fe40007810000 */
[----:B------:R-:W-:Y:S02]  /*9880*/  LDSM.16.MT88.4 R20, [R186+0x6000] ;  /* 0x00600000ba14783b */ /* 0x000fe40000004200 */
[----:B------:R-:W-:-:S02]  /*9890*/  FMNMX.FTZ R0, R38, R0, !PT ;  /* 0x0000000026007209 */ /* 0x000fc40007810000 */
[----:B-1----:R-:W-:Y:S01]  /*98a0*/  LOP3.LUT R8, R141, UR27, R68, 0x96, !PT ;  /* 0x0000001b8d087c12 */ /* 0x002fe2000f8e9644 */
[----:B------:R-:W-:Y:S01]  /*98b0*/  LDSM.16.MT88.4 R32, [R187+0x6000] ;  /* 0x00600000bb20783b */ /* 0x000fe20000004200 */
[----:B------:R-:W-:-:S03]  /*98c0*/  FMNMX.FTZ R0, R75, R0, !PT ;  /* 0x000000004b007209 */ /* 0x000fc60007810000 */
[----:B------:R-:W-:Y:S01]  /*98d0*/  IMAD.WIDE.U32 R8, R8, -0x326172a9, RZ ;  /* 0xcd9e8d5708087825 */ /* 0x000fe200078e00ff */
        /* <DEDUP_REMOVED lines=20> */
[----:B------:R-:W-:-:S03]  /*9a20*/  FMNMX.FTZ R2, R165, R2, !PT ;  /* 0x00000002a5027209 */ /* 0x000fc60007810000 */
[----:B------:R-:W1:Y:S01]  /*9a30*/  SHFL.BFLY PT, R3, R0, 0x2, 0x1f ;  /* 0x0c401f0000037f89 */ /* 0x000e6200000e0000 */
[----:B------:R-:W-:-:S04]  /*9a40*/  FMNMX.FTZ R2, R166, R2, !PT ;  /* 0x00000002a6027209 */ /* 0x000fc80007810000 */
[----:B------:R-:W-:-:S04]  /*9a50*/  FMNMX.FTZ R2, R160, R2, !PT ;  /* 0x00000002a0027209 */ /* 0x000fc80007810000 */
[----:B------:R-:W-:-:S04]  /*9a60*/  FMNMX.FTZ R2, R173, R2, !PT ;  /* 0x00000002ad027209 */ /* 0x000fc80007810000 */
[----:B------:R-:W-:-:S04]  /*9a70*/  FMNMX.FTZ R2, R174, R2, !PT ;  /* 0x00000002ae027209 */ /* 0x000fc80007810000 */
[----:B------:R-:W-:-:S04]  /*9a80*/  FMNMX.FTZ R2, R176, R2, !PT ;  /* 0x00000002b0027209 */ /* 0x000fc80007810000 */
[----:B------:R-:W-:Y:S02]  /*9a90*/  FMNMX.FTZ R2, R178, R2, !PT ;  /* 0x00000002b2027209 */ /* 0x000fe40007810000 */
[----:B-1----:R-:W-:-:S03]  /*9aa0*/  FMNMX.FTZ R0, R0, R3, !PT ;  /* 0x0000000300007209 */ /* 0x002fc60007810000 */
[----:B------:R-:W1:Y:S01]  /*9ab0*/  SHFL.BFLY PT, R6, R2, 0x2, 0x1f ;  /* 0x0c401f0002067f89 */ /* 0x000e6200000e0000 */
[----:B------:R-:W-:-:S03]  /*9ac0*/  LOP3.LUT R3, R221, R250, RZ, 0x3c, !PT ;  /* 0x000000fadd037212 */ /* 0x000fc600078e3cff */
[----:B------:R-:W2:Y:S02]  /*9ad0*/  SHFL.BFLY PT, R4, R0, 0x1, 0x1f ;  /* 0x0c201f0000047f89 */ /* 0x000ea400000e0000 */
[----:B------:R-:W-:-:S05]  /*9ae0*/  IMAD.WIDE.U32 R48, R3, -0x2daee0ad, RZ ;  /* 0xd2511f5303307825 */ /* 0x000fca00078e00ff */
[----:B------:R-:W-:Y:S02]  /*9af0*/  LOP3.LUT R3, R49, UR14, R140, 0x96, !PT ;  /* 0x0000000e31037c12 */ /* 0x000fe4000f8e968c */
[----:B------:R-:W3:Y:S03]  /*9b00*/  LDC.U8 R140, c[0x0][0x2d8] ;  /* 0x0000b600ff8c7b82 */ /* 0x000ee60000000000 */
[----:B------:R-:W-:Y:S01]  /*9b10*/  IMAD.WIDE.U32 R36, R3, -0x326172a9, RZ ;  /* 0xcd9e8d5703247825 */ /* 0x000fe200078e00ff */
[----:B-1----:R-:W-:Y:S02]  /*9b20*/  FMNMX.FTZ R6, R2, R6, !PT ;  /* 0x0000000602067209 */ /* 0x002fe40007810000 */
[----:B------:R-:W-:Y:S02]  /*9b30*/  LOP3.LUT R2, R9, UR15, R220, 0x96, !PT ;  /* 0x0000000f09027c12 */ /* 0x000fe4000f8e96dc */
[----:B--2---:R-:W-:Y:S01]  /*9b40*/  FMNMX.FTZ R222, R0, R4, !PT ;  /* 0x0000000400de7209 */ /* 0x004fe20007810000 */
[----:B------:R-:W1:Y:S01]  /*9b50*/  SHFL.BFLY PT, R7, R6, 0x1, 0x1f ;  /* 0x0c201f0006077f89 */ /* 0x000e6200000e0000 */
[----:B------:R-:W-:Y:S01]  /*9b60*/  LOP3.LUT R4, R37, UR13, R8, 0x96, !PT ;  /* 0x0000000d25047c12 */ /* 0x000fe2000f8e9608 */
[----:B------:R-:W-:Y:S01]  /*9b70*/  IMAD.WIDE.U32 R2, R2, -0x2daee0ad, RZ ;  /* 0xd2511f5302027825 */ /* 0x000fe200078e00ff */
[----:B------:R-:W-:-:S03]  /*9b80*/  FSETP.NEU.FTZ.AND P2, PT, R222, -INF , PT ;  /* 0xff800000de00780b */ /* 0x000fc60003f5d000 */
[----:B------:R-:W-:Y:S01]  /*9b90*/  FMUL.FTZ R10, R222, c[0x0][0x23c] ;  /* 0x00008f00de0a7a20 */ /* 0x000fe20000410000 */
[----:B------:R-:W-:Y:S01]  /*9ba0*/  LOP3.LUT R3, R3, UR12, R48, 0x96, !PT ;  /* 0x0000000c03037c12 */ /* 0x000fe2000f8e9630 */
[----:B------:R-:W-:Y:S01]  /*9bb0*/  IMAD.WIDE.U32 R4, R4, -0x2daee0ad, RZ ;  /* 0xd2511f5304047825 */ /* 0x000fe200078e00ff */
[----:B---3--:R-:W-:Y:S02]  /*9bc0*/  PRMT R140, R140, 0x7054, R140 ;  /* 0x000070548c8c7816 */ /* 0x008fe4000000008c */
[----:B------:R-:W-:-:S05]  /*9bd0*/  FSEL R10, R10, RZ, P2 ;  /* 0x000000ff0a0a7208 */ /* 0x000fca0001000000 */
[----:B------:R-:W-:-:S04]  /*9be0*/  FFMA.FTZ R0, R41, c[0x0][0x23c], -R10 ;  /* 0x00008f0029007a23 */ /* 0x000fc8000001080a */
[----:B------:R2:W-:Y:S01]  /*9bf0*/  MUFU.EX2 R249, R0 ;  /* 0x0000000000f97308 */ /* 0x0005e20000000800 */
[----:B-1----:R-:W-:Y:S02]  /*9c00*/  FMNMX.FTZ R221, R6, R7, !PT ;  /* 0x0000000706dd7209 */ /* 0x002fe40007810000 */
[----:B------:R-:W-:Y:S02]  /*9c10*/  FSEL R6, R222, RZ, P2 ;  /* 0x000000ffde067208 */ /* 0x000fe40001000000 */
[C---:B------:R-:W-:Y:S01]  /*9c20*/  FSETP.NEU.FTZ.AND P1, PT, R221.reuse, -INF , PT ;  /* 0xff800000dd00780b */ /* 0x040fe20003f3d000 */
[----:B------:R-:W-:-:S05]  /*9c30*/  FMUL.FTZ R11, R221, c[0x0][0x23c] ;  /* 0x00008f00dd0b7a20 */ /* 0x000fca0000410000 */
[----:B------:R-:W-:Y:S02]  /*9c40*/  FSEL R11, R11, RZ, P1 ;  /* 0x000000ff0b0b7208 */ /* 0x000fe40000800000 */
[----:B--2---:R-:W-:Y:S01]  /*9c50*/  LOP3.LUT R0, R5, UR10, R2, 0x96, !PT ;  /* 0x0000000a05007c12 */ /* 0x004fe2000f8e9602 */
[----:B------:R-:W-:Y:S02]  /*9c60*/  FFMA.FTZ R5, R42, c[0x0][0x23c], -R10 ;  /* 0x00008f002a057a23 */ /* 0x000fe4000001080a */
[----:B------:R-:W-:Y:S02]  /*9c70*/  IMAD.WIDE.U32 R2, R3, -0x326172a9, RZ ;  /* 0xcd9e8d5703027825 */ /* 0x000fe400078e00ff */
[----:B------:R1:W-:Y:S02]  /*9c80*/  MUFU.EX2 R248, R5 ;  /* 0x0000000500f87308 */ /* 0x0003e40000000800 */
[----:B------:R-:W-:Y:S01]  /*9c90*/  IMAD.WIDE.U32 R16, R0, -0x326172a9, RZ ;  /* 0xcd9e8d5700107825 */ /* 0x000fe200078e00ff */
[----:B------:R-:W-:-:S03]  /*9ca0*/  LOP3.LUT R3, R3, UR11, R36, 0x96, !PT ;  /* 0x0000000b03037c12 */ /* 0x000fc6000f8e9624 */
[----:B------:R-:W-:-:S04]  /*9cb0*/  FFMA.FTZ R0, R40, c[0x0][0x23c], -R10 ;  /* 0x00008f0028007a23 */ /* 0x000fc8000001080a */
[----:B------:R2:W-:Y:S01]  /*9cc0*/  MUFU.EX2 R247, R0 ;  /* 0x0000000000f77308 */ /* 0x0005e20000000800 */
[----:B-1----:R-:W-:Y:S01]  /*9cd0*/  LOP3.LUT R5, R17, UR9, R2, 0x96, !PT ;  /* 0x0000000911057c12 */ /* 0x002fe2000f8e9602 */
[----:B------:R-:W-:-:S04]  /*9ce0*/  IMAD.WIDE.U32 R2, R3, -0x2daee0ad, RZ ;  /* 0xd2511f5303027825 */ /* 0x000fc800078e00ff */
[----:B------:R-:W-:Y:S01]  /*9cf0*/  IMAD.WIDE.U32 R40, R5, -0x2daee0ad, RZ ;  /* 0xd2511f5305287825 */ /* 0x000fe200078e00ff */
[----:B------:R-:W-:-:S03]  /*9d00*/  LOP3.LUT R4, R3, UR8, R4, 0x96, !PT ;  /* 0x0000000803047c12 */ /* 0x000fc6000f8e9604 */
[----:B------:R-:W-:Y:S01]  /*9d10*/  FFMA.FTZ R5, R43, c[0x0][0x23c], -R11 ;  /* 0x00008f002b057a23 */ /* 0x000fe2000001080b */
[----:B------:R-:W-:Y:S01]  /*9d20*/  LOP3.LUT R2, R41, UR6, R2, 0x96, !PT ;  /* 0x0000000629027c12 */ /* 0x000fe2000f8e9602 */
[----:B--2---:R-:W-:Y:S02]  /*9d30*/  FFMA.FTZ R0, R38, c[0x0][0x23c], -R10 ;  /* 0x00008f0026007a23 */ /* 0x004fe4000001080a */
[----:B------:R-:W-:Y:S01]  /*9d40*/  IMAD.WIDE.U32 R14, R4, -0x326172a9, RZ ;  /* 0xcd9e8d57040e7825 */ /* 0x000fe200078e00ff */
[----:B------:R1:W-:Y:S03]  /*9d50*/  MUFU.EX2 R245, R5 ;  /* 0x0000000500f57308 */ /* 0x0003e60000000800 */
[----:B------:R-:W-:-:S05]  /*9d60*/  IMAD.WIDE.U32 R2, R2, -0x326172a9, RZ ;  /* 0xcd9e8d5702027825 */ /* 0x000fca00078e00ff */
[----:B------:R2:W-:Y:S01]  /*9d70*/  MUFU.EX2 R246, R0 ;  /* 0x0000000000f67308 */ /* 0x0005e20000000800 */
[----:B------:R-:W-:Y:S02]  /*9d80*/  LOP3.LUT R4, R2, 0xff, RZ, 0xc0, !PT ;  /* 0x000000ff02047812 */ /* 0x000fe400078ec0ff */
[--C-:B------:R-:W-:Y:S02]  /*9d90*/  SHF.R.U32.HI R12, RZ, 0x10, R2.reuse ;  /* 0x00000010ff0c7819 */ /* 0x100fe40000011602 */
[----:B------:R-:W-:Y:S02]  /*9da0*/  SHF.R.U32.HI R13, RZ, 0x18, R2 ;  /* 0x00000018ff0d7819 */ /* 0x000fe40000011602 */
[----:B-1----:R-:W-:-:S05]  /*9db0*/  FSEL R5, R221, RZ, P1 ;  /* 0x000000ffdd057208 */ /* 0x002fca0000800000 */
[----:B------:R-:W-:Y:S02]  /*9dc0*/  FADD.FTZ R7, R69, -R5 ;  /* 0x8000000545077221 */ /* 0x000fe40000010000 */
[----:B------:R-:W-:Y:S02]  /*9dd0*/  IMAD.MOV.U32 R69, RZ, RZ, R242 ;  /* 0x000000ffff457224 */ /* 0x000fe400078e00f2 */
[--C-:B--2---:R-:W-:Y:S02]  /*9de0*/  FFMA.FTZ R0, R44, c[0x0][0x23c], -R11.reuse ;  /* 0x00008f002c007a23 */ /* 0x104fe4000001080b */
[----:B------:R-:W-:Y:S02]  /*9df0*/  FMUL.FTZ R7, R7, c[0x0][0x23c] ;  /* 0x00008f0007077a20 */ /* 0x000fe40000410000 */
[----:B------:R1:W-:Y:S02]  /*9e00*/  MUFU.EX2 R244, R0 ;  /* 0x0000000000f47308 */ /* 0x0003e40000000800 */
[----:B-1----:R-:W-:-:S06]  /*9e10*/  FFMA.FTZ R0, R45, c[0x0][0x23c], -R11 ;  /* 0x00008f002d007a23 */ /* 0x002fcc000001080b */
[----:B------:R1:W-:Y:S02]  /*9e20*/  MUFU.EX2 R243, R0 ;  /* 0x0000000000f37308 */ /* 0x0003e40000000800 */
[----:B-1----:R-:W-:Y:S02]  /*9e30*/  LOP3.LUT R0, R3, UR17, R14, 0x96, !PT ;  /* 0x0000001103007c12 */ /* 0x002fe4000f8e960e */
[----:B------:R-:W-:Y:S01]  /*9e40*/  LOP3.LUT R3, R2, 0xffff, RZ, 0xc0, !PT ;  /* 0x0000ffff02037812 */ /* 0x000fe200078ec0ff */
[----:B------:R-:W-:Y:S01]  /*9e50*/  FFMA.FTZ R2, R39, c[0x0][0x23c], -R11 ;  /* 0x00008f0027027a23 */ /* 0x000fe2000001080b */
[----:B------:R-:W-:Y:S02]  /*9e60*/  SHF.R.U32.HI R5, RZ, 0x18, R0 ;  /* 0x00000018ff057819 */ /* 0x000fe40000011600 */
[----:B------:R-:W-:Y:S01]  /*9e70*/  SHF.R.U32.HI R3, RZ, 0x8, R3 ;  /* 0x00000008ff037819 */ /* 0x000fe20000011603 */
[----:B------:R1:W2:Y:S03]  /*9e80*/  MUFU.EX2 R242, R2 ;  /* 0x0000000200f27308 */ /* 0x0002a60000000800 */
[----:B------:R-:W-:Y:S01]  /*9e90*/  PRMT R14, R4, 0x5410, R3 ;  /* 0x00005410040e7816 */ /* 0x000fe20000000003 */
[----:B------:R-:W-:Y:S01]  /*9ea0*/  FADD.FTZ R3, R70, -R6 ;  /* 0x8000000646037221 */ /* 0x000fe20000010000 */
[----:B------:R-:W-:-:S02]  /*9eb0*/  LOP3.LUT R4, R12, 0xff, RZ, 0xc0, !PT ;  /* 0x000000ff0c047812 */ /* 0x000fc400078ec0ff */
[C---:B------:R-:W-:Y:S01]  /*9ec0*/  LOP3.LUT R6, R0.reuse, 0xff, RZ, 0xc0, !PT ;  /* 0x000000ff00067812 */ /* 0x040fe200078ec0ff */
[----:B------:R-:W-:Y:S01]  /*9ed0*/  FMUL.FTZ R12, R3, c[0x0][0x23c] ;  /* 0x00008f00030c7a20 */ /* 0x000fe20000410000 */
[----:B------:R-:W-:Y:S01]  /*9ee0*/  SHF.R.U32.HI R3, RZ, 0x10, R0 ;  /* 0x00000010ff037819 */ /* 0x000fe20000011600 */
[----:B------:R2:W3:Y:S01]  /*9ef0*/  MUFU.EX2 R70, R7 ;  /* 0x0000000700467308 */ /* 0x0004e20000000800 */
[----:B-1----:R-:W-:Y:S02]  /*9f00*/  LOP3.LUT R2, R0, 0xffff, RZ, 0xc0, !PT ;  /* 0x0000ffff00027812 */ /* 0x002fe400078ec0ff */
[----:B------:R-:W-:-:S05]  /*9f10*/  LOP3.LUT R0, R3, 0xff, RZ, 0xc0, !PT ;  /* 0x000000ff03007812 */ /* 0x000fca00078ec0ff */
[----:B------:R1:W4:Y:S01]  /*9f20*/  MUFU.EX2 R74, R12 ;  /* 0x0000000c004a7308 */ /* 0x0003220000000800 */
[----:B------:R-:W-:Y:S02]  /*9f30*/  SHF.R.U32.HI R2, RZ, 0x8, R2 ;  /* 0x00000008ff027819 */ /* 0x000fe40000011602 */
[----:B------:R-:W-:Y:S02]  /*9f40*/  PRMT R3, R4, 0x5410, R13 ;  /* 0x0000541004037816 */ /* 0x000fe4000000000d */
[----:B------:R-:W-:Y:S02]  /*9f50*/  PRMT R4, R6, 0x5410, R2 ;  /* 0x0000541006047816 */ /* 0x000fe40000000002 */
[----:B------:R-:W-:Y:S01]  /*9f60*/  PRMT R2, R0, 0x5410, R5 ;  /* 0x0000541000027816 */ /* 0x000fe20000000005 */
[--C-:B------:R-:W-:Y:S01]  /*9f70*/  HSET2.LE.AND R0, R14, R140.reuse, PT ;  /* 0x0000008c0e007233 */ /* 0x100fe20003803000 */
[----:B--2---:R-:W-:Y:S01]  /*9f80*/  F2FP.PACK_AB R7, R242, R245 ;  /* 0x000000f5f207723e */ /* 0x004fe200000000ff */
[--C-:B------:R-:W-:Y:S01]  /*9f90*/  HSET2.LE.AND R3, R3, R140.reuse, PT ;  /* 0x0000008c03037233 */ /* 0x100fe20003803000 */
[----:B------:R-:W-:Y:S01]  /*9fa0*/  F2FP.PACK_AB R5, R248, R249 ;  /* 0x000000f9f805723e */ /* 0x000fe200000000ff */
[--C-:B------:R-:W-:Y:S01]  /*9fb0*/  HSET2.LE.AND R4, R4, R140.reuse, PT ;  /* 0x0000008c04047233 */ /* 0x100fe20003803000 */
[----:B------:R-:W-:Y:S01]  /*9fc0*/  F2FP.PACK_AB R13, R243, R244 ;  /* 0x000000f4f30d723e */ /* 0x000fe200000000ff */
[----:B---3--:R-:W-:Y:S01]  /*9fd0*/  FMUL.FTZ R82, R82, R70 ;  /* 0x0000004652527220 */ /* 0x008fe20000410000 */
[----:B------:R-:W-:Y:S01]  /*9fe0*/  LOP3.LUT R7, R3, R7, RZ, 0xc0, !PT ;  /* 0x0000000703077212 */ /* 0x000fe200078ec0ff */
[----:B-1----:R-:W-:Y:S01]  /*9ff0*/  HSET2.LE.AND R12, R2, R140, PT ;  /* 0x0000008c020c7233 */ /* 0x002fe20003803000 */
[----:B------:R-:W-:Y:S01]  /*a000*/  F2FP.PACK_AB R2, R246, R247 ;  /* 0x000000f7f602723e */ /* 0x000fe200000000ff */
[-C--:B----4-:R-:W-:Y:S01]  /*a010*/  FMUL.FTZ R80, R80, R74.reuse ;  /* 0x0000004a50507220 */ /* 0x090fe20000410000 */
[----:B------:R-:W-:Y:S01]  /*a020*/  LOP3.LUT R4, R4, R5, RZ, 0xc0, !PT ;  /* 0x0000000504047212 */ /* 0x000fe200078ec0ff */
[----:B------:R-:W-:Y:S01]  /*a030*/  FMUL.FTZ R81, R81, R74 ;  /* 0x0000004a51517220 */ /* 0x000fe20000410000 */
[----:B------:R-:W-:Y:S01]  /*a040*/  LOP3.LUT R6, R0, R2, RZ, 0xc0, !PT ;  /* 0x0000000200067212 */ /* 0x000fe200078ec0ff */
[----:B------:R-:W-:Y:S01]  /*a050*/  FMUL.FTZ R83, R83, R70 ;  /* 0x0000004653537220 */ /* 0x000fe20000410000 */
[----:B------:R-:W-:Y:S01]  /*a060*/  FMNMX.FTZ R0, R72, R56, !PT ;  /* 0x0000003848007209 */ /* 0x000fe20007810000 */
[-C--:B------:R-:W-:Y:S01]  /*a070*/  FMUL.FTZ R84, R84, R74.reuse ;  /* 0x0000004a54547220 */ /* 0x080fe20000410000 */
[----:B------:R-:W-:Y:S01]  /*a080*/  LOP3.LUT R5, R12, R13, RZ, 0xc0, !PT ;  /* 0x0000000d0c057212 */ /* 0x000fe200078ec0ff */
[----:B------:R-:W-:Y:S01]  /*a090*/  FMUL.FTZ R85, R85, R74 ;  /* 0x0000004a55557220 */ /* 0x000fe20000410000 */
[----:B------:R-:W-:Y:S01]  /*a0a0*/  FMNMX.FTZ R0, R58, R0, !PT ;  /* 0x000000003a007209 */ /* 0x000fe20007810000 */
[-C--:B------:R-:W-:Y:S01]  /*a0b0*/  FMUL.FTZ R86, R86, R70.reuse ;  /* 0x0000004656567220 */ /* 0x080fe20000410000 */
[----:B------:R-:W-:Y:S01]  /*a0c0*/  LOP3.LUT R14, R15, UR7, R16, 0x96, !PT ;  /* 0x000000070f0e7c12 */ /* 0x000fe2000f8e9610 */
[----:B------:R-:W-:Y:S01]  /*a0d0*/  FMUL.FTZ R87, R87, R70 ;  /* 0x0000004657577220 */ /* 0x000fe20000410000 */
[----:B------:R-:W-:Y:S01]  /*a0e0*/  FMNMX.FTZ R0, R57, R0, !PT ;  /* 0x0000000039007209 */ /* 0x000fe20007810000 */
[-C--:B------:R-:W-:Y:S01]  /*a0f0*/  FMUL.FTZ R96, R96, R74.reuse ;  /* 0x0000004a60607220 */ /* 0x080fe20000410000 */
[----:B------:R-:W-:Y:S01]  /*a100*/  HMMA.16816.F32 R80, R4, R28, R80 ;  /* 0x0000001c0450723c */ /* 0x000fe20000001850 */
[----:B------:R-:W-:Y:S01]  /*a110*/  FMUL.FTZ R97, R97, R74 ;  /* 0x0000004a61617220 */ /* 0x000fe20000410000 */
[----:B------:R-:W-:Y:S01]  /*a120*/  FMNMX.FTZ R0, R46, R0, !PT ;  /* 0x000000002e007209 */ /* 0x000fe20007810000 */
[----:B------:R-:W-:-:S02]  /*a130*/  FMUL.FTZ R98, R98, R70 ;  /* 0x0000004662627220 */ /* 0x000fc40000410000 */
[----:B------:R-:W-:Y:S01]  /*a140*/  FMUL.FTZ R99, R99, R70 ;  /* 0x0000004663637220 */ /* 0x000fe20000410000 */
[----:B------:R-:W-:Y:S01]  /*a150*/  FMNMX.FTZ R0, R155, R0, !PT ;  /* 0x000000009b007209 */ /* 0x000fe20007810000 */
[-C--:B------:R-:W-:Y:S01]  /*a160*/  FMUL.FTZ R100, R100, R74.reuse ;  /* 0x0000004a64647220 */ /* 0x080fe20000410000 */
[C---:B------:R-:W-:Y:S01]  /*a170*/  HMMA.16816.F32 R84, R4.reuse, R30, R84 ;  /* 0x0000001e0454723c */ /* 0x040fe20000001854 */
[----:B------:R-:W-:Y:S01]  /*a180*/  FMUL.FTZ R101, R101, R74 ;  /* 0x0000004a65657220 */ /* 0x000fe20000410000 */
[----:B------:R-:W-:Y:S01]  /*a190*/  FMNMX.FTZ R2, R154, R0, !PT ;  /* 0x000000009a027209 */ /* 0x000fe20007810000 */
[-C--:B------:R-:W-:Y:S01]  /*a1a0*/  FMUL.FTZ R102, R102, R70.reuse ;  /* 0x0000004666667220 */ /* 0x080fe20000410000 */
[----:B------:R-:W-:Y:S01]  /*a1b0*/  FMNMX.FTZ R0, R71, R59, !PT ;  /* 0x0000003b47007209 */ /* 0x000fe20007810000 */
[----:B------:R-:W-:Y:S01]  /*a1c0*/  FMUL.FTZ R103, R103, R70 ;  /* 0x0000004667677220 */ /* 0x000fe20000410000 */
        /* <DEDUP_REMOVED lines=33> */
[----:B------:R-:W-:Y:S01]  /*a3e0*/  HMMA.16816.F32 R96, R4, R24, R96 ;  /* 0x000000180460723c */ /* 0x000fe20000001860 */
[----:B------:R-:W-:-:S02]  /*a3f0*/  FMNMX.FTZ R2, R175, R0, !PT ;  /* 0x00000000af027209 */ /* 0x000fc40007810000 */
[----:B------:R-:W-:Y:S02]  /*a400*/  FMNMX.FTZ R0, R179, R3, !PT ;  /* 0x00000003b3007209 */ /* 0x000fe40007810000 */
[----:B------:R-:W-:-:S03]  /*a410*/  FMNMX.FTZ R2, R170, R2, !PT ;  /* 0x00000002aa027209 */ /* 0x000fc60007810000 */
[----:B------:R-:W-:Y:S01]  /*a420*/  HMMA.16816.F32 R100, R4, R26, R100 ;  /* 0x0000001a0464723c */ /* 0x000fe20000001864 */
[----:B------:R-:W-:-:S04]  /*a430*/  FMNMX.FTZ R2, R161, R2, !PT ;  /* 0x00000002a1027209 */ /* 0x000fc80007810000 */
[----:B------:R-:W-:-:S03]  /*a440*/  FMNMX.FTZ R2, R210, R2, !PT ;  /* 0x00000002d2027209 */ /* 0x000fc60007810000 */
[----:B------:R-:W-:Y:S01]  /*a450*/  HMMA.16816.F32 R112, R4, R20, R112 ;  /* 0x000000140470723c */ /* 0x000fe20000001870 */
[----:B------:R-:W-:-:S04]  /*a460*/  FMNMX.FTZ R2, R209, R2, !PT ;  /* 0x00000002d1027209 */ /* 0x000fc80007810000 */
[----:B------:R-:W-:-:S03]  /*a470*/  FMNMX.FTZ R2, R183, R2, !PT ;  /* 0x00000002b7027209 */ /* 0x000fc60007810000 */
[C---:B------:R-:W-:Y:S08]  /*a480*/  HMMA.16816.F32 R116, R4.reuse, R22, R116 ;  /* 0x000000160474723c */ /* 0x040ff00000001874 */
[C---:B------:R-:W-:Y:S07]  /*a490*/  HMMA.16816.F32 R64, R4.reuse, R32, R128 ;  /* 0x000000200440723c */ /* 0x040fee0000001880 */
[----:B------:R-:W-:Y:S01]  /*a4a0*/  IMAD.WIDE.U32 R128, R251, -0x326172a9, RZ ;  /* 0xcd9e8d57fb807825 */ /* 0x000fe200078e00ff */
[----:B------:R-:W-:Y:S01]  /*a4b0*/  HMMA.16816.F32 R60, R4, R34, R132 ;  /* 0x00000022043c723c */ /* 0x000fe20000001884 */
[----:B------:R-:W1:Y:S02]  /*a4c0*/  SHFL.BFLY PT, R6, R0, 0x2, 0x1f ;  /* 0x0c401f0000067f89 */ /* 0x000e6400000e0000 */
[----:B------:R-:W-:Y:S01]  /*a4d0*/  IMAD.MOV.U32 R130, RZ, RZ, R241 ;  /* 0x000000ffff827224 */ /* 0x000fe200078e00f1 */
[----:B------:R-:W-:Y:S01]  /*a4e0*/  LOP3.LUT R3, R9, UR15, R128, 0x96, !PT ;  /* 0x0000000f09037c12 */ /* 0x000fe2000f8e9680 */
[----:B------:R-:W-:-:S02]  /*a4f0*/  IMAD.MOV.U32 R131, RZ, RZ, R239 ;  /* 0x000000ffff837224 */ /* 0x000fc400078e00ef */
[----:B------:R-:W-:Y:S02]  /*a500*/  FMNMX.FTZ R4, R208, R2, !PT ;  /* 0x00000002d0047209 */ /* 0x000fe40007810000 */
[----:B------:R-:W-:Y:S02]  /*a510*/  LOP3.LUT R2, R129, R250, RZ, 0x3c, !PT ;  /* 0x000000fa81027212 */ /* 0x000fe400078e3cff */
[----:B------:R-:W-:-:S03]  /*a520*/  LOP3.LUT R5, R233, UR13, R8, 0x96, !PT ;  /* 0x0000000de9057c12 */ /* 0x000fc6000f8e9608 */
[----:B------:R-:W-:Y:S02]  /*a530*/  IMAD R51, R2, -0x2daee0ad, RZ ;  /* 0xd2511f5302337824 */ /* 0x000fe400078e02ff */
[----:B------:R-:W-:-:S04]  /*a540*/  IMAD.WIDE.U32 R2, R3, -0x2daee0ad, RZ ;  /* 0xd2511f5303027825 */ /* 0x000fc800078e00ff */
[----:B------:R-:W-:Y:S01]  /*a550*/  IMAD.WIDE.U32 R8, R5, -0x2daee0ad, RZ ;  /* 0xd2511f5305087825 */ /* 0x000fe200078e00ff */
[----:B------:R-:W-:Y:S02]  /*a560*/  LOP3.LUT R3, R3, UR12, R51, 0x96, !PT ;  /* 0x0000000c03037c12 */ /* 0x000fe4000f8e9633 */
[----:B-1----:R-:W-:Y:S02]  /*a570*/  FMNMX.FTZ R0, R0, R6, !PT ;  /* 0x0000000600007209 */ /* 0x002fe40007810000 */
[----:B------:R-:W1:Y:S01]  /*a580*/  SHFL.BFLY PT, R6, R4, 0x2, 0x1f ;  /* 0x0c401f0004067f89 */ /* 0x000e6200000e0000 */
[----:B------:R-:W-:Y:S01]  /*a590*/  LOP3.LUT R5, R9, UR10, R2, 0x96, !PT ;  /* 0x0000000a09057c12 */ /* 0x000fe2000f8e9602 */
[----:B------:R-:W-:Y:S02]  /*a5a0*/  IMAD.WIDE.U32 R2, R3, -0x326172a9, RZ ;  /* 0xcd9e8d5703027825 */ /* 0x000fe400078e00ff */
[----:B------:R-:W2:Y:S02]  /*a5b0*/  SHFL.BFLY PT, R7, R0, 0x1, 0x1f ;  /* 0x0c201f0000077f89 */ /* 0x000ea400000e0000 */
[----:B------:R-:W-:Y:S01]  /*a5c0*/  IMAD.WIDE.U32 R42, R5, -0x326172a9, RZ ;  /* 0xcd9e8d57052a7825 */ /* 0x000fe200078e00ff */
[----:B------:R-:W-:-:S04]  /*a5d0*/  LOP3.LUT R3, R3, UR11, R232, 0x96, !PT ;  /* 0x0000000b03037c12 */ /* 0x000fc8000f8e96e8 */
[----:B------:R-:W-:Y:S01]  /*a5e0*/  LOP3.LUT R5, R43, UR9, R2, 0x96, !PT ;  /* 0x000000092b057c12 */ /* 0x000fe2000f8e9602 */
[----:B------:R-:W-:-:S04]  /*a5f0*/  IMAD.WIDE.U32 R2, R3, -0x2daee0ad, RZ ;  /* 0xd2511f5303027825 */ /* 0x000fc800078e00ff */
[----:B------:R-:W-:-:S05]  /*a600*/  IMAD.WIDE.U32 R38, R5, -0x2daee0ad, RZ ;  /* 0xd2511f5305267825 */ /* 0x000fca00078e00ff */
[----:B------:R-:W-:Y:S02]  /*a610*/  LOP3.LUT R2, R39, UR6, R2, 0x96, !PT ;  /* 0x0000000627027c12 */ /* 0x000fe4000f8e9602 */
[----:B-1----:R-:W-:Y:S02]  /*a620*/  FMNMX.FTZ R4, R4, R6, !PT ;  /* 0x0000000604047209 */ /* 0x002fe40007810000 */
[----:B------:R-:W-:Y:S01]  /*a630*/  LOP3.LUT R6, R3, UR8, R8, 0x96, !PT ;  /* 0x0000000803067c12 */ /* 0x000fe2000f8e9608 */
[----:B------:R-:W-:Y:S01]  /*a640*/  IMAD.WIDE.U32 R2, R2, -0x326172a9, RZ ;  /* 0xcd9e8d5702027825 */ /* 0x000fe200078e00ff */
[----:B--2---:R-:W-:Y:S01]  /*a650*/  FMNMX.FTZ R224, R0, R7, !PT ;  /* 0x0000000700e07209 */ /* 0x004fe20007810000 */
[----:B------:R-:W1:Y:S02]  /*a660*/  SHFL.BFLY PT, R5, R4, 0x1, 0x1f ;  /* 0x0c201f0004057f89 */ /* 0x000e6400000e0000 */
[----:B------:R-:W-:Y:S01]  /*a670*/  IMAD.WIDE.U32 R18, R6, -0x326172a9, RZ ;  /* 0xcd9e8d5706127825 */ /* 0x000fe200078e00ff */
[----:B------:R-:W-:-:S02]  /*a680*/  FSETP.NEU.FTZ.AND P2, PT, R224, -INF , PT ;  /* 0xff800000e000780b */ /* 0x000fc40003f5d000 */
[----:B------:R-:W-:Y:S01]  /*a690*/  LOP3.LUT R7, R2, 0xffff, RZ, 0xc0, !PT ;  /* 0x0000ffff02077812 */ /* 0x000fe200078ec0ff */
[----:B------:R-:W-:Y:S01]  /*a6a0*/  FMUL.FTZ R0, R224, c[0x0][0x23c] ;  /* 0x00008f00e0007a20 */ /* 0x000fe20000410000 */
[----:B------:R-:W-:Y:S02]  /*a6b0*/  LOP3.LUT R8, R2, 0xff, RZ, 0xc0, !PT ;  /* 0x000000ff02087812 */ /* 0x000fe400078ec0ff */
[----:B------:R-:W-:Y:S02]  /*a6c0*/  SHF.R.U32.HI R7, RZ, 0x8, R7 ;  /* 0x00000008ff077819 */ /* 0x000fe40000011607 */
[----:B------:R-:W-:Y:S02]  /*a6d0*/  FSEL R0, R0, RZ, P2 ;  /* 0x000000ff00007208 */ /* 0x000fe40001000000 */
[----:B------:R-:W-:Y:S02]  /*a6e0*/  PRMT R12, R8, 0x5410, R7 ;  /* 0x00005410080c7816 */ /* 0x000fe40000000007 */
[----:B-1----:R-:W-:Y:S01]  /*a6f0*/  FMNMX.FTZ R223, R4, R5, !PT ;  /* 0x0000000504df7209 */ /* 0x002fe20007810000 */
[----:B------:R-:W-:Y:S01]  /*a700*/  FFMA.FTZ R4, R56, c[0x0][0x23c], -R0 ;  /* 0x00008f0038047a23 */ /* 0x000fe20000010800 */
[----:B------:R-:W-:-:S02]  /*a710*/  SHF.R.U32.HI R5, RZ, 0x10, R2 ;  /* 0x00000010ff057819 */ /* 0x000fc40000011602 */
[----:B------:R-:W-:Y:S01]  /*a720*/  SHF.R.U32.HI R2, RZ, 0x18, R2 ;  /* 0x00000018ff027819 */ /* 0x000fe20000011602 */
[----:B------:R1:W-:Y:S01]  /*a730*/  MUFU.EX2 R241, R4 ;  /* 0x0000000400f17308 */ /* 0x0003e20000000800 */
[----:B------:R-:W-:Y:S02]  /*a740*/  LOP3.LUT R5, R5, 0xff, RZ, 0xc0, !PT ;  /* 0x000000ff05057812 */ /* 0x000fe400078ec0ff */
[----:B------:R-:W-:Y:S02]  /*a750*/  FSETP.NEU.FTZ.AND P1, PT, R223, -INF , PT ;  /* 0xff800000df00780b */ /* 0x000fe40003f3d000 */
[----:B------:R-:W-:Y:S02]  /*a760*/  PRMT R7, R5, 0x5410, R2 ;  /* 0x0000541005077816 */ /* 0x000fe40000000002 */
[----:B------:R-:W-:Y:S01]  /*a770*/  LOP3.LUT R2, R3, UR17, R18, 0x96, !PT ;  /* 0x0000001103027c12 */ /* 0x000fe2000f8e9612 */
[----:B------:R-:W-:-:S05]  /*a780*/  FMUL.FTZ R3, R223, c[0x0][0x23c] ;  /* 0x00008f00df037a20 */ /* 0x000fca0000410000 */
[----:B------:R-:W-:Y:S02]  /*a790*/  FSEL R8, R3, RZ, P1 ;  /* 0x000000ff03087208 */ /* 0x000fe40000800000 */
[----:B------:R-:W-:Y:S01]  /*a7a0*/  LOP3.LUT R3, R2, 0xffff, RZ, 0xc0, !PT ;  /* 0x0000ffff02037812 */ /* 0x000fe200078ec0ff */
[----:B-1----:R-:W-:Y:S02]  /*a7b0*/  FFMA.FTZ R4, R58, c[0x0][0x23c], -R0 ;  /* 0x00008f003a047a23 */ /* 0x002fe40000010800 */
[----:B------:R-:W-:Y:S02]  /*a7c0*/  FFMA.FTZ R5, R59, c[0x0][0x23c], -R8 ;  /* 0x00008f003b057a23 */ /* 0x000fe40000010808 */
[----:B------:R1:W-:Y:S08]  /*a7d0*/  MUFU.EX2 R238, R4 ;  /* 0x0000000400ee7308 */ /* 0x0003f00000000800 */
[----:B------:R-:W-:Y:S01]  /*a7e0*/  MUFU.EX2 R235, R5 ;  /* 0x0000000500eb7308 */ /* 0x000fe20000000800 */
[----:B-1----:R-:W-:-:S07]  /*a7f0*/  FFMA.FTZ R4, R57, c[0x0][0x23c], -R0 ;  /* 0x00008f0039047a23 */ /* 0x002fce0000010800 */
[----:B------:R1:W-:Y:S02]  /*a800*/  MUFU.EX2 R239, R4 ;  /* 0x0000000400ef7308 */ /* 0x0003e40000000800 */
[----:B-1----:R-:W-:-:S06]  /*a810*/  FFMA.FTZ R4, R46, c[0x0][0x23c], -R0 ;  /* 0x00008f002e047a23 */ /* 0x002fcc0000010800 */
[----:B------:R1:W2:Y:S02]  /*a820*/  MUFU.EX2 R240, R4 ;  /* 0x0000000400f07308 */ /* 0x0002a40000000800 */
[----:B-1----:R-:W-:Y:S02]  /*a830*/  SHF.R.U32.HI R4, RZ, 0x8, R3 ;  /* 0x00000008ff047819 */ /* 0x002fe40000011603 */
[----:B------:R-:W-:-:S04]  /*a840*/  LOP3.LUT R3, R2, 0xff, RZ, 0xc0, !PT ;  /* 0x000000ff02037812 */ /* 0x000fc800078ec0ff */
[----:B------:R-:W-:Y:S01]  /*a850*/  PRMT R9, R3, 0x5410, R4 ;  /* 0x0000541003097816 */ /* 0x000fe20000000004 */
[----:B------:R-:W-:Y:S01]  /*a860*/  FFMA.FTZ R3, R52, c[0x0][0x23c], -R8 ;  /* 0x00008f0034037a23 */ /* 0x000fe20000010808 */
[----:B------:R-:W-:-:S03]  /*a870*/  SHF.R.U32.HI R4, RZ, 0x10, R2 ;  /* 0x00000010ff047819 */ /* 0x000fc60000011602 */
[----:B------:R1:W-:Y:S02]  /*a880*/  MUFU.EX2 R237, R3 ;  /* 0x0000000300ed7308 */ /* 0x0003e40000000800 */
[----:B-1----:R-:W-:Y:S02]  /*a890*/  SHF.R.U32.HI R3, RZ, 0x18, R2 ;  /* 0x00000018ff037819 */ /* 0x002fe40000011602 */
[----:B------:R-:W-:Y:S01]  /*a8a0*/  LOP3.LUT R2, R4, 0xff, RZ, 0xc0, !PT ;  /* 0x000000ff04027812 */ /* 0x000fe200078ec0ff */
[----:B------:R-:W-:-:S03]  /*a8b0*/  FFMA.FTZ R4, R47, c[0x0][0x23c], -R8 ;  /* 0x00008f002f047a23 */ /* 0x000fc60000010808 */
[----:B------:R-:W-:Y:S01]  /*a8c0*/  PRMT R5, R2, 0x5410, R3 ;  /* 0x0000541002057816 */ /* 0x000fe20000000003 */
[----:B------:R1:W3:Y:S01]  /*a8d0*/  MUFU.EX2 R236, R4 ;  /* 0x0000000400ec7308 */ /* 0x0002e20000000800 */
[----:B------:R-:W-:Y:S01]  /*a8e0*/  FSEL R3, R224, RZ, P2 ;  /* 0x000000ffe0037208 */ /* 0x000fe20001000000 */
[----:B------:R-:W-:-:S04]  /*a8f0*/  FFMA.FTZ R2, R73, c[0x0][0x23c], -R8 ;  /* 0x00008f0049027a23 */ /* 0x000fc80000010808 */
[----:B------:R-:W-:Y:S02]  /*a900*/  FADD.FTZ R3, R72, -R3 ;  /* 0x8000000348037221 */ /* 0x000fe40000010000 */
[----:B------:R4:W-:Y:S01]  /*a910*/  MUFU.EX2 R231, R2 ;  /* 0x0000000200e77308 */ /* 0x0009e20000000800 */
[----:B-1----:R-:W-:-:S05]  /*a920*/  FSEL R4, R223, RZ, P1 ;  /* 0x000000ffdf047208 */ /* 0x002fca0000800000 */
[----:B------:R-:W-:Y:S01]  /*a930*/  FADD.FTZ R4, R71, -R4 ;  /* 0x8000000447047221 */ /* 0x000fe20000010000 */
[--C-:B----4-:R-:W-:Y:S01]  /*a940*/  HSET2.LE.AND R2, R12, R140.reuse, PT ;  /* 0x0000008c0c027233 */ /* 0x110fe20003803000 */
[----:B------:R-:W-:Y:S01]  /*a950*/  FMUL.FTZ R12, R3, c[0x0][0x23c] ;  /* 0x00008f00030c7a20 */ /* 0x000fe20000410000 */
[----:B--2---:R-:W-:Y:S01]  /*a960*/  F2FP.PACK_AB R3, R240, R239 ;  /* 0x000000eff003723e */ /* 0x004fe200000000ff */
[----:B------:R-:W-:Y:S02]  /*a970*/  FMUL.FTZ R4, R4, c[0x0][0x23c] ;  /* 0x00008f0004047a20 */ /* 0x000fe40000410000 */
[----:B------:R1:W2:Y:S01]  /*a980*/  MUFU.EX2 R50, R12 ;  /* 0x0000000c00327308 */ /* 0x0002a20000000800 */
[----:B------:R-:W-:Y:S01]  /*a990*/  LOP3.LUT R6, R2, R3, RZ, 0xc0, !PT ;  /* 0x0000000302067212 */ /* 0x000fe200078ec0ff */
[----:B------:R-:W-:Y:S01]  /*a9a0*/  HSET2.LE.AND R2, R7, R140, PT ;  /* 0x0000008c07027233 */ /* 0x000fe20003803000 */
[----:B---3--:R-:W-:-:S04]  /*a9b0*/  F2FP.PACK_AB R3, R236, R237 ;  /* 0x000000edec03723e */ /* 0x008fc800000000ff */
[----:B------:R-:W-:Y:S01]  /*a9c0*/  LOP3.LUT R7, R2, R3, RZ, 0xc0, !PT ;  /* 0x0000000302077212 */ /* 0x000fe200078ec0ff */
[----:B------:R-:W-:Y:S01]  /*a9d0*/  HSET2.LE.AND R2, R9, R140, PT ;  /* 0x0000008c09027233 */ /* 0x000fe20003803000 */
[----:B------:R-:W-:Y:S01]  /*a9e0*/  F2FP.PACK_AB R3, R238, R241 ;  /* 0x000000f1ee03723e */ /* 0x000fe200000000ff */
[----:B------:R3:W4:Y:S01]  /*a9f0*/  MUFU.EX2 R49, R4 ;  /* 0x0000000400317308 */ /* 0x0007220000000800 */
[----:B-1----:R-:W-:Y:S02]  /*aa00*/  FFMA.FTZ R12, R53, c[0x0][0x23c], -R10 ;  /* 0x00008f00350c7a23 */ /* 0x002fe4000001080a */
[----:B--2---:R-:W-:-:S05]  /*aa10*/  FMUL.FTZ R76, R76, R50 ;  /* 0x000000324c4c7220 */ /* 0x004fca0000410000 */
[----:B------:R-:W-:Y:S01]  /*aa20*/  MUFU.EX2 R228, R12 ;  /* 0x0000000c00e47308 */ /* 0x000fe20000000800 */
[-C--:B------:R-:W-:Y:S02]  /*aa30*/  FMUL.FTZ R77, R77, R50.reuse ;  /* 0x000000324d4d7220 */ /* 0x080fe40000410000 */
[-C--:B------:R-:W-:Y:S02]  /*aa40*/  FMUL.FTZ R88, R88, R50.reuse ;  /* 0x0000003258587220 */ /* 0x080fe40000410000 */
[----:B------:R-:W-:Y:S01]  /*aa50*/  FMUL.FTZ R89, R89, R50 ;  /* 0x0000003259597220 */ /* 0x000fe20000410000 */
[----:B---3--:R-:W-:Y:S01]  /*aa60*/  LOP3.LUT R4, R2, R3, RZ, 0xc0, !PT ;  /* 0x0000000302047212 */ /* 0x008fe200078ec0ff */
[----:B------:R-:W-:Y:S01]  /*aa70*/  HSET2.LE.AND R2, R5, R140, PT ;  /* 0x0000008c05027233 */ /* 0x000fe20003803000 */
[----:B------:R-:W-:Y:S01]  /*aa80*/  F2FP.PACK_AB R3, R231, R235 ;  /* 0x000000ebe703723e */ /* 0x000fe200000000ff */
[-C--:B----4-:R-:W-:Y:S02]  /*aa90*/  FMUL.FTZ R78, R78, R49.reuse ;  /* 0x000000314e4e7220 */ /* 0x090fe40000410000 */
[----:B------:R-:W-:Y:S01]  /*aaa0*/  FMUL.FTZ R79, R79, R49 ;  /* 0x000000314f4f7220 */ /* 0x000fe20000410000 */
[----:B------:R-:W-:Y:S01]  /*aab0*/  LOP3.LUT R5, R2, R3, RZ, 0xc0, !PT ;  /* 0x0000000302057212 */ /* 0x000fe200078ec0ff */
[----:B------:R-:W-:-:S02]  /*aac0*/  FFMA.FTZ R2, R75, c[0x0][0x23c], -R10 ;  /* 0x00008f004b027a23 */ /* 0x000fc4000001080a */
[-C--:B------:R-:W-:Y:S02]  /*aad0*/  FMUL.FTZ R90, R90, R49.reuse ;  /* 0x000000315a5a7220 */ /* 0x080fe40000410000 */
[----:B------:R1:W-:Y:S01]  /*aae0*/  MUFU.EX2 R230, R2 ;  /* 0x0000000200e67308 */ /* 0x0003e20000000800 */
[-C--:B------:R-:W-:Y:S01]  /*aaf0*/  FMUL.FTZ R91, R91, R49.reuse ;  /* 0x000000315b5b7220 */ /* 0x080fe20000410000 */
[C---:B------:R-:W-:Y:S01]  /*ab00*/  HMMA.16816.F32 R76, R4.reuse, R28, R76 ;  /* 0x0000001c044c723c */ /* 0x040fe2000000184c */
[-C--:B------:R-:W-:Y:S02]  /*ab10*/  FMUL.FTZ R92, R92, R50.reuse ;  /* 0x000000325c5c7220 */ /* 0x080fe40000410000 */
[-C--:B------:R-:W-:Y:S02]  /*ab20*/  FMUL.FTZ R93, R93, R50.reuse ;  /* 0x000000325d5d7220 */ /* 0x080fe40000410000 */
[-C--:B------:R-:W-:Y:S02]  /*ab30*/  FMUL.FTZ R94, R94, R49.reuse ;  /* 0x000000315e5e7220 */ /* 0x080fe40000410000 */
[----:B------:R-:W-:Y:S01]  /*ab40*/  FMUL.FTZ R95, R95, R49 ;  /* 0x000000315f5f7220 */ /* 0x000fe20000410000 */
[----:B------:R-:W-:Y:S01]  /*ab50*/  HMMA.16816.F32 R88, R4, R30, R88 ;  /* 0x0000001e0458723c */ /* 0x000fe20000001858 */
[-C--:B------:R-:W-:Y:S01]  /*ab60*/  FMUL.FTZ R104, R104, R50.reuse ;  /* 0x0000003268687220 */ /* 0x080fe20000410000 */
[----:B------:R-:W-:Y:S01]  /*ab70*/  LDSM.16.MT88.4 R28, [R186+0x6800] ;  /* 0x00680000ba1c783b */ /* 0x000fe20000004200 */
[----:B------:R-:W-:-:S02]  /*ab80*/  FMUL.FTZ R105, R105, R50 ;  /* 0x0000003269697220 */ /* 0x000fc40000410000 */
[-C--:B------:R-:W-:Y:S02]  /*ab90*/  FMUL.FTZ R106, R106, R49.reuse ;  /* 0x000000316a6a7220 */ /* 0x080fe40000410000 */
[----:B-1----:R-:W-:Y:S01]  /*aba0*/  FFMA.FTZ R2, R55, c[0x0][0x23c], -R10 ;  /* 0x00008f0037027a23 */ /* 0x002fe2000001080a */
[C---:B------:R-:W-:Y:S01]  /*abb0*/  HMMA.16816.F32 R92, R4.reuse, R24, R92 ;  /* 0x00000018045c723c */ /* 0x040fe2000000185c */
[-C--:B------:R-:W-:Y:S02]  /*abc0*/  FMUL.FTZ R107, R107, R49.reuse ;  /* 0x000000316b6b7220 */ /* 0x080fe40000410000 */
[----:B------:R1:W-:Y:S01]  /*abd0*/  MUFU.EX2 R229, R2 ;  /* 0x0000000200e57308 */ /* 0x0003e20000000800 */
[-C--:B------:R-:W-:Y:S02]  /*abe0*/  FMUL.FTZ R108, R108, R50.reuse ;  /* 0x000000326c6c7220 */ /* 0x080fe40000410000 */
[-C--:B------:R-:W-:Y:S02]  /*abf0*/  FMUL.FTZ R109, R109, R50.reuse ;  /* 0x000000326d6d7220 */ /* 0x080fe40000410000 */
[-C--:B------:R-:W-:Y:S01]  /*ac00*/  FMUL.FTZ R110, R110, R49.reuse ;  /* 0x000000316e6e7220 */ /* 0x080fe20000410000 */
[----:B------:R-:W-:Y:S01]  /*ac10*/  HMMA.16816.F32 R104, R4, R26, R104 ;  /* 0x0000001a0468723c */ /* 0x000fe20000001868 */
[----:B------:R-:W-:Y:S01]  /*ac20*/  FMUL.FTZ R111, R111, R49 ;  /* 0x000000316f6f7220 */ /* 0x000fe20000410000 */
[----:B------:R-:W-:Y:S01]  /*ac30*/  LDSM.16.MT88.4 R24, [R188+0x6800] ;  /* 0x00680000bc18783b */ /* 0x000fe20000004200 */
[----:B------:R-:W-:-:S02]  /*ac40*/  FMUL.FTZ R120, R120, R50 ;  /* 0x0000003278787220 */ /* 0x000fc40000410000 */
[----:B------:R-:W-:Y:S02]  /*ac50*/  FMUL.FTZ R121, R121, R50 ;  /* 0x0000003279797220 */ /* 0x000fe40000410000 */
[-C--:B------:R-:W-:Y:S01]  /*ac60*/  FMUL.FTZ R122, R122, R49.reuse ;  /* 0x000000317a7a7220 */ /* 0x080fe20000410000 */
[----:B------:R-:W-:Y:S01]  /*ac70*/  HMMA.16816.F32 R108, R4, R20, R108 ;  /* 0x00000014046c723c */ /* 0x000fe2000000186c */
[----:B------:R-:W-:Y:S02]  /*ac80*/  FMUL.FTZ R123, R123, R49 ;  /* 0x000000317b7b7220 */ /* 0x000fe40000410000 */
[----:B-1----:R-:W-:-:S04]  /*ac90*/  IMAD.WIDE.U32 R2, R14, -0x2daee0ad, RZ ;  /* 0xd2511f530e027825 */ /* 0x002fc800078e00ff */
[-C--:B------:R-:W-:Y:S01]  /*aca0*/  FMUL.FTZ R124, R124, R50.reuse ;  /* 0x000000327c7c7220 */ /* 0x080fe20000410000 */
[C---:B------:R-:W-:Y:S01]  /*acb0*/  LOP3.LUT R9, R2.reuse, 0xffff, RZ, 0xc0, !PT ;  /* 0x0000ffff02097812 */ /* 0x040fe200078ec0ff */
[-C--:B------:R-:W-:Y:S01]  /*acc0*/  FMUL.FTZ R125, R125, R50.reuse ;  /* 0x000000327d7d7220 */ /* 0x080fe20000410000 */
[----:B------:R-:W-:Y:S01]  /*acd0*/  LOP3.LUT R13, R2, 0xff, RZ, 0xc0, !PT ;  /* 0x000000ff020d7812 */ /* 0x000fe200078ec0ff */
[-C--:B------:R-:W-:Y:S01]  /*ace0*/  FMUL.FTZ R126, R126, R49.reuse ;  /* 0x000000317e7e7220 */ /* 0x080fe20000410000 */
[----:B------:R-:W-:Y:S01]  /*acf0*/  SHF.R.U32.HI R12, RZ, 0x8, R9 ;  /* 0x00000008ff0c7819 */ /* 0x000fe20000011609 */
[----:B------:R-:W-:Y:S01]  /*ad00*/  FFMA.FTZ R9, R54, c[0x0][0x23c], -R10 ;  /* 0x00008f0036097a23 */ /* 0x000fe2000001080a */
[----:B------:R-:W-:Y:S01]  /*ad10*/  LOP3.LUT R3, R3, UR16, R40, 0x96, !PT ;  /* 0x0000001003037c12 */ /* 0x000fe2000f8e9628 */
[-C--:B------:R-:W-:Y:S01]  /*ad20*/  FMUL.FTZ R127, R127, R49.reuse ;  /* 0x000000317f7f7220 */ /* 0x080fe20000410000 */
[----:B------:R-:W-:Y:S01]  /*ad30*/  SHF.R.U32.HI R17, RZ, 0x18, R2 ;  /* 0x00000018ff117819 */ /* 0x000fe20000011602 */
[----:B------:R1:W2:Y:S01]  /*ad40*/  MUFU.EX2 R227, R9 ;  /* 0x0000000900e37308 */ /* 0x0002a20000000800 */
[----:B------:R-:W-:Y:S01]  /*ad50*/  PRMT R18, R13, 0x5410, R12 ;  /* 0x000054100d127816 */ /* 0x000fe2000000000c */
[-C--:B------:R-:W-:Y:S01]  /*ad60*/  FMUL.FTZ R136, R136, R50.reuse ;  /* 0x0000003288887220 */ /* 0x080fe20000410000 */
[----:B------:R-:W-:Y:S01]  /*ad70*/  LOP3.LUT R12, R3, 0xffff, RZ, 0xc0, !PT ;  /* 0x0000ffff030c7812 */ /* 0x000fe200078ec0ff */
[----:B------:R-:W-:Y:S01]  /*ad80*/  FMUL.FTZ R137, R137, R50 ;  /* 0x0000003289897220 */ /* 0x000fe20000410000 */
[----:B------:R-:W-:Y:S01]  /*ad90*/  LOP3.LUT R16, R3, 0xff, RZ, 0xc0, !PT ;  /* 0x000000ff03107812 */ /* 0x000fe200078ec0ff */
[-C--:B------:R-:W-:Y:S01]  /*ada0*/  FMUL.FTZ R138, R138, R49.reuse ;  /* 0x000000318a8a7220 */ /* 0x080fe20000410000 */
[----:B------:R-:W-:Y:S01]  /*adb0*/  SHF.R.U32.HI R13, RZ, 0x8, R12 ;  /* 0x00000008ff0d7819 */ /* 0x000fe2000001160c */
[----:B------:R-:W-:Y:S01]  /*adc0*/  FFMA.FTZ R12, R144, c[0x0][0x23c], -R11 ;  /* 0x00008f00900c7a23 */ /* 0x000fe2000001080b */
[----:B------:R-:W-:Y:S01]  /*add0*/  SHF.R.U32.HI R15, RZ, 0x18, R3 ;  /* 0x00000018ff0f7819 */ /* 0x000fe20000011603 */
[----:B------:R-:W-:Y:S01]  /*ade0*/  FMUL.FTZ R139, R139, R49 ;  /* 0x000000318b8b7220 */ /* 0x000fe20000410000 */
[----:B------:R-:W-:Y:S01]  /*adf0*/  HMMA.16816.F32 R120, R4, R22, R120 ;  /* 0x000000160478723c */ /* 0x000fe20000001878 */
[----:B------:R-:W-:Y:S01]  /*ae00*/  MUFU.EX2 R225, R12 ;  /* 0x0000000c00e17308 */ /* 0x000fe20000000800 */
[----:B------:R-:W3:Y:S01]  /*ae10*/  LDSM.16.MT88.4 R20, [R185+0x6800] ;  /* 0x00680000b914783b */ /* 0x000ee20000004200 */
[----:B------:R-:W-:-:S02]  /*ae20*/  PRMT R13, R16, 0x5410, R13 ;  /* 0x00005410100d7816 */ /* 0x000fc4000000000d */
[----:B-1----:R-:W-:Y:S01]  /*ae30*/  SHF.R.U32.HI R9, RZ, 0x10, R2 ;  /* 0x00000010ff097819 */ /* 0x002fe20000011602 */
[----:B------:R-:W-:Y:S02]  /*ae40*/  FFMA.FTZ R2, R146, c[0x0][0x23c], -R11 ;  /* 0x00008f0092027a23 */ /* 0x000fe4000001080b */
[----:B------:R-:W-:Y:S01]  /*ae50*/  HMMA.16816.F32 R124, R4, R32, R124 ;  /* 0x00000020047c723c */ /* 0x000fe2000000187c */
[----:B------:R-:W-:Y:S01]  /*ae60*/  LOP3.LUT R14, R9, 0xff, RZ, 0xc0, !PT ;  /* 0x000000ff090e7812 */ /* 0x000fe200078ec0ff */
[----:B------:R1:W-:Y:S01]  /*ae70*/  MUFU.EX2 R219, R2 ;  /* 0x0000000200db7308 */ /* 0x0003e20000000800 */
[----:B------:R-:W-:-:S04]  /*ae80*/  SHF.R.U32.HI R9, RZ, 0x10, R3 ;  /* 0x00000010ff097819 */ /* 0x000fc80000011603 */
[----:B------:R-:W-:Y:S01]  /*ae90*/  LOP3.LUT R3, R9, 0xff, RZ, 0xc0, !PT ;  /* 0x000000ff09037812 */ /* 0x000fe200078ec0ff */
[----:B------:R-:W-:Y:S01]  /*aea0*/  HMMA.16816.F32 R136, R4, R34, R136 ;  /* 0x000000220488723c */ /* 0x000fe20000001888 */
[----:B------:R-:W-:Y:S01]  /*aeb0*/  PRMT R9, R14, 0x5410, R17 ;  /* 0x000054100e097816 */ /* 0x000fe20000000011 */
[----:B------:R-:W4:Y:S01]  /*aec0*/  LDSM.16.MT88.4 R32, [R187+0x6800] ;  /* 0x00680000bb20783b */ /* 0x000f220000004200 */
[----:B------:R-:W-:Y:S02]  /*aed0*/  PRMT R14, R3, 0x5410, R15 ;  /* 0x00005410030e7816 */ /* 0x000fe4000000000f */
[----:B--2---:R-:W-:Y:S02]  /*aee0*/  F2FP.PACK_AB R3, R227, R228 ;  /* 0x000000e4e303723e */ /* 0x004fe400000000ff */
[--C-:B------:R-:W-:Y:S02]  /*aef0*/  FFMA.FTZ R4, R147, c[0x0][0x23c], -R11.reuse ;  /* 0x00008f0093047a23 */ /* 0x100fe4000001080b */
[----:B-1----:R-:W-:-:S02]  /*af00*/  FFMA.FTZ R2, R145, c[0x0][0x23c], -R11 ;  /* 0x00008f0091027a23 */ /* 0x002fc4000001080b */
[----:B------:R-:W-:Y:S08]  /*af10*/  MUFU.EX2 R218, R4 ;  /* 0x0000000400da7308 */ /* 0x000ff00000000800 */
[----:B------:R1:W2:Y:S02]  /*af20*/  MUFU.EX2 R226, R2 ;  /* 0x0000000200e27308 */ /* 0x0002a40000000800 */
[----:B-1----:R-:W-:-:S05]  /*af30*/  HSET2.LE.AND R2, R18, R140, PT ;  /* 0x0000008c12027233 */ /* 0x002fca0003803000 */
[----:B------:R-:W-:Y:S01]  /*af40*/  LOP3.LUT R6, R2, R3, RZ, 0xc0, !PT ;  /* 0x0000000302067212 */ /* 0x000fe200078ec0ff */
[----:B------:R-:W-:Y:S01]  /*af50*/  HSET2.LE.AND R2, R9, R140, PT ;  /* 0x0000008c09027233 */ /* 0x000fe20003803000 */
[----:B--2---:R-:W-:-:S04]  /*af60*/  F2FP.PACK_AB R3, R225, R226 ;  /* 0x000000e2e103723e */ /* 0x004fc800000000ff */
[----:B------:R-:W-:Y:S01]  /*af70*/  LOP3.LUT R7, R2, R3, RZ, 0xc0, !PT ;  /* 0x0000000302077212 */ /* 0x000fe200078ec0ff */
[----:B------:R-:W-:Y:S01]  /*af80*/  HSET2.LE.AND R2, R13, R140, PT ;  /* 0x0000008c0d027233 */ /* 0x000fe20003803000 */
[----:B------:R-:W-:-:S04]  /*af90*/  F2FP.PACK_AB R3, R229, R230 ;  /* 0x000000e6e503723e */ /* 0x000fc800000000ff */
[----:B------:R-:W-:Y:S01]  /*afa0*/  LOP3.LUT R4, R2, R3, RZ, 0xc0, !PT ;  /* 0x0000000302047212 */ /* 0x000fe200078ec0ff */
[----:B------:R-:W-:Y:S01]  /*afb0*/  HSET2.LE.AND R2, R14, R140, PT ;  /* 0x0000008c0e027233 */ /* 0x000fe20003803000 */
[----:B------:R-:W-:-:S04]  /*afc0*/  F2FP.PACK_AB R3, R218, R219 ;  /* 0x000000dbda03723e */ /* 0x000fc800000000ff */
[----:B------:R-:W-:Y:S01]  /*afd0*/  LOP3.LUT R5, R2, R3, RZ, 0xc0, !PT ;  /* 0x0000000302057212 */ /* 0x000fe200078ec0ff */
[----:B------:R-:W-:Y:S01]  /*afe0*/  FFMA.FTZ R2, R155, c[0x0][0x23c], -R0 ;  /* 0x00008f009b027a23 */ /* 0x000fe20000010800 */
[----:B------:R-:W-:Y:S02]  /*aff0*/  LOP3.LUT R3, R19, UR7, R42, 0x96, !PT ;  /* 0x0000000713037c12 */ /* 0x000fe4000f8e962a */
[----:B------:R-:W-:Y:S01]  /*b000*/  LDSM.16.MT88.4 R40, [R187+0x7000] ;  /* 0x00700000bb28783b */ /* 0x000fe20000004200 */
[----:B------:R1:W-:Y:S02]  /*b010*/  MUFU.EX2 R214, R2 ;  /* 0x0000000200d67308 */ /* 0x0003e40000000800 */
[C---:B---3--:R-:W-:Y:S08]  /*b020*/  HMMA.16816.F32 R80, R4.reuse, R20, R80 ;  /* 0x000000140450723c */ /* 0x048ff00000001850 */
[----:B------:R-:W-:Y:S01]  /*b030*/  HMMA.16816.F32 R84, R4, R22, R84 ;  /* 0x000000160454723c */ /* 0x000fe20000001854 */
[----:B-1----:R-:W-:-:S07]  /*b040*/  FFMA.FTZ R2, R154, c[0x0][0x23c], -R0 ;  /* 0x00008f009a027a23 */ /* 0x002fce0000010800 */
[C---:B------:R-:W-:Y:S01]  /*b050*/  HMMA.16816.F32 R96, R4.reuse, R24, R96 ;  /* 0x000000180460723c */ /* 0x040fe20000001860 */
[----:B------:R1:W-:Y:S07]  /*b060*/  MUFU.EX2 R215, R2 ;  /* 0x0000000200d77308 */ /* 0x0003ee0000000800 */
[C---:B------:R-:W-:Y:S08]  /*b070*/  HMMA.16816.F32 R44, R4.reuse, R26, R100 ;  /* 0x0000001a042c723c */ /* 0x040ff00000001864 */
[----:B------:R-:W-:Y:S01]  /*b080*/  HMMA.16816.F32 R52, R4, R28, R112 ;  /* 0x0000001c0434723c */ /* 0x000fe20000001870 */
[----:B-1----:R-:W-:-:S04]  /*b090*/  FFMA.FTZ R2, R153, c[0x0][0x23c], -R0 ;  /* 0x00008f0099027a23 */ /* 0x002fc80000010800 */
[----:B------:R1:W-:Y:S03]  /*b0a0*/  MUFU.EX2 R216, R2 ;  /* 0x0000000200d87308 */ /* 0x0003e60000000800 */
[C---:B------:R-:W-:Y:S08]  /*b0b0*/  HMMA.16816.F32 R56, R4.reuse, R30, R116 ;  /* 0x0000001e0438723c */ /* 0x040ff00000001874 */
[----:B----4-:R-:W-:Y:S01]  /*b0c0*/  HMMA.16816.F32 R64, R4, R32, R64 ;  /* 0x000000200440723c */ /* 0x010fe20000001840 */
[----:B-1----:R-:W-:-:S07]  /*b0d0*/  FFMA.FTZ R2, R148, c[0x0][0x23c], -R0 ;  /* 0x00008f0094027a23 */ /* 0x002fce0000010800 */
[----:B------:R-:W-:Y:S01]  /*b0e0*/  HMMA.16816.F32 R60, R4, R34, R60 ;  /* 0x00000022043c723c */ /* 0x000fe2000000183c */
[----:B------:R1:W2:Y:S06]  /*b0f0*/  MUFU.EX2 R217, R2 ;  /* 0x0000000200d97308 */ /* 0x0002ac0000000800 */
[----:B------:R-:W-:Y:S01]  /*b100*/  FFMA.FTZ R5, R157, c[0x0][0x23c], -R8 ;  /* 0x00008f009d057a23 */ /* 0x000fe20000010808 */
[----:B------:R-:W-:-:S03]  /*b110*/  IADD3 R4, R68, 0x1, RZ ;  /* 0x0000000144047810 */ /* 0x000fc60007ffe0ff */
[----:B------:R3:W-:Y:S01]  /*b120*/  MUFU.EX2 R211, R5 ;  /* 0x0000000500d37308 */ /* 0x0007e20000000800 */
[----:B------:R-:W-:-:S05]  /*b130*/  LOP3.LUT R14, R141, UR27, R4, 0x96, !PT ;  /* 0x0000001b8d0e7c12 */ /* 0x000fca000f8e9604 */
[----:B------:R-:W-:-:S04]  /*b140*/  IMAD.WIDE.U32 R16, R14, -0x326172a9, RZ ;  /* 0xcd9e8d570e107825 */ /* 0x000fc800078e00ff */
[----:B-1----:R-:W-:-:S04]  /*b150*/  IMAD.WIDE.U32 R2, R3, -0x2daee0ad, RZ ;  /* 0xd2511f5303027825 */ /* 0x002fc800078e00ff */
[----:B------:R-:W-:Y:S01]  /*b160*/  FFMA.FTZ R14, R156, c[0x0][0x23c], -R10 ;  /* 0x00008f009c0e7a23 */ /* 0x000fe2000001080a */
[----:B------:R-:W-:Y:S01]  /*b170*/  SHF.R.U32.HI R7, RZ, 0x10, R2 ;  /* 0x00000010ff077819 */ /* 0x000fe20000011602 */
[----:B---3--:R-:W-:Y:S01]  /*b180*/  FFMA.FTZ R5, R150, c[0x0][0x23c], -R8 ;  /* 0x00008f0096057a23 */ /* 0x008fe20000010808 */
[----:B------:R-:W-:Y:S01]  /*b190*/  LOP3.LUT R4, R3, UR16, R38, 0x96, !PT ;  /* 0x0000001003047c12 */ /* 0x000fe2000f8e9626 */
[----:B------:R-:W-:Y:S01]  /*b1a0*/  MUFU.EX2 R157, R14 ;  /* 0x0000000e009d7308 */ /* 0x000fe20000000800 */
[C---:B------:R-:W-:Y:S02]  /*b1b0*/  LOP3.LUT R3, R2.reuse, 0xffff, RZ, 0xc0, !PT ;  /* 0x0000ffff02037812 */ /* 0x040fe400078ec0ff */
[----:B------:R-:W-:Y:S02]  /*b1c0*/  LOP3.LUT R9, R2, 0xff, RZ, 0xc0, !PT ;  /* 0x000000ff02097812 */ /* 0x000fe400078ec0ff */
[----:B------:R-:W-:Y:S02]  /*b1d0*/  SHF.R.U32.HI R6, RZ, 0x18, R2 ;  /* 0x00000018ff067819 */ /* 0x000fe40000011602 */
[----:B------:R-:W-:Y:S01]  /*b1e0*/  LOP3.LUT R2, R7, 0xff, RZ, 0xc0, !PT ;  /* 0x000000ff07027812 */ /* 0x000fe200078ec0ff */
[----:B------:R1:W-:Y:S01]  /*b1f0*/  MUFU.EX2 R213, R5 ;  /* 0x0000000500d57308 */ /* 0x0003e20000000800 */
[----:B------:R-:W-:Y:S01]  /*b200*/  FFMA.FTZ R7, R168, c[0x0][0x23c], -R8 ;  /* 0x00008f00a8077a23 */ /* 0x000fe20000010808 */
[----:B------:R-:W-:-:S02]  /*b210*/  SHF.R.U32.HI R3, RZ, 0x8, R3 ;  /* 0x00000008ff037819 */ /* 0x000fc40000011603 */
[----:B------:R-:W-:Y:S02]  /*b220*/  PRMT R12, R2, 0x5410, R6 ;  /* 0x00005410020c7816 */ /* 0x000fe40000000006 */
[C---:B------:R-:W-:Y:S02]  /*b230*/  LOP3.LUT R2, R4.reuse, 0xffff, RZ, 0xc0, !PT ;  /* 0x0000ffff04027812 */ /* 0x040fe400078ec0ff */
[----:B------:R3:W-:Y:S01]  /*b240*/  MUFU.EX2 R168, R7 ;  /* 0x0000000700a87308 */ /* 0x0007e20000000800 */
[----:B------:R-:W-:Y:S02]  /*b250*/  PRMT R13, R9, 0x5410, R3 ;  /* 0x00005410090d7816 */ /* 0x000fe40000000003 */
[----:B------:R-:W-:Y:S02]  /*b260*/  LOP3.LUT R6, R4, 0xff, RZ, 0xc0, !PT ;  /* 0x000000ff04067812 */ /* 0x000fe400078ec0ff */
[----:B------:R-:W-:Y:S01]  /*b270*/  SHF.R.U32.HI R3, RZ, 0x8, R2 ;  /* 0x00000008ff037819 */ /* 0x000fe20000011602 */
[----:B-1----:R-:W-:-:S03]  /*b280*/  FFMA.FTZ R5, R149, c[0x0][0x23c], -R8 ;  /* 0x00008f0095057a23 */ /* 0x002fc60000010808 */
[----:B------:R-:W-:Y:S02]  /*b290*/  PRMT R9, R6, 0x5410, R3 ;  /* 0x0000541006097816 */ /* 0x000fe40000000003 */
[----:B--2---:R-:W-:Y:S01]  /*b2a0*/  F2FP.PACK_AB R3, R217, R216 ;  /* 0x000000d8d903723e */ /* 0x004fe200000000ff */
[----:B------:R1:W2:Y:S01]  /*b2b0*/  MUFU.EX2 R212, R5 ;  /* 0x0000000500d47308 */ /* 0x0002a20000000800 */
[----:B---3--:R-:W-:Y:S01]  /*b2c0*/  HSET2.LE.AND R7, R12, R140, PT ;  /* 0x0000008c0c077233 */ /* 0x008fe20003803000 */
[--C-:B-1----:R-:W-:Y:S02]  /*b2d0*/  SHF.R.U32.HI R5, RZ, 0x10, R4.reuse ;  /* 0x00000010ff057819 */ /* 0x102fe40000011604 */
[----:B------:R-:W-:Y:S02]  /*b2e0*/  SHF.R.U32.HI R4, RZ, 0x18, R4 ;  /* 0x00000018ff047819 */ /* 0x000fe40000011604 */
[----:B------:R-:W-:-:S04]  /*b2f0*/  LOP3.LUT R2, R5, 0xff, RZ, 0xc0, !PT ;  /* 0x000000ff05027812 */ /* 0x000fc800078ec0ff */
[----:B------:R-:W-:Y:S01]  /*b300*/  PRMT R5, R2, 0x5410, R4 ;  /* 0x0000541002057816 */ /* 0x000fe20000000004 */
[----:B------:R-:W-:Y:S01]  /*b310*/  HSET2.LE.AND R2, R13, R140, PT ;  /* 0x0000008c0d027233 */ /* 0x000fe20003803000 */
[----:B--2---:R-:W-:-:S03]  /*b320*/  F2FP.PACK_AB R4, R212, R213 ;  /* 0x000000d5d404723e */ /* 0x004fc600000000ff */
[--C-:B------:R-:W-:Y:S01]  /*b330*/  HSET2.LE.AND R5, R5, R140.reuse, PT ;  /* 0x0000008c05057233 */ /* 0x100fe20003803000 */
[----:B------:R-:W-:Y:S01]  /*b340*/  LOP3.LUT R6, R2, R3, RZ, 0xc0, !PT ;  /* 0x0000000302067212 */ /* 0x000fe200078ec0ff */
[----:B------:R-:W-:Y:S01]  /*b350*/  HSET2.LE.AND R2, R9, R140, PT ;  /* 0x0000008c09027233 */ /* 0x000fe20003803000 */
[----:B------:R-:W-:Y:S02]  /*b360*/  F2FP.PACK_AB R3, R215, R214 ;  /* 0x000000d6d703723e */ /* 0x000fe400000000ff */
[----:B------:R-:W-:Y:S02]  /*b370*/  F2FP.PACK_AB R9, R168, R211 ;  /* 0x000000d3a809723e */ /* 0x000fe400000000ff */
[----:B------:R-:W-:Y:S02]  /*b380*/  LOP3.LUT R7, R7, R4, RZ, 0xc0, !PT ;  /* 0x0000000407077212 */ /* 0x000fe400078ec0ff */
[----:B------:R-:W-:Y:S02]  /*b390*/  LOP3.LUT R4, R2, R3, RZ, 0xc0, !PT ;  /* 0x0000000302047212 */ /* 0x000fe400078ec0ff */
[----:B------:R-:W-:-:S02]  /*b3a0*/  LOP3.LUT R5, R5, R9, RZ, 0xc0, !PT ;  /* 0x0000000905057212 */ /* 0x000fc400078ec0ff */
[----:B------:R-:W-:Y:S01]  /*b3b0*/  LOP3.LUT R2, R17, UR15, R220, 0x96, !PT ;  /* 0x0000000f11027c12 */ /* 0x000fe2000f8e96dc */
[----:B------:R-:W-:Y:S01]  /*b3c0*/  IMAD.MOV.U32 R220, RZ, RZ, R130 ;  /* 0x000000ffffdc7224 */ /* 0x000fe200078e0082 */
[----:B------:R-:W-:-:S03]  /*b3d0*/  LOP3.LUT R9, R37, UR13, R16, 0x96, !PT ;  /* 0x0000000d25097c12 */ /* 0x000fc6000f8e9610 */
[----:B------:R-:W-:Y:S01]  /*b3e0*/  IMAD.WIDE.U32 R2, R2, -0x2daee0ad, RZ ;  /* 0xd2511f5302027825 */ /* 0x000fe200078e00ff */
[----:B------:R-:W-:Y:S03]  /*b3f0*/  HMMA.16816.F32 R108, R4, R28, R108 ;  /* 0x0000001c046c723c */ /* 0x000fe6000000186c */
[----:B------:R-:W-:Y:S01]  /*b400*/  IMAD.WIDE.U32 R12, R9, -0x2daee0ad, RZ ;  /* 0xd2511f53090c7825 */ /* 0x000fe200078e00ff */
[----:B------:R-:W-:-:S04]  /*b410*/  LOP3.LUT R3, R3, UR12, R48, 0x96, !PT ;  /* 0x0000000c03037c12 */ /* 0x000fc8000f8e9630 */
[----:B------:R-:W-:Y:S01]  /*b420*/  LOP3.LUT R9, R13, UR10, R2, 0x96, !PT ;  /* 0x0000000a0d097c12 */ /* 0x000fe2000f8e9602 */
[----:B------:R-:W-:Y:S01]  /*b430*/  IMAD.WIDE.U32 R2, R3, -0x326172a9, RZ ;  /* 0xcd9e8d5703027825 */ /* 0x000fe200078e00ff */
[----:B------:R-:W-:Y:S03]  /*b440*/  HMMA.16816.F32 R76, R4, R20, R76 ;  /* 0x00000014044c723c */ /* 0x000fe6000000184c */
[----:B------:R-:W-:Y:S01]  /*b450*/  IMAD.WIDE.U32 R38, R9, -0x326172a9, RZ ;  /* 0xcd9e8d5709267825 */ /* 0x000fe200078e00ff */
[----:B------:R-:W-:-:S03]  /*b460*/  LOP3.LUT R3, R3, UR11, R36, 0x96, !PT ;  /* 0x0000000b03037c12 */ /* 0x000fc6000f8e9624 */
[--C-:B------:R-:W-:Y:S01]  /*b470*/  FFMA.FTZ R9, R159, c[0x0][0x23c], -R10.reuse ;  /* 0x00008f009f097a23 */ /* 0x100fe2000001080a */
[----:B------:R-:W-:Y:S01]  /*b480*/  HMMA.16816.F32 R88, R4, R22, R88 ;  /* 0x000000160458723c */ /* 0x000fe20000001858 */
[----:B------:R-:W-:Y:S01]  /*b490*/  FFMA.FTZ R13, R151, c[0x0][0x23c], -R10 ;  /* 0x00008f00970d7a23 */ /* 0x000fe2000001080a */
[----:B------:R-:W1:Y:S01]  /*b4a0*/  LDSM.16.MT88.4 R20, [R185+0x7000] ;  /* 0x00700000b914783b */ /* 0x000e620000004200 */
[----:B------:R2:W-:Y:S01]  /*b4b0*/  MUFU.EX2 R156, R9 ;  /* 0x00000009009c7308 */ /* 0x0005e20000000800 */
[----:B------:R-:W-:-:S04]  /*b4c0*/  IMAD.MOV.U32 R159, RZ, RZ, R131 ;  /* 0x000000ffff9f7224 */ /* 0x000fc800078e0083 */
[C---:B------:R-:W-:Y:S03]  /*b4d0*/  HMMA.16816.F32 R92, R4.reuse, R24, R92 ;  /* 0x00000018045c723c */ /* 0x040fe6000000185c */
[----:B------:R3:W-:Y:S05]  /*b4e0*/  MUFU.EX2 R155, R13 ;  /* 0x0000000d009b7308 */ /* 0x0007ea0000000800 */
[----:B------:R-:W-:Y:S01]  /*b4f0*/  HMMA.16816.F32 R104, R4, R26, R104 ;  /* 0x0000001a0468723c */ /* 0x000fe20000001868 */
[----:B------:R-:W4:Y:S01]  /*b500*/  LDSM.16.MT88.4 R24, [R188+0x7000] ;  /* 0x00700000bc18783b */ /* 0x000f220000004200 */
[----:B--2---:R-:W-:Y:S01]  /*b510*/  LOP3.LUT R9, R39, UR9, R2, 0x96, !PT ;  /* 0x0000000927097c12 */ /* 0x004fe2000f8e9602 */
[----:B------:R-:W-:-:S04]  /*b520*/  IMAD.WIDE.U32 R2, R3, -0x2daee0ad, RZ ;  /* 0xd2511f5303027825 */ /* 0x000fc800078e00ff */
[----:B------:R-:W-:Y:S01]  /*b530*/  IMAD.WIDE.U32 R36, R9, -0x2daee0ad, RZ ;  /* 0xd2511f5309247825 */ /* 0x000fe200078e00ff */
[----:B------:R-:W-:Y:S01]  /*b540*/  LOP3.LUT R3, R3, UR8, R12, 0x96, !PT ;  /* 0x0000000803037c12 */ /* 0x000fe2000f8e960c */
[C---:B------:R-:W-:Y:S02]  /*b550*/  HMMA.16816.F32 R120, R4.reuse, R30, R120 ;  /* 0x0000001e0478723c */ /* 0x040fe40000001878 */
[----:B------:R-:W-:Y:S01]  /*b560*/  FFMA.FTZ R9, R158, c[0x0][0x23c], -R10 ;  /* 0x00008f009e097a23 */ /* 0x000fe2000001080a */
[----:B------:R-:W-:Y:S01]  /*b570*/  LOP3.LUT R2, R37, UR6, R2, 0x96, !PT ;  /* 0x0000000625027c12 */ /* 0x000fe2000f8e9602 */
[----:B------:R-:W-:Y:S02]  /*b580*/  IMAD.WIDE.U32 R28, R3, -0x326172a9, RZ ;  /* 0xcd9e8d57031c7825 */ /* 0x000fe400078e00ff */
[----:B------:R2:W-:Y:S02]  /*b590*/  MUFU.EX2 R154, R9 ;  /* 0x00000009009a7308 */ /* 0x0005e40000000800 */
[----:B------:R-:W-:Y:S01]  /*b5a0*/  IMAD.WIDE.U32 R2, R2, -0x326172a9, RZ ;  /* 0xcd9e8d5702027825 */ /* 0x000fe200078e00ff */
[----:B------:R-:W-:Y:S03]  /*b5b0*/  HMMA.16816.F32 R124, R4, R32, R124 ;  /* 0x00000020047c723c */ /* 0x000fe6000000187c */
[----:B------:R-:W-:Y:S01]  /*b5c0*/  IMAD.MOV.U32 R158, RZ, RZ, R69 ;  /* 0x000000ffff9e7224 */ /* 0x000fe200078e0045 */
[----:B---3--:R-:W-:-:S02]  /*b5d0*/  LOP3.LUT R13, R2, 0xffff, RZ, 0xc0, !PT ;  /* 0x0000ffff020d7812 */ /* 0x008fc400078ec0ff */
[----:B------:R-:W-:Y:S02]  /*b5e0*/  LOP3.LUT R18, R2, 0xff, RZ, 0xc0, !PT ;  /* 0x000000ff02127812 */ /* 0x000fe400078ec0ff */
[--C-:B------:R-:W-:Y:S01]  /*b5f0*/  SHF.R.U32.HI R14, RZ, 0x10, R2.reuse ;  /* 0x00000010ff0e7819 */ /* 0x100fe20000011602 */
[----:B------:R-:W-:Y:S01]  /*b600*/  HMMA.16816.F32 R136, R4, R34, R136 ;  /* 0x000000220488723c */ /* 0x000fe20000001888 */
[----:B------:R-:W-:Y:S01]  /*b610*/  SHF.R.U32.HI R15, RZ, 0x18, R2 ;  /* 0x00000018ff0f7819 */ /* 0x000fe20000011602 */
[--C-:B------:R-:W-:Y:S01]  /*b620*/  FFMA.FTZ R2, R166, c[0x0][0x23c], -R11.reuse ;  /* 0x00008f00a6027a23 */ /* 0x100fe2000001080b */
[----:B------:R-:W3:Y:S01]  /*b630*/  LDSM.16.MT88.4 R32, [R186+0x7000] ;  /* 0x00700000ba20783b */ /* 0x000ee20000004200 */
[--C-:B--2---:R-:W-:Y:S02]  /*b640*/  FFMA.FTZ R9, R164, c[0x0][0x23c], -R11.reuse ;  /* 0x00008f00a4097a23 */ /* 0x104fe4000001080b */
[----:B------:R2:W-:Y:S01]  /*b650*/  MUFU.EX2 R151, R2 ;  /* 0x0000000200977308 */ /* 0x0005e20000000800 */
[----:B------:R-:W-:-:S07]  /*b660*/  FFMA.FTZ R6, R160, c[0x0][0x23c], -R11 ;  /* 0x00008f00a0067a23 */ /* 0x000fce000001080b */
[----:B------:R5:W-:Y:S01]  /*b670*/  MUFU.EX2 R153, R9 ;  /* 0x0000000900997308 */ /* 0x000be20000000800 */
[----:B--2---:R-:W-:-:S07]  /*b680*/  LOP3.LUT R2, R14, 0xff, RZ, 0xc0, !PT ;  /* 0x000000ff0e027812 */ /* 0x004fce00078ec0ff */
[----:B------:R-:W-:Y:S01]  /*b690*/  MUFU.EX2 R150, R6 ;  /* 0x0000000600967308 */ /* 0x000fe20000000800 */
[----:B-----5:R-:W-:Y:S01]  /*b6a0*/  LOP3.LUT R9, R3, UR17, R28, 0x96, !PT ;  /* 0x0000001103097c12 */ /* 0x020fe2000f8e961c */
[----:B------:R-:W-:-:S03]  /*b6b0*/  FFMA.FTZ R3, R165, c[0x0][0x23c], -R11 ;  /* 0x00008f00a5037a23 */ /* 0x000fc6000001080b */
[----:B------:R-:W-:-:S03]  /*b6c0*/  LOP3.LUT R4, R9, 0xffff, RZ, 0xc0, !PT ;  /* 0x0000ffff09047812 */ /* 0x000fc600078ec0ff */
[----:B------:R2:W5:Y:S01]  /*b6d0*/  MUFU.EX2 R149, R3 ;  /* 0x0000000300957308 */ /* 0x0005620000000800 */
[--C-:B------:R-:W-:Y:S02]  /*b6e0*/  SHF.R.U32.HI R5, RZ, 0x10, R9.reuse ;  /* 0x00000010ff057819 */ /* 0x100fe40000011609 */
[----:B------:R-:W-:Y:S02]  /*b6f0*/  LOP3.LUT R12, R9, 0xff, RZ, 0xc0, !PT ;  /* 0x000000ff090c7812 */ /* 0x000fe400078ec0ff */
[----:B------:R-:W-:Y:S02]  /*b700*/  SHF.R.U32.HI R7, RZ, 0x18, R9 ;  /* 0x00000018ff077819 */ /* 0x000fe40000011609 */
[----:B------:R-:W-:Y:S02]  /*b710*/  SHF.R.U32.HI R4, RZ, 0x8, R4 ;  /* 0x00000008ff047819 */ /* 0x000fe40000011604 */
[----:B------:R-:W-:Y:S02]  /*b720*/  LOP3.LUT R5, R5, 0xff, RZ, 0xc0, !PT ;  /* 0x000000ff05057812 */ /* 0x000fe400078ec0ff */
[----:B------:R-:W-:-:S02]  /*b730*/  PRMT R9, R2, 0x5410, R15 ;  /* 0x0000541002097816 */ /* 0x000fc4000000000f */
[----:B------:R-:W-:Y:S02]  /*b740*/  PRMT R2, R12, 0x5410, R4 ;  /* 0x000054100c027816 */ /* 0x000fe40000000004 */
[----:B--2---:R-:W-:-:S03]  /*b750*/  SHF.R.U32.HI R3, RZ, 0x8, R13 ;  /* 0x00000008ff037819 */ /* 0x004fc6000001160d */
[--C-:B------:R-:W-:Y:S01]  /*b760*/  HSET2.LE.AND R2, R2, R140.reuse, PT ;  /* 0x0000008c02027233 */ /* 0x100fe20003803000 */
[----:B-----5:R-:W-:Y:S02]  /*b770*/  F2FP.PACK_AB R6, R149, R153 ;  /* 0x000000999506723e */ /* 0x020fe400000000ff */
[----:B------:R-:W-:Y:S02]  /*b780*/  PRMT R13, R18, 0x5410, R3 ;  /* 0x00005410120d7816 */ /* 0x000fe40000000003 */
[----:B------:R-:W-:Y:S01]  /*b790*/  PRMT R3, R5, 0x5410, R7 ;  /* 0x0000541005037816 */ /* 0x000fe20000000007 */
[----:B------:R-:W-:Y:S01]  /*b7a0*/  HSET2.LE.AND R7, R9, R140, PT ;  /* 0x0000008c09077233 */ /* 0x000fe20003803000 */
[----:B------:R-:W-:-:S03]  /*b7b0*/  F2FP.PACK_AB R9, R150, R151 ;  /* 0x000000979609723e */ /* 0x000fc600000000ff */
[--C-:B------:R-:W-:Y:S01]  /*b7c0*/  HSET2.LE.AND R5, R3, R140.reuse, PT ;  /* 0x0000008c03057233 */ /* 0x100fe20003803000 */
[----:B------:R-:W-:Y:S02]  /*b7d0*/  F2FP.PACK_AB R3, R156, R157 ;  /* 0x0000009d9c03723e */ /* 0x000fe400000000ff */
[----:B------:R-:W-:Y:S02]  /*b7e0*/  LOP3.LUT R7, R7, R9, RZ, 0xc0, !PT ;  /* 0x0000000907077212 */ /* 0x000fe400078ec0ff */
[----:B------:R-:W-:Y:S01]  /*b7f0*/  LOP3.LUT R4, R2, R3, RZ, 0xc0, !PT ;  /* 0x0000000302047212 */ /* 0x000fe200078ec0ff */
[----:B------:R-:W-:Y:S01]  /*b800*/  HSET2.LE.AND R2, R13, R140, PT ;  /* 0x0000008c0d027233 */ /* 0x000fe20003803000 */
[----:B------:R-:W-:Y:S02]  /*b810*/  F2FP.PACK_AB R3, R154, R155 ;  /* 0x0000009b9a03723e */ /* 0x000fe400000000ff */
[----:B------:R-:W-:Y:S02]  /*b820*/  LOP3.LUT R5, R5, R6, RZ, 0xc0, !PT ;  /* 0x0000000605057212 */ /* 0x000fe400078ec0ff */
[----:B------:R-:W-:-:S02]  /*b830*/  LOP3.LUT R6, R2, R3, RZ, 0xc0, !PT ;  /* 0x0000000302067212 */ /* 0x000fc400078ec0ff */
[----:B------:R-:W-:Y:S02]  /*b840*/  LOP3.LUT R2, R17, UR15, R128, 0x96, !PT ;  /* 0x0000000f11027c12 */ /* 0x000fe4000f8e9680 */
[----:B------:R-:W-:-:S03]  /*b850*/  LOP3.LUT R9, R233, UR13, R16, 0x96, !PT ;  /* 0x0000000de9097c12 */ /* 0x000fc6000f8e9610 */
[----:B------:R-:W-:Y:S01]  /*b860*/  IMAD.WIDE.U32 R2, R2, -0x2daee0ad, RZ ;  /* 0xd2511f5302027825 */ /* 0x000fe200078e00ff */
[----:B-1----:R-:W-:Y:S03]  /*b870*/  HMMA.16816.F32 R80, R4, R20, R80 ;  /* 0x000000140450723c */ /* 0x002fe60000001850 */
[----:B------:R-:W-:Y:S01]  /*b880*/  IMAD.WIDE.U32 R12, R9, -0x2daee0ad, RZ ;  /* 0xd2511f53090c7825 */ /* 0x000fe200078e00ff */
[----:B------:R-:W-:-:S04]  /*b890*/  LOP3.LUT R3, R3, UR12, R51, 0x96, !PT ;  /* 0x0000000c03037c12 */ /* 0x000fc8000f8e9633 */
[----:B------:R-:W-:Y:S01]  /*b8a0*/  LOP3.LUT R9, R13, UR10, R2, 0x96, !PT ;  /* 0x0000000a0d097c12 */ /* 0x000fe2000f8e9602 */
[----:B------:R-:W-:Y:S01]  /*b8b0*/  IMAD.WIDE.U32 R2, R3, -0x326172a9, RZ ;  /* 0xcd9e8d5703027825 */ /* 0x000fe200078e00ff */
[----:B------:R-:W-:Y:S03]  /*b8c0*/  HMMA.16816.F32 R84, R4, R22, R84 ;  /* 0x000000160454723c */ /* 0x000fe60000001854 */
[----:B------:R-:W-:Y:S01]  /*b8d0*/  IMAD.WIDE.U32 R68, R9, -0x326172a9, RZ ;  /* 0xcd9e8d5709447825 */ /* 0x000fe200078e00ff */
[----:B------:R-:W-:-:S04]  /*b8e0*/  LOP3.LUT R3, R3, UR11, R232, 0x96, !PT ;  /* 0x0000000b03037c12 */ /* 0x000fc8000f8e96e8 */
[----:B------:R-:W-:Y:S01]  /*b8f0*/  LOP3.LUT R9, R69, UR9, R2, 0x96, !PT ;  /* 0x0000000945097c12 */ /* 0x000fe2000f8e9602 */
[----:B----4-:R-:W-:Y:S01]  /*b900*/  HMMA.16816.F32 R96, R4, R24, R96 ;  /* 0x000000180460723c */ /* 0x010fe20000001860 */
[----:B------:R-:W-:-:S03]  /*b910*/  FFMA.FTZ R2, R172, c[0x0][0x23c], -R0 ;  /* 0x00008f00ac027a23 */ /* 0x000fc60000010800 */
[----:B------:R-:W-:Y:S01]  /*b920*/  IMAD.WIDE.U32 R30, R9, -0x2daee0ad, RZ ;  /* 0xd2511f53091e7825 */ /* 0x000fe200078e00ff */
[----:B------:R1:W-:Y:S03]  /*b930*/  MUFU.EX2 R145, R2 ;  /* 0x0000000200917308 */ /* 0x0003e60000000800 */
[C---:B------:R-:W-:Y:S08]  /*b940*/  HMMA.16816.F32 R44, R4.reuse, R26, R44 ;  /* 0x0000001a042c723c */ /* 0x040ff0000000182c */
[C---:B---3--:R-:W-:Y:S08]  /*b950*/  HMMA.16816.F32 R52, R4.reuse, R32, R52 ;  /* 0x000000200434723c */ /* 0x048ff00000001834 */
[C---:B------:R-:W-:Y:S08]  /*b960*/  HMMA.16816.F32 R56, R4.reuse, R34, R56 ;  /* 0x000000220438723c */ /* 0x040ff00000001838 */
[C---:B------:R-:W-:Y:S08]  /*b970*/  HMMA.16816.F32 R64, R4.reuse, R40, R64 ;  /* 0x000000280440723c */ /* 0x040ff00000001840 */
[----:B------:R-:W-:Y:S07]  /*b980*/  HMMA.16816.F32 R60, R4, R42, R60 ;  /* 0x0000002a043c723c */ /* 0x000fee000000183c */
[----:B------:R-:W-:-:S04]  /*b990*/  IMAD.WIDE.U32 R4, R3, -0x2daee0ad, RZ ;  /* 0xd2511f5303047825 */ /* 0x000fc800078e00ff */
[----:B------:R-:W-:Y:S01]  /*b9a0*/  FFMA.FTZ R3, R171, c[0x0][0x23c], -R0 ;  /* 0x00008f00ab037a23 */ /* 0x000fe20000010800 */
[----:B-1----:R-:W-:Y:S01]  /*b9b0*/  LOP3.LUT R2, R31, UR6, R4, 0x96, !PT ;  /* 0x000000061f027c12 */ /* 0x002fe2000f8e9604 */
[----:B------:R-:W-:Y:S01]  /*b9c0*/  FFMA.FTZ R4, R169, c[0x0][0x23c], -R0 ;  /* 0x00008f00a9047a23 */ /* 0x000fe20000010800 */
[----:B------:R-:W-:Y:S01]  /*b9d0*/  LOP3.LUT R7, R5, UR8, R12, 0x96, !PT ;  /* 0x0000000805077c12 */ /* 0x000fe2000f8e960c */
[----:B------:R1:W-:Y:S01]  /*b9e0*/  MUFU.EX2 R146, R3 ;  /* 0x0000000300927308 */ /* 0x0003e20000000800 */
[----:B------:R-:W-:-:S03]  /*b9f0*/  FFMA.FTZ R6, R167, c[0x0][0x23c], -R0 ;  /* 0x00008f00a7067a23 */ /* 0x000fc60000010800 */
[----:B------:R-:W-:-:S04]  /*ba00*/  IMAD.WIDE.U32 R18, R7, -0x326172a9, RZ ;  /* 0xcd9e8d5707127825 */ /* 0x000fc800078e00ff */
[----:B------:R2:W-:Y:S01]  /*ba10*/  MUFU.EX2 R147, R4 ;  /* 0x0000000400937308 */ /* 0x0005e20000000800 */
[----:B-1----:R-:W-:-:S07]  /*ba20*/  IMAD.WIDE.U32 R2, R2, -0x326172a9, RZ ;  /* 0xcd9e8d5702027825 */ /* 0x002fce00078e00ff */
[----:B------:R1:W3:Y:S01]  /*ba30*/  MUFU.EX2 R148, R6 ;  /* 0x0000000600947308 */ /* 0x0002e20000000800 */
[C---:B------:R-:W-:Y:S02]  /*ba40*/  LOP3.LUT R5, R2.reuse, 0xff, RZ, 0xc0, !PT ;  /* 0x000000ff02057812 */ /* 0x040fe400078ec0ff */
[----:B--2---:R-:W-:-:S04]  /*ba50*/  LOP3.LUT R4, R2, 0xffff, RZ, 0xc0, !PT ;  /* 0x0000ffff02047812 */ /* 0x004fc800078ec0ff */
[----:B------:R-:W-:-:S04]  /*ba60*/  SHF.R.U32.HI R4, RZ, 0x8, R4 ;  /* 0x00000008ff047819 */ /* 0x000fc80000011604 */
[----:B------:R-:W-:Y:S01]  /*ba70*/  PRMT R13, R5, 0x5410, R4 ;  /* 0x00005410050d7816 */ /* 0x000fe20000000004 */
[----:B------:R-:W-:Y:S01]  /*ba80*/  FFMA.FTZ R5, R170, c[0x0][0x23c], -R8 ;  /* 0x00008f00aa057a23 */ /* 0x000fe20000010808 */
[--C-:B------:R-:W-:Y:S02]  /*ba90*/  SHF.R.U32.HI R4, RZ, 0x10, R2.reuse ;  /* 0x00000010ff047819 */ /* 0x100fe40000011602 */
[----:B-1----:R-:W-:Y:S01]  /*baa0*/  SHF.R.U32.HI R6, RZ, 0x18, R2 ;  /* 0x00000018ff067819 */ /* 0x002fe20000011602 */
[----:B------:R1:W-:Y:S01]  /*bab0*/  MUFU.EX2 R141, R5 ;  /* 0x00000005008d7308 */ /* 0x0003e20000000800 */
[----:B------:R-:W-:Y:S02]  /*bac0*/  LOP3.LUT R2, R3, UR17, R18, 0x96, !PT ;  /* 0x0000001103027c12 */ /* 0x000fe4000f8e9612 */
[----:B------:R-:W-:Y:S01]  /*bad0*/  LOP3.LUT R3, R4, 0xff, RZ, 0xc0, !PT ;  /* 0x000000ff04037812 */ /* 0x000fe200078ec0ff */
[----:B------:R-:W-:Y:S01]  /*bae0*/  FFMA.FTZ R4, R161, c[0x0][0x23c], -R8 ;  /* 0x00008f00a1047a23 */ /* 0x000fe20000010808 */
[----:B------:R-:W-:-:S02]  /*baf0*/  LOP3.LUT R7, R2, 0xff, RZ, 0xc0, !PT ;  /* 0x000000ff02077812 */ /* 0x000fc400078ec0ff */
[----:B------:R-:W-:Y:S01]  /*bb00*/  PRMT R12, R3, 0x5410, R6 ;  /* 0x00005410030c7816 */ /* 0x000fe20000000006 */
[----:B------:R2:W4:Y:S01]  /*bb10*/  MUFU.EX2 R144, R4 ;  /* 0x0000000400907308 */ /* 0x0005220000000800 */
[----:B------:R-:W-:Y:S02]  /*bb20*/  LOP3.LUT R3, R2, 0xffff, RZ, 0xc0, !PT ;  /* 0x0000ffff02037812 */ /* 0x000fe400078ec0ff */
[----:B------:R-:W-:Y:S02]  /*bb30*/  SHF.R.U32.HI R6, RZ, 0x18, R2 ;  /* 0x00000018ff067819 */ /* 0x000fe40000011602 */
[----:B-1----:R-:W-:Y:S01]  /*bb40*/  SHF.R.U32.HI R5, RZ, 0x8, R3 ;  /* 0x00000008ff057819 */ /* 0x002fe20000011603 */
[----:B------:R-:W-:-:S03]  /*bb50*/  FFMA.FTZ R3, R177, c[0x0][0x23c], -R8 ;  /* 0x00008f00b1037a23 */ /* 0x000fc60000010808 */
[----:B------:R-:W-:Y:S01]  /*bb60*/  PRMT R9, R7, 0x5410, R5 ;  /* 0x0000541007097816 */ /* 0x000fe20000000005 */
[----:B------:R3:W-:Y:S01]  /*bb70*/  MUFU.EX2 R72, R3 ;  /* 0x0000000300487308 */ /* 0x0007e20000000800 */
[----:B--2---:R-:W-:-:S04]  /*bb80*/  SHF.R.U32.HI R4, RZ, 0x10, R2 ;  /* 0x00000010ff047819 */ /* 0x004fc80000011602 */
[----:B------:R-:W-:Y:S01]  /*bb90*/  LOP3.LUT R2, R4, 0xff, RZ, 0xc0, !PT ;  /* 0x000000ff04027812 */ /* 0x000fe200078ec0ff */
[----:B------:R-:W-:-:S03]  /*bba0*/  FFMA.FTZ R4, R175, c[0x0][0x23c], -R8 ;  /* 0x00008f00af047a23 */ /* 0x000fc60000010808 */
[----:B------:R-:W-:Y:S01]  /*bbb0*/  PRMT R5, R2, 0x5410, R6 ;  /* 0x0000541002057816 */ /* 0x000fe20000000006 */
[----:B------:R-:W-:Y:S01]  /*bbc0*/  HSET2.LE.AND R2, R13, R140, PT ;  /* 0x0000008c0d027233 */ /* 0x000fe20003803000 */
[----:B------:R1:W2:Y:S01]  /*bbd0*/  MUFU.EX2 R71, R4 ;  /* 0x0000000400477308 */ /* 0x0002a20000000800 */
[----:B---3--:R-:W-:-:S04]  /*bbe0*/  F2FP.PACK_AB R3, R148, R147 ;  /* 0x000000939403723e */ /* 0x008fc800000000ff */
[----:B------:R-:W-:Y:S01]  /*bbf0*/  LOP3.LUT R6, R2, R3, RZ, 0xc0, !PT ;  /* 0x0000000302067212 */ /* 0x000fe200078ec0ff */
[----:B------:R-:W-:Y:S01]  /*bc00*/  HSET2.LE.AND R2, R12, R140, PT ;  /* 0x0000008c0c027233 */ /* 0x000fe20003803000 */
[----:B----4-:R-:W-:Y:S01]  /*bc10*/  F2FP.PACK_AB R3, R144, R141 ;  /* 0x0000008d9003723e */ /* 0x010fe200000000ff */
[----:B------:R-:W-:-:S03]  /*bc20*/  FFMA.FTZ R12, R176, c[0x0][0x23c], -R11 ;  /* 0x00008f00b00c7a23 */ /* 0x000fc6000001080b */
[----:B------:R-:W-:Y:S01]  /*bc30*/  LOP3.LUT R7, R2, R3, RZ, 0xc0, !PT ;  /* 0x0000000302077212 */ /* 0x000fe200078ec0ff */
[----:B------:R-:W-:Y:S01]  /*bc40*/  HSET2.LE.AND R2, R9, R140, PT ;  /* 0x0000008c09027233 */ /* 0x000fe20003803000 */
[----:B------:R-:W-:-:S04]  /*bc50*/  F2FP.PACK_AB R3, R146, R145 ;  /* 0x000000919203723e */ /* 0x000fc800000000ff */
[----:B-1----:R-:W-:Y:S01]  /*bc60*/  LOP3.LUT R4, R2, R3, RZ, 0xc0, !PT ;  /* 0x0000000302047212 */ /* 0x002fe200078ec0ff */
[----:B------:R-:W-:Y:S01]  /*bc70*/  HSET2.LE.AND R2, R5, R140, PT ;  /* 0x0000008c05027233 */ /* 0x000fe20003803000 */
[----:B--2---:R-:W-:-:S04]  /*bc80*/  F2FP.PACK_AB R3, R71, R72 ;  /* 0x000000484703723e */ /* 0x004fc800000000ff */
[----:B------:R-:W-:Y:S01]  /*bc90*/  LOP3.LUT R5, R2, R3, RZ, 0xc0, !PT ;  /* 0x0000000302057212 */ /* 0x000fe200078ec0ff */
[----:B------:R-:W-:Y:S01]  /*bca0*/  FFMA.FTZ R2, R142, c[0x0][0x23c], -R10 ;  /* 0x00008f008e027a23 */ /* 0x000fe2000001080a */
[----:B------:R-:W-:Y:S02]  /*bcb0*/  LOP3.LUT R3, R29, UR7, R38, 0x96, !PT ;  /* 0x000000071d037c12 */ /* 0x000fe4000f8e9626 */
[----:B------:R-:W-:Y:S03]  /*bcc0*/  MUFU.EX2 R38, R12 ;  /* 0x0000000c00267308 */ /* 0x000fe60000000800 */
[C---:B------:R-:W-:Y:S05]  /*bcd0*/  HMMA.16816.F32 R76, R4.reuse, R20, R76 ;  /* 0x00000014044c723c */ /* 0x040fea000000184c */
[----:B------:R1:W-:Y:S03]  /*bce0*/  MUFU.EX2 R75, R2 ;  /* 0x00000002004b7308 */ /* 0x0003e60000000800 */
[C---:B------:R-:W-:Y:S08]  /*bcf0*/  HMMA.16816.F32 R92, R4.reuse, R24, R92 ;  /* 0x00000018045c723c */ /* 0x040ff0000000185c */
[----:B------:R-:W-:Y:S01]  /*bd00*/  HMMA.16816.F32 R108, R4, R32, R108 ;  /* 0x00000020046c723c */ /* 0x000fe2000000186c */
[----:B-1----:R-:W-:-:S07]  /*bd10*/  FFMA.FTZ R2, R162, c[0x0][0x23c], -R10 ;  /* 0x00008f00a2027a23 */ /* 0x002fce000001080a */
[C---:B------:R-:W-:Y:S01]  /*bd20*/  HMMA.16816.F32 R124, R4.reuse, R40, R124 ;  /* 0x00000028047c723c */ /* 0x040fe2000000187c */
[----:B------:R1:W-:Y:S07]  /*bd30*/  MUFU.EX2 R73, R2 ;  /* 0x0000000200497308 */ /* 0x0003ee0000000800 */
[C---:B------:R-:W-:Y:S01]  /*bd40*/  HMMA.16816.F32 R20, R4.reuse, R22, R88 ;  /* 0x000000160414723c */ /* 0x040fe20000001858 */
[----:B------:R-:W2:Y:S07]  /*bd50*/  LDSM.16.MT88.4 R88, [R185+0x7800] ;  /* 0x00780000b958783b */ /* 0x000eae0000004200 */
[C---:B------:R-:W-:Y:S01]  /*bd60*/  HMMA.16816.F32 R24, R4.reuse, R26, R104 ;  /* 0x0000001a0418723c */ /* 0x040fe20000001868 */
[--C-:B-1----:R-:W-:Y:S01]  /*bd70*/  FFMA.FTZ R2, R143, c[0x0][0x23c], -R10.reuse ;  /* 0x00008f008f027a23 */ /* 0x102fe2000001080a */
[----:B------:R-:W1:Y:S03]  /*bd80*/  LDSM.16.MT88.4 R104, [R188+0x7800] ;  /* 0x00780000bc68783b */ /* 0x000e660000004200 */
[----:B------:R3:W-:Y:S03]  /*bd90*/  MUFU.EX2 R69, R2 ;  /* 0x0000000200457308 */ /* 0x0007e60000000800 */
[C---:B------:R-:W-:Y:S01]  /*bda0*/  HMMA.16816.F32 R32, R4.reuse, R34, R120 ;  /* 0x000000220420723c */ /* 0x040fe20000001878 */
[----:B------:R-:W4:Y:S07]  /*bdb0*/  LDSM.16.MT88.4 R120, [R186+0x7800] ;  /* 0x00780000ba78783b */ /* 0x000f2e0000004200 */
[----:B------:R-:W-:Y:S01]  /*bdc0*/  HMMA.16816.F32 R40, R4, R42, R136 ;  /* 0x0000002a0428723c */ /* 0x000fe20000001888 */
[----:B---3--:R-:W-:-:S02]  /*bdd0*/  FFMA.FTZ R2, R163, c[0x0][0x23c], -R10 ;  /* 0x00008f00a3027a23 */ /* 0x008fc4000001080a */
[----:B------:R-:W-:Y:S02]  /*bde0*/  FFMA.FTZ R10, R173, c[0x0][0x23c], -R11 ;  /* 0x00008f00ad0a7a23 */ /* 0x000fe4000001080b */
[----:B------:R3:W5:Y:S02]  /*bdf0*/  MUFU.EX2 R51, R2 ;  /* 0x0000000200337308 */ /* 0x0007640000000800 */
[--C-:B------:R-:W-:Y:S02]  /*be00*/  FFMA.FTZ R4, R183, c[0x0][0x23c], -R8.reuse ;  /* 0x00008f00b7047a23 */ /* 0x100fe40000010808 */
[----:B------:R-:W-:-:S04]  /*be10*/  FFMA.FTZ R6, R209, c[0x0][0x23c], -R8 ;  /* 0x00008f00d1067a23 */ /* 0x000fc80000010808 */
[----:B------:R1:W-:Y:S01]  /*be20*/  MUFU.EX2 R48, R10 ;  /* 0x0000000a00307308 */ /* 0x0003e20000000800 */
[----:B---3--:R-:W-:Y:S01]  /*be30*/  IMAD.WIDE.U32 R2, R3, -0x2daee0ad, RZ ;  /* 0xd2511f5303027825 */ /* 0x008fe200078e00ff */
[----:B-----5:R-:W-:-:S04]  /*be40*/  F2FP.PACK_AB R12, R51, R69 ;  /* 0x00000045330c723e */ /* 0x020fc800000000ff */
[----:B------:R-:W-:Y:S02]  /*be50*/  LOP3.LUT R9, R3, UR16, R36, 0x96, !PT ;  /* 0x0000001003097c12 */ /* 0x000fe4000f8e9624 */
[----:B------:R-:W-:Y:S01]  /*be60*/  LOP3.LUT R13, R2, 0xffff, RZ, 0xc0, !PT ;  /* 0x0000ffff020d7812 */ /* 0x000fe200078ec0ff */
[----:B------:R-:W-:Y:S01]  /*be70*/  FFMA.FTZ R3, R174, c[0x0][0x23c], -R11 ;  /* 0x00008f00ae037a23 */ /* 0x000fe2000001080b */
[----:B------:R-:W-:Y:S02]  /*be80*/  LOP3.LUT R18, R2, 0xff, RZ, 0xc0, !PT ;  /* 0x000000ff02127812 */ /* 0x000fe400078ec0ff */
[--C-:B------:R-:W-:Y:S01]  /*be90*/  SHF.R.U32.HI R14, RZ, 0x10, R2.reuse ;  /* 0x00000010ff0e7819 */ /* 0x100fe20000011602 */
[----:B------:R3:W5:Y:S01]  /*bea0*/  MUFU.EX2 R39, R3 ;  /* 0x0000000300277308 */ /* 0x0007620000000800 */
[----:B------:R-:W-:Y:S02]  /*beb0*/  SHF.R.U32.HI R17, RZ, 0x18, R2 ;  /* 0x00000018ff117819 */ /* 0x000fe40000011602 */
[----:B------:R-:W-:-:S02]  /*bec0*/  SHF.R.U32.HI R2, RZ, 0x8, R13 ;  /* 0x00000008ff027819 */ /* 0x000fc4000001160d */
[----:B------:R-:W-:Y:S02]  /*bed0*/  LOP3.LUT R16, R9, 0xff, RZ, 0xc0, !PT ;  /* 0x000000ff09107812 */ /* 0x000fe400078ec0ff */
[--C-:B-1----:R-:W-:Y:S02]  /*bee0*/  SHF.R.U32.HI R10, RZ, 0x10, R9.reuse ;  /* 0x00000010ff0a7819 */ /* 0x102fe40000011609 */
[----:B------:R-:W-:Y:S02]  /*bef0*/  SHF.R.U32.HI R15, RZ, 0x18, R9 ;  /* 0x00000018ff0f7819 */ /* 0x000fe40000011609 */
[----:B------:R-:W-:Y:S02]  /*bf00*/  LOP3.LUT R13, R14, 0xff, RZ, 0xc0, !PT ;  /* 0x000000ff0e0d7812 */ /* 0x000fe400078ec0ff */
[----:B------:R-:W-:Y:S02]  /*bf10*/  LOP3.LUT R10, R10, 0xff, RZ, 0xc0, !PT ;  /* 0x000000ff0a0a7812 */ /* 0x000fe400078ec0ff */
[----:B------:R-:W-:Y:S01]  /*bf20*/  PRMT R14, R13, 0x5410, R17 ;  /* 0x000054100d0e7816 */ /* 0x000fe20000000011 */
[----:B------:R-:W-:Y:S01]  /*bf30*/  FFMA.FTZ R13, R182, c[0x0][0x23c], -R0 ;  /* 0x00008f00b60d7a23 */ /* 0x000fe20000010800 */
[----:B---3--:R-:W-:-:S02]  /*bf40*/  LOP3.LUT R3, R9, 0xffff, RZ, 0xc0, !PT ;  /* 0x0000ffff09037812 */ /* 0x008fc400078ec0ff */
[----:B------:R-:W-:Y:S01]  /*bf50*/  PRMT R10, R10, 0x5410, R15 ;  /* 0x000054100a0a7816 */ /* 0x000fe2000000000f */
[----:B------:R-:W-:Y:S01]  /*bf60*/  MUFU.EX2 R36, R13 ;  /* 0x0000000d00247308 */ /* 0x000fe20000000800 */
[----:B------:R-:W-:Y:S02]  /*bf70*/  SHF.R.U32.HI R9, RZ, 0x8, R3 ;  /* 0x00000008ff097819 */ /* 0x000fe40000011603 */
[----:B------:R-:W-:Y:S01]  /*bf80*/  PRMT R3, R18, 0x5410, R2 ;  /* 0x0000541012037816 */ /* 0x000fe20000000002 */
[----:B------:R-:W-:Y:S01]  /*bf90*/  FFMA.FTZ R2, R178, c[0x0][0x23c], -R11 ;  /* 0x00008f00b2027a23 */ /* 0x000fe2000001080b */
[----:B------:R-:W-:-:S03]  /*bfa0*/  PRMT R9, R16, 0x5410, R9 ;  /* 0x0000541010097816 */ /* 0x000fc60000000009 */
[----:B------:R1:W3:Y:S01]  /*bfb0*/  MUFU.EX2 R37, R2 ;  /* 0x0000000200257308 */ /* 0x0002e20000000800 */
[----:B------:R-:W-:Y:S01]  /*bfc0*/  HSET2.LE.AND R11, R3, R140, PT ;  /* 0x0000008c030b7233 */ /* 0x000fe20003803000 */
[----:B------:R-:W-:-:S04]  /*bfd0*/  F2FP.PACK_AB R3, R73, R75 ;  /* 0x0000004b4903723e */ /* 0x000fc800000000ff */
[----:B------:R-:W-:Y:S02]  /*bfe0*/  LOP3.LUT R134, R11, R12, RZ, 0xc0, !PT ;  /* 0x0000000c0b867212 */ /* 0x000fe400078ec0ff */
[----:B------:R-:W-:Y:S01]  /*bff0*/  MUFU.EX2 R16, R6 ;  /* 0x0000000600107308 */ /* 0x000fe20000000800 */
[--C-:B-1----:R-:W-:Y:S02]  /*c000*/  HSET2.LE.AND R2, R9, R140.reuse, PT ;  /* 0x0000008c09027233 */ /* 0x102fe40003803000 */
[--C-:B------:R-:W-:Y:S01]  /*c010*/  HSET2.LE.AND R9, R10, R140.reuse, PT ;  /* 0x0000008c0a097233 */ /* 0x100fe20003803000 */
[----:B-----5:R-:W-:Y:S02]  /*c020*/  F2FP.PACK_AB R10, R39, R48 ;  /* 0x00000030270a723e */ /* 0x020fe400000000ff */
[----:B------:R-:W-:Y:S01]  /*c030*/  LOP3.LUT R132, R2, R3, RZ, 0xc0, !PT ;  /* 0x0000000302847212 */ /* 0x000fe200078ec0ff */
[----:B------:R-:W-:Y:S01]  /*c040*/  HSET2.LE.AND R2, R14, R140, PT ;  /* 0x0000008c0e027233 */ /* 0x000fe20003803000 */
[----:B---3--:R-:W-:Y:S01]  /*c050*/  F2FP.PACK_AB R3, R37, R38 ;  /* 0x000000262503723e */ /* 0x008fe200000000ff */
[----:B------:R-:W1:Y:S01]  /*c060*/  LDSM.16.MT88.4 R12, [R187+0x7800] ;  /* 0x00780000bb0c783b */ /* 0x000e620000004200 */
[----:B------:R-:W-:Y:S01]  /*c070*/  LOP3.LUT R133, R9, R10, RZ, 0xc0, !PT ;  /* 0x0000000a09857212 */ /* 0x000fe200078ec0ff */
[--C-:B------:R-:W-:Y:S01]  /*c080*/  FFMA.FTZ R9, R181, c[0x0][0x23c], -R0.reuse ;  /* 0x00008f00b5097a23 */ /* 0x100fe20000010800 */
[----:B------:R-:W-:Y:S01]  /*c090*/  LOP3.LUT R135, R2, R3, RZ, 0xc0, !PT ;  /* 0x0000000302877212 */ /* 0x000fe200078ec0ff */
[----:B------:R-:W-:-:S02]  /*c0a0*/  FFMA.FTZ R2, R180, c[0x0][0x23c], -R0 ;  /* 0x00008f00b4027a23 */ /* 0x000fc40000010800 */
[----:B------:R-:W-:Y:S01]  /*c0b0*/  FFMA.FTZ R0, R179, c[0x0][0x23c], -R0 ;  /* 0x00008f00b3007a23 */ /* 0x000fe20000010800 */
[----:B------:R-:W3:Y:S03]  /*c0c0*/  MUFU.EX2 R29, R9 ;  /* 0x00000009001d7308 */ /* 0x000ee60000000800 */
[C---:B--2---:R-:W-:Y:S05]  /*c0d0*/  HMMA.16816.F32 R80, R132.reuse, R88, R80 ;  /* 0x000000588450723c */ /* 0x044fea0000001850 */
[----:B------:R2:W-:Y:S03]  /*c0e0*/  MUFU.EX2 R31, R2 ;  /* 0x00000002001f7308 */ /* 0x0005e60000000800 */
[----:B------:R-:W-:Y:S05]  /*c0f0*/  HMMA.16816.F32 R84, R132, R90, R84 ;  /* 0x0000005a8454723c */ /* 0x000fea0000001854 */
[----:B------:R5:W1:Y:S01]  /*c100*/  MUFU.EX2 R28, R0 ;  /* 0x00000000001c7308 */ /* 0x000a620000000800 */
[----:B---3--:R-:W-:-:S02]  /*c110*/  F2FP.PACK_AB R6, R29, R36 ;  /* 0x000000241d06723e */ /* 0x008fc400000000ff */
[----:B------:R-:W-:Y:S01]  /*c120*/  HMMA.16816.F32 R96, R132, R104, R96 ;  /* 0x000000688460723c */ /* 0x000fe20000001860 */
[----:B--2---:R-:W-:-:S04]  /*c130*/  LOP3.LUT R2, R19, UR7, R68, 0x96, !PT ;  /* 0x0000000713027c12 */ /* 0x004fc8000f8e9644 */
[----:B------:R2:W-:Y:S03]  /*c140*/  MUFU.EX2 R19, R4 ;  /* 0x0000000400137308 */ /* 0x0005e60000000800 */
[----:B------:R-:W-:Y:S01]  /*c150*/  HMMA.16816.F32 R100, R132, R106, R44 ;  /* 0x0000006a8464723c */ /* 0x000fe2000000182c */
[----:B------:R-:W-:-:S04]  /*c160*/  IMAD.WIDE.U32 R2, R2, -0x2daee0ad, RZ ;  /* 0xd2511f5302027825 */ /* 0x000fc800078e00ff */
[----:B-----5:R-:W-:Y:S01]  /*c170*/  FFMA.FTZ R0, R210, c[0x0][0x23c], -R8 ;  /* 0x00008f00d2007a23 */ /* 0x020fe20000010808 */
[C---:B------:R-:W-:Y:S02]  /*c180*/  LOP3.LUT R5, R2.reuse, 0xffff, RZ, 0xc0, !PT ;  /* 0x0000ffff02057812 */ /* 0x040fe400078ec0ff */
[C---:B----4-:R-:W-:Y:S01]  /*c190*/  HMMA.16816.F32 R112, R132.reuse, R120, R52 ;  /* 0x000000788470723c */ /* 0x050fe20000001834 */
[----:B------:R-:W-:Y:S01]  /*c1a0*/  LOP3.LUT R9, R2, 0xff, RZ, 0xc0, !PT ;  /* 0x000000ff02097812 */ /* 0x000fe200078ec0ff */
[----:B------:R3:W-:Y:S01]  /*c1b0*/  MUFU.EX2 R18, R0 ;  /* 0x0000000000127308 */ /* 0x0007e20000000800 */
[----:B------:R-:W-:Y:S02]  /*c1c0*/  SHF.R.U32.HI R11, RZ, 0x18, R2 ;  /* 0x00000018ff0b7819 */ /* 0x000fe40000011602 */
[----:B------:R-:W-:Y:S01]  /*c1d0*/  SHF.R.U32.HI R5, RZ, 0x8, R5 ;  /* 0x00000008ff057819 */ /* 0x000fe20000011605 */
[----:B--2---:R-:W-:Y:S02]  /*c1e0*/  FFMA.FTZ R4, R208, c[0x0][0x23c], -R8 ;  /* 0x00008f00d0047a23 */ /* 0x004fe40000010808 */
[C---:B------:R-:W-:Y:S02]  /*c1f0*/  HMMA.16816.F32 R116, R132.reuse, R122, R56 ;  /* 0x0000007a8474723c */ /* 0x040fe40000001838 */
[----:B------:R2:W4:Y:S06]  /*c200*/  MUFU.EX2 R17, R4 ;  /* 0x0000000400117308 */ /* 0x00052c0000000800 */
[----:B-1----:R-:W-:Y:S01]  /*c210*/  HMMA.16816.F32 R128, R132, R12, R64 ;  /* 0x0000000c8480723c */ /* 0x002fe20000001840 */
[----:B---3--:R-:W-:-:S02]  /*c220*/  LOP3.LUT R0, R3, UR16, R30, 0x96, !PT ;  /* 0x0000001003007c12 */ /* 0x008fc4000f8e961e */
[----:B------:R-:W-:Y:S02]  /*c230*/  SHF.R.U32.HI R3, RZ, 0x10, R2 ;  /* 0x00000010ff037819 */ /* 0x000fe40000011602 */
[C---:B------:R-:W-:Y:S02]  /*c240*/  LOP3.LUT R2, R0.reuse, 0xffff, RZ, 0xc0, !PT ;  /* 0x0000ffff00027812 */ /* 0x040fe400078ec0ff */
[----:B------:R-:W-:Y:S01]  /*c250*/  LOP3.LUT R7, R3, 0xff, RZ, 0xc0, !PT ;  /* 0x000000ff03077812 */ /* 0x000fe200078ec0ff */
[----:B------:R-:W-:Y:S01]  /*c260*/  HMMA.16816.F32 R132, R132, R14, R60 ;  /* 0x0000000e8484723c */ /* 0x000fe2000000183c */
[--C-:B------:R-:W-:Y:S02]  /*c270*/  SHF.R.U32.HI R3, RZ, 0x10, R0.reuse ;  /* 0x00000010ff037819 */ /* 0x100fe40000011600 */
[----:B------:R-:W-:Y:S02]  /*c280*/  LOP3.LUT R10, R0, 0xff, RZ, 0xc0, !PT ;  /* 0x000000ff000a7812 */ /* 0x000fe400078ec0ff */
[----:B------:R-:W-:-:S02]  /*c290*/  SHF.R.U32.HI R8, RZ, 0x18, R0 ;  /* 0x00000018ff087819 */ /* 0x000fc40000011600 */
[----:B--2---:R-:W-:Y:S02]  /*c2a0*/  SHF.R.U32.HI R4, RZ, 0x8, R2 ;  /* 0x00000008ff047819 */ /* 0x004fe40000011602 */
[----:B------:R-:W-:Y:S02]  /*c2b0*/  PRMT R0, R9, 0x5410, R5 ;  /* 0x0000541009007816 */ /* 0x000fe40000000005 */
[----:B------:R-:W-:Y:S02]  /*c2c0*/  LOP3.LUT R2, R3, 0xff, RZ, 0xc0, !PT ;  /* 0x000000ff03027812 */ /* 0x000fe400078ec0ff */
[----:B------:R-:W-:Y:S01]  /*c2d0*/  PRMT R3, R7, 0x5410, R11 ;  /* 0x0000541007037816 */ /* 0x000fe2000000000b */
[--C-:B------:R-:W-:Y:S01]  /*c2e0*/  HSET2.LE.AND R0, R0, R140.reuse, PT ;  /* 0x0000008c00007233 */ /* 0x100fe20003803000 */
[----:B------:R-:W-:Y:S02]  /*c2f0*/  PRMT R7, R2, 0x5410, R8 ;  /* 0x0000541002077816 */ /* 0x000fe40000000008 */
[----:B------:R-:W-:Y:S01]  /*c300*/  F2FP.PACK_AB R2, R28, R31 ;  /* 0x0000001f1c02723e */ /* 0x000fe200000000ff */
[--C-:B------:R-:W-:Y:S01]  /*c310*/  HSET2.LE.AND R3, R3, R140.reuse, PT ;  /* 0x0000008c03037233 */ /* 0x100fe20003803000 */
[----:B------:R-:W-:Y:S01]  /*c320*/  PRMT R5, R10, 0x5410, R4 ;  /* 0x000054100a057816 */ /* 0x000fe20000000004 */
[----:B------:R-:W-:Y:S01]  /*c330*/  HSET2.LE.AND R7, R7, R140, PT ;  /* 0x0000008c07077233 */ /* 0x000fe20003803000 */
[----:B----4-:R-:W-:-:S02]  /*c340*/  F2FP.PACK_AB R4, R17, R19 ;  /* 0x000000131104723e */ /* 0x010fc400000000ff */
[----:B------:R-:W-:Y:S01]  /*c350*/  LOP3.LUT R138, R0, R2, RZ, 0xc0, !PT ;  /* 0x00000002008a7212 */ /* 0x000fe200078ec0ff */
[----:B------:R-:W-:Y:S01]  /*c360*/  HSET2.LE.AND R5, R5, R140, PT ;  /* 0x0000008c05057233 */ /* 0x000fe20003803000 */
[----:B------:R-:W-:Y:S01]  /*c370*/  F2FP.PACK_AB R0, R16, R18 ;  /* 0x000000121000723e */ /* 0x000fe200000000ff */
[----:B------:R-:W-:Y:S01]  /*c380*/  FFMA.FTZ R2, R220, R74, R249 ;  /* 0x0000004adc027223 */ /* 0x000fe200000100f9 */
[----:B------:R-:W-:Y:S01]  /*c390*/  LOP3.LUT R139, R3, R4, RZ, 0xc0, !PT ;  /* 0x00000004038b7212 */ /* 0x000fe200078ec0ff */
[----:B------:R-:W-:Y:S01]  /*c3a0*/  FFMA.FTZ R4, R158, R50, R241 ;  /* 0x000000329e047223 */ /* 0x000fe200000100f1 */
[----:B------:R-:W-:Y:S01]  /*c3b0*/  LOP3.LUT R137, R7, R0, RZ, 0xc0, !PT ;  /* 0x0000000007897212 */ /* 0x000fe200078ec0ff */
[----:B------:R-:W-:Y:S01]  /*c3c0*/  FFMA.FTZ R3, R159, R49, R235 ;  /* 0x000000319f037223 */ /* 0x000fe200000100eb */
[----:B------:R-:W-:Y:S01]  /*c3d0*/  LOP3.LUT R136, R5, R6, RZ, 0xc0, !PT ;  /* 0x0000000605887212 */ /* 0x000fe200078ec0ff */
[----:B------:R-:W-:Y:S02]  /*c3e0*/  FFMA.FTZ R0, R252, R70, R244 ;  /* 0x00000046fc007223 */ /* 0x000fe400000100f4 */
        /* <DEDUP_REMOVED lines=69> */
[----:B------:R-:W-:Y:S01]  /*c840*/  IMAD.MOV.U32 R75, RZ, RZ, R152 ;  /* 0x000000ffff4b7224 */ /* 0x000fe200078e0098 */
[----:B------:R1:W-:Y:S01]  /*c850*/  STL [R1+0x20], R249 ;  /* 0x000020f901007387 */ /* 0x0003e20000100800 */
[----:B------:R-:W-:-:S02]  /*c860*/  IMAD.MOV.U32 R71, RZ, RZ, R223 ;  /* 0x000000ffff477224 */ /* 0x000fc400078e00df */
[----:B------:R-:W-:Y:S01]  /*c870*/  IMAD.MOV.U32 R72, RZ, RZ, R224 ;  /* 0x000000ffff487224 */ /* 0x000fe200078e00e0 */
[----:B------:R1:W-:Y:S01]  /*c880*/  STL [R1+0x24], R244 ;  /* 0x000024f401007387 */ /* 0x0003e20000100800 */
[----:B------:R-:W-:Y:S02]  /*c890*/  IMAD.MOV.U32 R69, RZ, RZ, R221 ;  /* 0x000000ffff457224 */ /* 0x000fe400078e00dd */
[----:B------:R-:W-:Y:S01]  /*c8a0*/  IMAD.MOV.U32 R70, RZ, RZ, R222 ;  /* 0x000000ffff467224 */ /* 0x000fe200078e00de */
[----:B------:R1:W-:Y:S01]  /*c8b0*/  STL [R1+0x28], R252 ;  /* 0x000028fc01007387 */ /* 0x0003e20000100800 */
[----:B------:R-:W-:Y:S05]  /*c8c0*/  @!P6 BRA `(.L_x_1171) ;  /* 0x00004c700000e947 */ /* 0x000fea0003800000 */
[----:B------:R-:W2:Y:S04]  /*c8d0*/  LDL.64 R166, [R1+0x30] ;  /* 0x0000300001a67983 */ /* 0x000ea80000100a00 */
[----:B------:R-:W3:Y:S04]  /*c8e0*/  LDL.64 R164, [R1+0x10] ;  /* 0x0000100001a47983 */ /* 0x000ee80000100a00 */
[----:B------:R-:W4:Y:S01]  /*c8f0*/  LDL R159, [R1+0x68] ;  /* 0x00006800019f7983 */ /* 0x000f220000100800 */
[----:B------:R-:W-:Y:S01]  /*c900*/  IADD3 R220, R234, -0x3, RZ ;  /* 0xfffffffdeadc7810 */ /* 0x000fe20007ffe0ff */
[----:B------:R-:W-:Y:S01]  /*c910*/  IMAD.MOV.U32 R158, RZ, RZ, c[0x0][0x1a0] ;  /* 0x00006800ff9e7624 */ /* 0x000fe200078e00ff */
[----:B------:R-:W-:-:S04]  /*c920*/  DEPBAR.LE SB0, 0x0 ;  /* 0x000080000000791a */ /* 0x000fc80000000000 */
[----:B------:R-:W-:Y:S01]  /*c930*/  SHF.R.S32.HI R0, RZ, 0x1f, R220 ;  /* 0x0000001fff007819 */ /* 0x000fe200000114dc */
[----:B------:R-:W-:Y:S01]  /*c940*/  IMAD.WIDE.U32 R4, R220, c[0x0][0x1a0], RZ ;  /* 0x00006800dc047a25 */ /* 0x000fe200078e00ff */
[----:B------:R-:W-:Y:S03]  /*c950*/  BAR.SYNC.DEFER_BLOCKING 0x0 ;  /* 0x0000000000007b1d */ /* 0x000fe60000010000 */
[----:B------:R-:W-:Y:S02]  /*c960*/  IMAD R0, R0, c[0x0][0x1a0], RZ ;  /* 0x0000680000007a24 */ /* 0x000fe400078e02ff */
[----:B------:R-:W-:Y:S02]  /*c970*/  IMAD.SHL.U32 R158, R158, 0x10, RZ ;  /* 0x000000109e9e7824 */ /* 0x000fe400078e00ff */
[----:B------:R-:W-:Y:S02]  /*c980*/  IMAD R0, R220, c[0x0][0x1a4], R0 ;  /* 0x00006900dc007a24 */ /* 0x000fe400078e0200 */
[----:B------:R-:W-:-:S02]  /*c990*/  IMAD.MOV.U32 R7, RZ, RZ, c[0x0][0x1a0] ;  /* 0x00006800ff077624 */ /* 0x000fc400078e00ff */
[----:B------:R-:W-:Y:S02]  /*c9a0*/  IMAD.IADD R3, R5, 0x1, R0 ;  /* 0x0000000105037824 */ /* 0x000fe400078e0200 */
[----:B------:R-:W-:Y:S01]  /*c9b0*/  IMAD.MOV.U32 R12, RZ, RZ, c[0x0][0x1a4] ;  /* 0x00006900ff0c7624 */ /* 0x000fe200078e00ff */
[----:B------:R-:W-:Y:S01]  /*c9c0*/  @P0 STS.128 [R207+0x6000], RZ ;  /* 0x006000ffcf000388 */ /* 0x000fe20000000c00 */
[----:B--2---:R-:W-:-:S04]  /*c9d0*/  LEA R2, P1, R4, R166, 0x6 ;  /* 0x000000a604027211 */ /* 0x004fc800078230ff */
[-C--:B------:R-:W-:Y:S02]  /*c9e0*/  @!P0 IADD3 R0, P2, R158, R2.reuse, RZ ;  /* 0x000000029e008210 */ /* 0x080fe40007f5e0ff */
[----:B---3--:R-:W-:Y:S02]  /*c9f0*/  LEA.HI.X R3, R4, R165, R3, 0x6, P1 ;  /* 0x000000a504037211 */ /* 0x008fe400008f3403 */
[----:B------:R-:W-:Y:S02]  /*ca00*/  @!P0 LEA R8, P1, R0, c[0x0][0x170], 0x1 ;  /* 0x00005c0000088a11 */ /* 0x000fe400078208ff */
[C---:B------:R-:W-:Y:S01]  /*ca10*/  @!P0 LEA R10, P3, R2.reuse, c[0x0][0x170], 0x1 ;  /* 0x00005c00020a8a11 */ /* 0x040fe200078608ff */
[--C-:B----4-:R-:W-:Y:S01]  /*ca20*/  @!P0 IMAD.X R5, R159, 0x1, R3.reuse, P2 ;  /* 0x000000019f058824 */ /* 0x110fe200010e0603 */
[----:B------:R-:W-:Y:S02]  /*ca30*/  @!P0 LEA R4, P2, R7, R2, 0x5 ;  /* 0x0000000207048211 */ /* 0x000fe400078428ff */
[----:B------:R-:W-:-:S02]  /*ca40*/  @!P0 LEA.HI.X R11, R2, c[0x0][0x174], R3, 0x1, P3 ;  /* 0x00005d00020b8a11 */ /* 0x000fc400018f0c03 */
[----:B------:R-:W-:Y:S02]  /*ca50*/  @!P0 LEA.HI.X R9, R0, c[0x0][0x174], R5, 0x1, P1 ;  /* 0x00005d0000098a11 */ /* 0x000fe400008f0c05 */
[C---:B------:R-:W-:Y:S01]  /*ca60*/  @!P0 LEA R6, P1, R4.reuse, c[0x0][0x170], 0x1 ;  /* 0x00005c0004068a11 */ /* 0x040fe200078208ff */
[----:B------:R-:W-:Y:S01]  /*ca70*/  @!PT LDS RZ, [RZ] ;  /* 0x00000000fffff984 */ /* 0x000fe20000000800 */
[----:B------:R-:W-:Y:S01]  /*ca80*/  @!PT LDS RZ, [RZ] ;  /* 0x00000000fffff984 */ /* 0x000fe20000000800 */
[----:B------:R-:W-:Y:S01]  /*ca90*/  @!PT LDS RZ, [RZ] ;  /* 0x00000000fffff984 */ /* 0x000fe20000000800 */
[----:B------:R2:W-:Y:S01]  /*caa0*/  @!P0 LDGSTS.E.BYPASS.LTC128B.128 [R207+0x6000], [R10.64] ;  /* 0x060000000acf8fae */ /* 0x0005e2000b901d56 */
[C---:B------:R-:W-:Y:S01]  /*cab0*/  @!P0 LEA.HI.X R0, R7.reuse, R3, R12, 0x5, P2 ;  /* 0x0000000307008211 */ /* 0x040fe200010f2c0c */
[----:B------:R-:W-:Y:S02]  /*cac0*/  @!P0 IMAD.WIDE.U32 R2, R7, 0x30, R2 ;  /* 0x0000003007028825 */ /* 0x000fe400078e0002 */
[----:B------:R-:W-:Y:S01]  /*cad0*/  @P0 STS.128 [R207+0x6800], RZ ;  /* 0x006800ffcf000388 */ /* 0x000fe20000000c00 */
[----:B------:R-:W-:Y:S01]  /*cae0*/  @!P0 LEA.HI.X R7, R4, c[0x0][0x174], R0, 0x1, P1 ;  /* 0x00005d0004078a11 */ /* 0x000fe200008f0c00 */
[----:B------:R-:W-:Y:S01]  /*caf0*/  @!P0 IMAD R0, R12, 0x30, RZ ;  /* 0x000000300c008824 */ /* 0x000fe200078e02ff */
[----:B------:R-:W-:Y:S01]  /*cb00*/  @!P0 LEA R4, P1, R2, c[0x0][0x170], 0x1 ;  /* 0x00005c0002048a11 */ /* 0x000fe200078208ff */
[----:B------:R-:W-:Y:S01]  /*cb10*/  @!PT LDS RZ, [RZ] ;  /* 0x00000000fffff984 */ /* 0x000fe20000000800 */
[----:B------:R-:W-:Y:S01]  /*cb20*/  @!PT LDS RZ, [RZ] ;  /* 0x00000000fffff984 */ /* 0x000fe20000000800 */
[----:B------:R-:W-:Y:S01]  /*cb30*/  @!PT LDS RZ, [RZ] ;  /* 0x00000000fffff984 */ /* 0x000fe20000000800 */
[----:B------:R2:W-:Y:S02]  /*cb40*/  @!P0 LDGSTS.E.BYPASS.LTC128B.128 [R207+0x6800], [R8.64] ;  /* 0x0680000008cf8fae */ /* 0x0005e4000b901d56 */
[----:B------:R-:W-:-:S02]  /*cb50*/  @!P0 IMAD.IADD R0, R0, 0x1, R3 ;  /* 0x0000000100008824 */ /* 0x000fc400078e0203 */
[----:B------:R-:W-:Y:S03]  /*cb60*/  @P0 STS.128 [R207+0x7000], RZ ;  /* 0x007000ffcf000388 */ /* 0x000fe60000000c00 */
[----:B------:R-:W-:Y:S01]  /*cb70*/  @!P0 LEA.HI.X R5, R2, c[0x0][0x174], R0, 0x1, P1 ;  /* 0x00005d0002058a11 */ /* 0x000fe200008f0c00 */
[----:B------:R-:W-:Y:S01]  /*cb80*/  @!PT LDS RZ, [RZ] ;  /* 0x00000000fffff984 */ /* 0x000fe20000000800 */
[----:B------:R-:W-:Y:S01]  /*cb90*/  @!PT LDS RZ, [RZ] ;  /* 0x00000000fffff984 */ /* 0x000fe20000000800 */
[----:B------:R-:W-:Y:S01]  /*cba0*/  @!PT LDS RZ, [RZ] ;  /* 0x00000000fffff984 */ /* 0x000fe20000000800 */
[----:B------:R3:W-:Y:S01]  /*cbb0*/  @!P0 LDGSTS.E.BYPASS.LTC128B.128 [R207+0x7000], [R6.64] ;  /* 0x0700000006cf8fae */ /* 0x0007e2000b901d56 */
[----:B------:R-:W-:-:S03]  /*cbc0*/  ISETP.GT.AND P1, PT, R220, UR18, PT ;  /* 0x00000012dc007c0c */ /* 0x000fc6000bf24270 */
[----:B------:R-:W-:Y:S04]  /*cbd0*/  @P0 STS.128 [R207+0x7800], RZ ;  /* 0x007800ffcf000388 */ /* 0x000fe80000000c00 */
[----:B------:R-:W-:Y:S01]  /*cbe0*/  @!PT LDS RZ, [RZ] ;  /* 0x00000000fffff984 */ /* 0x000fe20000000800 */
[----:B------:R-:W-:Y:S01]  /*cbf0*/  @!PT LDS RZ, [RZ] ;  /* 0x00000000fffff984 */ /* 0x000fe20000000800 */
[----:B------:R-:W-:Y:S01]  /*cc00*/  @!PT LDS RZ, [RZ] ;  /* 0x00000000fffff984 */ /* 0x000fe20000000800 */
[----:B------:R3:W-:Y:S04]  /*cc10*/  @!P0 LDGSTS.E.BYPASS.LTC128B.128 [R207+0x7800], [R4.64] ;  /* 0x0780000004cf8fae */ /* 0x0007e8000b901d56 */
[----:B------:R-:W-:Y:S04]  /*cc20*/  LDSM.16.M88.4 R12, [R184+0x4000] ;  /* 0x00400000b80c783b */ /* 0x000fe80000000200 */
[----:B------:R-:W-:Y:S04]  /*cc30*/  LDSM.16.M88.4 R20, [R184+0x4800] ;  /* 0x00480000b814783b */ /* 0x000fe80000000200 */
[----:B--2---:R-:W2:Y:S04]  /*cc40*/  LDSM.16.M88.4 R8, [R191] ;  /* 0x00000000bf08783b */ /* 0x004ea80000000200 */
[----:B------:R-:W-:Y:S04]  /*cc50*/  LDSM.16.M88.4 R16, [R184+0x5000] ;  /* 0x00500000b810783b */ /* 0x000fe80000000200 */
[----:B------:R-:W-:Y:S04]  /*cc60*/  LDSM.16.M88.4 R28, [R184+0x5800] ;  /* 0x00580000b81c783b */ /* 0x000fe80000000200 */
[----:B------:R-:W-:Y:S04]  /*cc70*/  LDSM.16.M88.4 R24, [R190+0x4800] ;  /* 0x00480000be18783b */ /* 0x000fe80000000200 */
[----:B---3--:R-:W3:Y:S04]  /*cc80*/  LDSM.16.M88.4 R4, [R191+0x2000] ;  /* 0x00200000bf04783b */ /* 0x008ee80000000200 */
[----:B------:R-:W-:Y:S04]  /*cc90*/  LDSM.16.M88.4 R32, [R190+0x4000] ;  /* 0x00400000be20783b */ /* 0x000fe80000000200 */
[----:B------:R-:W-:Y:S04]  /*cca0*/  LDSM.16.M88.4 R40, [R197] ;  /* 0x00000000c528783b */ /* 0x000fe80000000200 */
[----:B------:R-:W-:Y:S04]  /*ccb0*/  LDSM.16.M88.4 R48, [R195] ;  /* 0x00000000c330783b */ /* 0x000fe80000000200 */
[----:B------:R-:W-:Y:S04]  /*ccc0*/  LDSM.16.M88.4 R44, [R198] ;  /* 0x00000000c62c783b */ /* 0x000fe80000000200 */
[----:B------:R-:W-:Y:S01]  /*ccd0*/  LDSM.16.M88.4 R36, [R196] ;  /* 0x00000000c424783b */ /* 0x000fe20000000200 */
[C---:B--2---:R-:W-:Y:S03]  /*cce0*/  HMMA.16816.F32 R176, R8.reuse, R12, RZ ;  /* 0x0000000c08b0723c */ /* 0x044fe600000018ff */
[----:B------:R-:W0:Y:S05]  /*ccf0*/  LDGDEPBAR ;  /* 0x00000000000079af */ /* 0x000e2a0000000000 */
[----:B------:R-:W-:Y:S08]  /*cd00*/  HMMA.16816.F32 R172, R8, R14, RZ ;  /* 0x0000000e08ac723c */ /* 0x000ff000000018ff */
[C---:B---3--:R-:W-:Y:S08]  /*cd10*/  HMMA.16816.F32 R56, R4.reuse, R12, RZ ;  /* 0x0000000c0438723c */ /* 0x048ff000000018ff */
[C---:B------:R-:W-:Y:S01]  /*cd20*/  HMMA.16816.F32 R72, R4.reuse, R14, RZ ;  /* 0x0000000e0448723c */ /* 0x040fe200000018ff */
[----:B------:R-:W-:Y:S07]  /*cd30*/  LDSM.16.M88.4 R12, [R190+0x5800] ;  /* 0x00580000be0c783b */ /* 0x000fee0000000200 */
[C---:B------:R-:W-:Y:S08]  /*cd40*/  HMMA.16816.F32 R52, R4.reuse, R20, RZ ;  /* 0x000000140434723c */ /* 0x040ff000000018ff */
[C---:B------:R-:W-:Y:S08]  /*cd50*/  HMMA.16816.F32 R60, R4.reuse, R16, RZ ;  /* 0x00000010043c723c */ /* 0x040ff000000018ff */
[C---:B------:R-:W-:Y:S08]  /*cd60*/  HMMA.16816.F32 R68, R4.reuse, R28, RZ ;  /* 0x0000001c0444723c */ /* 0x040ff000000018ff */
[C---:B------:R-:W-:Y:S08]  /*cd70*/  HMMA.16816.F32 R140, R4.reuse, R22, RZ ;  /* 0x00000016048c723c */ /* 0x040ff000000018ff */
[C---:B------:R-:W-:Y:S08]  /*cd80*/  HMMA.16816.F32 R164, R4.reuse, R18, RZ ;  /* 0x0000001204a4723c */ /* 0x040ff000000018ff */
[----:B------:R-:W-:Y:S01]  /*cd90*/  HMMA.16816.F32 R156, R4, R30, RZ ;  /* 0x0000001e049c723c */ /* 0x000fe200000018ff */
[----:B------:R-:W2:Y:S07]  /*cda0*/  LDSM.16.M88.4 R4, [R194+0x2000] ;  /* 0x00200000c204783b */ /* 0x000eae0000000200 */
[C---:B------:R-:W-:Y:S08]  /*cdb0*/  HMMA.16816.F32 R152, R8.reuse, R20, RZ ;  /* 0x000000140898723c */ /* 0x040ff000000018ff */
[C---:B------:R-:W-:Y:S01]  /*cdc0*/  HMMA.16816.F32 R168, R8.reuse, R22, RZ ;  /* 0x0000001608a8723c */ /* 0x040fe200000018ff */
[----:B------:R-:W3:Y:S07]  /*cdd0*/  LDSM.16.M88.4 R20, [R190+0x5000] ;  /* 0x00500000be14783b */ /* 0x000eee0000000200 */
[C---:B------:R-:W-:Y:S08]  /*cde0*/  HMMA.16816.F32 R148, R8.reuse, R16, RZ ;  /* 0x000000100894723c */ /* 0x040ff000000018ff */
[C---:B------:R-:W-:Y:S01]  /*cdf0*/  HMMA.16816.F32 R160, R8.reuse, R18, RZ ;  /* 0x0000001208a0723c */ /* 0x040fe200000018ff */
[----:B------:R-:W-:Y:S07]  /*ce00*/  LDSM.16.M88.4 R16, [R192+0x2000] ;  /* 0x00200000c010783b */ /* 0x000fee0000000200 */
[C---:B------:R-:W-:Y:S08]  /*ce10*/  HMMA.16816.F32 R144, R8.reuse, R28, RZ ;  /* 0x0000001c0890723c */ /* 0x040ff000000018ff */
[----:B------:R-:W-:Y:S01]  /*ce20*/  HMMA.16816.F32 R64, R8, R30, RZ ;  /* 0x0000001e0840723c */ /* 0x000fe200000018ff */
[----:B------:R-:W4:Y:S07]  /*ce30*/  LDSM.16.M88.4 R8, [R194] ;  /* 0x00000000c208783b */ /* 0x000f2e0000000200 */
[C---:B--2---:R-:W-:Y:S08]  /*ce40*/  HMMA.16816.F32 R180, R4.reuse, R14, R156 ;  /* 0x0000000e04b4723c */ /* 0x044ff0000000189c */
[C---:B---3--:R-:W-:Y:S08]  /*ce50*/  HMMA.16816.F32 R28, R4.reuse, R20, R60 ;  /* 0x00000014041c723c */ /* 0x048ff0000000183c */
[C---:B------:R-:W-:Y:S08]  /*ce60*/  HMMA.16816.F32 R60, R4.reuse, R12, R68 ;  /* 0x0000000c043c723c */ /* 0x040ff00000001844 */
[C---:B------:R-:W-:Y:S08]  /*ce70*/  HMMA.16816.F32 R68, R4.reuse, R34, R72 ;  /* 0x000000220444723c */ /* 0x040ff00000001848 */
[----:B------:R-:W-:Y:S08]  /*ce80*/  HMMA.16816.F32 R56, R4, R32, R56 ;  /* 0x000000200438723c */ /* 0x000ff00000001838 */
[C---:B----4-:R-:W-:Y:S08]  /*ce90*/  HMMA.16816.F32 R208, R8.reuse, R24, R152 ;  /* 0x0000001808d0723c */ /* 0x050ff00000001898 */
[C---:B------:R-:W-:Y:S08]  /*cea0*/  HMMA.16816.F32 R216, R8.reuse, R12, R144 ;  /* 0x0000000c08d8723c */ /* 0x040ff00000001890 */
[----:B------:R-:W-:Y:S01]  /*ceb0*/  HMMA.16816.F32 R152, R8, R14, R64 ;  /* 0x0000000e0898723c */ /* 0x000fe20000001840 */
[----:B------:R-:W2:Y:S07]  /*cec0*/  LDSM.16.M88.4 R12, [R192] ;  /* 0x00000000c00c783b */ /* 0x000eae0000000200 */
[C---:B------:R-:W-:Y:S08]  /*ced0*/  HMMA.16816.F32 R52, R4.reuse, R24, R52 ;  /* 0x000000180434723c */ /* 0x040ff00000001834 */
[C---:B------:R-:W-:Y:S08]  /*cee0*/  HMMA.16816.F32 R140, R4.reuse, R26, R140 ;  /* 0x0000001a048c723c */ /* 0x040ff0000000188c */
[----:B------:R-:W-:Y:S01]  /*cef0*/  HMMA.16816.F32 R72, R4, R22, R164 ;  /* 0x000000160448723c */ /* 0x000fe200000018a4 */
[----:B------:R-:W-:Y:S07]  /*cf00*/  LDSM.16.M88.4 R4, [R193+0x2000] ;  /* 0x00200000c104783b */ /* 0x000fee0000000200 */
[C---:B------:R-:W-:Y:S08]  /*cf10*/  HMMA.16816.F32 R176, R8.reuse, R32, R176 ;  /* 0x0000002008b0723c */ /* 0x040ff000000018b0 */
[C---:B------:R-:W-:Y:S08]  /*cf20*/  HMMA.16816.F32 R32, R8.reuse, R34, R172 ;  /* 0x000000220820723c */ /* 0x040ff000000018ac */
[C---:B------:R-:W-:Y:S01]  /*cf30*/  HMMA.16816.F32 R144, R8.reuse, R26, R168 ;  /* 0x0000001a0890723c */ /* 0x040fe200000018a8 */
[----:B------:R-:W-:Y:S07]  /*cf40*/  LDSM.16.M88.4 R24, [R189+0x800] ;  /* 0x00080000bd18783b */ /* 0x000fee0000000200 */
[C---:B------:R-:W-:Y:S08]  /*cf50*/  HMMA.16816.F32 R212, R8.reuse, R20, R148 ;  /* 0x0000001408d4723c */ /* 0x040ff00000001894 */
[----:B------:R-:W-:Y:S01]  /*cf60*/  HMMA.16816.F32 R160, R8, R22, R160 ;  /* 0x0000001608a0723c */ /* 0x000fe200000018a0 */
[----:B------:R-:W-:Y:S04]  /*cf70*/  LDSM.16.M88.4 R20, [R189+0x1000] ;  /* 0x00100000bd14783b */ /* 0x000fe80000000200 */
[----:B------:R-:W-:Y:S03]  /*cf80*/  LDSM.16.M88.4 R8, [R193] ;  /* 0x00000000c108783b */ /* 0x000fe60000000200 */
[C---:B------:R-:W-:Y:S01]  /*cf90*/  HMMA.16816.F32 R164, R16.reuse, R40, R28 ;  /* 0x0000002810a4723c */ /* 0x040fe2000000181c */
[----:B------:R-:W3:Y:S07]  /*cfa0*/  LDSM.16.M88.4 R28, [R189] ;  /* 0x00000000bd1c783b */ /* 0x000eee0000000200 */
[C---:B------:R-:W-:Y:S08]  /*cfb0*/  HMMA.16816.F32 R148, R16.reuse, R48, R56 ;  /* 0x000000301094723c */ /* 0x040ff00000001838 */
[C---:B------:R-:W-:Y:S08]  /*cfc0*/  HMMA.16816.F32 R156, R16.reuse, R44, R52 ;  /* 0x0000002c109c723c */ /* 0x040ff00000001834 */
[C---:B------:R-:W-:Y:S08]  /*cfd0*/  HMMA.16816.F32 R168, R16.reuse, R36, R60 ;  /* 0x0000002410a8723c */ /* 0x040ff0000000183c */
[C---:B------:R-:W-:Y:S08]  /*cfe0*/  HMMA.16816.F32 R68, R16.reuse, R50, R68 ;  /* 0x000000321044723c */ /* 0x040ff00000001844 */
[C---:B------:R-:W-:Y:S08]  /*cff0*/  HMMA.16816.F32 R140, R16.reuse, R46, R140 ;  /* 0x0000002e108c723c */ /* 0x040ff0000000188c */
[C---:B------:R-:W-:Y:S08]  /*d000*/  HMMA.16816.F32 R72, R16.reuse, R42, R72 ;  /* 0x0000002a1048723c */ /* 0x040ff00000001848 */
[----:B------:R-:W-:Y:S01]  /*d010*/  HMMA.16816.F32 R64, R16, R38, R180 ;  /* 0x000000261040723c */ /* 0x000fe200000018b4 */
[----:B------:R-:W4:Y:S01]  /*d020*/  LDSM.16.M88.4 R16, [R189+0x1800] ;  /* 0x00180000bd10783b */ /* 0x000f220000000200 */
[----:B------:R-:W-:-:S06]  /*d030*/  DEPBAR.LE SB0, 0x0 ;  /* 0x000080000000791a */ /* 0x000fcc0000000000 */
[C---:B--2---:R-:W-:Y:S08]  /*d040*/  HMMA.16816.F32 R60, R12.reuse, R48, R176 ;  /* 0x000000300c3c723c */ /* 0x044ff000000018b0 */
[C---:B------:R-:W-:Y:S08]  /*d050*/  HMMA.16816.F32 R56, R12.reuse, R50, R32 ;  /* 0x000000320c38723c */ /* 0x040ff00000001820 */
[C---:B------:R-:W-:Y:S08]  /*d060*/  HMMA.16816.F32 R52, R12.reuse, R44, R208 ;  /* 0x0000002c0c34723c */ /* 0x040ff000000018d0 */
[C---:B------:R-:W-:Y:S08]  /*d070*/  HMMA.16816.F32 R48, R12.reuse, R46, R144 ;  /* 0x0000002e0c30723c */ /* 0x040ff00000001890 */
[C---:B------:R-:W-:Y:S08]  /*d080*/  HMMA.16816.F32 R44, R12.reuse, R40, R212 ;  /* 0x000000280c2c723c */ /* 0x040ff000000018d4 */
[C---:B------:R-:W-:Y:S08]  /*d090*/  HMMA.16816.F32 R40, R12.reuse, R42, R160 ;  /* 0x0000002a0c28723c */ /* 0x040ff000000018a0 */
[C---:B------:R-:W-:Y:S08]  /*d0a0*/  HMMA.16816.F32 R32, R12.reuse, R36, R216 ;  /* 0x000000240c20723c */ /* 0x040ff000000018d8 */
[----:B------:R-:W-:Y:S08]  /*d0b0*/  HMMA.16816.F32 R12, R12, R38, R152 ;  /* 0x000000260c0c723c */ /* 0x000ff00000001898 */
[C---:B---3--:R-:W-:Y:S08]  /*d0c0*/  HMMA.16816.F32 R36, R4.reuse, R28, R148 ;  /* 0x0000001c0424723c */ /* 0x048ff00000001894 */
[C---:B------:R-:W-:Y:S08]  /*d0d0*/  HMMA.16816.F32 R148, R4.reuse, R20, R164 ;  /* 0x000000140494723c */ /* 0x040ff000000018a4 */
[C---:B------:R-:W-:Y:S08]  /*d0e0*/  HMMA.16816.F32 R144, R4.reuse, R24, R156 ;  /* 0x000000180490723c */ /* 0x040ff0000000189c */
[----:B----4-:R-:W-:Y:S08]  /*d0f0*/  HMMA.16816.F32 R152, R4, R16, R168 ;  /* 0x000000100498723c */ /* 0x010ff000000018a8 */
[-C--:B------:R-:W-:Y:S08]  /*d100*/  HMMA.16816.F32 R164, R8, R30.reuse, R56 ;  /* 0x0000001e08a4723c */ /* 0x080ff00000001838 */
        /* <DEDUP_REMOVED lines=13> */
[----:B------:R-:W2:Y:S04]  /*d1e0*/  LDL.64 R246, [R1+0x50] ;  /* 0x0000500001f67983 */ /* 0x000ea80000100a00 */
[----:B------:R-:W3:Y:S04]  /*d1f0*/  LDL.64 R236, [R1+0x48] ;  /* 0x0000480001ec7983 */ /* 0x000ee80000100a00 */
[----:B------:R-:W4:Y:S01]  /*d200*/  LDL R241, [R1+0x64] ;  /* 0x0000640001f17983 */ /* 0x000f220000100800 */
        /* <DEDUP_REMOVED lines=14> */
[----:B---3--:R-:W-:Y:S02]  /*d2f0*/  LEA.HI.X R3, R4, R237, R3, 0x6, P1 ;  /* 0x000000ed04037211 */ /* 0x008fe400008f3403 */
[----:B------:R-:W-:Y:S02]  /*d300*/  @!P0 LEA R5, P4, R12, R2, 0x5 ;  /* 0x000000020c058211 */ /* 0x000fe400078828ff */
[----:B------:R-:W-:Y:S01]  /*d310*/  @!P0 LEA R8, P3, R2, c[0x0][0x168], 0x1 ;  /* 0x00005a0002088a11 */ /* 0x000fe200078608ff */
[----:B----4-:R-:W-:Y:S01]  /*d320*/  @!P0 IMAD.X R11, R241, 0x1, R3, P5 ;  /* 0x00000001f10b8824 */ /* 0x010fe200028e0603 */
        /* <DEDUP_REMOVED lines=32> */
.L_x_1177:
[----:B------:R-:W-:Y:S05]  /*d530*/  BSYNC B0 ;  /* 0x0000000000007941 */ /* 0x000fea0003800000 */
.L_x_1176:
[----:B------:R-:W0:Y:S02]  /*d540*/  LDGDEPBAR ;  /* 0x00000000000079af */ /* 0x000e240000000000 */
.L_x_1175:
[----:B-1----:R-:W2:Y:S01]  /*d550*/  LDL R3, [R1+0x18] ;  /* 0x0000180001037983 */ /* 0x002ea20000100800 */
[----:B------:R-:W-:Y:S01]  /*d560*/  IADD3 R9, R251, 0x4, RZ ;  /* 0x00000004fb097810 */ /* 0x000fe20007ffe0ff */
[----:B------:R-:W-:Y:S01]  /*d570*/  IMAD.MOV.U32 R212, RZ, RZ, R249 ;  /* 0x000000ffffd47224 */ /* 0x000fe200078e00f9 */
[----:B------:R-:W1:Y:S01]  /*d580*/  LDC.U8 R208, c[0x0][0x2d8] ;  /* 0x0000b600ffd07b82 */ /* 0x000e620000000000 */
[----:B------:R-:W3:Y:S01]  /*d590*/  S2R R2, SR_TID.X ;  /* 0x0000000000027919 */ /* 0x000ee20000002100 */
[----:B------:R-:W-:Y:S01]  /*d5a0*/  LOP3.LUT R0, R0, 0xfffffffe, RZ, 0xc0, !PT ;  /* 0xfffffffe00007812 */ /* 0x000fe200078ec0ff */
[----:B------:R-:W-:Y:S02]  /*d5b0*/  IMAD.WIDE.U32 R26, R9, -0x326172a9, RZ ;  /* 0xcd9e8d57091a7825 */ /* 0x000fe400078e00ff */
[----:B------:R-:W-:Y:S04]  /*d5c0*/  LDSM.16.MT88.4 R48, [R186+0x6000] ;  /* 0x00600000ba30783b */ /* 0x000fe80000004200 */
[----:B------:R-:W-:Y:S04]  /*d5d0*/  LDSM.16.MT88.4 R60, [R187+0x6000] ;  /* 0x00600000bb3c783b */ /* 0x000fe80000004200 */
[----:B------:R-:W-:Y:S01]  /*d5e0*/  LDSM.16.MT88.4 R44, [R185+0x6000] ;  /* 0x00600000b92c783b */ /* 0x000fe20000004200 */
[----:B-1----:R-:W-:Y:S01]  /*d5f0*/  PRMT R208, R208, 0x7054, R208 ;  /* 0x00007054d0d07816 */ /* 0x002fe200000000d0 */
[----:B---3--:R-:W-:-:S05]  /*d600*/  IMAD.SHL.U32 R2, R2, 0x2, RZ ;  /* 0x0000000202027824 */ /* 0x008fca00078e00ff */
[----:B------:R-:W-:-:S05]  /*d610*/  LOP3.LUT R2, R2, 0x6, RZ, 0xc0, !PT ;  /* 0x0000000602027812 */ /* 0x000fca00078ec0ff */
[----:B------:R-:W-:-:S05]  /*d620*/  IMAD R2, R220, 0x40, R2 ;  /* 0x00000040dc027824 */ /* 0x000fca00078e0202 */
[C---:B------:R-:W-:Y:S02]  /*d630*/  IADD3 R25, R2.reuse, 0x1, RZ ;  /* 0x0000000102197810 */ /* 0x040fe40007ffe0ff */
[CC--:B------:R-:W-:Y:S02]  /*d640*/  ISETP.GE.AND P1, PT, R2.reuse, R203.reuse, PT ;  /* 0x000000cb0200720c */ /* 0x0c0fe40003f26270 */
[CC--:B------:R-:W-:Y:S02]  /*d650*/  ISETP.GE.AND P0, PT, R2.reuse, R206.reuse, PT ;  /* 0x000000ce0200720c */ /* 0x0c0fe40003f06270 */
[C---:B------:R-:W-:Y:S02]  /*d660*/  ISETP.GE.AND P2, PT, R25.reuse, R203, PT ;  /* 0x000000cb1900720c */ /* 0x040fe40003f46270 */
[----:B------:R-:W-:Y:S02]  /*d670*/  ISETP.GE.AND P3, PT, R25, R206, PT ;  /* 0x000000ce1900720c */ /* 0x000fe40003f66270 */
[----:B------:R-:W-:-:S02]  /*d680*/  ISETP.LT.OR P4, PT, R2, R200, P1 ;  /* 0x000000c80200720c */ /* 0x000fc40000f81670 */
[CC--:B------:R-:W-:Y:S02]  /*d690*/  ISETP.LT.OR P1, PT, R2.reuse, R199.reuse, P0 ;  /* 0x000000c70200720c */ /* 0x0c0fe40000721670 */
[C---:B------:R-:W-:Y:S02]  /*d6a0*/  ISETP.LT.OR P2, PT, R25.reuse, R200, P2 ;  /* 0x000000c81900720c */ /* 0x040fe40001741670 */
[----:B------:R-:W-:Y:S02]  /*d6b0*/  ISETP.LT.OR P0, PT, R25, R199, P3 ;  /* 0x000000c71900720c */ /* 0x000fe40001f01670 */
[C---:B------:R-:W-:Y:S02]  /*d6c0*/  IADD3 R24, R2.reuse, 0x8, RZ ;  /* 0x0000000802187810 */ /* 0x040fe40007ffe0ff */
[----:B------:R-:W-:Y:S02]  /*d6d0*/  IADD3 R23, R2, 0x9, RZ ;  /* 0x0000000902177810 */ /* 0x000fe40007ffe0ff */
[----:B------:R-:W-:-:S02]  /*d6e0*/  FSEL R33, R38, -INF , !P1 ;  /* 0xff80000026217808 */ /* 0x000fc40004800000 */
[----:B------:R-:W-:Y:S02]  /*d6f0*/  FSEL R29, R37, -INF , !P2 ;  /* 0xff800000251d7808 */ /* 0x000fe40005000000 */
[----:B------:R-:W-:Y:S02]  /*d700*/  FSEL R37, R39, -INF , !P0 ;  /* 0xff80000027257808 */ /* 0x000fe40004000000 */
[C---:B------:R-:W-:Y:S02]  /*d710*/  ISETP.GE.AND P1, PT, R24.reuse, R203, PT ;  /* 0x000000cb1800720c */ /* 0x040fe40003f26270 */
[-C--:B------:R-:W-:Y:S02]  /*d720*/  ISETP.GE.AND P0, PT, R24, R206.reuse, PT ;  /* 0x000000ce1800720c */ /* 0x080fe40003f06270 */
[----:B------:R-:W-:Y:S02]  /*d730*/  ISETP.GE.AND P3, PT, R23, R206, PT ;  /* 0x000000ce1700720c */ /* 0x000fe40003f66270 */
[----:B------:R-:W-:-:S02]  /*d740*/  FSEL R28, R36, -INF , !P4 ;  /* 0xff800000241c7808 */ /* 0x000fc40006000000 */
[C---:B------:R-:W-:Y:S02]  /*d750*/  ISETP.LT.OR P4, PT, R24.reuse, R200, P1 ;  /* 0x000000c81800720c */ /* 0x040fe40000f81670 */
[-C--:B------:R-:W-:Y:S02]  /*d760*/  ISETP.LT.OR P1, PT, R24, R199.reuse, P0 ;  /* 0x000000c71800720c */ /* 0x080fe40000721670 */
[C---:B------:R-:W-:Y:S02]  /*d770*/  IADD3 R22, R2.reuse, 0x10, RZ ;  /* 0x0000001002167810 */ /* 0x040fe40007ffe0ff */
[C---:B------:R-:W-:Y:S02]  /*d780*/  ISETP.LT.OR P0, PT, R23.reuse, R199, P3 ;  /* 0x000000c71700720c */ /* 0x040fe40001f01670 */
[----:B------:R-:W-:Y:S02]  /*d790*/  IADD3 R21, R2, 0x11, RZ ;  /* 0x0000001102157810 */ /* 0x000fe40007ffe0ff */
[----:B------:R-:W-:-:S02]  /*d7a0*/  ISETP.GE.AND P2, PT, R23, R203, PT ;  /* 0x000000cb1700720c */ /* 0x000fc40003f46270 */
[----:B------:R-:W-:Y:S02]  /*d7b0*/  FSEL R32, R70, -INF , !P1 ;  /* 0xff80000046207808 */ /* 0x000fe40004800000 */
[----:B------:R-:W-:Y:S01]  /*d7c0*/  FSEL R34, R71, -INF , !P0 ;  /* 0xff80000047227808 */ /* 0x000fe20004000000 */
[----:B------:R-:W-:Y:S01]  /*d7d0*/  IMAD.MOV.U32 R71, RZ, RZ, R244 ;  /* 0x000000ffff477224 */ /* 0x000fe200078e00f4 */
[C---:B------:R-:W-:Y:S02]  /*d7e0*/  ISETP.GE.AND P1, PT, R22.reuse, R203, PT ;  /* 0x000000cb1600720c */ /* 0x040fe40003f26270 */
[-C--:B------:R-:W-:Y:S02]  /*d7f0*/  ISETP.GE.AND P0, PT, R22, R206.reuse, PT ;  /* 0x000000ce1600720c */ /* 0x080fe40003f06270 */
[----:B------:R-:W-:Y:S02]  /*d800*/  ISETP.GE.AND P3, PT, R21, R206, PT ;  /* 0x000000ce1500720c */ /* 0x000fe40003f66270 */
[----:B------:R-:W-:-:S02]  /*d810*/  ISETP.LT.OR P2, PT, R23, R200, P2 ;  /* 0x000000c81700720c */ /* 0x000fc40001741670 */
[----:B------:R-:W-:Y:S02]  /*d820*/  FSEL R31, R68, -INF , !P4 ;  /* 0xff800000441f7808 */ /* 0x000fe40006000000 */
[C---:B------:R-:W-:Y:S02]  /*d830*/  ISETP.LT.OR P4, PT, R22.reuse, R200, P1 ;  /* 0x000000c81600720c */ /* 0x040fe40000f81670 */
[-C--:B------:R-:W-:Y:S02]  /*d840*/  ISETP.LT.OR P1, PT, R22, R199.reuse, P0 ;  /* 0x000000c71600720c */ /* 0x080fe40000721670 */
[----:B------:R-:W-:Y:S02]  /*d850*/  ISETP.LT.OR P0, PT, R21, R199, P3 ;  /* 0x000000c71500720c */ /* 0x000fe40001f01670 */
[----:B------:R-:W-:Y:S02]  /*d860*/  IADD3 R20, R2, 0x18, RZ ;  /* 0x0000001802147810 */ /* 0x000fe40007ffe0ff */
[----:B------:R-:W-:-:S02]  /*d870*/  FSEL R30, R69, -INF , !P2 ;  /* 0xff800000451e7808 */ /* 0x000fc40005000000 */
[-C--:B------:R-:W-:Y:S02]  /*d880*/  ISETP.GE.AND P2, PT, R21, R203.reuse, PT ;  /* 0x000000cb1500720c */ /* 0x080fe40003f46270 */
[----:B------:R-:W-:Y:S02]  /*d890*/  IADD3 R19, R2, 0x19, RZ ;  /* 0x0000001902137810 */ /* 0x000fe40007ffe0ff */
[----:B------:R-:W-:Y:S02]  /*d8a0*/  FSEL R146, R146, -INF , !P1 ;  /* 0xff80000092927808 */ /* 0x000fe40004800000 */
[----:B------:R-:W-:Y:S02]  /*d8b0*/  FSEL R147, R147, -INF , !P0 ;  /* 0xff80000093937808 */ /* 0x000fe40004000000 */
[C---:B------:R-:W-:Y:S02]  /*d8c0*/  ISETP.GE.AND P1, PT, R20.reuse, R203, PT ;  /* 0x000000cb1400720c */ /* 0x040fe40003f26270 */
[----:B------:R-:W-:-:S02]  /*d8d0*/  ISETP.GE.AND P0, PT, R20, R206, PT ;  /* 0x000000ce1400720c */ /* 0x000fc40003f06270 */
[----:B------:R-:W-:Y:S02]  /*d8e0*/  ISETP.LT.OR P2, PT, R21, R200, P2 ;  /* 0x000000c81500720c */ /* 0x000fe40001741670 */
[----:B------:R-:W-:Y:S02]  /*d8f0*/  FSEL R54, R144, -INF , !P4 ;  /* 0xff80000090367808 */ /* 0x000fe40006000000 */
[----:B------:R-:W-:Y:S02]  /*d900*/  ISETP.GE.AND P3, PT, R19, R206, PT ;  /* 0x000000ce1300720c */ /* 0x000fe40003f66270 */
[C---:B------:R-:W-:Y:S02]  /*d910*/  ISETP.LT.OR P4, PT, R20.reuse, R200, P1 ;  /* 0x000000c81400720c */ /* 0x040fe40000f81670 */
[----:B------:R-:W-:Y:S02]  /*d920*/  ISETP.LT.OR P1, PT, R20, R199, P0 ;  /* 0x000000c71400720c */ /* 0x000fe40000721670 */
[----:B------:R-:W-:-:S02]  /*d930*/  FSEL R55, R145, -INF , !P2 ;  /* 0xff80000091377808 */ /* 0x000fc40005000000 */
[C---:B------:R-:W-:Y:S02]  /*d940*/  IADD3 R18, R2.reuse, 0x20, RZ ;  /* 0x0000002002127810 */ /* 0x040fe40007ffe0ff */
[C---:B------:R-:W-:Y:S02]  /*d950*/  ISETP.LT.OR P0, PT, R19.reuse, R199, P3 ;  /* 0x000000c71300720c */ /* 0x040fe40001f01670 */
[----:B------:R-:W-:Y:S02]  /*d960*/  IADD3 R17, R2, 0x21, RZ ;  /* 0x0000002102117810 */ /* 0x000fe40007ffe0ff */
[----:B------:R-:W-:Y:S02]  /*d970*/  ISETP.GE.AND P2, PT, R19, R203, PT ;  /* 0x000000cb1300720c */ /* 0x000fe40003f46270 */
[----:B------:R-:W-:Y:S02]  /*d980*/  FSEL R142, R142, -INF , !P1 ;  /* 0xff8000008e8e7808 */ /* 0x000fe40004800000 */
[----:B------:R-:W-:-:S02]  /*d990*/  FSEL R140, R140, -INF , !P4 ;  /* 0xff8000008c8c7808 */ /* 0x000fc40006000000 */
[----:B------:R-:W-:Y:S02]  /*d9a0*/  FSEL R143, R143, -INF , !P0 ;  /* 0xff8000008f8f7808 */ /* 0x000fe40004000000 */
[C---:B------:R-:W-:Y:S02]  /*d9b0*/  ISETP.GE.AND P1, PT, R18.reuse, R203, PT ;  /* 0x000000cb1200720c */ /* 0x040fe40003f26270 */
[CC--:B------:R-:W-:Y:S02]  /*d9c0*/  ISETP.GE.AND P0, PT, R18.reuse, R206.reuse, PT ;  /* 0x000000ce1200720c */ /* 0x0c0fe40003f06270 */
[----:B------:R-:W-:Y:S02]  /*d9d0*/  ISETP.GE.AND P3, PT, R17, R206, PT ;  /* 0x000000ce1100720c */ /* 0x000fe40003f66270 */
[-C--:B------:R-:W-:Y:S02]  /*d9e0*/  ISETP.LT.OR P2, PT, R19, R200.reuse, P2 ;  /* 0x000000c81300720c */ /* 0x080fe40001741670 */
[----:B------:R-:W-:-:S02]  /*d9f0*/  ISETP.LT.OR P4, PT, R18, R200, P1 ;  /* 0x000000c81200720c */ /* 0x000fc40000f81670 */
[-C--:B------:R-:W-:Y:S02]  /*da00*/  ISETP.LT.OR P1, PT, R18, R199.reuse, P0 ;  /* 0x000000c71200720c */ /* 0x080fe40000721670 */
[----:B------:R-:W-:Y:S02]  /*da10*/  ISETP.LT.OR P0, PT, R17, R199, P3 ;  /* 0x000000c71100720c */ /* 0x000fe40001f01670 */
[----:B------:R-:W-:Y:S02]  /*da20*/  FSEL R141, R141, -INF , !P2 ;  /* 0xff8000008d8d7808 */ /* 0x000fe40005000000 */
[----:B------:R-:W-:Y:S02]  /*da30*/  IADD3 R16, R2, 0x28, RZ ;  /* 0x0000002802107810 */ /* 0x000fe40007ffe0ff */
[----:B------:R-:W-:Y:S02]  /*da40*/  ISETP.GE.AND P2, PT, R17, R203, PT ;  /* 0x000000cb1100720c */ /* 0x000fe40003f46270 */
[----:B------:R-:W-:-:S02]  /*da50*/  FSEL R229, R151, -INF , !P0 ;  /* 0xff80000097e57808 */ /* 0x000fc40004000000 */
[----:B------:R-:W-:Y:S02]  /*da60*/  ISETP.GE.AND P0, PT, R16, R203, PT ;  /* 0x000000cb1000720c */ /* 0x000fe40003f06270 */
[----:B------:R-:W-:Y:S02]  /*da70*/  ISETP.LT.OR P2, PT, R17, R200, P2 ;  /* 0x000000c81100720c */ /* 0x000fe40001741670 */
[----:B------:R-:W-:Y:S02]  /*da80*/  FSEL R209, R148, -INF , !P4 ;  /* 0xff80000094d17808 */ /* 0x000fe40006000000 */
[----:B------:R-:W-:Y:S02]  /*da90*/  IADD3 R15, R2, 0x29, RZ ;  /* 0x00000029020f7810 */ /* 0x000fe40007ffe0ff */
[----:B------:R-:W-:Y:S02]  /*daa0*/  FSEL R228, R150, -INF , !P1 ;  /* 0xff80000096e47808 */ /* 0x000fe40004800000 */
[----:B------:R-:W-:-:S02]  /*dab0*/  IADD3 R14, R2, 0x30, RZ ;  /* 0x00000030020e7810 */ /* 0x000fc40007ffe0ff */
[----:B------:R-:W-:Y:S02]  /*dac0*/  ISETP.LT.OR P0, PT, R16, R200, P0 ;  /* 0x000000c81000720c */ /* 0x000fe40000701670 */
[----:B------:R-:W-:Y:S02]  /*dad0*/  FSEL R210, R149, -INF , !P2 ;  /* 0xff80000095d27808 */ /* 0x000fe40005000000 */
[-C--:B------:R-:W-:Y:S02]  /*dae0*/  ISETP.GE.AND P1, PT, R15, R203.reuse, PT ;  /* 0x000000cb0f00720c */ /* 0x080fe40003f26270 */
[----:B------:R-:W-:Y:S02]  /*daf0*/  ISETP.GE.AND P2, PT, R14, R203, PT ;  /* 0x000000cb0e00720c */ /* 0x000fe40003f46270 */
[----:B------:R-:W-:Y:S02]  /*db00*/  FSEL R211, R72, -INF , !P0 ;  /* 0xff80000048d37808 */ /* 0x000fe40004000000 */
[----:B------:R-:W-:-:S02]  /*db10*/  IADD3 R11, R2, 0x31, RZ ;  /* 0x00000031020b7810 */ /* 0x000fc40007ffe0ff */
[-C--:B------:R-:W-:Y:S02]  /*db20*/  ISETP.LT.OR P0, PT, R15, R200.reuse, P1 ;  /* 0x000000c80f00720c */ /* 0x080fe40000f01670 */
[----:B------:R-:W-:Y:S02]  /*db30*/  ISETP.LT.OR P2, PT, R14, R200, P2 ;  /* 0x000000c80e00720c */ /* 0x000fe40001741670 */
[----:B------:R-:W-:Y:S02]  /*db40*/  IADD3 R8, R2, 0x38, RZ ;  /* 0x0000003802087810 */ /* 0x000fe40007ffe0ff */
[----:B------:R-:W-:Y:S02]  /*db50*/  ISETP.GE.AND P3, PT, R11, R203, PT ;  /* 0x000000cb0b00720c */ /* 0x000fe40003f66270 */
[----:B------:R-:W-:Y:S01]  /*db60*/  FSEL R225, R73, -INF , !P0 ;  /* 0xff80000049e17808 */ /* 0x000fe20004000000 */
[----:B------:R-:W-:Y:S01]  /*db70*/  IMAD.SHL.U32 R73, R220, 0x2, RZ ;  /* 0x00000002dc497824 */ /* 0x000fe200078e00ff */
[----:B------:R-:W-:-:S02]  /*db80*/  FSEL R231, R152, -INF , !P2 ;  /* 0xff80000098e77808 */ /* 0x000fc40005000000 */
[----:B------:R-:W-:Y:S02]  /*db90*/  IADD3 R36, R2, 0x39, RZ ;  /* 0x0000003902247810 */ /* 0x000fe40007ffe0ff */
[-C--:B------:R-:W-:Y:S02]  /*dba0*/  ISETP.GE.AND P1, PT, R8, R203.reuse, PT ;  /* 0x000000cb0800720c */ /* 0x080fe40003f26270 */
[-C--:B------:R-:W-:Y:S02]  /*dbb0*/  ISETP.LT.OR P2, PT, R11, R200.reuse, P3 ;  /* 0x000000c80b00720c */ /* 0x080fe40001f41670 */
[----:B------:R-:W-:Y:S02]  /*dbc0*/  ISETP.GE.AND P0, PT, R36, R203, PT ;  /* 0x000000cb2400720c */ /* 0x000fe40003f06270 */
[----:B------:R-:W-:Y:S02]  /*dbd0*/  ISETP.LT.OR P1, PT, R8, R200, P1 ;  /* 0x000000c80800720c */ /* 0x000fe40000f21670 */
[----:B------:R-:W-:-:S02]  /*dbe0*/  FSEL R234, R153, -INF , !P2 ;  /* 0xff80000099ea7808 */ /* 0x000fc40005000000 */
[----:B------:R-:W-:Y:S02]  /*dbf0*/  ISETP.GE.AND P4, PT, R16, R206, PT ;  /* 0x000000ce1000720c */ /* 0x000fe40003f86270 */
[----:B------:R-:W-:Y:S02]  /*dc00*/  ISETP.LT.OR P0, PT, R36, R200, P0 ;  /* 0x000000c82400720c */ /* 0x000fe40000701670 */
[----:B------:R-:W-:Y:S02]  /*dc10*/  FSEL R230, R64, -INF , !P1 ;  /* 0xff80000040e67808 */ /* 0x000fe40004800000 */
[----:B------:R-:W-:Y:S02]  /*dc20*/  ISETP.LT.OR P1, PT, R16, R199, P4 ;  /* 0x000000c71000720c */ /* 0x000fe40002721670 */
[-C--:B------:R-:W-:Y:S02]  /*dc30*/  ISETP.GE.AND P3, PT, R15, R206.reuse, PT ;  /* 0x000000ce0f00720c */ /* 0x080fe40003f66270 */
[----:B------:R-:W-:-:S02]  /*dc40*/  ISETP.GE.AND P6, PT, R14, R206, PT ;  /* 0x000000ce0e00720c */ /* 0x000fc40003fc6270 */
[----:B------:R-:W-:Y:S02]  /*dc50*/  FSEL R240, R65, -INF , !P0 ;  /* 0xff80000041f07808 */ /* 0x000fe40004000000 */
[-C--:B------:R-:W-:Y:S02]  /*dc60*/  ISETP.LT.OR P0, PT, R15, R199.reuse, P3 ;  /* 0x000000c70f00720c */ /* 0x080fe40001f01670 */
[----:B------:R-:W-:Y:S02]  /*dc70*/  FSEL R226, R74, -INF , !P1 ;  /* 0xff8000004ae27808 */ /* 0x000fe40004800000 */
[----:B------:R-:W-:Y:S02]  /*dc80*/  ISETP.GE.AND P5, PT, R11, R206, PT ;  /* 0x000000ce0b00720c */ /* 0x000fe40003fa6270 */
[----:B------:R-:W-:Y:S02]  /*dc90*/  ISETP.LT.OR P1, PT, R14, R199, P6 ;  /* 0x000000c70e00720c */ /* 0x000fe40003721670 */
[----:B------:R-:W-:-:S02]  /*dca0*/  FSEL R227, R75, -INF , !P0 ;  /* 0xff8000004be37808 */ /* 0x000fc40004000000 */
[-C--:B------:R-:W-:Y:S02]  /*dcb0*/  ISETP.LT.OR P0, PT, R11, R199.reuse, P5 ;  /* 0x000000c70b00720c */ /* 0x080fe40002f01670 */
[----:B------:R-:W-:Y:S02]  /*dcc0*/  FSEL R235, R154, -INF , !P1 ;  /* 0xff8000009aeb7808 */ /* 0x000fe40004800000 */
[-C--:B------:R-:W-:Y:S02]  /*dcd0*/  ISETP.GE.AND P1, PT, R8, R206.reuse, PT ;  /* 0x000000ce0800720c */ /* 0x080fe40003f26270 */
[----:B------:R-:W-:Y:S02]  /*dce0*/  FSEL R241, R155, -INF , !P0 ;  /* 0xff8000009bf17808 */ /* 0x000fe40004000000 */
[----:B------:R-:W-:Y:S02]  /*dcf0*/  ISETP.GE.AND P0, PT, R36, R206, PT ;  /* 0x000000ce2400720c */ /* 0x000fe40003f06270 */
[----:B------:R-:W-:-:S02]  /*dd00*/  ISETP.LT.OR P1, PT, R8, R199, P1 ;  /* 0x000000c70800720c */ /* 0x000fc40000f21670 */
[----:B------:R-:W-:Y:S02]  /*dd10*/  ISETP.LT.OR P0, PT, R36, R199, P0 ;  /* 0x000000c72400720c */ /* 0x000fe40000701670 */
[----:B------:R-:W-:Y:S02]  /*dd20*/  FSEL R242, R66, -INF , !P1 ;  /* 0xff80000042f27808 */ /* 0x000fe40004800000 */
[----:B------:R-:W-:Y:S01]  /*dd30*/  FSEL R243, R67, -INF , !P0 ;  /* 0xff80000043f37808 */ /* 0x000fe20004000000 */
[----:B------:R-:W-:Y:S02]  /*dd40*/  IMAD.MOV.U32 R67, RZ, RZ, R238 ;  /* 0x000000ffff437224 */ /* 0x000fe400078e00ee */
[----:B--2---:R-:W-:Y:S01]  /*dd50*/  IMAD.MOV.U32 R6, RZ, RZ, R3 ;  /* 0x000000ffff067224 */ /* 0x004fe200078e0003 */
[----:B------:R-:W-:-:S03]  /*dd60*/  FMNMX.FTZ R3, R222, R28, !PT ;  /* 0x0000001cde037209 */ /* 0x000fc60007810000 */
[----:B------:R-:W-:Y:S01]  /*dd70*/  IMAD.WIDE.U32 R144, R6, -0x2daee0ad, RZ ;  /* 0xd2511f5306907825 */ /* 0x000fe200078e00ff */
        /* <DEDUP_REMOVED lines=25> */
[----:B------:R-:W-:Y:S01]  /*df10*/  LOP3.LUT R5, R27, R250, RZ, 0x3c, !PT ;  /* 0x000000fa1b057212 */ /* 0x000fe200078e3cff */
[----:B------:R-:W1:Y:S01]  /*df20*/  SHFL.BFLY PT, R7, R3, 0x2, 0x1f ;  /* 0x0c401f0003077f89 */ /* 0x000e6200000e0000 */
[----:B------:R-:W-:-:S03]  /*df30*/  FMNMX.FTZ R4, R226, R4, !PT ;  /* 0x00000004e2047209 */ /* 0x000fc60007810000 */
[----:B------:R-:W-:Y:S01]  /*df40*/  IMAD.WIDE.U32 R68, R5, -0x2daee0ad, RZ ;  /* 0xd2511f5305447825 */ /* 0x000fe200078e00ff */
[----:B------:R-:W-:-:S04]  /*df50*/  FMNMX.FTZ R4, R227, R4, !PT ;  /* 0x00000004e3047209 */ /* 0x000fc80007810000 */
[----:B------:R-:W-:Y:S02]  /*df60*/  FMNMX.FTZ R4, R235, R4, !PT ;  /* 0x00000004eb047209 */ /* 0x000fe40007810000 */
[----:B------:R-:W-:Y:S02]  /*df70*/  LOP3.LUT R5, R69, UR14, R144, 0x96, !PT ;  /* 0x0000000e45057c12 */ /* 0x000fe4000f8e9690 */
[----:B------:R-:W-:Y:S02]  /*df80*/  FMNMX.FTZ R6, R241, R4, !PT ;  /* 0x00000004f1067209 */ /* 0x000fe40007810000 */
[----:B------:R-:W-:Y:S01]  /*df90*/  LOP3.LUT R4, R145, UR27, R73, 0x96, !PT ;  /* 0x0000001b91047c12 */ /* 0x000fe2000f8e9649 */
[----:B------:R-:W-:Y:S01]  /*dfa0*/  IMAD.WIDE.U32 R42, R5, -0x326172a9, RZ ;  /* 0xcd9e8d57052a7825 */ /* 0x000fe200078e00ff */
[----:B------:R-:W-:-:S03]  /*dfb0*/  FMNMX.FTZ R6, R242, R6, !PT ;  /* 0x00000006f2067209 */ /* 0x000fc60007810000 */
[----:B------:R-:W-:Y:S01]  /*dfc0*/  IMAD.WIDE.U32 R12, R4, -0x326172a9, RZ ;  /* 0xcd9e8d57040c7825 */ /* 0x000fe200078e00ff */
[----:B------:R-:W-:Y:S02]  /*dfd0*/  FMNMX.FTZ R6, R243, R6, !PT ;  /* 0x00000006f3067209 */ /* 0x000fe40007810000 */
[----:B-1----:R-:W-:-:S03]  /*dfe0*/  FMNMX.FTZ R3, R3, R7, !PT ;  /* 0x0000000703037209 */ /* 0x002fc60007810000 */
[----:B------:R-:W1:Y:S01]  /*dff0*/  SHFL.BFLY PT, R10, R6, 0x2, 0x1f ;  /* 0x0c401f00060a7f89 */ /* 0x000e6200000e0000 */
[----:B------:R-:W-:Y:S02]  /*e000*/  LOP3.LUT R4, R13, UR15, R26, 0x96, !PT ;  /* 0x0000000f0d047c12 */ /* 0x000fe4000f8e961a */
[----:B------:R-:W-:Y:S01]  /*e010*/  LOP3.LUT R7, R43, UR13, R12, 0x96, !PT ;  /* 0x0000000d2b077c12 */ /* 0x000fe2000f8e960c */
[----:B------:R-:W2:Y:S02]  /*e020*/  SHFL.BFLY PT, R9, R3, 0x1, 0x1f ;  /* 0x0c201f0003097f89 */ /* 0x000ea400000e0000 */
[----:B------:R-:W-:-:S04]  /*e030*/  IMAD.WIDE.U32 R4, R4, -0x2daee0ad, RZ ;  /* 0xd2511f5304047825 */ /* 0x000fc800078e00ff */
[----:B------:R-:W-:Y:S01]  /*e040*/  IMAD.WIDE.U32 R26, R7, -0x2daee0ad, RZ ;  /* 0xd2511f53071a7825 */ /* 0x000fe200078e00ff */
[----:B------:R-:W-:-:S04]  /*e050*/  LOP3.LUT R5, R5, UR12, R68, 0x96, !PT ;  /* 0x0000000c05057c12 */ /* 0x000fc8000f8e9644 */
[----:B------:R-:W-:Y:S01]  /*e060*/  LOP3.LUT R7, R27, UR10, R4, 0x96, !PT ;  /* 0x0000000a1b077c12 */ /* 0x000fe2000f8e9604 */
[----:B------:R-:W-:-:S04]  /*e070*/  IMAD.WIDE.U32 R4, R5, -0x326172a9, RZ ;  /* 0xcd9e8d5705047825 */ /* 0x000fc800078e00ff */
[----:B------:R-:W-:Y:S01]  /*e080*/  IMAD.WIDE.U32 R40, R7, -0x326172a9, RZ ;  /* 0xcd9e8d5707287825 */ /* 0x000fe200078e00ff */
        /* <DEDUP_REMOVED lines=8> */
[----:B------:R-:W-:Y:S01]  /*e110*/  LOP3.LUT R7, R7, UR8, R26, 0x96, !PT ;  /* 0x0000000807077c12 */ /* 0x000fe2000f8e961a */
[----:B------:R-:W-:Y:S01]  /*e120*/  FMUL.FTZ R3, R70, c[0x0][0x23c] ;  /* 0x00008f0046037a20 */ /* 0x000fe20000410000 */
[----:B------:R-:W-:-:S03]  /*e130*/  LOP3.LUT R4, R53, UR6, R6, 0x96, !PT ;  /* 0x0000000635047c12 */ /* 0x000fc6000f8e9606 */
[----:B------:R-:W-:Y:S01]  /*e140*/  IMAD.WIDE.U32 R38, R7, -0x326172a9, RZ ;  /* 0xcd9e8d5707267825 */ /* 0x000fe200078e00ff */
[----:B------:R-:W-:-:S03]  /*e150*/  FSEL R9, R3, RZ, P1 ;  /* 0x000000ff03097208 */ /* 0x000fc60000800000 */
[----:B------:R-:W-:-:S04]  /*e160*/  IMAD.WIDE.U32 R4, R4, -0x326172a9, RZ ;  /* 0xcd9e8d5704047825 */ /* 0x000fc800078e00ff */
[--C-:B------:R-:W-:Y:S01]  /*e170*/  FFMA.FTZ R3, R28, c[0x0][0x23c], -R9.reuse ;  /* 0x00008f001c037a23 */ /* 0x100fe20000010809 */
[C---:B------:R-:W-:Y:S02]  /*e180*/  LOP3.LUT R6, R4.reuse, 0xffff, RZ, 0xc0, !PT ;  /* 0x0000ffff04067812 */ /* 0x040fe400078ec0ff */
[----:B------:R-:W-:Y:S01]  /*e190*/  LOP3.LUT R26, R4, 0xff, RZ, 0xc0, !PT ;  /* 0x000000ff041a7812 */ /* 0x000fe200078ec0ff */
[----:B------:R2:W-:Y:S01]  /*e1a0*/  MUFU.EX2 R249, R3 ;  /* 0x0000000300f97308 */ /* 0x0005e20000000800 */
[----:B------:R-:W-:Y:S02]  /*e1b0*/  SHF.R.U32.HI R7, RZ, 0x8, R6 ;  /* 0x00000008ff077819 */ /* 0x000fe40000011606 */
[----:B-1----:R-:W-:Y:S02]  /*e1c0*/  FMNMX.FTZ R69, R10, R35, !PT ;  /* 0x000000230a457209 */ /* 0x002fe40007810000 */
[--C-:B------:R-:W-:Y:S02]  /*e1d0*/  SHF.R.U32.HI R6, RZ, 0x10, R4.reuse ;  /* 0x00000010ff067819 */ /* 0x100fe40000011604 */
[----:B------:R-:W-:Y:S01]  /*e1e0*/  SHF.R.U32.HI R27, RZ, 0x18, R4 ;  /* 0x00000018ff1b7819 */ /* 0x000fe20000011604 */
[----:B------:R-:W-:Y:S01]  /*e1f0*/  FFMA.FTZ R4, R31, c[0x0][0x23c], -R9 ;  /* 0x00008f001f047a23 */ /* 0x000fe20000010809 */
[----:B------:R-:W-:-:S02]  /*e200*/  FSETP.NEU.FTZ.AND P0, PT, R69, -INF , PT ;  /* 0xff8000004500780b */ /* 0x000fc40003f1d000 */
[----:B------:R-:W-:Y:S01]  /*e210*/  PRMT R31, R26, 0x5410, R7 ;  /* 0x000054101a1f7816 */ /* 0x000fe20000000007 */
[----:B------:R1:W-:Y:S01]  /*e220*/  MUFU.EX2 R247, R4 ;  /* 0x0000000400f77308 */ /* 0x0003e20000000800 */
[----:B--2---:R-:W-:-:S07]  /*e230*/  FFMA.FTZ R3, R29, c[0x0][0x23c], -R9 ;  /* 0x00008f001d037a23 */ /* 0x004fce0000010809 */
[----:B------:R2:W-:Y:S01]  /*e240*/  MUFU.EX2 R248, R3 ;  /* 0x0000000300f87308 */ /* 0x0005e20000000800 */
[----:B-1----:R-:W-:Y:S01]  /*e250*/  LOP3.LUT R4, R6, 0xff, RZ, 0xc0, !PT ;  /* 0x000000ff06047812 */ /* 0x002fe200078ec0ff */
[----:B------:R-:W-:-:S03]  /*e260*/  FFMA.FTZ R6, R30, c[0x0][0x23c], -R9 ;  /* 0x00008f001e067a23 */ /* 0x000fc60000010809 */
[----:B------:R-:W-:-:S03]  /*e270*/  PRMT R29, R4, 0x5410, R27 ;  /* 0x00005410041d7816 */ /* 0x000fc6000000001b */
[----:B------:R1:W3:Y:S01]  /*e280*/  MUFU.EX2 R246, R6 ;  /* 0x0000000600f67308 */ /* 0x0002e20000000800 */
[----:B--2---:R-:W-:Y:S01]  /*e290*/  LOP3.LUT R3, R5, UR17, R38, 0x96, !PT ;  /* 0x0000001105037c12 */ /* 0x004fe2000f8e9626 */
[----:B------:R-:W-:-:S03]  /*e2a0*/  FMUL.FTZ R5, R69, c[0x0][0x23c] ;  /* 0x00008f0045057a20 */ /* 0x000fc60000410000 */
[----:B------:R-:W-:Y:S02]  /*e2b0*/  LOP3.LUT R4, R3, 0xffff, RZ, 0xc0, !PT ;  /* 0x0000ffff03047812 */ /* 0x000fe400078ec0ff */
[----:B------:R-:W-:Y:S02]  /*e2c0*/  FSEL R10, R5, RZ, P0 ;  /* 0x000000ff050a7208 */ /* 0x000fe40000000000 */
[--C-:B------:R-:W-:Y:S02]  /*e2d0*/  SHF.R.U32.HI R5, RZ, 0x10, R3.reuse ;  /* 0x00000010ff057819 */ /* 0x100fe40000011603 */
[----:B------:R-:W-:Y:S02]  /*e2e0*/  LOP3.LUT R26, R3, 0xff, RZ, 0xc0, !PT ;  /* 0x000000ff031a7812 */ /* 0x000fe400078ec0ff */
[----:B------:R-:W-:Y:S02]  /*e2f0*/  SHF.R.U32.HI R7, RZ, 0x18, R3 ;  /* 0x00000018ff077819 */ /* 0x000fe40000011603 */
[----:B------:R-:W-:-:S02]  /*e300*/  LOP3.LUT R3, R5, 0xff, RZ, 0xc0, !PT ;  /* 0x000000ff05037812 */ /* 0x000fc400078ec0ff */
[----:B------:R-:W-:Y:S02]  /*e310*/  FSEL R5, R70, RZ, P1 ;  /* 0x000000ff46057208 */ /* 0x000fe40000800000 */
[-C--:B------:R-:W-:Y:S02]  /*e320*/  ISETP.GE.AND P1, PT, R2, R205.reuse, PT ;  /* 0x000000cd0200720c */ /* 0x080fe40003f26270 */
[----:B-1----:R-:W-:Y:S01]  /*e330*/  SHF.R.U32.HI R6, RZ, 0x8, R4 ;  /* 0x00000008ff067819 */ /* 0x002fe20000011604 */
[--C-:B------:R-:W-:Y:S01]  /*e340*/  FFMA.FTZ R4, R32, c[0x0][0x23c], -R10.reuse ;  /* 0x00008f0020047a23 */ /* 0x100fe2000001080a */
[-C--:B------:R-:W-:Y:S02]  /*e350*/  ISETP.LT.OR P4, PT, R2, R202.reuse, P1 ;  /* 0x000000ca0200720c */ /* 0x080fe40000f81670 */
[----:B------:R-:W-:Y:S01]  /*e360*/  ISETP.GE.AND P1, PT, R25, R205, PT ;  /* 0x000000cd1900720c */ /* 0x000fe20003f26270 */
[----:B------:R1:W-:Y:S01]  /*e370*/  MUFU.EX2 R245, R4 ;  /* 0x0000000400f57308 */ /* 0x0003e20000000800 */
[----:B------:R-:W-:Y:S01]  /*e380*/  PRMT R27, R3, 0x5410, R7 ;  /* 0x00005410031b7816 */ /* 0x000fe20000000007 */
[----:B------:R-:W-:Y:S01]  /*e390*/  FFMA.FTZ R3, R34, c[0x0][0x23c], -R10 ;  /* 0x00008f0022037a23 */ /* 0x000fe2000001080a */
[----:B------:R-:W-:-:S02]  /*e3a0*/  ISETP.LT.OR P3, PT, R25, R202, P1 ;  /* 0x000000ca1900720c */ /* 0x000fc40000f61670 */
[----:B------:R-:W-:Y:S02]  /*e3b0*/  ISETP.GE.AND P1, PT, R24, R205, PT ;  /* 0x000000cd1800720c */ /* 0x000fe40003f26270 */
[----:B------:R-:W-:Y:S01]  /*e3c0*/  PRMT R28, R26, 0x5410, R6 ;  /* 0x000054101a1c7816 */ /* 0x000fe20000000006 */
[----:B------:R2:W4:Y:S01]  /*e3d0*/  MUFU.EX2 R244, R3 ;  /* 0x0000000300f47308 */ /* 0x0005220000000800 */
[----:B------:R-:W-:Y:S01]  /*e3e0*/  ISETP.LT.OR P6, PT, R24, R202, P1 ;  /* 0x000000ca1800720c */ /* 0x000fe20000fc1670 */
[----:B------:R-:W-:Y:S01]  /*e3f0*/  FADD.FTZ R26, R222, -R5 ;  /* 0x80000005de1a7221 */ /* 0x000fe20000010000 */
[----:B---3--:R-:W-:Y:S02]  /*e400*/  F2FP.PACK_AB R6, R246, R247 ;  /* 0x000000f7f606723e */ /* 0x008fe400000000ff */
[----:B------:R-:W-:Y:S02]  /*e410*/  ISETP.GE.AND P1, PT, R23, R205, PT ;  /* 0x000000cd1700720c */ /* 0x000fe40003f26270 */
[----:B-1----:R-:W-:-:S02]  /*e420*/  FSEL R4, R69, RZ, P0 ;  /* 0x000000ff45047208 */ /* 0x002fc40000000000 */
[----:B------:R-:W-:-:S03]  /*e430*/  ISETP.GE.AND P0, PT, R2, R204, PT ;  /* 0x000000cc0200720c */ /* 0x000fc60003f06270 */
[----:B------:R-:W-:Y:S01]  /*e440*/  FADD.FTZ R5, R221, -R4 ;  /* 0x80000004dd057221 */ /* 0x000fe20000010000 */
[-C--:B------:R-:W-:Y:S01]  /*e450*/  ISETP.LT.OR P2, PT, R2, R201.reuse, P0 ;  /* 0x000000c90200720c */ /* 0x080fe20000741670 */
[--C-:B------:R-:W-:Y:S01]  /*e460*/  FFMA.FTZ R4, R37, c[0x0][0x23c], -R10.reuse ;  /* 0x00008f0025047a23 */ /* 0x100fe2000001080a */
[-C--:B------:R-:W-:Y:S01]  /*e470*/  ISETP.GE.AND P0, PT, R25, R204.reuse, PT ;  /* 0x000000cc1900720c */ /* 0x080fe20003f06270 */
[----:B--2---:R-:W-:Y:S01]  /*e480*/  FFMA.FTZ R3, R33, c[0x0][0x23c], -R10 ;  /* 0x00008f0021037a23 */ /* 0x004fe2000001080a */
[----:B------:R-:W-:Y:S01]  /*e490*/  @P6 LOP3.LUT R0, R0, 0x1, RZ, 0xfc, !PT ;  /* 0x0000000100006812 */ /* 0x000fe200078efcff */
[----:B------:R1:W-:Y:S01]  /*e4a0*/  MUFU.EX2 R221, R4 ;  /* 0x0000000400dd7308 */ /* 0x0003e20000000800 */
[----:B------:R-:W-:Y:S02]  /*e4b0*/  ISETP.LT.OR P5, PT, R25, R201, P0 ;  /* 0x000000c91900720c */ /* 0x000fe400007a1670 */
[----:B------:R-:W-:Y:S02]  /*e4c0*/  ISETP.GE.AND P0, PT, R24, R204, PT ;  /* 0x000000cc1800720c */ /* 0x000fe40003f06270 */
[----:B------:R-:W-:-:S02]  /*e4d0*/  LOP3.LUT R0, R0, 0xfffffffd, RZ, 0xc0, !PT ;  /* 0xfffffffd00007812 */ /* 0x000fc400078ec0ff */
[----:B------:R-:W-:Y:S01]  /*e4e0*/  ISETP.LT.OR P0, PT, R24, R201, P0 ;  /* 0x000000c91800720c */ /* 0x000fe20000701670 */
[----:B------:R2:W-:Y:S01]  /*e4f0*/  MUFU.EX2 R222, R3 ;  /* 0x0000000300de7308 */ /* 0x0005e20000000800 */
[----:B------:R-:W-:Y:S02]  /*e500*/  FSEL R24, R168, -INF , !P4 ;  /* 0xff800000a8187808 */ /* 0x000fe40006000000 */
[----:B----4-:R-:W-:Y:S02]  /*e510*/  F2FP.PACK_AB R7, R244, R245 ;  /* 0x000000f5f407723e */ /* 0x010fe400000000ff */
[----:B------:R-:W-:Y:S02]  /*e520*/  ISETP.LT.OR P6, PT, R23, R202, P1 ;  /* 0x000000ca1700720c */ /* 0x000fe40000fc1670 */
[----:B------:R-:W-:Y:S01]  /*e530*/  ISETP.GE.AND P1, PT, R22, R205, PT ;  /* 0x000000cd1600720c */ /* 0x000fe20003f26270 */
[----:B-1----:R-:W-:Y:S01]  /*e540*/  FMUL.FTZ R4, R26, c[0x0][0x23c] ;  /* 0x00008f001a047a20 */ /* 0x002fe20000410000 */
[----:B------:R-:W-:-:S02]  /*e550*/  FSEL R25, R170, -INF , !P2 ;  /* 0xff800000aa197808 */ /* 0x000fc40005000000 */
[----:B------:R-:W-:Y:S01]  /*e560*/  ISETP.LT.OR P2, PT, R22, R202, P1 ;  /* 0x000000ca1600720c */ /* 0x000fe20000f41670 */
[----:B------:R1:W3:Y:S01]  /*e570*/  MUFU.EX2 R153, R4 ;  /* 0x0000000400997308 */ /* 0x0002e20000000800 */
[----:B------:R-:W-:Y:S02]  /*e580*/  @P0 LOP3.LUT R0, R0, 0x2, RZ, 0xfc, !PT ;  /* 0x0000000200000812 */ /* 0x000fe400078efcff */
[C---:B------:R-:W-:Y:S01]  /*e590*/  ISETP.GE.AND P0, PT, R23.reuse, R204, PT ;  /* 0x000000cc1700720c */ /* 0x040fe20003f06270 */
[--C-:B--2---:R-:W-:Y:S01]  /*e5a0*/  HSET2.LE.AND R3, R31, R208.reuse, PT ;  /* 0x000000d01f037233 */ /* 0x104fe20003803000 */
[C---:B------:R-:W-:Y:S02]  /*e5b0*/  LOP3.LUT P4, RZ, R0.reuse, 0x1, RZ, 0xc0, !PT ;  /* 0x0000000100ff7812 */ /* 0x040fe4000788c0ff */
[----:B------:R-:W-:Y:S02]  /*e5c0*/  ISETP.LT.OR P0, PT, R23, R201, P0 ;  /* 0x000000c91700720c */ /* 0x000fe40000701670 */
[----:B------:R-:W-:Y:S01]  /*e5d0*/  LOP3.LUT R6, R3, R6, RZ, 0xc0, !PT ;  /* 0x0000000603067212 */ /* 0x000fe200078ec0ff */
[----:B------:R-:W-:Y:S01]  /*e5e0*/  HSET2.LE.AND R3, R29, R208, PT ;  /* 0x000000d01d037233 */ /* 0x000fe20003803000 */
[----:B------:R-:W-:-:S02]  /*e5f0*/  LOP3.LUT R0, R0, 0xffffffef, RZ, 0xc0, !PT ;  /* 0xffffffef00007812 */ /* 0x000fc400078ec0ff */
[----:B------:R-:W-:Y:S02]  /*e600*/  FSEL R23, R169, -INF , !P3 ;  /* 0xff800000a9177808 */ /* 0x000fe40005800000 */
[----:B------:R-:W-:Y:S01]  /*e610*/  LOP3.LUT R7, R3, R7, RZ, 0xc0, !PT ;  /* 0x0000000703077212 */ /* 0x000fe200078ec0ff */
[----:B------:R-:W-:Y:S01]  /*e620*/  FMUL.FTZ R3, R5, c[0x0][0x23c] ;  /* 0x00008f0005037a20 */ /* 0x000fe20000410000 */
[----:B-1----:R-:W-:Y:S01]  /*e630*/  F2FP.PACK_AB R4, R248, R249 ;  /* 0x000000f9f804723e */ /* 0x002fe200000000ff */
[----:B---3--:R-:W-:Y:S01]  /*e640*/  FMUL.FTZ R112, R112, R153 ;  /* 0x0000009970707220 */ /* 0x008fe20000410000 */
[----:B------:R-:W-:Y:S01]  /*e650*/  ISETP.GE.AND P1, PT, R21, R205, PT ;  /* 0x000000cd1500720c */ /* 0x000fe20003f26270 */
[----:B------:R1:W2:Y:S01]  /*e660*/  MUFU.EX2 R152, R3 ;  /* 0x0000000300987308 */ /* 0x0002a20000000800 */
[----:B------:R-:W-:Y:S01]  /*e670*/  @P0 LOP3.LUT R0, R0, 0x10, RZ, 0xfc, !PT ;  /* 0x0000001000000812 */ /* 0x000fe200078efcff */
[-C--:B------:R-:W-:Y:S01]  /*e680*/  FMUL.FTZ R113, R113, R153.reuse ;  /* 0x0000009971717220 */ /* 0x080fe20000410000 */
[----:B------:R-:W-:Y:S01]  /*e690*/  ISETP.GE.AND P0, PT, R22, R204, PT ;  /* 0x000000cc1600720c */ /* 0x000fe20003f06270 */
[-C--:B------:R-:W-:Y:S01]  /*e6a0*/  FMUL.FTZ R128, R128, R153.reuse ;  /* 0x0000009980807220 */ /* 0x080fe20000410000 */
[----:B------:R-:W-:Y:S01]  /*e6b0*/  LOP3.LUT P3, RZ, R0, 0x10, RZ, 0xc0, !PT ;  /* 0x0000001000ff7812 */ /* 0x000fe2000786c0ff */
[----:B------:R-:W-:Y:S01]  /*e6c0*/  FMUL.FTZ R129, R129, R153 ;  /* 0x0000009981817220 */ /* 0x000fe20000410000 */
[----:B------:R-:W-:Y:S01]  /*e6d0*/  ISETP.LT.OR P0, PT, R22, R201, P0 ;  /* 0x000000c91600720c */ /* 0x000fe20000701670 */
[-C--:B------:R-:W-:Y:S01]  /*e6e0*/  FMUL.FTZ R132, R132, R153.reuse ;  /* 0x0000009984847220 */ /* 0x080fe20000410000 */
[----:B------:R-:W-:Y:S01]  /*e6f0*/  FSEL R22, R164, -INF , !P4 ;  /* 0xff800000a4167808 */ /* 0x000fe20006000000 */
[-C--:B------:R-:W-:Y:S01]  /*e700*/  FMUL.FTZ R133, R133, R153.reuse ;  /* 0x0000009985857220 */ /* 0x080fe20000410000 */
[----:B------:R-:W-:Y:S01]  /*e710*/  ISETP.LT.OR P4, PT, R21, R202, P1 ;  /* 0x000000ca1500720c */ /* 0x000fe20000f81670 */
[----:B------:R-:W-:Y:S01]  /*e720*/  FMUL.FTZ R80, R80, R153 ;  /* 0x0000009950507220 */ /* 0x000fe20000410000 */
[----:B------:R-:W-:Y:S01]  /*e730*/  ISETP.GE.AND P1, PT, R20, R205, PT ;  /* 0x000000cd1400720c */ /* 0x000fe20003f26270 */
[----:B------:R-:W-:Y:S01]  /*e740*/  FMUL.FTZ R81, R81, R153 ;  /* 0x0000009951517220 */ /* 0x000fe20000410000 */
[----:B------:R-:W-:Y:S01]  /*e750*/  FSEL R56, R56, -INF , !P2 ;  /* 0xff80000038387808 */ /* 0x000fe20005000000 */
[--C-:B-1----:R-:W-:Y:S01]  /*e760*/  HSET2.LE.AND R3, R28, R208.reuse, PT ;  /* 0x000000d01c037233 */ /* 0x102fe20003803000 */
[----:B------:R-:W-:Y:S01]  /*e770*/  F2FP.PACK_AB R5, R221, R222 ;  /* 0x000000dedd05723e */ /* 0x000fe200000000ff */
[-C--:B--2---:R-:W-:Y:S01]  /*e780*/  FMUL.FTZ R114, R114, R152.reuse ;  /* 0x0000009872727220 */ /* 0x084fe20000410000 */
[----:B------:R-:W-:Y:S01]  /*e790*/  FSEL R41, R57, -INF , !P4 ;  /* 0xff80000039297808 */ /* 0x000fe20006000000 */
[----:B------:R-:W-:Y:S01]  /*e7a0*/  FMUL.FTZ R115, R115, R152 ;  /* 0x0000009873737220 */ /* 0x000fe20000410000 */
[----:B------:R-:W-:Y:S01]  /*e7b0*/  LOP3.LUT R4, R3, R4, RZ, 0xc0, !PT ;  /* 0x0000000403047212 */ /* 0x000fe200078ec0ff */
[----:B------:R-:W-:Y:S01]  /*e7c0*/  HSET2.LE.AND R3, R27, R208, PT ;  /* 0x000000d01b037233 */ /* 0x000fe20003803000 */
[----:B------:R-:W-:Y:S01]  /*e7d0*/  FSEL R27, R171, -INF , !P5 ;  /* 0xff800000ab1b7808 */ /* 0x000fe20006800000 */
[-C--:B------:R-:W-:Y:S01]  /*e7e0*/  FMUL.FTZ R130, R130, R152.reuse ;  /* 0x0000009882827220 */ /* 0x080fe20000410000 */
[C---:B------:R-:W-:Y:S01]  /*e7f0*/  LOP3.LUT P5, RZ, R0.reuse, 0x2, RZ, 0xc0, !PT ;  /* 0x0000000200ff7812 */ /* 0x040fe200078ac0ff */
[-C--:B------:R-:W-:Y:S01]  /*e800*/  FMUL.FTZ R131, R131, R152.reuse ;  /* 0x0000009883837220 */ /* 0x080fe20000410000 */
[----:B------:R-:W-:Y:S01]  /*e810*/  LOP3.LUT R0, R0, 0xfffffff7, RZ, 0xc0, !PT ;  /* 0xfffffff700007812 */ /* 0x000fe200078ec0ff */
[----:B------:R-:W1:Y:S01]  /*e820*/  LDSM.16.MT88.4 R28, [R188+0x6000] ;  /* 0x00600000bc1c783b */ /* 0x000e620000004200 */
[----:B------:R-:W-:Y:S01]  /*e830*/  FSEL R26, R166, -INF , !P5 ;  /* 0xff800000a61a7808 */ /* 0x000fe20006800000 */
[-C--:B------:R-:W-:Y:S01]  /*e840*/  FMUL.FTZ R134, R134, R152.reuse ;  /* 0x0000009886867220 */ /* 0x080fe20000410000 */
[----:B------:R-:W-:Y:S01]  /*e850*/  @P0 LOP3.LUT R0, R0, 0x8, RZ, 0xfc, !PT ;  /* 0x0000000800000812 */ /* 0x000fe200078efcff */
[----:B------:R-:W-:Y:S01]  /*e860*/  FMUL.FTZ R135, R135, R152 ;  /* 0x0000009887877220 */ /* 0x000fe20000410000 */
[----:B------:R-:W-:Y:S01]  /*e870*/  ISETP.GE.AND P0, PT, R21, R204, PT ;  /* 0x000000cc1500720c */ /* 0x000fe20003f06270 */
[-C--:B------:R-:W-:Y:S01]  /*e880*/  FMUL.FTZ R82, R82, R152.reuse ;  /* 0x0000009852527220 */ /* 0x080fe20000410000 */
[----:B------:R-:W-:Y:S01]  /*e890*/  LOP3.LUT R0, R0, 0xfffffffb, RZ, 0xc0, !PT ;  /* 0xfffffffb00007812 */ /* 0x000fe200078ec0ff */
        /* <DEDUP_REMOVED lines=8> */
[-C--:B------:R-:W-:Y:S01]  /*e920*/  FMUL.FTZ R86, R86, R152.reuse ;  /* 0x0000009856567220 */ /* 0x080fe20000410000 */
[----:B------:R-:W-:Y:S01]  /*e930*/  LOP3.LUT R5, R3, R5, RZ, 0xc0, !PT ;  /* 0x0000000503057212 */ /* 0x000fe200078ec0ff */
[----:B------:R-:W-:Y:S01]  /*e940*/  FMUL.FTZ R87, R87, R152 ;  /* 0x0000009857577220 */ /* 0x000fe20000410000 */
[----:B------:R-:W-:Y:S01]  /*e950*/  FSEL R35, R160, -INF , !P5 ;  /* 0xff800000a0237808 */ /* 0x000fe20006800000 */
[----:B------:R-:W-:-:S02]  /*e960*/  FMUL.FTZ R97, R97, R153 ;  /* 0x0000009961617220 */ /* 0x000fc40000410000 */
[----:B------:R-:W-:Y:S01]  /*e970*/  @P0 LOP3.LUT R0, R0, 0x4, RZ, 0xfc, !PT ;  /* 0x0000000400000812 */ /* 0x000fe200078efcff */
[-C--:B------:R-:W-:Y:S01]  /*e980*/  FMUL.FTZ R100, R100, R153.reuse ;  /* 0x0000009964647220 */ /* 0x080fe20000410000 */
[----:B------:R-:W-:Y:S01]  /*e990*/  ISETP.GE.AND P0, PT, R20, R204, PT ;  /* 0x000000cc1400720c */ /* 0x000fe20003f06270 */
[C---:B------:R-:W-:Y:S01]  /*e9a0*/  HMMA.16816.F32 R216, R4.reuse, R48, R112 ;  /* 0x0000003004d8723c */ /* 0x040fe20000001870 */
[----:B------:R-:W-:Y:S01]  /*e9b0*/  LOP3.LUT P6, RZ, R0, 0x8, RZ, 0xc0, !PT ;  /* 0x0000000800ff7812 */ /* 0x000fe200078cc0ff */
[----:B------:R-:W-:Y:S01]  /*e9c0*/  FMUL.FTZ R101, R101, R153 ;  /* 0x0000009965657220 */ /* 0x000fe20000410000 */
[----:B------:R-:W-:Y:S01]  /*e9d0*/  ISETP.LT.OR P0, PT, R20, R201, P0 ;  /* 0x000000c91400720c */ /* 0x000fe20000701670 */
[-C--:B------:R-:W-:Y:S01]  /*e9e0*/  FMUL.FTZ R98, R98, R152.reuse ;  /* 0x0000009862627220 */ /* 0x080fe20000410000 */
[----:B------:R-:W-:Y:S01]  /*e9f0*/  LOP3.LUT R0, R0, 0xfffffffd, RZ, 0xc0, !PT ;  /* 0xfffffffd00007812 */ /* 0x000fe200078ec0ff */
[----:B------:R-:W-:Y:S01]  /*ea00*/  FMUL.FTZ R99, R99, R152 ;  /* 0x0000009863637220 */ /* 0x000fe20000410000 */
[----:B------:R-:W-:Y:S01]  /*ea10*/  FSEL R20, R167, -INF , !P3 ;  /* 0xff800000a7147808 */ /* 0x000fe20005800000 */
[----:B------:R-:W-:Y:S01]  /*ea20*/  IMAD.MOV.U32 R113, RZ, RZ, R212 ;  /* 0x000000ffff717224 */ /* 0x000fe200078e00d4 */
[----:B------:R-:W-:Y:S01]  /*ea30*/  ISETP.LT.OR P3, PT, R19, R202, P1 ;  /* 0x000000ca1300720c */ /* 0x000fe20000f61670 */
[C---:B------:R-:W-:Y:S01]  /*ea40*/  HMMA.16816.F32 R212, R4.reuse, R60, R128 ;  /* 0x0000003c04d4723c */ /* 0x040fe20000001880 */
[----:B------:R-:W-:Y:S01]  /*ea50*/  ISETP.GE.AND P1, PT, R18, R205, PT ;  /* 0x000000cd1200720c */ /* 0x000fe20003f26270 */
[-C--:B------:R-:W-:Y:S01]  /*ea60*/  FMUL.FTZ R102, R102, R152.reuse ;  /* 0x0000009866667220 */ /* 0x080fe20000410000 */
[----:B------:R-:W-:Y:S01]  /*ea70*/  FSEL R58, R58, -INF , !P6 ;  /* 0xff8000003a3a7808 */ /* 0x000fe20007000000 */
[----:B------:R-:W-:Y:S01]  /*ea80*/  FMUL.FTZ R103, R103, R152 ;  /* 0x0000009867677220 */ /* 0x000fe20000410000 */
[----:B------:R-:W-:Y:S01]  /*ea90*/  ISETP.LT.OR P2, PT, R18, R202, P1 ;  /* 0x000000ca1200720c */ /* 0x000fe20000f41670 */
[-C--:B------:R-:W-:Y:S01]  /*eaa0*/  FMUL.FTZ R116, R116, R153.reuse ;  /* 0x0000009974747220 */ /* 0x080fe20000410000 */
[----:B------:R-:W-:Y:S01]  /*eab0*/  @P0 LOP3.LUT R0, R0, 0x2, RZ, 0xfc, !PT ;  /* 0x0000000200000812 */ /* 0x000fe200078efcff */
[C---:B------:R-:W-:Y:S01]  /*eac0*/  HMMA.16816.F32 R148, R4.reuse, R62, R132 ;  /* 0x0000003e0494723c */ /* 0x040fe20000001884 */
[----:B------:R-:W-:Y:S01]  /*ead0*/  ISETP.GE.AND P0, PT, R19, R204, PT ;  /* 0x000000cc1300720c */ /* 0x000fe20003f06270 */
[----:B------:R-:W-:Y:S01]  /*eae0*/  FMUL.FTZ R117, R117, R153 ;  /* 0x0000009975757220 */ /* 0x000fe20000410000 */
[----:B------:R-:W-:Y:S01]  /*eaf0*/  LOP3.LUT R0, R0, 0xfffffffe, RZ, 0xc0, !PT ;  /* 0xfffffffe00007812 */ /* 0x000fe200078ec0ff */
[-C--:B------:R-:W-:Y:S01]  /*eb00*/  FMUL.FTZ R118, R118, R152.reuse ;  /* 0x0000009876767220 */ /* 0x080fe20000410000 */
[----:B------:R-:W-:Y:S01]  /*eb10*/  ISETP.LT.OR P0, PT, R19, R201, P0 ;  /* 0x000000c91300720c */ /* 0x000fe20000701670 */
[----:B------:R-:W-:Y:S01]  /*eb20*/  FMUL.FTZ R119, R119, R152 ;  /* 0x0000009877777220 */ /* 0x000fe20000410000 */
[----:B------:R-:W-:Y:S01]  /*eb30*/  FSEL R34, R161, -INF , !P3 ;  /* 0xff800000a1227808 */ /* 0x000fe20005800000 */
[----:B------:R-:W-:Y:S01]  /*eb40*/  HMMA.16816.F32 R236, R4, R44, R80 ;  /* 0x0000002c04ec723c */ /* 0x000fe20000001850 */
[----:B------:R-:W-:Y:S01]  /*eb50*/  FSEL R75, R156, -INF , !P2 ;  /* 0xff8000009c4b7808 */ /* 0x000fe20005000000 */
[C---:B------:R-:W-:Y:S01]  /*eb60*/  IMAD.WIDE.U32 R114, R251.reuse, -0x326172a9, RZ ;  /* 0xcd9e8d57fb727825 */ /* 0x040fe200078e00ff */
[----:B------:R-:W-:-:S03]  /*eb70*/  IADD3 R156, R251, 0x4, RZ ;  /* 0x00000004fb9c7810 */ /* 0x000fc60007ffe0ff */
[----:B------:R-:W-:Y:S02]  /*eb80*/  IMAD.MOV.U32 R131, RZ, RZ, R71 ;  /* 0x000000ffff837224 */ /* 0x000fe400078e0047 */
[C---:B------:R-:W-:Y:S01]  /*eb90*/  HMMA.16816.F32 R84, R4.reuse, R46, R84 ;  /* 0x0000002e0454723c */ /* 0x040fe20000001854 */
[----:B------:R-:W-:Y:S01]  /*eba0*/  IMAD.MOV.U32 R135, RZ, RZ, R252 ;  /* 0x000000ffff877224 */ /* 0x000fe200078e00fc */
[----:B------:R-:W-:Y:S02]  /*ebb0*/  @P0 LOP3.LUT R0, R0, 0x1, RZ, 0xfc, !PT ;  /* 0x0000000100000812 */ /* 0x000fe400078efcff */
[-C--:B------:R-:W-:Y:S02]  /*ebc0*/  ISETP.GE.AND P0, PT, R18, R204.reuse, PT ;  /* 0x000000cc1200720c */ /* 0x080fe40003f06270 */
[----:B------:R-:W-:Y:S02]  /*ebd0*/  LOP3.LUT P1, RZ, R0, 0x4, RZ, 0xc0, !PT ;  /* 0x0000000400ff7812 */ /* 0x000fe4000782c0ff */
[----:B------:R-:W-:Y:S01]  /*ebe0*/  ISETP.LT.OR P6, PT, R18, R201, P0 ;  /* 0x000000c91200720c */ /* 0x000fe200007c1670 */
[----:B-1----:R-:W-:Y:S01]  /*ebf0*/  HMMA.16816.F32 R96, R4, R28, R96 ;  /* 0x0000001c0460723c */ /* 0x002fe20000001860 */
[----:B------:R-:W-:-:S02]  /*ec00*/  ISETP.GE.AND P0, PT, R17, R204, PT ;  /* 0x000000cc1100720c */ /* 0x000fc40003f06270 */
[----:B------:R-:W-:Y:S02]  /*ec10*/  FSEL R64, R59, -INF , !P1 ;  /* 0xff8000003b407808 */ /* 0x000fe40004800000 */
[C---:B------:R-:W-:Y:S02]  /*ec20*/  ISETP.GE.AND P1, PT, R17.reuse, R205, PT ;  /* 0x000000cd1100720c */ /* 0x040fe40003f26270 */
[C---:B------:R-:W-:Y:S01]  /*ec30*/  ISETP.LT.OR P0, PT, R17.reuse, R201, P0 ;  /* 0x000000c91100720c */ /* 0x040fe20000701670 */
[----:B------:R-:W-:Y:S01]  /*ec40*/  HMMA.16816.F32 R80, R4, R30, R100 ;  /* 0x0000001e0450723c */ /* 0x000fe20000001864 */
[----:B------:R-:W-:Y:S02]  /*ec50*/  ISETP.LT.OR P5, PT, R17, R202, P1 ;  /* 0x000000ca1100720c */ /* 0x000fe40000fa1670 */
[C---:B------:R-:W-:Y:S02]  /*ec60*/  LOP3.LUT P4, RZ, R0.reuse, 0x1, RZ, 0xc0, !PT ;  /* 0x0000000100ff7812 */ /* 0x040fe4000788c0ff */
[----:B------:R-:W-:-:S02]  /*ec70*/  LOP3.LUT P1, RZ, R0, 0x2, RZ, 0xc0, !PT ;  /* 0x0000000200ff7812 */ /* 0x000fc4000782c0ff */
[----:B------:R-:W-:Y:S01]  /*ec80*/  P2R R0, PR, RZ, 0x1 ;  /* 0x00000001ff007803 */ /* 0x000fe20000000000 */
[----:B------:R-:W-:Y:S01]  /*ec90*/  HMMA.16816.F32 R116, R4, R50, R116 ;  /* 0x000000320474723c */ /* 0x000fe20000001874 */
[----:B------:R-:W-:Y:S02]  /*eca0*/  ISETP.GE.AND P0, PT, R16, R204, PT ;  /* 0x000000cc1000720c */ /* 0x000fe40003f06270 */
[----:B------:R-:W-:Y:S01]  /*ecb0*/  FSEL R112, R157, -INF , !P5 ;  /* 0xff8000009d707808 */ /* 0x000fe20006800000 */
[----:B------:R-:W-:Y:S01]  /*ecc0*/  IMAD.WIDE.U32 R156, R156, -0x326172a9, RZ ;  /* 0xcd9e8d579c9c7825 */ /* 0x000fe200078e00ff */
[----:B------:R-:W-:Y:S02]  /*ecd0*/  ISETP.NE.AND P5, PT, R0, RZ, PT ;  /* 0x000000ff0000720c */ /* 0x000fe40003fa5270 */
[----:B------:R-:W-:Y:S02]  /*ece0*/  FMNMX.FTZ R0, R224, R24, !PT ;  /* 0x00000018e0007209 */ /* 0x000fe40007810000 */
[----:B------:R-:W-:-:S02]  /*ecf0*/  ISETP.LT.OR P0, PT, R16, R201, P0 ;  /* 0x000000c91000720c */ /* 0x000fc40000701670 */
[----:B------:R-:W-:Y:S02]  /*ed00*/  FSEL R57, R162, -INF , !P1 ;  /* 0xff800000a2397808 */ /* 0x000fe40004800000 */
[----:B------:R-:W-:Y:S02]  /*ed10*/  FMNMX.FTZ R0, R23, R0, !PT ;  /* 0x0000000017007209 */ /* 0x000fe40007810000 */
[----:B------:R-:W-:Y:S02]  /*ed20*/  ISETP.GE.AND P1, PT, R16, R205, PT ;  /* 0x000000cd1000720c */ /* 0x000fe40003f26270 */
[----:B------:R-:W-:Y:S02]  /*ed30*/  P2R R3, PR, RZ, 0x1 ;  /* 0x00000001ff037803 */ /* 0x000fe40000000000 */
[----:B------:R-:W-:Y:S02]  /*ed40*/  ISETP.GE.AND P0, PT, R15, R204, PT ;  /* 0x000000cc0f00720c */ /* 0x000fe40003f06270 */
[----:B------:R-:W-:-:S02]  /*ed50*/  FMNMX.FTZ R0, R22, R0, !PT ;  /* 0x0000000016007209 */ /* 0x000fc40007810000 */
[----:B------:R-:W-:Y:S02]  /*ed60*/  ISETP.LT.OR P3, PT, R16, R202, P1 ;  /* 0x000000ca1000720c */ /* 0x000fe40000f61670 */
[C---:B------:R-:W-:Y:S02]  /*ed70*/  ISETP.GE.AND P1, PT, R15.reuse, R205, PT ;  /* 0x000000cd0f00720c */ /* 0x040fe40003f26270 */
[----:B------:R-:W-:Y:S02]  /*ed80*/  ISETP.LT.OR P0, PT, R15, R201, P0 ;  /* 0x000000c90f00720c */ /* 0x000fe40000701670 */
[----:B------:R-:W-:Y:S02]  /*ed90*/  FMNMX.FTZ R0, R21, R0, !PT ;  /* 0x0000000015007209 */ /* 0x000fe40007810000 */
[----:B------:R-:W-:Y:S02]  /*eda0*/  FSEL R59, R163, -INF , !P4 ;  /* 0xff800000a33b7808 */ /* 0x000fe40006000000 */
[----:B------:R-:W-:-:S02]  /*edb0*/  ISETP.LT.OR P4, PT, R15, R202, P1 ;  /* 0x000000ca0f00720c */ /* 0x000fc40000f81670 */
[----:B------:R-:W-:Y:S02]  /*edc0*/  P2R R2, PR, RZ, 0x1 ;  /* 0x00000001ff027803 */ /* 0x000fe40000000000 */
[----:B------:R-:W-:Y:S02]  /*edd0*/  FMNMX.FTZ R0, R56, R0, !PT ;  /* 0x0000000038007209 */ /* 0x000fe40007810000 */
[----:B------:R-:W-:Y:S02]  /*ede0*/  FSEL R129, R177, -INF , !P4 ;  /* 0xff800000b1817808 */ /* 0x000fe40006000000 */
[----:B------:R-:W-:Y:S02]  /*edf0*/  ISETP.NE.AND P4, PT, R2, RZ, PT ;  /* 0x000000ff0200720c */ /* 0x000fe40003f85270 */
        /* <DEDUP_REMOVED lines=8> */
[-C--:B------:R-:W-:Y:S02]  /*ee80*/  ISETP.GE.AND P1, PT, R14, R205.reuse, PT ;  /* 0x000000cd0e00720c */ /* 0x080fe40003f26270 */
[----:B------:R-:W-:Y:S02]  /*ee90*/  FSEL R128, R176, -INF , !P3 ;  /* 0xff800000b0807808 */ /* 0x000fe40005800000 */
[----:B------:R-:W-:Y:S02]  /*eea0*/  FMNMX.FTZ R2, R112, R2, !PT ;  /* 0x0000000270027209 */ /* 0x000fe40007810000 */
[----:B------:R-:W-:Y:S02]  /*eeb0*/  FMNMX.FTZ R0, R58, R0, !PT ;  /* 0x000000003a007209 */ /* 0x000fe40007810000 */
[----:B------:R-:W-:Y:S02]  /*eec0*/  ISETP.LT.OR P2, PT, R14, R202, P1 ;  /* 0x000000ca0e00720c */ /* 0x000fe40000f41670 */
[----:B------:R-:W-:-:S02]  /*eed0*/  ISETP.GE.AND P1, PT, R11, R205, PT ;  /* 0x000000cd0b00720c */ /* 0x000fc40003f26270 */
[----:B------:R-:W-:Y:S02]  /*eee0*/  ISETP.GE.AND P0, PT, R14, R204, PT ;  /* 0x000000cc0e00720c */ /* 0x000fe40003f06270 */
[----:B------:R-:W-:Y:S02]  /*eef0*/  FMNMX.FTZ R2, R128, R2, !PT ;  /* 0x0000000280027209 */ /* 0x000fe40007810000 */
[----:B------:R-:W-:Y:S02]  /*ef00*/  FMNMX.FTZ R0, R64, R0, !PT ;  /* 0x0000000040007209 */ /* 0x000fe40007810000 */
[----:B------:R-:W-:Y:S02]  /*ef10*/  FSEL R130, R158, -INF , !P6 ;  /* 0xff8000009e827808 */ /* 0x000fe40007000000 */
[----:B------:R-:W-:Y:S02]  /*ef20*/  ISETP.LT.OR P3, PT, R11, R202, P1 ;  /* 0x000000ca0b00720c */ /* 0x000fe40000f61670 */
[----:B------:R-:W-:-:S02]  /*ef30*/  ISETP.LT.OR P6, PT, R14, R201, P0 ;  /* 0x000000c90e00720c */ /* 0x000fc400007c1670 */
[----:B------:R-:W-:Y:S02]  /*ef40*/  ISETP.GE.AND P1, PT, R8, R205, PT ;  /* 0x000000cd0800720c */ /* 0x000fe40003f26270 */
[----:B------:R-:W-:Y:S02]  /*ef50*/  FSEL R180, R180, -INF , !P2 ;  /* 0xff800000b4b47808 */ /* 0x000fe40005000000 */
[----:B------:R-:W-:Y:S02]  /*ef60*/  FMNMX.FTZ R2, R129, R2, !PT ;  /* 0x0000000281027209 */ /* 0x000fe40007810000 */
[----:B------:R-:W-:Y:S02]  /*ef70*/  ISETP.GE.AND P0, PT, R11, R204, PT ;  /* 0x000000cc0b00720c */ /* 0x000fe40003f06270 */
[----:B------:R-:W-:Y:S02]  /*ef80*/  FMNMX.FTZ R0, R57, R0, !PT ;  /* 0x0000000039007209 */ /* 0x000fe40007810000 */
[----:B------:R-:W-:-:S02]  /*ef90*/  FSEL R134, R159, -INF , !P5 ;  /* 0xff8000009f867808 */ /* 0x000fc40006800000 */
[----:B------:R-:W-:Y:S02]  /*efa0*/  ISETP.LT.OR P1, PT, R8, R202, P1 ;  /* 0x000000ca0800720c */ /* 0x000fe40000f21670 */
[----:B------:R-:W-:Y:S02]  /*efb0*/  FSEL R181, R181, -INF , !P3 ;  /* 0xff800000b5b57808 */ /* 0x000fe40005800000 */
[----:B------:R-:W-:Y:S02]  /*efc0*/  FMNMX.FTZ R2, R180, R2, !PT ;  /* 0x00000002b4027209 */ /* 0x000fe40007810000 */
[----:B------:R-:W-:Y:S02]  /*efd0*/  ISETP.LT.OR P5, PT, R11, R201, P0 ;  /* 0x000000c90b00720c */ /* 0x000fe400007a1670 */
[----:B------:R-:W-:Y:S02]  /*efe0*/  FMNMX.FTZ R0, R59, R0, !PT ;  /* 0x000000003b007209 */ /* 0x000fe40007810000 */
[----:B------:R-:W-:-:S02]  /*eff0*/  ISETP.GE.AND P0, PT, R8, R204, PT ;  /* 0x000000cc0800720c */ /* 0x000fc40003f06270 */
[----:B------:R-:W-:Y:S02]  /*f000*/  ISETP.NE.AND P3, PT, R3, RZ, PT ;  /* 0x000000ff0300720c */ /* 0x000fe40003f65270 */
[----:B------:R-:W-:Y:S02]  /*f010*/  FSEL R172, R172, -INF , !P1 ;  /* 0xff800000acac7808 */ /* 0x000fe40004800000 */
[----:B------:R-:W-:Y:S02]  /*f020*/  FMNMX.FTZ R2, R181, R2, !PT ;  /* 0x00000002b5027209 */ /* 0x000fe40007810000 */
[----:B------:R-:W-:Y:S02]  /*f030*/  FMNMX.FTZ R3, R130, R0, !PT ;  /* 0x0000000082037209 */ /* 0x000fe40007810000 */
[----:B------:R-:W-:Y:S02]  /*f040*/  ISETP.LT.OR P2, PT, R8, R201, P0 ;  /* 0x000000c90800720c */ /* 0x000fe40000741670 */
[----:B------:R-:W-:-:S02]  /*f050*/  ISETP.GE.AND P0, PT, R36, R205, PT ;  /* 0x000000cd2400720c */ /* 0x000fc40003f06270 */
[----:B------:R-:W-:Y:S02]  /*f060*/  FMNMX.FTZ R0, R172, R2, !PT ;  /* 0x00000002ac007209 */ /* 0x000fe40007810000 */
[----:B------:R-:W-:Y:S02]  /*f070*/  FSEL R132, R178, -INF , !P3 ;  /* 0xff800000b2847808 */ /* 0x000fe40005800000 */
[----:B------:R-:W-:Y:S02]  /*f080*/  FMNMX.FTZ R2, R134, R3, !PT ;  /* 0x0000000386027209 */ /* 0x000fe40007810000 */
[----:B------:R-:W-:Y:S02]  /*f090*/  ISETP.LT.OR P0, PT, R36, R202, P0 ;  /* 0x000000ca2400720c */ /* 0x000fe40000701670 */
[----:B------:R-:W-:Y:S02]  /*f0a0*/  FSEL R133, R179, -INF , !P4 ;  /* 0xff800000b3857808 */ /* 0x000fe40006000000 */
[----:B------:R-:W-:-:S02]  /*f0b0*/  FMNMX.FTZ R2, R132, R2, !PT ;  /* 0x0000000284027209 */ /* 0x000fc40007810000 */
[----:B------:R-:W-:Y:S02]  /*f0c0*/  FSEL R173, R173, -INF , !P0 ;  /* 0xff800000adad7808 */ /* 0x000fe40004000000 */
[----:B------:R-:W-:Y:S02]  /*f0d0*/  FSEL R182, R182, -INF , !P6 ;  /* 0xff800000b6b67808 */ /* 0x000fe40007000000 */
[----:B------:R-:W-:Y:S02]  /*f0e0*/  FMNMX.FTZ R2, R133, R2, !PT ;  /* 0x0000000285027209 */ /* 0x000fe40007810000 */
[----:B------:R-:W-:Y:S02]  /*f0f0*/  FMNMX.FTZ R0, R173, R0, !PT ;  /* 0x00000000ad007209 */ /* 0x000fe40007810000 */
[----:B------:R-:W-:Y:S02]  /*f100*/  ISETP.GE.AND P0, PT, R36, R204, PT ;  /* 0x000000cc2400720c */ /* 0x000fe40003f06270 */
[----:B------:R-:W-:Y:S01]  /*f110*/  FSEL R183, R183, -INF , !P5 ;  /* 0xff800000b7b77808 */ /* 0x000fe20006800000 */
[----:B------:R-:W1:Y:S01]  /*f120*/  SHFL.BFLY PT, R6, R0, 0x2, 0x1f ;  /* 0x0c401f0000067f89 */ /* 0x000e6200000e0000 */
[----:B------:R-:W-:-:S02]  /*f130*/  FMNMX.FTZ R2, R182, R2, !PT ;  /* 0x00000002b6027209 */ /* 0x000fc40007810000 */
[----:B------:R-:W-:Y:S02]  /*f140*/  ISETP.LT.OR P0, PT, R36, R201, P0 ;  /* 0x000000c92400720c */ /* 0x000fe40000701670 */
[----:B------:R-:W-:Y:S02]  /*f150*/  FSEL R174, R174, -INF , !P2 ;  /* 0xff800000aeae7808 */ /* 0x000fe40005000000 */
[----:B------:R-:W-:Y:S02]  /*f160*/  FMNMX.FTZ R2, R183, R2, !PT ;  /* 0x00000002b7027209 */ /* 0x000fe40007810000 */
[----:B------:R-:W-:Y:S02]  /*f170*/  FSEL R175, R175, -INF , !P0 ;  /* 0xff800000afaf7808 */ /* 0x000fe40004000000 */
[----:B------:R-:W-:Y:S02]  /*f180*/  FMNMX.FTZ R2, R174, R2, !PT ;  /* 0x00000002ae027209 */ /* 0x000fe40007810000 */
[----:B------:R-:W-:-:S02]  /*f190*/  LOP3.LUT R3, R13, UR15, R114, 0x96, !PT ;  /* 0x0000000f0d037c12 */ /* 0x000fc4000f8e9672 */
[----:B------:R-:W-:Y:S02]  /*f1a0*/  FMNMX.FTZ R4, R175, R2, !PT ;  /* 0x00000002af047209 */ /* 0x000fe40007810000 */
[----:B------:R-:W-:Y:S02]  /*f1b0*/  LOP3.LUT R2, R115, R250, RZ, 0x3c, !PT ;  /* 0x000000fa73027212 */ /* 0x000fe400078e3cff */
[----:B------:R-:W-:Y:S01]  /*f1c0*/  LOP3.LUT R5, R233, UR13, R12, 0x96, !PT ;  /* 0x0000000de9057c12 */ /* 0x000fe2000f8e960c */
[----:B------:R-:W2:Y:S01]  /*f1d0*/  SHFL.BFLY PT, R7, R4, 0x2, 0x1f ;  /* 0x0c401f0004077f89 */ /* 0x000ea200000e0000 */
[----:B------:R-:W-:Y:S01]  /*f1e0*/  LOP3.LUT R16, R39, UR7, R40, 0x96, !PT ;  /* 0x0000000727107c12 */ /* 0x000fe2000f8e9628 */
[----:B------:R-:W-:Y:S02]  /*f1f0*/  IMAD R74, R2, -0x2daee0ad, RZ ;  /* 0xd2511f53024a7824 */ /* 0x000fe400078e02ff */
[----:B------:R-:W-:Y:S01]  /*f200*/  IMAD.WIDE.U32 R2, R3, -0x2daee0ad, RZ ;  /* 0xd2511f5303027825 */ /* 0x000fe200078e00ff */
[----:B-1----:R-:W-:Y:S01]  /*f210*/  FMNMX.FTZ R0, R0, R6, !PT ;  /* 0x0000000600007209 */ /* 0x002fe20007810000 */
[----:B------:R-:W-:Y:S02]  /*f220*/  LDSM.16.MT88.4 R36, [R187+0x6800] ;  /* 0x00680000bb24783b */ /* 0x000fe40000004200 */
[----:B------:R-:W-:Y:S01]  /*f230*/  IMAD.WIDE.U32 R12, R5, -0x2daee0ad, RZ ;  /* 0xd2511f53050c7825 */ /* 0x000fe200078e00ff */
[----:B------:R-:W-:Y:S01]  /*f240*/  LOP3.LUT R3, R3, UR12, R74, 0x96, !PT ;  /* 0x0000000c03037c12 */ /* 0x000fe2000f8e964a */
[----:B------:R-:W1:Y:S03]  /*f250*/  SHFL.BFLY PT, R6, R0, 0x1, 0x1f ;  /* 0x0c201f0000067f89 */ /* 0x000e6600000e0000 */
[----:B------:R-:W-:Y:S01]  /*f260*/  LOP3.LUT R5, R13, UR10, R2, 0x96, !PT ;  /* 0x0000000a0d057c12 */ /* 0x000fe2000f8e9602 */
[----:B------:R-:W-:-:S04]  /*f270*/  IMAD.WIDE.U32 R2, R3, -0x326172a9, RZ ;  /* 0xcd9e8d5703027825 */ /* 0x000fc800078e00ff */
[----:B------:R-:W-:Y:S01]  /*f280*/  IMAD.WIDE.U32 R102, R5, -0x326172a9, RZ ;  /* 0xcd9e8d5705667825 */ /* 0x000fe200078e00ff */
[----:B------:R-:W-:-:S04]  /*f290*/  LOP3.LUT R3, R3, UR11, R232, 0x96, !PT ;  /* 0x0000000b03037c12 */ /* 0x000fc8000f8e96e8 */
[----:B------:R-:W-:Y:S01]  /*f2a0*/  LOP3.LUT R5, R103, UR9, R2, 0x96, !PT ;  /* 0x0000000967057c12 */ /* 0x000fe2000f8e9602 */
[----:B------:R-:W-:Y:S01]  /*f2b0*/  IMAD.WIDE.U32 R2, R3, -0x2daee0ad, RZ ;  /* 0xd2511f5303027825 */ /* 0x000fe200078e00ff */
[----:B--2---:R-:W-:-:S03]  /*f2c0*/  FMNMX.FTZ R4, R4, R7, !PT ;  /* 0x0000000704047209 */ /* 0x004fc60007810000 */
[----:B------:R-:W-:Y:S01]  /*f2d0*/  IMAD.WIDE.U32 R100, R5, -0x2daee0ad, RZ ;  /* 0xd2511f5305647825 */ /* 0x000fe200078e00ff */
[----:B------:R-:W-:Y:S01]  /*f2e0*/  LOP3.LUT R7, R3, UR8, R12, 0x96, !PT ;  /* 0x0000000803077c12 */ /* 0x000fe2000f8e960c */
[----:B------:R-:W2:Y:S03]  /*f2f0*/  SHFL.BFLY PT, R5, R4, 0x1, 0x1f ;  /* 0x0c201f0004057f89 */ /* 0x000ea600000e0000 */
[----:B------:R-:W-:Y:S01]  /*f300*/  LOP3.LUT R2, R101, UR6, R2, 0x96, !PT ;  /* 0x0000000665027c12 */ /* 0x000fe2000f8e9602 */
[----:B------:R-:W-:Y:S01]  /*f310*/  IMAD.WIDE.U32 R32, R7, -0x326172a9, RZ ;  /* 0xcd9e8d5707207825 */ /* 0x000fe200078e00ff */
[----:B-1----:R-:W-:-:S03]  /*f320*/  FMNMX.FTZ R72, R0, R6, !PT ;  /* 0x0000000600487209 */ /* 0x002fc60007810000 */
[----:B------:R-:W-:Y:S01]  /*f330*/  IMAD.WIDE.U32 R2, R2, -0x326172a9, RZ ;  /* 0xcd9e8d5702027825 */ /* 0x000fe200078e00ff */
[----:B------:R-:W-:-:S03]  /*f340*/  FSETP.NEU.FTZ.AND P1, PT, R72, -INF , PT ;  /* 0xff8000004800780b */ /* 0x000fc60003f3d000 */
[----:B------:R-:W-:Y:S01]  /*f350*/  FMUL.FTZ R0, R72, c[0x0][0x23c] ;  /* 0x00008f0048007a20 */ /* 0x000fe20000410000 */
[C---:B------:R-:W-:Y:S02]  /*f360*/  LOP3.LUT R6, R2.reuse, 0xffff, RZ, 0xc0, !PT ;  /* 0x0000ffff02067812 */ /* 0x040fe400078ec0ff */
[----:B------:R-:W-:Y:S02]  /*f370*/  LOP3.LUT R8, R2, 0xff, RZ, 0xc0, !PT ;  /* 0x000000ff02087812 */ /* 0x000fe400078ec0ff */
[----:B------:R-:W-:Y:S02]  /*f380*/  FSEL R0, R0, RZ, P1 ;  /* 0x000000ff00007208 */ /* 0x000fe40000800000 */
[----:B------:R-:W-:-:S04]  /*f390*/  SHF.R.U32.HI R6, RZ, 0x8, R6 ;  /* 0x00000008ff067819 */ /* 0x000fc80000011606 */
[----:B------:R-:W-:Y:S02]  /*f3a0*/  PRMT R12, R8, 0x5410, R6 ;  /* 0x00005410080c7816 */ /* 0x000fe40000000006 */
[----:B--2---:R-:W-:Y:S01]  /*f3b0*/  FMNMX.FTZ R71, R4, R5, !PT ;  /* 0x0000000504477209 */ /* 0x004fe20007810000 */
[----:B------:R-:W-:Y:S01]  /*f3c0*/  FFMA.FTZ R4, R24, c[0x0][0x23c], -R0 ;  /* 0x00008f0018047a23 */ /* 0x000fe20000010800 */
[--C-:B------:R-:W-:Y:S02]  /*f3d0*/  SHF.R.U32.HI R5, RZ, 0x10, R2.reuse ;  /* 0x00000010ff057819 */ /* 0x100fe40000011602 */
[----:B------:R-:W-:Y:S01]  /*f3e0*/  SHF.R.U32.HI R2, RZ, 0x18, R2 ;  /* 0x00000018ff027819 */ /* 0x000fe20000011602 */
[----:B------:R1:W-:Y:S01]  /*f3f0*/  MUFU.EX2 R170, R4 ;  /* 0x0000000400aa7308 */ /* 0x0003e20000000800 */
[----:B------:R-:W-:Y:S02]  /*f400*/  LOP3.LUT R5, R5, 0xff, RZ, 0xc0, !PT ;  /* 0x000000ff05057812 */ /* 0x000fe400078ec0ff */
[----:B------:R-:W-:-:S02]  /*f410*/  FSETP.NEU.FTZ.AND P0, PT, R71, -INF , PT ;  /* 0xff8000004700780b */ /* 0x000fc40003f1d000 */
        /* <DEDUP_REMOVED lines=25> */
[----:B------:R-:W-:Y:S02]  /*f5b0*/  FFMA.FTZ R2, R27, c[0x0][0x23c], -R8 ;  /* 0x00008f001b027a23 */ /* 0x000fe40000010808 */
[----:B------:R-:W-:Y:S02]  /*f5c0*/  LDSM.16.MT88.4 R24, [R188+0x6800] ;  /* 0x00680000bc18783b */ /* 0x000fe40000004200 */
[----:B------:R-:W-:Y:S01]  /*f5d0*/  FADD.FTZ R5, R223, -R3 ;  /* 0x80000003df057221 */ /* 0x000fe20000010000 */
[----:B--2---:R-:W-:Y:S01]  /*f5e0*/  F2FP.PACK_AB R3, R169, R252 ;  /* 0x000000fca903723e */ /* 0x004fe200000000ff */
[----:B------:R2:W-:Y:S01]  /*f5f0*/  MUFU.EX2 R166, R2 ;  /* 0x0000000200a67308 */ /* 0x0005e20000000800 */
[----:B------:R-:W-:-:S02]  /*f600*/  IMAD.MOV.U32 R223, RZ, RZ, R131 ;  /* 0x000000ffffdf7224 */ /* 0x000fc400078e0083 */
[----:B------:R-:W-:Y:S01]  /*f610*/  FMUL.FTZ R5, R5, c[0x0][0x23c] ;  /* 0x00008f0005057a20 */ /* 0x000fe20000410000 */
[----:B-1----:R-:W-:-:S04]  /*f620*/  FSEL R4, R72, RZ, P1 ;  /* 0x000000ff48047208 */ /* 0x002fc80000800000 */
[----:B------:R1:W4:Y:S01]  /*f630*/  MUFU.EX2 R65, R5 ;  /* 0x0000000500417308 */ /* 0x0003220000000800 */
[----:B------:R-:W-:Y:S02]  /*f640*/  FADD.FTZ R4, R224, -R4 ;  /* 0x80000004e0047221 */ /* 0x000fe40000010000 */
[----:B------:R-:W-:Y:S01]  /*f650*/  IMAD.MOV.U32 R224, RZ, RZ, R135 ;  /* 0x000000ffffe07224 */ /* 0x000fe200078e0087 */
[----:B--2---:R-:W-:Y:S01]  /*f660*/  HSET2.LE.AND R2, R12, R208, PT ;  /* 0x000000d00c027233 */ /* 0x004fe20003803000 */
[----:B------:R-:W-:-:S04]  /*f670*/  FMUL.FTZ R4, R4, c[0x0][0x23c] ;  /* 0x00008f0004047a20 */ /* 0x000fc80000410000 */
[----:B------:R-:W-:Y:S01]  /*f680*/  LOP3.LUT R14, R2, R3, RZ, 0xc0, !PT ;  /* 0x00000003020e7212 */ /* 0x000fe200078ec0ff */
[--C-:B------:R-:W-:Y:S01]  /*f690*/  HSET2.LE.AND R2, R11, R208.reuse, PT ;  /* 0x000000d00b027233 */ /* 0x100fe20003803000 */
[----:B---3--:R-:W-:Y:S01]  /*f6a0*/  F2FP.PACK_AB R3, R178, R179 ;  /* 0x000000b3b203723e */ /* 0x008fe200000000ff */
[----:B------:R2:W3:Y:S01]  /*f6b0*/  MUFU.EX2 R66, R4 ;  /* 0x0000000400427308 */ /* 0x0004e20000000800 */
[----:B-1----:R-:W-:Y:S02]  /*f6c0*/  FFMA.FTZ R5, R140, c[0x0][0x23c], -R9 ;  /* 0x00008f008c057a23 */ /* 0x002fe40000010809 */
[----:B------:R-:W-:Y:S01]  /*f6d0*/  LOP3.LUT R15, R2, R3, RZ, 0xc0, !PT ;  /* 0x00000003020f7212 */ /* 0x000fe200078ec0ff */
[--C-:B------:R-:W-:Y:S01]  /*f6e0*/  HSET2.LE.AND R2, R7, R208.reuse, PT ;  /* 0x000000d007027233 */ /* 0x100fe20003803000 */
[----:B------:R-:W-:Y:S01]  /*f6f0*/  F2FP.PACK_AB R3, R168, R170 ;  /* 0x000000aaa803723e */ /* 0x000fe200000000ff */
[----:B----4-:R-:W-:Y:S02]  /*f700*/  FMUL.FTZ R94, R94, R65 ;  /* 0x000000415e5e7220 */ /* 0x010fe40000410000 */
[----:B------:R1:W-:Y:S01]  /*f710*/  MUFU.EX2 R163, R5 ;  /* 0x0000000500a37308 */ /* 0x0003e20000000800 */
[----:B------:R-:W-:Y:S01]  /*f720*/  LOP3.LUT R12, R2, R3, RZ, 0xc0, !PT ;  /* 0x00000003020c7212 */ /* 0x000fe200078ec0ff */
[----:B------:R-:W-:Y:S01]  /*f730*/  HSET2.LE.AND R2, R6, R208, PT ;  /* 0x000000d006027233 */ /* 0x000fe20003803000 */
[----:B------:R-:W-:Y:S01]  /*f740*/  F2FP.PACK_AB R3, R166, R167 ;  /* 0x000000a7a603723e */ /* 0x000fe200000000ff */
[----:B------:R-:W-:-:S02]  /*f750*/  FMUL.FTZ R95, R95, R65 ;  /* 0x000000415f5f7220 */ /* 0x000fc40000410000 */
[----:B------:R-:W-:Y:S01]  /*f760*/  FMUL.FTZ R106, R106, R65 ;  /* 0x000000416a6a7220 */ /* 0x000fe20000410000 */
[----:B------:R-:W-:Y:S01]  /*f770*/  LOP3.LUT R13, R2, R3, RZ, 0xc0, !PT ;  /* 0x00000003020d7212 */ /* 0x000fe200078ec0ff */
[--C-:B------:R-:W-:Y:S02]  /*f780*/  FFMA.FTZ R2, R54, c[0x0][0x23c], -R9.reuse ;  /* 0x00008f0036027a23 */ /* 0x100fe40000010809 */
[--C-:B--2---:R-:W-:Y:S02]  /*f790*/  FFMA.FTZ R4, R55, c[0x0][0x23c], -R9.reuse ;  /* 0x00008f0037047a23 */ /* 0x104fe40000010809 */
[----:B------:R2:W-:Y:S01]  /*f7a0*/  MUFU.EX2 R165, R2 ;  /* 0x0000000200a57308 */ /* 0x0005e20000000800 */
[-C--:B---3--:R-:W-:Y:S02]  /*f7b0*/  FMUL.FTZ R92, R92, R66.reuse ;  /* 0x000000425c5c7220 */ /* 0x088fe40000410000 */
[----:B------:R-:W-:Y:S02]  /*f7c0*/  FMUL.FTZ R93, R93, R66 ;  /* 0x000000425d5d7220 */ /* 0x000fe40000410000 */
[----:B-1----:R-:W-:-:S02]  /*f7d0*/  FFMA.FTZ R5, R141, c[0x0][0x23c], -R9 ;  /* 0x00008f008d057a23 */ /* 0x002fc40000010809 */
[-C--:B------:R-:W-:Y:S01]  /*f7e0*/  FMUL.FTZ R104, R104, R66.reuse ;  /* 0x0000004268687220 */ /* 0x080fe20000410000 */
[----:B------:R1:W-:Y:S01]  /*f7f0*/  MUFU.EX2 R164, R4 ;  /* 0x0000000400a47308 */ /* 0x0003e20000000800 */
[-C--:B------:R-:W-:Y:S01]  /*f800*/  FMUL.FTZ R105, R105, R66.reuse ;  /* 0x0000004269697220 */ /* 0x080fe20000410000 */
[C---:B------:R-:W-:Y:S01]  /*f810*/  HMMA.16816.F32 R92, R12.reuse, R28, R92 ;  /* 0x0000001c0c5c723c */ /* 0x040fe2000000185c */
[-C--:B------:R-:W-:Y:S02]  /*f820*/  FMUL.FTZ R107, R107, R65.reuse ;  /* 0x000000416b6b7220 */ /* 0x080fe40000410000 */
[-C--:B------:R-:W-:Y:S02]  /*f830*/  FMUL.FTZ R76, R76, R66.reuse ;  /* 0x000000424c4c7220 */ /* 0x080fe40000410000 */
[-C--:B------:R-:W-:Y:S01]  /*f840*/  FMUL.FTZ R77, R77, R66.reuse ;  /* 0x000000424d4d7220 */ /* 0x080fe20000410000 */
[----:B------:R3:W4:Y:S01]  /*f850*/  MUFU.EX2 R162, R5 ;  /* 0x0000000500a27308 */ /* 0x0007220000000800 */
[----:B--2---:R-:W-:Y:S01]  /*f860*/  IMAD.WIDE.U32 R2, R16, -0x2daee0ad, RZ ;  /* 0xd2511f5310027825 */ /* 0x004fe200078e00ff */
[C---:B------:R-:W-:Y:S01]  /*f870*/  HMMA.16816.F32 R104, R12.reuse, R30, R104 ;  /* 0x0000001e0c68723c */ /* 0x040fe20000001868 */
[----:B------:R-:W-:Y:S02]  /*f880*/  LDSM.16.MT88.4 R28, [R186+0x6800] ;  /* 0x00680000ba1c783b */ /* 0x000fe40000004200 */
[-C--:B------:R-:W-:Y:S01]  /*f890*/  FMUL.FTZ R78, R78, R65.reuse ;  /* 0x000000414e4e7220 */ /* 0x080fe20000410000 */
[----:B------:R-:W-:Y:S01]  /*f8a0*/  SHF.R.U32.HI R7, RZ, 0x10, R2 ;  /* 0x00000010ff077819 */ /* 0x000fe20000011602 */
[-C--:B------:R-:W-:Y:S01]  /*f8b0*/  FMUL.FTZ R79, R79, R65.reuse ;  /* 0x000000414f4f7220 */ /* 0x080fe20000410000 */
[----:B-1----:R-:W-:Y:S01]  /*f8c0*/  LOP3.LUT R4, R3, UR16, R52, 0x96, !PT ;  /* 0x0000001003047c12 */ /* 0x002fe2000f8e9634 */
[-C--:B------:R-:W-:Y:S01]  /*f8d0*/  FMUL.FTZ R88, R88, R66.reuse ;  /* 0x0000004258587220 */ /* 0x080fe20000410000 */
[C---:B------:R-:W-:Y:S01]  /*f8e0*/  LOP3.LUT R3, R2.reuse, 0xffff, RZ, 0xc0, !PT ;  /* 0x0000ffff02037812 */ /* 0x040fe200078ec0ff */
[-C--:B------:R-:W-:Y:S01]  /*f8f0*/  FMUL.FTZ R89, R89, R66.reuse ;  /* 0x0000004259597220 */ /* 0x080fe20000410000 */
[----:B------:R-:W-:Y:S01]  /*f900*/  LOP3.LUT R11, R2, 0xff, RZ, 0xc0, !PT ;  /* 0x000000ff020b7812 */ /* 0x000fe200078ec0ff */
[-C--:B------:R-:W-:Y:S01]  /*f910*/  FMUL.FTZ R90, R90, R65.reuse ;  /* 0x000000415a5a7220 */ /* 0x080fe20000410000 */
[----:B------:R-:W-:Y:S01]  /*f920*/  SHF.R.U32.HI R16, RZ, 0x18, R2 ;  /* 0x00000018ff107819 */ /* 0x000fe20000011602 */
[-C--:B------:R-:W-:Y:S01]  /*f930*/  FMUL.FTZ R91, R91, R65.reuse ;  /* 0x000000415b5b7220 */ /* 0x080fe20000410000 */
[----:B------:R-:W-:Y:S01]  /*f940*/  SHF.R.U32.HI R6, RZ, 0x8, R3 ;  /* 0x00000008ff067819 */ /* 0x000fe20000011603 */
[--C-:B------:R-:W-:Y:S01]  /*f950*/  FFMA.FTZ R3, R146, c[0x0][0x23c], -R10.reuse ;  /* 0x00008f0092037a23 */ /* 0x100fe2000001080a */
[----:B------:R-:W-:Y:S01]  /*f960*/  LOP3.LUT R2, R7, 0xff, RZ, 0xc0, !PT ;  /* 0x000000ff07027812 */ /* 0x000fe200078ec0ff */
[----:B---3--:R-:W-:Y:S01]  /*f970*/  FFMA.FTZ R5, R142, c[0x0][0x23c], -R10 ;  /* 0x00008f008e057a23 */ /* 0x008fe2000001080a */
[----:B------:R-:W-:Y:S01]  /*f980*/  LOP3.LUT R17, R4, 0xff, RZ, 0xc0, !PT ;  /* 0x000000ff04117812 */ /* 0x000fe200078ec0ff */
[----:B------:R1:W-:Y:S01]  /*f990*/  MUFU.EX2 R159, R3 ;  /* 0x00000003009f7308 */ /* 0x0003e20000000800 */
[----:B------:R-:W-:Y:S01]  /*f9a0*/  PRMT R20, R2, 0x5410, R16 ;  /* 0x0000541002147816 */ /* 0x000fe20000000010 */
[-C--:B------:R-:W-:Y:S01]  /*f9b0*/  FMUL.FTZ R108, R108, R66.reuse ;  /* 0x000000426c6c7220 */ /* 0x080fe20000410000 */
[----:B------:R-:W-:Y:S01]  /*f9c0*/  LOP3.LUT R2, R4, 0xffff, RZ, 0xc0, !PT ;  /* 0x0000ffff04027812 */ /* 0x000fe200078ec0ff */
[-C--:B------:R-:W-:Y:S01]  /*f9d0*/  FMUL.FTZ R109, R109, R66.reuse ;  /* 0x000000426d6d7220 */ /* 0x080fe20000410000 */
[----:B------:R-:W-:Y:S01]  /*f9e0*/  SHF.R.U32.HI R16, RZ, 0x18, R4 ;  /* 0x00000018ff107819 */ /* 0x000fe20000011604 */
[-C--:B------:R-:W-:Y:S01]  /*f9f0*/  FMUL.FTZ R110, R110, R65.reuse ;  /* 0x000000416e6e7220 */ /* 0x080fe20000410000 */
[----:B------:R-:W-:Y:S01]  /*fa00*/  PRMT R11, R11, 0x5410, R6 ;  /* 0x000054100b0b7816 */ /* 0x000fe20000000006 */
[----:B------:R2:W-:Y:S01]  /*fa10*/  MUFU.EX2 R161, R5 ;  /* 0x0000000500a17308 */ /* 0x0005e20000000800 */
[----:B------:R-:W-:Y:S01]  /*fa20*/  SHF.R.U32.HI R7, RZ, 0x8, R2 ;  /* 0x00000008ff077819 */ /* 0x000fe20000011602 */
[----:B------:R-:W-:Y:S01]  /*fa30*/  FMUL.FTZ R111, R111, R65 ;  /* 0x000000416f6f7220 */ /* 0x000fe20000410000 */
[----:B------:R-:W-:Y:S01]  /*fa40*/  HMMA.16816.F32 R76, R12, R44, R76 ;  /* 0x0000002c0c4c723c */ /* 0x000fe2000000184c */
[----:B------:R-:W-:Y:S01]  /*fa50*/  HSET2.LE.AND R2, R11, R208, PT ;  /* 0x000000d00b027233 */ /* 0x000fe20003803000 */
[----:B------:R-:W-:-:S02]  /*fa60*/  FMUL.FTZ R120, R120, R66 ;  /* 0x0000004278787220 */ /* 0x000fc40000410000 */
[----:B------:R-:W-:Y:S01]  /*fa70*/  FMUL.FTZ R121, R121, R66 ;  /* 0x0000004279797220 */ /* 0x000fe20000410000 */
[----:B-1----:R-:W-:Y:S01]  /*fa80*/  SHF.R.U32.HI R3, RZ, 0x10, R4 ;  /* 0x00000010ff037819 */ /* 0x002fe20000011604 */
[----:B------:R-:W-:Y:S02]  /*fa90*/  FFMA.FTZ R4, R143, c[0x0][0x23c], -R10 ;  /* 0x00008f008f047a23 */ /* 0x000fe4000001080a */
[----:B------:R-:W-:Y:S01]  /*faa0*/  FMUL.FTZ R122, R122, R65 ;  /* 0x000000417a7a7220 */ /* 0x000fe20000410000 */
[----:B------:R-:W-:Y:S01]  /*fab0*/  LOP3.LUT R6, R3, 0xff, RZ, 0xc0, !PT ;  /* 0x000000ff03067812 */ /* 0x000fe200078ec0ff */
[----:B------:R1:W3:Y:S01]  /*fac0*/  MUFU.EX2 R160, R4 ;  /* 0x0000000400a07308 */ /* 0x0002e20000000800 */
[----:B----4-:R-:W-:Y:S01]  /*fad0*/  F2FP.PACK_AB R3, R162, R163 ;  /* 0x000000a3a203723e */ /* 0x010fe200000000ff */
[----:B------:R-:W-:Y:S01]  /*fae0*/  FMUL.FTZ R123, R123, R65 ;  /* 0x000000417b7b7220 */ /* 0x000fe20000410000 */
[----:B--2---:R-:W-:Y:S01]  /*faf0*/  PRMT R5, R6, 0x5410, R16 ;  /* 0x0000541006057816 */ /* 0x004fe20000000010 */
[----:B------:R-:W-:Y:S01]  /*fb00*/  HMMA.16816.F32 R88, R12, R46, R88 ;  /* 0x0000002e0c58723c */ /* 0x000fe20000001858 */
[----:B------:R-:W-:Y:S01]  /*fb10*/  LOP3.LUT R6, R2, R3, RZ, 0xc0, !PT ;  /* 0x0000000302067212 */ /* 0x000fe200078ec0ff */
[----:B------:R-:W-:-:S02]  /*fb20*/  FFMA.FTZ R2, R147, c[0x0][0x23c], -R10 ;  /* 0x00008f0093027a23 */ /* 0x000fc4000001080a */
[-C--:B------:R-:W-:Y:S02]  /*fb30*/  FMUL.FTZ R124, R124, R66.reuse ;  /* 0x000000427c7c7220 */ /* 0x080fe40000410000 */
[----:B------:R2:W4:Y:S01]  /*fb40*/  MUFU.EX2 R158, R2 ;  /* 0x00000002009e7308 */ /* 0x0005220000000800 */
[-C--:B------:R-:W-:Y:S01]  /*fb50*/  FMUL.FTZ R125, R125, R66.reuse ;  /* 0x000000427d7d7220 */ /* 0x080fe20000410000 */
[C---:B------:R-:W-:Y:S01]  /*fb60*/  HMMA.16816.F32 R44, R12.reuse, R48, R108 ;  /* 0x000000300c2c723c */ /* 0x040fe2000000186c */
[-C--:B------:R-:W-:Y:S02]  /*fb70*/  FMUL.FTZ R126, R126, R65.reuse ;  /* 0x000000417e7e7220 */ /* 0x080fe40000410000 */
[----:B------:R-:W-:Y:S01]  /*fb80*/  FMUL.FTZ R127, R127, R65 ;  /* 0x000000417f7f7220 */ /* 0x000fe20000410000 */
[----:B-1----:R-:W-:Y:S01]  /*fb90*/  PRMT R4, R17, 0x5410, R7 ;  /* 0x0000541011047816 */ /* 0x002fe20000000007 */
[-C--:B------:R-:W-:Y:S01]  /*fba0*/  FMUL.FTZ R136, R136, R66.reuse ;  /* 0x0000004288887220 */ /* 0x080fe20000410000 */
[----:B------:R-:W1:Y:S01]  /*fbb0*/  LDSM.16.MT88.4 R16, [R185+0x6800] ;  /* 0x00680000b910783b */ /* 0x000e620000004200 */
[----:B---3--:R-:W-:Y:S01]  /*fbc0*/  F2FP.PACK_AB R3, R160, R161 ;  /* 0x000000a1a003723e */ /* 0x008fe200000000ff */
[----:B------:R-:W-:Y:S01]  /*fbd0*/  HMMA.16816.F32 R52, R12, R50, R120 ;  /* 0x000000320c34723c */ /* 0x000fe20000001878 */
[----:B------:R-:W-:-:S02]  /*fbe0*/  FMUL.FTZ R137, R137, R66 ;  /* 0x0000004289897220 */ /* 0x000fc40000410000 */
[-C--:B------:R-:W-:Y:S02]  /*fbf0*/  FMUL.FTZ R138, R138, R65.reuse ;  /* 0x000000418a8a7220 */ /* 0x080fe40000410000 */
[----:B------:R-:W-:Y:S01]  /*fc00*/  FMUL.FTZ R139, R139, R65 ;  /* 0x000000418b8b7220 */ /* 0x000fe20000410000 */
[--C-:B--2---:R-:W-:Y:S02]  /*fc10*/  HSET2.LE.AND R2, R20, R208.reuse, PT ;  /* 0x000000d014027233 */ /* 0x104fe40003803000 */
[----:B------:R-:W-:Y:S03]  /*fc20*/  HMMA.16816.F32 R124, R12, R60, R124 ;  /* 0x0000003c0c7c723c */ /* 0x000fe6000000187c */
[----:B------:R-:W-:Y:S01]  /*fc30*/  LOP3.LUT R7, R2, R3, RZ, 0xc0, !PT ;  /* 0x0000000302077212 */ /* 0x000fe200078ec0ff */
[----:B------:R-:W-:Y:S01]  /*fc40*/  HSET2.LE.AND R2, R4, R208, PT ;  /* 0x000000d004027233 */ /* 0x000fe20003803000 */
[----:B------:R-:W-:-:S03]  /*fc50*/  F2FP.PACK_AB R3, R164, R165 ;  /* 0x000000a5a403723e */ /* 0x000fc600000000ff */
[----:B------:R-:W-:Y:S01]  /*fc60*/  HMMA.16816.F32 R136, R12, R62, R136 ;  /* 0x0000003e0c88723c */ /* 0x000fe20000001888 */
[----:B------:R-:W-:Y:S01]  /*fc70*/  LOP3.LUT R4, R2, R3, RZ, 0xc0, !PT ;  /* 0x0000000302047212 */ /* 0x000fe200078ec0ff */
[----:B------:R-:W-:Y:S01]  /*fc80*/  HSET2.LE.AND R2, R5, R208, PT ;  /* 0x000000d005027233 */ /* 0x000fe20003803000 */
[----:B----4-:R-:W-:-:S04]  /*fc90*/  F2FP.PACK_AB R3, R158, R159 ;  /* 0x0000009f9e03723e */ /* 0x010fc800000000ff */
[----:B------:R-:W-:Y:S01]  /*fca0*/  LOP3.LUT R5, R2, R3, RZ, 0xc0, !PT ;  /* 0x0000000302057212 */ /* 0x000fe200078ec0ff */
[----:B------:R-:W-:Y:S01]  /*fcb0*/  FFMA.FTZ R2, R56, c[0x0][0x23c], -R0 ;  /* 0x00008f0038027a23 */ /* 0x000fe20000010800 */
[----:B------:R-:W-:-:S05]  /*fcc0*/  LOP3.LUT R3, R33, UR7, R102, 0x96, !PT ;  /* 0x0000000721037c12 */ /* 0x000fca000f8e9666 */
[C---:B------:R-:W-:Y:S01]  /*fcd0*/  HMMA.16816.F32 R140, R4.reuse, R38, R148 ;  /* 0x00000026048c723c */ /* 0x040fe20000001894 */
[----:B------:R2:W-:Y:S07]  /*fce0*/  MUFU.EX2 R150, R2 ;  /* 0x0000000200967308 */ /* 0x0005ee0000000800 */
[C---:B-1----:R-:W-:Y:S07]  /*fcf0*/  HMMA.16816.F32 R48, R4.reuse, R16, R236 ;  /* 0x000000100430723c */ /* 0x042fee00000018ec */
[----:B------:R-:W-:Y:S01]  /*fd00*/  IMAD.MOV.U32 R238, RZ, RZ, R67 ;  /* 0x000000ffffee7224 */ /* 0x000fe200078e0043 */
[----:B------:R-:W-:Y:S01]  /*fd10*/  HMMA.16816.F32 R84, R4, R18, R84 ;  /* 0x000000120454723c */ /* 0x000fe20000001854 */
[----:B--2---:R-:W-:-:S02]  /*fd20*/  FFMA.FTZ R2, R41, c[0x0][0x23c], -R0 ;  /* 0x00008f0029027a23 */ /* 0x004fc40000010800 */
[----:B------:R-:W-:Y:S02]  /*fd30*/  IMAD.MOV.U32 R239, RZ, RZ, R113 ;  /* 0x000000ffffef7224 */ /* 0x000fe400078e0071 */
[----:B------:R1:W-:Y:S03]  /*fd40*/  MUFU.EX2 R151, R2 ;  /* 0x0000000200977308 */ /* 0x0003e60000000800 */
[C---:B------:R-:W-:Y:S08]  /*fd50*/  HMMA.16816.F32 R96, R4.reuse, R24, R96 ;  /* 0x000000180460723c */ /* 0x040ff00000001860 */
[----:B------:R-:W-:Y:S01]  /*fd60*/  HMMA.16816.F32 R80, R4, R26, R80 ;  /* 0x0000001a0450723c */ /* 0x000fe20000001850 */
[----:B-1----:R-:W-:-:S07]  /*fd70*/  FFMA.FTZ R2, R35, c[0x0][0x23c], -R0 ;  /* 0x00008f0023027a23 */ /* 0x002fce0000010800 */
[C---:B------:R-:W-:Y:S01]  /*fd80*/  HMMA.16816.F32 R108, R4.reuse, R28, R216 ;  /* 0x0000001c046c723c */ /* 0x040fe200000018d8 */
[----:B------:R1:W-:Y:S07]  /*fd90*/  MUFU.EX2 R154, R2 ;  /* 0x00000002009a7308 */ /* 0x0003ee0000000800 */
[C---:B------:R-:W-:Y:S08]  /*fda0*/  HMMA.16816.F32 R116, R4.reuse, R30, R116 ;  /* 0x0000001e0474723c */ /* 0x040ff00000001874 */
[----:B------:R-:W-:Y:S01]  /*fdb0*/  HMMA.16816.F32 R120, R4, R36, R212 ;  /* 0x000000240478723c */ /* 0x000fe200000018d4 */
[----:B-1----:R-:W-:-:S04]  /*fdc0*/  FFMA.FTZ R2, R34, c[0x0][0x23c], -R0 ;  /* 0x00008f0022027a23 */ /* 0x002fc80000010800 */
[----:B------:R1:W2:Y:S02]  /*fdd0*/  MUFU.EX2 R155, R2 ;  /* 0x00000002009b7308 */ /* 0x0002a40000000800 */
[--C-:B------:R-:W-:Y:S02]  /*fde0*/  FFMA.FTZ R4, R58, c[0x0][0x23c], -R8.reuse ;  /* 0x00008f003a047a23 */ /* 0x100fe40000010808 */
[----:B------:R-:W-:-:S04]  /*fdf0*/  FFMA.FTZ R5, R59, c[0x0][0x23c], -R8 ;  /* 0x00008f003b057a23 */ /* 0x000fc80000010808 */
[----:B------:R3:W-:Y:S01]  /*fe00*/  MUFU.EX2 R148, R4 ;  /* 0x0000000400947308 */ /* 0x0007e20000000800 */
[----:B-1----:R-:W-:-:S07]  /*fe10*/  IMAD.WIDE.U32 R2, R3, -0x2daee0ad, RZ ;  /* 0xd2511f5303027825 */ /* 0x002fce00078e00ff */
[----:B------:R1:W-:Y:S01]  /*fe20*/  MUFU.EX2 R177, R5 ;  /* 0x0000000500b17308 */ /* 0x0003e20000000800 */
[C---:B------:R-:W-:Y:S02]  /*fe30*/  LOP3.LUT R6, R2.reuse, 0xffff, RZ, 0xc0, !PT ;  /* 0x0000ffff02067812 */ /* 0x040fe400078ec0ff */
[----:B------:R-:W-:Y:S02]  /*fe40*/  LOP3.LUT R12, R2, 0xff, RZ, 0xc0, !PT ;  /* 0x000000ff020c7812 */ /* 0x000fe400078ec0ff */
[----:B---3--:R-:W-:Y:S01]  /*fe50*/  LOP3.LUT R4, R3, UR16, R100, 0x96, !PT ;  /* 0x0000001003047c12 */ /* 0x008fe2000f8e9664 */
[----:B------:R-:W-:Y:S01]  /*fe60*/  FFMA.FTZ R3, R57, c[0x0][0x23c], -R8 ;  /* 0x00008f0039037a23 */ /* 0x000fe20000010808 */
[--C-:B------:R-:W-:Y:S02]  /*fe70*/  SHF.R.U32.HI R7, RZ, 0x10, R2.reuse ;  /* 0x00000010ff077819 */ /* 0x100fe40000011602 */
[----:B------:R-:W-:Y:S01]  /*fe80*/  SHF.R.U32.HI R11, RZ, 0x18, R2 ;  /* 0x00000018ff0b7819 */ /* 0x000fe20000011602 */
[----:B------:R3:W4:Y:S01]  /*fe90*/  MUFU.EX2 R149, R3 ;  /* 0x0000000300957308 */ /* 0x0007220000000800 */
[----:B------:R-:W-:Y:S01]  /*fea0*/  IADD3 R2, R73, 0x1, RZ ;  /* 0x0000000149027810 */ /* 0x000fe20007ffe0ff */
[----:B-1----:R-:W-:-:S03]  /*feb0*/  FFMA.FTZ R5, R64, c[0x0][0x23c], -R8 ;  /* 0x00008f0040057a23 */ /* 0x002fc60000010808 */
[----:B------:R-:W-:Y:S02]  /*fec0*/  LOP3.LUT R14, R145, UR27, R2, 0x96, !PT ;  /* 0x0000001b910e7c12 */ /* 0x000fe4000f8e9602 */
[----:B------:R-:W-:Y:S01]  /*fed0*/  LOP3.LUT R2, R4, 0xffff, RZ, 0xc0, !PT ;  /* 0x0000ffff04027812 */ /* 0x000fe200078ec0ff */
[----:B------:R1:W5:Y:S02]  /*fee0*/  MUFU.EX2 R176, R5 ;  /* 0x0000000500b07308 */ /* 0x0003640000000800 */
[----:B------:R-:W-:Y:S01]  /*fef0*/  IMAD.WIDE.U32 R14, R14, -0x326172a9, RZ ;  /* 0xcd9e8d570e0e7825 */ /* 0x000fe200078e00ff */
[----:B---3--:R-:W-:Y:S02]  /*ff00*/  SHF.R.U32.HI R3, RZ, 0x8, R6 ;  /* 0x00000008ff037819 */ /* 0x008fe40000011606 */
[----:B------:R-:W-:Y:S02]  /*ff10*/  LOP3.LUT R6, R7, 0xff, RZ, 0xc0, !PT ;  /* 0x000000ff07067812 */ /* 0x000fe400078ec0ff */
[----:B------:R-:W-:-:S02]  /*ff20*/  PRMT R7, R12, 0x5410, R3 ;  /* 0x000054100c077816 */ /* 0x000fc40000000003 */
[--C-:B------:R-:W-:Y:S02]  /*ff30*/  SHF.R.U32.HI R3, RZ, 0x10, R4.reuse ;  /* 0x00000010ff037819 */ /* 0x100fe40000011604 */
[----:B------:R-:W-:Y:S02]  /*ff40*/  PRMT R12, R6, 0x5410, R11 ;  /* 0x00005410060c7816 */ /* 0x000fe4000000000b */
[----:B------:R-:W-:Y:S02]  /*ff50*/  LOP3.LUT R11, R4, 0xff, RZ, 0xc0, !PT ;  /* 0x000000ff040b7812 */ /* 0x000fe400078ec0ff */
[----:B------:R-:W-:Y:S02]  /*ff60*/  SHF.R.U32.HI R6, RZ, 0x18, R4 ;  /* 0x00000018ff067819 */ /* 0x000fe40000011604 */
[----:B-1----:R-:W-:Y:S01]  /*ff70*/  SHF.R.U32.HI R5, RZ, 0x8, R2 ;  /* 0x00000008ff057819 */ /* 0x002fe20000011602 */
[----:B------:R-:W-:Y:S01]  /*ff80*/  HSET2.LE.AND R2, R7, R208, PT ;  /* 0x000000d007027233 */ /* 0x000fe20003803000 */
[----:B------:R-:W-:-:S02]  /*ff90*/  LOP3.LUT R4, R3, 0xff, RZ, 0xc0, !PT ;  /* 0x000000ff03047812 */ /* 0x000fc400078ec0ff */
[----:B------:R-:W-:Y:S02]  /*ffa0*/  PRMT R7, R11, 0x5410, R5 ;  /* 0x000054100b077816 */ /* 0x000fe40000000005 */
[----:B--2---:R-:W-:Y:S02]  /*ffb0*/  F2FP.PACK_AB R3, R155, R154 ;  /* 0x0000009a9b03723e */ /* 0x004fe400000000ff */
[----:B------:R-:W-:Y:S01]  /*ffc0*/  PRMT R5, R4, 0x5410, R6 ;  /* 0x0000541004057816 */ /* 0x000fe20000000006 */
[--C-:B------:R-:W-:Y:S01]  /*ffd0*/  HSET2.LE.AND R4, R7, R208.reuse, PT ;  /* 0x000000d007047233 */ /* 0x100fe20003803000 */
[----:B------:R-:W-:Y:S01]  /*ffe0*/  LOP3.LUT R6, R2, R3, RZ, 0xc0, !PT ;  /* 0x0000000302067212 */ /* 0x000fe200078ec0ff */
[--C-:B------:R-:W-:Y:S01]  /*fff0*/  HSET2.LE.AND R2, R12, R208.reuse, PT ;  /* 0x000000d00c027233 */ /* 0x100fe20003803000 */
[----:B----4-:R-:W-:Y:S01]  /*10000*/  F2FP.PACK_AB R3, R177, R149 ;  /* 0x00000095b103723e */ /* 0x010fe200000000ff */
[----:B------:R-:W-:Y:S01]  /*10010*/  HSET2.LE.AND R11, R5, R208, PT ;  /* 0x000000d0050b7233 */ /* 0x000fe20003803000 */
[----:B------:R-:W-:-:S02]  /*10020*/  F2FP.PACK_AB R5, R151, R150 ;  /* 0x000000969705723e */ /* 0x000fc400000000ff */
[----:B-----5:R-:W-:Y:S02]  /*10030*/  F2FP.PACK_AB R12, R176, R148 ;  /* 0x00000094b00c723e */ /* 0x020fe400000000ff */
[----:B------:R-:W-:Y:S02]  /*10040*/  LOP3.LUT R7, R2, R3, RZ, 0xc0, !PT ;  /* 0x0000000302077212 */ /* 0x000fe400078ec0ff */
[----:B------:R-:W-:Y:S02]  /*10050*/  LOP3.LUT R4, R4, R5, RZ, 0xc0, !PT ;  /* 0x0000000504047212 */ /* 0x000fe400078ec0ff */
[----:B------:R-:W-:Y:S02]  /*10060*/  LOP3.LUT R5, R11, R12, RZ, 0xc0, !PT ;  /* 0x0000000c0b057212 */ /* 0x000fe400078ec0ff */
[----:B------:R-:W-:Y:S02]  /*10070*/  LOP3.LUT R2, R15, UR15, R156, 0x96, !PT ;  /* 0x0000000f0f027c12 */ /* 0x000fe4000f8e969c */
[----:B------:R-:W-:-:S02]  /*10080*/  LOP3.LUT R11, R43, UR13, R14, 0x96, !PT ;  /* 0x0000000d2b0b7c12 */ /* 0x000fc4000f8e960e */
[----:B------:R-:W-:Y:S01]  /*10090*/  LOP3.LUT R14, R233, UR13, R14, 0x96, !PT ;  /* 0x0000000de90e7c12 */ /* 0x000fe2000f8e960e */
[----:B------:R-:W-:Y:S01]  /*100a0*/  IMAD.WIDE.U32 R2, R2, -0x2daee0ad, RZ ;  /* 0xd2511f5302027825 */ /* 0x000fe200078e00ff */
[----:B------:R-:W-:Y:S03]  /*100b0*/  HMMA.16816.F32 R76, R4, R16, R76 ;  /* 0x00000010044c723c */ /* 0x000fe6000000184c */
[----:B------:R-:W-:Y:S01]  /*100c0*/  IMAD.WIDE.U32 R12, R11, -0x2daee0ad, RZ ;  /* 0xd2511f530b0c7825 */ /* 0x000fe200078e00ff */
[----:B------:R-:W-:-:S03]  /*100d0*/  LOP3.LUT R3, R3, UR12, R68, 0x96, !PT ;  /* 0x0000000c03037c12 */ /* 0x000fc6000f8e9644 */
[----:B------:R-:W-:Y:S01]  /*100e0*/  FFMA.FTZ R16, R209, c[0x0][0x23c], -R9 ;  /* 0x00008f00d1107a23 */ /* 0x000fe20000010809 */
[----:B------:R-:W-:Y:S01]  /*100f0*/  LOP3.LUT R11, R13, UR10, R2, 0x96, !PT ;  /* 0x0000000a0d0b7c12 */ /* 0x000fe2000f8e9602 */
[----:B------:R-:W-:Y:S01]  /*10100*/  IMAD.WIDE.U32 R2, R3, -0x326172a9, RZ ;  /* 0xcd9e8d5703027825 */ /* 0x000fe200078e00ff */
[----:B------:R-:W-:Y:S01]  /*10110*/  HMMA.16816.F32 R88, R4, R18, R88 ;  /* 0x000000120458723c */ /* 0x000fe20000001858 */
[----:B------:R-:W-:Y:S02]  /*10120*/  MUFU.EX2 R147, R16 ;  /* 0x0000001000937308 */ /* 0x000fe40000000800 */
[----:B------:R-:W-:Y:S01]  /*10130*/  IMAD.WIDE.U32 R40, R11, -0x326172a9, RZ ;  /* 0xcd9e8d570b287825 */ /* 0x000fe200078e00ff */
[----:B------:R-:W-:-:S03]  /*10140*/  LOP3.LUT R3, R3, UR11, R42, 0x96, !PT ;  /* 0x0000000b03037c12 */ /* 0x000fc6000f8e962a */
[----:B------:R-:W-:Y:S01]  /*10150*/  FFMA.FTZ R13, R210, c[0x0][0x23c], -R9 ;  /* 0x00008f00d20d7a23 */ /* 0x000fe20000010809 */
[----:B------:R-:W-:Y:S01]  /*10160*/  LOP3.LUT R11, R41, UR9, R2, 0x96, !PT ;  /* 0x00000009290b7c12 */ /* 0x000fe2000f8e9602 */
[----:B------:R-:W-:Y:S01]  /*10170*/  IMAD.WIDE.U32 R2, R3, -0x2daee0ad, RZ ;  /* 0xd2511f5303027825 */ /* 0x000fe200078e00ff */
[----:B------:R-:W-:Y:S01]  /*10180*/  HMMA.16816.F32 R92, R4, R24, R92 ;  /* 0x00000018045c723c */ /* 0x000fe2000000185c */
[----:B------:R1:W-:Y:S02]  /*10190*/  MUFU.EX2 R145, R13 ;  /* 0x0000000d00917308 */ /* 0x0003e40000000800 */
[----:B------:R-:W-:Y:S01]  /*101a0*/  IMAD.WIDE.U32 R34, R11, -0x2daee0ad, RZ ;  /* 0xd2511f530b227825 */ /* 0x000fe200078e00ff */
[----:B------:R-:W-:-:S03]  /*101b0*/  LOP3.LUT R3, R3, UR8, R12, 0x96, !PT ;  /* 0x0000000803037c12 */ /* 0x000fc6000f8e960c */
[----:B------:R-:W-:Y:S01]  /*101c0*/  FFMA.FTZ R11, R225, c[0x0][0x23c], -R9 ;  /* 0x00008f00e10b7a23 */ /* 0x000fe20000010809 */
[----:B------:R-:W-:Y:S01]  /*101d0*/  LOP3.LUT R2, R35, UR6, R2, 0x96, !PT ;  /* 0x0000000623027c12 */ /* 0x000fe2000f8e9602 */
[----:B------:R-:W-:Y:S01]  /*101e0*/  IMAD.WIDE.U32 R32, R3, -0x326172a9, RZ ;  /* 0xcd9e8d5703207825 */ /* 0x000fe200078e00ff */
[----:B------:R-:W-:Y:S01]  /*101f0*/  HMMA.16816.F32 R60, R4, R26, R104 ;  /* 0x0000001a043c723c */ /* 0x000fe20000001868 */
[----:B------:R2:W-:Y:S01]  /*10200*/  MUFU.EX2 R144, R11 ;  /* 0x0000000b00907308 */ /* 0x0005e20000000800 */
[----:B------:R-:W3:Y:S01]  /*10210*/  LDSM.16.MT88.4 R24, [R185+0x7000] ;  /* 0x00700000b918783b */ /* 0x000ee20000004200 */
[----:B------:R-:W-:-:S03]  /*10220*/  IMAD.WIDE.U32 R2, R2, -0x326172a9, RZ ;  /* 0xcd9e8d5702027825 */ /* 0x000fc600078e00ff */
[----:B------:R-:W-:Y:S01]  /*10230*/  LDSM.16.MT88.4 R104, [R188+0x7800] ;  /* 0x00780000bc68783b */ /* 0x000fe20000004200 */
[----:B-1----:R-:W-:Y:S01]  /*10240*/  FFMA.FTZ R13, R211, c[0x0][0x23c], -R9 ;  /* 0x00008f00d30d7a23 */ /* 0x002fe20000010809 */
[----:B------:R-:W-:Y:S01]  /*10250*/  LOP3.LUT R20, R2, 0xff, RZ, 0xc0, !PT ;  /* 0x000000ff02147812 */ /* 0x000fe200078ec0ff */
[----:B------:R-:W-:Y:S01]  /*10260*/  FFMA.FTZ R12, R229, c[0x0][0x23c], -R10 ;  /* 0x00008f00e50c7a23 */ /* 0x000fe2000001080a */
[----:B------:R-:W-:Y:S01]  /*10270*/  SHF.R.U32.HI R17, RZ, 0x18, R2 ;  /* 0x00000018ff117819 */ /* 0x000fe20000011602 */
[----:B------:R1:W-:Y:S01]  /*10280*/  MUFU.EX2 R146, R13 ;  /* 0x0000000d00927308 */ /* 0x0003e20000000800 */
[----:B------:R-:W-:Y:S01]  /*10290*/  HMMA.16816.F32 R44, R4, R28, R44 ;  /* 0x0000001c042c723c */ /* 0x000fe2000000182c */
[----:B--2---:R-:W-:-:S06]  /*102a0*/  FFMA.FTZ R11, R228, c[0x0][0x23c], -R10 ;  /* 0x00008f00e40b7a23 */ /* 0x004fcc000001080a */
[----:B------:R-:W-:Y:S01]  /*102b0*/  MUFU.EX2 R68, R12 ;  /* 0x0000000c00447308 */ /* 0x000fe20000000800 */
[C---:B------:R-:W-:Y:S01]  /*102c0*/  HMMA.16816.F32 R52, R4.reuse, R30, R52 ;  /* 0x0000001e0434723c */ /* 0x040fe20000001834 */
[----:B------:R-:W2:Y:S06]  /*102d0*/  LDSM.16.MT88.4 R28, [R188+0x7000] ;  /* 0x00700000bc1c783b */ /* 0x000eac0000004200 */
[----:B------:R4:W5:Y:S01]  /*102e0*/  MUFU.EX2 R73, R11 ;  /* 0x0000000b00497308 */ /* 0x0009620000000800 */
[----:B-1----:R-:W-:Y:S01]  /*102f0*/  SHF.R.U32.HI R13, RZ, 0x10, R2 ;  /* 0x00000010ff0d7819 */ /* 0x002fe20000011602 */
[----:B------:R-:W-:Y:S03]  /*10300*/  HMMA.16816.F32 R124, R4, R36, R124 ;  /* 0x00000024047c723c */ /* 0x000fe6000000187c */
[----:B------:R-:W-:-:S05]  /*10310*/  LOP3.LUT R13, R13, 0xff, RZ, 0xc0, !PT ;  /* 0x000000ff0d0d7812 */ /* 0x000fca00078ec0ff */
[----:B------:R-:W-:Y:S01]  /*10320*/  HMMA.16816.F32 R136, R4, R38, R136 ;  /* 0x000000260488723c */ /* 0x000fe20000001888 */
[----:B------:R-:W-:Y:S01]  /*10330*/  LDSM.16.MT88.4 R36, [R187+0x7000] ;  /* 0x00700000bb24783b */ /* 0x000fe20000004200 */
[----:B----4-:R-:W-:Y:S02]  /*10340*/  LOP3.LUT R11, R3, UR17, R32, 0x96, !PT ;  /* 0x00000011030b7c12 */ /* 0x010fe4000f8e9620 */
[----:B------:R-:W-:Y:S01]  /*10350*/  LOP3.LUT R3, R2, 0xffff, RZ, 0xc0, !PT ;  /* 0x0000ffff02037812 */ /* 0x000fe200078ec0ff */
[----:B------:R-:W-:Y:S01]  /*10360*/  FFMA.FTZ R2, R226, c[0x0][0x23c], -R10 ;  /* 0x00008f00e2027a23 */ /* 0x000fe2000001080a */
[C---:B------:R-:W-:Y:S02]  /*10370*/  LOP3.LUT R16, R11.reuse, 0xffff, RZ, 0xc0, !PT ;  /* 0x0000ffff0b107812 */ /* 0x040fe400078ec0ff */
[----:B------:R-:W-:Y:S01]  /*10380*/  LOP3.LUT R19, R11, 0xff, RZ, 0xc0, !PT ;  /* 0x000000ff0b137812 */ /* 0x000fe200078ec0ff */
[----:B------:R1:W-:Y:S01]  /*10390*/  MUFU.EX2 R67, R2 ;  /* 0x0000000200437308 */ /* 0x0003e20000000800 */
[----:B------:R-:W-:-:S02]  /*103a0*/  SHF.R.U32.HI R12, RZ, 0x10, R11 ;  /* 0x00000010ff0c7819 */ /* 0x000fc4000001160b */
[----:B------:R-:W-:Y:S02]  /*103b0*/  SHF.R.U32.HI R16, RZ, 0x8, R16 ;  /* 0x00000008ff107819 */ /* 0x000fe40000011610 */
[----:B------:R-:W-:Y:S02]  /*103c0*/  SHF.R.U32.HI R18, RZ, 0x18, R11 ;  /* 0x00000018ff127819 */ /* 0x000fe4000001160b */
[----:B------:R-:W-:Y:S02]  /*103d0*/  LOP3.LUT R11, R12, 0xff, RZ, 0xc0, !PT ;  /* 0x000000ff0c0b7812 */ /* 0x000fe400078ec0ff */
[----:B-----5:R-:W-:Y:S02]  /*103e0*/  F2FP.PACK_AB R6, R68, R73 ;  /* 0x000000494406723e */ /* 0x020fe400000000ff */
[----:B------:R-:W-:Y:S02]  /*103f0*/  PRMT R11, R11, 0x5410, R18 ;  /* 0x000054100b0b7816 */ /* 0x000fe40000000012 */
[----:B-1----:R-:W-:Y:S01]  /*10400*/  SHF.R.U32.HI R2, RZ, 0x8, R3 ;  /* 0x00000008ff027819 */ /* 0x002fe20000011603 */
[----:B------:R-:W-:-:S02]  /*10410*/  FFMA.FTZ R3, R227, c[0x0][0x23c], -R10 ;  /* 0x00008f00e3037a23 */ /* 0x000fc4000001080a */
[--C-:B------:R-:W-:Y:S01]  /*10420*/  HSET2.LE.AND R5, R11, R208.reuse, PT ;  /* 0x000000d00b057233 */ /* 0x100fe20003803000 */
[----:B------:R-:W-:Y:S01]  /*10430*/  F2FP.PACK_AB R11, R144, R146 ;  /* 0x00000092900b723e */ /* 0x000fe200000000ff */
[----:B------:R1:W4:Y:S01]  /*10440*/  MUFU.EX2 R171, R3 ;  /* 0x0000000300ab7308 */ /* 0x0003220000000800 */
[----:B------:R-:W-:Y:S02]  /*10450*/  PRMT R2, R20, 0x5410, R2 ;  /* 0x0000541014027816 */ /* 0x000fe40000000002 */
[----:B------:R-:W5:Y:S01]  /*10460*/  LDSM.16.MT88.4 R20, [R186+0x7000] ;  /* 0x00700000ba14783b */ /* 0x000f620000004200 */
[----:B------:R-:W-:Y:S02]  /*10470*/  LOP3.LUT R5, R5, R6, RZ, 0xc0, !PT ;  /* 0x0000000605057212 */ /* 0x000fe400078ec0ff */
[----:B------:R-:W-:-:S05]  /*10480*/  HSET2.LE.AND R7, R2, R208, PT ;  /* 0x000000d002077233 */ /* 0x000fca0003803000 */
[----:B------:R-:W-:Y:S01]  /*10490*/  LOP3.LUT R6, R7, R11, RZ, 0xc0, !PT ;  /* 0x0000000b07067212 */ /* 0x000fe200078ec0ff */
[----:B------:R-:W-:Y:S01]  /*104a0*/  FFMA.FTZ R11, R75, c[0x0][0x23c], -R0 ;  /* 0x00008f004b0b7a23 */ /* 0x000fe20000010800 */
[----:B-1----:R-:W-:-:S03]  /*104b0*/  PRMT R3, R13, 0x5410, R17 ;  /* 0x000054100d037816 */ /* 0x002fc60000000011 */
[----:B------:R1:W-:Y:S01]  /*104c0*/  MUFU.EX2 R57, R11 ;  /* 0x0000000b00397308 */ /* 0x0003e20000000800 */
[----:B------:R-:W-:Y:S01]  /*104d0*/  PRMT R13, R19, 0x5410, R16 ;  /* 0x00005410130d7816 */ /* 0x000fe20000000010 */
[----:B------:R-:W-:Y:S01]  /*104e0*/  HSET2.LE.AND R12, R3, R208, PT ;  /* 0x000000d0030c7233 */ /* 0x000fe20003803000 */
[----:B------:R-:W-:-:S03]  /*104f0*/  F2FP.PACK_AB R3, R145, R147 ;  /* 0x000000939103723e */ /* 0x000fc600000000ff */
[----:B------:R-:W-:Y:S01]  /*10500*/  HSET2.LE.AND R2, R13, R208, PT ;  /* 0x000000d00d027233 */ /* 0x000fe20003803000 */
[----:B----4-:R-:W-:-:S04]  /*10510*/  F2FP.PACK_AB R13, R171, R67 ;  /* 0x00000043ab0d723e */ /* 0x010fc800000000ff */
[----:B------:R-:W-:Y:S02]  /*10520*/  LOP3.LUT R4, R2, R3, RZ, 0xc0, !PT ;  /* 0x0000000302047212 */ /* 0x000fe400078ec0ff */
[----:B------:R-:W-:Y:S01]  /*10530*/  LOP3.LUT R2, R15, UR15, R114, 0x96, !PT ;  /* 0x0000000f0f027c12 */ /* 0x000fe2000f8e9672 */
[----:B------:R-:W-:Y:S01]  /*10540*/  IMAD.WIDE.U32 R14, R14, -0x2daee0ad, RZ ;  /* 0xd2511f530e0e7825 */ /* 0x000fe200078e00ff */
[----:B------:R-:W-:-:S03]  /*10550*/  LOP3.LUT R7, R12, R13, RZ, 0xc0, !PT ;  /* 0x0000000d0c077212 */ /* 0x000fc600078ec0ff */
[----:B------:R-:W-:-:S04]  /*10560*/  IMAD.WIDE.U32 R2, R2, -0x2daee0ad, RZ ;  /* 0xd2511f5302027825 */ /* 0x000fc800078e00ff */
[----:B------:R-:W-:Y:S01]  /*10570*/  FFMA.FTZ R12, R112, c[0x0][0x23c], -R0 ;  /* 0x00008f00700c7a23 */ /* 0x000fe20000010800 */
[----:B-1----:R-:W-:Y:S01]  /*10580*/  LOP3.LUT R11, R15, UR10, R2, 0x96, !PT ;  /* 0x0000000a0f0b7c12 */ /* 0x002fe2000f8e9602 */
[----:B---3--:R-:W-:Y:S01]  /*10590*/  HMMA.16816.F32 R48, R4, R24, R48 ;  /* 0x000000180430723c */ /* 0x008fe20000001830 */
[----:B------:R-:W-:Y:S01]  /*105a0*/  LOP3.LUT R3, R3, UR12, R74, 0x96, !PT ;  /* 0x0000000c03037c12 */ /* 0x000fe2000f8e964a */
[----:B------:R1:W-:Y:S02]  /*105b0*/  MUFU.EX2 R58, R12 ;  /* 0x0000000c003a7308 */ /* 0x0003e40000000800 */
[----:B------:R-:W-:-:S04]  /*105c0*/  IMAD.WIDE.U32 R156, R11, -0x326172a9, RZ ;  /* 0xcd9e8d570b9c7825 */ /* 0x000fc800078e00ff */
[----:B------:R-:W-:Y:S01]  /*105d0*/  IMAD.WIDE.U32 R2, R3, -0x326172a9, RZ ;  /* 0xcd9e8d5703027825 */ /* 0x000fe200078e00ff */
[----:B------:R-:W-:Y:S03]  /*105e0*/  HMMA.16816.F32 R84, R4, R26, R84 ;  /* 0x0000001a0454723c */ /* 0x000fe60000001854 */
[----:B------:R-:W-:Y:S01]  /*105f0*/  FFMA.FTZ R11, R128, c[0x0][0x23c], -R0 ;  /* 0x00008f00800b7a23 */ /* 0x000fe20000010800 */
[----:B------:R-:W-:-:S03]  /*10600*/  LOP3.LUT R3, R3, UR11, R232, 0x96, !PT ;  /* 0x0000000b03037c12 */ /* 0x000fc6000f8e96e8 */
[----:B------:R3:W-:Y:S01]  /*10610*/  MUFU.EX2 R59, R11 ;  /* 0x0000000b003b7308 */ /* 0x0007e20000000800 */
[----:B--2---:R-:W-:Y:S01]  /*10620*/  HMMA.16816.F32 R96, R4, R28, R96 ;  /* 0x0000001c0460723c */ /* 0x004fe20000001860 */
[----:B-1----:R-:W-:-:S06]  /*10630*/  FFMA.FTZ R12, R129, c[0x0][0x23c], -R0 ;  /* 0x00008f00810c7a23 */ /* 0x002fcc0000010800 */
[----:B------:R1:W2:Y:S01]  /*10640*/  MUFU.EX2 R64, R12 ;  /* 0x0000000c00407308 */ /* 0x0002a20000000800 */
[----:B------:R-:W-:Y:S01]  /*10650*/  HMMA.16816.F32 R100, R4, R30, R80 ;  /* 0x0000001e0464723c */ /* 0x000fe20000001850 */
[----:B---3--:R-:W-:Y:S01]  /*10660*/  LOP3.LUT R11, R157, UR9, R2, 0x96, !PT ;  /* 0x000000099d0b7c12 */ /* 0x008fe2000f8e9602 */
[----:B------:R-:W-:-:S06]  /*10670*/  IMAD.WIDE.U32 R2, R3, -0x2daee0ad, RZ ;  /* 0xd2511f5303027825 */ /* 0x000fcc00078e00ff */
[----:B-----5:R-:W-:Y:S01]  /*10680*/  HMMA.16816.F32 R112, R4, R20, R108 ;  /* 0x000000140470723c */ /* 0x020fe2000000186c */
[----:B------:R-:W-:Y:S01]  /*10690*/  IMAD.WIDE.U32 R74, R11, -0x2daee0ad, RZ ;  /* 0xd2511f530b4a7825 */ /* 0x000fe200078e00ff */
[----:B-1----:R-:W-:-:S03]  /*106a0*/  LOP3.LUT R12, R3, UR8, R14, 0x96, !PT ;  /* 0x00000008030c7c12 */ /* 0x002fc6000f8e960e */
[----:B------:R-:W-:Y:S01]  /*106b0*/  FFMA.FTZ R11, R130, c[0x0][0x23c], -R8 ;  /* 0x00008f00820b7a23 */ /* 0x000fe20000010808 */
[----:B------:R-:W-:Y:S02]  /*106c0*/  LOP3.LUT R2, R75, UR6, R2, 0x96, !PT ;  /* 0x000000064b027c12 */ /* 0x000fe4000f8e9602 */
[----:B------:R-:W-:Y:S01]  /*106d0*/  HMMA.16816.F32 R116, R4, R22, R116 ;  /* 0x000000160474723c */ /* 0x000fe20000001874 */
[----:B------:R-:W-:Y:S01]  /*106e0*/  IMAD.MOV.U32 R75, RZ, RZ, R220 ;  /* 0x000000ffff4b7224 */ /* 0x000fe200078e00dc */
[----:B------:R1:W-:Y:S01]  /*106f0*/  MUFU.EX2 R42, R11 ;  /* 0x0000000b002a7308 */ /* 0x0003e20000000800 */
[----:B------:R-:W-:-:S04]  /*10700*/  IMAD.WIDE.U32 R18, R12, -0x326172a9, RZ ;  /* 0xcd9e8d570c127825 */ /* 0x000fc800078e00ff */
[----:B------:R-:W-:Y:S01]  /*10710*/  IMAD.WIDE.U32 R2, R2, -0x326172a9, RZ ;  /* 0xcd9e8d5702027825 */ /* 0x000fe200078e00ff */
[----:B------:R-:W-:Y:S01]  /*10720*/  HMMA.16816.F32 R128, R4, R36, R120 ;  /* 0x000000240480723c */ /* 0x000fe20000001878 */
[----:B------:R-:W-:Y:S03]  /*10730*/  LDSM.16.MT88.4 R120, [R186+0x7800] ;  /* 0x00780000ba78783b */ /* 0x000fe60000004200 */
[----:B------:R-:W-:-:S04]  /*10740*/  SHF.R.U32.HI R12, RZ, 0x18, R2 ;  /* 0x00000018ff0c7819 */ /* 0x000fc80000011602 */
[----:B------:R-:W-:Y:S01]  /*10750*/  HMMA.16816.F32 R140, R4, R38, R140 ;  /* 0x00000026048c723c */ /* 0x000fe2000000188c */
[----:B-1----:R-:W-:-:S04]  /*10760*/  FFMA.FTZ R11, R132, c[0x0][0x23c], -R8 ;  /* 0x00008f00840b7a23 */ /* 0x002fc80000010808 */
[----:B------:R1:W-:Y:S02]  /*10770*/  MUFU.EX2 R43, R11 ;  /* 0x0000000b002b7308 */ /* 0x0003e40000000800 */
[----:B------:R-:W-:Y:S01]  /*10780*/  LOP3.LUT R6, R2, 0xffff, RZ, 0xc0, !PT ;  /* 0x0000ffff02067812 */ /* 0x000fe200078ec0ff */
[----:B------:R-:W-:Y:S01]  /*10790*/  FFMA.FTZ R4, R133, c[0x0][0x23c], -R8 ;  /* 0x00008f0085047a23 */ /* 0x000fe20000010808 */
[----:B------:R-:W-:Y:S02]  /*107a0*/  SHF.R.U32.HI R5, RZ, 0x10, R2 ;  /* 0x00000010ff057819 */ /* 0x000fe40000011602 */
[----:B------:R-:W-:Y:S02]  /*107b0*/  SHF.R.U32.HI R6, RZ, 0x8, R6 ;  /* 0x00000008ff067819 */ /* 0x000fe40000011606 */
[----:B------:R-:W-:Y:S01]  /*107c0*/  LOP3.LUT R7, R5, 0xff, RZ, 0xc0, !PT ;  /* 0x000000ff05077812 */ /* 0x000fe200078ec0ff */
[----:B------:R3:W4:Y:S01]  /*107d0*/  MUFU.EX2 R56, R4 ;  /* 0x0000000400387308 */ /* 0x0007220000000800 */
[----:B------:R-:W-:-:S02]  /*107e0*/  FFMA.FTZ R5, R134, c[0x0][0x23c], -R8 ;  /* 0x00008f0086057a23 */ /* 0x000fc40000010808 */
[----:B------:R-:W-:Y:S02]  /*107f0*/  PRMT R12, R7, 0x5410, R12 ;  /* 0x00005410070c7816 */ /* 0x000fe4000000000c */
[----:B-1----:R-:W-:-:S03]  /*10800*/  LOP3.LUT R11, R2, 0xff, RZ, 0xc0, !PT ;  /* 0x000000ff020b7812 */ /* 0x002fc600078ec0ff */
[----:B------:R1:W5:Y:S01]  /*10810*/  MUFU.EX2 R41, R5 ;  /* 0x0000000500297308 */ /* 0x0003620000000800 */
[----:B------:R-:W-:Y:S02]  /*10820*/  LOP3.LUT R2, R3, UR17, R18, 0x96, !PT ;  /* 0x0000001103027c12 */ /* 0x000fe4000f8e9612 */
[----:B------:R-:W-:Y:S02]  /*10830*/  PRMT R6, R11, 0x5410, R6 ;  /* 0x000054100b067816 */ /* 0x000fe40000000006 */
[C---:B------:R-:W-:Y:S02]  /*10840*/  LOP3.LUT R3, R2.reuse, 0xffff, RZ, 0xc0, !PT ;  /* 0x0000ffff02037812 */ /* 0x040fe400078ec0ff */
[--C-:B---3--:R-:W-:Y:S02]  /*10850*/  SHF.R.U32.HI R4, RZ, 0x10, R2.reuse ;  /* 0x00000010ff047819 */ /* 0x108fe40000011602 */
[----:B------:R-:W-:Y:S02]  /*10860*/  LOP3.LUT R7, R2, 0xff, RZ, 0xc0, !PT ;  /* 0x000000ff02077812 */ /* 0x000fe400078ec0ff */
[----:B------:R-:W-:Y:S01]  /*10870*/  SHF.R.U32.HI R11, RZ, 0x18, R2 ;  /* 0x00000018ff0b7819 */ /* 0x000fe20000011602 */
[----:B------:R-:W-:Y:S01]  /*10880*/  HSET2.LE.AND R2, R6, R208, PT ;  /* 0x000000d006027233 */ /* 0x000fe20003803000 */
[----:B------:R-:W-:-:S02]  /*10890*/  LOP3.LUT R4, R4, 0xff, RZ, 0xc0, !PT ;  /* 0x000000ff04047812 */ /* 0x000fc400078ec0ff */
[----:B-1----:R-:W-:Y:S02]  /*108a0*/  SHF.R.U32.HI R5, RZ, 0x8, R3 ;  /* 0x00000008ff057819 */ /* 0x002fe40000011603 */
[----:B--2---:R-:W-:Y:S02]  /*108b0*/  F2FP.PACK_AB R3, R64, R59 ;  /* 0x0000003b4003723e */ /* 0x004fe400000000ff */
[----:B------:R-:W-:Y:S02]  /*108c0*/  PRMT R7, R7, 0x5410, R5 ;  /* 0x0000541007077816 */ /* 0x000fe40000000005 */
[----:B------:R-:W-:Y:S01]  /*108d0*/  LOP3.LUT R6, R2, R3, RZ, 0xc0, !PT ;  /* 0x0000000302067212 */ /* 0x000fe200078ec0ff */
[--C-:B------:R-:W-:Y:S01]  /*108e0*/  HSET2.LE.AND R2, R12, R208.reuse, PT ;  /* 0x000000d00c027233 */ /* 0x100fe20003803000 */
[----:B------:R-:W-:Y:S01]  /*108f0*/  PRMT R5, R4, 0x5410, R11 ;  /* 0x0000541004057816 */ /* 0x000fe2000000000b */
[----:B------:R-:W-:Y:S01]  /*10900*/  HSET2.LE.AND R4, R7, R208, PT ;  /* 0x000000d007047233 */ /* 0x000fe20003803000 */
[----:B----4-:R-:W-:-:S02]  /*10910*/  F2FP.PACK_AB R3, R56, R43 ;  /* 0x0000002b3803723e */ /* 0x010fc400000000ff */
[----:B-----5:R-:W-:Y:S01]  /*10920*/  F2FP.PACK_AB R12, R41, R42 ;  /* 0x0000002a290c723e */ /* 0x020fe200000000ff */
[----:B------:R-:W-:Y:S01]  /*10930*/  HSET2.LE.AND R11, R5, R208, PT ;  /* 0x000000d0050b7233 */ /* 0x000fe20003803000 */
[----:B------:R-:W-:Y:S01]  /*10940*/  LOP3.LUT R7, R2, R3, RZ, 0xc0, !PT ;  /* 0x0000000302077212 */ /* 0x000fe200078ec0ff */
[----:B------:R-:W-:Y:S01]  /*10950*/  FFMA.FTZ R2, R231, c[0x0][0x23c], -R9 ;  /* 0x00008f00e7027a23 */ /* 0x000fe20000010809 */
[----:B------:R-:W-:Y:S02]  /*10960*/  F2FP.PACK_AB R5, R58, R57 ;  /* 0x000000393a05723e */ /* 0x000fe400000000ff */
[----:B------:R-:W-:Y:S01]  /*10970*/  LOP3.LUT R3, R33, UR7, R40, 0x96, !PT ;  /* 0x0000000721037c12 */ /* 0x000fe2000f8e9628 */
[----:B------:R1:W-:Y:S01]  /*10980*/  MUFU.EX2 R32, R2 ;  /* 0x0000000200207308 */ /* 0x0003e20000000800 */
[----:B------:R-:W-:Y:S02]  /*10990*/  LOP3.LUT R4, R4, R5, RZ, 0xc0, !PT ;  /* 0x0000000504047212 */ /* 0x000fe400078ec0ff */
[----:B------:R-:W-:Y:S01]  /*109a0*/  LOP3.LUT R5, R11, R12, RZ, 0xc0, !PT ;  /* 0x0000000c0b057212 */ /* 0x000fe200078ec0ff */
[----:B------:R-:W-:-:S02]  /*109b0*/  FFMA.FTZ R11, R235, c[0x0][0x23c], -R10 ;  /* 0x00008f00eb0b7a23 */ /* 0x000fc4000001080a */
[----:B------:R-:W-:-:S04]  /*109c0*/  FFMA.FTZ R12, R242, c[0x0][0x23c], -R10 ;  /* 0x00008f00f20c7a23 */ /* 0x000fc8000001080a */
[----:B------:R-:W-:Y:S01]  /*109d0*/  HMMA.16816.F32 R92, R4, R28, R92 ;  /* 0x0000001c045c723c */ /* 0x000fe2000000185c */
[----:B-1----:R-:W-:-:S07]  /*109e0*/  FFMA.FTZ R2, R234, c[0x0][0x23c], -R9 ;  /* 0x00008f00ea027a23 */ /* 0x002fce0000010809 */
[C---:B------:R-:W-:Y:S01]  /*109f0*/  HMMA.16816.F32 R108, R4.reuse, R26, R88 ;  /* 0x0000001a046c723c */ /* 0x040fe20000001858 */
[----:B------:R-:W-:Y:S01]  /*10a00*/  MUFU.EX2 R27, R11 ;  /* 0x0000000b001b7308 */ /* 0x000fe20000000800 */
[----:B------:R-:W1:Y:S06]  /*10a10*/  LDSM.16.MT88.4 R88, [R185+0x7800] ;  /* 0x00780000b958783b */ /* 0x000e6c0000004200 */
[C---:B------:R-:W-:Y:S01]  /*10a20*/  HMMA.16816.F32 R76, R4.reuse, R24, R76 ;  /* 0x00000018044c723c */ /* 0x040fe2000000184c */
[----:B------:R2:W-:Y:S07]  /*10a30*/  MUFU.EX2 R35, R2 ;  /* 0x0000000200237308 */ /* 0x0005ee0000000800 */
[C---:B------:R-:W-:Y:S01]  /*10a40*/  HMMA.16816.F32 R44, R4.reuse, R20, R44 ;  /* 0x00000014042c723c */ /* 0x040fe2000000182c */
[----:B------:R-:W-:Y:S07]  /*10a50*/  MUFU.EX2 R25, R12 ;  /* 0x0000000c00197308 */ /* 0x000fee0000000800 */
[----:B------:R-:W-:Y:S01]  /*10a60*/  HMMA.16816.F32 R52, R4, R22, R52 ;  /* 0x000000160434723c */ /* 0x000fe20000001834 */
[----:B--2---:R-:W-:-:S04]  /*10a70*/  FFMA.FTZ R2, R230, c[0x0][0x23c], -R9 ;  /* 0x00008f00e6027a23 */ /* 0x004fc80000010809 */
[----:B------:R2:W-:Y:S03]  /*10a80*/  MUFU.EX2 R29, R2 ;  /* 0x00000002001d7308 */ /* 0x0005e60000000800 */
[C---:B------:R-:W-:Y:S08]  /*10a90*/  HMMA.16816.F32 R124, R4.reuse, R36, R124 ;  /* 0x00000024047c723c */ /* 0x040ff0000000187c */
[----:B------:R-:W-:Y:S01]  /*10aa0*/  HMMA.16816.F32 R60, R4, R30, R60 ;  /* 0x0000001e043c723c */ /* 0x000fe2000000183c */
[----:B--2---:R-:W-:-:S07]  /*10ab0*/  FFMA.FTZ R2, R240, c[0x0][0x23c], -R9 ;  /* 0x00008f00f0027a23 */ /* 0x004fce0000010809 */
[----:B------:R-:W-:Y:S01]  /*10ac0*/  HMMA.16816.F32 R36, R4, R38, R136 ;  /* 0x000000260424723c */ /* 0x000fe20000001888 */
[----:B------:R2:W3:Y:S06]  /*10ad0*/  MUFU.EX2 R28, R2 ;  /* 0x00000002001c7308 */ /* 0x0004ec0000000800 */
[--C-:B------:R-:W-:Y:S02]  /*10ae0*/  FFMA.FTZ R4, R174, c[0x0][0x23c], -R8.reuse ;  /* 0x00008f00ae047a23 */ /* 0x100fe40000010808 */
[----:B------:R-:W-:Y:S02]  /*10af0*/  FFMA.FTZ R6, R183, c[0x0][0x23c], -R8 ;  /* 0x00008f00b7067a23 */ /* 0x000fe40000010808 */
[----:B--2---:R-:W-:Y:S01]  /*10b00*/  IMAD.WIDE.U32 R2, R3, -0x2daee0ad, RZ ;  /* 0xd2511f5303027825 */ /* 0x004fe200078e00ff */
[----:B---3--:R-:W-:-:S04]  /*10b10*/  F2FP.PACK_AB R12, R28, R29 ;  /* 0x0000001d1c0c723e */ /* 0x008fc800000000ff */
[----:B------:R-:W-:Y:S02]  /*10b20*/  LOP3.LUT R9, R3, UR16, R34, 0x96, !PT ;  /* 0x0000001003097c12 */ /* 0x000fe4000f8e9622 */
[C---:B------:R-:W-:Y:S01]  /*10b30*/  LOP3.LUT R13, R2.reuse, 0xffff, RZ, 0xc0, !PT ;  /* 0x0000ffff020d7812 */ /* 0x040fe200078ec0ff */
[----:B------:R-:W-:Y:S01]  /*10b40*/  FFMA.FTZ R3, R241, c[0x0][0x23c], -R10 ;  /* 0x00008f00f1037a23 */ /* 0x000fe2000001080a */
[----:B------:R-:W-:Y:S02]  /*10b50*/  LOP3.LUT R18, R2, 0xff, RZ, 0xc0, !PT ;  /* 0x000000ff02127812 */ /* 0x000fe400078ec0ff */
[--C-:B------:R-:W-:Y:S01]  /*10b60*/  SHF.R.U32.HI R14, RZ, 0x10, R2.reuse ;  /* 0x00000010ff0e7819 */ /* 0x100fe20000011602 */
[----:B------:R2:W3:Y:S01]  /*10b70*/  MUFU.EX2 R26, R3 ;  /* 0x00000003001a7308 */ /* 0x0004e20000000800 */
[----:B------:R-:W-:Y:S02]  /*10b80*/  SHF.R.U32.HI R17, RZ, 0x18, R2 ;  /* 0x00000018ff117819 */ /* 0x000fe40000011602 */
[----:B------:R-:W-:-:S02]  /*10b90*/  SHF.R.U32.HI R2, RZ, 0x8, R13 ;  /* 0x00000008ff027819 */ /* 0x000fc4000001160d */
[----:B------:R-:W-:Y:S02]  /*10ba0*/  LOP3.LUT R16, R9, 0xff, RZ, 0xc0, !PT ;  /* 0x000000ff09107812 */ /* 0x000fe400078ec0ff */
[--C-:B------:R-:W-:Y:S02]  /*10bb0*/  SHF.R.U32.HI R11, RZ, 0x10, R9.reuse ;  /* 0x00000010ff0b7819 */ /* 0x100fe40000011609 */
[----:B------:R-:W-:Y:S02]  /*10bc0*/  SHF.R.U32.HI R15, RZ, 0x18, R9 ;  /* 0x00000018ff0f7819 */ /* 0x000fe40000011609 */
[----:B------:R-:W-:Y:S02]  /*10bd0*/  LOP3.LUT R11, R11, 0xff, RZ, 0xc0, !PT ;  /* 0x000000ff0b0b7812 */ /* 0x000fe400078ec0ff */
[----:B------:R-:W-:Y:S02]  /*10be0*/  LOP3.LUT R13, R14, 0xff, RZ, 0xc0, !PT ;  /* 0x000000ff0e0d7812 */ /* 0x000fe400078ec0ff */
[----:B--2---:R-:W-:-:S02]  /*10bf0*/  LOP3.LUT R3, R9, 0xffff, RZ, 0xc0, !PT ;  /* 0x0000ffff09037812 */ /* 0x004fc400078ec0ff */
[----:B------:R-:W-:Y:S01]  /*10c00*/  PRMT R14, R13, 0x5410, R17 ;  /* 0x000054100d0e7816 */ /* 0x000fe20000000011 */
[----:B------:R-:W-:Y:S01]  /*10c10*/  FFMA.FTZ R13, R180, c[0x0][0x23c], -R0 ;  /* 0x00008f00b40d7a23 */ /* 0x000fe20000010800 */
[----:B------:R-:W-:Y:S02]  /*10c20*/  SHF.R.U32.HI R9, RZ, 0x8, R3 ;  /* 0x00000008ff097819 */ /* 0x000fe40000011603 */
[----:B------:R-:W-:Y:S01]  /*10c30*/  PRMT R3, R18, 0x5410, R2 ;  /* 0x0000541012037816 */ /* 0x000fe20000000002 */
[----:B------:R-:W-:Y:S01]  /*10c40*/  FFMA.FTZ R2, R243, c[0x0][0x23c], -R10 ;  /* 0x00008f00f3027a23 */ /* 0x000fe2000001080a */
[----:B------:R-:W-:Y:S01]  /*10c50*/  PRMT R9, R16, 0x5410, R9 ;  /* 0x0000541010097816 */ /* 0x000fe20000000009 */
[----:B------:R-:W-:Y:S01]  /*10c60*/  MUFU.EX2 R23, R13 ;  /* 0x0000000d00177308 */ /* 0x000fe20000000800 */
[----:B------:R-:W-:Y:S01]  /*10c70*/  PRMT R10, R11, 0x5410, R15 ;  /* 0x000054100b0a7816 */ /* 0x000fe2000000000f */
[----:B------:R-:W-:Y:S01]  /*10c80*/  HSET2.LE.AND R11, R3, R208, PT ;  /* 0x000000d0030b7233 */ /* 0x000fe20003803000 */
[----:B------:R-:W-:-:S04]  /*10c90*/  F2FP.PACK_AB R3, R35, R32 ;  /* 0x000000202303723e */ /* 0x000fc800000000ff */
[----:B------:R-:W-:Y:S01]  /*10ca0*/  LOP3.LUT R134, R11, R12, RZ, 0xc0, !PT ;  /* 0x0000000c0b867212 */ /* 0x000fe200078ec0ff */
[----:B------:R2:W4:Y:S08]  /*10cb0*/  MUFU.EX2 R24, R2 ;  /* 0x0000000200187308 */ /* 0x0005300000000800 */
[----:B------:R-:W-:Y:S01]  /*10cc0*/  MUFU.EX2 R16, R6 ;  /* 0x0000000600107308 */ /* 0x000fe20000000800 */
[----:B--2---:R-:W-:-:S02]  /*10cd0*/  HSET2.LE.AND R2, R9, R208, PT ;  /* 0x000000d009027233 */ /* 0x004fc40003803000 */
[--C-:B------:R-:W-:Y:S01]  /*10ce0*/  HSET2.LE.AND R9, R10, R208.reuse, PT ;  /* 0x000000d00a097233 */ /* 0x100fe20003803000 */
[----:B---3--:R-:W-:Y:S02]  /*10cf0*/  F2FP.PACK_AB R10, R26, R27 ;  /* 0x0000001b1a0a723e */ /* 0x008fe400000000ff */
[----:B------:R-:W-:Y:S01]  /*10d00*/  LOP3.LUT R132, R2, R3, RZ, 0xc0, !PT ;  /* 0x0000000302847212 */ /* 0x000fe200078ec0ff */
[----:B------:R-:W-:Y:S01]  /*10d10*/  HSET2.LE.AND R2, R14, R208, PT ;  /* 0x000000d00e027233 */ /* 0x000fe20003803000 */
[----:B----4-:R-:W-:Y:S01]  /*10d20*/  F2FP.PACK_AB R3, R24, R25 ;  /* 0x000000191803723e */ /* 0x010fe200000000ff */
[----:B------:R-:W2:Y:S01]  /*10d30*/  LDSM.16.MT88.4 R12, [R187+0x7800] ;  /* 0x00780000bb0c783b */ /* 0x000ea20000004200 */
[----:B------:R-:W-:Y:S01]  /*10d40*/  LOP3.LUT R133, R9, R10, RZ, 0xc0, !PT ;  /* 0x0000000a09857212 */ /* 0x000fe200078ec0ff */
[--C-:B------:R-:W-:Y:S01]  /*10d50*/  FFMA.FTZ R9, R181, c[0x0][0x23c], -R0.reuse ;  /* 0x00008f00b5097a23 */ /* 0x100fe20000010800 */
[----:B------:R-:W-:Y:S01]  /*10d60*/  LOP3.LUT R135, R2, R3, RZ, 0xc0, !PT ;  /* 0x0000000302877212 */ /* 0x000fe200078ec0ff */
[----:B------:R-:W-:-:S02]  /*10d70*/  FFMA.FTZ R2, R172, c[0x0][0x23c], -R0 ;  /* 0x00008f00ac027a23 */ /* 0x000fc40000010800 */
[----:B------:R-:W-:Y:S01]  /*10d80*/  FFMA.FTZ R0, R173, c[0x0][0x23c], -R0 ;  /* 0x00008f00ad007a23 */ /* 0x000fe20000010800 */
[----:B------:R-:W3:Y:S03]  /*10d90*/  MUFU.EX2 R20, R9 ;  /* 0x0000000900147308 */ /* 0x000ee60000000800 */
[C---:B-1----:R-:W-:Y:S05]  /*10da0*/  HMMA.16816.F32 R80, R132.reuse, R88, R48 ;  /* 0x000000588450723c */ /* 0x042fea0000001830 */
[----:B------:R1:W-:Y:S03]  /*10db0*/  MUFU.EX2 R21, R2 ;  /* 0x0000000200157308 */ /* 0x0003e60000000800 */
[----:B------:R-:W-:Y:S05]  /*10dc0*/  HMMA.16816.F32 R84, R132, R90, R84 ;  /* 0x0000005a8454723c */ /* 0x000fea0000001854 */
[----:B------:R4:W5:Y:S01]  /*10dd0*/  MUFU.EX2 R22, R0 ;  /* 0x0000000000167308 */ /* 0x0009620000000800 */
[----:B---3--:R-:W-:-:S02]  /*10de0*/  F2FP.PACK_AB R6, R20, R23 ;  /* 0x000000171406723e */ /* 0x008fc400000000ff */
[----:B------:R-:W-:Y:S01]  /*10df0*/  HMMA.16816.F32 R96, R132, R104, R96 ;  /* 0x000000688460723c */ /* 0x000fe20000001860 */
[----:B-1----:R-:W-:-:S04]  /*10e00*/  LOP3.LUT R2, R19, UR7, R156, 0x96, !PT ;  /* 0x0000000713027c12 */ /* 0x002fc8000f8e969c */
[----:B------:R1:W-:Y:S03]  /*10e10*/  MUFU.EX2 R19, R4 ;  /* 0x0000000400137308 */ /* 0x0003e60000000800 */
[----:B------:R-:W-:Y:S01]  /*10e20*/  HMMA.16816.F32 R100, R132, R106, R100 ;  /* 0x0000006a8464723c */ /* 0x000fe20000001864 */
[----:B------:R-:W-:-:S04]  /*10e30*/  IMAD.WIDE.U32 R2, R2, -0x2daee0ad, RZ ;  /* 0xd2511f5302027825 */ /* 0x000fc800078e00ff */
[----:B----4-:R-:W-:Y:S01]  /*10e40*/  FFMA.FTZ R0, R182, c[0x0][0x23c], -R8 ;  /* 0x00008f00b6007a23 */ /* 0x010fe20000010808 */
[C---:B------:R-:W-:Y:S02]  /*10e50*/  LOP3.LUT R5, R2.reuse, 0xffff, RZ, 0xc0, !PT ;  /* 0x0000ffff02057812 */ /* 0x040fe400078ec0ff */
[C---:B------:R-:W-:Y:S01]  /*10e60*/  HMMA.16816.F32 R112, R132.reuse, R120, R112 ;  /* 0x000000788470723c */ /* 0x040fe20000001870 */
[----:B------:R-:W-:Y:S01]  /*10e70*/  LOP3.LUT R9, R2, 0xff, RZ, 0xc0, !PT ;  /* 0x000000ff02097812 */ /* 0x000fe200078ec0ff */
[----:B------:R3:W4:Y:S01]  /*10e80*/  MUFU.EX2 R17, R0 ;  /* 0x0000000000117308 */ /* 0x0007220000000800 */
[----:B------:R-:W-:Y:S02]  /*10e90*/  SHF.R.U32.HI R11, RZ, 0x18, R2 ;  /* 0x00000018ff0b7819 */ /* 0x000fe40000011602 */
[----:B------:R-:W-:Y:S01]  /*10ea0*/  SHF.R.U32.HI R5, RZ, 0x8, R5 ;  /* 0x00000008ff057819 */ /* 0x000fe20000011605 */
[----:B-1----:R-:W-:Y:S02]  /*10eb0*/  FFMA.FTZ R4, R175, c[0x0][0x23c], -R8 ;  /* 0x00008f00af047a23 */ /* 0x002fe40000010808 */
[C---:B------:R-:W-:Y:S02]  /*10ec0*/  HMMA.16816.F32 R116, R132.reuse, R122, R116 ;  /* 0x0000007a8474723c */ /* 0x040fe40000001874 */
[----:B------:R1:W1:Y:S06]  /*10ed0*/  MUFU.EX2 R18, R4 ;  /* 0x0000000400127308 */ /* 0x00026c0000000800 */
[----:B--2---:R-:W-:Y:S01]  /*10ee0*/  HMMA.16816.F32 R128, R132, R12, R128 ;  /* 0x0000000c8480723c */ /* 0x004fe20000001880 */
        /* <DEDUP_REMOVED lines=8> */
[----:B-1----:R-:W-:Y:S02]  /*10f70*/  SHF.R.U32.HI R4, RZ, 0x8, R2 ;  /* 0x00000008ff047819 */ /* 0x002fe40000011602 */
[----:B------:R-:W-:Y:S02]  /*10f80*/  PRMT R0, R9, 0x5410, R5 ;  /* 0x0000541009007816 */ /* 0x000fe40000000005 */
[----:B------:R-:W-:Y:S02]  /*10f90*/  LOP3.LUT R2, R3, 0xff, RZ, 0xc0, !PT ;  /* 0x000000ff03027812 */ /* 0x000fe400078ec0ff */
[----:B------:R-:W-:Y:S01]  /*10fa0*/  PRMT R3, R7, 0x5410, R11 ;  /* 0x0000541007037816 */ /* 0x000fe2000000000b */
[--C-:B------:R-:W-:Y:S01]  /*10fb0*/  HSET2.LE.AND R0, R0, R208.reuse, PT ;  /* 0x000000d000007233 */ /* 0x100fe20003803000 */
[----:B------:R-:W-:Y:S02]  /*10fc0*/  PRMT R7, R2, 0x5410, R8 ;  /* 0x0000541002077816 */ /* 0x000fe40000000008 */
[----:B-----5:R-:W-:Y:S01]  /*10fd0*/  F2FP.PACK_AB R2, R22, R21 ;  /* 0x000000151602723e */ /* 0x020fe200000000ff */
[--C-:B------:R-:W-:Y:S01]  /*10fe0*/  HSET2.LE.AND R3, R3, R208.reuse, PT ;  /* 0x000000d003037233 */ /* 0x100fe20003803000 */
[----:B------:R-:W-:Y:S01]  /*10ff0*/  PRMT R5, R10, 0x5410, R4 ;  /* 0x000054100a057816 */ /* 0x000fe20000000004 */
[--C-:B------:R-:W-:Y:S01]  /*11000*/  HSET2.LE.AND R7, R7, R208.reuse, PT ;  /* 0x000000d007077233 */ /* 0x100fe20003803000 */
[----:B------:R-:W-:Y:S01]  /*11010*/  LOP3.LUT R138, R0, R2, RZ, 0xc0, !PT ;  /* 0x00000002008a7212 */ /* 0x000fe200078ec0ff */
[----:B------:R-:W-:Y:S01]  /*11020*/  FFMA.FTZ R2, R238, R66, R170 ;  /* 0x00000042ee027223 */ /* 0x000fe200000100aa */
[----:B----4-:R-:W-:Y:S01]  /*11030*/  F2FP.PACK_AB R0, R16, R17 ;  /* 0x000000111000723e */ /* 0x010fe200000000ff */
[----:B------:R-:W-:Y:S01]  /*11040*/  HSET2.LE.AND R5, R5, R208, PT ;  /* 0x000000d005057233 */ /* 0x000fe20003803000 */
[----:B------:R-:W-:-:S02]  /*11050*/  F2FP.PACK_AB R4, R18, R19 ;  /* 0x000000131204723e */ /* 0x000fc400000000ff */
[----:B------:R-:W-:Y:S01]  /*11060*/  LOP3.LUT R137, R7, R0, RZ, 0xc0, !PT ;  /* 0x0000000007897212 */ /* 0x000fe200078ec0ff */
[----:B------:R-:W-:Y:S01]  /*11070*/  FFMA.FTZ R0, R239, R65, R167 ;  /* 0x00000041ef007223 */ /* 0x000fe200000100a7 */
[----:B------:R-:W-:Y:S01]  /*11080*/  LOP3.LUT R139, R3, R4, RZ, 0xc0, !PT ;  /* 0x00000004038b7212 */ /* 0x000fe200078ec0ff */
[----:B------:R-:W-:Y:S01]  /*11090*/  FFMA.FTZ R3, R223, R153, R249 ;  /* 0x00000099df037223 */ /* 0x000fe200000100f9 */
[----:B------:R-:W-:Y:S01]  /*110a0*/  LOP3.LUT R136, R5, R6, RZ, 0xc0, !PT ;  /* 0x0000000605887212 */ /* 0x000fe200078ec0ff */
[----:B------:R-:W-:Y:S02]  /*110b0*/  FFMA.FTZ R4, R224, R152, R222 ;  /* 0x00000098e0047223 */ /* 0x000fe400000100de */
        /* <DEDUP_REMOVED lines=67> */
[----:B------:R1:W-:Y:S01]  /*114f0*/  STL [R1+0x1c], R4 ;  /* 0x00001c0401007387 */ /* 0x0003e20000100800 */
[----:B------:R-:W-:-:S03]  /*11500*/  FADD.FTZ R0, R24, R0 ;  /* 0x0000000018007221 */ /* 0x000fc60000010000 */
[----:B------:R1:W-:Y:S04]  /*11510*/  STL [R1+0x20], R3 ;  /* 0x0000200301007387 */ /* 0x0003e80000100800 */
[----:B------:R1:W-:Y:S04]  /*11520*/  STL [R1+0x24], R2 ;  /* 0x0000240201007387 */ /* 0x0003e80000100800 */
[----:B------:R1:W-:Y:S02]  /*11530*/  STL [R1+0x28], R0 ;  /* 0x0000280001007387 */ /* 0x0003e40000100800 */
.L_x_1171:
[----:B------:R-:W-:-:S13]  /*11540*/  ISETP.GT.AND P0, PT, R75, UR18, PT ;  /* 0x000000124b007c0c */ /* 0x000fda000bf04270 */
[----:B------:R-:W-:Y:S05]  /*11550*/  @!P0 BRA `(.L_x_1178) ;  /* 0x00004e3000008947 */ /* 0x000fea0003800000 */
[----:B------:R-:W2:Y:S01]  /*11560*/  LDL.LU.64 R6, [R1+0x10] ;  /* 0x0000100001067983 */ /* 0x000ea20000300a00 */
[----:B------:R-:W3:Y:S01]  /*11570*/  LDC.U8 R243, c[0x0][0x2d8] ;  /* 0x0000b600fff37b82 */ /* 0x000ee20000000000 */
[----:B------:R-:W-:Y:S01]  /*11580*/  ULDC.64 UR4, c[0x0][0x1a0] ;  /* 0x0000680000047ab9 */ /* 0x000fe20000000a00 */
[----:B------:R-:W-:Y:S01]  /*11590*/  MOV R68, R71 ;  /* 0x0000004700447202 */ /* 0x000fe20000000f00 */
[----:B-1----:R-:W2:Y:S01]  /*115a0*/  LDL.LU.64 R4, [R1+0x30] ;  /* 0x0000300001047983 */ /* 0x002ea20000300a00 */
[C---:B------:R-:W-:Y:S01]  /*115b0*/  IADD3 R2, R251.reuse, 0x4, RZ ;  /* 0x00000004fb027810 */ /* 0x040fe20007ffe0ff */
[----:B------:R-:W-:Y:S01]  /*115c0*/  IMAD.WIDE.U32 R10, R251, -0x326172a9, RZ ;  /* 0xcd9e8d57fb0a7825 */ /* 0x000fe200078e00ff */
[----:B------:R-:W-:Y:S01]  /*115d0*/  USHF.L.U64.HI UR19, UR4, 0x5, UR5 ;  /* 0x0000000504137899 */ /* 0x000fe20008010205 */
[----:B------:R-:W4:Y:S01]  /*115e0*/  LDL.64 R12, [R1+0x40] ;  /* 0x00004000010c7983 */ /* 0x000f220000100a00 */
[----:B------:R-:W-:Y:S01]  /*115f0*/  USHF.L.U32 UR20, UR4, 0x5, URZ ;  /* 0x0000000504147899 */ /* 0x000fe2000800063f */
[----:B------:R-:W-:Y:S01]  /*11600*/  MOV R3, R72 ;  /* 0x0000004800037202 */ /* 0x000fe20000000f00 */
[----:B------:R-:W-:Y:S01]  /*11610*/  UIMAD.WIDE.U32 UR28, UR4, 0x30, URZ ;  /* 0x00000030041c78a5 */ /* 0x000fe2000f8e003f */
[----:B------:R-:W5:Y:S01]  /*11620*/  LDL.LU R0, [R1+0x18] ;  /* 0x0000180001007983 */ /* 0x000f620000300800 */
[----:B------:R-:W-:Y:S01]  /*11630*/  IMAD.WIDE.U32 R8, R2, -0x326172a9, RZ ;  /* 0xcd9e8d5702087825 */ /* 0x000fe200078e00ff */
[----:B------:R-:W-:Y:S01]  /*11640*/  UIMAD UR21, UR5, 0x30, URZ ;  /* 0x00000030051578a4 */ /* 0x000fe2000f8e023f */
[----:B------:R-:W-:Y:S01]  /*11650*/  MOV R73, R70 ;  /* 0x0000004600497202 */ /* 0x000fe20000000f00 */
[----:B------:R1:W-:Y:S01]  /*11660*/  STL.64 [R1+0x8], R10 ;  /* 0x0000080a01007387 */ /* 0x0003e20000100a00 */
[-C--:B------:R-:W-:Y:S01]  /*11670*/  LOP3.LUT R246, R11, R250.reuse, RZ, 0x3c, !PT ;  /* 0x000000fa0bf67212 */ /* 0x080fe200078e3cff */
[----:B------:R-:W-:Y:S01]  /*11680*/  ULDC.64 UR4, c[0x0][0x198] ;  /* 0x0000660000047ab9 */ /* 0x000fe20000000a00 */
[----:B------:R-:W-:Y:S01]  /*11690*/  IMAD.MOV.U32 R74, RZ, RZ, R69 ;  /* 0x000000ffff4a7224 */ /* 0x000fe200078e0045 */
[----:B------:R1:W-:Y:S01]  /*116a0*/  STL.64 [R1], R8 ;  /* 0x0000000801007387 */ /* 0x0003e20000100a00 */
[----:B------:R-:W-:Y:S01]  /*116b0*/  LOP3.LUT R248, R9, R250, RZ, 0x3c, !PT ;  /* 0x000000fa09f87212 */ /* 0x000fe200078e3cff */
[----:B------:R-:W-:Y:S01]  /*116c0*/  USHF.L.U64.HI UR24, UR4, 0x5, UR5 ;  /* 0x0000000504187899 */ /* 0x000fe20008010205 */
[----:B------:R-:W-:Y:S01]  /*116d0*/  IMAD.WIDE.U32 R246, R246, -0x2daee0ad, RZ ;  /* 0xd2511f53f6f67825 */ /* 0x000fe200078e00ff */
[----:B------:R-:W-:Y:S01]  /*116e0*/  UIMAD.WIDE.U32 UR30, UR4, 0x30, URZ ;  /* 0x00000030041e78a5 */ /* 0x000fe2000f8e003f */
[----:B---3--:R-:W-:Y:S01]  /*116f0*/  PRMT R243, R243, 0x7054, R243 ;  /* 0x00007054f3f37816 */ /* 0x008fe200000000f3 */
[----:B------:R-:W-:Y:S01]  /*11700*/  UIMAD UR5, UR5, 0x30, URZ ;  /* 0x00000030050578a4 */ /* 0x000fe2000f8e023f */
[----:B------:R-:W-:Y:S01]  /*11710*/  IMAD.WIDE.U32 R248, R248, -0x2daee0ad, RZ ;  /* 0xd2511f53f8f87825 */ /* 0x000fe200078e00ff */
[----:B------:R-:W-:-:S02]  /*11720*/  USHF.L.U32 UR4, UR4, 0x5, URZ ;  /* 0x0000000504047899 */ /* 0x000fc4000800063f */
[----:B------:R-:W-:Y:S02]  /*11730*/  UIADD3 UR21, UR21, UR29, URZ ;  /* 0x0000001d15157290 */ /* 0x000fe4000fffe03f */
[----:B------:R-:W-:Y:S01]  /*11740*/  UIADD3 UR5, UR5, UR31, URZ ;  /* 0x0000001f05057290 */ /* 0x000fe2000fffe03f */
[----:B--2---:R-:W-:-:S05]  /*11750*/  IMAD.MOV.U32 R5, RZ, RZ, R7 ;  /* 0x000000ffff057224 */ /* 0x004fca00078e0007 */
[----:B------:R1:W-:Y:S01]  /*11760*/  STL.64 [R1+0x30], R4 ;  /* 0x0000300401007387 */ /* 0x0003e20000100a00 */
[----:B----4-:R-:W-:Y:S01]  /*11770*/  ISETP.GE.AND P4, PT, R12, c[0x0][0x220], PT ;  /* 0x000088000c007a0c */ /* 0x010fe20003f86270 */
[----:B-----5:R-:W-:Y:S01]  /*11780*/  IMAD.WIDE.U32 R244, R0, -0x2daee0ad, RZ ;  /* 0xd2511f5300f47825 */ /* 0x020fe200078e00ff */
[----:B------:R-:W-:Y:S05]  /*11790*/  BRA `(.L_x_1179) ;  /* 0x0000035000007947 */ /* 0x000fea0003800000 */
.L_x_1181:
[----:B------:R-:W2:Y:S01]  /*117a0*/  LDL.64 R212, [R1+0x50] ;  /* 0x0000500001d47983 */ /* 0x000ea20000100a00 */
[----:B------:R-:W-:Y:S01]  /*117b0*/  IADD3 R0, R75, -0x2, RZ ;  /* 0xfffffffe4b007810 */ /* 0x000fe20007ffe0ff */
[----:B------:R-:W-:Y:S02]  /*117c0*/  IMAD.MOV.U32 R69, RZ, RZ, c[0x0][0x198] ;  /* 0x00006600ff457624 */ /* 0x000fe400078e00ff */
[----:B------:R-:W3:Y:S01]  /*117d0*/  LDL.64 R210, [R1+0x48] ;  /* 0x0000480001d27983 */ /* 0x000ee20000100a00 */
[----:B------:R-:W-:Y:S01]  /*117e0*/  SHF.R.S32.HI R2, RZ, 0x1f, R0 ;  /* 0x0000001fff027819 */ /* 0x000fe20000011400 */
[----:B------:R-:W-:Y:S02]  /*117f0*/  IMAD.WIDE.U32 R70, R0, c[0x0][0x198], RZ ;  /* 0x0000660000467a25 */ /* 0x000fe400078e00ff */
[----:B------:R1:W-:Y:S02]  /*11800*/  @P4 STS.128 [R207+0x4000], RZ ;  /* 0x004000ffcf004388 */ /* 0x0003e40000000c00 */
[----:B------:R-:W-:Y:S02]  /*11810*/  IMAD R2, R2, c[0x0][0x198], RZ ;  /* 0x0000660002027a24 */ /* 0x000fe400078e02ff */
[----:B------:R-:W-:Y:S02]  /*11820*/  IMAD.SHL.U32 R69, R69, 0x10, RZ ;  /* 0x0000001045457824 */ /* 0x000fe400078e00ff */
[----:B------:R-:W-:Y:S02]  /*11830*/  IMAD R2, R0, c[0x0][0x19c], R2 ;  /* 0x0000670000027a24 */ /* 0x000fe400078e0202 */
[----:B------:R-:W-:Y:S02]  /*11840*/  IMAD.MOV.U32 R209, RZ, RZ, c[0x0][0x198] ;  /* 0x00006600ffd17624 */ /* 0x000fe400078e00ff */
[----:B------:R-:W-:Y:S01]  /*11850*/  IMAD.IADD R2, R71, 0x1, R2 ;  /* 0x0000000147027824 */ /* 0x000fe200078e0202 */
[----:B--2---:R-:W-:Y:S04]  /*11860*/  LEA R0, P0, R70, R212, 0x6 ;  /* 0x000000d446007211 */ /* 0x004fe800078030ff */
[C---:B------:R-:W-:Y:S01]  /*11870*/  @!P4 IADD3 R72, P2, R0.reuse, UR4, RZ ;  /* 0x000000040048cc10 */ /* 0x040fe2000ff5e0ff */
[----:B---3--:R-:W-:Y:S01]  /*11880*/  IMAD.MOV.U32 R210, RZ, RZ, 0x4 ;  /* 0x00000004ffd27424 */ /* 0x008fe200078e00ff */
[----:B------:R-:W-:Y:S02]  /*11890*/  @!P4 LEA R144, P6, R0, c[0x0][0x168], 0x1 ;  /* 0x00005a000090ca11 */ /* 0x000fe400078c08ff */
[----:B------:R-:W-:Y:S02]  /*118a0*/  LEA.HI.X R2, R70, R211, R2, 0x6, P0 ;  /* 0x000000d346027211 */ /* 0x000fe400000f3402 */
[----:B------:R-:W-:Y:S02]  /*118b0*/  @!P4 IADD3 R71, P5, R69, R0, RZ ;  /* 0x000000004547c210 */ /* 0x000fe40007fbe0ff */
[----:B------:R-:W-:Y:S02]  /*118c0*/  SHF.L.U64.HI R209, R209, R210, c[0x0][0x19c] ;  /* 0x00006700d1d17619 */ /* 0x000fe400000102d2 */
[--C-:B------:R-:W-:Y:S02]  /*118d0*/  @!P4 LEA.HI.X R145, R0, c[0x0][0x16c], R2.reuse, 0x1, P6 ;  /* 0x00005b000091ca11 */ /* 0x100fe400030f0c02 */
[----:B------:R-:W-:Y:S01]  /*118e0*/  @!P4 LEA R142, P3, R71, c[0x0][0x168], 0x1 ;  /* 0x00005a00478eca11 */ /* 0x000fe200078608ff */
[----:B------:R-:W-:Y:S01]  /*118f0*/  @!P4 IMAD.X R141, R209, 0x1, R2, P5 ;  /* 0x00000001d18dc824 */ /* 0x000fe200028e0602 */
[----:B------:R-:W-:Y:S01]  /*11900*/  P2R R70, PR, RZ, 0x4 ;  /* 0x00000004ff467803 */ /* 0x000fe20000000000 */
[----:B------:R-:W-:Y:S01]  /*11910*/  @!PT LDS RZ, [RZ] ;  /* 0x00000000fffff984 */ /* 0x000fe20000000800 */
[----:B------:R-:W-:Y:S01]  /*11920*/  @!PT LDS RZ, [RZ] ;  /* 0x00000000fffff984 */ /* 0x000fe20000000800 */
[----:B------:R-:W-:Y:S01]  /*11930*/  @!PT LDS RZ, [RZ] ;  /* 0x00000000fffff984 */ /* 0x000fe20000000800 */
[----:B------:R1:W-:Y:S01]  /*11940*/  @!P4 LDGSTS.E.BYPASS.LTC128B.128 [R207+0x4000], [R144.64] ;  /* 0x0400000090cfcfae */ /* 0x0003e2000b901d56 */
[----:B------:R-:W-:Y:S02]  /*11950*/  @!P4 LEA R140, P2, R72, c[0x0][0x168], 0x1 ;  /* 0x00005a00488cca11 */ /* 0x000fe400078408ff */
[----:B------:R-:W-:Y:S01]  /*11960*/  @!P4 LEA.HI.X R143, R71, c[0x0][0x16c], R141, 0x1, P3 ;  /* 0x00005b00478fca11 */ /* 0x000fe200018f0c8d */
[----:B------:R1:W-:Y:S01]  /*11970*/  @P4 STS.128 [R207+0x4800], RZ ;  /* 0x004800ffcf004388 */ /* 0x0003e20000000c00 */
[----:B------:R-:W-:Y:S02]  /*11980*/  ISETP.NE.AND P5, PT, R70, RZ, PT ;  /* 0x000000ff4600720c */ /* 0x000fe40003fa5270 */
[----:B------:R-:W-:Y:S01]  /*11990*/  @!P4 IADD3 R69, P1, R0, UR30, RZ ;  /* 0x0000001e0045cc10 */ /* 0x000fe2000ff3e0ff */
[----:B------:R-:W-:Y:S01]  /*119a0*/  @!PT LDS RZ, [RZ] ;  /* 0x00000000fffff984 */ /* 0x000fe20000000800 */
[----:B------:R-:W-:Y:S01]  /*119b0*/  @!PT LDS RZ, [RZ] ;  /* 0x00000000fffff984 */ /* 0x000fe20000000800 */
[----:B------:R-:W-:Y:S01]  /*119c0*/  @!PT LDS RZ, [RZ] ;  /* 0x00000000fffff984 */ /* 0x000fe20000000800 */
[----:B------:R1:W-:Y:S01]  /*119d0*/  @!P4 LDGSTS.E.BYPASS.LTC128B.128 [R207+0x4800], [R142.64] ;  /* 0x048000008ecfcfae */ /* 0x0003e2000b901d56 */
[----:B------:R-:W-:Y:S02]  /*119e0*/  @!P4 IADD3.X R75, R2, UR24, RZ, P5, !PT ;  /* 0x00000018024bcc10 */ /* 0x000fe4000affe4ff */
[C---:B------:R-:W-:Y:S01]  /*119f0*/  @!P4 LEA R70, P0, R69.reuse, c[0x0][0x168], 0x1 ;  /* 0x00005a004546ca11 */ /* 0x040fe200078008ff */
[----:B------:R1:W-:Y:S01]  /*11a00*/  @P4 STS.128 [R207+0x5000], RZ ;  /* 0x005000ffcf004388 */ /* 0x0003e20000000c00 */
[----:B------:R-:W-:Y:S02]  /*11a10*/  @!P4 LEA.HI.X R141, R72, c[0x0][0x16c], R75, 0x1, P2 ;  /* 0x00005b00488dca11 */ /* 0x000fe400010f0c4b */
[----:B------:R-:W-:Y:S03]  /*11a20*/  @!P4 IADD3.X R146, R2, UR5, RZ, P1, !PT ;  /* 0x000000050292cc10 */ /* 0x000fe60008ffe4ff */
[----:B------:R-:W-:Y:S01]  /*11a30*/  @!PT LDS RZ, [RZ] ;  /* 0x00000000fffff984 */ /* 0x000fe20000000800 */
[----:B------:R-:W-:Y:S01]  /*11a40*/  @!PT LDS RZ, [RZ] ;  /* 0x00000000fffff984 */ /* 0x000fe20000000800 */
[----:B------:R-:W-:Y:S01]  /*11a50*/  @!PT LDS RZ, [RZ] ;  /* 0x00000000fffff984 */ /* 0x000fe20000000800 */
[----:B------:R1:W-:Y:S01]  /*11a60*/  @!P4 LDGSTS.E.BYPASS.LTC128B.128 [R207+0x5000], [R140.64] ;  /* 0x050000008ccfcfae */ /* 0x0003e2000b901d56 */
[----:B------:R-:W-:Y:S03]  /*11a70*/  @!P4 LEA.HI.X R71, R69, c[0x0][0x16c], R146, 0x1, P0 ;  /* 0x00005b004547ca11 */ /* 0x000fe600000f0c92 */
[----:B------:R1:W-:Y:S04]  /*11a80*/  @P4 STS.128 [R207+0x5800], RZ ;  /* 0x005800ffcf004388 */ /* 0x0003e80000000c00 */
[----:B------:R-:W-:Y:S01]  /*11a90*/  @!PT LDS RZ, [RZ] ;  /* 0x00000000fffff984 */ /* 0x000fe20000000800 */
[----:B------:R-:W-:Y:S01]  /*11aa0*/  @!PT LDS RZ, [RZ] ;  /* 0x00000000fffff984 */ /* 0x000fe20000000800 */
[----:B------:R-:W-:Y:S01]  /*11ab0*/  @!PT LDS RZ, [RZ] ;  /* 0x00000000fffff984 */ /* 0x000fe20000000800 */
[----:B------:R1:W-:Y:S04]  /*11ac0*/  @!P4 LDGSTS.E.BYPASS.LTC128B.128 [R207+0x5800], [R70.64] ;  /* 0x0580000046cfcfae */ /* 0x0003e8000b901d56 */
[----:B------:R-:W0:Y:S01]  /*11ad0*/  LDGDEPBAR ;  /* 0x00000000000079af */ /* 0x000e220000000000 */
[----:B------:R-:W-:-:S05]  /*11ae0*/  BRA `(.L_x_1180) ;  /* 0x0000092000007947 */ /* 0x000fca0003800000 */
.L_x_1179:
[----:B-1----:R-:W2:Y:S01]  /*11af0*/  LDL.64 R4, [R1+0x30] ;  /* 0x0000300001047983 */ /* 0x002ea20000100a00 */
[----:B------:R-:W-:Y:S04]  /*11b00*/  DEPBAR.LE SB0, 0x0 ;  /* 0x000080000000791a */ /* 0x000fe80000000000 */
[----:B------:R-:W-:Y:S01]  /*11b10*/  IMAD.MOV.U32 R8, RZ, RZ, 0x6 ;  /* 0x00000006ff087424 */ /* 0x000fe200078e00ff */
[----:B------:R-:W-:Y:S01]  /*11b20*/  BAR.SYNC.DEFER_BLOCKING 0x0 ;  /* 0x0000000000007b1d */ /* 0x000fe20000010000 */
[----:B------:R-:W-:Y:S01]  /*11b30*/  IMAD.MOV.U32 R0, RZ, RZ, c[0x0][0x1a0] ;  /* 0x00006800ff007624 */ /* 0x000fe200078e00ff */
[----:B------:R-:W-:Y:S01]  /*11b40*/  IADD3 R208, R75, -0x1, RZ ;  /* 0xffffffff4bd07810 */ /* 0x000fe20007ffe0ff */
[----:B------:R-:W-:Y:S02]  /*11b50*/  IMAD.MOV.U32 R7, RZ, RZ, c[0x0][0x1a0] ;  /* 0x00006800ff077624 */ /* 0x000fe400078e00ff */
[----:B------:R-:W-:Y:S01]  /*11b60*/  IMAD.MOV.U32 R6, RZ, RZ, c[0x0][0x1a0] ;  /* 0x00006800ff067624 */ /* 0x000fe200078e00ff */
[----:B------:R-:W-:Y:S01]  /*11b70*/  SHF.L.U64.HI R0, R0, R8, c[0x0][0x1a4] ;  /* 0x0000690000007619 */ /* 0x000fe20000010208 */
[----:B------:R-:W-:Y:S01]  /*11b80*/  IMAD.SHL.U32 R7, R7, 0x40, RZ ;  /* 0x0000004007077824 */ /* 0x000fe200078e00ff */
[----:B------:R-:W-:Y:S01]  /*11b90*/  SHF.R.S32.HI R2, RZ, 0x1f, R208 ;  /* 0x0000001fff027819 */ /* 0x000fe200000114d0 */
[----:B------:R-:W-:Y:S02]  /*11ba0*/  IMAD.SHL.U32 R6, R6, 0x10, RZ ;  /* 0x0000001006067824 */ /* 0x000fe400078e00ff */
[----:B------:R-:W-:Y:S02]  /*11bb0*/  IMAD R0, R0, R208, RZ ;  /* 0x000000d000007224 */ /* 0x000fe400078e02ff */
[----:B------:R-:W-:Y:S02]  /*11bc0*/  IMAD.MOV.U32 R15, RZ, RZ, 0x4 ;  /* 0x00000004ff0f7424 */ /* 0x000fe400078e00ff */
[-C--:B------:R-:W-:Y:S01]  /*11bd0*/  IMAD R0, R2, R7.reuse, R0 ;  /* 0x0000000702007224 */ /* 0x080fe200078e0200 */
[----:B------:R-:W-:Y:S01]  /*11be0*/  @P4 STS.128 [R207+0x6000], RZ ;  /* 0x006000ffcf004388 */ /* 0x000fe20000000c00 */
[----:B--2---:R-:W-:Y:S04]  /*11bf0*/  IMAD.WIDE.U32 R4, R208, R7, R4 ;  /* 0x00000007d0047225 */ /* 0x004fe800078e0004 */
[----:B------:R-:W-:Y:S01]  /*11c00*/  IMAD.IADD R0, R5, 0x1, R0 ;  /* 0x0000000105007824 */ /* 0x000fe200078e0200 */
[----:B------:R-:W-:Y:S02]  /*11c10*/  @!P4 LEA R12, P6, R4, c[0x0][0x170], 0x1 ;  /* 0x00005c00040cca11 */ /* 0x000fe400078c08ff */
[----:B------:R-:W-:Y:S01]  /*11c20*/  @!P4 IADD3 R2, P0, R6, R4, RZ ;  /* 0x000000040602c210 */ /* 0x000fe20007f1e0ff */
[----:B------:R-:W-:Y:S01]  /*11c30*/  IMAD.MOV.U32 R6, RZ, RZ, c[0x0][0x1a0] ;  /* 0x00006800ff067624 */ /* 0x000fe200078e00ff */
[--C-:B------:R-:W-:Y:S02]  /*11c40*/  @!P4 LEA.HI.X R13, R4, c[0x0][0x174], R0.reuse, 0x1, P6 ;  /* 0x00005d00040dca11 */ /* 0x100fe400030f0c00 */
[----:B------:R-:W-:Y:S02]  /*11c50*/  @!P4 LEA R10, P5, R2, c[0x0][0x170], 0x1 ;  /* 0x00005c00020aca11 */ /* 0x000fe400078a08ff */
[----:B------:R-:W-:Y:S01]  /*11c60*/  SHF.L.U64.HI R6, R6, R15, c[0x0][0x1a4] ;  /* 0x0000690006067619 */ /* 0x000fe2000001020f */
[----:B------:R-:W-:Y:S01]  /*11c70*/  @!PT LDS RZ, [RZ] ;  /* 0x00000000fffff984 */ /* 0x000fe20000000800 */
[----:B------:R-:W-:Y:S01]  /*11c80*/  @!PT LDS RZ, [RZ] ;  /* 0x00000000fffff984 */ /* 0x000fe20000000800 */
[----:B------:R-:W-:Y:S01]  /*11c90*/  @!PT LDS RZ, [RZ] ;  /* 0x00000000fffff984 */ /* 0x000fe20000000800 */
[----:B------:R1:W-:Y:S01]  /*11ca0*/  @!P4 LDGSTS.E.BYPASS.LTC128B.128 [R207+0x6000], [R12.64] ;  /* 0x060000000ccfcfae */ /* 0x0003e2000b901d56 */
[C---:B------:R-:W-:Y:S02]  /*11cb0*/  @!P4 IADD3 R7, P3, R4.reuse, UR20, RZ ;  /* 0x000000140407cc10 */ /* 0x040fe4000ff7e0ff */
[----:B------:R-:W-:Y:S01]  /*11cc0*/  @!P4 IADD3 R14, P1, R4, UR28, RZ ;  /* 0x0000001c040ecc10 */ /* 0x000fe2000ff3e0ff */
[----:B------:R-:W-:Y:S01]  /*11cd0*/  @!P4 IMAD.X R5, R6, 0x1, R0, P0 ;  /* 0x000000010605c824 */ /* 0x000fe200000e0600 */
[C---:B------:R-:W-:Y:S01]  /*11ce0*/  @!P4 LEA R8, P2, R7.reuse, c[0x0][0x170], 0x1 ;  /* 0x00005c000708ca11 */ /* 0x040fe200078408ff */
[----:B------:R-:W-:Y:S01]  /*11cf0*/  @P4 STS.128 [R207+0x6800], RZ ;  /* 0x006800ffcf004388 */ /* 0x000fe20000000c00 */
[----:B------:R-:W-:Y:S02]  /*11d00*/  @!P4 IADD3.X R9, R0, UR19, RZ, P3, !PT ;  /* 0x000000130009cc10 */ /* 0x000fe40009ffe4ff */
[----:B------:R-:W-:Y:S02]  /*11d10*/  @!P4 LEA.HI.X R11, R2, c[0x0][0x174], R5, 0x1, P5 ;  /* 0x00005d00020bca11 */ /* 0x000fe400028f0c05 */
[----:B------:R-:W-:Y:S02]  /*11d20*/  @!P4 LEA.HI.X R9, R7, c[0x0][0x174], R9, 0x1, P2 ;  /* 0x00005d000709ca11 */ /* 0x000fe400010f0c09 */
[----:B------:R-:W-:Y:S01]  /*11d30*/  @!P4 LEA R6, P0, R14, c[0x0][0x170], 0x1 ;  /* 0x00005c000e06ca11 */ /* 0x000fe200078008ff */
[----:B------:R-:W-:Y:S01]  /*11d40*/  @!PT LDS RZ, [RZ] ;  /* 0x00000000fffff984 */ /* 0x000fe20000000800 */
[----:B------:R-:W-:Y:S01]  /*11d50*/  @!PT LDS RZ, [RZ] ;  /* 0x00000000fffff984 */ /* 0x000fe20000000800 */
[----:B------:R-:W-:Y:S01]  /*11d60*/  @!PT LDS RZ, [RZ] ;  /* 0x00000000fffff984 */ /* 0x000fe20000000800 */
[----:B------:R2:W-:Y:S01]  /*11d70*/  @!P4 LDGSTS.E.BYPASS.LTC128B.128 [R207+0x6800], [R10.64] ;  /* 0x068000000acfcfae */ /* 0x0005e2000b901d56 */
[----:B------:R-:W-:Y:S04]  /*11d80*/  @!P4 IADD3.X R15, R0, UR21, RZ, P1, !PT ;  /* 0x00000015000fcc10 */ /* 0x000fe80008ffe4ff */
[----:B------:R-:W-:Y:S01]  /*11d90*/  @!P4 LEA.HI.X R7, R14, c[0x0][0x174], R15, 0x1, P0 ;  /* 0x00005d000e07ca11 */ /* 0x000fe200000f0c0f */
[----:B------:R-:W-:Y:S01]  /*11da0*/  @P4 STS.128 [R207+0x7000], RZ ;  /* 0x007000ffcf004388 */ /* 0x000fe20000000c00 */
[----:B------:R-:W-:Y:S05]  /*11db0*/  ISETP.GT.AND P0, PT, R208, UR18, PT ;  /* 0x00000012d0007c0c */ /* 0x000fea000bf04270 */
        /* <DEDUP_REMOVED lines=10> */
[----:B------:R-:W3:Y:S06]  /*11e60*/  LDSM.16.M88.4 R16, [R184+0x4000] ;  /* 0x00400000b810783b */ /* 0x000eec0000000200 */
[----:B------:R-:W2:Y:S06]  /*11e70*/  LDSM.16.M88.4 R60, [R191+0x2000] ;  /* 0x00200000bf3c783b */ /* 0x000eac0000000200 */
[----:B------:R-:W4:Y:S06]  /*11e80*/  LDSM.16.M88.4 R32, [R184+0x4800] ;  /* 0x00480000b820783b */ /* 0x000f2c0000000200 */
[----:B------:R-:W0:Y:S06]  /*11e90*/  LDGDEPBAR ;  /* 0x00000000000079af */ /* 0x000e2c0000000000 */
[----:B------:R-:W5:Y:S06]  /*11ea0*/  LDSM.16.M88.4 R48, [R184+0x5000] ;  /* 0x00500000b830783b */ /* 0x000f6c0000000200 */
[----:B------:R-:W4:Y:S06]  /*11eb0*/  LDSM.16.M88.4 R140, [R184+0x5800] ;  /* 0x00580000b88c783b */ /* 0x000f2c0000000200 */
[----:B------:R-:W-:Y:S01]  /*11ec0*/  LDSM.16.M88.4 R144, [R194] ;  /* 0x00000000c290783b */ /* 0x000fe20000000200 */
[-C--:B---3--:R-:W-:Y:S05]  /*11ed0*/  HMMA.16816.F32 R4, R64, R16.reuse, RZ ;  /* 0x000000104004723c */ /* 0x088fea00000018ff */
[----:B------:R-:W3:Y:S03]  /*11ee0*/  LDSM.16.M88.4 R148, [R190+0x4000] ;  /* 0x00400000be94783b */ /* 0x000ee60000000200 */
[C---:B--2---:R-:W-:Y:S03]  /*11ef0*/  HMMA.16816.F32 R8, R60.reuse, R16, RZ ;  /* 0x000000103c08723c */ /* 0x044fe600000018ff */
[----:B------:R-:W2:Y:S06]  /*11f00*/  LDSM.16.M88.4 R152, [R194+0x2000] ;  /* 0x00200000c298783b */ /* 0x000eac0000000200 */
[----:B------:R-:W2:Y:S01]  /*11f10*/  LDSM.16.M88.4 R156, [R190+0x4800] ;  /* 0x00480000be9c783b */ /* 0x000ea20000000200 */
[-C--:B-1----:R-:W-:Y:S05]  /*11f20*/  HMMA.16816.F32 R12, R60, R18.reuse, RZ ;  /* 0x000000123c0c723c */ /* 0x082fea00000018ff */
[----:B------:R-:W1:Y:S03]  /*11f30*/  LDSM.16.M88.4 R160, [R190+0x5000] ;  /* 0x00500000bea0783b */ /* 0x000e660000000200 */
[C---:B------:R-:W-:Y:S03]  /*11f40*/  HMMA.16816.F32 R16, R64.reuse, R18, RZ ;  /* 0x000000124010723c */ /* 0x040fe600000018ff */
[----:B------:R-:W1:Y:S05]  /*11f50*/  LDSM.16.M88.4 R164, [R190+0x5800] ;  /* 0x00580000bea4783b */ /* 0x000e6a0000000200 */
[-C--:B----4-:R-:W-:Y:S01]  /*11f60*/  HMMA.16816.F32 R20, R64, R32.reuse, RZ ;  /* 0x000000204014723c */ /* 0x090fe200000018ff */
[----:B------:R-:W-:Y:S06]  /*11f70*/  LDSM.16.M88.4 R168, [R192+0x2000] ;  /* 0x00200000c0a8783b */ /* 0x000fec0000000200 */
[----:B------:R-:W-:Y:S01]  /*11f80*/  LDSM.16.M88.4 R172, [R193+0x2000] ;  /* 0x00200000c1ac783b */ /* 0x000fe20000000200 */
[C---:B------:R-:W-:Y:S05]  /*11f90*/  HMMA.16816.F32 R24, R60.reuse, R32, RZ ;  /* 0x000000203c18723c */ /* 0x040fea00000018ff */
[----:B------:R-:W-:Y:S03]  /*11fa0*/  LDSM.16.M88.4 R176, [R189+0x800] ;  /* 0x00080000bdb0783b */ /* 0x000fe60000000200 */
[-C--:B------:R-:W-:Y:S03]  /*11fb0*/  HMMA.16816.F32 R28, R60, R34.reuse, RZ ;  /* 0x000000223c1c723c */ /* 0x080fe600000018ff */
[----:B------:R-:W-:Y:S05]  /*11fc0*/  LDSM.16.M88.4 R180, [R189+0x1000] ;  /* 0x00100000bdb4783b */ /* 0x000fea0000000200 */
        /* <DEDUP_REMOVED lines=8> */
[----:B------:R-:W-:Y:S01]  /*12050*/  HMMA.16816.F32 R64, R64, R142, RZ ;  /* 0x0000008e4040723c */ /* 0x000fe200000018ff */
[----:B------:R-:W-:Y:S07]  /*12060*/  LDSM.16.M88.4 R140, [R192] ;  /* 0x00000000c08c783b */ /* 0x000fee0000000200 */
[-C--:B---3--:R-:W-:Y:S08]  /*12070*/  HMMA.16816.F32 R4, R144, R148.reuse, R4 ;  /* 0x000000949004723c */ /* 0x088ff00000001804 */
[C---:B--2---:R-:W-:Y:S08]  /*12080*/  HMMA.16816.F32 R8, R152.reuse, R148, R8 ;  /* 0x000000949808723c */ /* 0x044ff00000001808 */
        /* <DEDUP_REMOVED lines=13> */
[-C--:B------:R-:W-:Y:S08]  /*12160*/  HMMA.16816.F32 R52, R144, R164.reuse, R52 ;  /* 0x000000a49034723c */ /* 0x080ff00000001834 */
[C---:B------:R-:W-:Y:S08]  /*12170*/  HMMA.16816.F32 R56, R152.reuse, R164, R56 ;  /* 0x000000a49838723c */ /* 0x040ff00000001838 */
[-C--:B------:R-:W-:Y:S01]  /*12180*/  HMMA.16816.F32 R60, R152, R166.reuse, R60 ;  /* 0x000000a6983c723c */ /* 0x080fe2000000183c */
[----:B------:R-:W1:Y:S07]  /*12190*/  LDSM.16.M88.4 R152, [R197] ;  /* 0x00000000c598783b */ /* 0x000e6e0000000200 */
[----:B------:R-:W-:Y:S01]  /*121a0*/  HMMA.16816.F32 R64, R144, R166, R64 ;  /* 0x000000a69040723c */ /* 0x000fe20000001840 */
[----:B------:R-:W-:Y:S06]  /*121b0*/  LDSM.16.M88.4 R144, [R193] ;  /* 0x00000000c190783b */ /* 0x000fec0000000200 */
[----:B------:R-:W4:Y:S01]  /*121c0*/  LDSM.16.M88.4 R164, [R189] ;  /* 0x00000000bda4783b */ /* 0x000f220000000200 */
[-C--:B--2---:R-:W-:Y:S08]  /*121d0*/  HMMA.16816.F32 R4, R140, R148.reuse, R4 ;  /* 0x000000948c04723c */ /* 0x084ff00000001804 */
[C---:B------:R-:W-:Y:S08]  /*121e0*/  HMMA.16816.F32 R8, R168.reuse, R148, R8 ;  /* 0x00000094a808723c */ /* 0x040ff00000001808 */
[-C--:B------:R-:W-:Y:S08]  /*121f0*/  HMMA.16816.F32 R12, R168, R150.reuse, R12 ;  /* 0x00000096a80c723c */ /* 0x080ff0000000180c */
[C---:B------:R-:W-:Y:S01]  /*12200*/  HMMA.16816.F32 R16, R140.reuse, R150, R16 ;  /* 0x000000968c10723c */ /* 0x040fe20000001810 */
[----:B------:R-:W2:Y:S01]  /*12210*/  LDSM.16.M88.4 R148, [R189+0x1800] ;  /* 0x00180000bd94783b */ /* 0x000ea20000000200 */
[----:B------:R-:W-:Y:S05]  /*12220*/  DEPBAR.LE SB0, 0x0 ;  /* 0x000080000000791a */ /* 0x000fea0000000000 */
[----:B------:R-:W-:Y:S01]  /*12230*/  BAR.SYNC.DEFER_BLOCKING 0x0 ;  /* 0x0000000000007b1d */ /* 0x000fe20000010000 */
[-C--:B---3--:R-:W-:Y:S08]  /*12240*/  HMMA.16816.F32 R20, R140, R156.reuse, R20 ;  /* 0x0000009c8c14723c */ /* 0x088ff00000001814 */
        /* <DEDUP_REMOVED lines=10> */
[----:B------:R-:W-:Y:S08]  /*122f0*/  HMMA.16816.F32 R64, R140, R162, R64 ;  /* 0x000000a28c40723c */ /* 0x000ff00000001840 */
[-C--:B----4-:R-:W-:Y:S08]  /*12300*/  HMMA.16816.F32 R4, R144, R164.reuse, R4 ;  /* 0x000000a49004723c */ /* 0x090ff00000001804 */
        /* <DEDUP_REMOVED lines=16> */
.L_x_1180:
[----:B-1----:R-:W-:Y:S01]  /*12410*/  P2R R144, PR, RZ, 0x10 ;  /* 0x00000010ff907803 */ /* 0x002fe20000000000 */
[----:B------:R-:W1:Y:S01]  /*12420*/  S2R R0, SR_TID.X ;  /* 0x0000000000007919 */ /* 0x000e620000002100 */
[----:B------:R-:W-:Y:S07]  /*12430*/  IMAD.SHL.U32 R159, R208, 0x2, RZ ;  /* 0x00000002d09f7824 */ /* 0x000fee00078e00ff */
[----:B------:R-:W2:Y:S01]  /*12440*/  LDL.64 R182, [R1+0x8] ;  /* 0x0000080001b67983 */ /* 0x000ea20000100a00 */
[----:B-1----:R-:W-:Y:S05]  /*12450*/  IMAD.SHL.U32 R0, R0, 0x2, RZ ;  /* 0x0000000200007824 */ /* 0x002fea00078e00ff */
[----:B------:R-:W-:Y:S05]  /*12460*/  LOP3.LUT R0, R0, 0x6, RZ, 0xc0, !PT ;  /* 0x0000000600007812 */ /* 0x000fea00078ec0ff */
[----:B------:R-:W-:Y:S05]  /*12470*/  IMAD R0, R208, 0x40, R0 ;  /* 0x00000040d0007824 */ /* 0x000fea00078e0200 */
[C---:B------:R-:W-:Y:S02]  /*12480*/  IADD3 R75, R0.reuse, 0x1, RZ ;  /* 0x00000001004b7810 */ /* 0x040fe40007ffe0ff */
[CC--:B------:R-:W-:Y:S02]  /*12490*/  ISETP.GE.AND P2, PT, R0.reuse, R202.reuse, PT ;  /* 0x000000ca0000720c */ /* 0x0c0fe40003f46270 */
[CC--:B------:R-:W-:Y:S02]  /*124a0*/  ISETP.GE.AND P0, PT, R0.reuse, R201.reuse, PT ;  /* 0x000000c90000720c */ /* 0x0c0fe40003f06270 */
[C---:B------:R-:W-:Y:S02]  /*124b0*/  ISETP.GE.AND P1, PT, R75.reuse, R202, PT ;  /* 0x000000ca4b00720c */ /* 0x040fe40003f26270 */
[C---:B------:R-:W-:Y:S02]  /*124c0*/  ISETP.GE.AND P3, PT, R75.reuse, R201, PT ;  /* 0x000000c94b00720c */ /* 0x040fe40003f66270 */
[C---:B------:R-:W-:Y:S02]  /*124d0*/  IADD3 R72, R0.reuse, 0x8, RZ ;  /* 0x0000000800487810 */ /* 0x040fe40007ffe0ff */
[C---:B------:R-:W-:Y:S02]  /*124e0*/  IADD3 R71, R0.reuse, 0x9, RZ ;  /* 0x0000000900477810 */ /* 0x040fe40007ffe0ff */
[CC--:B------:R-:W-:Y:S02]  /*124f0*/  ISETP.GE.OR P5, PT, R0.reuse, R205.reuse, !P2 ;  /* 0x000000cd0000720c */ /* 0x0c0fe400057a6670 */
[-C--:B------:R-:W-:Y:S02]  /*12500*/  ISETP.GE.OR P2, PT, R0, R204.reuse, !P0 ;  /* 0x000000cc0000720c */ /* 0x080fe40004746670 */
[C---:B------:R-:W-:Y:S02]  /*12510*/  ISETP.GE.OR P1, PT, R75.reuse, R205, !P1 ;  /* 0x000000cd4b00720c */ /* 0x040fe40004f26670 */
[----:B------:R-:W-:Y:S02]  /*12520*/  ISETP.GE.OR P0, PT, R75, R204, !P3 ;  /* 0x000000cc4b00720c */ /* 0x000fe40005f06670 */
[----:B------:R-:W-:Y:S02]  /*12530*/  FSEL R147, R6, -INF , !P2 ;  /* 0xff80000006937808 */ /* 0x000fe40005000000 */
[----:B------:R-:W-:Y:S02]  /*12540*/  FSEL R148, R5, -INF , !P1 ;  /* 0xff80000005947808 */ /* 0x000fe40004800000 */
[----:B------:R-:W-:Y:S02]  /*12550*/  FSEL R149, R7, -INF , !P0 ;  /* 0xff80000007957808 */ /* 0x000fe40004000000 */
[CC--:B------:R-:W-:Y:S02]  /*12560*/  ISETP.GE.AND P2, PT, R72.reuse, R202.reuse, PT ;  /* 0x000000ca4800720c */ /* 0x0c0fe40003f46270 */
[C---:B------:R-:W-:Y:S02]  /*12570*/  ISETP.GE.AND P1, PT, R71.reuse, R202, PT ;  /* 0x000000ca4700720c */ /* 0x040fe40003f26270 */
[-C--:B------:R-:W-:Y:S02]  /*12580*/  ISETP.GE.AND P0, PT, R72, R201.reuse, PT ;  /* 0x000000c94800720c */ /* 0x080fe40003f06270 */
        /* <DEDUP_REMOVED lines=16> */
[C---:B------:R-:W-:Y:S02]  /*12690*/  IADD3 R19, R0.reuse, 0x18, RZ ;  /* 0x0000001800137810 */ /* 0x040fe40007ffe0ff */
[----:B------:R-:W-:Y:S02]  /*126a0*/  IADD3 R18, R0, 0x19, RZ ;  /* 0x0000001900127810 */ /* 0x000fe40007ffe0ff */
[CC--:B------:R-:W-:Y:S02]  /*126b0*/  ISETP.GE.OR P5, PT, R70.reuse, R205.reuse, !P2 ;  /* 0x000000cd4600720c */ /* 0x0c0fe400057a6670 */
[C---:B------:R-:W-:Y:S02]  /*126c0*/  ISETP.GE.OR P2, PT, R69.reuse, R205, !P1 ;  /* 0x000000cd4500720c */ /* 0x040fe40004f46670 */
[-C--:B------:R-:W-:Y:S02]  /*126d0*/  ISETP.GE.OR P1, PT, R70, R204.reuse, !P0 ;  /* 0x000000cc4600720c */ /* 0x080fe40004726670 */
[----:B------:R-:W-:Y:S02]  /*126e0*/  ISETP.GE.OR P0, PT, R69, R204, !P3 ;  /* 0x000000cc4500720c */ /* 0x000fe40005f06670 */
[----:B------:R-:W-:Y:S02]  /*126f0*/  FSEL R156, R21, -INF , !P2 ;  /* 0xff800000159c7808 */ /* 0x000fe40005000000 */
[----:B------:R-:W-:Y:S02]  /*12700*/  FSEL R157, R22, -INF , !P1 ;  /* 0xff800000169d7808 */ /* 0x000fe40004800000 */
[----:B------:R-:W-:Y:S02]  /*12710*/  FSEL R158, R23, -INF , !P0 ;  /* 0xff800000179e7808 */ /* 0x000fe40004000000 */
[CC--:B------:R-:W-:Y:S02]  /*12720*/  ISETP.GE.AND P2, PT, R19.reuse, R202.reuse, PT ;  /* 0x000000ca1300720c */ /* 0x0c0fe40003f46270 */
[C---:B------:R-:W-:Y:S02]  /*12730*/  ISETP.GE.AND P1, PT, R18.reuse, R202, PT ;  /* 0x000000ca1200720c */ /* 0x040fe40003f26270 */
[CC--:B------:R-:W-:Y:S02]  /*12740*/  ISETP.GE.AND P0, PT, R19.reuse, R201.reuse, PT ;  /* 0x000000c91300720c */ /* 0x0c0fe40003f06270 */
        /* <DEDUP_REMOVED lines=26> */
[----:B------:R-:W-:Y:S02]  /*128f0*/  ISETP.GE.AND P1, PT, R6, R202, PT ;  /* 0x000000ca0600720c */ /* 0x000fe40003f26270 */
[CC--:B------:R-:W-:Y:S02]  /*12900*/  ISETP.GE.AND P0, PT, R7.reuse, R201.reuse, PT ;  /* 0x000000c90700720c */ /* 0x0c0fe40003f06270 */
[----:B------:R-:W-:Y:S02]  /*12910*/  FSEL R171, R36, -INF , !P5 ;  /* 0xff80000024ab7808 */ /* 0x000fe40006800000 */
[C---:B------:R-:W-:Y:S01]  /*12920*/  ISETP.GE.AND P3, PT, R6.reuse, R201, PT ;  /* 0x000000c90600720c */ /* 0x040fe20003f66270 */
[----:B------:R-:W-:Y:S01]  /*12930*/  LDSM.16.MT88.4 R36, [R188+0x6000] ;  /* 0x00600000bc24783b */ /* 0x000fe20000004200 */
[CC--:B------:R-:W-:Y:S02]  /*12940*/  ISETP.GE.OR P5, PT, R7.reuse, R205.reuse, !P2 ;  /* 0x000000cd0700720c */ /* 0x0c0fe400057a6670 */
[C---:B------:R-:W-:Y:S02]  /*12950*/  ISETP.GE.OR P2, PT, R6.reuse, R205, !P1 ;  /* 0x000000cd0600720c */ /* 0x040fe40004f46670 */
[-C--:B------:R-:W-:Y:S02]  /*12960*/  ISETP.GE.OR P1, PT, R7, R204.reuse, !P0 ;  /* 0x000000cc0700720c */ /* 0x080fe40004726670 */
[----:B------:R-:W-:Y:S02]  /*12970*/  ISETP.GE.OR P0, PT, R6, R204, !P3 ;  /* 0x000000cc0600720c */ /* 0x000fe40005f06670 */
[----:B------:R-:W-:Y:S02]  /*12980*/  FSEL R166, R50, -INF , !P1 ;  /* 0xff80000032a67808 */ /* 0x000fe40004800000 */
[C---:B------:R-:W-:Y:S02]  /*12990*/  ISETP.GE.AND P1, PT, R0.reuse, R200, PT ;  /* 0x000000c80000720c */ /* 0x040fe40003f26270 */
[C---:B------:R-:W-:Y:S02]  /*129a0*/  IADD3 R5, R0.reuse, 0x30, RZ ;  /* 0x0000003000057810 */ /* 0x040fe40007ffe0ff */
[C---:B------:R-:W-:Y:S02]  /*129b0*/  IADD3 R4, R0.reuse, 0x31, RZ ;  /* 0x0000003100047810 */ /* 0x040fe40007ffe0ff */
[----:B------:R-:W-:Y:S02]  /*129c0*/  FSEL R165, R49, -INF , !P2 ;  /* 0xff80000031a57808 */ /* 0x000fe40005000000 */
[----:B------:R-:W-:Y:S02]  /*129d0*/  FSEL R168, R51, -INF , !P0 ;  /* 0xff80000033a87808 */ /* 0x000fe40004000000 */
[C---:B------:R-:W-:Y:S02]  /*129e0*/  ISETP.GE.AND P0, PT, R0.reuse, R199, PT ;  /* 0x000000c70000720c */ /* 0x040fe40003f06270 */
[CC--:B------:R-:W-:Y:S02]  /*129f0*/  ISETP.GE.AND P2, PT, R5.reuse, R202.reuse, PT ;  /* 0x000000ca0500720c */ /* 0x0c0fe40003f46270 */
[----:B------:R-:W-:Y:S02]  /*12a00*/  ISETP.GE.OR P1, PT, R0, R203, !P1 ;  /* 0x000000cb0000720c */ /* 0x000fe40004f26670 */
[----:B------:R-:W-:Y:S02]  /*12a10*/  ISETP.GE.AND P3, PT, R4, R202, PT ;  /* 0x000000ca0400720c */ /* 0x000fe40003f66270 */
[C---:B------:R-:W-:Y:S02]  /*12a20*/  IADD3 R2, R0.reuse, 0x38, RZ ;  /* 0x0000003800027810 */ /* 0x040fe40007ffe0ff */
[----:B------:R-:W-:Y:S02]  /*12a30*/  ISETP.GE.OR P6, PT, R0, R206, !P0 ;  /* 0x000000ce0000720c */ /* 0x000fe400047c6670 */
[----:B------:R-:W-:Y:S02]  /*12a40*/  P2R R20, PR, RZ, 0x2 ;  /* 0x00000002ff147803 */ /* 0x000fe40000000000 */
[C---:B------:R-:W-:Y:S02]  /*12a50*/  ISETP.GE.OR P2, PT, R5.reuse, R205, !P2 ;  /* 0x000000cd0500720c */ /* 0x040fe40005746670 */
[CC--:B------:R-:W-:Y:S02]  /*12a60*/  ISETP.GE.AND P1, PT, R5.reuse, R201.reuse, PT ;  /* 0x000000c90500720c */ /* 0x0c0fe40003f26270 */
[----:B------:R-:W-:Y:S02]  /*12a70*/  ISETP.GE.AND P0, PT, R4, R201, PT ;  /* 0x000000c90400720c */ /* 0x000fe40003f06270 */
[----:B------:R-:W-:Y:S02]  /*12a80*/  FSEL R164, R48, -INF , !P5 ;  /* 0xff80000030a47808 */ /* 0x000fe40006800000 */
[-C--:B------:R-:W-:Y:S02]  /*12a90*/  ISETP.GE.OR P5, PT, R4, R205.reuse, !P3 ;  /* 0x000000cd0400720c */ /* 0x080fe40005fa6670 */
[----:B------:R-:W-:Y:S02]  /*12aa0*/  FSEL R229, R52, -INF , !P2 ;  /* 0xff80000034e57808 */ /* 0x000fe40005000000 */
[----:B------:R-:W-:Y:S02]  /*12ab0*/  ISETP.GE.AND P3, PT, R2, R202, PT ;  /* 0x000000ca0200720c */ /* 0x000fe40003f66270 */
[-C--:B------:R-:W-:Y:S02]  /*12ac0*/  ISETP.GE.OR P2, PT, R5, R204.reuse, !P1 ;  /* 0x000000cc0500720c */ /* 0x080fe40004f46670 */
[----:B------:R-:W-:Y:S02]  /*12ad0*/  ISETP.GE.OR P1, PT, R4, R204, !P0 ;  /* 0x000000cc0400720c */ /* 0x000fe40004726670 */
[----:B------:R-:W-:Y:S02]  /*12ae0*/  FSEL R231, R53, -INF , !P5 ;  /* 0xff80000035e77808 */ /* 0x000fe40006800000 */
[----:B------:R-:W-:Y:S01]  /*12af0*/  IADD3 R0, R0, 0x39, RZ ;  /* 0x0000003900007810 */ /* 0x000fe20007ffe0ff */
[----:B------:R-:W3:Y:S01]  /*12b00*/  LDL.64 R52, [R1] ;  /* 0x0000000001347983 */ /* 0x000ee20000100a00 */
[----:B------:R-:W-:Y:S02]  /*12b10*/  FSEL R236, R55, -INF , !P1 ;  /* 0xff80000037ec7808 */ /* 0x000fe40004800000 */
[----:B------:R-:W-:Y:S02]  /*12b20*/  ISETP.GE.OR P1, PT, R2, R205, !P3 ;  /* 0x000000cd0200720c */ /* 0x000fe40005f26670 */
[C---:B------:R-:W-:Y:S02]  /*12b30*/  ISETP.GE.AND P3, PT, R75.reuse, R200, PT ;  /* 0x000000c84b00720c */ /* 0x040fe40003f66270 */
[C---:B------:R-:W-:Y:S02]  /*12b40*/  ISETP.GE.AND P0, PT, R0.reuse, R202, PT ;  /* 0x000000ca0000720c */ /* 0x040fe40003f06270 */
[C---:B------:R-:W-:Y:S02]  /*12b50*/  ISETP.GE.AND P5, PT, R0.reuse, R201, PT ;  /* 0x000000c90000720c */ /* 0x040fe40003fa6270 */
[----:B------:R-:W-:Y:S02]  /*12b60*/  ISETP.GE.OR P3, PT, R75, R203, !P3 ;  /* 0x000000cb4b00720c */ /* 0x000fe40005f66670 */
[----:B------:R-:W-:Y:S02]  /*12b70*/  ISETP.GE.OR P0, PT, R0, R205, !P0 ;  /* 0x000000cd0000720c */ /* 0x000fe40004706670 */
[----:B------:R-:W-:Y:S02]  /*12b80*/  FSEL R220, R64, -INF , !P1 ;  /* 0xff80000040dc7808 */ /* 0x000fe40004800000 */
[----:B------:R-:W-:Y:S02]  /*12b90*/  ISETP.GE.OR P1, PT, R0, R204, !P5 ;  /* 0x000000cc0000720c */ /* 0x000fe40006f26670 */
[----:B------:R-:W-:Y:S02]  /*12ba0*/  ISETP.NE.AND P5, PT, R20, RZ, PT ;  /* 0x000000ff1400720c */ /* 0x000fe40003fa5270 */
[----:B------:R-:W-:Y:S02]  /*12bb0*/  P2R R20, PR, RZ, 0x8 ;  /* 0x00000008ff147803 */ /* 0x000fe40000000000 */
[----:B------:R-:W-:Y:S02]  /*12bc0*/  ISETP.GE.AND P3, PT, R72, R200, PT ;  /* 0x000000c84800720c */ /* 0x000fe40003f66270 */
[----:B------:R-:W-:Y:S02]  /*12bd0*/  FSEL R233, R54, -INF , !P2 ;  /* 0xff80000036e97808 */ /* 0x000fe40005000000 */
[----:B------:R-:W-:Y:S02]  /*12be0*/  ISETP.GE.AND P2, PT, R2, R201, PT ;  /* 0x000000c90200720c */ /* 0x000fe40003f46270 */
[----:B------:R-:W-:Y:S02]  /*12bf0*/  FSEL R223, R65, -INF , !P0 ;  /* 0xff80000041df7808 */ /* 0x000fe40004000000 */
[-C--:B------:R-:W-:Y:S02]  /*12c00*/  ISETP.GE.AND P0, PT, R75, R199.reuse, PT ;  /* 0x000000c74b00720c */ /* 0x080fe40003f06270 */
[----:B------:R-:W-:Y:S02]  /*12c10*/  FSEL R228, R67, -INF , !P1 ;  /* 0xff80000043e47808 */ /* 0x000fe40004800000 */
[----:B------:R-:W-:Y:S02]  /*12c20*/  ISETP.GE.AND P1, PT, R72, R199, PT ;  /* 0x000000c74800720c */ /* 0x000fe40003f26270 */
[----:B------:R-:W-:Y:S02]  /*12c30*/  FSEL R23, R10, -INF , !P6 ;  /* 0xff8000000a177808 */ /* 0x000fe40007000000 */
[----:B------:R-:W-:Y:S02]  /*12c40*/  ISETP.GE.OR P6, PT, R72, R203, !P3 ;  /* 0x000000cb4800720c */ /* 0x000fe40005fc6670 */
[----:B------:R-:W-:Y:S02]  /*12c50*/  ISETP.NE.AND P3, PT, R20, RZ, PT ;  /* 0x000000ff1400720c */ /* 0x000fe40003f65270 */
[----:B------:R-:W-:Y:S02]  /*12c60*/  ISETP.GE.OR P2, PT, R2, R204, !P2 ;  /* 0x000000cc0200720c */ /* 0x000fe40005746670 */
[-C--:B------:R-:W-:Y:S02]  /*12c70*/  ISETP.GE.OR P4, PT, R75, R206.reuse, !P0 ;  /* 0x000000ce4b00720c */ /* 0x080fe40004786670 */
[----:B------:R-:W-:Y:S02]  /*12c80*/  ISETP.GE.AND P0, PT, R71, R199, PT ;  /* 0x000000c74700720c */ /* 0x000fe40003f06270 */
[----:B------:R-:W-:Y:S02]  /*12c90*/  ISETP.GE.OR P1, PT, R72, R206, !P1 ;  /* 0x000000ce4800720c */ /* 0x000fe40004f26670 */
[----:B------:R-:W-:Y:S02]  /*12ca0*/  FSEL R22, R9, -INF , !P3 ;  /* 0xff80000009167808 */ /* 0x000fe40005800000 */
[----:B------:R-:W-:Y:S02]  /*12cb0*/  FMNMX.FTZ R9, R146, R3, !PT ;  /* 0x0000000392097209 */ /* 0x000fe40007810000 */
[----:B------:R-:W-:Y:S02]  /*12cc0*/  FSEL R225, R66, -INF , !P2 ;  /* 0xff80000042e17808 */ /* 0x000fe40005000000 */
[C---:B------:R-:W-:Y:S02]  /*12cd0*/  ISETP.GE.AND P2, PT, R71.reuse, R200, PT ;  /* 0x000000c84700720c */ /* 0x040fe40003f46270 */
[C---:B------:R-:W-:Y:S02]  /*12ce0*/  ISETP.GE.OR P0, PT, R71.reuse, R206, !P0 ;  /* 0x000000ce4700720c */ /* 0x040fe40004706670 */
[----:B------:R-:W-:Y:S02]  /*12cf0*/  P2R R10, PR, RZ, 0x2 ;  /* 0x00000002ff0a7803 */ /* 0x000fe40000000000 */
[----:B------:R-:W-:Y:S02]  /*12d00*/  ISETP.GE.AND P1, PT, R70, R199, PT ;  /* 0x000000c74600720c */ /* 0x000fe40003f26270 */
[----:B------:R-:W-:Y:S02]  /*12d10*/  FMNMX.FTZ R9, R148, R9, !PT ;  /* 0x0000000994097209 */ /* 0x000fe40007810000 */
[----:B------:R-:W-:Y:S02]  /*12d20*/  FSEL R21, R8, -INF , !P5 ;  /* 0xff80000008157808 */ /* 0x000fe40006800000 */
[----:B------:R-:W-:Y:S02]  /*12d30*/  ISETP.GE.OR P5, PT, R71, R203, !P2 ;  /* 0x000000cb4700720c */ /* 0x000fe400057a6670 */
[----:B------:R-:W-:Y:S02]  /*12d40*/  FSEL R32, R11, -INF , !P4 ;  /* 0xff8000000b207808 */ /* 0x000fe40006000000 */
[----:B------:R-:W-:Y:S02]  /*12d50*/  P2R R8, PR, RZ, 0x1 ;  /* 0x00000001ff087803 */ /* 0x000fe40000000000 */
[CC--:B------:R-:W-:Y:S02]  /*12d60*/  ISETP.GE.AND P3, PT, R70.reuse, R200.reuse, PT ;  /* 0x000000c84600720c */ /* 0x0c0fe40003f66270 */
[----:B------:R-:W-:Y:S02]  /*12d70*/  ISETP.GE.AND P2, PT, R69, R200, PT ;  /* 0x000000c84500720c */ /* 0x000fe40003f46270 */
[----:B------:R-:W-:Y:S02]  /*12d80*/  ISETP.GE.OR P4, PT, R70, R206, !P1 ;  /* 0x000000ce4600720c */ /* 0x000fe40004f86670 */
[----:B------:R-:W-:Y:S02]  /*12d90*/  FMNMX.FTZ R9, R140, R9, !PT ;  /* 0x000000098c097209 */ /* 0x000fe40007810000 */
[----:B------:R-:W-:Y:S02]  /*12da0*/  FSEL R11, R12, -INF , !P6 ;  /* 0xff8000000c0b7808 */ /* 0x000fe40007000000 */
[----:B------:R-:W-:Y:S02]  /*12db0*/  FSEL R20, R13, -INF , !P5 ;  /* 0xff8000000d147808 */ /* 0x000fe40006800000 */
[-C--:B------:R-:W-:Y:S02]  /*12dc0*/  ISETP.GE.OR P6, PT, R70, R203.reuse, !P3 ;  /* 0x000000cb4600720c */ /* 0x080fe40005fc6670 */
[----:B------:R-:W-:Y:S02]  /*12dd0*/  ISETP.NE.AND P3, PT, R8, RZ, PT ;  /* 0x000000ff0800720c */ /* 0x000fe40003f65270 */
[----:B------:R-:W-:Y:S02]  /*12de0*/  ISETP.GE.OR P5, PT, R69, R203, !P2 ;  /* 0x000000cb4500720c */ /* 0x000fe400057a6670 */
[----:B------:R-:W-:Y:S02]  /*12df0*/  P2R R8, PR, RZ, 0x10 ;  /* 0x00000010ff087803 */ /* 0x000fe40000000000 */
[----:B------:R-:W-:Y:S02]  /*12e00*/  FMNMX.FTZ R9, R141, R9, !PT ;  /* 0x000000098d097209 */ /* 0x000fe40007810000 */
[----:B------:R-:W-:Y:S02]  /*12e10*/  FSEL R162, R25, -INF , !P5 ;  /* 0xff80000019a27808 */ /* 0x000fe40006800000 */
[----:B------:R-:W-:Y:S02]  /*12e20*/  ISETP.NE.AND P5, PT, R8, RZ, PT ;  /* 0x000000ff0800720c */ /* 0x000fe40003fa5270 */
[----:B------:R-:W-:Y:S02]  /*12e30*/  FMNMX.FTZ R8, R147, R68, !PT ;  /* 0x0000004493087209 */ /* 0x000fe40007810000 */
[----:B------:R-:W-:Y:S02]  /*12e40*/  FMNMX.FTZ R9, R155, R9, !PT ;  /* 0x000000099b097209 */ /* 0x000fe40007810000 */
[----:B------:R-:W-:Y:S02]  /*12e50*/  ISETP.NE.AND P1, PT, R10, RZ, PT ;  /* 0x000000ff0a00720c */ /* 0x000fe40003f25270 */
[----:B------:R-:W-:Y:S02]  /*12e60*/  FMNMX.FTZ R8, R149, R8, !PT ;  /* 0x0000000895087209 */ /* 0x000fe40007810000 */
[----:B------:R-:W-:Y:S02]  /*12e70*/  FMNMX.FTZ R9, R156, R9, !PT ;  /* 0x000000099c097209 */ /* 0x000fe40007810000 */
[----:B------:R-:W-:Y:S02]  /*12e80*/  FSEL R14, R14, -INF , !P1 ;  /* 0xff8000000e0e7808 */ /* 0x000fe40004800000 */
[C---:B------:R-:W-:Y:S02]  /*12e90*/  ISETP.GE.AND P1, PT, R19.reuse, R199, PT ;  /* 0x000000c71300720c */ /* 0x040fe40003f26270 */
[----:B------:R-:W-:Y:S02]  /*12ea0*/  FMNMX.FTZ R8, R142, R8, !PT ;  /* 0x000000088e087209 */ /* 0x000fe40007810000 */
[----:B------:R-:W-:Y:S02]  /*12eb0*/  FMNMX.FTZ R72, R152, R9, !PT ;  /* 0x0000000998487209 */ /* 0x000fe40007810000 */
[----:B------:R-:W-:Y:S02]  /*12ec0*/  ISETP.GE.OR P1, PT, R19, R206, !P1 ;  /* 0x000000ce1300720c */ /* 0x000fe40004f26670 */
[----:B------:R-:W-:Y:S02]  /*12ed0*/  FMNMX.FTZ R8, R143, R8, !PT ;  /* 0x000000088f087209 */ /* 0x000fe40007810000 */
[----:B------:R-:W-:Y:S02]  /*12ee0*/  FMNMX.FTZ R72, R33, R72, !PT ;  /* 0x0000004821487209 */ /* 0x000fe40007810000 */
[-C--:B------:R-:W-:Y:S02]  /*12ef0*/  ISETP.GE.AND P0, PT, R69, R199.reuse, PT ;  /* 0x000000c74500720c */ /* 0x080fe40003f06270 */
[----:B------:R-:W-:Y:S02]  /*12f00*/  P2R R10, PR, RZ, 0x2 ;  /* 0x00000002ff0a7803 */ /* 0x000fe40000000000 */
[----:B------:R-:W-:Y:S02]  /*12f10*/  ISETP.GE.AND P1, PT, R17, R200, PT ;  /* 0x000000c81100720c */ /* 0x000fe40003f26270 */
[----:B------:R-:W-:Y:S02]  /*12f20*/  FMNMX.FTZ R8, R157, R8, !PT ;  /* 0x000000089d087209 */ /* 0x000fe40007810000 */
[----:B------:R-:W-:Y:S02]  /*12f30*/  FMNMX.FTZ R72, R171, R72, !PT ;  /* 0x00000048ab487209 */ /* 0x000fe40007810000 */
[----:B------:R-:W-:Y:S02]  /*12f40*/  ISETP.GE.OR P4, PT, R69, R206, !P0 ;  /* 0x000000ce4500720c */ /* 0x000fe40004786670 */
[C---:B------:R-:W-:Y:S02]  /*12f50*/  ISETP.GE.AND P2, PT, R18.reuse, R200, PT ;  /* 0x000000c81200720c */ /* 0x040fe40003f46270 */
[----:B------:R-:W-:Y:S02]  /*12f60*/  ISETP.GE.AND P0, PT, R18, R199, PT ;  /* 0x000000c71200720c */ /* 0x000fe40003f06270 */
[-C--:B------:R-:W-:Y:S02]  /*12f70*/  ISETP.GE.OR P1, PT, R17, R203.reuse, !P1 ;  /* 0x000000cb1100720c */ /* 0x080fe40004f26670 */
[----:B------:R-:W-:Y:S02]  /*12f80*/  FMNMX.FTZ R8, R158, R8, !PT ;  /* 0x000000089e087209 */ /* 0x000fe40007810000 */
[----:B------:R-:W-:Y:S02]  /*12f90*/  FMNMX.FTZ R72, R173, R72, !PT ;  /* 0x00000048ad487209 */ /* 0x000fe40007810000 */
[----:B------:R-:W-:Y:S02]  /*12fa0*/  FSEL R160, R24, -INF , !P6 ;  /* 0xff80000018a07808 */ /* 0x000fe40007000000 */
[C---:B------:R-:W-:Y:S02]  /*12fb0*/  ISETP.GE.OR P2, PT, R18.reuse, R203, !P2 ;  /* 0x000000cb1200720c */ /* 0x040fe40005746670 */
[----:B------:R-:W-:Y:S02]  /*12fc0*/  ISETP.GE.OR P6, PT, R18, R206, !P0 ;  /* 0x000000ce1200720c */ /* 0x000fe400047c6670 */
[-C--:B------:R-:W-:Y:S02]  /*12fd0*/  ISETP.GE.AND P0, PT, R17, R199.reuse, PT ;  /* 0x000000c71100720c */ /* 0x080fe40003f06270 */
[----:B------:R-:W-:Y:S02]  /*12fe0*/  P2R R9, PR, RZ, 0x2 ;  /* 0x00000002ff097803 */ /* 0x000fe40000000000 */
[----:B------:R-:W-:Y:S02]  /*12ff0*/  ISETP.GE.AND P1, PT, R16, R200, PT ;  /* 0x000000c81000720c */ /* 0x000fe40003f26270 */
[----:B------:R-:W-:Y:S02]  /*13000*/  FMNMX.FTZ R8, R153, R8, !PT ;  /* 0x0000000899087209 */ /* 0x000fe40007810000 */
[----:B------:R-:W-:Y:S02]  /*13010*/  FMNMX.FTZ R72, R164, R72, !PT ;  /* 0x00000048a4487209 */ /* 0x000fe40007810000 */
[----:B------:R-:W-:Y:S02]  /*13020*/  FSEL R163, R27, -INF , !P4 ;  /* 0xff8000001ba37808 */ /* 0x000fe40006000000 */
[----:B------:R-:W-:Y:S02]  /*13030*/  ISETP.GE.OR P4, PT, R17, R206, !P0 ;  /* 0x000000ce1100720c */ /* 0x000fe40004786670 */
[----:B------:R-:W-:Y:S02]  /*13040*/  FSEL R49, R29, -INF , !P2 ;  /* 0xff8000001d317808 */ /* 0x000fe40005000000 */
[C---:B------:R-:W-:Y:S02]  /*13050*/  ISETP.GE.AND P0, PT, R16.reuse, R199, PT ;  /* 0x000000c71000720c */ /* 0x040fe40003f06270 */
[----:B------:R-:W-:Y:S02]  /*13060*/  ISETP.GE.OR P2, PT, R16, R203, !P1 ;  /* 0x000000cb1000720c */ /* 0x000fe40004f46670 */
[----:B------:R-:W-:Y:S02]  /*13070*/  ISETP.NE.AND P1, PT, R10, RZ, PT ;  /* 0x000000ff0a00720c */ /* 0x000fe40003f25270 */
[----:B------:R-:W-:Y:S02]  /*13080*/  FMNMX.FTZ R8, R154, R8, !PT ;  /* 0x000000089a087209 */ /* 0x000fe40007810000 */
[----:B------:R-:W-:Y:S02]  /*13090*/  FMNMX.FTZ R72, R165, R72, !PT ;  /* 0x00000048a5487209 */ /* 0x000fe40007810000 */
[----:B------:R-:W-:Y:S02]  /*130a0*/  FSEL R161, R26, -INF , !P5 ;  /* 0xff8000001aa17808 */ /* 0x000fe40006800000 */
[----:B------:R-:W-:Y:S02]  /*130b0*/  ISETP.GE.OR P5, PT, R16, R206, !P0 ;  /* 0x000000ce1000720c */ /* 0x000fe400047a6670 */
[----:B------:R-:W-:Y:S02]  /*130c0*/  FSEL R50, R30, -INF , !P1 ;  /* 0xff8000001e327808 */ /* 0x000fe40004800000 */
[C---:B------:R-:W-:Y:S02]  /*130d0*/  ISETP.GE.AND P1, PT, R7.reuse, R200, PT ;  /* 0x000000c80700720c */ /* 0x040fe40003f26270 */
[----:B------:R-:W-:Y:S02]  /*130e0*/  ISETP.GE.AND P0, PT, R7, R199, PT ;  /* 0x000000c70700720c */ /* 0x000fe40003f06270 */
[----:B------:R-:W-:Y:S02]  /*130f0*/  FMNMX.FTZ R8, R174, R8, !PT ;  /* 0x00000008ae087209 */ /* 0x000fe40007810000 */
[----:B------:R-:W-:Y:S02]  /*13100*/  FMNMX.FTZ R72, R229, R72, !PT ;  /* 0x00000048e5487209 */ /* 0x000fe40007810000 */
[----:B------:R-:W-:Y:S02]  /*13110*/  FSEL R51, R31, -INF , !P6 ;  /* 0xff8000001f337808 */ /* 0x000fe40007000000 */
        /* <DEDUP_REMOVED lines=8> */
[----:B------:R-:W-:Y:S02]  /*131a0*/  FSEL R15, R15, -INF , !P3 ;  /* 0xff8000000f0f7808 */ /* 0x000fe40005800000 */
[-C--:B------:R-:W-:Y:S01]  /*131b0*/  ISETP.GE.AND P3, PT, R19, R200.reuse, PT ;  /* 0x000000c81300720c */ /* 0x080fe20003f66270 */
[----:B------:R-:W1:Y:S01]  /*131c0*/  SHFL.BFLY PT, R8, R72, 0x2, 0x1f ;  /* 0x0c401f0048087f89 */ /* 0x000e6200000e0000 */
[----:B------:R-:W-:Y:S02]  /*131d0*/  FMNMX.FTZ R71, R233, R7, !PT ;  /* 0x00000007e9477209 */ /* 0x000fe40007810000 */
[----:B------:R-:W-:Y:S02]  /*131e0*/  ISETP.GE.OR P3, PT, R19, R203, !P3 ;  /* 0x000000cb1300720c */ /* 0x000fe40005f66670 */
[----:B------:R-:W-:Y:S02]  /*131f0*/  FMNMX.FTZ R71, R236, R71, !PT ;  /* 0x00000047ec477209 */ /* 0x000fe40007810000 */
[-C--:B------:R-:W-:Y:S02]  /*13200*/  ISETP.GE.AND P1, PT, R6, R200.reuse, PT ;  /* 0x000000c80600720c */ /* 0x080fe40003f26270 */
[----:B------:R-:W-:Y:S02]  /*13210*/  FSEL R48, R28, -INF , !P3 ;  /* 0xff8000001c307808 */ /* 0x000fe40005800000 */
[----:B------:R-:W-:Y:S02]  /*13220*/  ISETP.NE.AND P3, PT, R9, RZ, PT ;  /* 0x000000ff0900720c */ /* 0x000fe40003f65270 */
[----:B------:R-:W-:Y:S02]  /*13230*/  FMNMX.FTZ R71, R225, R71, !PT ;  /* 0x00000047e1477209 */ /* 0x000fe40007810000 */
[----:B------:R-:W-:Y:S02]  /*13240*/  P2R R9, PR, RZ, 0x1 ;  /* 0x00000001ff097803 */ /* 0x000fe40000000000 */
[----:B------:R-:W-:Y:S02]  /*13250*/  ISETP.GE.AND P0, PT, R6, R199, PT ;  /* 0x000000c70600720c */ /* 0x000fe40003f06270 */
[----:B------:R-:W-:Y:S02]  /*13260*/  FSEL R167, R40, -INF , !P3 ;  /* 0xff80000028a77808 */ /* 0x000fe40005800000 */
[----:B------:R-:W-:Y:S02]  /*13270*/  ISETP.GE.OR P3, PT, R6, R203, !P1 ;  /* 0x000000cb0600720c */ /* 0x000fe40004f66670 */
[----:B------:R-:W-:Y:S02]  /*13280*/  ISETP.GE.AND P1, PT, R5, R200, PT ;  /* 0x000000c80500720c */ /* 0x000fe40003f26270 */
[----:B------:R-:W-:Y:S02]  /*13290*/  FMNMX.FTZ R71, R228, R71, !PT ;  /* 0x00000047e4477209 */ /* 0x000fe40007810000 */
[----:B------:R-:W-:Y:S02]  /*132a0*/  FSEL R169, R41, -INF , !P2 ;  /* 0xff80000029a97808 */ /* 0x000fe40005000000 */
[-C--:B------:R-:W-:Y:S01]  /*132b0*/  ISETP.GE.OR P2, PT, R6, R206.reuse, !P0 ;  /* 0x000000ce0600720c */ /* 0x080fe20004746670 */
[----:B------:R-:W4:Y:S01]  /*132c0*/  SHFL.BFLY PT, R7, R71, 0x2, 0x1f ;  /* 0x0c401f0047077f89 */ /* 0x000f2200000e0000 */
[C---:B------:R-:W-:Y:S02]  /*132d0*/  ISETP.GE.AND P0, PT, R5.reuse, R199, PT ;  /* 0x000000c70500720c */ /* 0x040fe40003f06270 */
[C---:B------:R-:W-:Y:S02]  /*132e0*/  ISETP.GE.OR P1, PT, R5.reuse, R203, !P1 ;  /* 0x000000cb0500720c */ /* 0x040fe40004f26670 */
[----:B------:R-:W-:Y:S02]  /*132f0*/  FSEL R172, R42, -INF , !P4 ;  /* 0xff8000002aac7808 */ /* 0x000fe40006000000 */
[----:B------:R-:W-:Y:S02]  /*13300*/  ISETP.GE.OR P4, PT, R5, R206, !P0 ;  /* 0x000000ce0500720c */ /* 0x000fe40004786670 */
[----:B------:R-:W-:Y:S02]  /*13310*/  P2R R5, PR, RZ, 0x2 ;  /* 0x00000002ff057803 */ /* 0x000fe40000000000 */
[----:B------:R-:W-:Y:S02]  /*13320*/  FSEL R176, R44, -INF , !P6 ;  /* 0xff8000002cb07808 */ /* 0x000fe40007000000 */
[----:B------:R-:W-:Y:S02]  /*13330*/  ISETP.NE.AND P6, PT, R5, RZ, PT ;  /* 0x000000ff0500720c */ /* 0x000fe40003fc5270 */
[----:B------:R-:W-:Y:S02]  /*13340*/  FMNMX.FTZ R5, R23, R74, !PT ;  /* 0x0000004a17057209 */ /* 0x000fe40007810000 */
[C---:B------:R-:W-:Y:S02]  /*13350*/  ISETP.GE.AND P1, PT, R4.reuse, R200, PT ;  /* 0x000000c80400720c */ /* 0x040fe40003f26270 */
[----:B------:R-:W-:Y:S02]  /*13360*/  ISETP.GE.AND P0, PT, R4, R199, PT ;  /* 0x000000c70400720c */ /* 0x000fe40003f06270 */
[----:B-1----:R-:W-:Y:S02]  /*13370*/  FMNMX.FTZ R72, R72, R8, !PT ;  /* 0x0000000848487209 */ /* 0x002fe40007810000 */
[----:B------:R-:W-:Y:S02]  /*13380*/  FSEL R175, R43, -INF , !P5 ;  /* 0xff8000002baf7808 */ /* 0x000fe40006800000 */
[C---:B------:R-:W-:Y:S02]  /*13390*/  ISETP.GE.OR P5, PT, R4.reuse, R203, !P1 ;  /* 0x000000cb0400720c */ /* 0x040fe40004fa6670 */
[----:B------:R-:W-:Y:S02]  /*133a0*/  FSEL R179, R45, -INF , !P3 ;  /* 0xff8000002db37808 */ /* 0x000fe40005800000 */
[----:B------:R-:W-:Y:S02]  /*133b0*/  ISETP.GE.OR P3, PT, R4, R206, !P0 ;  /* 0x000000ce0400720c */ /* 0x000fe40004766670 */
[----:B------:R-:W-:Y:S02]  /*133c0*/  FMNMX.FTZ R4, R32, R5, !PT ;  /* 0x0000000520047209 */ /* 0x000fe40007810000 */
[----:B------:R-:W1:Y:S01]  /*133d0*/  SHFL.BFLY PT, R5, R72, 0x1, 0x1f ;  /* 0x0c201f0048057f89 */ /* 0x000e6200000e0000 */
[----:B------:R-:W-:Y:S02]  /*133e0*/  ISETP.NE.AND P1, PT, R9, RZ, PT ;  /* 0x000000ff0900720c */ /* 0x000fe40003f25270 */
[----:B------:R-:W-:Y:S02]  /*133f0*/  FMNMX.FTZ R4, R14, R4, !PT ;  /* 0x000000040e047209 */ /* 0x000fe40007810000 */
[----:B------:R-:W-:Y:S02]  /*13400*/  FSEL R180, R46, -INF , !P1 ;  /* 0xff8000002eb47808 */ /* 0x000fe40004800000 */
[----:B------:R-:W-:Y:S02]  /*13410*/  FMNMX.FTZ R4, R15, R4, !PT ;  /* 0x000000040f047209 */ /* 0x000fe40007810000 */
[C---:B------:R-:W-:Y:S02]  /*13420*/  ISETP.GE.AND P1, PT, R2.reuse, R200, PT ;  /* 0x000000c80200720c */ /* 0x040fe40003f26270 */
[C---:B------:R-:W-:Y:S02]  /*13430*/  ISETP.GE.AND P0, PT, R2.reuse, R199, PT ;  /* 0x000000c70200720c */ /* 0x040fe40003f06270 */
[----:B------:R-:W-:Y:S02]  /*13440*/  FMNMX.FTZ R4, R161, R4, !PT ;  /* 0x00000004a1047209 */ /* 0x000fe40007810000 */
[----:B----4-:R-:W-:Y:S02]  /*13450*/  FMNMX.FTZ R71, R71, R7, !PT ;  /* 0x0000000747477209 */ /* 0x010fe40007810000 */
[----:B------:R-:W-:Y:S02]  /*13460*/  FSEL R181, R47, -INF , !P2 ;  /* 0xff8000002fb57808 */ /* 0x000fe40005000000 */
[C---:B------:R-:W-:Y:S02]  /*13470*/  ISETP.GE.OR P1, PT, R2.reuse, R203, !P1 ;  /* 0x000000cb0200720c */ /* 0x040fe40004f26670 */
[----:B------:R-:W-:Y:S02]  /*13480*/  ISETP.GE.OR P2, PT, R2, R206, !P0 ;  /* 0x000000ce0200720c */ /* 0x000fe40004746670 */
[----:B------:R-:W-:Y:S02]  /*13490*/  FMNMX.FTZ R2, R163, R4, !PT ;  /* 0x00000004a3027209 */ /* 0x000fe40007810000 */
[----:B------:R-:W4:Y:S01]  /*134a0*/  SHFL.BFLY PT, R4, R71, 0x1, 0x1f ;  /* 0x0c201f0047047f89 */ /* 0x000f2200000e0000 */
[----:B-1----:R-:W-:Y:S02]  /*134b0*/  FMNMX.FTZ R72, R72, R5, !PT ;  /* 0x0000000548487209 */ /* 0x002fe40007810000 */
[----:B------:R-:W-:Y:S02]  /*134c0*/  FSEL R219, R58, -INF , !P4 ;  /* 0xff8000003adb7808 */ /* 0x000fe40006000000 */
[----:B------:R-:W-:Y:S01]  /*134d0*/  ISETP.NE.AND P4, PT, R144, RZ, PT ;  /* 0x000000ff9000720c */ /* 0x000fe20003f85270 */
[C---:B------:R-:W-:Y:S01]  /*134e0*/  FMUL.FTZ R144, R72.reuse, c[0x0][0x23c] ;  /* 0x00008f0048907a20 */ /* 0x040fe20000410000 */
[----:B------:R-:W-:Y:S02]  /*134f0*/  FSEL R221, R59, -INF , !P3 ;  /* 0xff8000003bdd7808 */ /* 0x000fe40005800000 */
[----:B------:R-:W-:Y:S02]  /*13500*/  FSETP.NEU.FTZ.AND P3, PT, R72, -INF , PT ;  /* 0xff8000004800780b */ /* 0x000fe40003f7d000 */
[----:B------:R-:W-:Y:S02]  /*13510*/  FMNMX.FTZ R6, R21, R73, !PT ;  /* 0x0000004915067209 */ /* 0x000fe40007810000 */
[----:B------:R-:W-:Y:S02]  /*13520*/  FSEL R144, R144, RZ, P3 ;  /* 0x000000ff90907208 */ /* 0x000fe40001800000 */
[----:B------:R-:W-:Y:S02]  /*13530*/  FMNMX.FTZ R6, R22, R6, !PT ;  /* 0x0000000616067209 */ /* 0x000fe40007810000 */
[----:B------:R-:W-:Y:S01]  /*13540*/  FSEL R227, R62, -INF , !P2 ;  /* 0xff8000003ee37808 */ /* 0x000fe20005000000 */
[----:B------:R-:W-:Y:S01]  /*13550*/  FFMA.FTZ R24, R156, c[0x0][0x23c], -R144 ;  /* 0x00008f009c187a23 */ /* 0x000fe20000010890 */
[----:B------:R-:W-:Y:S01]  /*13560*/  FMNMX.FTZ R6, R11, R6, !PT ;  /* 0x000000060b067209 */ /* 0x000fe20007810000 */
[----:B---3--:R-:W-:Y:S01]  /*13570*/  IMAD.MOV.U32 R156, RZ, RZ, R52 ;  /* 0x000000ffff9c7224 */ /* 0x008fe200078e0034 */
[----:B------:R-:W-:Y:S01]  /*13580*/  FMNMX.FTZ R2, R50, R2, !PT ;  /* 0x0000000232027209 */ /* 0x000fe20007810000 */
[----:B------:R-:W-:Y:S01]  /*13590*/  MUFU.EX2 R211, R24 ;  /* 0x0000001800d37308 */ /* 0x000fe20000000800 */
[----:B------:R-:W-:Y:S02]  /*135a0*/  FMNMX.FTZ R6, R20, R6, !PT ;  /* 0x0000000614067209 */ /* 0x000fe40007810000 */
[----:B----4-:R-:W-:Y:S01]  /*135b0*/  FMNMX.FTZ R71, R71, R4, !PT ;  /* 0x0000000447477209 */ /* 0x010fe20007810000 */
[--C-:B------:R-:W-:Y:S01]  /*135c0*/  FFMA.FTZ R4, R141, c[0x0][0x23c], -R144.reuse ;  /* 0x00008f008d047a23 */ /* 0x100fe20000010890 */
[----:B------:R-:W-:Y:S02]  /*135d0*/  FMNMX.FTZ R2, R51, R2, !PT ;  /* 0x0000000233027209 */ /* 0x000fe40007810000 */
[C---:B------:R-:W-:Y:S01]  /*135e0*/  FSETP.NEU.FTZ.AND P2, PT, R71.reuse, -INF , PT ;  /* 0xff8000004700780b */ /* 0x040fe20003f5d000 */
[----:B------:R-:W-:Y:S01]  /*135f0*/  FMUL.FTZ R145, R71, c[0x0][0x23c] ;  /* 0x00008f0047917a20 */ /* 0x000fe20000410000 */
[----:B------:R-:W-:Y:S01]  /*13600*/  FMNMX.FTZ R6, R160, R6, !PT ;  /* 0x00000006a0067209 */ /* 0x000fe20007810000 */
[----:B------:R1:W-:Y:S01]  /*13610*/  MUFU.EX2 R242, R4 ;  /* 0x0000000400f27308 */ /* 0x0003e20000000800 */
[----:B------:R-:W-:Y:S02]  /*13620*/  FMNMX.FTZ R2, R172, R2, !PT ;  /* 0x00000002ac027209 */ /* 0x000fe40007810000 */
[----:B------:R-:W-:Y:S02]  /*13630*/  FSEL R145, R145, RZ, P2 ;  /* 0x000000ff91917208 */ /* 0x000fe40001000000 */
[----:B------:R-:W-:Y:S02]  /*13640*/  FMNMX.FTZ R6, R162, R6, !PT ;  /* 0x00000006a2067209 */ /* 0x000fe40007810000 */
[----:B------:R-:W-:Y:S01]  /*13650*/  FMNMX.FTZ R2, R175, R2, !PT ;  /* 0x00000002af027209 */ /* 0x000fe20007810000 */
[--C-:B------:R-:W-:Y:S01]  /*13660*/  FFMA.FTZ R16, R154, c[0x0][0x23c], -R145.reuse ;  /* 0x00008f009a107a23 */ /* 0x100fe20000010891 */
[----:B------:R-:W-:Y:S01]  /*13670*/  FMNMX.FTZ R70, R48, R6, !PT ;  /* 0x0000000630467209 */ /* 0x000fe20007810000 */
[--C-:B------:R-:W-:Y:S01]  /*13680*/  FFMA.FTZ R6, R147, c[0x0][0x23c], -R145.reuse ;  /* 0x00008f0093067a23 */ /* 0x100fe20000010891 */
[----:B------:R-:W-:Y:S01]  /*13690*/  ISETP.GE.AND P0, PT, R0, R200, PT ;  /* 0x000000c80000720c */ /* 0x000fe20003f06270 */
[----:B------:R-:W-:Y:S01]  /*136a0*/  MUFU.EX2 R213, R16 ;  /* 0x0000001000d57308 */ /* 0x000fe20000000800 */
[----:B------:R-:W-:Y:S01]  /*136b0*/  FMNMX.FTZ R70, R49, R70, !PT ;  /* 0x0000004631467209 */ /* 0x000fe20007810000 */
[----:B------:R-:W-:Y:S01]  /*136c0*/  FFMA.FTZ R28, R157, c[0x0][0x23c], -R145 ;  /* 0x00008f009d1c7a23 */ /* 0x000fe20000010891 */
[----:B------:R-:W-:Y:S01]  /*136d0*/  FMNMX.FTZ R2, R180, R2, !PT ;  /* 0x00000002b4027209 */ /* 0x000fe20007810000 */
[----:B------:R-:W-:Y:S01]  /*136e0*/  IMAD.MOV.U32 R157, RZ, RZ, R53 ;  /* 0x000000ffff9d7224 */ /* 0x000fe200078e0035 */
[----:B------:R-:W-:Y:S02]  /*136f0*/  FMNMX.FTZ R70, R167, R70, !PT ;  /* 0x00000046a7467209 */ /* 0x000fe40007810000 */
[----:B------:R-:W-:Y:S02]  /*13700*/  FSEL R217, R56, -INF , !P6 ;  /* 0xff80000038d97808 */ /* 0x000fe40007000000 */
[----:B------:R-:W-:Y:S01]  /*13710*/  FMNMX.FTZ R70, R169, R70, !PT ;  /* 0x00000046a9467209 */ /* 0x000fe20007810000 */
[----:B------:R3:W-:Y:S01]  /*13720*/  MUFU.EX2 R235, R6 ;  /* 0x0000000600eb7308 */ /* 0x0007e20000000800 */
[----:B------:R-:W-:Y:S01]  /*13730*/  ISETP.GE.OR P0, PT, R0, R203, !P0 ;  /* 0x000000cb0000720c */ /* 0x000fe20004706670 */
[--C-:B-1----:R-:W-:Y:S01]  /*13740*/  FFMA.FTZ R4, R142, c[0x0][0x23c], -R145.reuse ;  /* 0x00008f008e047a23 */ /* 0x102fe20000010891 */
[----:B------:R-:W-:Y:S02]  /*13750*/  FSEL R218, R57, -INF , !P5 ;  /* 0xff80000039da7808 */ /* 0x000fe40006800000 */
[----:B------:R-:W-:Y:S02]  /*13760*/  FSEL R224, R61, -INF , !P0 ;  /* 0xff8000003de07808 */ /* 0x000fe40004000000 */
[----:B------:R-:W-:Y:S02]  /*13770*/  FSEL R226, R60, -INF , !P1 ;  /* 0xff8000003ce27808 */ /* 0x000fe40004800000 */
[----:B------:R-:W-:Y:S01]  /*13780*/  ISETP.GE.AND P0, PT, R0, R199, PT ;  /* 0x000000c70000720c */ /* 0x000fe20003f06270 */
[----:B------:R1:W-:Y:S01]  /*13790*/  MUFU.EX2 R239, R4 ;  /* 0x0000000400ef7308 */ /* 0x0003e20000000800 */
[----:B------:R-:W-:Y:S02]  /*137a0*/  FMNMX.FTZ R70, R176, R70, !PT ;  /* 0x00000046b0467209 */ /* 0x000fe40007810000 */
[----:B------:R-:W-:Y:S02]  /*137b0*/  FMNMX.FTZ R2, R181, R2, !PT ;  /* 0x00000002b5027209 */ /* 0x000fe40007810000 */
[----:B------:R-:W-:Y:S02]  /*137c0*/  FMNMX.FTZ R70, R179, R70, !PT ;  /* 0x00000046b3467209 */ /* 0x000fe40007810000 */
[----:B------:R-:W-:Y:S02]  /*137d0*/  FMNMX.FTZ R2, R219, R2, !PT ;  /* 0x00000002db027209 */ /* 0x000fe40007810000 */
[----:B------:R-:W-:Y:S01]  /*137e0*/  FMNMX.FTZ R70, R217, R70, !PT ;  /* 0x00000046d9467209 */ /* 0x000fe20007810000 */
[----:B------:R-:W-:Y:S01]  /*137f0*/  MUFU.EX2 R210, R28 ;  /* 0x0000001c00d27308 */ /* 0x000fe20000000800 */
[----:B------:R-:W-:Y:S02]  /*13800*/  ISETP.GE.OR P0, PT, R0, R206, !P0 ;  /* 0x000000ce0000720c */ /* 0x000fe40004706670 */
[----:B------:R-:W-:Y:S01]  /*13810*/  FMNMX.FTZ R0, R221, R2, !PT ;  /* 0x00000002dd007209 */ /* 0x000fe20007810000 */
[--C-:B------:R-:W-:Y:S01]  /*13820*/  FFMA.FTZ R2, R140, c[0x0][0x23c], -R144.reuse ;  /* 0x00008f008c027a23 */ /* 0x100fe20000010890 */
[----:B------:R-:W-:Y:S01]  /*13830*/  FMNMX.FTZ R70, R218, R70, !PT ;  /* 0x00000046da467209 */ /* 0x000fe20007810000 */
[--C-:B---3--:R-:W-:Y:S01]  /*13840*/  FFMA.FTZ R6, R149, c[0x0][0x23c], -R145.reuse ;  /* 0x00008f0095067a23 */ /* 0x108fe20000010891 */
[----:B------:R-:W-:Y:S02]  /*13850*/  FSEL R75, R63, -INF , !P0 ;  /* 0xff8000003f4b7808 */ /* 0x000fe40004000000 */
[----:B------:R-:W-:Y:S01]  /*13860*/  FMNMX.FTZ R0, R227, R0, !PT ;  /* 0x00000000e3007209 */ /* 0x000fe20007810000 */
[----:B------:R3:W-:Y:S01]  /*13870*/  MUFU.EX2 R241, R2 ;  /* 0x0000000200f17308 */ /* 0x0007e20000000800 */
[----:B------:R-:W-:Y:S02]  /*13880*/  FMNMX.FTZ R70, R226, R70, !PT ;  /* 0x00000046e2467209 */ /* 0x000fe40007810000 */
[----:B------:R-:W-:Y:S01]  /*13890*/  FMNMX.FTZ R0, R75, R0, !PT ;  /* 0x000000004b007209 */ /* 0x000fe20007810000 */
[----:B-1----:R-:W-:Y:S01]  /*138a0*/  FFMA.FTZ R4, R143, c[0x0][0x23c], -R145 ;  /* 0x00008f008f047a23 */ /* 0x002fe20000010891 */
[----:B------:R-:W-:Y:S05]  /*138b0*/  FMNMX.FTZ R70, R224, R70, !PT ;  /* 0x00000046e0467209 */ /* 0x000fea0007810000 */
[----:B------:R1:W4:Y:S01]  /*138c0*/  MUFU.EX2 R240, R4 ;  /* 0x0000000400f07308 */ /* 0x0003220000000800 */
[----:B------:R-:W5:Y:S09]  /*138d0*/  SHFL.BFLY PT, R5, R70, 0x2, 0x1f ;  /* 0x0c401f0046057f89 */ /* 0x000f7200000e0000 */
[----:B------:R-:W-:Y:S01]  /*138e0*/  MUFU.EX2 R234, R6 ;  /* 0x0000000600ea7308 */ /* 0x000fe20000000800 */
[----:B---3--:R-:W3:Y:S01]  /*138f0*/  SHFL.BFLY PT, R2, R0, 0x2, 0x1f ;  /* 0x0c401f0000027f89 */ /* 0x008ee200000e0000 */
[--C-:B-1----:R-:W-:Y:S01]  /*13900*/  FFMA.FTZ R4, R146, c[0x0][0x23c], -R144.reuse ;  /* 0x00008f0092047a23 */ /* 0x102fe20000010890 */
[----:B----4-:R-:W-:Y:S02]  /*13910*/  F2FP.PACK_AB R143, R240, R239 ;  /* 0x000000eff08f723e */ /* 0x010fe400000000ff */
[----:B-----5:R-:W-:Y:S05]  /*13920*/  FMNMX.FTZ R70, R70, R5, !PT ;  /* 0x0000000546467209 */ /* 0x020fea0007810000 */
[----:B------:R1:W-:Y:S01]  /*13930*/  MUFU.EX2 R238, R4 ;  /* 0x0000000400ee7308 */ /* 0x0003e20000000800 */
[----:B------:R-:W-:Y:S01]  /*13940*/  LOP3.LUT R5, R245, UR27, R159, 0x96, !PT ;  /* 0x0000001bf5057c12 */ /* 0x000fe2000f8e969f */
[----:B------:R-:W4:Y:S01]  /*13950*/  SHFL.BFLY PT, R7, R70, 0x1, 0x1f ;  /* 0x0c201f0046077f89 */ /* 0x000f2200000e0000 */
[----:B---3--:R-:W-:Y:S07]  /*13960*/  FMNMX.FTZ R0, R0, R2, !PT ;  /* 0x0000000200007209 */ /* 0x008fee0007810000 */
[----:B------:R-:W3:Y:S01]  /*13970*/  SHFL.BFLY PT, R2, R0, 0x1, 0x1f ;  /* 0x0c201f0000027f89 */ /* 0x000ee200000e0000 */
[----:B-1----:R-:W-:Y:S04]  /*13980*/  FFMA.FTZ R4, R148, c[0x0][0x23c], -R144 ;  /* 0x00008f0094047a23 */ /* 0x002fe80000010890 */
[----:B------:R1:W-:Y:S01]  /*13990*/  MUFU.EX2 R237, R4 ;  /* 0x0000000400ed7308 */ /* 0x0003e20000000800 */
[----:B----4-:R-:W-:Y:S02]  /*139a0*/  FMNMX.FTZ R70, R70, R7, !PT ;  /* 0x0000000746467209 */ /* 0x010fe40007810000 */
[----:B------:R-:W-:Y:S02]  /*139b0*/  LOP3.LUT R7, R249, UR14, R244, 0x96, !PT ;  /* 0x0000000ef9077c12 */ /* 0x000fe4000f8e96f4 */
[C---:B------:R-:W-:Y:S01]  /*139c0*/  FSETP.NEU.FTZ.AND P1, PT, R70.reuse, -INF , PT ;  /* 0xff8000004600780b */ /* 0x040fe20003f3d000 */
[----:B------:R-:W-:Y:S02]  /*139d0*/  FMUL.FTZ R146, R70, c[0x0][0x23c] ;  /* 0x00008f0046927a20 */ /* 0x000fe40000410000 */
[----:B------:R-:W-:Y:S03]  /*139e0*/  IMAD.WIDE.U32 R148, R7, -0x326172a9, RZ ;  /* 0xcd9e8d5707947825 */ /* 0x000fe600078e00ff */
[----:B------:R-:W-:Y:S02]  /*139f0*/  FSEL R146, R146, RZ, P1 ;  /* 0x000000ff92927208 */ /* 0x000fe40000800000 */
[----:B---3--:R-:W-:Y:S03]  /*13a00*/  FMNMX.FTZ R69, R0, R2, !PT ;  /* 0x0000000200457209 */ /* 0x008fe60007810000 */
[----:B------:R-:W-:Y:S01]  /*13a10*/  FFMA.FTZ R0, R20, c[0x0][0x23c], -R146 ;  /* 0x00008f0014007a23 */ /* 0x000fe20000010892 */
[C---:B------:R-:W-:Y:S01]  /*13a20*/  FSETP.NEU.FTZ.AND P0, PT, R69.reuse, -INF , PT ;  /* 0xff8000004500780b */ /* 0x040fe20003f1d000 */
[----:B------:R-:W-:Y:S02]  /*13a30*/  FMUL.FTZ R147, R69, c[0x0][0x23c] ;  /* 0x00008f0045937a20 */ /* 0x000fe40000410000 */
[----:B------:R3:W-:Y:S03]  /*13a40*/  MUFU.EX2 R230, R0 ;  /* 0x0000000000e67308 */ /* 0x0007e60000000800 */
[----:B------:R-:W-:Y:S02]  /*13a50*/  FSEL R147, R147, RZ, P0 ;  /* 0x000000ff93937208 */ /* 0x000fe40000000000 */
[----:B-1----:R-:W-:Y:S05]  /*13a60*/  LOP3.LUT R4, R247, UR14, R244, 0x96, !PT ;  /* 0x0000000ef7047c12 */ /* 0x002fea000f8e96f4 */
[----:B------:R-:W-:Y:S04]  /*13a70*/  IMAD.WIDE.U32 R150, R4, -0x326172a9, RZ ;  /* 0xcd9e8d5704967825 */ /* 0x000fe800078e00ff */
[----:B------:R-:W-:Y:S05]  /*13a80*/  IMAD.WIDE.U32 R4, R5, -0x326172a9, RZ ;  /* 0xcd9e8d5705047825 */ /* 0x000fea00078e00ff */
[C---:B------:R-:W-:Y:S02]  /*13a90*/  LOP3.LUT R9, R5.reuse, UR15, R52, 0x96, !PT ;  /* 0x0000000f05097c12 */ /* 0x040fe4000f8e9634 */
[----:B--2---:R-:W-:Y:S01]  /*13aa0*/  LOP3.LUT R8, R5, UR15, R182, 0x96, !PT ;  /* 0x0000000f05087c12 */ /* 0x004fe2000f8e96b6 */
[----:B------:R-:W-:Y:S01]  /*13ab0*/  FFMA.FTZ R5, R11, c[0x0][0x23c], -R146 ;  /* 0x00008f000b057a23 */ /* 0x000fe20000010892 */
[----:B------:R-:W-:Y:S01]  /*13ac0*/  LDSM.16.MT88.4 R52, [R186+0x6000] ;  /* 0x00600000ba34783b */ /* 0x000fe20000004200 */
[--C-:B------:R-:W-:Y:S01]  /*13ad0*/  LOP3.LUT R12, R151, UR13, R4.reuse, 0x96, !PT ;  /* 0x0000000d970c7c12 */ /* 0x100fe2000f8e9604 */
[--C-:B---3--:R-:W-:Y:S01]  /*13ae0*/  FFMA.FTZ R0, R14, c[0x0][0x23c], -R147.reuse ;  /* 0x00008f000e007a23 */ /* 0x108fe20000010893 */
[----:B------:R1:W-:Y:S01]  /*13af0*/  MUFU.EX2 R232, R5 ;  /* 0x0000000500e87308 */ /* 0x0003e20000000800 */
[----:B------:R-:W-:Y:S01]  /*13b00*/  LOP3.LUT R10, R149, UR13, R4, 0x96, !PT ;  /* 0x0000000d950a7c12 */ /* 0x000fe2000f8e9604 */
[----:B------:R-:W-:Y:S04]  /*13b10*/  IMAD.WIDE.U32 R6, R8, -0x2daee0ad, RZ ;  /* 0xd2511f5308067825 */ /* 0x000fe800078e00ff */
[----:B------:R-:W-:Y:S01]  /*13b20*/  IMAD.WIDE.U32 R12, R12, -0x2daee0ad, RZ ;  /* 0xd2511f530c0c7825 */ /* 0x000fe200078e00ff */
[----:B------:R-:W-:Y:S03]  /*13b30*/  LOP3.LUT R7, R7, UR12, R246, 0x96, !PT ;  /* 0x0000000c07077c12 */ /* 0x000fe6000f8e96f6 */
[----:B------:R2:W-:Y:S01]  /*13b40*/  MUFU.EX2 R178, R0 ;  /* 0x0000000000b27308 */ /* 0x0005e20000000800 */
[----:B------:R-:W-:Y:S01]  /*13b50*/  IMAD.WIDE.U32 R10, R10, -0x2daee0ad, RZ ;  /* 0xd2511f530a0a7825 */ /* 0x000fe200078e00ff */
[----:B------:R-:W-:Y:S03]  /*13b60*/  LOP3.LUT R8, R13, UR10, R6, 0x96, !PT ;  /* 0x0000000a0d087c12 */ /* 0x000fe6000f8e9606 */
[----:B------:R-:W-:Y:S04]  /*13b70*/  IMAD.WIDE.U32 R6, R7, -0x326172a9, RZ ;  /* 0xcd9e8d5707067825 */ /* 0x000fe800078e00ff */
[----:B------:R-:W-:Y:S04]  /*13b80*/  IMAD.WIDE.U32 R34, R8, -0x326172a9, RZ ;  /* 0xcd9e8d5708227825 */ /* 0x000fe800078e00ff */
[----:B-1----:R-:W-:Y:S01]  /*13b90*/  IMAD.WIDE.U32 R4, R9, -0x2daee0ad, RZ ;  /* 0xd2511f5309047825 */ /* 0x002fe200078e00ff */
[----:B------:R-:W-:Y:S04]  /*13ba0*/  LOP3.LUT R6, R35, UR9, R6, 0x96, !PT ;  /* 0x0000000923067c12 */ /* 0x000fe8000f8e9606 */
[----:B------:R-:W-:Y:S01]  /*13bb0*/  LOP3.LUT R5, R5, UR12, R248, 0x96, !PT ;  /* 0x0000000c05057c12 */ /* 0x000fe2000f8e96f8 */
[----:B------:R-:W-:Y:S01]  /*13bc0*/  IMAD.WIDE.U32 R56, R6, -0x2daee0ad, RZ ;  /* 0xd2511f5306387825 */ /* 0x000fe200078e00ff */
[----:B------:R-:W-:Y:S03]  /*13bd0*/  LOP3.LUT R2, R11, UR10, R4, 0x96, !PT ;  /* 0x0000000a0b027c12 */ /* 0x000fe6000f8e9604 */
[----:B------:R-:W-:Y:S04]  /*13be0*/  IMAD.WIDE.U32 R4, R5, -0x326172a9, RZ ;  /* 0xcd9e8d5705047825 */ /* 0x000fe800078e00ff */
[----:B------:R-:W-:Y:S01]  /*13bf0*/  IMAD.WIDE.U32 R42, R2, -0x326172a9, RZ ;  /* 0xcd9e8d57022a7825 */ /* 0x000fe200078e00ff */
[----:B------:R-:W-:Y:S02]  /*13c00*/  LOP3.LUT R2, R7, UR11, R150, 0x96, !PT ;  /* 0x0000000b07027c12 */ /* 0x000fe4000f8e9696 */
[----:B------:R-:W-:Y:S02]  /*13c10*/  LOP3.LUT R8, R5, UR11, R148, 0x96, !PT ;  /* 0x0000000b05087c12 */ /* 0x000fe4000f8e9694 */
[----:B--2---:R-:W-:Y:S01]  /*13c20*/  LOP3.LUT R0, R43, UR9, R4, 0x96, !PT ;  /* 0x000000092b007c12 */ /* 0x004fe2000f8e9604 */
[----:B------:R-:W-:Y:S04]  /*13c30*/  IMAD.WIDE.U32 R4, R2, -0x2daee0ad, RZ ;  /* 0xd2511f5302047825 */ /* 0x000fe800078e00ff */
[----:B------:R-:W-:Y:S01]  /*13c40*/  IMAD.WIDE.U32 R60, R0, -0x2daee0ad, RZ ;  /* 0xd2511f53003c7825 */ /* 0x000fe200078e00ff */
[----:B------:R-:W-:Y:S02]  /*13c50*/  LOP3.LUT R6, R57, UR6, R4, 0x96, !PT ;  /* 0x0000000639067c12 */ /* 0x000fe4000f8e9604 */
[----:B------:R-:W-:Y:S01]  /*13c60*/  LOP3.LUT R5, R5, UR8, R12, 0x96, !PT ;  /* 0x0000000805057c12 */ /* 0x000fe2000f8e960c */
[----:B------:R-:W-:Y:S02]  /*13c70*/  FFMA.FTZ R0, R21, c[0x0][0x23c], -R146 ;  /* 0x00008f0015007a23 */ /* 0x000fe40000010892 */
[----:B------:R-:W-:Y:S02]  /*13c80*/  FFMA.FTZ R2, R15, c[0x0][0x23c], -R147 ;  /* 0x00008f000f027a23 */ /* 0x000fe40000010893 */
[----:B------:R1:W-:Y:S01]  /*13c90*/  MUFU.EX2 R209, R0 ;  /* 0x0000000000d17308 */ /* 0x0003e20000000800 */
[----:B------:R-:W-:Y:S04]  /*13ca0*/  IMAD.WIDE.U32 R6, R6, -0x326172a9, RZ ;  /* 0xcd9e8d5706067825 */ /* 0x000fe800078e00ff */
[----:B------:R-:W-:Y:S01]  /*13cb0*/  IMAD.WIDE.U32 R40, R5, -0x326172a9, RZ ;  /* 0xcd9e8d5705287825 */ /* 0x000fe200078e00ff */
[----:B------:R-:W-:Y:S02]  /*13cc0*/  LOP3.LUT R14, R6, 0xff, RZ, 0xc0, !PT ;  /* 0x000000ff060e7812 */ /* 0x000fe400078ec0ff */
[----:B------:R-:W-:Y:S01]  /*13cd0*/  SHF.R.U32.HI R13, RZ, 0x18, R6 ;  /* 0x00000018ff0d7819 */ /* 0x000fe20000011606 */
[----:B------:R-:W-:Y:S01]  /*13ce0*/  IMAD.WIDE.U32 R8, R8, -0x2daee0ad, RZ ;  /* 0xd2511f5308087825 */ /* 0x000fe200078e00ff */
[----:B------:R2:W3:Y:S04]  /*13cf0*/  MUFU.EX2 R170, R2 ;  /* 0x0000000200aa7308 */ /* 0x0004e80000000800 */
[----:B------:R-:W-:Y:S02]  /*13d00*/  LOP3.LUT R4, R61, UR6, R8, 0x96, !PT ;  /* 0x000000063d047c12 */ /* 0x000fe4000f8e9608 */
[----:B------:R-:W-:Y:S02]  /*13d10*/  LOP3.LUT R8, R9, UR8, R10, 0x96, !PT ;  /* 0x0000000809087c12 */ /* 0x000fe4000f8e960a */
[----:B------:R-:W-:Y:S01]  /*13d20*/  SHF.R.U32.HI R10, RZ, 0x10, R6 ;  /* 0x00000010ff0a7819 */ /* 0x000fe20000011606 */
[----:B------:R-:W-:Y:S04]  /*13d30*/  IMAD.WIDE.U32 R4, R4, -0x326172a9, RZ ;  /* 0xcd9e8d5704047825 */ /* 0x000fe800078e00ff */
[----:B------:R-:W-:Y:S01]  /*13d40*/  IMAD.WIDE.U32 R44, R8, -0x326172a9, RZ ;  /* 0xcd9e8d57082c7825 */ /* 0x000fe200078e00ff */
[----:B------:R-:W-:Y:S02]  /*13d50*/  LOP3.LUT R9, R4, 0xffff, RZ, 0xc0, !PT ;  /* 0x0000ffff04097812 */ /* 0x000fe400078ec0ff */
[----:B------:R-:W-:Y:S01]  /*13d60*/  SHF.R.U32.HI R15, RZ, 0x18, R4 ;  /* 0x00000018ff0f7819 */ /* 0x000fe20000011604 */
[----:B-1----:R-:W-:Y:S01]  /*13d70*/  FFMA.FTZ R0, R22, c[0x0][0x23c], -R146 ;  /* 0x00008f0016007a23 */ /* 0x002fe20000010892 */
[----:B------:R-:W-:Y:S02]  /*13d80*/  LOP3.LUT R12, R4, 0xff, RZ, 0xc0, !PT ;  /* 0x000000ff040c7812 */ /* 0x000fe400078ec0ff */
[----:B------:R-:W-:Y:S01]  /*13d90*/  SHF.R.U32.HI R11, RZ, 0x10, R4 ;  /* 0x00000010ff0b7819 */ /* 0x000fe20000011604 */
[----:B------:R1:W-:Y:S01]  /*13da0*/  MUFU.EX2 R252, R0 ;  /* 0x0000000000fc7308 */ /* 0x0003e20000000800 */
[----:B------:R-:W-:Y:S02]  /*13db0*/  LOP3.LUT R4, R5, UR17, R44, 0x96, !PT ;  /* 0x0000001105047c12 */ /* 0x000fe4000f8e962c */
[----:B--2---:R-:W-:Y:S01]  /*13dc0*/  LOP3.LUT R2, R6, 0xffff, RZ, 0xc0, !PT ;  /* 0x0000ffff06027812 */ /* 0x004fe200078ec0ff */
[----:B---3--:R-:W-:Y:S01]  /*13dd0*/  IMAD.MOV.U32 R154, RZ, RZ, R170 ;  /* 0x000000ffff9a7224 */ /* 0x008fe200078e00aa */
[----:B------:R-:W-:Y:S02]  /*13de0*/  LOP3.LUT R6, R7, UR17, R40, 0x96, !PT ;  /* 0x0000001107067c12 */ /* 0x000fe4000f8e9628 */
[----:B------:R-:W-:Y:S02]  /*13df0*/  SHF.R.U32.HI R8, RZ, 0x8, R2 ;  /* 0x00000008ff087819 */ /* 0x000fe40000011602 */
[----:B------:R-:W-:Y:S02]  /*13e00*/  SHF.R.U32.HI R2, RZ, 0x8, R9 ;  /* 0x00000008ff027819 */ /* 0x000fe40000011609 */
[----:B------:R-:W-:Y:S02]  /*13e10*/  LOP3.LUT R9, R6, 0xff, RZ, 0xc0, !PT ;  /* 0x000000ff06097812 */ /* 0x000fe400078ec0ff */
[----:B------:R-:W-:Y:S02]  /*13e20*/  PRMT R12, R12, 0x5410, R2 ;  /* 0x000054100c0c7816 */ /* 0x000fe40000000002 */
[----:B------:R-:W-:Y:S02]  /*13e30*/  FSEL R2, R71, RZ, P2 ;  /* 0x000000ff47027208 */ /* 0x000fe40001000000 */
[----:B------:R-:W-:Y:S01]  /*13e40*/  PRMT R14, R14, 0x5410, R8 ;  /* 0x000054100e0e7816 */ /* 0x000fe20000000008 */
[--C-:B------:R-:W-:Y:S01]  /*13e50*/  HSET2.LE.AND R66, R12, R243.reuse, PT ;  /* 0x000000f30c427233 */ /* 0x100fe20003803000 */
[----:B------:R-:W-:Y:S01]  /*13e60*/  LOP3.LUT R8, R11, 0xff, RZ, 0xc0, !PT ;  /* 0x000000ff0b087812 */ /* 0x000fe200078ec0ff */
[----:B------:R-:W-:Y:S01]  /*13e70*/  FADD.FTZ R2, -R2, R68 ;  /* 0x0000004402027221 */ /* 0x000fe20000010100 */
[----:B------:R-:W-:Y:S01]  /*13e80*/  LOP3.LUT R7, R10, 0xff, RZ, 0xc0, !PT ;  /* 0x000000ff0a077812 */ /* 0x000fe200078ec0ff */
[--C-:B------:R-:W-:Y:S01]  /*13e90*/  HSET2.LE.AND R142, R14, R243.reuse, PT ;  /* 0x000000f30e8e7233 */ /* 0x100fe20003803000 */
[----:B------:R-:W-:Y:S01]  /*13ea0*/  PRMT R15, R8, 0x5410, R15 ;  /* 0x00005410080f7816 */ /* 0x000fe2000000000f */
[----:B-1----:R-:W-:Y:S01]  /*13eb0*/  FFMA.FTZ R0, R23, c[0x0][0x23c], -R147 ;  /* 0x00008f0017007a23 */ /* 0x002fe20000010893 */
[----:B------:R-:W-:Y:S01]  /*13ec0*/  SHF.R.U32.HI R8, RZ, 0x18, R4 ;  /* 0x00000018ff087819 */ /* 0x000fe20000011604 */
[----:B------:R-:W-:Y:S01]  /*13ed0*/  FMUL.FTZ R2, R2, c[0x0][0x23c] ;  /* 0x00008f0002027a20 */ /* 0x000fe20000410000 */
[----:B------:R-:W-:Y:S01]  /*13ee0*/  PRMT R13, R7, 0x5410, R13 ;  /* 0x00005410070d7816 */ /* 0x000fe2000000000d */
[----:B------:R1:W-:Y:S01]  /*13ef0*/  MUFU.EX2 R222, R0 ;  /* 0x0000000000de7308 */ /* 0x0003e20000000800 */
[----:B------:R-:W-:Y:S01]  /*13f00*/  FFMA.FTZ R7, R32, c[0x0][0x23c], -R147 ;  /* 0x00008f0020077a23 */ /* 0x000fe20000010893 */
[----:B------:R-:W2:Y:S01]  /*13f10*/  LDSM.16.MT88.4 R20, [R185+0x6000] ;  /* 0x00600000b914783b */ /* 0x000ea20000004200 */
[----:B------:R-:W-:Y:S01]  /*13f20*/  SHF.R.U32.HI R10, RZ, 0x18, R6 ;  /* 0x00000018ff0a7819 */ /* 0x000fe20000011606 */
[--C-:B------:R-:W-:Y:S01]  /*13f30*/  HSET2.LE.AND R67, R15, R243.reuse, PT ;  /* 0x000000f30f437233 */ /* 0x100fe20003803000 */
[--C-:B------:R-:W-:Y:S01]  /*13f40*/  FFMA.FTZ R12, R153, c[0x0][0x23c], -R145.reuse ;  /* 0x00008f00990c7a23 */ /* 0x100fe20000010891 */
[----:B------:R-:W-:Y:S01]  /*13f50*/  LOP3.LUT R40, R41, UR7, R34, 0x96, !PT ;  /* 0x0000000729287c12 */ /* 0x000fe2000f8e9622 */
[----:B------:R-:W-:Y:S01]  /*13f60*/  FFMA.FTZ R32, R158, c[0x0][0x23c], -R145 ;  /* 0x00008f009e207a23 */ /* 0x000fe20000010891 */
[----:B------:R-:W-:Y:S01]  /*13f70*/  LOP3.LUT R44, R45, UR7, R42, 0x96, !PT ;  /* 0x000000072d2c7c12 */ /* 0x000fe2000f8e962a */
[----:B------:R-:W-:Y:S01]  /*13f80*/  IMAD.MOV.U32 R153, RZ, RZ, R178 ;  /* 0x000000ffff997224 */ /* 0x000fe200078e00b2 */
[----:B------:R3:W-:Y:S01]  /*13f90*/  MUFU.EX2 R251, R7 ;  /* 0x0000000700fb7308 */ /* 0x0007e20000000800 */
[----:B------:R-:W-:Y:S04]  /*13fa0*/  IMAD.WIDE.U32 R40, R40, -0x2daee0ad, RZ ;  /* 0xd2511f5328287825 */ /* 0x000fe800078e00ff */
[----:B------:R-:W-:Y:S01]  /*13fb0*/  IMAD.WIDE.U32 R44, R44, -0x2daee0ad, RZ ;  /* 0xd2511f532c2c7825 */ /* 0x000fe200078e00ff */
[----:B------:R-:W-:Y:S02]  /*13fc0*/  LOP3.LUT R56, R41, UR16, R56, 0x96, !PT ;  /* 0x0000001029387c12 */ /* 0x000fe4000f8e9638 */
[----:B------:R-:W-:Y:S01]  /*13fd0*/  LOP3.LUT R59, R40, 0xffff, RZ, 0xc0, !PT ;  /* 0x0000ffff283b7812 */ /* 0x000fe200078ec0ff */
[----:B------:R-:W-:Y:S01]  /*13fe0*/  FFMA.FTZ R41, R49, c[0x0][0x23c], -R146 ;  /* 0x00008f0031297a23 */ /* 0x000fe20000010892 */
[----:B------:R-:W-:Y:S01]  /*13ff0*/  MUFU.EX2 R214, R12 ;  /* 0x0000000c00d67308 */ /* 0x000fe20000000800 */
[----:B------:R-:W-:Y:S02]  /*14000*/  SHF.R.U32.HI R58, RZ, 0x10, R40 ;  /* 0x00000010ff3a7819 */ /* 0x000fe40000011628 */
[----:B------:R-:W-:Y:S02]  /*14010*/  LOP3.LUT R57, R44, 0xffff, RZ, 0xc0, !PT ;  /* 0x0000ffff2c397812 */ /* 0x000fe400078ec0ff */
[----:B-1----:R-:W-:Y:S02]  /*14020*/  LOP3.LUT R0, R6, 0xffff, RZ, 0xc0, !PT ;  /* 0x0000ffff06007812 */ /* 0x002fe400078ec0ff */
[----:B------:R-:W-:Y:S02]  /*14030*/  SHF.R.U32.HI R61, RZ, 0x18, R44 ;  /* 0x00000018ff3d7819 */ /* 0x000fe4000001162c */
[----:B------:R-:W-:Y:S02]  /*14040*/  SHF.R.U32.HI R5, RZ, 0x8, R0 ;  /* 0x00000008ff057819 */ /* 0x000fe40000011600 */
[----:B------:R-:W-:Y:S02]  /*14050*/  FSEL R0, R72, RZ, P3 ;  /* 0x000000ff48007208 */ /* 0x000fe40001800000 */
[----:B------:R-:W-:Y:S02]  /*14060*/  PRMT R140, R9, 0x5410, R5 ;  /* 0x00005410098c7816 */ /* 0x000fe40000000005 */
[----:B------:R-:W-:Y:S01]  /*14070*/  SHF.R.U32.HI R5, RZ, 0x10, R4 ;  /* 0x00000010ff057819 */ /* 0x000fe20000011604 */
[----:B------:R-:W-:Y:S01]  /*14080*/  FADD.FTZ R0, -R0, R3 ;  /* 0x0000000300007221 */ /* 0x000fe20000010100 */
[C---:B------:R-:W-:Y:S01]  /*14090*/  LOP3.LUT R3, R4.reuse, 0xffff, RZ, 0xc0, !PT ;  /* 0x0000ffff04037812 */ /* 0x040fe200078ec0ff */
[--C-:B------:R-:W-:Y:S01]  /*140a0*/  HSET2.LE.AND R140, R140, R243.reuse, PT ;  /* 0x000000f38c8c7233 */ /* 0x100fe20003803000 */
[----:B------:R-:W-:Y:S01]  /*140b0*/  LOP3.LUT R9, R4, 0xff, RZ, 0xc0, !PT ;  /* 0x000000ff04097812 */ /* 0x000fe200078ec0ff */
[----:B------:R-:W-:Y:S01]  /*140c0*/  FMUL.FTZ R0, R0, c[0x0][0x23c] ;  /* 0x00008f0000007a20 */ /* 0x000fe20000410000 */
[----:B------:R-:W-:Y:S02]  /*140d0*/  SHF.R.U32.HI R4, RZ, 0x8, R3 ;  /* 0x00000008ff047819 */ /* 0x000fe40000011603 */
[----:B------:R-:W-:Y:S01]  /*140e0*/  LOP3.LUT R3, R5, 0xff, RZ, 0xc0, !PT ;  /* 0x000000ff05037812 */ /* 0x000fe200078ec0ff */
[----:B------:R-:W1:Y:S01]  /*140f0*/  MUFU.EX2 R68, R0 ;  /* 0x0000000000447308 */ /* 0x000e620000000800 */
[----:B---3--:R-:W-:Y:S02]  /*14100*/  SHF.R.U32.HI R7, RZ, 0x10, R6 ;  /* 0x00000010ff077819 */ /* 0x008fe40000011606 */
[----:B------:R-:W-:Y:S02]  /*14110*/  PRMT R8, R3, 0x5410, R8 ;  /* 0x0000541003087816 */ /* 0x000fe40000000008 */
[----:B------:R-:W-:Y:S01]  /*14120*/  LOP3.LUT R6, R7, 0xff, RZ, 0xc0, !PT ;  /* 0x000000ff07067812 */ /* 0x000fe200078ec0ff */
[----:B------:R-:W-:Y:S01]  /*14130*/  FFMA.FTZ R7, R152, c[0x0][0x23c], -R144 ;  /* 0x00008f0098077a23 */ /* 0x000fe20000010890 */
[----:B------:R-:W-:Y:S01]  /*14140*/  PRMT R9, R9, 0x5410, R4 ;  /* 0x0000541009097816 */ /* 0x000fe20000000004 */
[--C-:B------:R-:W-:Y:S01]  /*14150*/  HSET2.LE.AND R65, R8, R243.reuse, PT ;  /* 0x000000f308417233 */ /* 0x100fe20003803000 */
[----:B------:R-:W-:Y:S01]  /*14160*/  PRMT R6, R6, 0x5410, R10 ;  /* 0x0000541006067816 */ /* 0x000fe2000000000a */
[----:B------:R3:W4:Y:S01]  /*14170*/  MUFU.EX2 R3, R2 ;  /* 0x0000000200037308 */ /* 0x0007220000000800 */
[----:B------:R-:W-:Y:S01]  /*14180*/  F2FP.PACK_AB R4, R242, R241 ;  /* 0x000000f1f204723e */ /* 0x000fe200000000ff */
[--C-:B------:R-:W-:Y:S01]  /*14190*/  HSET2.LE.AND R64, R9, R243.reuse, PT ;  /* 0x000000f309407233 */ /* 0x100fe20003803000 */
[----:B------:R-:W-:Y:S01]  /*141a0*/  FFMA.FTZ R9, R33, c[0x0][0x23c], -R144 ;  /* 0x00008f0021097a23 */ /* 0x000fe20000010890 */
[--C-:B------:R-:W-:Y:S01]  /*141b0*/  HSET2.LE.AND R141, R6, R243.reuse, PT ;  /* 0x000000f3068d7233 */ /* 0x100fe20003803000 */
[----:B------:R-:W-:Y:S01]  /*141c0*/  LOP3.LUT R142, R142, R4, RZ, 0xc0, !PT ;  /* 0x000000048e8e7212 */ /* 0x000fe200078ec0ff */
[--C-:B------:R-:W-:Y:S01]  /*141d0*/  HSET2.LE.AND R4, R13, R243.reuse, PT ;  /* 0x000000f30d047233 */ /* 0x100fe20003803000 */
[----:B------:R-:W-:Y:S01]  /*141e0*/  F2FP.PACK_AB R5, R237, R238 ;  /* 0x000000eeed05723e */ /* 0x000fe200000000ff */
[----:B------:R-:W-:Y:S01]  /*141f0*/  IMAD.MOV.U32 R152, RZ, RZ, R209 ;  /* 0x000000ffff987224 */ /* 0x000fe200078e00d1 */
[----:B------:R-:W-:Y:S01]  /*14200*/  F2FP.PACK_AB R6, R234, R235 ;  /* 0x000000ebea06723e */ /* 0x000fe200000000ff */
[----:B------:R5:W-:Y:S01]  /*14210*/  MUFU.EX2 R216, R7 ;  /* 0x0000000700d87308 */ /* 0x000be20000000800 */
[----:B------:R-:W-:Y:S02]  /*14220*/  LOP3.LUT R143, R4, R143, RZ, 0xc0, !PT ;  /* 0x0000008f048f7212 */ /* 0x000fe400078ec0ff */
[----:B------:R-:W-:Y:S01]  /*14230*/  LOP3.LUT R140, R140, R5, RZ, 0xc0, !PT ;  /* 0x000000058c8c7212 */ /* 0x000fe200078ec0ff */
[----:B-1----:R-:W-:Y:S01]  /*14240*/  FMUL.FTZ R16, R68, R88 ;  /* 0x0000005844107220 */ /* 0x002fe20000410000 */
[----:B------:R-:W-:Y:S01]  /*14250*/  FSEL R0, R70, RZ, P1 ;  /* 0x000000ff46007208 */ /* 0x000fe20000800000 */
[C---:B------:R-:W-:Y:S01]  /*14260*/  FMUL.FTZ R17, R68.reuse, R89 ;  /* 0x0000005944117220 */ /* 0x040fe20000410000 */
[----:B------:R-:W-:Y:S01]  /*14270*/  LOP3.LUT R141, R141, R6, RZ, 0xc0, !PT ;  /* 0x000000068d8d7212 */ /* 0x000fe200078ec0ff */
[----:B------:R-:W-:Y:S01]  /*14280*/  FMUL.FTZ R33, R68, R105 ;  /* 0x0000006944217220 */ /* 0x000fe20000410000 */
[----:B------:R-:W-:Y:S01]  /*14290*/  F2FP.PACK_AB R4, R230, R232 ;  /* 0x000000e8e604723e */ /* 0x000fe200000000ff */
[----:B------:R-:W-:Y:S01]  /*142a0*/  MUFU.EX2 R215, R9 ;  /* 0x0000000900d77308 */ /* 0x000fe20000000800 */
[----:B------:R-:W-:Y:S01]  /*142b0*/  F2FP.PACK_AB R5, R170, R178 ;  /* 0x000000b2aa05723e */ /* 0x000fe200000000ff */
[----:B------:R-:W-:Y:S01]  /*142c0*/  FMUL.FTZ R49, R68, R121 ;  /* 0x0000007944317220 */ /* 0x000fe20000410000 */
[----:B------:R-:W-:Y:S01]  /*142d0*/  F2FP.PACK_AB R6, R252, R209 ;  /* 0x000000d1fc06723e */ /* 0x000fe200000000ff */
[----:B---3--:R-:W-:Y:S01]  /*142e0*/  FADD.FTZ R2, -R0, R73 ;  /* 0x0000004900027221 */ /* 0x008fe20000010100 */
[----:B------:R-:W-:Y:S01]  /*142f0*/  FSEL R0, R69, RZ, P0 ;  /* 0x000000ff45007208 */ /* 0x000fe20000000000 */
[----:B----4-:R-:W-:Y:S01]  /*14300*/  FMUL.FTZ R18, R3, R90 ;  /* 0x0000005a03127220 */ /* 0x010fe20000410000 */
[----:B------:R-:W-:Y:S01]  /*14310*/  LOP3.LUT R66, R66, R4, RZ, 0xc0, !PT ;  /* 0x0000000442427212 */ /* 0x000fe200078ec0ff */
[----:B------:R-:W-:Y:S01]  /*14320*/  FMUL.FTZ R2, R2, c[0x0][0x23c] ;  /* 0x00008f0002027a20 */ /* 0x000fe20000410000 */
[----:B------:R-:W-:Y:S01]  /*14330*/  LOP3.LUT R67, R67, R5, RZ, 0xc0, !PT ;  /* 0x0000000543437212 */ /* 0x000fe200078ec0ff */
[----:B------:R-:W-:Y:S01]  /*14340*/  FADD.FTZ R0, -R0, R74 ;  /* 0x0000004a00007221 */ /* 0x000fe20000010100 */
[----:B------:R-:W-:Y:S01]  /*14350*/  LOP3.LUT R64, R64, R6, RZ, 0xc0, !PT ;  /* 0x0000000640407212 */ /* 0x000fe200078ec0ff */
[----:B------:R-:W-:Y:S01]  /*14360*/  FMUL.FTZ R4, R68, R76 ;  /* 0x0000004c44047220 */ /* 0x000fe20000410000 */
[----:B------:R-:W-:Y:S01]  /*14370*/  F2FP.PACK_AB R8, R251, R222 ;  /* 0x000000defb08723e */ /* 0x000fe200000000ff */
[----:B------:R-:W-:Y:S01]  /*14380*/  FMUL.FTZ R0, R0, c[0x0][0x23c] ;  /* 0x00008f0000007a20 */ /* 0x000fe20000410000 */
[----:B------:R-:W1:Y:S01]  /*14390*/  MUFU.EX2 R2, R2 ;  /* 0x0000000200027308 */ /* 0x000e620000000800 */
[----:B------:R-:W-:Y:S01]  /*143a0*/  FMUL.FTZ R5, R68, R77 ;  /* 0x0000004d44057220 */ /* 0x000fe20000410000 */
[----:B------:R-:W-:Y:S01]  /*143b0*/  LOP3.LUT R65, R65, R8, RZ, 0xc0, !PT ;  /* 0x0000000841417212 */ /* 0x000fe200078ec0ff */
[C---:B------:R-:W-:Y:S01]  /*143c0*/  FMUL.FTZ R6, R3.reuse, R78 ;  /* 0x0000004e03067220 */ /* 0x040fe20000410000 */
[----:B------:R-:W-:Y:S01]  /*143d0*/  SHF.R.U32.HI R73, RZ, 0x18, R40 ;  /* 0x00000018ff497819 */ /* 0x000fe20000011628 */
[----:B-----5:R-:W-:Y:S01]  /*143e0*/  FMUL.FTZ R7, R3, R79 ;  /* 0x0000004f03077220 */ /* 0x020fe20000410000 */
[----:B------:R-:W-:Y:S01]  /*143f0*/  LOP3.LUT R60, R45, UR16, R60, 0x96, !PT ;  /* 0x000000102d3c7c12 */ /* 0x000fe2000f8e963c */
[----:B------:R-:W3:Y:S01]  /*14400*/  LDSM.16.MT88.4 R76, [R187+0x6000] ;  /* 0x00600000bb4c783b */ /* 0x000ee20000004200 */
[C---:B------:R-:W-:Y:S01]  /*14410*/  FMUL.FTZ R34, R3.reuse, R106 ;  /* 0x0000006a03227220 */ /* 0x040fe20000410000 */
[----:B------:R-:W-:Y:S01]  /*14420*/  SHF.R.U32.HI R62, RZ, 0x10, R44 ;  /* 0x00000010ff3e7819 */ /* 0x000fe2000001162c */
[----:B------:R-:W4:Y:S01]  /*14430*/  MUFU.EX2 R0, R0 ;  /* 0x0000000000007308 */ /* 0x000f220000000800 */
[C---:B------:R-:W-:Y:S01]  /*14440*/  FMUL.FTZ R35, R3.reuse, R107 ;  /* 0x0000006b03237220 */ /* 0x040fe20000410000 */
[-C--:B--2---:R-:W-:Y:S01]  /*14450*/  HMMA.16816.F32 R4, R140, R20.reuse, R4 ;  /* 0x000000148c04723c */ /* 0x084fe20000001804 */
[C---:B------:R-:W-:Y:S01]  /*14460*/  FMUL.FTZ R19, R3.reuse, R91 ;  /* 0x0000005b03137220 */ /* 0x040fe20000410000 */
[----:B------:R-:W-:Y:S01]  /*14470*/  LOP3.LUT R63, R44, 0xff, RZ, 0xc0, !PT ;  /* 0x000000ff2c3f7812 */ /* 0x000fe200078ec0ff */
[----:B------:R-:W-:Y:S01]  /*14480*/  FFMA.FTZ R45, R50, c[0x0][0x23c], -R147 ;  /* 0x00008f00322d7a23 */ /* 0x000fe20000010893 */
[----:B------:R-:W-:Y:S01]  /*14490*/  LOP3.LUT R58, R58, 0xff, RZ, 0xc0, !PT ;  /* 0x000000ff3a3a7812 */ /* 0x000fe200078ec0ff */
[----:B------:R-:W-:Y:S01]  /*144a0*/  FMUL.FTZ R50, R3, R122 ;  /* 0x0000007a03327220 */ /* 0x000fe20000410000 */
[----:B------:R-:W-:Y:S02]  /*144b0*/  SHF.R.U32.HI R57, RZ, 0x8, R57 ;  /* 0x00000008ff397819 */ /* 0x000fe40000011639 */
[----:B------:R2:W-:Y:S01]  /*144c0*/  MUFU.EX2 R209, R32 ;  /* 0x0000002000d17308 */ /* 0x0005e20000000800 */
[----:B------:R-:W-:Y:S02]  /*144d0*/  SHF.R.U32.HI R59, RZ, 0x8, R59 ;  /* 0x00000008ff3b7819 */ /* 0x000fe4000001163b */
[----:B------:R-:W-:Y:S01]  /*144e0*/  ISETP.GT.AND P0, PT, R208, UR18, PT ;  /* 0x00000012d0007c0c */ /* 0x000fe2000bf04270 */
[C---:B-1----:R-:W-:Y:S01]  /*144f0*/  FMUL.FTZ R8, R2.reuse, R80 ;  /* 0x0000005002087220 */ /* 0x042fe20000410000 */
[--C-:B------:R-:W-:Y:S01]  /*14500*/  SHF.R.U32.HI R80, RZ, 0x18, R56.reuse ;  /* 0x00000018ff507819 */ /* 0x100fe20000011638 */
[----:B------:R-:W-:Y:S01]  /*14510*/  FMUL.FTZ R9, R2, R81 ;  /* 0x0000005102097220 */ /* 0x000fe20000410000 */
[----:B------:R-:W-:Y:S01]  /*14520*/  LOP3.LUT R81, R56, 0xff, RZ, 0xc0, !PT ;  /* 0x000000ff38517812 */ /* 0x000fe200078ec0ff */
[C---:B------:R-:W-:Y:S01]  /*14530*/  FMUL.FTZ R12, R2.reuse, R84 ;  /* 0x00000054020c7220 */ /* 0x040fe20000410000 */
[----:B------:R-:W-:Y:S01]  /*14540*/  PRMT R91, R63, 0x5410, R57 ;  /* 0x000054103f5b7816 */ /* 0x000fe20000000039 */
[C---:B------:R-:W-:Y:S01]  /*14550*/  FMUL.FTZ R13, R2.reuse, R85 ;  /* 0x00000055020d7220 */ /* 0x040fe20000410000 */
[----:B------:R-:W-:Y:S01]  /*14560*/  MUFU.EX2 R250, R45 ;  /* 0x0000002d00fa7308 */ /* 0x000fe20000000800 */
[----:B------:R-:W-:Y:S01]  /*14570*/  FMUL.FTZ R24, R2, R96 ;  /* 0x0000006002187220 */ /* 0x000fe20000410000 */
[----:B------:R-:W-:Y:S01]  /*14580*/  LOP3.LUT R57, R60, 0xffff, RZ, 0xc0, !PT ;  /* 0x0000ffff3c397812 */ /* 0x000fe200078ec0ff */
[----:B----4-:R-:W-:Y:S01]  /*14590*/  FMUL.FTZ R10, R0, R82 ;  /* 0x00000052000a7220 */ /* 0x010fe20000410000 */
[----:B------:R-:W-:Y:S01]  /*145a0*/  LOP3.LUT R82, R40, 0xff, RZ, 0xc0, !PT ;  /* 0x000000ff28527812 */ /* 0x000fe200078ec0ff */
[----:B------:R-:W-:Y:S01]  /*145b0*/  FMUL.FTZ R11, R0, R83 ;  /* 0x00000053000b7220 */ /* 0x000fe20000410000 */
[----:B------:R-:W-:Y:S01]  /*145c0*/  PRMT R83, R58, 0x5410, R73 ;  /* 0x000054103a537816 */ /* 0x000fe20000000049 */
[----:B------:R-:W-:Y:S01]  /*145d0*/  FMUL.FTZ R14, R0, R86 ;  /* 0x00000056000e7220 */ /* 0x000fe20000410000 */
[----:B------:R-:W-:Y:S01]  /*145e0*/  PRMT R82, R82, 0x5410, R59 ;  /* 0x0000541052527816 */ /* 0x000fe2000000003b */
[----:B------:R-:W-:Y:S01]  /*145f0*/  FMUL.FTZ R15, R0, R87 ;  /* 0x00000057000f7220 */ /* 0x000fe20000410000 */
[----:B------:R-:W-:Y:S01]  /*14600*/  LOP3.LUT R74, R60, 0xff, RZ, 0xc0, !PT ;  /* 0x000000ff3c4a7812 */ /* 0x000fe200078ec0ff */
[----:B------:R-:W1:Y:S01]  /*14610*/  LDSM.16.MT88.4 R84, [R185+0x6800] ;  /* 0x00680000b954783b */ /* 0x000e620000004200 */
[C---:B------:R-:W-:Y:S01]  /*14620*/  HMMA.16816.F32 R8, R64.reuse, R20, R8 ;  /* 0x000000144008723c */ /* 0x040fe20000001808 */
[----:B------:R-:W-:Y:S01]  /*14630*/  FMUL.FTZ R47, R0, R119 ;  /* 0x00000077002f7220 */ /* 0x000fe20000410000 */
[--C-:B------:R-:W-:Y:S01]  /*14640*/  HSET2.LE.AND R82, R82, R243.reuse, PT ;  /* 0x000000f352527233 */ /* 0x100fe20003803000 */
[----:B--2---:R-:W-:Y:S01]  /*14650*/  FMUL.FTZ R32, R68, R104 ;  /* 0x0000006844207220 */ /* 0x004fe20000410000 */
[--C-:B------:R-:W-:Y:S01]  /*14660*/  HSET2.LE.AND R83, R83, R243.reuse, PT ;  /* 0x000000f353537233 */ /* 0x100fe20003803000 */
[----:B------:R-:W-:Y:S01]  /*14670*/  FMUL.FTZ R25, R2, R97 ;  /* 0x0000006102197220 */ /* 0x000fe20000410000 */
[----:B------:R-:W-:Y:S01]  /*14680*/  SHF.R.U32.HI R58, RZ, 0x10, R56 ;  /* 0x00000010ff3a7819 */ /* 0x000fe20000011638 */
[----:B------:R-:W-:Y:S01]  /*14690*/  FFMA.FTZ R20, R155, c[0x0][0x23c], -R144 ;  /* 0x00008f009b147a23 */ /* 0x000fe20000010890 */
[-C--:B------:R-:W-:Y:S01]  /*146a0*/  HMMA.16816.F32 R12, R64, R22.reuse, R12 ;  /* 0x00000016400c723c */ /* 0x080fe2000000180c */
[----:B------:R-:W-:Y:S02]  /*146b0*/  FMUL.FTZ R21, R68, R93 ;  /* 0x0000005d44157220 */ /* 0x000fe40000410000 */
[----:B------:R-:W2:Y:S01]  /*146c0*/  MUFU.EX2 R212, R20 ;  /* 0x0000001400d47308 */ /* 0x000ea20000000800 */
[----:B------:R-:W-:Y:S01]  /*146d0*/  FMUL.FTZ R26, R0, R98 ;  /* 0x00000062001a7220 */ /* 0x000fe20000410000 */
[----:B------:R-:W-:Y:S01]  /*146e0*/  LOP3.LUT R63, R58, 0xff, RZ, 0xc0, !PT ;  /* 0x000000ff3a3f7812 */ /* 0x000fe200078ec0ff */
[----:B------:R-:W-:Y:S02]  /*146f0*/  FMUL.FTZ R27, R0, R99 ;  /* 0x00000063001b7220 */ /* 0x000fe40000410000 */
[C---:B------:R-:W-:Y:S01]  /*14700*/  HMMA.16816.F32 R16, R140.reuse, R22, R16 ;  /* 0x000000168c10723c */ /* 0x040fe20000001810 */
[C---:B------:R-:W-:Y:S03]  /*14710*/  FMUL.FTZ R28, R2.reuse, R100 ;  /* 0x00000064021c7220 */ /* 0x040fe60000410000 */
[----:B------:R-:W-:Y:S01]  /*14720*/  FMUL.FTZ R29, R2, R101 ;  /* 0x00000065021d7220 */ /* 0x000fe20000410000 */
[----:B------:R-:W-:Y:S01]  /*14730*/  PRMT R88, R63, 0x5410, R80 ;  /* 0x000054103f587816 */ /* 0x000fe20000000050 */
[C---:B------:R-:W-:Y:S02]  /*14740*/  FMUL.FTZ R30, R0.reuse, R102 ;  /* 0x00000066001e7220 */ /* 0x040fe40000410000 */
[C---:B------:R-:W-:Y:S04]  /*14750*/  FMUL.FTZ R22, R3.reuse, R94 ;  /* 0x0000005e03167220 */ /* 0x040fe80000410000 */
[----:B------:R-:W-:Y:S02]  /*14760*/  FMUL.FTZ R23, R3, R95 ;  /* 0x0000005f03177220 */ /* 0x000fe40000410000 */
[----:B------:R-:W-:Y:S02]  /*14770*/  IMAD.MOV.U32 R95, RZ, RZ, R183 ;  /* 0x000000ffff5f7224 */ /* 0x000fe400078e00b7 */
[----:B------:R-:W-:Y:S02]  /*14780*/  FMUL.FTZ R31, R0, R103 ;  /* 0x00000067001f7220 */ /* 0x000fe40000410000 */
[----:B------:R-:W-:Y:S01]  /*14790*/  IMAD.MOV.U32 R94, RZ, RZ, R182 ;  /* 0x000000ffff5e7224 */ /* 0x000fe200078e00b6 */
[----:B--2---:R-:W-:Y:S01]  /*147a0*/  F2FP.PACK_AB R80, R211, R212 ;  /* 0x000000d4d350723e */ /* 0x004fe200000000ff */
[----:B------:R-:W-:Y:S01]  /*147b0*/  FMUL.FTZ R20, R68, R92 ;  /* 0x0000005c44147220 */ /* 0x000fe20000410000 */
[----:B------:R2:W-:Y:S01]  /*147c0*/  MUFU.EX2 R182, R41 ;  /* 0x0000002900b67308 */ /* 0x0005e20000000800 */
[----:B------:R-:W-:Y:S02]  /*147d0*/  FMUL.FTZ R63, R0, R135 ;  /* 0x00000087003f7220 */ /* 0x000fe40000410000 */
[----:B------:R-:W-:Y:S02]  /*147e0*/  FMUL.FTZ R40, R2, R112 ;  /* 0x0000007002287220 */ /* 0x000fe40000410000 */
[C---:B------:R-:W-:Y:S01]  /*147f0*/  FMUL.FTZ R42, R0.reuse, R114 ;  /* 0x00000072002a7220 */ /* 0x040fe20000410000 */
[-C--:B------:R-:W-:Y:S01]  /*14800*/  HMMA.16816.F32 R20, R140, R36.reuse, R20 ;  /* 0x000000248c14723c */ /* 0x080fe20000001814 */
[----:B------:R-:W-:Y:S02]  /*14810*/  FMUL.FTZ R43, R0, R115 ;  /* 0x00000073002b7220 */ /* 0x000fe40000410000 */
[C---:B------:R-:W-:Y:S02]  /*14820*/  FMUL.FTZ R44, R2.reuse, R116 ;  /* 0x00000074022c7220 */ /* 0x040fe40000410000 */
[----:B------:R-:W-:Y:S02]  /*14830*/  FMUL.FTZ R45, R2, R117 ;  /* 0x00000075022d7220 */ /* 0x000fe40000410000 */
[C---:B------:R-:W-:Y:S01]  /*14840*/  FMUL.FTZ R46, R0.reuse, R118 ;  /* 0x00000076002e7220 */ /* 0x040fe20000410000 */
[C---:B------:R-:W-:Y:S01]  /*14850*/  HMMA.16816.F32 R24, R64.reuse, R36, R24 ;  /* 0x000000244018723c */ /* 0x040fe20000001818 */
[C---:B------:R-:W-:Y:S03]  /*14860*/  FMUL.FTZ R58, R0.reuse, R130 ;  /* 0x00000082003a7220 */ /* 0x040fe60000410000 */
[----:B------:R-:W-:Y:S02]  /*14870*/  FMUL.FTZ R59, R0, R131 ;  /* 0x00000083003b7220 */ /* 0x000fe40000410000 */
[----:B------:R-:W-:Y:S02]  /*14880*/  IMAD.MOV.U32 R118, RZ, RZ, R153 ;  /* 0x000000ffff767224 */ /* 0x000fe400078e0099 */
[-C--:B------:R-:W-:Y:S01]  /*14890*/  HMMA.16816.F32 R28, R64, R38.reuse, R28 ;  /* 0x00000026401c723c */ /* 0x080fe2000000181c */
[----:B------:R-:W-:Y:S03]  /*148a0*/  FFMA.FTZ R36, R48, c[0x0][0x23c], -R146 ;  /* 0x00008f0030247a23 */ /* 0x000fe60000010892 */
[----:B------:R-:W-:Y:S01]  /*148b0*/  FFMA.FTZ R48, R51, c[0x0][0x23c], -R147 ;  /* 0x00008f0033307a23 */ /* 0x000fe20000010893 */
[----:B------:R4:W-:Y:S01]  /*148c0*/  MUFU.EX2 R183, R36 ;  /* 0x0000002400b77308 */ /* 0x0009e20000000800 */
[C---:B------:R-:W-:Y:S02]  /*148d0*/  FMUL.FTZ R51, R3.reuse, R123 ;  /* 0x0000007b03337220 */ /* 0x040fe40000410000 */
[C---:B------:R-:W-:Y:S01]  /*148e0*/  HMMA.16816.F32 R32, R140.reuse, R38, R32 ;  /* 0x000000268c20723c */ /* 0x040fe20000001820 */
[----:B------:R-:W-:Y:S03]  /*148f0*/  FMUL.FTZ R37, R68, R109 ;  /* 0x0000006d44257220 */ /* 0x000fe60000410000 */
[----:B--2---:R-:W-:Y:S02]  /*14900*/  FMUL.FTZ R41, R2, R113 ;  /* 0x0000007102297220 */ /* 0x004fe40000410000 */
[----:B------:R-:W-:Y:S01]  /*14910*/  IMAD.MOV.U32 R117, RZ, RZ, R154 ;  /* 0x000000ffff757224 */ /* 0x000fe200078e009a */
[----:B------:R2:W5:Y:S01]  /*14920*/  MUFU.EX2 R178, R48 ;  /* 0x0000003000b27308 */ /* 0x0005620000000800 */
[C---:B------:R-:W-:Y:S04]  /*14930*/  FMUL.FTZ R38, R3.reuse, R110 ;  /* 0x0000006e03267220 */ /* 0x040fe80000410000 */
[----:B------:R-:W-:Y:S02]  /*14940*/  FMUL.FTZ R39, R3, R111 ;  /* 0x0000006f03277220 */ /* 0x000fe40000410000 */
[C---:B----4-:R-:W-:Y:S07]  /*14950*/  FMUL.FTZ R36, R68.reuse, R108 ;  /* 0x0000006c44247220 */ /* 0x050fee0000410000 */
[-C--:B------:R-:W-:Y:S01]  /*14960*/  HMMA.16816.F32 R36, R140, R52.reuse, R36 ;  /* 0x000000348c24723c */ /* 0x080fe20000001824 */
[----:B--2---:R-:W-:Y:S02]  /*14970*/  FMUL.FTZ R48, R68, R120 ;  /* 0x0000007844307220 */ /* 0x004fe40000410000 */
[----:B------:R-:W-:Y:S05]  /*14980*/  LDSM.16.MT88.4 R120, [R186+0x7800] ;  /* 0x00780000ba78783b */ /* 0x000fea0000004200 */
[C---:B------:R-:W-:Y:S07]  /*14990*/  HMMA.16816.F32 R40, R64.reuse, R52, R40 ;  /* 0x000000344028723c */ /* 0x040fee0000001828 */
[----:B------:R-:W-:Y:S01]  /*149a0*/  FFMA.FTZ R53, R160, c[0x0][0x23c], -R146 ;  /* 0x00008f00a0357a23 */ /* 0x000fe20000010892 */
[-C--:B------:R-:W-:Y:S01]  /*149b0*/  HMMA.16816.F32 R44, R64, R54.reuse, R44 ;  /* 0x00000036402c723c */ /* 0x080fe2000000182c */
[----:B------:R-:W-:Y:S02]  /*149c0*/  LOP3.LUT R52, R62, 0xff, RZ, 0xc0, !PT ;  /* 0x000000ff3e347812 */ /* 0x000fe400078ec0ff */
[----:B------:R2:W-:Y:S01]  /*149d0*/  MUFU.EX2 R116, R53 ;  /* 0x0000003500747308 */ /* 0x0005e20000000800 */
[----:B------:R-:W-:Y:S01]  /*149e0*/  SHF.R.U32.HI R62, RZ, 0x8, R57 ;  /* 0x00000008ff3e7819 */ /* 0x000fe20000011639 */
[----:B------:R-:W-:Y:S01]  /*149f0*/  FMUL.FTZ R57, R2, R129 ;  /* 0x0000008102397220 */ /* 0x000fe20000410000 */
[----:B------:R-:W-:Y:S01]  /*14a00*/  PRMT R90, R52, 0x5410, R61 ;  /* 0x00005410345a7816 */ /* 0x000fe2000000003d */
[--C-:B------:R-:W-:Y:S01]  /*14a10*/  FFMA.FTZ R61, R163, c[0x0][0x23c], -R147.reuse ;  /* 0x00008f00a33d7a23 */ /* 0x100fe20000010893 */
[C---:B------:R-:W-:Y:S01]  /*14a20*/  HMMA.16816.F32 R48, R140.reuse, R54, R48 ;  /* 0x000000368c30723c */ /* 0x040fe20000001830 */
[----:B------:R-:W-:Y:S03]  /*14a30*/  LOP3.LUT R52, R56, 0xffff, RZ, 0xc0, !PT ;  /* 0x0000ffff38347812 */ /* 0x000fe600078ec0ff */
[----:B------:R-:W-:Y:S01]  /*14a40*/  FFMA.FTZ R56, R161, c[0x0][0x23c], -R147 ;  /* 0x00008f00a1387a23 */ /* 0x000fe20000010893 */
[----:B------:R-:W-:Y:S01]  /*14a50*/  SHF.R.U32.HI R73, RZ, 0x8, R52 ;  /* 0x00000008ff497819 */ /* 0x000fe20000011634 */
[----:B------:R-:W-:Y:S01]  /*14a60*/  FMUL.FTZ R52, R68, R124 ;  /* 0x0000007c44347220 */ /* 0x000fe20000410000 */
[----:B------:R-:W-:Y:S01]  /*14a70*/  PRMT R92, R74, 0x5410, R62 ;  /* 0x000054104a5c7816 */ /* 0x000fe2000000003e */
[----:B------:R-:W-:Y:S01]  /*14a80*/  FMUL.FTZ R55, R3, R127 ;  /* 0x0000007f03377220 */ /* 0x000fe20000410000 */
[----:B------:R-:W-:Y:S03]  /*14a90*/  PRMT R73, R81, 0x5410, R73 ;  /* 0x0000541051497816 */ /* 0x000fe60000000049 */
[----:B------:R-:W-:Y:S01]  /*14aa0*/  FMUL.FTZ R54, R3, R126 ;  /* 0x0000007e03367220 */ /* 0x000fe20000410000 */
[----:B------:R-:W-:Y:S01]  /*14ab0*/  SHF.R.U32.HI R81, RZ, 0x18, R60 ;  /* 0x00000018ff517819 */ /* 0x000fe2000001163c */
[----:B------:R4:W-:Y:S01]  /*14ac0*/  MUFU.EX2 R126, R61 ;  /* 0x0000003d007e7308 */ /* 0x0009e20000000800 */
[----:B------:R-:W-:Y:S01]  /*14ad0*/  F2FP.PACK_AB R74, R213, R214 ;  /* 0x000000d6d54a723e */ /* 0x000fe200000000ff */
[----:B------:R-:W-:Y:S02]  /*14ae0*/  FMUL.FTZ R62, R0, R134 ;  /* 0x00000086003e7220 */ /* 0x000fe40000410000 */
[----:B--2---:R-:W-:Y:S01]  /*14af0*/  FFMA.FTZ R53, R162, c[0x0][0x23c], -R146 ;  /* 0x00008f00a2357a23 */ /* 0x004fe20000010892 */
[----:B------:R-:W-:Y:S01]  /*14b00*/  LOP3.LUT R83, R83, R74, RZ, 0xc0, !PT ;  /* 0x0000004a53537212 */ /* 0x000fe200078ec0ff */
[--C-:B------:R-:W-:Y:S01]  /*14b10*/  HSET2.LE.AND R74, R91, R243.reuse, PT ;  /* 0x000000f35b4a7233 */ /* 0x100fe20003803000 */
[----:B-----5:R-:W-:Y:S03]  /*14b20*/  F2FP.PACK_AB R91, R178, R250 ;  /* 0x000000fab25b723e */ /* 0x020fe600000000ff */
[----:B------:R2:W5:Y:S01]  /*14b30*/  MUFU.EX2 R170, R53 ;  /* 0x0000003500aa7308 */ /* 0x0005620000000800 */
[----:B----4-:R-:W-:Y:S01]  /*14b40*/  SHF.R.U32.HI R61, RZ, 0x10, R60 ;  /* 0x00000010ff3d7819 */ /* 0x010fe2000001163c */
[--C-:B------:R-:W-:Y:S08]  /*14b50*/  FFMA.FTZ R60, R164, c[0x0][0x23c], -R144.reuse ;  /* 0x00008f00a43c7a23 */ /* 0x100ff00000010890 */
[----:B------:R4:W-:Y:S01]  /*14b60*/  MUFU.EX2 R164, R60 ;  /* 0x0000003c00a47308 */ /* 0x0009e20000000800 */
[----:B--2---:R-:W-:Y:S09]  /*14b70*/  FMUL.FTZ R53, R68, R125 ;  /* 0x0000007d44357220 */ /* 0x004ff20000410000 */
[----:B------:R2:W1:Y:S01]  /*14b80*/  MUFU.EX2 R125, R56 ;  /* 0x00000038007d7308 */ /* 0x0004620000000800 */
[-C--:B---3--:R-:W-:Y:S01]  /*14b90*/  HMMA.16816.F32 R52, R140, R76.reuse, R52 ;  /* 0x0000004c8c34723c */ /* 0x088fe20000001834 */
[C---:B----4-:R-:W-:Y:S02]  /*14ba0*/  FMUL.FTZ R60, R2.reuse, R132 ;  /* 0x00000084023c7220 */ /* 0x050fe40000410000 */
[----:B--2---:R-:W-:Y:S07]  /*14bb0*/  FMUL.FTZ R56, R2, R128 ;  /* 0x0000008002387220 */ /* 0x004fee0000410000 */
[C---:B------:R-:W-:Y:S07]  /*14bc0*/  HMMA.16816.F32 R56, R64.reuse, R76, R56 ;  /* 0x0000004c4038723c */ /* 0x040fee0000001838 */
[--C-:B------:R-:W-:Y:S01]  /*14bd0*/  HSET2.LE.AND R76, R73, R243.reuse, PT ;  /* 0x000000f3494c7233 */ /* 0x100fe20003803000 */
[----:B------:R-:W-:Y:S04]  /*14be0*/  F2FP.PACK_AB R73, R215, R216 ;  /* 0x000000d8d749723e */ /* 0x000fe800000000ff */
[----:B------:R-:W-:Y:S01]  /*14bf0*/  LOP3.LUT R82, R82, R73, RZ, 0xc0, !PT ;  /* 0x0000004952527212 */ /* 0x000fe200078ec0ff */
[----:B------:R-:W-:Y:S01]  /*14c00*/  FFMA.FTZ R73, R165, c[0x0][0x23c], -R144 ;  /* 0x00008f00a5497a23 */ /* 0x000fe20000010890 */
[----:B------:R-:W-:Y:S01]  /*14c10*/  LOP3.LUT R77, R61, 0xff, RZ, 0xc0, !PT ;  /* 0x000000ff3d4d7812 */ /* 0x000fe200078ec0ff */
[----:B------:R-:W-:Y:S01]  /*14c20*/  FMUL.FTZ R61, R2, R133 ;  /* 0x00000085023d7220 */ /* 0x000fe20000410000 */
[----:B------:R-:W-:Y:S01]  /*14c30*/  LOP3.LUT R80, R76, R80, RZ, 0xc0, !PT ;  /* 0x000000504c507212 */ /* 0x000fe200078ec0ff */
[----:B------:R2:W-:Y:S01]  /*14c40*/  MUFU.EX2 R163, R73 ;  /* 0x0000004900a37308 */ /* 0x0005e20000000800 */
[----:B------:R-:W-:Y:S01]  /*14c50*/  PRMT R89, R77, 0x5410, R81 ;  /* 0x000054104d597816 */ /* 0x000fe20000000051 */
[--C-:B------:R-:W-:Y:S01]  /*14c60*/  HSET2.LE.AND R81, R88, R243.reuse, PT ;  /* 0x000000f358517233 */ /* 0x100fe20003803000 */
[--C-:B------:R-:W-:Y:S01]  /*14c70*/  FFMA.FTZ R77, R166, c[0x0][0x23c], -R145.reuse ;  /* 0x00008f00a64d7a23 */ /* 0x100fe20000010891 */
[--C-:B------:R-:W-:Y:S01]  /*14c80*/  HSET2.LE.AND R88, R92, R243.reuse, PT ;  /* 0x000000f35c587233 */ /* 0x100fe20003803000 */
[-C--:B------:R-:W-:Y:S01]  /*14c90*/  HMMA.16816.F32 R60, R64, R78.reuse, R60 ;  /* 0x0000004e403c723c */ /* 0x080fe2000000183c */
[--C-:B------:R-:W-:Y:S01]  /*14ca0*/  HSET2.LE.AND R76, R90, R243.reuse, PT ;  /* 0x000000f35a4c7233 */ /* 0x100fe20003803000 */
[----:B------:R-:W-:Y:S01]  /*14cb0*/  F2FP.PACK_AB R90, R182, R183 ;  /* 0x000000b7b65a723e */ /* 0x000fe200000000ff */
[--C-:B------:R-:W-:Y:S01]  /*14cc0*/  HSET2.LE.AND R89, R89, R243.reuse, PT ;  /* 0x000000f359597233 */ /* 0x100fe20003803000 */
[----:B------:R-:W-:Y:S01]  /*14cd0*/  IADD3 R92, R159, 0x1, RZ ;  /* 0x000000019f5c7810 */ /* 0x000fe20007ffe0ff */
[----:B------:R3:W-:Y:S01]  /*14ce0*/  MUFU.EX2 R162, R77 ;  /* 0x0000004d00a27308 */ /* 0x0007e20000000800 */
[----:B------:R-:W-:Y:S01]  /*14cf0*/  LOP3.LUT R90, R74, R90, RZ, 0xc0, !PT ;  /* 0x0000005a4a5a7212 */ /* 0x000fe200078ec0ff */
[--C-:B------:R-:W-:Y:S01]  /*14d00*/  FFMA.FTZ R74, R168, c[0x0][0x23c], -R145.reuse ;  /* 0x00008f00a84a7a23 */ /* 0x100fe20000010891 */
[----:B------:R-:W-:Y:S01]  /*14d10*/  LOP3.LUT R91, R76, R91, RZ, 0xc0, !PT ;  /* 0x0000005b4c5b7212 */ /* 0x000fe200078ec0ff */
[C---:B------:R-:W-:Y:S03]  /*14d20*/  FMUL.FTZ R64, R68.reuse, R136 ;  /* 0x0000008844407220 */ /* 0x040fe60000410000 */
[----:B------:R-:W-:Y:S02]  /*14d30*/  FMUL.FTZ R65, R68, R137 ;  /* 0x0000008944417220 */ /* 0x000fe40000410000 */
[C---:B------:R-:W-:Y:S01]  /*14d40*/  FMUL.FTZ R66, R3.reuse, R138 ;  /* 0x0000008a03427220 */ /* 0x040fe20000410000 */
[----:B------:R4:W-:Y:S01]  /*14d50*/  MUFU.EX2 R161, R74 ;  /* 0x0000004a00a17308 */ /* 0x0009e20000000800 */
[----:B------:R-:W-:Y:S02]  /*14d60*/  FMUL.FTZ R67, R3, R139 ;  /* 0x0000008b03437220 */ /* 0x000fe40000410000 */
[----:B------:R-:W-:Y:S01]  /*14d70*/  IMAD.MOV.U32 R168, RZ, RZ, R152 ;  /* 0x000000ffffa87224 */ /* 0x000fe200078e0098 */
[----:B--2---:R-:W-:Y:S04]  /*14d80*/  F2FP.PACK_AB R73, R209, R210 ;  /* 0x000000d2d149723e */ /* 0x004fe800000000ff */
[----:B------:R-:W-:Y:S01]  /*14d90*/  HMMA.16816.F32 R64, R140, R78, R64 ;  /* 0x0000004e8c40723c */ /* 0x000fe20000001840 */
[----:B------:R-:W-:Y:S02]  /*14da0*/  LOP3.LUT R81, R81, R73, RZ, 0xc0, !PT ;  /* 0x0000004951517212 */ /* 0x000fe400078ec0ff */
[----:B-----5:R-:W-:Y:S01]  /*14db0*/  F2FP.PACK_AB R73, R170, R116 ;  /* 0x00000074aa49723e */ /* 0x020fe200000000ff */
[----:B---3--:R-:W2:Y:S03]  /*14dc0*/  LDSM.16.MT88.4 R76, [R188+0x6800] ;  /* 0x00680000bc4c783b */ /* 0x008ea60000004200 */
[----:B------:R-:W-:Y:S01]  /*14dd0*/  LOP3.LUT R88, R88, R73, RZ, 0xc0, !PT ;  /* 0x0000004958587212 */ /* 0x000fe200078ec0ff */
[-C--:B-1----:R-:W-:Y:S01]  /*14de0*/  HMMA.16816.F32 R4, R80, R84.reuse, R4 ;  /* 0x000000545004723c */ /* 0x082fe20000001804 */
[----:B------:R-:W-:Y:S04]  /*14df0*/  FFMA.FTZ R73, R171, c[0x0][0x23c], -R144 ;  /* 0x00008f00ab497a23 */ /* 0x000fe80000010890 */
[----:B------:R1:W-:Y:S01]  /*14e00*/  MUFU.EX2 R124, R73 ;  /* 0x00000049007c7308 */ /* 0x0003e20000000800 */
[----:B----4-:R-:W-:Y:S06]  /*14e10*/  F2FP.PACK_AB R74, R126, R125 ;  /* 0x0000007d7e4a723e */ /* 0x010fec00000000ff */
[----:B------:R-:W-:Y:S02]  /*14e20*/  LOP3.LUT R89, R89, R74, RZ, 0xc0, !PT ;  /* 0x0000004a59597212 */ /* 0x000fe400078ec0ff */
[----:B------:R-:W-:Y:S05]  /*14e30*/  LOP3.LUT R74, R245, UR27, R92, 0x96, !PT ;  /* 0x0000001bf54a7c12 */ /* 0x000fea000f8e965c */
[C---:B------:R-:W-:Y:S01]  /*14e40*/  HMMA.16816.F32 R8, R88.reuse, R84, R8 ;  /* 0x000000545808723c */ /* 0x040fe20000001808 */
[----:B------:R-:W-:Y:S05]  /*14e50*/  IMAD.WIDE.U32 R98, R74, -0x326172a9, RZ ;  /* 0xcd9e8d574a627825 */ /* 0x000fea00078e00ff */
[----:B------:R-:W-:Y:S02]  /*14e60*/  LOP3.LUT R74, R99, UR15, R156, 0x96, !PT ;  /* 0x0000000f634a7c12 */ /* 0x000fe4000f8e969c */
[-C--:B------:R-:W-:Y:S01]  /*14e70*/  HMMA.16816.F32 R12, R88, R86.reuse, R12 ;  /* 0x00000056580c723c */ /* 0x080fe2000000180c */
[----:B------:R-:W-:Y:S03]  /*14e80*/  LOP3.LUT R96, R151, UR13, R98, 0x96, !PT ;  /* 0x0000000d97607c12 */ /* 0x000fe6000f8e9662 */
[----:B-1----:R-:W-:Y:S01]  /*14e90*/  FFMA.FTZ R73, R173, c[0x0][0x23c], -R144 ;  /* 0x00008f00ad497a23 */ /* 0x002fe20000010890 */
[----:B------:R-:W-:Y:S01]  /*14ea0*/  LOP3.LUT R98, R149, UR13, R98, 0x96, !PT ;  /* 0x0000000d95627c12 */ /* 0x000fe2000f8e9662 */
[----:B------:R-:W-:Y:S01]  /*14eb0*/  IMAD.WIDE.U32 R100, R74, -0x2daee0ad, RZ ;  /* 0xd2511f534a647825 */ /* 0x000fe200078e00ff */
[----:B------:R-:W-:Y:S01]  /*14ec0*/  LOP3.LUT R94, R99, UR15, R94, 0x96, !PT ;  /* 0x0000000f635e7c12 */ /* 0x000fe2000f8e965e */
[C---:B------:R-:W-:Y:S01]  /*14ed0*/  HMMA.16816.F32 R16, R80.reuse, R86, R16 ;  /* 0x000000565010723c */ /* 0x040fe20000001810 */
[----:B------:R1:W3:Y:S01]  /*14ee0*/  MUFU.EX2 R160, R73 ;  /* 0x0000004900a07308 */ /* 0x0002e20000000800 */
[----:B------:R-:W4:Y:S02]  /*14ef0*/  LDSM.16.MT88.4 R84, [R186+0x6800] ;  /* 0x00680000ba54783b */ /* 0x000f240000004200 */
[----:B------:R-:W-:Y:S04]  /*14f00*/  IMAD.WIDE.U32 R98, R98, -0x2daee0ad, RZ ;  /* 0xd2511f5362627825 */ /* 0x000fe800078e00ff */
[-C--:B--2---:R-:W-:Y:S01]  /*14f10*/  HMMA.16816.F32 R20, R80, R76.reuse, R20 ;  /* 0x0000004c5014723c */ /* 0x084fe20000001814 */
[----:B------:R-:W-:Y:S01]  /*14f20*/  LOP3.LUT R74, R99, UR10, R100, 0x96, !PT ;  /* 0x0000000a634a7c12 */ /* 0x000fe2000f8e9664 */
[----:B------:R-:W2:Y:S02]  /*14f30*/  LDL.LU R173, [R1+0x1c] ;  /* 0x00001c0001ad7983 */ /* 0x000ea40000300800 */
[----:B------:R-:W-:Y:S02]  /*14f40*/  IMAD.WIDE.U32 R94, R94, -0x2daee0ad, RZ ;  /* 0xd2511f535e5e7825 */ /* 0x000fe400078e00ff */
[----:B------:R-:W5:Y:S02]  /*14f50*/  LDL.LU R171, [R1+0x20] ;  /* 0x0000200001ab7983 */ /* 0x000f640000300800 */
[C---:B------:R-:W-:Y:S01]  /*14f60*/  HMMA.16816.F32 R24, R88.reuse, R76, R24 ;  /* 0x0000004c5818723c */ /* 0x040fe20000001818 */
[----:B------:R-:W-:Y:S01]  /*14f70*/  LOP3.LUT R92, R95, UR12, R246, 0x96, !PT ;  /* 0x0000000c5f5c7c12 */ /* 0x000fe2000f8e96f6 */
[----:B------:R-:W5:Y:S02]  /*14f80*/  LDL.LU R127, [R1+0x24] ;  /* 0x00002400017f7983 */ /* 0x000f640000300800 */
[----:B------:R-:W-:Y:S02]  /*14f90*/  IMAD.WIDE.U32 R96, R96, -0x2daee0ad, RZ ;  /* 0xd2511f5360607825 */ /* 0x000fe400078e00ff */
[----:B------:R-:W5:Y:S02]  /*14fa0*/  LDL.LU R119, [R1+0x28] ;  /* 0x0000280001777983 */ /* 0x000f640000300800 */
[-C--:B------:R-:W-:Y:S01]  /*14fb0*/  HMMA.16816.F32 R28, R88, R78.reuse, R28 ;  /* 0x0000004e581c723c */ /* 0x080fe2000000181c */
[--C-:B-1----:R-:W-:Y:S03]  /*14fc0*/  FFMA.FTZ R73, R174, c[0x0][0x23c], -R145.reuse ;  /* 0x00008f00ae497a23 */ /* 0x102fe60000010891 */
[----:B------:R-:W-:Y:S01]  /*14fd0*/  IMAD.WIDE.U32 R92, R92, -0x326172a9, RZ ;  /* 0xcd9e8d575c5c7825 */ /* 0x000fe200078e00ff */
[----:B------:R1:W-:Y:S01]  /*14fe0*/  MUFU.EX2 R159, R73 ;  /* 0x00000049009f7308 */ /* 0x0003e20000000800 */
[----:B------:R-:W-:Y:S02]  /*14ff0*/  LOP3.LUT R94, R97, UR10, R94, 0x96, !PT ;  /* 0x0000000a615e7c12 */ /* 0x000fe4000f8e965e */
[C---:B------:R-:W-:Y:S01]  /*15000*/  HMMA.16816.F32 R32, R80.reuse, R78, R32 ;  /* 0x0000004e5020723c */ /* 0x040fe20000001820 */
[----:B------:R-:W-:Y:S03]  /*15010*/  LOP3.LUT R95, R93, UR11, R150, 0x96, !PT ;  /* 0x0000000b5d5f7c12 */ /* 0x000fe6000f8e9696 */
[----:B------:R-:W-:Y:S02]  /*15020*/  FFMA.FTZ R93, R167, c[0x0][0x23c], -R146 ;  /* 0x00008f00a75d7a23 */ /* 0x000fe40000010892 */
[----:B------:R-:W-:Y:S02]  /*15030*/  IMAD.WIDE.U32 R108, R94, -0x326172a9, RZ ;  /* 0xcd9e8d575e6c7825 */ /* 0x000fe400078e00ff */
[----:B------:R3:W-:Y:S01]  /*15040*/  MUFU.EX2 R130, R93 ;  /* 0x0000005d00827308 */ /* 0x0007e20000000800 */
[-C--:B----4-:R-:W-:Y:S03]  /*15050*/  HMMA.16816.F32 R36, R80, R84.reuse, R36 ;  /* 0x000000545024723c */ /* 0x090fe60000001824 */
[----:B------:R-:W-:Y:S04]  /*15060*/  IMAD.WIDE.U32 R110, R74, -0x326172a9, RZ ;  /* 0xcd9e8d574a6e7825 */ /* 0x000fe800078e00ff */
[----:B------:R-:W-:Y:S01]  /*15070*/  IMAD.WIDE.U32 R76, R95, -0x2daee0ad, RZ ;  /* 0xd2511f535f4c7825 */ /* 0x000fe200078e00ff */
[C---:B------:R-:W-:Y:S04]  /*15080*/  HMMA.16816.F32 R40, R88.reuse, R84, R40 ;  /* 0x000000545828723c */ /* 0x040fe80000001828 */
[----:B-1----:R-:W-:Y:S01]  /*15090*/  FFMA.FTZ R73, R177, c[0x0][0x23c], -R145 ;  /* 0x00008f00b1497a23 */ /* 0x002fe20000010891 */
[----:B------:R-:W-:Y:S03]  /*150a0*/  LOP3.LUT R96, R77, UR8, R96, 0x96, !PT ;  /* 0x000000084d607c12 */ /* 0x000fe6000f8e9660 */
[-C--:B------:R-:W-:Y:S01]  /*150b0*/  HMMA.16816.F32 R44, R88, R86.reuse, R44 ;  /* 0x00000056582c723c */ /* 0x080fe2000000182c */
[----:B------:R1:W-:Y:S03]  /*150c0*/  MUFU.EX2 R131, R73 ;  /* 0x0000004900837308 */ /* 0x0003e60000000800 */
[----:B------:R-:W-:Y:S01]  /*150d0*/  IMAD.WIDE.U32 R104, R96, -0x326172a9, RZ ;  /* 0xcd9e8d5760687825 */ /* 0x000fe200078e00ff */
[----:B---3--:R-:W-:Y:S03]  /*150e0*/  LOP3.LUT R93, R109, UR9, R92, 0x96, !PT ;  /* 0x000000096d5d7c12 */ /* 0x008fe6000f8e965c */
[C---:B------:R-:W-:Y:S04]  /*150f0*/  HMMA.16816.F32 R48, R80.reuse, R86, R48 ;  /* 0x000000565030723c */ /* 0x040fe80000001830 */
[----:B------:R-:W-:Y:S01]  /*15100*/  IMAD.WIDE.U32 R106, R93, -0x2daee0ad, RZ ;  /* 0xd2511f535d6a7825 */ /* 0x000fe200078e00ff */
[----:B-1----:R-:W-:Y:S07]  /*15110*/  LOP3.LUT R73, R101, UR12, R248, 0x96, !PT ;  /* 0x0000000c65497c12 */ /* 0x002fee000f8e96f8 */
[----:B------:R-:W-:Y:S04]  /*15120*/  IMAD.WIDE.U32 R100, R73, -0x326172a9, RZ ;  /* 0xcd9e8d5749647825 */ /* 0x000fe800078e00ff */
[----:B------:R-:W-:Y:S01]  /*15130*/  FFMA.FTZ R73, R169, c[0x0][0x23c], -R146 ;  /* 0x00008f00a9497a23 */ /* 0x000fe20000010892 */
[----:B------:R-:W-:Y:S02]  /*15140*/  LOP3.LUT R74, R111, UR9, R100, 0x96, !PT ;  /* 0x000000096f4a7c12 */ /* 0x000fe4000f8e9664 */
[----:B------:R-:W-:Y:S01]  /*15150*/  LOP3.LUT R92, R101, UR11, R148, 0x96, !PT ;  /* 0x0000000b655c7c12 */ /* 0x000fe2000f8e9694 */
[----:B------:R1:W3:Y:S02]  /*15160*/  MUFU.EX2 R129, R73 ;  /* 0x0000004900817308 */ /* 0x0002e40000000800 */
[----:B------:R-:W-:Y:S01]  /*15170*/  IMAD.WIDE.U32 R112, R74, -0x2daee0ad, RZ ;  /* 0xd2511f534a707825 */ /* 0x000fe200078e00ff */
[----:B------:R-:W-:Y:S02]  /*15180*/  LOP3.LUT R74, R107, UR6, R76, 0x96, !PT ;  /* 0x000000066b4a7c12 */ /* 0x000fe4000f8e964c */
[----:B------:R-:W4:Y:S01]  /*15190*/  LDSM.16.MT88.4 R76, [R187+0x6800] ;  /* 0x00680000bb4c783b */ /* 0x000f220000004200 */
[----:B------:R-:W-:Y:S05]  /*151a0*/  IMAD.WIDE.U32 R92, R92, -0x2daee0ad, RZ ;  /* 0xd2511f535c5c7825 */ /* 0x000fea00078e00ff */
[----:B------:R-:W-:Y:S02]  /*151b0*/  LOP3.LUT R94, R113, UR6, R92, 0x96, !PT ;  /* 0x00000006715e7c12 */ /* 0x000fe4000f8e965c */
[----:B------:R-:W-:Y:S01]  /*151c0*/  LOP3.LUT R98, R93, UR8, R98, 0x96, !PT ;  /* 0x000000085d627c12 */ /* 0x000fe2000f8e9662 */
[----:B------:R-:W-:Y:S04]  /*151d0*/  IMAD.WIDE.U32 R92, R74, -0x326172a9, RZ ;  /* 0xcd9e8d574a5c7825 */ /* 0x000fe800078e00ff */
[----:B------:R-:W-:Y:S01]  /*151e0*/  IMAD.WIDE.U32 R94, R94, -0x326172a9, RZ ;  /* 0xcd9e8d575e5e7825 */ /* 0x000fe200078e00ff */
[----:B------:R-:W-:Y:S02]  /*151f0*/  SHF.R.U32.HI R100, RZ, 0x10, R92 ;  /* 0x00000010ff647819 */ /* 0x000fe4000001165c */
[----:B------:R-:W-:Y:S01]  /*15200*/  LOP3.LUT R97, R92, 0xffff, RZ, 0xc0, !PT ;  /* 0x0000ffff5c617812 */ /* 0x000fe200078ec0ff */
[----:B------:R-:W-:Y:S01]  /*15210*/  IMAD.WIDE.U32 R114, R98, -0x326172a9, RZ ;  /* 0xcd9e8d5762727825 */ /* 0x000fe200078e00ff */
[----:B------:R-:W-:Y:S02]  /*15220*/  LOP3.LUT R74, R94, 0xffff, RZ, 0xc0, !PT ;  /* 0x0000ffff5e4a7812 */ /* 0x000fe400078ec0ff */
[----:B------:R-:W-:Y:S01]  /*15230*/  SHF.R.U32.HI R96, RZ, 0x10, R94 ;  /* 0x00000010ff607819 */ /* 0x000fe2000001165e */
[----:B-1----:R-:W-:Y:S01]  /*15240*/  FFMA.FTZ R73, R172, c[0x0][0x23c], -R147 ;  /* 0x00008f00ac497a23 */ /* 0x002fe20000010893 */
[----:B------:R-:W-:Y:S01]  /*15250*/  SHF.R.U32.HI R84, RZ, 0x8, R74 ;  /* 0x00000008ff547819 */ /* 0x000fe2000001164a */
[----:B------:R-:W-:Y:S01]  /*15260*/  FFMA.FTZ R74, R179, c[0x0][0x23c], -R146 ;  /* 0x00008f00b34a7a23 */ /* 0x000fe20000010892 */
[----:B------:R-:W-:Y:S01]  /*15270*/  LOP3.LUT R102, R92, 0xff, RZ, 0xc0, !PT ;  /* 0x000000ff5c667812 */ /* 0x000fe200078ec0ff */
[----:B------:R1:W-:Y:S01]  /*15280*/  MUFU.EX2 R166, R73 ;  /* 0x0000004900a67308 */ /* 0x0003e20000000800 */
[----:B------:R-:W-:Y:S02]  /*15290*/  SHF.R.U32.HI R101, RZ, 0x18, R92 ;  /* 0x00000018ff657819 */ /* 0x000fe4000001165c */
[----:B------:R-:W-:Y:S02]  /*152a0*/  LOP3.LUT R92, R93, UR17, R104, 0x96, !PT ;  /* 0x000000115d5c7c12 */ /* 0x000fe4000f8e9668 */
[----:B------:R-:W-:Y:S02]  /*152b0*/  LOP3.LUT R99, R94, 0xff, RZ, 0xc0, !PT ;  /* 0x000000ff5e637812 */ /* 0x000fe400078ec0ff */
[----:B------:R-:W-:Y:S02]  /*152c0*/  SHF.R.U32.HI R98, RZ, 0x18, R94 ;  /* 0x00000018ff627819 */ /* 0x000fe4000001165e */
[----:B------:R-:W-:Y:S01]  /*152d0*/  LOP3.LUT R94, R95, UR17, R114, 0x96, !PT ;  /* 0x000000115f5e7c12 */ /* 0x000fe2000f8e9672 */
[----:B------:R3:W-:Y:S01]  /*152e0*/  MUFU.EX2 R157, R74 ;  /* 0x0000004a009d7308 */ /* 0x0007e20000000800 */
[----:B------:R-:W-:Y:S02]  /*152f0*/  LOP3.LUT R85, R100, 0xff, RZ, 0xc0, !PT ;  /* 0x000000ff64557812 */ /* 0x000fe400078ec0ff */
[----:B------:R-:W-:Y:S01]  /*15300*/  PRMT R99, R99, 0x5410, R84 ;  /* 0x0000541063637816 */ /* 0x000fe20000000054 */
[-C--:B----4-:R-:W-:Y:S01]  /*15310*/  HMMA.16816.F32 R52, R80, R76.reuse, R52 ;  /* 0x0000004c5034723c */ /* 0x090fe20000001834 */
[----:B------:R-:W-:Y:S02]  /*15320*/  PRMT R101, R85, 0x5410, R101 ;  /* 0x0000541055657816 */ /* 0x000fe40000000065 */
[--C-:B------:R-:W-:Y:S02]  /*15330*/  SHF.R.U32.HI R85, RZ, 0x10, R92.reuse ;  /* 0x00000010ff557819 */ /* 0x100fe4000001165c */
[----:B------:R-:W-:Y:S02]  /*15340*/  LOP3.LUT R84, R92, 0xffff, RZ, 0xc0, !PT ;  /* 0x0000ffff5c547812 */ /* 0x000fe400078ec0ff */
[----:B------:R-:W-:Y:S01]  /*15350*/  SHF.R.U32.HI R93, RZ, 0x8, R97 ;  /* 0x00000008ff5d7819 */ /* 0x000fe20000011661 */
[C---:B------:R-:W-:Y:S01]  /*15360*/  HMMA.16816.F32 R56, R88.reuse, R76, R56 ;  /* 0x0000004c5838723c */ /* 0x040fe20000001838 */
[--C-:B-1----:R-:W-:Y:S03]  /*15370*/  FFMA.FTZ R73, R175, c[0x0][0x23c], -R147.reuse ;  /* 0x00008f00af497a23 */ /* 0x102fe60000010893 */
[----:B------:R-:W-:Y:S01]  /*15380*/  SHF.R.U32.HI R97, RZ, 0x18, R92 ;  /* 0x00000018ff617819 */ /* 0x000fe2000001165c */
[----:B------:R1:W4:Y:S01]  /*15390*/  MUFU.EX2 R128, R73 ;  /* 0x0000004900807308 */ /* 0x0003220000000800 */
[----:B------:R-:W-:Y:S02]  /*153a0*/  LOP3.LUT R85, R85, 0xff, RZ, 0xc0, !PT ;  /* 0x000000ff55557812 */ /* 0x000fe400078ec0ff */
[-C--:B------:R-:W-:Y:S01]  /*153b0*/  HMMA.16816.F32 R60, R88, R78.reuse, R60 ;  /* 0x0000004e583c723c */ /* 0x080fe2000000183c */
[----:B------:R-:W-:Y:S01]  /*153c0*/  SHF.R.U32.HI R86, RZ, 0x8, R84 ;  /* 0x00000008ff567819 */ /* 0x000fe20000011654 */
[----:B------:R-:W-:Y:S02]  /*153d0*/  LDSM.16.MT88.4 R88, [R188+0x7000] ;  /* 0x00700000bc58783b */ /* 0x000fe40000004200 */
[----:B------:R-:W-:Y:S01]  /*153e0*/  FFMA.FTZ R84, R181, c[0x0][0x23c], -R147 ;  /* 0x00008f00b5547a23 */ /* 0x000fe20000010893 */
[----:B------:R-:W-:Y:S01]  /*153f0*/  PRMT R85, R85, 0x5410, R97 ;  /* 0x0000541055557816 */ /* 0x000fe20000000061 */
[----:B---3--:R-:W-:Y:S01]  /*15400*/  FFMA.FTZ R74, R180, c[0x0][0x23c], -R147 ;  /* 0x00008f00b44a7a23 */ /* 0x008fe20000010893 */
[----:B------:R-:W-:Y:S01]  /*15410*/  PRMT R102, R102, 0x5410, R93 ;  /* 0x0000541066667816 */ /* 0x000fe2000000005d */
[----:B------:R-:W-:Y:S01]  /*15420*/  HMMA.16816.F32 R64, R80, R78, R64 ;  /* 0x0000004e5040723c */ /* 0x000fe20000001840 */
[----:B------:R-:W-:Y:S03]  /*15430*/  MUFU.EX2 R155, R84 ;  /* 0x00000054009b7308 */ /* 0x000fe60000000800 */
[----:B------:R-:W-:Y:S01]  /*15440*/  SHF.R.U32.HI R87, RZ, 0x18, R94 ;  /* 0x00000018ff577819 */ /* 0x000fe2000001165e */
[--C-:B------:R-:W-:Y:S01]  /*15450*/  HSET2.LE.AND R85, R85, R243.reuse, PT ;  /* 0x000000f355557233 */ /* 0x100fe20003803000 */
[----:B------:R-:W-:Y:S01]  /*15460*/  F2FP.PACK_AB R76, R160, R124 ;  /* 0x0000007ca04c723e */ /* 0x000fe200000000ff */
[----:B------:R-:W-:Y:S01]  /*15470*/  FFMA.FTZ R80, R228, c[0x0][0x23c], -R145 ;  /* 0x00008f00e4507a23 */ /* 0x000fe20000010891 */
[--C-:B------:R-:W-:Y:S03]  /*15480*/  HSET2.LE.AND R78, R99, R243.reuse, PT ;  /* 0x000000f3634e7233 */ /* 0x100fe60003803000 */
[----:B------:R3:W3:Y:S01]  /*15490*/  MUFU.EX2 R156, R74 ;  /* 0x0000004a009c7308 */ /* 0x0006e20000000800 */
[----:B-1----:R-:W-:Y:S09]  /*154a0*/  FFMA.FTZ R73, R176, c[0x0][0x23c], -R146 ;  /* 0x00008f00b0497a23 */ /* 0x002ff20000010892 */
[----:B------:R1:W1:Y:S10]  /*154b0*/  MUFU.EX2 R158, R73 ;  /* 0x00000049009e7308 */ /* 0x0002740000000800 */
[----:B------:R4:W-:Y:S01]  /*154c0*/  MUFU.EX2 R151, R80 ;  /* 0x0000005000977308 */ /* 0x0009e20000000800 */
[----:B---3--:R-:W-:Y:S04]  /*154d0*/  SHF.R.U32.HI R74, RZ, 0x10, R94 ;  /* 0x00000010ff4a7819 */ /* 0x008fe8000001165e */
[----:B------:R-:W-:Y:S02]  /*154e0*/  LOP3.LUT R74, R74, 0xff, RZ, 0xc0, !PT ;  /* 0x000000ff4a4a7812 */ /* 0x000fe400078ec0ff */
[----:B-1----:R-:W-:Y:S02]  /*154f0*/  LOP3.LUT R73, R96, 0xff, RZ, 0xc0, !PT ;  /* 0x000000ff60497812 */ /* 0x002fe400078ec0ff */
[C---:B------:R-:W-:Y:S02]  /*15500*/  LOP3.LUT R96, R94.reuse, 0xff, RZ, 0xc0, !PT ;  /* 0x000000ff5e607812 */ /* 0x040fe400078ec0ff */
[----:B------:R-:W-:Y:S02]  /*15510*/  PRMT R100, R73, 0x5410, R98 ;  /* 0x0000541049647816 */ /* 0x000fe40000000062 */
[----:B------:R-:W-:Y:S02]  /*15520*/  LOP3.LUT R73, R94, 0xffff, RZ, 0xc0, !PT ;  /* 0x0000ffff5e497812 */ /* 0x000fe400078ec0ff */
[----:B------:R-:W-:Y:S01]  /*15530*/  LOP3.LUT R98, R92, 0xff, RZ, 0xc0, !PT ;  /* 0x000000ff5c627812 */ /* 0x000fe200078ec0ff */
[--C-:B------:R-:W-:Y:S01]  /*15540*/  HSET2.LE.AND R79, R100, R243.reuse, PT ;  /* 0x000000f3644f7233 */ /* 0x100fe20003803000 */
[----:B------:R-:W-:Y:S01]  /*15550*/  SHF.R.U32.HI R73, RZ, 0x8, R73 ;  /* 0x00000008ff497819 */ /* 0x000fe20000011649 */
[----:B------:R-:W1:Y:S01]  /*15560*/  LDSM.16.MT88.4 R92, [R185+0x7000] ;  /* 0x00700000b95c783b */ /* 0x000e620000004200 */
[----:B------:R-:W-:Y:S01]  /*15570*/  PRMT R84, R98, 0x5410, R86 ;  /* 0x0000541062547816 */ /* 0x000fe20000000056 */
[--C-:B------:R-:W-:Y:S01]  /*15580*/  HSET2.LE.AND R86, R102, R243.reuse, PT ;  /* 0x000000f366567233 */ /* 0x100fe20003803000 */
[----:B------:R-:W-:Y:S01]  /*15590*/  PRMT R97, R96, 0x5410, R73 ;  /* 0x0000541060617816 */ /* 0x000fe20000000049 */
[--C-:B------:R-:W-:Y:S01]  /*155a0*/  FFMA.FTZ R73, R220, c[0x0][0x23c], -R144.reuse ;  /* 0x00008f00dc497a23 */ /* 0x100fe20000010890 */
[----:B------:R-:W-:Y:S01]  /*155b0*/  PRMT R96, R74, 0x5410, R87 ;  /* 0x000054104a607816 */ /* 0x000fe20000000057 */
[--C-:B------:R-:W-:Y:S01]  /*155c0*/  HSET2.LE.AND R84, R84, R243.reuse, PT ;  /* 0x000000f354547233 */ /* 0x100fe20003803000 */
[----:B------:R-:W-:Y:S01]  /*155d0*/  F2FP.PACK_AB R74, R161, R162 ;  /* 0x000000a2a14a723e */ /* 0x000fe200000000ff */
[----:B------:R3:W-:Y:S01]  /*155e0*/  MUFU.EX2 R154, R73 ;  /* 0x00000049009a7308 */ /* 0x0007e20000000800 */
[--C-:B------:R-:W-:Y:S01]  /*155f0*/  HSET2.LE.AND R87, R101, R243.reuse, PT ;  /* 0x000000f365577233 */ /* 0x100fe20003803000 */
[----:B----4-:R-:W4:Y:S01]  /*15600*/  LDSM.16.MT88.4 R80, [R186+0x7000] ;  /* 0x00700000ba50783b */ /* 0x010f220000004200 */
[----:B------:R-:W-:Y:S01]  /*15610*/  LOP3.LUT R84, R84, R76, RZ, 0xc0, !PT ;  /* 0x0000004c54547212 */ /* 0x000fe200078ec0ff */
[--C-:B------:R-:W-:Y:S01]  /*15620*/  HSET2.LE.AND R76, R97, R243.reuse, PT ;  /* 0x000000f3614c7233 */ /* 0x100fe20003803000 */
[----:B------:R-:W-:Y:S01]  /*15630*/  FFMA.FTZ R97, R225, c[0x0][0x23c], -R145 ;  /* 0x00008f00e1617a23 */ /* 0x000fe20000010891 */
[----:B------:R-:W-:Y:S01]  /*15640*/  LOP3.LUT R87, R87, R74, RZ, 0xc0, !PT ;  /* 0x0000004a57577212 */ /* 0x000fe200078ec0ff */
[--C-:B------:R-:W-:Y:S01]  /*15650*/  HSET2.LE.AND R77, R96, R243.reuse, PT ;  /* 0x000000f3604d7233 */ /* 0x100fe20003803000 */
[----:B------:R-:W-:Y:S02]  /*15660*/  F2FP.PACK_AB R74, R129, R130 ;  /* 0x00000082814a723e */ /* 0x000fe400000000ff */
[----:B------:R-:W-:Y:S01]  /*15670*/  F2FP.PACK_AB R96, R128, R166 ;  /* 0x000000a68060723e */ /* 0x000fe200000000ff */
[----:B------:R-:W-:Y:S01]  /*15680*/  MUFU.EX2 R152, R97 ;  /* 0x0000006100987308 */ /* 0x000fe20000000800 */
[----:B------:R-:W-:Y:S02]  /*15690*/  LOP3.LUT R76, R76, R74, RZ, 0xc0, !PT ;  /* 0x0000004a4c4c7212 */ /* 0x000fe400078ec0ff */
[----:B------:R-:W-:Y:S02]  /*156a0*/  F2FP.PACK_AB R74, R155, R156 ;  /* 0x0000009c9b4a723e */ /* 0x000fe400000000ff */
[----:B------:R-:W-:Y:S02]  /*156b0*/  LOP3.LUT R77, R77, R96, RZ, 0xc0, !PT ;  /* 0x000000604d4d7212 */ /* 0x000fe400078ec0ff */
[----:B------:R-:W-:Y:S01]  /*156c0*/  LOP3.LUT R79, R79, R74, RZ, 0xc0, !PT ;  /* 0x0000004a4f4f7212 */ /* 0x000fe200078ec0ff */
[----:B------:R-:W-:Y:S04]  /*156d0*/  FFMA.FTZ R74, R219, c[0x0][0x23c], -R147 ;  /* 0x00008f00db4a7a23 */ /* 0x000fe80000010893 */
[----:B------:R-:W-:Y:S01]  /*156e0*/  MUFU.EX2 R165, R74 ;  /* 0x0000004a00a57308 */ /* 0x000fe20000000800 */
[----:B---3--:R-:W-:Y:S04]  /*156f0*/  F2FP.PACK_AB R73, R163, R164 ;  /* 0x000000a4a349723e */ /* 0x008fe800000000ff */
[----:B------:R-:W-:Y:S01]  /*15700*/  LOP3.LUT R86, R86, R73, RZ, 0xc0, !PT ;  /* 0x0000004956567212 */ /* 0x000fe200078ec0ff */
[--C-:B------:R-:W-:Y:S04]  /*15710*/  FFMA.FTZ R73, R223, c[0x0][0x23c], -R144.reuse ;  /* 0x00008f00df497a23 */ /* 0x100fe80000010890 */
[----:B------:R3:W-:Y:S02]  /*15720*/  MUFU.EX2 R153, R73 ;  /* 0x0000004900997308 */ /* 0x0007e40000000800 */
[----:B---3--:R-:W-:Y:S04]  /*15730*/  F2FP.PACK_AB R73, R131, R159 ;  /* 0x0000009f8349723e */ /* 0x008fe800000000ff */
[----:B------:R-:W-:Y:S02]  /*15740*/  LOP3.LUT R85, R85, R73, RZ, 0xc0, !PT ;  /* 0x0000004955557212 */ /* 0x000fe400078ec0ff */
[----:B------:R-:W-:Y:S04]  /*15750*/  F2FP.PACK_AB R73, R157, R158 ;  /* 0x0000009e9d49723e */ /* 0x000fe800000000ff */
[----:B------:R-:W-:Y:S01]  /*15760*/  LOP3.LUT R78, R78, R73, RZ, 0xc0, !PT ;  /* 0x000000494e4e7212 */ /* 0x000fe200078ec0ff */
[-C--:B-1----:R-:W-:Y:S01]  /*15770*/  HMMA.16816.F32 R4, R84, R92.reuse, R4 ;  /* 0x0000005c5404723c */ /* 0x082fe20000001804 */
[--C-:B------:R-:W-:Y:S02]  /*15780*/  FFMA.FTZ R73, R229, c[0x0][0x23c], -R144.reuse ;  /* 0x00008f00e5497a23 */ /* 0x100fe40000010890 */
[----:B------:R-:W-:Y:S02]  /*15790*/  FFMA.FTZ R144, R231, c[0x0][0x23c], -R144 ;  /* 0x00008f00e7907a23 */ /* 0x000fe40000010890 */
[----:B------:R1:W-:Y:S03]  /*157a0*/  MUFU.EX2 R150, R73 ;  /* 0x0000004900967308 */ /* 0x0003e60000000800 */
[C---:B------:R-:W-:Y:S01]  /*157b0*/  HMMA.16816.F32 R8, R76.reuse, R92, R8 ;  /* 0x0000005c4c08723c */ /* 0x040fe20000001808 */
[----:B--2---:R-:W-:Y:S06]  /*157c0*/  FFMA.FTZ R68, R68, R173, R238 ;  /* 0x000000ad44447223 */ /* 0x004fec00000100ee */
[----:B------:R-:W-:Y:S01]  /*157d0*/  LOP3.LUT R92, R105, UR7, R108, 0x96, !PT ;  /* 0x00000007695c7c12 */ /* 0x000fe2000f8e966c */
[-C--:B------:R-:W-:Y:S01]  /*157e0*/  HMMA.16816.F32 R12, R76, R94.reuse, R12 ;  /* 0x0000005e4c0c723c */ /* 0x080fe2000000180c */
[----:B------:R-:W-:Y:S03]  /*157f0*/  MUFU.EX2 R149, R144 ;  /* 0x0000009000957308 */ /* 0x000fe60000000800 */
[----:B------:R-:W-:Y:S04]  /*15800*/  IMAD.WIDE.U32 R92, R92, -0x2daee0ad, RZ ;  /* 0xd2511f535c5c7825 */ /* 0x000fe800078e00ff */
[C---:B------:R-:W-:Y:S01]  /*15810*/  HMMA.16816.F32 R16, R84.reuse, R94, R16 ;  /* 0x0000005e5410723c */ /* 0x040fe20000001810 */
[--C-:B------:R-:W-:Y:S03]  /*15820*/  SHF.R.U32.HI R96, RZ, 0x10, R92.reuse ;  /* 0x00000010ff607819 */ /* 0x100fe6000001165c */
[----:B------:R-:W-:Y:S01]  /*15830*/  SHF.R.U32.HI R97, RZ, 0x18, R92 ;  /* 0x00000018ff617819 */ /* 0x000fe2000001165c */
[--C-:B-1----:R-:W-:Y:S01]  /*15840*/  FFMA.FTZ R73, R233, c[0x0][0x23c], -R145.reuse ;  /* 0x00008f00e9497a23 */ /* 0x102fe20000010891 */
[----:B------:R-:W-:Y:S01]  /*15850*/  LOP3.LUT R98, R92, 0xff, RZ, 0xc0, !PT ;  /* 0x000000ff5c627812 */ /* 0x000fe200078ec0ff */
[----:B------:R-:W-:Y:S01]  /*15860*/  FFMA.FTZ R145, R236, c[0x0][0x23c], -R145 ;  /* 0x00008f00ec917a23 */ /* 0x000fe20000010891 */
[-C--:B------:R-:W-:Y:S01]  /*15870*/  HMMA.16816.F32 R20, R84, R88.reuse, R20 ;  /* 0x000000585414723c */ /* 0x080fe20000001814 */
[----:B------:R-:W-:Y:S01]  /*15880*/  LOP3.LUT R94, R115, UR7, R110, 0x96, !PT ;  /* 0x00000007735e7c12 */ /* 0x000fe2000f8e966e */
[----:B------:R1:W-:Y:S02]  /*15890*/  MUFU.EX2 R148, R73 ;  /* 0x0000004900947308 */ /* 0x0003e40000000800 */
[----:B-----5:R-:W-:Y:S02]  /*158a0*/  FFMA.FTZ R2, R2, R127, R168 ;  /* 0x0000007f02027223 */ /* 0x020fe400000100a8 */
[----:B------:R-:W-:Y:S02]  /*158b0*/  IMAD.WIDE.U32 R94, R94, -0x2daee0ad, RZ ;  /* 0xd2511f535e5e7825 */ /* 0x000fe400078e00ff */
[C---:B------:R-:W-:Y:S04]  /*158c0*/  HMMA.16816.F32 R24, R76.reuse, R88, R24 ;  /* 0x000000584c18723c */ /* 0x040fe80000001818 */
[----:B------:R-:W-:Y:S01]  /*158d0*/  LOP3.LUT R74, R95, UR16, R112, 0x96, !PT ;  /* 0x000000105f4a7c12 */ /* 0x000fe2000f8e9670 */
[----:B------:R-:W-:Y:S01]  /*158e0*/  MUFU.EX2 R145, R145 ;  /* 0x0000009100917308 */ /* 0x000fe20000000800 */
[----:B------:R-:W-:Y:S01]  /*158f0*/  LOP3.LUT R95, R94, 0xffff, RZ, 0xc0, !PT ;  /* 0x0000ffff5e5f7812 */ /* 0x000fe200078ec0ff */
[----:B------:R-:W-:Y:S01]  /*15900*/  FFMA.FTZ R0, R0, R119, R222 ;  /* 0x0000007700007223 */ /* 0x000fe200000100de */
[-C--:B------:R-:W-:Y:S01]  /*15910*/  HMMA.16816.F32 R28, R76, R90.reuse, R28 ;  /* 0x0000005a4c1c723c */ /* 0x080fe2000000181c */
[----:B------:R-:W-:Y:S03]  /*15920*/  SHF.R.U32.HI R99, RZ, 0x10, R94 ;  /* 0x00000010ff637819 */ /* 0x000fe6000001165e */
[----:B------:R-:W-:Y:S02]  /*15930*/  FADD.FTZ R2, R252, R2 ;  /* 0x00000002fc027221 */ /* 0x000fe40000010000 */
[----:B------:R-:W-:Y:S02]  /*15940*/  FADD.FTZ R0, R251, R0 ;  /* 0x00000000fb007221 */ /* 0x000fe40000010000 */
[C---:B------:R-:W-:Y:S01]  /*15950*/  HMMA.16816.F32 R32, R84.reuse, R90, R32 ;  /* 0x0000005a5420723c */ /* 0x040fe20000001820 */
[----:B------:R-:W2:Y:S03]  /*15960*/  LDSM.16.MT88.4 R88, [R187+0x7000] ;  /* 0x00700000bb58783b */ /* 0x000ea60000004200 */
[--C-:B-1----:R-:W-:Y:S02]  /*15970*/  FFMA.FTZ R73, R217, c[0x0][0x23c], -R146.reuse ;  /* 0x00008f00d9497a23 */ /* 0x102fe40000010892 */
[----:B------:R-:W-:Y:S02]  /*15980*/  FFMA.FTZ R3, R3, R171, R235 ;  /* 0x000000ab03037223 */ /* 0x000fe400000100eb */
[-C--:B----4-:R-:W-:Y:S01]  /*15990*/  HMMA.16816.F32 R36, R84, R80.reuse, R36 ;  /* 0x000000505424723c */ /* 0x090fe20000001824 */
[----:B------:R1:W-:Y:S03]  /*159a0*/  MUFU.EX2 R144, R73 ;  /* 0x0000004900907308 */ /* 0x0003e60000000800 */
[----:B------:R-:W-:Y:S04]  /*159b0*/  FADD.FTZ R3, R234, R3 ;  /* 0x00000003ea037221 */ /* 0x000fe80000010000 */
[C---:B------:R-:W-:Y:S07]  /*159c0*/  HMMA.16816.F32 R40, R76.reuse, R80, R40 ;  /* 0x000000504c28723c */ /* 0x040fee0000001828 */
[----:B------:R-:W-:Y:S01]  /*159d0*/  FFMA.FTZ R80, R221, c[0x0][0x23c], -R147 ;  /* 0x00008f00dd507a23 */ /* 0x000fe20000010893 */
[-C--:B------:R-:W-:Y:S01]  /*159e0*/  HMMA.16816.F32 R44, R76, R82.reuse, R44 ;  /* 0x000000524c2c723c */ /* 0x080fe2000000182c */
[----:B------:R-:W-:Y:S02]  /*159f0*/  LOP3.LUT R81, R96, 0xff, RZ, 0xc0, !PT ;  /* 0x000000ff60517812 */ /* 0x000fe400078ec0ff */
[----:B------:R3:W-:Y:S02]  /*15a00*/  MUFU.EX2 R142, R80 ;  /* 0x00000050008e7308 */ /* 0x0007e40000000800 */
[----:B------:R-:W-:Y:S03]  /*15a10*/  PRMT R97, R81, 0x5410, R97 ;  /* 0x0000541051617816 */ /* 0x000fe60000000061 */
[C---:B------:R-:W-:Y:S01]  /*15a20*/  HMMA.16816.F32 R48, R84.reuse, R82, R48 ;  /* 0x000000525430723c */ /* 0x040fe20000001830 */
[--C-:B-1----:R-:W-:Y:S03]  /*15a30*/  FFMA.FTZ R73, R218, c[0x0][0x23c], -R146.reuse ;  /* 0x00008f00da497a23 */ /* 0x102fe60000010892 */
[--C-:B------:R-:W-:Y:S01]  /*15a40*/  HSET2.LE.AND R139, R97, R243.reuse, PT ;  /* 0x000000f3618b7233 */ /* 0x100fe20003803000 */
[----:B------:R1:W4:Y:S02]  /*15a50*/  MUFU.EX2 R143, R73 ;  /* 0x00000049008f7308 */ /* 0x0003240000000800 */
[----:B------:R-:W-:Y:S01]  /*15a60*/  LOP3.LUT R83, R99, 0xff, RZ, 0xc0, !PT ;  /* 0x000000ff63537812 */ /* 0x000fe200078ec0ff */
[-C--:B--2---:R-:W-:Y:S08]  /*15a70*/  HMMA.16816.F32 R52, R84, R88.reuse, R52 ;  /* 0x000000585434723c */ /* 0x084ff00000001834 */
[C---:B------:R-:W-:Y:S01]  /*15a80*/  HMMA.16816.F32 R56, R76.reuse, R88, R56 ;  /* 0x000000584c38723c */ /* 0x040fe20000001838 */
[--C-:B---3--:R-:W-:Y:S03]  /*15a90*/  FFMA.FTZ R80, R226, c[0x0][0x23c], -R146.reuse ;  /* 0x00008f00e2507a23 */ /* 0x108fe60000010892 */
[----:B------:R-:W-:Y:S04]  /*15aa0*/  FFMA.FTZ R146, R224, c[0x0][0x23c], -R146 ;  /* 0x00008f00e0927a23 */ /* 0x000fe80000010892 */
[-C--:B------:R-:W-:Y:S01]  /*15ab0*/  HMMA.16816.F32 R60, R76, R90.reuse, R60 ;  /* 0x0000005a4c3c723c */ /* 0x080fe2000000183c */
[----:B------:R2:W-:Y:S03]  /*15ac0*/  MUFU.EX2 R141, R80 ;  /* 0x00000050008d7308 */ /* 0x0005e60000000800 */
[----:B-1----:R-:W-:Y:S02]  /*15ad0*/  LOP3.LUT R73, R93, UR16, R106, 0x96, !PT ;  /* 0x000000105d497c12 */ /* 0x002fe4000f8e966a */
[----:B------:R-:W-:Y:S01]  /*15ae0*/  LOP3.LUT R93, R92, 0xffff, RZ, 0xc0, !PT ;  /* 0x0000ffff5c5d7812 */ /* 0x000fe200078ec0ff */
[----:B------:R-:W-:Y:S01]  /*15af0*/  LDSM.16.MT88.4 R104, [R188+0x7800] ;  /* 0x00780000bc68783b */ /* 0x000fe20000004200 */
[----:B------:R-:W-:Y:S01]  /*15b00*/  HMMA.16816.F32 R64, R84, R90, R64 ;  /* 0x0000005a5440723c */ /* 0x000fe20000001840 */
[----:B------:R-:W-:Y:S02]  /*15b10*/  SHF.R.U32.HI R81, RZ, 0x10, R73 ;  /* 0x00000010ff517819 */ /* 0x000fe40000011649 */
[----:B------:R-:W1:Y:S01]  /*15b20*/  MUFU.EX2 R146, R146 ;  /* 0x0000009200927308 */ /* 0x000e620000000800 */
[----:B------:R-:W-:Y:S02]  /*15b30*/  LOP3.LUT R82, R73, 0xff, RZ, 0xc0, !PT ;  /* 0x000000ff49527812 */ /* 0x000fe400078ec0ff */
[----:B------:R-:W-:Y:S02]  /*15b40*/  LOP3.LUT R81, R81, 0xff, RZ, 0xc0, !PT ;  /* 0x000000ff51517812 */ /* 0x000fe400078ec0ff */
[----:B------:R-:W-:Y:S04]  /*15b50*/  SHF.R.U32.HI R92, RZ, 0x8, R93 ;  /* 0x00000008ff5c7819 */ /* 0x000fe8000001165d */
[----:B------:R-:W-:Y:S02]  /*15b60*/  LOP3.LUT R93, R94, 0xff, RZ, 0xc0, !PT ;  /* 0x000000ff5e5d7812 */ /* 0x000fe400078ec0ff */
[----:B------:R-:W-:Y:S02]  /*15b70*/  SHF.R.U32.HI R94, RZ, 0x18, R94 ;  /* 0x00000018ff5e7819 */ /* 0x000fe4000001165e */
[----:B------:R-:W-:Y:S02]  /*15b80*/  PRMT R98, R98, 0x5410, R92 ;  /* 0x0000541062627816 */ /* 0x000fe4000000005c */
[----:B--2---:R-:W-:Y:S02]  /*15b90*/  LOP3.LUT R80, R73, 0xffff, RZ, 0xc0, !PT ;  /* 0x0000ffff49507812 */ /* 0x004fe400078ec0ff */
[----:B------:R-:W-:Y:S01]  /*15ba0*/  SHF.R.U32.HI R73, RZ, 0x18, R73 ;  /* 0x00000018ff497819 */ /* 0x000fe20000011649 */
[--C-:B------:R-:W-:Y:S01]  /*15bb0*/  HSET2.LE.AND R138, R98, R243.reuse, PT ;  /* 0x000000f3628a7233 */ /* 0x100fe20003803000 */
[----:B------:R-:W-:Y:S02]  /*15bc0*/  SHF.R.U32.HI R92, RZ, 0x8, R95 ;  /* 0x00000008ff5c7819 */ /* 0x000fe4000001165f */
[----:B------:R-:W-:Y:S01]  /*15bd0*/  PRMT R137, R81, 0x5410, R73 ;  /* 0x0000541051897816 */ /* 0x000fe20000000049 */
[--C-:B------:R-:W-:Y:S01]  /*15be0*/  FFMA.FTZ R73, R227, c[0x0][0x23c], -R147.reuse ;  /* 0x00008f00e3497a23 */ /* 0x100fe20000010893 */
[----:B------:R-:W-:Y:S01]  /*15bf0*/  PRMT R134, R93, 0x5410, R92 ;  /* 0x000054105d867816 */ /* 0x000fe2000000005c */
[----:B------:R-:W-:Y:S01]  /*15c00*/  FFMA.FTZ R147, R75, c[0x0][0x23c], -R147 ;  /* 0x00008f004b937a23 */ /* 0x000fe20000010893 */
[----:B------:R-:W-:Y:S01]  /*15c10*/  PRMT R83, R83, 0x5410, R94 ;  /* 0x0000541053537816 */ /* 0x000fe2000000005e */
[----:B------:R2:W-:Y:S01]  /*15c20*/  MUFU.EX2 R140, R73 ;  /* 0x00000049008c7308 */ /* 0x0005e20000000800 */
[----:B------:R-:W3:Y:S01]  /*15c30*/  LDSM.16.MT88.4 R92, [R185+0x7800] ;  /* 0x00780000b95c783b */ /* 0x000ee20000004200 */
[----:B------:R-:W-:Y:S01]  /*15c40*/  SHF.R.U32.HI R80, RZ, 0x8, R80 ;  /* 0x00000008ff507819 */ /* 0x000fe20000011650 */
[--C-:B------:R-:W-:Y:S01]  /*15c50*/  HSET2.LE.AND R137, R137, R243.reuse, PT ;  /* 0x000000f389897233 */ /* 0x100fe20003803000 */
[----:B------:R-:W-:Y:S01]  /*15c60*/  SHF.R.U32.HI R75, RZ, 0x10, R74 ;  /* 0x00000010ff4b7819 */ /* 0x000fe2000001164a */
[--C-:B------:R-:W-:Y:S01]  /*15c70*/  HSET2.LE.AND R134, R134, R243.reuse, PT ;  /* 0x000000f386867233 */ /* 0x100fe20003803000 */
[----:B------:R-:W-:Y:S01]  /*15c80*/  PRMT R136, R82, 0x5410, R80 ;  /* 0x0000541052887816 */ /* 0x000fe20000000050 */
[--C-:B------:R-:W-:Y:S01]  /*15c90*/  HSET2.LE.AND R135, R83, R243.reuse, PT ;  /* 0x000000f353877233 */ /* 0x100fe20003803000 */
[C---:B------:R-:W-:Y:S02]  /*15ca0*/  LOP3.LUT R82, R74.reuse, 0xff, RZ, 0xc0, !PT ;  /* 0x000000ff4a527812 */ /* 0x040fe400078ec0ff */
[----:B------:R-:W5:Y:S01]  /*15cb0*/  MUFU.EX2 R147, R147 ;  /* 0x0000009300937308 */ /* 0x000f620000000800 */
[----:B------:R-:W-:Y:S01]  /*15cc0*/  SHF.R.U32.HI R81, RZ, 0x18, R74 ;  /* 0x00000018ff517819 */ /* 0x000fe2000001164a */
[--C-:B------:R-:W-:Y:S01]  /*15cd0*/  HSET2.LE.AND R136, R136, R243.reuse, PT ;  /* 0x000000f388887233 */ /* 0x100fe20003803000 */
[----:B----4-:R-:W-:Y:S02]  /*15ce0*/  F2FP.PACK_AB R76, R143, R144 ;  /* 0x000000908f4c723e */ /* 0x010fe400000000ff */
[----:B--2---:R-:W-:Y:S02]  /*15cf0*/  LOP3.LUT R73, R74, 0xffff, RZ, 0xc0, !PT ;  /* 0x0000ffff4a497812 */ /* 0x004fe400078ec0ff */
[----:B------:R-:W-:Y:S02]  /*15d00*/  LOP3.LUT R74, R75, 0xff, RZ, 0xc0, !PT ;  /* 0x000000ff4b4a7812 */ /* 0x000fe400078ec0ff */
[----:B------:R-:W-:Y:S02]  /*15d10*/  SHF.R.U32.HI R80, RZ, 0x8, R73 ;  /* 0x00000008ff507819 */ /* 0x000fe40000011649 */
[----:B------:R-:W-:Y:S02]  /*15d20*/  F2FP.PACK_AB R73, R153, R154 ;  /* 0x0000009a9949723e */ /* 0x000fe400000000ff */
[----:B------:R-:W-:Y:S02]  /*15d30*/  PRMT R80, R82, 0x5410, R80 ;  /* 0x0000541052507816 */ /* 0x000fe40000000050 */
[----:B------:R-:W-:Y:S02]  /*15d40*/  LOP3.LUT R138, R138, R73, RZ, 0xc0, !PT ;  /* 0x000000498a8a7212 */ /* 0x000fe400078ec0ff */
[----:B------:R-:W-:Y:S01]  /*15d50*/  F2FP.PACK_AB R73, R151, R152 ;  /* 0x000000989749723e */ /* 0x000fe200000000ff */
[--C-:B------:R-:W-:Y:S01]  /*15d60*/  HSET2.LE.AND R132, R80, R243.reuse, PT ;  /* 0x000000f350847233 */ /* 0x100fe20003803000 */
[----:B------:R-:W-:Y:S02]  /*15d70*/  F2FP.PACK_AB R75, R145, R148 ;  /* 0x00000094914b723e */ /* 0x000fe400000000ff */
[----:B------:R-:W-:Y:S02]  /*15d80*/  PRMT R81, R74, 0x5410, R81 ;  /* 0x000054104a517816 */ /* 0x000fe40000000051 */
[----:B------:R-:W-:Y:S02]  /*15d90*/  F2FP.PACK_AB R74, R149, R150 ;  /* 0x00000096954a723e */ /* 0x000fe400000000ff */
[----:B------:R-:W-:Y:S01]  /*15da0*/  LOP3.LUT R139, R139, R73, RZ, 0xc0, !PT ;  /* 0x000000498b8b7212 */ /* 0x000fe200078ec0ff */
[----:B------:R-:W-:Y:S01]  /*15db0*/  HSET2.LE.AND R133, R81, R243, PT ;  /* 0x000000f351857233 */ /* 0x000fe20003803000 */
[----:B------:R-:W-:Y:S02]  /*15dc0*/  LOP3.LUT R136, R136, R74, RZ, 0xc0, !PT ;  /* 0x0000004a88887212 */ /* 0x000fe400078ec0ff */
[----:B------:R-:W-:Y:S02]  /*15dd0*/  LOP3.LUT R137, R137, R75, RZ, 0xc0, !PT ;  /* 0x0000004b89897212 */ /* 0x000fe400078ec0ff */
[----:B------:R-:W-:Y:S02]  /*15de0*/  F2FP.PACK_AB R73, R142, R165 ;  /* 0x000000a58e49723e */ /* 0x000fe400000000ff */
[----:B-1----:R-:W-:Y:S02]  /*15df0*/  F2FP.PACK_AB R74, R146, R141 ;  /* 0x0000008d924a723e */ /* 0x002fe400000000ff */
[----:B-----5:R-:W-:Y:S02]  /*15e00*/  F2FP.PACK_AB R75, R147, R140 ;  /* 0x0000008c934b723e */ /* 0x020fe400000000ff */
[----:B------:R-:W-:Y:S02]  /*15e10*/  LOP3.LUT R132, R132, R76, RZ, 0xc0, !PT ;  /* 0x0000004c84847212 */ /* 0x000fe400078ec0ff */
[-C--:B---3--:R-:W-:Y:S01]  /*15e20*/  HMMA.16816.F32 R76, R136, R92.reuse, R4 ;  /* 0x0000005c884c723c */ /* 0x088fe20000001804 */
[----:B------:R-:W-:Y:S01]  /*15e30*/  LOP3.LUT R133, R133, R73, RZ, 0xc0, !PT ;  /* 0x0000004985857212 */ /* 0x000fe200078ec0ff */
[----:B------:R-:W-:Y:S01]  /*15e40*/  IMAD.MOV.U32 R73, RZ, RZ, R70 ;  /* 0x000000ffff497224 */ /* 0x000fe200078e0046 */
[----:B------:R-:W-:Y:S01]  /*15e50*/  LOP3.LUT R134, R134, R74, RZ, 0xc0, !PT ;  /* 0x0000004a86867212 */ /* 0x000fe200078ec0ff */
[----:B------:R-:W-:Y:S01]  /*15e60*/  IMAD.MOV.U32 R74, RZ, RZ, R69 ;  /* 0x000000ffff4a7224 */ /* 0x000fe200078e0045 */
[----:B------:R-:W-:Y:S01]  /*15e70*/  LOP3.LUT R135, R135, R75, RZ, 0xc0, !PT ;  /* 0x0000004b87877212 */ /* 0x000fe200078ec0ff */
[----:B------:R-:W1:Y:S01]  /*15e80*/  LDSM.16.MT88.4 R4, [R187+0x7800] ;  /* 0x00780000bb04783b */ /* 0x000e620000004200 */
[----:B------:R-:W-:Y:S05]  /*15e90*/  IMAD.MOV.U32 R75, RZ, RZ, R208 ;  /* 0x000000ffff4b7224 */ /* 0x000fea00078e00d0 */
        /* <DEDUP_REMOVED lines=53> */
[----:B------:R-:W-:Y:S04]  /*161f0*/  IMAD.MOV.U32 R68, RZ, RZ, R71 ;  /* 0x000000ffff447224 */ /* 0x000fe800078e0047 */
        /* <DEDUP_REMOVED lines=19> */
[----:B------:R-:W-:Y:S03]  /*16330*/  FADD.FTZ R0, R140, R0 ;  /* 0x000000008c007221 */ /* 0x000fe60000010000 */
[----:B------:R2:W-:Y:S01]  /*16340*/  STL [R1+0x24], R2 ;  /* 0x0000240201007387 */ /* 0x0005e20000100800 */
[----:B------:R-:W-:Y:S05]  /*16350*/  FADD.FTZ R0, R147, R0 ;  /* 0x0000000093007221 */ /* 0x000fea0000010000 */
[----:B------:R2:W-:Y:S01]  /*16360*/  STL [R1+0x28], R0 ;  /* 0x0000280001007387 */ /* 0x0005e20000100800 */
[----:B-1----:R-:W-:Y:S01]  /*16370*/  IMAD.MOV.U32 R3, RZ, RZ, R72 ;  /* 0x000000ffff037224 */ /* 0x002fe200078e0048 */
[----:B--2---:R-:W-:-:S05]  /*16380*/  @P0 BRA `(.L_x_1179) ;  /* 0xffffb76000000947 */ /* 0x004fca000383ffff */
.L_x_1178:
[----:B------:R-:W2:Y:S04]  /*16390*/  LDL.LU R6, [R1+0x1c] ;  /* 0x00001c0001067983 */ /* 0x000ea80000300800 */
[----:B-1----:R-:W3:Y:S04]  /*163a0*/  LDL.LU R4, [R1+0x20] ;  /* 0x0000200001047983 */ /* 0x002ee80000300800 */
[----:B------:R-:W4:Y:S04]  /*163b0*/  LDL.LU R7, [R1+0x24] ;  /* 0x0000240001077983 */ /* 0x000f280000300800 */
[----:B------:R-:W4:Y:S04]  /*163c0*/  LDL.LU R8, [R1+0x28] ;  /* 0x0000280001087983 */ /* 0x000f280000300800 */
[----:B------:R-:W4:Y:S04]  /*163d0*/  LDL.LU R64, [R1+0x58] ;  /* 0x0000580001407983 */ /* 0x000f280000300800 */
[----:B------:R-:W1:Y:S04]  /*163e0*/  S2R R62, SR_CTAID.Y ;  /* 0x00000000003e7919 */ /* 0x000e680000002600 */
[----:B------:R-:W1:Y:S04]  /*163f0*/  S2R R61, SR_TID.X ;  /* 0x00000000003d7919 */ /* 0x000e680000002100 */
[----:B------:R2:W5:Y:S01]  /*16400*/  LDL R63, [R1+0x2c] ;  /* 0x00002c00013f7983 */ /* 0x0005620000100800 */
[----:B-1----:R-:W-:-:S04]  /*16410*/  SHF.R.S32.HI R38, RZ, 0x1f, R61 ;  /* 0x0000001fff267819 */ /* 0x002fc8000001143d */
[CC--:B------:R-:W-:Y:S02]  /*16420*/  LEA.HI R33, R38.reuse, R61.reuse, RZ, 0x2 ;  /* 0x0000003d26217211 */ /* 0x0c0fe400078f10ff */
[----:B------:R-:W-:Y:S01]  /*16430*/  LEA.HI R38, R38, R61, RZ, 0x5 ;  /* 0x0000003d26267211 */ /* 0x000fe200078f28ff */
[----:B------:R-:W-:Y:S01]  /*16440*/  BSSY B0, `(.L_x_1182) ;  /* 0x000012b000007945 */ /* 0x000fe20003800000 */
[----:B--2---:R-:W1:Y:S04]  /*16450*/  SHFL.BFLY PT, R2, R6, 0x2, 0x1f ;  /* 0x0c401f0006027f89 */ /* 0x004e6800000e0000 */
[----:B---3--:R-:W2:Y:S04]  /*16460*/  SHFL.BFLY PT, R0, R4, 0x2, 0x1f ;  /* 0x0c401f0004007f89 */ /* 0x008ea800000e0000 */
[----:B----4-:R-:W3:Y:S01]  /*16470*/  SHFL.BFLY PT, R5, R7, 0x2, 0x1f ;  /* 0x0c401f0007057f89 */ /* 0x010ee200000e0000 */
[----:B------:R-:W-:Y:S01]  /*16480*/  ISETP.NE.AND P0, PT, R64, -0x1, PT ;  /* 0xffffffff4000780c */ /* 0x000fe20003f05270 */
[----:B-1----:R-:W-:-:S02]  /*16490*/  FADD.FTZ R2, R2, R6 ;  /* 0x0000000602027221 */ /* 0x002fc40000010000 */
[----:B--2---:R-:W-:-:S03]  /*164a0*/  FADD.FTZ R0, R0, R4 ;  /* 0x0000000400007221 */ /* 0x004fc60000010000 */
[----:B------:R-:W1:Y:S01]  /*164b0*/  SHFL.BFLY PT, R6, R2, 0x1, 0x1f ;  /* 0x0c201f0002067f89 */ /* 0x000e6200000e0000 */
[----:B---3--:R-:W-:-:S03]  /*164c0*/  FADD.FTZ R5, R5, R7 ;  /* 0x0000000705057221 */ /* 0x008fc60000010000 */
[----:B------:R-:W2:Y:S04]  /*164d0*/  SHFL.BFLY PT, R4, R8, 0x2, 0x1f ;  /* 0x0c401f0008047f89 */ /* 0x000ea800000e0000 */
[----:B------:R-:W3:Y:S04]  /*164e0*/  SHFL.BFLY PT, R3, R0, 0x1, 0x1f ;  /* 0x0c201f0000037f89 */ /* 0x000ee800000e0000 */
[----:B------:R-:W4:Y:S01]  /*164f0*/  SHFL.BFLY PT, R7, R5, 0x1, 0x1f ;  /* 0x0c201f0005077f89 */ /* 0x000f2200000e0000 */
[----:B-1----:R-:W-:Y:S02]  /*16500*/  FADD.FTZ R35, R2, R6 ;  /* 0x0000000602237221 */ /* 0x002fe40000010000 */
[----:B--2---:R-:W-:-:S05]  /*16510*/  FADD.FTZ R4, R4, R8 ;  /* 0x0000000804047221 */ /* 0x004fca0000010000 */
[----:B------:R-:W1:Y:S01]  /*16520*/  SHFL.BFLY PT, R6, R4, 0x1, 0x1f ;  /* 0x0c201f0004067f89 */ /* 0x000e6200000e0000 */
[----:B---3--:R-:W-:Y:S02]  /*16530*/  FADD.FTZ R34, R0, R3 ;  /* 0x0000000300227221 */ /* 0x008fe40000010000 */
[----:B------:R-:W-:Y:S01]  /*16540*/  @P0 IMAD.WIDE.U32 R2, R64, c[0x0][0x1e8], RZ ;  /* 0x00007a0040020a25 */ /* 0x000fe200078e00ff */
[----:B------:R-:W-:-:S04]  /*16550*/  FSETP.NE.FTZ.AND P3, PT, R35, RZ, PT ;  /* 0x000000ff2300720b */ /* 0x000fc80003f75000 */
[----:B------:R-:W-:Y:S02]  /*16560*/  @P0 MOV R39, R2 ;  /* 0x0000000200270202 */ /* 0x000fe40000000f00 */
[----:B------:R-:W-:Y:S01]  /*16570*/  @!P0 SHF.R.S32.HI R2, RZ, 0x1f, R62 ;  /* 0x0000001fff028819 */ /* 0x000fe2000001143e */
[----:B----4-:R-:W-:Y:S01]  /*16580*/  FADD.FTZ R36, R5, R7 ;  /* 0x0000000705247221 */ /* 0x010fe20000010000 */
[----:B------:R-:W-:-:S03]  /*16590*/  MOV R0, 0x3f800000 ;  /* 0x3f80000000007802 */ /* 0x000fc60000000f00 */
[----:B------:R-:W-:Y:S02]  /*165a0*/  @!P0 IMAD R2, R2, c[0x0][0x1e0], RZ ;  /* 0x0000780002028a24 */ /* 0x000fe400078e02ff */
[----:B-1----:R-:W-:-:S05]  /*165b0*/  FADD.FTZ R37, R4, R6 ;  /* 0x0000000604257221 */ /* 0x002fca0000010000 */
[----:B------:R-:W-:Y:S01]  /*165c0*/  FSETP.NE.FTZ.AND P4, PT, R37, RZ, PT ;  /* 0x000000ff2500720b */ /* 0x000fe20003f95000 */
[----:B------:R-:W1:Y:S01]  /*165d0*/  @P3 MUFU.RCP R0, R35 ;  /* 0x0000002300003308 */ /* 0x000e620000001000 */
[----:B------:R-:W-:Y:S01]  /*165e0*/  FSETP.NE.FTZ.AND P5, PT, R36, RZ, PT ;  /* 0x000000ff2400720b */ /* 0x000fe20003fb5000 */
[----:B------:R-:W-:Y:S01]  /*165f0*/  @!P0 IMAD.WIDE.U32 R8, R62, c[0x0][0x1e0], RZ ;  /* 0x000078003e088a25 */ /* 0x000fe200078e00ff */
[----:B------:R-:W-:-:S03]  /*16600*/  MOV R4, 0x3f800000 ;  /* 0x3f80000000047802 */ /* 0x000fc60000000f00 */
[----:B------:R-:W-:Y:S02]  /*16610*/  @!P0 IMAD R2, R62, c[0x0][0x1e4], R2 ;  /* 0x000079003e028a24 */ /* 0x000fe400078e0202 */
[----:B------:R-:W-:-:S03]  /*16620*/  @P0 IMAD R60, R64, c[0x0][0x1ec], R3 ;  /* 0x00007b00403c0a24 */ /* 0x000fc600078e0203 */
[----:B------:R-:W-:Y:S01]  /*16630*/  @!P0 IADD3 R60, R9, R2, RZ ;  /* 0x00000002093c8210 */ /* 0x000fe20007ffe0ff */
[----:B------:R-:W2:Y:S01]  /*16640*/  @P4 MUFU.RCP R4, R37 ;  /* 0x0000002500044308 */ /* 0x000ea20000001000 */
[----:B------:R-:W-:Y:S02]  /*16650*/  MOV R2, 0x3f800000 ;  /* 0x3f80000000027802 */ /* 0x000fe40000000f00 */
[--C-:B------:R-:W-:Y:S02]  /*16660*/  SHF.R.S32.HI R5, RZ, 0x2, R33.reuse ;  /* 0x00000002ff057819 */ /* 0x100fe40000011421 */
[----:B------:R-:W-:Y:S02]  /*16670*/  SHF.R.S32.HI R7, RZ, 0x1f, R33 ;  /* 0x0000001fff077819 */ /* 0x000fe40000011421 */
[----:B------:R-:W-:Y:S01]  /*16680*/  FSETP.NE.FTZ.AND P6, PT, R34, RZ, PT ;  /* 0x000000ff2200720b */ /* 0x000fe20003fd5000 */
[----:B------:R-:W3:Y:S01]  /*16690*/  @P5 MUFU.RCP R2, R36 ;  /* 0x0000002400025308 */ /* 0x000ee20000001000 */
[----:B------:R-:W-:Y:S01]  /*166a0*/  LEA.HI R7, R7, R5, RZ, 0x3 ;  /* 0x0000000507077211 */ /* 0x000fe200078f18ff */
[----:B-1----:R-:W-:Y:S01]  /*166b0*/  FMUL.FTZ R0, R0, c[0x0][0x2dc] ;  /* 0x0000b70000007a20 */ /* 0x002fe20000410000 */
[----:B------:R-:W-:-:S02]  /*166c0*/  MOV R3, 0x3f800000 ;  /* 0x3f80000000037802 */ /* 0x000fc40000000f00 */
[----:B------:R-:W-:Y:S01]  /*166d0*/  LOP3.LUT R7, R7, 0xfffffff8, RZ, 0xc0, !PT ;  /* 0xfffffff807077812 */ /* 0x000fe200078ec0ff */
[C---:B------:R-:W-:Y:S02]  /*166e0*/  FMUL.FTZ R76, R0.reuse, R76 ;  /* 0x0000004c004c7220 */ /* 0x040fe40000410000 */
[C---:B------:R-:W-:Y:S02]  /*166f0*/  FMUL.FTZ R28, R0.reuse, R77 ;  /* 0x0000004d001c7220 */ /* 0x040fe40000410000 */
[C---:B------:R-:W-:Y:S02]  /*16700*/  FMUL.FTZ R88, R0.reuse, R88 ;  /* 0x0000005800587220 */ /* 0x040fe40000410000 */
[C---:B------:R-:W-:Y:S02]  /*16710*/  FMUL.FTZ R89, R0.reuse, R89 ;  /* 0x0000005900597220 */ /* 0x040fe40000410000 */
[C---:B------:R-:W-:Y:S02]  /*16720*/  FMUL.FTZ R92, R0.reuse, R92 ;  /* 0x0000005c005c7220 */ /* 0x040fe40000410000 */
[----:B------:R-:W-:-:S02]  /*16730*/  FMUL.FTZ R27, R0, R93 ;  /* 0x0000005d001b7220 */ /* 0x000fc40000410000 */
        /* <DEDUP_REMOVED lines=9> */
[----:B------:R-:W-:Y:S02]  /*167d0*/  FMUL.FTZ R9, R0, R137 ;  /* 0x0000008900097220 */ /* 0x000fe40000410000 */
[----:B------:R-:W-:Y:S02]  /*167e0*/  IMAD.IADD R7, R5, 0x1, -R7 ;  /* 0x0000000105077824 */ /* 0x000fe400078e0a07 */
[----:B--2---:R-:W-:Y:S01]  /*167f0*/  FMUL.FTZ R0, R4, c[0x0][0x2dc] ;  /* 0x0000b70004007a20 */ /* 0x004fe20000410000 */
[----:B------:R-:W1:Y:S03]  /*16800*/  @P6 MUFU.RCP R3, R34 ;  /* 0x0000002200036308 */ /* 0x000e660000001000 */
        /* <DEDUP_REMOVED lines=15> */
[----:B------:R-:W-:Y:S01]  /*16900*/  FMUL.FTZ R10, R0, R135 ;  /* 0x00000087000a7220 */ /* 0x000fe20000410000 */
[----:B------:R-:W-:Y:S01]  /*16910*/  LOP3.LUT R0, R7, 0x1, RZ, 0xc0, !PT ;  /* 0x0000000107007812 */ /* 0x000fe200078ec0ff */
[----:B---3--:R-:W-:Y:S01]  /*16920*/  FMUL.FTZ R2, R2, c[0x0][0x2dc] ;  /* 0x0000b70002027a20 */ /* 0x008fe20000410000 */
[----:B------:R-:W-:Y:S02]  /*16930*/  @!P0 MOV R39, R8 ;  /* 0x0000000800278202 */ /* 0x000fe40000000f00 */
[----:B------:R-:W-:Y:S01]  /*16940*/  ISETP.NE.U32.AND P0, PT, R0, 0x1, PT ;  /* 0x000000010000780c */ /* 0x000fe20003f05070 */
[C---:B------:R-:W-:Y:S01]  /*16950*/  FMUL.FTZ R80, R2.reuse, R80 ;  /* 0x0000005002507220 */ /* 0x040fe20000410000 */
[----:B------:R-:W-:Y:S01]  /*16960*/  LOP3.LUT R0, R33, 0x3ffffffc, RZ, 0xc0, !PT ;  /* 0x3ffffffc21007812 */ /* 0x000fe200078ec0ff */
        /* <DEDUP_REMOVED lines=14> */
[----:B------:R-:W-:Y:S01]  /*16a50*/  FMUL.FTZ R133, R2, R133 ;  /* 0x0000008502857220 */ /* 0x000fe20000410000 */
[----:B------:R-:W-:Y:S01]  /*16a60*/  SHF.L.U32 R2, R7, 0x6, RZ ;  /* 0x0000000607027819 */ /* 0x000fe200000006ff */
[----:B------:R-:W-:Y:S01]  /*16a70*/  IMAD.IADD R0, R61, 0x1, -R0 ;  /* 0x000000013d007824 */ /* 0x000fe200078e0a00 */
[----:B------:R-:W-:Y:S02]  /*16a80*/  SHF.R.S32.HI R33, RZ, 0x5, R38 ;  /* 0x00000005ff217819 */ /* 0x000fe40000011426 */
[----:B------:R-:W-:Y:S01]  /*16a90*/  LOP3.LUT R2, R2, 0x1c0, RZ, 0xc0, !PT ;  /* 0x000001c002027812 */ /* 0x000fe200078ec0ff */
[----:B-1----:R-:W-:Y:S01]  /*16aa0*/  FMUL.FTZ R3, R3, c[0x0][0x2dc] ;  /* 0x0000b70003037a20 */ /* 0x002fe20000410000 */
[----:B------:R-:W-:Y:S02]  /*16ab0*/  LEA R0, R33, R0, 0x9 ;  /* 0x0000000021007211 */ /* 0x000fe400078e48ff */
[----:B------:R-:W-:Y:S01]  /*16ac0*/  LEA.HI R2, R2, R2, RZ, 0x1d ;  /* 0x0000000202027211 */ /* 0x000fe200078fe8ff */
[----:B------:R-:W-:-:S02]  /*16ad0*/  FMUL.FTZ R78, R3, R78 ;  /* 0x0000004e034e7220 */ /* 0x000fc40000410000 */
[----:B------:R-:W-:Y:S01]  /*16ae0*/  FMUL.FTZ R14, R3, R79 ;  /* 0x0000004f030e7220 */ /* 0x000fe20000410000 */
[----:B------:R-:W-:Y:S02]  /*16af0*/  LEA R0, R0, R2, 0x1 ;  /* 0x0000000200007211 */ /* 0x000fe400078e08ff */
[----:B------:R-:W-:Y:S02]  /*16b00*/  MOV R6, 0xfffffff0 ;  /* 0xfffffff000067802 */ /* 0x000fe40000000f00 */
[----:B------:R-:W-:Y:S01]  /*16b10*/  R2P PR, R7, 0x6 ;  /* 0x0000000607007804 */ /* 0x000fe20000000000 */
[C---:B------:R-:W-:Y:S01]  /*16b20*/  FMUL.FTZ R90, R3.reuse, R90 ;  /* 0x0000005a035a7220 */ /* 0x040fe20000410000 */
[----:B------:R-:W-:Y:S01]  /*16b30*/  F2FP.PACK_AB R14, R14, R78 ;  /* 0x0000004e0e0e723e */ /* 0x000fe200000000ff */
[----:B------:R-:W-:Y:S01]  /*16b40*/  FMUL.FTZ R5, R3, R91 ;  /* 0x0000005b03057220 */ /* 0x000fe20000410000 */
[----:B------:R-:W-:Y:S02]  /*16b50*/  SHF.L.U32 R2, R0, 0x1, RZ ;  /* 0x0000000100027819 */ /* 0x000fe400000006ff */
[----:B------:R-:W-:-:S02]  /*16b60*/  SEL R6, R6, 0x10, !P0 ;  /* 0x0000001006067807 */ /* 0x000fc40004000000 */
[----:B------:R-:W-:Y:S01]  /*16b70*/  MOV R0, 0x20 ;  /* 0x0000002000007802 */ /* 0x000fe20000000f00 */
[C---:B------:R-:W-:Y:S01]  /*16b80*/  FMUL.FTZ R94, R3.reuse, R94 ;  /* 0x0000005e035e7220 */ /* 0x040fe20000410000 */
[----:B------:R-:W-:Y:S01]  /*16b90*/  F2FP.PACK_AB R28, R28, R76 ;  /* 0x0000004c1c1c723e */ /* 0x000fe200000000ff */
[----:B------:R-:W-:Y:S01]  /*16ba0*/  FMUL.FTZ R26, R3, R95 ;  /* 0x0000005f031a7220 */ /* 0x000fe20000410000 */
[----:B------:R-:W-:Y:S01]  /*16bb0*/  F2FP.PACK_AB R5, R5, R90 ;  /* 0x0000005a0505723e */ /* 0x000fe200000000ff */
[C---:B------:R-:W-:Y:S01]  /*16bc0*/  FMUL.FTZ R106, R3.reuse, R106 ;  /* 0x0000006a036a7220 */ /* 0x040fe20000410000 */
[----:B------:R1:W-:Y:S01]  /*16bd0*/  STS [R2+0x400], R14 ;  /* 0x0004000e02007388 */ /* 0x0003e20000000800 */
        /* <DEDUP_REMOVED lines=8> */
[----:B------:R-:W-:Y:S01]  /*16c60*/  FMUL.FTZ R8, R3, R139 ;  /* 0x0000008b03087220 */ /* 0x000fe20000410000 */
[----:B------:R-:W-:-:S02]  /*16c70*/  IADD3 R3, R2, R6, RZ ;  /* 0x0000000602037210 */ /* 0x000fc40007ffe0ff */
[----:B------:R-:W-:Y:S01]  /*16c80*/  F2FP.PACK_AB R4, R89, R88 ;  /* 0x000000585904723e */ /* 0x000fe200000000ff */
[----:B------:R-:W-:Y:S01]  /*16c90*/  STS [R2], R28 ;  /* 0x0000001c02007388 */ /* 0x000fe20000000800 */
[----:B------:R-:W-:Y:S02]  /*16ca0*/  F2FP.PACK_AB R32, R32, R80 ;  /* 0x000000502020723e */ /* 0x000fe400000000ff */
[----:B-1----:R-:W-:Y:S01]  /*16cb0*/  SEL R14, R0, 0xffffffe0, !P1 ;  /* 0xffffffe0000e7807 */ /* 0x002fe20004800000 */
[----:B------:R1:W-:Y:S01]  /*16cc0*/  STS [R3+0x400], R5 ;  /* 0x0004000503007388 */ /* 0x0003e20000000800 */
[----:B------:R-:W-:Y:S02]  /*16cd0*/  F2FP.PACK_AB R82, R83, R82 ;  /* 0x000000525352723e */ /* 0x000fe400000000ff */
[----:B------:R-:W-:Y:S01]  /*16ce0*/  F2FP.PACK_AB R31, R31, R84 ;  /* 0x000000541f1f723e */ /* 0x000fe200000000ff */
[----:B------:R2:W-:Y:S01]  /*16cf0*/  STS [R3], R4 ;  /* 0x0000000403007388 */ /* 0x0005e20000000800 */
[----:B------:R-:W-:-:S02]  /*16d00*/  F2FP.PACK_AB R86, R87, R86 ;  /* 0x000000565756723e */ /* 0x000fc400000000ff */
[----:B------:R-:W-:Y:S02]  /*16d10*/  IADD3 R0, R2, 0x40, RZ ;  /* 0x0000004002007810 */ /* 0x000fe40007ffe0ff */
[----:B------:R-:W-:Y:S02]  /*16d20*/  F2FP.PACK_AB R27, R27, R92 ;  /* 0x0000005c1b1b723e */ /* 0x000fe400000000ff */
[----:B------:R-:W-:Y:S02]  /*16d30*/  F2FP.PACK_AB R26, R26, R94 ;  /* 0x0000005e1a1a723e */ /* 0x000fe400000000ff */
[----:B------:R-:W-:Y:S02]  /*16d40*/  @P2 IADD3 R0, R2, -0x40, RZ ;  /* 0xffffffc002002810 */ /* 0x000fe40007ffe0ff */
[----:B------:R-:W-:Y:S02]  /*16d50*/  F2FP.PACK_AB R21, R21, R104 ;  /* 0x000000681515723e */ /* 0x000fe400000000ff */
[----:B------:R-:W-:Y:S01]  /*16d60*/  F2FP.PACK_AB R20, R20, R106 ;  /* 0x0000006a1414723e */ /* 0x000fe200000000ff */
[----:B------:R-:W-:Y:S01]  /*16d70*/  STS [R2+0x2000], R32 ;  /* 0x0020002002007388 */ /* 0x000fe20000000800 */
[----:B------:R-:W-:-:S02]  /*16d80*/  F2FP.PACK_AB R30, R30, R96 ;  /* 0x000000601e1e723e */ /* 0x000fc400000000ff */
[----:B------:R-:W-:Y:S01]  /*16d90*/  F2FP.PACK_AB R98, R99, R98 ;  /* 0x000000626362723e */ /* 0x000fe200000000ff */
[----:B------:R3:W-:Y:S01]  /*16da0*/  STS [R2+0x2400], R82 ;  /* 0x0024005202007388 */ /* 0x0007e20000000800 */
[----:B-1----:R-:W-:-:S03]  /*16db0*/  IMAD.IADD R5, R2, 0x1, R14 ;  /* 0x0000000102057824 */ /* 0x002fc600078e020e */
[----:B------:R-:W-:Y:S01]  /*16dc0*/  STS [R3+0x2000], R31 ;  /* 0x0020001f03007388 */ /* 0x000fe20000000800 */
[----:B--2---:R-:W-:-:S03]  /*16dd0*/  IADD3 R4, R3, R14, RZ ;  /* 0x0000000e03047210 */ /* 0x004fc60007ffe0ff */
[----:B------:R-:W-:Y:S01]  /*16de0*/  STS [R3+0x2400], R86 ;  /* 0x0024005603007388 */ /* 0x000fe20000000800 */
[----:B------:R-:W-:-:S03]  /*16df0*/  F2FP.PACK_AB R29, R29, R100 ;  /* 0x000000641d1d723e */ /* 0x000fc600000000ff */
[----:B------:R-:W-:Y:S01]  /*16e00*/  STS [R5], R27 ;  /* 0x0000001b05007388 */ /* 0x000fe20000000800 */
[----:B------:R-:W-:-:S03]  /*16e10*/  F2FP.PACK_AB R103, R103, R102 ;  /* 0x000000666767723e */ /* 0x000fc600000000ff */
[----:B------:R-:W-:Y:S01]  /*16e20*/  STS [R5+0x400], R26 ;  /* 0x0004001a05007388 */ /* 0x000fe20000000800 */
[----:B------:R-:W-:-:S03]  /*16e30*/  F2FP.PACK_AB R25, R25, R108 ;  /* 0x0000006c1919723e */ /* 0x000fc600000000ff */
[----:B------:R-:W-:Y:S01]  /*16e40*/  STS [R4], R21 ;  /* 0x0000001504007388 */ /* 0x000fe20000000800 */
[----:B------:R-:W-:Y:S02]  /*16e50*/  F2FP.PACK_AB R24, R24, R110 ;  /* 0x0000006e1818723e */ /* 0x000fe400000000ff */
[----:B---3--:R-:W-:Y:S01]  /*16e60*/  IADD3 R2, R14, 0x400, R0 ;  /* 0x000004000e027810 */ /* 0x008fe20007ffe000 */
[----:B------:R-:W-:Y:S01]  /*16e70*/  STS [R4+0x400], R20 ;  /* 0x0004001404007388 */ /* 0x000fe20000000800 */
[----:B------:R-:W-:Y:S01]  /*16e80*/  F2FP.PACK_AB R19, R19, R120 ;  /* 0x000000781313723e */ /* 0x000fe200000000ff */
[----:B------:R-:W1:Y:S02]  /*16e90*/  LDC.U8 R28, c[0x0][0x329] ;  /* 0x0000ca40ff1c7b82 */ /* 0x000e640000000000 */
[----:B------:R-:W-:Y:S01]  /*16ea0*/  STS [R5+0x2000], R30 ;  /* 0x0020001e05007388 */ /* 0x000fe20000000800 */
[----:B------:R-:W-:-:S03]  /*16eb0*/  F2FP.PACK_AB R18, R18, R122 ;  /* 0x0000007a1212723e */ /* 0x000fc600000000ff */
[----:B------:R2:W-:Y:S01]  /*16ec0*/  STS [R5+0x2400], R98 ;  /* 0x0024006205007388 */ /* 0x0005e20000000800 */
[----:B------:R-:W-:Y:S02]  /*16ed0*/  F2FP.PACK_AB R22, R22, R112 ;  /* 0x000000701616723e */ /* 0x000fe400000000ff */
[----:B------:R-:W-:Y:S01]  /*16ee0*/  F2FP.PACK_AB R23, R23, R114 ;  /* 0x000000721717723e */ /* 0x000fe200000000ff */
[----:B------:R-:W-:Y:S01]  /*16ef0*/  STS [R4+0x2000], R29 ;  /* 0x0020001d04007388 */ /* 0x000fe20000000800 */
[----:B------:R-:W-:-:S03]  /*16f00*/  F2FP.PACK_AB R17, R17, R116 ;  /* 0x000000741111723e */ /* 0x000fc600000000ff */
[----:B------:R-:W-:Y:S01]  /*16f10*/  STS [R4+0x2400], R103 ;  /* 0x0024006704007388 */ /* 0x000fe20000000800 */
[----:B------:R-:W-:-:S03]  /*16f20*/  F2FP.PACK_AB R16, R16, R118 ;  /* 0x000000761010723e */ /* 0x000fc600000000ff */
[----:B------:R-:W-:Y:S01]  /*16f30*/  STS [R0], R25 ;  /* 0x0000001900007388 */ /* 0x000fe20000000800 */
[----:B------:R-:W-:-:S03]  /*16f40*/  F2FP.PACK_AB R15, R15, R124 ;  /* 0x0000007c0f0f723e */ /* 0x000fc600000000ff */
[----:B------:R-:W-:Y:S01]  /*16f50*/  STS [R0+0x400], R24 ;  /* 0x0004001800007388 */ /* 0x000fe20000000800 */
[----:B------:R-:W-:Y:S02]  /*16f60*/  F2FP.PACK_AB R13, R13, R126 ;  /* 0x0000007e0d0d723e */ /* 0x000fe400000000ff */
[C---:B--2---:R-:W-:Y:S02]  /*16f70*/  IADD3 R5, R6.reuse, R2, RZ ;  /* 0x0000000206057210 */ /* 0x044fe40007ffe0ff */
[-C--:B------:R-:W-:Y:S02]  /*16f80*/  IADD3 R2, R6, R0.reuse, RZ ;  /* 0x0000000006027210 */ /* 0x080fe40007ffe0ff */
[----:B------:R-:W-:-:S03]  /*16f90*/  IADD3 R3, R14, R0, RZ ;  /* 0x000000000e037210 */ /* 0x000fc60007ffe0ff */
[----:B------:R-:W-:Y:S01]  /*16fa0*/  STS [R2], R19 ;  /* 0x0000001302007388 */ /* 0x000fe20000000800 */
[----:B------:R-:W-:-:S03]  /*16fb0*/  F2FP.PACK_AB R9, R9, R136 ;  /* 0x000000880909723e */ /* 0x000fc600000000ff */
[----:B------:R-:W-:Y:S01]  /*16fc0*/  STS [R2+0x400], R18 ;  /* 0x0004001202007388 */ /* 0x000fe20000000800 */
[----:B------:R-:W-:-:S03]  /*16fd0*/  F2FP.PACK_AB R8, R8, R138 ;  /* 0x0000008a0808723e */ /* 0x000fc600000000ff */
[----:B------:R-:W-:Y:S01]  /*16fe0*/  STS [R0+0x2000], R22 ;  /* 0x0020001600007388 */ /* 0x000fe20000000800 */
[----:B------:R-:W-:-:S03]  /*16ff0*/  F2FP.PACK_AB R12, R12, R128 ;  /* 0x000000800c0c723e */ /* 0x000fc600000000ff */
[----:B------:R2:W-:Y:S01]  /*17000*/  STS [R0+0x2400], R23 ;  /* 0x0024001700007388 */ /* 0x0005e20000000800 */
[----:B------:R-:W-:Y:S01]  /*17010*/  F2FP.PACK_AB R11, R11, R130 ;  /* 0x000000820b0b723e */ /* 0x000fe200000000ff */
[----:B------:R-:W3:Y:S01]  /*17020*/  LDC.U8 R20, c[0x0][0x328] ;  /* 0x0000ca00ff147b82 */ /* 0x000ee20000000000 */
[----:B------:R-:W-:Y:S01]  /*17030*/  F2FP.PACK_AB R7, R133, R132 ;  /* 0x000000848507723e */ /* 0x000fe200000000ff */
[----:B------:R-:W-:Y:S01]  /*17040*/  STS [R2+0x2000], R17 ;  /* 0x0020001102007388 */ /* 0x000fe20000000800 */
[----:B------:R-:W-:-:S03]  /*17050*/  F2FP.PACK_AB R10, R10, R134 ;  /* 0x000000860a0a723e */ /* 0x000fc600000000ff */
[----:B------:R-:W-:Y:S04]  /*17060*/  STS [R2+0x2400], R16 ;  /* 0x0024001002007388 */ /* 0x000fe80000000800 */
[----:B------:R-:W-:Y:S04]  /*17070*/  STS [R3], R15 ;  /* 0x0000000f03007388 */ /* 0x000fe80000000800 */
[----:B------:R-:W-:Y:S01]  /*17080*/  STS [R3+0x400], R13 ;  /* 0x0004000d03007388 */ /* 0x000fe20000000800 */
[----:B--2---:R-:W-:-:S05]  /*17090*/  IADD3 R0, R14, R2, RZ ;  /* 0x000000020e007210 */ /* 0x004fca0007ffe0ff */
[----:B------:R-:W-:Y:S04]  /*170a0*/  STS [R0], R9 ;  /* 0x0000000900007388 */ /* 0x000fe80000000800 */
[----:B------:R2:W-:Y:S04]  /*170b0*/  STS [R5], R8 ;  /* 0x0000000805007388 */ /* 0x0005e80000000800 */
[----:B------:R-:W-:Y:S04]  /*170c0*/  STS [R3+0x2000], R12 ;  /* 0x0020000c03007388 */ /* 0x000fe80000000800 */
[----:B------:R-:W-:Y:S04]  /*170d0*/  STS [R3+0x2400], R11 ;  /* 0x0024000b03007388 */ /* 0x000fe80000000800 */
[----:B------:R4:W-:Y:S04]  /*170e0*/  STS [R0+0x2000], R7 ;  /* 0x0020000700007388 */ /* 0x0009e80000000800 */
[----:B------:R4:W-:Y:S04]  /*170f0*/  STS [R5+0x2000], R10 ;  /* 0x0020000a05007388 */ /* 0x0009e80000000800 */
[----:B------:R-:W-:Y:S01]  /*17100*/  BAR.SYNC.DEFER_BLOCKING 0x0 ;  /* 0x0000000000007b1d */ /* 0x000fe20000010000 */
[----:B-1----:R-:W-:-:S02]  /*17110*/  ISETP.NE.AND P1, PT, R28, RZ, PT ;  /* 0x000000ff1c00720c */ /* 0x002fc40003f25270 */
[----:B---3--:R-:W-:-:S03]  /*17120*/  ISETP.NE.AND P0, PT, R20, RZ, PT ;  /* 0x000000ff1400720c */ /* 0x008fc60003f05270 */
[----:B--2---:R-:W1:Y:S01]  /*17130*/  S2R R8, SR_CTAID.X ;  /* 0x0000000000087919 */ /* 0x004e620000002500 */
[----:B------:R-:W-:Y:S01]  /*17140*/  ISETP.EQ.AND P0, PT, R28, RZ, P0 ;  /* 0x000000ff1c00720c */ /* 0x000fe20000702270 */
[----:B------:R-:W2:Y:S06]  /*17150*/  @P3 MUFU.LG2 R6, R35 ;  /* 0x0000002300063308 */ /* 0x000eac0000000c00 */
[----:B------:R-:W-:Y:S01]  /*17160*/  @P1 IMAD.MOV.U32 R4, RZ, RZ, c[0x0][0x210] ;  /* 0x00008400ff041624 */ /* 0x000fe200078e00ff */
[----:B------:R-:W-:Y:S02]  /*17170*/  @!P1 ISETP.NE.AND P2, PT, R20, RZ, PT ;  /* 0x000000ff1400920c */ /* 0x000fe40003f45270 */
[----:B----4-:R-:W-:Y:S01]  /*17180*/  @!P1 MOV R0, c[0x0][0x214] ;  /* 0x0000850000009a02 */ /* 0x010fe20000000f00 */
[----:B------:R-:W-:Y:S01]  /*17190*/  @P1 IMAD R4, R4, c[0x0][0x214], RZ ;  /* 0x0000850004041a24 */ /* 0x000fe200078e02ff */
[----:B------:R-:W3:Y:S02]  /*171a0*/  S2R R17, SR_CTAID.Z ;  /* 0x0000000000117919 */ /* 0x000ee40000002700 */
[----:B------:R-:W-:-:S02]  /*171b0*/  @!P1 SEL R4, R0, c[0x0][0x234], !P2 ;  /* 0x00008d0000049a07 */ /* 0x000fc40005000000 */
[----:B------:R4:W1:Y:S01]  /*171c0*/  LDS.128 R20, [R207] ;  /* 0x00000000cf147984 */ /* 0x0008620000000c00 */
[----:B------:R-:W-:-:S03]  /*171d0*/  ISETP.NE.OR P2, PT, R64, -0x1, !P0 ;  /* 0xffffffff4000780c */ /* 0x000fc60004745670 */
[----:B------:R4:W1:Y:S04]  /*171e0*/  LDS.128 R24, [R207+0x800] ;  /* 0x00080000cf187984 */ /* 0x0008680000000c00 */
[----:B------:R4:W1:Y:S04]  /*171f0*/  LDS.128 R28, [R207+0x1000] ;  /* 0x00100000cf1c7984 */ /* 0x0008680000000c00 */
[----:B------:R4:W1:Y:S04]  /*17200*/  LDS.128 R40, [R207+0x1800] ;  /* 0x00180000cf287984 */ /* 0x0008680000000c00 */
[----:B------:R4:W4:Y:S04]  /*17210*/  LDS.128 R44, [R207+0x2000] ;  /* 0x00200000cf2c7984 */ /* 0x0009280000000c00 */
[----:B------:R1:W4:Y:S04]  /*17220*/  LDS.128 R48, [R207+0x2800] ;  /* 0x00280000cf307984 */ /* 0x0003280000000c00 */
[----:B------:R1:W4:Y:S04]  /*17230*/  LDS.128 R52, [R207+0x3000] ;  /* 0x00300000cf347984 */ /* 0x0003280000000c00 */
[----:B------:R1:W4:Y:S01]  /*17240*/  LDS.128 R56, [R207+0x3800] ;  /* 0x00380000cf387984 */ /* 0x0003220000000c00 */
[----:B------:R-:W-:Y:S01]  /*17250*/  @P1 MOV R0, 0x1 ;  /* 0x0000000100001802 */ /* 0x000fe20000000f00 */
[----:B------:R-:W-:Y:S01]  /*17260*/  @!P1 IMAD R0, R4, c[0x0][0x1c0], RZ ;  /* 0x0000700004009a24 */ /* 0x000fe200078e02ff */
[----:B------:R-:W-:Y:S01]  /*17270*/  LOP3.LUT R2, R38, 0xffffffe0, RZ, 0xc0, !PT ;  /* 0xffffffe026027812 */ /* 0x000fe200078ec0ff */
[----:B------:R-:W1:Y:S01]  /*17280*/  @P5 MUFU.LG2 R10, R36 ;  /* 0x00000024000a5308 */ /* 0x000e620000000c00 */
[C---:B------:R-:W-:Y:S01]  /*17290*/  @!P2 IMAD R64, R62.reuse, c[0x0][0x214], RZ ;  /* 0x000085003e40aa24 */ /* 0x040fe200078e02ff */
[----:B------:R-:W-:Y:S01]  /*172a0*/  @P1 MOV R5, c[0x0][0x210] ;  /* 0x0000840000051a02 */ /* 0x000fe20000000f00 */
[----:B------:R-:W-:Y:S01]  /*172b0*/  IMAD R0, R62, R0, RZ ;  /* 0x000000003e007224 */ /* 0x000fe200078e02ff */
[----:B------:R-:W-:Y:S01]  /*172c0*/  IADD3 R7, -R2, R61, RZ ;  /* 0x0000003d02077210 */ /* 0x000fe20007ffe1ff */
[----:B--2---:R-:W-:-:S03]  /*172d0*/  @P3 FMUL.FTZ R6, R6, 0.69314718246459960938 ;  /* 0x3f31721806063820 */ /* 0x004fc60000410000 */
[----:B------:R-:W2:Y:S01]  /*172e0*/  @P6 MUFU.LG2 R11, R34 ;  /* 0x00000022000b6308 */ /* 0x000ea20000000c00 */
[----:B------:R-:W-:Y:S01]  /*172f0*/  @!P1 IMAD.MOV.U32 R5, RZ, RZ, 0x1 ;  /* 0x00000001ff059424 */ /* 0x000fe200078e00ff */
[----:B------:R-:W-:Y:S01]  /*17300*/  MOV R16, 0x7f800000 ;  /* 0x7f80000000107802 */ /* 0x000fe20000000f00 */
[----:B------:R4:W-:Y:S05]  /*17310*/  @!P2 STL [R1+0x58], R64 ;  /* 0x000058400100a387 */ /* 0x0009ea0000100800 */
[----:B------:R-:W2:Y:S01]  /*17320*/  @P4 MUFU.LG2 R9, R37 ;  /* 0x0000002500094308 */ /* 0x000ea20000000c00 */
[----:B------:R-:W-:Y:S01]  /*17330*/  SEL R0, R0, RZ, !P0 ;  /* 0x000000ff00007207 */ /* 0x000fe20004000000 */
[----:B------:R-:W-:Y:S01]  /*17340*/  @P3 FFMA.FTZ R16, R72, c[0x0][0x238], R6 ;  /* 0x00008e0048103a23 */ /* 0x000fe20000010006 */
[----:B------:R-:W-:Y:S01]  /*17350*/  LOP3.LUT P2, RZ, R7, 0x3, RZ, 0xc0, !PT ;  /* 0x0000000307ff7812 */ /* 0x000fe2000784c0ff */
[----:B-1----:R-:W-:Y:S01]  /*17360*/  IMAD R6, R8, R5, RZ ;  /* 0x0000000508067224 */ /* 0x002fe200078e02ff */
[----:B------:R-:W-:Y:S01]  /*17370*/  @!P0 CS2R R2, SRZ ;  /* 0x0000000000028805 */ /* 0x000fe2000001ff00 */
[----:B---3--:R-:W-:Y:S01]  /*17380*/  IMAD R0, R17, R4, R0 ;  /* 0x0000000411007224 */ /* 0x008fe200078e0200 */
[----:B------:R-:W-:-:S02]  /*17390*/  @P0 MOV R2, R64 ;  /* 0x0000004000020202 */ /* 0x000fc40000000f00 */
[----:B------:R-:W-:Y:S01]  /*173a0*/  SHF.L.U32 R8, R6, 0x7, RZ ;  /* 0x0000000706087819 */ /* 0x000fe200000006ff */
[----:B------:R-:W-:Y:S01]  /*173b0*/  @P5 FMUL.FTZ R6, R10, 0.69314718246459960938 ;  /* 0x3f3172180a065820 */ /* 0x000fe20000410000 */
[----:B------:R-:W-:Y:S01]  /*173c0*/  @P0 SHF.R.S32.HI R3, RZ, 0x1f, R64 ;  /* 0x0000001fff030819 */ /* 0x000fe20000011440 */
[----:B--2---:R-:W-:Y:S01]  /*173d0*/  @P6 FMUL.FTZ R7, R11, 0.69314718246459960938 ;  /* 0x3f3172180b076820 */ /* 0x004fe20000410000 */
[----:B------:R-:W-:Y:S02]  /*173e0*/  IADD3 R10, P1, P0, R8, R2, R0 ;  /* 0x00000002080a7210 */ /* 0x000fe4000783e000 */
[----:B------:R-:W-:Y:S01]  /*173f0*/  SHF.R.S32.HI R2, RZ, 0x1f, R8 ;  /* 0x0000001fff027819 */ /* 0x000fe20000011408 */
[----:B------:R-:W-:Y:S01]  /*17400*/  @P4 FMUL.FTZ R4, R9, 0.69314718246459960938 ;  /* 0x3f31721809044820 */ /* 0x000fe20000410000 */
[----:B------:R-:W-:Y:S02]  /*17410*/  SHF.R.S32.HI R0, RZ, 0x1f, R0 ;  /* 0x0000001fff007819 */ /* 0x000fe40000011400 */
        /* <DEDUP_REMOVED lines=8> */
[----:B----4-:R-:W2:Y:S01]  /*174a0*/  LDL.LU R64, [R1+0x60] ;  /* 0x0000600001407983 */ /* 0x010ea20000300800 */
[----:B------:R-:W-:-:S04]  /*174b0*/  SHF.R.S32.HI R0, RZ, 0x1f, R33 ;  /* 0x0000001fff007819 */ /* 0x000fc80000011421 */
[----:B------:R-:W-:-:S04]  /*174c0*/  LEA.HI R0, R0, R33, RZ, 0x2 ;  /* 0x0000002100007211 */ /* 0x000fc800078f10ff */
[----:B------:R-:W-:-:S05]  /*174d0*/  LOP3.LUT R0, R0, 0xffffffc, RZ, 0xc0, !PT ;  /* 0x0ffffffc00007812 */ /* 0x000fca00078ec0ff */
[----:B------:R-:W-:-:S04]  /*174e0*/  IMAD.IADD R0, R33, 0x1, -R0 ;  /* 0x0000000121007824 */ /* 0x000fc800078e0a00 */
[----:B--2---:R-:W-:-:S05]  /*174f0*/  IMAD R0, R0, 0x10, R64 ;  /* 0x0000001000007824 */ /* 0x004fca00078e0240 */
        /* <DEDUP_REMOVED lines=31> */
.L_x_1183:
[----:B----4-:R-:W-:Y:S05]  /*176f0*/  BSYNC B0 ;  /* 0x0000000000007941 */ /* 0x010fea0003800000 */
.L_x_1182:
[----:B-1----:R-:W2:Y:S04]  /*17700*/  LDL.LU.64 R8, [R1+0x40] ;  /* 0x0000400001087983 */ /* 0x002ea80000300a00 */
[----:B------:R1:W5:Y:S01]  /*17710*/  LDL.64 R12, [R1+0x38] ;  /* 0x00003800010c7983 */ /* 0x0003620000100a00 */
[----:B------:R-:W-:Y:S01]  /*17720*/  SHF.R.S32.HI R4, RZ, 0x1f, R17 ;  /* 0x0000001fff047819 */ /* 0x000fe20000011411 */
[----:B------:R-:W-:Y:S02]  /*17730*/  BSSY B0, `(.L_x_1184) ;  /* 0x0000016000007945 */ /* 0x000fe40003800000 */
[----:B------:R-:W3:Y:S02]  /*17740*/  S2R R3, SR_TID.X ;  /* 0x0000000000037919 */ /* 0x000ee40000002100 */
[----:B------:R-:W-:Y:S01]  /*17750*/  IMAD R4, R4, c[0x0][0x1f0], RZ ;  /* 0x00007c0004047a24 */ /* 0x000fe200078e02ff */
[----:B---3--:R-:W-:-:S04]  /*17760*/  SHF.R.S32.HI R0, RZ, 0x1f, R3 ;  /* 0x0000001fff007819 */ /* 0x008fc80000011403 */
[----:B------:R-:W-:-:S04]  /*17770*/  LEA.HI R0, R0, R3, RZ, 0x3 ;  /* 0x0000000300007211 */ /* 0x000fc800078f18ff */
[----:B------:R-:W-:Y:S01]  /*17780*/  SHF.R.S32.HI R10, RZ, 0x3, R0 ;  /* 0x00000003ff0a7819 */ /* 0x000fe20000011400 */
[----:B------:R-:W-:Y:S01]  /*17790*/  IMAD R0, R17, c[0x0][0x1f4], R4 ;  /* 0x00007d0011007a24 */ /* 0x000fe200078e0204 */
[C---:B--2---:R-:W-:Y:S02]  /*177a0*/  IADD3 R2, P0, R8.reuse, R39, RZ ;  /* 0x0000002708027210 */ /* 0x044fe40007f1e0ff */
[----:B------:R-:W-:-:S03]  /*177b0*/  ISETP.GE.AND P1, PT, R8, c[0x0][0x220], PT ;  /* 0x0000880008007a0c */ /* 0x000fc60003f26270 */
[----:B------:R-:W-:Y:S01]  /*177c0*/  IMAD.X R3, R9, 0x1, R60, P0 ;  /* 0x0000000109037824 */ /* 0x000fe200000e063c */
[----:B-----5:R-:W-:-:S03]  /*177d0*/  ISETP.GE.OR P0, PT, R10, R63, P1 ;  /* 0x0000003f0a00720c */ /* 0x020fc60000f06670 */
[----:B------:R-:W-:-:S04]  /*177e0*/  IMAD.WIDE.U32 R8, R17, c[0x0][0x1f0], R2 ;  /* 0x00007c0011087a25 */ /* 0x000fc800078e0002 */
[----:B------:R-:W-:-:S06]  /*177f0*/  IMAD.IADD R7, R0, 0x1, R9 ;  /* 0x0000000100077824 */ /* 0x000fcc00078e0209 */
        /* <DEDUP_REMOVED lines=9> */
.L_x_1185:
[----:B-1----:R-:W-:Y:S05]  /*17890*/  BSYNC B0 ;  /* 0x0000000000007941 */ /* 0x002fea0003800000 */
.L_x_1184:
[----:B------:R-:W-:Y:S01]  /*178a0*/  IADD3 R0, R10, 0x10, RZ ;  /* 0x000000100a007810 */ /* 0x000fe20007ffe0ff */
[----:B------:R-:W-:Y:S03]  /*178b0*/  BSSY B0, `(.L_x_1186) ;  /* 0x000000e000007945 */ /* 0x000fe60003800000 */
[----:B------:R-:W-:-:S13]  /*178c0*/  ISETP.GE.OR P0, PT, R0, R63, P1 ;  /* 0x0000003f0000720c */ /* 0x000fda0000f06670 */
        /* <DEDUP_REMOVED lines=12> */
.L_x_1187:
[----:B------:R-:W-:Y:S05]  /*17990*/  BSYNC B0 ;  /* 0x0000000000007941 */ /* 0x000fea0003800000 */
.L_x_1186:
[----:B------:R-:W-:Y:S01]  /*179a0*/  IADD3 R0, R10, 0x20, RZ ;  /* 0x000000200a007810 */ /* 0x000fe20007ffe0ff */
[----:B------:R-:W-:Y:S03]  /*179b0*/  BSSY B0, `(.L_x_1188) ;  /* 0x000000e000007945 */ /* 0x000fe60003800000 */
[----:B------:R-:W-:-:S13]  /*179c0*/  ISETP.GE.OR P0, PT, R0, R63, P1 ;  /* 0x0000003f0000720c */ /* 0x000fda0000f06670 */
        /* <DEDUP_REMOVED lines=12> */
.L_x_1189:
[----:B------:R-:W-:Y:S05]  /*17a90*/  BSYNC B0 ;  /* 0x0000000000007941 */ /* 0x000fea0003800000 */
.L_x_1188:
[----:B------:R-:W2:Y:S01]  /*17aa0*/  LDL.LU R0, [R1+0x5c] ;  /* 0x00005c0001007983 */ /* 0x000ea20000300800 */
[----:B------:R-:W-:Y:S01]  /*17ab0*/  BSSY B0, `(.L_x_1190) ;  /* 0x000000e000007945 */ /* 0x000fe20003800000 */
[----:B--2---:R-:W-:-:S13]  /*17ac0*/  ISETP.GE.OR P0, PT, R0, R63, P1 ;  /* 0x0000003f0000720c */ /* 0x004fda0000f06670 */
        /* <DEDUP_REMOVED lines=12> */
.L_x_1191:
[----:B------:R-:W-:Y:S05]  /*17b90*/  BSYNC B0 ;  /* 0x0000000000007941 */ /* 0x000fea0003800000 */
.L_x_1190:
        /* <DEDUP_REMOVED lines=15> */
.L_x_1193:
[----:B------:R-:W-:Y:S05]  /*17c90*/  BSYNC B0 ;  /* 0x0000000000007941 */ /* 0x000fea0003800000 */
.L_x_1192:
        /* <DEDUP_REMOVED lines=15> */
.L_x_1195:
[----:B------:R-:W-:Y:S05]  /*17d90*/  BSYNC B0 ;  /* 0x0000000000007941 */ /* 0x000fea0003800000 */
.L_x_1194:
        /* <DEDUP_REMOVED lines=15> */
.L_x_1197:
[----:B------:R-:W-:Y:S05]  /*17e90*/  BSYNC B0 ;  /* 0x0000000000007941 */ /* 0x000fea0003800000 */
.L_x_1196:
[----:B------:R-:W2:Y:S02]  /*17ea0*/  LDL.LU R0, [R1+0x6c] ;  /* 0x00006c0001007983 */ /* 0x000ea40000300800 */
[----:B--2---:R-:W-:-:S13]  /*17eb0*/  ISETP.GE.OR P0, PT, R0, R63, P1 ;  /* 0x0000003f0000720c */ /* 0x004fda0000f06670 */
[----:B------:R-:W-:Y:S05]  /*17ec0*/  @P0 EXIT ;  /* 0x000000000000094d */ /* 0x000fea0003800000 */
        /* <DEDUP_REMOVED lines=12> */
.L_x_1198:
        /* <DEDUP_REMOVED lines=15> */
.L_x_2129:


//--------------------- .text._ZN5flash16flash_fwd_kernelI23Flash_fwd_kernel_traitsILi64ELi128ELi64ELi4ELb0ELb0EN7cutlass6half_tE19Flash_kernel_traitsILi64ELi128ELi64ELi4ES3_EELb1ELb0ELb0ELb0ELb1ELb1ELb0ELb0EEEvNS_16Flash_fwd_paramsE --------------------------
	.section	.text._ZN5flash16flash_fwd_kernelI23Flash_fwd_kernel_traitsILi64ELi128ELi64ELi4ELb0ELb0EN7cutlass6half_tE19Flash_kernel_traitsILi64ELi128ELi64ELi4ES3_EELb1ELb0ELb0ELb0ELb1ELb1ELb0ELb0EEEvNS_16Flash_fwd_paramsE,"ax",@progbits
	.sectioninfo	@"SHI_REGISTERS=255"
	.align	128
        .global         _ZN5flash16flash_fwd_kernelI23Flash_fwd_kernel_traitsILi64ELi128ELi64ELi4ELb0ELb0EN7cutlass6half_tE19Flash_kernel_traitsILi64ELi128ELi64ELi4ES3_EELb1ELb0ELb0ELb0ELb1ELb1ELb0ELb0EEEvNS_16Flash_fwd_paramsE
        .type           _ZN5flash16flash_fwd_kernelI23Flash_fwd_kernel_traitsILi64ELi128ELi64ELi4ELb0ELb0EN7cutlass6half_tE19Flash_kernel_traitsILi64ELi128ELi64ELi4ES3_EELb1ELb0ELb0ELb0ELb1ELb1ELb0ELb0EEEvNS_16Flash_fwd_paramsE,@function
        .size           _ZN5flash16flash_fwd_kernelI23Flash_fwd_kernel_traitsILi64ELi128ELi64ELi4ELb0ELb0EN7cutlass6half_tE19Flash_kernel_traitsILi64ELi128ELi64ELi4ES3_EELb1ELb0ELb0ELb0ELb1ELb1ELb0ELb0EEEvNS_16Flash_fwd_paramsE,(.L_x_2130 - _ZN5flash16flash_fwd_kernelI23Flash_fwd_kernel_traitsILi64ELi128ELi64ELi4ELb0ELb0EN7cutlass6half_tE19Flash_kernel_traitsILi64ELi128ELi64ELi4ES3_EELb1ELb0ELb0ELb0ELb1ELb1ELb0ELb0EEEvNS_16Flash_fwd_paramsE)
        .other          _ZN5flash16flash_fwd_kernelI23Flash_fwd_kernel_traitsILi64ELi128ELi64ELi4ELb0ELb0EN7cutlass6half_tE19Flash_kernel_traitsILi64ELi128ELi64ELi4ES3_EELb1ELb0ELb0ELb0ELb1ELb1ELb0ELb0EEEvNS_16Flash_fwd_paramsE,@"STO_CUDA_ENTRY STV_DEFAULT"
_ZN5flash16flash_fwd_kernelI23Flash_fwd_kernel_traitsILi64ELi128ELi64ELi4ELb0ELb0EN7cutlass6half_tE19Flash_kernel_traitsILi64ELi128ELi64ELi4ES3_EELb1ELb0ELb0ELb0ELb1ELb1ELb0ELb0EEEvNS_16Flash_fwd_paramsE:
.text._ZN5flash16flash_fwd_kernelI23Flash_fwd_kernel_traitsILi64ELi128ELi64ELi4ELb0ELb0EN7cutlass6half_tE19Flash_kernel_traitsILi64ELi128ELi64ELi4ES3_EELb1ELb0ELb0ELb0ELb1ELb1ELb0ELb0EEEvNS_16Flash_fwd_paramsE:
[----:B------:R-:W-:Y:S02]  /*0000*/  MOV R1, c[0x0][0x28] ;  /* 0x00000a0000017a02 */ /* 0x000fe40000000f00 */
[----:B------:R-:W-:Y:S01]  /*0010*/  ULDC.U8 UR4, c[0x0][0x304] ;  /* 0x0000c10000047ab9 */ /* 0x000fe20000000000 */
[----:B------:R-:W-:Y:S01]  /*0020*/  IMAD.MOV.U32 R0, RZ, RZ, c[0x0][0x2f8] ;  /* 0x0000be00ff007624 */ /* 0x000fe200078e00ff */
[----:B------:R-:W-:Y:S01]  /*0030*/  ISETP.NE.AND P2, PT, RZ, UR4, PT ;  /* 0x00000004ff007c0c */ /* 0x000fe2000bf45270 */
[----:B------:R-:W-:Y:S01]  /*0040*/  IMAD.MOV.U32 R7, RZ, RZ, c[0x0][0x2fc] ;  /* 0x0000bf00ff077624 */ /* 0x000fe200078e00ff */
[----:B------:R-:W-:-:S11]  /*0050*/  ULDC.64 UR8, c[0x0][0x118] ;  /* 0x0000460000087ab9 */ /* 0x000fd60000000a00 */
[----:B------:R-:W-:-:S05]  /*0060*/  @P2 IMAD.MOV.U32 R6, RZ, RZ, R0 ;  /* 0x000000ffff062224 */ /* 0x000fca00078e0000 */
[----:B------:R-:W2:Y:S01]  /*0070*/  @P2 LDG.E.64 R8, [R6.64] ;  /* 0x0000000806082981 */ /* 0x000ea2000c1e1b00 */
[----:B------:R-:W-:Y:S02]  /*0080*/  IMAD.MOV.U32 R214, RZ, RZ, c[0x0][0x2f0] ;  /* 0x0000bc00ffd67624 */ /* 0x000fe400078e00ff */
[----:B------:R-:W-:-:S06]  /*0090*/  IMAD.MOV.U32 R215, RZ, RZ, c[0x0][0x2f4] ;  /* 0x0000bd00ffd77624 */ /* 0x000fcc00078e00ff */
[----:B------:R-:W3:Y:S01]  /*00a0*/  @P2 LDG.E.64 R214, [R214.64] ;  /* 0x00000008d6d62981 */ /* 0x000ee2000c1e1b00 */
[----:B------:R-:W-:Y:S01]  /*00b0*/  ISETP.NE.U32.AND P1, PT, RZ, c[0x0][0x250], PT ;  /* 0x00009400ff007a0c */ /* 0x000fe20003f25070 */
[----:B------:R-:W-:Y:S01]  /*00c0*/  IMAD.MOV.U32 R17, RZ, RZ, RZ ;  /* 0x000000ffff117224 */ /* 0x000fe200078e00ff */
[----:B------:R-:W-:Y:S01]  /*00d0*/  ISETP.NE.U32.AND P4, PT, RZ, c[0x0][0x258], PT ;  /* 0x00009600ff007a0c */ /* 0x000fe20003f85070 */
[----:B------:R-:W1:Y:S01]  /*00e0*/  S2R R120, SR_CTAID.X ;  /* 0x0000000000787919 */ /* 0x000e620000002500 */
[----:B------:R-:W-:Y:S02]  /*00f0*/  ISETP.NE.AND.EX P1, PT, RZ, c[0x0][0x254], PT, P1 ;  /* 0x00009500ff007a0c */ /* 0x000fe40003f25310 */
[----:B------:R-:W-:Y:S01]  /*0100*/  ISETP.NE.AND.EX P4, PT, RZ, c[0x0][0x25c], PT, P4 ;  /* 0x00009700ff007a0c */ /* 0x000fe20003f85340 */
[----:B------:R-:W4:Y:S04]  /*0110*/  S2R R14, SR_CTAID.Y ;  /* 0x00000000000e7919 */ /* 0x000f280000002600 */
[----:B------:R-:W1:Y:S04]  /*0120*/  S2R R15, SR_CTAID.Z ;  /* 0x00000000000f7919 */ /* 0x000e680000002700 */
[----:B------:R-:W5:Y:S02]  /*0130*/  S2R R19, SR_TID.X ;  /* 0x0000000000137919 */ /* 0x000f640000002100 */
[----:B------:R-:W-:-:S02]  /*0140*/  @P1 IMAD.MOV.U32 R5, RZ, RZ, 0x4 ;  /* 0x00000004ff051424 */ /* 0x000fc400078e00ff */
[----:B------:R-:W-:Y:S02]  /*0150*/  @P4 IMAD.MOV.U32 R3, RZ, RZ, 0x4 ;  /* 0x00000004ff034424 */ /* 0x000fe400078e00ff */
[----:B----4-:R-:W-:Y:S01]  /*0160*/  @P1 IMAD.WIDE R12, R14, R5, c[0x0][0x250] ;  /* 0x000094000e0c1625 */ /* 0x010fe200078e0205 */
[----:B-1----:R-:W-:-:S03]  /*0170*/  LOP3.LUT R2, R15, R120, R14, 0xfe, !PT ;  /* 0x000000780f027212 */ /* 0x002fc600078efe0e */
[----:B------:R-:W-:Y:S01]  /*0180*/  @P4 IMAD.WIDE R22, R14, R3, c[0x0][0x258] ;  /* 0x000096000e164625 */ /* 0x000fe200078e0203 */
[----:B-----5:R-:W-:-:S13]  /*0190*/  LOP3.LUT P3, RZ, R2, R19, RZ, 0xfc, !PT ;  /* 0x0000001302ff7212 */ /* 0x020fda000786fcff */
[----:B------:R-:W-:Y:S02]  /*01a0*/  @!P3 IMAD.MOV.U32 R10, RZ, RZ, c[0x0][0x308] ;  /* 0x0000c200ff0ab624 */ /* 0x000fe400078e00ff */
[----:B------:R-:W-:Y:S01]  /*01b0*/  @!P3 IMAD.MOV.U32 R11, RZ, RZ, c[0x0][0x30c] ;  /* 0x0000c300ff0bb624 */ /* 0x000fe200078e00ff */
[----:B--2---:R-:W-:-:S05]  /*01c0*/  @P2 IADD3 R0, P0, R8, c[0x0][0x300], RZ ;  /* 0x0000c00008002a10 */ /* 0x004fca0007f1e0ff */
[----:B------:R-:W-:Y:S02]  /*01d0*/  @P2 IMAD.X R7, RZ, RZ, R9, P0 ;  /* 0x000000ffff072224 */ /* 0x000fe400000e0609 */
[----:B------:R-:W-:Y:S02]  /*01e0*/  @!P3 IMAD.MOV.U32 R20, RZ, RZ, R0 ;  /* 0x000000ffff14b224 */ /* 0x000fe400078e0000 */
[----:B------:R-:W-:Y:S01]  /*01f0*/  @!P3 IMAD.MOV.U32 R21, RZ, RZ, R7 ;  /* 0x000000ffff15b224 */ /* 0x000fe200078e0007 */
[----:B---3--:R1:W-:Y:S04]  /*0200*/  @!P3 STG.E.64 [R10.64], R214 ;  /* 0x000000d60a00b986 */ /* 0x0083e8000c101b08 */
[----:B------:R1:W-:Y:S04]  /*0210*/  @!P3 STG.E.64 [R10.64+0x8], R20 ;  /* 0x000008140a00b986 */ /* 0x0003e8000c101b08 */
[----:B------:R-:W2:Y:S04]  /*0220*/  @P1 LDG.E R17, [R12.64] ;  /* 0x000000080c111981 */ /* 0x000ea8000c1e1900 */
[----:B------:R-:W2:Y:S01]  /*0230*/  @P4 LDG.E R6, [R22.64] ;  /* 0x0000000816064981 */ /* 0x000ea2000c1e1900 */
[----:B------:R-:W-:Y:S01]  /*0240*/  SHF.R.S32.HI R2, RZ, 0x1f, R19 ;  /* 0x0000001fff027819 */ /* 0x000fe20000011413 */
[----:B------:R-:W-:Y:S01]  /*0250*/  IMAD.SHL.U32 R3, R120, 0x80, RZ ;  /* 0x0000008078037824 */ /* 0x000fe200078e00ff */
[----:B------:R-:W-:Y:S01]  /*0260*/  @!P4 ISETP.NE.U32.AND P3, PT, RZ, c[0x0][0x268], PT ;  /* 0x00009a00ff00ca0c */ /* 0x000fe20003f65070 */
[----:B------:R-:W-:Y:S01]  /*0270*/  IMAD R4, R14, c[0x0][0x1c0], R15 ;  /* 0x000070000e047a24 */ /* 0x000fe200078e020f */
[----:B------:R-:W-:-:S02]  /*0280*/  LEA.HI R121, R2, R19, RZ, 0x5 ;  /* 0x0000001302797211 */ /* 0x000fc400078f28ff */
[----:B------:R-:W-:Y:S01]  /*0290*/  ISETP.GE.AND P2, PT, R3, c[0x0][0x214], PT ;  /* 0x0000850003007a0c */ /* 0x000fe20003f46270 */
[----:B------:R-:W-:Y:S01]  /*02a0*/  IMAD.SHL.U32 R4, R4, 0x20, RZ ;  /* 0x0000002004047824 */ /* 0x000fe200078e00ff */
[----:B------:R-:W-:Y:S02]  /*02b0*/  LOP3.LUT R8, R121, 0xffffffe0, RZ, 0xc0, !PT ;  /* 0xffffffe079087812 */ /* 0x000fe400078ec0ff */
[----:B------:R-:W-:-:S03]  /*02c0*/  @!P4 ISETP.NE.AND.EX P3, PT, RZ, c[0x0][0x26c], PT, P3 ;  /* 0x00009b00ff00ca0c */ /* 0x000fc60003f65330 */
[----:B------:R-:W-:-:S05]  /*02d0*/  IMAD.IADD R197, R19, 0x1, -R8 ;  /* 0x0000000113c57824 */ /* 0x000fca00078e0a08 */
[--C-:B------:R-:W-:Y:S02]  /*02e0*/  IADD3 R5, P1, P0, R4, R0, R197.reuse ;  /* 0x0000000004057210 */ /* 0x100fe4000783e0c5 */
[----:B------:R-:W-:Y:S02]  /*02f0*/  SHF.R.S32.HI R4, RZ, 0x1f, R4 ;  /* 0x0000001fff047819 */ /* 0x000fe40000011404 */
[----:B------:R-:W-:Y:S02]  /*0300*/  @!P4 SEL R0, RZ, c[0x0][0x21c], !P3 ;  /* 0x00008700ff00ca07 */ /* 0x000fe40005800000 */
[----:B------:R-:W-:-:S04]  /*0310*/  SHF.R.S32.HI R3, RZ, 0x1f, R197 ;  /* 0x0000001fff037819 */ /* 0x000fc800000114c5 */
[----:B------:R-:W-:Y:S01]  /*0320*/  IADD3.X R7, R4, R7, R3, P1, P0 ;  /* 0x0000000704077210 */ /* 0x000fe20000fe0403 */
[--C-:B--2---:R-:W-:Y:S01]  /*0330*/  @P4 IMAD.IADD R123, R6, 0x1, -R17.reuse ;  /* 0x00000001067b4824 */ /* 0x104fe200078e0a11 */
[----:B------:R-:W-:Y:S01]  /*0340*/  @!P4 IADD3 R123, R0, c[0x0][0x218], -R17 ;  /* 0x00008600007bca10 */ /* 0x000fe20007ffe811 */
[----:B------:R-:W-:Y:S06]  /*0350*/  @P2 EXIT ;  /* 0x000000000000294d */ /* 0x000fec0003800000 */
[----:B-1----:R-:W-:Y:S01]  /*0360*/  IABS R9, c[0x0][0x1c8] ;  /* 0x0000720000097a13 */ /* 0x002fe20000000000 */
[----:B------:R-:W-:Y:S01]  /*0370*/  ULDC.64 UR4, c[0x0][0x190] ;  /* 0x0000640000047ab9 */ /* 0x000fe20000000a00 */
[CC--:B------:R-:W-:Y:S01]  /*0380*/  LEA.HI R4, R2.reuse, R19.reuse, RZ, 0x3 ;  /* 0x0000001302047211 */ /* 0x0c0fe200078f18ff */
[----:B------:R-:W-:Y:S01]  /*0390*/  USHF.L.U32 UR7, UR4, 0x5, URZ ;  /* 0x0000000504077899 */ /* 0x000fe2000800063f */
[----:B------:R-:W1:Y:S01]  /*03a0*/  I2F.RP R28, R9 ;  /* 0x00000009001c7306 */ /* 0x000e620000209400 */
[----:B------:R-:W-:Y:S01]  /*03b0*/  LEA.HI R11, R2, R19, RZ, 0x6 ;  /* 0x00000013020b7211 */ /* 0x000fe200078f30ff */
[----:B------:R-:W-:Y:S01]  /*03c0*/  UMOV UR6, 0x5 ;  /* 0x0000000500067882 */ /* 0x000fe20000000000 */
[----:B------:R-:W-:Y:S01]  /*03d0*/  SHF.R.S32.HI R26, RZ, 0x3, R4 ;  /* 0x00000003ff1a7819 */ /* 0x000fe20000011404 */
[----:B------:R-:W-:Y:S01]  /*03e0*/  USHF.L.U64.HI UR12, UR4, UR6, UR5 ;  /* 0x00000006040c7299 */ /* 0x000fe20008010205 */
[----:B------:R-:W-:Y:S01]  /*03f0*/  LOP3.LUT R96, R4, 0xfffffff8, RZ, 0xc0, !PT ;  /* 0xfffffff804607812 */ /* 0x000fe200078ec0ff */
[----:B------:R-:W-:Y:S01]  /*0400*/  IMAD.SHL.U32 R11, R11, 0x8, RZ ;  /* 0x000000080b0b7824 */ /* 0x000fe200078e00ff */
[----:B------:R-:W-:Y:S01]  /*0410*/  SHF.R.S32.HI R27, RZ, 0x1f, R26 ;  /* 0x0000001fff1b7819 */ /* 0x000fe2000001141a */
[C---:B------:R-:W-:Y:S01]  /*0420*/  IMAD.SHL.U32 R13, R26.reuse, 0x40, RZ ;  /* 0x000000401a0d7824 */ /* 0x040fe200078e00ff */
[----:B------:R-:W-:Y:S01]  /*0430*/  IADD3 R20, P0, R26, R17, RZ ;  /* 0x000000111a147210 */ /* 0x000fe20007f1e0ff */
[----:B------:R-:W-:Y:S01]  /*0440*/  IMAD.IADD R96, R19, 0x1, -R96 ;  /* 0x0000000113607824 */ /* 0x000fe200078e0a60 */
[----:B------:R-:W-:Y:S01]  /*0450*/  LOP3.LUT R0, R15, c[0x0][0x1c8], RZ, 0x3c, !PT ;  /* 0x000072000f007a12 */ /* 0x000fe200078e3cff */
[----:B------:R-:W-:Y:S01]  /*0460*/  UMOV UR10, 0x6 ;  /* 0x00000006000a7882 */ /* 0x000fe20000000000 */
[----:B------:R-:W-:Y:S01]  /*0470*/  LOP3.LUT R13, R13, 0x1c0, RZ, 0xc0, !PT ;  /* 0x000001c00d0d7812 */ /* 0x000fe200078ec0ff */
[----:B------:R-:W-:Y:S01]  /*0480*/  IMAD.SHL.U32 R24, R96, 0x8, RZ ;  /* 0x0000000860187824 */ /* 0x000fe200078e00ff */
[----:B------:R-:W-:Y:S01]  /*0490*/  LEA.HI.X.SX32 R17, R17, R27, 0x1, P0 ;  /* 0x0000001b11117211 */ /* 0x000fe200000f0eff */
[----:B-1----:R-:W1:Y:S01]  /*04a0*/  MUFU.RCP R28, R28 ;  /* 0x0000001c001c7308 */ /* 0x002e620000001000 */
[----:B------:R-:W-:Y:S01]  /*04b0*/  SHF.R.U32.HI R196, RZ, 0x3, R13 ;  /* 0x00000003ffc47819 */ /* 0x000fe2000001160d */
[----:B------:R-:W-:Y:S01]  /*04c0*/  IMAD.WIDE R26, R120, 0x80, R26 ;  /* 0x00000080781a7825 */ /* 0x000fe200078e021a */
[--C-:B------:R-:W-:Y:S01]  /*04d0*/  LOP3.LUT R13, R13, 0x38, R24.reuse, 0xf8, !PT ;  /* 0x000000380d0d7812 */ /* 0x100fe200078ef818 */
[----:B------:R-:W-:Y:S01]  /*04e0*/  ULDC.64 UR4, c[0x0][0x198] ;  /* 0x0000660000047ab9 */ /* 0x000fe20000000a00 */
[----:B------:R-:W-:Y:S01]  /*04f0*/  IADD3 R3, R123, 0x3f, RZ ;  /* 0x0000003f7b037810 */ /* 0x000fe20007ffe0ff */
[----:B------:R-:W-:Y:S01]  /*0500*/  USHF.L.U64.HI UR10, UR4, UR10, UR5 ;  /* 0x0000000a040a7299 */ /* 0x000fe20008010205 */
[----:B------:R-:W-:Y:S01]  /*0510*/  LOP3.LUT R196, R13, R196, RZ, 0x3c, !PT ;  /* 0x000000c40dc47212 */ /* 0x000fe200078e3cff */
[----:B------:R-:W-:Y:S01]  /*0520*/  USHF.L.U32 UR11, UR4, 0x6, URZ ;  /* 0x00000006040b7899 */ /* 0x000fe2000800063f */
[----:B------:R-:W-:Y:S01]  /*0530*/  SHF.R.S32.HI R6, RZ, 0x1f, R3 ;  /* 0x0000001fff067819 */ /* 0x000fe20000011403 */
[----:B------:R-:W-:Y:S01]  /*0540*/  USHF.L.U64.HI UR13, UR4, UR6, UR5 ;  /* 0x00000006040d7299 */ /* 0x000fe20008010205 */
[----:B------:R-:W-:Y:S01]  /*0550*/  LOP3.LUT R196, R196, 0x7ffffe00, R11, 0xf8, !PT ;  /* 0x7ffffe00c4c47812 */ /* 0x000fe200078ef80b */
[C---:B------:R-:W-:Y:S01]  /*0560*/  IMAD R11, R17.reuse, c[0x0][0x198], RZ ;  /* 0x00006600110b7a24 */ /* 0x040fe200078e02ff */
[----:B------:R-:W-:Y:S01]  /*0570*/  ISETP.GE.AND P1, PT, R0, RZ, PT ;  /* 0x000000ff0000720c */ /* 0x000fe20003f26270 */
[----:B------:R-:W-:Y:S01]  /*0580*/  IMAD R17, R17, c[0x0][0x1a0], RZ ;  /* 0x0000680011117a24 */ /* 0x000fe200078e02ff */
[----:B------:R-:W-:Y:S01]  /*0590*/  LEA.HI R0, R2, R19, RZ, 0x4 ;  /* 0x0000001302007211 */ /* 0x000fe200078f20ff */
[----:B------:R-:W-:Y:S01]  /*05a0*/  IMAD R11, R20, c[0x0][0x19c], R11 ;  /* 0x00006700140b7a24 */ /* 0x000fe200078e020b */
[----:B-1----:R-:W-:Y:S01]  /*05b0*/  IADD3 R28, R28, 0xffffffe, RZ ;  /* 0x0ffffffe1c1c7810 */ /* 0x002fe20007ffe0ff */
[----:B------:R-:W-:Y:S01]  /*05c0*/  IMAD R10, R20, c[0x0][0x1a4], R17 ;  /* 0x00006900140a7a24 */ /* 0x000fe200078e0211 */
[----:B------:R-:W-:Y:S01]  /*05d0*/  LEA.HI R6, R6, R3, RZ, 0x6 ;  /* 0x0000000306067211 */ /* 0x000fe200078f30ff */
[----:B------:R-:W-:Y:S01]  /*05e0*/  IMAD.SHL.U32 R196, R196, 0x2, RZ ;  /* 0x00000002c4c47824 */ /* 0x000fe200078e00ff */
[----:B------:R-:W1:Y:S01]  /*05f0*/  F2I.FTZ.U32.TRUNC.NTZ R29, R28 ;  /* 0x0000001c001d7305 */ /* 0x000e62000021f000 */
[----:B------:R-:W-:Y:S01]  /*0600*/  SHF.R.S32.HI R25, RZ, 0x1f, R24 ;  /* 0x0000001fff197819 */ /* 0x000fe20000011418 */
[----:B------:R-:W2:Y:S01]  /*0610*/  LDC.U8 R217, c[0x0][0x2d8] ;  /* 0x0000b600ffd97b82 */ /* 0x000ea20000000000 */
[----:B------:R-:W-:-:S02]  /*0620*/  SHF.R.S32.HI R3, RZ, 0x4, R0 ;  /* 0x00000004ff037819 */ /* 0x000fc40000011400 */
[----:B------:R-:W-:Y:S01]  /*0630*/  IABS R8, R15 ;  /* 0x0000000f00087213 */ /* 0x000fe20000000000 */
[--C-:B------:R-:W-:Y:S01]  /*0640*/  IMAD.WIDE.U32 R22, R20, c[0x0][0x198], R24.reuse ;  /* 0x0000660014167a25 */ /* 0x100fe200078e0018 */
[C---:B------:R-:W-:Y:S02]  /*0650*/  LOP3.LUT R2, R0.reuse, 0xfffffff0, RZ, 0xc0, !PT ;  /* 0xfffffff000027812 */ /* 0x040fe400078ec0ff */
[----:B------:R-:W-:Y:S01]  /*0660*/  LEA.HI R0, R0, R3, RZ, 0x1 ;  /* 0x0000000300007211 */ /* 0x000fe200078f08ff */
[----:B------:R-:W-:Y:S01]  /*0670*/  IMAD.WIDE.U32 R20, R20, c[0x0][0x1a0], R24 ;  /* 0x0000680014147a25 */ /* 0x000fe200078e0018 */
[----:B------:R-:W-:Y:S02]  /*0680*/  SHF.R.S32.HI R13, RZ, 0x1f, R14 ;  /* 0x0000001fff0d7819 */ /* 0x000fe4000001140e */
[----:B------:R-:W-:Y:S01]  /*0690*/  LOP3.LUT R0, R0, 0xfffffffe, RZ, 0xc0, !PT ;  /* 0xfffffffe00007812 */ /* 0x000fe200078ec0ff */
[----:B------:R-:W-:Y:S01]  /*06a0*/  IMAD.IADD R21, R21, 0x1, R10 ;  /* 0x0000000115157824 */ /* 0x000fe200078e020a */
[----:B------:R-:W-:Y:S01]  /*06b0*/  SHF.R.S32.HI R6, RZ, 0x6, R6 ;  /* 0x00000006ff067819 */ /* 0x000fe20000011406 */
[----:B-1----:R-:W-:Y:S01]  /*06c0*/  IMAD.MOV R16, RZ, RZ, -R29 ;  /* 0x000000ffff107224 */ /* 0x002fe200078e0a1d */
[----:B------:R-:W-:Y:S01]  /*06d0*/  SHF.R.S32.HI R121, RZ, 0x5, R121 ;  /* 0x00000005ff797819 */ /* 0x000fe20000011479 */
[----:B------:R-:W-:-:S02]  /*06e0*/  IMAD.MOV.U32 R28, RZ, RZ, RZ ;  /* 0x000000ffff1c7224 */ /* 0x000fc400078e00ff */
[----:B------:R-:W-:Y:S02]  /*06f0*/  IMAD R17, R16, R9, RZ ;  /* 0x0000000910117224 */ /* 0x000fe400078e02ff */
[----:B------:R-:W-:Y:S02]  /*0700*/  IMAD.IADD R0, R3, 0x1, -R0 ;  /* 0x0000000103007824 */ /* 0x000fe400078e0a00 */
[----:B------:R-:W-:-:S04]  /*0710*/  IMAD.HI.U32 R17, R29, R17, R28 ;  /* 0x000000111d117227 */ /* 0x000fc800078e001c */
[----:B------:R-:W-:Y:S02]  /*0720*/  IMAD R3, R13, c[0x0][0x178], RZ ;  /* 0x00005e000d037a24 */ /* 0x000fe400078e02ff */
[----:B------:R-:W-:-:S04]  /*0730*/  IMAD.HI.U32 R17, R17, R8, RZ ;  /* 0x0000000811117227 */ /* 0x000fc800078e00ff */
[----:B------:R-:W-:Y:S02]  /*0740*/  IMAD.MOV R10, RZ, RZ, -R17 ;  /* 0x000000ffff0a7224 */ /* 0x000fe400078e0a11 */
[----:B------:R-:W-:Y:S01]  /*0750*/  IMAD.IADD R23, R23, 0x1, R11 ;  /* 0x0000000117177824 */ /* 0x000fe200078e020b */
[----:B------:R-:W-:Y:S01]  /*0760*/  SHF.R.S32.HI R11, RZ, 0x1f, R15 ;  /* 0x0000001fff0b7819 */ /* 0x000fe2000001140f */
[C---:B------:R-:W-:Y:S02]  /*0770*/  IMAD R8, R9.reuse, R10, R8 ;  /* 0x0000000a09087224 */ /* 0x040fe400078e0208 */
[C---:B------:R-:W-:Y:S02]  /*0780*/  IMAD R12, R14.reuse, c[0x0][0x17c], R3 ;  /* 0x00005f000e0c7a24 */ /* 0x040fe400078e0203 */
[----:B------:R-:W-:Y:S01]  /*0790*/  IMAD.WIDE.U32 R24, R14, c[0x0][0x178], R24 ;  /* 0x00005e000e187a25 */ /* 0x000fe200078e0018 */
[----:B------:R-:W-:-:S03]  /*07a0*/  ISETP.GT.U32.AND P2, PT, R9, R8, PT ;  /* 0x000000080900720c */ /* 0x000fc60003f44070 */
[----:B------:R-:W-:Y:S02]  /*07b0*/  IMAD.IADD R25, R25, 0x1, R12 ;  /* 0x0000000119197824 */ /* 0x000fe400078e020c */
[----:B------:R-:W-:Y:S02]  /*07c0*/  IMAD R12, R11, c[0x0][0x1a8], RZ ;  /* 0x00006a000b0c7a24 */ /* 0x000fe400078e02ff */
[----:B------:R-:W-:-:S04]  /*07d0*/  IMAD.WIDE.U32 R24, R15, c[0x0][0x1a8], R24 ;  /* 0x00006a000f187a25 */ /* 0x000fc800078e0018 */
[----:B------:R-:W-:Y:S02]  /*07e0*/  IMAD R12, R15, c[0x0][0x1ac], R12 ;  /* 0x00006b000f0c7a24 */ /* 0x000fe400078e020c */
[----:B------:R-:W-:Y:S01]  /*07f0*/  IMAD R10, R27, c[0x0][0x190], RZ ;  /* 0x000064001b0a7a24 */ /* 0x000fe200078e02ff */
[----:B------:R-:W-:Y:S01]  /*0800*/  @!P2 IADD3 R17, R17, 0x1, RZ ;  /* 0x000000011111a810 */ /* 0x000fe20007ffe0ff */
[----:B------:R-:W-:Y:S02]  /*0810*/  IMAD.IADD R25, R25, 0x1, R12 ;  /* 0x0000000119197824 */ /* 0x000fe400078e020c */
[----:B------:R-:W-:Y:S01]  /*0820*/  @!P2 IMAD.IADD R8, R8, 0x1, -R9 ;  /* 0x000000010808a824 */ /* 0x000fe200078e0a09 */
[----:B------:R-:W-:Y:S01]  /*0830*/  ISETP.NE.AND P2, PT, RZ, c[0x0][0x1c8], PT ;  /* 0x00007200ff007a0c */ /* 0x000fe20003f45270 */
[C---:B------:R-:W-:Y:S02]  /*0840*/  IMAD R11, R13.reuse, c[0x0][0x180], RZ ;  /* 0x000060000d0b7a24 */ /* 0x040fe400078e02ff */
[----:B------:R-:W-:Y:S01]  /*0850*/  IMAD R13, R13, c[0x0][0x188], RZ ;  /* 0x000062000d0d7a24 */ /* 0x000fe200078e02ff */
[----:B------:R-:W-:Y:S01]  /*0860*/  ISETP.GE.U32.AND P3, PT, R8, R9, PT ;  /* 0x000000090800720c */ /* 0x000fe20003f66070 */
[----:B------:R-:W-:-:S02]  /*0870*/  IMAD R10, R26, c[0x0][0x194], R10 ;  /* 0x000065001a0a7a24 */ /* 0x000fc400078e020a */
[----:B------:R-:W-:-:S04]  /*0880*/  IMAD.WIDE.U32 R24, R26, c[0x0][0x190], R24 ;  /* 0x000064001a187a25 */ /* 0x000fc800078e0018 */
[----:B------:R-:W-:Y:S01]  /*0890*/  IMAD R13, R14, c[0x0][0x18c], R13 ;  /* 0x000063000e0d7a24 */ /* 0x000fe200078e020d */
[----:B------:R-:W-:Y:S01]  /*08a0*/  LEA R12, P0, R24, c[0x0][0x160], 0x1 ;  /* 0x00005800180c7a11 */ /* 0x000fe200078008ff */
[----:B------:R-:W-:-:S04]  /*08b0*/  IMAD.WIDE.U32 R198, R14, c[0x0][0x188], R20 ;  /* 0x000062000ec67a25 */ /* 0x000fc800078e0014 */
[----:B------:R-:W-:Y:S01]  /*08c0*/  IMAD.IADD R10, R25, 0x1, R10 ;  /* 0x00000001190a7824 */ /* 0x000fe200078e020a */
[----:B------:R-:W-:Y:S01]  /*08d0*/  @P3 IADD3 R17, R17, 0x1, RZ ;  /* 0x0000000111113810 */ /* 0x000fe20007ffe0ff */
[----:B------:R-:W-:Y:S02]  /*08e0*/  IMAD.IADD R199, R199, 0x1, R13 ;  /* 0x00000001c7c77824 */ /* 0x000fe400078e020d */
[----:B------:R-:W-:Y:S01]  /*08f0*/  IMAD R11, R14, c[0x0][0x184], R11 ;  /* 0x000061000e0b7a24 */ /* 0x000fe200078e020b */
[----:B------:R-:W-:Y:S01]  /*0900*/  LEA.HI.X R13, R24, c[0x0][0x164], R10, 0x1, P0 ;  /* 0x00005900180d7a11 */ /* 0x000fe200000f0c0a */
[----:B------:R-:W-:Y:S01]  /*0910*/  IMAD.WIDE.U32 R200, R14, c[0x0][0x180], R22 ;  /* 0x000060000ec87a25 */ /* 0x000fe200078e0016 */
[----:B------:R-:W-:-:S03]  /*0920*/  IADD3 R10, P0, R12, UR7, RZ ;  /* 0x000000070c0a7c10 */ /* 0x000fc6000ff1e0ff */
[----:B------:R-:W-:Y:S01]  /*0930*/  IMAD.IADD R201, R201, 0x1, R11 ;  /* 0x00000001c9c97824 */ /* 0x000fe200078e020b */
[----:B------:R-:W-:Y:S01]  /*0940*/  IADD3.X R11, R13, UR12, RZ, P0, !PT ;  /* 0x0000000c0d0b7c10 */ /* 0x000fe200087fe4ff */
[----:B------:R-:W-:Y:S01]  /*0950*/  @!P1 IMAD.MOV R17, RZ, RZ, -R17 ;  /* 0x000000ffff119224 */ /* 0x000fe200078e0a11 */
[----:B------:R-:W-:Y:S01]  /*0960*/  IADD3 R8, P0, R10, UR7, RZ ;  /* 0x000000070a087c10 */ /* 0x000fe2000ff1e0ff */
[----:B------:R-:W-:Y:S01]  /*0970*/  IMAD.IADD R19, R19, 0x1, -R2 ;  /* 0x0000000113137824 */ /* 0x000fe200078e0a02 */
[----:B------:R-:W-:Y:S01]  /*0980*/  @!P2 LOP3.LUT R17, RZ, c[0x0][0x1c8], RZ, 0x33, !PT ;  /* 0x00007200ff11aa12 */ /* 0x000fe200078e33ff */
[----:B------:R1:W-:Y:S01]  /*0990*/  LDGSTS.E.BYPASS.LTC128B.128 [R196], [R12.64] ;  /* 0x000000000cc47fae */ /* 0x0003e2000b901d48 */
[----:B------:R-:W-:Y:S02]  /*09a0*/  IADD3.X R9, R11, UR12, RZ, P0, !PT ;  /* 0x0000000c0b097c10 */ /* 0x000fe400087fe4ff */
[----:B------:R-:W-:Y:S01]  /*09b0*/  IADD3 R14, P0, R8, UR7, RZ ;  /* 0x00000007080e7c10 */ /* 0x000fe2000ff1e0ff */
[----:B------:R3:W-:Y:S01]  /*09c0*/  LDGSTS.E.BYPASS.LTC128B.128 [R196+0x800], [R10.64] ;  /* 0x008000000ac47fae */ /* 0x0007e2000b901d48 */
[----:B------:R-:W-:Y:S01]  /*09d0*/  SHF.R.S32.HI R2, RZ, 0x1f, R19 ;  /* 0x0000001fff027819 */ /* 0x000fe20000011413 */
[----:B------:R-:W-:Y:S01]  /*09e0*/  IMAD.WIDE.U32 R200, R17, c[0x0][0x1b0], R200 ;  /* 0x00006c0011c87a25 */ /* 0x000fe200078e00c8 */
[----:B------:R-:W-:Y:S01]  /*09f0*/  IADD3.X R15, R9, UR12, RZ, P0, !PT ;  /* 0x0000000c090f7c10 */ /* 0x000fe200087fe4ff */
[----:B------:R4:W-:Y:S01]  /*0a00*/  LDGSTS.E.BYPASS.LTC128B.128 [R196+0x1000], [R8.64] ;  /* 0x0100000008c47fae */ /* 0x0009e2000b901d48 */
[----:B------:R-:W-:Y:S01]  /*0a10*/  IADD3 R20, P0, R14, UR7, RZ ;  /* 0x000000070e147c10 */ /* 0x000fe2000ff1e0ff */
[----:B------:R-:W-:Y:S01]  /*0a20*/  IMAD.MOV.U32 R212, RZ, RZ, R200 ;  /* 0x000000ffffd47224 */ /* 0x000fe200078e00c8 */
[----:B------:R-:W-:Y:S01]  /*0a30*/  LEA.HI R3, R2, R19, RZ, 0x3 ;  /* 0x0000001302037211 */ /* 0x000fe200078f18ff */
[----:B------:R5:W-:Y:S01]  /*0a40*/  LDGSTS.E.BYPASS.LTC128B.128 [R196+0x1800], [R14.64] ;  /* 0x018000000ec47fae */ /* 0x000be2000b901d48 */
[----:B------:R-:W-:Y:S01]  /*0a50*/  IADD3.X R21, R15, UR12, RZ, P0, !PT ;  /* 0x0000000c0f157c10 */ /* 0x000fe200087fe4ff */
[----:B------:R-:W-:Y:S01]  /*0a60*/  IMAD.WIDE.U32 R198, R17, c[0x0][0x1b8], R198 ;  /* 0x00006e0011c67a25 */ /* 0x000fe200078e00c6 */
[----:B------:R-:W-:-:S02]  /*0a70*/  LOP3.LUT R2, R3, 0xfffffff8, RZ, 0xc0, !PT ;  /* 0xfffffff803027812 */ /* 0x000fc400078ec0ff */
[----:B------:R-:W-:Y:S01]  /*0a80*/  IADD3 R18, P0, R20, UR7, RZ ;  /* 0x0000000714127c10 */ /* 0x000fe2000ff1e0ff */
[----:B------:R2:W-:Y:S01]  /*0a90*/  LDGSTS.E.BYPASS.LTC128B.128 [R196+0x2000], [R20.64] ;  /* 0x0200000014c47fae */ /* 0x0005e2000b901d48 */
[----:B------:R-:W-:Y:S02]  /*0aa0*/  IMAD.SHL.U32 R122, R3, 0x40, RZ ;  /* 0x00000040037a7824 */ /* 0x000fe400078e00ff */
[----:B------:R-:W-:Y:S01]  /*0ab0*/  IMAD.IADD R2, R19, 0x1, -R2 ;  /* 0x0000000113027824 */ /* 0x000fe200078e0a02 */
[----:B------:R-:W-:Y:S02]  /*0ac0*/  IADD3.X R19, R21, UR12, RZ, P0, !PT ;  /* 0x0000000c15137c10 */ /* 0x000fe400087fe4ff */
[----:B------:R-:W-:Y:S02]  /*0ad0*/  LOP3.LUT R122, R122, 0xfffffe00, RZ, 0xc0, !PT ;  /* 0xfffffe007a7a7812 */ /* 0x000fe400078ec0ff */
[----:B-1----:R-:W-:Y:S01]  /*0ae0*/  IADD3 R12, P0, R18, UR7, RZ ;  /* 0x00000007120c7c10 */ /* 0x002fe2000ff1e0ff */
[----:B------:R1:W-:Y:S02]  /*0af0*/  LDGSTS.E.BYPASS.LTC128B.128 [R196+0x2800], [R18.64] ;  /* 0x0280000012c47fae */ /* 0x0003e4000b901d48 */
[----:B------:R-:W-:Y:S01]  /*0b00*/  IMAD R194, R121, 0x400, R122 ;  /* 0x0000040079c27824 */ /* 0x000fe200078e027a */
[----:B---3--:R-:W-:-:S02]  /*0b10*/  SHF.R.S32.HI R10, RZ, 0x1f, R17 ;  /* 0x0000001fff0a7819 */ /* 0x008fc40000011411 */
[----:B------:R-:W-:Y:S02]  /*0b20*/  IADD3 R11, R6, -0x1, RZ ;  /* 0xffffffff060b7810 */ /* 0x000fe40007ffe0ff */
[----:B------:R-:W-:Y:S02]  /*0b30*/  IADD3.X R13, R19, UR12, RZ, P0, !PT ;  /* 0x0000000c130d7c10 */ /* 0x000fe400087fe4ff */
[----:B----4-:R-:W-:Y:S01]  /*0b40*/  SHF.R.S32.HI R8, RZ, 0x1f, R11 ;  /* 0x0000001fff087819 */ /* 0x010fe2000001140b */
[----:B------:R-:W-:Y:S02]  /*0b50*/  IMAD R9, R11, UR10, RZ ;  /* 0x0000000a0b097c24 */ /* 0x000fe4000f8e02ff */
[----:B-----5:R-:W-:Y:S01]  /*0b60*/  IMAD R14, R10, c[0x0][0x1b0], RZ ;  /* 0x00006c000a0e7a24 */ /* 0x020fe200078e02ff */
[----:B------:R3:W-:Y:S01]  /*0b70*/  LDGSTS.E.BYPASS.LTC128B.128 [R196+0x3000], [R12.64] ;  /* 0x030000000cc47fae */ /* 0x0007e2000b901d48 */
[----:B------:R-:W-:Y:S02]  /*0b80*/  IMAD R9, R8, UR11, R9 ;  /* 0x0000000b08097c24 */ /* 0x000fe4000f8e0209 */
[----:B------:R-:W-:Y:S01]  /*0b90*/  IMAD R213, R17, c[0x0][0x1b4], R14 ;  /* 0x00006d0011d57a24 */ /* 0x000fe200078e020e */
[----:B--2---:R-:W-:Y:S01]  /*0ba0*/  IADD3 R20, P1, R12, UR7, RZ ;  /* 0x000000070c147c10 */ /* 0x004fe2000ff3e0ff */
[----:B------:R-:W-:Y:S01]  /*0bb0*/  IMAD R8, R8, c[0x0][0x1a0], RZ ;  /* 0x0000680008087a24 */ /* 0x000fe200078e02ff */
[----:B------:R-:W-:Y:S01]  /*0bc0*/  USHF.L.U32 UR7, UR4, 0x5, URZ ;  /* 0x0000000504077899 */ /* 0x000fe2000800063f */
[----:B------:R-:W-:Y:S01]  /*0bd0*/  IMAD.IADD R213, R201, 0x1, R213 ;  /* 0x00000001c9d57824 */ /* 0x000fe200078e02d5 */
[----:B------:R-:W-:Y:S01]  /*0be0*/  IADD3.X R21, R13, UR12, RZ, P1, !PT ;  /* 0x0000000c0d157c10 */ /* 0x000fe20008ffe4ff */
[----:B------:R-:W-:Y:S01]  /*0bf0*/  IMAD R10, R10, c[0x0][0x1b8], RZ ;  /* 0x00006e000a0a7a24 */ /* 0x000fe200078e02ff */
[----:B------:R-:W-:Y:S01]  /*0c00*/  ULDC.64 UR4, c[0x0][0x1a0] ;  /* 0x0000680000047ab9 */ /* 0x000fe20000000a00 */
[----:B------:R-:W-:Y:S01]  /*0c10*/  IMAD.WIDE.U32 R14, R11, UR11, R212 ;  /* 0x0000000b0b0e7c25 */ /* 0x000fe2000f8e00d4 */
[----:B------:R-:W-:Y:S01]  /*0c20*/  USHF.L.U64.HI UR5, UR4, UR6, UR5 ;  /* 0x0000000604057299 */ /* 0x000fe20008010205 */
[----:B------:R2:W-:Y:S01]  /*0c30*/  LDGSTS.E.BYPASS.LTC128B.128 [R196+0x3800], [R20.64] ;  /* 0x0380000014c47fae */ /* 0x0005e2000b901d48 */
[----:B------:R-:W-:Y:S01]  /*0c40*/  USHF.L.U32 UR4, UR4, 0x5, URZ ;  /* 0x0000000504047899 */ /* 0x000fe2000800063f */
[----:B------:R-:W-:Y:S01]  /*0c50*/  IMAD.IADD R9, R15, 0x1, R9 ;  /* 0x000000010f097824 */ /* 0x000fe200078e0209 */
[----:B------:R-:W-:Y:S01]  /*0c60*/  LEA R16, P0, R14, c[0x0][0x168], 0x1 ;  /* 0x00005a000e107a11 */ /* 0x000fe200078008ff */
[----:B------:R-:W-:-:S02]  /*0c70*/  IMAD R195, R17, c[0x0][0x1bc], R10 ;  /* 0x00006f0011c37a24 */ /* 0x000fc400078e020a */
[C---:B------:R-:W-:Y:S01]  /*0c80*/  IMAD R8, R11.reuse, c[0x0][0x1a4], R8 ;  /* 0x000069000b087a24 */ /* 0x040fe200078e0208 */
[----:B------:R-:W-:Y:S01]  /*0c90*/  LEA.HI.X R17, R14, c[0x0][0x16c], R9, 0x1, P0 ;  /* 0x00005b000e117a11 */ /* 0x000fe200000f0c09 */
[----:B-1----:R-:W-:-:S04]  /*0ca0*/  IMAD.WIDE.U32 R18, R11, c[0x0][0x1a0], RZ ;  /* 0x000068000b127a25 */ /* 0x002fc800078e00ff */
[----:B------:R-:W-:Y:S01]  /*0cb0*/  IMAD.IADD R10, R19, 0x1, R8 ;  /* 0x00000001130a7824 */ /* 0x000fe200078e0208 */
[----:B------:R-:W-:Y:S01]  /*0cc0*/  LEA R8, P0, R18, R198, 0x6 ;  /* 0x000000c612087211 */ /* 0x000fe200078030ff */
[----:B------:R-:W-:Y:S01]  /*0cd0*/  IMAD.IADD R195, R199, 0x1, R195 ;  /* 0x00000001c7c37824 */ /* 0x000fe200078e02c3 */
[----:B---3--:R-:W-:Y:S01]  /*0ce0*/  IADD3 R12, P1, R16, UR7, RZ ;  /* 0x00000007100c7c10 */ /* 0x008fe2000ff3e0ff */
[----:B------:R1:W-:Y:S01]  /*0cf0*/  LDGSTS.E.BYPASS.LTC128B.128 [R196+0x4000], [R16.64] ;  /* 0x0400000010c47fae */ /* 0x0003e2000b901d48 */
[----:B------:R-:W-:Y:S02]  /*0d00*/  IMAD.SHL.U32 R9, R96, 0x40, RZ ;  /* 0x0000004060097824 */ /* 0x000fe400078e00ff */
[----:B------:R-:W-:Y:S02]  /*0d10*/  LEA.HI.X R11, R18, R195, R10, 0x6, P0 ;  /* 0x000000c3120b7211 */ /* 0x000fe400000f340a */
[----:B------:R-:W-:Y:S02]  /*0d20*/  IADD3.X R13, R17, UR13, RZ, P1, !PT ;  /* 0x0000000d110d7c10 */ /* 0x000fe40008ffe4ff */
[----:B------:R-:W-:-:S02]  /*0d30*/  IADD3 R18, P0, R12, UR7, RZ ;  /* 0x000000070c127c10 */ /* 0x000fc4000ff1e0ff */
[----:B------:R-:W-:Y:S01]  /*0d40*/  LOP3.LUT R9, R9, 0x1c0, RZ, 0xc0, !PT ;  /* 0x000001c009097812 */ /* 0x000fe200078ec0ff */
[----:B------:R3:W-:Y:S01]  /*0d50*/  LDGSTS.E.BYPASS.LTC128B.128 [R196+0x4800], [R12.64] ;  /* 0x048000000cc47fae */ /* 0x0007e2000b901d48 */
[----:B------:R-:W-:Y:S02]  /*0d60*/  IADD3.X R19, R13, UR13, RZ, P0, !PT ;  /* 0x0000000d0d137c10 */ /* 0x000fe400087fe4ff */
[----:B------:R-:W-:Y:S02]  /*0d70*/  IADD3 R14, P0, R18, UR7, RZ ;  /* 0x00000007120e7c10 */ /* 0x000fe4000ff1e0ff */
[----:B------:R-:W-:Y:S01]  /*0d80*/  LOP3.LUT R4, R9, 0x8, R4, 0xf8, !PT ;  /* 0x0000000809047812 */ /* 0x000fe200078ef804 */
[----:B------:R1:W-:Y:S01]  /*0d90*/  LDGSTS.E.BYPASS.LTC128B.128 [R196+0x5000], [R18.64] ;  /* 0x0500000012c47fae */ /* 0x0003e2000b901d48 */
[----:B------:R-:W-:Y:S02]  /*0da0*/  IADD3.X R15, R19, UR13, RZ, P0, !PT ;  /* 0x0000000d130f7c10 */ /* 0x000fe400087fe4ff */
[----:B------:R-:W-:-:S02]  /*0db0*/  SHF.R.U32.HI R9, RZ, 0x3, R9 ;  /* 0x00000003ff097819 */ /* 0x000fc40000011609 */
[----:B------:R-:W-:Y:S01]  /*0dc0*/  LEA R10, P0, R8, c[0x0][0x170], 0x1 ;  /* 0x00005c00080a7a11 */ /* 0x000fe200078008ff */
[----:B------:R4:W-:Y:S01]  /*0dd0*/  LDGSTS.E.BYPASS.LTC128B.128 [R196+0x5800], [R14.64] ;  /* 0x058000000ec47fae */ /* 0x0009e2000b901d48 */
[----:B------:R-:W-:Y:S01]  /*0de0*/  LOP3.LUT R9, R4, R9, RZ, 0x3c, !PT ;  /* 0x0000000904097212 */ /* 0x000fe200078e3cff */
[----:B------:R-:W-:Y:S01]  /*0df0*/  IMAD.SHL.U32 R4, R2, 0x40, RZ ;  /* 0x0000004002047824 */ /* 0x000fe200078e00ff */
[----:B------:R-:W-:Y:S01]  /*0e00*/  LEA.HI.X R11, R8, c[0x0][0x174], R11, 0x1, P0 ;  /* 0x00005d00080b7a11 */ /* 0x000fe200000f0c0b */
[----:B------:R-:W0:Y:S03]  /*0e10*/  LDGDEPBAR ;  /* 0x00000000000079af */ /* 0x000e260000000000 */
[----:B------:R-:W-:-:S04]  /*0e20*/  LOP3.LUT R8, R4, 0x1c0, RZ, 0xc0, !PT ;  /* 0x000001c004087812 */ /* 0x000fc800078ec0ff */
[----:B------:R-:W-:Y:S01]  /*0e30*/  SHF.R.U32.HI R3, RZ, 0x3, R8 ;  /* 0x00000003ff037819 */ /* 0x000fe20000011608 */
[C---:B---3--:R-:W-:Y:S02]  /*0e40*/  IMAD.SHL.U32 R13, R0.reuse, 0x8, RZ ;  /* 0x00000008000d7824 */ /* 0x048fe400078e00ff */
[----:B------:R-:W-:Y:S02]  /*0e50*/  IMAD R0, R0, 0x200, R9 ;  /* 0x0000020000007824 */ /* 0x000fe400078e0209 */
[----:B------:R-:W-:Y:S01]  /*0e60*/  IMAD.MOV.U32 R12, RZ, RZ, 0x20 ;  /* 0x00000020ff0c7424 */ /* 0x000fe200078e00ff */
[----:B------:R-:W-:Y:S01]  /*0e70*/  LOP3.LUT R4, R8, 0x8, R13, 0xf8, !PT ;  /* 0x0000000808047812 */ /* 0x000fe200078ef80d */
[C---:B------:R-:W-:Y:S01]  /*0e80*/  IMAD.SHL.U32 R13, R0.reuse, 0x2, RZ ;  /* 0x00000002000d7824 */ /* 0x040fe200078e00ff */
[----:B------:R-:W-:Y:S02]  /*0e90*/  LEA R193, R0, 0x4000, 0x1 ;  /* 0x0000400000c17811 */ /* 0x000fe400078e08ff */
[----:B------:R-:W-:-:S02]  /*0ea0*/  LOP3.LUT R3, R4, R3, RZ, 0x3c, !PT ;  /* 0x0000000304037212 */ /* 0x000fc400078e3cff */
[----:B------:R-:W-:Y:S01]  /*0eb0*/  IADD3 R189, R193, 0x40, RZ ;  /* 0x00000040c1bd7810 */ /* 0x000fe20007ffe0ff */
[----:B------:R-:W-:-:S04]  /*0ec0*/  DEPBAR.LE SB0, 0x0 ;  /* 0x000080000000791a */ /* 0x000fc80000000000 */
[----:B------:R-:W-:Y:S01]  /*0ed0*/  BAR.SYNC.DEFER_BLOCKING 0x0 ;  /* 0x0000000000007b1d */ /* 0x000fe20000010000 */
[----:B----4-:R-:W-:Y:S01]  /*0ee0*/  IADD3 R14, P0, R10, UR4, RZ ;  /* 0x000000040a0e7c10 */ /* 0x010fe2000ff1e0ff */
[----:B------:R-:W-:Y:S01]  /*0ef0*/  IMAD.IADD R194, R194, 0x1, R3 ;  /* 0x00000001c2c27824 */ /* 0x000fe200078e0203 */
[----:B------:R-:W-:Y:S02]  /*0f00*/  LOP3.LUT R3, R3, R122, RZ, 0xfc, !PT ;  /* 0x0000007a03037212 */ /* 0x000fe400078efcff */
[----:B--2---:R-:W-:Y:S01]  /*0f10*/  IADD3 R20, P1, R14, UR4, RZ ;  /* 0x000000040e147c10 */ /* 0x004fe2000ff3e0ff */
[----:B------:R-:W-:Y:S01]  /*0f20*/  IMAD.SHL.U32 R194, R194, 0x2, RZ ;  /* 0x00000002c2c27824 */ /* 0x000fe200078e00ff */
[----:B------:R-:W-:Y:S02]  /*0f30*/  IADD3.X R15, R11, UR5, RZ, P0, !PT ;  /* 0x000000050b0f7c10 */ /* 0x000fe400087fe4ff */
[----:B------:R-:W-:Y:S02]  /*0f40*/  IADD3 R22, P0, R20, UR4, RZ ;  /* 0x0000000414167c10 */ /* 0x000fe4000ff1e0ff */
[----:B------:R-:W-:-:S02]  /*0f50*/  IADD3.X R21, R15, UR5, RZ, P1, !PT ;  /* 0x000000050f157c10 */ /* 0x000fc40008ffe4ff */
[----:B------:R-:W-:Y:S02]  /*0f60*/  LOP3.LUT P1, RZ, R2, 0x2, RZ, 0xc0, !PT ;  /* 0x0000000202ff7812 */ /* 0x000fe4000782c0ff */
[----:B------:R-:W-:Y:S02]  /*0f70*/  IADD3.X R23, R21, UR5, RZ, P0, !PT ;  /* 0x0000000515177c10 */ /* 0x000fe400087fe4ff */
[----:B------:R-:W-:Y:S02]  /*0f80*/  LOP3.LUT P0, RZ, R96, 0x2, RZ, 0xc0, !PT ;  /* 0x0000000260ff7812 */ /* 0x000fe4000780c0ff */
[C---:B------:R-:W-:Y:S02]  /*0f90*/  SEL R0, R12.reuse, 0xffffffe0, !P1 ;  /* 0xffffffe00c007807 */ /* 0x040fe40004800000 */
[----:B------:R-:W-:Y:S02]  /*0fa0*/  SEL R4, R12, 0xffffffe0, !P0 ;  /* 0xffffffe00c047807 */ /* 0x000fe40004000000 */
[----:B------:R-:W-:Y:S01]  /*0fb0*/  LOP3.LUT P0, RZ, R96, 0x4, RZ, 0xc0, !PT ;  /* 0x0000000460ff7812 */ /* 0x000fe2000780c0ff */
[----:B------:R-:W-:Y:S01]  /*0fc0*/  @!PT LDS RZ, [RZ] ;  /* 0x00000000fffff984 */ /* 0x000fe20000000800 */
[----:B------:R-:W-:Y:S01]  /*0fd0*/  @!PT LDS RZ, [RZ] ;  /* 0x00000000fffff984 */ /* 0x000fe20000000800 */
[----:B------:R-:W-:Y:S01]  /*0fe0*/  @!PT LDS RZ, [RZ] ;  /* 0x00000000fffff984 */ /* 0x000fe20000000800 */
[----:B------:R2:W-:Y:S01]  /*0ff0*/  LDGSTS.E.BYPASS.LTC128B.128 [R196+0x6000], [R10.64] ;  /* 0x060000000ac47fae */ /* 0x0005e2000b901d48 */
[----:B------:R-:W-:Y:S01]  /*1000*/  IMAD.IADD R192, R194, 0x1, R0 ;  /* 0x00000001c2c07824 */ /* 0x000fe200078e0200 */
[----:B------:R-:W-:Y:S01]  /*1010*/  LOP3.LUT P1, RZ, R2, 0x4, RZ, 0xc0, !PT ;  /* 0x0000000402ff7812 */ /* 0x000fe2000782c0ff */
[----:B------:R-:W-:Y:S01]  /*1020*/  IMAD.IADD R191, R193, 0x1, R4 ;  /* 0x00000001c1bf7824 */ /* 0x000fe200078e0204 */
[----:B------:R3:W-:Y:S01]  /*1030*/  LDGSTS.E.BYPASS.LTC128B.128 [R196+0x6800], [R14.64] ;  /* 0x068000000ec47fae */ /* 0x0007e2000b901d48 */
[----:B------:R-:W-:-:S03]  /*1040*/  IMAD.MOV.U32 R2, RZ, RZ, 0x40 ;  /* 0x00000040ff027424 */ /* 0x000fc600078e00ff */
[----:B------:R4:W-:Y:S02]  /*1050*/  LDGSTS.E.BYPASS.LTC128B.128 [R196+0x7000], [R20.64] ;  /* 0x0700000014c47fae */ /* 0x0009e4000b901d48 */
[----:B------:R-:W-:Y:S02]  /*1060*/  SEL R2, R2, 0xffffffc0, !P1 ;  /* 0xffffffc002027807 */ /* 0x000fe40004800000 */
[----:B------:R4:W-:Y:S01]  /*1070*/  LDGSTS.E.BYPASS.LTC128B.128 [R196+0x7800], [R22.64] ;  /* 0x0780000016c47fae */ /* 0x0009e2000b901d48 */
[----:B------:R-:W-:Y:S02]  /*1080*/  @P0 IADD3 R189, R193, -0x40, RZ ;  /* 0xffffffc0c1bd0810 */ /* 0x000fe40007ffe0ff */
[----:B------:R-:W-:Y:S01]  /*1090*/  IMAD.IADD R190, R194, 0x1, R2 ;  /* 0x00000001c2be7824 */ /* 0x000fe200078e0202 */
[----:B------:R-:W-:Y:S01]  /*10a0*/  LDSM.16.M88.4 R28, [R194] ;  /* 0x00000000c21c783b */ /* 0x000fe20000000200 */
[----:B------:R-:W-:Y:S01]  /*10b0*/  ISETP.GE.AND P0, PT, R123, 0x41, PT ;  /* 0x000000417b00780c */ /* 0x000fe20003f06270 */
[----:B------:R-:W-:Y:S01]  /*10c0*/  IMAD.IADD R180, R4, 0x1, R189 ;  /* 0x0000000104b47824 */ /* 0x000fe200078e02bd */
[C---:B------:R-:W-:Y:S01]  /*10d0*/  IADD3 R183, R189.reuse, 0x800, RZ ;  /* 0x00000800bdb77810 */ /* 0x040fe20007ffe0ff */
[----:B------:R-:W5:Y:S01]  /*10e0*/  LDSM.16.M88.4 R56, [R13+0x4000] ;  /* 0x004000000d38783b */ /* 0x000f620000000200 */
[----:B------:R-:W-:Y:S01]  /*10f0*/  IMAD.IADD R188, R0, 0x1, R190 ;  /* 0x0000000100bc7824 */ /* 0x000fe200078e02be */
[----:B------:R-:W-:-:S02]  /*1100*/  IADD3 R182, R189, 0x1000, RZ ;  /* 0x00001000bdb67810 */ /* 0x000fc40007ffe0ff */
[----:B-1----:R-:W1:Y:S01]  /*1110*/  LDSM.16.M88.4 R16, [R194+0x2000] ;  /* 0x00200000c210783b */ /* 0x002e620000000200 */
[----:B------:R-:W-:-:S03]  /*1120*/  IADD3 R181, R189, 0x1800, RZ ;  /* 0x00001800bdb57810 */ /* 0x000fc60007ffe0ff */
[----:B------:R-:W1:Y:S04]  /*1130*/  LDSM.16.M88.4 R52, [R13+0x4800] ;  /* 0x004800000d34783b */ /* 0x000e680000000200 */
[----:B--2---:R-:W2:Y:S04]  /*1140*/  LDSM.16.M88.4 R8, [R13+0x5000] ;  /* 0x005000000d08783b */ /* 0x004ea80000000200 */
[----:B------:R3:W2:Y:S04]  /*1150*/  LDSM.16.M88.4 R72, [R13+0x5800] ;  /* 0x005800000d48783b */ /* 0x0006a80000000200 */
[----:B------:R-:W-:Y:S04]  /*1160*/  LDSM.16.M88.4 R88, [R191] ;  /* 0x00000000bf58783b */ /* 0x000fe80000000200 */
[----:B------:R-:W2:Y:S04]  /*1170*/  LDSM.16.M88.4 R92, [R192+0x2000] ;  /* 0x00200000c05c783b */ /* 0x000ea80000000200 */
[----:B------:R-:W3:Y:S04]  /*1180*/  LDSM.16.M88.4 R84, [R191+0x800] ;  /* 0x00080000bf54783b */ /* 0x000ee80000000200 */
[----:B------:R-:W3:Y:S04]  /*1190*/  LDSM.16.M88.4 R80, [R191+0x1000] ;  /* 0x00100000bf50783b */ /* 0x000ee80000000200 */
[----:B------:R-:W3:Y:S01]  /*11a0*/  LDSM.16.M88.4 R76, [R191+0x1800] ;  /* 0x00180000bf4c783b */ /* 0x000ee20000000200 */
[-C--:B-----5:R-:W-:Y:S03]  /*11b0*/  HMMA.16816.F32 R40, R28, R56.reuse, RZ ;  /* 0x000000381c28723c */ /* 0x0a0fe600000018ff */
[----:B------:R-:W-:Y:S04]  /*11c0*/  LDSM.16.M88.4 R116, [R190+0x2000] ;  /* 0x00200000be74783b */ /* 0x000fe80000000200 */
[----:B------:R-:W-:Y:S01]  /*11d0*/  LDSM.16.M88.4 R112, [R189] ;  /* 0x00000000bd70783b */ /* 0x000fe20000000200 */
[C---:B-1----:R-:W-:Y:S03]  /*11e0*/  HMMA.16816.F32 R60, R16.reuse, R56, RZ ;  /* 0x00000038103c723c */ /* 0x042fe600000018ff */
[----:B------:R-:W-:Y:S04]  /*11f0*/  LDSM.16.M88.4 R108, [R189+0x800] ;  /* 0x00080000bd6c783b */ /* 0x000fe80000000200 */
[----:B------:R-:W-:Y:S01]  /*1200*/  LDSM.16.M88.4 R104, [R189+0x1000] ;  /* 0x00100000bd68783b */ /* 0x000fe20000000200 */
[C---:B------:R-:W-:Y:S03]  /*1210*/  HMMA.16816.F32 R44, R16.reuse, R52, RZ ;  /* 0x00000034102c723c */ /* 0x040fe600000018ff */
[----:B------:R-:W-:Y:S04]  /*1220*/  LDSM.16.M88.4 R100, [R189+0x1800] ;  /* 0x00180000bd64783b */ /* 0x000fe80000000200 */
[----:B------:R-:W-:Y:S01]  /*1230*/  LDSM.16.M88.4 R96, [R190] ;  /* 0x00000000be60783b */ /* 0x000fe20000000200 */
[C---:B--2---:R-:W-:Y:S03]  /*1240*/  HMMA.16816.F32 R36, R16.reuse, R8, RZ ;  /* 0x000000081024723c */ /* 0x044fe600000018ff */
[----:B------:R-:W0:Y:S05]  /*1250*/  LDGDEPBAR ;  /* 0x00000000000079af */ /* 0x000e2a0000000000 */
[C---:B------:R-:W-:Y:S08]  /*1260*/  HMMA.16816.F32 R68, R16.reuse, R58, RZ ;  /* 0x0000003a1044723c */ /* 0x040ff000000018ff */
[C---:B---3--:R-:W-:Y:S08]  /*1270*/  HMMA.16816.F32 R12, R16.reuse, R54, RZ ;  /* 0x00000036100c723c */ /* 0x048ff000000018ff */
[----:B----4-:R-:W-:Y:S08]  /*1280*/  HMMA.16816.F32 R20, R16, R10, RZ ;  /* 0x0000000a1014723c */ /* 0x010ff000000018ff */
[C---:B------:R-:W-:Y:S08]  /*1290*/  HMMA.16816.F32 R64, R28.reuse, R52, RZ ;  /* 0x000000341c40723c */ /* 0x040ff000000018ff */
[----:B------:R-:W-:Y:S08]  /*12a0*/  HMMA.16816.F32 R48, R28, R8, RZ ;  /* 0x000000081c30723c */ /* 0x000ff000000018ff */
[----:B------:R-:W-:Y:S08]  /*12b0*/  HMMA.16816.F32 R24, R16, R72, RZ ;  /* 0x000000481018723c */ /* 0x000ff000000018ff */
[C---:B------:R-:W-:Y:S08]  /*12c0*/  HMMA.16816.F32 R56, R28.reuse, R58, RZ ;  /* 0x0000003a1c38723c */ /* 0x040ff000000018ff */
[C---:B------:R-:W-:Y:S08]  /*12d0*/  HMMA.16816.F32 R52, R28.reuse, R54, RZ ;  /* 0x000000361c34723c */ /* 0x040ff000000018ff */
[C---:B------:R-:W-:Y:S08]  /*12e0*/  HMMA.16816.F32 R8, R28.reuse, R10, RZ ;  /* 0x0000000a1c08723c */ /* 0x040ff000000018ff */
[----:B------:R-:W-:Y:S08]  /*12f0*/  HMMA.16816.F32 R32, R28, R72, RZ ;  /* 0x000000481c20723c */ /* 0x000ff000000018ff */
[-C--:B------:R-:W-:Y:S08]  /*1300*/  HMMA.16816.F32 R16, R16, R74.reuse, RZ ;  /* 0x0000004a1010723c */ /* 0x080ff000000018ff */
[----:B------:R-:W-:Y:S01]  /*1310*/  HMMA.16816.F32 R28, R28, R74, RZ ;  /* 0x0000004a1c1c723c */ /* 0x000fe200000018ff */
[----:B------:R-:W1:Y:S07]  /*1320*/  LDSM.16.M88.4 R72, [R192] ;  /* 0x00000000c048783b */ /* 0x000e6e0000000200 */
        /* <DEDUP_REMOVED lines=9> */
[C---:B-1----:R-:W-:Y:S08]  /*13c0*/  HMMA.16816.F32 R40, R72.reuse, R88, R40 ;  /* 0x000000584828723c */ /* 0x042ff00000001828 */
[C---:B------:R-:W-:Y:S08]  /*13d0*/  HMMA.16816.F32 R64, R72.reuse, R84, R64 ;  /* 0x000000544840723c */ /* 0x040ff00000001840 */
[C---:B------:R-:W-:Y:S08]  /*13e0*/  HMMA.16816.F32 R48, R72.reuse, R80, R48 ;  /* 0x000000504830723c */ /* 0x040ff00000001830 */
[C---:B------:R-:W-:Y:S08]  /*13f0*/  HMMA.16816.F32 R32, R72.reuse, R76, R32 ;  /* 0x0000004c4820723c */ /* 0x040ff00000001820 */
[C---:B------:R-:W-:Y:S01]  /*1400*/  HMMA.16816.F32 R56, R72.reuse, R90, R56 ;  /* 0x0000005a4838723c */ /* 0x040fe20000001838 */
[----:B------:R-:W1:Y:S07]  /*1410*/  LDSM.16.M88.4 R88, [R180] ;  /* 0x00000000b458783b */ /* 0x000e6e0000000200 */
[C---:B------:R-:W-:Y:S01]  /*1420*/  HMMA.16816.F32 R52, R72.reuse, R86, R52 ;  /* 0x000000564834723c */ /* 0x040fe20000001834 */
[----:B------:R-:W2:Y:S07]  /*1430*/  LDSM.16.M88.4 R84, [R180+0x800] ;  /* 0x00080000b454783b */ /* 0x000eae0000000200 */
[C---:B------:R-:W-:Y:S01]  /*1440*/  HMMA.16816.F32 R8, R72.reuse, R82, R8 ;  /* 0x000000524808723c */ /* 0x040fe20000001808 */
[----:B------:R-:W3:Y:S07]  /*1450*/  LDSM.16.M88.4 R80, [R180+0x1000] ;  /* 0x00100000b450783b */ /* 0x000eee0000000200 */
[----:B------:R-:W-:Y:S01]  /*1460*/  HMMA.16816.F32 R28, R72, R78, R28 ;  /* 0x0000004e481c723c */ /* 0x000fe2000000181c */
[----:B------:R-:W4:Y:S04]  /*1470*/  LDSM.16.M88.4 R76, [R180+0x1800] ;  /* 0x00180000b44c783b */ /* 0x000f280000000200 */
[----:B------:R-:W5:Y:S01]  /*1480*/  LDSM.16.M88.4 R72, [R188] ;  /* 0x00000000bc48783b */ /* 0x000f620000000200 */
[----:B------:R-:W-:-:S04]  /*1490*/  DEPBAR.LE SB0, 0x0 ;  /* 0x000080000000791a */ /* 0x000fc80000000000 */
        /* <DEDUP_REMOVED lines=18> */
[C---:B--2---:R-:W-:Y:S08]  /*15c0*/  HMMA.16816.F32 R44, R92.reuse, R84, R44 ;  /* 0x000000545c2c723c */ /* 0x044ff0000000182c */
[C---:B------:R-:W-:Y:S08]  /*15d0*/  HMMA.16816.F32 R12, R92.reuse, R86, R12 ;  /* 0x000000565c0c723c */ /* 0x040ff0000000180c */
[C---:B---3--:R-:W-:Y:S08]  /*15e0*/  HMMA.16816.F32 R36, R92.reuse, R80, R36 ;  /* 0x000000505c24723c */ /* 0x048ff00000001824 */
[C---:B------:R-:W-:Y:S08]  /*15f0*/  HMMA.16816.F32 R20, R92.reuse, R82, R20 ;  /* 0x000000525c14723c */ /* 0x040ff00000001814 */
[C---:B----4-:R-:W-:Y:S08]  /*1600*/  HMMA.16816.F32 R24, R92.reuse, R76, R24 ;  /* 0x0000004c5c18723c */ /* 0x050ff00000001818 */
[----:B------:R-:W-:Y:S08]  /*1610*/  HMMA.16816.F32 R16, R92, R78, R16 ;  /* 0x0000004e5c10723c */ /* 0x000ff00000001810 */
[C---:B-----5:R-:W-:Y:S08]  /*1620*/  HMMA.16816.F32 R40, R72.reuse, R88, R40 ;  /* 0x000000584828723c */ /* 0x060ff00000001828 */
        /* <DEDUP_REMOVED lines=9> */
[----:B------:R-:W-:-:S04]  /*16c0*/  IADD3 R75, R6, -0x2, RZ ;  /* 0xfffffffe064b7810 */ /* 0x000fc80007ffe0ff */
        /* <DEDUP_REMOVED lines=20> */
[----:B------:R-:W0:Y:S02]  /*1810*/  LDGDEPBAR ;  /* 0x00000000000079af */ /* 0x000e240000000000 */
.L_x_1199:
[----:B-1----:R-:W-:Y:S01]  /*1820*/  FMNMX.FTZ R73, R60, R61, !PT ;  /* 0x0000003d3c497209 */ /* 0x002fe20007810000 */
[----:B------:R-:W-:Y:S01]  /*1830*/  IMAD R234, R120, 0x8, R121 ;  /* 0x0000000878ea7824 */ /* 0x000fe200078e0279 */
[----:B------:R-:W-:Y:S01]  /*1840*/  LOP3.LUT R143, R7, R214, RZ, 0x3c, !PT ;  /* 0x000000d6078f7212 */ /* 0x000fe200078e3cff */
[----:B------:R-:W-:Y:S01]  /*1850*/  IMAD.WIDE.U32 R218, R5, -0x2daee0ad, RZ ;  /* 0xd2511f5305da7825 */ /* 0x000fe200078e00ff */
[----:B------:R-:W-:-:S02]  /*1860*/  FMNMX.FTZ R4, R68, R73, !PT ;  /* 0x0000004944047209 */ /* 0x000fc40007810000 */
[----:B------:R-:W-:Y:S01]  /*1870*/  FMNMX.FTZ R7, R42, R43, !PT ;  /* 0x0000002b2a077209 */ /* 0x000fe20007810000 */
[----:B------:R-:W-:Y:S01]  /*1880*/  IMAD.WIDE.U32 R174, R234, -0x326172a9, RZ ;  /* 0xcd9e8d57eaae7825 */ /* 0x000fe200078e00ff */
[----:B------:R-:W-:Y:S02]  /*1890*/  FMNMX.FTZ R73, R69, R4, !PT ;  /* 0x0000000445497209 */ /* 0x000fe40007810000 */
[----:B------:R-:W-:Y:S01]  /*18a0*/  FMNMX.FTZ R78, R58, R7, !PT ;  /* 0x000000073a4e7209 */ /* 0x000fe20007810000 */
[----:B------:R-:W-:Y:S01]  /*18b0*/  IMAD.SHL.U32 R187, R3, 0x2, RZ ;  /* 0x0000000203bb7824 */ /* 0x000fe200078e00ff */
[----:B------:R-:W-:Y:S01]  /*18c0*/  FMNMX.FTZ R4, R44, R73, !PT ;  /* 0x000000492c047209 */ /* 0x000fe20007810000 */
[----:B------:R-:W-:Y:S01]  /*18d0*/  IMAD R156, R217, 0x10000, R217 ;  /* 0x00010000d99c7824 */ /* 0x000fe200078e02d9 */
[----:B------:R-:W-:Y:S01]  /*18e0*/  IADD3 R228, R234, 0x4, RZ ;  /* 0x00000004eae47810 */ /* 0x000fe20007ffe0ff */
[--C-:B------:R-:W-:Y:S01]  /*18f0*/  IMAD.IADD R185, R2, 0x1, R187.reuse ;  /* 0x0000000102b97824 */ /* 0x100fe200078e02bb */
[----:B------:R-:W-:Y:S01]  /*1900*/  FMNMX.FTZ R73, R45, R4, !PT ;  /* 0x000000042d497209 */ /* 0x000fe20007810000 */
[----:B------:R-:W-:Y:S01]  /*1910*/  IMAD.IADD R186, R0, 0x1, R187 ;  /* 0x0000000100ba7824 */ /* 0x000fe200078e02bb */
[----:B------:R-:W-:Y:S01]  /*1920*/  LOP3.LUT R166, R175, R143, RZ, 0x3c, !PT ;  /* 0x0000008fafa67212 */ /* 0x000fe200078e3cff */
[----:B------:R-:W-:Y:S01]  /*1930*/  IMAD.WIDE.U32 R176, R228, -0x326172a9, RZ ;  /* 0xcd9e8d57e4b07825 */ /* 0x000fe200078e00ff */
[----:B------:R-:W-:Y:S01]  /*1940*/  FMNMX.FTZ R4, R12, R73, !PT ;  /* 0x000000490c047209 */ /* 0x000fe20007810000 */
[----:B------:R-:W-:Y:S01]  /*1950*/  LDSM.16.MT88.4 R92, [R185+0x6000] ;  /* 0x00600000b95c783b */ /* 0x000fe20000004200 */
[----:B------:R-:W-:Y:S01]  /*1960*/  FMNMX.FTZ R73, R62, R63, !PT ;  /* 0x0000003f3e497209 */ /* 0x000fe20007810000 */
[----:B------:R-:W-:Y:S01]  /*1970*/  IMAD.WIDE.U32 R166, R166, -0x2daee0ad, RZ ;  /* 0xd2511f53a6a67825 */ /* 0x000fe200078e00ff */
[----:B------:R-:W-:-:S02]  /*1980*/  FMNMX.FTZ R75, R13, R4, !PT ;  /* 0x000000040d4b7209 */ /* 0x000fc40007810000 */
[----:B------:R-:W-:Y:S01]  /*1990*/  FMNMX.FTZ R72, R70, R73, !PT ;  /* 0x0000004946487209 */ /* 0x000fe20007810000 */
[----:B------:R-:W-:Y:S01]  /*19a0*/  IMAD.IADD R184, R0, 0x1, R185 ;  /* 0x0000000100b87824 */ /* 0x000fe200078e02b9 */
[----:B------:R-:W-:Y:S02]  /*19b0*/  FMNMX.FTZ R4, R36, R75, !PT ;  /* 0x0000004b24047209 */ /* 0x000fe40007810000 */
[----:B------:R-:W-:Y:S02]  /*19c0*/  FMNMX.FTZ R73, R71, R72, !PT ;  /* 0x0000004847497209 */ /* 0x000fe40007810000 */
[----:B------:R-:W-:Y:S01]  /*19d0*/  FMNMX.FTZ R77, R37, R4, !PT ;  /* 0x00000004254d7209 */ /* 0x000fe20007810000 */
[----:B------:R-:W-:Y:S01]  /*19e0*/  LDSM.16.MT88.4 R136, [R184+0x6000] ;  /* 0x00600000b888783b */ /* 0x000fe20000004200 */
        /* <DEDUP_REMOVED lines=22> */
[----:B------:R-:W-:Y:S02]  /*1b50*/  LOP3.LUT R172, R177, R143, RZ, 0x3c, !PT ;  /* 0x0000008fb1ac7212 */ /* 0x000fe400078e3cff */
[----:B------:R-:W-:Y:S02]  /*1b60*/  FMNMX.FTZ R74, R52, R73, !PT ;  /* 0x00000049344a7209 */ /* 0x000fe40007810000 */
[----:B------:R-:W-:Y:S01]  /*1b70*/  LEA R179, R6, 0xfffffffe, 0x1 ;  /* 0xfffffffe06b37811 */ /* 0x000fe200078e08ff */
[----:B------:R-:W-:Y:S01]  /*1b80*/  IMAD.WIDE.U32 R172, R172, -0x2daee0ad, RZ ;  /* 0xd2511f53acac7825 */ /* 0x000fe200078e00ff */
[----:B------:R-:W-:Y:S02]  /*1b90*/  FMNMX.FTZ R4, R18, R7, !PT ;  /* 0x0000000712047209 */ /* 0x000fe40007810000 */
[----:B------:R-:W-:Y:S02]  /*1ba0*/  FMNMX.FTZ R75, R59, R78, !PT ;  /* 0x0000004e3b4b7209 */ /* 0x000fe40007810000 */
[----:B------:R-:W-:-:S02]  /*1bb0*/  FMNMX.FTZ R7, R53, R74, !PT ;  /* 0x0000004a35077209 */ /* 0x000fc40007810000 */
[----:B------:R-:W-:Y:S02]  /*1bc0*/  IADD3 R141, R215, -0x4498517b, RZ ;  /* 0xbb67ae85d78d7810 */ /* 0x000fe40007ffe0ff */
[----:B------:R-:W-:Y:S02]  /*1bd0*/  LOP3.LUT R80, R219, R179, R215, 0x96, !PT ;  /* 0x000000b3db507212 */ /* 0x000fe400078e96d7 */
[----:B------:R-:W-:Y:S02]  /*1be0*/  FMNMX.FTZ R73, R19, R4, !PT ;  /* 0x0000000413497209 */ /* 0x000fe40007810000 */
[----:B------:R-:W-:Y:S01]  /*1bf0*/  FMNMX.FTZ R78, R66, R75, !PT ;  /* 0x0000004b424e7209 */ /* 0x000fe20007810000 */
[----:B------:R-:W-:Y:S01]  /*1c00*/  IMAD.WIDE.U32 R80, R80, -0x326172a9, RZ ;  /* 0xcd9e8d5750507825 */ /* 0x000fe200078e00ff */
[----:B------:R-:W-:Y:S01]  /*1c10*/  FMNMX.FTZ R74, R48, R7, !PT ;  /* 0x00000007304a7209 */ /* 0x000fe20007810000 */
[----:B------:R-:W2:Y:S01]  /*1c20*/  SHFL.BFLY PT, R4, R73, 0x2, 0x1f ;  /* 0x0c401f0049047f89 */ /* 0x000ea200000e0000 */
[----:B------:R-:W-:-:S02]  /*1c30*/  LOP3.LUT R168, R167, R218, R141, 0x96, !PT ;  /* 0x000000daa7a87212 */ /* 0x000fc400078e968d */
[----:B------:R-:W-:Y:S02]  /*1c40*/  LOP3.LUT R170, R173, R218, R141, 0x96, !PT ;  /* 0x000000daadaa7212 */ /* 0x000fe400078e968d */
[----:B------:R-:W-:Y:S01]  /*1c50*/  FMNMX.FTZ R7, R67, R78, !PT ;  /* 0x0000004e43077209 */ /* 0x000fe20007810000 */
[----:B------:R-:W-:Y:S01]  /*1c60*/  IMAD.WIDE.U32 R168, R168, -0x326172a9, RZ ;  /* 0xcd9e8d57a8a87825 */ /* 0x000fe200078e00ff */
[----:B------:R-:W-:Y:S02]  /*1c70*/  IADD3 R209, R214, -0x61c88647, RZ ;  /* 0x9e3779b9d6d17810 */ /* 0x000fe40007ffe0ff */
[----:B------:R-:W-:Y:S01]  /*1c80*/  FMNMX.FTZ R75, R49, R74, !PT ;  /* 0x0000004a314b7209 */ /* 0x000fe20007810000 */
[----:B------:R-:W-:Y:S01]  /*1c90*/  IMAD.WIDE.U32 R170, R170, -0x326172a9, RZ ;  /* 0xcd9e8d57aaaa7825 */ /* 0x000fe200078e00ff */
[----:B------:R-:W-:Y:S02]  /*1ca0*/  FMNMX.FTZ R74, R54, R7, !PT ;  /* 0x00000007364a7209 */ /* 0x000fe40007810000 */
[----:B------:R-:W-:-:S02]  /*1cb0*/  IADD3 R208, R214, 0x3c6ef372, RZ ;  /* 0x3c6ef372d6d07810 */ /* 0x000fc40007ffe0ff */
[--C-:B------:R-:W-:Y:S02]  /*1cc0*/  LOP3.LUT R72, R81, R176, R209.reuse, 0x96, !PT ;  /* 0x000000b051487212 */ /* 0x100fe400078e96d1 */
[----:B------:R-:W-:Y:S02]  /*1cd0*/  FMNMX.FTZ R78, R8, R75, !PT ;  /* 0x0000004b084e7209 */ /* 0x000fe40007810000 */
[----:B------:R-:W-:Y:S02]  /*1ce0*/  FMNMX.FTZ R7, R55, R74, !PT ;  /* 0x0000004a37077209 */ /* 0x000fe40007810000 */
[----:B------:R-:W-:Y:S02]  /*1cf0*/  LOP3.LUT R220, R81, R174, R209, 0x96, !PT ;  /* 0x000000ae51dc7212 */ /* 0x000fe400078e96d1 */
[-CC-:B------:R-:W-:Y:S02]  /*1d00*/  LOP3.LUT R224, R169, R80.reuse, R208.reuse, 0x96, !PT ;  /* 0x00000050a9e07212 */ /* 0x180fe400078e96d0 */
[----:B------:R-:W-:Y:S01]  /*1d10*/  LOP3.LUT R76, R171, R80, R208, 0x96, !PT ;  /* 0x00000050ab4c7212 */ /* 0x000fe200078e96d0 */
[----:B------:R-:W-:Y:S01]  /*1d20*/  IMAD.WIDE.U32 R80, R72, -0x2daee0ad, RZ ;  /* 0xd2511f5348507825 */ /* 0x000fe200078e00ff */
[----:B------:R-:W-:-:S02]  /*1d30*/  FMNMX.FTZ R75, R9, R78, !PT ;  /* 0x0000004e094b7209 */ /* 0x000fc40007810000 */
[----:B------:R-:W-:Y:S01]  /*1d40*/  IADD3 R207, R215, 0x76cf5d0a, RZ ;  /* 0x76cf5d0ad7cf7810 */ /* 0x000fe20007ffe0ff */
[----:B------:R-:W-:Y:S01]  /*1d50*/  IMAD.WIDE.U32 R220, R220, -0x2daee0ad, RZ ;  /* 0xd2511f53dcdc7825 */ /* 0x000fe200078e00ff */
[----:B------:R-:W-:Y:S02]  /*1d60*/  FMNMX.FTZ R74, R50, R7, !PT ;  /* 0x00000007324a7209 */ /* 0x000fe40007810000 */
[----:B------:R-:W-:Y:S01]  /*1d70*/  FMNMX.FTZ R78, R32, R75, !PT ;  /* 0x0000004b204e7209 */ /* 0x000fe20007810000 */
[----:B------:R-:W-:Y:S01]  /*1d80*/  IMAD.WIDE.U32 R224, R224, -0x2daee0ad, RZ ;  /* 0xd2511f53e0e07825 */ /* 0x000fe200078e00ff */
[----:B-1----:R-:W-:Y:S02]  /*1d90*/  FMNMX.FTZ R84, R77, R84, !PT ;  /* 0x000000544d547209 */ /* 0x002fe40007810000 */
[----:B------:R-:W-:Y:S01]  /*1da0*/  LOP3.LUT R96, R81, R172, R207, 0x96, !PT ;  /* 0x000000ac51607212 */ /* 0x000fe200078e96cf */
[----:B------:R-:W-:Y:S01]  /*1db0*/  IMAD.WIDE.U32 R76, R76, -0x2daee0ad, RZ ;  /* 0xd2511f534c4c7825 */ /* 0x000fe200078e00ff */
[----:B------:R-:W-:Y:S01]  /*1dc0*/  FMNMX.FTZ R7, R51, R74, !PT ;  /* 0x0000004a33077209 */ /* 0x000fe20007810000 */
[----:B------:R-:W1:Y:S01]  /*1dd0*/  SHFL.BFLY PT, R133, R84, 0x1, 0x1f ;  /* 0x0c201f0054857f89 */ /* 0x000e6200000e0000 */
[----:B------:R-:W-:Y:S01]  /*1de0*/  FMNMX.FTZ R75, R33, R78, !PT ;  /* 0x0000004e214b7209 */ /* 0x000fe20007810000 */
[----:B------:R-:W-:Y:S01]  /*1df0*/  IMAD.WIDE.U32 R96, R96, -0x326172a9, RZ ;  /* 0xcd9e8d5760607825 */ /* 0x000fe200078e00ff */
[----:B------:R-:W-:-:S02]  /*1e00*/  FMNMX.FTZ R74, R10, R7, !PT ;  /* 0x000000070a4a7209 */ /* 0x000fc40007810000 */
[----:B------:R-:W-:Y:S02]  /*1e10*/  IADD3 R206, R214, -0x255992d5, RZ ;  /* 0xdaa66d2bd6ce7810 */ /* 0x000fe40007ffe0ff */
[----:B------:R-:W-:Y:S02]  /*1e20*/  FMNMX.FTZ R78, R28, R75, !PT ;  /* 0x0000004b1c4e7209 */ /* 0x000fe40007810000 */
[----:B------:R-:W-:Y:S02]  /*1e30*/  FMNMX.FTZ R7, R11, R74, !PT ;  /* 0x0000004a0b077209 */ /* 0x000fe40007810000 */
[----:B--2---:R-:W-:Y:S02]  /*1e40*/  FMNMX.FTZ R4, R73, R4, !PT ;  /* 0x0000000449047209 */ /* 0x004fe40007810000 */
[----:B------:R-:W-:Y:S02]  /*1e50*/  LOP3.LUT R82, R97, R170, R206, 0x96, !PT ;  /* 0x000000aa61527212 */ /* 0x000fe400078e96ce */
[----:B------:R-:W-:-:S02]  /*1e60*/  FMNMX.FTZ R78, R29, R78, !PT ;  /* 0x0000004e1d4e7209 */ /* 0x000fc40007810000 */
[----:B------:R-:W-:Y:S01]  /*1e70*/  FMNMX.FTZ R74, R34, R7, !PT ;  /* 0x00000007224a7209 */ /* 0x000fe20007810000 */
[----:B------:R-:W-:Y:S01]  /*1e80*/  IMAD.WIDE.U32 R82, R82, -0x2daee0ad, RZ ;  /* 0xd2511f5352527825 */ /* 0x000fe200078e00ff */
[----:B------:R-:W2:Y:S01]  /*1e90*/  SHFL.BFLY PT, R7, R4, 0x1, 0x1f ;  /* 0x0c201f0004077f89 */ /* 0x000ea200000e0000 */
[----:B------:R-:W-:Y:S02]  /*1ea0*/  IADD3 R203, R215, -0x126145ec, RZ ;  /* 0xed9eba14d7cb7810 */ /* 0x000fe40007ffe0ff */
[----:B------:R-:W-:Y:S01]  /*1eb0*/  FMNMX.FTZ R73, R35, R74, !PT ;  /* 0x0000004a23497209 */ /* 0x000fe20007810000 */
[----:B------:R-:W3:Y:S01]  /*1ec0*/  SHFL.BFLY PT, R135, R78, 0x2, 0x1f ;  /* 0x0c401f004e877f89 */ /* 0x000ee200000e0000 */
[----:B------:R-:W-:Y:S02]  /*1ed0*/  LOP3.LUT R74, R83, R76, R203, 0x96, !PT ;  /* 0x0000004c534a7212 */ /* 0x000fe400078e96cb */
[----:B------:R-:W-:Y:S02]  /*1ee0*/  FMNMX.FTZ R76, R30, R73, !PT ;  /* 0x000000491e4c7209 */ /* 0x000fe40007810000 */
[----:B------:R-:W-:-:S02]  /*1ef0*/  IADD3 R205, R215, 0x32370b8f, RZ ;  /* 0x32370b8fd7cd7810 */ /* 0x000fc40007ffe0ff */
[----:B------:R-:W-:Y:S02]  /*1f00*/  FMNMX.FTZ R73, R31, R76, !PT ;  /* 0x0000004c1f497209 */ /* 0x000fe40007810000 */
[----:B-1----:R-:W-:Y:S02]  /*1f10*/  FMNMX.FTZ R133, R84, R133, !PT ;  /* 0x0000008554857209 */ /* 0x002fe40007810000 */
[----:B------:R-:W-:Y:S01]  /*1f20*/  LOP3.LUT R80, R77, R80, R205, 0x96, !PT ;  /* 0x000000504d507212 */ /* 0x000fe200078e96cd */
[----:B------:R-:W1:Y:S01]  /*1f30*/  SHFL.BFLY PT, R134, R73, 0x2, 0x1f ;  /* 0x0c401f0049867f89 */ /* 0x000e6200000e0000 */
[C---:B------:R-:W-:Y:S01]  /*1f40*/  FSETP.NEU.FTZ.AND P1, PT, R133.reuse, -INF , PT ;  /* 0xff8000008500780b */ /* 0x040fe20003f3d000 */
[----:B------:R-:W-:Y:S01]  /*1f50*/  FMUL.FTZ R164, R133, c[0x0][0x23c] ;  /* 0x00008f0085a47a20 */ /* 0x000fe20000410000 */
[----:B------:R-:W-:Y:S01]  /*1f60*/  IADD3 R204, R214, 0x78dde6e4, RZ ;  /* 0x78dde6e4d6cc7810 */ /* 0x000fe20007ffe0ff */
[----:B------:R-:W-:Y:S01]  /*1f70*/  IMAD.WIDE.U32 R80, R80, -0x326172a9, RZ ;  /* 0xcd9e8d5750507825 */ /* 0x000fe200078e00ff */
[----:B------:R-:W-:Y:S01]  /*1f80*/  LOP3.LUT R72, R221, R166, R207, 0x96, !PT ;  /* 0x000000a6dd487212 */ /* 0x000fe200078e96cf */
[----:B------:R-:W-:Y:S01]  /*1f90*/  LDSM.16.MT88.4 R84, [R186+0x6000] ;  /* 0x00600000ba54783b */ /* 0x000fe20000004200 */
[----:B------:R-:W-:-:S02]  /*1fa0*/  FSEL R164, R164, RZ, P1 ;  /* 0x000000ffa4a47208 */ /* 0x000fc40000800000 */
[----:B--2---:R-:W-:Y:S01]  /*1fb0*/  FMNMX.FTZ R7, R4, R7, !PT ;  /* 0x0000000704077209 */ /* 0x004fe20007810000 */
[----:B------:R-:W-:Y:S01]  /*1fc0*/  IMAD.WIDE.U32 R222, R72, -0x326172a9, RZ ;  /* 0xcd9e8d5748de7825 */ /* 0x000fe200078e00ff */
[----:B------:R-:W-:Y:S02]  /*1fd0*/  LOP3.LUT R96, R81, R96, R204, 0x96, !PT ;  /* 0x0000006051607212 */ /* 0x000fe400078e96cc */
[----:B---3--:R-:W-:Y:S01]  /*1fe0*/  FMNMX.FTZ R135, R78, R135, !PT ;  /* 0x000000874e877209 */ /* 0x008fe20007810000 */
[C---:B------:R-:W-:Y:S01]  /*1ff0*/  FMUL.FTZ R162, R7.reuse, c[0x0][0x23c] ;  /* 0x00008f0007a27a20 */ /* 0x040fe20000410000 */
[----:B------:R-:W-:Y:S01]  /*2000*/  FSETP.NEU.FTZ.AND P1, PT, R7, -INF , PT ;  /* 0xff8000000700780b */ /* 0x000fe20003f3d000 */
[----:B------:R-:W-:Y:S01]  /*2010*/  FFMA.FTZ R4, R68, c[0x0][0x23c], -R164 ;  /* 0x00008f0044047a23 */ /* 0x000fe200000108a4 */
[----:B------:R-:W-:Y:S01]  /*2020*/  IADD3 R202, R215, -0x56f99767, RZ ;  /* 0xa9066899d7ca7810 */ /* 0x000fe20007ffe0ff */
[----:B------:R-:W2:Y:S01]  /*2030*/  SHFL.BFLY PT, R68, R135, 0x1, 0x1f ;  /* 0x0c201f0087447f89 */ /* 0x000ea200000e0000 */
[----:B------:R-:W-:Y:S01]  /*2040*/  IMAD.WIDE.U32 R96, R96, -0x2daee0ad, RZ ;  /* 0xd2511f5360607825 */ /* 0x000fe200078e00ff */
[----:B------:R-:W-:-:S02]  /*2050*/  FSEL R162, R162, RZ, P1 ;  /* 0x000000ffa2a27208 */ /* 0x000fc40000800000 */
[----:B------:R-:W-:Y:S01]  /*2060*/  LOP3.LUT R220, R225, R220, R205, 0x96, !PT ;  /* 0x000000dce1dc7212 */ /* 0x000fe200078e96cd */
[----:B------:R-:W-:Y:S01]  /*2070*/  FFMA.FTZ R140, R60, c[0x0][0x23c], -R164 ;  /* 0x00008f003c8c7a23 */ /* 0x000fe200000108a4 */
[----:B------:R-:W-:Y:S01]  /*2080*/  LOP3.LUT R72, R97, R82, R202, 0x96, !PT ;  /* 0x0000005261487212 */ /* 0x000fe200078e96ca */
[--C-:B------:R-:W-:Y:S01]  /*2090*/  FFMA.FTZ R132, R70, c[0x0][0x23c], -R162.reuse ;  /* 0x00008f0046847a23 */ /* 0x100fe200000108a2 */
[----:B-1----:R-:W-:Y:S01]  /*20a0*/  FMNMX.FTZ R134, R73, R134, !PT ;  /* 0x0000008649867209 */ /* 0x002fe20007810000 */
[----:B------:R-:W-:Y:S01]  /*20b0*/  FFMA.FTZ R3, R71, c[0x0][0x23c], -R162 ;  /* 0x00008f0047037a23 */ /* 0x000fe200000108a2 */
[----:B------:R-:W-:Y:S01]  /*20c0*/  LOP3.LUT R76, R223, R168, R206, 0x96, !PT ;  /* 0x000000a8df4c7212 */ /* 0x000fe200078e96ce */
[----:B------:R-:W-:Y:S01]  /*20d0*/  IMAD.WIDE.U32 R78, R72, -0x326172a9, RZ ;  /* 0xcd9e8d57484e7825 */ /* 0x000fe200078e00ff */
[C---:B------:R-:W-:Y:S01]  /*20e0*/  IADD3 R210, R214.reuse, -0x4ab325aa, RZ ;  /* 0xb54cda56d6d27810 */ /* 0x040fe20007ffe0ff */
[----:B------:R-:W-:Y:S01]  /*20f0*/  MUFU.EX2 R132, R132 ;  /* 0x0000008400847308 */ /* 0x000fe20000000800 */
[----:B------:R-:W-:Y:S01]  /*2100*/  IADD3 R211, R214, 0x1715609d, RZ ;  /* 0x1715609dd6d37810 */ /* 0x000fe20007ffe0ff */
[----:B------:R-:W-:Y:S01]  /*2110*/  FFMA.FTZ R149, R62, c[0x0][0x23c], -R162 ;  /* 0x00008f003e957a23 */ /* 0x000fe200000108a2 */
[----:B------:R-:W-:Y:S01]  /*2120*/  SHF.R.U32.HI R77, RZ, 0x10, R78 ;  /* 0x00000010ff4d7819 */ /* 0x000fe2000001164e */
[----:B------:R-:W-:Y:S01]  /*2130*/  FFMA.FTZ R62, R63, c[0x0][0x23c], -R162 ;  /* 0x00008f003f3e7a23 */ /* 0x000fe200000108a2 */
[----:B------:R-:W-:Y:S01]  /*2140*/  SHF.R.U32.HI R72, RZ, 0x18, R78 ;  /* 0x00000018ff487819 */ /* 0x000fe2000001164e */
[----:B------:R-:W1:Y:S01]  /*2150*/  SHFL.BFLY PT, R63, R134, 0x1, 0x1f ;  /* 0x0c201f00863f7f89 */ /* 0x000e6200000e0000 */
[----:B------:R-:W-:Y:S01]  /*2160*/  LOP3.LUT R77, R77, 0xff, RZ, 0xc0, !PT ;  /* 0x000000ff4d4d7812 */ /* 0x000fe200078ec0ff */
[----:B------:R-:W3:Y:S01]  /*2170*/  MUFU.EX2 R3, R3 ;  /* 0x0000000300037308 */ /* 0x000ee20000000800 */
[----:B------:R-:W-:Y:S01]  /*2180*/  IMAD.WIDE.U32 R220, R220, -0x326172a9, RZ ;  /* 0xcd9e8d57dcdc7825 */ /* 0x000fe200078e00ff */
[----:B------:R-:W-:-:S02]  /*2190*/  IADD3 R216, R215, 0x646e171e, RZ ;  /* 0x646e171ed7d87810 */ /* 0x000fc40007ffe0ff */
[----:B------:R-:W-:Y:S01]  /*21a0*/  PRMT R77, R77, 0x5410, R72 ;  /* 0x000054104d4d7816 */ /* 0x000fe20000000048 */
[----:B------:R-:W-:Y:S01]  /*21b0*/  FFMA.FTZ R147, R61, c[0x0][0x23c], -R164 ;  /* 0x00008f003d937a23 */ /* 0x000fe200000108a4 */
[----:B--2---:R-:W-:Y:S01]  /*21c0*/  FMNMX.FTZ R135, R135, R68, !PT ;  /* 0x0000004487877209 */ /* 0x004fe20007810000 */
[----:B------:R-:W-:Y:S01]  /*21d0*/  IMAD.WIDE.U32 R60, R74, -0x326172a9, RZ ;  /* 0xcd9e8d574a3c7825 */ /* 0x000fe200078e00ff */
[----:B------:R-:W-:Y:S01]  /*21e0*/  LOP3.LUT R222, R221, R222, R204, 0x96, !PT ;  /* 0x000000deddde7212 */ /* 0x000fe200078e96cc */
[----:B------:R-:W-:Y:S01]  /*21f0*/  HSET2.LE.AND R77, R77, R156, PT ;  /* 0x0000009c4d4d7233 */ /* 0x000fe20003803000 */
[C---:B------:R-:W-:Y:S01]  /*2200*/  FSETP.NEU.FTZ.AND P1, PT, R135.reuse, -INF , PT ;  /* 0xff8000008700780b */ /* 0x040fe20003f3d000 */
[----:B------:R-:W-:Y:S01]  /*2210*/  FMUL.FTZ R160, R135, c[0x0][0x23c] ;  /* 0x00008f0087a07a20 */ /* 0x000fe20000410000 */
[----:B------:R2:W-:Y:S01]  /*2220*/  MUFU.EX2 R0, R62 ;  /* 0x0000003e00007308 */ /* 0x0005e20000000800 */
[----:B------:R-:W-:Y:S01]  /*2230*/  IMAD.WIDE.U32 R222, R222, -0x2daee0ad, RZ ;  /* 0xd2511f53dede7825 */ /* 0x000fe200078e00ff */
[----:B------:R-:W-:-:S02]  /*2240*/  LOP3.LUT R60, R79, R60, R210, 0x96, !PT ;  /* 0x0000003c4f3c7212 */ /* 0x000fc400078e96d2 */
[----:B---3--:R-:W-:Y:S01]  /*2250*/  F2FP.PACK_AB R2, R3, R132 ;  /* 0x000000840302723e */ /* 0x008fe200000000ff */
[----:B------:R-:W-:Y:S01]  /*2260*/  FFMA.FTZ R145, R69, c[0x0][0x23c], -R164 ;  /* 0x00008f0045917a23 */ /* 0x000fe200000108a4 */
[----:B------:R-:W-:Y:S01]  /*2270*/  FSEL R160, R160, RZ, P1 ;  /* 0x000000ffa0a07208 */ /* 0x000fe20000800000 */
[----:B------:R-:W-:Y:S01]  /*2280*/  FFMA.FTZ R152, R14, c[0x0][0x23c], -R162 ;  /* 0x00008f000e987a23 */ /* 0x000fe200000108a2 */
[----:B------:R-:W-:Y:S01]  /*2290*/  LOP3.LUT R111, R77, R2, RZ, 0xc0, !PT ;  /* 0x000000024d6f7212 */ /* 0x000fe200078ec0ff */
[----:B------:R-:W-:Y:S01]  /*22a0*/  IMAD.WIDE.U32 R76, R76, -0x2daee0ad, RZ ;  /* 0xd2511f534c4c7825 */ /* 0x000fe200078e00ff */
[----:B-1----:R-:W-:Y:S01]  /*22b0*/  FMNMX.FTZ R134, R134, R63, !PT ;  /* 0x0000003f86867209 */ /* 0x002fe20007810000 */
[----:B------:R-:W1:Y:S01]  /*22c0*/  MUFU.EX2 R149, R149 ;  /* 0x0000009500957308 */ /* 0x000e620000000800 */
[----:B------:R-:W-:Y:S01]  /*22d0*/  SHF.R.U32.HI R109, RZ, 0x10, R60 ;  /* 0x00000010ff6d7819 */ /* 0x000fe2000001163c */
[----:B------:R-:W-:Y:S01]  /*22e0*/  FFMA.FTZ R144, R40, c[0x0][0x23c], -R160 ;  /* 0x00008f0028907a23 */ /* 0x000fe200000108a0 */
[----:B------:R-:W-:Y:S01]  /*22f0*/  LOP3.LUT R224, R77, R224, R203, 0x96, !PT ;  /* 0x000000e04de07212 */ /* 0x000fe200078e96cb */
[C---:B------:R-:W-:Y:S01]  /*2300*/  FMUL.FTZ R158, R134.reuse, c[0x0][0x23c] ;  /* 0x00008f00869e7a20 */ /* 0x040fe20000410000 */
[----:B------:R-:W-:Y:S01]  /*2310*/  LOP3.LUT R40, R223, R76, R202, 0x96, !PT ;  /* 0x0000004cdf287212 */ /* 0x000fe200078e96ca */
[----:B------:R-:W-:Y:S01]  /*2320*/  FFMA.FTZ R153, R41, c[0x0][0x23c], -R160 ;  /* 0x00008f0029997a23 */ /* 0x000fe200000108a0 */
[----:B------:R-:W-:Y:S01]  /*2330*/  FSETP.NEU.FTZ.AND P1, PT, R134, -INF , PT ;  /* 0xff8000008600780b */ /* 0x000fe20003f3d000 */
[----:B------:R-:W-:Y:S01]  /*2340*/  IMAD.WIDE.U32 R224, R224, -0x326172a9, RZ ;  /* 0xcd9e8d57e0e07825 */ /* 0x000fe200078e00ff */
[----:B------:R-:W-:Y:S01]  /*2350*/  LOP3.LUT R70, R60, 0xffff, RZ, 0xc0, !PT ;  /* 0x0000ffff3c467812 */ /* 0x000fe200078ec0ff */
[----:B------:R-:W-:Y:S01]  /*2360*/  MUFU.EX2 R144, R144 ;  /* 0x0000009000907308 */ /* 0x000fe20000000800 */
[----:B------:R-:W-:Y:S01]  /*2370*/  FSEL R158, R158, RZ, P1 ;  /* 0x000000ff9e9e7208 */ /* 0x000fe20000800000 */
[----:B--2---:R-:W-:Y:S01]  /*2380*/  IMAD.WIDE.U32 R62, R40, -0x326172a9, RZ ;  /* 0xcd9e8d57283e7825 */ /* 0x004fe200078e00ff */
[----:B------:R-:W-:-:S02]  /*2390*/  LOP3.LUT R69, R60, 0xff, RZ, 0xc0, !PT ;  /* 0x000000ff3c457812 */ /* 0x000fc400078ec0ff */
[----:B------:R-:W-:Y:S01]  /*23a0*/  SHF.R.U32.HI R60, RZ, 0x18, R60 ;  /* 0x00000018ff3c7819 */ /* 0x000fe2000001163c */
[----:B------:R-:W-:Y:S01]  /*23b0*/  FFMA.FTZ R155, R56, c[0x0][0x23c], -R160 ;  /* 0x00008f00389b7a23 */ /* 0x000fe200000108a0 */
[----:B------:R-:W-:Y:S01]  /*23c0*/  LOP3.LUT R56, R63, R224, R210, 0x96, !PT ;  /* 0x000000e03f387212 */ /* 0x000fe200078e96d2 */
[----:B------:R-:W2:Y:S01]  /*23d0*/  MUFU.EX2 R153, R153 ;  /* 0x0000009900997308 */ /* 0x000ea20000000800 */
[----:B------:R-:W-:Y:S01]  /*23e0*/  LOP3.LUT R109, R109, 0xff, RZ, 0xc0, !PT ;  /* 0x000000ff6d6d7812 */ /* 0x000fe200078ec0ff */
[--C-:B------:R-:W-:Y:S01]  /*23f0*/  FFMA.FTZ R146, R59, c[0x0][0x23c], -R158.reuse ;  /* 0x00008f003b927a23 */ /* 0x100fe2000001089e */
[----:B------:R-:W-:Y:S01]  /*2400*/  LOP3.LUT R59, R56, 0xffff, RZ, 0xc0, !PT ;  /* 0x0000ffff383b7812 */ /* 0x000fe200078ec0ff */
[----:B------:R-:W-:Y:S01]  /*2410*/  FFMA.FTZ R150, R42, c[0x0][0x23c], -R158 ;  /* 0x00008f002a967a23 */ /* 0x000fe2000001089e */
[----:B------:R-:W-:Y:S01]  /*2420*/  PRMT R109, R109, 0x5410, R60 ;  /* 0x000054106d6d7816 */ /* 0x000fe2000000003c */
[--C-:B------:R-:W-:Y:S01]  /*2430*/  FFMA.FTZ R159, R58, c[0x0][0x23c], -R158.reuse ;  /* 0x00008f003a9f7a23 */ /* 0x100fe2000001089e */
[----:B------:R-:W-:Y:S01]  /*2440*/  LOP3.LUT R41, R56, 0xff, RZ, 0xc0, !PT ;  /* 0x000000ff38297812 */ /* 0x000fe200078ec0ff */
[----:B------:R-:W-:Y:S01]  /*2450*/  FFMA.FTZ R161, R43, c[0x0][0x23c], -R158 ;  /* 0x00008f002ba17a23 */ /* 0x000fe2000001089e */
[----:B------:R-:W-:Y:S01]  /*2460*/  SHF.R.U32.HI R42, RZ, 0x8, R59 ;  /* 0x00000008ff2a7819 */ /* 0x000fe2000001163b */
[--C-:B------:R-:W-:Y:S01]  /*2470*/  HSET2.LE.AND R109, R109, R156.reuse, PT ;  /* 0x0000009c6d6d7233 */ /* 0x100fe20003803000 */
[----:B------:R-:W-:Y:S01]  /*2480*/  LOP3.LUT R74, R78, 0xffff, RZ, 0xc0, !PT ;  /* 0x0000ffff4e4a7812 */ /* 0x000fe200078ec0ff */
[----:B------:R-:W-:Y:S01]  /*2490*/  MUFU.EX2 R159, R159 ;  /* 0x0000009f009f7308 */ /* 0x000fe20000000800 */
[----:B------:R-:W-:Y:S01]  /*24a0*/  PRMT R41, R41, 0x5410, R42 ;  /* 0x0000541029297816 */ /* 0x000fe2000000002a */
[----:B------:R-:W-:Y:S01]  /*24b0*/  FFMA.FTZ R163, R15, c[0x0][0x23c], -R162 ;  /* 0x00008f000fa37a23 */ /* 0x000fe200000108a2 */
[----:B-1----:R-:W-:Y:S01]  /*24c0*/  F2FP.PACK_AB R2, R0, R149 ;  /* 0x000000950002723e */ /* 0x002fe200000000ff */
[----:B------:R-:W-:Y:S01]  /*24d0*/  FFMA.FTZ R148, R12, c[0x0][0x23c], -R164 ;  /* 0x00008f000c947a23 */ /* 0x000fe200000108a4 */
[----:B------:R-:W-:Y:S01]  /*24e0*/  SHF.R.U32.HI R74, RZ, 0x8, R74 ;  /* 0x00000008ff4a7819 */ /* 0x000fe2000001164a */
[--C-:B------:R-:W-:Y:S01]  /*24f0*/  HSET2.LE.AND R104, R41, R156.reuse, PT ;  /* 0x0000009c29687233 */ /* 0x100fe20003803000 */
[----:B------:R-:W-:Y:S01]  /*2500*/  LOP3.LUT R79, R78, 0xff, RZ, 0xc0, !PT ;  /* 0x000000ff4e4f7812 */ /* 0x000fe200078ec0ff */
[----:B------:R-:W1:Y:S01]  /*2510*/  MUFU.EX2 R146, R146 ;  /* 0x0000009200927308 */ /* 0x000e620000000800 */
[----:B------:R-:W-:Y:S01]  /*2520*/  LOP3.LUT R109, R109, R2, RZ, 0xc0, !PT ;  /* 0x000000026d6d7212 */ /* 0x000fe200078ec0ff */
[----:B------:R-:W-:Y:S01]  /*2530*/  FFMA.FTZ R2, R57, c[0x0][0x23c], -R160 ;  /* 0x00008f0039027a23 */ /* 0x000fe200000108a0 */
[----:B------:R-:W-:Y:S01]  /*2540*/  LOP3.LUT R40, R61, R80, R211, 0x96, !PT ;  /* 0x000000503d287212 */ /* 0x000fe200078e96d3 */
[----:B------:R-:W-:Y:S01]  /*2550*/  FFMA.FTZ R157, R13, c[0x0][0x23c], -R164 ;  /* 0x00008f000d9d7a23 */ /* 0x000fe200000108a4 */
[----:B------:R-:W-:Y:S01]  /*2560*/  LOP3.LUT R60, R62, 0xffff, RZ, 0xc0, !PT ;  /* 0x0000ffff3e3c7812 */ /* 0x000fe200078ec0ff */
[----:B------:R-:W-:Y:S01]  /*2570*/  FFMA.FTZ R154, R46, c[0x0][0x23c], -R162 ;  /* 0x00008f002e9a7a23 */ /* 0x000fe200000108a2 */
[----:B--2---:R-:W-:Y:S01]  /*2580*/  F2FP.PACK_AB R41, R153, R144 ;  /* 0x000000909929723e */ /* 0x004fe200000000ff */
[----:B------:R-:W-:Y:S01]  /*2590*/  MUFU.EX2 R140, R140 ;  /* 0x0000008c008c7308 */ /* 0x000fe20000000800 */
[----:B------:R-:W-:Y:S01]  /*25a0*/  PRMT R79, R79, 0x5410, R74 ;  /* 0x000054104f4f7816 */ /* 0x000fe2000000004a */
[----:B------:R-:W-:Y:S01]  /*25b0*/  FFMA.FTZ R165, R47, c[0x0][0x23c], -R162 ;  /* 0x00008f002fa57a23 */ /* 0x000fe200000108a2 */
[----:B------:R-:W2:Y:S01]  /*25c0*/  LDSM.16.MT88.4 R72, [R187+0x6000] ;  /* 0x00600000bb48783b */ /* 0x000ea20000004200 */
[----:B------:R-:W-:Y:S01]  /*25d0*/  SHF.R.U32.HI R107, RZ, 0x10, R62 ;  /* 0x00000010ff6b7819 */ /* 0x000fe2000001163e */
[--C-:B------:R-:W-:Y:S01]  /*25e0*/  FFMA.FTZ R142, R44, c[0x0][0x23c], -R164.reuse ;  /* 0x00008f002c8e7a23 */ /* 0x100fe200000108a4 */
[----:B------:R-:W-:Y:S01]  /*25f0*/  LOP3.LUT R57, R62, 0xff, RZ, 0xc0, !PT ;  /* 0x000000ff3e397812 */ /* 0x000fe200078ec0ff */
[----:B------:R-:W-:Y:S01]  /*2600*/  FFMA.FTZ R151, R45, c[0x0][0x23c], -R164 ;  /* 0x00008f002d977a23 */ /* 0x000fe200000108a4 */
[----:B------:R-:W-:Y:S01]  /*2610*/  SHF.R.U32.HI R60, RZ, 0x8, R60 ;  /* 0x00000008ff3c7819 */ /* 0x000fe2000001163c */
[----:B------:R-:W-:Y:S01]  /*2620*/  MUFU.EX2 R147, R147 ;  /* 0x0000009300937308 */ /* 0x000fe20000000800 */
[----:B------:R-:W-:Y:S01]  /*2630*/  LOP3.LUT R104, R104, R41, RZ, 0xc0, !PT ;  /* 0x0000002968687212 */ /* 0x000fe200078ec0ff */
[----:B------:R-:W-:Y:S01]  /*2640*/  IMAD.WIDE.U32 R40, R40, -0x2daee0ad, RZ ;  /* 0xd2511f5328287825 */ /* 0x000fe200078e00ff */
[----:B------:R-:W-:Y:S01]  /*2650*/  SHF.R.U32.HI R105, RZ, 0x10, R56 ;  /* 0x00000010ff697819 */ /* 0x000fe20000011638 */
[--C-:B------:R-:W-:Y:S01]  /*2660*/  HSET2.LE.AND R79, R79, R156.reuse, PT ;  /* 0x0000009c4f4f7233 */ /* 0x100fe20003803000 */
[----:B------:R-:W-:Y:S01]  /*2670*/  SHF.R.U32.HI R58, RZ, 0x18, R62 ;  /* 0x00000018ff3a7819 */ /* 0x000fe2000001163e */
[----:B------:R-:W-:Y:S01]  /*2680*/  LDSM.16.MT88.4 R44, [R186+0x6800] ;  /* 0x00680000ba2c783b */ /* 0x000fe20000004200 */
[----:B------:R-:W-:Y:S01]  /*2690*/  LOP3.LUT R107, R107, 0xff, RZ, 0xc0, !PT ;  /* 0x000000ff6b6b7812 */ /* 0x000fe200078ec0ff */
[----:B------:R-:W-:Y:S01]  /*26a0*/  MUFU.EX2 R4, R4 ;  /* 0x0000000400047308 */ /* 0x000fe20000000800 */
[----:B------:R-:W-:Y:S01]  /*26b0*/  PRMT R57, R57, 0x5410, R60 ;  /* 0x0000541039397816 */ /* 0x000fe2000000003c */
[----:B------:R-:W-:Y:S01]  /*26c0*/  FFMA.FTZ R167, R64, c[0x0][0x23c], -R160 ;  /* 0x00008f0040a77a23 */ /* 0x000fe200000108a0 */
[----:B------:R-:W-:Y:S01]  /*26d0*/  SHF.R.U32.HI R56, RZ, 0x18, R56 ;  /* 0x00000018ff387819 */ /* 0x000fe20000011638 */
[----:B------:R-:W-:Y:S01]  /*26e0*/  FFMA.FTZ R64, R65, c[0x0][0x23c], -R160 ;  /* 0x00008f0041407a23 */ /* 0x000fe200000108a0 */
[----:B------:R-:W-:Y:S01]  /*26f0*/  LOP3.LUT R105, R105, 0xff, RZ, 0xc0, !PT ;  /* 0x000000ff69697812 */ /* 0x000fe200078ec0ff */
[--C-:B------:R-:W-:Y:S01]  /*2700*/  HSET2.LE.AND R106, R57, R156.reuse, PT ;  /* 0x0000009c396a7233 */ /* 0x100fe20003803000 */
[----:B------:R-:W-:Y:S01]  /*2710*/  LOP3.LUT R12, R40, 0xffff, RZ, 0xc0, !PT ;  /* 0x0000ffff280c7812 */ /* 0x000fe200078ec0ff */
[----:B------:R-:W3:Y:S01]  /*2720*/  MUFU.EX2 R145, R145 ;  /* 0x0000009100917308 */ /* 0x000ee20000000800 */
[----:B------:R-:W-:Y:S01]  /*2730*/  PRMT R107, R107, 0x5410, R58 ;  /* 0x000054106b6b7816 */ /* 0x000fe2000000003a */
[----:B------:R-:W-:Y:S01]  /*2740*/  FFMA.FTZ R65, R52, c[0x0][0x23c], -R160 ;  /* 0x00008f0034417a23 */ /* 0x000fe200000108a0 */
[----:B------:R-:W-:Y:S01]  /*2750*/  SHF.R.U32.HI R70, RZ, 0x8, R70 ;  /* 0x00000008ff467819 */ /* 0x000fe20000011646 */
[----:B------:R-:W-:Y:S01]  /*2760*/  FFMA.FTZ R66, R66, c[0x0][0x23c], -R158 ;  /* 0x00008f0042427a23 */ /* 0x000fe2000001089e */
[----:B------:R-:W-:Y:S01]  /*2770*/  PRMT R105, R105, 0x5410, R56 ;  /* 0x0000541069697816 */ /* 0x000fe20000000038 */
[--C-:B------:R-:W-:Y:S01]  /*2780*/  HSET2.LE.AND R107, R107, R156.reuse, PT ;  /* 0x0000009c6b6b7233 */ /* 0x100fe20003803000 */
[----:B------:R-:W-:Y:S01]  /*2790*/  LOP3.LUT R57, R40, 0xff, RZ, 0xc0, !PT ;  /* 0x000000ff28397812 */ /* 0x000fe200078ec0ff */
[----:B------:R-:W-:Y:S01]  /*27a0*/  MUFU.EX2 R155, R155 ;  /* 0x0000009b009b7308 */ /* 0x000fe20000000800 */
[----:B------:R-:W-:Y:S01]  /*27b0*/  SHF.R.U32.HI R12, RZ, 0x8, R12 ;  /* 0x00000008ff0c7819 */ /* 0x000fe2000001160c */
[--C-:B------:R-:W-:Y:S01]  /*27c0*/  HSET2.LE.AND R105, R105, R156.reuse, PT ;  /* 0x0000009c69697233 */ /* 0x100fe20003803000 */
[----:B------:R-:W-:Y:S01]  /*27d0*/  LOP3.LUT R56, R41, R96, R216, 0x96, !PT ;  /* 0x0000006029387212 */ /* 0x000fe200078e96d8 */
[----:B------:R-:W-:Y:S01]  /*27e0*/  FFMA.FTZ R48, R48, c[0x0][0x23c], -R160 ;  /* 0x00008f0030307a23 */ /* 0x000fe200000108a0 */
[----:B------:R-:W-:Y:S01]  /*27f0*/  SHF.R.U32.HI R14, RZ, 0x10, R40 ;  /* 0x00000010ff0e7819 */ /* 0x000fe20000011628 */
[----:B------:R-:W-:Y:S01]  /*2800*/  FFMA.FTZ R49, R49, c[0x0][0x23c], -R160 ;  /* 0x00008f0031317a23 */ /* 0x000fe200000108a0 */
[----:B------:R-:W-:Y:S01]  /*2810*/  PRMT R69, R69, 0x5410, R70 ;  /* 0x0000541045457816 */ /* 0x000fe20000000046 */
[----:B------:R-:W4:Y:S01]  /*2820*/  MUFU.EX2 R2, R2 ;  /* 0x0000000200027308 */ /* 0x000f220000000800 */
[----:B-1----:R-:W-:Y:S01]  /*2830*/  F2FP.PACK_AB R42, R146, R159 ;  /* 0x0000009f922a723e */ /* 0x002fe200000000ff */
[----:B------:R-:W-:Y:S01]  /*2840*/  FFMA.FTZ R50, R50, c[0x0][0x23c], -R158 ;  /* 0x00008f0032327a23 */ /* 0x000fe2000001089e */
[----:B------:R-:W-:Y:S01]  /*2850*/  PRMT R57, R57, 0x5410, R12 ;  /* 0x0000541039397816 */ /* 0x000fe2000000000c */
[--C-:B------:R-:W-:Y:S01]  /*2860*/  HSET2.LE.AND R69, R69, R156.reuse, PT ;  /* 0x0000009c45457233 */ /* 0x100fe20003803000 */
[----:B------:R-:W-:Y:S01]  /*2870*/  SHF.R.U32.HI R63, RZ, 0x18, R40 ;  /* 0x00000018ff3f7819 */ /* 0x000fe20000011628 */
[----:B------:R-:W-:Y:S01]  /*2880*/  FFMA.FTZ R51, R51, c[0x0][0x23c], -R158 ;  /* 0x00008f0033337a23 */ /* 0x000fe2000001089e */
[----:B------:R-:W-:Y:S01]  /*2890*/  LOP3.LUT R12, R56, 0xffff, RZ, 0xc0, !PT ;  /* 0x0000ffff380c7812 */ /* 0x000fe200078ec0ff */
[----:B------:R-:W-:Y:S01]  /*28a0*/  MUFU.EX2 R150, R150 ;  /* 0x0000009600967308 */ /* 0x000fe20000000800 */
[----:B------:R-:W-:Y:S01]  /*28b0*/  LOP3.LUT R14, R14, 0xff, RZ, 0xc0, !PT ;  /* 0x000000ff0e0e7812 */ /* 0x000fe200078ec0ff */
[--C-:B------:R-:W-:Y:S01]  /*28c0*/  HSET2.LE.AND R57, R57, R156.reuse, PT ;  /* 0x0000009c39397233 */ /* 0x100fe20003803000 */
[----:B------:R-:W-:Y:S01]  /*28d0*/  SHF.R.U32.HI R173, RZ, 0x10, R56 ;  /* 0x00000010ffad7819 */ /* 0x000fe20000011638 */
[----:B------:R-:W-:Y:S01]  /*28e0*/  FFMA.FTZ R16, R16, c[0x0][0x23c], -R164 ;  /* 0x00008f0010107a23 */ /* 0x000fe200000108a4 */
[----:B------:R-:W-:Y:S01]  /*28f0*/  LOP3.LUT R107, R107, R42, RZ, 0xc0, !PT ;  /* 0x0000002a6b6b7212 */ /* 0x000fe200078ec0ff */
[----:B------:R-:W-:Y:S01]  /*2900*/  FADD.FTZ R144, R144, R153 ;  /* 0x0000009990907221 */ /* 0x000fe20000010000 */
[----:B---3--:R-:W-:Y:S01]  /*2910*/  F2FP.PACK_AB R110, R145, R4 ;  /* 0x00000004916e723e */ /* 0x008fe200000000ff */
[----:B------:R-:W1:Y:S01]  /*2920*/  MUFU.EX2 R161, R161 ;  /* 0x000000a100a17308 */ /* 0x000e620000000800 */
[----:B------:R-:W-:Y:S01]  /*2930*/  F2FP.PACK_AB R108, R147, R140 ;  /* 0x0000008c936c723e */ /* 0x000fe200000000ff */
[----:B------:R-:W-:Y:S01]  /*2940*/  FADD.FTZ R147, R140, R147 ;  /* 0x000000938c937221 */ /* 0x000fe20000010000 */
[----:B----4-:R-:W-:Y:S01]  /*2950*/  F2FP.PACK_AB R43, R2, R155 ;  /* 0x0000009b022b723e */ /* 0x010fe200000000ff */
[----:B------:R-:W-:Y:S01]  /*2960*/  FADD.FTZ R149, R149, R0 ;  /* 0x0000000095957221 */ /* 0x000fe20000010000 */
[----:B------:R-:W-:Y:S01]  /*2970*/  LOP3.LUT R61, R56, 0xff, RZ, 0xc0, !PT ;  /* 0x000000ff383d7812 */ /* 0x000fe200078ec0ff */
[----:B------:R-:W-:Y:S01]  /*2980*/  FADD.FTZ R155, R155, R144 ;  /* 0x000000909b9b7221 */ /* 0x000fe20000010000 */
[----:B------:R-:W-:Y:S01]  /*2990*/  SHF.R.U32.HI R12, RZ, 0x8, R12 ;  /* 0x00000008ff0c7819 */ /* 0x000fe2000001160c */
[----:B------:R-:W-:Y:S01]  /*29a0*/  MUFU.EX2 R152, R152 ;  /* 0x0000009800987308 */ /* 0x000fe20000000800 */
[----:B------:R-:W-:Y:S01]  /*29b0*/  PRMT R63, R14, 0x5410, R63 ;  /* 0x000054100e3f7816 */ /* 0x000fe2000000003f */
[----:B------:R-:W-:Y:S01]  /*29c0*/  FADD.FTZ R4, R4, R147 ;  /* 0x0000009304047221 */ /* 0x000fe20000010000 */
[----:B------:R-:W-:Y:S01]  /*29d0*/  SHF.R.U32.HI R56, RZ, 0x18, R56 ;  /* 0x00000018ff387819 */ /* 0x000fe20000011638 */
[----:B------:R-:W-:Y:S01]  /*29e0*/  FADD.FTZ R132, R132, R149 ;  /* 0x0000009584847221 */ /* 0x000fe20000010000 */
[----:B------:R-:W-:Y:S01]  /*29f0*/  LOP3.LUT R173, R173, 0xff, RZ, 0xc0, !PT ;  /* 0x000000ffadad7812 */ /* 0x000fe200078ec0ff */
[--C-:B------:R-:W-:Y:S01]  /*2a00*/  HSET2.LE.AND R63, R63, R156.reuse, PT ;  /* 0x0000009c3f3f7233 */ /* 0x100fe20003803000 */
[----:B------:R-:W-:Y:S01]  /*2a10*/  LOP3.LUT R110, R79, R110, RZ, 0xc0, !PT ;  /* 0x0000006e4f6e7212 */ /* 0x000fe200078ec0ff */
[----:B------:R-:W3:Y:S01]  /*2a20*/  MUFU.EX2 R163, R163 ;  /* 0x000000a300a37308 */ /* 0x000ee20000000800 */
[----:B-1----:R-:W-:Y:S01]  /*2a30*/  F2FP.PACK_AB R42, R161, R150 ;  /* 0x00000096a12a723e */ /* 0x002fe200000000ff */
[----:B------:R-:W-:Y:S01]  /*2a40*/  FADD.FTZ R150, R150, R161 ;  /* 0x000000a196967221 */ /* 0x000fe20000010000 */
[----:B------:R-:W-:Y:S01]  /*2a50*/  LOP3.LUT R108, R69, R108, RZ, 0xc0, !PT ;  /* 0x0000006c456c7212 */ /* 0x000fe200078ec0ff */
[----:B------:R-:W-:Y:S01]  /*2a60*/  FADD.FTZ R2, R2, R155 ;  /* 0x0000009b02027221 */ /* 0x000fe20000010000 */
[----:B------:R-:W-:Y:S01]  /*2a70*/  LOP3.LUT R106, R106, R43, RZ, 0xc0, !PT ;  /* 0x0000002b6a6a7212 */ /* 0x000fe200078ec0ff */
[----:B------:R-:W-:Y:S01]  /*2a80*/  FADD.FTZ R159, R159, R150 ;  /* 0x000000969f9f7221 */ /* 0x000fe20000010000 */
[----:B------:R-:W-:Y:S01]  /*2a90*/  LOP3.LUT R105, R105, R42, RZ, 0xc0, !PT ;  /* 0x0000002a69697212 */ /* 0x000fe200078ec0ff */
[----:B------:R-:W-:Y:S01]  /*2aa0*/  MUFU.EX2 R148, R148 ;  /* 0x0000009400947308 */ /* 0x000fe20000000800 */
[----:B------:R-:W-:Y:S01]  /*2ab0*/  PRMT R61, R61, 0x5410, R12 ;  /* 0x000054103d3d7816 */ /* 0x000fe2000000000c */
[-C--:B------:R-:W-:Y:S01]  /*2ac0*/  HMMA.16816.F32 R100, R108, R136.reuse, RZ ;  /* 0x000000886c64723c */ /* 0x080fe200000018ff */
[----:B------:R-:W-:Y:S01]  /*2ad0*/  PRMT R173, R173, 0x5410, R56 ;  /* 0x00005410adad7816 */ /* 0x000fe20000000038 */
[----:B------:R-:W1:Y:S01]  /*2ae0*/  LDSM.16.MT88.4 R40, [R187+0x6800] ;  /* 0x00680000bb28783b */ /* 0x000e620000004200 */
[----:B------:R-:W-:Y:S01]  /*2af0*/  LOP3.LUT R220, R225, R220, R211, 0x96, !PT ;  /* 0x000000dce1dc7212 */ /* 0x000fe200078e96d3 */
[--C-:B------:R-:W-:Y:S01]  /*2b00*/  HSET2.LE.AND R60, R61, R156.reuse, PT ;  /* 0x0000009c3d3c7233 */ /* 0x100fe20003803000 */
[----:B------:R-:W-:Y:S01]  /*2b10*/  IADD3 R179, R179, 0x1, RZ ;  /* 0x00000001b3b37810 */ /* 0x000fe20007ffe0ff */
[----:B------:R-:W4:Y:S01]  /*2b20*/  MUFU.EX2 R157, R157 ;  /* 0x0000009d009d7308 */ /* 0x000f220000000800 */
[----:B---3--:R-:W-:Y:S01]  /*2b30*/  F2FP.PACK_AB R58, R163, R152 ;  /* 0x00000098a33a723e */ /* 0x008fe200000000ff */
[----:B------:R-:W-:Y:S01]  /*2b40*/  HMMA.16816.F32 R96, R104, R136, RZ ;  /* 0x000000886860723c */ /* 0x000fe200000018ff */
[----:B------:R-:W-:Y:S01]  /*2b50*/  HSET2.LE.AND R61, R173, R156, PT ;  /* 0x0000009cad3d7233 */ /* 0x000fe20003803000 */
[----:B------:R-:W3:Y:S01]  /*2b60*/  LDSM.16.MT88.4 R12, [R185+0x6800] ;  /* 0x00680000b90c783b */ /* 0x000ee20000004200 */
[----:B------:R-:W-:Y:S01]  /*2b70*/  LOP3.LUT R63, R63, R58, RZ, 0xc0, !PT ;  /* 0x0000003a3f3f7212 */ /* 0x000fe200078ec0ff */
[----:B------:R-:W-:Y:S01]  /*2b80*/  IMAD.WIDE.U32 R220, R220, -0x2daee0ad, RZ ;  /* 0xd2511f53dcdc7825 */ /* 0x000fe200078e00ff */
[----:B------:R-:W-:Y:S01]  /*2b90*/  LOP3.LUT R218, R219, R179, R215, 0x96, !PT ;  /* 0x000000b3dbda7212 */ /* 0x000fe200078e96d7 */
[----:B------:R-:W-:Y:S02]  /*2ba0*/  MUFU.EX2 R154, R154 ;  /* 0x0000009a009a7308 */ /* 0x000fe40000000800 */
[----:B--2---:R-:W-:Y:S01]  /*2bb0*/  HMMA.16816.F32 R124, R108, R72, RZ ;  /* 0x000000486c7c723c */ /* 0x004fe200000018ff */
[----:B------:R-:W-:Y:S01]  /*2bc0*/  LOP3.LUT R222, R221, R222, R216, 0x96, !PT ;  /* 0x000000deddde7212 */ /* 0x000fe200078e96d8 */
[----:B------:R-:W-:Y:S01]  /*2bd0*/  IMAD.WIDE.U32 R218, R218, -0x326172a9, RZ ;  /* 0xcd9e8d57dada7825 */ /* 0x000fe200078e00ff */
[----:B------:R-:W-:-:S02]  /*2be0*/  SHF.R.U32.HI R173, RZ, 0x10, R220 ;  /* 0x00000010ffad7819 */ /* 0x000fc400000116dc */
[----:B------:R-:W-:Y:S01]  /*2bf0*/  SHF.R.U32.HI R175, RZ, 0x10, R222 ;  /* 0x00000010ffaf7819 */ /* 0x000fe200000116de */
[----:B------:R-:W2:Y:S01]  /*2c00*/  MUFU.EX2 R165, R165 ;  /* 0x000000a500a57308 */ /* 0x000ea20000000800 */
[----:B----4-:R-:W-:Y:S01]  /*2c10*/  F2FP.PACK_AB R62, R157, R148 ;  /* 0x000000949d3e723e */ /* 0x010fe200000000ff */
[C---:B------:R-:W-:Y:S01]  /*2c20*/  HMMA.16816.F32 R76, R108.reuse, R84, RZ ;  /* 0x000000546c4c723c */ /* 0x040fe200000018ff */
[----:B------:R-:W-:Y:S01]  /*2c30*/  SHF.R.U32.HI R52, RZ, 0x18, R220 ;  /* 0x00000018ff347819 */ /* 0x000fe200000116dc */
[----:B------:R-:W-:Y:S01]  /*2c40*/  FADD.FTZ R159, R146, R159 ;  /* 0x0000009f929f7221 */ /* 0x000fe20000010000 */
[----:B------:R-:W-:Y:S01]  /*2c50*/  LOP3.LUT R62, R57, R62, RZ, 0xc0, !PT ;  /* 0x0000003e393e7212 */ /* 0x000fe200078ec0ff */
[----:B------:R-:W-:Y:S01]  /*2c60*/  FADD.FTZ R145, R145, R4 ;  /* 0x0000000491917221 */ /* 0x000fe20000010000 */
[----:B------:R-:W4:Y:S01]  /*2c70*/  LDSM.16.MT88.4 R56, [R184+0x6800] ;  /* 0x00680000b838783b */ /* 0x000f220000004200 */
[----:B------:R-:W-:Y:S01]  /*2c80*/  MUFU.EX2 R142, R142 ;  /* 0x0000008e008e7308 */ /* 0x000fe20000000800 */
[----:B------:R-:W-:Y:S01]  /*2c90*/  LOP3.LUT R175, R175, 0xff, RZ, 0xc0, !PT ;  /* 0x000000ffafaf7812 */ /* 0x000fe200078ec0ff */
[----:B------:R-:W-:Y:S01]  /*2ca0*/  HMMA.16816.F32 R88, R108, R92, RZ ;  /* 0x0000005c6c58723c */ /* 0x000fe200000018ff */
[----:B------:R-:W-:Y:S01]  /*2cb0*/  LOP3.LUT R176, R219, R176, R209, 0x96, !PT ;  /* 0x000000b0dbb07212 */ /* 0x000fe200078e96d1 */
[----:B------:R-:W-:-:S02]  /*2cc0*/  FADD.FTZ R3, R3, R132 ;  /* 0x0000008403037221 */ /* 0x000fc40000010000 */
[----:B------:R-:W-:Y:S02]  /*2cd0*/  FFMA.FTZ R34, R34, c[0x0][0x23c], -R158 ;  /* 0x00008f0022227a23 */ /* 0x000fe4000001089e */
[----:B------:R-:W5:Y:S01]  /*2ce0*/  MUFU.EX2 R151, R151 ;  /* 0x0000009700977308 */ /* 0x000f620000000800 */
[----:B--2---:R-:W-:Y:S01]  /*2cf0*/  F2FP.PACK_AB R136, R165, R154 ;  /* 0x0000009aa588723e */ /* 0x004fe200000000ff */
[C---:B------:R-:W-:Y:S01]  /*2d00*/  HMMA.16816.F32 R68, R108.reuse, R74, RZ ;  /* 0x0000004a6c44723c */ /* 0x040fe200000018ff */
[----:B------:R-:W-:Y:S02]  /*2d10*/  IMAD.WIDE.U32 R176, R176, -0x2daee0ad, RZ ;  /* 0xd2511f53b0b07825 */ /* 0x000fe400078e00ff */
[----:B------:R-:W-:Y:S02]  /*2d20*/  LOP3.LUT R61, R61, R136, RZ, 0xc0, !PT ;  /* 0x000000883d3d7212 */ /* 0x000fe400078ec0ff */
[----:B------:R-:W-:Y:S01]  /*2d30*/  FFMA.FTZ R136, R53, c[0x0][0x23c], -R160 ;  /* 0x00008f0035887a23 */ /* 0x000fe200000108a0 */
[----:B------:R-:W-:Y:S01]  /*2d40*/  MUFU.EX2 R65, R65 ;  /* 0x0000004100417308 */ /* 0x000fe20000000800 */
[----:B------:R-:W-:Y:S01]  /*2d50*/  LOP3.LUT R53, R220, 0xff, RZ, 0xc0, !PT ;  /* 0x000000ffdc357812 */ /* 0x000fe200078ec0ff */
[----:B------:R-:W-:Y:S01]  /*2d60*/  HMMA.16816.F32 R80, R108, R86, RZ ;  /* 0x000000566c50723c */ /* 0x000fe200000018ff */
[----:B------:R-:W-:-:S02]  /*2d70*/  FADD.FTZ R154, R154, R3 ;  /* 0x000000039a9a7221 */ /* 0x000fc40000010000 */
[----:B------:R-:W-:Y:S02]  /*2d80*/  FFMA.FTZ R32, R32, c[0x0][0x23c], -R160 ;  /* 0x00008f0020207a23 */ /* 0x000fe400000108a0 */
[----:B------:R-:W-:Y:S01]  /*2d90*/  FADD.FTZ R165, R165, R154 ;  /* 0x0000009aa5a57221 */ /* 0x000fe20000010000 */
[----:B-----5:R-:W-:Y:S01]  /*2da0*/  F2FP.PACK_AB R137, R151, R142 ;  /* 0x0000008e9789723e */ /* 0x020fe200000000ff */
[----:B------:R-:W2:Y:S01]  /*2db0*/  MUFU.EX2 R136, R136 ;  /* 0x0000008800887308 */ /* 0x000ea20000000800 */
[----:B------:R-:W-:Y:S01]  /*2dc0*/  HMMA.16816.F32 R112, R108, R94, RZ ;  /* 0x0000005e6c70723c */ /* 0x000fe200000018ff */
[----:B------:R-:W-:Y:S01]  /*2dd0*/  FADD.FTZ R142, R142, R145 ;  /* 0x000000918e8e7221 */ /* 0x000fe20000010000 */
[----:B------:R-:W-:Y:S01]  /*2de0*/  LOP3.LUT R60, R60, R137, RZ, 0xc0, !PT ;  /* 0x000000893c3c7212 */ /* 0x000fe200078ec0ff */
[----:B------:R-:W-:Y:S01]  /*2df0*/  FFMA.FTZ R137, R54, c[0x0][0x23c], -R158 ;  /* 0x00008f0036897a23 */ /* 0x000fe2000001089e */
[----:B------:R-:W-:Y:S01]  /*2e00*/  LOP3.LUT R54, R220, 0xffff, RZ, 0xc0, !PT ;  /* 0x0000ffffdc367812 */ /* 0x000fe200078ec0ff */
[----:B------:R-:W-:-:S02]  /*2e10*/  FFMA.FTZ R221, R17, c[0x0][0x23c], -R164 ;  /* 0x00008f0011dd7a23 */ /* 0x000fc400000108a4 */
[----:B------:R-:W-:Y:S01]  /*2e20*/  MUFU.EX2 R167, R167 ;  /* 0x000000a700a77308 */ /* 0x000fe20000000800 */
[C---:B------:R-:W-:Y:S01]  /*2e30*/  HMMA.16816.F32 R128, R104.reuse, R72, RZ ;  /* 0x000000486880723c */ /* 0x040fe200000018ff */
[----:B------:R-:W-:Y:S01]  /*2e40*/  SHF.R.U32.HI R54, RZ, 0x8, R54 ;  /* 0x00000008ff367819 */ /* 0x000fe20000011636 */
[----:B------:R-:W-:Y:S02]  /*2e50*/  FADD.FTZ R151, R151, R142 ;  /* 0x0000008e97977221 */ /* 0x000fe40000010000 */
[----:B------:R-:W-:Y:S02]  /*2e60*/  FFMA.FTZ R33, R33, c[0x0][0x23c], -R160 ;  /* 0x00008f0021217a23 */ /* 0x000fe400000108a0 */
[----:B------:R-:W-:Y:S01]  /*2e70*/  FADD.FTZ R148, R148, R151 ;  /* 0x0000009794947221 */ /* 0x000fe20000010000 */
[----:B------:R-:W-:Y:S01]  /*2e80*/  MUFU.EX2 R137, R137 ;  /* 0x0000008900897308 */ /* 0x000fe20000000800 */
[----:B------:R-:W-:Y:S01]  /*2e90*/  HMMA.16816.F32 R120, R104, R84, RZ ;  /* 0x000000546878723c */ /* 0x000fe200000018ff */
[----:B--2---:R-:W-:Y:S01]  /*2ea0*/  F2FP.PACK_AB R178, R136, R65 ;  /* 0x0000004188b2723e */ /* 0x004fe200000000ff */
[----:B------:R-:W-:-:S02]  /*2eb0*/  FADD.FTZ R152, R152, R165 ;  /* 0x000000a598987221 */ /* 0x000fc40000010000 */
[----:B------:R-:W-:Y:S02]  /*2ec0*/  FADD.FTZ R157, R157, R148 ;  /* 0x000000949d9d7221 */ /* 0x000fe40000010000 */
[----:B------:R-:W-:Y:S01]  /*2ed0*/  FADD.FTZ R152, R163, R152 ;  /* 0x00000098a3987221 */ /* 0x000fe20000010000 */
[----:B------:R-:W2:Y:S01]  /*2ee0*/  MUFU.EX2 R64, R64 ;  /* 0x0000004000407308 */ /* 0x000ea20000000800 */
[C---:B------:R-:W-:Y:S07]  /*2ef0*/  HMMA.16816.F32 R116, R104.reuse, R92, RZ ;  /* 0x0000005c6874723c */ /* 0x040fee00000018ff */
[----:B------:R-:W-:Y:S01]  /*2f00*/  MUFU.EX2 R66, R66 ;  /* 0x0000004200427308 */ /* 0x000fe20000000800 */
[----:B------:R-:W-:Y:S01]  /*2f10*/  HMMA.16816.F32 R72, R104, R74, RZ ;  /* 0x0000004a6848723c */ /* 0x000fe200000018ff */
[----:B--2---:R-:W-:-:S07]  /*2f20*/  F2FP.PACK_AB R220, R64, R167 ;  /* 0x000000a740dc723e */ /* 0x004fce00000000ff */
[----:B------:R-:W-:Y:S01]  /*2f30*/  HMMA.16816.F32 R84, R104, R86, RZ ;  /* 0x000000566854723c */ /* 0x000fe200000018ff */
[----:B------:R-:W-:Y:S01]  /*2f40*/  MUFU.EX2 R48, R48 ;  /* 0x0000003000307308 */ /* 0x000fe20000000800 */
[----:B------:R-:W-:-:S04]  /*2f50*/  FADD.FTZ R167, R167, R2 ;  /* 0x00000002a7a77221 */ /* 0x000fc80000010000 */
[----:B------:R-:W-:Y:S02]  /*2f60*/  FADD.FTZ R64, R64, R167 ;  /* 0x000000a740407221 */ /* 0x000fe40000010000 */
[----:B------:R-:W-:Y:S01]  /*2f70*/  HMMA.16816.F32 R92, R104, R94, RZ ;  /* 0x0000005e685c723c */ /* 0x000fe200000018ff */
[----:B------:R-:W-:Y:S01]  /*2f80*/  MUFU.EX2 R49, R49 ;  /* 0x0000003100317308 */ /* 0x000fe20000000800 */
[----:B------:R-:W-:-:S04]  /*2f90*/  FADD.FTZ R65, R65, R64 ;  /* 0x0000004041417221 */ /* 0x000fc80000010000 */
[----:B------:R-:W-:Y:S02]  /*2fa0*/  FADD.FTZ R65, R136, R65 ;  /* 0x0000004188417221 */ /* 0x000fe40000010000 */
[-C--:B------:R-:W-:Y:S01]  /*2fb0*/  HMMA.16816.F32 R108, R108, R138.reuse, RZ ;  /* 0x0000008a6c6c723c */ /* 0x080fe200000018ff */
[----:B------:R-:W-:Y:S07]  /*2fc0*/  MUFU.EX2 R50, R50 ;  /* 0x0000003200327308 */ /* 0x000fee0000000800 */
[----:B------:R-:W-:Y:S01]  /*2fd0*/  HMMA.16816.F32 R104, R104, R138, RZ ;  /* 0x0000008a6868723c */ /* 0x000fe200000018ff */
[----:B------:R-:W-:Y:S06]  /*2fe0*/  MUFU.EX2 R51, R51 ;  /* 0x0000003300337308 */ /* 0x000fec0000000800 */
[----:B------:R-:W-:Y:S01]  /*2ff0*/  FFMA.FTZ R138, R55, c[0x0][0x23c], -R158 ;  /* 0x00008f00378a7a23 */ /* 0x000fe2000001089e */
[----:B------:R-:W-:Y:S01]  /*3000*/  PRMT R55, R53, 0x5410, R54 ;  /* 0x0000541035377816 */ /* 0x000fe20000000036 */
[----:B------:R-:W-:Y:S01]  /*3010*/  FFMA.FTZ R139, R67, c[0x0][0x23c], -R158 ;  /* 0x00008f00438b7a23 */ /* 0x000fe2000001089e */
[C---:B------:R-:W-:Y:S01]  /*3020*/  LOP3.LUT R67, R222.reuse, 0xffff, RZ, 0xc0, !PT ;  /* 0x0000ffffde437812 */ /* 0x040fe200078ec0ff */
[----:B-1----:R-:W-:Y:S01]  /*3030*/  HMMA.16816.F32 R124, R60, R40, R124 ;  /* 0x000000283c7c723c */ /* 0x002fe2000000187c */
[----:B------:R-:W-:Y:S01]  /*3040*/  LOP3.LUT R53, R173, 0xff, RZ, 0xc0, !PT ;  /* 0x000000ffad357812 */ /* 0x000fe200078ec0ff */
[----:B------:R-:W1:Y:S01]  /*3050*/  MUFU.EX2 R138, R138 ;  /* 0x0000008a008a7308 */ /* 0x000e620000000800 */
[----:B------:R-:W-:Y:S01]  /*3060*/  SHF.R.U32.HI R173, RZ, 0x8, R67 ;  /* 0x00000008ffad7819 */ /* 0x000fe20000011643 */
[----:B------:R-:W-:Y:S01]  /*3070*/  HSET2.LE.AND R55, R55, R156, PT ;  /* 0x0000009c37377233 */ /* 0x000fe20003803000 */
[----:B------:R-:W-:-:S02]  /*3080*/  LOP3.LUT R54, R222, 0xff, RZ, 0xc0, !PT ;  /* 0x000000ffde367812 */ /* 0x000fc400078ec0ff */
[----:B------:R-:W-:Y:S01]  /*3090*/  SHF.R.U32.HI R222, RZ, 0x18, R222 ;  /* 0x00000018ffde7819 */ /* 0x000fe200000116de */
[----:B------:R-:W-:Y:S01]  /*30a0*/  HMMA.16816.F32 R76, R60, R44, R76 ;  /* 0x0000002c3c4c723c */ /* 0x000fe2000000184c */
[----:B------:R-:W-:Y:S01]  /*30b0*/  PRMT R173, R54, 0x5410, R173 ;  /* 0x0000541036ad7816 */ /* 0x000fe200000000ad */
[----:B------:R2:W5:Y:S01]  /*30c0*/  MUFU.EX2 R67, R139 ;  /* 0x0000008b00437308 */ /* 0x0005620000000800 */
[----:B------:R-:W-:-:S03]  /*30d0*/  LOP3.LUT R54, R55, R178, RZ, 0xc0, !PT ;  /* 0x000000b237367212 */ /* 0x000fc600078ec0ff */
[----:B------:R-:W-:Y:S02]  /*30e0*/  HSET2.LE.AND R173, R173, R156, PT ;  /* 0x0000009cadad7233 */ /* 0x000fe40003803000 */
[C---:B---3--:R-:W-:Y:S02]  /*30f0*/  HMMA.16816.F32 R88, R60.reuse, R12, R88 ;  /* 0x0000000c3c58723c */ /* 0x048fe40000001858 */
[----:B------:R-:W-:Y:S06]  /*3100*/  MUFU.EX2 R221, R221 ;  /* 0x000000dd00dd7308 */ /* 0x000fec0000000800 */
[----:B----4-:R-:W-:Y:S01]  /*3110*/  HMMA.16816.F32 R100, R60, R56, R100 ;  /* 0x000000383c64723c */ /* 0x010fe20000001864 */
[----:B--2---:R-:W-:Y:S01]  /*3120*/  PRMT R139, R53, 0x5410, R52 ;  /* 0x00005410358b7816 */ /* 0x004fe20000000034 */
[----:B------:R-:W-:Y:S01]  /*3130*/  MUFU.EX2 R32, R32 ;  /* 0x0000002000207308 */ /* 0x000fe20000000800 */
[----:B------:R-:W-:-:S02]  /*3140*/  PRMT R53, R175, 0x5410, R222 ;  /* 0x00005410af357816 */ /* 0x000fc400000000de */
[----:B-1----:R-:W-:Y:S01]  /*3150*/  F2FP.PACK_AB R52, R138, R137 ;  /* 0x000000898a34723e */ /* 0x002fe200000000ff */
[--C-:B------:R-:W-:Y:S01]  /*3160*/  HSET2.LE.AND R55, R139, R156.reuse, PT ;  /* 0x0000009c8b377233 */ /* 0x100fe20003803000 */
[----:B-----5:R-:W-:Y:S01]  /*3170*/  F2FP.PACK_AB R178, R67, R66 ;  /* 0x0000004243b2723e */ /* 0x020fe200000000ff */
[----:B------:R-:W-:Y:S01]  /*3180*/  HSET2.LE.AND R53, R53, R156, PT ;  /* 0x0000009c35357233 */ /* 0x000fe20003803000 */
[C---:B------:R-:W-:Y:S01]  /*3190*/  HMMA.16816.F32 R68, R60.reuse, R42, R68 ;  /* 0x0000002a3c44723c */ /* 0x040fe20000001844 */
[----:B------:R-:W-:Y:S01]  /*31a0*/  FFMA.FTZ R139, R23, c[0x0][0x23c], -R162 ;  /* 0x00008f00178b7a23 */ /* 0x000fe200000108a2 */
[----:B------:R-:W-:Y:S01]  /*31b0*/  LOP3.LUT R55, R55, R52, RZ, 0xc0, !PT ;  /* 0x0000003437377212 */ /* 0x000fe200078ec0ff */
[----:B------:R-:W-:Y:S01]  /*31c0*/  FADD.FTZ R66, R66, R159 ;  /* 0x0000009f42427221 */ /* 0x000fe20000010000 */
[----:B------:R-:W-:Y:S01]  /*31d0*/  LOP3.LUT R52, R173, R220, RZ, 0xc0, !PT ;  /* 0x000000dcad347212 */ /* 0x000fe200078ec0ff */
[----:B------:R-:W-:Y:S01]  /*31e0*/  FFMA.FTZ R220, R31, c[0x0][0x23c], -R158 ;  /* 0x00008f001fdc7a23 */ /* 0x000fe2000001089e */
[----:B------:R-:W-:Y:S01]  /*31f0*/  LOP3.LUT R53, R53, R178, RZ, 0xc0, !PT ;  /* 0x000000b235357212 */ /* 0x000fe200078ec0ff */
[----:B------:R-:W-:Y:S01]  /*3200*/  MUFU.EX2 R139, R139 ;  /* 0x0000008b008b7308 */ /* 0x000fe20000000800 */
[----:B------:R-:W-:Y:S01]  /*3210*/  HMMA.16816.F32 R80, R60, R46, R80 ;  /* 0x0000002e3c50723c */ /* 0x000fe20000001850 */
[----:B------:R-:W-:Y:S01]  /*3220*/  LOP3.LUT R173, R177, R172, R207, 0x96, !PT ;  /* 0x000000acb1ad7212 */ /* 0x000fe200078e96cf */
[----:B------:R-:W-:-:S04]  /*3230*/  FADD.FTZ R66, R67, R66 ;  /* 0x0000004243427221 */ /* 0x000fc80000010000 */
[----:B------:R-:W-:Y:S01]  /*3240*/  FADD.FTZ R137, R137, R66 ;  /* 0x0000004289897221 */ /* 0x000fe20000010000 */
[----:B------:R-:W-:Y:S01]  /*3250*/  MUFU.EX2 R33, R33 ;  /* 0x0000002100217308 */ /* 0x000fe20000000800 */
[----:B------:R-:W-:Y:S02]  /*3260*/  HMMA.16816.F32 R112, R60, R14, R112 ;  /* 0x0000000e3c70723c */ /* 0x000fe40000001870 */
[----:B------:R-:W-:-:S05]  /*3270*/  FADD.FTZ R137, R138, R137 ;  /* 0x000000898a897221 */ /* 0x000fca0000010000 */
[----:B------:R-:W-:Y:S01]  /*3280*/  MUFU.EX2 R34, R34 ;  /* 0x0000002200227308 */ /* 0x000fe20000000800 */
[----:B------:R-:W-:Y:S07]  /*3290*/  HMMA.16816.F32 R108, R60, R58, R108 ;  /* 0x0000003a3c6c723c */ /* 0x000fee000000186c */
[----:B------:R-:W-:Y:S01]  /*32a0*/  LOP3.LUT R60, R171, R218, R208, 0x96, !PT ;  /* 0x000000daab3c7212 */ /* 0x000fe200078e96d0 */
[----:B------:R-:W-:Y:S01]  /*32b0*/  HMMA.16816.F32 R128, R52, R40, R128 ;  /* 0x000000283480723c */ /* 0x000fe20000001880 */
[----:B------:R-:W-:Y:S01]  /*32c0*/  FFMA.FTZ R62, R20, c[0x0][0x23c], -R164 ;  /* 0x00008f00143e7a23 */ /* 0x000fe200000108a4 */
[----:B------:R-:W-:Y:S01]  /*32d0*/  MUFU.EX2 R220, R220 ;  /* 0x000000dc00dc7308 */ /* 0x000fe20000000800 */
[----:B------:R-:W-:-:S02]  /*32e0*/  FFMA.FTZ R63, R38, c[0x0][0x23c], -R162 ;  /* 0x00008f00263f7a23 */ /* 0x000fc400000108a2 */
[--C-:B------:R-:W-:Y:S02]  /*32f0*/  FFMA.FTZ R61, R37, c[0x0][0x23c], -R164.reuse ;  /* 0x00008f00253d7a23 */ /* 0x100fe400000108a4 */
[----:B------:R-:W-:Y:S01]  /*3300*/  IMAD.WIDE.U32 R40, R60, -0x2daee0ad, RZ ;  /* 0xd2511f533c287825 */ /* 0x000fe200078e00ff */
[C---:B------:R-:W-:Y:S02]  /*3310*/  HMMA.16816.F32 R120, R52.reuse, R44, R120 ;  /* 0x0000002c3478723c */ /* 0x040fe40000001878 */
[----:B------:R-:W-:Y:S01]  /*3320*/  MUFU.EX2 R63, R63 ;  /* 0x0000003f003f7308 */ /* 0x000fe20000000800 */
[----:B------:R-:W-:Y:S01]  /*3330*/  FFMA.FTZ R60, R36, c[0x0][0x23c], -R164 ;  /* 0x00008f00243c7a23 */ /* 0x000fe200000108a4 */
[----:B------:R-:W-:Y:S02]  /*3340*/  LOP3.LUT R172, R41, R176, R205, 0x96, !PT ;  /* 0x000000b029ac7212 */ /* 0x000fe400078e96cd */
[----:B------:R-:W-:Y:S01]  /*3350*/  LOP3.LUT R36, R219, R174, R209, 0x96, !PT ;  /* 0x000000aedb247212 */ /* 0x000fe200078e96d1 */
[----:B------:R-:W-:Y:S01]  /*3360*/  IMAD.WIDE.U32 R44, R173, -0x326172a9, RZ ;  /* 0xcd9e8d57ad2c7825 */ /* 0x000fe200078e00ff */
[----:B------:R-:W-:Y:S01]  /*3370*/  HMMA.16816.F32 R116, R52, R12, R116 ;  /* 0x0000000c3474723c */ /* 0x000fe20000001874 */
[----:B------:R-:W-:Y:S01]  /*3380*/  LOP3.LUT R176, R169, R218, R208, 0x96, !PT ;  /* 0x000000daa9b07212 */ /* 0x000fe200078e96d0 */
[----:B------:R-:W-:Y:S01]  /*3390*/  MUFU.EX2 R60, R60 ;  /* 0x0000003c003c7308 */ /* 0x000fe20000000800 */
[----:B------:R-:W-:Y:S01]  /*33a0*/  IMAD.WIDE.U32 R172, R172, -0x326172a9, RZ ;  /* 0xcd9e8d57acac7825 */ /* 0x000fe200078e00ff */
[----:B------:R-:W-:-:S03]  /*33b0*/  LOP3.LUT R171, R45, R170, R206, 0x96, !PT ;  /* 0x000000aa2dab7212 */ /* 0x000fc600078e96ce */
[----:B------:R-:W-:Y:S01]  /*33c0*/  IMAD.WIDE.U32 R36, R36, -0x2daee0ad, RZ ;  /* 0xd2511f5324247825 */ /* 0x000fe200078e00ff */
[----:B------:R-:W-:Y:S01]  /*33d0*/  LOP3.LUT R170, R173, R44, R204, 0x96, !PT ;  /* 0x0000002cadaa7212 */ /* 0x000fe200078e96cc */
[----:B------:R-:W-:Y:S01]  /*33e0*/  HMMA.16816.F32 R96, R52, R56, R96 ;  /* 0x000000383460723c */ /* 0x000fe20000001860 */
[----:B------:R-:W-:Y:S01]  /*33f0*/  MUFU.EX2 R61, R61 ;  /* 0x0000003d003d7308 */ /* 0x000fe20000000800 */
[----:B------:R-:W-:Y:S01]  /*3400*/  IMAD.WIDE.U32 R12, R171, -0x2daee0ad, RZ ;  /* 0xd2511f53ab0c7825 */ /* 0x000fe200078e00ff */
[----:B------:R-:W-:-:S03]  /*3410*/  LOP3.LUT R178, R37, R166, R207, 0x96, !PT ;  /* 0x000000a625b27212 */ /* 0x000fc600078e96cf */
[----:B------:R-:W-:Y:S01]  /*3420*/  IMAD.WIDE.U32 R170, R170, -0x2daee0ad, RZ ;  /* 0xd2511f53aaaa7825 */ /* 0x000fe200078e00ff */
[----:B------:R-:W-:Y:S01]  /*3430*/  LOP3.LUT R174, R13, R40, R203, 0x96, !PT ;  /* 0x000000280dae7212 */ /* 0x000fe200078e96cb */
[----:B------:R-:W-:Y:S01]  /*3440*/  HMMA.16816.F32 R104, R52, R58, R104 ;  /* 0x0000003a3468723c */ /* 0x000fe20000001868 */
[----:B------:R-:W-:Y:S01]  /*3450*/  MUFU.EX2 R62, R62 ;  /* 0x0000003e003e7308 */ /* 0x000fe20000000800 */
[----:B------:R-:W-:Y:S01]  /*3460*/  FFMA.FTZ R57, R21, c[0x0][0x23c], -R164 ;  /* 0x00008f0015397a23 */ /* 0x000fe200000108a4 */
[----:B------:R-:W-:Y:S01]  /*3470*/  LOP3.LUT R12, R171, R12, R202, 0x96, !PT ;  /* 0x0000000cab0c7212 */ /* 0x000fe200078e96ca */
[----:B------:R-:W-:-:S04]  /*3480*/  IMAD.WIDE.U32 R174, R174, -0x326172a9, RZ ;  /* 0xcd9e8d57aeae7825 */ /* 0x000fc800078e00ff */
[----:B------:R-:W-:Y:S01]  /*3490*/  IMAD.WIDE.U32 R20, R12, -0x326172a9, RZ ;  /* 0xcd9e8d570c147825 */ /* 0x000fe200078e00ff */
[C---:B------:R-:W-:Y:S01]  /*34a0*/  HMMA.16816.F32 R72, R52.reuse, R42, R72 ;  /* 0x0000002a3448723c */ /* 0x040fe20000001848 */
[----:B------:R-:W1:Y:S01]  /*34b0*/  LDSM.16.MT88.4 R40, [R187+0x7000] ;  /* 0x00700000bb28783b */ /* 0x000e620000004200 */
[----:B------:R-:W-:Y:S01]  /*34c0*/  MUFU.EX2 R57, R57 ;  /* 0x0000003900397308 */ /* 0x000fe20000000800 */
[----:B------:R-:W-:Y:S01]  /*34d0*/  FFMA.FTZ R56, R39, c[0x0][0x23c], -R162 ;  /* 0x00008f0027387a23 */ /* 0x000fe200000108a2 */
[----:B------:R-:W-:Y:S01]  /*34e0*/  LOP3.LUT R12, R21, R174, R210, 0x96, !PT ;  /* 0x000000ae150c7212 */ /* 0x000fe200078e96d2 */
[----:B------:R-:W-:Y:S01]  /*34f0*/  IMAD.WIDE.U32 R176, R176, -0x2daee0ad, RZ ;  /* 0xd2511f53b0b07825 */ /* 0x000fe200078e00ff */
[----:B------:R-:W-:Y:S02]  /*3500*/  LOP3.LUT R38, R20, 0xffff, RZ, 0xc0, !PT ;  /* 0x0000ffff14267812 */ /* 0x000fe400078ec0ff */
[----:B------:R-:W-:Y:S01]  /*3510*/  SHF.R.U32.HI R45, RZ, 0x10, R12 ;  /* 0x00000010ff2d7819 */ /* 0x000fe2000001160c */
[----:B------:R-:W-:Y:S01]  /*3520*/  IMAD.WIDE.U32 R178, R178, -0x326172a9, RZ ;  /* 0xcd9e8d57b2b27825 */ /* 0x000fe200078e00ff */
[----:B------:R-:W2:Y:S01]  /*3530*/  MUFU.EX2 R56, R56 ;  /* 0x0000003800387308 */ /* 0x000ea20000000800 */
[----:B------:R-:W-:Y:S01]  /*3540*/  LOP3.LUT R169, R177, R36, R205, 0x96, !PT ;  /* 0x00000024b1a97212 */ /* 0x000fe200078e96cd */
[----:B------:R-:W-:Y:S01]  /*3550*/  HMMA.16816.F32 R84, R52, R46, R84 ;  /* 0x0000002e3454723c */ /* 0x000fe20000001854 */
[----:B------:R-:W-:Y:S01]  /*3560*/  LOP3.LUT R36, R12, 0xffff, RZ, 0xc0, !PT ;  /* 0x0000ffff0c247812 */ /* 0x000fe200078ec0ff */
[--C-:B------:R-:W-:Y:S01]  /*3570*/  FFMA.FTZ R166, R22, c[0x0][0x23c], -R162.reuse ;  /* 0x00008f0016a67a23 */ /* 0x100fe200000108a2 */
[----:B------:R-:W-:Y:S01]  /*3580*/  LOP3.LUT R21, R12, 0xff, RZ, 0xc0, !PT ;  /* 0x000000ff0c157812 */ /* 0x000fe200078ec0ff */
[----:B------:R-:W-:Y:S01]  /*3590*/  FFMA.FTZ R219, R19, c[0x0][0x23c], -R162 ;  /* 0x00008f0013db7a23 */ /* 0x000fe200000108a2 */
[----:B------:R-:W-:-:S02]  /*35a0*/  SHF.R.U32.HI R12, RZ, 0x18, R12 ;  /* 0x00000018ff0c7819 */ /* 0x000fc4000001160c */
[----:B------:R-:W-:Y:S01]  /*35b0*/  LOP3.LUT R45, R45, 0xff, RZ, 0xc0, !PT ;  /* 0x000000ff2d2d7812 */ /* 0x000fe200078ec0ff */
[----:B------:R-:W-:Y:S01]  /*35c0*/  HMMA.16816.F32 R92, R52, R14, R92 ;  /* 0x0000000e345c723c */ /* 0x000fe2000000185c */
[----:B------:R-:W-:Y:S01]  /*35d0*/  LOP3.LUT R171, R179, R168, R206, 0x96, !PT ;  /* 0x000000a8b3ab7212 */ /* 0x000fe200078e96ce */
[----:B------:R-:W3:Y:S01]  /*35e0*/  MUFU.EX2 R166, R166 ;  /* 0x000000a600a67308 */ /* 0x000ee20000000800 */
[----:B------:R-:W-:Y:S02]  /*35f0*/  PRMT R45, R45, 0x5410, R12 ;  /* 0x000054102d2d7816 */ /* 0x000fe4000000000c */
[----:B------:R-:W-:Y:S02]  /*3600*/  SHF.R.U32.HI R44, RZ, 0x10, R20 ;  /* 0x00000010ff2c7819 */ /* 0x000fe40000011614 */
[----:B--2---:R-:W-:Y:S01]  /*3610*/  F2FP.PACK_AB R168, R56, R63 ;  /* 0x0000003f38a8723e */ /* 0x004fe200000000ff */
[----:B------:R-:W-:Y:S01]  /*3620*/  HSET2.LE.AND R45, R45, R156, PT ;  /* 0x0000009c2d2d7233 */ /* 0x000fe20003803000 */
[----:B------:R-:W-:Y:S01]  /*3630*/  IMAD.WIDE.U32 R54, R171, -0x2daee0ad, RZ ;  /* 0xd2511f53ab367825 */ /* 0x000fe200078e00ff */
[----:B------:R-:W-:Y:S01]  /*3640*/  LOP3.LUT R13, R20, 0xff, RZ, 0xc0, !PT ;  /* 0x000000ff140d7812 */ /* 0x000fe200078ec0ff */
[----:B------:R-:W-:Y:S01]  /*3650*/  MUFU.EX2 R219, R219 ;  /* 0x000000db00db7308 */ /* 0x000fe20000000800 */
[----:B------:R-:W-:Y:S01]  /*3660*/  SHF.R.U32.HI R38, RZ, 0x8, R38 ;  /* 0x00000008ff267819 */ /* 0x000fe20000011626 */
[----:B------:R-:W-:Y:S01]  /*3670*/  FFMA.FTZ R52, R8, c[0x0][0x23c], -R160 ;  /* 0x00008f0008347a23 */ /* 0x000fe200000108a0 */
[----:B------:R-:W-:Y:S01]  /*3680*/  LOP3.LUT R45, R45, R168, RZ, 0xc0, !PT ;  /* 0x000000a82d2d7212 */ /* 0x000fe200078ec0ff */
[----:B------:R-:W-:Y:S01]  /*3690*/  IMAD.WIDE.U32 R168, R169, -0x326172a9, RZ ;  /* 0xcd9e8d57a9a87825 */ /* 0x000fe200078e00ff */
[----:B------:R-:W-:-:S02]  /*36a0*/  SHF.R.U32.HI R36, RZ, 0x8, R36 ;  /* 0x00000008ff247819 */ /* 0x000fc40000011624 */
[----:B------:R-:W-:Y:S01]  /*36b0*/  SHF.R.U32.HI R20, RZ, 0x18, R20 ;  /* 0x00000018ff147819 */ /* 0x000fe20000011614 */
[----:B------:R-:W-:Y:S01]  /*36c0*/  FFMA.FTZ R53, R9, c[0x0][0x23c], -R160 ;  /* 0x00008f0009357a23 */ /* 0x000fe200000108a0 */
[----:B------:R-:W-:Y:S01]  /*36d0*/  LOP3.LUT R58, R169, R178, R204, 0x96, !PT ;  /* 0x000000b2a93a7212 */ /* 0x000fe200078e96cc */
[----:B------:R-:W-:Y:S01]  /*36e0*/  MUFU.EX2 R52, R52 ;  /* 0x0000003400347308 */ /* 0x000fe20000000800 */
[----:B------:R-:W-:Y:S01]  /*36f0*/  LOP3.LUT R47, R44, 0xff, RZ, 0xc0, !PT ;  /* 0x000000ff2c2f7812 */ /* 0x000fe200078ec0ff */
[----:B------:R-:W-:Y:S01]  /*3700*/  FADD.FTZ R63, R63, R152 ;  /* 0x000000983f3f7221 */ /* 0x000fe20000010000 */
[----:B------:R-:W-:Y:S01]  /*3710*/  LOP3.LUT R176, R55, R176, R203, 0x96, !PT ;  /* 0x000000b037b07212 */ /* 0x000fe200078e96cb */
[----:B------:R-:W-:Y:S01]  /*3720*/  IMAD.WIDE.U32 R58, R58, -0x2daee0ad, RZ ;  /* 0xd2511f533a3a7825 */ /* 0x000fe200078e00ff */
[----:B------:R-:W-:Y:S02]  /*3730*/  PRMT R47, R47, 0x5410, R20 ;  /* 0x000054102f2f7816 */ /* 0x000fe40000000014 */
[----:B------:R-:W-:Y:S01]  /*3740*/  PRMT R13, R13, 0x5410, R38 ;  /* 0x000054100d0d7816 */ /* 0x000fe20000000026 */
[----:B------:R-:W-:Y:S01]  /*3750*/  IMAD.WIDE.U32 R176, R176, -0x326172a9, RZ ;  /* 0xcd9e8d57b0b07825 */ /* 0x000fe200078e00ff */
[----:B------:R-:W-:Y:S01]  /*3760*/  LOP3.LUT R178, R59, R54, R202, 0x96, !PT ;  /* 0x000000363bb27212 */ /* 0x000fe200078e96ca */
[----:B------:R-:W2:Y:S01]  /*3770*/  MUFU.EX2 R53, R53 ;  /* 0x0000003500357308 */ /* 0x000ea20000000800 */
[----:B------:R-:W-:Y:S01]  /*3780*/  PRMT R21, R21, 0x5410, R36 ;  /* 0x0000541015157816 */ /* 0x000fe20000000024 */
[--C-:B------:R-:W-:Y:S01]  /*3790*/  FFMA.FTZ R54, R10, c[0x0][0x23c], -R158.reuse ;  /* 0x00008f000a367a23 */ /* 0x100fe2000001089e */
[----:B------:R-:W4:Y:S01]  /*37a0*/  LDSM.16.MT88.4 R36, [R186+0x7000] ;  /* 0x00700000ba24783b */ /* 0x000f220000004200 */
[----:B------:R-:W-:Y:S01]  /*37b0*/  IMAD.WIDE.U32 R178, R178, -0x326172a9, RZ ;  /* 0xcd9e8d57b2b27825 */ /* 0x000fe200078e00ff */
[--C-:B------:R-:W-:Y:S01]  /*37c0*/  HSET2.LE.AND R47, R47, R156.reuse, PT ;  /* 0x0000009c2f2f7233 */ /* 0x100fe20003803000 */
[----:B---3--:R-:W-:Y:S01]  /*37d0*/  F2FP.PACK_AB R174, R139, R166 ;  /* 0x000000a68bae723e */ /* 0x008fe200000000ff */
[--C-:B------:R-:W-:Y:S01]  /*37e0*/  HSET2.LE.AND R21, R21, R156.reuse, PT ;  /* 0x0000009c15157233 */ /* 0x100fe20003803000 */
[----:B------:R-:W-:Y:S01]  /*37f0*/  FFMA.FTZ R55, R11, c[0x0][0x23c], -R158 ;  /* 0x00008f000b377a23 */ /* 0x000fe2000001089e */
[C---:B------:R-:W-:Y:S01]  /*3800*/  LOP3.LUT R10, R178.reuse, 0xffff, RZ, 0xc0, !PT ;  /* 0x0000ffffb20a7812 */ /* 0x040fe200078ec0ff */
[----:B------:R-:W-:Y:S01]  /*3810*/  MUFU.EX2 R54, R54 ;  /* 0x0000003600367308 */ /* 0x000fe20000000800 */
[----:B------:R-:W-:Y:S01]  /*3820*/  LOP3.LUT R9, R178, 0xff, RZ, 0xc0, !PT ;  /* 0x000000ffb2097812 */ /* 0x000fe200078ec0ff */
[----:B------:R-:W-:Y:S01]  /*3830*/  HSET2.LE.AND R46, R13, R156, PT ;  /* 0x0000009c0d2e7233 */ /* 0x000fe20003803000 */
[----:B------:R-:W-:Y:S01]  /*3840*/  SHF.R.U32.HI R10, RZ, 0x8, R10 ;  /* 0x00000008ff0a7819 */ /* 0x000fe2000001160a */
[----:B------:R-:W-:Y:S01]  /*3850*/  LDSM.16.MT88.4 R12, [R184+0x7000] ;  /* 0x00700000b80c783b */ /* 0x000fe20000004200 */
[----:B------:R-:W-:Y:S01]  /*3860*/  LOP3.LUT R59, R179, R176, R210, 0x96, !PT ;  /* 0x000000b0b33b7212 */ /* 0x000fe200078e96d2 */
[----:B------:R-:W-:Y:S01]  /*3870*/  FADD.FTZ R63, R56, R63 ;  /* 0x0000003f383f7221 */ /* 0x000fe20000010000 */
[----:B------:R-:W-:Y:S01]  /*3880*/  LOP3.LUT R47, R47, R174, RZ, 0xc0, !PT ;  /* 0x000000ae2f2f7212 */ /* 0x000fe200078ec0ff */
[----:B------:R-:W3:Y:S01]  /*3890*/  MUFU.EX2 R55, R55 ;  /* 0x0000003700377308 */ /* 0x000ee20000000800 */
[----:B------:R-:W-:Y:S01]  /*38a0*/  PRMT R9, R9, 0x5410, R10 ;  /* 0x0000541009097816 */ /* 0x000fe2000000000a */
[----:B------:R-:W-:Y:S01]  /*38b0*/  FADD.FTZ R166, R166, R63 ;  /* 0x0000003fa6a67221 */ /* 0x000fe20000010000 */
[----:B------:R-:W-:-:S02]  /*38c0*/  SHF.R.U32.HI R11, RZ, 0x10, R178 ;  /* 0x00000010ff0b7819 */ /* 0x000fc400000116b2 */
[----:B------:R-:W-:Y:S01]  /*38d0*/  LOP3.LUT R174, R59, 0xffff, RZ, 0xc0, !PT ;  /* 0x0000ffff3bae7812 */ /* 0x000fe200078ec0ff */
[----:B------:R-:W-:Y:S01]  /*38e0*/  HSET2.LE.AND R9, R9, R156, PT ;  /* 0x0000009c09097233 */ /* 0x000fe20003803000 */
[--C-:B------:R-:W-:Y:S01]  /*38f0*/  SHF.R.U32.HI R10, RZ, 0x10, R59.reuse ;  /* 0x00000010ff0a7819 */ /* 0x100fe2000001163b */
[----:B------:R-:W-:Y:S01]  /*3900*/  FADD.FTZ R166, R139, R166 ;  /* 0x000000a68ba67221 */ /* 0x000fe20000010000 */
[----:B------:R-:W-:Y:S02]  /*3910*/  LOP3.LUT R169, R59, 0xff, RZ, 0xc0, !PT ;  /* 0x000000ff3ba97812 */ /* 0x000fe400078ec0ff */
[----:B------:R-:W-:Y:S02]  /*3920*/  SHF.R.U32.HI R8, RZ, 0x18, R178 ;  /* 0x00000018ff087819 */ /* 0x000fe400000116b2 */
[----:B------:R-:W-:Y:S02]  /*3930*/  LOP3.LUT R11, R11, 0xff, RZ, 0xc0, !PT ;  /* 0x000000ff0b0b7812 */ /* 0x000fe400078ec0ff */
[----:B------:R-:W-:-:S02]  /*3940*/  SHF.R.U32.HI R59, RZ, 0x18, R59 ;  /* 0x00000018ff3b7819 */ /* 0x000fc4000001163b */
[----:B------:R-:W-:Y:S02]  /*3950*/  SHF.R.U32.HI R174, RZ, 0x8, R174 ;  /* 0x00000008ffae7819 */ /* 0x000fe400000116ae */
[----:B------:R-:W-:Y:S02]  /*3960*/  LOP3.LUT R10, R10, 0xff, RZ, 0xc0, !PT ;  /* 0x000000ff0a0a7812 */ /* 0x000fe400078ec0ff */
[----:B------:R-:W-:Y:S01]  /*3970*/  F2FP.PACK_AB R44, R61, R60 ;  /* 0x0000003c3d2c723e */ /* 0x000fe200000000ff */
[----:B------:R-:W-:Y:S01]  /*3980*/  FADD.FTZ R60, R60, R157 ;  /* 0x0000009d3c3c7221 */ /* 0x000fe20000010000 */
[----:B--2---:R-:W-:Y:S02]  /*3990*/  F2FP.PACK_AB R176, R53, R52 ;  /* 0x0000003435b0723e */ /* 0x004fe400000000ff */
[----:B------:R-:W-:Y:S01]  /*39a0*/  PRMT R11, R11, 0x5410, R8 ;  /* 0x000054100b0b7816 */ /* 0x000fe20000000008 */
[----:B------:R-:W-:Y:S01]  /*39b0*/  FADD.FTZ R61, R61, R60 ;  /* 0x0000003c3d3d7221 */ /* 0x000fe20000010000 */
[----:B------:R-:W-:-:S02]  /*39c0*/  PRMT R169, R169, 0x5410, R174 ;  /* 0x00005410a9a97816 */ /* 0x000fc400000000ae */
[----:B------:R-:W-:Y:S01]  /*39d0*/  PRMT R59, R10, 0x5410, R59 ;  /* 0x000054100a3b7816 */ /* 0x000fe2000000003b */
[--C-:B------:R-:W-:Y:S01]  /*39e0*/  HSET2.LE.AND R11, R11, R156.reuse, PT ;  /* 0x0000009c0b0b7233 */ /* 0x100fe20003803000 */
[----:B------:R-:W-:Y:S01]  /*39f0*/  LOP3.LUT R44, R21, R44, RZ, 0xc0, !PT ;  /* 0x0000002c152c7212 */ /* 0x000fe200078ec0ff */
[--C-:B------:R-:W-:Y:S01]  /*3a00*/  HSET2.LE.AND R8, R169, R156.reuse, PT ;  /* 0x0000009ca9087233 */ /* 0x100fe20003803000 */
[----:B------:R-:W2:Y:S01]  /*3a10*/  LDSM.16.MT88.4 R20, [R185+0x7000] ;  /* 0x00700000b914783b */ /* 0x000ea20000004200 */
[----:B------:R-:W-:Y:S01]  /*3a20*/  LOP3.LUT R10, R9, R176, RZ, 0xc0, !PT ;  /* 0x000000b0090a7212 */ /* 0x000fe200078ec0ff */
[----:B------:R-:W-:Y:S01]  /*3a30*/  HSET2.LE.AND R9, R59, R156, PT ;  /* 0x0000009c3b097233 */ /* 0x000fe20003803000 */
[----:B------:R-:W-:Y:S01]  /*3a40*/  F2FP.PACK_AB R173, R57, R62 ;  /* 0x0000003e39ad723e */ /* 0x000fe200000000ff */
[----:B------:R-:W-:Y:S01]  /*3a50*/  FADD.FTZ R62, R62, R61 ;  /* 0x0000003d3e3e7221 */ /* 0x000fe20000010000 */
[----:B---3--:R-:W-:Y:S02]  /*3a60*/  F2FP.PACK_AB R176, R55, R54 ;  /* 0x0000003637b0723e */ /* 0x008fe400000000ff */
[----:B------:R-:W-:Y:S01]  /*3a70*/  F2FP.PACK_AB R169, R49, R48 ;  /* 0x0000003031a9723e */ /* 0x000fe200000000ff */
[----:B------:R-:W-:Y:S01]  /*3a80*/  FADD.FTZ R48, R48, R65 ;  /* 0x0000004130307221 */ /* 0x000fe20000010000 */
[----:B------:R-:W-:Y:S01]  /*3a90*/  F2FP.PACK_AB R174, R51, R50 ;  /* 0x0000003233ae723e */ /* 0x000fe200000000ff */
        /* <DEDUP_REMOVED lines=8> */
[----:B-1----:R-:W-:Y:S01]  /*3b20*/  HMMA.16816.F32 R124, R44, R40, R124 ;  /* 0x000000282c7c723c */ /* 0x002fe2000000187c */
[----:B------:R-:W-:Y:S01]  /*3b30*/  LOP3.LUT R172, R175, R172, R211, 0x96, !PT ;  /* 0x000000acafac7212 */ /* 0x000fe200078e96d3 */
[----:B------:R-:W-:-:S02]  /*3b40*/  FADD.FTZ R54, R54, R51 ;  /* 0x0000003336367221 */ /* 0x000fc40000010000 */
[----:B------:R-:W-:Y:S02]  /*3b50*/  FADD.FTZ R53, R53, R52 ;  /* 0x0000003435357221 */ /* 0x000fe40000010000 */
[----:B------:R-:W-:Y:S02]  /*3b60*/  IMAD.WIDE.U32 R172, R172, -0x2daee0ad, RZ ;  /* 0xd2511f53acac7825 */ /* 0x000fe400078e00ff */
[----:B------:R-:W-:Y:S02]  /*3b70*/  HMMA.16816.F32 R128, R8, R40, R128 ;  /* 0x000000280880723c */ /* 0x000fe40000001880 */
[----:B------:R-:W-:Y:S01]  /*3b80*/  FADD.FTZ R55, R55, R54 ;  /* 0x0000003637377221 */ /* 0x000fe20000010000 */
[----:B------:R-:W-:Y:S01]  /*3b90*/  LOP3.LUT R170, R173, R170, R216, 0x96, !PT ;  /* 0x000000aaadaa7212 */ /* 0x000fe200078e96d8 */
[----:B------:R-:W-:Y:S01]  /*3ba0*/  FADD.FTZ R57, R57, R62 ;  /* 0x0000003e39397221 */ /* 0x000fe20000010000 */
[----:B------:R-:W-:Y:S02]  /*3bb0*/  SHF.R.U32.HI R17, RZ, 0x10, R172 ;  /* 0x00000010ff117819 */ /* 0x000fe400000116ac */
[--C-:B------:R-:W-:Y:S01]  /*3bc0*/  FFMA.FTZ R40, R24, c[0x0][0x23c], -R164.reuse ;  /* 0x00008f0018287a23 */ /* 0x100fe200000108a4 */
[----:B------:R-:W-:Y:S01]  /*3bd0*/  HMMA.16816.F32 R68, R44, R42, R68 ;  /* 0x0000002a2c44723c */ /* 0x000fe20000001844 */
[----:B------:R-:W-:Y:S01]  /*3be0*/  FFMA.FTZ R41, R25, c[0x0][0x23c], -R164 ;  /* 0x00008f0019297a23 */ /* 0x000fe200000108a4 */
[----:B------:R-:W-:-:S02]  /*3bf0*/  LOP3.LUT R24, R170, 0xffff, RZ, 0xc0, !PT ;  /* 0x0000ffffaa187812 */ /* 0x000fc400078ec0ff */
[----:B------:R-:W-:Y:S01]  /*3c00*/  LOP3.LUT R25, R172, 0xff, RZ, 0xc0, !PT ;  /* 0x000000ffac197812 */ /* 0x000fe200078ec0ff */
[----:B------:R-:W-:Y:S01]  /*3c10*/  MUFU.EX2 R40, R40 ;  /* 0x0000002800287308 */ /* 0x000fe20000000800 */
[----:B------:R-:W-:Y:S02]  /*3c20*/  SHF.R.U32.HI R24, RZ, 0x8, R24 ;  /* 0x00000008ff187819 */ /* 0x000fe40000011618 */
[----:B------:R-:W-:Y:S05]  /*3c30*/  HMMA.16816.F32 R72, R8, R42, R72 ;  /* 0x0000002a0848723c */ /* 0x000fea0000001848 */
[----:B------:R-:W1:Y:S02]  /*3c40*/  MUFU.EX2 R41, R41 ;  /* 0x0000002900297308 */ /* 0x000e640000000800 */
[----:B------:R-:W-:Y:S01]  /*3c50*/  FFMA.FTZ R42, R18, c[0x0][0x23c], -R162 ;  /* 0x00008f00122a7a23 */ /* 0x000fe200000108a2 */
[----:B----4-:R-:W-:Y:S01]  /*3c60*/  HMMA.16816.F32 R76, R44, R36, R76 ;  /* 0x000000242c4c723c */ /* 0x010fe2000000184c */
[----:B------:R-:W-:-:S04]  /*3c70*/  LOP3.LUT R43, R170, 0xff, RZ, 0xc0, !PT ;  /* 0x000000ffaa2b7812 */ /* 0x000fc800078ec0ff */
[----:B------:R-:W3:Y:S01]  /*3c80*/  MUFU.EX2 R42, R42 ;  /* 0x0000002a002a7308 */ /* 0x000ee20000000800 */
[----:B------:R-:W-:Y:S02]  /*3c90*/  PRMT R43, R43, 0x5410, R24 ;  /* 0x000054102b2b7816 */ /* 0x000fe40000000018 */
[----:B------:R-:W-:Y:S03]  /*3ca0*/  HMMA.16816.F32 R120, R8, R36, R120 ;  /* 0x000000240878723c */ /* 0x000fe60000001878 */
[----:B------:R-:W-:Y:S01]  /*3cb0*/  HSET2.LE.AND R24, R43, R156, PT ;  /* 0x0000009c2b187233 */ /* 0x000fe20003803000 */
[--C-:B------:R-:W-:Y:S01]  /*3cc0*/  FFMA.FTZ R43, R30, c[0x0][0x23c], -R158.reuse ;  /* 0x00008f001e2b7a23 */ /* 0x100fe2000001089e */
[----:B------:R4:W-:Y:S01]  /*3cd0*/  MUFU.EX2 R36, R16 ;  /* 0x0000001000247308 */ /* 0x0009e20000000800 */
[----:B------:R-:W-:Y:S02]  /*3ce0*/  FFMA.FTZ R158, R35, c[0x0][0x23c], -R158 ;  /* 0x00008f00239e7a23 */ /* 0x000fe4000001089e */
[----:B------:R-:W-:Y:S01]  /*3cf0*/  HMMA.16816.F32 R80, R44, R38, R80 ;  /* 0x000000262c50723c */ /* 0x000fe20000001850 */
[----:B------:R-:W-:Y:S01]  /*3d00*/  FFMA.FTZ R37, R26, c[0x0][0x23c], -R162 ;  /* 0x00008f001a257a23 */ /* 0x000fe200000108a2 */
[----:B------:R-:W-:-:S03]  /*3d10*/  SHF.R.U32.HI R26, RZ, 0x10, R170 ;  /* 0x00000010ff1a7819 */ /* 0x000fc600000116aa */
[----:B------:R-:W-:Y:S01]  /*3d20*/  MUFU.EX2 R43, R43 ;  /* 0x0000002b002b7308 */ /* 0x000fe20000000800 */
[----:B------:R-:W-:Y:S02]  /*3d30*/  LOP3.LUT R26, R26, 0xff, RZ, 0xc0, !PT ;  /* 0x000000ff1a1a7812 */ /* 0x000fe400078ec0ff */
[----:B------:R-:W-:Y:S01]  /*3d40*/  HMMA.16816.F32 R84, R8, R38, R84 ;  /* 0x000000260854723c */ /* 0x000fe20000001854 */
[----:B----4-:R-:W-:-:S04]  /*3d50*/  LOP3.LUT R16, R172, 0xffff, RZ, 0xc0, !PT ;  /* 0x0000ffffac107812 */ /* 0x010fc800078ec0ff */
[----:B------:R-:W-:Y:S02]  /*3d60*/  MUFU.EX2 R37, R37 ;  /* 0x0000002500257308 */ /* 0x000fe40000000800 */
[----:B------:R-:W-:Y:S01]  /*3d70*/  FFMA.FTZ R38, R27, c[0x0][0x23c], -R162 ;  /* 0x00008f001b267a23 */ /* 0x000fe200000108a2 */
[----:B------:R-:W-:Y:S01]  /*3d80*/  SHF.R.U32.HI R39, RZ, 0x18, R170 ;  /* 0x00000018ff277819 */ /* 0x000fe200000116aa */
[C---:B--2---:R-:W-:Y:S01]  /*3d90*/  HMMA.16816.F32 R88, R44.reuse, R20, R88 ;  /* 0x000000142c58723c */ /* 0x044fe20000001858 */
[----:B------:R-:W-:Y:S02]  /*3da0*/  SHF.R.U32.HI R18, RZ, 0x8, R16 ;  /* 0x00000008ff127819 */ /* 0x000fe40000011610 */
[----:B------:R-:W-:Y:S01]  /*3db0*/  PRMT R39, R26, 0x5410, R39 ;  /* 0x000054101a277816 */ /* 0x000fe20000000027 */
[----:B------:R-:W2:Y:S01]  /*3dc0*/  MUFU.EX2 R38, R38 ;  /* 0x0000002600267308 */ /* 0x000ea20000000800 */
[----:B------:R-:W-:Y:S02]  /*3dd0*/  PRMT R25, R25, 0x5410, R18 ;  /* 0x0000541019197816 */ /* 0x000fe40000000012 */
[----:B------:R-:W-:Y:S01]  /*3de0*/  SHF.R.U32.HI R27, RZ, 0x18, R172 ;  /* 0x00000018ff1b7819 */ /* 0x000fe200000116ac */
[----:B------:R-:W-:Y:S01]  /*3df0*/  HMMA.16816.F32 R100, R44, R12, R100 ;  /* 0x0000000c2c64723c */ /* 0x000fe20000001864 */
[----:B------:R-:W-:Y:S01]  /*3e00*/  LOP3.LUT R16, R17, 0xff, RZ, 0xc0, !PT ;  /* 0x000000ff11107812 */ /* 0x000fe200078ec0ff */
[----:B------:R-:W-:-:S02]  /*3e10*/  HSET2.LE.AND R26, R25, R156, PT ;  /* 0x0000009c191a7233 */ /* 0x000fc40003803000 */
[--C-:B------:R-:W-:Y:S01]  /*3e20*/  HSET2.LE.AND R25, R39, R156.reuse, PT ;  /* 0x0000009c27197233 */ /* 0x100fe20003803000 */
[----:B------:R-:W-:Y:S02]  /*3e30*/  PRMT R27, R16, 0x5410, R27 ;  /* 0x00005410101b7816 */ /* 0x000fe4000000001b */
[----:B-1----:R-:W-:Y:S01]  /*3e40*/  F2FP.PACK_AB R39, R41, R40 ;  /* 0x000000282927723e */ /* 0x002fe200000000ff */
[----:B------:R-:W-:Y:S01]  /*3e50*/  HMMA.16816.F32 R112, R44, R22, R112 ;  /* 0x000000162c70723c */ /* 0x000fe20000001870 */
[----:B------:R-:W1:Y:S01]  /*3e60*/  LDSM.16.MT88.4 R16, [R186+0x7800] ;  /* 0x00780000ba10783b */ /* 0x000e620000004200 */
[----:B------:R-:W-:Y:S01]  /*3e70*/  HSET2.LE.AND R27, R27, R156, PT ;  /* 0x0000009c1b1b7233 */ /* 0x000fe20003803000 */
[----:B------:R-:W-:Y:S01]  /*3e80*/  LOP3.LUT R24, R24, R39, RZ, 0xc0, !PT ;  /* 0x0000002718187212 */ /* 0x000fe200078ec0ff */
[----:B------:R-:W-:Y:S01]  /*3e90*/  FFMA.FTZ R39, R28, c[0x0][0x23c], -R160 ;  /* 0x00008f001c277a23 */ /* 0x000fe200000108a0 */
[----:B------:R-:W-:Y:S01]  /*3ea0*/  LOP3.LUT R28, R177, R168, R211, 0x96, !PT ;  /* 0x000000a8b11c7212 */ /* 0x000fe200078e96d3 */
[----:B------:R-:W-:-:S02]  /*3eb0*/  FADD.FTZ R40, R40, R57 ;  /* 0x0000003928287221 */ /* 0x000fc40000010000 */
[----:B------:R-:W-:Y:S02]  /*3ec0*/  HMMA.16816.F32 R108, R44, R14, R108 ;  /* 0x0000000e2c6c723c */ /* 0x000fe4000000186c */
[----:B------:R-:W-:Y:S01]  /*3ed0*/  MUFU.EX2 R39, R39 ;  /* 0x0000002700277308 */ /* 0x000fe20000000800 */
[----:B------:R-:W-:-:S04]  /*3ee0*/  FADD.FTZ R41, R41, R40 ;  /* 0x0000002829297221 */ /* 0x000fc80000010000 */
[----:B---3--:R-:W-:Y:S01]  /*3ef0*/  F2FP.PACK_AB R44, R219, R42 ;  /* 0x0000002adb2c723e */ /* 0x008fe200000000ff */
[C---:B------:R-:W-:Y:S03]  /*3f00*/  HMMA.16816.F32 R96, R8.reuse, R12, R96 ;  /* 0x0000000c0860723c */ /* 0x040fe60000001860 */
[----:B------:R-:W-:Y:S01]  /*3f10*/  LOP3.LUT R27, R27, R44, RZ, 0xc0, !PT ;  /* 0x0000002c1b1b7212 */ /* 0x000fe200078ec0ff */
[----:B------:R-:W-:Y:S02]  /*3f20*/  FFMA.FTZ R44, R29, c[0x0][0x23c], -R160 ;  /* 0x00008f001d2c7a23 */ /* 0x000fe400000108a0 */
[----:B------:R-:W-:Y:S01]  /*3f30*/  IMAD.WIDE.U32 R28, R28, -0x2daee0ad, RZ ;  /* 0xd2511f531c1c7825 */ /* 0x000fe200078e00ff */
[----:B--2---:R-:W-:Y:S01]  /*3f40*/  F2FP.PACK_AB R12, R38, R37 ;  /* 0x00000025260c723e */ /* 0x004fe200000000ff */
[C---:B------:R-:W-:Y:S01]  /*3f50*/  HMMA.16816.F32 R116, R8.reuse, R20, R116 ;  /* 0x000000140874723c */ /* 0x040fe20000001874 */
[----:B------:R-:W-:Y:S01]  /*3f60*/  F2FP.PACK_AB R13, R221, R36 ;  /* 0x00000024dd0d723e */ /* 0x000fe200000000ff */
[----:B------:R-:W2:Y:S01]  /*3f70*/  MUFU.EX2 R44, R44 ;  /* 0x0000002c002c7308 */ /* 0x000ea20000000800 */
[----:B------:R-:W-:Y:S01]  /*3f80*/  LOP3.LUT R25, R25, R12, RZ, 0xc0, !PT ;  /* 0x0000000c19197212 */ /* 0x000fe200078ec0ff */
[----:B------:R-:W-:Y:S01]  /*3f90*/  FADD.FTZ R37, R37, R166 ;  /* 0x000000a625257221 */ /* 0x000fe20000010000 */
[----:B------:R-:W-:Y:S01]  /*3fa0*/  LOP3.LUT R26, R26, R13, RZ, 0xc0, !PT ;  /* 0x0000000d1a1a7212 */ /* 0x000fe200078ec0ff */
[----:B------:R-:W-:Y:S01]  /*3fb0*/  FADD.FTZ R36, R36, R41 ;  /* 0x0000002924247221 */ /* 0x000fe20000010000 */
[----:B------:R-:W-:Y:S01]  /*3fc0*/  LOP3.LUT R58, R29, R58, R216, 0x96, !PT ;  /* 0x0000003a1d3a7212 */ /* 0x000fe200078e96d8 */
[C---:B------:R-:W-:Y:S01]  /*3fd0*/  HMMA.16816.F32 R92, R8.reuse, R22, R92 ;  /* 0x00000016085c723c */ /* 0x040fe2000000185c */
[----:B------:R-:W3:Y:S01]  /*3fe0*/  LDSM.16.MT88.4 R20, [R187+0x7800] ;  /* 0x00780000bb14783b */ /* 0x000ee20000004200 */
[----:B------:R-:W-:Y:S01]  /*3ff0*/  LOP3.LUT R30, R28, 0xffff, RZ, 0xc0, !PT ;  /* 0x0000ffff1c1e7812 */ /* 0x000fe200078ec0ff */
[----:B------:R-:W-:Y:S01]  /*4000*/  FADD.FTZ R37, R38, R37 ;  /* 0x0000002526257221 */ /* 0x000fe20000010000 */
[----:B------:R-:W-:Y:S01]  /*4010*/  LOP3.LUT R35, R58, 0xffff, RZ, 0xc0, !PT ;  /* 0x0000ffff3a237812 */ /* 0x000fe200078ec0ff */
[----:B------:R-:W-:Y:S01]  /*4020*/  FADD.FTZ R221, R221, R36 ;  /* 0x00000024dddd7221 */ /* 0x000fe20000010000 */
[----:B------:R-:W-:Y:S01]  /*4030*/  SHF.R.U32.HI R31, RZ, 0x10, R28 ;  /* 0x00000010ff1f7819 */ /* 0x000fe2000001161c */
[----:B------:R-:W-:Y:S01]  /*4040*/  FADD.FTZ R42, R42, R37 ;  /* 0x000000252a2a7221 */ /* 0x000fe20000010000 */
[----:B------:R-:W-:Y:S01]  /*4050*/  HMMA.16816.F32 R104, R8, R14, R104 ;  /* 0x0000000e0868723c */ /* 0x000fe20000001868 */
[----:B------:R-:W4:Y:S01]  /*4060*/  LDSM.16.MT88.4 R12, [R185+0x7800] ;  /* 0x00780000b90c783b */ /* 0x000f220000004200 */
[----:B------:R-:W-:Y:S01]  /*4070*/  SHF.R.U32.HI R46, RZ, 0x8, R35 ;  /* 0x00000008ff2e7819 */ /* 0x000fe20000011623 */
[----:B------:R-:W-:Y:S01]  /*4080*/  FADD.FTZ R219, R219, R42 ;  /* 0x0000002adbdb7221 */ /* 0x000fe20000010000 */
[----:B------:R-:W5:Y:S01]  /*4090*/  MUFU.EX2 R35, R158 ;  /* 0x0000009e00237308 */ /* 0x000f620000000800 */
[----:B------:R-:W3:Y:S01]  /*40a0*/  LDSM.16.MT88.4 R8, [R184+0x7800] ;  /* 0x00780000b808783b */ /* 0x000ee20000004200 */
[----:B------:R-:W-:-:S02]  /*40b0*/  SHF.R.U32.HI R47, RZ, 0x10, R58 ;  /* 0x00000010ff2f7819 */ /* 0x000fc4000001163a */
[----:B------:R-:W-:Y:S01]  /*40c0*/  LOP3.LUT R29, R28, 0xff, RZ, 0xc0, !PT ;  /* 0x000000ff1c1d7812 */ /* 0x000fe200078ec0ff */
[C---:B-1----:R-:W-:Y:S01]  /*40d0*/  HMMA.16816.F32 R76, R24.reuse, R16, R76 ;  /* 0x00000010184c723c */ /* 0x042fe2000000184c */
[----:B------:R-:W-:Y:S02]  /*40e0*/  SHF.R.U32.HI R30, RZ, 0x8, R30 ;  /* 0x00000008ff1e7819 */ /* 0x000fe4000001161e */
[----:B------:R-:W-:Y:S02]  /*40f0*/  LOP3.LUT R45, R58, 0xff, RZ, 0xc0, !PT ;  /* 0x000000ff3a2d7812 */ /* 0x000fe400078ec0ff */
[----:B------:R-:W-:Y:S02]  /*4100*/  SHF.R.U32.HI R28, RZ, 0x18, R28 ;  /* 0x00000018ff1c7819 */ /* 0x000fe4000001161c */
[----:B------:R-:W-:Y:S01]  /*4110*/  LOP3.LUT R31, R31, 0xff, RZ, 0xc0, !PT ;  /* 0x000000ff1f1f7812 */ /* 0x000fe200078ec0ff */
[----:B------:R-:W-:Y:S01]  /*4120*/  HMMA.16816.F32 R80, R24, R18, R80 ;  /* 0x000000121850723c */ /* 0x000fe20000001850 */
[----:B------:R-:W-:-:S02]  /*4130*/  SHF.R.U32.HI R58, RZ, 0x18, R58 ;  /* 0x00000018ff3a7819 */ /* 0x000fc4000001163a */
[----:B------:R-:W-:Y:S02]  /*4140*/  LOP3.LUT R47, R47, 0xff, RZ, 0xc0, !PT ;  /* 0x000000ff2f2f7812 */ /* 0x000fe400078ec0ff */
[----:B------:R-:W-:Y:S02]  /*4150*/  PRMT R29, R29, 0x5410, R30 ;  /* 0x000054101d1d7816 */ /* 0x000fe4000000001e */
[----:B------:R-:W-:Y:S02]  /*4160*/  PRMT R31, R31, 0x5410, R28 ;  /* 0x000054101f1f7816 */ /* 0x000fe4000000001c */
[----:B------:R-:W-:Y:S01]  /*4170*/  PRMT R45, R45, 0x5410, R46 ;  /* 0x000054102d2d7816 */ /* 0x000fe2000000002e */
[--C-:B------:R-:W-:Y:S01]  /*4180*/  HSET2.LE.AND R30, R29, R156.reuse, PT ;  /* 0x0000009c1d1e7233 */ /* 0x100fe20003803000 */
[----:B------:R-:W-:Y:S01]  /*4190*/  PRMT R47, R47, 0x5410, R58 ;  /* 0x000054102f2f7816 */ /* 0x000fe2000000003a */
[--C-:B------:R-:W-:Y:S01]  /*41a0*/  HSET2.LE.AND R31, R31, R156.reuse, PT ;  /* 0x0000009c1f1f7233 */ /* 0x100fe20003803000 */
[----:B------:R-:W-:Y:S01]  /*41b0*/  F2FP.PACK_AB R58, R220, R43 ;  /* 0x0000002bdc3a723e */ /* 0x000fe200000000ff */
[--C-:B------:R-:W-:Y:S01]  /*41c0*/  HSET2.LE.AND R28, R45, R156.reuse, PT ;  /* 0x0000009c2d1c7233 */ /* 0x100fe20003803000 */
[----:B--2---:R-:W-:Y:S01]  /*41d0*/  F2FP.PACK_AB R45, R44, R39 ;  /* 0x000000272c2d723e */ /* 0x004fe200000000ff */
[----:B------:R-:W-:Y:S01]  /*41e0*/  HSET2.LE.AND R29, R47, R156, PT ;  /* 0x0000009c2f1d7233 */ /* 0x000fe20003803000 */
[----:B------:R-:W-:Y:S01]  /*41f0*/  F2FP.PACK_AB R47, R33, R32 ;  /* 0x00000020212f723e */ /* 0x000fe200000000ff */
[----:B------:R-:W-:Y:S01]  /*4200*/  FADD.FTZ R32, R32, R53 ;  /* 0x0000003520207221 */ /* 0x000fe20000010000 */
[----:B-----5:R-:W-:Y:S01]  /*4210*/  F2FP.PACK_AB R46, R35, R34 ;  /* 0x00000022232e723e */ /* 0x020fe200000000ff */
        /* <DEDUP_REMOVED lines=27> */
[----:B------:R-:W-:-:S02]  /*43d0*/  IADD3 R218, R6, -0x2, RZ ;  /* 0xfffffffe06da7810 */ /* 0x000fc40007ffe0ff */
[----:B------:R-:W-:Y:S01]  /*43e0*/  MOV R3, R134 ;  /* 0x0000008600037202 */ /* 0x000fe20000000f00 */
[----:B------:R-:W-:Y:S01]  /*43f0*/  IMAD.WIDE.U32 R228, R228, -0x326172a9, RZ ;  /* 0xcd9e8d57e4e47825 */ /* 0x000fe200078e00ff */
[----:B------:R-:W-:Y:S02]  /*4400*/  LOP3.LUT R232, R235, R143, RZ, 0x3c, !PT ;  /* 0x0000008febe87212 */ /* 0x000fe400078e3cff */
[----:B------:R-:W-:Y:S01]  /*4410*/  MOV R132, R135 ;  /* 0x0000008700847202 */ /* 0x000fe20000000f00 */
[----:B------:R-:W-:Y:S01]  /*4420*/  IMAD.WIDE.U32 R236, R5, -0x2daee0ad, RZ ;  /* 0xd2511f5305ec7825 */ /* 0x000fe200078e00ff */
[----:B------:R-:W-:Y:S02]  /*4430*/  LOP3.LUT R226, R229, R143, RZ, 0x3c, !PT ;  /* 0x0000008fe5e27212 */ /* 0x000fe400078e3cff */
[----:B------:R-:W-:Y:S01]  /*4440*/  MOV R0, R7 ;  /* 0x0000000700007202 */ /* 0x000fe20000000f00 */
[----:B------:R-:W-:Y:S01]  /*4450*/  IMAD.WIDE.U32 R232, R232, -0x2daee0ad, RZ ;  /* 0xd2511f53e8e87825 */ /* 0x000fe200078e00ff */
[----:B------:R-:W-:-:S02]  /*4460*/  MOV R2, R133 ;  /* 0x0000008500027202 */ /* 0x000fc40000000f00 */
[----:B------:R-:W-:Y:S01]  /*4470*/  PRMT R217, R217, 0x7054, R217 ;  /* 0x00007054d9d97816 */ /* 0x000fe200000000d9 */
[----:B------:R-:W-:Y:S01]  /*4480*/  IMAD.WIDE.U32 R226, R226, -0x2daee0ad, RZ ;  /* 0xd2511f53e2e27825 */ /* 0x000fe200078e00ff */
[----:B------:R-:W-:-:S04]  /*4490*/  LOP3.LUT R230, R233, R236, R141, 0x96, !PT ;  /* 0x000000ece9e67212 */ /* 0x000fc800078e968d */
[----:B------:R-:W-:Y:S01]  /*44a0*/  LOP3.LUT R224, R227, R236, R141, 0x96, !PT ;  /* 0x000000ece3e07212 */ /* 0x000fe200078e968d */
[----:B------:R-:W-:-:S04]  /*44b0*/  IMAD.WIDE.U32 R230, R230, -0x326172a9, RZ ;  /* 0xcd9e8d57e6e67825 */ /* 0x000fc800078e00ff */
[----:B------:R-:W-:Y:S01]  /*44c0*/  IMAD.WIDE.U32 R224, R224, -0x326172a9, RZ ;  /* 0xcd9e8d57e0e07825 */ /* 0x000fe200078e00ff */
[----:B------:R-:W-:Y:S05]  /*44d0*/  BRA `(.L_x_1201) ;  /* 0x0000019000007947 */ /* 0x000fea0003800000 */
.L_x_1203:
[----:B------:R-:W-:Y:S04]  /*44e0*/  IADD3 R134, R218, -0x1, RZ ;  /* 0xffffffffda867810 */ /* 0x000fe80007ffe0ff */
[----:B------:R-:W-:Y:S01]  /*44f0*/  SHF.R.S32.HI R133, RZ, 0x1f, R134 ;  /* 0x0000001fff857819 */ /* 0x000fe20000011486 */
[C---:B------:R-:W-:Y:S04]  /*4500*/  IMAD.WIDE.U32 R136, R134.reuse, c[0x0][0x198], RZ ;  /* 0x0000660086887a25 */ /* 0x040fe800078e00ff */
        /* <DEDUP_REMOVED lines=22> */
.L_x_1201:
        /* <DEDUP_REMOVED lines=26> */
[----:B------:R-:W2:Y:S07]  /*4810*/  LDSM.16.M88.4 R140, [R193] ;  /* 0x00000000c18c783b */ /* 0x000eae0000000200 */
        /* <DEDUP_REMOVED lines=8> */
[----:B------:R-:W2:Y:S03]  /*48a0*/  LDSM.16.M88.4 R164, [R191] ;  /* 0x00000000bfa4783b */ /* 0x000ea60000000200 */
        /* <DEDUP_REMOVED lines=81> */
.L_x_1202:
        /* <DEDUP_REMOVED lines=52> */
[----:B------:R-:W-:Y:S05]  /*5100*/  IADD3 R218, R218, -0x1, RZ ;  /* 0xffffffffdada7810 */ /* 0x000fea0007ffe0ff */
[----:B------:R-:W1:Y:S02]  /*5110*/  SHFL.BFLY PT, R136, R141, 0x2, 0x1f ;  /* 0x0c401f008d887f89 */ /* 0x000e6400000e0000 */
[----:B-1----:R-:W-:Y:S02]  /*5120*/  FMNMX.FTZ R138, R141, R136, !PT ;  /* 0x000000888d8a7209 */ /* 0x002fe40007810000 */
[----:B------:R-:W-:Y:S02]  /*5130*/  FMNMX.FTZ R140, R137, R134, !PT ;  /* 0x00000086898c7209 */ /* 0x000fe40007810000 */
[----:B------:R-:W-:Y:S02]  /*5140*/  FMNMX.FTZ R139, R144, R133, !PT ;  /* 0x00000085908b7209 */ /* 0x000fe40007810000 */
[----:B------:R-:W-:Y:S01]  /*5150*/  SHFL.BFLY PT, R137, R138, 0x1, 0x1f ;  /* 0x0c201f008a897f89 */ /* 0x000fe200000e0000 */
[----:B------:R-:W-:Y:S04]  /*5160*/  FMNMX.FTZ R133, R11, R142, !PT ;  /* 0x0000008e0b857209 */ /* 0x000fe80007810000 */
[----:B------:R-:W-:Y:S03]  /*5170*/  FMNMX.FTZ R136, R14, R133, !PT ;  /* 0x000000850e887209 */ /* 0x000fe60007810000 */
[----:B------:R-:W1:Y:S01]  /*5180*/  SHFL.BFLY PT, R135, R140, 0x1, 0x1f ;  /* 0x0c201f008c877f89 */ /* 0x000e6200000e0000 */
[----:B------:R-:W-:Y:S04]  /*5190*/  FMNMX.FTZ R133, R15, R136, !PT ;  /* 0x000000880f857209 */ /* 0x000fe80007810000 */
[----:B------:R-:W-:Y:S03]  /*51a0*/  FMNMX.FTZ R136, R26, R133, !PT ;  /* 0x000000851a887209 */ /* 0x000fe60007810000 */
[----:B------:R-:W2:Y:S01]  /*51b0*/  SHFL.BFLY PT, R134, R139, 0x1, 0x1f ;  /* 0x0c201f008b867f89 */ /* 0x000ea200000e0000 */
[----:B------:R-:W-:Y:S04]  /*51c0*/  FMNMX.FTZ R141, R27, R136, !PT ;  /* 0x000000881b8d7209 */ /* 0x000fe80007810000 */
[----:B------:R-:W-:Y:S02]  /*51d0*/  FMNMX.FTZ R136, R30, R141, !PT ;  /* 0x0000008d1e887209 */ /* 0x000fe40007810000 */
        /* <DEDUP_REMOVED lines=8> */
[----:B------:R-:W-:Y:S01]  /*5260*/  FADD.FTZ R136, -R134, R3 ;  /* 0x0000000386887221 */ /* 0x000fe20000010100 */
[----:B------:R-:W-:Y:S01]  /*5270*/  FMNMX.FTZ R140, R42, R133, !PT ;  /* 0x000000852a8c7209 */ /* 0x000fe20007810000 */
[----:B------:R-:W1:Y:S01]  /*5280*/  MUFU.EX2 R132, R132 ;  /* 0x0000008400847308 */ /* 0x000e620000000800 */
[----:B------:R-:W-:Y:S01]  /*5290*/  FMNMX.FTZ R133, R138, R137, !PT ;  /* 0x000000898a857209 */ /* 0x000fe20007810000 */
[----:B------:R-:W-:Y:S01]  /*52a0*/  FMUL.FTZ R3, R136, c[0x0][0x23c] ;  /* 0x00008f0088037a20 */ /* 0x000fe20000410000 */
[----:B------:R-:W-:Y:S01]  /*52b0*/  FMNMX.FTZ R137, R43, R140, !PT ;  /* 0x0000008c2b897209 */ /* 0x000fe20007810000 */
[----:B------:R-:W-:Y:S01]  /*52c0*/  FFMA.FTZ R149, R17, c[0x0][0x23c], -R172 ;  /* 0x00008f0011957a23 */ /* 0x000fe200000108ac */
[----:B------:R-:W-:Y:S01]  /*52d0*/  FSETP.NEU.FTZ.AND P1, PT, R134, -INF , PT ;  /* 0xff8000008600780b */ /* 0x000fe20003f3d000 */
[----:B------:R-:W-:Y:S01]  /*52e0*/  FADD.FTZ R136, -R133, R2 ;  /* 0x0000000285887221 */ /* 0x000fe20000010100 */
[----:B------:R-:W-:Y:S01]  /*52f0*/  FMNMX.FTZ R138, R46, R137, !PT ;  /* 0x000000892e8a7209 */ /* 0x000fe20007810000 */
[----:B------:R-:W-:Y:S02]  /*5300*/  FMUL.FTZ R171, R134, c[0x0][0x23c] ;  /* 0x00008f0086ab7a20 */ /* 0x000fe40000410000 */
[----:B------:R-:W-:Y:S01]  /*5310*/  MUFU.EX2 R149, R149 ;  /* 0x0000009500957308 */ /* 0x000fe20000000800 */
[----:B------:R-:W-:Y:S01]  /*5320*/  FMNMX.FTZ R137, R47, R138, !PT ;  /* 0x0000008a2f897209 */ /* 0x000fe20007810000 */
[----:B------:R-:W-:Y:S01]  /*5330*/  FMUL.FTZ R2, R136, c[0x0][0x23c] ;  /* 0x00008f0088027a20 */ /* 0x000fe20000410000 */
[----:B------:R-:W-:Y:S01]  /*5340*/  FSEL R171, R171, RZ, P1 ;  /* 0x000000ffabab7208 */ /* 0x000fe20000800000 */
[--C-:B------:R-:W-:Y:S01]  /*5350*/  FFMA.FTZ R153, R5, c[0x0][0x23c], -R172.reuse ;  /* 0x00008f0005997a23 */ /* 0x100fe200000108ac */
[----:B------:R-:W-:Y:S01]  /*5360*/  FMNMX.FTZ R136, R58, R137, !PT ;  /* 0x000000893a887209 */ /* 0x000fe20007810000 */
[----:B------:R-:W-:Y:S01]  /*5370*/  FFMA.FTZ R167, R21, c[0x0][0x23c], -R172 ;  /* 0x00008f0015a77a23 */ /* 0x000fe200000108ac */
[----:B------:R-:W-:Y:S01]  /*5380*/  FSETP.NEU.FTZ.AND P1, PT, R133, -INF , PT ;  /* 0xff8000008500780b */ /* 0x000fe20003f3d000 */
[--C-:B------:R-:W-:Y:S01]  /*5390*/  FFMA.FTZ R150, R18, c[0x0][0x23c], -R171.reuse ;  /* 0x00008f0012967a23 */ /* 0x100fe200000108ab */
[----:B------:R-:W-:Y:S01]  /*53a0*/  FMNMX.FTZ R137, R59, R136, !PT ;  /* 0x000000883b897209 */ /* 0x000fe20007810000 */
[----:B------:R-:W-:Y:S01]  /*53b0*/  MUFU.EX2 R153, R153 ;  /* 0x0000009900997308 */ /* 0x000fe20000000800 */
[----:B------:R-:W-:Y:S01]  /*53c0*/  FFMA.FTZ R151, R19, c[0x0][0x23c], -R171 ;  /* 0x00008f0013977a23 */ /* 0x000fe200000108ab */
[----:B------:R-:W-:Y:S01]  /*53d0*/  LOP3.LUT R19, R237, R241, R215, 0x96, !PT ;  /* 0x000000f1ed137212 */ /* 0x000fe200078e96d7 */
[----:B------:R-:W-:Y:S01]  /*53e0*/  FFMA.FTZ R154, R6, c[0x0][0x23c], -R171 ;  /* 0x00008f00069a7a23 */ /* 0x000fe200000108ab */
[----:B------:R-:W-:Y:S01]  /*53f0*/  FMNMX.FTZ R138, R62, R137, !PT ;  /* 0x000000893e8a7209 */ /* 0x000fe20007810000 */
[C---:B-1----:R-:W-:Y:S02]  /*5400*/  FMUL.FTZ R21, R132.reuse, R117 ;  /* 0x0000007584157220 */ /* 0x042fe40000410000 */
[----:B------:R-:W-:Y:S01]  /*5410*/  IMAD.WIDE.U32 R168, R19, -0x326172a9, RZ ;  /* 0xcd9e8d5713a87825 */ /* 0x000fe200078e00ff */
[----:B------:R-:W-:Y:S02]  /*5420*/  FMNMX.FTZ R136, R63, R138, !PT ;  /* 0x0000008a3f887209 */ /* 0x000fe40007810000 */
[----:B------:R-:W-:Y:S01]  /*5430*/  MUFU.EX2 R150, R150 ;  /* 0x0000009600967308 */ /* 0x000fe20000000800 */
[C---:B------:R-:W-:Y:S01]  /*5440*/  FMUL.FTZ R96, R132.reuse, R96 ;  /* 0x0000006084607220 */ /* 0x040fe20000410000 */
[--C-:B------:R-:W-:Y:S01]  /*5450*/  LOP3.LUT R238, R231, R168, R208.reuse, 0x96, !PT ;  /* 0x000000a8e7ee7212 */ /* 0x100fe200078e96d0 */
[----:B------:R-:W1:Y:S01]  /*5460*/  SHFL.BFLY PT, R17, R136, 0x2, 0x1f ;  /* 0x0c401f0088117f89 */ /* 0x000e6200000e0000 */
[----:B------:R-:W-:Y:S01]  /*5470*/  LOP3.LUT R19, R169, R228, R209, 0x96, !PT ;  /* 0x000000e4a9137212 */ /* 0x000fe200078e96d1 */
[----:B------:R-:W-:Y:S01]  /*5480*/  FMUL.FTZ R97, R132, R97 ;  /* 0x0000006184617220 */ /* 0x000fe20000410000 */
[----:B------:R-:W-:Y:S01]  /*5490*/  LOP3.LUT R168, R225, R168, R208, 0x96, !PT ;  /* 0x000000a8e1a87212 */ /* 0x000fe200078e96d0 */
[----:B------:R-:W-:Y:S03]  /*54a0*/  IMAD.WIDE.U32 R238, R238, -0x2daee0ad, RZ ;  /* 0xd2511f53eeee7825 */ /* 0x000fe600078e00ff */
[----:B------:R-:W-:Y:S01]  /*54b0*/  MUFU.EX2 R151, R151 ;  /* 0x0000009700977308 */ /* 0x000fe20000000800 */
[----:B------:R-:W-:Y:S04]  /*54c0*/  IMAD.WIDE.U32 R174, R19, -0x2daee0ad, RZ ;  /* 0xd2511f5313ae7825 */ /* 0x000fe800078e00ff */
[----:B------:R-:W-:Y:S01]  /*54d0*/  FMUL.FTZ R166, R133, c[0x0][0x23c] ;  /* 0x00008f0085a67a20 */ /* 0x000fe20000410000 */
[----:B------:R-:W-:Y:S01]  /*54e0*/  LOP3.LUT R19, R175, R226, R207, 0x96, !PT ;  /* 0x000000e2af137212 */ /* 0x000fe200078e96cf */
[----:B------:R-:W-:Y:S02]  /*54f0*/  FFMA.FTZ R155, R7, c[0x0][0x23c], -R171 ;  /* 0x00008f00079b7a23 */ /* 0x000fe400000108ab */
[--C-:B------:R-:W-:Y:S01]  /*5500*/  FFMA.FTZ R248, R52, c[0x0][0x23c], -R172.reuse ;  /* 0x00008f0034f87a23 */ /* 0x100fe200000108ac */
[----:B------:R-:W-:Y:S01]  /*5510*/  MUFU.EX2 R154, R154 ;  /* 0x0000009a009a7308 */ /* 0x000fe20000000800 */
[----:B------:R-:W-:Y:S01]  /*5520*/  FSEL R166, R166, RZ, P1 ;  /* 0x000000ffa6a67208 */ /* 0x000fe20000800000 */
[--C-:B------:R-:W-:Y:S02]  /*5530*/  FFMA.FTZ R148, R16, c[0x0][0x23c], -R172.reuse ;  /* 0x00008f0010947a23 */ /* 0x100fe400000108ac */
[----:B------:R-:W-:Y:S02]  /*5540*/  FFMA.FTZ R152, R4, c[0x0][0x23c], -R172 ;  /* 0x00008f0004987a23 */ /* 0x000fe400000108ac */
[--C-:B------:R-:W-:Y:S01]  /*5550*/  FFMA.FTZ R156, R8, c[0x0][0x23c], -R166.reuse ;  /* 0x00008f00089c7a23 */ /* 0x100fe200000108a6 */
[----:B-1----:R-:W-:Y:S01]  /*5560*/  FMNMX.FTZ R18, R136, R17, !PT ;  /* 0x0000001188127209 */ /* 0x002fe20007810000 */
[--C-:B------:R-:W-:Y:S01]  /*5570*/  FFMA.FTZ R157, R9, c[0x0][0x23c], -R166.reuse ;  /* 0x00008f00099d7a23 */ /* 0x100fe200000108a6 */
[----:B------:R-:W-:Y:S01]  /*5580*/  LOP3.LUT R136, R169, R234, R209, 0x96, !PT ;  /* 0x000000eaa9887212 */ /* 0x000fe200078e96d1 */
[----:B------:R-:W-:Y:S01]  /*5590*/  MUFU.EX2 R148, R148 ;  /* 0x0000009400947308 */ /* 0x000fe20000000800 */
[----:B------:R-:W-:Y:S01]  /*55a0*/  IMAD.WIDE.U32 R168, R168, -0x2daee0ad, RZ ;  /* 0xd2511f53a8a87825 */ /* 0x000fe200078e00ff */
[----:B------:R-:W1:Y:S03]  /*55b0*/  SHFL.BFLY PT, R17, R18, 0x1, 0x1f ;  /* 0x0c201f0012117f89 */ /* 0x000e6600000e0000 */
[----:B------:R-:W-:Y:S01]  /*55c0*/  IMAD.WIDE.U32 R178, R136, -0x2daee0ad, RZ ;  /* 0xd2511f5388b27825 */ /* 0x000fe200078e00ff */
[--C-:B------:R-:W-:Y:S03]  /*55d0*/  LOP3.LUT R174, R169, R174, R205.reuse, 0x96, !PT ;  /* 0x000000aea9ae7212 */ /* 0x100fe600078e96cd */
[--C-:B------:R-:W-:Y:S01]  /*55e0*/  FFMA.FTZ R240, R40, c[0x0][0x23c], -R166.reuse ;  /* 0x00008f0028f07a23 */ /* 0x100fe200000108a6 */
[----:B------:R-:W-:Y:S01]  /*55f0*/  MUFU.EX2 R152, R152 ;  /* 0x0000009800987308 */ /* 0x000fe20000000800 */
[----:B------:R-:W-:Y:S01]  /*5600*/  LOP3.LUT R178, R239, R178, R205, 0x96, !PT ;  /* 0x000000b2efb27212 */ /* 0x000fe200078e96cd */
[----:B------:R-:W-:Y:S01]  /*5610*/  IMAD.WIDE.U32 R174, R174, -0x326172a9, RZ ;  /* 0xcd9e8d57aeae7825 */ /* 0x000fe200078e00ff */
[----:B------:R-:W-:Y:S03]  /*5620*/  LOP3.LUT R136, R179, R232, R207, 0x96, !PT ;  /* 0x000000e8b3887212 */ /* 0x000fe600078e96cf */
[----:B------:R-:W-:Y:S04]  /*5630*/  IMAD.WIDE.U32 R178, R178, -0x326172a9, RZ ;  /* 0xcd9e8d57b2b27825 */ /* 0x000fe800078e00ff */
[----:B------:R-:W-:Y:S01]  /*5640*/  MUFU.EX2 R155, R155 ;  /* 0x0000009b009b7308 */ /* 0x000fe20000000800 */
[----:B------:R-:W-:Y:S04]  /*5650*/  IMAD.WIDE.U32 R136, R136, -0x326172a9, RZ ;  /* 0xcd9e8d5788887825 */ /* 0x000fe800078e00ff */
[----:B------:R-:W-:Y:S01]  /*5660*/  FFMA.FTZ R243, R41, c[0x0][0x23c], -R166 ;  /* 0x00008f0029f37a23 */ /* 0x000fe200000108a6 */
[----:B-1----:R-:W-:Y:S01]  /*5670*/  FMNMX.FTZ R7, R18, R17, !PT ;  /* 0x0000001112077209 */ /* 0x002fe20007810000 */
[----:B------:R-:W-:Y:S01]  /*5680*/  IMAD.WIDE.U32 R18, R19, -0x326172a9, RZ ;  /* 0xcd9e8d5713127825 */ /* 0x000fe200078e00ff */
[----:B------:R-:W-:Y:S02]  /*5690*/  LOP3.LUT R17, R137, R230, R206, 0x96, !PT ;  /* 0x000000e689117212 */ /* 0x000fe400078e96ce */
[----:B------:R-:W-:Y:S01]  /*56a0*/  MUFU.EX2 R156, R156 ;  /* 0x0000009c009c7308 */ /* 0x000fe20000000800 */
[----:B------:R-:W-:Y:S01]  /*56b0*/  LOP3.LUT R176, R179, R136, R204, 0x96, !PT ;  /* 0x00000088b3b07212 */ /* 0x000fe200078e96cc */
[----:B------:R-:W-:Y:S01]  /*56c0*/  FMUL.FTZ R165, R7, c[0x0][0x23c] ;  /* 0x00008f0007a57a20 */ /* 0x000fe20000410000 */
[----:B------:R-:W-:Y:S01]  /*56d0*/  LOP3.LUT R8, R19, R224, R206, 0x96, !PT ;  /* 0x000000e013087212 */ /* 0x000fe200078e96ce */
[----:B------:R-:W-:Y:S01]  /*56e0*/  IMAD.WIDE.U32 R136, R17, -0x2daee0ad, RZ ;  /* 0xd2511f5311887825 */ /* 0x000fe200078e00ff */
[----:B------:R-:W-:Y:S02]  /*56f0*/  LOP3.LUT R18, R175, R18, R204, 0x96, !PT ;  /* 0x00000012af127212 */ /* 0x000fe400078e96cc */
[----:B------:R-:W-:Y:S01]  /*5700*/  FSETP.NEU.FTZ.AND P1, PT, R7, -INF , PT ;  /* 0xff8000000700780b */ /* 0x000fe20003f3d000 */
[----:B------:R-:W-:Y:S01]  /*5710*/  IMAD.WIDE.U32 R176, R176, -0x2daee0ad, RZ ;  /* 0xd2511f53b0b07825 */ /* 0x000fe200078e00ff */
[--C-:B------:R-:W-:Y:S01]  /*5720*/  LOP3.LUT R238, R137, R238, R203.reuse, 0x96, !PT ;  /* 0x000000ee89ee7212 */ /* 0x100fe200078e96cb */
[----:B------:R-:W-:Y:S01]  /*5730*/  MUFU.EX2 R157, R157 ;  /* 0x0000009d009d7308 */ /* 0x000fe20000000800 */
[----:B------:R-:W-:Y:S01]  /*5740*/  FSEL R165, R165, RZ, P1 ;  /* 0x000000ffa5a57208 */ /* 0x000fe20000800000 */
[----:B------:R-:W-:Y:S01]  /*5750*/  IMAD.WIDE.U32 R138, R8, -0x2daee0ad, RZ ;  /* 0xd2511f53088a7825 */ /* 0x000fe200078e00ff */
[--C-:B------:R-:W-:Y:S03]  /*5760*/  LOP3.LUT R9, R177, R136, R202.reuse, 0x96, !PT ;  /* 0x00000088b1097212 */ /* 0x100fe600078e96ca */
[----:B------:R-:W-:Y:S01]  /*5770*/  IMAD.WIDE.U32 R18, R18, -0x2daee0ad, RZ ;  /* 0xd2511f5312127825 */ /* 0x000fe200078e00ff */
[----:B------:R-:W-:Y:S03]  /*5780*/  LOP3.LUT R168, R139, R168, R203, 0x96, !PT ;  /* 0x000000a88ba87212 */ /* 0x000fe600078e96cb */
[----:B------:R-:W-:Y:S01]  /*5790*/  MUFU.EX2 R3, R3 ;  /* 0x0000000300037308 */ /* 0x000fe20000000800 */
[----:B------:R-:W-:Y:S01]  /*57a0*/  LOP3.LUT R8, R19, R138, R202, 0x96, !PT ;  /* 0x0000008a13087212 */ /* 0x000fe200078e96ca */
[----:B------:R-:W-:Y:S04]  /*57b0*/  IMAD.WIDE.U32 R142, R9, -0x326172a9, RZ ;  /* 0xcd9e8d57098e7825 */ /* 0x000fe800078e00ff */
[----:B------:R-:W-:Y:S01]  /*57c0*/  IMAD.WIDE.U32 R140, R8, -0x326172a9, RZ ;  /* 0xcd9e8d57088c7825 */ /* 0x000fe200078e00ff */
[--C-:B------:R-:W-:Y:S02]  /*57d0*/  SHF.R.U32.HI R137, RZ, 0x10, R142.reuse ;  /* 0x00000010ff897819 */ /* 0x100fe4000001168e */
[----:B------:R-:W-:Y:S01]  /*57e0*/  LOP3.LUT R139, R142, 0xffff, RZ, 0xc0, !PT ;  /* 0x0000ffff8e8b7812 */ /* 0x000fe200078ec0ff */
[----:B------:R-:W1:Y:S01]  /*57f0*/  MUFU.EX2 R2, R2 ;  /* 0x0000000200027308 */ /* 0x000e620000000800 */
[----:B------:R-:W-:Y:S01]  /*5800*/  IMAD.WIDE.U32 R238, R238, -0x326172a9, RZ ;  /* 0xcd9e8d57eeee7825 */ /* 0x000fe200078e00ff */
[----:B------:R-:W-:Y:S02]  /*5810*/  LOP3.LUT R138, R142, 0xff, RZ, 0xc0, !PT ;  /* 0x000000ff8e8a7812 */ /* 0x000fe400078ec0ff */
[----:B------:R-:W-:Y:S01]  /*5820*/  SHF.R.U32.HI R8, RZ, 0x18, R142 ;  /* 0x00000018ff087819 */ /* 0x000fe2000001168e */
[----:B------:R-:W-:Y:S01]  /*5830*/  IMAD.WIDE.U32 R168, R168, -0x326172a9, RZ ;  /* 0xcd9e8d57a8a87825 */ /* 0x000fe200078e00ff */
[----:B------:R-:W-:Y:S02]  /*5840*/  LOP3.LUT R9, R143, R238, R210, 0x96, !PT ;  /* 0x000000ee8f097212 */ /* 0x000fe400078e96d2 */
[----:B------:R-:W-:Y:S01]  /*5850*/  LOP3.LUT R19, R140, 0xffff, RZ, 0xc0, !PT ;  /* 0x0000ffff8c137812 */ /* 0x000fe200078ec0ff */
[--C-:B------:R-:W-:Y:S01]  /*5860*/  FFMA.FTZ R158, R10, c[0x0][0x23c], -R165.reuse ;  /* 0x00008f000a9e7a23 */ /* 0x100fe200000108a5 */
[----:B------:R-:W-:Y:S01]  /*5870*/  MUFU.EX2 R167, R167 ;  /* 0x000000a700a77308 */ /* 0x000fe20000000800 */
[--C-:B------:R-:W-:Y:S01]  /*5880*/  FFMA.FTZ R159, R11, c[0x0][0x23c], -R165.reuse ;  /* 0x00008f000b9f7a23 */ /* 0x100fe200000108a5 */
[----:B------:R-:W-:Y:S01]  /*5890*/  LOP3.LUT R146, R140, 0xff, RZ, 0xc0, !PT ;  /* 0x000000ff8c927812 */ /* 0x000fe200078ec0ff */
[--C-:B------:R-:W-:Y:S01]  /*58a0*/  FFMA.FTZ R238, R46, c[0x0][0x23c], -R165.reuse ;  /* 0x00008f002eee7a23 */ /* 0x100fe200000108a5 */
[----:B------:R-:W-:Y:S01]  /*58b0*/  SHF.R.U32.HI R10, RZ, 0x10, R140 ;  /* 0x00000010ff0a7819 */ /* 0x000fe2000001168c */
[--C-:B------:R-:W-:Y:S01]  /*58c0*/  FFMA.FTZ R244, R42, c[0x0][0x23c], -R165.reuse ;  /* 0x00008f002af47a23 */ /* 0x100fe200000108a5 */
[----:B------:R-:W-:Y:S01]  /*58d0*/  LOP3.LUT R11, R141, R168, R210, 0x96, !PT ;  /* 0x000000a88d0b7212 */ /* 0x000fe200078e96d2 */
[----:B------:R-:W-:Y:S01]  /*58e0*/  FFMA.FTZ R245, R43, c[0x0][0x23c], -R165 ;  /* 0x00008f002bf57a23 */ /* 0x000fe200000108a5 */
[----:B------:R-:W-:Y:S01]  /*58f0*/  SHF.R.U32.HI R17, RZ, 0x18, R140 ;  /* 0x00000018ff117819 */ /* 0x000fe2000001168c */
[----:B------:R-:W-:Y:S01]  /*5900*/  LDSM.16.MT88.4 R40, [R187+0x7000] ;  /* 0x00700000bb28783b */ /* 0x000fe20000004200 */
[----:B------:R-:W-:Y:S01]  /*5910*/  MUFU.EX2 R158, R158 ;  /* 0x0000009e009e7308 */ /* 0x000fe20000000800 */
[----:B------:R-:W-:Y:S01]  /*5920*/  LOP3.LUT R137, R137, 0xff, RZ, 0xc0, !PT ;  /* 0x000000ff89897812 */ /* 0x000fe200078ec0ff */
[----:B------:R-:W-:Y:S01]  /*5930*/  FFMA.FTZ R252, R56, c[0x0][0x23c], -R166 ;  /* 0x00008f0038fc7a23 */ /* 0x000fe200000108a6 */
[----:B------:R-:W-:Y:S01]  /*5940*/  SHF.R.U32.HI R139, RZ, 0x8, R139 ;  /* 0x00000008ff8b7819 */ /* 0x000fe2000001168b */
[--C-:B------:R-:W-:Y:S01]  /*5950*/  FFMA.FTZ R58, R58, c[0x0][0x23c], -R165.reuse ;  /* 0x00008f003a3a7a23 */ /* 0x100fe200000108a5 */
[----:B------:R-:W-:Y:S01]  /*5960*/  PRMT R8, R137, 0x5410, R8 ;  /* 0x0000541089087816 */ /* 0x000fe20000000008 */
[----:B------:R-:W-:Y:S01]  /*5970*/  FFMA.FTZ R59, R59, c[0x0][0x23c], -R165 ;  /* 0x00008f003b3b7a23 */ /* 0x000fe200000108a5 */
[----:B------:R-:W2:Y:S01]  /*5980*/  LDSM.16.MT88.4 R140, [R187+0x6000] ;  /* 0x00600000bb8c783b */ /* 0x000ea20000004200 */
[----:B------:R-:W-:Y:S01]  /*5990*/  FFMA.FTZ R168, R22, c[0x0][0x23c], -R171 ;  /* 0x00008f0016a87a23 */ /* 0x000fe200000108ab */
[----:B------:R-:W-:Y:S01]  /*59a0*/  PRMT R138, R138, 0x5410, R139 ;  /* 0x000054108a8a7816 */ /* 0x000fe2000000008b */
[----:B------:R-:W3:Y:S01]  /*59b0*/  MUFU.EX2 R159, R159 ;  /* 0x0000009f009f7308 */ /* 0x000ee20000000800 */
[--C-:B------:R-:W-:Y:S01]  /*59c0*/  HSET2.LE.AND R139, R8, R217.reuse, PT ;  /* 0x000000d9088b7233 */ /* 0x100fe20003803000 */
[----:B------:R-:W-:Y:S01]  /*59d0*/  FADD.FTZ R8, -R7, R0 ;  /* 0x0000000007087221 */ /* 0x000fe20000010100 */
[----:B------:R-:W-:Y:S01]  /*59e0*/  SHF.R.U32.HI R19, RZ, 0x8, R19 ;  /* 0x00000008ff137819 */ /* 0x000fe20000011613 */
[----:B------:R-:W-:Y:S01]  /*59f0*/  FFMA.FTZ R163, R15, c[0x0][0x23c], -R165 ;  /* 0x00008f000fa37a23 */ /* 0x000fe200000108a5 */
[----:B------:R-:W-:Y:S01]  /*5a00*/  LOP3.LUT R136, R9, 0xff, RZ, 0xc0, !PT ;  /* 0x000000ff09887812 */ /* 0x000fe200078ec0ff */
[--C-:B------:R-:W-:Y:S01]  /*5a10*/  FFMA.FTZ R160, R12, c[0x0][0x23c], -R166.reuse ;  /* 0x00008f000ca07a23 */ /* 0x100fe200000108a6 */
[----:B------:R-:W-:Y:S01]  /*5a20*/  PRMT R146, R146, 0x5410, R19 ;  /* 0x0000541092927816 */ /* 0x000fe20000000013 */
[----:B------:R-:W-:Y:S01]  /*5a30*/  FFMA.FTZ R161, R13, c[0x0][0x23c], -R166 ;  /* 0x00008f000da17a23 */ /* 0x000fe200000108a6 */
[----:B------:R-:W-:Y:S01]  /*5a40*/  LOP3.LUT R19, R9, 0xffff, RZ, 0xc0, !PT ;  /* 0x0000ffff09137812 */ /* 0x000fe200078ec0ff */
[----:B------:R-:W-:Y:S01]  /*5a50*/  MUFU.EX2 R163, R163 ;  /* 0x000000a300a37308 */ /* 0x000fe20000000800 */
[----:B------:R-:W-:Y:S01]  /*5a60*/  FFMA.FTZ R162, R14, c[0x0][0x23c], -R165 ;  /* 0x00008f000ea27a23 */ /* 0x000fe200000108a5 */
[----:B------:R-:W-:Y:S01]  /*5a70*/  SHF.R.U32.HI R13, RZ, 0x18, R9 ;  /* 0x00000018ff0d7819 */ /* 0x000fe20000011609 */
[----:B------:R-:W-:Y:S01]  /*5a80*/  FMUL.FTZ R0, R8, c[0x0][0x23c] ;  /* 0x00008f0008007a20 */ /* 0x000fe20000410000 */
[----:B------:R-:W-:Y:S01]  /*5a90*/  SHF.R.U32.HI R14, RZ, 0x10, R11 ;  /* 0x00000010ff0e7819 */ /* 0x000fe2000001160b */
[--C-:B------:R-:W-:Y:S01]  /*5aa0*/  HSET2.LE.AND R138, R138, R217.reuse, PT ;  /* 0x000000d98a8a7233 */ /* 0x100fe20003803000 */
[----:B------:R-:W-:Y:S01]  /*5ab0*/  SHF.R.U32.HI R164, RZ, 0x10, R9 ;  /* 0x00000010ffa47819 */ /* 0x000fe20000011609 */
[--C-:B------:R-:W-:Y:S01]  /*5ac0*/  HSET2.LE.AND R146, R146, R217.reuse, PT ;  /* 0x000000d992927233 */ /* 0x100fe20003803000 */
[C---:B------:R-:W-:Y:S01]  /*5ad0*/  LOP3.LUT R9, R11.reuse, 0xffff, RZ, 0xc0, !PT ;  /* 0x0000ffff0b097812 */ /* 0x040fe200078ec0ff */
[C---:B-1----:R-:W-:Y:S01]  /*5ae0*/  FMUL.FTZ R68, R2.reuse, R68 ;  /* 0x0000004402447220 */ /* 0x042fe20000410000 */
[----:B------:R-:W-:Y:S01]  /*5af0*/  MUFU.EX2 R160, R160 ;  /* 0x000000a000a07308 */ /* 0x000fe20000000800 */
[----:B------:R-:W-:Y:S01]  /*5b00*/  SHF.R.U32.HI R19, RZ, 0x8, R19 ;  /* 0x00000008ff137819 */ /* 0x000fe20000011613 */
[----:B------:R-:W-:Y:S01]  /*5b10*/  FMUL.FTZ R69, R2, R69 ;  /* 0x0000004502457220 */ /* 0x000fe20000410000 */
[----:B------:R-:W-:Y:S01]  /*5b20*/  LOP3.LUT R144, R11, 0xff, RZ, 0xc0, !PT ;  /* 0x000000ff0b907812 */ /* 0x000fe200078ec0ff */
[C---:B------:R-:W-:Y:S01]  /*5b30*/  FMUL.FTZ R72, R132.reuse, R72 ;  /* 0x0000004884487220 */ /* 0x040fe20000410000 */
[----:B------:R-:W-:Y:S01]  /*5b40*/  SHF.R.U32.HI R11, RZ, 0x18, R11 ;  /* 0x00000018ff0b7819 */ /* 0x000fe2000001160b */
[----:B------:R-:W-:Y:S01]  /*5b50*/  FMUL.FTZ R73, R132, R73 ;  /* 0x0000004984497220 */ /* 0x000fe20000410000 */
[----:B------:R-:W-:Y:S01]  /*5b60*/  LOP3.LUT R164, R164, 0xff, RZ, 0xc0, !PT ;  /* 0x000000ffa4a47812 */ /* 0x000fe200078ec0ff */
[C---:B------:R-:W-:Y:S01]  /*5b70*/  FMUL.FTZ R74, R3.reuse, R74 ;  /* 0x0000004a034a7220 */ /* 0x040fe20000410000 */
[----:B------:R-:W-:Y:S01]  /*5b80*/  SHF.R.U32.HI R9, RZ, 0x8, R9 ;  /* 0x00000008ff097819 */ /* 0x000fe20000011609 */
[----:B------:R-:W1:Y:S01]  /*5b90*/  MUFU.EX2 R161, R161 ;  /* 0x000000a100a17308 */ /* 0x000e620000000800 */
[----:B------:R-:W-:Y:S01]  /*5ba0*/  LOP3.LUT R14, R14, 0xff, RZ, 0xc0, !PT ;  /* 0x000000ff0e0e7812 */ /* 0x000fe200078ec0ff */
[----:B------:R-:W-:Y:S01]  /*5bb0*/  FMUL.FTZ R75, R3, R75 ;  /* 0x0000004b034b7220 */ /* 0x000fe20000410000 */
[----:B------:R-:W-:Y:S01]  /*5bc0*/  PRMT R136, R136, 0x5410, R19 ;  /* 0x0000541088887816 */ /* 0x000fe20000000013 */
[----:B------:R-:W-:Y:S01]  /*5bd0*/  FMUL.FTZ R76, R2, R76 ;  /* 0x0000004c024c7220 */ /* 0x000fe20000410000 */
[----:B------:R-:W-:Y:S01]  /*5be0*/  PRMT R164, R164, 0x5410, R13 ;  /* 0x00005410a4a47816 */ /* 0x000fe2000000000d */
[----:B------:R-:W-:Y:S01]  /*5bf0*/  FMUL.FTZ R77, R2, R77 ;  /* 0x0000004d024d7220 */ /* 0x000fe20000410000 */
[----:B------:R-:W-:Y:S01]  /*5c00*/  PRMT R14, R14, 0x5410, R11 ;  /* 0x000054100e0e7816 */ /* 0x000fe2000000000b */
[--C-:B------:R-:W-:Y:S01]  /*5c10*/  HSET2.LE.AND R136, R136, R217.reuse, PT ;  /* 0x000000d988887233 */ /* 0x100fe20003803000 */
[----:B------:R-:W-:Y:S01]  /*5c20*/  PRMT R144, R144, 0x5410, R9 ;  /* 0x0000541090907816 */ /* 0x000fe20000000009 */
[----:B------:R-:W4:Y:S01]  /*5c30*/  MUFU.EX2 R162, R162 ;  /* 0x000000a200a27308 */ /* 0x000f220000000800 */
[----:B------:R-:W-:Y:S01]  /*5c40*/  F2FP.PACK_AB R9, R149, R148 ;  /* 0x000000949509723e */ /* 0x000fe200000000ff */
[--C-:B------:R-:W-:Y:S01]  /*5c50*/  HSET2.LE.AND R137, R164, R217.reuse, PT ;  /* 0x000000d9a4897233 */ /* 0x100fe20003803000 */
[----:B------:R-:W-:Y:S01]  /*5c60*/  LOP3.LUT R12, R10, 0xff, RZ, 0xc0, !PT ;  /* 0x000000ff0a0c7812 */ /* 0x000fe200078ec0ff */
[--C-:B------:R-:W-:Y:S01]  /*5c70*/  HSET2.LE.AND R144, R144, R217.reuse, PT ;  /* 0x000000d990907233 */ /* 0x100fe20003803000 */
[----:B------:R-:W-:Y:S01]  /*5c80*/  F2FP.PACK_AB R10, R151, R150 ;  /* 0x00000096970a723e */ /* 0x000fe200000000ff */
[--C-:B------:R-:W-:Y:S01]  /*5c90*/  HSET2.LE.AND R145, R14, R217.reuse, PT ;  /* 0x000000d90e917233 */ /* 0x100fe20003803000 */
[----:B------:R-:W-:Y:S01]  /*5ca0*/  LOP3.LUT R138, R138, R9, RZ, 0xc0, !PT ;  /* 0x000000098a8a7212 */ /* 0x000fe200078ec0ff */
[--C-:B------:R-:W-:Y:S01]  /*5cb0*/  FFMA.FTZ R164, R32, c[0x0][0x23c], -R172.reuse ;  /* 0x00008f0020a47a23 */ /* 0x100fe200000108ac */
[----:B------:R-:W-:Y:S01]  /*5cc0*/  LOP3.LUT R139, R139, R10, RZ, 0xc0, !PT ;  /* 0x0000000a8b8b7212 */ /* 0x000fe200078ec0ff */
[----:B------:R-:W5:Y:S01]  /*5cd0*/  MUFU.EX2 R0, R0 ;  /* 0x0000000000007308 */ /* 0x000f620000000800 */
[----:B------:R-:W-:Y:S01]  /*5ce0*/  F2FP.PACK_AB R11, R153, R152 ;  /* 0x00000098990b723e */ /* 0x000fe200000000ff */
[----:B------:R-:W-:Y:S01]  /*5cf0*/  FMUL.FTZ R32, R132, R120 ;  /* 0x0000007884207220 */ /* 0x000fe20000410000 */
[----:B------:R-:W-:Y:S01]  /*5d00*/  F2FP.PACK_AB R10, R155, R154 ;  /* 0x0000009a9b0a723e */ /* 0x000fe200000000ff */
[C---:B------:R-:W-:Y:S01]  /*5d10*/  FMUL.FTZ R80, R2.reuse, R80 ;  /* 0x0000005002507220 */ /* 0x040fe20000410000 */
[----:B------:R-:W-:Y:S01]  /*5d20*/  F2FP.PACK_AB R9, R157, R156 ;  /* 0x0000009c9d09723e */ /* 0x000fe200000000ff */
[----:B------:R-:W-:Y:S01]  /*5d30*/  FMUL.FTZ R81, R2, R81 ;  /* 0x0000005102517220 */ /* 0x000fe20000410000 */
[----:B---3--:R-:W-:Y:S01]  /*5d40*/  F2FP.PACK_AB R8, R159, R158 ;  /* 0x0000009e9f08723e */ /* 0x008fe200000000ff */
        /* <DEDUP_REMOVED lines=9> */
[----:B------:R-:W-:Y:S01]  /*5de0*/  PRMT R12, R12, 0x5410, R17 ;  /* 0x000054100c0c7816 */ /* 0x000fe20000000011 */
[----:B------:R-:W3:Y:S01]  /*5df0*/  LDSM.16.MT88.4 R128, [R186+0x6000] ;  /* 0x00600000ba80783b */ /* 0x000ee20000004200 */
[----:B-1----:R-:W-:Y:S01]  /*5e00*/  F2FP.PACK_AB R13, R161, R160 ;  /* 0x000000a0a10d723e */ /* 0x002fe200000000ff */
[----:B------:R-:W-:Y:S01]  /*5e10*/  FMUL.FTZ R22, R3, R118 ;  /* 0x0000007603167220 */ /* 0x000fe20000410000 */
[----:B------:R-:W-:Y:S01]  /*5e20*/  MUFU.EX2 R5, R58 ;  /* 0x0000003a00057308 */ /* 0x000fe20000000800 */
[--C-:B------:R-:W-:Y:S01]  /*5e30*/  HSET2.LE.AND R147, R12, R217.reuse, PT ;  /* 0x000000d90c937233 */ /* 0x100fe20003803000 */
[-C--:B--2---:R-:W-:Y:S01]  /*5e40*/  HMMA.16816.F32 R8, R136, R140.reuse, R8 ;  /* 0x0000008c8808723c */ /* 0x084fe20000001808 */
[----:B----4-:R-:W-:Y:S01]  /*5e50*/  F2FP.PACK_AB R12, R163, R162 ;  /* 0x000000a2a30c723e */ /* 0x010fe200000000ff */
[----:B-----5:R-:W-:Y:S01]  /*5e60*/  FMUL.FTZ R14, R0, R126 ;  /* 0x0000007e000e7220 */ /* 0x020fe20000410000 */
[----:B------:R-:W-:Y:S01]  /*5e70*/  LOP3.LUT R146, R146, R13, RZ, 0xc0, !PT ;  /* 0x0000000d92927212 */ /* 0x000fe200078ec0ff */
[C---:B------:R-:W-:Y:S01]  /*5e80*/  FMUL.FTZ R13, R2.reuse, R125 ;  /* 0x0000007d020d7220 */ /* 0x040fe20000410000 */
[----:B------:R-:W-:Y:S01]  /*5e90*/  LOP3.LUT R147, R147, R12, RZ, 0xc0, !PT ;  /* 0x0000000c93937212 */ /* 0x000fe200078ec0ff */
[----:B------:R-:W-:Y:S01]  /*5ea0*/  FMUL.FTZ R12, R2, R124 ;  /* 0x0000007c020c7220 */ /* 0x000fe20000410000 */
[----:B------:R-:W-:Y:S01]  /*5eb0*/  LOP3.LUT R126, R169, R174, R211, 0x96, !PT ;  /* 0x000000aea97e7212 */ /* 0x000fe200078e96d3 */
[C---:B------:R-:W-:Y:S01]  /*5ec0*/  FMUL.FTZ R15, R0.reuse, R127 ;  /* 0x0000007f000f7220 */ /* 0x040fe20000410000 */
[----:B------:R-:W-:Y:S03]  /*5ed0*/  MUFU.EX2 R6, R59 ;  /* 0x0000003b00067308 */ /* 0x000fe60000000800 */
[----:B------:R-:W-:Y:S01]  /*5ee0*/  FFMA.FTZ R17, R35, c[0x0][0x23c], -R171 ;  /* 0x00008f0023117a23 */ /* 0x000fe200000108ab */
[----:B------:R-:W-:Y:S01]  /*5ef0*/  LOP3.LUT R124, R239, R178, R211, 0x96, !PT ;  /* 0x000000b2ef7c7212 */ /* 0x000fe200078e96d3 */
[----:B------:R-:W-:Y:S01]  /*5f00*/  FMUL.FTZ R35, R3, R123 ;  /* 0x0000007b03237220 */ /* 0x000fe20000410000 */
[C---:B------:R-:W-:Y:S01]  /*5f10*/  HMMA.16816.F32 R12, R144.reuse, R140, R12 ;  /* 0x0000008c900c723c */ /* 0x040fe2000000180c */
[C---:B------:R-:W-:Y:S02]  /*5f20*/  FMUL.FTZ R70, R0.reuse, R70 ;  /* 0x0000004600467220 */ /* 0x040fe40000410000 */
[----:B------:R-:W-:Y:S01]  /*5f30*/  FMUL.FTZ R71, R0, R71 ;  /* 0x0000004700477220 */ /* 0x000fe20000410000 */
[----:B------:R-:W-:Y:S01]  /*5f40*/  MUFU.EX2 R168, R168 ;  /* 0x000000a800a87308 */ /* 0x000fe20000000800 */
[--C-:B------:R-:W-:Y:S02]  /*5f50*/  FFMA.FTZ R169, R23, c[0x0][0x23c], -R171.reuse ;  /* 0x00008f0017a97a23 */ /* 0x100fe400000108ab */
[----:B------:R-:W-:Y:S02]  /*5f60*/  FMUL.FTZ R23, R3, R119 ;  /* 0x0000007703177220 */ /* 0x000fe40000410000 */
[--C-:B------:R-:W-:Y:S01]  /*5f70*/  FFMA.FTZ R141, R33, c[0x0][0x23c], -R172.reuse ;  /* 0x00008f00218d7a23 */ /* 0x100fe200000108ac */
[-C--:B------:R-:W-:Y:S02]  /*5f80*/  HMMA.16816.F32 R68, R144, R142.reuse, R68 ;  /* 0x0000008e9044723c */ /* 0x080fe40000001844 */
[----:B------:R-:W-:Y:S02]  /*5f90*/  FMUL.FTZ R33, R132, R121 ;  /* 0x0000007984217220 */ /* 0x000fe40000410000 */
[----:B------:R-:W-:Y:S01]  /*5fa0*/  FFMA.FTZ R140, R34, c[0x0][0x23c], -R171 ;  /* 0x00008f00228c7a23 */ /* 0x000fe200000108ab */
[----:B------:R-:W1:Y:S01]  /*5fb0*/  MUFU.EX2 R169, R169 ;  /* 0x000000a900a97308 */ /* 0x000e620000000800 */
[C---:B------:R-:W-:Y:S02]  /*5fc0*/  FMUL.FTZ R34, R3.reuse, R122 ;  /* 0x0000007a03227220 */ /* 0x040fe40000410000 */
[C---:B------:R-:W-:Y:S01]  /*5fd0*/  HMMA.16816.F32 R72, R136.reuse, R142, R72 ;  /* 0x0000008e8848723c */ /* 0x040fe20000001848 */
[----:B------:R-:W2:Y:S03]  /*5fe0*/  LDSM.16.MT88.4 R120, [R185+0x6000] ;  /* 0x00600000b978783b */ /* 0x000ea60000004200 */
[C---:B------:R-:W-:Y:S02]  /*5ff0*/  FMUL.FTZ R98, R3.reuse, R98 ;  /* 0x0000006203627220 */ /* 0x040fe40000410000 */
[C---:B------:R-:W-:Y:S01]  /*6000*/  FMUL.FTZ R99, R3.reuse, R99 ;  /* 0x0000006303637220 */ /* 0x040fe20000410000 */
[----:B------:R-:W-:Y:S01]  /*6010*/  MUFU.EX2 R240, R240 ;  /* 0x000000f000f07308 */ /* 0x000fe20000000800 */
[-C--:B---3--:R-:W-:Y:S01]  /*6020*/  HMMA.16816.F32 R32, R136, R128.reuse, R32 ;  /* 0x000000808820723c */ /* 0x088fe20000001820 */
[C---:B------:R-:W-:Y:S03]  /*6030*/  FMUL.FTZ R78, R0.reuse, R78 ;  /* 0x0000004e004e7220 */ /* 0x040fe60000410000 */
[----:B------:R-:W-:Y:S02]  /*6040*/  FMUL.FTZ R79, R0, R79 ;  /* 0x0000004f004f7220 */ /* 0x000fe40000410000 */
[----:B------:R-:W-:Y:S02]  /*6050*/  FFMA.FTZ R142, R20, c[0x0][0x23c], -R172 ;  /* 0x00008f00148e7a23 */ /* 0x000fe400000108ac */
[----:B------:R-:W-:Y:S01]  /*6060*/  FMUL.FTZ R20, R132, R116 ;  /* 0x0000007484147220 */ /* 0x000fe20000410000 */
[----:B------:R-:W-:Y:S01]  /*6070*/  MUFU.EX2 R243, R243 ;  /* 0x000000f300f37308 */ /* 0x000fe20000000800 */
[----:B------:R-:W3:Y:S01]  /*6080*/  LDSM.16.MT88.4 R116, [R184+0x6000] ;  /* 0x00600000b874783b */ /* 0x000ee20000004200 */
[C---:B------:R-:W-:Y:S01]  /*6090*/  HMMA.16816.F32 R76, R144.reuse, R128, R76 ;  /* 0x00000080904c723c */ /* 0x040fe2000000184c */
[C---:B------:R-:W-:Y:S02]  /*60a0*/  FMUL.FTZ R82, R0.reuse, R82 ;  /* 0x0000005200527220 */ /* 0x040fe40000410000 */
[----:B------:R-:W-:Y:S02]  /*60b0*/  FMUL.FTZ R83, R0, R83 ;  /* 0x0000005300537220 */ /* 0x000fe40000410000 */
[C---:B------:R-:W-:Y:S02]  /*60c0*/  FMUL.FTZ R100, R2.reuse, R100 ;  /* 0x0000006402647220 */ /* 0x040fe40000410000 */
[----:B------:R-:W-:Y:S01]  /*60d0*/  FMUL.FTZ R101, R2, R101 ;  /* 0x0000006502657220 */ /* 0x000fe20000410000 */
[----:B------:R4:W-:Y:S01]  /*60e0*/  MUFU.EX2 R143, R17 ;  /* 0x00000011008f7308 */ /* 0x0009e20000000800 */
[----:B------:R-:W-:Y:S01]  /*60f0*/  FMUL.FTZ R102, R0, R102 ;  /* 0x0000006600667220 */ /* 0x000fe20000410000 */
[-C--:B------:R-:W-:Y:S02]  /*6100*/  HMMA.16816.F32 R80, R144, R130.reuse, R80 ;  /* 0x000000829050723c */ /* 0x080fe40000001850 */
[----:B------:R-:W-:Y:S02]  /*6110*/  FMUL.FTZ R85, R132, R85 ;  /* 0x0000005584557220 */ /* 0x000fe40000410000 */
[C---:B------:R-:W-:Y:S02]  /*6120*/  FMUL.FTZ R86, R3.reuse, R86 ;  /* 0x0000005603567220 */ /* 0x040fe40000410000 */
[----:B------:R-:W-:Y:S02]  /*6130*/  FMUL.FTZ R87, R3, R87 ;  /* 0x0000005703577220 */ /* 0x000fe40000410000 */
[----:B------:R-:W-:Y:S01]  /*6140*/  FMUL.FTZ R103, R0, R103 ;  /* 0x0000006700677220 */ /* 0x000fe20000410000 */
[----:B------:R-:W-:Y:S03]  /*6150*/  MUFU.EX2 R142, R142 ;  /* 0x0000008e008e7308 */ /* 0x000fe60000000800 */
[--C-:B------:R-:W-:Y:S01]  /*6160*/  FFMA.FTZ R222, R45, c[0x0][0x23c], -R166.reuse ;  /* 0x00008f002dde7a23 */ /* 0x100fe200000108a6 */
[C---:B------:R-:W-:Y:S01]  /*6170*/  HMMA.16816.F32 R84, R136.reuse, R130, R84 ;  /* 0x000000828854723c */ /* 0x040fe20000001854 */
[C---:B------:R-:W-:Y:S02]  /*6180*/  FMUL.FTZ R88, R2.reuse, R88 ;  /* 0x0000005802587220 */ /* 0x040fe40000410000 */
[----:B------:R-:W-:Y:S02]  /*6190*/  FMUL.FTZ R89, R2, R89 ;  /* 0x0000005902597220 */ /* 0x000fe40000410000 */
[C---:B------:R-:W-:Y:S01]  /*61a0*/  FMUL.FTZ R90, R0.reuse, R90 ;  /* 0x0000005a005a7220 */ /* 0x040fe20000410000 */
[----:B------:R-:W-:Y:S01]  /*61b0*/  MUFU.EX2 R140, R140 ;  /* 0x0000008c008c7308 */ /* 0x000fe20000000800 */
[----:B------:R-:W-:Y:S01]  /*61c0*/  FMUL.FTZ R91, R0, R91 ;  /* 0x0000005b005b7220 */ /* 0x000fe20000410000 */
[-C--:B--2---:R-:W-:Y:S01]  /*61d0*/  HMMA.16816.F32 R20, R136, R120.reuse, R20 ;  /* 0x000000788814723c */ /* 0x084fe20000001814 */
[--C-:B------:R-:W-:Y:S03]  /*61e0*/  FFMA.FTZ R173, R30, c[0x0][0x23c], -R165.reuse ;  /* 0x00008f001ead7a23 */ /* 0x100fe600000108a5 */
[----:B------:R-:W-:Y:S02]  /*61f0*/  FMUL.FTZ R30, R0, R114 ;  /* 0x00000072001e7220 */ /* 0x000fe40000410000 */
[----:B------:R-:W-:Y:S02]  /*6200*/  FMUL.FTZ R92, R132, R92 ;  /* 0x0000005c845c7220 */ /* 0x000fe40000410000 */
[C---:B------:R-:W-:Y:S01]  /*6210*/  HMMA.16816.F32 R88, R144.reuse, R120, R88 ;  /* 0x000000789058723c */ /* 0x040fe20000001858 */
[--C-:B------:R-:W-:Y:S01]  /*6220*/  FFMA.FTZ R170, R28, c[0x0][0x23c], -R166.reuse ;  /* 0x00008f001caa7a23 */ /* 0x100fe200000108a6 */
[----:B------:R-:W-:Y:S02]  /*6230*/  MUFU.EX2 R164, R164 ;  /* 0x000000a400a47308 */ /* 0x000fe40000000800 */
[C---:B------:R-:W-:Y:S02]  /*6240*/  FMUL.FTZ R28, R2.reuse, R112 ;  /* 0x00000070021c7220 */ /* 0x040fe40000410000 */
[----:B------:R-:W-:Y:S02]  /*6250*/  FFMA.FTZ R175, R29, c[0x0][0x23c], -R166 ;  /* 0x00008f001daf7a23 */ /* 0x000fe400000108a6 */
[----:B------:R-:W-:Y:S04]  /*6260*/  FMUL.FTZ R29, R2, R113 ;  /* 0x00000071021d7220 */ /* 0x000fe80000410000 */
[--C-:B------:R-:W-:Y:S01]  /*6270*/  FFMA.FTZ R174, R31, c[0x0][0x23c], -R165.reuse ;  /* 0x00008f001fae7a23 */ /* 0x100fe200000108a5 */
[----:B------:R-:W-:Y:S01]  /*6280*/  MUFU.EX2 R141, R141 ;  /* 0x0000008d008d7308 */ /* 0x000fe20000000800 */
[----:B------:R-:W-:Y:S02]  /*6290*/  FMUL.FTZ R31, R0, R115 ;  /* 0x00000073001f7220 */ /* 0x000fe40000410000 */
[----:B------:R-:W-:Y:S02]  /*62a0*/  FMUL.FTZ R93, R132, R93 ;  /* 0x0000005d845d7220 */ /* 0x000fe40000410000 */
[C---:B------:R-:W-:Y:S02]  /*62b0*/  FMUL.FTZ R94, R3.reuse, R94 ;  /* 0x0000005e035e7220 */ /* 0x040fe40000410000 */
[----:B------:R-:W-:Y:S01]  /*62c0*/  FMUL.FTZ R95, R3, R95 ;  /* 0x0000005f035f7220 */ /* 0x000fe20000410000 */
[-C--:B------:R-:W-:Y:S01]  /*62d0*/  HMMA.16816.F32 R28, R144, R122.reuse, R28 ;  /* 0x0000007a901c723c */ /* 0x080fe2000000181c */
[----:B------:R-:W-:Y:S01]  /*62e0*/  IMAD.WIDE.U32 R124, R124, -0x2daee0ad, RZ ;  /* 0xd2511f537c7c7825 */ /* 0x000fe200078e00ff */
[----:B------:R-:W-:Y:S03]  /*62f0*/  MUFU.EX2 R173, R173 ;  /* 0x000000ad00ad7308 */ /* 0x000fe60000000800 */
[----:B------:R-:W-:Y:S01]  /*6300*/  IMAD.WIDE.U32 R126, R126, -0x2daee0ad, RZ ;  /* 0xd2511f537e7e7825 */ /* 0x000fe200078e00ff */
[--C-:B------:R-:W-:Y:S02]  /*6310*/  LOP3.LUT R176, R125, R176, R216.reuse, 0x96, !PT ;  /* 0x000000b07db07212 */ /* 0x100fe400078e96d8 */
[C---:B------:R-:W-:Y:S01]  /*6320*/  HMMA.16816.F32 R92, R136.reuse, R122, R92 ;  /* 0x0000007a885c723c */ /* 0x040fe2000000185c */
[----:B----4-:R-:W-:Y:S03]  /*6330*/  LOP3.LUT R17, R124, 0xffff, RZ, 0xc0, !PT ;  /* 0x0000ffff7c117812 */ /* 0x010fe600078ec0ff */
[----:B------:R-:W-:Y:S01]  /*6340*/  LOP3.LUT R19, R127, R18, R216, 0x96, !PT ;  /* 0x000000127f137212 */ /* 0x000fe200078e96d8 */
[----:B------:R-:W-:Y:S01]  /*6350*/  FFMA.FTZ R177, R24, c[0x0][0x23c], -R166 ;  /* 0x00008f0018b17a23 */ /* 0x000fe200000108a6 */
[----:B------:R-:W-:Y:S01]  /*6360*/  LOP3.LUT R18, R126, 0xffff, RZ, 0xc0, !PT ;  /* 0x0000ffff7e127812 */ /* 0x000fe200078ec0ff */
[--C-:B------:R-:W-:Y:S01]  /*6370*/  FFMA.FTZ R178, R26, c[0x0][0x23c], -R165.reuse ;  /* 0x00008f001ab27a23 */ /* 0x100fe200000108a5 */
[-C--:B---3--:R-:W-:Y:S01]  /*6380*/  HMMA.16816.F32 R96, R136, R116.reuse, R96 ;  /* 0x000000748860723c */ /* 0x088fe20000001860 */
[----:B------:R-:W-:Y:S01]  /*6390*/  SHF.R.U32.HI R125, RZ, 0x10, R124 ;  /* 0x00000010ff7d7819 */ /* 0x000fe2000001167c */
[----:B------:R-:W2:Y:S02]  /*63a0*/  MUFU.EX2 R174, R174 ;  /* 0x000000ae00ae7308 */ /* 0x000ea40000000800 */
[----:B------:R-:W-:Y:S01]  /*63b0*/  LOP3.LUT R115, R176, 0xffff, RZ, 0xc0, !PT ;  /* 0x0000ffffb0737812 */ /* 0x000fe200078ec0ff */
[----:B------:R-:W-:Y:S01]  /*63c0*/  FMUL.FTZ R26, R0, R110 ;  /* 0x0000006e001a7220 */ /* 0x000fe20000410000 */
[----:B------:R-:W-:Y:S01]  /*63d0*/  SHF.R.U32.HI R112, RZ, 0x8, R18 ;  /* 0x00000008ff707819 */ /* 0x000fe20000011612 */
[----:B------:R-:W-:Y:S01]  /*63e0*/  FFMA.FTZ R239, R27, c[0x0][0x23c], -R165 ;  /* 0x00008f001bef7a23 */ /* 0x000fe200000108a5 */
[C---:B------:R-:W-:Y:S01]  /*63f0*/  HMMA.16816.F32 R100, R144.reuse, R116, R100 ;  /* 0x000000749064723c */ /* 0x040fe20000001864 */
[----:B------:R-:W-:Y:S03]  /*6400*/  LOP3.LUT R121, R126, 0xff, RZ, 0xc0, !PT ;  /* 0x000000ff7e797812 */ /* 0x000fe600078ec0ff */
[----:B------:R-:W-:Y:S01]  /*6410*/  LOP3.LUT R128, R124, 0xff, RZ, 0xc0, !PT ;  /* 0x000000ff7c807812 */ /* 0x000fe200078ec0ff */
[----:B------:R-:W-:Y:S01]  /*6420*/  FMUL.FTZ R27, R0, R111 ;  /* 0x0000006f001b7220 */ /* 0x000fe20000410000 */
[----:B------:R-:W-:Y:S01]  /*6430*/  SHF.R.U32.HI R124, RZ, 0x18, R124 ;  /* 0x00000018ff7c7819 */ /* 0x000fe2000001167c */
[----:B------:R-:W-:Y:S01]  /*6440*/  FFMA.FTZ R116, R49, c[0x0][0x23c], -R172 ;  /* 0x00008f0031747a23 */ /* 0x000fe200000108ac */
[----:B------:R-:W-:Y:S01]  /*6450*/  LOP3.LUT R125, R125, 0xff, RZ, 0xc0, !PT ;  /* 0x000000ff7d7d7812 */ /* 0x000fe200078ec0ff */
[----:B------:R-:W-:Y:S03]  /*6460*/  MUFU.EX2 R170, R170 ;  /* 0x000000aa00aa7308 */ /* 0x000fe60000000800 */
[----:B------:R-:W-:Y:S01]  /*6470*/  SHF.R.U32.HI R113, RZ, 0x10, R176 ;  /* 0x00000010ff717819 */ /* 0x000fe200000116b0 */
[----:B------:R-:W-:Y:S01]  /*6480*/  FMUL.FTZ R49, R132, R105 ;  /* 0x0000006984317220 */ /* 0x000fe20000410000 */
[----:B------:R-:W-:Y:S01]  /*6490*/  SHF.R.U32.HI R115, RZ, 0x8, R115 ;  /* 0x00000008ff737819 */ /* 0x000fe20000011673 */
[----:B------:R-:W-:Y:S01]  /*64a0*/  FFMA.FTZ R179, R48, c[0x0][0x23c], -R172 ;  /* 0x00008f0030b37a23 */ /* 0x000fe200000108ac */
[----:B------:R-:W-:Y:S01]  /*64b0*/  LOP3.LUT R24, R176, 0xff, RZ, 0xc0, !PT ;  /* 0x000000ffb0187812 */ /* 0x000fe200078ec0ff */
[----:B------:R-:W-:Y:S01]  /*64c0*/  FMUL.FTZ R48, R132, R104 ;  /* 0x0000006884307220 */ /* 0x000fe20000410000 */
[----:B------:R-:W-:Y:S01]  /*64d0*/  SHF.R.U32.HI R120, RZ, 0x10, R126 ;  /* 0x00000010ff787819 */ /* 0x000fe2000001167e */
[----:B------:R-:W3:Y:S01]  /*64e0*/  MUFU.EX2 R175, R175 ;  /* 0x000000af00af7308 */ /* 0x000ee20000000800 */
[----:B------:R-:W-:Y:S01]  /*64f0*/  PRMT R18, R125, 0x5410, R124 ;  /* 0x000054107d127816 */ /* 0x000fe2000000007c */
[----:B------:R-:W-:Y:S01]  /*6500*/  FFMA.FTZ R123, R50, c[0x0][0x23c], -R171 ;  /* 0x00008f00327b7a23 */ /* 0x000fe200000108ab */
[----:B------:R-:W-:Y:S01]  /*6510*/  PRMT R124, R121, 0x5410, R112 ;  /* 0x00005410797c7816 */ /* 0x000fe20000000070 */
[----:B------:R-:W-:Y:S01]  /*6520*/  FMUL.FTZ R50, R3, R106 ;  /* 0x0000006a03327220 */ /* 0x000fe20000410000 */
[----:B------:R-:W-:Y:S01]  /*6530*/  SHF.R.U32.HI R112, RZ, 0x10, R19 ;  /* 0x00000010ff707819 */ /* 0x000fe20000011613 */
[----:B------:R-:W-:Y:S01]  /*6540*/  FFMA.FTZ R121, R51, c[0x0][0x23c], -R171 ;  /* 0x00008f0033797a23 */ /* 0x000fe200000108ab */
[----:B------:R-:W-:Y:S01]  /*6550*/  SHF.R.U32.HI R17, RZ, 0x8, R17 ;  /* 0x00000008ff117819 */ /* 0x000fe20000011611 */
[----:B------:R-:W-:Y:S01]  /*6560*/  FMUL.FTZ R51, R3, R107 ;  /* 0x0000006b03337220 */ /* 0x000fe20000410000 */
[----:B------:R-:W-:Y:S01]  /*6570*/  LOP3.LUT R114, R19, 0xffff, RZ, 0xc0, !PT ;  /* 0x0000ffff13727812 */ /* 0x000fe200078ec0ff */
[----:B------:R-:W-:Y:S01]  /*6580*/  MUFU.EX2 R177, R177 ;  /* 0x000000b100b17308 */ /* 0x000fe20000000800 */
[----:B------:R-:W-:Y:S01]  /*6590*/  LOP3.LUT R113, R113, 0xff, RZ, 0xc0, !PT ;  /* 0x000000ff71717812 */ /* 0x000fe200078ec0ff */
[--C-:B------:R-:W-:Y:S01]  /*65a0*/  HSET2.LE.AND R18, R18, R217.reuse, PT ;  /* 0x000000d912127233 */ /* 0x100fe20003803000 */
[----:B------:R-:W-:Y:S01]  /*65b0*/  SHF.R.U32.HI R130, RZ, 0x18, R126 ;  /* 0x00000018ff827819 */ /* 0x000fe2000001167e */
[----:B------:R-:W-:Y:S01]  /*65c0*/  FFMA.FTZ R246, R66, c[0x0][0x23c], -R171 ;  /* 0x00008f0042f67a23 */ /* 0x000fe200000108ab */
[----:B------:R-:W-:Y:S01]  /*65d0*/  SHF.R.U32.HI R126, RZ, 0x18, R176 ;  /* 0x00000018ff7e7819 */ /* 0x000fe200000116b0 */
[----:B------:R-:W-:Y:S01]  /*65e0*/  FFMA.FTZ R176, R25, c[0x0][0x23c], -R166 ;  /* 0x00008f0019b07a23 */ /* 0x000fe200000108a6 */
[----:B------:R-:W-:Y:S01]  /*65f0*/  PRMT R24, R24, 0x5410, R115 ;  /* 0x0000541018187816 */ /* 0x000fe20000000073 */
[----:B------:R-:W-:Y:S01]  /*6600*/  FFMA.FTZ R249, R67, c[0x0][0x23c], -R171 ;  /* 0x00008f0043f97a23 */ /* 0x000fe200000108ab */
[----:B------:R-:W-:Y:S01]  /*6610*/  LOP3.LUT R25, R112, 0xff, RZ, 0xc0, !PT ;  /* 0x000000ff70197812 */ /* 0x000fe200078ec0ff */
[----:B------:R-:W-:Y:S01]  /*6620*/  MUFU.EX2 R178, R178 ;  /* 0x000000b200b27308 */ /* 0x000fe20000000800 */
[----:B------:R-:W-:Y:S01]  /*6630*/  PRMT R128, R128, 0x5410, R17 ;  /* 0x0000541080807816 */ /* 0x000fe20000000011 */
[--C-:B------:R-:W-:Y:S01]  /*6640*/  FFMA.FTZ R242, R64, c[0x0][0x23c], -R172.reuse ;  /* 0x00008f0040f27a23 */ /* 0x100fe200000108ac */
[----:B------:R-:W-:Y:S01]  /*6650*/  LOP3.LUT R17, R120, 0xff, RZ, 0xc0, !PT ;  /* 0x000000ff78117812 */ /* 0x000fe200078ec0ff */
[----:B------:R-:W-:Y:S01]  /*6660*/  FFMA.FTZ R247, R65, c[0x0][0x23c], -R172 ;  /* 0x00008f0041f77a23 */ /* 0x000fe200000108ac */
[----:B------:R-:W-:Y:S01]  /*6670*/  SHF.R.U32.HI R120, RZ, 0x18, R19 ;  /* 0x00000018ff787819 */ /* 0x000fe20000011613 */
[----:B------:R-:W-:Y:S01]  /*6680*/  FFMA.FTZ R250, R54, c[0x0][0x23c], -R171 ;  /* 0x00008f0036fa7a23 */ /* 0x000fe200000108ab */
[----:B------:R-:W-:Y:S01]  /*6690*/  PRMT R126, R113, 0x5410, R126 ;  /* 0x00005410717e7816 */ /* 0x000fe2000000007e */
[----:B------:R-:W-:Y:S01]  /*66a0*/  FFMA.FTZ R60, R60, c[0x0][0x23c], -R166 ;  /* 0x00008f003c3c7a23 */ /* 0x000fe200000108a6 */
[----:B------:R-:W-:Y:S01]  /*66b0*/  LOP3.LUT R122, R19, 0xff, RZ, 0xc0, !PT ;  /* 0x000000ff137a7812 */ /* 0x000fe200078ec0ff */
[----:B------:R-:W4:Y:S01]  /*66c0*/  MUFU.EX2 R176, R176 ;  /* 0x000000b000b07308 */ /* 0x000f220000000800 */
[----:B------:R-:W-:Y:S01]  /*66d0*/  SHF.R.U32.HI R19, RZ, 0x8, R114 ;  /* 0x00000008ff137819 */ /* 0x000fe20000011672 */
[----:B------:R-:W-:Y:S01]  /*66e0*/  FFMA.FTZ R62, R62, c[0x0][0x23c], -R165 ;  /* 0x00008f003e3e7a23 */ /* 0x000fe200000108a5 */
[----:B------:R-:W5:Y:S01]  /*66f0*/  LDSM.16.MT88.4 R112, [R187+0x6800] ;  /* 0x00680000bb70783b */ /* 0x000f620000004200 */
[----:B------:R-:W-:Y:S01]  /*6700*/  PRMT R130, R17, 0x5410, R130 ;  /* 0x0000541011827816 */ /* 0x000fe20000000082 */
[--C-:B------:R-:W-:Y:S01]  /*6710*/  HSET2.LE.AND R17, R24, R217.reuse, PT ;  /* 0x000000d918117233 */ /* 0x100fe20003803000 */
[C---:B------:R-:W-:Y:S01]  /*6720*/  FMUL.FTZ R24, R2.reuse, R108 ;  /* 0x0000006c02187220 */ /* 0x040fe20000410000 */
[----:B------:R-:W-:Y:S01]  /*6730*/  PRMT R120, R25, 0x5410, R120 ;  /* 0x0000541019787816 */ /* 0x000fe20000000078 */
[----:B------:R-:W-:Y:S01]  /*6740*/  FMUL.FTZ R25, R2, R109 ;  /* 0x0000006d02197220 */ /* 0x000fe20000410000 */
[----:B-1----:R-:W-:Y:S01]  /*6750*/  F2FP.PACK_AB R106, R169, R168 ;  /* 0x000000a8a96a723e */ /* 0x002fe200000000ff */
[----:B------:R-:W1:Y:S01]  /*6760*/  MUFU.EX2 R239, R239 ;  /* 0x000000ef00ef7308 */ /* 0x000e620000000800 */
[----:B--2---:R-:W-:Y:S01]  /*6770*/  F2FP.PACK_AB R104, R174, R173 ;  /* 0x000000adae68723e */ /* 0x004fe200000000ff */
[--C-:B------:R-:W-:Y:S01]  /*6780*/  HSET2.LE.AND R105, R120, R217.reuse, PT ;  /* 0x000000d978697233 */ /* 0x100fe20003803000 */
[----:B------:R-:W-:Y:S01]  /*6790*/  F2FP.PACK_AB R108, R167, R142 ;  /* 0x0000008ea76c723e */ /* 0x000fe200000000ff */
[--C-:B------:R-:W-:Y:S01]  /*67a0*/  HSET2.LE.AND R109, R126, R217.reuse, PT ;  /* 0x000000d97e6d7233 */ /* 0x100fe20003803000 */
[-C--:B------:R-:W-:Y:S01]  /*67b0*/  HMMA.16816.F32 R24, R144, R118.reuse, R24 ;  /* 0x000000769018723c */ /* 0x080fe20000001818 */
[----:B------:R-:W-:Y:S01]  /*67c0*/  PRMT R122, R122, 0x5410, R19 ;  /* 0x000054107a7a7816 */ /* 0x000fe20000000013 */
[--C-:B------:R-:W-:Y:S01]  /*67d0*/  HSET2.LE.AND R19, R128, R217.reuse, PT ;  /* 0x000000d980137233 */ /* 0x100fe20003803000 */
[----:B------:R-:W-:Y:S01]  /*67e0*/  F2FP.PACK_AB R111, R143, R140 ;  /* 0x0000008c8f6f723e */ /* 0x000fe200000000ff */
[----:B------:R-:W-:Y:S01]  /*67f0*/  FFMA.FTZ R152, R132, R223, R152 ;  /* 0x000000df84987223 */ /* 0x000fe20000010098 */
[----:B------:R2:W-:Y:S01]  /*6800*/  MUFU.EX2 R144, R116 ;  /* 0x0000007400907308 */ /* 0x0005e20000000800 */
[----:B------:R-:W-:Y:S01]  /*6810*/  F2FP.PACK_AB R110, R141, R164 ;  /* 0x000000a48d6e723e */ /* 0x000fe200000000ff */
[--C-:B------:R-:W-:Y:S01]  /*6820*/  FFMA.FTZ R146, R39, c[0x0][0x23c], -R171.reuse ;  /* 0x00008f0027927a23 */ /* 0x100fe200000108ab */
[----:B------:R-:W-:Y:S01]  /*6830*/  HMMA.16816.F32 R48, R136, R118, R48 ;  /* 0x000000768830723c */ /* 0x000fe20000001830 */
[----:B------:R-:W-:Y:S03]  /*6840*/  LOP3.LUT R108, R17, R108, RZ, 0xc0, !PT ;  /* 0x0000006c116c7212 */ /* 0x000fe600078ec0ff */
[--C-:B------:R-:W-:Y:S01]  /*6850*/  HSET2.LE.AND R17, R130, R217.reuse, PT ;  /* 0x000000d982117233 */ /* 0x100fe20003803000 */
[----:B------:R-:W-:Y:S01]  /*6860*/  LOP3.LUT R111, R18, R111, RZ, 0xc0, !PT ;  /* 0x0000006f126f7212 */ /* 0x000fe200078ec0ff */
[--C-:B------:R-:W-:Y:S01]  /*6870*/  HSET2.LE.AND R18, R124, R217.reuse, PT ;  /* 0x000000d97c127233 */ /* 0x100fe20003803000 */
[----:B------:R-:W-:Y:S01]  /*6880*/  LOP3.LUT R110, R19, R110, RZ, 0xc0, !PT ;  /* 0x0000006e136e7212 */ /* 0x000fe200078ec0ff */
[----:B------:R1:W-:Y:S01]  /*6890*/  MUFU.EX2 R145, R123 ;  /* 0x0000007b00917308 */ /* 0x0003e20000000800 */
[----:B---3--:R-:W-:Y:S03]  /*68a0*/  F2FP.PACK_AB R19, R175, R170 ;  /* 0x000000aaaf13723e */ /* 0x008fe600000000ff */
[----:B------:R-:W-:Y:S01]  /*68b0*/  LOP3.LUT R109, R109, R106, RZ, 0xc0, !PT ;  /* 0x0000006a6d6d7212 */ /* 0x000fe200078ec0ff */
[--C-:B------:R-:W-:Y:S01]  /*68c0*/  FFMA.FTZ R137, R36, c[0x0][0x23c], -R172.reuse ;  /* 0x00008f0024897a23 */ /* 0x100fe200000108ac */
[----:B------:R-:W-:Y:S01]  /*68d0*/  LOP3.LUT R107, R17, R104, RZ, 0xc0, !PT ;  /* 0x00000068116b7212 */ /* 0x000fe200078ec0ff */
[--C-:B------:R-:W-:Y:S01]  /*68e0*/  HSET2.LE.AND R104, R122, R217.reuse, PT ;  /* 0x000000d97a687233 */ /* 0x100fe20003803000 */
[----:B------:R-:W-:Y:S01]  /*68f0*/  LOP3.LUT R106, R18, R19, RZ, 0xc0, !PT ;  /* 0x00000013126a7212 */ /* 0x000fe200078ec0ff */
[----:B------:R-:W-:Y:S01]  /*6900*/  FFMA.FTZ R138, R37, c[0x0][0x23c], -R172 ;  /* 0x00008f00258a7a23 */ /* 0x000fe200000108ac */
[----:B----4-:R-:W-:Y:S01]  /*6910*/  F2FP.PACK_AB R17, R176, R177 ;  /* 0x000000b1b011723e */ /* 0x010fe200000000ff */
[----:B------:R-:W-:Y:S01]  /*6920*/  FFMA.FTZ R139, R38, c[0x0][0x23c], -R171 ;  /* 0x00008f00268b7a23 */ /* 0x000fe200000108ab */
[-C--:B-----5:R-:W-:Y:S01]  /*6930*/  HMMA.16816.F32 R8, R108, R112.reuse, R8 ;  /* 0x000000706c08723c */ /* 0x0a0fe20000001808 */
[----:B--2---:R-:W2:Y:S01]  /*6940*/  LDSM.16.MT88.4 R116, [R186+0x6800] ;  /* 0x00680000ba74783b */ /* 0x004ea20000004200 */
[----:B-1----:R-:W-:Y:S01]  /*6950*/  F2FP.PACK_AB R18, R239, R178 ;  /* 0x000000b2ef12723e */ /* 0x002fe200000000ff */
[----:B------:R1:W3:Y:S01]  /*6960*/  MUFU.EX2 R136, R121 ;  /* 0x0000007900887308 */ /* 0x0002e20000000800 */
[----:B------:R-:W-:Y:S01]  /*6970*/  LOP3.LUT R104, R104, R17, RZ, 0xc0, !PT ;  /* 0x0000001168687212 */ /* 0x000fe200078ec0ff */
[----:B------:R-:W-:Y:S01]  /*6980*/  FFMA.FTZ R147, R44, c[0x0][0x23c], -R166 ;  /* 0x00008f002c937a23 */ /* 0x000fe200000108a6 */
[----:B------:R-:W-:Y:S01]  /*6990*/  LOP3.LUT R105, R105, R18, RZ, 0xc0, !PT ;  /* 0x0000001269697212 */ /* 0x000fe200078ec0ff */
[----:B------:R-:W-:Y:S01]  /*69a0*/  FFMA.FTZ R172, R53, c[0x0][0x23c], -R172 ;  /* 0x00008f0035ac7a23 */ /* 0x000fe200000108ac */
[----:B------:R-:W-:Y:S01]  /*69b0*/  IADD3 R17, R241, 0x1, RZ ;  /* 0x00000001f1117810 */ /* 0x000fe20007ffe0ff */
[----:B------:R-:W4:Y:S03]  /*69c0*/  LDSM.16.MT88.4 R36, [R185+0x6800] ;  /* 0x00680000b924783b */ /* 0x000f260000004200 */
[----:B------:R-:W-:Y:S01]  /*69d0*/  FFMA.FTZ R241, R47, c[0x0][0x23c], -R165 ;  /* 0x00008f002ff17a23 */ /* 0x000fe200000108a5 */
[C---:B------:R-:W-:Y:S01]  /*69e0*/  HMMA.16816.F32 R12, R104.reuse, R112, R12 ;  /* 0x00000070680c723c */ /* 0x040fe2000000180c */
[----:B------:R5:W-:Y:S01]  /*69f0*/  MUFU.EX2 R251, R172 ;  /* 0x000000ac00fb7308 */ /* 0x000be20000000800 */
[----:B------:R-:W-:Y:S01]  /*6a00*/  FFMA.FTZ R171, R55, c[0x0][0x23c], -R171 ;  /* 0x00008f0037ab7a23 */ /* 0x000fe200000108ab */
[----:B------:R-:W-:Y:S01]  /*6a10*/  LOP3.LUT R17, R237, R17, R215, 0x96, !PT ;  /* 0x00000011ed117212 */ /* 0x000fe200078e96d7 */
[----:B------:R-:W-:Y:S02]  /*6a20*/  FFMA.FTZ R165, R63, c[0x0][0x23c], -R165 ;  /* 0x00008f003fa57a23 */ /* 0x000fe400000108a5 */
[----:B------:R-:W-:Y:S02]  /*6a30*/  FFMA.FTZ R154, R3, R220, R154 ;  /* 0x000000dc039a7223 */ /* 0x000fe4000001009a */
[-C--:B------:R-:W-:Y:S01]  /*6a40*/  HMMA.16816.F32 R68, R104, R114.reuse, R68 ;  /* 0x000000726844723c */ /* 0x080fe20000001844 */
[----:B------:R-:W-:Y:S02]  /*6a50*/  IMAD.WIDE.U32 R122, R17, -0x326172a9, RZ ;  /* 0xcd9e8d57117a7825 */ /* 0x000fe400078e00ff */
[----:B------:R-:W-:Y:S02]  /*6a60*/  MUFU.EX2 R137, R137 ;  /* 0x0000008900897308 */ /* 0x000fe40000000800 */
[----:B------:R-:W-:Y:S01]  /*6a70*/  FFMA.FTZ R156, R2, R221, R156 ;  /* 0x000000dd029c7223 */ /* 0x000fe2000001009c */
[C-C-:B------:R-:W-:Y:S01]  /*6a80*/  LOP3.LUT R18, R123.reuse, R234, R209.reuse, 0x96, !PT ;  /* 0x000000ea7b127212 */ /* 0x140fe200078e96d1 */
[----:B------:R-:W-:Y:S01]  /*6a90*/  FFMA.FTZ R158, R0, R219, R158 ;  /* 0x000000db009e7223 */ /* 0x000fe2000001009e */
[C---:B------:R-:W-:Y:S01]  /*6aa0*/  HMMA.16816.F32 R72, R108.reuse, R114, R72 ;  /* 0x000000726c48723c */ /* 0x040fe20000001848 */
[----:B------:R-:W-:Y:S03]  /*6ab0*/  LOP3.LUT R17, R123, R228, R209, 0x96, !PT ;  /* 0x000000e47b117212 */ /* 0x000fe600078e96d1 */
[-CC-:B------:R-:W-:Y:S01]  /*6ac0*/  LOP3.LUT R124, R231, R122.reuse, R208.reuse, 0x96, !PT ;  /* 0x0000007ae77c7212 */ /* 0x180fe200078e96d0 */
[----:B------:R-:W3:Y:S01]  /*6ad0*/  MUFU.EX2 R138, R138 ;  /* 0x0000008a008a7308 */ /* 0x000ee20000000800 */
[----:B------:R-:W-:Y:S01]  /*6ae0*/  LOP3.LUT R122, R225, R122, R208, 0x96, !PT ;  /* 0x0000007ae17a7212 */ /* 0x000fe200078e96d0 */
[----:B------:R-:W-:Y:S01]  /*6af0*/  IMAD.WIDE.U32 R114, R17, -0x2daee0ad, RZ ;  /* 0xd2511f5311727825 */ /* 0x000fe200078e00ff */
[-C--:B--2---:R-:W-:Y:S04]  /*6b00*/  HMMA.16816.F32 R32, R108, R116.reuse, R32 ;  /* 0x000000746c20723c */ /* 0x084fe80000001820 */
[----:B------:R-:W-:Y:S01]  /*6b10*/  IMAD.WIDE.U32 R122, R122, -0x2daee0ad, RZ ;  /* 0xd2511f537a7a7825 */ /* 0x000fe200078e00ff */
[----:B------:R-:W-:Y:S02]  /*6b20*/  LOP3.LUT R17, R115, R226, R207, 0x96, !PT ;  /* 0x000000e273117212 */ /* 0x000fe400078e96cf */
[----:B------:R-:W-:Y:S01]  /*6b30*/  MUFU.EX2 R179, R179 ;  /* 0x000000b300b37308 */ /* 0x000fe20000000800 */
[----:B-1----:R-:W-:Y:S01]  /*6b40*/  IMAD.WIDE.U32 R120, R18, -0x2daee0ad, RZ ;  /* 0xd2511f5312787825 */ /* 0x002fe200078e00ff */
[----:B------:R-:W-:Y:S01]  /*6b50*/  LOP3.LUT R114, R123, R114, R205, 0x96, !PT ;  /* 0x000000727b727212 */ /* 0x000fe200078e96cd */
[C---:B------:R-:W-:Y:S02]  /*6b60*/  HMMA.16816.F32 R76, R104.reuse, R116, R76 ;  /* 0x00000074684c723c */ /* 0x040fe4000000184c */
[----:B------:R-:W-:Y:S01]  /*6b70*/  IMAD.WIDE.U32 R124, R124, -0x2daee0ad, RZ ;  /* 0xd2511f537c7c7825 */ /* 0x000fe200078e00ff */
[----:B------:R-:W-:Y:S03]  /*6b80*/  LOP3.LUT R18, R121, R232, R207, 0x96, !PT ;  /* 0x000000e879127212 */ /* 0x000fe600078e96cf */
[----:B------:R-:W-:Y:S01]  /*6b90*/  IMAD.WIDE.U32 R112, R17, -0x326172a9, RZ ;  /* 0xcd9e8d5711707825 */ /* 0x000fe200078e00ff */
[----:B------:R-:W-:Y:S01]  /*6ba0*/  LOP3.LUT R120, R125, R120, R205, 0x96, !PT ;  /* 0x000000787d787212 */ /* 0x000fe200078e96cd */
[----:B------:R-:W-:Y:S01]  /*6bb0*/  MUFU.EX2 R139, R139 ;  /* 0x0000008b008b7308 */ /* 0x000fe20000000800 */
[-C--:B------:R-:W-:Y:S03]  /*6bc0*/  HMMA.16816.F32 R80, R104, R118.reuse, R80 ;  /* 0x000000766850723c */ /* 0x080fe60000001850 */
[----:B------:R-:W-:Y:S04]  /*6bd0*/  IMAD.WIDE.U32 R18, R18, -0x326172a9, RZ ;  /* 0xcd9e8d5712127825 */ /* 0x000fe800078e00ff */
[----:B------:R-:W-:Y:S01]  /*6be0*/  IMAD.WIDE.U32 R114, R114, -0x326172a9, RZ ;  /* 0xcd9e8d5772727825 */ /* 0x000fe200078e00ff */
[----:B------:R-:W-:Y:S01]  /*6bf0*/  LOP3.LUT R17, R19, R230, R206, 0x96, !PT ;  /* 0x000000e613117212 */ /* 0x000fe200078e96ce */
[C---:B------:R-:W-:Y:S03]  /*6c00*/  HMMA.16816.F32 R84, R108.reuse, R118, R84 ;  /* 0x000000766c54723c */ /* 0x040fe60000001854 */
[----:B------:R-:W-:Y:S01]  /*6c10*/  IMAD.WIDE.U32 R120, R120, -0x326172a9, RZ ;  /* 0xcd9e8d5778787825 */ /* 0x000fe200078e00ff */
[----:B------:R-:W1:Y:S01]  /*6c20*/  MUFU.EX2 R146, R146 ;  /* 0x0000009200927308 */ /* 0x000e620000000800 */
[----:B------:R-:W-:Y:S02]  /*6c30*/  LOP3.LUT R112, R115, R112, R204, 0x96, !PT ;  /* 0x0000007073707212 */ /* 0x000fe400078e96cc */
[----:B-----5:R-:W-:Y:S01]  /*6c40*/  FFMA.FTZ R172, R57, c[0x0][0x23c], -R166 ;  /* 0x00008f0039ac7a23 */ /* 0x020fe200000108a6 */
[----:B------:R-:W-:Y:S01]  /*6c50*/  LOP3.LUT R116, R121, R18, R204, 0x96, !PT ;  /* 0x0000001279747212 */ /* 0x000fe200078e96cc */
[----:B------:R-:W-:Y:S01]  /*6c60*/  LDSM.16.MT88.4 R56, [R185+0x7800] ;  /* 0x00780000b938783b */ /* 0x000fe20000004200 */
[-C--:B----4-:R-:W-:Y:S02]  /*6c70*/  HMMA.16816.F32 R20, R108, R36.reuse, R20 ;  /* 0x000000246c14723c */ /* 0x090fe40000001814 */
[----:B------:R-:W-:Y:S01]  /*6c80*/  LOP3.LUT R18, R113, R224, R206, 0x96, !PT ;  /* 0x000000e071127212 */ /* 0x000fe200078e96ce */
[----:B------:R-:W-:Y:S01]  /*6c90*/  IMAD.WIDE.U32 R112, R112, -0x2daee0ad, RZ ;  /* 0xd2511f5370707825 */ /* 0x000fe200078e00ff */
[----:B------:R-:W-:Y:S04]  /*6ca0*/  MUFU.EX2 R147, R147 ;  /* 0x0000009300937308 */ /* 0x000fe80000000800 */
[C---:B------:R-:W-:Y:S01]  /*6cb0*/  HMMA.16816.F32 R88, R104.reuse, R36, R88 ;  /* 0x000000246858723c */ /* 0x040fe20000001858 */
[----:B------:R-:W-:Y:S04]  /*6cc0*/  IMAD.WIDE.U32 R44, R18, -0x2daee0ad, RZ ;  /* 0xd2511f53122c7825 */ /* 0x000fe800078e00ff */
[----:B------:R-:W-:Y:S01]  /*6cd0*/  IMAD.WIDE.U32 R116, R116, -0x2daee0ad, RZ ;  /* 0xd2511f5374747825 */ /* 0x000fe200078e00ff */
[--C-:B------:R-:W-:Y:S01]  /*6ce0*/  LOP3.LUT R122, R45, R122, R203.reuse, 0x96, !PT ;  /* 0x0000007a2d7a7212 */ /* 0x100fe200078e96cb */
[----:B------:R-:W2:Y:S01]  /*6cf0*/  MUFU.EX2 R222, R222 ;  /* 0x000000de00de7308 */ /* 0x000ea20000000800 */
[-C--:B------:R-:W-:Y:S01]  /*6d00*/  HMMA.16816.F32 R28, R104, R38.reuse, R28 ;  /* 0x00000026681c723c */ /* 0x080fe2000000181c */
[--C-:B------:R-:W-:Y:S02]  /*6d10*/  LOP3.LUT R18, R113, R44, R202.reuse, 0x96, !PT ;  /* 0x0000002c71127212 */ /* 0x100fe400078e96ca */
[----:B------:R-:W4:Y:S01]  /*6d20*/  LDSM.16.MT88.4 R44, [R184+0x6800] ;  /* 0x00680000b82c783b */ /* 0x000f220000004200 */
[----:B------:R-:W-:Y:S04]  /*6d30*/  IMAD.WIDE.U32 R126, R17, -0x2daee0ad, RZ ;  /* 0xd2511f53117e7825 */ /* 0x000fe800078e00ff */
[C---:B------:R-:W-:Y:S01]  /*6d40*/  HMMA.16816.F32 R92, R108.reuse, R38, R92 ;  /* 0x000000266c5c723c */ /* 0x040fe2000000185c */
[----:B------:R-:W-:Y:S01]  /*6d50*/  LOP3.LUT R17, R127, R124, R203, 0x96, !PT ;  /* 0x0000007c7f117212 */ /* 0x000fe200078e96cb */
[----:B------:R-:W-:Y:S02]  /*6d60*/  MUFU.EX2 R238, R238 ;  /* 0x000000ee00ee7308 */ /* 0x000fe40000000800 */
[----:B------:R-:W-:Y:S01]  /*6d70*/  LOP3.LUT R19, R117, R126, R202, 0x96, !PT ;  /* 0x0000007e75137212 */ /* 0x000fe200078e96ca */
[----:B------:R-:W-:Y:S04]  /*6d80*/  IMAD.WIDE.U32 R124, R18, -0x326172a9, RZ ;  /* 0xcd9e8d57127c7825 */ /* 0x000fe800078e00ff */
[----:B------:R-:W-:Y:S03]  /*6d90*/  IMAD.WIDE.U32 R118, R17, -0x326172a9, RZ ;  /* 0xcd9e8d5711767825 */ /* 0x000fe600078e00ff */
[C---:B------:R-:W-:Y:S01]  /*6da0*/  LOP3.LUT R113, R124.reuse, 0xffff, RZ, 0xc0, !PT ;  /* 0x0000ffff7c717812 */ /* 0x040fe200078ec0ff */
[----:B------:R-:W-:Y:S01]  /*6db0*/  IMAD.WIDE.U32 R126, R19, -0x326172a9, RZ ;  /* 0xcd9e8d57137e7825 */ /* 0x000fe200078e00ff */
[----:B------:R-:W-:Y:S01]  /*6dc0*/  LOP3.LUT R36, R124, 0xff, RZ, 0xc0, !PT ;  /* 0x000000ff7c247812 */ /* 0x000fe200078ec0ff */
[----:B------:R-:W5:Y:S01]  /*6dd0*/  MUFU.EX2 R241, R241 ;  /* 0x000000f100f17308 */ /* 0x000f620000000800 */
[----:B------:R-:W-:Y:S01]  /*6de0*/  SHF.R.U32.HI R113, RZ, 0x8, R113 ;  /* 0x00000008ff717819 */ /* 0x000fe20000011671 */
[----:B------:R-:W-:Y:S01]  /*6df0*/  IMAD.WIDE.U32 R122, R122, -0x326172a9, RZ ;  /* 0xcd9e8d577a7a7825 */ /* 0x000fe200078e00ff */
[----:B------:R-:W-:Y:S02]  /*6e00*/  LOP3.LUT R17, R127, R118, R210, 0x96, !PT ;  /* 0x000000767f117212 */ /* 0x000fe400078e96d2 */
[----:B------:R-:W-:Y:S01]  /*6e10*/  SHF.R.U32.HI R118, RZ, 0x10, R124 ;  /* 0x00000010ff767819 */ /* 0x000fe2000001167c */
[----:B------:R-:W-:Y:S01]  /*6e20*/  FFMA.FTZ R166, R61, c[0x0][0x23c], -R166 ;  /* 0x00008f003da67a23 */ /* 0x000fe200000108a6 */
[----:B------:R-:W-:Y:S01]  /*6e30*/  PRMT R36, R36, 0x5410, R113 ;  /* 0x0000541024247816 */ /* 0x000fe20000000071 */
[----:B------:R-:W-:Y:S01]  /*6e40*/  FADD.FTZ R153, R153, R152 ;  /* 0x0000009899997221 */ /* 0x000fe20000010000 */
[----:B------:R-:W-:Y:S01]  /*6e50*/  LOP3.LUT R54, R123, R114, R211, 0x96, !PT ;  /* 0x000000727b367212 */ /* 0x000fe200078e96d3 */
[----:B------:R-:W-:Y:S01]  /*6e60*/  MUFU.EX2 R244, R244 ;  /* 0x000000f400f47308 */ /* 0x000fe20000000800 */
[----:B------:R-:W-:Y:S01]  /*6e70*/  LOP3.LUT R130, R126, 0xff, RZ, 0xc0, !PT ;  /* 0x000000ff7e827812 */ /* 0x000fe200078ec0ff */
[--C-:B------:R-:W-:Y:S01]  /*6e80*/  HSET2.LE.AND R66, R36, R217.reuse, PT ;  /* 0x000000d924427233 */ /* 0x100fe20003803000 */
[C---:B------:R-:W-:Y:S01]  /*6e90*/  LOP3.LUT R128, R17.reuse, 0xff, RZ, 0xc0, !PT ;  /* 0x000000ff11807812 */ /* 0x040fe200078ec0ff */
[----:B------:R-:W-:Y:S01]  /*6ea0*/  IMAD.WIDE.U32 R54, R54, -0x2daee0ad, RZ ;  /* 0xd2511f5336367825 */ /* 0x000fe200078e00ff */
[----:B------:R-:W-:Y:S02]  /*6eb0*/  LOP3.LUT R117, R126, 0xffff, RZ, 0xc0, !PT ;  /* 0x0000ffff7e757812 */ /* 0x000fe400078ec0ff */
[----:B------:R-:W-:Y:S01]  /*6ec0*/  LOP3.LUT R39, R17, 0xffff, RZ, 0xc0, !PT ;  /* 0x0000ffff11277812 */ /* 0x000fe200078ec0ff */
[----:B------:R-:W-:Y:S01]  /*6ed0*/  FADD.FTZ R155, R155, R154 ;  /* 0x0000009a9b9b7221 */ /* 0x000fe20000010000 */
[----:B------:R-:W-:Y:S01]  /*6ee0*/  LOP3.LUT R113, R55, R112, R216, 0x96, !PT ;  /* 0x0000007037717212 */ /* 0x000fe200078e96d8 */
[-C--:B----4-:R-:W-:Y:S01]  /*6ef0*/  HMMA.16816.F32 R96, R108, R44.reuse, R96 ;  /* 0x0000002c6c60723c */ /* 0x090fe20000001860 */
[----:B------:R-:W-:Y:S01]  /*6f00*/  SHF.R.U32.HI R37, RZ, 0x18, R124 ;  /* 0x00000018ff257819 */ /* 0x000fe2000001167c */
[----:B------:R-:W4:Y:S01]  /*6f10*/  MUFU.EX2 R245, R245 ;  /* 0x000000f500f57308 */ /* 0x000f220000000800 */
[----:B------:R-:W-:Y:S01]  /*6f20*/  LOP3.LUT R118, R118, 0xff, RZ, 0xc0, !PT ;  /* 0x000000ff76767812 */ /* 0x000fe200078ec0ff */
[----:B------:R-:W-:Y:S01]  /*6f30*/  FADD.FTZ R157, R157, R156 ;  /* 0x0000009c9d9d7221 */ /* 0x000fe20000010000 */
[----:B------:R-:W-:Y:S01]  /*6f40*/  SHF.R.U32.HI R115, RZ, 0x10, R126 ;  /* 0x00000010ff737819 */ /* 0x000fe2000001167e */
[----:B------:R-:W-:Y:S01]  /*6f50*/  FADD.FTZ R159, R159, R158 ;  /* 0x0000009e9f9f7221 */ /* 0x000fe20000010000 */
[----:B------:R-:W-:Y:S01]  /*6f60*/  PRMT R118, R118, 0x5410, R37 ;  /* 0x0000541076767816 */ /* 0x000fe20000000025 */
[C---:B------:R-:W-:Y:S01]  /*6f70*/  HMMA.16816.F32 R100, R104.reuse, R44, R100 ;  /* 0x0000002c6864723c */ /* 0x040fe20000001864 */
[----:B------:R-:W-:Y:S03]  /*6f80*/  SHF.R.U32.HI R18, RZ, 0x18, R126 ;  /* 0x00000018ff127819 */ /* 0x000fe6000001167e */
[----:B------:R-:W-:Y:S01]  /*6f90*/  LOP3.LUT R115, R115, 0xff, RZ, 0xc0, !PT ;  /* 0x000000ff73737812 */ /* 0x000fe200078ec0ff */
[--C-:B------:R-:W-:Y:S01]  /*6fa0*/  HSET2.LE.AND R67, R118, R217.reuse, PT ;  /* 0x000000d976437233 */ /* 0x100fe20003803000 */
[----:B------:R-:W-:Y:S01]  /*6fb0*/  SHF.R.U32.HI R37, RZ, 0x10, R17 ;  /* 0x00000010ff257819 */ /* 0x000fe20000011611 */
[----:B------:R-:W-:Y:S01]  /*6fc0*/  MUFU.EX2 R242, R242 ;  /* 0x000000f200f27308 */ /* 0x000fe20000000800 */
[-C--:B------:R-:W-:Y:S01]  /*6fd0*/  HMMA.16816.F32 R24, R104, R46.reuse, R24 ;  /* 0x0000002e6818723c */ /* 0x080fe20000001818 */
[----:B------:R-:W-:Y:S01]  /*6fe0*/  LOP3.LUT R19, R125, R122, R210, 0x96, !PT ;  /* 0x0000007a7d137212 */ /* 0x000fe200078e96d2 */
[----:B------:R-:W1:Y:S02]  /*6ff0*/  LDSM.16.MT88.4 R104, [R186+0x7000] ;  /* 0x00700000ba68783b */ /* 0x000e640000004200 */
[----:B------:R-:W-:Y:S01]  /*7000*/  SHF.R.U32.HI R117, RZ, 0x8, R117 ;  /* 0x00000008ff757819 */ /* 0x000fe20000011675 */
[----:B------:R-:W-:Y:S01]  /*7010*/  FADD.FTZ R148, R148, R153 ;  /* 0x0000009994947221 */ /* 0x000fe20000010000 */
[----:B------:R-:W-:Y:S01]  /*7020*/  SHF.R.U32.HI R39, RZ, 0x8, R39 ;  /* 0x00000008ff277819 */ /* 0x000fe20000011627 */
[----:B------:R-:W-:Y:S01]  /*7030*/  FADD.FTZ R150, R150, R155 ;  /* 0x0000009b96967221 */ /* 0x000fe20000010000 */
[----:B------:R-:W-:Y:S01]  /*7040*/  HMMA.16816.F32 R48, R108, R46, R48 ;  /* 0x0000002e6c30723c */ /* 0x000fe20000001830 */
[----:B------:R-:W-:Y:S01]  /*7050*/  PRMT R18, R115, 0x5410, R18 ;  /* 0x0000541073127816 */ /* 0x000fe20000000012 */
[----:B------:R-:W2:Y:S01]  /*7060*/  LDSM.16.MT88.4 R44, [R185+0x7000] ;  /* 0x00700000b92c783b */ /* 0x000ea20000004200 */
[----:B------:R-:W-:Y:S01]  /*7070*/  MUFU.EX2 R247, R247 ;  /* 0x000000f700f77308 */ /* 0x000fe20000000800 */
[----:B------:R-:W-:Y:S01]  /*7080*/  LOP3.LUT R37, R37, 0xff, RZ, 0xc0, !PT ;  /* 0x000000ff25257812 */ /* 0x000fe200078ec0ff */
[----:B------:R-:W-:Y:S01]  /*7090*/  FADD.FTZ R160, R160, R157 ;  /* 0x0000009da0a07221 */ /* 0x000fe20000010000 */
[----:B------:R-:W-:Y:S01]  /*70a0*/  SHF.R.U32.HI R126, RZ, 0x18, R17 ;  /* 0x00000018ff7e7819 */ /* 0x000fe20000011611 */
[----:B------:R-:W-:Y:S01]  /*70b0*/  FADD.FTZ R162, R162, R159 ;  /* 0x0000009fa2a27221 */ /* 0x000fe20000010000 */
[----:B------:R-:W-:Y:S01]  /*70c0*/  LOP3.LUT R17, R19, 0xffff, RZ, 0xc0, !PT ;  /* 0x0000ffff13117812 */ /* 0x000fe200078ec0ff */
[----:B------:R-:W-:Y:S03]  /*70d0*/  FADD.FTZ R149, R149, R148 ;  /* 0x0000009495957221 */ /* 0x000fe60000010000 */
[----:B------:R-:W-:Y:S01]  /*70e0*/  SHF.R.U32.HI R122, RZ, 0x10, R19 ;  /* 0x00000010ff7a7819 */ /* 0x000fe20000011613 */
[----:B------:R-:W-:Y:S01]  /*70f0*/  MUFU.EX2 R246, R246 ;  /* 0x000000f600f67308 */ /* 0x000fe20000000800 */
[----:B------:R-:W-:Y:S01]  /*7100*/  PRMT R130, R130, 0x5410, R117 ;  /* 0x0000541082827816 */ /* 0x000fe20000000075 */
[----:B------:R-:W-:Y:S01]  /*7110*/  FADD.FTZ R151, R151, R150 ;  /* 0x0000009697977221 */ /* 0x000fe20000010000 */
[----:B------:R-:W-:Y:S01]  /*7120*/  PRMT R128, R128, 0x5410, R39 ;  /* 0x0000541080807816 */ /* 0x000fe20000000027 */
[--C-:B------:R-:W-:Y:S01]  /*7130*/  HSET2.LE.AND R39, R18, R217.reuse, PT ;  /* 0x000000d912277233 */ /* 0x100fe20003803000 */
[----:B------:R-:W-:Y:S01]  /*7140*/  PRMT R126, R37, 0x5410, R126 ;  /* 0x00005410257e7816 */ /* 0x000fe2000000007e */
[--C-:B------:R-:W-:Y:S01]  /*7150*/  HSET2.LE.AND R38, R130, R217.reuse, PT ;  /* 0x000000d982267233 */ /* 0x100fe20003803000 */
[----:B---3--:R-:W-:Y:S01]  /*7160*/  F2FP.PACK_AB R18, R136, R145 ;  /* 0x000000918812723e */ /* 0x008fe200000000ff */
[--C-:B------:R-:W-:Y:S01]  /*7170*/  HSET2.LE.AND R36, R128, R217.reuse, PT ;  /* 0x000000d980247233 */ /* 0x100fe20003803000 */
[----:B------:R-:W-:Y:S01]  /*7180*/  LOP3.LUT R124, R19, 0xff, RZ, 0xc0, !PT ;  /* 0x000000ff137c7812 */ /* 0x000fe200078ec0ff */
[--C-:B------:R-:W-:Y:S01]  /*7190*/  HSET2.LE.AND R37, R126, R217.reuse, PT ;  /* 0x000000d97e257233 */ /* 0x100fe20003803000 */
[----:B------:R-:W-:Y:S01]  /*71a0*/  SHF.R.U32.HI R19, RZ, 0x18, R19 ;  /* 0x00000018ff137819 */ /* 0x000fe20000011613 */
[----:B------:R-:W-:Y:S01]  /*71b0*/  MUFU.EX2 R249, R249 ;  /* 0x000000f900f97308 */ /* 0x000fe20000000800 */
[----:B------:R-:W-:Y:S01]  /*71c0*/  SHF.R.U32.HI R17, RZ, 0x8, R17 ;  /* 0x00000008ff117819 */ /* 0x000fe20000011611 */
[----:B------:R-:W-:Y:S01]  /*71d0*/  FADD.FTZ R160, R161, R160 ;  /* 0x000000a0a1a07221 */ /* 0x000fe20000010000 */
[----:B------:R-:W-:Y:S01]  /*71e0*/  LOP3.LUT R122, R122, 0xff, RZ, 0xc0, !PT ;  /* 0x000000ff7a7a7812 */ /* 0x000fe200078ec0ff */
[----:B------:R-:W-:Y:S01]  /*71f0*/  FADD.FTZ R163, R163, R162 ;  /* 0x000000a2a3a37221 */ /* 0x000fe20000010000 */
[----:B------:R-:W-:Y:S01]  /*7200*/  LOP3.LUT R39, R39, R18, RZ, 0xc0, !PT ;  /* 0x0000001227277212 */ /* 0x000fe200078ec0ff */
[----:B------:R-:W-:Y:S01]  /*7210*/  FADD.FTZ R142, R142, R149 ;  /* 0x000000958e8e7221 */ /* 0x000fe20000010000 */
[----:B------:R-:W-:Y:S01]  /*7220*/  PRMT R122, R122, 0x5410, R19 ;  /* 0x000054107a7a7816 */ /* 0x000fe20000000013 */
[----:B------:R-:W-:Y:S01]  /*7230*/  FADD.FTZ R168, R168, R151 ;  /* 0x00000097a8a87221 */ /* 0x000fe20000010000 */
[----:B------:R-:W-:Y:S01]  /*7240*/  F2FP.PACK_AB R19, R138, R137 ;  /* 0x000000898a13723e */ /* 0x000fe200000000ff */
[----:B------:R-:W-:Y:S01]  /*7250*/  MUFU.EX2 R248, R248 ;  /* 0x000000f800f87308 */ /* 0x000fe20000000800 */
[----:B-1----:R-:W-:Y:S01]  /*7260*/  F2FP.PACK_AB R18, R146, R139 ;  /* 0x0000008b9212723e */ /* 0x002fe200000000ff */
[--C-:B------:R-:W-:Y:S01]  /*7270*/  HSET2.LE.AND R65, R122, R217.reuse, PT ;  /* 0x000000d97a417233 */ /* 0x100fe20003803000 */
[----:B------:R-:W-:Y:S01]  /*7280*/  PRMT R124, R124, 0x5410, R17 ;  /* 0x000054107c7c7816 */ /* 0x000fe20000000011 */
[----:B------:R-:W-:Y:S01]  /*7290*/  FADD.FTZ R177, R177, R160 ;  /* 0x000000a0b1b17221 */ /* 0x000fe20000010000 */
[----:B------:R-:W-:Y:S01]  /*72a0*/  F2FP.PACK_AB R17, R144, R179 ;  /* 0x000000b39011723e */ /* 0x000fe200000000ff */
[----:B------:R-:W-:Y:S01]  /*72b0*/  FADD.FTZ R178, R178, R163 ;  /* 0x000000a3b2b27221 */ /* 0x000fe20000010000 */
[----:B------:R-:W-:Y:S01]  /*72c0*/  LOP3.LUT R36, R36, R19, RZ, 0xc0, !PT ;  /* 0x0000001324247212 */ /* 0x000fe200078ec0ff */
[--C-:B------:R-:W-:Y:S01]  /*72d0*/  HSET2.LE.AND R64, R124, R217.reuse, PT ;  /* 0x000000d97c407233 */ /* 0x100fe20003803000 */
[----:B------:R-:W-:Y:S01]  /*72e0*/  LOP3.LUT R38, R38, R17, RZ, 0xc0, !PT ;  /* 0x0000001126267212 */ /* 0x000fe200078ec0ff */
[----:B------:R-:W-:Y:S01]  /*72f0*/  MUFU.EX2 R250, R250 ;  /* 0x000000fa00fa7308 */ /* 0x000fe20000000800 */
[----:B------:R-:W-:Y:S01]  /*7300*/  LOP3.LUT R37, R37, R18, RZ, 0xc0, !PT ;  /* 0x0000001225257212 */ /* 0x000fe200078ec0ff */
[----:B------:R-:W-:Y:S01]  /*7310*/  FADD.FTZ R167, R167, R142 ;  /* 0x0000008ea7a77221 */ /* 0x000fe20000010000 */
[----:B--2---:R-:W-:Y:S01]  /*7320*/  F2FP.PACK_AB R17, R222, R147 ;  /* 0x00000093de11723e */ /* 0x004fe200000000ff */
[----:B------:R-:W-:Y:S01]  /*7330*/  FADD.FTZ R169, R169, R168 ;  /* 0x000000a8a9a97221 */ /* 0x000fe20000010000 */
[----:B-----5:R-:W-:Y:S01]  /*7340*/  F2FP.PACK_AB R18, R241, R238 ;  /* 0x000000eef112723e */ /* 0x020fe200000000ff */
[----:B------:R-:W-:Y:S01]  /*7350*/  FADD.FTZ R177, R176, R177 ;  /* 0x000000b1b0b17221 */ /* 0x000fe20000010000 */
[----:B------:R-:W-:Y:S01]  /*7360*/  LOP3.LUT R66, R66, R17, RZ, 0xc0, !PT ;  /* 0x0000001142427212 */ /* 0x000fe200078ec0ff */
[-C--:B------:R-:W-:Y:S01]  /*7370*/  HMMA.16816.F32 R8, R36, R40.reuse, R8 ;  /* 0x000000282408723c */ /* 0x080fe20000001808 */
[----:B------:R-:W-:Y:S01]  /*7380*/  F2FP.PACK_AB R17, R243, R240 ;  /* 0x000000f0f311723e */ /* 0x000fe200000000ff */
[----:B------:R-:W1:Y:S01]  /*7390*/  MUFU.EX2 R171, R171 ;  /* 0x000000ab00ab7308 */ /* 0x000e620000000800 */
[----:B------:R-:W-:Y:S01]  /*73a0*/  LOP3.LUT R67, R67, R18, RZ, 0xc0, !PT ;  /* 0x0000001243437212 */ /* 0x000fe200078ec0ff */
[----:B------:R-:W-:Y:S01]  /*73b0*/  FADD.FTZ R178, R239, R178 ;  /* 0x000000b2efb27221 */ /* 0x000fe20000010000 */
[----:B----4-:R-:W-:Y:S01]  /*73c0*/  F2FP.PACK_AB R18, R245, R244 ;  /* 0x000000f4f512723e */ /* 0x010fe200000000ff */
[----:B------:R-:W-:Y:S01]  /*73d0*/  FADD.FTZ R164, R164, R167 ;  /* 0x000000a7a4a47221 */ /* 0x000fe20000010000 */
[----:B------:R-:W-:Y:S01]  /*73e0*/  LOP3.LUT R64, R64, R17, RZ, 0xc0, !PT ;  /* 0x0000001140407212 */ /* 0x000fe200078ec0ff */
[----:B------:R-:W-:Y:S01]  /*73f0*/  FADD.FTZ R140, R140, R169 ;  /* 0x000000a98c8c7221 */ /* 0x000fe20000010000 */
[----:B------:R-:W-:Y:S03]  /*7400*/  LOP3.LUT R65, R65, R18, RZ, 0xc0, !PT ;  /* 0x0000001241417212 */ /* 0x000fe600078ec0ff */
[C---:B------:R-:W-:Y:S01]  /*7410*/  LOP3.LUT R17, R54.reuse, 0xffff, RZ, 0xc0, !PT ;  /* 0x0000ffff36117812 */ /* 0x040fe200078ec0ff */
[----:B------:R-:W2:Y:S01]  /*7420*/  MUFU.EX2 R252, R252 ;  /* 0x000000fc00fc7308 */ /* 0x000ea20000000800 */
[----:B------:R-:W-:Y:S01]  /*7430*/  LOP3.LUT R110, R54, 0xff, RZ, 0xc0, !PT ;  /* 0x000000ff366e7812 */ /* 0x000fe200078ec0ff */
[----:B------:R-:W-:Y:S01]  /*7440*/  FADD.FTZ R170, R170, R177 ;  /* 0x000000b1aaaa7221 */ /* 0x000fe20000010000 */
[C---:B------:R-:W-:Y:S01]  /*7450*/  HMMA.16816.F32 R12, R64.reuse, R40, R12 ;  /* 0x00000028400c723c */ /* 0x040fe2000000180c */
[----:B------:R-:W-:Y:S01]  /*7460*/  SHF.R.U32.HI R19, RZ, 0x10, R54 ;  /* 0x00000010ff137819 */ /* 0x000fe20000011636 */
[----:B------:R-:W-:Y:S01]  /*7470*/  FADD.FTZ R173, R173, R178 ;  /* 0x000000b2adad7221 */ /* 0x000fe20000010000 */
[----:B------:R-:W-:Y:S01]  /*7480*/  SHF.R.U32.HI R112, RZ, 0x18, R54 ;  /* 0x00000018ff707819 */ /* 0x000fe20000011636 */
[----:B------:R-:W-:Y:S01]  /*7490*/  FADD.FTZ R164, R141, R164 ;  /* 0x000000a48da47221 */ /* 0x000fe20000010000 */
[----:B------:R-:W-:Y:S01]  /*74a0*/  LOP3.LUT R118, R119, R120, R211, 0x96, !PT ;  /* 0x0000007877767212 */ /* 0x000fe200078e96d3 */
[----:B------:R-:W-:Y:S01]  /*74b0*/  FADD.FTZ R140, R143, R140 ;  /* 0x0000008c8f8c7221 */ /* 0x000fe20000010000 */
[----:B------:R-:W-:Y:S01]  /*74c0*/  LOP3.LUT R19, R19, 0xff, RZ, 0xc0, !PT ;  /* 0x000000ff13137812 */ /* 0x000fe200078ec0ff */
[-C--:B------:R-:W-:Y:S01]  /*74d0*/  HMMA.16816.F32 R68, R64, R42.reuse, R68 ;  /* 0x0000002a4044723c */ /* 0x080fe20000001844 */
[----:B------:R-:W-:Y:S01]  /*74e0*/  SHF.R.U32.HI R114, RZ, 0x10, R113 ;  /* 0x00000010ff727819 */ /* 0x000fe20000011671 */
[----:B------:R-:W3:Y:S02]  /*74f0*/  MUFU.EX2 R172, R172 ;  /* 0x000000ac00ac7308 */ /* 0x000ee40000000800 */
[----:B------:R-:W-:Y:S01]  /*7500*/  IMAD.WIDE.U32 R118, R118, -0x2daee0ad, RZ ;  /* 0xd2511f5376767825 */ /* 0x000fe200078e00ff */
[----:B------:R-:W-:Y:S02]  /*7510*/  PRMT R112, R19, 0x5410, R112 ;  /* 0x0000541013707816 */ /* 0x000fe40000000070 */
[----:B------:R-:W-:Y:S01]  /*7520*/  LOP3.LUT R19, R113, 0xffff, RZ, 0xc0, !PT ;  /* 0x0000ffff71137812 */ /* 0x000fe200078ec0ff */
[C---:B------:R-:W-:Y:S01]  /*7530*/  HMMA.16816.F32 R72, R36.reuse, R42, R72 ;  /* 0x0000002a2448723c */ /* 0x040fe20000001848 */
[----:B------:R-:W4:Y:S03]  /*7540*/  LDSM.16.MT88.4 R40, [R184+0x7000] ;  /* 0x00700000b828783b */ /* 0x000f260000004200 */
[----:B------:R-:W-:Y:S01]  /*7550*/  LOP3.LUT R52, R118, 0xffff, RZ, 0xc0, !PT ;  /* 0x0000ffff76347812 */ /* 0x000fe200078ec0ff */
[--C-:B------:R-:W-:Y:S01]  /*7560*/  HSET2.LE.AND R111, R112, R217.reuse, PT ;  /* 0x000000d9706f7233 */ /* 0x100fe20003803000 */
[----:B------:R-:W-:Y:S01]  /*7570*/  SHF.R.U32.HI R53, RZ, 0x10, R118 ;  /* 0x00000010ff357819 */ /* 0x000fe20000011676 */
[----:B------:R-:W-:Y:S01]  /*7580*/  FADD.FTZ R175, R175, R170 ;  /* 0x000000aaafaf7221 */ /* 0x000fe20000010000 */
[-C--:B------:R-:W-:Y:S01]  /*7590*/  HMMA.16816.F32 R32, R36, R104.reuse, R32 ;  /* 0x000000682420723c */ /* 0x080fe20000001820 */
[----:B------:R-:W-:Y:S01]  /*75a0*/  SHF.R.U32.HI R18, RZ, 0x18, R118 ;  /* 0x00000018ff127819 */ /* 0x000fe20000011676 */
[----:B------:R-:W-:Y:S02]  /*75b0*/  MUFU.EX2 R60, R60 ;  /* 0x0000003c003c7308 */ /* 0x000fe40000000800 */
[----:B------:R-:W-:Y:S01]  /*75c0*/  LOP3.LUT R53, R53, 0xff, RZ, 0xc0, !PT ;  /* 0x000000ff35357812 */ /* 0x000fe200078ec0ff */
[----:B------:R-:W-:Y:S01]  /*75d0*/  FADD.FTZ R173, R174, R173 ;  /* 0x000000adaead7221 */ /* 0x000fe20000010000 */
[----:B------:R-:W-:Y:S01]  /*75e0*/  LOP3.LUT R116, R119, R116, R216, 0x96, !PT ;  /* 0x0000007477747212 */ /* 0x000fe200078e96d8 */
[----:B------:R-:W-:Y:S01]  /*75f0*/  FADD.FTZ R137, R137, R164 ;  /* 0x000000a489897221 */ /* 0x000fe20000010000 */
[C---:B------:R-:W-:Y:S01]  /*7600*/  HMMA.16816.F32 R76, R64.reuse, R104, R76 ;  /* 0x00000068404c723c */ /* 0x040fe2000000184c */
[----:B------:R-:W-:Y:S03]  /*7610*/  PRMT R18, R53, 0x5410, R18 ;  /* 0x0000541035127816 */ /* 0x000fe60000000012 */
[----:B------:R-:W-:Y:S01]  /*7620*/  SHF.R.U32.HI R19, RZ, 0x8, R19 ;  /* 0x00000008ff137819 */ /* 0x000fe20000011613 */
[----:B------:R-:W5:Y:S01]  /*7630*/  MUFU.EX2 R61, R166 ;  /* 0x000000a6003d7308 */ /* 0x000f620000000800 */
[----:B------:R-:W-:Y:S01]  /*7640*/  SHF.R.U32.HI R108, RZ, 0x10, R116 ;  /* 0x00000010ff6c7819 */ /* 0x000fe20000011674 */
[----:B------:R-:W-:Y:S01]  /*7650*/  FADD.FTZ R139, R139, R140 ;  /* 0x0000008c8b8b7221 */ /* 0x000fe20000010000 */
[-C--:B------:R-:W-:Y:S01]  /*7660*/  HMMA.16816.F32 R80, R64, R106.reuse, R80 ;  /* 0x0000006a4050723c */ /* 0x080fe20000001850 */
[----:B------:R-:W-:Y:S03]  /*7670*/  LOP3.LUT R104, R116, 0xff, RZ, 0xc0, !PT ;  /* 0x000000ff74687812 */ /* 0x000fe600078ec0ff */
[----:B------:R-:W-:Y:S01]  /*7680*/  LOP3.LUT R108, R108, 0xff, RZ, 0xc0, !PT ;  /* 0x000000ff6c6c7812 */ /* 0x000fe200078ec0ff */
[----:B------:R-:W-:Y:S01]  /*7690*/  FADD.FTZ R240, R240, R175 ;  /* 0x000000aff0f07221 */ /* 0x000fe20000010000 */
[----:B------:R-:W-:Y:S01]  /*76a0*/  LOP3.LUT R114, R114, 0xff, RZ, 0xc0, !PT ;  /* 0x000000ff72727812 */ /* 0x000fe200078ec0ff */
[----:B------:R-:W-:Y:S01]  /*76b0*/  MUFU.EX2 R62, R62 ;  /* 0x0000003e003e7308 */ /* 0x000fe20000000800 */
[C---:B------:R-:W-:Y:S01]  /*76c0*/  HMMA.16816.F32 R84, R36.reuse, R106, R84 ;  /* 0x0000006a2454723c */ /* 0x040fe20000001854 */
[----:B------:R-:W-:Y:S03]  /*76d0*/  FADD.FTZ R244, R244, R173 ;  /* 0x000000adf4f47221 */ /* 0x000fe60000010000 */
[----:B------:R-:W-:Y:S02]  /*76e0*/  FADD.FTZ R138, R138, R137 ;  /* 0x000000898a8a7221 */ /* 0x000fe40000010000 */
[----:B------:R-:W-:Y:S01]  /*76f0*/  FADD.FTZ R146, R146, R139 ;  /* 0x0000008b92927221 */ /* 0x000fe20000010000 */
[----:B------:R-:W-:Y:S01]  /*7700*/  LOP3.LUT R106, R118, 0xff, RZ, 0xc0, !PT ;  /* 0x000000ff766a7812 */ /* 0x000fe200078ec0ff */
[-C--:B------:R-:W-:Y:S01]  /*7710*/  HMMA.16816.F32 R20, R36, R44.reuse, R20 ;  /* 0x0000002c2414723c */ /* 0x080fe20000001814 */
[--C-:B------:R-:W-:Y:S01]  /*7720*/  HSET2.LE.AND R107, R18, R217.reuse, PT ;  /* 0x000000d9126b7233 */ /* 0x100fe20003803000 */
[----:B------:R-:W2:Y:S02]  /*7730*/  MUFU.EX2 R165, R165 ;  /* 0x000000a500a57308 */ /* 0x000ea40000000800 */
[----:B-1----:R-:W-:Y:S01]  /*7740*/  F2FP.PACK_AB R18, R171, R250 ;  /* 0x000000faab12723e */ /* 0x002fe200000000ff */
[----:B------:R-:W-:Y:S02]  /*7750*/  FADD.FTZ R240, R243, R240 ;  /* 0x000000f0f3f07221 */ /* 0x000fe40000010000 */
[----:B------:R-:W-:Y:S01]  /*7760*/  FADD.FTZ R245, R245, R244 ;  /* 0x000000f4f5f57221 */ /* 0x000fe20000010000 */
[C---:B------:R-:W-:Y:S01]  /*7770*/  HMMA.16816.F32 R88, R64.reuse, R44, R88 ;  /* 0x0000002c4058723c */ /* 0x040fe20000001858 */
[----:B------:R-:W-:Y:S03]  /*7780*/  FADD.FTZ R179, R179, R138 ;  /* 0x0000008ab3b37221 */ /* 0x000fe60000010000 */
[----:B------:R-:W-:Y:S02]  /*7790*/  FADD.FTZ R145, R145, R146 ;  /* 0x0000009291917221 */ /* 0x000fe40000010000 */
[----:B------:R-:W-:Y:S01]  /*77a0*/  FADD.FTZ R147, R147, R240 ;  /* 0x000000f093937221 */ /* 0x000fe20000010000 */
[----:B------:R-:W-:Y:S01]  /*77b0*/  SHF.R.U32.HI R45, RZ, 0x8, R52 ;  /* 0x00000008ff2d7819 */ /* 0x000fe20000011634 */
[-C--:B------:R-:W-:Y:S01]  /*77c0*/  HMMA.16816.F32 R28, R64, R46.reuse, R28 ;  /* 0x0000002e401c723c */ /* 0x080fe2000000181c */
[----:B------:R-:W-:Y:S03]  /*77d0*/  LDSM.16.MT88.4 R52, [R186+0x7800] ;  /* 0x00780000ba34783b */ /* 0x000fe60000004200 */
[----:B------:R-:W-:Y:S01]  /*77e0*/  PRMT R106, R106, 0x5410, R45 ;  /* 0x000054106a6a7816 */ /* 0x000fe2000000002d */
[----:B------:R-:W-:Y:S01]  /*77f0*/  FADD.FTZ R238, R238, R245 ;  /* 0x000000f5eeee7221 */ /* 0x000fe20000010000 */
[----:B------:R-:W-:Y:S01]  /*7800*/  SHF.R.U32.HI R45, RZ, 0x8, R17 ;  /* 0x00000008ff2d7819 */ /* 0x000fe20000011611 */
[----:B------:R-:W-:Y:S01]  /*7810*/  FADD.FTZ R179, R144, R179 ;  /* 0x000000b390b37221 */ /* 0x000fe20000010000 */
[C---:B------:R-:W-:Y:S01]  /*7820*/  HMMA.16816.F32 R92, R36.reuse, R46, R92 ;  /* 0x0000002e245c723c */ /* 0x040fe2000000185c */
[--C-:B------:R-:W-:Y:S03]  /*7830*/  HSET2.LE.AND R106, R106, R217.reuse, PT ;  /* 0x000000d96a6a7233 */ /* 0x100fe60003803000 */
[----:B------:R-:W-:Y:S01]  /*7840*/  PRMT R110, R110, 0x5410, R45 ;  /* 0x000054106e6e7816 */ /* 0x000fe2000000002d */
[----:B------:R-:W-:Y:S01]  /*7850*/  FADD.FTZ R145, R136, R145 ;  /* 0x0000009188917221 */ /* 0x000fe20000010000 */
[----:B------:R-:W-:Y:S01]  /*7860*/  SHF.R.U32.HI R17, RZ, 0x18, R116 ;  /* 0x00000018ff117819 */ /* 0x000fe20000011674 */
[----:B------:R-:W-:Y:S01]  /*7870*/  FADD.FTZ R147, R222, R147 ;  /* 0x00000093de937221 */ /* 0x000fe20000010000 */
[-C--:B----4-:R-:W-:Y:S01]  /*7880*/  HMMA.16816.F32 R96, R36, R40.reuse, R96 ;  /* 0x000000282460723c */ /* 0x090fe20000001860 */
[----:B------:R-:W-:Y:S03]  /*7890*/  LOP3.LUT R47, R116, 0xffff, RZ, 0xc0, !PT ;  /* 0x0000ffff742f7812 */ /* 0x000fe600078ec0ff */
[----:B------:R-:W-:Y:S01]  /*78a0*/  PRMT R108, R108, 0x5410, R17 ;  /* 0x000054106c6c7816 */ /* 0x000fe20000000011 */
[--C-:B------:R-:W-:Y:S01]  /*78b0*/  HSET2.LE.AND R110, R110, R217.reuse, PT ;  /* 0x000000d96e6e7233 */ /* 0x100fe20003803000 */
[----:B------:R-:W-:Y:S01]  /*78c0*/  SHF.R.U32.HI R47, RZ, 0x8, R47 ;  /* 0x00000008ff2f7819 */ /* 0x000fe2000001162f */
[----:B------:R-:W-:Y:S01]  /*78d0*/  FADD.FTZ R238, R241, R238 ;  /* 0x000000eef1ee7221 */ /* 0x000fe20000010000 */
[C---:B------:R-:W-:Y:S01]  /*78e0*/  HMMA.16816.F32 R100, R64.reuse, R40, R100 ;  /* 0x000000284064723c */ /* 0x040fe20000001864 */
[--C-:B------:R-:W-:Y:S03]  /*78f0*/  HSET2.LE.AND R105, R108, R217.reuse, PT ;  /* 0x000000d96c697233 */ /* 0x100fe60003803000 */
[----:B------:R-:W-:Y:S01]  /*7900*/  PRMT R104, R104, 0x5410, R47 ;  /* 0x0000541068687816 */ /* 0x000fe2000000002f */
[----:B------:R-:W-:Y:S01]  /*7910*/  FADD.FTZ R250, R250, R145 ;  /* 0x00000091fafa7221 */ /* 0x000fe20000010000 */
[----:B------:R-:W1:Y:S01]  /*7920*/  LDSM.16.MT88.4 R44, [R187+0x7800] ;  /* 0x00780000bb2c783b */ /* 0x000e620000004200 */
[----:B------:R-:W-:Y:S01]  /*7930*/  LOP3.LUT R40, R113, 0xff, RZ, 0xc0, !PT ;  /* 0x000000ff71287812 */ /* 0x000fe200078ec0ff */
[-C--:B------:R-:W-:Y:S01]  /*7940*/  HMMA.16816.F32 R24, R64, R42.reuse, R24 ;  /* 0x0000002a4018723c */ /* 0x080fe20000001818 */
[----:B------:R-:W-:Y:S03]  /*7950*/  SHF.R.U32.HI R113, RZ, 0x18, R113 ;  /* 0x00000018ff717819 */ /* 0x000fe60000011671 */
[----:B------:R-:W-:Y:S01]  /*7960*/  PRMT R40, R40, 0x5410, R19 ;  /* 0x0000541028287816 */ /* 0x000fe20000000013 */
[--C-:B------:R-:W-:Y:S01]  /*7970*/  HSET2.LE.AND R104, R104, R217.reuse, PT ;  /* 0x000000d968687233 */ /* 0x100fe20003803000 */
[----:B------:R-:W-:Y:S01]  /*7980*/  F2FP.PACK_AB R17, R247, R242 ;  /* 0x000000f2f711723e */ /* 0x000fe200000000ff */
[----:B--2---:R-:W-:Y:S01]  /*7990*/  FADD.FTZ R147, R252, R147 ;  /* 0x00000093fc937221 */ /* 0x004fe20000010000 */
[----:B------:R-:W-:Y:S01]  /*79a0*/  HMMA.16816.F32 R48, R36, R42, R48 ;  /* 0x0000002a2430723c */ /* 0x000fe20000001830 */
[----:B------:R-:W-:Y:S03]  /*79b0*/  F2FP.PACK_AB R19, R251, R248 ;  /* 0x000000f8fb13723e */ /* 0x000fe600000000ff */
[--C-:B------:R-:W-:Y:S01]  /*79c0*/  HSET2.LE.AND R108, R40, R217.reuse, PT ;  /* 0x000000d9286c7233 */ /* 0x100fe20003803000 */
[----:B------:R-:W-:Y:S01]  /*79d0*/  F2FP.PACK_AB R40, R249, R246 ;  /* 0x000000f6f928723e */ /* 0x000fe200000000ff */
[----:B------:R-:W-:Y:S01]  /*79e0*/  FADD.FTZ R248, R248, R179 ;  /* 0x000000b3f8f87221 */ /* 0x000fe20000010000 */
[----:B------:R-:W-:Y:S01]  /*79f0*/  PRMT R114, R114, 0x5410, R113 ;  /* 0x0000541072727816 */ /* 0x000fe20000000071 */
[----:B------:R-:W-:Y:S01]  /*7a00*/  FADD.FTZ R171, R171, R250 ;  /* 0x000000faabab7221 */ /* 0x000fe20000010000 */
[----:B------:R-:W-:Y:S03]  /*7a10*/  LOP3.LUT R106, R106, R17, RZ, 0xc0, !PT ;  /* 0x000000116a6a7212 */ /* 0x000fe600078ec0ff */
[----:B------:R-:W-:Y:S01]  /*7a20*/  LOP3.LUT R107, R107, R40, RZ, 0xc0, !PT ;  /* 0x000000286b6b7212 */ /* 0x000fe200078ec0ff */
[----:B------:R-:W-:Y:S01]  /*7a30*/  HSET2.LE.AND R109, R114, R217, PT ;  /* 0x000000d9726d7233 */ /* 0x000fe20003803000 */
[----:B------:R-:W-:Y:S01]  /*7a40*/  LOP3.LUT R104, R104, R19, RZ, 0xc0, !PT ;  /* 0x0000001368687212 */ /* 0x000fe200078ec0ff */
[----:B------:R-:W-:Y:S01]  /*7a50*/  FADD.FTZ R251, R251, R248 ;  /* 0x000000f8fbfb7221 */ /* 0x000fe20000010000 */
[----:B------:R-:W-:Y:S01]  /*7a60*/  LOP3.LUT R105, R105, R18, RZ, 0xc0, !PT ;  /* 0x0000001269697212 */ /* 0x000fe200078ec0ff */
[C---:B---3--:R-:W-:Y:S01]  /*7a70*/  FADD.FTZ R147, R172.reuse, R147 ;  /* 0x00000093ac937221 */ /* 0x048fe20000010000 */
[----:B------:R-:W-:Y:S01]  /*7a80*/  F2FP.PACK_AB R17, R172, R252 ;  /* 0x000000fcac11723e */ /* 0x000fe200000000ff */
[----:B------:R-:W-:Y:S01]  /*7a90*/  FADD.FTZ R242, R242, R251 ;  /* 0x000000fbf2f27221 */ /* 0x000fe20000010000 */
[----:B------:R-:W-:Y:S01]  /*7aa0*/  F2FP.PACK_AB R36, R6, R5 ;  /* 0x000000050624723e */ /* 0x000fe200000000ff */
[----:B------:R-:W-:Y:S01]  /*7ab0*/  FADD.FTZ R220, R246, R171 ;  /* 0x000000abf6dc7221 */ /* 0x000fe20000010000 */
[----:B------:R-:W-:Y:S01]  /*7ac0*/  LOP3.LUT R108, R108, R17, RZ, 0xc0, !PT ;  /* 0x000000116c6c7212 */ /* 0x000fe200078ec0ff */
[----:B------:R-:W-:Y:S01]  /*7ad0*/  FADD.FTZ R223, R247, R242 ;  /* 0x000000f2f7df7221 */ /* 0x000fe20000010000 */
[----:B-----5:R-:W-:Y:S01]  /*7ae0*/  F2FP.PACK_AB R17, R61, R60 ;  /* 0x0000003c3d11723e */ /* 0x020fe200000000ff */
[----:B------:R-:W-:Y:S01]  /*7af0*/  FADD.FTZ R60, R60, R147 ;  /* 0x000000933c3c7221 */ /* 0x000fe20000010000 */
[----:B------:R-:W-:Y:S01]  /*7b00*/  F2FP.PACK_AB R18, R165, R62 ;  /* 0x0000003ea512723e */ /* 0x000fe200000000ff */
[----:B------:R-:W-:Y:S01]  /*7b10*/  FADD.FTZ R220, R249, R220 ;  /* 0x000000dcf9dc7221 */ /* 0x000fe20000010000 */
[----:B------:R-:W-:Y:S01]  /*7b20*/  LOP3.LUT R109, R109, R36, RZ, 0xc0, !PT ;  /* 0x000000246d6d7212 */ /* 0x000fe200078ec0ff */
[----:B------:R-:W-:Y:S01]  /*7b30*/  FADD.FTZ R221, R61, R60 ;  /* 0x0000003c3ddd7221 */ /* 0x000fe20000010000 */
[-C--:B-1----:R-:W-:Y:S01]  /*7b40*/  HMMA.16816.F32 R128, R104, R44.reuse, R8 ;  /* 0x0000002c6880723c */ /* 0x082fe20000001808 */
[----:B------:R-:W-:Y:S01]  /*7b50*/  LOP3.LUT R110, R110, R17, RZ, 0xc0, !PT ;  /* 0x000000116e6e7212 */ /* 0x000fe200078ec0ff */
[----:B------:R-:W1:Y:S01]  /*7b60*/  LDSM.16.MT88.4 R8, [R184+0x7800] ;  /* 0x00780000b808783b */ /* 0x000e620000004200 */
[----:B------:R-:W-:Y:S01]  /*7b70*/  LOP3.LUT R111, R111, R18, RZ, 0xc0, !PT ;  /* 0x000000126f6f7212 */ /* 0x000fe200078ec0ff */
[----:B------:R-:W-:Y:S02]  /*7b80*/  IMAD.MOV.U32 R0, RZ, RZ, R7 ;  /* 0x000000ffff007224 */ /* 0x000fe400078e0007 */
[----:B------:R-:W-:Y:S02]  /*7b90*/  IMAD.MOV.U32 R3, RZ, RZ, R134 ;  /* 0x000000ffff037224 */ /* 0x000fe400078e0086 */
[----:B------:R-:W-:Y:S02]  /*7ba0*/  IMAD.MOV.U32 R132, RZ, RZ, R135 ;  /* 0x000000ffff847224 */ /* 0x000fe400078e0087 */
[C---:B------:R-:W-:Y:S02]  /*7bb0*/  HMMA.16816.F32 R124, R108.reuse, R44, R12 ;  /* 0x0000002c6c7c723c */ /* 0x040fe4000000180c */
[----:B------:R-:W-:Y:S06]  /*7bc0*/  IMAD.MOV.U32 R2, RZ, RZ, R133 ;  /* 0x000000ffff027224 */ /* 0x000fec00078e0085 */
        /* <DEDUP_REMOVED lines=11> */
[C---:B------:R-:W-:Y:S07]  /*7c80*/  HMMA.16816.F32 R100, R108.reuse, R8, R100 ;  /* 0x000000086c64723c */ /* 0x040fee0000001864 */
[----:B------:R-:W-:Y:S01]  /*7c90*/  FADD.FTZ R9, R5, R238 ;  /* 0x000000ee05097221 */ /* 0x000fe20000010000 */
[-C--:B------:R-:W-:Y:S04]  /*7ca0*/  HMMA.16816.F32 R108, R108, R10.reuse, R24 ;  /* 0x0000000a6c6c723c */ /* 0x080fe80000001818 */
[----:B------:R-:W-:Y:S04]  /*7cb0*/  FADD.FTZ R9, R6, R9 ;  /* 0x0000000906097221 */ /* 0x000fe80000010000 */
[----:B------:R-:W-:Y:S01]  /*7cc0*/  HMMA.16816.F32 R104, R104, R10, R48 ;  /* 0x0000000a6868723c */ /* 0x000fe20000001830 */
[----:B------:R-:W-:Y:S04]  /*7cd0*/  FADD.FTZ R62, R62, R9 ;  /* 0x000000093e3e7221 */ /* 0x000fe80000010000 */
[----:B------:R-:W-:Y:S01]  /*7ce0*/  FADD.FTZ R219, R165, R62 ;  /* 0x0000003ea5db7221 */ /* 0x000fe20000010000 */
[----:B------:R-:W-:-:S05]  /*7cf0*/  @P0 BRA `(.L_x_1201) ;  /* 0xffffc97000000947 */ /* 0x000fca000383ffff */
.L_x_1200:
[----:B------:R-:W1:Y:S01]  /*7d00*/  SHFL.BFLY PT, R2, R223, 0x2, 0x1f ;  /* 0x0c401f00df027f89 */ /* 0x000e6200000e0000 */
[----:B------:R-:W-:Y:S01]  /*7d10*/  ULDC.U8 UR4, c[0x0][0x329] ;  /* 0x0000ca4000047ab9 */ /* 0x000fe20000000000 */
[----:B------:R-:W-:Y:S01]  /*7d20*/  MOV R14, 0x3f800000 ;  /* 0x3f800000000e7802 */ /* 0x000fe20000000f00 */
[----:B------:R-:W-:Y:S01]  /*7d30*/  ULDC.U8 UR5, c[0x0][0x328] ;  /* 0x0000ca0000057ab9 */ /* 0x000fe20000000000 */
[----:B------:R-:W2:Y:S01]  /*7d40*/  SHFL.BFLY PT, R4, R221, 0x2, 0x1f ;  /* 0x0c401f00dd047f89 */ /* 0x000ea200000e0000 */
[----:B------:R-:W-:Y:S01]  /*7d50*/  ISETP.NE.AND P0, PT, RZ, UR4, PT ;  /* 0x00000004ff007c0c */ /* 0x000fe2000bf05270 */
[----:B------:R-:W-:Y:S01]  /*7d60*/  CS2R R52, SRZ ;  /* 0x0000000000347805 */ /* 0x000fe2000001ff00 */
[----:B------:R-:W-:Y:S01]  /*7d70*/  ISETP.NE.AND P3, PT, RZ, UR5, PT ;  /* 0x00000005ff007c0c */ /* 0x000fe2000bf65270 */
[----:B------:R-:W3:Y:S01]  /*7d80*/  SHFL.BFLY PT, R3, R220, 0x2, 0x1f ;  /* 0x0c401f00dc037f89 */ /* 0x000ee200000e0000 */
[----:B------:R-:W-:Y:S01]  /*7d90*/  MOV R15, 0x3f800000 ;  /* 0x3f800000000f7802 */ /* 0x000fe20000000f00 */
[----:B------:R-:W-:Y:S01]  /*7da0*/  BSSY B0, `(.L_x_1204) ;  /* 0x000011b000007945 */ /* 0x000fe20003800000 */
[----:B------:R-:W-:Y:S01]  /*7db0*/  MOV R16, 0x3f800000 ;  /* 0x3f80000000107802 */ /* 0x000fe20000000f00 */
[----:B------:R-:W4:Y:S01]  /*7dc0*/  S2R R0, SR_TID.X ;  /* 0x0000000000007919 */ /* 0x000f220000002100 */
[----:B------:R-:W-:-:S02]  /*7dd0*/  MOV R46, 0x7f800000 ;  /* 0x7f800000002e7802 */ /* 0x000fc40000000f00 */
[----:B------:R-:W-:Y:S01]  /*7de0*/  MOV R49, 0x7f800000 ;  /* 0x7f80000000317802 */ /* 0x000fe20000000f00 */
[----:B------:R-:W5:Y:S02]  /*7df0*/  SHFL.BFLY PT, R6, R219, 0x2, 0x1f ;  /* 0x0c401f00db067f89 */ /* 0x000f6400000e0000 */
[----:B------:R-:W-:Y:S02]  /*7e00*/  @P0 MOV R44, 0x1 ;  /* 0x00000001002c0802 */ /* 0x000fe40000000f00 */
[----:B------:R-:W5:Y:S01]  /*7e10*/  S2R R45, SR_CTAID.Z ;  /* 0x00000000002d7919 */ /* 0x000f620000002700 */
[----:B-1----:R-:W-:Y:S02]  /*7e20*/  FADD.FTZ R11, R2, R223 ;  /* 0x000000df020b7221 */ /* 0x002fe40000010000 */
[----:B--2---:R-:W-:-:S03]  /*7e30*/  FADD.FTZ R5, R4, R221 ;  /* 0x000000dd04057221 */ /* 0x004fc60000010000 */
[----:B------:R-:W1:Y:S01]  /*7e40*/  SHFL.BFLY PT, R2, R11, 0x1, 0x1f ;  /* 0x0c201f000b027f89 */ /* 0x000e6200000e0000 */
[----:B---3--:R-:W-:-:S03]  /*7e50*/  FADD.FTZ R10, R3, R220 ;  /* 0x000000dc030a7221 */ /* 0x008fc60000010000 */
[----:B------:R-:W2:Y:S01]  /*7e60*/  SHFL.BFLY PT, R8, R5, 0x1, 0x1f ;  /* 0x0c201f0005087f89 */ /* 0x000ea200000e0000 */
[----:B----4-:R-:W-:-:S03]  /*7e70*/  SHF.R.S32.HI R3, RZ, 0x1f, R0 ;  /* 0x0000001fff037819 */ /* 0x010fc60000011400 */
[----:B------:R-:W3:Y:S01]  /*7e80*/  SHFL.BFLY PT, R9, R10, 0x1, 0x1f ;  /* 0x0c201f000a097f89 */ /* 0x000ee200000e0000 */
[----:B------:R-:W-:Y:S01]  /*7e90*/  LEA.HI R4, R3, R0, RZ, 0x2 ;  /* 0x0000000003047211 */ /* 0x000fe200078f10ff */
[----:B-----5:R-:W-:-:S03]  /*7ea0*/  FADD.FTZ R13, R6, R219 ;  /* 0x000000db060d7221 */ /* 0x020fc60000010000 */
[----:B------:R-:W-:Y:S02]  /*7eb0*/  SHF.R.S32.HI R12, RZ, 0x2, R4 ;  /* 0x00000002ff0c7819 */ /* 0x000fe40000011404 */
[----:B------:R-:W4:Y:S01]  /*7ec0*/  SHFL.BFLY PT, R6, R13, 0x1, 0x1f ;  /* 0x0c201f000d067f89 */ /* 0x000f2200000e0000 */
[----:B------:R-:W-:-:S04]  /*7ed0*/  LOP3.LUT R17, R4, 0x3ffffffc, RZ, 0xc0, !PT ;  /* 0x3ffffffc04117812 */ /* 0x000fc800078ec0ff */
[----:B------:R-:W-:Y:S01]  /*7ee0*/  IADD3 R17, -R17, R0, RZ ;  /* 0x0000000011117210 */ /* 0x000fe20007ffe1ff */
[----:B-1----:R-:W-:Y:S01]  /*7ef0*/  FADD.FTZ R2, R11, R2 ;  /* 0x000000020b027221 */ /* 0x002fe20000010000 */
[----:B------:R-:W-:Y:S01]  /*7f00*/  SHF.R.S32.HI R11, RZ, 0x1f, R4 ;  /* 0x0000001fff0b7819 */ /* 0x000fe20000011404 */
[----:B--2---:R-:W-:-:S03]  /*7f10*/  FADD.FTZ R8, R5, R8 ;  /* 0x0000000805087221 */ /* 0x004fc60000010000 */
[----:B------:R-:W-:Y:S02]  /*7f20*/  LEA.HI R11, R11, R12, RZ, 0x3 ;  /* 0x0000000c0b0b7211 */ /* 0x000fe400078f18ff */
[----:B------:R-:W-:Y:S01]  /*7f30*/  FSETP.NE.FTZ.AND P6, PT, R2, RZ, PT ;  /* 0x000000ff0200720b */ /* 0x000fe20003fd5000 */
[----:B---3--:R-:W-:Y:S01]  /*7f40*/  FADD.FTZ R9, R10, R9 ;  /* 0x000000090a097221 */ /* 0x008fe20000010000 */
[----:B------:R-:W-:Y:S02]  /*7f50*/  LOP3.LUT R11, R11, 0xfffffff8, RZ, 0xc0, !PT ;  /* 0xfffffff80b0b7812 */ /* 0x000fe400078ec0ff */
[----:B------:R-:W-:Y:S02]  /*7f60*/  @P0 MOV R10, c[0x0][0x210] ;  /* 0x00008400000a0a02 */ /* 0x000fe40000000f00 */
[----:B------:R-:W-:Y:S02]  /*7f70*/  IADD3 R12, R12, -R11, RZ ;  /* 0x8000000b0c0c7210 */ /* 0x000fe40007ffe0ff */
[----:B------:R-:W-:Y:S01]  /*7f80*/  MOV R11, 0xfffffff0 ;  /* 0xfffffff0000b7802 */ /* 0x000fe20000000f00 */
[----:B------:R-:W-:Y:S01]  /*7f90*/  @P0 IMAD R10, R10, c[0x0][0x214], RZ ;  /* 0x000085000a0a0a24 */ /* 0x000fe200078e02ff */
[----:B------:R-:W-:Y:S01]  /*7fa0*/  LOP3.LUT R5, R12, 0x1, RZ, 0xc0, !PT ;  /* 0x000000010c057812 */ /* 0x000fe200078ec0ff */
[----:B----4-:R-:W-:Y:S01]  /*7fb0*/  FADD.FTZ R6, R13, R6 ;  /* 0x000000060d067221 */ /* 0x010fe20000010000 */
[----:B------:R-:W-:Y:S01]  /*7fc0*/  FSETP.NE.FTZ.AND P5, PT, R9, RZ, PT ;  /* 0x000000ff0900720b */ /* 0x000fe20003fb5000 */
[----:B------:R-:W1:Y:S01]  /*7fd0*/  @P6 MUFU.RCP R15, R2 ;  /* 0x00000002000f6308 */ /* 0x000e620000001000 */
[----:B------:R-:W-:-:S02]  /*7fe0*/  ISETP.NE.U32.AND P1, PT, R5, 0x1, PT ;  /* 0x000000010500780c */ /* 0x000fc40003f25070 */
[----:B------:R-:W-:Y:S02]  /*7ff0*/  @!P0 MOV R5, c[0x0][0x214] ;  /* 0x0000850000058a02 */ /* 0x000fe40000000f00 */
[----:B------:R-:W-:Y:S02]  /*8000*/  FSETP.NE.FTZ.AND P4, PT, R8, RZ, PT ;  /* 0x000000ff0800720b */ /* 0x000fe40003f95000 */
[----:B------:R-:W-:Y:S01]  /*8010*/  SEL R11, R11, 0x10, !P1 ;  /* 0x000000100b0b7807 */ /* 0x000fe20004800000 */
[----:B------:R-:W-:Y:S01]  /*8020*/  @P6 MUFU.LG2 R2, R2 ;  /* 0x0000000200026308 */ /* 0x000fe20000000c00 */
[----:B------:R-:W-:Y:S02]  /*8030*/  @!P0 SEL R10, R5, c[0x0][0x234], !P3 ;  /* 0x00008d00050a8a07 */ /* 0x000fe40005800000 */
[C---:B------:R-:W-:Y:S01]  /*8040*/  R2P PR, R12.reuse, 0x6 ;  /* 0x000000060c007804 */ /* 0x040fe20000000000 */
[----:B------:R-:W-:Y:S01]  /*8050*/  IMAD.SHL.U32 R12, R12, 0x40, RZ ;  /* 0x000000400c0c7824 */ /* 0x000fe200078e00ff */
[----:B------:R-:W-:Y:S01]  /*8060*/  MOV R5, 0x20 ;  /* 0x0000002000057802 */ /* 0x000fe20000000f00 */
[----:B------:R-:W-:Y:S01]  /*8070*/  @!P0 IMAD R44, R10, c[0x0][0x1c0], RZ ;  /* 0x000070000a2c8a24 */ /* 0x000fe200078e02ff */
[----:B------:R-:W-:Y:S01]  /*8080*/  MOV R13, 0x3f800000 ;  /* 0x3f800000000d7802 */ /* 0x000fe20000000f00 */
[----:B------:R-:W2:Y:S01]  /*8090*/  @P5 MUFU.RCP R16, R9 ;  /* 0x0000000900105308 */ /* 0x000ea20000001000 */
[----:B------:R-:W-:Y:S01]  /*80a0*/  SEL R5, R5, 0xffffffe0, !P1 ;  /* 0xffffffe005057807 */ /* 0x000fe20004800000 */
[----:B-1----:R-:W-:Y:S01]  /*80b0*/  FMUL.FTZ R15, R15, c[0x0][0x2dc] ;  /* 0x0000b7000f0f7a20 */ /* 0x002fe20000410000 */
[----:B------:R-:W-:-:S02]  /*80c0*/  FSETP.NE.FTZ.AND P1, PT, R6, RZ, PT ;  /* 0x000000ff0600720b */ /* 0x000fc40003f35000 */
[----:B------:R-:W-:Y:S01]  /*80d0*/  LOP3.LUT R12, R12, 0x1c0, RZ, 0xc0, !PT ;  /* 0x000001c00c0c7812 */ /* 0x000fe200078ec0ff */
[C---:B------:R-:W-:Y:S01]  /*80e0*/  FMUL.FTZ R128, R15.reuse, R128 ;  /* 0x000000800f807220 */ /* 0x040fe20000410000 */
[----:B------:R-:W-:Y:S01]  /*80f0*/  ISETP.NE.OR P3, PT, RZ, UR4, !P3 ;  /* 0x00000004ff007c0c */ /* 0x000fe2000df65670 */
[----:B------:R-:W1:Y:S01]  /*8100*/  @P4 MUFU.RCP R13, R8 ;  /* 0x00000008000d4308 */ /* 0x000e620000001000 */
[----:B------:R-:W-:Y:S01]  /*8110*/  LEA.HI R12, R12, R12, RZ, 0x1d ;  /* 0x0000000c0c0c7211 */ /* 0x000fe200078fe8ff */
[C---:B------:R-:W-:Y:S02]  /*8120*/  FMUL.FTZ R129, R15.reuse, R129 ;  /* 0x000000810f817220 */ /* 0x040fe40000410000 */
[C---:B------:R-:W-:Y:S02]  /*8130*/  FMUL.FTZ R72, R15.reuse, R72 ;  /* 0x000000480f487220 */ /* 0x040fe40000410000 */
[----:B------:R-:W-:Y:S01]  /*8140*/  FMUL.FTZ R73, R15, R73 ;  /* 0x000000490f497220 */ /* 0x000fe20000410000 */
[----:B------:R-:W-:Y:S01]  /*8150*/  F2FP.PACK_AB R128, R129, R128 ;  /* 0x000000808180723e */ /* 0x000fe200000000ff */
[----:B------:R-:W3:Y:S01]  /*8160*/  @P1 MUFU.RCP R14, R6 ;  /* 0x00000006000e1308 */ /* 0x000ee20000001000 */
[----:B--2---:R-:W-:-:S02]  /*8170*/  FMUL.FTZ R16, R16, c[0x0][0x2dc] ;  /* 0x0000b70010107a20 */ /* 0x004fc40000410000 */
[----:B------:R-:W-:Y:S01]  /*8180*/  FMUL.FTZ R120, R15, R120 ;  /* 0x000000780f787220 */ /* 0x000fe20000410000 */
[----:B------:R-:W-:Y:S01]  /*8190*/  F2FP.PACK_AB R72, R73, R72 ;  /* 0x000000484948723e */ /* 0x000fe200000000ff */
[C---:B------:R-:W-:Y:S02]  /*81a0*/  FMUL.FTZ R130, R16.reuse, R130 ;  /* 0x0000008210827220 */ /* 0x040fe40000410000 */
[C---:B------:R-:W-:Y:S01]  /*81b0*/  FMUL.FTZ R131, R16.reuse, R131 ;  /* 0x0000008310837220 */ /* 0x040fe20000410000 */
[----:B------:R-:W2:Y:S01]  /*81c0*/  @P1 MUFU.LG2 R6, R6 ;  /* 0x0000000600061308 */ /* 0x000ea20000000c00 */
[----:B-1----:R-:W-:Y:S02]  /*81d0*/  FMUL.FTZ R13, R13, c[0x0][0x2dc] ;  /* 0x0000b7000d0d7a20 */ /* 0x002fe40000410000 */
[C---:B------:R-:W-:Y:S01]  /*81e0*/  FMUL.FTZ R74, R16.reuse, R74 ;  /* 0x0000004a104a7220 */ /* 0x040fe20000410000 */
[----:B------:R-:W-:Y:S01]  /*81f0*/  F2FP.PACK_AB R130, R131, R130 ;  /* 0x000000828382723e */ /* 0x000fe200000000ff */
[----:B------:R-:W-:-:S02]  /*8200*/  FMUL.FTZ R75, R16, R75 ;  /* 0x0000004b104b7220 */ /* 0x000fc40000410000 */
[----:B------:R-:W-:Y:S01]  /*8210*/  FMUL.FTZ R124, R13, R124 ;  /* 0x0000007c0d7c7220 */ /* 0x000fe20000410000 */
[----:B------:R-:W1:Y:S01]  /*8220*/  @P5 MUFU.LG2 R9, R9 ;  /* 0x0000000900095308 */ /* 0x000e620000000c00 */
[----:B---3--:R-:W-:Y:S01]  /*8230*/  FMUL.FTZ R14, R14, c[0x0][0x2dc] ;  /* 0x0000b7000e0e7a20 */ /* 0x008fe20000410000 */
[----:B------:R-:W-:Y:S01]  /*8240*/  F2FP.PACK_AB R74, R75, R74 ;  /* 0x0000004a4b4a723e */ /* 0x000fe200000000ff */
[----:B------:R-:W-:Y:S02]  /*8250*/  FMUL.FTZ R125, R13, R125 ;  /* 0x0000007d0d7d7220 */ /* 0x000fe40000410000 */
        /* <DEDUP_REMOVED lines=25> */
[----:B------:R-:W-:Y:S01]  /*83f0*/  FMUL.FTZ R68, R13, R68 ;  /* 0x000000440d447220 */ /* 0x000fe20000410000 */
[----:B------:R-:W-:Y:S01]  /*8400*/  F2FP.PACK_AB R102, R103, R102 ;  /* 0x000000666766723e */ /* 0x000fe200000000ff */
[----:B------:R-:W-:Y:S01]  /*8410*/  FMUL.FTZ R69, R13, R69 ;  /* 0x000000450d457220 */ /* 0x000fe20000410000 */
[----:B------:R-:W-:Y:S01]  /*8420*/  SHF.R.S32.HI R4, RZ, 0x5, R14 ;  /* 0x00000005ff047819 */ /* 0x000fe2000001140e */
[----:B------:R-:W-:Y:S01]  /*8430*/  FMUL.FTZ R121, R15, R121 ;  /* 0x000000790f797220 */ /* 0x000fe20000410000 */
[----:B------:R-:W-:Y:S01]  /*8440*/  F2FP.PACK_AB R110, R111, R110 ;  /* 0x0000006e6f6e723e */ /* 0x000fe200000000ff */
[----:B------:R-:W-:Y:S01]  /*8450*/  FMUL.FTZ R122, R16, R122 ;  /* 0x0000007a107a7220 */ /* 0x000fe20000410000 */
[----:B------:R-:W-:Y:S01]  /*8460*/  LEA R17, R4, R17, 0x9 ;  /* 0x0000001104117211 */ /* 0x000fe200078e48ff */
[C---:B------:R-:W-:Y:S01]  /*8470*/  FMUL.FTZ R123, R16.reuse, R123 ;  /* 0x0000007b107b7220 */ /* 0x040fe20000410000 */
[----:B------:R-:W-:Y:S01]  /*8480*/  F2FP.PACK_AB R68, R69, R68 ;  /* 0x000000444544723e */ /* 0x000fe200000000ff */
[----:B------:R-:W-:Y:S01]  /*8490*/  FMUL.FTZ R84, R15, R84 ;  /* 0x000000540f547220 */ /* 0x000fe20000410000 */
[----:B------:R-:W-:Y:S01]  /*84a0*/  LEA R12, R17, R12, 0x1 ;  /* 0x0000000c110c7211 */ /* 0x000fe200078e08ff */
[----:B------:R-:W-:Y:S01]  /*84b0*/  FMUL.FTZ R85, R15, R85 ;  /* 0x000000550f557220 */ /* 0x000fe20000410000 */
[----:B------:R-:W-:Y:S01]  /*84c0*/  F2FP.PACK_AB R120, R121, R120 ;  /* 0x000000787978723e */ /* 0x000fe200000000ff */
[----:B------:R-:W-:Y:S01]  /*84d0*/  FMUL.FTZ R86, R16, R86 ;  /* 0x0000005610567220 */ /* 0x000fe20000410000 */
[----:B------:R-:W-:Y:S01]  /*84e0*/  SHF.L.U32 R17, R12, 0x1, RZ ;  /* 0x000000010c117819 */ /* 0x000fe200000006ff */
[C---:B------:R-:W-:Y:S01]  /*84f0*/  FMUL.FTZ R87, R16.reuse, R87 ;  /* 0x0000005710577220 */ /* 0x040fe20000410000 */
[----:B------:R-:W-:Y:S01]  /*8500*/  F2FP.PACK_AB R122, R123, R122 ;  /* 0x0000007a7b7a723e */ /* 0x000fe200000000ff */
[----:B------:R-:W-:Y:S01]  /*8510*/  FMUL.FTZ R76, R13, R76 ;  /* 0x0000004c0d4c7220 */ /* 0x000fe20000410000 */
[----:B------:R-:W-:Y:S01]  /*8520*/  IADD3 R21, R17, 0x40, RZ ;  /* 0x0000004011157810 */ /* 0x000fe20007ffe0ff */
[----:B------:R-:W-:Y:S01]  /*8530*/  FMUL.FTZ R77, R13, R77 ;  /* 0x0000004d0d4d7220 */ /* 0x000fe20000410000 */
[----:B------:R-:W-:Y:S01]  /*8540*/  IADD3 R19, R17, R11, RZ ;  /* 0x0000000b11137210 */ /* 0x000fe20007ffe0ff */
[----:B------:R-:W-:Y:S01]  /*8550*/  FMUL.FTZ R80, R13, R80 ;  /* 0x000000500d507220 */ /* 0x000fe20000410000 */
[----:B------:R-:W-:Y:S01]  /*8560*/  @P2 IADD3 R21, R17, -0x40, RZ ;  /* 0xffffffc011152810 */ /* 0x000fe20007ffe0ff */
[----:B------:R-:W-:Y:S01]  /*8570*/  FMUL.FTZ R81, R13, R81 ;  /* 0x000000510d517220 */ /* 0x000fe20000410000 */
[----:B------:R-:W-:Y:S01]  /*8580*/  IADD3 R23, R17, R5, RZ ;  /* 0x0000000511177210 */ /* 0x000fe20007ffe0ff */
[----:B------:R-:W-:Y:S01]  /*8590*/  FMUL.FTZ R116, R15, R116 ;  /* 0x000000740f747220 */ /* 0x000fe20000410000 */
[----:B------:R-:W-:Y:S01]  /*85a0*/  IADD3 R12, R5, 0x400, R21 ;  /* 0x00000400050c7810 */ /* 0x000fe20007ffe015 */
[----:B------:R-:W-:Y:S01]  /*85b0*/  FMUL.FTZ R117, R15, R117 ;  /* 0x000000750f757220 */ /* 0x000fe20000410000 */
[----:B------:R-:W-:Y:S01]  /*85c0*/  F2FP.PACK_AB R84, R85, R84 ;  /* 0x000000545554723e */ /* 0x000fe200000000ff */
[C---:B------:R-:W-:Y:S01]  /*85d0*/  FMUL.FTZ R118, R16.reuse, R118 ;  /* 0x0000007610767220 */ /* 0x040fe20000410000 */
[----:B------:R-:W-:Y:S01]  /*85e0*/  F2FP.PACK_AB R86, R87, R86 ;  /* 0x000000565756723e */ /* 0x000fe200000000ff */
[C---:B------:R-:W-:Y:S01]  /*85f0*/  FMUL.FTZ R119, R16.reuse, R119 ;  /* 0x0000007710777220 */ /* 0x040fe20000410000 */
[----:B------:R-:W-:Y:S01]  /*8600*/  STS [R17], R128 ;  /* 0x0000008011007388 */ /* 0x000fe20000000800 */
[----:B------:R-:W-:Y:S01]  /*8610*/  FMUL.FTZ R92, R15, R92 ;  /* 0x0000005c0f5c7220 */ /* 0x000fe20000410000 */
[----:B------:R-:W-:Y:S01]  /*8620*/  F2FP.PACK_AB R76, R77, R76 ;  /* 0x0000004c4d4c723e */ /* 0x000fe200000000ff */
[----:B------:R-:W-:Y:S01]  /*8630*/  FMUL.FTZ R93, R15, R93 ;  /* 0x0000005d0f5d7220 */ /* 0x000fe20000410000 */
[----:B------:R-:W-:Y:S01]  /*8640*/  STS [R17+0x400], R130 ;  /* 0x0004008211007388 */ /* 0x000fe20000000800 */
        /* <DEDUP_REMOVED lines=8> */
[----:B------:R-:W-:Y:S01]  /*86d0*/  IMAD.IADD R25, R19, 0x1, R5 ;  /* 0x0000000113197824 */ /* 0x000fe200078e0205 */
[----:B------:R-:W-:Y:S01]  /*86e0*/  F2FP.PACK_AB R118, R119, R118 ;  /* 0x000000767776723e */ /* 0x000fe200000000ff */
[C---:B------:R-:W-:Y:S01]  /*86f0*/  FMUL.FTZ R112, R13.reuse, R112 ;  /* 0x000000700d707220 */ /* 0x040fe20000410000 */
[----:B------:R-:W-:Y:S01]  /*8700*/  STS [R17+0x2000], R124 ;  /* 0x0020007c11007388 */ /* 0x000fe20000000800 */
[----:B------:R-:W-:Y:S01]  /*8710*/  FMUL.FTZ R113, R13, R113 ;  /* 0x000000710d717220 */ /* 0x000fe20000410000 */
[----:B------:R-:W-:Y:S01]  /*8720*/  F2FP.PACK_AB R92, R93, R92 ;  /* 0x0000005c5d5c723e */ /* 0x000fe200000000ff */
[C---:B------:R-:W-:Y:S01]  /*8730*/  FMUL.FTZ R96, R15.reuse, R96 ;  /* 0x000000600f607220 */ /* 0x040fe20000410000 */
[----:B------:R4:W-:Y:S01]  /*8740*/  STS [R17+0x2400], R126 ;  /* 0x0024007e11007388 */ /* 0x0009e20000000800 */
[----:B------:R-:W-:Y:S01]  /*8750*/  FMUL.FTZ R97, R15, R97 ;  /* 0x000000610f617220 */ /* 0x000fe20000410000 */
[----:B------:R-:W-:Y:S01]  /*8760*/  F2FP.PACK_AB R94, R95, R94 ;  /* 0x0000005e5f5e723e */ /* 0x000fe200000000ff */
[----:B------:R-:W-:Y:S01]  /*8770*/  FMUL.FTZ R104, R15, R104 ;  /* 0x000000680f687220 */ /* 0x000fe20000410000 */
[----:B------:R-:W-:Y:S01]  /*8780*/  STS [R19+0x2000], R68 ;  /* 0x0020004413007388 */ /* 0x000fe20000000800 */
[C---:B------:R-:W-:Y:S01]  /*8790*/  FMUL.FTZ R98, R16.reuse, R98 ;  /* 0x0000006210627220 */ /* 0x040fe20000410000 */
[----:B------:R-:W-:Y:S01]  /*87a0*/  F2FP.PACK_AB R88, R89, R88 ;  /* 0x000000585958723e */ /* 0x000fe200000000ff */
[C---:B------:R-:W-:Y:S01]  /*87b0*/  FMUL.FTZ R99, R16.reuse, R99 ;  /* 0x0000006310637220 */ /* 0x040fe20000410000 */
        /* <DEDUP_REMOVED lines=11> */
[C---:B------:R-:W-:Y:S01]  /*8870*/  FMUL.FTZ R108, R13.reuse, R108 ;  /* 0x0000006c0d6c7220 */ /* 0x040fe20000410000 */
[----:B------:R-:W-:Y:S01]  /*8880*/  STS [R25], R84 ;  /* 0x0000005419007388 */ /* 0x000fe20000000800 */
[----:B------:R-:W-:Y:S01]  /*8890*/  FMUL.FTZ R13, R13, R109 ;  /* 0x0000006d0d0d7220 */ /* 0x000fe20000410000 */
[----:B------:R-:W-:Y:S01]  /*88a0*/  F2FP.PACK_AB R15, R15, R104 ;  /* 0x000000680f0f723e */ /* 0x000fe200000000ff */
[----:B------:R-:W-:Y:S01]  /*88b0*/  @P6 FMUL.FTZ R2, R2, 0.69314718246459960938 ;  /* 0x3f31721802026820 */ /* 0x000fe20000410000 */
[----:B------:R-:W-:Y:S01]  /*88c0*/  STS [R25+0x400], R86 ;  /* 0x0004005619007388 */ /* 0x000fe20000000800 */
[C---:B----4-:R-:W-:Y:S01]  /*88d0*/  IADD3 R17, R11.reuse, R12, RZ ;  /* 0x0000000c0b117210 */ /* 0x050fe20007ffe0ff */
[----:B--2---:R-:W-:Y:S01]  /*88e0*/  @P1 FMUL.FTZ R50, R6, 0.69314718246459960938 ;  /* 0x3f31721806321820 */ /* 0x004fe20000410000 */
[----:B------:R-:W-:Y:S01]  /*88f0*/  IADD3 R11, R11, R21, RZ ;  /* 0x000000150b0b7210 */ /* 0x000fe20007ffe0ff */
[----:B------:R-:W-:Y:S01]  /*8900*/  STS [R23+0x2000], R76 ;  /* 0x0020004c17007388 */ /* 0x000fe20000000800 */
[----:B------:R-:W-:Y:S01]  /*8910*/  F2FP.PACK_AB R106, R107, R106 ;  /* 0x0000006a6b6a723e */ /* 0x000fe200000000ff */
[----:B------:R-:W-:Y:S01]  /*8920*/  @P6 FFMA.FTZ R46, R135, c[0x0][0x238], R2 ;  /* 0x00008e00872e6a23 */ /* 0x000fe20000010002 */
[C---:B------:R-:W-:Y:S01]  /*8930*/  IADD3 R12, R5.reuse, R11, RZ ;  /* 0x0000000b050c7210 */ /* 0x040fe20007ffe0ff */
[----:B------:R-:W-:Y:S01]  /*8940*/  STS [R23+0x2400], R78 ;  /* 0x0024004e17007388 */ /* 0x000fe20000000800 */
[----:B-----5:R-:W-:Y:S01]  /*8950*/  IADD3 R19, R5, R21, RZ ;  /* 0x0000001505137210 */ /* 0x020fe20007ffe0ff */
[----:B-1----:R-:W-:Y:S01]  /*8960*/  @P5 FMUL.FTZ R9, R9, 0.69314718246459960938 ;  /* 0x3f31721809095820 */ /* 0x002fe20000410000 */
[----:B------:R-:W-:Y:S01]  /*8970*/  F2FP.PACK_AB R100, R101, R100 ;  /* 0x000000646564723e */ /* 0x000fe200000000ff */
[----:B------:R-:W-:Y:S01]  /*8980*/  STS [R25+0x2000], R80 ;  /* 0x0020005019007388 */ /* 0x000fe20000000800 */
[----:B------:R-:W-:Y:S01]  /*8990*/  F2FP.PACK_AB R13, R13, R108 ;  /* 0x0000006c0d0d723e */ /* 0x000fe200000000ff */
[----:B---3--:R-:W-:-:S02]  /*89a0*/  @P4 FMUL.FTZ R8, R8, 0.69314718246459960938 ;  /* 0x3f31721808084820 */ /* 0x008fc40000410000 */
[----:B------:R-:W-:Y:S01]  /*89b0*/  STS [R25+0x2400], R82 ;  /* 0x0024005219007388 */ /* 0x000fe20000000800 */
[----:B------:R-:W-:-:S03]  /*89c0*/  @P5 FFMA.FTZ R49, R134, c[0x0][0x238], R9 ;  /* 0x00008e0086315a23 */ /* 0x000fc60000010009 */
[----:B------:R-:W-:Y:S04]  /*89d0*/  STS [R21], R116 ;  /* 0x0000007415007388 */ /* 0x000fe80000000800 */
[----:B------:R-:W-:Y:S04]  /*89e0*/  STS [R21+0x400], R118 ;  /* 0x0004007615007388 */ /* 0x000fe80000000800 */
[----:B------:R-:W-:Y:S04]  /*89f0*/  STS [R11], R92 ;  /* 0x0000005c0b007388 */ /* 0x000fe80000000800 */
[----:B------:R-:W-:Y:S04]  /*8a00*/  STS [R11+0x400], R94 ;  /* 0x0004005e0b007388 */ /* 0x000fe80000000800 */
[----:B------:R-:W-:Y:S04]  /*8a10*/  STS [R21+0x2000], R88 ;  /* 0x0020005815007388 */ /* 0x000fe80000000800 */
[----:B------:R-:W-:Y:S04]  /*8a20*/  STS [R21+0x2400], R90 ;  /* 0x0024005a15007388 */ /* 0x000fe80000000800 */
[----:B------:R-:W-:Y:S04]  /*8a30*/  STS [R11+0x2000], R112 ;  /* 0x002000700b007388 */ /* 0x000fe80000000800 */
[----:B------:R1:W-:Y:S04]  /*8a40*/  STS [R11+0x2400], R114 ;  /* 0x002400720b007388 */ /* 0x0003e80000000800 */
[----:B------:R2:W-:Y:S04]  /*8a50*/  STS [R19], R96 ;  /* 0x0000006013007388 */ /* 0x0005e80000000800 */
[----:B------:R2:W-:Y:S04]  /*8a60*/  STS [R19+0x400], R98 ;  /* 0x0004006213007388 */ /* 0x0005e80000000800 */
[----:B------:R2:W-:Y:S04]  /*8a70*/  STS [R12], R15 ;  /* 0x0000000f0c007388 */ /* 0x0005e80000000800 */
[----:B------:R2:W-:Y:S04]  /*8a80*/  STS [R17], R106 ;  /* 0x0000006a11007388 */ /* 0x0005e80000000800 */
[----:B------:R2:W-:Y:S04]  /*8a90*/  STS [R19+0x2000], R100 ;  /* 0x0020006413007388 */ /* 0x0005e80000000800 */
[----:B------:R2:W-:Y:S04]  /*8aa0*/  STS [R19+0x2400], R102 ;  /* 0x0024006613007388 */ /* 0x0005e80000000800 */
[----:B------:R2:W-:Y:S04]  /*8ab0*/  STS [R12+0x2000], R13 ;  /* 0x0020000d0c007388 */ /* 0x0005e80000000800 */
[----:B------:R2:W-:Y:S04]  /*8ac0*/  STS [R17+0x2000], R110 ;  /* 0x0020006e11007388 */ /* 0x0005e80000000800 */
[----:B------:R-:W-:Y:S06]  /*8ad0*/  BAR.SYNC.DEFER_BLOCKING 0x0 ;  /* 0x0000000000007b1d */ /* 0x000fec0000010000 */
[----:B------:R-:W3:Y:S04]  /*8ae0*/  S2R R5, SR_CTAID.Y ;  /* 0x0000000000057919 */ /* 0x000ee80000002600 */
[----:B-1----:R-:W1:Y:S04]  /*8af0*/  S2R R11, SR_CTAID.X ;  /* 0x00000000000b7919 */ /* 0x002e680000002500 */
[----:B------:R2:W4:Y:S04]  /*8b00*/  LDS.128 R36, [R196] ;  /* 0x00000000c4247984 */ /* 0x0005280000000c00 */
[----:B------:R2:W2:Y:S01]  /*8b10*/  LDS.128 R32, [R196+0x800] ;  /* 0x00080000c4207984 */ /* 0x0004a20000000c00 */
[----:B---3--:R-:W-:-:S03]  /*8b20*/  @!P3 IMAD R47, R5, c[0x0][0x214], RZ ;  /* 0x00008500052fba24 */ /* 0x008fc600078e02ff */
[----:B------:R3:W2:Y:S01]  /*8b30*/  LDS.128 R28, [R196+0x1000] ;  /* 0x00100000c41c7984 */ /* 0x0006a20000000c00 */
[----:B------:R-:W-:Y:S02]  /*8b40*/  IMAD R48, R5, R44, RZ ;  /* 0x0000002c05307224 */ /* 0x000fe400078e02ff */
[----:B------:R-:W-:Y:S01]  /*8b50*/  @P0 IMAD.MOV.U32 R44, RZ, RZ, c[0x0][0x210] ;  /* 0x00008400ff2c0624 */ /* 0x000fe200078e00ff */
[----:B------:R3:W2:Y:S01]  /*8b60*/  LDS.128 R24, [R196+0x1800] ;  /* 0x00180000c4187984 */ /* 0x0006a20000000c00 */
[----:B------:R-:W-:Y:S02]  /*8b70*/  @!P0 MOV R44, 0x1 ;  /* 0x00000001002c8802 */ /* 0x000fe40000000f00 */
[----:B------:R-:W-:Y:S01]  /*8b80*/  @!P3 SHF.R.S32.HI R53, RZ, 0x1f, R47 ;  /* 0x0000001fff35b819 */ /* 0x000fe2000001142f */
[----:B------:R3:W2:Y:S01]  /*8b90*/  LDS.128 R20, [R196+0x2000] ;  /* 0x00200000c4147984 */ /* 0x0006a20000000c00 */
[----:B------:R-:W-:Y:S01]  /*8ba0*/  SEL R48, R48, RZ, P3 ;  /* 0x000000ff30307207 */ /* 0x000fe20001800000 */
[----:B-1----:R-:W-:Y:S01]  /*8bb0*/  IMAD R2, R11, R44, RZ ;  /* 0x0000002c0b027224 */ /* 0x002fe200078e02ff */
[----:B------:R-:W-:Y:S01]  /*8bc0*/  @!P3 MOV R52, R47 ;  /* 0x0000002f0034b202 */ /* 0x000fe20000000f00 */
[----:B------:R3:W1:Y:S01]  /*8bd0*/  LDS.128 R16, [R196+0x2800] ;  /* 0x00280000c4107984 */ /* 0x0006620000000c00 */
[----:B------:R-:W-:Y:S01]  /*8be0*/  LOP3.LUT P3, RZ, R197, 0x3, RZ, 0xc0, !PT ;  /* 0x00000003c5ff7812 */ /* 0x000fe2000786c0ff */
[----:B------:R-:W-:Y:S01]  /*8bf0*/  IMAD R47, R45, R10, R48 ;  /* 0x0000000a2d2f7224 */ /* 0x000fe200078e0230 */
[----:B------:R-:W-:Y:S01]  /*8c00*/  SHF.L.U32 R2, R2, 0x7, RZ ;  /* 0x0000000702027819 */ /* 0x000fe200000006ff */
[----:B------:R3:W1:Y:S01]  /*8c10*/  LDS.128 R12, [R196+0x3000] ;  /* 0x00300000c40c7984 */ /* 0x0006620000000c00 */
[----:B------:R-:W-:Y:S01]  /*8c20*/  MOV R10, 0x7f800000 ;  /* 0x7f800000000a7802 */ /* 0x000fe20000000f00 */
[----:B------:R-:W-:Y:S01]  /*8c30*/  @P4 FFMA.FTZ R10, R133, c[0x0][0x238], R8 ;  /* 0x00008e00850a4a23 */ /* 0x000fe20000010008 */
[----:B------:R-:W-:Y:S01]  /*8c40*/  IADD3 R6, P2, P0, R2, R52, R47 ;  /* 0x0000003402067210 */ /* 0x000fe2000785e02f */
[----:B------:R3:W1:Y:S01]  /*8c50*/  LDS.128 R40, [R196+0x3800] ;  /* 0x00380000c4287984 */ /* 0x0006620000000c00 */
[----:B------:R-:W-:-:S02]  /*8c60*/  SHF.R.S32.HI R2, RZ, 0x1f, R2 ;  /* 0x0000001fff027819 */ /* 0x000fc40000011402 */
[----:B------:R-:W-:Y:S02]  /*8c70*/  SHF.R.S32.HI R47, RZ, 0x1f, R47 ;  /* 0x0000001fff2f7819 */ /* 0x000fe4000001142f */
[----:B------:R-:W-:Y:S01]  /*8c80*/  MOV R48, 0x7f800000 ;  /* 0x7f80000000307802 */ /* 0x000fe20000000f00 */
[----:B------:R-:W-:Y:S01]  /*8c90*/  @P1 FFMA.FTZ R48, R7, c[0x0][0x238], R50 ;  /* 0x00008e0007301a23 */ /* 0x000fe20000010032 */
[----:B------:R-:W-:Y:S01]  /*8ca0*/  IADD3.X R2, R2, R53, R47, P2, P0 ;  /* 0x0000003502027210 */ /* 0x000fe200017e042f */
[----:B------:R-:W-:Y:S05]  /*8cb0*/  @P3 BRA `(.L_x_1205) ;  /* 0x0000029000003947 */ /* 0x000fea0003800000 */
[----:B------:R-:W-:Y:S02]  /*8cc0*/  SHF.R.S32.HI R7, RZ, 0x1f, R4 ;  /* 0x0000001fff077819 */ /* 0x000fe40000011404 */
[----:B------:R-:W-:Y:S02]  /*8cd0*/  SHF.R.S32.HI R8, RZ, 0x1f, R197 ;  /* 0x0000001fff087819 */ /* 0x000fe400000114c5 */
[----:B------:R-:W-:Y:S02]  /*8ce0*/  LEA.HI R7, R7, R4, RZ, 0x2 ;  /* 0x0000000407077211 */ /* 0x000fe400078f10ff */
[----:B------:R-:W-:Y:S01]  /*8cf0*/  LEA.HI R53, R8, R197, RZ, 0x2 ;  /* 0x000000c508357211 */ /* 0x000fe200078f10ff */
[----:B------:R-:W-:Y:S01]  /*8d00*/  IMAD.MOV.U32 R8, RZ, RZ, c[0x0][0x214] ;  /* 0x00008500ff087624 */ /* 0x000fe200078e00ff */
[----:B------:R-:W-:-:S02]  /*8d10*/  LOP3.LUT R7, R7, 0xffffffc, RZ, 0xc0, !PT ;  /* 0x0ffffffc07077812 */ /* 0x000fc400078ec0ff */
[----:B------:R-:W-:-:S03]  /*8d20*/  SHF.R.S32.HI R53, RZ, 0x2, R53 ;  /* 0x00000002ff357819 */ /* 0x000fc60000011435 */
[----:B------:R-:W-:Y:S02]  /*8d30*/  IMAD.IADD R50, R4, 0x1, -R7 ;  /* 0x0000000104327824 */ /* 0x000fe400078e0a07 */
[----:B------:R-:W-:Y:S02]  /*8d40*/  IMAD R4, R11, -0x80, R8 ;  /* 0xffffff800b047824 */ /* 0x000fe400078e0208 */
[----:B------:R-:W-:-:S05]  /*8d50*/  IMAD R53, R50, 0x10, R53 ;  /* 0x0000001032357824 */ /* 0x000fca00078e0235 */
[CC--:B------:R-:W-:Y:S02]  /*8d60*/  ISETP.GE.AND P6, PT, R53.reuse, R4.reuse, PT ;  /* 0x000000043500720c */ /* 0x0c0fe40003fc6270 */
[C---:B------:R-:W-:Y:S02]  /*8d70*/  IADD3 R47, R53.reuse, 0x8, RZ ;  /* 0x00000008352f7810 */ /* 0x040fe40007ffe0ff */
[----:B------:R-:W-:Y:S02]  /*8d80*/  IADD3 R9, R53, 0x40, RZ ;  /* 0x0000004035097810 */ /* 0x000fe40007ffe0ff */
[-C--:B------:R-:W-:Y:S02]  /*8d90*/  ISETP.GE.AND P5, PT, R47, R4.reuse, PT ;  /* 0x000000042f00720c */ /* 0x080fe40003fa6270 */
[----:B------:R-:W-:Y:S02]  /*8da0*/  IADD3 R51, R53, 0x48, RZ ;  /* 0x0000004835337810 */ /* 0x000fe40007ffe0ff */
[----:B------:R-:W-:-:S02]  /*8db0*/  ISETP.GE.AND P4, PT, R9, R4, PT ;  /* 0x000000040900720c */ /* 0x000fc40003f86270 */
[----:B------:R-:W-:Y:S01]  /*8dc0*/  ISETP.GE.AND P3, PT, R51, R4, PT ;  /* 0x000000043300720c */ /* 0x000fe20003f66270 */
[----:B------:R-:W-:-:S05]  /*8dd0*/  @!P6 IMAD R53, R53, R44, RZ ;  /* 0x0000002c3535e224 */ /* 0x000fca00078e02ff */
[----:B------:R-:W-:Y:S01]  /*8de0*/  @!P6 IADD3 R7, P0, R53, R6, RZ ;  /* 0x000000063507e210 */ /* 0x000fe20007f1e0ff */
[----:B------:R-:W-:-:S03]  /*8df0*/  @!P5 IMAD R47, R47, R44, RZ ;  /* 0x0000002c2f2fd224 */ /* 0x000fc600078e02ff */
[----:B------:R-:W-:Y:S01]  /*8e00*/  @!P6 LEA.HI.X.SX32 R4, R53, R2, 0x1, P0 ;  /* 0x000000023504e211 */ /* 0x000fe200000f0eff */
[-C--:B------:R-:W-:Y:S01]  /*8e10*/  @!P4 IMAD R9, R9, R44.reuse, RZ ;  /* 0x0000002c0909c224 */ /* 0x080fe200078e02ff */
[----:B------:R-:W-:Y:S01]  /*8e20*/  @!P6 LEA R52, P0, R7, c[0x0][0x200], 0x2 ;  /* 0x000080000734ea11 */ /* 0x000fe200078010ff */
[----:B------:R-:W-:Y:S01]  /*8e30*/  @!P3 IMAD R51, R51, R44, RZ ;  /* 0x0000002c3333b224 */ /* 0x000fe200078e02ff */
[-C--:B------:R-:W-:Y:S02]  /*8e40*/  @!P5 IADD3 R8, P2, R47, R6.reuse, RZ ;  /* 0x000000062f08d210 */ /* 0x080fe40007f5e0ff */
[----:B------:R-:W-:Y:S02]  /*8e50*/  @!P6 LEA.HI.X R53, R7, c[0x0][0x204], R4, 0x2, P0 ;  /* 0x000081000735ea11 */ /* 0x000fe400000f1404 */
[----:B------:R-:W-:Y:S02]  /*8e60*/  @!P4 IADD3 R4, P1, R9, R6, RZ ;  /* 0x000000060904c210 */ /* 0x000fe40007f3e0ff */
[----:B------:R-:W-:Y:S01]  /*8e70*/  @!P5 LEA.HI.X.SX32 R47, R47, R2, 0x1, P2 ;  /* 0x000000022f2fd211 */ /* 0x000fe200010f0eff */
[----:B------:R3:W-:Y:S01]  /*8e80*/  @!P6 STG.E [R52.64], R46 ;  /* 0x0000002e3400e986 */ /* 0x0007e2000c101908 */
[----:B------:R-:W-:-:S02]  /*8e90*/  @!P3 IADD3 R6, P0, R51, R6, RZ ;  /* 0x000000063306b210 */ /* 0x000fc40007f1e0ff */
[C---:B------:R-:W-:Y:S02]  /*8ea0*/  @!P5 LEA R54, P2, R8.reuse, c[0x0][0x200], 0x2 ;  /* 0x000080000836da11 */ /* 0x040fe400078410ff */
[-C--:B------:R-:W-:Y:S02]  /*8eb0*/  @!P4 LEA.HI.X.SX32 R9, R9, R2.reuse, 0x1, P1 ;  /* 0x000000020909c211 */ /* 0x080fe400008f0eff */
[----:B------:R-:W-:Y:S02]  /*8ec0*/  @!P3 LEA.HI.X.SX32 R51, R51, R2, 0x1, P0 ;  /* 0x000000023333b211 */ /* 0x000fe400000f0eff */
[----:B------:R-:W-:Y:S02]  /*8ed0*/  @!P5 LEA.HI.X R55, R8, c[0x0][0x204], R47, 0x2, P2 ;  /* 0x000081000837da11 */ /* 0x000fe400010f142f */
[----:B------:R-:W-:Y:S02]  /*8ee0*/  @!P4 LEA R56, P1, R4, c[0x0][0x200], 0x2 ;  /* 0x000080000438ca11 */ /* 0x000fe400078210ff */
[----:B------:R-:W-:Y:S01]  /*8ef0*/  @!P3 LEA R8, P0, R6, c[0x0][0x200], 0x2 ;  /* 0x000080000608ba11 */ /* 0x000fe200078010ff */
[----:B------:R3:W-:Y:S01]  /*8f00*/  @!P5 STG.E [R54.64], R49 ;  /* 0x000000313600d986 */ /* 0x0007e2000c101908 */
[----:B------:R-:W-:-:S02]  /*8f10*/  @!P4 LEA.HI.X R57, R4, c[0x0][0x204], R9, 0x2, P1 ;  /* 0x000081000439ca11 */ /* 0x000fc400008f1409 */
[----:B------:R-:W-:-:S03]  /*8f20*/  @!P3 LEA.HI.X R9, R6, c[0x0][0x204], R51, 0x2, P0 ;  /* 0x000081000609ba11 */ /* 0x000fc600000f1433 */
[----:B------:R3:W-:Y:S04]  /*8f30*/  @!P4 STG.E [R56.64], R10 ;  /* 0x0000000a3800c986 */ /* 0x0007e8000c101908 */
[----:B------:R3:W-:Y:S02]  /*8f40*/  @!P3 STG.E [R8.64], R48 ;  /* 0x000000300800b986 */ /* 0x0007e4000c101908 */
.L_x_1205:
[----:B------:R-:W-:Y:S05]  /*8f50*/  BSYNC B0 ;  /* 0x0000000000007941 */ /* 0x000fea0003800000 */
.L_x_1204:
[----:B------:R-:W-:Y:S01]  /*8f60*/  LEA.HI R3, R3, R0, RZ, 0x3 ;  /* 0x0000000003037211 */ /* 0x000fe200078f18ff */
[----:B------:R-:W-:Y:S02]  /*8f70*/  ULDC.64 UR4, c[0x0][0x1e8] ;  /* 0x00007a0000047ab9 */ /* 0x000fe40000000a00 */
[----:B------:R-:W-:Y:S01]  /*8f80*/  USHF.L.U32 UR7, UR4, 0x5, URZ ;  /* 0x0000000504077899 */ /* 0x000fe2000800063f */
[----:B------:R-:W-:Y:S01]  /*8f90*/  LOP3.LUT R7, R3, 0xfffffff8, RZ, 0xc0, !PT ;  /* 0xfffffff803077812 */ /* 0x000fe200078ec0ff */
[----:B------:R-:W-:Y:S01]  /*8fa0*/  UMOV UR6, 0x5 ;  /* 0x0000000500067882 */ /* 0x000fe20000000000 */
[----:B------:R-:W-:Y:S01]  /*8fb0*/  SHF.R.S32.HI R4, RZ, 0x3, R3 ;  /* 0x00000003ff047819 */ /* 0x000fe20000011403 */
[----:B------:R-:W-:-:S02]  /*8fc0*/  USHF.L.U64.HI UR5, UR4, UR6, UR5 ;  /* 0x0000000604057299 */ /* 0x000fc40008010205 */
[----:B------:R-:W-:Y:S01]  /*8fd0*/  IMAD.IADD R2, R0, 0x1, -R7 ;  /* 0x0000000100027824 */ /* 0x000fe200078e0a07 */
[----:B------:R-:W-:-:S03]  /*8fe0*/  SHF.R.S32.HI R0, RZ, 0x1f, R5 ;  /* 0x0000001fff007819 */ /* 0x000fc60000011405 */
[----:B------:R-:W-:Y:S02]  /*8ff0*/  IMAD.SHL.U32 R6, R2, 0x8, RZ ;  /* 0x0000000802067824 */ /* 0x000fe400078e00ff */
[----:B------:R-:W-:Y:S01]  /*9000*/  IMAD R2, R0, c[0x0][0x1e0], RZ ;  /* 0x0000780000027a24 */ /* 0x000fe200078e02ff */
[----:B------:R-:W-:Y:S02]  /*9010*/  SHF.R.S32.HI R0, RZ, 0x1f, R45 ;  /* 0x0000001fff007819 */ /* 0x000fe4000001142d */
[----:B------:R-:W-:Y:S01]  /*9020*/  SHF.R.S32.HI R7, RZ, 0x1f, R6 ;  /* 0x0000001fff077819 */ /* 0x000fe20000011406 */
[C---:B------:R-:W-:Y:S02]  /*9030*/  IMAD R2, R5.reuse, c[0x0][0x1e4], R2 ;  /* 0x0000790005027a24 */ /* 0x040fe400078e0202 */
[----:B------:R-:W-:Y:S02]  /*9040*/  IMAD R0, R0, c[0x0][0x1f0], RZ ;  /* 0x00007c0000007a24 */ /* 0x000fe400078e02ff */
[----:B------:R-:W-:Y:S01]  /*9050*/  IMAD.WIDE.U32 R6, R5, c[0x0][0x1e0], R6 ;  /* 0x0000780005067a25 */ /* 0x000fe200078e0006 */
[----:B------:R-:W-:-:S03]  /*9060*/  SHF.R.S32.HI R5, RZ, 0x1f, R4 ;  /* 0x0000001fff057819 */ /* 0x000fc60000011404 */
[----:B------:R-:W-:Y:S02]  /*9070*/  IMAD.IADD R7, R7, 0x1, R2 ;  /* 0x0000000107077824 */ /* 0x000fe400078e0202 */
[----:B------:R-:W-:Y:S02]  /*9080*/  IMAD R0, R45, c[0x0][0x1f4], R0 ;  /* 0x00007d002d007a24 */ /* 0x000fe400078e0200 */
[----:B------:R-:W-:-:S04]  /*9090*/  IMAD.WIDE R4, R11, 0x80, R4 ;  /* 0x000000800b047825 */ /* 0x000fc800078e0204 */
[----:B------:R-:W-:-:S04]  /*90a0*/  IMAD.WIDE.U32 R6, R45, c[0x0][0x1f0], R6 ;  /* 0x00007c002d067a25 */ /* 0x000fc800078e0006 */
[----:B------:R-:W-:Y:S02]  /*90b0*/  IMAD R2, R5, c[0x0][0x1e8], RZ ;  /* 0x00007a0005027a24 */ /* 0x000fe400078e02ff */
[----:B------:R-:W-:Y:S02]  /*90c0*/  IMAD.IADD R7, R7, 0x1, R0 ;  /* 0x0000000107077824 */ /* 0x000fe400078e0200 */
[C---:B------:R-:W-:Y:S02]  /*90d0*/  IMAD R2, R4.reuse, c[0x0][0x1ec], R2 ;  /* 0x00007b0004027a24 */ /* 0x040fe400078e0202 */
[----:B------:R-:W-:-:S04]  /*90e0*/  IMAD.WIDE.U32 R6, R4, c[0x0][0x1e8], R6 ;  /* 0x00007a0004067a25 */ /* 0x000fc800078e0006 */
[----:B------:R-:W-:Y:S01]  /*90f0*/  IMAD.IADD R2, R7, 0x1, R2 ;  /* 0x0000000107027824 */ /* 0x000fe200078e0202 */
[----:B------:R-:W-:-:S04]  /*9100*/  LEA R4, P0, R6, c[0x0][0x1d0], 0x1 ;  /* 0x0000740006047a11 */ /* 0x000fc800078008ff */
[----:B------:R-:W-:Y:S02]  /*9110*/  LEA.HI.X R5, R6, c[0x0][0x1d4], R2, 0x1, P0 ;  /* 0x0000750006057a11 */ /* 0x000fe400000f0c02 */
[----:B------:R-:W-:-:S03]  /*9120*/  IADD3 R44, P0, R4, UR7, RZ ;  /* 0x00000007042c7c10 */ /* 0x000fc6000ff1e0ff */
[----:B----4-:R-:W-:Y:S01]  /*9130*/  STG.E.128 [R4.64], R36 ;  /* 0x0000002404007986 */ /* 0x010fe2000c101d08 */
[----:B------:R-:W-:Y:S02]  /*9140*/  IADD3.X R45, R5, UR5, RZ, P0, !PT ;  /* 0x00000005052d7c10 */ /* 0x000fe400087fe4ff */
[----:B---3--:R-:W-:-:S03]  /*9150*/  IADD3 R10, P0, R44, UR7, RZ ;  /* 0x000000072c0a7c10 */ /* 0x008fc6000ff1e0ff */
[----:B--2---:R-:W-:Y:S01]  /*9160*/  STG.E.128 [R44.64], R32 ;  /* 0x000000202c007986 */ /* 0x004fe2000c101d08 */
[----:B------:R-:W-:Y:S02]  /*9170*/  IADD3.X R11, R45, UR5, RZ, P0, !PT ;  /* 0x000000052d0b7c10 */ /* 0x000fe400087fe4ff */
[----:B------:R-:W-:-:S03]  /*9180*/  IADD3 R8, P0, R10, UR7, RZ ;  /* 0x000000070a087c10 */ /* 0x000fc6000ff1e0ff */
[----:B------:R-:W-:Y:S01]  /*9190*/  STG.E.128 [R10.64], R28 ;  /* 0x0000001c0a007986 */ /* 0x000fe2000c101d08 */
        /* <DEDUP_REMOVED lines=8> */
[----:B-1----:R-:W-:Y:S01]  /*9220*/  STG.E.128 [R2.64], R16 ;  /* 0x0000001002007986 */ /* 0x002fe2000c101d08 */
[----:B------:R-:W-:Y:S02]  /*9230*/  IADD3.X R47, R3, UR5, RZ, P0, !PT ;  /* 0x00000005032f7c10 */ /* 0x000fe400087fe4ff */
[----:B------:R-:W-:-:S03]  /*9240*/  IADD3 R48, P0, R46, UR7, RZ ;  /* 0x000000072e307c10 */ /* 0x000fc6000ff1e0ff */
[----:B------:R-:W-:Y:S01]  /*9250*/  STG.E.128 [R46.64], R12 ;  /* 0x0000000c2e007986 */ /* 0x000fe2000c101d08 */
[----:B------:R-:W-:-:S05]  /*9260*/  IADD3.X R49, R47, UR5, RZ, P0, !PT ;  /* 0x000000052f317c10 */ /* 0x000fca00087fe4ff */
[----:B------:R-:W-:Y:S01]  /*9270*/  STG.E.128 [R48.64], R40 ;  /* 0x0000002830007986 */ /* 0x000fe2000c101d08 */
[----:B------:R-:W-:Y:S05]  /*9280*/  EXIT ;  /* 0x000000000000794d */ /* 0x000fea0003800000 */
.L_x_1206:
        /* <DEDUP_REMOVED lines=15> */
.L_x_2130:


//--------------------- .text._ZN5flash16flash_fwd_kernelI23Flash_fwd_kernel_traitsILi64ELi128ELi64ELi4ELb0ELb0EN7cutlass6half_tE19Flash_kernel_traitsILi64ELi128ELi64ELi4ES3_EELb0ELb0ELb0ELb0ELb1ELb1ELb1ELb0EEEvNS_16Flash_fwd_paramsE --------------------------
	.section	.text._ZN5flash16flash_fwd_kernelI23Flash_fwd_kernel_traitsILi64ELi128ELi64ELi4ELb0ELb0EN7cutlass6half_tE19Flash_kernel_traitsILi64ELi128ELi64ELi4ES3_EELb0ELb0ELb0ELb0ELb1ELb1ELb1ELb0EEEvNS_16Flash_fwd_paramsE,"ax",@progbits
	.sectioninfo	@"SHI_REGISTERS=255"
	.align	128
        .global         _ZN5flash16flash_fwd_kernelI23Flash_fwd_kernel_traitsILi64ELi128ELi64ELi4ELb0ELb0EN7cutlass6half_tE19Flash_kernel_traitsILi64ELi128ELi64ELi4ES3_EELb0ELb0ELb0ELb0ELb1ELb1ELb1ELb0EEEvNS_16Flash_fwd_paramsE
        .type           _ZN5flash16flash_fwd_kernelI23Flash_fwd_kernel_traitsILi64ELi128ELi64ELi4ELb0ELb0EN7cutlass6half_tE19Flash_kernel_traitsILi64ELi128ELi64ELi4ES3_EELb0ELb0ELb0ELb0ELb1ELb1ELb1ELb0EEEvNS_16Flash_fwd_paramsE,@function
        .size           _ZN5flash16flash_fwd_kernelI23Flash_fwd_kernel_traitsILi64ELi128ELi64ELi4ELb0ELb0EN7cutlass6half_tE19Flash_kernel_traitsILi64ELi128ELi64ELi4ES3_EELb0ELb0ELb0ELb0ELb1ELb1ELb1ELb0EEEvNS_16Flash_fwd_paramsE,(.L_x_2131 - _ZN5flash16flash_fwd_kernelI23Flash_fwd_kernel_traitsILi64ELi128ELi64ELi4ELb0ELb0EN7cutlass6half_tE19Flash_kernel_traitsILi64ELi128ELi64ELi4ES3_EELb0ELb0ELb0ELb0ELb1ELb1ELb1ELb0EEEvNS_16Flash_fwd_paramsE)
        .other          _ZN5flash16flash_fwd_kernelI23Flash_fwd_kernel_traitsILi64ELi128ELi64ELi4ELb0ELb0EN7cutlass6half_tE19Flash_kernel_traitsILi64ELi128ELi64ELi4ES3_EELb0ELb0ELb0ELb0ELb1ELb1ELb1ELb0EEEvNS_16Flash_fwd_paramsE,@"STO_CUDA_ENTRY STV_DEFAULT"
_ZN5flash16flash_fwd_kernelI23Flash_fwd_kernel_traitsILi64ELi128ELi64ELi4ELb0ELb0EN7cutlass6half_tE19Flash_kernel_traitsILi64ELi128ELi64ELi4ES3_EELb0ELb0ELb0ELb0ELb1ELb1ELb1ELb0EEEvNS_16Flash_fwd_paramsE:
.text._ZN5flash16flash_fwd_kernelI23Flash_fwd_kernel_traitsILi64ELi128ELi64ELi4ELb0ELb0EN7cutlass6half_tE19Flash_kernel_traitsILi64ELi128ELi64ELi4ES3_EELb0ELb0ELb0ELb0ELb1ELb1ELb1ELb0EEEvNS_16Flash_fwd_paramsE:
[----:B------:R-:W-:Y:S02]  /*0000*/  MOV R1, c[0x0][0x28] ;  /* 0x00000a0000017a02 */ /* 0x000fe40000000f00 */
[----:B------:R-:W1:Y:S01]  /*0010*/  S2R R15, SR_CTAID.Y ;  /* 0x00000000000f7919 */ /* 0x000e620000002600 */
[----:B------:R-:W-:Y:S01]  /*0020*/  ISETP.NE.U32.AND P0, PT, RZ, c[0x0][0x250], PT ;  /* 0x00009400ff007a0c */ /* 0x000fe20003f05070 */
[----:B------:R-:W-:Y:S01]  /*0030*/  IMAD.MOV.U32 R11, RZ, RZ, RZ ;  /* 0x000000ffff0b7224 */ /* 0x000fe200078e00ff */
[----:B------:R-:W-:Y:S01]  /*0040*/  ISETP.NE.U32.AND P2, PT, RZ, c[0x0][0x258], PT ;  /* 0x00009600ff007a0c */ /* 0x000fe20003f45070 */
[----:B------:R-:W-:Y:S01]  /*0050*/  ULDC.64 UR8, c[0x0][0x118] ;  /* 0x0000460000087ab9 */ /* 0x000fe20000000a00 */
[----:B------:R-:W-:Y:S02]  /*0060*/  ISETP.NE.AND.EX P0, PT, RZ, c[0x0][0x254], PT, P0 ;  /* 0x00009500ff007a0c */ /* 0x000fe40003f05300 */
[----:B------:R-:W-:-:S11]  /*0070*/  ISETP.NE.AND.EX P2, PT, RZ, c[0x0][0x25c], PT, P2 ;  /* 0x00009700ff007a0c */ /* 0x000fd60003f45320 */
[----:B------:R-:W-:Y:S02]  /*0080*/  @P0 IMAD.MOV.U32 R2, RZ, RZ, 0x4 ;  /* 0x00000004ff020424 */ /* 0x000fe400078e00ff */
[----:B------:R-:W-:Y:S02]  /*0090*/  @P2 IMAD.MOV.U32 R0, RZ, RZ, 0x4 ;  /* 0x00000004ff002424 */ /* 0x000fe400078e00ff */
[----:B-1----:R-:W-:-:S04]  /*00a0*/  @P0 IMAD.WIDE R2, R15, R2, c[0x0][0x250] ;  /* 0x000094000f020625 */ /* 0x002fc800078e0202 */
[----:B------:R-:W-:Y:S01]  /*00b0*/  @P2 IMAD.WIDE R4, R15, R0, c[0x0][0x258] ;  /* 0x000096000f042625 */ /* 0x000fe200078e0200 */
[----:B------:R-:W2:Y:S04]  /*00c0*/  @P0 LDG.E R11, [R2.64] ;  /* 0x00000008020b0981 */ /* 0x000ea8000c1e1900 */
[----:B------:R-:W2:Y:S01]  /*00d0*/  @P2 LDG.E R86, [R4.64] ;  /* 0x0000000804562981 */ /* 0x000ea2000c1e1900 */
[----:B------:R-:W-:-:S03]  /*00e0*/  @!P2 ISETP.NE.U32.AND P1, PT, RZ, c[0x0][0x268], PT ;  /* 0x00009a00ff00aa0c */ /* 0x000fc60003f25070 */
[----:B------:R-:W1:Y:S01]  /*00f0*/  S2R R24, SR_CTAID.X ;  /* 0x0000000000187919 */ /* 0x000e620000002500 */
        /* <DEDUP_REMOVED lines=9> */
[----:B------:R-:W-:Y:S01]  /*0190*/  IADD3 R0, R86, 0x3f, RZ ;  /* 0x0000003f56007810 */ /* 0x000fe20007ffe0ff */
[----:B------:R-:W-:Y:S01]  /*01a0*/  ULDC.64 UR4, c[0x0][0x190] ;  /* 0x0000640000047ab9 */ /* 0x000fe20000000a00 */
[----:B------:R-:W2:Y:S01]  /*01b0*/  I2F.RP R4, R10 ;  /* 0x0000000a00047306 */ /* 0x000ea20000209400 */
[----:B------:R-:W3:Y:S01]  /*01c0*/  S2R R14, SR_CTAID.Z ;  /* 0x00000000000e7919 */ /* 0x000ee20000002700 */
[----:B------:R-:W-:Y:S01]  /*01d0*/  SHF.R.S32.HI R3, RZ, 0x1f, R0 ;  /* 0x0000001fff037819 */ /* 0x000fe20000011400 */
[----:B------:R-:W-:Y:S02]  /*01e0*/  USHF.L.U32 UR7, UR4, 0x5, URZ ;  /* 0x0000000504077899 */ /* 0x000fe4000800063f */
[----:B------:R-:W-:Y:S01]  /*01f0*/  UMOV UR6, 0x5 ;  /* 0x0000000500067882 */ /* 0x000fe20000000000 */
[----:B------:R-:W-:Y:S01]  /*0200*/  LEA.HI R3, R3, R0, RZ, 0x6 ;  /* 0x0000000003037211 */ /* 0x000fe200078f30ff */
[----:B------:R-:W-:-:S02]  /*0210*/  USHF.L.U64.HI UR13, UR4, UR6, UR5 ;  /* 0x00000006040d7299 */ /* 0x000fc40008010205 */
[----:B------:R-:W-:Y:S02]  /*0220*/  UMOV UR10, 0x6 ;  /* 0x00000006000a7882 */ /* 0x000fe40000000000 */
[----:B------:R-:W-:Y:S02]  /*0230*/  ULDC.64 UR4, c[0x0][0x198] ;  /* 0x0000660000047ab9 */ /* 0x000fe40000000a00 */
[----:B------:R-:W-:Y:S02]  /*0240*/  USHF.L.U64.HI UR10, UR4, UR10, UR5 ;  /* 0x0000000a040a7299 */ /* 0x000fe40008010205 */
[----:B------:R-:W-:Y:S01]  /*0250*/  USHF.L.U32 UR11, UR4, 0x6, URZ ;  /* 0x00000006040b7899 */ /* 0x000fe2000800063f */
[----:B--2---:R-:W2:Y:S01]  /*0260*/  MUFU.RCP R20, R4 ;  /* 0x0000000400147308 */ /* 0x004ea20000001000 */
[----:B------:R-:W-:Y:S02]  /*0270*/  USHF.L.U32 UR12, UR4, 0x5, URZ ;  /* 0x00000005040c7899 */ /* 0x000fe4000800063f */
[----:B------:R-:W-:Y:S01]  /*0280*/  USHF.L.U64.HI UR14, UR4, UR6, UR5 ;  /* 0x00000006040e7299 */ /* 0x000fe20008010205 */
[----:B-1----:R-:W-:-:S02]  /*0290*/  SHF.R.S32.HI R85, RZ, 0x1f, R84 ;  /* 0x0000001fff557819 */ /* 0x002fc40000011454 */
[----:B------:R-:W-:Y:S02]  /*02a0*/  ULDC.64 UR4, c[0x0][0x1a0] ;  /* 0x0000680000047ab9 */ /* 0x000fe40000000a00 */
[----:B------:R-:W-:Y:S01]  /*02b0*/  USHF.L.U64.HI UR5, UR4, UR6, UR5 ;  /* 0x0000000604057299 */ /* 0x000fe20008010205 */
[CC--:B------:R-:W-:Y:S01]  /*02c0*/  LEA.HI R19, R85.reuse, R84.reuse, RZ, 0x3 ;  /* 0x0000005455137211 */ /* 0x0c0fe200078f18ff */
[----:B------:R-:W-:Y:S01]  /*02d0*/  USHF.L.U32 UR4, UR4, 0x5, URZ ;  /* 0x0000000504047899 */ /* 0x000fe2000800063f */
[----:B------:R-:W-:Y:S02]  /*02e0*/  LEA.HI R5, R85, R84, RZ, 0x4 ;  /* 0x0000005455057211 */ /* 0x000fe400078f20ff */
[----:B------:R-:W-:Y:S02]  /*02f0*/  LOP3.LUT R7, R19, 0xfffffff8, RZ, 0xc0, !PT ;  /* 0xfffffff813077812 */ /* 0x000fe400078ec0ff */
[----:B------:R-:W-:Y:S02]  /*0300*/  SHF.R.S32.HI R8, RZ, 0x3, R19 ;  /* 0x00000003ff087819 */ /* 0x000fe40000011413 */
[----:B--2---:R-:W-:-:S02]  /*0310*/  IADD3 R20, R20, 0xffffffe, RZ ;  /* 0x0ffffffe14147810 */ /* 0x004fc40007ffe0ff */
[----:B------:R-:W-:Y:S02]  /*0320*/  IADD3 R6, -R7, R84, RZ ;  /* 0x0000005407067210 */ /* 0x000fe40007ffe1ff */
[----:B------:R-:W1:Y:S01]  /*0330*/  F2I.FTZ.U32.TRUNC.NTZ R21, R20 ;  /* 0x0000001400157305 */ /* 0x000e62000021f000 */
[----:B------:R-:W-:Y:S02]  /*0340*/  SHF.L.U32 R13, R8, 0x6, RZ ;  /* 0x00000006080d7819 */ /* 0x000fe400000006ff */
[--C-:B------:R-:W-:Y:S01]  /*0350*/  SHF.R.S32.HI R9, RZ, 0x1f, R8.reuse ;  /* 0x0000001fff097819 */ /* 0x100fe20000011408 */
[----:B------:R-:W-:Y:S01]  /*0360*/  IMAD.SHL.U32 R22, R6, 0x8, RZ ;  /* 0x0000000806167824 */ /* 0x000fe200078e00ff */
[----:B------:R-:W-:Y:S02]  /*0370*/  IADD3 R16, P0, R8, R11, RZ ;  /* 0x0000000b08107210 */ /* 0x000fe40007f1e0ff */
[----:B------:R-:W-:Y:S01]  /*0380*/  SHF.R.S32.HI R0, RZ, 0x4, R5 ;  /* 0x00000004ff007819 */ /* 0x000fe20000011405 */
[----:B------:R-:W-:Y:S01]  /*0390*/  IMAD.WIDE R24, R24, 0x80, R8 ;  /* 0x0000008018187825 */ /* 0x000fe200078e0208 */
[----:B------:R-:W-:-:S02]  /*03a0*/  LOP3.LUT R13, R13, 0x1c0, RZ, 0xc0, !PT ;  /* 0x000001c00d0d7812 */ /* 0x000fc400078ec0ff */
[----:B------:R-:W-:Y:S02]  /*03b0*/  LEA.HI.X.SX32 R11, R11, R9, 0x1, P0 ;  /* 0x000000090b0b7211 */ /* 0x000fe400000f0eff */
[----:B------:R-:W-:Y:S02]  /*03c0*/  LEA.HI R7, R5, R0, RZ, 0x1 ;  /* 0x0000000005077211 */ /* 0x000fe400078f08ff */
[----:B------:R-:W-:Y:S02]  /*03d0*/  LEA.HI R9, R85, R84, RZ, 0x6 ;  /* 0x0000005455097211 */ /* 0x000fe400078f30ff */
[----:B------:R-:W-:Y:S02]  /*03e0*/  LOP3.LUT R5, R5, 0xfffffff0, RZ, 0xc0, !PT ;  /* 0xfffffff005057812 */ /* 0x000fe400078ec0ff */
[----:B------:R-:W-:Y:S01]  /*03f0*/  SHF.R.U32.HI R200, RZ, 0x3, R13 ;  /* 0x00000003ffc87819 */ /* 0x000fe2000001160d */
[----:B------:R-:W-:Y:S01]  /*0400*/  IMAD.SHL.U32 R9, R9, 0x8, RZ ;  /* 0x0000000809097824 */ /* 0x000fe200078e00ff */
[----:B-1----:R-:W-:Y:S01]  /*0410*/  IADD3 R17, RZ, -R21, RZ ;  /* 0x80000015ff117210 */ /* 0x002fe20007ffe0ff */
[----:B------:R-:W-:Y:S01]  /*0420*/  IMAD.IADD R18, R84, 0x1, -R5 ;  /* 0x0000000154127824 */ /* 0x000fe200078e0a05 */
[----:B------:R-:W-:Y:S01]  /*0430*/  LOP3.LUT R13, R13, 0x38, R22, 0xf8, !PT ;  /* 0x000000380d0d7812 */ /* 0x000fe200078ef816 */
[----:B------:R-:W-:Y:S01]  /*0440*/  IMAD R5, R11, c[0x0][0x198], RZ ;  /* 0x000066000b057a24 */ /* 0x000fe200078e02ff */
[----:B------:R-:W-:Y:S01]  /*0450*/  MOV R20, RZ ;  /* 0x000000ff00147202 */ /* 0x000fe20000000f00 */
[----:B------:R-:W-:Y:S01]  /*0460*/  IMAD R4, R17, R10, RZ ;  /* 0x0000000a11047224 */ /* 0x000fe200078e02ff */
[----:B------:R-:W-:Y:S01]  /*0470*/  LOP3.LUT R200, R13, R200, RZ, 0x3c, !PT ;  /* 0x000000c80dc87212 */ /* 0x000fe200078e3cff */
[----:B------:R-:W-:Y:S01]  /*0480*/  IMAD R11, R11, c[0x0][0x1a0], RZ ;  /* 0x000068000b0b7a24 */ /* 0x000fe200078e02ff */
[----:B------:R-:W-:Y:S01]  /*0490*/  SHF.R.S32.HI R13, RZ, 0x1f, R15 ;  /* 0x0000001fff0d7819 */ /* 0x000fe2000001140f */
[----:B------:R-:W-:Y:S01]  /*04a0*/  IMAD.HI.U32 R4, R21, R4, R20 ;  /* 0x0000000415047227 */ /* 0x000fe200078e0014 */
[----:B------:R-:W-:-:S02]  /*04b0*/  LOP3.LUT R7, R7, 0xfffffffe, RZ, 0xc0, !PT ;  /* 0xfffffffe07077812 */ /* 0x000fc400078ec0ff */
[----:B------:R-:W-:Y:S01]  /*04c0*/  SHF.R.S32.HI R23, RZ, 0x1f, R22 ;  /* 0x0000001fff177819 */ /* 0x000fe20000011416 */
[----:B------:R-:W-:Y:S01]  /*04d0*/  IMAD R8, R13, c[0x0][0x178], RZ ;  /* 0x00005e000d087a24 */ /* 0x000fe200078e02ff */
[----:B------:R-:W-:Y:S01]  /*04e0*/  LOP3.LUT R200, R200, 0x7ffffe00, R9, 0xf8, !PT ;  /* 0x7ffffe00c8c87812 */ /* 0x000fe200078ef809 */
[C---:B------:R-:W-:Y:S01]  /*04f0*/  IMAD R12, R16.reuse, c[0x0][0x19c], R5 ;  /* 0x00006700100c7a24 */ /* 0x040fe200078e0205 */
[----:B------:R-:W-:Y:S01]  /*0500*/  SHF.R.S32.HI R17, RZ, 0x1f, R18 ;  /* 0x0000001fff117819 */ /* 0x000fe20000011412 */
[C---:B------:R-:W-:Y:S01]  /*0510*/  IMAD R11, R16.reuse, c[0x0][0x1a4], R11 ;  /* 0x00006900100b7a24 */ /* 0x040fe200078e020b */
[----:B---3--:R-:W-:Y:S01]  /*0520*/  IABS R9, R14 ;  /* 0x0000000e00097213 */ /* 0x008fe20000000000 */
[--C-:B------:R-:W-:Y:S01]  /*0530*/  IMAD.WIDE.U32 R20, R16, c[0x0][0x198], R22.reuse ;  /* 0x0000660010147a25 */ /* 0x100fe200078e0016 */
[----:B------:R-:W-:Y:S02]  /*0540*/  IADD3 R7, R0, -R7, RZ ;  /* 0x8000000700077210 */ /* 0x000fe40007ffe0ff */
[----:B------:R-:W-:Y:S01]  /*0550*/  LEA.HI R0, R17, R18, RZ, 0x3 ;  /* 0x0000001211007211 */ /* 0x000fe200078f18ff */
[----:B------:R-:W-:Y:S01]  /*0560*/  IMAD.WIDE.U32 R16, R16, c[0x0][0x1a0], R22 ;  /* 0x0000680010107a25 */ /* 0x000fe200078e0016 */
[----:B------:R-:W-:-:S02]  /*0570*/  LOP3.LUT R2, R14, c[0x0][0x1c8], RZ, 0x3c, !PT ;  /* 0x000072000e027a12 */ /* 0x000fc400078e3cff */
[----:B------:R-:W-:Y:S01]  /*0580*/  SHF.L.U32 R200, R200, 0x1, RZ ;  /* 0x00000001c8c87819 */ /* 0x000fe200000006ff */
[C---:B------:R-:W-:Y:S01]  /*0590*/  IMAD R8, R15.reuse, c[0x0][0x17c], R8 ;  /* 0x00005f000f087a24 */ /* 0x040fe200078e0208 */
[----:B------:R-:W-:Y:S01]  /*05a0*/  ISETP.GE.AND P1, PT, R2, RZ, PT ;  /* 0x000000ff0200720c */ /* 0x000fe20003f26270 */
[----:B------:R-:W-:Y:S01]  /*05b0*/  IMAD.WIDE.U32 R22, R15, c[0x0][0x178], R22 ;  /* 0x00005e000f167a25 */ /* 0x000fe200078e0016 */
[----:B------:R-:W-:Y:S02]  /*05c0*/  IADD3 R17, R17, R11, RZ ;  /* 0x0000000b11117210 */ /* 0x000fe40007ffe0ff */
[----:B------:R-:W-:Y:S01]  /*05d0*/  LOP3.LUT R5, R0, 0xfffffff8, RZ, 0xc0, !PT ;  /* 0xfffffff800057812 */ /* 0x000fe200078ec0ff */
[----:B------:R-:W-:Y:S01]  /*05e0*/  IMAD.HI.U32 R4, R4, R9, RZ ;  /* 0x0000000904047227 */ /* 0x000fe200078e00ff */
[----:B------:R-:W-:Y:S02]  /*05f0*/  LEA.HI R85, R85, R84, RZ, 0x5 ;  /* 0x0000005455557211 */ /* 0x000fe400078f28ff */
[----:B------:R-:W-:Y:S01]  /*0600*/  IADD3 R5, R18, -R5, RZ ;  /* 0x8000000512057210 */ /* 0x000fe20007ffe0ff */
[----:B------:R-:W-:Y:S01]  /*0610*/  IMAD.IADD R23, R23, 0x1, R8 ;  /* 0x0000000117177824 */ /* 0x000fe200078e0208 */
[----:B------:R-:W-:Y:S01]  /*0620*/  IADD3 R8, -R4, RZ, RZ ;  /* 0x000000ff04087210 */ /* 0x000fe20007ffe1ff */
[----:B------:R-:W-:Y:S01]  /*0630*/  IMAD.SHL.U32 R2, R6, 0x40, RZ ;  /* 0x0000004006027824 */ /* 0x000fe200078e00ff */
[----:B------:R-:W-:Y:S01]  /*0640*/  SHF.L.U32 R82, R5, 0x6, RZ ;  /* 0x0000000605527819 */ /* 0x000fe200000006ff */
[----:B------:R-:W-:Y:S01]  /*0650*/  IMAD.IADD R21, R21, 0x1, R12 ;  /* 0x0000000115157824 */ /* 0x000fe200078e020c */
[----:B------:R-:W-:Y:S01]  /*0660*/  SHF.R.S32.HI R12, RZ, 0x1f, R14 ;  /* 0x0000001fff0c7819 */ /* 0x000fe2000001140e */
[----:B------:R-:W-:Y:S01]  /*0670*/  IMAD R9, R10, R8, R9 ;  /* 0x000000080a097224 */ /* 0x000fe200078e0209 */
[----:B------:R-:W-:Y:S01]  /*0680*/  LOP3.LUT R2, R2, 0x1c0, RZ, 0xc0, !PT ;  /* 0x000001c002027812 */ /* 0x000fe200078ec0ff */
[----:B------:R-:W-:Y:S01]  /*0690*/  IMAD.WIDE.U32 R22, R14, c[0x0][0x1a8], R22 ;  /* 0x00006a000e167a25 */ /* 0x000fe200078e0016 */
[----:B------:R-:W-:-:S02]  /*06a0*/  LOP3.LUT R82, R82, 0x1c0, RZ, 0xc0, !PT ;  /* 0x000001c052527812 */ /* 0x000fc400078ec0ff */
[----:B------:R-:W-:Y:S01]  /*06b0*/  ISETP.GT.U32.AND P2, PT, R10, R9, PT ;  /* 0x000000090a00720c */ /* 0x000fe20003f44070 */
[----:B------:R-:W-:Y:S01]  /*06c0*/  IMAD R8, R13, c[0x0][0x180], RZ ;  /* 0x000060000d087a24 */ /* 0x000fe200078e02ff */
[----:B------:R-:W-:Y:S01]  /*06d0*/  LOP3.LUT R19, R2, 0x8, R19, 0xf8, !PT ;  /* 0x0000000802137812 */ /* 0x000fe200078ef813 */
[----:B------:R-:W-:Y:S01]  /*06e0*/  IMAD R11, R25, c[0x0][0x190], RZ ;  /* 0x00006400190b7a24 */ /* 0x000fe200078e02ff */
[----:B------:R-:W-:Y:S01]  /*06f0*/  SHF.R.U32.HI R2, RZ, 0x3, R2 ;  /* 0x00000003ff027819 */ /* 0x000fe20000011602 */
[C---:B------:R-:W-:Y:S01]  /*0700*/  IMAD R8, R15.reuse, c[0x0][0x184], R8 ;  /* 0x000061000f087a24 */ /* 0x040fe200078e0208 */
[----:B------:R-:W-:Y:S01]  /*0710*/  SHF.L.U32 R83, R0, 0x6, RZ ;  /* 0x0000000600537819 */ /* 0x000fe200000006ff */
[----:B------:R-:W-:Y:S01]  /*0720*/  IMAD.WIDE.U32 R204, R15, c[0x0][0x180], R20 ;  /* 0x000060000fcc7a25 */ /* 0x000fe200078e0014 */
[----:B------:R-:W-:Y:S02]  /*0730*/  LOP3.LUT R2, R19, R2, RZ, 0x3c, !PT ;  /* 0x0000000213027212 */ /* 0x000fe400078e3cff */
[----:B------:R-:W-:Y:S01]  /*0740*/  SHF.R.S32.HI R0, RZ, 0x5, R85 ;  /* 0x00000005ff007819 */ /* 0x000fe20000011455 */
[----:B------:R-:W-:Y:S01]  /*0750*/  IMAD R19, R12, c[0x0][0x1a8], RZ ;  /* 0x00006a000c137a24 */ /* 0x000fe200078e02ff */
[----:B------:R-:W-:Y:S01]  /*0760*/  IADD3 R205, R205, R8, RZ ;  /* 0x00000008cdcd7210 */ /* 0x000fe20007ffe0ff */
[----:B------:R-:W-:Y:S01]  /*0770*/  @!P2 IMAD.IADD R9, R9, 0x1, -R10 ;  /* 0x000000010909a824 */ /* 0x000fe200078e0a0a */
[----:B------:R-:W-:Y:S01]  /*0780*/  @!P2 IADD3 R4, R4, 0x1, RZ ;  /* 0x000000010404a810 */ /* 0x000fe20007ffe0ff */
[----:B------:R-:W-:Y:S01]  /*0790*/  IMAD R19, R14, c[0x0][0x1ac], R19 ;  /* 0x00006b000e137a24 */ /* 0x000fe200078e0213 */
[----:B------:R-:W-:Y:S01]  /*07a0*/  ISETP.NE.AND P2, PT, RZ, c[0x0][0x1c8], PT ;  /* 0x00007200ff007a0c */ /* 0x000fe20003f45270 */
[C---:B------:R-:W-:Y:S01]  /*07b0*/  IMAD R11, R24.reuse, c[0x0][0x194], R11 ;  /* 0x00006500180b7a24 */ /* 0x040fe200078e020b */
[----:B------:R-:W-:Y:S01]  /*07c0*/  ISETP.GE.U32.AND P3, PT, R9, R10, PT ;  /* 0x0000000a0900720c */ /* 0x000fe20003f66070 */
[----:B------:R-:W-:Y:S01]  /*07d0*/  IMAD.IADD R23, R23, 0x1, R19 ;  /* 0x0000000117177824 */ /* 0x000fe200078e0213 */
[----:B------:R-:W-:Y:S01]  /*07e0*/  LOP3.LUT R83, R83, 0xfffffe00, RZ, 0xc0, !PT ;  /* 0xfffffe0053537812 */ /* 0x000fe200078ec0ff */
[----:B------:R-:W-:Y:S01]  /*07f0*/  IMAD R12, R13, c[0x0][0x188], RZ ;  /* 0x000062000d0c7a24 */ /* 0x000fe200078e02ff */
[----:B------:R-:W-:Y:S01]  /*0800*/  LOP3.LUT R201, R85, 0xffffffe0, RZ, 0xc0, !PT ;  /* 0xffffffe055c97812 */ /* 0x000fe200078ec0ff */
[----:B------:R-:W-:-:S04]  /*0810*/  IMAD.WIDE.U32 R22, R24, c[0x0][0x190], R22 ;  /* 0x0000640018167a25 */ /* 0x000fc800078e0016 */
[----:B------:R-:W-:Y:S01]  /*0820*/  IMAD.IADD R11, R23, 0x1, R11 ;  /* 0x00000001170b7824 */ /* 0x000fe200078e020b */
[----:B------:R-:W-:Y:S01]  /*0830*/  LEA R8, P0, R22, c[0x0][0x160], 0x1 ;  /* 0x0000580016087a11 */ /* 0x000fe200078008ff */
[C---:B------:R-:W-:Y:S02]  /*0840*/  IMAD.WIDE.U32 R202, R15.reuse, c[0x0][0x188], R16 ;  /* 0x000062000fca7a25 */ /* 0x040fe400078e0010 */
[----:B------:R-:W-:Y:S02]  /*0850*/  @P3 IADD3 R4, R4, 0x1, RZ ;  /* 0x0000000104043810 */ /* 0x000fe40007ffe0ff */
[----:B------:R-:W-:Y:S01]  /*0860*/  LEA.HI.X R9, R22, c[0x0][0x164], R11, 0x1, P0 ;  /* 0x0000590016097a11 */ /* 0x000fe200000f0c0b */
[----:B------:R-:W-:Y:S01]  /*0870*/  IMAD R12, R15, c[0x0][0x18c], R12 ;  /* 0x000063000f0c7a24 */ /* 0x000fe200078e020c */
[----:B------:R-:W-:Y:S01]  /*0880*/  IADD3 R10, P0, R8, UR7, RZ ;  /* 0x00000007080a7c10 */ /* 0x000fe2000ff1e0ff */
[----:B------:R-:W-:Y:S02]  /*0890*/  IMAD.MOV.U32 R13, RZ, RZ, R4 ;  /* 0x000000ffff0d7224 */ /* 0x000fe400078e0004 */
[----:B------:R1:W-:Y:S01]  /*08a0*/  LDGSTS.E.BYPASS.LTC128B.128 [R200], [R8.64] ;  /* 0x0000000008c87fae */ /* 0x0003e2000b901d48 */
[----:B------:R-:W-:Y:S01]  /*08b0*/  IADD3.X R11, R9, UR13, RZ, P0, !PT ;  /* 0x0000000d090b7c10 */ /* 0x000fe200087fe4ff */
[----:B------:R-:W-:Y:S01]  /*08c0*/  IMAD R2, R7, 0x200, R2 ;  /* 0x0000020007027824 */ /* 0x000fe200078e0202 */
[----:B------:R-:W-:Y:S01]  /*08d0*/  @!P1 IADD3 R13, -R13, RZ, RZ ;  /* 0x000000ff0d0d9210 */ /* 0x000fe20007ffe1ff */
[----:B------:R-:W-:Y:S01]  /*08e0*/  IMAD.IADD R201, R84, 0x1, -R201 ;  /* 0x0000000154c97824 */ /* 0x000fe200078e0ac9 */
[----:B------:R-:W-:Y:S01]  /*08f0*/  @!P2 LOP3.LUT R13, RZ, c[0x0][0x1c8], RZ, 0x33, !PT ;  /* 0x00007200ff0daa12 */ /* 0x000fe200078e33ff */
[----:B------:R2:W-:Y:S01]  /*0900*/  LDGSTS.E.BYPASS.LTC128B.128 [R200+0x800], [R10.64] ;  /* 0x008000000ac87fae */ /* 0x0005e2000b901d48 */
[----:B------:R-:W-:-:S02]  /*0910*/  IADD3 R16, P0, R10, UR7, RZ ;  /* 0x000000070a107c10 */ /* 0x000fc4000ff1e0ff */
[----:B------:R-:W-:Y:S01]  /*0920*/  IADD3 R203, R203, R12, RZ ;  /* 0x0000000ccbcb7210 */ /* 0x000fe20007ffe0ff */
[----:B------:R-:W-:Y:S01]  /*0930*/  IMAD.WIDE.U32 R204, R13, c[0x0][0x1b0], R204 ;  /* 0x00006c000dcc7a25 */ /* 0x000fe200078e00cc */
[----:B------:R-:W-:Y:S02]  /*0940*/  IADD3.X R17, R11, UR13, RZ, P0, !PT ;  /* 0x0000000d0b117c10 */ /* 0x000fe400087fe4ff */
[----:B------:R-:W-:Y:S01]  /*0950*/  IADD3 R14, P0, R16, UR7, RZ ;  /* 0x00000007100e7c10 */ /* 0x000fe2000ff1e0ff */
[----:B------:R-:W-:Y:S01]  /*0960*/  IMAD.WIDE.U32 R202, R13, c[0x0][0x1b8], R202 ;  /* 0x00006e000dca7a25 */ /* 0x000fe200078e00ca */
[----:B------:R-:W-:Y:S01]  /*0970*/  MOV R206, R204 ;  /* 0x000000cc00ce7202 */ /* 0x000fe20000000f00 */
[----:B------:R3:W-:Y:S01]  /*0980*/  LDGSTS.E.BYPASS.LTC128B.128 [R200+0x1000], [R16.64] ;  /* 0x0100000010c87fae */ /* 0x0007e2000b901d48 */
[----:B------:R-:W-:Y:S02]  /*0990*/  IADD3.X R15, R17, UR13, RZ, P0, !PT ;  /* 0x0000000d110f7c10 */ /* 0x000fe400087fe4ff */
[----:B------:R-:W-:-:S02]  /*09a0*/  IADD3 R18, P0, R14, UR7, RZ ;  /* 0x000000070e127c10 */ /* 0x000fc4000ff1e0ff */
[C---:B------:R-:W-:Y:S01]  /*09b0*/  SHF.L.U32 R96, R2.reuse, 0x1, RZ ;  /* 0x0000000102607819 */ /* 0x040fe200000006ff */
[----:B------:R4:W-:Y:S01]  /*09c0*/  LDGSTS.E.BYPASS.LTC128B.128 [R200+0x1800], [R14.64] ;  /* 0x018000000ec87fae */ /* 0x0009e2000b901d48 */
[----:B------:R-:W-:Y:S02]  /*09d0*/  IADD3.X R19, R15, UR13, RZ, P0, !PT ;  /* 0x0000000d0f137c10 */ /* 0x000fe400087fe4ff */
[----:B------:R-:W-:Y:S01]  /*09e0*/  LEA R197, R2, 0x4000, 0x1 ;  /* 0x0000400002c57811 */ /* 0x000fe200078e08ff */
[----:B------:R-:W-:Y:S01]  /*09f0*/  IMAD.MOV.U32 R2, RZ, RZ, 0x40 ;  /* 0x00000040ff027424 */ /* 0x000fe200078e00ff */
[----:B-1----:R-:W-:Y:S01]  /*0a00*/  SHF.R.S32.HI R8, RZ, 0x1f, R13 ;  /* 0x0000001fff087819 */ /* 0x002fe2000001140d */
[----:B------:R1:W-:Y:S01]  /*0a10*/  LDGSTS.E.BYPASS.LTC128B.128 [R200+0x2000], [R18.64] ;  /* 0x0200000012c87fae */ /* 0x0003e2000b901d48 */
[----:B------:R-:W-:-:S03]  /*0a20*/  IADD3 R193, R197, 0x40, RZ ;  /* 0x00000040c5c17810 */ /* 0x000fc60007ffe0ff */
[C---:B------:R-:W-:Y:S01]  /*0a30*/  IMAD R4, R8.reuse, c[0x0][0x1b0], RZ ;  /* 0x00006c0008047a24 */ /* 0x040fe200078e02ff */
[----:B--2---:R-:W-:Y:S01]  /*0a40*/  LEA.HI.SX32 R11, R3, 0xffffffff, 0x1a ;  /* 0xffffffff030b7811 */ /* 0x004fe200078fd2ff */
[----:B------:R-:W-:Y:S02]  /*0a50*/  IMAD R8, R8, c[0x0][0x1b8], RZ ;  /* 0x00006e0008087a24 */ /* 0x000fe400078e02ff */
[----:B------:R-:W-:Y:S01]  /*0a60*/  IMAD R207, R13, c[0x0][0x1b4], R4 ;  /* 0x00006d000dcf7a24 */ /* 0x000fe200078e0204 */
[----:B------:R-:W-:Y:S01]  /*0a70*/  SHF.R.S32.HI R9, RZ, 0x1f, R11 ;  /* 0x0000001fff097819 */ /* 0x000fe2000001140b */
[----:B------:R-:W-:Y:S02]  /*0a80*/  IMAD R4, R11, UR10, RZ ;  /* 0x0000000a0b047c24 */ /* 0x000fe4000f8e02ff */
[----:B------:R-:W-:Y:S02]  /*0a90*/  IMAD.IADD R207, R205, 0x1, R207 ;  /* 0x00000001cdcf7824 */ /* 0x000fe400078e02cf */
[----:B------:R-:W-:Y:S01]  /*0aa0*/  IMAD R4, R9, UR11, R4 ;  /* 0x0000000b09047c24 */ /* 0x000fe2000f8e0204 */
[----:B---3--:R-:W-:Y:S01]  /*0ab0*/  IADD3 R16, P0, R18, UR7, RZ ;  /* 0x0000000712107c10 */ /* 0x008fe2000ff1e0ff */
[----:B------:R-:W-:-:S02]  /*0ac0*/  IMAD R199, R13, c[0x0][0x1bc], R8 ;  /* 0x00006f000dc77a24 */ /* 0x000fc400078e0208 */
[----:B------:R-:W-:Y:S01]  /*0ad0*/  IMAD R8, R9, c[0x0][0x1a0], RZ ;  /* 0x0000680009087a24 */ /* 0x000fe200078e02ff */
[----:B------:R-:W-:Y:S01]  /*0ae0*/  IADD3.X R17, R19, UR13, RZ, P0, !PT ;  /* 0x0000000d13117c10 */ /* 0x000fe200087fe4ff */
[----:B------:R-:W-:-:S04]  /*0af0*/  IMAD.WIDE.U32 R12, R11, c[0x0][0x1a0], RZ ;  /* 0x000068000b0c7a25 */ /* 0x000fc800078e00ff */
[----:B----4-:R-:W-:Y:S01]  /*0b00*/  IMAD.WIDE.U32 R14, R11, UR11, R206 ;  /* 0x0000000b0b0e7c25 */ /* 0x010fe2000f8e00ce */
[----:B------:R2:W-:Y:S01]  /*0b10*/  LDGSTS.E.BYPASS.LTC128B.128 [R200+0x2800], [R16.64] ;  /* 0x0280000010c87fae */ /* 0x0005e2000b901d48 */
[----:B-1----:R-:W-:Y:S02]  /*0b20*/  IADD3 R18, P1, R16, UR7, RZ ;  /* 0x0000000710127c10 */ /* 0x002fe4000ff3e0ff */
[----:B------:R-:W-:Y:S01]  /*0b30*/  IMAD.IADD R9, R15, 0x1, R4 ;  /* 0x000000010f097824 */ /* 0x000fe200078e0204 */
[C---:B------:R-:W-:Y:S01]  /*0b40*/  LEA R10, P0, R14.reuse, c[0x0][0x168], 0x1 ;  /* 0x00005a000e0a7a11 */ /* 0x040fe200078008ff */
[----:B------:R-:W-:Y:S01]  /*0b50*/  IMAD R8, R11, c[0x0][0x1a4], R8 ;  /* 0x000069000b087a24 */ /* 0x000fe200078e0208 */
[----:B------:R-:W-:Y:S01]  /*0b60*/  IADD3.X R19, R17, UR13, RZ, P1, !PT ;  /* 0x0000000d11137c10 */ /* 0x000fe20008ffe4ff */
[----:B------:R-:W-:Y:S01]  /*0b70*/  IMAD.IADD R199, R203, 0x1, R199 ;  /* 0x00000001cbc77824 */ /* 0x000fe200078e02c7 */
[----:B------:R-:W-:Y:S02]  /*0b80*/  LEA.HI.X R11, R14, c[0x0][0x16c], R9, 0x1, P0 ;  /* 0x00005b000e0b7a11 */ /* 0x000fe400000f0c09 */
[----:B------:R-:W-:Y:S01]  /*0b90*/  IADD3 R14, P1, R10, UR12, RZ ;  /* 0x0000000c0a0e7c10 */ /* 0x000fe2000ff3e0ff */
[----:B------:R1:W-:Y:S01]  /*0ba0*/  LDGSTS.E.BYPASS.LTC128B.128 [R200+0x3000], [R18.64] ;  /* 0x0300000012c87fae */ /* 0x0003e2000b901d48 */
[----:B------:R-:W-:-:S02]  /*0bb0*/  IADD3 R8, R13, R8, RZ ;  /* 0x000000080d087210 */ /* 0x000fc40007ffe0ff */
[----:B------:R-:W-:Y:S02]  /*0bc0*/  LEA R4, P0, R12, R202, 0x6 ;  /* 0x000000ca0c047211 */ /* 0x000fe400078030ff */
[----:B------:R-:W-:Y:S02]  /*0bd0*/  IADD3.X R15, R11, UR14, RZ, P1, !PT ;  /* 0x0000000e0b0f7c10 */ /* 0x000fe40008ffe4ff */
[----:B------:R-:W-:Y:S02]  /*0be0*/  IADD3 R20, P1, R14, UR12, RZ ;  /* 0x0000000c0e147c10 */ /* 0x000fe4000ff3e0ff */
[----:B------:R-:W-:Y:S02]  /*0bf0*/  LEA.HI.X R13, R12, R199, R8, 0x6, P0 ;  /* 0x000000c70c0d7211 */ /* 0x000fe400000f3408 */
[----:B------:R-:W-:Y:S02]  /*0c00*/  IADD3.X R21, R15, UR14, RZ, P1, !PT ;  /* 0x0000000e0f157c10 */ /* 0x000fe40008ffe4ff */
[----:B------:R-:W-:-:S02]  /*0c10*/  IADD3 R22, P0, R20, UR12, RZ ;  /* 0x0000000c14167c10 */ /* 0x000fc4000ff1e0ff */
[----:B--2---:R-:W-:Y:S02]  /*0c20*/  IADD3 R16, P2, R18, UR7, RZ ;  /* 0x0000000712107c10 */ /* 0x004fe4000ff5e0ff */
[----:B------:R-:W-:Y:S02]  /*0c30*/  IADD3.X R23, R21, UR14, RZ, P0, !PT ;  /* 0x0000000e15177c10 */ /* 0x000fe400087fe4ff */
[----:B------:R-:W-:Y:S02]  /*0c40*/  IADD3.X R17, R19, UR13, RZ, P2, !PT ;  /* 0x0000000d13117c10 */ /* 0x000fe400097fe4ff */
[----:B------:R-:W-:-:S03]  /*0c50*/  LEA R8, P0, R4, c[0x0][0x170], 0x1 ;  /* 0x00005c0004087a11 */ /* 0x000fc600078008ff */
[----:B------:R1:W-:Y:S01]  /*0c60*/  LDGSTS.E.BYPASS.LTC128B.128 [R200+0x3800], [R16.64] ;  /* 0x0380000010c87fae */ /* 0x0003e2000b901d48 */
[----:B------:R-:W-:-:S03]  /*0c70*/  LEA.HI.X R9, R4, c[0x0][0x174], R13, 0x1, P0 ;  /* 0x00005d0004097a11 */ /* 0x000fc600000f0c0d */
[----:B------:R2:W-:Y:S04]  /*0c80*/  LDGSTS.E.BYPASS.LTC128B.128 [R200+0x4000], [R10.64] ;  /* 0x040000000ac87fae */ /* 0x0005e8000b901d48 */
[----:B------:R3:W-:Y:S04]  /*0c90*/  LDGSTS.E.BYPASS.LTC128B.128 [R200+0x4800], [R14.64] ;  /* 0x048000000ec87fae */ /* 0x0007e8000b901d48 */
[----:B------:R4:W-:Y:S04]  /*0ca0*/  LDGSTS.E.BYPASS.LTC128B.128 [R200+0x5000], [R20.64] ;  /* 0x0500000014c87fae */ /* 0x0009e8000b901d48 */
[----:B------:R4:W-:Y:S04]  /*0cb0*/  LDGSTS.E.BYPASS.LTC128B.128 [R200+0x5800], [R22.64] ;  /* 0x0580000016c87fae */ /* 0x0009e8000b901d48 */
[----:B------:R-:W0:Y:S01]  /*0cc0*/  LDGDEPBAR ;  /* 0x00000000000079af */ /* 0x000e220000000000 */
[----:B--2---:R-:W-:Y:S01]  /*0cd0*/  IMAD.SHL.U32 R11, R7, 0x8, RZ ;  /* 0x00000008070b7824 */ /* 0x004fe200078e00ff */
[----:B------:R-:W-:-:S02]  /*0ce0*/  IADD3 R10, P0, R8, UR4, RZ ;  /* 0x00000004080a7c10 */ /* 0x000fc4000ff1e0ff */
[----:B------:R-:W-:Y:S02]  /*0cf0*/  LEA R7, R0, R83, 0xa ;  /* 0x0000005300077211 */ /* 0x000fe400078e50ff */
[----:B------:R-:W-:Y:S02]  /*0d00*/  LOP3.LUT R11, R82, 0x8, R11, 0xf8, !PT ;  /* 0x00000008520b7812 */ /* 0x000fe400078ef80b */
[----:B------:R-:W-:Y:S02]  /*0d10*/  SHF.R.U32.HI R82, RZ, 0x3, R82 ;  /* 0x00000003ff527819 */ /* 0x000fe40000011652 */
[----:B------:R-:W-:Y:S02]  /*0d20*/  IADD3 R12, P1, R10, UR4, RZ ;  /* 0x000000040a0c7c10 */ /* 0x000fe4000ff3e0ff */
[----:B------:R-:W-:Y:S01]  /*0d30*/  LOP3.LUT R82, R11, R82, RZ, 0x3c, !PT ;  /* 0x000000520b527212 */ /* 0x000fe200078e3cff */
[----:B------:R-:W-:-:S04]  /*0d40*/  DEPBAR.LE SB0, 0x0 ;  /* 0x000080000000791a */ /* 0x000fc80000000000 */
[----:B------:R-:W-:Y:S01]  /*0d50*/  BAR.SYNC.DEFER_BLOCKING 0x0 ;  /* 0x0000000000007b1d */ /* 0x000fe20000010000 */
[----:B------:R-:W-:Y:S01]  /*0d60*/  IADD3.X R11, R9, UR5, RZ, P0, !PT ;  /* 0x00000005090b7c10 */ /* 0x000fe200087fe4ff */
[----:B------:R-:W-:Y:S01]  /*0d70*/  IMAD.IADD R198, R7, 0x1, R82 ;  /* 0x0000000107c67824 */ /* 0x000fe200078e0252 */
[----:B---3--:R-:W-:Y:S02]  /*0d80*/  IADD3 R14, P0, R12, UR4, RZ ;  /* 0x000000040c0e7c10 */ /* 0x008fe4000ff1e0ff */
[----:B------:R-:W-:Y:S01]  /*0d90*/  IADD3.X R13, R11, UR5, RZ, P1, !PT ;  /* 0x000000050b0d7c10 */ /* 0x000fe20008ffe4ff */
[----:B------:R-:W-:Y:S01]  /*0da0*/  IMAD.SHL.U32 R198, R198, 0x2, RZ ;  /* 0x00000002c6c67824 */ /* 0x000fe200078e00ff */
[----:B------:R-:W-:Y:S02]  /*0db0*/  MOV R0, 0x20 ;  /* 0x0000002000007802 */ /* 0x000fe40000000f00 */
[----:B------:R-:W-:Y:S02]  /*0dc0*/  IADD3.X R15, R13, UR5, RZ, P0, !PT ;  /* 0x000000050d0f7c10 */ /* 0x000fe400087fe4ff */
[----:B------:R-:W-:-:S02]  /*0dd0*/  LOP3.LUT P0, RZ, R6, 0x2, RZ, 0xc0, !PT ;  /* 0x0000000206ff7812 */ /* 0x000fc4000780c0ff */
[----:B------:R-:W-:Y:S02]  /*0de0*/  LOP3.LUT P1, RZ, R5, 0x2, RZ, 0xc0, !PT ;  /* 0x0000000205ff7812 */ /* 0x000fe4000782c0ff */
[C---:B------:R-:W-:Y:S02]  /*0df0*/  SEL R4, R0.reuse, 0xffffffe0, !P0 ;  /* 0xffffffe000047807 */ /* 0x040fe40004000000 */
[----:B------:R-:W-:Y:S02]  /*0e00*/  SEL R0, R0, 0xffffffe0, !P1 ;  /* 0xffffffe000007807 */ /* 0x000fe40004800000 */
[----:B------:R-:W-:Y:S02]  /*0e10*/  IADD3 R195, R197, R4, RZ ;  /* 0x00000004c5c37210 */ /* 0x000fe40007ffe0ff */
[----:B------:R-:W-:Y:S01]  /*0e20*/  LOP3.LUT P0, RZ, R6, 0x4, RZ, 0xc0, !PT ;  /* 0x0000000406ff7812 */ /* 0x000fe2000780c0ff */
[----:B------:R-:W-:Y:S01]  /*0e30*/  IMAD.IADD R196, R198, 0x1, R0 ;  /* 0x00000001c6c47824 */ /* 0x000fe200078e0200 */
[----:B------:R-:W-:Y:S01]  /*0e40*/  LOP3.LUT P1, RZ, R5, 0x4, RZ, 0xc0, !PT ;  /* 0x0000000405ff7812 */ /* 0x000fe2000782c0ff */
[----:B------:R-:W-:Y:S01]  /*0e50*/  @!PT LDS RZ, [RZ] ;  /* 0x00000000fffff984 */ /* 0x000fe20000000800 */
[----:B------:R-:W-:Y:S01]  /*0e60*/  @!PT LDS RZ, [RZ] ;  /* 0x00000000fffff984 */ /* 0x000fe20000000800 */
[----:B------:R-:W-:Y:S01]  /*0e70*/  @!PT LDS RZ, [RZ] ;  /* 0x00000000fffff984 */ /* 0x000fe20000000800 */
[----:B------:R2:W-:Y:S01]  /*0e80*/  LDGSTS.E.BYPASS.LTC128B.128 [R200+0x6000], [R8.64] ;  /* 0x0600000008c87fae */ /* 0x0005e2000b901d48 */
[----:B------:R-:W-:-:S02]  /*0e90*/  LOP3.LUT R191, R82, R83, RZ, 0xfc, !PT ;  /* 0x0000005352bf7212 */ /* 0x000fc400078efcff */
[----:B------:R-:W-:Y:S01]  /*0ea0*/  SEL R2, R2, 0xffffffc0, !P1 ;  /* 0xffffffc002027807 */ /* 0x000fe20004800000 */
[----:B------:R2:W-:Y:S03]  /*0eb0*/  LDGSTS.E.BYPASS.LTC128B.128 [R200+0x6800], [R10.64] ;  /* 0x068000000ac87fae */ /* 0x0005e6000b901d48 */
[----:B------:R-:W-:Y:S01]  /*0ec0*/  IADD3 R194, R198, R2, RZ ;  /* 0x00000002c6c27210 */ /* 0x000fe20007ffe0ff */
[----:B------:R3:W-:Y:S02]  /*0ed0*/  LDGSTS.E.BYPASS.LTC128B.128 [R200+0x7000], [R12.64] ;  /* 0x070000000cc87fae */ /* 0x0007e4000b901d48 */
[----:B------:R-:W-:Y:S02]  /*0ee0*/  @P0 IADD3 R193, R197, -0x40, RZ ;  /* 0xffffffc0c5c10810 */ /* 0x000fe40007ffe0ff */
[----:B------:R3:W-:Y:S01]  /*0ef0*/  LDGSTS.E.BYPASS.LTC128B.128 [R200+0x7800], [R14.64] ;  /* 0x078000000ec87fae */ /* 0x0007e2000b901d48 */
[----:B------:R-:W-:-:S02]  /*0f00*/  IADD3 R192, R0, R194, RZ ;  /* 0x000000c200c07210 */ /* 0x000fc40007ffe0ff */
[----:B------:R-:W-:Y:S01]  /*0f10*/  IMAD.IADD R184, R4, 0x1, R193 ;  /* 0x0000000104b87824 */ /* 0x000fe200078e02c1 */
[----:B-1----:R-:W-:Y:S01]  /*0f20*/  LDSM.16.M88.4 R16, [R198] ;  /* 0x00000000c610783b */ /* 0x002fe20000000200 */
[----:B------:R-:W-:Y:S02]  /*0f30*/  ISETP.GE.AND P0, PT, R86, 0x41, PT ;  /* 0x000000415600780c */ /* 0x000fe40003f06270 */
[C---:B------:R-:W-:Y:S01]  /*0f40*/  IADD3 R187, R193.reuse, 0x800, RZ ;  /* 0x00000800c1bb7810 */ /* 0x040fe20007ffe0ff */
[----:B------:R-:W1:Y:S01]  /*0f50*/  LDSM.16.M88.4 R44, [R96+0x4000] ;  /* 0x00400000602c783b */ /* 0x000e620000000200 */
[C---:B------:R-:W-:Y:S02]  /*0f60*/  IADD3 R186, R193.reuse, 0x1000, RZ ;  /* 0x00001000c1ba7810 */ /* 0x040fe40007ffe0ff */
[----:B------:R-:W-:Y:S01]  /*0f70*/  IADD3 R185, R193, 0x1800, RZ ;  /* 0x00001800c1b97810 */ /* 0x000fe20007ffe0ff */
[----:B------:R-:W5:Y:S04]  /*0f80*/  LDSM.16.M88.4 R32, [R198+0x2000] ;  /* 0x00200000c620783b */ /* 0x000f680000000200 */
[----:B------:R-:W-:Y:S04]  /*0f90*/  LDSM.16.M88.4 R28, [R196] ;  /* 0x00000000c41c783b */ /* 0x000fe80000000200 */
[----:B------:R-:W5:Y:S04]  /*0fa0*/  LDSM.16.M88.4 R48, [R195] ;  /* 0x00000000c330783b */ /* 0x000f680000000200 */
[----:B------:R-:W5:Y:S04]  /*0fb0*/  LDSM.16.M88.4 R24, [R196+0x2000] ;  /* 0x00200000c418783b */ /* 0x000f680000000200 */
[----:B------:R-:W-:Y:S04]  /*0fc0*/  LDSM.16.M88.4 R76, [R193] ;  /* 0x00000000c14c783b */ /* 0x000fe80000000200 */
[----:B----4-:R-:W4:Y:S04]  /*0fd0*/  LDSM.16.M88.4 R20, [R194] ;  /* 0x00000000c214783b */ /* 0x010f280000000200 */
[----:B---3--:R-:W3:Y:S04]  /*0fe0*/  LDSM.16.M88.4 R12, [R194+0x2000] ;  /* 0x00200000c20c783b */ /* 0x008ee80000000200 */
[----:B------:R-:W3:Y:S04]  /*0ff0*/  LDSM.16.M88.4 R68, [R96+0x4800] ;  /* 0x004800006044783b */ /* 0x000ee80000000200 */
[----:B------:R-:W-:Y:S01]  /*1000*/  LDSM.16.M88.4 R72, [R184] ;  /* 0x00000000b848783b */ /* 0x000fe20000000200 */
[-C--:B-1----:R-:W-:Y:S03]  /*1010*/  HMMA.16816.F32 R64, R16, R44.reuse, RZ ;  /* 0x0000002c1040723c */ /* 0x082fe600000018ff */
[----:B--2---:R-:W1:Y:S04]  /*1020*/  LDSM.16.M88.4 R8, [R192] ;  /* 0x00000000c008783b */ /* 0x004e680000000200 */
[----:B------:R-:W2:Y:S01]  /*1030*/  LDSM.16.M88.4 R4, [R192+0x2000] ;  /* 0x00200000c004783b */ /* 0x000ea20000000200 */
[----:B-----5:R-:W-:Y:S03]  /*1040*/  HMMA.16816.F32 R36, R32, R44, RZ ;  /* 0x0000002c2024723c */ /* 0x020fe600000018ff */
[----:B------:R-:W5:Y:S04]  /*1050*/  LDSM.16.M88.4 R60, [R195+0x800] ;  /* 0x00080000c33c783b */ /* 0x000f680000000200 */
[----:B------:R-:W0:Y:S01]  /*1060*/  LDGDEPBAR ;  /* 0x00000000000079af */ /* 0x000e220000000000 */
[----:B------:R-:W-:Y:S08]  /*1070*/  HMMA.16816.F32 R40, R16, R46, RZ ;  /* 0x0000002e1028723c */ /* 0x000ff000000018ff */
[-C--:B------:R-:W-:Y:S08]  /*1080*/  HMMA.16816.F32 R64, R28, R48.reuse, R64 ;  /* 0x000000301c40723c */ /* 0x080ff00000001840 */
[----:B------:R-:W-:Y:S08]  /*1090*/  HMMA.16816.F32 R36, R24, R48, R36 ;  /* 0x000000301824723c */ /* 0x000ff00000001824 */
[----:B------:R-:W-:Y:S08]  /*10a0*/  HMMA.16816.F32 R44, R32, R46, RZ ;  /* 0x0000002e202c723c */ /* 0x000ff000000018ff */
[-C--:B----4-:R-:W-:Y:S08]  /*10b0*/  HMMA.16816.F32 R64, R20, R76.reuse, R64 ;  /* 0x0000004c1440723c */ /* 0x090ff00000001840 */
[----:B---3--:R-:W-:Y:S08]  /*10c0*/  HMMA.16816.F32 R36, R12, R76, R36 ;  /* 0x0000004c0c24723c */ /* 0x008ff00000001824 */
[-C--:B------:R-:W-:Y:S08]  /*10d0*/  HMMA.16816.F32 R40, R28, R50.reuse, R40 ;  /* 0x000000321c28723c */ /* 0x080ff00000001828 */
[----:B------:R-:W-:Y:S01]  /*10e0*/  HMMA.16816.F32 R44, R24, R50, R44 ;  /* 0x00000032182c723c */ /* 0x000fe2000000182c */
[----:B------:R-:W3:Y:S07]  /*10f0*/  LDSM.16.M88.4 R48, [R193+0x800] ;  /* 0x00080000c130783b */ /* 0x000eee0000000200 */
[----:B------:R-:W-:Y:S08]  /*1100*/  HMMA.16816.F32 R52, R32, R68, RZ ;  /* 0x000000442034723c */ /* 0x000ff000000018ff */
[-C--:B-1----:R-:W-:Y:S08]  /*1110*/  HMMA.16816.F32 R64, R8, R72.reuse, R64 ;  /* 0x000000480840723c */ /* 0x082ff00000001840 */
[----:B--2---:R-:W-:Y:S08]  /*1120*/  HMMA.16816.F32 R36, R4, R72, R36 ;  /* 0x000000480424723c */ /* 0x004ff00000001824 */
[----:B------:R-:W-:Y:S08]  /*1130*/  HMMA.16816.F32 R40, R20, R78, R40 ;  /* 0x0000004e1428723c */ /* 0x000ff00000001828 */
[----:B------:R-:W-:Y:S01]  /*1140*/  HMMA.16816.F32 R56, R16, R68, RZ ;  /* 0x000000441038723c */ /* 0x000fe200000018ff */
[----:B------:R-:W-:-:S02]  /*1150*/  FMUL.FTZ R64, R64, c[0x0][0x2ec] ;  /* 0x0000bb0040407a20 */ /* 0x000fc40000410000 */
[----:B------:R-:W-:Y:S02]  /*1160*/  FMUL.FTZ R65, R65, c[0x0][0x2ec] ;  /* 0x0000bb0041417a20 */ /* 0x000fe40000410000 */
[----:B------:R-:W1:Y:S01]  /*1170*/  MUFU.TANH R87, R64 ;  /* 0x0000004000577308 */ /* 0x000e620000002400 */
[----:B------:R-:W-:Y:S02]  /*1180*/  FMUL.FTZ R81, R66, c[0x0][0x2ec] ;  /* 0x0000bb0042517a20 */ /* 0x000fe40000410000 */
[----:B------:R-:W-:Y:S01]  /*1190*/  HMMA.16816.F32 R44, R12, R78, R44 ;  /* 0x0000004e0c2c723c */ /* 0x000fe2000000182c */
[----:B------:R-:W-:Y:S01]  /*11a0*/  FMUL.FTZ R36, R36, c[0x0][0x2ec] ;  /* 0x0000bb0024247a20 */ /* 0x000fe20000410000 */
[----:B------:R-:W-:Y:S01]  /*11b0*/  LDSM.16.M88.4 R76, [R193+0x1000] ;  /* 0x00100000c14c783b */ /* 0x000fe20000000200 */
[----:B------:R-:W-:Y:S02]  /*11c0*/  FMUL.FTZ R80, R67, c[0x0][0x2ec] ;  /* 0x0000bb0043507a20 */ /* 0x000fe40000410000 */
[----:B------:R2:W4:Y:S01]  /*11d0*/  MUFU.TANH R92, R65 ;  /* 0x00000041005c7308 */ /* 0x0005220000002400 */
[----:B------:R-:W-:-:S02]  /*11e0*/  FMUL.FTZ R93, R37, c[0x0][0x2ec] ;  /* 0x0000bb00255d7a20 */ /* 0x000fc40000410000 */
[----:B-----5:R-:W-:Y:S01]  /*11f0*/  HMMA.16816.F32 R52, R24, R60, R52 ;  /* 0x0000003c1834723c */ /* 0x020fe20000001834 */
[----:B------:R-:W-:Y:S02]  /*1200*/  FMUL.FTZ R94, R38, c[0x0][0x2ec] ;  /* 0x0000bb00265e7a20 */ /* 0x000fe40000410000 */
[----:B------:R-:W-:Y:S02]  /*1210*/  FMUL.FTZ R95, R39, c[0x0][0x2ec] ;  /* 0x0000bb00275f7a20 */ /* 0x000fe40000410000 */
[----:B------:R5:W1:Y:S03]  /*1220*/  MUFU.TANH R91, R36 ;  /* 0x00000024005b7308 */ /* 0x000a660000002400 */
[----:B------:R-:W-:Y:S01]  /*1230*/  HMMA.16816.F32 R40, R8, R74, R40 ;  /* 0x0000004a0828723c */ /* 0x000fe20000001828 */
[----:B--2---:R-:W2:Y:S04]  /*1240*/  LDSM.16.M88.4 R64, [R184+0x800] ;  /* 0x00080000b840783b */ /* 0x004ea80000000200 */
[----:B------:R-:W1:Y:S03]  /*1250*/  MUFU.TANH R81, R81 ;  /* 0x0000005100517308 */ /* 0x000e660000002400 */
[----:B------:R-:W-:Y:S01]  /*1260*/  HMMA.16816.F32 R56, R28, R60, R56 ;  /* 0x0000003c1c38723c */ /* 0x000fe20000001838 */
[----:B-----5:R-:W5:Y:S04]  /*1270*/  LDSM.16.M88.4 R36, [R96+0x5000] ;  /* 0x005000006024783b */ /* 0x020f680000000200 */
[----:B------:R-:W1:Y:S03]  /*1280*/  MUFU.TANH R80, R80 ;  /* 0x0000005000507308 */ /* 0x000e660000002400 */
[----:B------:R-:W-:Y:S05]  /*1290*/  HMMA.16816.F32 R44, R4, R74, R44 ;  /* 0x0000004a042c723c */ /* 0x000fea000000182c */
[----:B------:R-:W1:Y:S03]  /*12a0*/  MUFU.TANH R93, R93 ;  /* 0x0000005d005d7308 */ /* 0x000e660000002400 */
[----:B------:R-:W-:Y:S01]  /*12b0*/  HMMA.16816.F32 R72, R16, R70, RZ ;  /* 0x000000461048723c */ /* 0x000fe200000018ff */
[----:B------:R-:W-:-:S02]  /*12c0*/  FMUL.FTZ R40, R40, c[0x0][0x2ec] ;  /* 0x0000bb0028287a20 */ /* 0x000fc40000410000 */
[----:B------:R-:W-:Y:S02]  /*12d0*/  FMUL.FTZ R89, R41, c[0x0][0x2ec] ;  /* 0x0000bb0029597a20 */ /* 0x000fe40000410000 */
[----:B------:R-:W-:Y:S01]  /*12e0*/  FMUL.FTZ R90, R42, c[0x0][0x2ec] ;  /* 0x0000bb002a5a7a20 */ /* 0x000fe20000410000 */
[----:B------:R1:W1:Y:S01]  /*12f0*/  MUFU.TANH R101, R40 ;  /* 0x0000002800657308 */ /* 0x0002620000002400 */
[----:B------:R-:W-:Y:S01]  /*1300*/  FMUL.FTZ R88, R43, c[0x0][0x2ec] ;  /* 0x0000bb002b587a20 */ /* 0x000fe20000410000 */
[----:B------:R-:W-:Y:S06]  /*1310*/  HMMA.16816.F32 R68, R32, R70, RZ ;  /* 0x000000462044723c */ /* 0x000fec00000018ff */
[----:B------:R-:W2:Y:S02]  /*1320*/  MUFU.TANH R94, R94 ;  /* 0x0000005e005e7308 */ /* 0x000ea40000002400 */
[----:B---3--:R-:W-:Y:S01]  /*1330*/  HMMA.16816.F32 R52, R12, R48, R52 ;  /* 0x000000300c34723c */ /* 0x008fe20000001834 */
[----:B------:R-:W-:-:S02]  /*1340*/  FMUL.FTZ R44, R44, c[0x0][0x2ec] ;  /* 0x0000bb002c2c7a20 */ /* 0x000fc40000410000 */
[----:B------:R-:W-:Y:S02]  /*1350*/  FMUL.FTZ R117, R45, c[0x0][0x2ec] ;  /* 0x0000bb002d757a20 */ /* 0x000fe40000410000 */
[----:B------:R-:W-:Y:S01]  /*1360*/  FMUL.FTZ R121, R46, c[0x0][0x2ec] ;  /* 0x0000bb002e797a20 */ /* 0x000fe20000410000 */
[----:B-1----:R-:W1:Y:S01]  /*1370*/  LDSM.16.M88.4 R40, [R195+0x1000] ;  /* 0x00100000c328783b */ /* 0x002e620000000200 */
[----:B------:R-:W3:Y:S01]  /*1380*/  MUFU.TANH R103, R44 ;  /* 0x0000002c00677308 */ /* 0x000ee20000002400 */
[----:B------:R-:W-:Y:S01]  /*1390*/  HMMA.16816.F32 R56, R20, R48, R56 ;  /* 0x000000301438723c */ /* 0x000fe20000001838 */
[----:B------:R-:W-:-:S06]  /*13a0*/  FMUL.FTZ R111, R47, c[0x0][0x2ec] ;  /* 0x0000bb002f6f7a20 */ /* 0x000fcc0000410000 */
[----:B------:R-:W1:Y:S01]  /*13b0*/  MUFU.TANH R95, R95 ;  /* 0x0000005f005f7308 */ /* 0x000e620000002400 */
[-C--:B------:R-:W-:Y:S07]  /*13c0*/  HMMA.16816.F32 R68, R24, R62.reuse, R68 ;  /* 0x0000003e1844723c */ /* 0x080fee0000001844 */
[----:B------:R-:W1:Y:S01]  /*13d0*/  MUFU.TANH R89, R89 ;  /* 0x0000005900597308 */ /* 0x000e620000002400 */
[----:B------:R-:W-:Y:S07]  /*13e0*/  HMMA.16816.F32 R72, R28, R62, R72 ;  /* 0x0000003e1c48723c */ /* 0x000fee0000001848 */
[----:B------:R-:W1:Y:S01]  /*13f0*/  MUFU.TANH R90, R90 ;  /* 0x0000005a005a7308 */ /* 0x000e620000002400 */
[----:B--2---:R-:W-:Y:S07]  /*1400*/  HMMA.16816.F32 R52, R4, R64, R52 ;  /* 0x000000400434723c */ /* 0x004fee0000001834 */
[----:B------:R-:W2:Y:S01]  /*1410*/  MUFU.TANH R88, R88 ;  /* 0x0000005800587308 */ /* 0x000ea20000002400 */
[----:B-----5:R-:W-:Y:S07]  /*1420*/  HMMA.16816.F32 R60, R16, R36, RZ ;  /* 0x00000024103c723c */ /* 0x020fee00000018ff */
[----:B------:R-:W1:Y:S01]  /*1430*/  MUFU.TANH R117, R117 ;  /* 0x0000007500757308 */ /* 0x000e620000002400 */
[----:B------:R-:W-:Y:S07]  /*1440*/  HMMA.16816.F32 R56, R8, R64, R56 ;  /* 0x000000400838723c */ /* 0x000fee0000001838 */
[----:B------:R-:W1:Y:S01]  /*1450*/  MUFU.TANH R121, R121 ;  /* 0x0000007900797308 */ /* 0x000e620000002400 */
[----:B------:R-:W-:Y:S01]  /*1460*/  HMMA.16816.F32 R68, R12, R50, R68 ;  /* 0x000000320c44723c */ /* 0x000fe20000001844 */
[----:B------:R-:W-:-:S02]  /*1470*/  FMUL.FTZ R52, R52, c[0x0][0x2ec] ;  /* 0x0000bb0034347a20 */ /* 0x000fc40000410000 */
[----:B------:R-:W-:Y:S02]  /*1480*/  FMUL.FTZ R113, R53, c[0x0][0x2ec] ;  /* 0x0000bb0035717a20 */ /* 0x000fe40000410000 */
[----:B------:R-:W-:Y:S02]  /*1490*/  FMUL.FTZ R99, R54, c[0x0][0x2ec] ;  /* 0x0000bb0036637a20 */ /* 0x000fe40000410000 */
[----:B------:R5:W2:Y:S01]  /*14a0*/  MUFU.TANH R105, R52 ;  /* 0x0000003400697308 */ /* 0x000aa20000002400 */
[----:B------:R-:W-:Y:S01]  /*14b0*/  HMMA.16816.F32 R72, R20, R50, R72 ;  /* 0x000000321448723c */ /* 0x000fe20000001848 */
[----:B------:R-:W-:Y:S01]  /*14c0*/  FMUL.FTZ R97, R55, c[0x0][0x2ec] ;  /* 0x0000bb0037617a20 */ /* 0x000fe20000410000 */
[----:B------:R-:W-:Y:S05]  /*14d0*/  LDSM.16.M88.4 R48, [R184+0x1000] ;  /* 0x00100000b830783b */ /* 0x000fea0000000200 */
[----:B------:R-:W2:Y:S01]  /*14e0*/  MUFU.TANH R111, R111 ;  /* 0x0000006f006f7308 */ /* 0x000ea20000002400 */
[----:B-1----:R-:W-:Y:S01]  /*14f0*/  HMMA.16816.F32 R60, R28, R40, R60 ;  /* 0x000000281c3c723c */ /* 0x002fe2000000183c */
[----:B------:R-:W-:-:S02]  /*1500*/  FMUL.FTZ R56, R56, c[0x0][0x2ec] ;  /* 0x0000bb0038387a20 */ /* 0x000fc40000410000 */
[----:B------:R-:W-:Y:S02]  /*1510*/  FMUL.FTZ R57, R57, c[0x0][0x2ec] ;  /* 0x0000bb0039397a20 */ /* 0x000fe40000410000 */
[----:B------:R-:W-:Y:S01]  /*1520*/  FMUL.FTZ R58, R58, c[0x0][0x2ec] ;  /* 0x0000bb003a3a7a20 */ /* 0x000fe20000410000 */
[----:B-----5:R-:W1:Y:S01]  /*1530*/  LDSM.16.M88.4 R52, [R96+0x5800] ;  /* 0x005800006034783b */ /* 0x020e620000000200 */
[----:B------:R-:W-:Y:S01]  /*1540*/  FMUL.FTZ R59, R59, c[0x0][0x2ec] ;  /* 0x0000bb003b3b7a20 */ /* 0x000fe20000410000 */
[----:B------:R-:W-:Y:S01]  /*1550*/  HMMA.16816.F32 R68, R4, R66, R68 ;  /* 0x000000420444723c */ /* 0x000fe20000001844 */
[----:B------:R-:W1:Y:S07]  /*1560*/  MUFU.TANH R109, R56 ;  /* 0x00000038006d7308 */ /* 0x000e6e0000002400 */
[----:B------:R-:W-:Y:S01]  /*1570*/  HMMA.16816.F32 R44, R32, R36, RZ ;  /* 0x00000024202c723c */ /* 0x000fe200000018ff */
[----:B------:R-:W1:Y:S07]  /*1580*/  MUFU.TANH R107, R57 ;  /* 0x00000039006b7308 */ /* 0x000e6e0000002400 */
[----:B------:R-:W-:Y:S01]  /*1590*/  HMMA.16816.F32 R72, R8, R66, R72 ;  /* 0x000000420848723c */ /* 0x000fe20000001848 */
[----:B------:R-:W1:Y:S01]  /*15a0*/  MUFU.TANH R148, R58 ;  /* 0x0000003a00947308 */ /* 0x000e620000002400 */
[----:B------:R-:W5:Y:S06]  /*15b0*/  LDSM.16.M88.4 R64, [R195+0x1800] ;  /* 0x00180000c340783b */ /* 0x000f6c0000000200 */
[----:B------:R-:W-:Y:S01]  /*15c0*/  HMMA.16816.F32 R60, R20, R76, R60 ;  /* 0x0000004c143c723c */ /* 0x000fe2000000183c */
[----:B------:R1:W1:Y:S01]  /*15d0*/  MUFU.TANH R138, R59 ;  /* 0x0000003b008a7308 */ /* 0x0002620000002400 */
[----:B------:R-:W-:-:S02]  /*15e0*/  FMUL.FTZ R68, R68, c[0x0][0x2ec] ;  /* 0x0000bb0044447a20 */ /* 0x000fc40000410000 */
[----:B------:R-:W-:Y:S02]  /*15f0*/  FMUL.FTZ R211, R69, c[0x0][0x2ec] ;  /* 0x0000bb0045d37a20 */ /* 0x000fe40000410000 */
[----:B------:R-:W-:Y:S02]  /*1600*/  FMUL.FTZ R183, R70, c[0x0][0x2ec] ;  /* 0x0000bb0046b77a20 */ /* 0x000fe40000410000 */
[----:B------:R-:W-:Y:S01]  /*1610*/  HMMA.16816.F32 R44, R24, R40, R44 ;  /* 0x00000028182c723c */ /* 0x000fe2000000182c */
[----:B------:R2:W2:Y:S01]  /*1620*/  MUFU.TANH R115, R68 ;  /* 0x0000004400737308 */ /* 0x0004a20000002400 */
[----:B------:R-:W-:-:S06]  /*1630*/  FMUL.FTZ R177, R71, c[0x0][0x2ec] ;  /* 0x0000bb0047b17a20 */ /* 0x000fcc0000410000 */
[----:B------:R-:W-:Y:S01]  /*1640*/  FMUL.FTZ R72, R72, c[0x0][0x2ec] ;  /* 0x0000bb0048487a20 */ /* 0x000fe20000410000 */
[----:B-1----:R-:W-:Y:S01]  /*1650*/  HMMA.16816.F32 R56, R16, R38, RZ ;  /* 0x000000261038723c */ /* 0x002fe200000018ff */
[----:B------:R-:W-:Y:S01]  /*1660*/  FMUL.FTZ R73, R73, c[0x0][0x2ec] ;  /* 0x0000bb0049497a20 */ /* 0x000fe20000410000 */
[----:B------:R-:W1:Y:S01]  /*1670*/  MUFU.TANH R113, R113 ;  /* 0x0000007100717308 */ /* 0x000e620000002400 */
[----:B------:R-:W-:Y:S02]  /*1680*/  FMUL.FTZ R74, R74, c[0x0][0x2ec] ;  /* 0x0000bb004a4a7a20 */ /* 0x000fe40000410000 */
[----:B------:R-:W-:-:S03]  /*1690*/  FMUL.FTZ R75, R75, c[0x0][0x2ec] ;  /* 0x0000bb004b4b7a20 */ /* 0x000fc60000410000 */
[C---:B------:R-:W-:Y:S02]  /*16a0*/  HMMA.16816.F32 R36, R32.reuse, R38, RZ ;  /* 0x000000262024723c */ /* 0x040fe400000018ff */
[----:B------:R-:W1:Y:S06]  /*16b0*/  MUFU.TANH R157, R72 ;  /* 0x00000048009d7308 */ /* 0x000e6c0000002400 */
[----:B--2---:R-:W-:Y:S02]  /*16c0*/  HMMA.16816.F32 R68, R32, R52, RZ ;  /* 0x000000342044723c */ /* 0x004fe400000018ff */
[----:B------:R-:W2:Y:S06]  /*16d0*/  MUFU.TANH R139, R73 ;  /* 0x00000049008b7308 */ /* 0x000eac0000002400 */
[-C--:B------:R-:W-:Y:S02]  /*16e0*/  HMMA.16816.F32 R56, R28, R42.reuse, R56 ;  /* 0x0000002a1c38723c */ /* 0x080fe40000001838 */
[----:B------:R-:W1:Y:S06]  /*16f0*/  MUFU.TANH R158, R74 ;  /* 0x0000004a009e7308 */ /* 0x000e6c0000002400 */
[----:B------:R-:W-:Y:S02]  /*1700*/  HMMA.16816.F32 R36, R24, R42, R36 ;  /* 0x0000002a1824723c */ /* 0x000fe40000001824 */
[----:B------:R1:W1:Y:S06]  /*1710*/  MUFU.TANH R156, R75 ;  /* 0x0000004b009c7308 */ /* 0x00026c0000002400 */
[C---:B------:R-:W-:Y:S02]  /*1720*/  HMMA.16816.F32 R40, R16.reuse, R52, RZ ;  /* 0x000000341028723c */ /* 0x040fe400000018ff */
[----:B------:R-:W2:Y:S06]  /*1730*/  MUFU.TANH R99, R99 ;  /* 0x0000006300637308 */ /* 0x000eac0000002400 */
[-C--:B------:R-:W-:Y:S01]  /*1740*/  HMMA.16816.F32 R16, R16, R54.reuse, RZ ;  /* 0x000000361010723c */ /* 0x080fe200000018ff */
[----:B-1----:R-:W1:Y:S01]  /*1750*/  LDSM.16.M88.4 R72, [R193+0x1800] ;  /* 0x00180000c148783b */ /* 0x002e620000000200 */
[----:B------:R-:W1:Y:S06]  /*1760*/  MUFU.TANH R97, R97 ;  /* 0x0000006100617308 */ /* 0x000e6c0000002400 */
[----:B------:R-:W-:Y:S02]  /*1770*/  HMMA.16816.F32 R32, R32, R54, RZ ;  /* 0x000000362020723c */ /* 0x000fe400000018ff */
[----:B------:R-:W1:Y:S06]  /*1780*/  MUFU.TANH R211, R211 ;  /* 0x000000d300d37308 */ /* 0x000e6c0000002400 */
[----:B------:R-:W-:Y:S02]  /*1790*/  HMMA.16816.F32 R60, R8, R48, R60 ;  /* 0x00000030083c723c */ /* 0x000fe4000000183c */
[----:B------:R-:W1:Y:S06]  /*17a0*/  MUFU.TANH R183, R183 ;  /* 0x000000b700b77308 */ /* 0x000e6c0000002400 */
[-C--:B-----5:R-:W-:Y:S02]  /*17b0*/  HMMA.16816.F32 R40, R28, R64.reuse, R40 ;  /* 0x000000401c28723c */ /* 0x0a0fe40000001828 */
[----:B------:R-:W1:Y:S06]  /*17c0*/  MUFU.TANH R177, R177 ;  /* 0x000000b100b17308 */ /* 0x000e6c0000002400 */
[----:B------:R-:W-:Y:S08]  /*17d0*/  HMMA.16816.F32 R68, R24, R64, R68 ;  /* 0x000000401844723c */ /* 0x000ff00000001844 */
[----:B------:R-:W-:Y:S01]  /*17e0*/  HMMA.16816.F32 R16, R28, R66, R16 ;  /* 0x000000421c10723c */ /* 0x000fe20000001810 */
[----:B------:R-:W-:-:S02]  /*17f0*/  FMUL.FTZ R60, R60, c[0x0][0x2ec] ;  /* 0x0000bb003c3c7a20 */ /* 0x000fc40000410000 */
[----:B------:R-:W-:Y:S02]  /*1800*/  FMUL.FTZ R61, R61, c[0x0][0x2ec] ;  /* 0x0000bb003d3d7a20 */ /* 0x000fe40000410000 */
[----:B------:R-:W1:Y:S01]  /*1810*/  MUFU.TANH R167, R60 ;  /* 0x0000003c00a77308 */ /* 0x000e620000002400 */
[----:B------:R-:W-:Y:S02]  /*1820*/  FMUL.FTZ R144, R62, c[0x0][0x2ec] ;  /* 0x0000bb003e907a20 */ /* 0x000fe40000410000 */
[----:B------:R-:W-:Y:S01]  /*1830*/  HMMA.16816.F32 R32, R24, R66, R32 ;  /* 0x000000421820723c */ /* 0x000fe20000001820 */
[----:B------:R-:W-:-:S04]  /*1840*/  FMUL.FTZ R146, R63, c[0x0][0x2ec] ;  /* 0x0000bb003f927a20 */ /* 0x000fc80000410000 */
[----:B------:R5:W1:Y:S03]  /*1850*/  MUFU.TANH R166, R61 ;  /* 0x0000003d00a67308 */ /* 0x000a660000002400 */
[----:B------:R-:W-:Y:S05]  /*1860*/  HMMA.16816.F32 R44, R12, R76, R44 ;  /* 0x0000004c0c2c723c */ /* 0x000fea000000182c */
[----:B------:R-:W1:Y:S03]  /*1870*/  MUFU.TANH R144, R144 ;  /* 0x0000009000907308 */ /* 0x000e660000002400 */
[----:B------:R-:W-:Y:S01]  /*1880*/  HMMA.16816.F32 R56, R20, R78, R56 ;  /* 0x0000004e1438723c */ /* 0x000fe20000001838 */
[----:B-----5:R-:W5:Y:S04]  /*1890*/  LDSM.16.M88.4 R60, [R184+0x1800] ;  /* 0x00180000b83c783b */ /* 0x020f680000000200 */
[----:B------:R-:W2:Y:S01]  /*18a0*/  MUFU.TANH R146, R146 ;  /* 0x0000009200927308 */ /* 0x000ea20000002400 */
[----:B------:R-:W-:-:S04]  /*18b0*/  DEPBAR.LE SB0, 0x0 ;  /* 0x000080000000791a */ /* 0x000fc80000000000 */
[----:B------:R-:W-:Y:S08]  /*18c0*/  HMMA.16816.F32 R36, R12, R78, R36 ;  /* 0x0000004e0c24723c */ /* 0x000ff00000001824 */
[-C--:B-1----:R-:W-:Y:S08]  /*18d0*/  HMMA.16816.F32 R40, R20, R72.reuse, R40 ;  /* 0x000000481428723c */ /* 0x082ff00000001828 */
[----:B------:R-:W-:Y:S08]  /*18e0*/  HMMA.16816.F32 R68, R12, R72, R68 ;  /* 0x000000480c44723c */ /* 0x000ff00000001844 */
[-C--:B------:R-:W-:Y:S08]  /*18f0*/  HMMA.16816.F32 R16, R20, R74.reuse, R16 ;  /* 0x0000004a1410723c */ /* 0x080ff00000001810 */
[----:B------:R-:W-:Y:S08]  /*1900*/  HMMA.16816.F32 R32, R12, R74, R32 ;  /* 0x0000004a0c20723c */ /* 0x000ff00000001820 */
[----:B------:R-:W-:Y:S08]  /*1910*/  HMMA.16816.F32 R44, R4, R48, R44 ;  /* 0x00000030042c723c */ /* 0x000ff0000000182c */
[-C--:B------:R-:W-:Y:S08]  /*1920*/  HMMA.16816.F32 R56, R8, R50.reuse, R56 ;  /* 0x000000320838723c */ /* 0x080ff00000001838 */
[----:B------:R-:W-:Y:S08]  /*1930*/  HMMA.16816.F32 R36, R4, R50, R36 ;  /* 0x000000320424723c */ /* 0x000ff00000001824 */
[----:B-----5:R-:W-:Y:S01]  /*1940*/  HMMA.16816.F32 R40, R8, R60, R40 ;  /* 0x0000003c0828723c */ /* 0x020fe20000001828 */
[----:B------:R-:W-:-:S02]  /*1950*/  FMUL.FTZ R44, R44, c[0x0][0x2ec] ;  /* 0x0000bb002c2c7a20 */ /* 0x000fc40000410000 */
[----:B------:R-:W-:Y:S02]  /*1960*/  FMUL.FTZ R45, R45, c[0x0][0x2ec] ;  /* 0x0000bb002d2d7a20 */ /* 0x000fe40000410000 */
[----:B------:R-:W-:Y:S01]  /*1970*/  FMUL.FTZ R46, R46, c[0x0][0x2ec] ;  /* 0x0000bb002e2e7a20 */ /* 0x000fe20000410000 */
[----:B------:R1:W1:Y:S01]  /*1980*/  MUFU.TANH R165, R44 ;  /* 0x0000002c00a57308 */ /* 0x0002620000002400 */
[----:B------:R-:W-:Y:S01]  /*1990*/  FMUL.FTZ R47, R47, c[0x0][0x2ec] ;  /* 0x0000bb002f2f7a20 */ /* 0x000fe20000410000 */
[----:B------:R-:W-:Y:S01]  /*19a0*/  HMMA.16816.F32 R68, R4, R60, R68 ;  /* 0x0000003c0444723c */ /* 0x000fe20000001844 */
[----:B------:R-:W-:Y:S02]  /*19b0*/  FMUL.FTZ R56, R56, c[0x0][0x2ec] ;  /* 0x0000bb0038387a20 */ /* 0x000fe40000410000 */
[----:B------:R-:W-:Y:S02]  /*19c0*/  FMUL.FTZ R57, R57, c[0x0][0x2ec] ;  /* 0x0000bb0039397a20 */ /* 0x000fe40000410000 */
[----:B------:R-:W-:Y:S01]  /*19d0*/  FMUL.FTZ R58, R58, c[0x0][0x2ec] ;  /* 0x0000bb003a3a7a20 */ /* 0x000fe20000410000 */
[----:B------:R1:W1:Y:S01]  /*19e0*/  MUFU.TANH R163, R45 ;  /* 0x0000002d00a37308 */ /* 0x0002620000002400 */
[----:B------:R-:W-:Y:S01]  /*19f0*/  FMUL.FTZ R59, R59, c[0x0][0x2ec] ;  /* 0x0000bb003b3b7a20 */ /* 0x000fe20000410000 */
[----:B------:R-:W-:Y:S01]  /*1a00*/  HMMA.16816.F32 R16, R8, R62, R16 ;  /* 0x0000003e0810723c */ /* 0x000fe20000001810 */
        /* <DEDUP_REMOVED lines=10> */
[----:B------:R-:W-:-:S02]  /*1ab0*/  FMUL.FTZ R43, R43, c[0x0][0x2ec] ;  /* 0x0000bb002b2b7a20 */ /* 0x000fc40000410000 */
[----:B------:R-:W-:Y:S02]  /*1ac0*/  FMUL.FTZ R68, R68, c[0x0][0x2ec] ;  /* 0x0000bb0044447a20 */ /* 0x000fe40000410000 */
[----:B------:R-:W-:Y:S02]  /*1ad0*/  FMUL.FTZ R69, R69, c[0x0][0x2ec] ;  /* 0x0000bb0045457a20 */ /* 0x000fe40000410000 */
[----:B------:R-:W-:Y:S01]  /*1ae0*/  FMUL.FTZ R70, R70, c[0x0][0x2ec] ;  /* 0x0000bb0046467a20 */ /* 0x000fe20000410000 */
[----:B------:R1:W1:Y:S01]  /*1af0*/  MUFU.TANH R175, R56 ;  /* 0x0000003800af7308 */ /* 0x0002620000002400 */
[----:B------:R-:W-:Y:S02]  /*1b00*/  FMUL.FTZ R71, R71, c[0x0][0x2ec] ;  /* 0x0000bb0047477a20 */ /* 0x000fe40000410000 */
[----:B------:R-:W-:Y:S02]  /*1b10*/  FMUL.FTZ R16, R16, c[0x0][0x2ec] ;  /* 0x0000bb0010107a20 */ /* 0x000fe40000410000 */
[----:B------:R-:W-:-:S02]  /*1b20*/  FMUL.FTZ R17, R17, c[0x0][0x2ec] ;  /* 0x0000bb0011117a20 */ /* 0x000fc40000410000 */
[----:B------:R-:W-:Y:S01]  /*1b30*/  FMUL.FTZ R18, R18, c[0x0][0x2ec] ;  /* 0x0000bb0012127a20 */ /* 0x000fe20000410000 */
[----:B------:R1:W1:Y:S01]  /*1b40*/  MUFU.TANH R151, R57 ;  /* 0x0000003900977308 */ /* 0x0002620000002400 */
[----:B------:R-:W-:Y:S02]  /*1b50*/  FMUL.FTZ R19, R19, c[0x0][0x2ec] ;  /* 0x0000bb0013137a20 */ /* 0x000fe40000410000 */
[----:B------:R-:W-:Y:S02]  /*1b60*/  FMUL.FTZ R32, R32, c[0x0][0x2ec] ;  /* 0x0000bb0020207a20 */ /* 0x000fe40000410000 */
[----:B------:R-:W-:Y:S02]  /*1b70*/  FMUL.FTZ R33, R33, c[0x0][0x2ec] ;  /* 0x0000bb0021217a20 */ /* 0x000fe40000410000 */
[----:B------:R-:W-:Y:S01]  /*1b80*/  FMUL.FTZ R34, R34, c[0x0][0x2ec] ;  /* 0x0000bb0022227a20 */ /* 0x000fe20000410000 */
[----:B------:R1:W1:Y:S01]  /*1b90*/  MUFU.TANH R152, R58 ;  /* 0x0000003a00987308 */ /* 0x0002620000002400 */
[----:B------:R-:W-:-:S07]  /*1ba0*/  FMUL.FTZ R35, R35, c[0x0][0x2ec] ;  /* 0x0000bb0023237a20 */ /* 0x000fce0000410000 */
[----:B------:R1:W1:Y:S08]  /*1bb0*/  MUFU.TANH R154, R59 ;  /* 0x0000003b009a7308 */ /* 0x0002700000002400 */
        /* <DEDUP_REMOVED lines=19> */
[----:B------:R1:W1:Y:S01]  /*1cf0*/  MUFU.TANH R141, R35 ;  /* 0x00000023008d7308 */ /* 0x0002620000002400 */
[----:B------:R-:W-:Y:S06]  /*1d00*/  BAR.SYNC.DEFER_BLOCKING 0x0 ;  /* 0x0000000000007b1d */ /* 0x000fec0000010000 */
[----:B------:R-:W-:Y:S05]  /*1d10*/  @!P0 BRA `(.L_x_1207) ;  /* 0x0000016000008947 */ /* 0x000fea0003800000 */
[----:B--234-:R-:W-:-:S04]  /*1d20*/  LEA.HI.SX32 R7, R3, 0xfffffffe, 0x1a ;  /* 0xfffffffe03077811 */ /* 0x01cfc800078fd2ff */
        /* <DEDUP_REMOVED lines=21> */
.L_x_1207:
[----:B--234-:R-:W-:Y:S02]  /*1e80*/  FMNMX.FTZ R4, R87, R92, !PT ;  /* 0x0000005c57047209 */ /* 0x01cfe40007810000 */
        /* <DEDUP_REMOVED lines=52> */
[----:B------:R-:W-:Y:S01]  /*21d0*/  FMNMX.FTZ R7, R146, R7, !PT ;  /* 0x0000000792077209 */ /* 0x000fe20007810000 */
[----:B------:R-:W2:Y:S01]  /*21e0*/  SHFL.BFLY PT, R133, R4, 0x2, 0x1f ;  /* 0x0c401f0004857f89 */ /* 0x000ea200000e0000 */
[----:B------:R-:W-:Y:S02]  /*21f0*/  FMNMX.FTZ R6, R153, R6, !PT ;  /* 0x0000000699067209 */ /* 0x000fe40007810000 */
[----:B------:R-:W-:Y:S02]  /*2200*/  FMNMX.FTZ R7, R152, R7, !PT ;  /* 0x0000000798077209 */ /* 0x000fe40007810000 */
[----:B------:R-:W-:Y:S01]  /*2210*/  SHF.L.U32 R191, R191, 0x1, RZ ;  /* 0x00000001bfbf7819 */ /* 0x000fe200000006ff */
[----:B------:R-:W3:Y:S01]  /*2220*/  SHFL.BFLY PT, R5, R6, 0x2, 0x1f ;  /* 0x0c401f0006057f89 */ /* 0x000ee200000e0000 */
[----:B------:R-:W-:-:S02]  /*2230*/  FMNMX.FTZ R7, R154, R7, !PT ;  /* 0x000000079a077209 */ /* 0x000fc40007810000 */
[----:B------:R-:W-:Y:S01]  /*2240*/  IADD3 R189, R2, R191, RZ ;  /* 0x000000bf02bd7210 */ /* 0x000fe20007ffe0ff */
[----:B------:R-:W-:Y:S01]  /*2250*/  LDSM.16.MT88.4 R16, [R191+0x7000] ;  /* 0x00700000bf10783b */ /* 0x000fe20000004200 */
[----:B------:R-:W-:Y:S02]  /*2260*/  FMNMX.FTZ R7, R142, R7, !PT ;  /* 0x000000078e077209 */ /* 0x000fe40007810000 */
[----:B------:R-:W-:Y:S01]  /*2270*/  IADD3 R190, R0, R191, RZ ;  /* 0x000000bf00be7210 */ /* 0x000fe20007ffe0ff */
[----:B------:R-:W-:Y:S01]  /*2280*/  LDSM.16.MT88.4 R28, [R189+0x6800] ;  /* 0x00680000bd1c783b */ /* 0x000fe20000004200 */
[----:B------:R-:W-:Y:S02]  /*2290*/  FMNMX.FTZ R135, R140, R7, !PT ;  /* 0x000000078c877209 */ /* 0x000fe40007810000 */
[----:B-1----:R-:W-:Y:S01]  /*22a0*/  FMNMX.FTZ R9, R8, R9, !PT ;  /* 0x0000000908097209 */ /* 0x002fe20007810000 */
[----:B------:R-:W-:Y:S01]  /*22b0*/  LDSM.16.MT88.4 R24, [R190+0x6800] ;  /* 0x00680000be18783b */ /* 0x000fe20000004200 */
[----:B------:R-:W-:-:S02]  /*22c0*/  FMNMX.FTZ R135, R132, R135, !PT ;  /* 0x0000008784877209 */ /* 0x000fc40007810000 */
[----:B------:R-:W-:Y:S01]  /*22d0*/  IADD3 R188, R0, R189, RZ ;  /* 0x000000bd00bc7210 */ /* 0x000fe20007ffe0ff */
[----:B------:R-:W1:Y:S01]  /*22e0*/  SHFL.BFLY PT, R136, R9, 0x1, 0x1f ;  /* 0x0c201f0009887f89 */ /* 0x000e6200000e0000 */
[----:B------:R-:W-:Y:S02]  /*22f0*/  FMNMX.FTZ R135, R66, R135, !PT ;  /* 0x0000008742877209 */ /* 0x000fe40007810000 */
[----:B--2---:R-:W-:Y:S01]  /*2300*/  FMNMX.FTZ R133, R4, R133, !PT ;  /* 0x0000008504857209 */ /* 0x004fe20007810000 */
[----:B------:R-:W-:Y:S04]  /*2310*/  LDSM.16.MT88.4 R20, [R188+0x6800] ;  /* 0x00680000bc14783b */ /* 0x000fe80000004200 */
[----:B------:R-:W2:Y:S01]  /*2320*/  SHFL.BFLY PT, R4, R135, 0x2, 0x1f ;  /* 0x0c401f0087047f89 */ /* 0x000ea200000e0000 */
[----:B---3--:R-:W-:-:S03]  /*2330*/  FMNMX.FTZ R5, R6, R5, !PT ;  /* 0x0000000506057209 */ /* 0x008fc60007810000 */
[----:B------:R-:W3:Y:S04]  /*2340*/  SHFL.BFLY PT, R6, R133, 0x1, 0x1f ;  /* 0x0c201f0085067f89 */ /* 0x000ee800000e0000 */
[----:B------:R-:W4:Y:S04]  /*2350*/  SHFL.BFLY PT, R134, R5, 0x1, 0x1f ;  /* 0x0c201f0005867f89 */ /* 0x000f2800000e0000 */
[----:B------:R-:W-:Y:S01]  /*2360*/  LDSM.16.MT88.4 R12, [R190+0x7000] ;  /* 0x00700000be0c783b */ /* 0x000fe20000004200 */
[----:B-1----:R-:W-:-:S04]  /*2370*/  FMNMX.FTZ R136, R9, R136, !PT ;  /* 0x0000008809887209 */ /* 0x002fc80007810000 */
[C---:B------:R-:W-:Y:S01]  /*2380*/  FSETP.NEU.FTZ.AND P1, PT, R136.reuse, -INF , PT ;  /* 0xff8000008800780b */ /* 0x040fe20003f3d000 */
[----:B------:R-:W-:Y:S01]  /*2390*/  FMUL.FTZ R170, R136, c[0x0][0x23c] ;  /* 0x00008f0088aa7a20 */ /* 0x000fe20000410000 */
[----:B--2---:R-:W-:-:S04]  /*23a0*/  FMNMX.FTZ R135, R135, R4, !PT ;  /* 0x0000000487877209 */ /* 0x004fc80007810000 */
[----:B------:R-:W-:Y:S02]  /*23b0*/  FSEL R170, R170, RZ, P1 ;  /* 0x000000ffaaaa7208 */ /* 0x000fe40000800000 */
[----:B---3--:R-:W-:Y:S01]  /*23c0*/  FMNMX.FTZ R133, R133, R6, !PT ;  /* 0x0000000685857209 */ /* 0x008fe20007810000 */
[----:B------:R-:W1:Y:S02]  /*23d0*/  SHFL.BFLY PT, R8, R135, 0x1, 0x1f ;  /* 0x0c201f0087087f89 */ /* 0x000e6400000e0000 */
[--C-:B------:R-:W-:Y:S01]  /*23e0*/  FFMA.FTZ R51, R87, c[0x0][0x23c], -R170.reuse ;  /* 0x00008f0057337a23 */ /* 0x100fe200000108aa */
[----:B----4-:R-:W-:Y:S01]  /*23f0*/  FMNMX.FTZ R134, R5, R134, !PT ;  /* 0x0000008605867209 */ /* 0x010fe20007810000 */
[--C-:B------:R-:W-:Y:S01]  /*2400*/  FFMA.FTZ R42, R101, c[0x0][0x23c], -R170.reuse ;  /* 0x00008f00652a7a23 */ /* 0x100fe200000108aa */
[----:B------:R-:W-:Y:S01]  /*2410*/  LDSM.16.MT88.4 R84, [R189+0x6000] ;  /* 0x00600000bd54783b */ /* 0x000fe20000004200 */
[----:B------:R-:W-:Y:S01]  /*2420*/  FMUL.FTZ R150, R133, c[0x0][0x23c] ;  /* 0x00008f0085967a20 */ /* 0x000fe20000410000 */
[C---:B------:R-:W-:Y:S01]  /*2430*/  FSETP.NEU.FTZ.AND P1, PT, R134.reuse, -INF , PT ;  /* 0xff8000008600780b */ /* 0x040fe20003f3d000 */
[----:B------:R-:W-:Y:S01]  /*2440*/  FMUL.FTZ R162, R134, c[0x0][0x23c] ;  /* 0x00008f0086a27a20 */ /* 0x000fe20000410000 */
[----:B------:R-:W-:Y:S01]  /*2450*/  LDSM.16.MT88.4 R4, [R188+0x6000] ;  /* 0x00600000bc04783b */ /* 0x000fe20000004200 */
[--C-:B------:R-:W-:Y:S01]  /*2460*/  FFMA.FTZ R46, R92, c[0x0][0x23c], -R170.reuse ;  /* 0x00008f005c2e7a23 */ /* 0x100fe200000108aa */
[----:B------:R-:W-:Y:S01]  /*2470*/  MUFU.EX2 R51, R51 ;  /* 0x0000003300337308 */ /* 0x000fe20000000800 */
[--C-:B------:R-:W-:Y:S01]  /*2480*/  FFMA.FTZ R49, R89, c[0x0][0x23c], -R170.reuse ;  /* 0x00008f0059317a23 */ /* 0x100fe200000108aa */
[----:B------:R-:W-:Y:S01]  /*2490*/  FSEL R162, R162, RZ, P1 ;  /* 0x000000ffa2a27208 */ /* 0x000fe20000800000 */
[--C-:B------:R-:W-:Y:S01]  /*24a0*/  FFMA.FTZ R39, R109, c[0x0][0x23c], -R170.reuse ;  /* 0x00008f006d277a23 */ /* 0x100fe200000108aa */
[----:B------:R-:W-:Y:S01]  /*24b0*/  FSETP.NEU.FTZ.AND P1, PT, R133, -INF , PT ;  /* 0xff8000008500780b */ /* 0x000fe20003f3d000 */
[----:B------:R-:W-:-:S02]  /*24c0*/  FFMA.FTZ R32, R107, c[0x0][0x23c], -R170 ;  /* 0x00008f006b207a23 */ /* 0x000fc400000108aa */
[--C-:B------:R-:W-:Y:S01]  /*24d0*/  FFMA.FTZ R41, R103, c[0x0][0x23c], -R162.reuse ;  /* 0x00008f0067297a23 */ /* 0x100fe200000108a2 */
[----:B------:R-:W-:Y:S01]  /*24e0*/  FSEL R150, R150, RZ, P1 ;  /* 0x000000ff96967208 */ /* 0x000fe20000800000 */
[--C-:B------:R-:W-:Y:S01]  /*24f0*/  FFMA.FTZ R34, R117, c[0x0][0x23c], -R162.reuse ;  /* 0x00008f0075227a23 */ /* 0x100fe200000108a2 */
[----:B------:R-:W-:Y:S01]  /*2500*/  LDSM.16.MT88.4 R100, [R190+0x6000] ;  /* 0x00600000be64783b */ /* 0x000fe20000004200 */
[--C-:B------:R-:W-:Y:S01]  /*2510*/  FFMA.FTZ R43, R91, c[0x0][0x23c], -R162.reuse ;  /* 0x00008f005b2b7a23 */ /* 0x100fe200000108a2 */
[----:B------:R-:W2:Y:S01]  /*2520*/  MUFU.EX2 R46, R46 ;  /* 0x0000002e002e7308 */ /* 0x000ea20000000800 */
[----:B-1----:R-:W-:Y:S01]  /*2530*/  FMNMX.FTZ R135, R135, R8, !PT ;  /* 0x0000000887877209 */ /* 0x002fe20007810000 */
[----:B------:R-:W1:Y:S01]  /*2540*/  LDSM.16.MT88.4 R116, [R191+0x6000] ;  /* 0x00600000bf74783b */ /* 0x000e620000004200 */
[----:B------:R-:W-:Y:S02]  /*2550*/  FFMA.FTZ R40, R93, c[0x0][0x23c], -R162 ;  /* 0x00008f005d287a23 */ /* 0x000fe400000108a2 */
[C---:B------:R-:W-:Y:S01]  /*2560*/  FSETP.NEU.FTZ.AND P1, PT, R135.reuse, -INF , PT ;  /* 0xff8000008700780b */ /* 0x040fe20003f3d000 */
[----:B------:R-:W-:Y:S01]  /*2570*/  FMUL.FTZ R137, R135, c[0x0][0x23c] ;  /* 0x00008f0087897a20 */ /* 0x000fe20000410000 */
[----:B------:R-:W3:Y:S01]  /*2580*/  LDSM.16.MT88.4 R8, [R191+0x6800] ;  /* 0x00680000bf08783b */ /* 0x000ee20000004200 */
[--C-:B------:R-:W-:Y:S01]  /*2590*/  FFMA.FTZ R38, R94, c[0x0][0x23c], -R150.reuse ;  /* 0x00008f005e267a23 */ /* 0x100fe20000010896 */
[----:B------:R-:W-:Y:S01]  /*25a0*/  MUFU.EX2 R43, R43 ;  /* 0x0000002b002b7308 */ /* 0x000fe20000000800 */
[--C-:B------:R-:W-:Y:S01]  /*25b0*/  FFMA.FTZ R45, R95, c[0x0][0x23c], -R150.reuse ;  /* 0x00008f005f2d7a23 */ /* 0x100fe20000010896 */
[----:B------:R-:W-:Y:S01]  /*25c0*/  FSEL R137, R137, RZ, P1 ;  /* 0x000000ff89897208 */ /* 0x000fe20000800000 */
[----:B------:R-:W-:-:S02]  /*25d0*/  FFMA.FTZ R44, R121, c[0x0][0x23c], -R150 ;  /* 0x00008f00792c7a23 */ /* 0x000fc40000010896 */
[----:B------:R-:W-:Y:S02]  /*25e0*/  FFMA.FTZ R35, R111, c[0x0][0x23c], -R150 ;  /* 0x00008f006f237a23 */ /* 0x000fe40000010896 */
[--C-:B------:R-:W-:Y:S01]  /*25f0*/  FFMA.FTZ R53, R81, c[0x0][0x23c], -R137.reuse ;  /* 0x00008f0051357a23 */ /* 0x100fe20000010889 */
[----:B------:R-:W4:Y:S01]  /*2600*/  MUFU.EX2 R40, R40 ;  /* 0x0000002800287308 */ /* 0x000f220000000800 */
[--C-:B------:R-:W-:Y:S01]  /*2610*/  FFMA.FTZ R50, R80, c[0x0][0x23c], -R137.reuse ;  /* 0x00008f0050327a23 */ /* 0x100fe20000010889 */
[----:B--2---:R-:W-:Y:S01]  /*2620*/  F2FP.PACK_AB R68, R46, R51 ;  /* 0x000000332e44723e */ /* 0x004fe200000000ff */
[--C-:B------:R-:W-:Y:S02]  /*2630*/  FFMA.FTZ R47, R90, c[0x0][0x23c], -R137.reuse ;  /* 0x00008f005a2f7a23 */ /* 0x100fe40000010889 */
[----:B------:R-:W-:Y:S02]  /*2640*/  FFMA.FTZ R36, R88, c[0x0][0x23c], -R137 ;  /* 0x00008f0058247a23 */ /* 0x000fe40000010889 */
[--C-:B------:R-:W-:Y:S01]  /*2650*/  FFMA.FTZ R37, R105, c[0x0][0x23c], -R162.reuse ;  /* 0x00008f0069257a23 */ /* 0x100fe200000108a2 */
[----:B------:R-:W-:Y:S01]  /*2660*/  MUFU.EX2 R41, R41 ;  /* 0x0000002900297308 */ /* 0x000fe20000000800 */
[----:B------:R-:W-:-:S02]  /*2670*/  FFMA.FTZ R2, R113, c[0x0][0x23c], -R162 ;  /* 0x00008f0071027a23 */ /* 0x000fc400000108a2 */
[--C-:B------:R-:W-:Y:S02]  /*2680*/  FFMA.FTZ R33, R115, c[0x0][0x23c], -R162.reuse ;  /* 0x00008f0073217a23 */ /* 0x100fe400000108a2 */
[----:B------:R-:W-:Y:S02]  /*2690*/  FFMA.FTZ R0, R211, c[0x0][0x23c], -R162 ;  /* 0x00008f00d3007a23 */ /* 0x000fe400000108a2 */
[--C-:B------:R-:W-:Y:S01]  /*26a0*/  FFMA.FTZ R55, R99, c[0x0][0x23c], -R150.reuse ;  /* 0x00008f0063377a23 */ /* 0x100fe20000010896 */
[----:B------:R-:W2:Y:S01]  /*26b0*/  MUFU.EX2 R34, R34 ;  /* 0x0000002200227308 */ /* 0x000ea20000000800 */
[----:B----4-:R-:W-:Y:S01]  /*26c0*/  F2FP.PACK_AB R72, R40, R43 ;  /* 0x0000002b2848723e */ /* 0x010fe200000000ff */
[--C-:B------:R-:W-:Y:S02]  /*26d0*/  FFMA.FTZ R48, R97, c[0x0][0x23c], -R150.reuse ;  /* 0x00008f0061307a23 */ /* 0x100fe40000010896 */
[--C-:B------:R-:W-:Y:S02]  /*26e0*/  FFMA.FTZ R52, R183, c[0x0][0x23c], -R150.reuse ;  /* 0x00008f00b7347a23 */ /* 0x100fe40000010896 */
[----:B------:R-:W-:-:S02]  /*26f0*/  FFMA.FTZ R57, R177, c[0x0][0x23c], -R150 ;  /* 0x00008f00b1397a23 */ /* 0x000fc40000010896 */
[----:B------:R-:W-:Y:S01]  /*2700*/  MUFU.EX2 R38, R38 ;  /* 0x0000002600267308 */ /* 0x000fe20000000800 */
[--C-:B------:R-:W-:Y:S02]  /*2710*/  FFMA.FTZ R54, R157, c[0x0][0x23c], -R170.reuse ;  /* 0x00008f009d367a23 */ /* 0x100fe400000108aa */
[----:B------:R-:W-:Y:S02]  /*2720*/  FFMA.FTZ R59, R139, c[0x0][0x23c], -R170 ;  /* 0x00008f008b3b7a23 */ /* 0x000fe400000108aa */
[--C-:B------:R-:W-:Y:S02]  /*2730*/  FFMA.FTZ R63, R148, c[0x0][0x23c], -R137.reuse ;  /* 0x00008f00943f7a23 */ /* 0x100fe40000010889 */
[--C-:B------:R-:W-:Y:S01]  /*2740*/  FFMA.FTZ R58, R138, c[0x0][0x23c], -R137.reuse ;  /* 0x00008f008a3a7a23 */ /* 0x100fe20000010889 */
[----:B------:R-:W4:Y:S01]  /*2750*/  MUFU.EX2 R45, R45 ;  /* 0x0000002d002d7308 */ /* 0x000f220000000800 */
[----:B--2---:R-:W-:Y:S01]  /*2760*/  F2FP.PACK_AB R74, R34, R41 ;  /* 0x00000029224a723e */ /* 0x004fe200000000ff */
[----:B------:R-:W-:-:S02]  /*2770*/  FFMA.FTZ R60, R158, c[0x0][0x23c], -R137 ;  /* 0x00008f009e3c7a23 */ /* 0x000fc40000010889 */
[--C-:B------:R-:W-:Y:S02]  /*2780*/  FFMA.FTZ R65, R156, c[0x0][0x23c], -R137.reuse ;  /* 0x00008f009c417a23 */ /* 0x100fe40000010889 */
[--C-:B------:R-:W-:Y:S02]  /*2790*/  FFMA.FTZ R67, R165, c[0x0][0x23c], -R162.reuse ;  /* 0x00008f00a5437a23 */ /* 0x100fe400000108a2 */
[----:B------:R-:W-:Y:S01]  /*27a0*/  MUFU.EX2 R44, R44 ;  /* 0x0000002c002c7308 */ /* 0x000fe20000000800 */
[--C-:B------:R-:W-:Y:S02]  /*27b0*/  FFMA.FTZ R64, R163, c[0x0][0x23c], -R162.reuse ;  /* 0x00008f00a3407a23 */ /* 0x100fe400000108a2 */
[--C-:B------:R-:W-:Y:S02]  /*27c0*/  FFMA.FTZ R138, R181, c[0x0][0x23c], -R162.reuse ;  /* 0x00008f00b58a7a23 */ /* 0x100fe400000108a2 */
[----:B------:R-:W-:Y:S02]  /*27d0*/  FFMA.FTZ R139, R179, c[0x0][0x23c], -R162 ;  /* 0x00008f00b38b7a23 */ /* 0x000fe400000108a2 */
[----:B------:R-:W-:Y:S01]  /*27e0*/  FFMA.FTZ R148, R171, c[0x0][0x23c], -R150 ;  /* 0x00008f00ab947a23 */ /* 0x000fe20000010896 */
[----:B------:R-:W2:Y:S01]  /*27f0*/  MUFU.EX2 R35, R35 ;  /* 0x0000002300237308 */ /* 0x000ea20000000800 */
[----:B----4-:R-:W-:Y:S01]  /*2800*/  F2FP.PACK_AB R73, R45, R38 ;  /* 0x000000262d49723e */ /* 0x010fe200000000ff */
[----:B------:R-:W-:-:S02]  /*2810*/  FFMA.FTZ R157, R146, c[0x0][0x23c], -R137 ;  /* 0x00008f00929d7a23 */ /* 0x000fc40000010889 */
[--C-:B------:R-:W-:Y:S02]  /*2820*/  FFMA.FTZ R56, R167, c[0x0][0x23c], -R170.reuse ;  /* 0x00008f00a7387a23 */ /* 0x100fe400000108aa */
[--C-:B------:R-:W-:Y:S02]  /*2830*/  FFMA.FTZ R61, R166, c[0x0][0x23c], -R170.reuse ;  /* 0x00008f00a63d7a23 */ /* 0x100fe400000108aa */
[----:B------:R-:W-:Y:S01]  /*2840*/  MUFU.EX2 R42, R42 ;  /* 0x0000002a002a7308 */ /* 0x000fe20000000800 */
[----:B------:R-:W-:Y:S02]  /*2850*/  FFMA.FTZ R62, R175, c[0x0][0x23c], -R170 ;  /* 0x00008f00af3e7a23 */ /* 0x000fe400000108aa */
[--C-:B------:R-:W-:Y:S02]  /*2860*/  FFMA.FTZ R144, R144, c[0x0][0x23c], -R137.reuse ;  /* 0x00008f0090907a23 */ /* 0x100fe40000010889 */
[----:B------:R-:W-:Y:S02]  /*2870*/  FFMA.FTZ R146, R152, c[0x0][0x23c], -R137 ;  /* 0x00008f0098927a23 */ /* 0x000fe40000010889 */
[----:B------:R-:W-:Y:S01]  /*2880*/  FADD.FTZ R51, R51, R46 ;  /* 0x0000002e33337221 */ /* 0x000fe20000010000 */
[----:B------:R-:W4:Y:S01]  /*2890*/  MUFU.EX2 R49, R49 ;  /* 0x0000003100317308 */ /* 0x000f220000000800 */
[----:B--2---:R-:W-:Y:S01]  /*28a0*/  F2FP.PACK_AB R75, R35, R44 ;  /* 0x0000002c234b723e */ /* 0x004fe200000000ff */
[----:B------:R-:W-:-:S02]  /*28b0*/  FADD.FTZ R40, R43, R40 ;  /* 0x000000282b287221 */ /* 0x000fc40000010000 */
[----:B------:R-:W-:Y:S02]  /*28c0*/  FADD.FTZ R45, R38, R45 ;  /* 0x0000002d262d7221 */ /* 0x000fe40000010000 */
[----:B------:R-:W-:Y:S02]  /*28d0*/  FADD.FTZ R41, R41, R40 ;  /* 0x0000002829297221 */ /* 0x000fe40000010000 */
[----:B------:R-:W-:Y:S01]  /*28e0*/  MUFU.EX2 R53, R53 ;  /* 0x0000003500357308 */ /* 0x000fe20000000800 */
[----:B-1----:R-:W-:Y:S01]  /*28f0*/  HMMA.16816.F32 R124, R72, R116, RZ ;  /* 0x00000074487c723c */ /* 0x002fe200000018ff */
[----:B------:R-:W-:Y:S02]  /*2900*/  FADD.FTZ R44, R44, R45 ;  /* 0x0000002d2c2c7221 */ /* 0x000fe40000010000 */
[----:B------:R-:W-:Y:S02]  /*2910*/  FADD.FTZ R34, R34, R41 ;  /* 0x0000002922227221 */ /* 0x000fe40000010000 */
[----:B------:R-:W-:-:S02]  /*2920*/  FADD.FTZ R44, R35, R44 ;  /* 0x0000002c232c7221 */ /* 0x000fc40000010000 */
[----:B------:R-:W1:Y:S01]  /*2930*/  MUFU.EX2 R50, R50 ;  /* 0x0000003200327308 */ /* 0x000e620000000800 */
[C---:B------:R-:W-:Y:S01]  /*2940*/  HMMA.16816.F32 R108, R72.reuse, R100, RZ ;  /* 0x00000064486c723c */ /* 0x040fe200000018ff */
[----:B----4-:R-:W-:Y:S01]  /*2950*/  F2FP.PACK_AB R70, R49, R42 ;  /* 0x0000002a3146723e */ /* 0x010fe200000000ff */
[----:B------:R-:W-:Y:S02]  /*2960*/  FADD.FTZ R42, R42, R51 ;  /* 0x000000332a2a7221 */ /* 0x000fe40000010000 */
[----:B------:R-:W-:Y:S02]  /*2970*/  FFMA.FTZ R158, R143, c[0x0][0x23c], -R150 ;  /* 0x00008f008f9e7a23 */ /* 0x000fe40000010896 */
[----:B------:R-:W-:Y:S01]  /*2980*/  FADD.FTZ R42, R49, R42 ;  /* 0x0000002a312a7221 */ /* 0x000fe20000010000 */
[----:B------:R-:W-:Y:S01]  /*2990*/  MUFU.EX2 R47, R47 ;  /* 0x0000002f002f7308 */ /* 0x000fe20000000800 */
[----:B------:R-:W-:Y:S01]  /*29a0*/  HMMA.16816.F32 R92, R72, R84, RZ ;  /* 0x00000054485c723c */ /* 0x000fe200000018ff */
[----:B------:R-:W-:-:S02]  /*29b0*/  FFMA.FTZ R149, R149, c[0x0][0x23c], -R150 ;  /* 0x00008f0095957a23 */ /* 0x000fc40000010896 */
[----:B------:R-:W-:Y:S02]  /*29c0*/  FFMA.FTZ R143, R147, c[0x0][0x23c], -R150 ;  /* 0x00008f00938f7a23 */ /* 0x000fe40000010896 */
[----:B------:R-:W-:Y:S02]  /*29d0*/  FFMA.FTZ R152, R161, c[0x0][0x23c], -R162 ;  /* 0x00008f00a1987a23 */ /* 0x000fe400000108a2 */
[----:B------:R-:W2:Y:S01]  /*29e0*/  MUFU.EX2 R36, R36 ;  /* 0x0000002400247308 */ /* 0x000ea20000000800 */
[C---:B------:R-:W-:Y:S01]  /*29f0*/  HMMA.16816.F32 R76, R72.reuse, R4, RZ ;  /* 0x00000004484c723c */ /* 0x040fe200000018ff */
[----:B-1----:R-:W-:Y:S01]  /*2a00*/  F2FP.PACK_AB R69, R50, R53 ;  /* 0x000000353245723e */ /* 0x002fe200000000ff */
[----:B------:R-:W-:Y:S02]  /*2a10*/  FADD.FTZ R50, R53, R50 ;  /* 0x0000003235327221 */ /* 0x000fe40000010000 */
[--C-:B------:R-:W-:Y:S02]  /*2a20*/  FFMA.FTZ R155, R155, c[0x0][0x23c], -R162.reuse ;  /* 0x00008f009b9b7a23 */ /* 0x100fe400000108a2 */
[----:B------:R-:W-:Y:S01]  /*2a30*/  FFMA.FTZ R211, R153, c[0x0][0x23c], -R162 ;  /* 0x00008f0099d37a23 */ /* 0x000fe200000108a2 */
[----:B------:R-:W-:Y:S01]  /*2a40*/  MUFU.EX2 R37, R37 ;  /* 0x0000002500257308 */ /* 0x000fe20000000800 */
[----:B------:R-:W-:Y:S01]  /*2a50*/  HMMA.16816.F32 R120, R72, R118, RZ ;  /* 0x000000764878723c */ /* 0x000fe200000018ff */
[----:B------:R-:W-:-:S02]  /*2a60*/  FFMA.FTZ R156, R209, c[0x0][0x23c], -R170 ;  /* 0x00008f00d19c7a23 */ /* 0x000fc400000108aa */
[----:B------:R-:W-:Y:S01]  /*2a70*/  FFMA.FTZ R213, R168, c[0x0][0x23c], -R170 ;  /* 0x00008f00a8d57a23 */ /* 0x000fe200000108aa */
[----:B--2---:R-:W-:-:S04]  /*2a80*/  F2FP.PACK_AB R71, R36, R47 ;  /* 0x0000002f2447723e */ /* 0x004fc800000000ff */
[----:B------:R-:W-:Y:S01]  /*2a90*/  HMMA.16816.F32 R104, R72, R102, RZ ;  /* 0x000000664868723c */ /* 0x000fe200000018ff */
[----:B------:R-:W1:Y:S01]  /*2aa0*/  MUFU.EX2 R2, R2 ;  /* 0x0000000200027308 */ /* 0x000e620000000800 */
[----:B------:R-:W-:-:S04]  /*2ab0*/  FADD.FTZ R47, R47, R50 ;  /* 0x000000322f2f7221 */ /* 0x000fc80000010000 */
[----:B------:R-:W-:Y:S02]  /*2ac0*/  FADD.FTZ R36, R36, R47 ;  /* 0x0000002f24247221 */ /* 0x000fe40000010000 */
[C---:B------:R-:W-:Y:S01]  /*2ad0*/  HMMA.16816.F32 R88, R72.reuse, R86, RZ ;  /* 0x000000564858723c */ /* 0x040fe200000018ff */
[----:B------:R-:W-:Y:S07]  /*2ae0*/  MUFU.EX2 R33, R33 ;  /* 0x0000002100217308 */ /* 0x000fee0000000800 */
[----:B------:R-:W-:Y:S01]  /*2af0*/  HMMA.16816.F32 R72, R72, R6, RZ ;  /* 0x000000064848723c */ /* 0x000fe200000018ff */
[----:B------:R-:W-:Y:S07]  /*2b00*/  MUFU.EX2 R0, R0 ;  /* 0x0000000000007308 */ /* 0x000fee0000000800 */
[C---:B------:R-:W-:Y:S01]  /*2b10*/  HMMA.16816.F32 R128, R68.reuse, R116, RZ ;  /* 0x000000744480723c */ /* 0x040fe200000018ff */
[----:B------:R-:W-:Y:S07]  /*2b20*/  MUFU.EX2 R55, R55 ;  /* 0x0000003700377308 */ /* 0x000fee0000000800 */
[C---:B------:R-:W-:Y:S01]  /*2b30*/  HMMA.16816.F32 R112, R68.reuse, R100, RZ ;  /* 0x000000644470723c */ /* 0x040fe200000018ff */
[----:B------:R-:W2:Y:S07]  /*2b40*/  MUFU.EX2 R48, R48 ;  /* 0x0000003000307308 */ /* 0x000eae0000000800 */
[C---:B------:R-:W-:Y:S01]  /*2b50*/  HMMA.16816.F32 R116, R68.reuse, R118, RZ ;  /* 0x000000764474723c */ /* 0x040fe200000018ff */
[----:B------:R-:W-:Y:S07]  /*2b60*/  MUFU.EX2 R52, R52 ;  /* 0x0000003400347308 */ /* 0x000fee0000000800 */
[C---:B------:R-:W-:Y:S01]  /*2b70*/  HMMA.16816.F32 R100, R68.reuse, R102, RZ ;  /* 0x000000664464723c */ /* 0x040fe200000018ff */
[----:B------:R-:W4:Y:S07]  /*2b80*/  MUFU.EX2 R57, R57 ;  /* 0x0000003900397308 */ /* 0x000f2e0000000800 */
[C---:B------:R-:W-:Y:S01]  /*2b90*/  HMMA.16816.F32 R96, R68.reuse, R84, RZ ;  /* 0x000000544460723c */ /* 0x040fe200000018ff */
[----:B------:R-:W-:Y:S07]  /*2ba0*/  MUFU.EX2 R39, R39 ;  /* 0x0000002700277308 */ /* 0x000fee0000000800 */
[C---:B------:R-:W-:Y:S01]  /*2bb0*/  HMMA.16816.F32 R84, R68.reuse, R86, RZ ;  /* 0x000000564454723c */ /* 0x040fe200000018ff */
[----:B------:R-:W5:Y:S07]  /*2bc0*/  MUFU.EX2 R32, R32 ;  /* 0x0000002000207308 */ /* 0x000f6e0000000800 */
[C---:B------:R-:W-:Y:S01]  /*2bd0*/  HMMA.16816.F32 R80, R68.reuse, R4, RZ ;  /* 0x000000044450723c */ /* 0x040fe200000018ff */
[----:B------:R-:W-:Y:S06]  /*2be0*/  MUFU.EX2 R54, R54 ;  /* 0x0000003600367308 */ /* 0x000fec0000000800 */
[----:B-1----:R-:W-:Y:S01]  /*2bf0*/  F2FP.PACK_AB R4, R2, R37 ;  /* 0x000000250204723e */ /* 0x002fe200000000ff */
[----:B------:R-:W-:Y:S01]  /*2c00*/  HMMA.16816.F32 R68, R68, R6, RZ ;  /* 0x000000064444723c */ /* 0x000fe200000018ff */
[----:B------:R-:W-:Y:S01]  /*2c10*/  MUFU.EX2 R59, R59 ;  /* 0x0000003b003b7308 */ /* 0x000fe20000000800 */
[----:B--2---:R-:W-:Y:S01]  /*2c20*/  F2FP.PACK_AB R5, R48, R55 ;  /* 0x000000373005723e */ /* 0x004fe200000000ff */
[----:B------:R-:W-:-:S02]  /*2c30*/  FADD.FTZ R37, R37, R34 ;  /* 0x0000002225257221 */ /* 0x000fc40000010000 */
[----:B------:R-:W-:Y:S02]  /*2c40*/  FADD.FTZ R55, R55, R44 ;  /* 0x0000002c37377221 */ /* 0x000fe40000010000 */
[----:B------:R-:W-:Y:S01]  /*2c50*/  F2FP.PACK_AB R6, R0, R33 ;  /* 0x000000210006723e */ /* 0x000fe200000000ff */
[----:B------:R-:W-:Y:S01]  /*2c60*/  FADD.FTZ R2, R2, R37 ;  /* 0x0000002502027221 */ /* 0x000fe20000010000 */
[----:B------:R-:W-:Y:S01]  /*2c70*/  MUFU.EX2 R63, R63 ;  /* 0x0000003f003f7308 */ /* 0x000fe20000000800 */
[----:B----4-:R-:W-:Y:S01]  /*2c80*/  F2FP.PACK_AB R7, R57, R52 ;  /* 0x000000343907723e */ /* 0x010fe200000000ff */
[----:B------:R-:W-:Y:S02]  /*2c90*/  FADD.FTZ R55, R48, R55 ;  /* 0x0000003730377221 */ /* 0x000fe40000010000 */
[----:B------:R-:W-:Y:S02]  /*2ca0*/  FADD.FTZ R33, R33, R2 ;  /* 0x0000000221217221 */ /* 0x000fe40000010000 */
[----:B------:R-:W-:-:S02]  /*2cb0*/  FADD.FTZ R52, R52, R55 ;  /* 0x0000003734347221 */ /* 0x000fc40000010000 */
[----:B------:R-:W1:Y:S01]  /*2cc0*/  MUFU.EX2 R58, R58 ;  /* 0x0000003a003a7308 */ /* 0x000e620000000800 */
[----:B---3--:R-:W-:Y:S01]  /*2cd0*/  HMMA.16816.F32 R124, R4, R8, R124 ;  /* 0x00000008047c723c */ /* 0x008fe2000000187c */
[----:B------:R-:W-:Y:S02]  /*2ce0*/  FADD.FTZ R0, R0, R33 ;  /* 0x0000002100007221 */ /* 0x000fe40000010000 */
[----:B------:R-:W-:-:S04]  /*2cf0*/  FADD.FTZ R57, R57, R52 ;  /* 0x0000003439397221 */ /* 0x000fc80000010000 */
[----:B------:R-:W-:Y:S01]  /*2d00*/  MUFU.EX2 R60, R60 ;  /* 0x0000003c003c7308 */ /* 0x000fe20000000800 */
[C---:B------:R-:W-:Y:S07]  /*2d10*/  HMMA.16816.F32 R108, R4.reuse, R24, R108 ;  /* 0x00000018046c723c */ /* 0x040fee000000186c */
[----:B------:R-:W2:Y:S01]  /*2d20*/  MUFU.EX2 R65, R65 ;  /* 0x0000004100417308 */ /* 0x000ea20000000800 */
[C---:B------:R-:W-:Y:S07]  /*2d30*/  HMMA.16816.F32 R92, R4.reuse, R28, R92 ;  /* 0x0000001c045c723c */ /* 0x040fee000000185c */
[----:B------:R-:W-:Y:S01]  /*2d40*/  MUFU.EX2 R67, R67 ;  /* 0x0000004300437308 */ /* 0x000fe20000000800 */
[C---:B------:R-:W-:Y:S07]  /*2d50*/  HMMA.16816.F32 R76, R4.reuse, R20, R76 ;  /* 0x00000014044c723c */ /* 0x040fee000000184c */
[----:B------:R-:W3:Y:S01]  /*2d60*/  MUFU.EX2 R64, R64 ;  /* 0x0000004000407308 */ /* 0x000ee20000000800 */
[C---:B------:R-:W-:Y:S07]  /*2d70*/  HMMA.16816.F32 R120, R4.reuse, R10, R120 ;  /* 0x0000000a0478723c */ /* 0x040fee0000001878 */
[----:B------:R-:W-:Y:S01]  /*2d80*/  MUFU.EX2 R138, R138 ;  /* 0x0000008a008a7308 */ /* 0x000fe20000000800 */
[C---:B------:R-:W-:Y:S07]  /*2d90*/  HMMA.16816.F32 R104, R4.reuse, R26, R104 ;  /* 0x0000001a0468723c */ /* 0x040fee0000001868 */
[----:B------:R-:W4:Y:S01]  /*2da0*/  MUFU.EX2 R139, R139 ;  /* 0x0000008b008b7308 */ /* 0x000f220000000800 */
[C---:B------:R-:W-:Y:S07]  /*2db0*/  HMMA.16816.F32 R88, R4.reuse, R30, R88 ;  /* 0x0000001e0458723c */ /* 0x040fee0000001858 */
[----:B------:R-:W-:Y:S01]  /*2dc0*/  MUFU.EX2 R148, R148 ;  /* 0x0000009400947308 */ /* 0x000fe20000000800 */
[----:B------:R-:W-:Y:S07]  /*2dd0*/  HMMA.16816.F32 R72, R4, R22, R72 ;  /* 0x000000160448723c */ /* 0x000fee0000001848 */
[----:B-----5:R-:W-:Y:S01]  /*2de0*/  F2FP.PACK_AB R4, R32, R39 ;  /* 0x000000272004723e */ /* 0x020fe200000000ff */
[----:B------:R-:W-:Y:S01]  /*2df0*/  MUFU.EX2 R56, R56 ;  /* 0x0000003800387308 */ /* 0x000fe20000000800 */
[----:B-1----:R-:W-:Y:S01]  /*2e00*/  F2FP.PACK_AB R5, R58, R63 ;  /* 0x0000003f3a05723e */ /* 0x002fe200000000ff */
[----:B------:R-:W-:Y:S01]  /*2e10*/  FADD.FTZ R39, R39, R42 ;  /* 0x0000002a27277221 */ /* 0x000fe20000010000 */
[----:B------:R-:W-:Y:S01]  /*2e20*/  F2FP.PACK_AB R6, R59, R54 ;  /* 0x000000363b06723e */ /* 0x000fe200000000ff */
[----:B------:R-:W-:Y:S01]  /*2e30*/  FADD.FTZ R63, R63, R36 ;  /* 0x000000243f3f7221 */ /* 0x000fe20000010000 */
[----:B--2---:R-:W-:Y:S01]  /*2e40*/  F2FP.PACK_AB R7, R65, R60 ;  /* 0x0000003c4107723e */ /* 0x004fe200000000ff */
[----:B------:R-:W-:-:S02]  /*2e50*/  FADD.FTZ R39, R32, R39 ;  /* 0x0000002720277221 */ /* 0x000fc40000010000 */
[----:B------:R-:W-:Y:S01]  /*2e60*/  MUFU.EX2 R61, R61 ;  /* 0x0000003d003d7308 */ /* 0x000fe20000000800 */
[----:B------:R-:W-:Y:S02]  /*2e70*/  FADD.FTZ R63, R58, R63 ;  /* 0x0000003f3a3f7221 */ /* 0x000fe40000010000 */
[----:B------:R-:W-:Y:S01]  /*2e80*/  FADD.FTZ R54, R54, R39 ;  /* 0x0000002736367221 */ /* 0x000fe20000010000 */
[----:B------:R-:W-:Y:S01]  /*2e90*/  HMMA.16816.F32 R128, R4, R8, R128 ;  /* 0x000000080480723c */ /* 0x000fe20000001880 */
[----:B------:R-:W-:Y:S02]  /*2ea0*/  FADD.FTZ R60, R60, R63 ;  /* 0x0000003f3c3c7221 */ /* 0x000fe40000010000 */
[----:B------:R-:W-:Y:S01]  /*2eb0*/  FADD.FTZ R59, R59, R54 ;  /* 0x000000363b3b7221 */ /* 0x000fe20000010000 */
[----:B------:R-:W-:Y:S01]  /*2ec0*/  MUFU.EX2 R62, R62 ;  /* 0x0000003e003e7308 */ /* 0x000fe20000000800 */
[----:B------:R-:W-:-:S03]  /*2ed0*/  FADD.FTZ R65, R65, R60 ;  /* 0x0000003c41417221 */ /* 0x000fc60000010000 */
[C---:B------:R-:W-:Y:S04]  /*2ee0*/  HMMA.16816.F32 R112, R4.reuse, R24, R112 ;  /* 0x000000180470723c */ /* 0x040fe80000001870 */
[----:B------:R-:W-:Y:S04]  /*2ef0*/  MUFU.EX2 R144, R144 ;  /* 0x0000009000907308 */ /* 0x000fe80000000800 */
[C---:B------:R-:W-:Y:S01]  /*2f00*/  HMMA.16816.F32 R116, R4.reuse, R10, R116 ;  /* 0x0000000a0474723c */ /* 0x040fe20000001874 */
[----:B------:R-:W1:Y:S03]  /*2f10*/  LDSM.16.MT88.4 R8, [R189+0x7000] ;  /* 0x00700000bd08783b */ /* 0x000e660000004200 */
[----:B------:R-:W-:Y:S04]  /*2f20*/  MUFU.EX2 R157, R157 ;  /* 0x0000009d009d7308 */ /* 0x000fe80000000800 */
[C---:B------:R-:W-:Y:S01]  /*2f30*/  HMMA.16816.F32 R100, R4.reuse, R26, R100 ;  /* 0x0000001a0464723c */ /* 0x040fe20000001864 */
[----:B------:R-:W2:Y:S03]  /*2f40*/  LDSM.16.MT88.4 R24, [R188+0x7000] ;  /* 0x00700000bc18783b */ /* 0x000ea60000004200 */
[----:B------:R-:W-:Y:S04]  /*2f50*/  MUFU.EX2 R146, R146 ;  /* 0x0000009200927308 */ /* 0x000fe80000000800 */
[C---:B------:R-:W-:Y:S04]  /*2f60*/  HMMA.16816.F32 R96, R4.reuse, R28, R96 ;  /* 0x0000001c0460723c */ /* 0x040fe80000001860 */
[----:B------:R-:W-:Y:S03]  /*2f70*/  MUFU.EX2 R152, R152 ;  /* 0x0000009800987308 */ /* 0x000fe60000000800 */
[--C-:B------:R-:W-:Y:S01]  /*2f80*/  FFMA.FTZ R28, R145, c[0x0][0x23c], -R150.reuse ;  /* 0x00008f00911c7a23 */ /* 0x100fe20000010896 */
[----:B------:R-:W-:Y:S01]  /*2f90*/  HMMA.16816.F32 R84, R4, R30, R84 ;  /* 0x0000001e0454723c */ /* 0x000fe20000001854 */
[----:B------:R-:W-:-:S02]  /*2fa0*/  FFMA.FTZ R29, R159, c[0x0][0x23c], -R150 ;  /* 0x00008f009f1d7a23 */ /* 0x000fc40000010896 */
[----:B------:R-:W-:Y:S01]  /*2fb0*/  FFMA.FTZ R145, R173, c[0x0][0x23c], -R150 ;  /* 0x00008f00ad917a23 */ /* 0x000fe20000010896 */
[----:B------:R-:W-:Y:S01]  /*2fc0*/  MUFU.EX2 R155, R155 ;  /* 0x0000009b009b7308 */ /* 0x000fe20000000800 */
[----:B------:R-:W-:Y:S02]  /*2fd0*/  FFMA.FTZ R159, R154, c[0x0][0x23c], -R137 ;  /* 0x00008f009a9f7a23 */ /* 0x000fe40000010889 */
[----:B------:R-:W-:Y:S01]  /*2fe0*/  FFMA.FTZ R31, R151, c[0x0][0x23c], -R170 ;  /* 0x00008f00971f7a23 */ /* 0x000fe200000108aa */
[----:B------:R-:W-:Y:S01]  /*2ff0*/  HMMA.16816.F32 R80, R4, R20, R80 ;  /* 0x000000140450723c */ /* 0x000fe20000001850 */
[----:B------:R-:W-:Y:S02]  /*3000*/  FFMA.FTZ R154, R160, c[0x0][0x23c], -R162 ;  /* 0x00008f00a09a7a23 */ /* 0x000fe400000108a2 */
[----:B------:R-:W-:Y:S01]  /*3010*/  FFMA.FTZ R150, R141, c[0x0][0x23c], -R150 ;  /* 0x00008f008d967a23 */ /* 0x000fe20000010896 */
[----:B------:R-:W-:Y:S01]  /*3020*/  MUFU.EX2 R28, R28 ;  /* 0x0000001c001c7308 */ /* 0x000fe20000000800 */
[----:B------:R-:W-:-:S02]  /*3030*/  FFMA.FTZ R30, R169, c[0x0][0x23c], -R170 ;  /* 0x00008f00a91e7a23 */ /* 0x000fc400000108aa */
[----:B------:R-:W-:Y:S01]  /*3040*/  FFMA.FTZ R151, R164, c[0x0][0x23c], -R170 ;  /* 0x00008f00a4977a23 */ /* 0x000fe200000108aa */
[----:B------:R-:W-:Y:S01]  /*3050*/  HMMA.16816.F32 R68, R4, R22, R68 ;  /* 0x000000160444723c */ /* 0x000fe20000001844 */
[----:B------:R-:W5:Y:S03]  /*3060*/  LDSM.16.MT88.4 R20, [R191+0x7800] ;  /* 0x00780000bf14783b */ /* 0x000f660000004200 */
[----:B------:R-:W1:Y:S03]  /*3070*/  MUFU.EX2 R29, R29 ;  /* 0x0000001d001d7308 */ /* 0x000e660000000800 */
[----:B---3--:R-:W-:Y:S01]  /*3080*/  F2FP.PACK_AB R4, R64, R67 ;  /* 0x000000434004723e */ /* 0x008fe200000000ff */
[----:B------:R-:W-:Y:S01]  /*3090*/  FADD.FTZ R67, R67, R0 ;  /* 0x0000000043437221 */ /* 0x000fe20000010000 */
[----:B----4-:R-:W-:-:S03]  /*30a0*/  F2FP.PACK_AB R6, R139, R138 ;  /* 0x0000008a8b06723e */ /* 0x010fc600000000ff */
[----:B------:R-:W3:Y:S01]  /*30b0*/  MUFU.EX2 R145, R145 ;  /* 0x0000009100917308 */ /* 0x000ee20000000800 */
[----:B------:R-:W-:-:S04]  /*30c0*/  FADD.FTZ R67, R64, R67 ;  /* 0x0000004340437221 */ /* 0x000fc80000010000 */
[----:B------:R-:W-:-:S03]  /*30d0*/  FADD.FTZ R138, R138, R67 ;  /* 0x000000438a8a7221 */ /* 0x000fc60000010000 */
[----:B------:R-:W4:Y:S01]  /*30e0*/  MUFU.EX2 R31, R31 ;  /* 0x0000001f001f7308 */ /* 0x000f220000000800 */
[----:B-1----:R-:W-:Y:S01]  /*30f0*/  F2FP.PACK_AB R5, R29, R28 ;  /* 0x0000001c1d05723e */ /* 0x002fe200000000ff */
[----:B------:R-:W-:Y:S02]  /*3100*/  FADD.FTZ R28, R28, R57 ;  /* 0x000000391c1c7221 */ /* 0x000fe40000010000 */
[----:B------:R-:W-:Y:S02]  /*3110*/  FADD.FTZ R139, R139, R138 ;  /* 0x0000008a8b8b7221 */ /* 0x000fe40000010000 */
[----:B------:R-:W-:Y:S02]  /*3120*/  FADD.FTZ R28, R29, R28 ;  /* 0x0000001c1d1c7221 */ /* 0x000fe40000010000 */
[----:B------:R-:W1:Y:S01]  /*3130*/  MUFU.EX2 R159, R159 ;  /* 0x0000009f009f7308 */ /* 0x000e620000000800 */
[----:B---3--:R-:W-:Y:S01]  /*3140*/  F2FP.PACK_AB R7, R148, R145 ;  /* 0x000000919407723e */ /* 0x008fe200000000ff */
[----:B------:R-:W-:-:S04]  /*3150*/  FADD.FTZ R145, R145, R28 ;  /* 0x0000001c91917221 */ /* 0x000fc80000010000 */
[----:B------:R-:W-:Y:S02]  /*3160*/  FADD.FTZ R148, R148, R145 ;  /* 0x0000009194947221 */ /* 0x000fe40000010000 */
[C---:B------:R-:W-:Y:S01]  /*3170*/  HMMA.16816.F32 R124, R4.reuse, R16, R124 ;  /* 0x00000010047c723c */ /* 0x040fe2000000187c */
[----:B------:R-:W-:Y:S07]  /*3180*/  MUFU.EX2 R154, R154 ;  /* 0x0000009a009a7308 */ /* 0x000fee0000000800 */
[C---:B------:R-:W-:Y:S01]  /*3190*/  HMMA.16816.F32 R108, R4.reuse, R12, R108 ;  /* 0x0000000c046c723c */ /* 0x040fe2000000186c */
[----:B------:R-:W-:Y:S07]  /*31a0*/  MUFU.EX2 R211, R211 ;  /* 0x000000d300d37308 */ /* 0x000fee0000000800 */
[C---:B------:R-:W-:Y:S01]  /*31b0*/  HMMA.16816.F32 R92, R4.reuse, R8, R92 ;  /* 0x00000008045c723c */ /* 0x040fe2000000185c */
[----:B------:R-:W-:Y:S07]  /*31c0*/  MUFU.EX2 R149, R149 ;  /* 0x0000009500957308 */ /* 0x000fee0000000800 */
[C---:B--2---:R-:W-:Y:S01]  /*31d0*/  HMMA.16816.F32 R76, R4.reuse, R24, R76 ;  /* 0x00000018044c723c */ /* 0x044fe2000000184c */
[----:B------:R-:W2:Y:S07]  /*31e0*/  MUFU.EX2 R158, R158 ;  /* 0x0000009e009e7308 */ /* 0x000eae0000000800 */
[C---:B------:R-:W-:Y:S01]  /*31f0*/  HMMA.16816.F32 R120, R4.reuse, R18, R120 ;  /* 0x000000120478723c */ /* 0x040fe20000001878 */
[----:B------:R-:W-:Y:S07]  /*3200*/  MUFU.EX2 R143, R143 ;  /* 0x0000008f008f7308 */ /* 0x000fee0000000800 */
[C---:B------:R-:W-:Y:S01]  /*3210*/  HMMA.16816.F32 R104, R4.reuse, R14, R104 ;  /* 0x0000000e0468723c */ /* 0x040fe20000001868 */
[----:B------:R-:W3:Y:S07]  /*3220*/  MUFU.EX2 R150, R150 ;  /* 0x0000009600967308 */ /* 0x000eee0000000800 */
[C---:B------:R-:W-:Y:S01]  /*3230*/  HMMA.16816.F32 R88, R4.reuse, R10, R88 ;  /* 0x0000000a0458723c */ /* 0x040fe20000001858 */
[----:B------:R-:W-:Y:S07]  /*3240*/  MUFU.EX2 R30, R30 ;  /* 0x0000001e001e7308 */ /* 0x000fee0000000800 */
[----:B------:R-:W-:Y:S01]  /*3250*/  HMMA.16816.F32 R72, R4, R26, R72 ;  /* 0x0000001a0448723c */ /* 0x000fe20000001848 */
[----:B------:R-:W2:Y:S06]  /*3260*/  MUFU.EX2 R151, R151 ;  /* 0x0000009700977308 */ /* 0x000eac0000000800 */
[----:B------:R-:W-:Y:S01]  /*3270*/  F2FP.PACK_AB R4, R61, R56 ;  /* 0x000000383d04723e */ /* 0x000fe200000000ff */
[----:B------:R-:W-:Y:S01]  /*3280*/  FADD.FTZ R56, R56, R59 ;  /* 0x0000003b38387221 */ /* 0x000fe20000010000 */
[----:B------:R-:W-:Y:S01]  /*3290*/  F2FP.PACK_AB R5, R157, R144 ;  /* 0x000000909d05723e */ /* 0x000fe200000000ff */
[----:B------:R-:W-:Y:S01]  /*32a0*/  FADD.FTZ R144, R144, R65 ;  /* 0x0000004190907221 */ /* 0x000fe20000010000 */
[----:B----4-:R-:W-:Y:S01]  /*32b0*/  F2FP.PACK_AB R6, R31, R62 ;  /* 0x0000003e1f06723e */ /* 0x010fe200000000ff */
[----:B------:R-:W-:Y:S01]  /*32c0*/  MUFU.EX2 R156, R156 ;  /* 0x0000009c009c7308 */ /* 0x000fe20000000800 */
[----:B-1----:R-:W-:Y:S01]  /*32d0*/  F2FP.PACK_AB R7, R159, R146 ;  /* 0x000000929f07723e */ /* 0x002fe200000000ff */
[----:B------:R-:W-:-:S02]  /*32e0*/  FADD.FTZ R61, R61, R56 ;  /* 0x000000383d3d7221 */ /* 0x000fc40000010000 */
[----:B------:R-:W-:Y:S02]  /*32f0*/  FADD.FTZ R157, R157, R144 ;  /* 0x000000909d9d7221 */ /* 0x000fe40000010000 */
[----:B------:R-:W-:Y:S02]  /*3300*/  FADD.FTZ R62, R62, R61 ;  /* 0x0000003d3e3e7221 */ /* 0x000fe40000010000 */
[----:B------:R-:W-:Y:S01]  /*3310*/  HMMA.16816.F32 R128, R4, R16, R128 ;  /* 0x000000100480723c */ /* 0x000fe20000001880 */
[----:B------:R-:W-:Y:S01]  /*3320*/  MUFU.EX2 R213, R213 ;  /* 0x000000d500d57308 */ /* 0x000fe20000000800 */
[----:B------:R-:W-:Y:S02]  /*3330*/  FADD.FTZ R146, R146, R157 ;  /* 0x0000009d92927221 */ /* 0x000fe40000010000 */
[----:B------:R-:W-:Y:S02]  /*3340*/  FADD.FTZ R31, R31, R62 ;  /* 0x0000003e1f1f7221 */ /* 0x000fe40000010000 */
[----:B------:R-:W-:-:S02]  /*3350*/  FADD.FTZ R159, R159, R146 ;  /* 0x000000929f9f7221 */ /* 0x000fc40000010000 */
[C---:B------:R-:W-:Y:S01]  /*3360*/  HMMA.16816.F32 R116, R4.reuse, R18, R116 ;  /* 0x000000120474723c */ /* 0x040fe20000001874 */
[----:B------:R-:W1:Y:S07]  /*3370*/  LDSM.16.MT88.4 R16, [R190+0x7800] ;  /* 0x00780000be10783b */ /* 0x000e6e0000004200 */
[C---:B------:R-:W-:Y:S08]  /*3380*/  HMMA.16816.F32 R112, R4.reuse, R12, R112 ;  /* 0x0000000c0470723c */ /* 0x040ff00000001870 */
[C---:B------:R-:W-:Y:S01]  /*3390*/  HMMA.16816.F32 R100, R4.reuse, R14, R100 ;  /* 0x0000000e0464723c */ /* 0x040fe20000001864 */
[----:B------:R-:W4:Y:S07]  /*33a0*/  LDSM.16.MT88.4 R12, [R189+0x7800] ;  /* 0x00780000bd0c783b */ /* 0x000f2e0000004200 */
[C---:B------:R-:W-:Y:S08]  /*33b0*/  HMMA.16816.F32 R96, R4.reuse, R8, R96 ;  /* 0x000000080460723c */ /* 0x040ff00000001860 */
[C---:B------:R-:W-:Y:S01]  /*33c0*/  HMMA.16816.F32 R84, R4.reuse, R10, R84 ;  /* 0x0000000a0454723c */ /* 0x040fe20000001854 */
[----:B------:R-:W1:Y:S07]  /*33d0*/  LDSM.16.MT88.4 R8, [R188+0x7800] ;  /* 0x00780000bc08783b */ /* 0x000e6e0000004200 */
[C---:B------:R-:W-:Y:S07]  /*33e0*/  HMMA.16816.F32 R80, R4.reuse, R24, R80 ;  /* 0x000000180450723c */ /* 0x040fee0000001850 */
[--C-:B------:R-:W-:Y:S01]  /*33f0*/  FFMA.FTZ R24, R142, c[0x0][0x23c], -R137.reuse ;  /* 0x00008f008e187a23 */ /* 0x100fe20000010889 */
[----:B------:R-:W-:Y:S01]  /*3400*/  HMMA.16816.F32 R68, R4, R26, R68 ;  /* 0x0000001a0444723c */ /* 0x000fe20000001844 */
[----:B------:R-:W-:-:S04]  /*3410*/  FFMA.FTZ R25, R140, c[0x0][0x23c], -R137 ;  /* 0x00008f008c197a23 */ /* 0x000fc80000010889 */
[----:B------:R-:W-:Y:S02]  /*3420*/  MUFU.EX2 R24, R24 ;  /* 0x0000001800187308 */ /* 0x000fe40000000800 */
[--C-:B------:R-:W-:Y:S01]  /*3430*/  FFMA.FTZ R26, R132, c[0x0][0x23c], -R137.reuse ;  /* 0x00008f00841a7a23 */ /* 0x100fe20000010889 */
[----:B------:R-:W-:Y:S01]  /*3440*/  F2FP.PACK_AB R4, R155, R152 ;  /* 0x000000989b04723e */ /* 0x000fe200000000ff */
[----:B------:R-:W-:Y:S01]  /*3450*/  FFMA.FTZ R27, R66, c[0x0][0x23c], -R137 ;  /* 0x00008f00421b7a23 */ /* 0x000fe20000010889 */
[----:B--2---:R-:W-:Y:S01]  /*3460*/  F2FP.PACK_AB R5, R158, R149 ;  /* 0x000000959e05723e */ /* 0x004fe200000000ff */
[----:B------:R-:W-:Y:S01]  /*3470*/  FADD.FTZ R152, R152, R139 ;  /* 0x0000008b98987221 */ /* 0x000fe20000010000 */
[----:B------:R-:W-:Y:S01]  /*3480*/  F2FP.PACK_AB R6, R211, R154 ;  /* 0x0000009ad306723e */ /* 0x000fe200000000ff */
[----:B------:R-:W2:Y:S01]  /*3490*/  MUFU.EX2 R25, R25 ;  /* 0x0000001900197308 */ /* 0x000ea20000000800 */
[----:B---3--:R-:W-:Y:S01]  /*34a0*/  F2FP.PACK_AB R7, R150, R143 ;  /* 0x0000008f9607723e */ /* 0x008fe200000000ff */
[----:B------:R-:W-:-:S02]  /*34b0*/  FADD.FTZ R149, R149, R148 ;  /* 0x0000009495957221 */ /* 0x000fc40000010000 */
[----:B------:R-:W-:Y:S02]  /*34c0*/  FADD.FTZ R155, R155, R152 ;  /* 0x000000989b9b7221 */ /* 0x000fe40000010000 */
[----:B------:R-:W-:Y:S02]  /*34d0*/  FADD.FTZ R158, R158, R149 ;  /* 0x000000959e9e7221 */ /* 0x000fe40000010000 */
[----:B------:R-:W-:Y:S01]  /*34e0*/  MUFU.EX2 R26, R26 ;  /* 0x0000001a001a7308 */ /* 0x000fe20000000800 */
[----:B-----5:R-:W-:Y:S01]  /*34f0*/  HMMA.16816.F32 R124, R4, R20, R124 ;  /* 0x00000014047c723c */ /* 0x020fe2000000187c */
[----:B------:R-:W-:Y:S02]  /*3500*/  FADD.FTZ R154, R154, R155 ;  /* 0x0000009b9a9a7221 */ /* 0x000fe40000010000 */
[----:B------:R-:W-:Y:S02]  /*3510*/  FADD.FTZ R143, R143, R158 ;  /* 0x0000009e8f8f7221 */ /* 0x000fe40000010000 */
[----:B------:R-:W-:-:S02]  /*3520*/  FADD.FTZ R211, R211, R154 ;  /* 0x0000009ad3d37221 */ /* 0x000fc40000010000 */
[----:B------:R-:W3:Y:S01]  /*3530*/  MUFU.EX2 R27, R27 ;  /* 0x0000001b001b7308 */ /* 0x000ee20000000800 */
[----:B------:R-:W-:Y:S01]  /*3540*/  HMMA.16816.F32 R120, R4, R22, R120 ;  /* 0x000000160478723c */ /* 0x000fe20000001878 */
[----:B------:R-:W-:-:S07]  /*3550*/  FADD.FTZ R209, R150, R143 ;  /* 0x0000008f96d17221 */ /* 0x000fce0000010000 */
[C---:B-1----:R-:W-:Y:S08]  /*3560*/  HMMA.16816.F32 R108, R4.reuse, R16, R108 ;  /* 0x00000010046c723c */ /* 0x042ff0000000186c */
[C---:B------:R-:W-:Y:S08]  /*3570*/  HMMA.16816.F32 R104, R4.reuse, R18, R104 ;  /* 0x000000120468723c */ /* 0x040ff00000001868 */
[C---:B----4-:R-:W-:Y:S08]  /*3580*/  HMMA.16816.F32 R92, R4.reuse, R12, R92 ;  /* 0x0000000c045c723c */ /* 0x050ff0000000185c */
[C---:B------:R-:W-:Y:S08]  /*3590*/  HMMA.16816.F32 R88, R4.reuse, R14, R88 ;  /* 0x0000000e0458723c */ /* 0x040ff00000001858 */
[C---:B------:R-:W-:Y:S08]  /*35a0*/  HMMA.16816.F32 R76, R4.reuse, R8, R76 ;  /* 0x00000008044c723c */ /* 0x040ff0000000184c */
[----:B------:R-:W-:Y:S07]  /*35b0*/  HMMA.16816.F32 R72, R4, R10, R72 ;  /* 0x0000000a0448723c */ /* 0x000fee0000001848 */
[----:B------:R-:W-:Y:S01]  /*35c0*/  F2FP.PACK_AB R4, R151, R30 ;  /* 0x0000001e9704723e */ /* 0x000fe200000000ff */
[----:B------:R-:W-:Y:S01]  /*35d0*/  FADD.FTZ R30, R30, R31 ;  /* 0x0000001f1e1e7221 */ /* 0x000fe20000010000 */
[----:B--2---:R-:W-:Y:S01]  /*35e0*/  F2FP.PACK_AB R5, R25, R24 ;  /* 0x000000181905723e */ /* 0x004fe200000000ff */
[----:B------:R-:W-:Y:S01]  /*35f0*/  FADD.FTZ R24, R24, R159 ;  /* 0x0000009f18187221 */ /* 0x000fe20000010000 */
[----:B------:R-:W-:Y:S01]  /*3600*/  F2FP.PACK_AB R6, R213, R156 ;  /* 0x0000009cd506723e */ /* 0x000fe200000000ff */
[----:B------:R-:W-:Y:S01]  /*3610*/  FADD.FTZ R151, R151, R30 ;  /* 0x0000001e97977221 */ /* 0x000fe20000010000 */
[----:B---3--:R-:W-:Y:S01]  /*3620*/  F2FP.PACK_AB R7, R27, R26 ;  /* 0x0000001a1b07723e */ /* 0x008fe200000000ff */
[----:B------:R-:W-:-:S02]  /*3630*/  FADD.FTZ R25, R25, R24 ;  /* 0x0000001819197221 */ /* 0x000fc40000010000 */
[----:B------:R-:W-:Y:S02]  /*3640*/  FADD.FTZ R156, R156, R151 ;  /* 0x000000979c9c7221 */ /* 0x000fe40000010000 */
[----:B------:R-:W-:Y:S02]  /*3650*/  FADD.FTZ R26, R26, R25 ;  /* 0x000000191a1a7221 */ /* 0x000fe40000010000 */
[----:B------:R-:W-:Y:S01]  /*3660*/  HMMA.16816.F32 R128, R4, R20, R128 ;  /* 0x000000140480723c */ /* 0x000fe20000001880 */
[----:B------:R-:W-:Y:S02]  /*3670*/  FADD.FTZ R213, R213, R156 ;  /* 0x0000009cd5d57221 */ /* 0x000fe40000010000 */
[----:B------:R-:W-:-:S05]  /*3680*/  FADD.FTZ R210, R27, R26 ;  /* 0x0000001a1bd27221 */ /* 0x000fca0000010000 */
[C---:B------:R-:W-:Y:S08]  /*3690*/  HMMA.16816.F32 R116, R4.reuse, R22, R116 ;  /* 0x000000160474723c */ /* 0x040ff00000001874 */
[C---:B------:R-:W-:Y:S08]  /*36a0*/  HMMA.16816.F32 R112, R4.reuse, R16, R112 ;  /* 0x000000100470723c */ /* 0x040ff00000001870 */
[C---:B------:R-:W-:Y:S08]  /*36b0*/  HMMA.16816.F32 R100, R4.reuse, R18, R100 ;  /* 0x000000120464723c */ /* 0x040ff00000001864 */
[C---:B------:R-:W-:Y:S08]  /*36c0*/  HMMA.16816.F32 R96, R4.reuse, R12, R96 ;  /* 0x0000000c0460723c */ /* 0x040ff00000001860 */
[C---:B------:R-:W-:Y:S08]  /*36d0*/  HMMA.16816.F32 R84, R4.reuse, R14, R84 ;  /* 0x0000000e0454723c */ /* 0x040ff00000001854 */
[C---:B------:R-:W-:Y:S08]  /*36e0*/  HMMA.16816.F32 R80, R4.reuse, R8, R80 ;  /* 0x000000080450723c */ /* 0x040ff00000001850 */
[----:B------:R-:W-:Y:S01]  /*36f0*/  HMMA.16816.F32 R68, R4, R10, R68 ;  /* 0x0000000a0444723c */ /* 0x000fe20000001844 */
[----:B------:R-:W-:Y:S01]  /*3700*/  @!UPT UIADD3 URZ, URZ, URZ, URZ ;  /* 0x0000003f3f3ff290 */ /* 0x000fe2000fffe03f */
[----:B------:R-:W-:Y:S11]  /*3710*/  @!P0 BRA `(.L_x_1208) ;  /* 0x00002f2000008947 */ /* 0x000ff60003800000 */
[----:B------:R-:W-:Y:S01]  /*3720*/  LEA.HI.SX32 R208, R3, 0xfffffffe, 0x1a ;  /* 0xfffffffe03d07811 */ /* 0x000fe200078fd2ff */
[----:B------:R-:W-:Y:S01]  /*3730*/  IMAD.MOV.U32 R2, RZ, RZ, R135 ;  /* 0x000000ffff027224 */ /* 0x000fe200078e0087 */
[----:B------:R-:W-:Y:S01]  /*3740*/  MOV R0, R133 ;  /* 0x0000008500007202 */ /* 0x000fe20000000f00 */
[----:B------:R-:W-:Y:S01]  /*3750*/  IMAD.MOV.U32 R3, RZ, RZ, R136 ;  /* 0x000000ffff037224 */ /* 0x000fe200078e0088 */
[----:B------:R-:W-:Y:S01]  /*3760*/  MOV R139, R134 ;  /* 0x00000086008b7202 */ /* 0x000fe20000000f00 */
[----:B------:R-:W-:Y:S06]  /*3770*/  BRA `(.L_x_1209) ;  /* 0x0000019000007947 */ /* 0x000fec0003800000 */
.L_x_1211:
[----:B------:R-:W-:Y:S04]  /*3780*/  IADD3 R5, R208, -0x1, RZ ;  /* 0xffffffffd0057810 */ /* 0x000fe80007ffe0ff */
[----:B------:R-:W-:Y:S01]  /*3790*/  SHF.R.S32.HI R4, RZ, 0x1f, R5 ;  /* 0x0000001fff047819 */ /* 0x000fe20000011405 */
[C---:B------:R-:W-:Y:S04]  /*37a0*/  IMAD.WIDE.U32 R20, R5.reuse, c[0x0][0x198], RZ ;  /* 0x0000660005147a25 */ /* 0x040fe800078e00ff */
        /* <DEDUP_REMOVED lines=22> */
.L_x_1209:
        /* <DEDUP_REMOVED lines=20> */
[----:B------:R-:W-:Y:S01]  /*3a50*/  IADD3.X R137, R181, UR5, RZ, P0, !PT ;  /* 0x00000005b5897c10 */ /* 0x000fe200087fe4ff */
[----:B------:R1:W-:Y:S01]  /*3a60*/  LDGSTS.E.BYPASS.LTC128B.128 [R200+0x6800], [R176.64] ;  /* 0x06800000b0c87fae */ /* 0x0003e2000b901d48 */
[----:B------:R-:W-:Y:S07]  /*3a70*/  ISETP.GT.AND P0, PT, R208, RZ, PT ;  /* 0x000000ffd000720c */ /* 0x000fee0003f04270 */
[----:B------:R2:W-:Y:S08]  /*3a80*/  LDGSTS.E.BYPASS.LTC128B.128 [R200+0x7000], [R180.64] ;  /* 0x07000000b4c87fae */ /* 0x0005f0000b901d48 */
[----:B------:R3:W-:Y:S08]  /*3a90*/  LDGSTS.E.BYPASS.LTC128B.128 [R200+0x7800], [R136.64] ;  /* 0x0780000088c87fae */ /* 0x0007f0000b901d48 */
[----:B------:R-:W-:Y:S08]  /*3aa0*/  LDSM.16.M88.4 R132, [R198] ;  /* 0x00000000c684783b */ /* 0x000ff00000000200 */
[----:B------:R-:W0:Y:S08]  /*3ab0*/  LDGDEPBAR ;  /* 0x00000000000079af */ /* 0x000e300000000000 */
[----:B------:R-:W4:Y:S08]  /*3ac0*/  LDSM.16.M88.4 R140, [R197] ;  /* 0x00000000c58c783b */ /* 0x000f300000000200 */
[----:B------:R-:W5:Y:S08]  /*3ad0*/  LDSM.16.M88.4 R144, [R198+0x2000] ;  /* 0x00200000c690783b */ /* 0x000f700000000200 */
[----:B------:R-:W1:Y:S08]  /*3ae0*/  LDSM.16.M88.4 R148, [R197+0x800] ;  /* 0x00080000c594783b */ /* 0x000e700000000200 */
[----:B------:R-:W1:Y:S08]  /*3af0*/  LDSM.16.M88.4 R152, [R197+0x1000] ;  /* 0x00100000c598783b */ /* 0x000e700000000200 */
[----:B------:R-:W1:Y:S08]  /*3b00*/  LDSM.16.M88.4 R156, [R197+0x1800] ;  /* 0x00180000c59c783b */ /* 0x000e700000000200 */
[----:B------:R-:W-:Y:S08]  /*3b10*/  LDSM.16.M88.4 R160, [R196] ;  /* 0x00000000c4a0783b */ /* 0x000ff00000000200 */
[----:B------:R-:W3:Y:S08]  /*3b20*/  LDSM.16.M88.4 R164, [R195] ;  /* 0x00000000c3a4783b */ /* 0x000ef00000000200 */
[----:B------:R-:W3:Y:S08]  /*3b30*/  LDSM.16.M88.4 R168, [R196+0x2000] ;  /* 0x00200000c4a8783b */ /* 0x000ef00000000200 */
[----:B------:R-:W3:Y:S08]  /*3b40*/  LDSM.16.M88.4 R172, [R195+0x800] ;  /* 0x00080000c3ac783b */ /* 0x000ef00000000200 */
[----:B-1----:R-:W-:Y:S08]  /*3b50*/  LDSM.16.M88.4 R176, [R185] ;  /* 0x00000000b9b0783b */ /* 0x002ff00000000200 */
[----:B--2---:R-:W-:Y:S01]  /*3b60*/  LDSM.16.M88.4 R180, [R184] ;  /* 0x00000000b8b4783b */ /* 0x004fe20000000200 */
[-C--:B----4-:R-:W-:Y:S08]  /*3b70*/  HMMA.16816.F32 R4, R132, R140.reuse, RZ ;  /* 0x0000008c8404723c */ /* 0x090ff000000018ff */
[C---:B-----5:R-:W-:Y:S08]  /*3b80*/  HMMA.16816.F32 R8, R144.reuse, R140, RZ ;  /* 0x0000008c9008723c */ /* 0x060ff000000018ff */
[-C--:B------:R-:W-:Y:S08]  /*3b90*/  HMMA.16816.F32 R12, R144, R142.reuse, RZ ;  /* 0x0000008e900c723c */ /* 0x080ff000000018ff */
[C---:B------:R-:W-:Y:S01]  /*3ba0*/  HMMA.16816.F32 R16, R132.reuse, R142, RZ ;  /* 0x0000008e8410723c */ /* 0x040fe200000018ff */
[----:B------:R-:W-:Y:S07]  /*3bb0*/  LDSM.16.M88.4 R140, [R195+0x1800] ;  /* 0x00180000c38c783b */ /* 0x000fee0000000200 */
[-C--:B------:R-:W-:Y:S08]  /*3bc0*/  HMMA.16816.F32 R20, R132, R148.reuse, RZ ;  /* 0x000000948414723c */ /* 0x080ff000000018ff */
[C---:B------:R-:W-:Y:S08]  /*3bd0*/  HMMA.16816.F32 R24, R144.reuse, R148, RZ ;  /* 0x000000949018723c */ /* 0x040ff000000018ff */
[-C--:B------:R-:W-:Y:S08]  /*3be0*/  HMMA.16816.F32 R28, R144, R150.reuse, RZ ;  /* 0x00000096901c723c */ /* 0x080ff000000018ff */
[C---:B------:R-:W-:Y:S01]  /*3bf0*/  HMMA.16816.F32 R32, R132.reuse, R150, RZ ;  /* 0x000000968420723c */ /* 0x040fe200000018ff */
[----:B------:R-:W-:Y:S07]  /*3c00*/  LDSM.16.M88.4 R148, [R193] ;  /* 0x00000000c194783b */ /* 0x000fee0000000200 */
[-C--:B------:R-:W-:Y:S08]  /*3c10*/  HMMA.16816.F32 R36, R132, R152.reuse, RZ ;  /* 0x000000988424723c */ /* 0x080ff000000018ff */
[C---:B------:R-:W-:Y:S08]  /*3c20*/  HMMA.16816.F32 R40, R144.reuse, R152, RZ ;  /* 0x000000989028723c */ /* 0x040ff000000018ff */
[-C--:B------:R-:W-:Y:S08]  /*3c30*/  HMMA.16816.F32 R44, R144, R154.reuse, RZ ;  /* 0x0000009a902c723c */ /* 0x080ff000000018ff */
[C---:B------:R-:W-:Y:S01]  /*3c40*/  HMMA.16816.F32 R48, R132.reuse, R154, RZ ;  /* 0x0000009a8430723c */ /* 0x040fe200000018ff */
[----:B------:R-:W-:Y:S07]  /*3c50*/  LDSM.16.M88.4 R152, [R194+0x2000] ;  /* 0x00200000c298783b */ /* 0x000fee0000000200 */
[-C--:B------:R-:W-:Y:S08]  /*3c60*/  HMMA.16816.F32 R52, R132, R156.reuse, RZ ;  /* 0x0000009c8434723c */ /* 0x080ff000000018ff */
[C---:B------:R-:W-:Y:S08]  /*3c70*/  HMMA.16816.F32 R56, R144.reuse, R156, RZ ;  /* 0x0000009c9038723c */ /* 0x040ff000000018ff */
[-C--:B------:R-:W-:Y:S01]  /*3c80*/  HMMA.16816.F32 R60, R144, R158.reuse, RZ ;  /* 0x0000009e903c723c */ /* 0x080fe200000018ff */
[----:B------:R-:W-:Y:S07]  /*3c90*/  LDSM.16.M88.4 R144, [R194] ;  /* 0x00000000c290783b */ /* 0x000fee0000000200 */
[----:B------:R-:W-:Y:S01]  /*3ca0*/  HMMA.16816.F32 R64, R132, R158, RZ ;  /* 0x0000009e8440723c */ /* 0x000fe200000018ff */
[----:B------:R-:W1:Y:S07]  /*3cb0*/  LDSM.16.M88.4 R132, [R195+0x1000] ;  /* 0x00100000c384783b */ /* 0x000e6e0000000200 */
[-C--:B---3--:R-:W-:Y:S01]  /*3cc0*/  HMMA.16816.F32 R4, R160, R164.reuse, R4 ;  /* 0x000000a4a004723c */ /* 0x088fe20000001804 */
[----:B------:R-:W2:Y:S07]  /*3cd0*/  LDSM.16.M88.4 R156, [R187] ;  /* 0x00000000bb9c783b */ /* 0x000eae0000000200 */
[C---:B------:R-:W-:Y:S08]  /*3ce0*/  HMMA.16816.F32 R8, R168.reuse, R164, R8 ;  /* 0x000000a4a808723c */ /* 0x040ff00000001808 */
[-C--:B------:R-:W-:Y:S08]  /*3cf0*/  HMMA.16816.F32 R12, R168, R166.reuse, R12 ;  /* 0x000000a6a80c723c */ /* 0x080ff0000000180c */
[C---:B------:R-:W-:Y:S01]  /*3d00*/  HMMA.16816.F32 R16, R160.reuse, R166, R16 ;  /* 0x000000a6a010723c */ /* 0x040fe20000001810 */
[----:B------:R-:W3:Y:S07]  /*3d10*/  LDSM.16.M88.4 R164, [R186] ;  /* 0x00000000baa4783b */ /* 0x000eee0000000200 */
[-C--:B------:R-:W-:Y:S08]  /*3d20*/  HMMA.16816.F32 R20, R160, R172.reuse, R20 ;  /* 0x000000aca014723c */ /* 0x080ff00000001814 */
[C---:B------:R-:W-:Y:S08]  /*3d30*/  HMMA.16816.F32 R24, R168.reuse, R172, R24 ;  /* 0x000000aca818723c */ /* 0x040ff00000001818 */
[-C--:B------:R-:W-:Y:S08]  /*3d40*/  HMMA.16816.F32 R28, R168, R174.reuse, R28 ;  /* 0x000000aea81c723c */ /* 0x080ff0000000181c */
[C---:B------:R-:W-:Y:S01]  /*3d50*/  HMMA.16816.F32 R32, R160.reuse, R174, R32 ;  /* 0x000000aea020723c */ /* 0x040fe20000001820 */
[----:B------:R-:W4:Y:S07]  /*3d60*/  LDSM.16.M88.4 R172, [R192] ;  /* 0x00000000c0ac783b */ /* 0x000f2e0000000200 */
        /* <DEDUP_REMOVED lines=8> */
[----:B------:R-:W-:Y:S01]  /*3df0*/  HMMA.16816.F32 R64, R160, R142, R64 ;  /* 0x0000008ea040723c */ /* 0x000fe20000001840 */
[----:B------:R-:W5:Y:S07]  /*3e00*/  LDSM.16.M88.4 R140, [R184+0x800] ;  /* 0x00080000b88c783b */ /* 0x000f6e0000000200 */
        /* <DEDUP_REMOVED lines=15> */
[----:B------:R-:W-:Y:S01]  /*3f00*/  HMMA.16816.F32 R64, R144, R178, R64 ;  /* 0x000000b29040723c */ /* 0x000fe20000001840 */
[----:B------:R-:W2:Y:S07]  /*3f10*/  LDSM.16.M88.4 R144, [R184+0x1000] ;  /* 0x00100000b890783b */ /* 0x000eae0000000200 */
[-C--:B----4-:R-:W-:Y:S08]  /*3f20*/  HMMA.16816.F32 R4, R172, R180.reuse, R4 ;  /* 0x000000b4ac04723c */ /* 0x090ff00000001804 */
[C---:B-1----:R-:W-:Y:S08]  /*3f30*/  HMMA.16816.F32 R8, R132.reuse, R180, R8 ;  /* 0x000000b48408723c */ /* 0x042ff00000001808 */
[-C--:B------:R-:W-:Y:S08]  /*3f40*/  HMMA.16816.F32 R12, R132, R182.reuse, R12 ;  /* 0x000000b6840c723c */ /* 0x080ff0000000180c */
[C---:B------:R-:W-:Y:S04]  /*3f50*/  HMMA.16816.F32 R16, R172.reuse, R182, R16 ;  /* 0x000000b6ac10723c */ /* 0x040fe80000001810 */
[----:B------:R-:W-:Y:S02]  /*3f60*/  FMUL.FTZ R250, R7, c[0x0][0x2ec] ;  /* 0x0000bb0007fa7a20 */ /* 0x000fe40000410000 */
[----:B------:R-:W-:Y:S02]  /*3f70*/  FMUL.FTZ R252, R4, c[0x0][0x2ec] ;  /* 0x0000bb0004fc7a20 */ /* 0x000fe40000410000 */
[-C--:B-----5:R-:W-:Y:S02]  /*3f80*/  HMMA.16816.F32 R20, R172, R140.reuse, R20 ;  /* 0x0000008cac14723c */ /* 0x0a0fe40000001814 */
[----:B------:R-:W1:Y:S02]  /*3f90*/  MUFU.TANH R250, R250 ;  /* 0x000000fa00fa7308 */ /* 0x000e640000002400 */
[----:B------:R-:W-:Y:S02]  /*3fa0*/  FMUL.FTZ R249, R9, c[0x0][0x2ec] ;  /* 0x0000bb0009f97a20 */ /* 0x000fe40000410000 */
[----:B------:R-:W-:Y:S02]  /*3fb0*/  FMUL.FTZ R247, R10, c[0x0][0x2ec] ;  /* 0x0000bb000af77a20 */ /* 0x000fe40000410000 */
[C---:B------:R-:W-:Y:S04]  /*3fc0*/  HMMA.16816.F32 R24, R132.reuse, R140, R24 ;  /* 0x0000008c8418723c */ /* 0x040fe80000001818 */
[----:B------:R-:W3:Y:S01]  /*3fd0*/  MUFU.TANH R252, R252 ;  /* 0x000000fc00fc7308 */ /* 0x000ee20000002400 */
[----:B------:R-:W-:Y:S02]  /*3fe0*/  FMUL.FTZ R138, R13, c[0x0][0x2ec] ;  /* 0x0000bb000d8a7a20 */ /* 0x000fe40000410000 */
[----:B------:R-:W-:Y:S01]  /*3ff0*/  FMUL.FTZ R176, R12, c[0x0][0x2ec] ;  /* 0x0000bb000cb07a20 */ /* 0x000fe20000410000 */
[-C--:B------:R-:W-:Y:S04]  /*4000*/  HMMA.16816.F32 R28, R132, R142.reuse, R28 ;  /* 0x0000008e841c723c */ /* 0x080fe8000000181c */
[----:B------:R-:W-:Y:S02]  /*4010*/  FMUL.FTZ R137, R14, c[0x0][0x2ec] ;  /* 0x0000bb000e897a20 */ /* 0x000fe40000410000 */
[----:B------:R4:W1:Y:S01]  /*4020*/  MUFU.TANH R7, R138 ;  /* 0x0000008a00077308 */ /* 0x0008620000002400 */
[----:B------:R-:W-:Y:S01]  /*4030*/  FMUL.FTZ R178, R16, c[0x0][0x2ec] ;  /* 0x0000bb0010b27a20 */ /* 0x000fe20000410000 */
[C---:B------:R-:W-:Y:S01]  /*4040*/  HMMA.16816.F32 R32, R172.reuse, R142, R32 ;  /* 0x0000008eac20723c */ /* 0x040fe20000001820 */
[----:B------:R-:W5:Y:S01]  /*4050*/  LDSM.16.M88.4 R140, [R184+0x1800] ;  /* 0x00180000b88c783b */ /* 0x000f620000000200 */
[----:B------:R-:W-:Y:S04]  /*4060*/  DEPBAR.LE SB0, 0x0 ;  /* 0x000080000000791a */ /* 0x000fe80000000000 */
[----:B------:R-:W-:Y:S02]  /*4070*/  FMUL.FTZ R136, R15, c[0x0][0x2ec] ;  /* 0x0000bb000f887a20 */ /* 0x000fe40000410000 */
[----:B------:R1:W1:Y:S01]  /*4080*/  MUFU.TANH R9, R176 ;  /* 0x000000b000097308 */ /* 0x0002620000002400 */
[----:B------:R-:W-:Y:S01]  /*4090*/  BAR.SYNC.DEFER_BLOCKING 0x0 ;  /* 0x0000000000007b1d */ /* 0x000fe20000010000 */
[-C--:B--2---:R-:W-:Y:S05]  /*40a0*/  HMMA.16816.F32 R36, R172, R144.reuse, R36 ;  /* 0x00000090ac24723c */ /* 0x084fea0000001824 */
[----:B------:R-:W-:Y:S02]  /*40b0*/  FMUL.FTZ R177, R17, c[0x0][0x2ec] ;  /* 0x0000bb0011b17a20 */ /* 0x000fe40000410000 */
[----:B------:R-:W-:Y:S01]  /*40c0*/  FMUL.FTZ R179, R20, c[0x0][0x2ec] ;  /* 0x0000bb0014b37a20 */ /* 0x000fe20000410000 */
[----:B------:R2:W2:Y:S01]  /*40d0*/  MUFU.TANH R14, R137 ;  /* 0x00000089000e7308 */ /* 0x0004a20000002400 */
[C---:B------:R-:W-:Y:S04]  /*40e0*/  HMMA.16816.F32 R40, R132.reuse, R144, R40 ;  /* 0x000000908428723c */ /* 0x040fe80000001828 */
[----:B----4-:R-:W-:Y:S02]  /*40f0*/  FMUL.FTZ R138, R19, c[0x0][0x2ec] ;  /* 0x0000bb00138a7a20 */ /* 0x010fe40000410000 */
[----:B------:R-:W-:Y:S02]  /*4100*/  FMUL.FTZ R248, R11, c[0x0][0x2ec] ;  /* 0x0000bb000bf87a20 */ /* 0x000fe40000410000 */
[-C--:B------:R-:W-:Y:S01]  /*4110*/  HMMA.16816.F32 R44, R132, R146.reuse, R44 ;  /* 0x00000092842c723c */ /* 0x080fe2000000182c */
[----:B------:R4:W3:Y:S03]  /*4120*/  MUFU.TANH R15, R178 ;  /* 0x000000b2000f7308 */ /* 0x0008e60000002400 */
[----:B------:R-:W-:Y:S02]  /*4130*/  FMUL.FTZ R223, R5, c[0x0][0x2ec] ;  /* 0x0000bb0005df7a20 */ /* 0x000fe40000410000 */
[----:B-1----:R-:W-:Y:S02]  /*4140*/  FMUL.FTZ R176, R18, c[0x0][0x2ec] ;  /* 0x0000bb0012b07a20 */ /* 0x002fe40000410000 */
[C---:B------:R-:W-:Y:S03]  /*4150*/  HMMA.16816.F32 R48, R172.reuse, R146, R48 ;  /* 0x00000092ac30723c */ /* 0x040fe60000001830 */
[----:B------:R1:W1:Y:S01]  /*4160*/  MUFU.TANH R17, R138 ;  /* 0x0000008a00117308 */ /* 0x0002620000002400 */
[----:B------:R-:W-:Y:S02]  /*4170*/  FMUL.FTZ R251, R6, c[0x0][0x2ec] ;  /* 0x0000bb0006fb7a20 */ /* 0x000fe40000410000 */
[----:B------:R-:W-:Y:S02]  /*4180*/  FMUL.FTZ R244, R8, c[0x0][0x2ec] ;  /* 0x0000bb0008f47a20 */ /* 0x000fe40000410000 */
[-C--:B-----5:R-:W-:Y:S04]  /*4190*/  HMMA.16816.F32 R52, R172, R140.reuse, R52 ;  /* 0x0000008cac34723c */ /* 0x0a0fe80000001834 */
[----:B--2---:R-:W-:Y:S01]  /*41a0*/  FMUL.FTZ R137, R22, c[0x0][0x2ec] ;  /* 0x0000bb0016897a20 */ /* 0x004fe20000410000 */
[----:B------:R2:W2:Y:S01]  /*41b0*/  MUFU.TANH R10, R136 ;  /* 0x00000088000a7308 */ /* 0x0004a20000002400 */
[----:B------:R-:W-:Y:S02]  /*41c0*/  FMUL.FTZ R245, R24, c[0x0][0x2ec] ;  /* 0x0000bb0018f57a20 */ /* 0x000fe40000410000 */
[C---:B------:R-:W-:Y:S04]  /*41d0*/  HMMA.16816.F32 R56, R132.reuse, R140, R56 ;  /* 0x0000008c8438723c */ /* 0x040fe80000001838 */
[----:B----4-:R-:W-:Y:S02]  /*41e0*/  FMUL.FTZ R178, R21, c[0x0][0x2ec] ;  /* 0x0000bb0015b27a20 */ /* 0x010fe40000410000 */
[----:B------:R-:W-:Y:S01]  /*41f0*/  FMUL.FTZ R243, R25, c[0x0][0x2ec] ;  /* 0x0000bb0019f37a20 */ /* 0x000fe20000410000 */
[----:B------:R-:W4:Y:S01]  /*4200*/  MUFU.TANH R167, R177 ;  /* 0x000000b100a77308 */ /* 0x000f220000002400 */
[-C--:B------:R-:W-:Y:S04]  /*4210*/  HMMA.16816.F32 R60, R132, R142.reuse, R60 ;  /* 0x0000008e843c723c */ /* 0x080fe8000000183c */
[----:B-1----:R-:W-:Y:S02]  /*4220*/  FMUL.FTZ R138, R32, c[0x0][0x2ec] ;  /* 0x0000bb00208a7a20 */ /* 0x002fe40000410000 */
[----:B------:R-:W-:Y:S02]  /*4230*/  FMUL.FTZ R242, R26, c[0x0][0x2ec] ;  /* 0x0000bb001af27a20 */ /* 0x000fe40000410000 */
[----:B------:R-:W-:Y:S01]  /*4240*/  HMMA.16816.F32 R64, R172, R142, R64 ;  /* 0x0000008eac40723c */ /* 0x000fe20000001840 */
[----:B------:R-:W1:Y:S03]  /*4250*/  MUFU.TANH R165, R176 ;  /* 0x000000b000a57308 */ /* 0x000e660000002400 */
[----:B------:R-:W-:Y:S02]  /*4260*/  FMUL.FTZ R240, R27, c[0x0][0x2ec] ;  /* 0x0000bb001bf07a20 */ /* 0x000fe40000410000 */
[----:B--2---:R-:W-:Y:S02]  /*4270*/  FMUL.FTZ R136, R23, c[0x0][0x2ec] ;  /* 0x0000bb0017887a20 */ /* 0x004fe40000410000 */
[----:B------:R-:W-:Y:S03]  /*4280*/  FMUL.FTZ R241, R28, c[0x0][0x2ec] ;  /* 0x0000bb001cf17a20 */ /* 0x000fe60000410000 */
[----:B------:R-:W2:Y:S01]  /*4290*/  MUFU.TANH R13, R179 ;  /* 0x000000b3000d7308 */ /* 0x000ea20000002400 */
        /* <DEDUP_REMOVED lines=26> */
[----:B-----5:R-:W-:Y:S02]  /*4440*/  FMUL.FTZ R137, R33, c[0x0][0x2ec] ;  /* 0x0000bb0021897a20 */ /* 0x020fe40000410000 */
[----:B------:R-:W-:Y:S02]  /*4450*/  FMUL.FTZ R214, R54, c[0x0][0x2ec] ;  /* 0x0000bb0036d67a20 */ /* 0x000fe40000410000 */
[----:B------:R-:W-:Y:S01]  /*4460*/  FMUL.FTZ R212, R55, c[0x0][0x2ec] ;  /* 0x0000bb0037d47a20 */ /* 0x000fe20000410000 */
[----:B------:R-:W3:Y:S01]  /*4470*/  MUFU.TANH R223, R223 ;  /* 0x000000df00df7308 */ /* 0x000ee20000002400 */
[----:B------:R-:W-:Y:S02]  /*4480*/  FMUL.FTZ R181, R56, c[0x0][0x2ec] ;  /* 0x0000bb0038b57a20 */ /* 0x000fe40000410000 */
[----:B------:R-:W-:Y:S02]  /*4490*/  FMUL.FTZ R180, R57, c[0x0][0x2ec] ;  /* 0x0000bb0039b47a20 */ /* 0x000fe40000410000 */
[----:B------:R-:W-:Y:S02]  /*44a0*/  FMUL.FTZ R178, R58, c[0x0][0x2ec] ;  /* 0x0000bb003ab27a20 */ /* 0x000fe40000410000 */
[----:B------:R-:W-:Y:S02]  /*44b0*/  FMUL.FTZ R177, R59, c[0x0][0x2ec] ;  /* 0x0000bb003bb17a20 */ /* 0x000fe40000410000 */
[----:B------:R-:W-:Y:S01]  /*44c0*/  FMUL.FTZ R176, R60, c[0x0][0x2ec] ;  /* 0x0000bb003cb07a20 */ /* 0x000fe20000410000 */
[----:B------:R-:W3:Y:S01]  /*44d0*/  MUFU.TANH R251, R251 ;  /* 0x000000fb00fb7308 */ /* 0x000ee20000002400 */
[----:B------:R-:W-:Y:S02]  /*44e0*/  FMUL.FTZ R179, R61, c[0x0][0x2ec] ;  /* 0x0000bb003db37a20 */ /* 0x000fe40000410000 */
[----:B-1----:R-:W-:Y:S02]  /*44f0*/  FMUL.FTZ R138, R62, c[0x0][0x2ec] ;  /* 0x0000bb003e8a7a20 */ /* 0x002fe40000410000 */
[----:B------:R-:W-:Y:S02]  /*4500*/  FMUL.FTZ R225, R64, c[0x0][0x2ec] ;  /* 0x0000bb0040e17a20 */ /* 0x000fe40000410000 */
[----:B------:R-:W-:Y:S02]  /*4510*/  FMUL.FTZ R217, R65, c[0x0][0x2ec] ;  /* 0x0000bb0041d97a20 */ /* 0x000fe40000410000 */
[----:B------:R-:W-:Y:S01]  /*4520*/  FMUL.FTZ R183, R66, c[0x0][0x2ec] ;  /* 0x0000bb0042b77a20 */ /* 0x000fe20000410000 */
[----:B------:R-:W1:Y:S01]  /*4530*/  MUFU.TANH R244, R244 ;  /* 0x000000f400f47308 */ /* 0x000e620000002400 */
[----:B------:R-:W-:Y:S02]  /*4540*/  FMUL.FTZ R182, R67, c[0x0][0x2ec] ;  /* 0x0000bb0043b67a20 */ /* 0x000fe40000410000 */
[----:B--2---:R-:W-:Y:S02]  /*4550*/  FMUL.FTZ R136, R34, c[0x0][0x2ec] ;  /* 0x0000bb0022887a20 */ /* 0x004fe40000410000 */
[----:B------:R-:W-:Y:S05]  /*4560*/  FMUL.FTZ R63, R63, c[0x0][0x2ec] ;  /* 0x0000bb003f3f7a20 */ /* 0x000fea0000410000 */
        /* <DEDUP_REMOVED lines=47> */
.L_x_1210:
        /* <DEDUP_REMOVED lines=66> */
[----:B------:R-:W-:Y:S02]  /*4c80*/  IADD3 R208, R208, -0x1, RZ ;  /* 0xffffffffd0d07810 */ /* 0x000fe40007ffe0ff */
[----:B------:R-:W-:Y:S03]  /*4c90*/  FMNMX.FTZ R6, R137, R4, !PT ;  /* 0x0000000489067209 */ /* 0x000fe60007810000 */
[----:B------:R-:W-:Y:S08]  /*4ca0*/  SHFL.BFLY PT, R23, R8, 0x2, 0x1f ;  /* 0x0c401f0008177f89 */ /* 0x000ff000000e0000 */
        /* <DEDUP_REMOVED lines=10> */
[----:B-1----:R-:W-:Y:S05]  /*4d50*/  FMNMX.FTZ R133, R4, R133, !PT ;  /* 0x0000008504857209 */ /* 0x002fea0007810000 */
[----:B------:R-:W-:Y:S01]  /*4d60*/  FADD.FTZ R4, -R133, R0 ;  /* 0x0000000085047221 */ /* 0x000fe20000010100 */
[----:B--2---:R-:W-:Y:S03]  /*4d70*/  FMNMX.FTZ R136, R23, R136, !PT ;  /* 0x0000008817887209 */ /* 0x004fe60007810000 */
[----:B------:R-:W-:Y:S01]  /*4d80*/  FMUL.FTZ R0, R4, c[0x0][0x23c] ;  /* 0x00008f0004007a20 */ /* 0x000fe20000410000 */
[C---:B------:R-:W-:Y:S01]  /*4d90*/  FSETP.NEU.FTZ.AND P1, PT, R136.reuse, -INF , PT ;  /* 0xff8000008800780b */ /* 0x040fe20003f3d000 */
[C---:B------:R-:W-:Y:S02]  /*4da0*/  FMUL.FTZ R230, R136.reuse, c[0x0][0x23c] ;  /* 0x00008f0088e67a20 */ /* 0x040fe40000410000 */
[----:B------:R-:W-:Y:S02]  /*4db0*/  FADD.FTZ R5, -R136, R3 ;  /* 0x0000000388057221 */ /* 0x000fe40000010100 */
[----:B------:R-:W1:Y:S01]  /*4dc0*/  MUFU.EX2 R0, R0 ;  /* 0x0000000000007308 */ /* 0x000e620000000800 */
[----:B---3--:R-:W-:Y:S02]  /*4dd0*/  FMNMX.FTZ R134, R21, R134, !PT ;  /* 0x0000008615867209 */ /* 0x008fe40007810000 */
[----:B------:R-:W2:Y:S01]  /*4de0*/  LDSM.16.MT88.4 R20, [R191+0x6000] ;  /* 0x00600000bf14783b */ /* 0x000ea20000004200 */
[----:B------:R-:W-:Y:S01]  /*4df0*/  FSEL R230, R230, RZ, P1 ;  /* 0x000000ffe6e67208 */ /* 0x000fe20000800000 */
[----:B------:R-:W-:Y:S02]  /*4e00*/  FMUL.FTZ R132, R5, c[0x0][0x23c] ;  /* 0x00008f0005847a20 */ /* 0x000fe40000410000 */
[----:B------:R-:W-:Y:S01]  /*4e10*/  FMUL.FTZ R170, R134, c[0x0][0x23c] ;  /* 0x00008f0086aa7a20 */ /* 0x000fe20000410000 */
[----:B----4-:R-:W-:Y:S01]  /*4e20*/  FMNMX.FTZ R135, R8, R135, !PT ;  /* 0x0000008708877209 */ /* 0x010fe20007810000 */
[--C-:B------:R-:W-:Y:S02]  /*4e30*/  FFMA.FTZ R153, R19, c[0x0][0x23c], -R230.reuse ;  /* 0x00008f0013997a23 */ /* 0x100fe400000108e6 */
[----:B------:R-:W3:Y:S01]  /*4e40*/  MUFU.EX2 R132, R132 ;  /* 0x0000008400847308 */ /* 0x000ee20000000800 */
[--C-:B------:R-:W-:Y:S01]  /*4e50*/  FFMA.FTZ R160, R33, c[0x0][0x23c], -R230.reuse ;  /* 0x00008f0021a07a23 */ /* 0x100fe200000108e6 */
[C---:B------:R-:W-:Y:S01]  /*4e60*/  FSETP.NEU.FTZ.AND P1, PT, R135.reuse, -INF , PT ;  /* 0xff8000008700780b */ /* 0x040fe20003f3d000 */
[----:B------:R-:W-:Y:S02]  /*4e70*/  FMUL.FTZ R4, R135, c[0x0][0x23c] ;  /* 0x00008f0087047a20 */ /* 0x000fe40000410000 */
[----:B------:R-:W-:Y:S02]  /*4e80*/  FFMA.FTZ R158, R223, c[0x0][0x23c], -R230 ;  /* 0x00008f00df9e7a23 */ /* 0x000fe400000108e6 */
[----:B------:R-:W-:Y:S01]  /*4e90*/  FADD.FTZ R2, -R135, R2 ;  /* 0x0000000287027221 */ /* 0x000fe20000010100 */
[----:B------:R-:W-:Y:S01]  /*4ea0*/  FSEL R223, R4, RZ, P1 ;  /* 0x000000ff04df7208 */ /* 0x000fe20000800000 */
[--C-:B------:R-:W-:Y:S01]  /*4eb0*/  FFMA.FTZ R159, R252, c[0x0][0x23c], -R230.reuse ;  /* 0x00008f00fc9f7a23 */ /* 0x100fe200000108e6 */
[----:B------:R-:W-:Y:S01]  /*4ec0*/  MUFU.EX2 R153, R153 ;  /* 0x0000009900997308 */ /* 0x000fe20000000800 */
[----:B------:R-:W-:Y:S01]  /*4ed0*/  FMUL.FTZ R3, R2, c[0x0][0x23c] ;  /* 0x00008f0002037a20 */ /* 0x000fe20000410000 */
[----:B------:R-:W-:Y:S01]  /*4ee0*/  FSETP.NEU.FTZ.AND P1, PT, R134, -INF , PT ;  /* 0xff8000008600780b */ /* 0x000fe20003f3d000 */
[C---:B-1----:R-:W-:Y:S02]  /*4ef0*/  FMUL.FTZ R58, R0.reuse, R78 ;  /* 0x0000004e003a7220 */ /* 0x042fe40000410000 */
[----:B------:R-:W-:Y:S01]  /*4f00*/  FMUL.FTZ R59, R0, R79 ;  /* 0x0000004f003b7220 */ /* 0x000fe20000410000 */
[----:B------:R-:W-:Y:S01]  /*4f10*/  FSEL R170, R170, RZ, P1 ;  /* 0x000000ffaaaa7208 */ /* 0x000fe20000800000 */
[--C-:B------:R-:W-:Y:S01]  /*4f20*/  FFMA.FTZ R149, R17, c[0x0][0x23c], -R223.reuse ;  /* 0x00008f0011957a23 */ /* 0x100fe200000108df */
[----:B------:R-:W-:Y:S01]  /*4f30*/  FSETP.NEU.FTZ.AND P1, PT, R133, -INF , PT ;  /* 0xff8000008500780b */ /* 0x000fe20003f3d000 */
        /* <DEDUP_REMOVED lines=8> */
[C---:B------:R-:W-:Y:S02]  /*4fc0*/  FMUL.FTZ R33, R132.reuse, R101 ;  /* 0x0000006584217220 */ /* 0x040fe40000410000 */
[C---:B------:R-:W-:Y:S02]  /*4fd0*/  FMUL.FTZ R48, R132.reuse, R84 ;  /* 0x0000005484307220 */ /* 0x040fe40000410000 */
[----:B------:R-:W-:Y:S02]  /*4fe0*/  FMUL.FTZ R49, R132, R85 ;  /* 0x0000005584317220 */ /* 0x000fe40000410000 */
[----:B------:R-:W-:Y:S02]  /*4ff0*/  FMUL.FTZ R5, R2, c[0x0][0x23c] ;  /* 0x00008f0002057a20 */ /* 0x000fe40000410000 */
[----:B------:R-:W-:Y:S01]  /*5000*/  FMUL.FTZ R4, R132, R128 ;  /* 0x0000008084047220 */ /* 0x000fe20000410000 */
[----:B------:R-:W3:Y:S01]  /*5010*/  MUFU.EX2 R158, R158 ;  /* 0x0000009e009e7308 */ /* 0x000ee20000000800 */
[C---:B------:R-:W-:Y:S02]  /*5020*/  FMUL.FTZ R26, R0.reuse, R110 ;  /* 0x0000006e001a7220 */ /* 0x040fe40000410000 */
[----:B------:R-:W-:Y:S02]  /*5030*/  FMUL.FTZ R27, R0, R111 ;  /* 0x0000006f001b7220 */ /* 0x000fe40000410000 */
[C---:B-1----:R-:W-:Y:S02]  /*5040*/  FMUL.FTZ R18, R3.reuse, R118 ;  /* 0x0000007603127220 */ /* 0x042fe40000410000 */
[C---:B------:R-:W-:Y:S02]  /*5050*/  FMUL.FTZ R19, R3.reuse, R119 ;  /* 0x0000007703137220 */ /* 0x040fe40000410000 */
[----:B------:R-:W-:Y:S01]  /*5060*/  LDSM.16.MT88.4 R116, [R191+0x7800] ;  /* 0x00780000bf74783b */ /* 0x000fe20000004200 */
[----:B------:R-:W1:Y:S01]  /*5070*/  MUFU.EX2 R2, R5 ;  /* 0x0000000500027308 */ /* 0x000e620000000800 */
[C---:B------:R-:W-:Y:S02]  /*5080*/  FMUL.FTZ R34, R3.reuse, R102 ;  /* 0x0000006603227220 */ /* 0x040fe40000410000 */
[C---:B------:R-:W-:Y:S02]  /*5090*/  FMUL.FTZ R35, R3.reuse, R103 ;  /* 0x0000006703237220 */ /* 0x040fe40000410000 */
[C---:B------:R-:W-:Y:S02]  /*50a0*/  FMUL.FTZ R50, R3.reuse, R86 ;  /* 0x0000005603327220 */ /* 0x040fe40000410000 */
[----:B------:R-:W-:Y:S01]  /*50b0*/  LDSM.16.MT88.4 R100, [R190+0x7800] ;  /* 0x00780000be64783b */ /* 0x000fe20000004200 */
[----:B------:R-:W-:Y:S02]  /*50c0*/  FMUL.FTZ R51, R3, R87 ;  /* 0x0000005703337220 */ /* 0x000fe40000410000 */
[----:B------:R-:W-:Y:S01]  /*50d0*/  MUFU.EX2 R149, R149 ;  /* 0x0000009500957308 */ /* 0x000fe20000000800 */
[--C-:B------:R-:W-:Y:S02]  /*50e0*/  FFMA.FTZ R150, R165, c[0x0][0x23c], -R223.reuse ;  /* 0x00008f00a5967a23 */ /* 0x100fe400000108df */
[----:B------:R-:W-:Y:S01]  /*50f0*/  FMUL.FTZ R165, R133, c[0x0][0x23c] ;  /* 0x00008f0085a57a20 */ /* 0x000fe20000410000 */
[----:B---3--:R-:W-:Y:S01]  /*5100*/  F2FP.PACK_AB R128, R158, R159 ;  /* 0x0000009f9e80723e */ /* 0x008fe200000000ff */
[----:B------:R-:W-:Y:S01]  /*5110*/  LDSM.16.MT88.4 R84, [R189+0x6800] ;  /* 0x00680000bd54783b */ /* 0x000fe20000004200 */
[----:B------:R-:W-:Y:S02]  /*5120*/  FMUL.FTZ R6, R3, R130 ;  /* 0x0000008203067220 */ /* 0x000fe40000410000 */
[----:B------:R-:W-:Y:S01]  /*5130*/  FMUL.FTZ R30, R0, R106 ;  /* 0x0000006a001e7220 */ /* 0x000fe20000410000 */
[----:B------:R-:W-:Y:S01]  /*5140*/  FSEL R165, R165, RZ, P1 ;  /* 0x000000ffa5a57208 */ /* 0x000fe20000800000 */
[----:B------:R-:W-:Y:S01]  /*5150*/  MUFU.EX2 R150, R150 ;  /* 0x0000009600967308 */ /* 0x000fe20000000800 */
[--C-:B------:R-:W-:Y:S02]  /*5160*/  FFMA.FTZ R152, R251, c[0x0][0x23c], -R223.reuse ;  /* 0x00008f00fb987a23 */ /* 0x100fe400000108df */
[----:B------:R-:W-:Y:S02]  /*5170*/  FFMA.FTZ R151, R250, c[0x0][0x23c], -R223 ;  /* 0x00008f00fa977a23 */ /* 0x000fe400000108df */
[--C-:B------:R-:W-:Y:S02]  /*5180*/  FFMA.FTZ R157, R15, c[0x0][0x23c], -R230.reuse ;  /* 0x00008f000f9d7a23 */ /* 0x100fe400000108e6 */
[----:B------:R-:W-:Y:S02]  /*5190*/  FFMA.FTZ R156, R167, c[0x0][0x23c], -R230 ;  /* 0x00008f00a79c7a23 */ /* 0x000fe400000108e6 */
[C---:B-1----:R-:W-:Y:S01]  /*51a0*/  FMUL.FTZ R56, R2.reuse, R76 ;  /* 0x0000004c02387220 */ /* 0x042fe20000410000 */
[----:B------:R-:W-:Y:S01]  /*51b0*/  MUFU.EX2 R152, R152 ;  /* 0x0000009800987308 */ /* 0x000fe20000000800 */
[----:B------:R-:W-:Y:S02]  /*51c0*/  FMUL.FTZ R57, R2, R77 ;  /* 0x0000004d02397220 */ /* 0x000fe40000410000 */
[----:B------:R-:W-:Y:S01]  /*51d0*/  LDSM.16.MT88.4 R76, [R191+0x6800] ;  /* 0x00680000bf4c783b */ /* 0x000fe20000004200 */
[----:B------:R-:W-:Y:S02]  /*51e0*/  FMUL.FTZ R5, R132, R129 ;  /* 0x0000008184057220 */ /* 0x000fe40000410000 */
[C---:B------:R-:W-:Y:S02]  /*51f0*/  FMUL.FTZ R8, R2.reuse, R124 ;  /* 0x0000007c02087220 */ /* 0x040fe40000410000 */
[----:B------:R-:W-:Y:S02]  /*5200*/  FMUL.FTZ R12, R2, R120 ;  /* 0x00000078020c7220 */ /* 0x000fe40000410000 */
[----:B------:R-:W1:Y:S01]  /*5210*/  MUFU.EX2 R151, R151 ;  /* 0x0000009700977308 */ /* 0x000e620000000800 */
[----:B------:R-:W-:Y:S02]  /*5220*/  FMUL.FTZ R15, R0, R123 ;  /* 0x0000007b000f7220 */ /* 0x000fe40000410000 */
[C---:B------:R-:W-:Y:S02]  /*5230*/  FMUL.FTZ R24, R2.reuse, R108 ;  /* 0x0000006c02187220 */ /* 0x040fe40000410000 */
[C---:B------:R-:W-:Y:S02]  /*5240*/  FMUL.FTZ R25, R2.reuse, R109 ;  /* 0x0000006d02197220 */ /* 0x040fe40000410000 */
[C---:B------:R-:W-:Y:S02]  /*5250*/  FMUL.FTZ R28, R2.reuse, R104 ;  /* 0x00000068021c7220 */ /* 0x040fe40000410000 */
[----:B------:R-:W-:Y:S01]  /*5260*/  FMUL.FTZ R29, R2, R105 ;  /* 0x00000069021d7220 */ /* 0x000fe20000410000 */
[----:B------:R-:W-:Y:S01]  /*5270*/  MUFU.EX2 R157, R157 ;  /* 0x0000009d009d7308 */ /* 0x000fe20000000800 */
[----:B------:R-:W-:Y:S02]  /*5280*/  FMUL.FTZ R31, R0, R107 ;  /* 0x0000006b001f7220 */ /* 0x000fe40000410000 */
[C---:B------:R-:W-:Y:S02]  /*5290*/  FMUL.FTZ R40, R2.reuse, R92 ;  /* 0x0000005c02287220 */ /* 0x040fe40000410000 */
[----:B------:R-:W-:Y:S02]  /*52a0*/  FMUL.FTZ R41, R2, R93 ;  /* 0x0000005d02297220 */ /* 0x000fe40000410000 */
[C---:B------:R-:W-:Y:S02]  /*52b0*/  FMUL.FTZ R42, R0.reuse, R94 ;  /* 0x0000005e002a7220 */ /* 0x040fe40000410000 */
[----:B------:R-:W-:Y:S01]  /*52c0*/  FMUL.FTZ R43, R0, R95 ;  /* 0x0000005f002b7220 */ /* 0x000fe20000410000 */
[----:B------:R-:W3:Y:S01]  /*52d0*/  MUFU.EX2 R156, R156 ;  /* 0x0000009c009c7308 */ /* 0x000ee20000000800 */
[--C-:B------:R-:W-:Y:S02]  /*52e0*/  FFMA.FTZ R144, R9, c[0x0][0x23c], -R170.reuse ;  /* 0x00008f0009907a23 */ /* 0x100fe400000108aa */
[--C-:B------:R-:W-:Y:S01]  /*52f0*/  FFMA.FTZ R143, R7, c[0x0][0x23c], -R170.reuse ;  /* 0x00008f00078f7a23 */ /* 0x100fe200000108aa */
[----:B-1----:R-:W-:Y:S01]  /*5300*/  F2FP.PACK_AB R129, R151, R152 ;  /* 0x000000989781723e */ /* 0x002fe200000000ff */
[--C-:B------:R-:W-:Y:S02]  /*5310*/  FFMA.FTZ R140, R14, c[0x0][0x23c], -R165.reuse ;  /* 0x00008f000e8c7a23 */ /* 0x100fe400000108a5 */
[--C-:B------:R-:W-:Y:S02]  /*5320*/  FFMA.FTZ R139, R10, c[0x0][0x23c], -R165.reuse ;  /* 0x00008f000a8b7a23 */ /* 0x100fe400000108a5 */
[--C-:B------:R-:W-:Y:S01]  /*5330*/  FFMA.FTZ R146, R244, c[0x0][0x23c], -R170.reuse ;  /* 0x00008f00f4927a23 */ /* 0x100fe200000108aa */
[----:B------:R-:W-:Y:S01]  /*5340*/  MUFU.EX2 R144, R144 ;  /* 0x0000009000907308 */ /* 0x000fe20000000800 */
[----:B------:R-:W-:Y:S02]  /*5350*/  FFMA.FTZ R145, R249, c[0x0][0x23c], -R170 ;  /* 0x00008f00f9917a23 */ /* 0x000fe400000108aa */
[--C-:B------:R-:W-:Y:S02]  /*5360*/  FFMA.FTZ R142, R247, c[0x0][0x23c], -R165.reuse ;  /* 0x00008f00f78e7a23 */ /* 0x100fe400000108a5 */
[----:B------:R-:W-:Y:S02]  /*5370*/  FFMA.FTZ R141, R248, c[0x0][0x23c], -R165 ;  /* 0x00008f00f88d7a23 */ /* 0x000fe400000108a5 */
[----:B------:R-:W-:Y:S01]  /*5380*/  FMUL.FTZ R7, R3, R131 ;  /* 0x0000008303077220 */ /* 0x000fe20000410000 */
[----:B------:R-:W-:Y:S01]  /*5390*/  F2FP.PACK_AB R131, R149, R150 ;  /* 0x000000969583723e */ /* 0x000fe200000000ff */
[----:B------:R-:W-:Y:S01]  /*53a0*/  FMUL.FTZ R9, R2, R125 ;  /* 0x0000007d02097220 */ /* 0x000fe20000410000 */
[----:B------:R-:W-:Y:S01]  /*53b0*/  MUFU.EX2 R146, R146 ;  /* 0x0000009200927308 */ /* 0x000fe20000000800 */
[C---:B------:R-:W-:Y:S02]  /*53c0*/  FMUL.FTZ R10, R0.reuse, R126 ;  /* 0x0000007e000a7220 */ /* 0x040fe40000410000 */
[----:B------:R-:W-:Y:S01]  /*53d0*/  FMUL.FTZ R14, R0, R122 ;  /* 0x0000007a000e7220 */ /* 0x000fe20000410000 */
[----:B---3--:R-:W-:Y:S01]  /*53e0*/  F2FP.PACK_AB R130, R156, R157 ;  /* 0x0000009d9c82723e */ /* 0x008fe200000000ff */
[C---:B------:R-:W-:Y:S02]  /*53f0*/  FMUL.FTZ R44, R2.reuse, R88 ;  /* 0x00000058022c7220 */ /* 0x040fe40000410000 */
[----:B------:R-:W-:Y:S02]  /*5400*/  FMUL.FTZ R45, R2, R89 ;  /* 0x00000059022d7220 */ /* 0x000fe40000410000 */
[C---:B------:R-:W-:Y:S01]  /*5410*/  FMUL.FTZ R46, R0.reuse, R90 ;  /* 0x0000005a002e7220 */ /* 0x040fe20000410000 */
[----:B------:R-:W1:Y:S01]  /*5420*/  MUFU.EX2 R145, R145 ;  /* 0x0000009100917308 */ /* 0x000e620000000800 */
[-C--:B--2---:R-:W-:Y:S05]  /*5430*/  HMMA.16816.F32 R4, R128, R20.reuse, R4 ;  /* 0x000000148004723c */ /* 0x084fea0000001804 */
[----:B------:R-:W-:Y:S02]  /*5440*/  FMUL.FTZ R47, R0, R91 ;  /* 0x0000005b002f7220 */ /* 0x000fe40000410000 */
[C---:B------:R-:W-:Y:S02]  /*5450*/  FMUL.FTZ R60, R2.reuse, R72 ;  /* 0x00000048023c7220 */ /* 0x040fe40000410000 */
[----:B------:R-:W-:Y:S03]  /*5460*/  MUFU.EX2 R142, R142 ;  /* 0x0000008e008e7308 */ /* 0x000fe60000000800 */
[----:B------:R-:W-:Y:S02]  /*5470*/  FMUL.FTZ R61, R2, R73 ;  /* 0x00000049023d7220 */ /* 0x000fe40000410000 */
[C---:B------:R-:W-:Y:S02]  /*5480*/  FMUL.FTZ R62, R0.reuse, R74 ;  /* 0x0000004a003e7220 */ /* 0x040fe40000410000 */
[C---:B------:R-:W-:Y:S02]  /*5490*/  FMUL.FTZ R63, R0.reuse, R75 ;  /* 0x0000004b003f7220 */ /* 0x040fe40000410000 */
[--C-:B------:R-:W-:Y:S01]  /*54a0*/  FFMA.FTZ R154, R11, c[0x0][0x23c], -R230.reuse ;  /* 0x00008f000b9a7a23 */ /* 0x100fe200000108e6 */
[----:B------:R-:W2:Y:S01]  /*54b0*/  MUFU.EX2 R141, R141 ;  /* 0x0000008d008d7308 */ /* 0x000ea20000000800 */
[----:B------:R-:W-:Y:S02]  /*54c0*/  FMUL.FTZ R11, R0, R127 ;  /* 0x0000007f000b7220 */ /* 0x000fe40000410000 */
[----:B------:R-:W-:Y:S01]  /*54d0*/  FFMA.FTZ R155, R13, c[0x0][0x23c], -R230 ;  /* 0x00008f000d9b7a23 */ /* 0x000fe200000108e6 */
[----:B-1----:R-:W-:Y:S01]  /*54e0*/  F2FP.PACK_AB R64, R145, R146 ;  /* 0x000000929140723e */ /* 0x002fe200000000ff */
[----:B------:R-:W-:Y:S02]  /*54f0*/  FMUL.FTZ R13, R2, R121 ;  /* 0x00000079020d7220 */ /* 0x000fe40000410000 */
[--C-:B------:R-:W-:Y:S02]  /*5500*/  FFMA.FTZ R148, R166, c[0x0][0x23c], -R223.reuse ;  /* 0x00008f00a6947a23 */ /* 0x100fe400000108df */
[----:B------:R-:W-:Y:S01]  /*5510*/  FFMA.FTZ R162, R246, c[0x0][0x23c], -R223 ;  /* 0x00008f00f6a27a23 */ /* 0x000fe200000108df */
[----:B------:R-:W1:Y:S01]  /*5520*/  MUFU.EX2 R143, R143 ;  /* 0x0000008f008f7308 */ /* 0x000e620000000800 */
[--C-:B------:R-:W-:Y:S02]  /*5530*/  FFMA.FTZ R163, R245, c[0x0][0x23c], -R170.reuse ;  /* 0x00008f00f5a37a23 */ /* 0x100fe400000108aa */
[--C-:B------:R-:W-:Y:S02]  /*5540*/  FFMA.FTZ R164, R243, c[0x0][0x23c], -R170.reuse ;  /* 0x00008f00f3a47a23 */ /* 0x100fe400000108aa */
[--C-:B------:R-:W-:Y:S02]  /*5550*/  FFMA.FTZ R166, R242, c[0x0][0x23c], -R165.reuse ;  /* 0x00008f00f2a67a23 */ /* 0x100fe400000108a5 */
[--C-:B------:R-:W-:Y:S02]  /*5560*/  FFMA.FTZ R167, R240, c[0x0][0x23c], -R165.reuse ;  /* 0x00008f00f0a77a23 */ /* 0x100fe400000108a5 */
[--C-:B------:R-:W-:Y:S01]  /*5570*/  FFMA.FTZ R168, R241, c[0x0][0x23c], -R170.reuse ;  /* 0x00008f00f1a87a23 */ /* 0x100fe200000108aa */
[----:B------:R-:W-:Y:S01]  /*5580*/  MUFU.EX2 R140, R140 ;  /* 0x0000008c008c7308 */ /* 0x000fe20000000800 */
[----:B------:R-:W-:Y:S02]  /*5590*/  FFMA.FTZ R169, R239, c[0x0][0x23c], -R170 ;  /* 0x00008f00efa97a23 */ /* 0x000fe400000108aa */
[--C-:B------:R-:W-:Y:S01]  /*55a0*/  FFMA.FTZ R171, R238, c[0x0][0x23c], -R165.reuse ;  /* 0x00008f00eeab7a23 */ /* 0x100fe200000108a5 */
[----:B--2---:R-:W-:Y:S01]  /*55b0*/  F2FP.PACK_AB R65, R141, R142 ;  /* 0x0000008e8d41723e */ /* 0x004fe200000000ff */
[----:B------:R-:W-:Y:S02]  /*55c0*/  FFMA.FTZ R172, R236, c[0x0][0x23c], -R165 ;  /* 0x00008f00ecac7a23 */ /* 0x000fe400000108a5 */
[--C-:B------:R-:W-:Y:S02]  /*55d0*/  FFMA.FTZ R173, R237, c[0x0][0x23c], -R230.reuse ;  /* 0x00008f00edad7a23 */ /* 0x100fe400000108e6 */
[--C-:B------:R-:W-:Y:S01]  /*55e0*/  FFMA.FTZ R174, R235, c[0x0][0x23c], -R230.reuse ;  /* 0x00008f00ebae7a23 */ /* 0x100fe200000108e6 */
[----:B------:R-:W2:Y:S01]  /*55f0*/  MUFU.EX2 R139, R139 ;  /* 0x0000008b008b7308 */ /* 0x000ea20000000800 */
[--C-:B------:R-:W-:Y:S02]  /*5600*/  FFMA.FTZ R175, R228, c[0x0][0x23c], -R223.reuse ;  /* 0x00008f00e4af7a23 */ /* 0x100fe400000108df */
[--C-:B------:R-:W-:Y:S01]  /*5610*/  FFMA.FTZ R226, R226, c[0x0][0x23c], -R223.reuse ;  /* 0x00008f00e2e27a23 */ /* 0x100fe200000108df */
[----:B-1----:R-:W-:Y:S01]  /*5620*/  F2FP.PACK_AB R66, R143, R144 ;  /* 0x000000908f42723e */ /* 0x002fe200000000ff */
[--C-:B------:R-:W-:Y:S02]  /*5630*/  FFMA.FTZ R228, R233, c[0x0][0x23c], -R230.reuse ;  /* 0x00008f00e9e47a23 */ /* 0x100fe400000108e6 */
[----:B------:R-:W-:Y:S02]  /*5640*/  FFMA.FTZ R231, R231, c[0x0][0x23c], -R230 ;  /* 0x00008f00e7e77a23 */ /* 0x000fe400000108e6 */
[--C-:B------:R-:W-:Y:S01]  /*5650*/  FFMA.FTZ R232, R232, c[0x0][0x23c], -R223.reuse ;  /* 0x00008f00e8e87a23 */ /* 0x100fe200000108df */
        /* <DEDUP_REMOVED lines=8> */
[----:B------:R-:W-:Y:S01]  /*56e0*/  FFMA.FTZ R222, R221, c[0x0][0x23c], -R170 ;  /* 0x00008f00ddde7a23 */ /* 0x000fe200000108aa */
[----:B--2---:R-:W-:Y:S01]  /*56f0*/  F2FP.PACK_AB R67, R139, R140 ;  /* 0x0000008c8b43723e */ /* 0x004fe200000000ff */
[--C-:B------:R-:W-:Y:S02]  /*5700*/  FFMA.FTZ R220, R220, c[0x0][0x23c], -R165.reuse ;  /* 0x00008f00dcdc7a23 */ /* 0x100fe400000108a5 */
[----:B------:R-:W-:Y:S02]  /*5710*/  FFMA.FTZ R221, R218, c[0x0][0x23c], -R165 ;  /* 0x00008f00dadd7a23 */ /* 0x000fe400000108a5 */
[--C-:B------:R-:W-:Y:S01]  /*5720*/  FFMA.FTZ R215, R215, c[0x0][0x23c], -R230.reuse ;  /* 0x00008f00d7d77a23 */ /* 0x100fe200000108e6 */
[----:B------:R-:W-:Y:S01]  /*5730*/  MUFU.EX2 R148, R148 ;  /* 0x0000009400947308 */ /* 0x000fe20000000800 */
[C---:B------:R-:W-:Y:S04]  /*5740*/  HMMA.16816.F32 R8, R64.reuse, R20, R8 ;  /* 0x000000144008723c */ /* 0x040fe80000001808 */
[--C-:B------:R-:W-:Y:S02]  /*5750*/  FFMA.FTZ R216, R216, c[0x0][0x23c], -R230.reuse ;  /* 0x00008f00d8d87a23 */ /* 0x100fe400000108e6 */
[--C-:B------:R-:W-:Y:S02]  /*5760*/  FFMA.FTZ R214, R214, c[0x0][0x23c], -R223.reuse ;  /* 0x00008f00d6d67a23 */ /* 0x100fe400000108df */
[-C--:B------:R-:W-:Y:S01]  /*5770*/  HMMA.16816.F32 R12, R64, R22.reuse, R12 ;  /* 0x00000016400c723c */ /* 0x080fe2000000180c */
[----:B------:R-:W-:Y:S03]  /*5780*/  MUFU.EX2 R147, R147 ;  /* 0x0000009300937308 */ /* 0x000fe60000000800 */
[C---:B------:R-:W-:Y:S02]  /*5790*/  FMUL.FTZ R20, R132.reuse, R112 ;  /* 0x0000007084147220 */ /* 0x040fe40000410000 */
[----:B------:R-:W-:Y:S02]  /*57a0*/  FMUL.FTZ R21, R132, R113 ;  /* 0x0000007184157220 */ /* 0x000fe40000410000 */
[C---:B------:R-:W-:Y:S03]  /*57b0*/  HMMA.16816.F32 R16, R128.reuse, R22, R16 ;  /* 0x000000168010723c */ /* 0x040fe60000001810 */
[----:B------:R-:W-:Y:S01]  /*57c0*/  MUFU.EX2 R160, R160 ;  /* 0x000000a000a07308 */ /* 0x000fe20000000800 */
[--C-:B------:R-:W-:Y:S02]  /*57d0*/  FFMA.FTZ R235, R212, c[0x0][0x23c], -R223.reuse ;  /* 0x00008f00d4eb7a23 */ /* 0x100fe400000108df */
[--C-:B------:R-:W-:Y:S02]  /*57e0*/  FFMA.FTZ R212, R225, c[0x0][0x23c], -R230.reuse ;  /* 0x00008f00e1d47a23 */ /* 0x100fe400000108e6 */
[C---:B------:R-:W-:Y:S04]  /*57f0*/  FMUL.FTZ R22, R3.reuse, R114 ;  /* 0x0000007203167220 */ /* 0x040fe80000410000 */
[----:B------:R-:W-:Y:S01]  /*5800*/  FMUL.FTZ R23, R3, R115 ;  /* 0x0000007303177220 */ /* 0x000fe20000410000 */
[----:B------:R-:W-:Y:S01]  /*5810*/  MUFU.EX2 R161, R161 ;  /* 0x000000a100a17308 */ /* 0x000fe20000000800 */
[--C-:B------:R-:W-:Y:S02]  /*5820*/  FFMA.FTZ R183, R183, c[0x0][0x23c], -R223.reuse ;  /* 0x00008f00b7b77a23 */ /* 0x100fe400000108df */
[----:B------:R-:W-:Y:S02]  /*5830*/  FFMA.FTZ R230, R217, c[0x0][0x23c], -R230 ;  /* 0x00008f00d9e67a23 */ /* 0x000fe400000108e6 */
[----:B------:R-:W-:Y:S01]  /*5840*/  FFMA.FTZ R223, R182, c[0x0][0x23c], -R223 ;  /* 0x00008f00b6df7a23 */ /* 0x000fe200000108df */
[-C--:B------:R-:W-:Y:S03]  /*5850*/  HMMA.16816.F32 R20, R128, R36.reuse, R20 ;  /* 0x000000248014723c */ /* 0x080fe60000001814 */
[--C-:B------:R-:W-:Y:S01]  /*5860*/  FFMA.FTZ R181, R181, c[0x0][0x23c], -R170.reuse ;  /* 0x00008f00b5b57a23 */ /* 0x100fe200000108aa */
[----:B------:R-:W-:Y:S01]  /*5870*/  MUFU.EX2 R162, R162 ;  /* 0x000000a200a27308 */ /* 0x000fe20000000800 */
[--C-:B------:R-:W-:Y:S02]  /*5880*/  FFMA.FTZ R180, R180, c[0x0][0x23c], -R170.reuse ;  /* 0x00008f00b4b47a23 */ /* 0x100fe400000108aa */
[--C-:B------:R-:W-:Y:S01]  /*5890*/  FFMA.FTZ R178, R178, c[0x0][0x23c], -R165.reuse ;  /* 0x00008f00b2b27a23 */ /* 0x100fe200000108a5 */
[C---:B------:R-:W-:Y:S04]  /*58a0*/  HMMA.16816.F32 R24, R64.reuse, R36, R24 ;  /* 0x000000244018723c */ /* 0x040fe80000001818 */
[--C-:B------:R-:W-:Y:S02]  /*58b0*/  FFMA.FTZ R177, R177, c[0x0][0x23c], -R165.reuse ;  /* 0x00008f00b1b17a23 */ /* 0x100fe400000108a5 */
[----:B------:R-:W-:Y:S01]  /*58c0*/  MUFU.EX2 R163, R163 ;  /* 0x000000a300a37308 */ /* 0x000fe20000000800 */
[C---:B------:R-:W-:Y:S01]  /*58d0*/  FMUL.FTZ R36, R132.reuse, R96 ;  /* 0x0000006084247220 */ /* 0x040fe20000410000 */
[-C--:B------:R-:W-:Y:S04]  /*58e0*/  HMMA.16816.F32 R28, R64, R38.reuse, R28 ;  /* 0x00000026401c723c */ /* 0x080fe8000000181c */
[----:B------:R-:W-:Y:S02]  /*58f0*/  FMUL.FTZ R37, R132, R97 ;  /* 0x0000006184257220 */ /* 0x000fe40000410000 */
[--C-:B------:R-:W-:Y:S02]  /*5900*/  FFMA.FTZ R176, R176, c[0x0][0x23c], -R170.reuse ;  /* 0x00008f00b0b07a23 */ /* 0x100fe400000108aa */
[C---:B------:R-:W-:Y:S01]  /*5910*/  HMMA.16816.F32 R32, R128.reuse, R38, R32 ;  /* 0x000000268020723c */ /* 0x040fe20000001820 */
[----:B------:R-:W1:Y:S03]  /*5920*/  MUFU.EX2 R164, R164 ;  /* 0x000000a400a47308 */ /* 0x000e660000000800 */
[--C-:B------:R-:W-:Y:S02]  /*5930*/  FFMA.FTZ R138, R138, c[0x0][0x23c], -R165.reuse ;  /* 0x00008f008a8a7a23 */ /* 0x100fe400000108a5 */
[----:B------:R-:W-:Y:S02]  /*5940*/  FFMA.FTZ R165, R137, c[0x0][0x23c], -R165 ;  /* 0x00008f0089a57a23 */ /* 0x000fe400000108a5 */
[C---:B------:R-:W-:Y:S03]  /*5950*/  FMUL.FTZ R38, R3.reuse, R98 ;  /* 0x0000006203267220 */ /* 0x040fe60000410000 */
[----:B------:R-:W-:Y:S01]  /*5960*/  MUFU.EX2 R166, R166 ;  /* 0x000000a600a67308 */ /* 0x000fe20000000800 */
[----:B------:R-:W-:Y:S02]  /*5970*/  FMUL.FTZ R39, R3, R99 ;  /* 0x0000006303277220 */ /* 0x000fe40000410000 */
[----:B------:R-:W2:Y:S01]  /*5980*/  LDSM.16.MT88.4 R96, [R188+0x6000] ;  /* 0x00600000bc60783b */ /* 0x000ea20000004200 */
[----:B------:R-:W-:Y:S02]  /*5990*/  FFMA.FTZ R170, R179, c[0x0][0x23c], -R170 ;  /* 0x00008f00b3aa7a23 */ /* 0x000fe400000108aa */
[----:B------:R-:W-:Y:S02]  /*59a0*/  FFMA.FTZ R159, R132, R213, R159 ;  /* 0x000000d5849f7223 */ /* 0x000fe4000001009f */
[-C--:B------:R-:W-:Y:S02]  /*59b0*/  HMMA.16816.F32 R36, R128, R52.reuse, R36 ;  /* 0x000000348024723c */ /* 0x080fe40000001824 */
[----:B------:R-:W3:Y:S01]  /*59c0*/  MUFU.EX2 R167, R167 ;  /* 0x000000a700a77308 */ /* 0x000ee20000000800 */
[----:B------:R-:W-:Y:S02]  /*59d0*/  FFMA.FTZ R152, R3, R210, R152 ;  /* 0x000000d203987223 */ /* 0x000fe40000010098 */
[----:B------:R-:W-:Y:S01]  /*59e0*/  FFMA.FTZ R146, R2, R211, R146 ;  /* 0x000000d302927223 */ /* 0x000fe20000010092 */
[----:B-1----:R-:W-:Y:S01]  /*59f0*/  F2FP.PACK_AB R72, R164, R163 ;  /* 0x000000a3a448723e */ /* 0x002fe200000000ff */
[----:B------:R-:W-:Y:S01]  /*5a00*/  FFMA.FTZ R142, R0, R209, R142 ;  /* 0x000000d1008e7223 */ /* 0x000fe2000001008e */
[C---:B------:R-:W-:Y:S04]  /*5a10*/  HMMA.16816.F32 R40, R64.reuse, R52, R40 ;  /* 0x000000344028723c */ /* 0x040fe80000001828 */
[----:B------:R-:W-:Y:S01]  /*5a20*/  MUFU.EX2 R168, R168 ;  /* 0x000000a800a87308 */ /* 0x000fe20000000800 */
[----:B------:R-:W-:Y:S01]  /*5a30*/  MOV R0, R133 ;  /* 0x0000008500007202 */ /* 0x000fe20000000f00 */
[----:B------:R-:W-:Y:S01]  /*5a40*/  FADD.FTZ R158, R158, R159 ;  /* 0x0000009f9e9e7221 */ /* 0x000fe20000010000 */
[----:B------:R-:W-:Y:S01]  /*5a50*/  MOV R2, R135 ;  /* 0x0000008700027202 */ /* 0x000fe20000000f00 */
[-C--:B------:R-:W-:Y:S04]  /*5a60*/  HMMA.16816.F32 R44, R64, R54.reuse, R44 ;  /* 0x00000036402c723c */ /* 0x080fe8000000182c */
[C---:B------:R-:W-:Y:S02]  /*5a70*/  FMUL.FTZ R52, R132.reuse, R80 ;  /* 0x0000005084347220 */ /* 0x040fe40000410000 */
[----:B------:R-:W-:Y:S01]  /*5a80*/  FMUL.FTZ R53, R132, R81 ;  /* 0x0000005184357220 */ /* 0x000fe20000410000 */
[----:B------:R-:W1:Y:S01]  /*5a90*/  MUFU.EX2 R169, R169 ;  /* 0x000000a900a97308 */ /* 0x000e620000000800 */
[C---:B------:R-:W-:Y:S04]  /*5aa0*/  HMMA.16816.F32 R48, R128.reuse, R54, R48 ;  /* 0x000000368030723c */ /* 0x040fe80000001830 */
[----:B---3--:R-:W-:Y:S01]  /*5ab0*/  F2FP.PACK_AB R73, R167, R166 ;  /* 0x000000a6a749723e */ /* 0x008fe200000000ff */
[----:B------:R-:W-:Y:S02]  /*5ac0*/  FADD.FTZ R151, R151, R152 ;  /* 0x0000009897977221 */ /* 0x000fe40000010000 */
[C---:B------:R-:W-:Y:S02]  /*5ad0*/  FMUL.FTZ R54, R3.reuse, R82 ;  /* 0x0000005203367220 */ /* 0x040fe40000410000 */
[----:B------:R-:W-:Y:S01]  /*5ae0*/  FMUL.FTZ R55, R3, R83 ;  /* 0x0000005303377220 */ /* 0x000fe20000410000 */
[----:B------:R-:W-:Y:S01]  /*5af0*/  MUFU.EX2 R171, R171 ;  /* 0x000000ab00ab7308 */ /* 0x000fe20000000800 */
[----:B------:R-:W3:Y:S01]  /*5b00*/  LDSM.16.MT88.4 R80, [R190+0x6800] ;  /* 0x00680000be50783b */ /* 0x000ee20000004200 */
[----:B------:R-:W-:Y:S02]  /*5b10*/  FADD.FTZ R145, R145, R146 ;  /* 0x0000009291917221 */ /* 0x000fe40000010000 */
[----:B------:R-:W-:Y:S02]  /*5b20*/  FADD.FTZ R141, R141, R142 ;  /* 0x0000008e8d8d7221 */ /* 0x000fe40000010000 */
[-C--:B--2---:R-:W-:Y:S03]  /*5b30*/  HMMA.16816.F32 R52, R128, R96.reuse, R52 ;  /* 0x000000608034723c */ /* 0x084fe60000001834 */
[----:B------:R-:W-:Y:S01]  /*5b40*/  FADD.FTZ R157, R157, R158 ;  /* 0x0000009e9d9d7221 */ /* 0x000fe20000010000 */
[----:B------:R-:W2:Y:S01]  /*5b50*/  MUFU.EX2 R172, R172 ;  /* 0x000000ac00ac7308 */ /* 0x000ea20000000800 */
[----:B------:R-:W-:Y:S01]  /*5b60*/  FADD.FTZ R150, R150, R151 ;  /* 0x0000009796967221 */ /* 0x000fe20000010000 */
[----:B-1----:R-:W-:Y:S02]  /*5b70*/  F2FP.PACK_AB R74, R169, R168 ;  /* 0x000000a8a94a723e */ /* 0x002fe400000000ff */
[C---:B------:R-:W-:Y:S04]  /*5b80*/  HMMA.16816.F32 R56, R64.reuse, R96, R56 ;  /* 0x000000604038723c */ /* 0x040fe80000001838 */
[----:B------:R-:W-:Y:S02]  /*5b90*/  FADD.FTZ R144, R144, R145 ;  /* 0x0000009190907221 */ /* 0x000fe40000010000 */
[----:B------:R-:W-:Y:S01]  /*5ba0*/  MUFU.EX2 R173, R173 ;  /* 0x000000ad00ad7308 */ /* 0x000fe20000000800 */
[----:B------:R-:W-:Y:S01]  /*5bb0*/  FADD.FTZ R140, R140, R141 ;  /* 0x0000008d8c8c7221 */ /* 0x000fe20000010000 */
[-C--:B------:R-:W-:Y:S04]  /*5bc0*/  HMMA.16816.F32 R60, R64, R98.reuse, R60 ;  /* 0x00000062403c723c */ /* 0x080fe8000000183c */
[----:B------:R-:W-:Y:S02]  /*5bd0*/  FADD.FTZ R156, R156, R157 ;  /* 0x0000009d9c9c7221 */ /* 0x000fe40000010000 */
[----:B------:R-:W-:Y:S02]  /*5be0*/  FADD.FTZ R149, R149, R150 ;  /* 0x0000009695957221 */ /* 0x000fe40000010000 */
[----:B------:R-:W-:Y:S01]  /*5bf0*/  FMUL.FTZ R64, R132, R68 ;  /* 0x0000004484407220 */ /* 0x000fe20000410000 */
[----:B------:R-:W-:Y:S01]  /*5c00*/  F2FP.PACK_AB R68, R154, R155 ;  /* 0x0000009b9a44723e */ /* 0x000fe200000000ff */
[----:B------:R-:W-:Y:S02]  /*5c10*/  MUFU.EX2 R174, R174 ;  /* 0x000000ae00ae7308 */ /* 0x000fe40000000800 */
[----:B------:R-:W-:Y:S01]  /*5c20*/  FMUL.FTZ R65, R132, R69 ;  /* 0x0000004584417220 */ /* 0x000fe20000410000 */
[----:B------:R-:W-:Y:S01]  /*5c30*/  F2FP.PACK_AB R69, R147, R148 ;  /* 0x000000949345723e */ /* 0x000fe200000000ff */
[C---:B------:R-:W-:Y:S01]  /*5c40*/  FMUL.FTZ R66, R3.reuse, R70 ;  /* 0x0000004603427220 */ /* 0x040fe20000410000 */
[----:B------:R-:W-:Y:S01]  /*5c50*/  F2FP.PACK_AB R70, R160, R153 ;  /* 0x00000099a046723e */ /* 0x000fe200000000ff */
[----:B------:R-:W-:Y:S01]  /*5c60*/  FMUL.FTZ R67, R3, R71 ;  /* 0x0000004703437220 */ /* 0x000fe20000410000 */
[----:B------:R-:W-:Y:S01]  /*5c70*/  F2FP.PACK_AB R71, R162, R161 ;  /* 0x000000a1a247723e */ /* 0x000fe200000000ff */
[----:B------:R-:W-:Y:S01]  /*5c80*/  FADD.FTZ R144, R143, R144 ;  /* 0x000000908f907221 */ /* 0x000fe20000010000 */
[----:B--2---:R-:W-:Y:S01]  /*5c90*/  F2FP.PACK_AB R75, R172, R171 ;  /* 0x000000abac4b723e */ /* 0x004fe200000000ff */
[----:B------:R-:W-:Y:S01]  /*5ca0*/  MUFU.EX2 R175, R175 ;  /* 0x000000af00af7308 */ /* 0x000fe20000000800 */
[----:B------:R-:W-:Y:S01]  /*5cb0*/  MOV R3, R136 ;  /* 0x0000008800037202 */ /* 0x000fe20000000f00 */
[----:B------:R-:W-:Y:S01]  /*5cc0*/  FADD.FTZ R139, R139, R140 ;  /* 0x0000008c8b8b7221 */ /* 0x000fe20000010000 */
[----:B------:R-:W-:Y:S04]  /*5cd0*/  HMMA.16816.F32 R64, R128, R98, R64 ;  /* 0x000000628040723c */ /* 0x000fe80000001840 */
[----:B------:R-:W-:Y:S02]  /*5ce0*/  FADD.FTZ R155, R155, R156 ;  /* 0x0000009c9b9b7221 */ /* 0x000fe40000010000 */
[----:B------:R-:W-:Y:S01]  /*5cf0*/  FADD.FTZ R148, R148, R149 ;  /* 0x0000009594947221 */ /* 0x000fe20000010000 */
[----:B------:R-:W-:Y:S01]  /*5d00*/  MUFU.EX2 R226, R226 ;  /* 0x000000e200e27308 */ /* 0x000fe20000000800 */
[-C--:B------:R-:W-:Y:S05]  /*5d10*/  HMMA.16816.F32 R4, R68, R76.reuse, R4 ;  /* 0x0000004c4404723c */ /* 0x080fea0000001804 */
[----:B------:R-:W-:Y:S02]  /*5d20*/  FADD.FTZ R163, R163, R144 ;  /* 0x00000090a3a37221 */ /* 0x000fe40000010000 */
[----:B------:R-:W-:Y:S01]  /*5d30*/  FADD.FTZ R166, R166, R139 ;  /* 0x0000008ba6a67221 */ /* 0x000fe20000010000 */
[C---:B------:R-:W-:Y:S01]  /*5d40*/  HMMA.16816.F32 R8, R72.reuse, R76, R8 ;  /* 0x0000004c4808723c */ /* 0x040fe20000001808 */
[----:B------:R-:W-:Y:S03]  /*5d50*/  MUFU.EX2 R228, R228 ;  /* 0x000000e400e47308 */ /* 0x000fe60000000800 */
[----:B------:R-:W-:Y:S01]  /*5d60*/  FADD.FTZ R154, R154, R155 ;  /* 0x0000009b9a9a7221 */ /* 0x000fe20000010000 */
[----:B------:R-:W-:Y:S01]  /*5d70*/  MOV R139, R134 ;  /* 0x00000086008b7202 */ /* 0x000fe20000000f00 */
[----:B------:R-:W-:Y:S02]  /*5d80*/  FADD.FTZ R148, R147, R148 ;  /* 0x0000009493947221 */ /* 0x000fe40000010000 */
[-C--:B------:R-:W-:Y:S03]  /*5d90*/  HMMA.16816.F32 R12, R72, R78.reuse, R12 ;  /* 0x0000004e480c723c */ /* 0x080fe6000000180c */
[----:B------:R-:W-:Y:S01]  /*5da0*/  MUFU.EX2 R231, R231 ;  /* 0x000000e700e77308 */ /* 0x000fe20000000800 */
[----:B------:R-:W-:Y:S02]  /*5db0*/  FADD.FTZ R163, R164, R163 ;  /* 0x000000a3a4a37221 */ /* 0x000fe40000010000 */
[----:B------:R-:W-:Y:S02]  /*5dc0*/  FADD.FTZ R166, R167, R166 ;  /* 0x000000a6a7a67221 */ /* 0x000fe40000010000 */
[C---:B------:R-:W-:Y:S01]  /*5dd0*/  HMMA.16816.F32 R16, R68.reuse, R78, R16 ;  /* 0x0000004e4410723c */ /* 0x040fe20000001810 */
[----:B------:R-:W1:Y:S03]  /*5de0*/  LDSM.16.MT88.4 R76, [R188+0x6800] ;  /* 0x00680000bc4c783b */ /* 0x000e660000004200 */
[----:B------:R-:W-:Y:S01]  /*5df0*/  FADD.FTZ R153, R153, R154 ;  /* 0x0000009a99997221 */ /* 0x000fe20000010000 */
[----:B------:R-:W-:Y:S01]  /*5e00*/  MUFU.EX2 R232, R232 ;  /* 0x000000e800e87308 */ /* 0x000fe20000000800 */
[----:B------:R-:W-:Y:S02]  /*5e10*/  FADD.FTZ R161, R161, R148 ;  /* 0x00000094a1a17221 */ /* 0x000fe40000010000 */
[-C--:B---3--:R-:W-:Y:S04]  /*5e20*/  HMMA.16816.F32 R20, R68, R80.reuse, R20 ;  /* 0x000000504414723c */ /* 0x088fe80000001814 */
[----:B------:R-:W-:Y:S02]  /*5e30*/  FADD.FTZ R168, R168, R163 ;  /* 0x000000a3a8a87221 */ /* 0x000fe40000010000 */
[----:B------:R-:W-:Y:S01]  /*5e40*/  FADD.FTZ R171, R171, R166 ;  /* 0x000000a6abab7221 */ /* 0x000fe20000010000 */
[----:B------:R-:W-:Y:S01]  /*5e50*/  MUFU.EX2 R233, R233 ;  /* 0x000000e900e97308 */ /* 0x000fe20000000800 */
        /* <DEDUP_REMOVED lines=8> */
[----:B------:R-:W2:Y:S02]  /*5ee0*/  LDSM.16.MT88.4 R80, [R191+0x7000] ;  /* 0x00700000bf50783b */ /* 0x000ea40000004200 */
[----:B------:R-:W3:Y:S05]  /*5ef0*/  MUFU.EX2 R234, R234 ;  /* 0x000000ea00ea7308 */ /* 0x000eea0000000800 */
[-C--:B------:R-:W-:Y:S05]  /*5f00*/  HMMA.16816.F32 R36, R68, R84.reuse, R36 ;  /* 0x000000544424723c */ /* 0x080fea0000001824 */
[----:B------:R-:W-:Y:S03]  /*5f10*/  MUFU.EX2 R224, R224 ;  /* 0x000000e000e07308 */ /* 0x000fe60000000800 */
[C---:B------:R-:W-:Y:S07]  /*5f20*/  HMMA.16816.F32 R40, R72.reuse, R84, R40 ;  /* 0x000000544828723c */ /* 0x040fee0000001828 */
[----:B------:R-:W4:Y:S01]  /*5f30*/  MUFU.EX2 R229, R229 ;  /* 0x000000e500e57308 */ /* 0x000f220000000800 */
[-C--:B------:R-:W-:Y:S08]  /*5f40*/  HMMA.16816.F32 R44, R72, R86.reuse, R44 ;  /* 0x00000056482c723c */ /* 0x080ff0000000182c */
[C---:B------:R-:W-:Y:S01]  /*5f50*/  HMMA.16816.F32 R48, R68.reuse, R86, R48 ;  /* 0x000000564430723c */ /* 0x040fe20000001830 */
[----:B------:R-:W5:Y:S01]  /*5f60*/  LDSM.16.MT88.4 R84, [R190+0x7000] ;  /* 0x00700000be54783b */ /* 0x000f620000004200 */
[----:B------:R-:W-:Y:S06]  /*5f70*/  MUFU.EX2 R219, R219 ;  /* 0x000000db00db7308 */ /* 0x000fec0000000800 */
[-C--:B-1----:R-:W-:Y:S04]  /*5f80*/  HMMA.16816.F32 R52, R68, R76.reuse, R52 ;  /* 0x0000004c4434723c */ /* 0x082fe80000001834 */
[----:B------:R-:W1:Y:S04]  /*5f90*/  MUFU.EX2 R222, R222 ;  /* 0x000000de00de7308 */ /* 0x000e680000000800 */
[C---:B------:R-:W-:Y:S06]  /*5fa0*/  HMMA.16816.F32 R56, R72.reuse, R76, R56 ;  /* 0x0000004c4838723c */ /* 0x040fec0000001838 */
[----:B------:R-:W-:Y:S02]  /*5fb0*/  MUFU.EX2 R220, R220 ;  /* 0x000000dc00dc7308 */ /* 0x000fe40000000800 */
[-C--:B------:R-:W-:Y:S07]  /*5fc0*/  HMMA.16816.F32 R60, R72, R78.reuse, R60 ;  /* 0x0000004e483c723c */ /* 0x080fee000000183c */
[----:B---3--:R-:W-:Y:S01]  /*5fd0*/  F2FP.PACK_AB R72, R234, R227 ;  /* 0x000000e3ea48723e */ /* 0x008fe200000000ff */
[----:B------:R-:W-:Y:S01]  /*5fe0*/  HMMA.16816.F32 R64, R68, R78, R64 ;  /* 0x0000004e4440723c */ /* 0x000fe20000001840 */
[----:B------:R-:W3:Y:S01]  /*5ff0*/  MUFU.EX2 R221, R221 ;  /* 0x000000dd00dd7308 */ /* 0x000ee20000000800 */
[----:B------:R-:W5:Y:S02]  /*6000*/  LDSM.16.MT88.4 R76, [R189+0x7000] ;  /* 0x00700000bd4c783b */ /* 0x000f640000004200 */
[----:B----4-:R-:W-:Y:S01]  /*6010*/  F2FP.PACK_AB R73, R229, R224 ;  /* 0x000000e0e549723e */ /* 0x010fe200000000ff */
[----:B------:R-:W-:Y:S01]  /*6020*/  FADD.FTZ R227, R227, R168 ;  /* 0x000000a8e3e37221 */ /* 0x000fe20000010000 */
[----:B-1----:R-:W-:Y:S01]  /*6030*/  F2FP.PACK_AB R74, R222, R219 ;  /* 0x000000dbde4a723e */ /* 0x002fe200000000ff */
[----:B------:R-:W-:Y:S01]  /*6040*/  FADD.FTZ R224, R224, R171 ;  /* 0x000000abe0e07221 */ /* 0x000fe20000010000 */
[----:B------:R-:W-:Y:S01]  /*6050*/  F2FP.PACK_AB R68, R174, R173 ;  /* 0x000000adae44723e */ /* 0x000fe200000000ff */
[----:B------:R-:W-:Y:S02]  /*6060*/  FADD.FTZ R173, R173, R160 ;  /* 0x000000a0adad7221 */ /* 0x000fe40000010000 */
[----:B------:R-:W-:Y:S01]  /*6070*/  MUFU.EX2 R215, R215 ;  /* 0x000000d700d77308 */ /* 0x000fe20000000800 */
[----:B------:R-:W-:Y:S01]  /*6080*/  F2FP.PACK_AB R69, R226, R175 ;  /* 0x000000afe245723e */ /* 0x000fe200000000ff */
[----:B------:R-:W-:Y:S01]  /*6090*/  FADD.FTZ R175, R175, R162 ;  /* 0x000000a2afaf7221 */ /* 0x000fe20000010000 */
[----:B------:R-:W-:Y:S01]  /*60a0*/  F2FP.PACK_AB R70, R231, R228 ;  /* 0x000000e4e746723e */ /* 0x000fe200000000ff */
[----:B------:R-:W-:Y:S01]  /*60b0*/  FADD.FTZ R173, R174, R173 ;  /* 0x000000adaead7221 */ /* 0x000fe20000010000 */
[----:B------:R-:W-:Y:S01]  /*60c0*/  F2FP.PACK_AB R71, R233, R232 ;  /* 0x000000e8e947723e */ /* 0x000fe200000000ff */
[----:B------:R-:W-:Y:S02]  /*60d0*/  FADD.FTZ R175, R226, R175 ;  /* 0x000000afe2af7221 */ /* 0x000fe40000010000 */
[----:B------:R-:W-:Y:S02]  /*60e0*/  FADD.FTZ R234, R234, R227 ;  /* 0x000000e3eaea7221 */ /* 0x000fe40000010000 */
[----:B------:R-:W-:Y:S01]  /*60f0*/  MUFU.EX2 R216, R216 ;  /* 0x000000d800d87308 */ /* 0x000fe20000000800 */
[----:B------:R-:W-:Y:S01]  /*6100*/  FADD.FTZ R229, R229, R224 ;  /* 0x000000e0e5e57221 */ /* 0x000fe20000010000 */
[-C--:B--2---:R-:W-:Y:S03]  /*6110*/  HMMA.16816.F32 R4, R68, R80.reuse, R4 ;  /* 0x000000504404723c */ /* 0x084fe60000001804 */
[----:B---3--:R-:W-:Y:S01]  /*6120*/  F2FP.PACK_AB R75, R221, R220 ;  /* 0x000000dcdd4b723e */ /* 0x008fe200000000ff */
[----:B------:R-:W-:Y:S02]  /*6130*/  FADD.FTZ R228, R228, R173 ;  /* 0x000000ade4e47221 */ /* 0x000fe40000010000 */
[----:B------:R-:W-:Y:S02]  /*6140*/  FADD.FTZ R232, R232, R175 ;  /* 0x000000afe8e87221 */ /* 0x000fe40000010000 */
[----:B------:R-:W-:Y:S01]  /*6150*/  MUFU.EX2 R214, R214 ;  /* 0x000000d600d67308 */ /* 0x000fe20000000800 */
[----:B------:R-:W-:Y:S01]  /*6160*/  FADD.FTZ R219, R219, R234 ;  /* 0x000000eadbdb7221 */ /* 0x000fe20000010000 */
        /* <DEDUP_REMOVED lines=8> */
[----:B------:R-:W1:Y:S02]  /*61f0*/  LDSM.16.MT88.4 R80, [R188+0x7000] ;  /* 0x00700000bc50783b */ /* 0x000e640000004200 */
[----:B------:R-:W-:Y:S01]  /*6200*/  MUFU.EX2 R212, R212 ;  /* 0x000000d400d47308 */ /* 0x000fe20000000800 */
[----:B------:R-:W-:Y:S04]  /*6210*/  FADD.FTZ R221, R221, R220 ;  /* 0x000000dcdddd7221 */ /* 0x000fe80000010000 */
[-C--:B-----5:R-:W-:Y:S05]  /*6220*/  HMMA.16816.F32 R20, R68, R84.reuse, R20 ;  /* 0x000000544414723c */ /* 0x0a0fea0000001814 */
[----:B------:R-:W-:Y:S03]  /*6230*/  MUFU.EX2 R217, R230 ;  /* 0x000000e600d97308 */ /* 0x000fe60000000800 */
[C---:B------:R-:W-:Y:S07]  /*6240*/  HMMA.16816.F32 R24, R72.reuse, R84, R24 ;  /* 0x000000544818723c */ /* 0x040fee0000001818 */
[----:B------:R-:W-:Y:S01]  /*6250*/  MUFU.EX2 R183, R183 ;  /* 0x000000b700b77308 */ /* 0x000fe20000000800 */
[-C--:B------:R-:W-:Y:S08]  /*6260*/  HMMA.16816.F32 R28, R72, R86.reuse, R28 ;  /* 0x00000056481c723c */ /* 0x080ff0000000181c */
[C---:B------:R-:W-:Y:S01]  /*6270*/  HMMA.16816.F32 R32, R68.reuse, R86, R32 ;  /* 0x000000564420723c */ /* 0x040fe20000001820 */
[----:B------:R-:W2:Y:S01]  /*6280*/  LDSM.16.MT88.4 R84, [R189+0x7800] ;  /* 0x00780000bd54783b */ /* 0x000ea20000004200 */
[----:B------:R-:W-:Y:S06]  /*6290*/  MUFU.EX2 R182, R223 ;  /* 0x000000df00b67308 */ /* 0x000fec0000000800 */
[-C--:B------:R-:W-:Y:S04]  /*62a0*/  HMMA.16816.F32 R36, R68, R76.reuse, R36 ;  /* 0x0000004c4424723c */ /* 0x080fe80000001824 */
[----:B------:R-:W-:Y:S04]  /*62b0*/  MUFU.EX2 R181, R181 ;  /* 0x000000b500b57308 */ /* 0x000fe80000000800 */
[C---:B------:R-:W-:Y:S06]  /*62c0*/  HMMA.16816.F32 R40, R72.reuse, R76, R40 ;  /* 0x0000004c4828723c */ /* 0x040fec0000001828 */
[----:B------:R-:W3:Y:S02]  /*62d0*/  MUFU.EX2 R180, R180 ;  /* 0x000000b400b47308 */ /* 0x000ee40000000800 */
[-C--:B------:R-:W-:Y:S08]  /*62e0*/  HMMA.16816.F32 R44, R72, R78.reuse, R44 ;  /* 0x0000004e482c723c */ /* 0x080ff0000000182c */
[C---:B------:R-:W-:Y:S01]  /*62f0*/  HMMA.16816.F32 R48, R68.reuse, R78, R48 ;  /* 0x0000004e4430723c */ /* 0x040fe20000001830 */
[----:B------:R-:W-:Y:S07]  /*6300*/  MUFU.EX2 R178, R178 ;  /* 0x000000b200b27308 */ /* 0x000fee0000000800 */
[-C--:B-1----:R-:W-:Y:S03]  /*6310*/  HMMA.16816.F32 R52, R68, R80.reuse, R52 ;  /* 0x000000504434723c */ /* 0x082fe60000001834 */
[----:B------:R-:W1:Y:S05]  /*6320*/  MUFU.EX2 R177, R177 ;  /* 0x000000b100b17308 */ /* 0x000e6a0000000800 */
[C---:B------:R-:W-:Y:S05]  /*6330*/  HMMA.16816.F32 R56, R72.reuse, R80, R56 ;  /* 0x000000504838723c */ /* 0x040fea0000001838 */
[----:B------:R-:W-:Y:S03]  /*6340*/  MUFU.EX2 R176, R176 ;  /* 0x000000b000b07308 */ /* 0x000fe60000000800 */
[-C--:B------:R-:W-:Y:S07]  /*6350*/  HMMA.16816.F32 R60, R72, R82.reuse, R60 ;  /* 0x00000052483c723c */ /* 0x080fee000000183c */
[----:B------:R-:W4:Y:S01]  /*6360*/  MUFU.EX2 R179, R170 ;  /* 0x000000aa00b37308 */ /* 0x000f220000000800 */
[----:B------:R-:W-:Y:S04]  /*6370*/  HMMA.16816.F32 R64, R68, R82, R64 ;  /* 0x000000524440723c */ /* 0x000fe80000001840 */
[----:B---3--:R-:W-:Y:S01]  /*6380*/  F2FP.PACK_AB R72, R180, R181 ;  /* 0x000000b5b448723e */ /* 0x008fe200000000ff */
[----:B------:R-:W-:Y:S01]  /*6390*/  FADD.FTZ R181, R181, R222 ;  /* 0x000000deb5b57221 */ /* 0x000fe20000010000 */
[----:B-1----:R-:W-:Y:S01]  /*63a0*/  F2FP.PACK_AB R73, R177, R178 ;  /* 0x000000b2b149723e */ /* 0x002fe200000000ff */
[----:B------:R-:W-:Y:S01]  /*63b0*/  FADD.FTZ R178, R178, R221 ;  /* 0x000000ddb2b27221 */ /* 0x000fe20000010000 */
[----:B------:R-:W-:Y:S01]  /*63c0*/  F2FP.PACK_AB R68, R216, R215 ;  /* 0x000000d7d844723e */ /* 0x000fe200000000ff */
[----:B------:R-:W-:Y:S03]  /*63d0*/  MUFU.EX2 R138, R138 ;  /* 0x0000008a008a7308 */ /* 0x000fe60000000800 */
[----:B------:R-:W-:Y:S01]  /*63e0*/  F2FP.PACK_AB R69, R235, R214 ;  /* 0x000000d6eb45723e */ /* 0x000fe200000000ff */
[----:B------:R-:W-:Y:S01]  /*63f0*/  FADD.FTZ R215, R215, R228 ;  /* 0x000000e4d7d77221 */ /* 0x000fe20000010000 */
[----:B------:R-:W-:Y:S01]  /*6400*/  F2FP.PACK_AB R70, R217, R212 ;  /* 0x000000d4d946723e */ /* 0x000fe200000000ff */
[----:B------:R-:W-:Y:S01]  /*6410*/  FADD.FTZ R214, R214, R233 ;  /* 0x000000e9d6d67221 */ /* 0x000fe20000010000 */
[----:B------:R-:W-:Y:S01]  /*6420*/  F2FP.PACK_AB R71, R182, R183 ;  /* 0x000000b7b647723e */ /* 0x000fe200000000ff */
[----:B------:R-:W-:Y:S02]  /*6430*/  FADD.FTZ R215, R216, R215 ;  /* 0x000000d7d8d77221 */ /* 0x000fe40000010000 */
[----:B------:R-:W1:Y:S01]  /*6440*/  MUFU.EX2 R165, R165 ;  /* 0x000000a500a57308 */ /* 0x000e620000000800 */
[----:B------:R-:W-:Y:S02]  /*6450*/  FADD.FTZ R214, R235, R214 ;  /* 0x000000d6ebd67221 */ /* 0x000fe40000010000 */
[----:B------:R-:W-:Y:S01]  /*6460*/  FADD.FTZ R181, R180, R181 ;  /* 0x000000b5b4b57221 */ /* 0x000fe20000010000 */
[-C--:B------:R-:W-:Y:S01]  /*6470*/  HMMA.16816.F32 R128, R68, R116.reuse, R4 ;  /* 0x000000744480723c */ /* 0x080fe20000001804 */
[----:B------:R-:W3:Y:S02]  /*6480*/  LDSM.16.MT88.4 R4, [R188+0x7800] ;  /* 0x00780000bc04783b */ /* 0x000ee40000004200 */
[----:B----4-:R-:W-:Y:S01]  /*6490*/  F2FP.PACK_AB R74, R179, R176 ;  /* 0x000000b0b34a723e */ /* 0x010fe200000000ff */
[----:B------:R-:W-:Y:S02]  /*64a0*/  FADD.FTZ R177, R177, R178 ;  /* 0x000000b2b1b17221 */ /* 0x000fe40000010000 */
[----:B------:R-:W-:Y:S02]  /*64b0*/  FADD.FTZ R212, R212, R215 ;  /* 0x000000d7d4d47221 */ /* 0x000fe40000010000 */
[----:B------:R-:W-:Y:S04]  /*64c0*/  FADD.FTZ R183, R183, R214 ;  /* 0x000000d6b7b77221 */ /* 0x000fe80000010000 */
[----:B------:R-:W-:Y:S02]  /*64d0*/  FADD.FTZ R176, R176, R181 ;  /* 0x000000b5b0b07221 */ /* 0x000fe40000010000 */
[----:B------:R-:W-:Y:S02]  /*64e0*/  FADD.FTZ R213, R217, R212 ;  /* 0x000000d4d9d57221 */ /* 0x000fe40000010000 */
[----:B------:R-:W-:Y:S02]  /*64f0*/  FADD.FTZ R210, R182, R183 ;  /* 0x000000b7b6d27221 */ /* 0x000fe40000010000 */
[----:B------:R-:W-:Y:S01]  /*6500*/  FADD.FTZ R211, R179, R176 ;  /* 0x000000b0b3d37221 */ /* 0x000fe20000010000 */
[C---:B-1----:R-:W-:Y:S01]  /*6510*/  F2FP.PACK_AB R75, R165.reuse, R138 ;  /* 0x0000008aa54b723e */ /* 0x042fe200000000ff */
[----:B------:R-:W-:Y:S04]  /*6520*/  FADD.FTZ R138, R138, R177 ;  /* 0x000000b18a8a7221 */ /* 0x000fe80000010000 */
        /* <DEDUP_REMOVED lines=15> */
[----:B------:R-:W-:Y:S01]  /*6620*/  HMMA.16816.F32 R68, R68, R6, R64 ;  /* 0x000000064444723c */ /* 0x000fe20000001840 */
[----:B------:R-:W-:-:S07]  /*6630*/  @P0 BRA `(.L_x_1209) ;  /* 0xffffd2d000000947 */ /* 0x000fce000383ffff */
.L_x_1208:
        /* <DEDUP_REMOVED lines=12> */
[----:B------:R-:W4:Y:S01]  /*6700*/  SHFL.BFLY PT, R2, R209, 0x2, 0x1f ;  /* 0x0c401f00d1027f89 */ /* 0x000f2200000e0000 */
[----:B------:R-:W-:-:S05]  /*6710*/  MOV R48, 0x7f800000 ;  /* 0x7f80000000307802 */ /* 0x000fca0000000f00 */
[----:B------:R-:W-:Y:S02]  /*6720*/  @P0 MOV R7, c[0x0][0x210] ;  /* 0x0000840000070a02 */ /* 0x000fe40000000f00 */
[----:B------:R-:W-:Y:S02]  /*6730*/  @P0 MOV R47, 0x1 ;  /* 0x00000001002f0802 */ /* 0x000fe40000000f00 */
[----:B------:R-:W-:Y:S01]  /*6740*/  @P0 MOV R44, c[0x0][0x210] ;  /* 0x00008400002c0a02 */ /* 0x000fe20000000f00 */
[----:B------:R-:W-:Y:S01]  /*6750*/  @P0 IMAD R7, R7, c[0x0][0x214], RZ ;  /* 0x0000850007070a24 */ /* 0x000fe200078e02ff */
[----:B------:R-:W-:Y:S01]  /*6760*/  @!P0 MOV R44, 0x1 ;  /* 0x00000001002c8802 */ /* 0x000fe20000000f00 */
        /* <DEDUP_REMOVED lines=12> */
[----:B------:R-:W-:Y:S02]  /*6830*/  LEA.HI R9, R3, R0, RZ, 0x2 ;  /* 0x0000000003097211 */ /* 0x000fe400078f10ff */
[----:B------:R-:W-:Y:S01]  /*6840*/  FSETP.NE.FTZ.AND P6, PT, R6, RZ, PT ;  /* 0x000000ff0600720b */ /* 0x000fe20003fd5000 */
[----:B----4-:R-:W-:Y:S01]  /*6850*/  FADD.FTZ R4, R15, R4 ;  /* 0x000000040f047221 */ /* 0x010fe20000010000 */
[--C-:B------:R-:W-:Y:S02]  /*6860*/  SHF.R.S32.HI R13, RZ, 0x2, R9.reuse ;  /* 0x00000002ff0d7819 */ /* 0x100fe40000011409 */
[----:B------:R-:W-:Y:S01]  /*6870*/  SHF.R.S32.HI R12, RZ, 0x1f, R9 ;  /* 0x0000001fff0c7819 */ /* 0x000fe20000011409 */
[----:B-----5:R-:W-:Y:S01]  /*6880*/  FADD.FTZ R2, R11, R2 ;  /* 0x000000020b027221 */ /* 0x020fe20000010000 */
[----:B------:R-:W-:Y:S02]  /*6890*/  @!P0 MOV R8, c[0x0][0x214] ;  /* 0x0000850000088a02 */ /* 0x000fe40000000f00 */
[----:B------:R-:W-:-:S02]  /*68a0*/  LEA.HI R12, R12, R13, RZ, 0x3 ;  /* 0x0000000d0c0c7211 */ /* 0x000fc400078f18ff */
[----:B------:R-:W-:Y:S02]  /*68b0*/  @!P0 SEL R7, R8, c[0x0][0x234], !P3 ;  /* 0x00008d0008078a07 */ /* 0x000fe40005800000 */
[----:B------:R-:W-:Y:S01]  /*68c0*/  LOP3.LUT R12, R12, 0xfffffff8, RZ, 0xc0, !PT ;  /* 0xfffffff80c0c7812 */ /* 0x000fe200078ec0ff */
[----:B------:R-:W1:Y:S01]  /*68d0*/  @P6 MUFU.RCP R10, R6 ;  /* 0x00000006000a6308 */ /* 0x000e620000001000 */
[----:B------:R-:W-:Y:S01]  /*68e0*/  FSETP.NE.FTZ.AND P5, PT, R5, RZ, PT ;  /* 0x000000ff0500720b */ /* 0x000fe20003fb5000 */
[----:B------:R-:W-:Y:S01]  /*68f0*/  @!P0 IMAD R47, R7, c[0x0][0x1c0], RZ ;  /* 0x00007000072f8a24 */ /* 0x000fe200078e02ff */
[----:B------:R-:W-:Y:S02]  /*6900*/  IADD3 R8, R13, -R12, RZ ;  /* 0x8000000c0d087210 */ /* 0x000fe40007ffe0ff */
[----:B------:R-:W-:Y:S02]  /*6910*/  FSETP.NE.FTZ.AND P4, PT, R4, RZ, PT ;  /* 0x000000ff0400720b */ /* 0x000fe40003f95000 */
[----:B------:R-:W-:Y:S01]  /*6920*/  LOP3.LUT R12, R8, 0x1, RZ, 0xc0, !PT ;  /* 0x00000001080c7812 */ /* 0x000fe200078ec0ff */
[----:B------:R-:W-:Y:S01]  /*6930*/  @P6 MUFU.LG2 R6, R6 ;  /* 0x0000000600066308 */ /* 0x000fe20000000c00 */
[----:B------:R-:W-:-:S02]  /*6940*/  MOV R11, 0x3f800000 ;  /* 0x3f800000000b7802 */ /* 0x000fc40000000f00 */
[----:B------:R-:W-:Y:S01]  /*6950*/  ISETP.NE.U32.AND P1, PT, R12, 0x1, PT ;  /* 0x000000010c00780c */ /* 0x000fe20003f25070 */
[----:B------:R-:W-:Y:S01]  /*6960*/  IMAD.MOV.U32 R12, RZ, RZ, -0x10 ;  /* 0xfffffff0ff0c7424 */ /* 0x000fe200078e00ff */
[----:B------:R-:W-:Y:S02]  /*6970*/  MOV R13, 0x3f800000 ;  /* 0x3f800000000d7802 */ /* 0x000fe40000000f00 */
[----:B------:R-:W-:Y:S01]  /*6980*/  LOP3.LUT R9, R9, 0x3ffffffc, RZ, 0xc0, !PT ;  /* 0x3ffffffc09097812 */ /* 0x000fe200078ec0ff */
[----:B-1----:R-:W-:Y:S01]  /*6990*/  FMUL.FTZ R128, R10, R128 ;  /* 0x000000800a807220 */ /* 0x002fe20000410000 */
[----:B------:R-:W-:Y:S01]  /*69a0*/  SEL R12, R12, 0x10, !P1 ;  /* 0x000000100c0c7807 */ /* 0x000fe20004800000 */
[----:B------:R-:W-:Y:S01]  /*69b0*/  FMUL.FTZ R129, R10, R129 ;  /* 0x000000810a817220 */ /* 0x000fe20000410000 */
[----:B------:R-:W-:Y:S01]  /*69c0*/  R2P PR, R8, 0x6 ;  /* 0x0000000608007804 */ /* 0x000fe20000000000 */
[C---:B------:R-:W-:Y:S01]  /*69d0*/  FMUL.FTZ R116, R10.reuse, R116 ;  /* 0x000000740a747220 */ /* 0x040fe20000410000 */
[----:B------:R-:W1:Y:S01]  /*69e0*/  @P5 MUFU.RCP R11, R5 ;  /* 0x00000005000b5308 */ /* 0x000e620000001000 */
[C---:B------:R-:W-:Y:S01]  /*69f0*/  FMUL.FTZ R117, R10.reuse, R117 ;  /* 0x000000750a757220 */ /* 0x040fe20000410000 */
[----:B------:R-:W-:Y:S01]  /*6a00*/  LEA.HI R15, R3, R0, RZ, 0x5 ;  /* 0x00000000030f7211 */ /* 0x000fe200078f28ff */
[----:B------:R-:W-:Y:S01]  /*6a10*/  FMUL.FTZ R112, R10, R112 ;  /* 0x000000700a707220 */ /* 0x000fe20000410000 */
[----:B------:R-:W-:Y:S01]  /*6a20*/  SHF.L.U32 R8, R8, 0x6, RZ ;  /* 0x0000000608087819 */ /* 0x000fe200000006ff */
[C---:B------:R-:W-:Y:S01]  /*6a30*/  FMUL.FTZ R113, R10.reuse, R113 ;  /* 0x000000710a717220 */ /* 0x040fe20000410000 */
[----:B------:R-:W-:Y:S01]  /*6a40*/  SHF.R.S32.HI R15, RZ, 0x5, R15 ;  /* 0x00000005ff0f7819 */ /* 0x000fe2000001140f */
[C---:B------:R-:W-:Y:S01]  /*6a50*/  FMUL.FTZ R100, R10.reuse, R100 ;  /* 0x000000640a647220 */ /* 0x040fe20000410000 */
[----:B------:R-:W2:Y:S01]  /*6a60*/  @P4 MUFU.RCP R13, R4 ;  /* 0x00000004000d4308 */ /* 0x000ea20000001000 */
        /* <DEDUP_REMOVED lines=15> */
[----:B------:R-:W-:Y:S01]  /*6b60*/  ISETP.NE.OR P3, PT, RZ, UR4, !P3 ;  /* 0x00000004ff007c0c */ /* 0x000fe2000df65670 */
[----:B------:R-:W-:Y:S01]  /*6b70*/  FMUL.FTZ R69, R10, R69 ;  /* 0x000000450a457220 */ /* 0x000fe20000410000 */
[----:B------:R-:W-:Y:S01]  /*6b80*/  MOV R10, 0x20 ;  /* 0x00000020000a7802 */ /* 0x000fe20000000f00 */
[----:B------:R-:W-:Y:S01]  /*6b90*/  IMAD.IADD R16, R0, 0x1, -R9 ;  /* 0x0000000100107824 */ /* 0x000fe200078e0a09 */
[----:B------:R-:W-:Y:S01]  /*6ba0*/  LEA.HI R9, R8, R8, RZ, 0x1d ;  /* 0x0000000808097211 */ /* 0x000fe200078fe8ff */
[C---:B-1----:R-:W-:Y:S01]  /*6bb0*/  FMUL.FTZ R130, R11.reuse, R130 ;  /* 0x000000820b827220 */ /* 0x042fe20000410000 */
[----:B------:R-:W-:Y:S01]  /*6bc0*/  SEL R10, R10, 0xffffffe0, !P1 ;  /* 0xffffffe00a0a7807 */ /* 0x000fe20004800000 */
[C---:B------:R-:W-:Y:S01]  /*6bd0*/  FMUL.FTZ R131, R11.reuse, R131 ;  /* 0x000000830b837220 */ /* 0x040fe20000410000 */
[----:B------:R-:W-:Y:S01]  /*6be0*/  FSETP.NE.FTZ.AND P1, PT, R2, RZ, PT ;  /* 0x000000ff0200720b */ /* 0x000fe20003f35000 */
[----:B------:R-:W-:Y:S01]  /*6bf0*/  FMUL.FTZ R118, R11, R118 ;  /* 0x000000760b767220 */ /* 0x000fe20000410000 */
[----:B------:R-:W-:Y:S01]  /*6c00*/  LEA R16, R15, R16, 0x9 ;  /* 0x000000100f107211 */ /* 0x000fe200078e48ff */
[----:B------:R-:W-:Y:S01]  /*6c10*/  FMUL.FTZ R119, R11, R119 ;  /* 0x000000770b777220 */ /* 0x000fe20000410000 */
[----:B------:R-:W-:Y:S01]  /*6c20*/  F2FP.PACK_AB R130, R131, R130 ;  /* 0x000000828382723e */ /* 0x000fe200000000ff */
[C---:B--2---:R-:W-:Y:S01]  /*6c30*/  FMUL.FTZ R124, R13.reuse, R124 ;  /* 0x0000007c0d7c7220 */ /* 0x044fe20000410000 */
[----:B------:R-:W-:Y:S01]  /*6c40*/  LEA R9, R16, R9, 0x1 ;  /* 0x0000000910097211 */ /* 0x000fe200078e08ff */
[----:B------:R-:W-:Y:S01]  /*6c50*/  FMUL.FTZ R125, R13, R125 ;  /* 0x0000007d0d7d7220 */ /* 0x000fe20000410000 */
[----:B------:R-:W-:Y:S01]  /*6c60*/  F2FP.PACK_AB R118, R119, R118 ;  /* 0x000000767776723e */ /* 0x000fe200000000ff */
[----:B------:R-:W-:Y:S01]  /*6c70*/  FMUL.FTZ R120, R13, R120 ;  /* 0x000000780d787220 */ /* 0x000fe20000410000 */
[----:B------:R-:W-:Y:S01]  /*6c80*/  SHF.L.U32 R9, R9, 0x1, RZ ;  /* 0x0000000109097819 */ /* 0x000fe200000006ff */
[----:B------:R-:W-:Y:S01]  /*6c90*/  FMUL.FTZ R121, R13, R121 ;  /* 0x000000790d797220 */ /* 0x000fe20000410000 */
[----:B------:R-:W-:Y:S01]  /*6ca0*/  F2FP.PACK_AB R124, R125, R124 ;  /* 0x0000007c7d7c723e */ /* 0x000fe200000000ff */
[----:B------:R-:W1:Y:S01]  /*6cb0*/  @P1 MUFU.RCP R14, R2 ;  /* 0x00000002000e1308 */ /* 0x000e620000001000 */
[----:B------:R-:W-:Y:S01]  /*6cc0*/  FMUL.FTZ R108, R13, R108 ;  /* 0x0000006c0d6c7220 */ /* 0x000fe20000410000 */
[----:B------:R-:W-:Y:S01]  /*6cd0*/  IADD3 R17, R9, R12, RZ ;  /* 0x0000000c09117210 */ /* 0x000fe20007ffe0ff */
[----:B------:R-:W-:Y:S01]  /*6ce0*/  FMUL.FTZ R109, R13, R109 ;  /* 0x0000006d0d6d7220 */ /* 0x000fe20000410000 */
[----:B------:R-:W-:Y:S01]  /*6cf0*/  F2FP.PACK_AB R120, R121, R120 ;  /* 0x000000787978723e */ /* 0x000fe200000000ff */
[C---:B------:R-:W-:Y:S01]  /*6d00*/  FMUL.FTZ R104, R13.reuse, R104 ;  /* 0x000000680d687220 */ /* 0x040fe20000410000 */
[----:B------:R-:W-:Y:S01]  /*6d10*/  STS [R9], R128 ;  /* 0x0000008009007388 */ /* 0x000fe20000000800 */
[----:B------:R-:W-:Y:S01]  /*6d20*/  FMUL.FTZ R105, R13, R105 ;  /* 0x000000690d697220 */ /* 0x000fe20000410000 */
[----:B------:R-:W-:Y:S01]  /*6d30*/  IADD3 R21, R17, R10, RZ ;  /* 0x0000000a11157210 */ /* 0x000fe20007ffe0ff */
        /* <DEDUP_REMOVED lines=13> */
[----:B------:R-:W-:Y:S01]  /*6e10*/  STS [R9+0x2000], R124 ;  /* 0x0020007c09007388 */ /* 0x000fe20000000800 */
[----:B------:R-:W-:Y:S01]  /*6e20*/  FMUL.FTZ R13, R13, R73 ;  /* 0x000000490d0d7220 */ /* 0x000fe20000410000 */
[----:B------:R-:W-:Y:S01]  /*6e30*/  F2FP.PACK_AB R88, R89, R88 ;  /* 0x000000585958723e */ /* 0x000fe200000000ff */
[C---:B-1----:R-:W-:Y:S01]  /*6e40*/  FMUL.FTZ R127, R14.reuse, R127 ;  /* 0x0000007f0e7f7220 */ /* 0x042fe20000410000 */
[----:B------:R-:W-:Y:S01]  /*6e50*/  F2FP.PACK_AB R80, R81, R80 ;  /* 0x000000505150723e */ /* 0x000fe200000000ff */
[C---:B------:R-:W-:Y:S01]  /*6e60*/  FMUL.FTZ R126, R14.reuse, R126 ;  /* 0x0000007e0e7e7220 */ /* 0x040fe20000410000 */
[----:B------:R-:W-:Y:S01]  /*6e70*/  F2FP.PACK_AB R72, R13, R72 ;  /* 0x000000480d48723e */ /* 0x000fe200000000ff */
[C---:B------:R-:W-:Y:S01]  /*6e80*/  FMUL.FTZ R123, R14.reuse, R123 ;  /* 0x0000007b0e7b7220 */ /* 0x040fe20000410000 */
[----:B------:R-:W-:Y:S01]  /*6e90*/  IADD3 R13, R9, 0x40, RZ ;  /* 0x00000040090d7810 */ /* 0x000fe20007ffe0ff */
[C---:B------:R-:W-:Y:S01]  /*6ea0*/  FMUL.FTZ R122, R14.reuse, R122 ;  /* 0x0000007a0e7a7220 */ /* 0x040fe20000410000 */
[----:B------:R-:W-:Y:S01]  /*6eb0*/  F2FP.PACK_AB R126, R127, R126 ;  /* 0x0000007e7f7e723e */ /* 0x000fe200000000ff */
[----:B------:R-:W-:Y:S01]  /*6ec0*/  FMUL.FTZ R114, R11, R114 ;  /* 0x000000720b727220 */ /* 0x000fe20000410000 */
[----:B------:R-:W-:Y:S01]  /*6ed0*/  @P2 IADD3 R13, R9, -0x40, RZ ;  /* 0xffffffc0090d2810 */ /* 0x000fe20007ffe0ff */
[----:B------:R-:W-:Y:S01]  /*6ee0*/  FMUL.FTZ R115, R11, R115 ;  /* 0x000000730b737220 */ /* 0x000fe20000410000 */
[----:B------:R-:W-:Y:S01]  /*6ef0*/  F2FP.PACK_AB R122, R123, R122 ;  /* 0x0000007a7b7a723e */ /* 0x000fe200000000ff */
[C---:B------:R-:W-:Y:S01]  /*6f00*/  FMUL.FTZ R102, R11.reuse, R102 ;  /* 0x000000660b667220 */ /* 0x040fe20000410000 */
[----:B------:R1:W-:Y:S01]  /*6f10*/  STS [R9+0x2400], R126 ;  /* 0x0024007e09007388 */ /* 0x0003e20000000800 */
[----:B------:R-:W-:Y:S01]  /*6f20*/  FMUL.FTZ R103, R11, R103 ;  /* 0x000000670b677220 */ /* 0x000fe20000410000 */
[----:B------:R-:W-:Y:S01]  /*6f30*/  F2FP.PACK_AB R114, R115, R114 ;  /* 0x000000727372723e */ /* 0x000fe200000000ff */
[C---:B------:R-:W-:Y:S01]  /*6f40*/  FMUL.FTZ R111, R14.reuse, R111 ;  /* 0x0000006f0e6f7220 */ /* 0x040fe20000410000 */
        /* <DEDUP_REMOVED lines=15> */
[----:B------:R-:W-:Y:S01]  /*7040*/  IMAD.IADD R19, R9, 0x1, R10 ;  /* 0x0000000109137824 */ /* 0x000fe200078e020a */
[----:B------:R-:W-:Y:S01]  /*7050*/  IADD3 R8, R12, R23, RZ ;  /* 0x000000170c087210 */ /* 0x000fe20007ffe0ff */
[C---:B------:R-:W-:Y:S01]  /*7060*/  FMUL.FTZ R95, R14.reuse, R95 ;  /* 0x0000005f0e5f7220 */ /* 0x040fe20000410000 */
[----:B------:R-:W-:Y:S01]  /*7070*/  F2FP.PACK_AB R86, R87, R86 ;  /* 0x000000565756723e */ /* 0x000fe200000000ff */
[C---:B------:R-:W-:Y:S01]  /*7080*/  FMUL.FTZ R94, R14.reuse, R94 ;  /* 0x0000005e0e5e7220 */ /* 0x040fe20000410000 */
[----:B------:R-:W-:Y:S01]  /*7090*/  STS [R19], R112 ;  /* 0x0000007013007388 */ /* 0x000fe20000000800 */
[----:B------:R-:W-:Y:S01]  /*70a0*/  FMUL.FTZ R91, R14, R91 ;  /* 0x0000005b0e5b7220 */ /* 0x000fe20000410000 */
[----:B-1----:R-:W-:Y:S01]  /*70b0*/  IADD3 R9, R12, R13, RZ ;  /* 0x0000000d0c097210 */ /* 0x002fe20007ffe0ff */
        /* <DEDUP_REMOVED lines=13> */
[----:B------:R-:W-:Y:S01]  /*7190*/  STS [R19+0x2000], R108 ;  /* 0x0020006c13007388 */ /* 0x000fe20000000800 */
[----:B------:R-:W-:Y:S01]  /*71a0*/  FMUL.FTZ R75, R14, R75 ;  /* 0x0000004b0e4b7220 */ /* 0x000fe20000410000 */
[----:B--2---:R-:W-:Y:S01]  /*71b0*/  IADD3 R17, R10, R13, RZ ;  /* 0x0000000d0a117210 */ /* 0x004fe20007ffe0ff */
[----:B------:R-:W-:Y:S01]  /*71c0*/  FMUL.FTZ R14, R14, R74 ;  /* 0x0000004a0e0e7220 */ /* 0x000fe20000410000 */
[----:B------:R1:W-:Y:S01]  /*71d0*/  STS [R19+0x2400], R110 ;  /* 0x0024006e13007388 */ /* 0x0003e20000000800 */
[----:B------:R-:W-:Y:S01]  /*71e0*/  F2FP.PACK_AB R11, R11, R70 ;  /* 0x000000460b0b723e */ /* 0x000fe200000000ff */
[----:B------:R-:W2:Y:S01]  /*71f0*/  @P5 MUFU.LG2 R5, R5 ;  /* 0x0000000500055308 */ /* 0x000ea20000000c00 */
[----:B------:R-:W-:Y:S01]  /*7200*/  F2FP.PACK_AB R76, R77, R76 ;  /* 0x0000004c4d4c723e */ /* 0x000fe200000000ff */
[----:B------:R-:W-:Y:S01]  /*7210*/  STS [R21+0x2000], R104 ;  /* 0x0020006815007388 */ /* 0x000fe20000000800 */
[----:B------:R-:W-:Y:S01]  /*7220*/  F2FP.PACK_AB R78, R79, R78 ;  /* 0x0000004e4f4e723e */ /* 0x000fe200000000ff */
[----:B------:R-:W-:Y:S01]  /*7230*/  @P6 FMUL.FTZ R49, R6, 0.69314718246459960938 ;  /* 0x3f31721806316820 */ /* 0x000fe20000410000 */
[----:B------:R-:W-:Y:S01]  /*7240*/  F2FP.PACK_AB R75, R75, R14 ;  /* 0x0000000e4b4b723e */ /* 0x000fe200000000ff */
[----:B------:R-:W-:Y:S02]  /*7250*/  STS [R21+0x2400], R106 ;  /* 0x0024006a15007388 */ /* 0x000fe40000000800 */
[----:B------:R-:W3:Y:S01]  /*7260*/  @P4 MUFU.LG2 R4, R4 ;  /* 0x0000000400044308 */ /* 0x000ee20000000c00 */
[----:B------:R-:W-:Y:S01]  /*7270*/  @P6 FFMA.FTZ R45, R136, c[0x0][0x238], R49 ;  /* 0x00008e00882d6a23 */ /* 0x000fe20000010031 */
[----:B------:R-:W-:Y:S04]  /*7280*/  STS [R13], R96 ;  /* 0x000000600d007388 */ /* 0x000fe80000000800 */
[----:B------:R-:W-:Y:S02]  /*7290*/  STS [R13+0x400], R98 ;  /* 0x000400620d007388 */ /* 0x000fe40000000800 */
[----:B------:R-:W4:Y:S01]  /*72a0*/  @P1 MUFU.LG2 R2, R2 ;  /* 0x0000000200021308 */ /* 0x000f220000000c00 */
[----:B--2---:R-:W-:Y:S01]  /*72b0*/  @P5 FMUL.FTZ R50, R5, 0.69314718246459960938 ;  /* 0x3f31721805325820 */ /* 0x004fe20000410000 */
[----:B------:R-:W-:Y:S03]  /*72c0*/  STS [R9], R84 ;  /* 0x0000005409007388 */ /* 0x000fe60000000800 */
[----:B------:R-:W-:Y:S01]  /*72d0*/  @P5 FFMA.FTZ R48, R135, c[0x0][0x238], R50 ;  /* 0x00008e0087305a23 */ /* 0x000fe20000010032 */
[----:B------:R-:W-:Y:S01]  /*72e0*/  STS [R9+0x400], R86 ;  /* 0x0004005609007388 */ /* 0x000fe20000000800 */
[----:B-1----:R-:W-:-:S02]  /*72f0*/  IMAD.IADD R19, R10, 0x1, R9 ;  /* 0x000000010a137824 */ /* 0x002fc400078e0209 */
[----:B---3--:R-:W-:Y:S01]  /*7300*/  @P4 FMUL.FTZ R5, R4, 0.69314718246459960938 ;  /* 0x3f31721804054820 */ /* 0x008fe20000410000 */
[----:B------:R-:W-:Y:S04]  /*7310*/  STS [R13+0x2000], R92 ;  /* 0x0020005c0d007388 */ /* 0x000fe80000000800 */
[----:B------:R1:W-:Y:S01]  /*7320*/  STS [R13+0x2400], R94 ;  /* 0x0024005e0d007388 */ /* 0x0003e20000000800 */
[----:B----4-:R-:W-:-:S03]  /*7330*/  @P1 FMUL.FTZ R4, R2, 0.69314718246459960938 ;  /* 0x3f31721802041820 */ /* 0x010fc60000410000 */
[----:B------:R2:W-:Y:S04]  /*7340*/  STS [R9+0x2000], R88 ;  /* 0x0020005809007388 */ /* 0x0005e80000000800 */
        /* <DEDUP_REMOVED lines=12> */
[----:B------:R-:W4:Y:S04]  /*7410*/  S2R R14, SR_CTAID.Z ;  /* 0x00000000000e7919 */ /* 0x000f280000002700 */
[----:B------:R2:W2:Y:S04]  /*7420*/  LDS.128 R36, [R200] ;  /* 0x00000000c8247984 */ /* 0x0004a80000000c00 */
[----:B------:R2:W2:Y:S01]  /*7430*/  LDS.128 R32, [R200+0x800] ;  /* 0x00080000c8207984 */ /* 0x0004a20000000c00 */
[----:B---3--:R-:W-:-:S03]  /*7440*/  @!P3 IMAD R46, R12, c[0x0][0x214], RZ ;  /* 0x000085000c2eba24 */ /* 0x008fc600078e02ff */
[----:B------:R3:W2:Y:S01]  /*7450*/  LDS.128 R28, [R200+0x1000] ;  /* 0x00100000c81c7984 */ /* 0x0006a20000000c00 */
[----:B------:R-:W-:Y:S01]  /*7460*/  IMAD R47, R12, R47, RZ ;  /* 0x0000002f0c2f7224 */ /* 0x000fe200078e02ff */
[--C-:B------:R-:W-:Y:S02]  /*7470*/  @!P3 SHF.R.S32.HI R53, RZ, 0x1f, R46.reuse ;  /* 0x0000001fff35b819 */ /* 0x100fe4000001142e */
[----:B------:R3:W2:Y:S01]  /*7480*/  LDS.128 R24, [R200+0x1800] ;  /* 0x00180000c8187984 */ /* 0x0006a20000000c00 */
[----:B------:R-:W-:Y:S01]  /*7490*/  @!P3 IMAD.MOV.U32 R52, RZ, RZ, R46 ;  /* 0x000000ffff34b224 */ /* 0x000fe200078e002e */
[----:B------:R-:W-:Y:S01]  /*74a0*/  SEL R47, R47, RZ, P3 ;  /* 0x000000ff2f2f7207 */ /* 0x000fe20001800000 */
[----:B-1----:R-:W-:Y:S01]  /*74b0*/  IMAD R6, R13, R44, RZ ;  /* 0x0000002c0d067224 */ /* 0x002fe200078e02ff */
[----:B------:R3:W1:Y:S01]  /*74c0*/  LDS.128 R20, [R200+0x2000] ;  /* 0x00200000c8147984 */ /* 0x0006620000000c00 */
[----:B------:R-:W-:Y:S02]  /*74d0*/  LOP3.LUT P3, RZ, R201, 0x3, RZ, 0xc0, !PT ;  /* 0x00000003c9ff7812 */ /* 0x000fe4000786c0ff */
[----:B----4-:R-:W-:Y:S01]  /*74e0*/  IMAD R7, R14, R7, R47 ;  /* 0x000000070e077224 */ /* 0x010fe200078e022f */
[----:B------:R3:W4:Y:S01]  /*74f0*/  LDS.128 R16, [R200+0x2800] ;  /* 0x00280000c8107984 */ /* 0x0007220000000c00 */
[----:B------:R-:W-:-:S02]  /*7500*/  SHF.L.U32 R6, R6, 0x7, RZ ;  /* 0x0000000706067819 */ /* 0x000fc400000006ff */
[----:B------:R-:W-:Y:S01]  /*7510*/  MOV R46, 0x7f800000 ;  /* 0x7f800000002e7802 */ /* 0x000fe20000000f00 */
[----:B------:R3:W1:Y:S01]  /*7520*/  LDS.128 R8, [R200+0x3000] ;  /* 0x00300000c8087984 */ /* 0x0006620000000c00 */
[----:B------:R-:W-:Y:S01]  /*7530*/  IADD3 R2, P2, P0, R6, R52, R7 ;  /* 0x0000003406027210 */ /* 0x000fe2000785e007 */
[----:B------:R-:W-:Y:S01]  /*7540*/  @P4 FFMA.FTZ R46, R134, c[0x0][0x238], R5 ;  /* 0x00008e00862e4a23 */ /* 0x000fe20000010005 */
[----:B------:R-:W-:Y:S01]  /*7550*/  SHF.R.S32.HI R6, RZ, 0x1f, R6 ;  /* 0x0000001fff067819 */ /* 0x000fe20000011406 */
[----:B------:R3:W1:Y:S01]  /*7560*/  LDS.128 R40, [R200+0x3800] ;  /* 0x00380000c8287984 */ /* 0x0006620000000c00 */
[----:B------:R-:W-:Y:S02]  /*7570*/  SHF.R.S32.HI R7, RZ, 0x1f, R7 ;  /* 0x0000001fff077819 */ /* 0x000fe40000011407 */
[----:B------:R-:W-:Y:S01]  /*7580*/  MOV R47, 0x7f800000 ;  /* 0x7f800000002f7802 */ /* 0x000fe20000000f00 */
[----:B------:R-:W-:Y:S01]  /*7590*/  @P1 FFMA.FTZ R47, R133, c[0x0][0x238], R4 ;  /* 0x00008e00852f1a23 */ /* 0x000fe20000010004 */
[----:B------:R-:W-:Y:S01]  /*75a0*/  IADD3.X R6, R6, R53, R7, P2, P0 ;  /* 0x0000003506067210 */ /* 0x000fe200017e0407 */
[----:B------:R-:W-:Y:S05]  /*75b0*/  @P3 BRA `(.L_x_1213) ;  /* 0x0000029000003947 */ /* 0x000fea0003800000 */
[----:B------:R-:W-:Y:S02]  /*75c0*/  SHF.R.S32.HI R50, RZ, 0x1f, R15 ;  /* 0x0000001fff327819 */ /* 0x000fe4000001140f */
[----:B------:R-:W-:-:S02]  /*75d0*/  SHF.R.S32.HI R4, RZ, 0x1f, R201 ;  /* 0x0000001fff047819 */ /* 0x000fc400000114c9 */
[----:B------:R-:W-:Y:S02]  /*75e0*/  LEA.HI R50, R50, R15, RZ, 0x2 ;  /* 0x0000000f32327211 */ /* 0x000fe400078f10ff */
[----:B------:R-:W-:Y:S01]  /*75f0*/  LEA.HI R51, R4, R201, RZ, 0x2 ;  /* 0x000000c904337211 */ /* 0x000fe200078f10ff */
[----:B------:R-:W-:Y:S01]  /*7600*/  IMAD.MOV.U32 R4, RZ, RZ, c[0x0][0x214] ;  /* 0x00008500ff047624 */ /* 0x000fe200078e00ff */
[----:B------:R-:W-:Y:S02]  /*7610*/  LOP3.LUT R50, R50, 0xffffffc, RZ, 0xc0, !PT ;  /* 0x0ffffffc32327812 */ /* 0x000fe400078ec0ff */
[----:B------:R-:W-:Y:S01]  /*7620*/  SHF.R.S32.HI R51, RZ, 0x2, R51 ;  /* 0x00000002ff337819 */ /* 0x000fe20000011433 */
[----:B------:R-:W-:Y:S02]  /*7630*/  IMAD R4, R13, -0x80, R4 ;  /* 0xffffff800d047824 */ /* 0x000fe400078e0204 */
        /* <DEDUP_REMOVED lines=33> */
.L_x_1213:
[----:B------:R-:W-:Y:S05]  /*7850*/  BSYNC B0 ;  /* 0x0000000000007941 */ /* 0x000fea0003800000 */
.L_x_1212:
[----:B------:R-:W-:Y:S01]  /*7860*/  LEA.HI R3, R3, R0, RZ, 0x3 ;  /* 0x0000000003037211 */ /* 0x000fe200078f18ff */
[----:B------:R-:W-:-:S02]  /*7870*/  ULDC.64 UR4, c[0x0][0x1e8] ;  /* 0x00007a0000047ab9 */ /* 0x000fc40000000a00 */
[----:B------:R-:W-:Y:S01]  /*7880*/  USHF.L.U32 UR7, UR4, 0x5, URZ ;  /* 0x0000000504077899 */ /* 0x000fe2000800063f */
[----:B------:R-:W-:Y:S01]  /*7890*/  LOP3.LUT R5, R3, 0xfffffff8, RZ, 0xc0, !PT ;  /* 0xfffffff803057812 */ /* 0x000fe200078ec0ff */
[----:B------:R-:W-:Y:S01]  /*78a0*/  UMOV UR6, 0x5 ;  /* 0x0000000500067882 */ /* 0x000fe20000000000 */
[----:B------:R-:W-:Y:S01]  /*78b0*/  SHF.R.S32.HI R44, RZ, 0x3, R3 ;  /* 0x00000003ff2c7819 */ /* 0x000fe20000011403 */
[----:B------:R-:W-:Y:S02]  /*78c0*/  USHF.L.U64.HI UR5, UR4, UR6, UR5 ;  /* 0x0000000604057299 */ /* 0x000fe40008010205 */
[----:B------:R-:W-:Y:S01]  /*78d0*/  IMAD.IADD R2, R0, 0x1, -R5 ;  /* 0x0000000100027824 */ /* 0x000fe200078e0a05 */
[----:B------:R-:W-:Y:S02]  /*78e0*/  SHF.R.S32.HI R0, RZ, 0x1f, R12 ;  /* 0x0000001fff007819 */ /* 0x000fe4000001140c */
[----:B---3--:R-:W-:Y:S01]  /*78f0*/  SHF.R.S32.HI R45, RZ, 0x1f, R44 ;  /* 0x0000001fff2d7819 */ /* 0x008fe2000001142c */
[----:B------:R-:W-:-:S02]  /*7900*/  IMAD.SHL.U32 R6, R2, 0x8, RZ ;  /* 0x0000000802067824 */ /* 0x000fc400078e00ff */
[----:B------:R-:W-:Y:S01]  /*7910*/  IMAD R5, R0, c[0x0][0x1e0], RZ ;  /* 0x0000780000057a24 */ /* 0x000fe200078e02ff */
[----:B------:R-:W-:Y:S01]  /*7920*/  SHF.R.S32.HI R0, RZ, 0x1f, R14 ;  /* 0x0000001fff007819 */ /* 0x000fe2000001140e */
[----:B------:R-:W-:Y:S01]  /*7930*/  IMAD.WIDE R44, R13, 0x80, R44 ;  /* 0x000000800d2c7825 */ /* 0x000fe200078e022c */
[----:B------:R-:W-:-:S03]  /*7940*/  SHF.R.S32.HI R7, RZ, 0x1f, R6 ;  /* 0x0000001fff077819 */ /* 0x000fc60000011406 */
[C---:B------:R-:W-:Y:S02]  /*7950*/  IMAD R5, R12.reuse, c[0x0][0x1e4], R5 ;  /* 0x000079000c057a24 */ /* 0x040fe400078e0205 */
[----:B------:R-:W-:-:S04]  /*7960*/  IMAD.WIDE.U32 R6, R12, c[0x0][0x1e0], R6 ;  /* 0x000078000c067a25 */ /* 0x000fc800078e0006 */
[----:B------:R-:W-:Y:S02]  /*7970*/  IMAD R3, R0, c[0x0][0x1f0], RZ ;  /* 0x00007c0000037a24 */ /* 0x000fe400078e02ff */
[----:B------:R-:W-:Y:S02]  /*7980*/  IMAD.IADD R7, R7, 0x1, R5 ;  /* 0x0000000107077824 */ /* 0x000fe400078e0205 */
[C---:B------:R-:W-:Y:S02]  /*7990*/  IMAD R3, R14.reuse, c[0x0][0x1f4], R3 ;  /* 0x00007d000e037a24 */ /* 0x040fe400078e0203 */
        /* <DEDUP_REMOVED lines=24> */
[----:B----4-:R-:W-:Y:S01]  /*7b20*/  STG.E.128 [R4.64], R16 ;  /* 0x0000001004007986 */ /* 0x010fe2000c101d08 */
[----:B------:R-:W-:Y:S02]  /*7b30*/  IADD3.X R47, R5, UR5, RZ, P0, !PT ;  /* 0x00000005052f7c10 */ /* 0x000fe400087fe4ff */
[----:B------:R-:W-:-:S03]  /*7b40*/  IADD3 R48, P0, R46, UR7, RZ ;  /* 0x000000072e307c10 */ /* 0x000fc6000ff1e0ff */
[----:B------:R-:W-:Y:S01]  /*7b50*/  STG.E.128 [R46.64], R8 ;  /* 0x000000082e007986 */ /* 0x000fe2000c101d08 */
[----:B------:R-:W-:-:S05]  /*7b60*/  IADD3.X R49, R47, UR5, RZ, P0, !PT ;  /* 0x000000052f317c10 */ /* 0x000fca00087fe4ff */
[----:B------:R-:W-:Y:S01]  /*7b70*/  STG.E.128 [R48.64], R40 ;  /* 0x0000002830007986 */ /* 0x000fe2000c101d08 */
[----:B------:R-:W-:Y:S05]  /*7b80*/  EXIT ;  /* 0x000000000000794d */ /* 0x000fea0003800000 */
.L_x_1214:
        /* <DEDUP_REMOVED lines=15> */
.L_x_2131:


//--------------------- .text._ZN5flash16flash_fwd_kernelI23Flash_fwd_kernel_traitsILi64ELi128ELi64ELi4ELb0ELb0EN7cutlass6half_tE19Flash_kernel_traitsILi64ELi128ELi64ELi4ES3_EELb1ELb0ELb0ELb1ELb0ELb0ELb0ELb0EEEvNS_16Flash_fwd_paramsE --------------------------
	.section	.text._ZN5flash16flash_fwd_kernelI23Flash_fwd_kernel_traitsILi64ELi128ELi64ELi4ELb0ELb0EN7cutlass6half_tE19Flash_kernel_traitsILi64ELi128ELi64ELi4ES3_EELb1ELb0ELb0ELb1ELb0ELb0ELb0ELb0EEEvNS_16Flash_fwd_paramsE,"ax",@progbits
	.sectioninfo	@"SHI_REGISTERS=255"
	.align	128
        .global         _ZN5flash16flash_fwd_kernelI23Flash_fwd_kernel_traitsILi64ELi128ELi64ELi4ELb0ELb0EN7cutlass6half_tE19Flash_kernel_traitsILi64ELi128ELi64ELi4ES3_EELb1ELb0ELb0ELb1ELb0ELb0ELb0ELb0EEEvNS_16Flash_fwd_paramsE
        .type           _ZN5flash16flash_fwd_kernelI23Flash_fwd_kernel_traitsILi64ELi128ELi64ELi4ELb0ELb0EN7cutlass6half_tE19Flash_kernel_traitsILi64ELi128ELi64ELi4ES3_EELb1ELb0ELb0ELb1ELb0ELb0ELb0ELb0EEEvNS_16Flash_fwd_paramsE,@function
        .size           _ZN5flash16flash_fwd_kernelI23Flash_fwd_kernel_traitsILi64ELi128ELi64ELi4ELb0ELb0EN7cutlass6half_tE19Flash_kernel_traitsILi64ELi128ELi64ELi4ES3_EELb1ELb0ELb0ELb1ELb0ELb0ELb0ELb0EEEvNS_16Flash_fwd_paramsE,(.L_x_2132 - _ZN5flash16flash_fwd_kernelI23Flash_fwd_kernel_traitsILi64ELi128ELi64ELi4ELb0ELb0EN7cutlass6half_tE19Flash_kernel_traitsILi64ELi128ELi64ELi4ES3_EELb1ELb0ELb0ELb1ELb0ELb0ELb0ELb0EEEvNS_16Flash_fwd_paramsE)
        .other          _ZN5flash16flash_fwd_kernelI23Flash_fwd_kernel_traitsILi64ELi128ELi64ELi4ELb0ELb0EN7cutlass6half_tE19Flash_kernel_traitsILi64ELi128ELi64ELi4ES3_EELb1ELb0ELb0ELb1ELb0ELb0ELb0ELb0EEEvNS_16Flash_fwd_paramsE,@"STO_CUDA_ENTRY STV_DEFAULT"
_ZN5flash16flash_fwd_kernelI23Flash_fwd_kernel_traitsILi64ELi128ELi64ELi4ELb0ELb0EN7cutlass6half_tE19Flash_kernel_traitsILi64ELi128ELi64ELi4ES3_EELb1ELb0ELb0ELb1ELb0ELb0ELb0ELb0EEEvNS_16Flash_fwd_paramsE:
.text._ZN5flash16flash_fwd_kernelI23Flash_fwd_kernel_traitsILi64ELi128ELi64ELi4ELb0ELb0EN7cutlass6half_tE19Flash_kernel_traitsILi64ELi128ELi64ELi4ES3_EELb1ELb0ELb0ELb1ELb0ELb0ELb0ELb0EEEvNS_16Flash_fwd_paramsE:
        /* <DEDUP_REMOVED lines=23> */
[----:B-1----:R-:W-:Y:S01]  /*0170*/  ISETP.NE.AND P4, PT, R8, RZ, PT ;  /* 0x000000ff0800720c */ /* 0x002fe20003f85270 */
[----:B----4-:R-:W-:Y:S01]  /*0180*/  IMAD.WIDE R8, R22, R23, c[0x0][0x240] ;  /* 0x0000900016087625 */ /* 0x010fe200078e0217 */
[----:B------:R-:W-:-:S04]  /*0190*/  LOP3.LUT R0, R16, R191, R22, 0xfe, !PT ;  /* 0x000000bf10007212 */ /* 0x000fc800078efe16 */
[----:B------:R-:W-:Y:S01]  /*01a0*/  LOP3.LUT P2, RZ, R0, R187, RZ, 0xfc, !PT ;  /* 0x000000bb00ff7212 */ /* 0x000fe2000784fcff */
[----:B--2---:R1:W2:Y:S08]  /*01b0*/  @P1 R2UR UR18, R4 ;  /* 0x00000000041213c2 */ /* 0x0042b000000e0000 */
[----:B------:R4:W2:Y:S04]  /*01c0*/  @P1 R2UR UR19, R5 ;  /* 0x00000000051313c2 */ /* 0x0008a800000e0000 */
[----:B-1----:R-:W-:-:S02]  /*01d0*/  @!P2 IMAD.MOV.U32 R4, RZ, RZ, c[0x0][0x308] ;  /* 0x0000c200ff04a624 */ /* 0x002fc400078e00ff */
[----:B----4-:R-:W-:Y:S01]  /*01e0*/  @!P2 IMAD.MOV.U32 R5, RZ, RZ, c[0x0][0x30c] ;  /* 0x0000c300ff05a624 */ /* 0x010fe200078e00ff */
[----:B---3--:R-:W-:Y:S01]  /*01f0*/  @P1 IADD3 R6, P0, R2, c[0x0][0x300], RZ ;  /* 0x0000c00002061a10 */ /* 0x008fe20007f1e0ff */
[----:B--2---:R-:W-:-:S04]  /*0200*/  IMAD.U32 R2, RZ, RZ, UR18 ;  /* 0x00000012ff027e24 */ /* 0x004fc8000f8e00ff */
[----:B------:R-:W-:Y:S01]  /*0210*/  @P1 IMAD.X R7, RZ, RZ, R3, P0 ;  /* 0x000000ffff071224 */ /* 0x000fe200000e0603 */
[----:B------:R-:W-:Y:S01]  /*0220*/  ISETP.NE.U32.AND P0, PT, RZ, c[0x0][0x250], PT ;  /* 0x00009400ff007a0c */ /* 0x000fe20003f05070 */
[----:B------:R-:W-:Y:S01]  /*0230*/  IMAD.U32 R3, RZ, RZ, UR19 ;  /* 0x00000013ff037e24 */ /* 0x000fe2000f8e00ff */
[----:B------:R-:W-:Y:S02]  /*0240*/  ISETP.EQ.U32.AND P1, PT, RZ, c[0x0][0x248], PT ;  /* 0x00009200ff007a0c */ /* 0x000fe40003f22070 */
[----:B------:R-:W-:Y:S02]  /*0250*/  ISETP.NE.AND.EX P0, PT, RZ, c[0x0][0x254], PT, P0 ;  /* 0x00009500ff007a0c */ /* 0x000fe40003f05300 */
[----:B------:R1:W-:Y:S01]  /*0260*/  @!P2 STG.E.64 [R4.64], R2 ;  /* 0x000000020400a986 */ /* 0x0003e2000c101b10 */
[----:B------:R-:W-:Y:S02]  /*0270*/  SHF.R.S32.HI R12, RZ, 0x1f, R187 ;  /* 0x0000001fff0c7819 */ /* 0x000fe400000114bb */
[----:B------:R-:W-:Y:S01]  /*0280*/  ISETP.EQ.OR.EX P1, PT, RZ, c[0x0][0x24c], !P4, P1 ;  /* 0x00009300ff007a0c */ /* 0x000fe20006722710 */
[----:B-1----:R-:W-:-:S02]  /*0290*/  @!P2 IMAD.MOV.U32 R2, RZ, RZ, R6 ;  /* 0x000000ffff02a224 */ /* 0x002fc400078e0006 */
[----:B------:R-:W-:-:S05]  /*02a0*/  @!P2 IMAD.MOV.U32 R3, RZ, RZ, R7 ;  /* 0x000000ffff03a224 */ /* 0x000fca00078e0007 */
[----:B------:R1:W-:Y:S04]  /*02b0*/  @!P2 STG.E.64 [R4.64+0x8], R2 ;  /* 0x000008020400a986 */ /* 0x0003e8000c101b10 */
[----:B------:R2:W3:Y:S04]  /*02c0*/  @P3 LDG.E R250, [R8.64] ;  /* 0x0000001008fa3981 */ /* 0x0004e8000c1e1900 */
[----:B-1----:R2:W3:Y:S01]  /*02d0*/  @P3 LDG.E R4, [R8.64+0x4] ;  /* 0x0000041008043981 */ /* 0x0024e2000c1e1900 */
[----:B------:R-:W-:Y:S01]  /*02e0*/  @P0 IMAD.WIDE R2, R22, R23, c[0x0][0x250] ;  /* 0x0000940016020625 */ /* 0x000fe200078e0217 */
[----:B------:R-:W-:-:S02]  /*02f0*/  LEA.HI R13, R12, R187, RZ, 0x5 ;  /* 0x000000bb0c0d7211 */ /* 0x000fc400078f28ff */
[----:B------:R-:W-:Y:S01]  /*0300*/  ISETP.NE.U32.AND P2, PT, RZ, c[0x0][0x248], PT ;  /* 0x00009200ff007a0c */ /* 0x000fe20003f45070 */
[C---:B------:R-:W-:Y:S02]  /*0310*/  IMAD R0, R22.reuse, c[0x0][0x1c0], R16 ;  /* 0x0000700016007a24 */ /* 0x040fe400078e0210 */
[----:B------:R-:W-:Y:S01]  /*0320*/  IMAD.WIDE R10, R22, R23, c[0x0][0x248] ;  /* 0x00009200160a7625 */ /* 0x000fe200078e0217 */
[----:B------:R-:W-:Y:S02]  /*0330*/  ISETP.NE.AND.EX P2, PT, RZ, c[0x0][0x24c], PT, P2 ;  /* 0x00009300ff007a0c */ /* 0x000fe40003f45320 */
[----:B------:R-:W-:Y:S01]  /*0340*/  SHF.L.U32 R0, R0, 0x5, RZ ;  /* 0x0000000500007819 */ /* 0x000fe200000006ff */
[----:B--2---:R-:W-:Y:S02]  /*0350*/  IMAD.MOV.U32 R8, RZ, RZ, RZ ;  /* 0x000000ffff087224 */ /* 0x004fe400078e00ff */
[----:B------:R-:W-:-:S04]  /*0360*/  IMAD.MOV.U32 R9, RZ, RZ, -0x1 ;  /* 0xffffffffff097424 */ /* 0x000fc800078e00ff */
[----:B------:R1:W5:Y:S04]  /*0370*/  @P0 LDG.E R8, [R2.64] ;  /* 0x0000001002080981 */ /* 0x000368000c1e1900 */
[----:B------:R2:W5:Y:S01]  /*0380*/  @!P1 LDG.E R9, [R10.64] ;  /* 0x000000100a099981 */ /* 0x000562000c1e1900 */
[----:B-1----:R-:W-:-:S05]  /*0390*/  LOP3.LUT R2, R13, 0xffffffe0, RZ, 0xc0, !PT ;  /* 0xffffffe00d027812 */ /* 0x002fca00078ec0ff */
[----:B------:R-:W-:-:S05]  /*03a0*/  IMAD.IADD R34, R187, 0x1, -R2 ;  /* 0x00000001bb227824 */ /* 0x000fca00078e0a02 */
[----:B------:R-:W-:Y:S02]  /*03b0*/  IADD3 R221, P1, P0, R0, R6, R34 ;  /* 0x0000000600dd7210 */ /* 0x000fe4000783e022 */
        /* <DEDUP_REMOVED lines=10> */
.L_x_1215:
[----:B--2---:R-:W-:Y:S02]  /*0460*/  MOV R0, c[0x0][0x218] ;  /* 0x0000860000007a02 */ /* 0x004fe40000000f00 */
.L_x_1216:
        /* <DEDUP_REMOVED lines=19> */
[----:B------:R-:W-:Y:S02]  /*05a0*/  ISETP.NE.AND P0, PT, R9, -0x1, PT ;  /* 0xffffffff0900780c */ /* 0x000fe40003f05270 */
[----:B------:R-:W-:-:S09]  /*05b0*/  SHF.R.S32.HI R17, RZ, 0x1f, R16 ;  /* 0x0000001fff117819 */ /* 0x000fd20000011410 */
        /* <DEDUP_REMOVED lines=25> */
.L_x_1218:
        /* <DEDUP_REMOVED lines=10> */
[----:B------:R-:W-:Y:S02]  /*07f0*/  IMAD.MOV.U32 R2, RZ, RZ, R4 ;  /* 0x000000ffff027224 */ /* 0x000fe400078e0004 */
[----:B------:R-:W-:Y:S02]  /*0800*/  @P0 IMAD.IADD R4, R8, 0x1, R9 ;  /* 0x0000000108040824 */ /* 0x000fe400078e0209 */
[----:B------:R-:W-:-:S05]  /*0810*/  IMAD.HI.U32 R0, R0, R2, RZ ;  /* 0x0000000200007227 */ /* 0x000fca00078e00ff */
[----:B------:R-:W-:-:S05]  /*0820*/  IADD3 R3, -R0, RZ, RZ ;  /* 0x000000ff00037210 */ /* 0x000fca0007ffe1ff */
[----:B------:R-:W-:-:S05]  /*0830*/  IMAD R2, R5, R3, R2 ;  /* 0x0000000305027224 */ /* 0x000fca00078e0202 */
[----:B------:R-:W-:-:S13]  /*0840*/  ISETP.GT.U32.AND P2, PT, R5, R2, PT ;  /* 0x000000020500720c */ /* 0x000fda0003f44070 */
[----:B------:R-:W-:Y:S01]  /*0850*/  @!P2 IMAD.IADD R2, R2, 0x1, -R5 ;  /* 0x000000010202a824 */ /* 0x000fe200078e0a05 */
[----:B------:R-:W-:Y:S02]  /*0860*/  @!P2 IADD3 R0, R0, 0x1, RZ ;  /* 0x000000010000a810 */ /* 0x000fe40007ffe0ff */
[----:B------:R-:W-:Y:S02]  /*0870*/  ISETP.NE.AND P2, PT, RZ, c[0x0][0x1c8], PT ;  /* 0x00007200ff007a0c */ /* 0x000fe40003f45270 */
[----:B------:R-:W-:Y:S02]  /*0880*/  ISETP.GE.U32.AND P3, PT, R2, R5, PT ;  /* 0x000000050200720c */ /* 0x000fe40003f66070 */
        /* <DEDUP_REMOVED lines=21> */
.L_x_1219:
[-C--:B------:R-:W-:Y:S01]  /*09e0*/  LEA.HI R0, R12, R187.reuse, RZ, 0x3 ;  /* 0x000000bb0c007211 */ /* 0x080fe200078f18ff */
[----:B------:R-:W-:Y:S01]  /*09f0*/  IMAD.IADD R248, R172, 0x1, -R219 ;  /* 0x00000001acf87824 */ /* 0x000fe200078e0adb */
[-C--:B------:R-:W-:Y:S01]  /*0a00*/  LEA.HI R21, R12, R187.reuse, RZ, 0x4 ;  /* 0x000000bb0c157211 */ /* 0x080fe200078f20ff */
[----:B------:R-:W-:Y:S01]  /*0a10*/  BSSY B0, `(.L_x_1220) ;  /* 0x000002f000007945 */ /* 0x000fe20003800000 */
[----:B------:R-:W-:Y:S02]  /*0a20*/  SHF.R.S32.HI R244, RZ, 0x3, R0 ;  /* 0x00000003fff47819 */ /* 0x000fe40000011400 */
[----:B------:R-:W-:Y:S02]  /*0a30*/  LOP3.LUT R2, R0, 0xfffffff8, RZ, 0xc0, !PT ;  /* 0xfffffff800027812 */ /* 0x000fe400078ec0ff */
[----:B------:R-:W-:Y:S01]  /*0a40*/  SHF.R.S32.HI R245, RZ, 0x1f, R244 ;  /* 0x0000001ffff57819 */ /* 0x000fe200000114f4 */
[----:B------:R-:W-:Y:S01]  /*0a50*/  IMAD.SHL.U32 R0, R244, 0x40, RZ ;  /* 0x00000040f4007824 */ /* 0x000fe200078e00ff */
[----:B------:R-:W-:Y:S01]  /*0a60*/  SHF.R.S32.HI R160, RZ, 0x5, R13 ;  /* 0x00000005ffa07819 */ /* 0x000fe2000001140d */
[----:B------:R-:W-:Y:S01]  /*0a70*/  IMAD.IADD R33, R187, 0x1, -R2 ;  /* 0x00000001bb217824 */ /* 0x000fe200078e0a02 */
[----:B------:R-:W-:Y:S01]  /*0a80*/  LEA.HI R2, R12, R187, RZ, 0x6 ;  /* 0x000000bb0c027211 */ /* 0x000fe200078f30ff */
[----:B------:R-:W-:Y:S01]  /*0a90*/  IMAD.WIDE R240, R191, 0x80, R244 ;  /* 0x00000080bff07825 */ /* 0x000fe200078e02f4 */
[----:B------:R-:W-:-:S02]  /*0aa0*/  LOP3.LUT R0, R0, 0x1c0, RZ, 0xc0, !PT ;  /* 0x000001c000007812 */ /* 0x000fc400078ec0ff */
[----:B------:R-:W-:Y:S01]  /*0ab0*/  SHF.R.S32.HI R13, RZ, 0x1f, R10 ;  /* 0x0000001fff0d7819 */ /* 0x000fe2000001140a */
[----:B------:R-:W-:Y:S01]  /*0ac0*/  IMAD.SHL.U32 R242, R33, 0x8, RZ ;  /* 0x0000000821f27824 */ /* 0x000fe200078e00ff */
[----:B------:R-:W-:Y:S01]  /*0ad0*/  SHF.R.U32.HI R4, RZ, 0x3, R0 ;  /* 0x00000003ff047819 */ /* 0x000fe20000011600 */
[----:B------:R-:W-:-:S03]  /*0ae0*/  IMAD.SHL.U32 R2, R2, 0x8, RZ ;  /* 0x0000000802027824 */ /* 0x000fc600078e00ff */
[--C-:B------:R-:W-:Y:S02]  /*0af0*/  LOP3.LUT R3, R0, 0x38, R242.reuse, 0xf8, !PT ;  /* 0x0000003800037812 */ /* 0x100fe400078ef8f2 */
[----:B------:R-:W-:Y:S02]  /*0b00*/  LOP3.LUT R0, R21, 0xfffffff0, RZ, 0xc0, !PT ;  /* 0xfffffff015007812 */ /* 0x000fe400078ec0ff */
[----:B------:R-:W-:Y:S02]  /*0b10*/  LOP3.LUT R3, R3, R4, RZ, 0x3c, !PT ;  /* 0x0000000403037212 */ /* 0x000fe400078e3cff */
[----:B------:R-:W-:Y:S01]  /*0b20*/  SHF.R.S32.HI R243, RZ, 0x1f, R242 ;  /* 0x0000001ffff37819 */ /* 0x000fe200000114f2 */
[----:B------:R-:W-:Y:S01]  /*0b30*/  IMAD.IADD R12, R187, 0x1, -R0 ;  /* 0x00000001bb0c7824 */ /* 0x000fe200078e0a00 */
[----:B------:R-:W-:Y:S01]  /*0b40*/  LOP3.LUT R5, R3, 0xfffffe00, R2, 0xf8, !PT ;  /* 0xfffffe0003057812 */ /* 0x000fe200078ef802 */
[----:B------:R-:W-:Y:S01]  /*0b50*/  IMAD R0, R17, c[0x0][0x1a8], RZ ;  /* 0x00006a0011007a24 */ /* 0x000fe200078e02ff */
[----:B------:R-:W-:-:S02]  /*0b60*/  IADD3 R2, P0, R242, R7, RZ ;  /* 0x00000007f2027210 */ /* 0x000fc40007f1e0ff */
[----:B------:R-:W-:Y:S01]  /*0b70*/  SHF.R.S32.HI R3, RZ, 0x1f, R12 ;  /* 0x0000001fff037819 */ /* 0x000fe2000001140c */
[----:B------:R-:W-:Y:S02]  /*0b80*/  IMAD R0, R16, c[0x0][0x1ac], R0 ;  /* 0x00006b0010007a24 */ /* 0x000fe400078e0200 */
[----:B------:R-:W-:Y:S01]  /*0b90*/  IMAD.SHL.U32 R203, R5, 0x2, RZ ;  /* 0x0000000205cb7824 */ /* 0x000fe200078e00ff */
[----:B------:R-:W-:Y:S01]  /*0ba0*/  LEA.HI R15, R3, R12, RZ, 0x3 ;  /* 0x0000000c030f7211 */ /* 0x000fe200078f18ff */
[----:B------:R-:W-:Y:S01]  /*0bb0*/  IMAD.X R3, R243, 0x1, R11, P0 ;  /* 0x00000001f3037824 */ /* 0x000fe200000e060b */
[----:B------:R-:W-:-:S03]  /*0bc0*/  ISETP.GE.AND P0, PT, R244, R248, PT ;  /* 0x000000f8f400720c */ /* 0x000fc60003f06270 */
[----:B------:R-:W-:Y:S02]  /*0bd0*/  IMAD.SHL.U32 R4, R15, 0x40, RZ ;  /* 0x000000400f047824 */ /* 0x000fe400078e00ff */
[----:B------:R-:W-:-:S03]  /*0be0*/  IMAD.WIDE.U32 R8, R16, c[0x0][0x1a8], R2 ;  /* 0x00006a0010087a25 */ /* 0x000fc600078e0002 */
[----:B------:R-:W-:Y:S01]  /*0bf0*/  LOP3.LUT R186, R4, 0xfffffe00, RZ, 0xc0, !PT ;  /* 0xfffffe0004ba7812 */ /* 0x000fe200078ec0ff */
[----:B------:R-:W-:-:S04]  /*0c00*/  IMAD.IADD R7, R9, 0x1, R0 ;  /* 0x0000000109077824 */ /* 0x000fc800078e0200 */
        /* <DEDUP_REMOVED lines=15> */
.L_x_1221:
[----:B------:R-:W-:Y:S05]  /*0d00*/  BSYNC B0 ;  /* 0x0000000000007941 */ /* 0x000fea0003800000 */
.L_x_1220:
        /* <DEDUP_REMOVED lines=22> */
.L_x_1223:
[----:B------:R-:W-:Y:S05]  /*0e70*/  BSYNC B0 ;  /* 0x0000000000007941 */ /* 0x000fea0003800000 */
.L_x_1222:
[----:B------:R-:W-:Y:S01]  /*0e80*/  IADD3 R24, R244, 0x20, RZ ;  /* 0x00000020f4187810 */ /* 0x000fe20007ffe0ff */
[----:B------:R-:W-:Y:S03]  /*0e90*/  BSSY B0, `(.L_x_1224) ;  /* 0x0000015000007945 */ /* 0x000fe60003800000 */
[----:B------:R-:W-:Y:S01]  /*0ea0*/  ISETP.GE.AND P0, PT, R24, R248, PT ;  /* 0x000000f81800720c */ /* 0x000fe20003f06270 */
[----:B------:R1:W-:-:S12]  /*0eb0*/  STL [R1], R24 ;  /* 0x0000001801007387 */ /* 0x0003d80000100800 */
        /* <DEDUP_REMOVED lines=18> */
.L_x_1225:
[----:B------:R-:W-:Y:S05]  /*0fe0*/  BSYNC B0 ;  /* 0x0000000000007941 */ /* 0x000fea0003800000 */
.L_x_1224:
        /* <DEDUP_REMOVED lines=22> */
.L_x_1227:
[----:B------:R-:W-:Y:S05]  /*1150*/  BSYNC B0 ;  /* 0x0000000000007941 */ /* 0x000fea0003800000 */
.L_x_1226:
        /* <DEDUP_REMOVED lines=22> */
.L_x_1229:
[----:B------:R-:W-:Y:S05]  /*12c0*/  BSYNC B0 ;  /* 0x0000000000007941 */ /* 0x000fea0003800000 */
.L_x_1228:
        /* <DEDUP_REMOVED lines=22> */
.L_x_1231:
[----:B------:R-:W-:Y:S05]  /*1430*/  BSYNC B0 ;  /* 0x0000000000007941 */ /* 0x000fea0003800000 */
.L_x_1230:
        /* <DEDUP_REMOVED lines=22> */
.L_x_1233:
[----:B------:R-:W-:Y:S05]  /*15a0*/  BSYNC B0 ;  /* 0x0000000000007941 */ /* 0x000fea0003800000 */
.L_x_1232:
[----:B-1----:R-:W-:Y:S01]  /*15b0*/  IADD3 R0, R244, 0x70, RZ ;  /* 0x00000070f4007810 */ /* 0x002fe20007ffe0ff */
[----:B------:R-:W-:Y:S01]  /*15c0*/  IMAD.MOV.U32 R190, RZ, RZ, c[0x0][0x198] ;  /* 0x00006600ffbe7624 */ /* 0x000fe200078e00ff */
[----:B------:R-:W-:Y:S01]  /*15d0*/  BSSY B0, `(.L_x_1234) ;  /* 0x0000018000007945 */ /* 0x000fe20003800000 */
[----:B------:R-:W-:Y:S01]  /*15e0*/  IMAD.MOV.U32 R189, RZ, RZ, 0x6 ;  /* 0x00000006ffbd7424 */ /* 0x000fe200078e00ff */
[----:B------:R-:W-:Y:S01]  /*15f0*/  ISETP.GE.AND P0, PT, R0, R248, PT ;  /* 0x000000f80000720c */ /* 0x000fe20003f06270 */
[----:B------:R1:W-:Y:S01]  /*1600*/  STL [R1+0x10], R0 ;  /* 0x0000100001007387 */ /* 0x0003e20000100800 */
        /* <DEDUP_REMOVED lines=20> */
.L_x_1235:
[----:B------:R-:W-:Y:S05]  /*1750*/  BSYNC B0 ;  /* 0x0000000000007941 */ /* 0x000fea0003800000 */
.L_x_1234:
[C---:B-1----:R-:W-:Y:S01]  /*1760*/  IMAD R0, R245.reuse, c[0x0][0x198], RZ ;  /* 0x00006600f5007a24 */ /* 0x042fe200078e02ff */
[----:B------:R-:W-:Y:S01]  /*1770*/  LEA.HI.SX32 R32, R204, 0xffffffff, 0x1a ;  /* 0xffffffffcc207811 */ /* 0x000fe200078fd2ff */
[C---:B--2---:R-:W-:Y:S01]  /*1780*/  IMAD.WIDE.U32 R4, R244.reuse, c[0x0][0x198], R242 ;  /* 0x00006600f4047a25 */ /* 0x044fe200078e00f2 */
[----:B------:R-:W-:Y:S02]  /*1790*/  BSSY B0, `(.L_x_1236) ;  /* 0x0000025000007945 */ /* 0x000fe40003800000 */
[----:B------:R-:W-:Y:S01]  /*17a0*/  SHF.R.S32.HI R9, RZ, 0x1f, R32 ;  /* 0x0000001fff097819 */ /* 0x000fe20000011420 */
[----:B------:R-:W-:Y:S01]  /*17b0*/  IMAD R6, R245, c[0x0][0x1a0], RZ ;  /* 0x00006800f5067a24 */ /* 0x000fe200078e02ff */
[----:B------:R-:W-:Y:S01]  /*17c0*/  IADD3 R4, P1, R19, R4, RZ ;  /* 0x0000000413047210 */ /* 0x000fe20007f3e0ff */
[----:B------:R-:W-:-:S04]  /*17d0*/  IMAD.WIDE.U32 R2, R244, c[0x0][0x1a0], R242 ;  /* 0x00006800f4027a25 */ /* 0x000fc800078e00f2 */
[----:B------:R-:W-:Y:S01]  /*17e0*/  IMAD R0, R244, c[0x0][0x19c], R0 ;  /* 0x00006700f4007a24 */ /* 0x000fe200078e0200 */
[----:B------:R-:W-:Y:S01]  /*17f0*/  IADD3 R2, P0, R14, R2, RZ ;  /* 0x000000020e027210 */ /* 0x000fe20007f1e0ff */
[----:B------:R-:W-:Y:S02]  /*1800*/  IMAD R7, R244, c[0x0][0x1a4], R6 ;  /* 0x00006900f4077a24 */ /* 0x000fe400078e0206 */
[----:B------:R-:W-:Y:S01]  /*1810*/  IMAD R8, R32, -0x40, R105 ;  /* 0xffffffc020087824 */ /* 0x000fe200078e0269 */
[----:B------:R-:W-:Y:S01]  /*1820*/  IADD3.X R5, R20, R5, R0, P1, !PT ;  /* 0x0000000514057210 */ /* 0x000fe20000ffe400 */
[C---:B------:R-:W-:Y:S01]  /*1830*/  IMAD R0, R13.reuse, c[0x0][0x1b0], RZ ;  /* 0x00006c000d007a24 */ /* 0x040fe200078e02ff */
[----:B------:R-:W-:Y:S01]  /*1840*/  IADD3.X R3, R18, R3, R7, P0, !PT ;  /* 0x0000000312037210 */ /* 0x000fe200007fe407 */
[----:B------:R-:W-:Y:S01]  /*1850*/  IMAD R6, R13, c[0x0][0x1b8], RZ ;  /* 0x00006e000d067a24 */ /* 0x000fe200078e02ff */
[----:B------:R-:W-:Y:S01]  /*1860*/  ISETP.GE.AND P0, PT, R244, R8, PT ;  /* 0x00000008f400720c */ /* 0x000fe20003f06270 */
[----:B------:R-:W-:-:S02]  /*1870*/  IMAD R0, R10, c[0x0][0x1b4], R0 ;  /* 0x00006d000a007a24 */ /* 0x000fc400078e0200 */
[----:B------:R-:W-:-:S04]  /*1880*/  IMAD.WIDE.U32 R230, R10, c[0x0][0x1b0], R4 ;  /* 0x00006c000ae67a25 */ /* 0x000fc800078e0004 */
[----:B------:R-:W-:Y:S01]  /*1890*/  IMAD R4, R189, R32, RZ ;  /* 0x00000020bd047224 */ /* 0x000fe200078e02ff */
[----:B------:R-:W-:Y:S01]  /*18a0*/  IADD3 R229, R231, R0, RZ ;  /* 0x00000000e7e57210 */ /* 0x000fe20007ffe0ff */
[C---:B------:R-:W-:Y:S01]  /*18b0*/  IMAD.WIDE.U32 R246, R10.reuse, c[0x0][0x1b8], R2 ;  /* 0x00006e000af67a25 */ /* 0x040fe200078e0002 */
[----:B------:R-:W-:Y:S02]  /*18c0*/  MOV R228, R230 ;  /* 0x000000e600e47202 */ /* 0x000fe40000000f00 */
[----:B------:R-:W-:Y:S01]  /*18d0*/  LOP3.LUT R0, R15, 0xfffffff8, RZ, 0xc0, !PT ;  /* 0xfffffff80f007812 */ /* 0x000fe200078ec0ff */
[----:B------:R-:W-:Y:S02]  /*18e0*/  IMAD R6, R10, c[0x0][0x1bc], R6 ;  /* 0x00006f000a067a24 */ /* 0x000fe400078e0206 */
[----:B------:R-:W-:Y:S01]  /*18f0*/  IMAD R4, R9, R192, R4 ;  /* 0x000000c009047224 */ /* 0x000fe200078e0204 */
[----:B------:R-:W-:Y:S01]  /*1900*/  IADD3 R10, R12, -R0, RZ ;  /* 0x800000000c0a7210 */ /* 0x000fe20007ffe0ff */
[----:B------:R-:W-:Y:S01]  /*1910*/  IMAD.WIDE.U32 R2, R32, R192, R228 ;  /* 0x000000c020027225 */ /* 0x000fe200078e00e4 */
[----:B------:R-:W-:-:S04]  /*1920*/  IADD3 R249, R247, R6, RZ ;  /* 0x00000006f7f97210 */ /* 0x000fc80007ffe0ff */
        /* <DEDUP_REMOVED lines=11> */
.L_x_1237:
[----:B------:R-:W-:Y:S05]  /*19e0*/  BSYNC B0 ;  /* 0x0000000000007941 */ /* 0x000fea0003800000 */
.L_x_1236:
        /* <DEDUP_REMOVED lines=16> */
.L_x_1239:
[----:B------:R-:W-:Y:S05]  /*1af0*/  BSYNC B0 ;  /* 0x0000000000007941 */ /* 0x000fea0003800000 */
.L_x_1238:
        /* <DEDUP_REMOVED lines=15> */
.L_x_1241:
[----:B------:R-:W-:Y:S05]  /*1bf0*/  BSYNC B0 ;  /* 0x0000000000007941 */ /* 0x000fea0003800000 */
.L_x_1240:
        /* <DEDUP_REMOVED lines=17> */
.L_x_1243:
[----:B------:R-:W-:Y:S05]  /*1d10*/  BSYNC B0 ;  /* 0x0000000000007941 */ /* 0x000fea0003800000 */
.L_x_1242:
[----:B------:R-:W-:Y:S01]  /*1d20*/  ISETP.NE.U32.AND P2, PT, RZ, c[0x0][0x318], PT ;  /* 0x0000c600ff007a0c */ /* 0x000fe20003f45070 */
[----:B------:R-:W0:Y:S03]  /*1d30*/  LDGDEPBAR ;  /* 0x00000000000079af */ /* 0x000e260000000000 */
[----:B------:R-:W-:-:S13]  /*1d40*/  ISETP.NE.AND.EX P2, PT, RZ, c[0x0][0x31c], PT, P2 ;  /* 0x0000c700ff007a0c */ /* 0x000fda0003f45320 */
[----:B------:R-:W-:Y:S01]  /*1d50*/  @P2 SHF.R.S32.HI R0, RZ, 0x1f, R22 ;  /* 0x0000001fff002819 */ /* 0x000fe20000011416 */
[----:B-1----:R-:W-:-:S04]  /*1d60*/  @P2 IMAD.WIDE.U32 R2, R22, c[0x0][0x320], R16 ;  /* 0x0000c80016022a25 */ /* 0x002fc800078e0010 */
[----:B------:R-:W-:Y:S01]  /*1d70*/  @P2 IMAD R0, R0, c[0x0][0x320], RZ ;  /* 0x0000c80000002a24 */ /* 0x000fe200078e02ff */
[----:B------:R-:W-:Y:S01]  /*1d80*/  @P2 LEA R4, P0, R2, c[0x0][0x318], 0x2 ;  /* 0x0000c60002042a11 */ /* 0x000fe200078010ff */
[----:B------:R-:W-:-:S04]  /*1d90*/  DEPBAR.LE SB0, 0x0 ;  /* 0x000080000000791a */ /* 0x000fc80000000000 */
[----:B------:R-:W-:-:S04]  /*1da0*/  @P2 IMAD R0, R22, c[0x0][0x324], R0 ;  /* 0x0000c90016002a24 */ /* 0x000fc800078e0200 */
[----:B------:R-:W-:-:S05]  /*1db0*/  @P2 IMAD.IADD R0, R3, 0x1, R0 ;  /* 0x0000000103002824 */ /* 0x000fca00078e0200 */
[----:B------:R-:W-:-:S05]  /*1dc0*/  @P2 LEA.HI.X R5, R2, c[0x0][0x31c], R0, 0x2, P0 ;  /* 0x0000c70002052a11 */ /* 0x000fca00000f1400 */
[----:B--2---:R1:W2:Y:S04]  /*1dd0*/  @P2 LDG.E R6, [R4.64] ;  /* 0x0000001004062981 */ /* 0x0042a8000c1e1900 */
[----:B------:R-:W-:Y:S01]  /*1de0*/  BAR.SYNC.DEFER_BLOCKING 0x0 ;  /* 0x0000000000007b1d */ /* 0x000fe20000010000 */
[----:B------:R-:W-:Y:S01]  /*1df0*/  ISETP.GE.AND P1, PT, R244, R8, PT ;  /* 0x00000008f400720c */ /* 0x000fe20003f26270 */
[----:B------:R-:W-:Y:S01]  /*1e00*/  IMAD R0, R9, c[0x0][0x1a0], RZ ;  /* 0x0000680009007a24 */ /* 0x000fe200078e02ff */
[----:B------:R-:W-:-:S03]  /*1e10*/  MOV R100, RZ ;  /* 0x000000ff00647202 */ /* 0x000fc60000000f00 */
[----:B------:R-:W2:Y:S01]  /*1e20*/  @P2 MUFU.RCP R7, c[0x0][0x238] ;  /* 0x00008e0000072b08 */ /* 0x000ea20000001000 */
[C---:B------:R-:W-:Y:S01]  /*1e30*/  IMAD R0, R32.reuse, c[0x0][0x1a4], R0 ;  /* 0x0000690020007a24 */ /* 0x040fe200078e0200 */
[----:B------:R-:W-:Y:S01]  /*1e40*/  BSSY B0, `(.L_x_1244) ;  /* 0x0000011000007945 */ /* 0x000fe20003800000 */
[----:B-1----:R-:W-:-:S05]  /*1e50*/  IMAD.WIDE.U32 R4, R32, c[0x0][0x1a0], RZ ;  /* 0x0000680020047a25 */ /* 0x002fca00078e00ff */
[----:B------:R1:W-:Y:S01]  /*1e60*/  @P1 STS.128 [R203+0x6000], RZ ;  /* 0x006000ffcb001388 */ /* 0x0003e20000000c00 */
[----:B------:R-:W-:Y:S01]  /*1e70*/  IMAD.IADD R0, R5, 0x1, R0 ;  /* 0x0000000105007824 */ /* 0x000fe200078e0200 */
[----:B------:R-:W-:-:S04]  /*1e80*/  LEA R2, P0, R4, R246, 0x6 ;  /* 0x000000f604027211 */ /* 0x000fc800078030ff */
[----:B------:R-:W-:Y:S01]  /*1e90*/  LEA.HI.X R3, R4, R249, R0, 0x6, P0 ;  /* 0x000000f904037211 */ /* 0x000fe200000f3400 */
[----:B--2---:R-:W-:Y:S01]  /*1ea0*/  @P2 FMUL.FTZ R100, R6, R7 ;  /* 0x0000000706642220 */ /* 0x004fe20000410000 */
        /* <DEDUP_REMOVED lines=10> */
.L_x_1245:
[----:B-1----:R-:W-:Y:S05]  /*1f50*/  BSYNC B0 ;  /* 0x0000000000007941 */ /* 0x002fea0003800000 */
.L_x_1244:
[----:B------:R-:W-:Y:S01]  /*1f60*/  ISETP.GE.AND P0, PT, R25, R8, PT ;  /* 0x000000081900720c */ /* 0x000fe20003f06270 */
        /* <DEDUP_REMOVED lines=16> */
.L_x_1247:
[----:B------:R-:W-:Y:S05]  /*2070*/  BSYNC B0 ;  /* 0x0000000000007941 */ /* 0x000fea0003800000 */
.L_x_1246:
        /* <DEDUP_REMOVED lines=17> */
.L_x_1249:
[----:B------:R-:W-:Y:S05]  /*2190*/  BSYNC B0 ;  /* 0x0000000000007941 */ /* 0x000fea0003800000 */
.L_x_1248:
[----:B------:R-:W-:Y:S01]  /*21a0*/  ISETP.GE.AND P0, PT, R11, R8, PT ;  /* 0x000000080b00720c */ /* 0x000fe20003f06270 */
[----:B------:R-:W-:Y:S01]  /*21b0*/  IMAD.MOV.U32 R0, RZ, RZ, 0x10 ;  /* 0x00000010ff007424 */ /* 0x000fe200078e00ff */
[----:B------:R-:W-:Y:S01]  /*21c0*/  BSSY B0, `(.L_x_1250) ;  /* 0x0000015000007945 */ /* 0x000fe20003800000 */
[----:B------:R-:W-:Y:S01]  /*21d0*/  IMAD.MOV.U32 R35, RZ, RZ, 0x20 ;  /* 0x00000020ff237424 */ /* 0x000fe200078e00ff */
[----:B------:R-:W-:-:S05]  /*21e0*/  R2P PR, R10, 0x6 ;  /* 0x000000060a007804 */ /* 0x000fca0000000000 */
[----:B------:R-:W-:Y:S02]  /*21f0*/  SEL R0, R0, 0xfffffff0, !P1 ;  /* 0xfffffff000007807 */ /* 0x000fe40004800000 */
[----:B--2---:R-:W-:Y:S02]  /*2200*/  SEL R4, R35, 0xffffffe0, !P2 ;  /* 0xffffffe023047807 */ /* 0x004fe40005000000 */
        /* <DEDUP_REMOVED lines=16> */
.L_x_1251:
[----:B------:R-:W-:Y:S05]  /*2310*/  BSYNC B0 ;  /* 0x0000000000007941 */ /* 0x000fea0003800000 */
.L_x_1250:
        /* <DEDUP_REMOVED lines=23> */
[----:B------:R-:W-:Y:S01]  /*2490*/  IMAD.SHL.U32 R195, R3, 0x2, RZ ;  /* 0x0000000203c37824 */ /* 0x000fe200078e00ff */
[----:B------:R-:W-:Y:S02]  /*24a0*/  SHF.R.S32.HI R3, RZ, 0x1f, R34 ;  /* 0x0000001fff037819 */ /* 0x000fe40000011422 */
[----:B------:R-:W-:Y:S01]  /*24b0*/  LDSM.16.M88.4 R16, [R188+0x4000] ;  /* 0x00400000bc10783b */ /* 0x000fe20000000200 */
[----:B------:R-:W-:Y:S01]  /*24c0*/  IMAD.IADD R194, R188, 0x1, R2 ;  /* 0x00000001bcc27824 */ /* 0x000fe200078e0202 */
[----:B------:R-:W-:Y:S01]  /*24d0*/  LEA.HI R3, R3, R34, RZ, 0x2 ;  /* 0x0000002203037211 */ /* 0x000fe200078f10ff */
[--C-:B------:R-:W-:Y:S01]  /*24e0*/  IMAD R198, R0, 0x2, R195.reuse ;  /* 0x0000000200c67824 */ /* 0x100fe200078e02c3 */
[----:B------:R-:W1:Y:S01]  /*24f0*/  LDSM.16.M88.4 R12, [R195] ;  /* 0x00000000c30c783b */ /* 0x000e620000000200 */
[----:B------:R-:W-:Y:S01]  /*2500*/  IADD3 R199, R188, 0x4040, RZ ;  /* 0x00004040bcc77810 */ /* 0x000fe20007ffe0ff */
[----:B------:R-:W-:Y:S01]  /*2510*/  IMAD R196, R4, 0x2, R195 ;  /* 0x0000000204c47824 */ /* 0x000fe200078e02c3 */
[----:B------:R-:W-:Y:S01]  /*2520*/  SHF.R.S32.HI R88, RZ, 0x2, R3 ;  /* 0x00000002ff587819 */ /* 0x000fe20000011403 */
[----:B------:R-:W5:Y:S02]  /*2530*/  LDSM.16.M88.4 R8, [R195+0x2000] ;  /* 0x00200000c308783b */ /* 0x000f640000000200 */
[----:B------:R-:W-:-:S02]  /*2540*/  IMAD R197, R0, 0x2, R196 ;  /* 0x0000000200c57824 */ /* 0x000fc400078e02c4 */
[----:B------:R-:W2:Y:S01]  /*2550*/  LDSM.16.M88.4 R20, [R188+0x4800] ;  /* 0x00480000bc14783b */ /* 0x000ea20000000200 */
[----:B------:R-:W-:-:S03]  /*2560*/  IMAD R3, R160, 0x10, R88 ;  /* 0x00000010a0037824 */ /* 0x000fc600078e0258 */
[----:B---3--:R-:W3:Y:S01]  /*2570*/  LDSM.16.M88.4 R24, [R188+0x5000] ;  /* 0x00500000bc18783b */ /* 0x008ee20000000200 */
[----:B------:R-:W-:-:S03]  /*2580*/  IMAD.IADD R219, R219, 0x1, R3 ;  /* 0x00000001dbdb7824 */ /* 0x000fc600078e0203 */
[----:B------:R-:W4:Y:S02]  /*2590*/  LDSM.16.M88.4 R28, [R188+0x5800] ;  /* 0x00580000bc1c783b */ /* 0x000f240000000200 */
[----:B------:R-:W-:Y:S02]  /*25a0*/  IADD3 R3, R105, R219, -R172 ;  /* 0x000000db69037210 */ /* 0x000fe40007ffe8ac */
[----:B------:R-:W-:Y:S04]  /*25b0*/  LDSM.16.M88.4 R52, [R194+0x5000] ;  /* 0x00500000c234783b */ /* 0x000fe80000000200 */
[----:B------:R-:W-:Y:S04]  /*25c0*/  LDSM.16.M88.4 R44, [R194+0x4000] ;  /* 0x00400000c22c783b */ /* 0x000fe80000000200 */
[----:B------:R-:W-:Y:S04]  /*25d0*/  LDSM.16.M88.4 R48, [R194+0x4800] ;  /* 0x00480000c230783b */ /* 0x000fe80000000200 */
[----:B------:R2:W-:Y:S01]  /*25e0*/  STL [R1+0xc], R88 ;  /* 0x00000c5801007387 */ /* 0x0005e20000100800 */
[-C--:B-1----:R-:W-:Y:S08]  /*25f0*/  HMMA.16816.F32 R92, R12, R18.reuse, RZ ;  /* 0x000000120c5c723c */ /* 0x082ff000000018ff */
[C---:B-----5:R-:W-:Y:S07]  /*2600*/  HMMA.16816.F32 R64, R8.reuse, R18, RZ ;  /* 0x000000120840723c */ /* 0x060fee00000018ff */
[----:B------:R-:W-:Y:S01]  /*2610*/  IMAD.SHL.U32 R18, R187, 0x2, RZ ;  /* 0x00000002bb127824 */ /* 0x000fe200078e00ff */
[----:B------:R-:W-:Y:S04]  /*2620*/  HMMA.16816.F32 R36, R8, R16, RZ ;  /* 0x000000100824723c */ /* 0x000fe800000018ff */
[----:B------:R-:W-:-:S04]  /*2630*/  LOP3.LUT R18, R18, 0x6, RZ, 0xc0, !PT ;  /* 0x0000000612127812 */ /* 0x000fc800078ec0ff */
[----:B--2---:R-:W-:Y:S01]  /*2640*/  HMMA.16816.F32 R40, R8, R20, RZ ;  /* 0x000000140828723c */ /* 0x004fe200000018ff */
[----:B------:R-:W-:-:S04]  /*2650*/  IMAD R18, R32, 0x40, R18 ;  /* 0x0000004020127824 */ /* 0x000fc800078e0212 */
[C---:B------:R-:W-:Y:S01]  /*2660*/  IMAD.IADD R5, R3.reuse, 0x1, -R18 ;  /* 0x0000000103057824 */ /* 0x040fe200078e0a12 */
[C---:B------:R-:W-:Y:S02]  /*2670*/  IADD3 R135, R18.reuse, 0x1, RZ ;  /* 0x0000000112877810 */ /* 0x040fe40007ffe0ff */
[C---:B------:R-:W-:Y:S01]  /*2680*/  IADD3 R133, R18.reuse, 0x8, RZ ;  /* 0x0000000812857810 */ /* 0x040fe20007ffe0ff */
[C---:B---3--:R-:W-:Y:S01]  /*2690*/  HMMA.16816.F32 R56, R8.reuse, R24, RZ ;  /* 0x000000180838723c */ /* 0x048fe200000018ff */
[----:B------:R-:W-:Y:S01]  /*26a0*/  IABS R5, R5 ;  /* 0x0000000500057213 */ /* 0x000fe20000000000 */
[C---:B------:R-:W-:Y:S01]  /*26b0*/  IMAD.IADD R7, R3.reuse, 0x1, -R135 ;  /* 0x0000000103077824 */ /* 0x040fe200078e0a87 */
[C---:B------:R-:W-:Y:S02]  /*26c0*/  IADD3 R132, R18.reuse, 0x9, RZ ;  /* 0x0000000912847810 */ /* 0x040fe40007ffe0ff */
[C---:B------:R-:W-:Y:S01]  /*26d0*/  IADD3 R107, R18.reuse, 0x10, RZ ;  /* 0x00000010126b7810 */ /* 0x040fe20007ffe0ff */
[----:B------:R-:W-:Y:S01]  /*26e0*/  IMAD.MOV.U32 R6, RZ, RZ, R5 ;  /* 0x000000ffff067224 */ /* 0x000fe200078e0005 */
[----:B------:R-:W-:Y:S01]  /*26f0*/  IABS R5, R7 ;  /* 0x0000000700057213 */ /* 0x000fe20000000000 */
[----:B------:R-:W-:Y:S01]  /*2700*/  IMAD.IADD R7, R3, 0x1, -R133 ;  /* 0x0000000103077824 */ /* 0x000fe200078e0a85 */
[----:B----4-:R-:W-:Y:S01]  /*2710*/  HMMA.16816.F32 R60, R8, R28, RZ ;  /* 0x0000001c083c723c */ /* 0x010fe200000018ff */
[----:B------:R1:W-:Y:S01]  /*2720*/  I2F R143, R6 ;  /* 0x00000006008f7306 */ /* 0x0003e20000201400 */
[----:B------:R-:W-:-:S02]  /*2730*/  IADD3 R102, R18, 0x11, RZ ;  /* 0x0000001112667810 */ /* 0x000fc40007ffe0ff */
[C---:B------:R-:W-:Y:S02]  /*2740*/  IADD3 R19, R18.reuse, 0x18, RZ ;  /* 0x0000001812137810 */ /* 0x040fe40007ffe0ff */
[C---:B------:R-:W-:Y:S02]  /*2750*/  IADD3 R104, R18.reuse, 0x19, RZ ;  /* 0x0000001912687810 */ /* 0x040fe40007ffe0ff */
[C---:B------:R-:W-:Y:S01]  /*2760*/  HMMA.16816.F32 R68, R8.reuse, R22, RZ ;  /* 0x000000160844723c */ /* 0x040fe200000018ff */
[C---:B------:R-:W-:Y:S02]  /*2770*/  IADD3 R134, R18.reuse, 0x20, RZ ;  /* 0x0000002012867810 */ /* 0x040fe40007ffe0ff */
[C---:B------:R-:W-:Y:S02]  /*2780*/  IADD3 R136, R18.reuse, 0x21, RZ ;  /* 0x0000002112887810 */ /* 0x040fe40007ffe0ff */
[C---:B------:R-:W-:Y:S02]  /*2790*/  IADD3 R138, R18.reuse, 0x29, RZ ;  /* 0x00000029128a7810 */ /* 0x040fe40007ffe0ff */
[C---:B------:R-:W-:Y:S01]  /*27a0*/  IADD3 R137, R18.reuse, 0x28, RZ ;  /* 0x0000002812897810 */ /* 0x040fe20007ffe0ff */
[----:B------:R-:W-:Y:S01]  /*27b0*/  HMMA.16816.F32 R76, R8, R26, RZ ;  /* 0x0000001a084c723c */ /* 0x000fe200000018ff */
[----:B-1----:R-:W-:Y:S01]  /*27c0*/  IMAD.MOV.U32 R6, RZ, RZ, R5 ;  /* 0x000000ffff067224 */ /* 0x002fe200078e0005 */
[----:B------:R-:W-:Y:S01]  /*27d0*/  IABS R5, R7 ;  /* 0x0000000700057213 */ /* 0x000fe20000000000 */
[----:B------:R-:W-:Y:S01]  /*27e0*/  IMAD.IADD R7, R3, 0x1, -R132 ;  /* 0x0000000103077824 */ /* 0x000fe200078e0a84 */
[C---:B------:R-:W-:Y:S01]  /*27f0*/  IADD3 R139, R18.reuse, 0x30, RZ ;  /* 0x00000030128b7810 */ /* 0x040fe20007ffe0ff */
[----:B------:R1:W2:Y:S01]  /*2800*/  I2F R161, R6 ;  /* 0x0000000600a17306 */ /* 0x0002a20000201400 */
[----:B------:R-:W-:-:S02]  /*2810*/  IADD3 R142, R18, 0x31, RZ ;  /* 0x00000031128e7810 */ /* 0x000fc40007ffe0ff */
[----:B------:R-:W-:Y:S01]  /*2820*/  HMMA.16816.F32 R72, R8, R30, RZ ;  /* 0x0000001e0848723c */ /* 0x000fe200000018ff */
[----:B------:R-:W3:Y:S01]  /*2830*/  LDSM.16.M88.4 R8, [R198+0x2000] ;  /* 0x00200000c608783b */ /* 0x000ee20000000200 */
[C---:B------:R-:W-:Y:S02]  /*2840*/  IADD3 R141, R18.reuse, 0x38, RZ ;  /* 0x00000038128d7810 */ /* 0x040fe40007ffe0ff */
[----:B------:R-:W-:Y:S02]  /*2850*/  IADD3 R140, R18, 0x39, RZ ;  /* 0x00000039128c7810 */ /* 0x000fe40007ffe0ff */
[-C--:B------:R-:W-:Y:S02]  /*2860*/  ISETP.GE.AND P4, PT, R102, R105.reuse, PT ;  /* 0x000000696600720c */ /* 0x080fe40003f86270 */
[----:B------:R-:W-:Y:S01]  /*2870*/  HMMA.16816.F32 R80, R12, R20, RZ ;  /* 0x000000140c50723c */ /* 0x000fe200000018ff */
[-C--:B------:R-:W-:Y:S02]  /*2880*/  ISETP.GE.AND P0, PT, R135, R105.reuse, PT ;  /* 0x000000698700720c */ /* 0x080fe40003f06270 */
[----:B------:R-:W-:Y:S01]  /*2890*/  ISETP.GE.AND P1, PT, R133, R105, PT ;  /* 0x000000698500720c */ /* 0x000fe20003f26270 */
[----:B-1----:R-:W-:Y:S01]  /*28a0*/  IMAD.MOV.U32 R6, RZ, RZ, R5 ;  /* 0x000000ffff067224 */ /* 0x002fe200078e0005 */
[----:B------:R-:W-:Y:S01]  /*28b0*/  IABS R5, R7 ;  /* 0x0000000700057213 */ /* 0x000fe20000000000 */
[----:B------:R-:W-:-:S02]  /*28c0*/  IMAD.IADD R7, R3, 0x1, -R107 ;  /* 0x0000000103077824 */ /* 0x000fc400078e0a6b */
[C---:B------:R-:W-:Y:S01]  /*28d0*/  HMMA.16816.F32 R96, R12.reuse, R22, RZ ;  /* 0x000000160c60723c */ /* 0x040fe200000018ff */
[----:B------:R1:W-:Y:S01]  /*28e0*/  I2F R162, R6 ;  /* 0x0000000600a27306 */ /* 0x0003e20000201400 */
[-C--:B------:R-:W-:Y:S02]  /*28f0*/  ISETP.GE.AND P6, PT, R132, R105.reuse, PT ;  /* 0x000000698400720c */ /* 0x080fe40003fc6270 */
[-C--:B------:R-:W-:Y:S02]  /*2900*/  ISETP.GE.AND P3, PT, R19, R105.reuse, PT ;  /* 0x000000691300720c */ /* 0x080fe40003f66270 */
[----:B------:R-:W-:Y:S02]  /*2910*/  ISETP.GE.AND P5, PT, R107, R105, PT ;  /* 0x000000696b00720c */ /* 0x000fe40003fa6270 */
[C---:B------:R-:W-:Y:S08]  /*2920*/  HMMA.16816.F32 R20, R12.reuse, R24, RZ ;  /* 0x000000180c14723c */ /* 0x040ff000000018ff */
[----:B------:R-:W-:Y:S01]  /*2930*/  HMMA.16816.F32 R120, R12, R26, RZ ;  /* 0x0000001a0c78723c */ /* 0x000fe200000018ff */
[----:B------:R-:W4:Y:S01]  /*2940*/  LDSM.16.M88.4 R24, [R194+0x5800] ;  /* 0x00580000c218783b */ /* 0x000f220000000200 */
[----:B-1----:R-:W-:Y:S01]  /*2950*/  IMAD.MOV.U32 R6, RZ, RZ, R5 ;  /* 0x000000ffff067224 */ /* 0x002fe200078e0005 */
[----:B------:R-:W-:Y:S01]  /*2960*/  IABS R5, R7 ;  /* 0x0000000700057213 */ /* 0x000fe20000000000 */
[----:B------:R-:W-:-:S02]  /*2970*/  IMAD.IADD R7, R3, 0x1, -R102 ;  /* 0x0000000103077824 */ /* 0x000fc400078e0a66 */
[----:B------:R1:W-:Y:S02]  /*2980*/  I2F R163, R6 ;  /* 0x0000000600a37306 */ /* 0x0003e40000201400 */
[C---:B------:R-:W-:Y:S08]  /*2990*/  HMMA.16816.F32 R84, R12.reuse, R16, RZ ;  /* 0x000000100c54723c */ /* 0x040ff000000018ff */
[----:B------:R-:W-:Y:S01]  /*29a0*/  HMMA.16816.F32 R88, R12, R28, RZ ;  /* 0x0000001c0c58723c */ /* 0x000fe200000018ff */
[----:B-1----:R-:W-:Y:S01]  /*29b0*/  IMAD.MOV.U32 R6, RZ, RZ, R5 ;  /* 0x000000ffff067224 */ /* 0x002fe200078e0005 */
[----:B------:R-:W-:-:S06]  /*29c0*/  IABS R5, R7 ;  /* 0x0000000700057213 */ /* 0x000fcc0000000000 */
[----:B------:R-:W-:Y:S01]  /*29d0*/  HMMA.16816.F32 R116, R12, R30, RZ ;  /* 0x0000001e0c74723c */ /* 0x000fe200000018ff */
[----:B------:R-:W1:Y:S01]  /*29e0*/  LDSM.16.M88.4 R12, [R198] ;  /* 0x00000000c60c783b */ /* 0x000e620000000200 */
[----:B------:R5:W-:Y:S01]  /*29f0*/  I2F R174, R6 ;  /* 0x0000000600ae7306 */ /* 0x000be20000201400 */
[----:B------:R-:W-:-:S05]  /*2a00*/  IMAD.IADD R7, R3, 0x1, -R19 ;  /* 0x0000000103077824 */ /* 0x000fca00078e0a13 */
[C---:B---3--:R-:W-:Y:S08]  /*2a10*/  HMMA.16816.F32 R112, R8.reuse, R52, R56 ;  /* 0x000000340870723c */ /* 0x048ff00000001838 */
[----:B------:R-:W-:Y:S01]  /*2a20*/  HMMA.16816.F32 R124, R8, R44, R36 ;  /* 0x0000002c087c723c */ /* 0x000fe20000001824 */
[----:B-----5:R-:W-:Y:S01]  /*2a30*/  IMAD.MOV.U32 R6, RZ, RZ, R5 ;  /* 0x000000ffff067224 */ /* 0x020fe200078e0005 */
[----:B------:R-:W-:-:S02]  /*2a40*/  IABS R5, R7 ;  /* 0x0000000700057213 */ /* 0x000fc40000000000 */
[C---:B------:R-:W-:Y:S01]  /*2a50*/  IADD3 R7, R3.reuse, -R137, RZ ;  /* 0x8000008903077210 */ /* 0x040fe20007ffe0ff */
[----:B------:R3:W-:Y:S03]  /*2a60*/  I2F R177, R6 ;  /* 0x0000000600b17306 */ /* 0x0007e60000201400 */
[C---:B------:R-:W-:Y:S05]  /*2a70*/  HMMA.16816.F32 R128, R8.reuse, R48, R40 ;  /* 0x000000300880723c */ /* 0x040fea0000001828 */
[----:B------:R5:W-:Y:S03]  /*2a80*/  I2F R181, R5 ;  /* 0x0000000500b57306 */ /* 0x000be60000201400 */
[----:B----4-:R-:W-:Y:S01]  /*2a90*/  HMMA.16816.F32 R108, R8, R24, R60 ;  /* 0x00000018086c723c */ /* 0x010fe2000000183c */
[----:B---3--:R-:W-:-:S07]  /*2aa0*/  IMAD.IADD R6, R3, 0x1, -R104 ;  /* 0x0000000103067824 */ /* 0x008fce00078e0a68 */
[----:B------:R-:W-:Y:S01]  /*2ab0*/  HMMA.16816.F32 R64, R8, R46, R64 ;  /* 0x0000002e0840723c */ /* 0x000fe20000001840 */
[----:B------:R-:W-:Y:S01]  /*2ac0*/  IABS R6, R6 ;  /* 0x0000000600067213 */ /* 0x000fe20000000000 */
[----:B-----5:R-:W-:-:S03]  /*2ad0*/  IMAD.IADD R5, R3, 0x1, -R134 ;  /* 0x0000000103057824 */ /* 0x020fc600078e0a86 */
[----:B------:R3:W-:Y:S03]  /*2ae0*/  I2F R179, R6 ;  /* 0x0000000600b37306 */ /* 0x0007e60000201400 */
[----:B------:R-:W-:Y:S01]  /*2af0*/  HMMA.16816.F32 R56, R8, R50, R68 ;  /* 0x000000320838723c */ /* 0x000fe20000001844 */
[----:B------:R-:W-:-:S04]  /*2b00*/  IABS R5, R5 ;  /* 0x0000000500057213 */ /* 0x000fc80000000000 */
[----:B------:R4:W-:Y:S03]  /*2b10*/  I2F R176, R5 ;  /* 0x0000000500b07306 */ /* 0x0009e60000201400 */
[----:B------:R-:W-:Y:S01]  /*2b20*/  HMMA.16816.F32 R76, R8, R54, R76 ;  /* 0x00000036084c723c */ /* 0x000fe2000000184c */
[----:B---3--:R-:W-:-:S07]  /*2b30*/  IMAD.IADD R6, R3, 0x1, -R136 ;  /* 0x0000000103067824 */ /* 0x008fce00078e0a88 */
[----:B------:R-:W-:Y:S01]  /*2b40*/  HMMA.16816.F32 R72, R8, R26, R72 ;  /* 0x0000001a0848723c */ /* 0x000fe20000001848 */
[----:B------:R-:W-:-:S06]  /*2b50*/  IABS R6, R6 ;  /* 0x0000000600067213 */ /* 0x000fcc0000000000 */
[----:B------:R-:W-:Y:S01]  /*2b60*/  IADD3 R8, R188, 0x4000, RZ ;  /* 0x00004000bc087810 */ /* 0x000fe20007ffe0ff */
[C---:B-1----:R-:W-:Y:S01]  /*2b70*/  HMMA.16816.F32 R40, R12.reuse, R44, R84 ;  /* 0x0000002c0c28723c */ /* 0x042fe20000001854 */
[----:B----4-:R-:W-:Y:S01]  /*2b80*/  IMAD.MOV.U32 R5, RZ, RZ, R6 ;  /* 0x000000ffff057224 */ /* 0x010fe200078e0006 */
[----:B------:R-:W-:Y:S01]  /*2b90*/  IABS R6, R7 ;  /* 0x0000000700067213 */ /* 0x000fe20000000000 */
[----:B------:R-:W-:Y:S01]  /*2ba0*/  IMAD.IADD R7, R3, 0x1, -R139 ;  /* 0x0000000103077824 */ /* 0x000fe200078e0a8b */
[----:B------:R-:W-:Y:S01]  /*2bb0*/  @P2 IADD3 R199, R8, -0x40, RZ ;  /* 0xffffffc008c72810 */ /* 0x000fe20007ffe0ff */
[----:B------:R1:W-:Y:S01]  /*2bc0*/  I2F R185, R5 ;  /* 0x0000000500b97306 */ /* 0x0003e20000201400 */
[----:B------:R-:W-:Y:S01]  /*2bd0*/  LDSM.16.M88.4 R8, [R196+0x2000] ;  /* 0x00200000c408783b */ /* 0x000fe20000000200 */
[----:B------:R-:W-:Y:S01]  /*2be0*/  ISETP.GE.AND P2, PT, R18, R105, PT ;  /* 0x000000691200720c */ /* 0x000fe20003f46270 */
[----:B------:R-:W-:Y:S01]  /*2bf0*/  HMMA.16816.F32 R84, R12, R52, R20 ;  /* 0x000000340c54723c */ /* 0x000fe20000001814 */
[----:B------:R-:W-:Y:S01]  /*2c00*/  IMAD.IADD R193, R2, 0x1, R199 ;  /* 0x0000000102c17824 */ /* 0x000fe200078e02c7 */
[----:B------:R-:W3:Y:S01]  /*2c10*/  LDSM.16.M88.4 R20, [R199] ;  /* 0x00000000c714783b */ /* 0x000ee20000000200 */
[----:B------:R-:W-:-:S02]  /*2c20*/  IADD3 R202, R199, 0x800, RZ ;  /* 0x00000800c7ca7810 */ /* 0x000fc40007ffe0ff */
[----:B------:R4:W-:Y:S01]  /*2c30*/  I2F R184, R6 ;  /* 0x0000000600b87306 */ /* 0x0009e20000201400 */
[----:B------:R-:W5:Y:S01]  /*2c40*/  LDSM.16.M88.4 R28, [R199+0x800] ;  /* 0x00080000c71c783b */ /* 0x000f620000000200 */
[C---:B------:R-:W-:Y:S01]  /*2c50*/  IADD3 R201, R199.reuse, 0x1000, RZ ;  /* 0x00001000c7c97810 */ /* 0x040fe20007ffe0ff */
[----:B------:R-:W-:Y:S01]  /*2c60*/  HMMA.16816.F32 R68, R12, R48, R80 ;  /* 0x000000300c44723c */ /* 0x000fe20000001850 */
[----:B------:R-:W-:Y:S01]  /*2c70*/  IADD3 R200, R199, 0x1800, RZ ;  /* 0x00001800c7c87810 */ /* 0x000fe20007ffe0ff */
[----:B------:R-:W2:Y:S01]  /*2c80*/  LDSM.16.M88.4 R32, [R199+0x1000] ;  /* 0x00100000c720783b */ /* 0x000ea20000000200 */
[----:B-1----:R-:W-:-:S05]  /*2c90*/  IMAD.IADD R5, R3, 0x1, -R138 ;  /* 0x0000000103057824 */ /* 0x002fca00078e0a8a */
[----:B------:R-:W-:Y:S01]  /*2ca0*/  HMMA.16816.F32 R60, R12, R50, R96 ;  /* 0x000000320c3c723c */ /* 0x000fe20000001860 */
[----:B------:R-:W-:-:S05]  /*2cb0*/  IABS R5, R5 ;  /* 0x0000000500057213 */ /* 0x000fca0000000000 */
[----:B----4-:R-:W-:Y:S01]  /*2cc0*/  IMAD.MOV.U32 R6, RZ, RZ, R5 ;  /* 0x000000ffff067224 */ /* 0x010fe200078e0005 */
[----:B------:R-:W-:Y:S01]  /*2cd0*/  IABS R5, R7 ;  /* 0x0000000700057213 */ /* 0x000fe20000000000 */
[C---:B------:R-:W-:Y:S01]  /*2ce0*/  IMAD.IADD R7, R3.reuse, 0x1, -R142 ;  /* 0x0000000103077824 */ /* 0x040fe200078e0a8e */
[C---:B------:R-:W-:Y:S01]  /*2cf0*/  HMMA.16816.F32 R48, R12.reuse, R54, R120 ;  /* 0x000000360c30723c */ /* 0x040fe20000001878 */
[----:B------:R1:W-:Y:S07]  /*2d00*/  I2F R183, R6 ;  /* 0x0000000600b77306 */ /* 0x0003ee0000201400 */
[C---:B------:R-:W-:Y:S08]  /*2d10*/  HMMA.16816.F32 R88, R12.reuse, R24, R88 ;  /* 0x000000180c58723c */ /* 0x040ff00000001858 */
[C---:B------:R-:W-:Y:S01]  /*2d20*/  HMMA.16816.F32 R36, R12.reuse, R46, R92 ;  /* 0x0000002e0c24723c */ /* 0x040fe2000000185c */
[----:B-1----:R-:W-:Y:S01]  /*2d30*/  IMAD.MOV.U32 R6, RZ, RZ, R5 ;  /* 0x000000ffff067224 */ /* 0x002fe200078e0005 */
[----:B------:R-:W-:Y:S01]  /*2d40*/  IABS R5, R7 ;  /* 0x0000000700057213 */ /* 0x000fe20000000000 */
[C---:B------:R-:W-:Y:S01]  /*2d50*/  IMAD.IADD R7, R3.reuse, 0x1, -R141 ;  /* 0x0000000103077824 */ /* 0x040fe200078e0a8d */
[----:B------:R-:W1:Y:S01]  /*2d60*/  LDSM.16.M88.4 R44, [R199+0x1800] ;  /* 0x00180000c72c783b */ /* 0x000e620000000200 */
[----:B------:R4:W-:Y:S03]  /*2d70*/  I2F R182, R6 ;  /* 0x0000000600b67306 */ /* 0x0009e60000201400 */
[----:B------:R-:W-:Y:S01]  /*2d80*/  HMMA.16816.F32 R52, R12, R26, R116 ;  /* 0x0000001a0c34723c */ /* 0x000fe20000001874 */
[----:B------:R-:W-:Y:S07]  /*2d90*/  LDSM.16.M88.4 R24, [R193] ;  /* 0x00000000c118783b */ /* 0x000fee0000000200 */
[----:B---3--:R-:W-:Y:S01]  /*2da0*/  HMMA.16816.F32 R80, R8, R20, R124 ;  /* 0x000000140850723c */ /* 0x008fe2000000187c */
[----:B----4-:R-:W-:Y:S01]  /*2db0*/  IMAD.MOV.U32 R6, RZ, RZ, R5 ;  /* 0x000000ffff067224 */ /* 0x010fe200078e0005 */
[----:B------:R-:W-:Y:S01]  /*2dc0*/  IABS R5, R7 ;  /* 0x0000000700057213 */ /* 0x000fe20000000000 */
[----:B------:R-:W-:-:S05]  /*2dd0*/  IMAD.IADD R7, R3, 0x1, -R140 ;  /* 0x0000000103077824 */ /* 0x000fca00078e0a8c */
[----:B-----5:R-:W-:Y:S01]  /*2de0*/  HMMA.16816.F32 R148, R8, R28, R128 ;  /* 0x0000001c0894723c */ /* 0x020fe20000001880 */
[----:B------:R3:W-:Y:S01]  /*2df0*/  I2F R180, R6 ;  /* 0x0000000600b47306 */ /* 0x0007e20000201400 */
[----:B------:R-:W-:-:S06]  /*2e00*/  IABS R16, R7 ;  /* 0x0000000700107213 */ /* 0x000fcc0000000000 */
[----:B--2---:R-:W-:Y:S01]  /*2e10*/  HMMA.16816.F32 R156, R8, R32, R112 ;  /* 0x00000020089c723c */ /* 0x004fe20000001870 */
[----:B------:R2:W-:Y:S01]  /*2e20*/  I2F R178, R5 ;  /* 0x0000000500b27306 */ /* 0x0005e20000201400 */
[----:B------:R-:W-:-:S06]  /*2e30*/  IMAD.MOV.U32 R12, RZ, RZ, R16 ;  /* 0x000000ffff0c7224 */ /* 0x000fcc00078e0010 */
[C---:B------:R-:W-:Y:S01]  /*2e40*/  HMMA.16816.F32 R120, R8.reuse, R22, R64 ;  /* 0x000000160878723c */ /* 0x040fe20000001840 */
[C---:B---3--:R-:W-:Y:S01]  /*2e50*/  IADD3 R6, R3.reuse, 0x8, RZ ;  /* 0x0000000803067810 */ /* 0x048fe20007ffe0ff */
[----:B------:R3:W-:Y:S04]  /*2e60*/  I2F R175, R12 ;  /* 0x0000000c00af7306 */ /* 0x0007e80000201400 */
[C---:B------:R-:W-:Y:S02]  /*2e70*/  IMAD.IADD R7, R6.reuse, 0x1, -R18 ;  /* 0x0000000106077824 */ /* 0x040fe400078e0a12 */
[----:B------:R-:W-:Y:S01]  /*2e80*/  IMAD.IADD R17, R6, 0x1, -R135 ;  /* 0x0000000106117824 */ /* 0x000fe200078e0a87 */
[----:B--2---:R-:W-:Y:S01]  /*2e90*/  IADD3 R5, R3, 0x40, RZ ;  /* 0x0000004003057810 */ /* 0x004fe20007ffe0ff */
[----:B-1----:R-:W-:Y:S01]  /*2ea0*/  HMMA.16816.F32 R164, R8, R44, R108 ;  /* 0x0000002c08a4723c */ /* 0x002fe2000000186c */
[----:B------:R-:W-:-:S02]  /*2eb0*/  IABS R7, R7 ;  /* 0x0000000700077213 */ /* 0x000fc40000000000 */
[----:B------:R-:W-:Y:S01]  /*2ec0*/  IADD3 R3, R3, 0x48, RZ ;  /* 0x0000004803037810 */ /* 0x000fe20007ffe0ff */
[----:B------:R-:W-:Y:S02]  /*2ed0*/  IMAD.IADD R13, R5, 0x1, -R18 ;  /* 0x00000001050d7824 */ /* 0x000fe400078e0a12 */
[----:B---3--:R-:W-:-:S03]  /*2ee0*/  IMAD.MOV.U32 R12, RZ, RZ, R7 ;  /* 0x000000ffff0c7224 */ /* 0x008fc600078e0007 */
[----:B------:R-:W-:Y:S01]  /*2ef0*/  IABS R7, R13 ;  /* 0x0000000d00077213 */ /* 0x000fe20000000000 */
[----:B------:R-:W-:Y:S01]  /*2f00*/  IMAD.IADD R13, R3, 0x1, -R18 ;  /* 0x00000001030d7824 */ /* 0x000fe200078e0a12 */
[C---:B------:R-:W-:Y:S01]  /*2f10*/  HMMA.16816.F32 R144, R8.reuse, R30, R56 ;  /* 0x0000001e0890723c */ /* 0x040fe20000001838 */
[----:B------:R1:W-:Y:S07]  /*2f20*/  I2F R126, R12 ;  /* 0x0000000c007e7306 */ /* 0x0003ee0000201400 */
[C---:B------:R-:W-:Y:S08]  /*2f30*/  HMMA.16816.F32 R152, R8.reuse, R34, R76 ;  /* 0x000000220898723c */ /* 0x040ff0000000184c */
[----:B------:R-:W-:Y:S01]  /*2f40*/  HMMA.16816.F32 R168, R8, R46, R72 ;  /* 0x0000002e08a8723c */ /* 0x000fe20000001848 */
[----:B-1----:R-:W-:Y:S01]  /*2f50*/  IMAD.MOV.U32 R12, RZ, RZ, R7 ;  /* 0x000000ffff0c7224 */ /* 0x002fe200078e0007 */
[----:B------:R-:W-:-:S03]  /*2f60*/  IABS R7, R13 ;  /* 0x0000000d00077213 */ /* 0x000fc60000000000 */
[----:B------:R1:W2:Y:S02]  /*2f70*/  I2F R125, R12 ;  /* 0x0000000c007d7306 */ /* 0x0002a40000201400 */
[----:B------:R-:W-:Y:S01]  /*2f80*/  IMAD.MOV.U32 R16, RZ, RZ, R7 ;  /* 0x000000ffff107224 */ /* 0x000fe200078e0007 */
[----:B------:R-:W-:Y:S01]  /*2f90*/  IABS R7, R17 ;  /* 0x0000001100077213 */ /* 0x000fe20000000000 */
[----:B------:R-:W-:Y:S02]  /*2fa0*/  IMAD.IADD R17, R5, 0x1, -R135 ;  /* 0x0000000105117824 */ /* 0x000fe400078e0a87 */
[----:B------:R-:W-:Y:S02]  /*2fb0*/  IMAD.IADD R9, R6, 0x1, -R132 ;  /* 0x0000000106097824 */ /* 0x000fe400078e0a84 */
[----:B------:R3:W-:Y:S01]  /*2fc0*/  I2F R94, R16 ;  /* 0x00000010005e7306 */ /* 0x0007e20000201400 */
[----:B-1----:R-:W1:Y:S01]  /*2fd0*/  LDSM.16.M88.4 R12, [R196] ;  /* 0x00000000c40c783b */ /* 0x002e620000000200 */
[----:B---3--:R-:W-:Y:S01]  /*2fe0*/  IMAD.MOV.U32 R16, RZ, RZ, R7 ;  /* 0x000000ffff107224 */ /* 0x008fe200078e0007 */
[----:B------:R-:W-:Y:S01]  /*2ff0*/  IABS R7, R17 ;  /* 0x0000001100077213 */ /* 0x000fe20000000000 */
[----:B------:R-:W-:-:S04]  /*3000*/  IMAD.IADD R17, R3, 0x1, -R135 ;  /* 0x0000000103117824 */ /* 0x000fc800078e0a87 */
[----:B------:R3:W-:Y:S02]  /*3010*/  I2F R127, R16 ;  /* 0x00000010007f7306 */ /* 0x0007e40000201400 */
[----:B---3--:R-:W-:Y:S01]  /*3020*/  IMAD.MOV.U32 R16, RZ, RZ, R7 ;  /* 0x000000ffff107224 */ /* 0x008fe200078e0007 */
[----:B------:R-:W-:Y:S01]  /*3030*/  IABS R7, R17 ;  /* 0x0000001100077213 */ /* 0x000fe20000000000 */
[----:B------:R-:W-:-:S04]  /*3040*/  IMAD.IADD R17, R6, 0x1, -R133 ;  /* 0x0000000106117824 */ /* 0x000fc800078e0a85 */
[----:B------:R3:W4:Y:S01]  /*3050*/  I2F R119, R16 ;  /* 0x0000001000777306 */ /* 0x0007220000201400 */
[----:B-1----:R-:W-:Y:S01]  /*3060*/  HMMA.16816.F32 R72, R12, R20, R40 ;  /* 0x000000140c48723c */ /* 0x002fe20000001828 */
[----:B---3--:R-:W-:Y:S01]  /*3070*/  IMAD.MOV.U32 R16, RZ, RZ, R7 ;  /* 0x000000ffff107224 */ /* 0x008fe200078e0007 */
[----:B------:R-:W-:-:S06]  /*3080*/  IABS R7, R17 ;  /* 0x0000001100077213 */ /* 0x000fcc0000000000 */
[C---:B------:R-:W-:Y:S01]  /*3090*/  HMMA.16816.F32 R64, R12.reuse, R22, R36 ;  /* 0x000000160c40723c */ /* 0x040fe20000001824 */
[----:B------:R-:W1:Y:S01]  /*30a0*/  LDSM.16.M88.4 R20, [R197+0x2000] ;  /* 0x00200000c514783b */ /* 0x000e620000000200 */
[----:B------:R3:W-:Y:S03]  /*30b0*/  I2F R17, R16 ;  /* 0x0000001000117306 */ /* 0x0007e60000201400 */
[----:B------:R-:W-:Y:S03]  /*30c0*/  LDSM.16.M88.4 R36, [R193+0x800] ;  /* 0x00080000c124783b */ /* 0x000fe60000000200 */
[C---:B------:R-:W-:Y:S02]  /*30d0*/  HMMA.16816.F32 R56, R12.reuse, R32, R84 ;  /* 0x000000200c38723c */ /* 0x040fe40000001854 */
[----:B------:R5:W-:Y:S06]  /*30e0*/  I2F R124, R7 ;  /* 0x00000007007c7306 */ /* 0x000bec0000201400 */
[----:B------:R-:W-:Y:S01]  /*30f0*/  HMMA.16816.F32 R68, R12, R28, R68 ;  /* 0x0000001c0c44723c */ /* 0x000fe20000001844 */
[----:B---3--:R-:W-:-:S04]  /*3100*/  IADD3 R16, -R133, R5, RZ ;  /* 0x0000000585107210 */ /* 0x008fc80007ffe1ff */
[----:B------:R-:W-:-:S03]  /*3110*/  IABS R16, R16 ;  /* 0x0000001000107213 */ /* 0x000fc60000000000 */
[C---:B------:R-:W-:Y:S01]  /*3120*/  HMMA.16816.F32 R60, R12.reuse, R30, R60 ;  /* 0x0000001e0c3c723c */ /* 0x040fe2000000183c */
[----:B-----5:R-:W-:Y:S02]  /*3130*/  IMAD.IADD R7, R3, 0x1, -R133 ;  /* 0x0000000103077824 */ /* 0x020fe400078e0a85 */
[----:B------:R-:W-:Y:S02]  /*3140*/  IMAD.MOV.U32 R8, RZ, RZ, R16 ;  /* 0x000000ffff087224 */ /* 0x000fe400078e0010 */
[----:B------:R-:W-:Y:S01]  /*3150*/  IMAD.IADD R16, R6, 0x1, -R102 ;  /* 0x0000000106107824 */ /* 0x000fe200078e0a66 */
[----:B------:R-:W-:Y:S01]  /*3160*/  IABS R7, R7 ;  /* 0x0000000700077213 */ /* 0x000fe20000000000 */
[----:B------:R3:W-:Y:S01]  /*3170*/  I2F R118, R8 ;  /* 0x0000000800767306 */ /* 0x0007e20000201400 */
[C---:B------:R-:W-:Y:S08]  /*3180*/  HMMA.16816.F32 R48, R12.reuse, R34, R48 ;  /* 0x000000220c30723c */ /* 0x040ff00000001830 */
[----:B------:R-:W-:Y:S01]  /*3190*/  HMMA.16816.F32 R40, R12, R44, R88 ;  /* 0x0000002c0c28723c */ /* 0x000fe20000001858 */
[----:B---3--:R-:W-:Y:S01]  /*31a0*/  IMAD.MOV.U32 R8, RZ, RZ, R7 ;  /* 0x000000ffff087224 */ /* 0x008fe200078e0007 */
[----:B------:R-:W-:Y:S01]  /*31b0*/  IABS R7, R9 ;  /* 0x0000000900077213 */ /* 0x000fe20000000000 */
[----:B------:R-:W-:-:S05]  /*31c0*/  IMAD.IADD R9, R5, 0x1, -R132 ;  /* 0x0000000105097824 */ /* 0x000fca00078e0a84 */
[----:B------:R-:W-:Y:S01]  /*31d0*/  HMMA.16816.F32 R28, R12, R46, R52 ;  /* 0x0000002e0c1c723c */ /* 0x000fe20000001834 */
[----:B------:R3:W-:Y:S01]  /*31e0*/  I2F R106, R8 ;  /* 0x00000008006a7306 */ /* 0x0007e20000201400 */
[----:B------:R-:W-:Y:S05]  /*31f0*/  LDSM.16.M88.4 R44, [R193+0x1000] ;  /* 0x00100000c12c783b */ /* 0x000fea0000000200 */
[C---:B------:R-:W-:Y:S01]  /*3200*/  IMAD.IADD R12, R6.reuse, 0x1, -R19 ;  /* 0x00000001060c7824 */ /* 0x040fe200078e0a13 */
[----:B-1----:R-:W-:Y:S01]  /*3210*/  HMMA.16816.F32 R52, R20, R24, R80 ;  /* 0x000000181434723c */ /* 0x002fe20000001850 */
[----:B---3--:R-:W-:Y:S01]  /*3220*/  IMAD.MOV.U32 R8, RZ, RZ, R7 ;  /* 0x000000ffff087224 */ /* 0x008fe200078e0007 */
[----:B------:R-:W-:Y:S01]  /*3230*/  IABS R7, R9 ;  /* 0x0000000900077213 */ /* 0x000fe20000000000 */
[----:B------:R-:W-:-:S02]  /*3240*/  IMAD.IADD R9, R6, 0x1, -R107 ;  /* 0x0000000106097824 */ /* 0x000fc400078e0a6b */
[----:B------:R1:W-:Y:S03]  /*3250*/  I2F R117, R8 ;  /* 0x0000000800757306 */ /* 0x0003e60000201400 */
[----:B------:R-:W-:-:S05]  /*3260*/  IABS R2, R9 ;  /* 0x0000000900027213 */ /* 0x000fca0000000000 */
[----:B------:R3:W-:Y:S01]  /*3270*/  I2F R103, R7 ;  /* 0x0000000700677306 */ /* 0x0007e20000201400 */
[----:B-1----:R-:W-:-:S07]  /*3280*/  IMAD.IADD R8, R3, 0x1, -R132 ;  /* 0x0000000103087824 */ /* 0x002fce00078e0a84 */
[----:B------:R1:W-:Y:S01]  /*3290*/  I2F R116, R2 ;  /* 0x0000000200747306 */ /* 0x0003e20000201400 */
[----:B------:R-:W-:-:S05]  /*32a0*/  IABS R8, R8 ;  /* 0x0000000800087213 */ /* 0x000fca0000000000 */
[----:B---3--:R-:W-:Y:S02]  /*32b0*/  IMAD.MOV.U32 R7, RZ, RZ, R8 ;  /* 0x000000ffff077224 */ /* 0x008fe400078e0008 */
[----:B------:R-:W3:Y:S02]  /*32c0*/  LDSM.16.M88.4 R8, [R197] ;  /* 0x00000000c508783b */ /* 0x000ee40000000200 */
[----:B------:R5:W-:Y:S01]  /*32d0*/  I2F R101, R7 ;  /* 0x0000000700657306 */ /* 0x000be20000201400 */
[----:B-1----:R-:W-:-:S05]  /*32e0*/  IMAD.IADD R2, R3, 0x1, -R107 ;  /* 0x0000000103027824 */ /* 0x002fca00078e0a6b */
[----:B------:R-:W-:Y:S01]  /*32f0*/  IABS R2, R2 ;  /* 0x0000000200027213 */ /* 0x000fe20000000000 */
[----:B-----5:R-:W-:-:S05]  /*3300*/  IMAD.IADD R7, R5, 0x1, -R107 ;  /* 0x0000000105077824 */ /* 0x020fca00078e0a6b */
[----:B------:R-:W-:-:S04]  /*3310*/  IABS R7, R7 ;  /* 0x0000000700077213 */ /* 0x000fc80000000000 */
[----:B------:R1:W-:Y:S01]  /*3320*/  I2F R95, R7 ;  /* 0x00000007005f7306 */ /* 0x0003e20000201400 */
[----:B---3--:R-:W-:Y:S01]  /*3330*/  HMMA.16816.F32 R32, R8, R24, R72 ;  /* 0x000000180820723c */ /* 0x008fe20000001848 */
[----:B------:R-:W3:Y:S01]  /*3340*/  LDSM.16.M88.4 R72, [R193+0x1800] ;  /* 0x00180000c148783b */ /* 0x000ee20000000200 */
[----:B------:R-:W-:-:S04]  /*3350*/  DEPBAR.LE SB0, 0x0 ;  /* 0x000080000000791a */ /* 0x000fc80000000000 */
[----:B-1----:R-:W-:Y:S01]  /*3360*/  IMAD.MOV.U32 R7, RZ, RZ, R2 ;  /* 0x000000ffff077224 */ /* 0x002fe200078e0002 */
[----:B------:R-:W-:Y:S01]  /*3370*/  IABS R2, R16 ;  /* 0x0000001000027213 */ /* 0x000fe20000000000 */
[C---:B------:R-:W-:Y:S02]  /*3380*/  HMMA.16816.F32 R80, R8.reuse, R38, R60 ;  /* 0x000000260850723c */ /* 0x040fe4000000183c */
[----:B------:R1:W-:Y:S06]  /*3390*/  I2F R87, R7 ;  /* 0x0000000700577306 */ /* 0x0003ec0000201400 */
[C---:B------:R-:W-:Y:S02]  /*33a0*/  HMMA.16816.F32 R64, R8.reuse, R26, R64 ;  /* 0x0000001a0840723c */ /* 0x040fe40000001840 */
[----:B------:R5:W-:Y:S06]  /*33b0*/  I2F R93, R2 ;  /* 0x00000002005d7306 */ /* 0x000bec0000201400 */
[----:B------:R-:W-:Y:S01]  /*33c0*/  HMMA.16816.F32 R68, R8, R36, R68 ;  /* 0x000000240844723c */ /* 0x000fe20000001844 */
[----:B------:R-:W-:-:S02]  /*33d0*/  FFMA.FTZ R13, R161, -R100, R33 ;  /* 0x80000064a10d7223 */ /* 0x000fc40000010021 */
[----:B-1----:R-:W-:-:S05]  /*33e0*/  IMAD.IADD R7, R5, 0x1, -R102 ;  /* 0x0000000105077824 */ /* 0x002fca00078e0a66 */
[----:B------:R-:W-:Y:S01]  /*33f0*/  IABS R7, R7 ;  /* 0x0000000700077213 */ /* 0x000fe20000000000 */
[C---:B------:R-:W-:Y:S01]  /*3400*/  HMMA.16816.F32 R88, R8.reuse, R44, R56 ;  /* 0x0000002c0858723c */ /* 0x040fe20000001838 */
[----:B-----5:R-:W-:Y:S02]  /*3410*/  IMAD.IADD R2, R3, 0x1, -R102 ;  /* 0x0000000103027824 */ /* 0x020fe400078e0a66 */
[----:B------:R1:W-:Y:S03]  /*3420*/  I2F R86, R7 ;  /* 0x0000000700567306 */ /* 0x0003e60000201400 */
[----:B------:R-:W-:Y:S02]  /*3430*/  IABS R2, R2 ;  /* 0x0000000200027213 */ /* 0x000fe40000000000 */
[C---:B------:R-:W-:Y:S08]  /*3440*/  HMMA.16816.F32 R112, R8.reuse, R46, R48 ;  /* 0x0000002e0870723c */ /* 0x040ff00000001830 */
[----:B---3--:R-:W-:Y:S01]  /*3450*/  HMMA.16816.F32 R108, R8, R72, R40 ;  /* 0x00000048086c723c */ /* 0x008fe20000001828 */
[----:B-1----:R-:W-:Y:S01]  /*3460*/  IMAD.MOV.U32 R7, RZ, RZ, R2 ;  /* 0x000000ffff077224 */ /* 0x002fe200078e0002 */
[----:B------:R-:W-:Y:S01]  /*3470*/  IABS R2, R12 ;  /* 0x0000000c00027213 */ /* 0x000fe20000000000 */
[----:B------:R-:W-:-:S02]  /*3480*/  IMAD.IADD R12, R5, 0x1, -R19 ;  /* 0x00000001050c7824 */ /* 0x000fc400078e0a13 */
[----:B------:R1:W-:Y:S03]  /*3490*/  I2F R15, R7 ;  /* 0x00000007000f7306 */ /* 0x0003e60000201400 */
[----:B------:R-:W-:Y:S07]  /*34a0*/  HMMA.16816.F32 R96, R8, R74, R28 ;  /* 0x0000004a0860723c */ /* 0x000fee000000181c */
[----:B------:R-:W-:Y:S01]  /*34b0*/  IMAD.IADD R9, R6, 0x1, -R136 ;  /* 0x0000000106097824 */ /* 0x000fe200078e0a88 */
[----:B------:R-:W-:Y:S01]  /*34c0*/  HMMA.16816.F32 R24, R20, R26, R120 ;  /* 0x0000001a1418723c */ /* 0x000fe20000001878 */
[----:B--2---:R-:W-:-:S02]  /*34d0*/  FFMA.FTZ R8, R125, -R100, R52 ;  /* 0x800000647d087223 */ /* 0x004fc40000010034 */
[-C--:B------:R-:W-:Y:S01]  /*34e0*/  FFMA.FTZ R10, R126, -R100.reuse, R34 ;  /* 0x800000647e0a7223 */ /* 0x080fe20000010022 */
[----:B------:R-:W-:Y:S01]  /*34f0*/  IABS R9, R9 ;  /* 0x0000000900097213 */ /* 0x000fe20000000000 */
[----:B------:R-:W-:Y:S01]  /*3500*/  FFMA.FTZ R11, R143, -R100, R32 ;  /* 0x800000648f0b7223 */ /* 0x000fe20000010020 */
[----:B------:R-:W-:Y:S01]  /*3510*/  FSEL R102, R8, -INF , !P2 ;  /* 0xff80000008667808 */ /* 0x000fe20005000000 */
[----:B-1----:R-:W-:Y:S01]  /*3520*/  IMAD.MOV.U32 R7, RZ, RZ, R2 ;  /* 0x000000ffff077224 */ /* 0x002fe200078e0002 */
[----:B------:R-:W-:Y:S01]  /*3530*/  IABS R2, R12 ;  /* 0x0000000c00027213 */ /* 0x000fe20000000000 */
[----:B------:R-:W-:Y:S01]  /*3540*/  IMAD.IADD R12, R3, 0x1, -R19 ;  /* 0x00000001030c7824 */ /* 0x000fe200078e0a13 */
[----:B------:R-:W-:Y:S01]  /*3550*/  FSEL R130, R10, -INF , !P2 ;  /* 0xff8000000a827808 */ /* 0x000fe20005000000 */
[----:B------:R1:W-:Y:S01]  /*3560*/  I2F R92, R7 ;  /* 0x00000007005c7306 */ /* 0x0003e20000201400 */
[----:B------:R-:W-:Y:S01]  /*3570*/  IMAD.MOV.U32 R8, RZ, RZ, R9 ;  /* 0x000000ffff087224 */ /* 0x000fe200078e0009 */
[----:B------:R-:W-:Y:S01]  /*3580*/  FSEL R128, R11, -INF , !P2 ;  /* 0xff8000000b807808 */ /* 0x000fe20005000000 */
[----:B------:R-:W-:Y:S01]  /*3590*/  IMAD.IADD R9, R3, 0x1, -R136 ;  /* 0x0000000103097824 */ /* 0x000fe200078e0a88 */
[----:B------:R-:W-:Y:S01]  /*35a0*/  HMMA.16816.F32 R48, R20, R44, R156 ;  /* 0x0000002c1430723c */ /* 0x000fe2000000189c */
[----:B------:R-:W-:Y:S01]  /*35b0*/  IMAD.IADD R10, R6, 0x1, -R137 ;  /* 0x00000001060a7824 */ /* 0x000fe200078e0a89 */
[----:B------:R-:W-:Y:S01]  /*35c0*/  FSEL R121, R13, -INF , !P0 ;  /* 0xff8000000d797808 */ /* 0x000fe20004000000 */
[-C--:B----4-:R-:W-:Y:S01]  /*35d0*/  FFMA.FTZ R11, R119, -R100.reuse, R53 ;  /* 0x80000064770b7223 */ /* 0x090fe20000010035 */
[----:B------:R-:W-:Y:S01]  /*35e0*/  I2F R78, R8 ;  /* 0x00000008004e7306 */ /* 0x000fe20000201400 */
[----:B------:R-:W-:-:S02]  /*35f0*/  FFMA.FTZ R30, R185, -R100, R89 ;  /* 0x80000064b91e7223 */ /* 0x000fc40000010059 */
[-C--:B------:R-:W-:Y:S02]  /*3600*/  FFMA.FTZ R34, R184, -R100.reuse, R112 ;  /* 0x80000064b8227223 */ /* 0x080fe40000010070 */
[-C--:B------:R-:W-:Y:S02]  /*3610*/  FFMA.FTZ R33, R183, -R100.reuse, R113 ;  /* 0x80000064b7217223 */ /* 0x080fe40000010071 */
[----:B------:R-:W-:Y:S02]  /*3620*/  FFMA.FTZ R32, R182, -R100, R108 ;  /* 0x80000064b6207223 */ /* 0x000fe4000001006c */
[----:B-1----:R-:W-:Y:S01]  /*3630*/  IMAD.MOV.U32 R7, RZ, RZ, R2 ;  /* 0x000000ffff077224 */ /* 0x002fe200078e0002 */
[----:B------:R-:W-:Y:S01]  /*3640*/  IABS R2, R12 ;  /* 0x0000000c00027213 */ /* 0x000fe20000000000 */
[----:B------:R-:W-:Y:S01]  /*3650*/  FFMA.FTZ R31, R180, -R100, R109 ;  /* 0x80000064b41f7223 */ /* 0x000fe2000001006d */
[----:B------:R-:W-:Y:S01]  /*3660*/  IADD3 R12, -R104, R6, RZ ;  /* 0x00000006680c7210 */ /* 0x000fe20007ffe1ff */
        /* <DEDUP_REMOVED lines=20> */
[----:B------:R1:W2:Y:S02]  /*37b0*/  I2F R14, R7 ;  /* 0x00000007000e7306 */ /* 0x0002a40000201400 */
[----:B-1----:R-:W-:Y:S01]  /*37c0*/  IMAD.MOV.U32 R7, RZ, RZ, R2 ;  /* 0x000000ffff077224 */ /* 0x002fe200078e0002 */
[----:B------:R-:W-:Y:S01]  /*37d0*/  IABS R2, R12 ;  /* 0x0000000c00027213 */ /* 0x000fe20000000000 */
[----:B------:R-:W-:-:S04]  /*37e0*/  FFMA.FTZ R12, R127, -R100, R35 ;  /* 0x800000647f0c7223 */ /* 0x000fc80000010023 */
[----:B------:R1:W3:Y:S01]  /*37f0*/  I2F R29, R7 ;  /* 0x00000007001d7306 */ /* 0x0002e20000201400 */
[-C--:B--2---:R-:W-:Y:S01]  /*3800*/  FFMA.FTZ R14, R14, -R100.reuse, R90 ;  /* 0x800000640e0e7223 */ /* 0x084fe2000001005a */
[----:B------:R-:W-:Y:S01]  /*3810*/  FSEL R129, R12, -INF , !P0 ;  /* 0xff8000000c817808 */ /* 0x000fe20004000000 */
[----:B------:R-:W-:-:S05]  /*3820*/  FFMA.FTZ R12, R163, -R100, R65 ;  /* 0x80000064a30c7223 */ /* 0x000fca0000010041 */
[----:B------:R2:W-:Y:S01]  /*3830*/  I2F R28, R2 ;  /* 0x00000002001c7306 */ /* 0x0005e20000201400 */
[----:B------:R-:W-:Y:S01]  /*3840*/  FSEL R120, R12, -INF , !P6 ;  /* 0xff8000000c787808 */ /* 0x000fe20007000000 */
[----:B------:R-:W-:-:S05]  /*3850*/  FFMA.FTZ R12, R174, -R100, R68 ;  /* 0x80000064ae0c7223 */ /* 0x000fca0000010044 */
[----:B------:R-:W-:Y:S01]  /*3860*/  FSEL R135, R12, -INF , !P5 ;  /* 0xff8000000c877808 */ /* 0x000fe20006800000 */
[-C--:B-1----:R-:W-:Y:S01]  /*3870*/  FFMA.FTZ R7, R94, -R100.reuse, R54 ;  /* 0x800000645e077223 */ /* 0x082fe20000010036 */
[----:B------:R-:W-:Y:S01]  /*3880*/  FSEL R94, R11, -INF , !P0 ;  /* 0xff8000000b5e7808 */ /* 0x000fe20004000000 */
[-C--:B------:R-:W-:Y:S02]  /*3890*/  FFMA.FTZ R11, R162, -R100.reuse, R64 ;  /* 0x80000064a20b7223 */ /* 0x080fe40000010040 */
[----:B------:R-:W-:Y:S01]  /*38a0*/  FFMA.FTZ R12, R177, -R100, R69 ;  /* 0x80000064b10c7223 */ /* 0x000fe20000010045 */
[----:B------:R-:W-:Y:S01]  /*38b0*/  FSEL R126, R7, -INF , !P2 ;  /* 0xff800000077e7808 */ /* 0x000fe20005000000 */
[----:B------:R-:W-:Y:S01]  /*38c0*/  BAR.SYNC.DEFER_BLOCKING 0x0 ;  /* 0x0000000000007b1d */ /* 0x000fe20000010000 */
[----:B------:R-:W-:Y:S01]  /*38d0*/  ISETP.GE.AND P2, PT, R104, R105, PT ;  /* 0x000000696800720c */ /* 0x000fe20003f46270 */
[----:B--2---:R-:W-:-:S05]  /*38e0*/  IMAD.IADD R2, R5, 0x1, -R136 ;  /* 0x0000000105027824 */ /* 0x004fca00078e0a88 */
[----:B------:R-:W-:Y:S02]  /*38f0*/  IABS R7, R2 ;  /* 0x0000000200077213 */ /* 0x000fe40000000000 */
[----:B------:R-:W-:Y:S01]  /*3900*/  IABS R2, R9 ;  /* 0x0000000900027213 */ /* 0x000fe20000000000 */
[----:B------:R-:W-:Y:S02]  /*3910*/  FFMA.FTZ R9, R17, -R100, R55 ;  /* 0x8000006411097223 */ /* 0x000fe40000010037 */
[----:B------:R-:W-:Y:S01]  /*3920*/  IMAD.MOV.U32 R8, RZ, RZ, R7 ;  /* 0x000000ffff087224 */ /* 0x000fe200078e0007 */
[C---:B------:R-:W-:Y:S01]  /*3930*/  HMMA.16816.F32 R16, R20.reuse, R36, R148 ;  /* 0x000000241410723c */ /* 0x040fe20000001894 */
[----:B------:R-:W-:Y:S01]  /*3940*/  IMAD.MOV.U32 R7, RZ, RZ, R2 ;  /* 0x000000ffff077224 */ /* 0x000fe200078e0002 */
[----:B------:R-:W-:Y:S01]  /*3950*/  IABS R2, R10 ;  /* 0x0000000a00027213 */ /* 0x000fe20000000000 */
[----:B------:R1:W-:Y:S01]  /*3960*/  I2F R76, R8 ;  /* 0x00000008004c7306 */ /* 0x0003e20000201400 */
[----:B------:R-:W-:Y:S01]  /*3970*/  FSEL R119, R9, -INF , !P0 ;  /* 0xff80000009777808 */ /* 0x000fe20004000000 */
[-C--:B------:R-:W-:Y:S01]  /*3980*/  FFMA.FTZ R9, R118, -R100.reuse, R24 ;  /* 0x8000006476097223 */ /* 0x080fe20000010018 */
[----:B------:R-:W-:Y:S01]  /*3990*/  FSEL R118, R11, -INF , !P1 ;  /* 0xff8000000b767808 */ /* 0x000fe20004800000 */
[-C--:B------:R-:W-:Y:S01]  /*39a0*/  FFMA.FTZ R10, R124, -R100.reuse, R66 ;  /* 0x800000647c0a7223 */ /* 0x080fe20000010042 */
[C---:B------:R-:W-:Y:S01]  /*39b0*/  HMMA.16816.F32 R36, R20.reuse, R38, R144 ;  /* 0x000000261424723c */ /* 0x040fe20000001890 */
[-C--:B------:R-:W-:Y:S01]  /*39c0*/  FFMA.FTZ R11, R117, -R100.reuse, R67 ;  /* 0x80000064750b7223 */ /* 0x080fe20000010043 */
[----:B------:R-:W-:Y:S01]  /*39d0*/  FSEL R66, R9, -INF , !P1 ;  /* 0xff80000009427808 */ /* 0x000fe20004800000 */
[----:B------:R2:W-:Y:S01]  /*39e0*/  I2F R62, R7 ;  /* 0x00000007003e7306 */ /* 0x0005e20000201400 */
[----:B------:R-:W-:Y:S01]  /*39f0*/  IMAD.IADD R9, R5, 0x1, -R138 ;  /* 0x0000000105097824 */ /* 0x000fe200078e0a8a */
[----:B------:R-:W-:Y:S01]  /*3a00*/  ISETP.GE.AND P0, PT, R134, R105, PT ;  /* 0x000000698600720c */ /* 0x000fe20003f06270 */
[-C--:B------:R-:W-:Y:S01]  /*3a10*/  FFMA.FTZ R24, R176, -R100.reuse, R88 ;  /* 0x80000064b0187223 */ /* 0x080fe20000010058 */
[----:B------:R-:W-:Y:S01]  /*3a20*/  FSEL R122, R11, -INF , !P6 ;  /* 0xff8000000b7a7808 */ /* 0x000fe20007000000 */
[-C--:B------:R-:W-:Y:S01]  /*3a30*/  FFMA.FTZ R11, R116, -R100.reuse, R70 ;  /* 0x80000064740b7223 */ /* 0x080fe20000010046 */
[----:B------:R-:W-:Y:S01]  /*3a40*/  FSEL R123, R10, -INF , !P1 ;  /* 0xff8000000a7b7808 */ /* 0x000fe20004800000 */
[-C--:B------:R-:W-:Y:S01]  /*3a50*/  FFMA.FTZ R10, R103, -R100.reuse, R25 ;  /* 0x80000064670a7223 */ /* 0x080fe20000010019 */
[----:B------:R4:W5:Y:S01]  /*3a60*/  I2F R61, R2 ;  /* 0x00000002003d7306 */ /* 0x0009620000201400 */
[----:B-1----:R-:W-:Y:S01]  /*3a70*/  IMAD.IADD R8, R5, 0x1, -R137 ;  /* 0x0000000105087824 */ /* 0x002fe200078e0a89 */
[----:B------:R-:W-:Y:S01]  /*3a80*/  FSEL R149, R11, -INF , !P5 ;  /* 0xff8000000b957808 */ /* 0x000fe20006800000 */
[----:B------:R-:W-:Y:S01]  /*3a90*/  FFMA.FTZ R11, R93, -R100, R71 ;  /* 0x800000645d0b7223 */ /* 0x000fe20000010047 */
[----:B------:R-:W-:Y:S01]  /*3aa0*/  HMMA.16816.F32 R52, R20, R46, R152 ;  /* 0x0000002e1434723c */ /* 0x000fe20000001898 */
[----:B------:R-:W-:-:S02]  /*3ab0*/  FSEL R158, R24, -INF , !P0 ;  /* 0xff800000189e7808 */ /* 0x000fc40004000000 */
[----:B------:R-:W-:Y:S01]  /*3ac0*/  IABS R8, R8 ;  /* 0x0000000800087213 */ /* 0x000fe20000000000 */
[-C--:B--2---:R-:W-:Y:S01]  /*3ad0*/  FFMA.FTZ R7, R106, -R100.reuse, R26 ;  /* 0x800000646a077223 */ /* 0x084fe2000001001a */
[----:B------:R-:W-:Y:S02]  /*3ae0*/  FSEL R150, R11, -INF , !P4 ;  /* 0xff8000000b967808 */ /* 0x000fe40006000000 */
[----:B------:R-:W-:Y:S01]  /*3af0*/  FSEL R64, R10, -INF , !P6 ;  /* 0xff8000000a407808 */ /* 0x000fe20007000000 */
[----:B------:R-:W-:Y:S01]  /*3b00*/  HMMA.16816.F32 R44, R20, R72, R164 ;  /* 0x00000048142c723c */ /* 0x000fe200000018a4 */
[----:B------:R-:W-:Y:S01]  /*3b10*/  FSEL R104, R7, -INF , !P1 ;  /* 0xff80000007687808 */ /* 0x000fe20004800000 */
[----:B------:R-:W-:Y:S01]  /*3b20*/  IMAD.MOV.U32 R7, RZ, RZ, R8 ;  /* 0x000000ffff077224 */ /* 0x000fe200078e0008 */
[----:B------:R-:W-:Y:S01]  /*3b30*/  ISETP.GE.AND P1, PT, R136, R105, PT ;  /* 0x000000698800720c */ /* 0x000fe20003f26270 */
[----:B----4-:R-:W-:Y:S01]  /*3b40*/  IMAD.IADD R2, R3, 0x1, -R137 ;  /* 0x0000000103027824 */ /* 0x010fe200078e0a89 */
[----:B------:R-:W-:Y:S01]  /*3b50*/  FSEL R134, R12, -INF , !P4 ;  /* 0xff8000000c867808 */ /* 0x000fe20006000000 */
[----:B------:R-:W-:Y:S01]  /*3b60*/  IMAD.IADD R8, R6, 0x1, -R138 ;  /* 0x0000000106087824 */ /* 0x000fe200078e0a8a */
[----:B------:R1:W2:Y:S01]  /*3b70*/  I2F R60, R7 ;  /* 0x00000007003c7306 */ /* 0x0002a20000201400 */
[----:B------:R-:W-:Y:S01]  /*3b80*/  FFMA.FTZ R11, R84, -R100, R38 ;  /* 0x80000064540b7223 */ /* 0x000fe20000010026 */
[----:B------:R-:W-:Y:S01]  /*3b90*/  IABS R2, R2 ;  /* 0x0000000200027213 */ /* 0x000fe20000000000 */
[-C--:B------:R-:W-:Y:S01]  /*3ba0*/  FFMA.FTZ R10, R95, -R100.reuse, R16 ;  /* 0x800000645f0a7223 */ /* 0x080fe20000010010 */
[----:B------:R-:W-:Y:S01]  /*3bb0*/  FSEL R151, R30, -INF , !P1 ;  /* 0xff8000001e977808 */ /* 0x000fe20004800000 */
[-C--:B------:R-:W-:Y:S01]  /*3bc0*/  FFMA.FTZ R13, R77, -R100.reuse, R37 ;  /* 0x800000644d0d7223 */ /* 0x080fe20000010025 */
[----:B------:R-:W-:Y:S01]  /*3bd0*/  FSEL R166, R14, -INF , !P0 ;  /* 0xff8000000ea67808 */ /* 0x000fe20004000000 */
[-C--:B------:R-:W-:Y:S01]  /*3be0*/  FFMA.FTZ R16, R92, -R100.reuse, R82 ;  /* 0x800000645c107223 */ /* 0x080fe20000010052 */
[----:B------:R4:W2:Y:S01]  /*3bf0*/  I2F R59, R2 ;  /* 0x00000002003b7306 */ /* 0x0008a20000201400 */
[----:B------:R-:W-:Y:S01]  /*3c00*/  FSEL R70, R10, -INF , !P5 ;  /* 0xff8000000a467808 */ /* 0x000fe20006800000 */
[----:B------:R-:W-:-:S02]  /*3c10*/  FFMA.FTZ R10, R86, -R100, R17 ;  /* 0x80000064560a7223 */ /* 0x000fc40000010011 */
[-C--:B------:R-:W-:Y:S02]  /*3c20*/  FFMA.FTZ R17, R79, -R100.reuse, R83 ;  /* 0x800000644f117223 */ /* 0x080fe40000010053 */
[-C--:B---3--:R-:W-:Y:S01]  /*3c30*/  FFMA.FTZ R12, R29, -R100.reuse, R48 ;  /* 0x800000641d0c7223 */ /* 0x088fe20000010030 */
[----:B------:R-:W-:Y:S01]  /*3c40*/  FSEL R68, R10, -INF , !P4 ;  /* 0xff8000000a447808 */ /* 0x000fe20006000000 */
[----:B------:R-:W-:Y:S01]  /*3c50*/  FFMA.FTZ R10, R63, -R100, R39 ;  /* 0x800000643f0a7223 */ /* 0x000fe20000010027 */
[----:B-1----:R-:W-:Y:S01]  /*3c60*/  IABS R7, R8 ;  /* 0x0000000800077213 */ /* 0x002fe20000000000 */
[-C--:B------:R-:W-:Y:S01]  /*3c70*/  FFMA.FTZ R8, R101, -R100.reuse, R27 ;  /* 0x8000006465087223 */ /* 0x080fe2000001001b */
[----:B------:R-:W-:Y:S01]  /*3c80*/  FSEL R143, R17, -INF , !P2 ;  /* 0xff800000118f7808 */ /* 0x000fe20005000000 */
[----:B------:R-:W-:Y:S01]  /*3c90*/  HMMA.16816.F32 R24, R20, R74, R168 ;  /* 0x0000004a1418723c */ /* 0x000fe200000018a8 */
[----:B------:R1:W3:Y:S01]  /*3ca0*/  I2F R58, R7 ;  /* 0x00000007003a7306 */ /* 0x0002e20000201400 */
[----:B------:R-:W-:Y:S01]  /*3cb0*/  FSEL R39, R13, -INF , !P2 ;  /* 0xff8000000d277808 */ /* 0x000fe20005000000 */
[-C--:B------:R-:W-:Y:S01]  /*3cc0*/  FFMA.FTZ R29, R178, -R100.reuse, R96 ;  /* 0x80000064b21d7223 */ /* 0x080fe20000010060 */
[----:B----4-:R-:W-:Y:S01]  /*3cd0*/  IABS R2, R9 ;  /* 0x0000000900027213 */ /* 0x010fe20000000000 */
[-C--:B------:R-:W-:Y:S01]  /*3ce0*/  FFMA.FTZ R9, R87, -R100.reuse, R18 ;  /* 0x8000006457097223 */ /* 0x080fe20000010012 */
[----:B------:R-:W-:Y:S01]  /*3cf0*/  FSEL R65, R8, -INF , !P6 ;  /* 0xff80000008417808 */ /* 0x000fe20007000000 */
[-C--:B------:R-:W-:Y:S01]  /*3d00*/  FFMA.FTZ R18, R181, -R100.reuse, R80 ;  /* 0x80000064b5127223 */ /* 0x080fe20000010050 */
[----:B------:R-:W-:Y:S01]  /*3d10*/  IADD3 R8, -R138, R3, RZ ;  /* 0x000000038a087210 */ /* 0x000fe20007ffe1ff */
[-C--:B-----5:R-:W-:Y:S01]  /*3d20*/  FFMA.FTZ R23, R61, -R100.reuse, R114 ;  /* 0x800000643d177223 */ /* 0x0a0fe20000010072 */
[----:B------:R-:W-:Y:S01]  /*3d30*/  FSEL R133, R9, -INF , !P5 ;  /* 0xff80000009857808 */ /* 0x000fe20006800000 */
[-C--:B------:R-:W-:Y:S01]  /*3d40*/  FFMA.FTZ R9, R15, -R100.reuse, R19 ;  /* 0x800000640f097223 */ /* 0x080fe20000010013 */
[-C--:B------:R-:W-:Y:S01]  /*3d50*/  ISETP.GE.AND P6, PT, R137, R105.reuse, PT ;  /* 0x000000698900720c */ /* 0x080fe20003fc6270 */
[-C--:B------:R-:W-:Y:S01]  /*3d60*/  FFMA.FTZ R15, R85, -R100.reuse, R36 ;  /* 0x80000064550f7223 */ /* 0x080fe20000010024 */
[----:B------:R-:W-:Y:S01]  /*3d70*/  FSEL R136, R18, -INF , !P3 ;  /* 0xff80000012887808 */ /* 0x000fe20005800000 */
[----:B------:R-:W-:Y:S01]  /*3d80*/  FFMA.FTZ R19, R179, -R100, R81 ;  /* 0x80000064b3137223 */ /* 0x000fe20000010051 */
[----:B------:R-:W-:Y:S01]  /*3d90*/  FSEL R132, R9, -INF , !P4 ;  /* 0xff80000009847808 */ /* 0x000fe20006000000 */
[----:B-1----:R-:W-:Y:S01]  /*3da0*/  IMAD.MOV.U32 R7, RZ, RZ, R2 ;  /* 0x000000ffff077224 */ /* 0x002fe200078e0002 */
[----:B------:R-:W-:Y:S01]  /*3db0*/  IABS R2, R8 ;  /* 0x0000000800027213 */ /* 0x000fe20000000000 */
[----:B------:R-:W-:Y:S01]  /*3dc0*/  IMAD.IADD R8, R6, 0x1, -R139 ;  /* 0x0000000106087824 */ /* 0x000fe200078e0a8b */
[----:B------:R-:W-:Y:S01]  /*3dd0*/  ISETP.GE.AND P4, PT, R139, R105, PT ;  /* 0x000000698b00720c */ /* 0x000fe20003f86270 */
[----:B------:R1:W4:Y:S01]  /*3de0*/  I2F R57, R7 ;  /* 0x0000000700397306 */ /* 0x0003220000201400 */
[-C--:B------:R-:W-:Y:S01]  /*3df0*/  FFMA.FTZ R9, R28, -R100.reuse, R50 ;  /* 0x800000641c097223 */ /* 0x080fe20000010032 */
[----:B------:R-:W-:Y:S01]  /*3e00*/  FSEL R50, R11, -INF , !P3 ;  /* 0xff8000000b327808 */ /* 0x000fe20005800000 */
[-C--:B------:R-:W-:Y:S01]  /*3e10*/  FFMA.FTZ R28, R175, -R100.reuse, R97 ;  /* 0x80000064af1c7223 */ /* 0x080fe20000010061 */
[----:B------:R-:W-:Y:S01]  /*3e20*/  FSEL R48, R15, -INF , !P3 ;  /* 0xff8000000f307808 */ /* 0x000fe20005800000 */
[-C--:B--2---:R-:W-:Y:S01]  /*3e30*/  FFMA.FTZ R22, R60, -R100.reuse, R52 ;  /* 0x800000643c167223 */ /* 0x084fe20000010034 */
[----:B------:R-:W-:Y:S01]  /*3e40*/  FSEL R127, R19, -INF , !P2 ;  /* 0xff800000137f7808 */ /* 0x000fe20005000000 */
[-C--:B------:R-:W-:Y:S01]  /*3e50*/  FFMA.FTZ R21, R59, -R100.reuse, R54 ;  /* 0x800000643b157223 */ /* 0x080fe20000010036 */
[----:B------:R-:W-:Y:S01]  /*3e60*/  FSEL R67, R10, -INF , !P2 ;  /* 0xff8000000a437808 */ /* 0x000fe20005000000 */
[----:B---3--:R-:W-:Y:S01]  /*3e70*/  FFMA.FTZ R20, R58, -R100, R115 ;  /* 0x800000643a147223 */ /* 0x008fe20000010073 */
[----:B------:R-:W-:-:S02]  /*3e80*/  FSEL R148, R12, -INF , !P0 ;  /* 0xff8000000c947808 */ /* 0x000fc40004000000 */
[----:B------:R-:W-:Y:S02]  /*3e90*/  FSEL R154, R9, -INF , !P0 ;  /* 0xff800000099a7808 */ /* 0x000fe40004000000 */
[-C--:B------:R-:W-:Y:S01]  /*3ea0*/  ISETP.GE.AND P5, PT, R138, R105.reuse, PT ;  /* 0x000000698a00720c */ /* 0x080fe20003fa6270 */
[----:B-1----:R-:W-:Y:S01]  /*3eb0*/  IMAD.MOV.U32 R7, RZ, RZ, R2 ;  /* 0x000000ffff077224 */ /* 0x002fe200078e0002 */
[----:B------:R-:W-:Y:S01]  /*3ec0*/  IABS R2, R8 ;  /* 0x0000000800027213 */ /* 0x000fe20000000000 */
[----:B------:R-:W-:Y:S01]  /*3ed0*/  IMAD.IADD R8, R5, 0x1, -R139 ;  /* 0x0000000105087824 */ /* 0x000fe200078e0a8b */
[-C--:B------:R-:W-:Y:S01]  /*3ee0*/  ISETP.GE.AND P2, PT, R141, R105.reuse, PT ;  /* 0x000000698d00720c */ /* 0x080fe20003f46270 */
[----:B------:R1:W2:Y:S01]  /*3ef0*/  I2F R56, R7 ;  /* 0x0000000700387306 */ /* 0x0002a20000201400 */
[----:B----4-:R-:W-:Y:S01]  /*3f00*/  FFMA.FTZ R15, R57, -R100, R53 ;  /* 0x80000064390f7223 */ /* 0x010fe20000010035 */
[----:B------:R-:W-:Y:S02]  /*3f10*/  ISETP.GE.AND P0, PT, R140, R105, PT ;  /* 0x000000698c00720c */ /* 0x000fe40003f06270 */
[----:B------:R-:W-:-:S02]  /*3f20*/  FSEL R152, R34, -INF , !P6 ;  /* 0xff80000022987808 */ /* 0x000fc40007000000 */
[----:B------:R-:W-:Y:S02]  /*3f30*/  FSEL R155, R23, -INF , !P6 ;  /* 0xff800000179b7808 */ /* 0x000fe40007000000 */
[----:B------:R-:W-:Y:S02]  /*3f40*/  FSEL R138, R22, -INF , !P6 ;  /* 0xff800000168a7808 */ /* 0x000fe40007000000 */
[----:B------:R-:W-:Y:S02]  /*3f50*/  FSEL R146, R21, -INF , !P6 ;  /* 0xff80000015927808 */ /* 0x000fe40007000000 */
[----:B------:R-:W-:Y:S02]  /*3f60*/  FSEL R153, R33, -INF , !P5 ;  /* 0xff80000021997808 */ /* 0x000fe40006800000 */
[----:B------:R-:W-:Y:S01]  /*3f70*/  FSEL R156, R20, -INF , !P5 ;  /* 0xff800000149c7808 */ /* 0x000fe20006800000 */
[----:B-1----:R-:W-:Y:S01]  /*3f80*/  IMAD.MOV.U32 R7, RZ, RZ, R2 ;  /* 0x000000ffff077224 */ /* 0x002fe200078e0002 */
[----:B------:R-:W-:Y:S01]  /*3f90*/  IABS R2, R8 ;  /* 0x0000000800027213 */ /* 0x000fe20000000000 */
[----:B------:R-:W-:Y:S01]  /*3fa0*/  IMAD.IADD R8, R3, 0x1, -R139 ;  /* 0x0000000103087824 */ /* 0x000fe200078e0a8b */
[----:B------:R-:W-:Y:S01]  /*3fb0*/  FSEL R139, R16, -INF , !P3 ;  /* 0xff800000108b7808 */ /* 0x000fe20005800000 */
[----:B------:R1:W3:Y:S01]  /*3fc0*/  I2F R43, R7 ;  /* 0x00000007002b7306 */ /* 0x0002e20000201400 */
[----:B--2---:R-:W-:Y:S01]  /*3fd0*/  FFMA.FTZ R10, R56, -R100, R55 ;  /* 0x80000064380a7223 */ /* 0x004fe20000010037 */
[----:B------:R-:W-:-:S02]  /*3fe0*/  ISETP.GE.AND P3, PT, R142, R105, PT ;  /* 0x000000698e00720c */ /* 0x000fc40003f66270 */
[----:B------:R-:W-:Y:S02]  /*3ff0*/  FSEL R144, R15, -INF , !P5 ;  /* 0xff8000000f907808 */ /* 0x000fe40006800000 */
[----:B------:R-:W-:Y:S02]  /*4000*/  FSEL R147, R10, -INF , !P5 ;  /* 0xff8000000a937808 */ /* 0x000fe40006800000 */
[----:B------:R-:W-:Y:S02]  /*4010*/  FSEL R169, R32, -INF , !P4 ;  /* 0xff80000020a97808 */ /* 0x000fe40006000000 */
[----:B------:R-:W-:Y:S02]  /*4020*/  FSEL R170, R31, -INF , !P3 ;  /* 0xff8000001faa7808 */ /* 0x000fe40005800000 */
[----:B------:R-:W-:Y:S02]  /*4030*/  FSEL R171, R29, -INF , !P2 ;  /* 0xff8000001dab7808 */ /* 0x000fe40005000000 */
[----:B------:R-:W-:Y:S01]  /*4040*/  FSEL R174, R28, -INF , !P0 ;  /* 0xff8000001cae7808 */ /* 0x000fe20004000000 */
[----:B-1----:R-:W-:Y:S01]  /*4050*/  IMAD.MOV.U32 R7, RZ, RZ, R2 ;  /* 0x000000ffff077224 */ /* 0x002fe200078e0002 */
[----:B------:R-:W-:Y:S01]  /*4060*/  IABS R2, R8 ;  /* 0x0000000800027213 */ /* 0x000fe20000000000 */
[----:B------:R-:W-:-:S02]  /*4070*/  IMAD.IADD R8, R6, 0x1, -R142 ;  /* 0x0000000106087824 */ /* 0x000fc400078e0a8e */
[----:B------:R1:W2:Y:S01]  /*4080*/  I2F R42, R7 ;  /* 0x00000007002a7306 */ /* 0x0002a20000201400 */
[----:B---3--:R-:W-:-:S05]  /*4090*/  FFMA.FTZ R19, R43, -R100, R110 ;  /* 0x800000642b137223 */ /* 0x008fca000001006e */
[----:B------:R-:W-:Y:S01]  /*40a0*/  FSEL R176, R19, -INF , !P4 ;  /* 0xff80000013b07808 */ /* 0x000fe20006000000 */
[----:B-1----:R-:W-:Y:S01]  /*40b0*/  IMAD.MOV.U32 R7, RZ, RZ, R2 ;  /* 0x000000ffff077224 */ /* 0x002fe200078e0002 */
[----:B------:R-:W-:Y:S01]  /*40c0*/  IABS R2, R8 ;  /* 0x0000000800027213 */ /* 0x000fe20000000000 */
[----:B------:R-:W-:Y:S02]  /*40d0*/  IMAD.IADD R8, R5, 0x1, -R141 ;  /* 0x0000000105087824 */ /* 0x000fe400078e0a8d */
[----:B------:R1:W3:Y:S01]  /*40e0*/  I2F R41, R7 ;  /* 0x0000000700297306 */ /* 0x0002e20000201400 */
[----:B--2---:R-:W-:-:S05]  /*40f0*/  FFMA.FTZ R14, R42, -R100, R44 ;  /* 0x800000642a0e7223 */ /* 0x004fca000001002c */
[----:B------:R-:W-:Y:S02]  /*4100*/  FSEL R162, R14, -INF , !P4 ;  /* 0xff8000000ea27808 */ /* 0x000fe40006000000 */
[----:B------:R2:W4:Y:S01]  /*4110*/  I2F R40, R2 ;  /* 0x0000000200287306 */ /* 0x0005220000201400 */
[----:B-1----:R-:W-:Y:S02]  /*4120*/  IMAD.IADD R7, R6, 0x1, -R141 ;  /* 0x0000000106077824 */ /* 0x002fe400078e0a8d */
[----:B---3--:R-:W-:-:S03]  /*4130*/  FFMA.FTZ R9, R41, -R100, R46 ;  /* 0x8000006429097223 */ /* 0x008fc6000001002e */
[----:B------:R-:W-:Y:S02]  /*4140*/  IABS R7, R7 ;  /* 0x0000000700077213 */ /* 0x000fe40000000000 */
[----:B------:R-:W-:Y:S01]  /*4150*/  FSEL R164, R9, -INF , !P4 ;  /* 0xff80000009a47808 */ /* 0x000fe20006000000 */
[----:B--2---:R-:W-:Y:S02]  /*4160*/  IMAD.IADD R2, R6, 0x1, -R140 ;  /* 0x0000000106027824 */ /* 0x004fe400078e0a8c */
[----:B------:R-:W-:Y:S02]  /*4170*/  IMAD.MOV.U32 R6, RZ, RZ, R7 ;  /* 0x000000ffff067224 */ /* 0x000fe400078e0007 */
[----:B----4-:R-:W-:Y:S01]  /*4180*/  FFMA.FTZ R18, R40, -R100, R111 ;  /* 0x8000006428127223 */ /* 0x010fe2000001006f */
[----:B------:R-:W-:Y:S01]  /*4190*/  IABS R2, R2 ;  /* 0x0000000200027213 */ /* 0x000fe20000000000 */
[----:B------:R1:W2:Y:S03]  /*41a0*/  I2F R38, R6 ;  /* 0x0000000600267306 */ /* 0x0002a60000201400 */
[----:B------:R-:W-:Y:S01]  /*41b0*/  FSEL R178, R18, -INF , !P3 ;  /* 0xff80000012b27808 */ /* 0x000fe20005800000 */
[----:B------:R-:W-:-:S04]  /*41c0*/  IMAD.MOV.U32 R7, RZ, RZ, R2 ;  /* 0x000000ffff077224 */ /* 0x000fc800078e0002 */
[----:B------:R3:W4:Y:S01]  /*41d0*/  I2F R37, R7 ;  /* 0x0000000700257306 */ /* 0x0007220000201400 */
[C---:B-1----:R-:W-:Y:S02]  /*41e0*/  IMAD.IADD R6, R5.reuse, 0x1, -R142 ;  /* 0x0000000105067824 */ /* 0x042fe400078e0a8e */
[----:B------:R-:W-:Y:S02]  /*41f0*/  IMAD.IADD R5, R5, 0x1, -R140 ;  /* 0x0000000105057824 */ /* 0x000fe400078e0a8c */
[----:B--2---:R-:W-:Y:S01]  /*4200*/  FFMA.FTZ R17, R38, -R100, R98 ;  /* 0x8000006426117223 */ /* 0x004fe20000010062 */
[----:B------:R-:W-:Y:S02]  /*4210*/  IABS R2, R6 ;  /* 0x0000000600027213 */ /* 0x000fe40000000000 */
[----:B------:R-:W-:Y:S01]  /*4220*/  IABS R6, R8 ;  /* 0x0000000800067213 */ /* 0x000fe20000000000 */
[-C--:B------:R-:W-:Y:S01]  /*4230*/  FFMA.FTZ R8, R78, -R100.reuse, R91 ;  /* 0x800000644e087223 */ /* 0x080fe2000001005b */
[----:B------:R1:W2:Y:S01]  /*4240*/  I2F R36, R2 ;  /* 0x0000000200247306 */ /* 0x0002a20000201400 */
[----:B------:R-:W-:Y:S01]  /*4250*/  IABS R5, R5 ;  /* 0x0000000500057213 */ /* 0x000fe20000000000 */
[-C--:B---3--:R-:W-:Y:S01]  /*4260*/  FFMA.FTZ R7, R76, -R100.reuse, R49 ;  /* 0x800000644c077223 */ /* 0x088fe20000010031 */
[----:B------:R-:W-:Y:S01]  /*4270*/  FSEL R175, R17, -INF , !P2 ;  /* 0xff80000011af7808 */ /* 0x000fe20005000000 */
[----:B----4-:R-:W-:Y:S01]  /*4280*/  FFMA.FTZ R16, R37, -R100, R99 ;  /* 0x8000006425107223 */ /* 0x010fe20000010063 */
[----:B------:R-:W-:-:S02]  /*4290*/  FSEL R157, R8, -INF , !P1 ;  /* 0xff800000089d7808 */ /* 0x000fc40004800000 */
[----:B------:R-:W-:Y:S01]  /*42a0*/  FSEL R137, R7, -INF , !P1 ;  /* 0xff80000007897808 */ /* 0x000fe20004800000 */
[----:B------:R3:W4:Y:S01]  /*42b0*/  I2F R11, R5 ;  /* 0x00000005000b7306 */ /* 0x0007220000201400 */
[----:B------:R-:W-:Y:S01]  /*42c0*/  FSEL R177, R16, -INF , !P0 ;  /* 0xff80000010b17808 */ /* 0x000fe20004000000 */
[----:B-1----:R-:W-:Y:S02]  /*42d0*/  IMAD.MOV.U32 R2, RZ, RZ, R6 ;  /* 0x000000ffff027224 */ /* 0x002fe400078e0006 */
[----:B------:R-:W-:-:S04]  /*42e0*/  IMAD.IADD R6, R3, 0x1, -R142 ;  /* 0x0000000103067824 */ /* 0x000fc800078e0a8e */
[----:B------:R1:W5:Y:S01]  /*42f0*/  I2F R35, R2 ;  /* 0x0000000200237306 */ /* 0x0003620000201400 */
[-C--:B--2---:R-:W-:Y:S02]  /*4300*/  FFMA.FTZ R13, R36, -R100.reuse, R45 ;  /* 0x80000064240d7223 */ /* 0x084fe4000001002d */
[----:B---3--:R-:W-:Y:S02]  /*4310*/  IMAD.IADD R5, R3, 0x1, -R141 ;  /* 0x0000000103057824 */ /* 0x008fe400078e0a8d */
[----:B----4-:R-:W-:Y:S01]  /*4320*/  FFMA.FTZ R11, R11, -R100, R25 ;  /* 0x800000640b0b7223 */ /* 0x010fe20000010019 */
[----:B------:R-:W-:-:S04]  /*4330*/  FSEL R163, R13, -INF , !P3 ;  /* 0xff8000000da37808 */ /* 0x000fc80005800000 */
[----:B------:R-:W-:Y:S02]  /*4340*/  FSEL R161, R11, -INF , !P0 ;  /* 0xff8000000ba17808 */ /* 0x000fe40004000000 */
[----:B-1----:R-:W-:Y:S01]  /*4350*/  IABS R2, R6 ;  /* 0x0000000600027213 */ /* 0x002fe20000000000 */
[----:B------:R-:W-:Y:S02]  /*4360*/  IMAD.IADD R6, R3, 0x1, -R140 ;  /* 0x0000000103067824 */ /* 0x000fe400078e0a8c */
[----:B-----5:R-:W-:Y:S02]  /*4370*/  FFMA.FTZ R12, R35, -R100, R24 ;  /* 0x80000064230c7223 */ /* 0x020fe40000010018 */
[----:B------:R-:W-:Y:S01]  /*4380*/  IMAD.MOV.U32 R3, RZ, RZ, R2 ;  /* 0x000000ffff037224 */ /* 0x000fe200078e0002 */
[----:B------:R-:W-:Y:S02]  /*4390*/  IABS R2, R5 ;  /* 0x0000000500027213 */ /* 0x000fe40000000000 */
[----:B------:R-:W-:Y:S01]  /*43a0*/  FSEL R159, R12, -INF , !P2 ;  /* 0xff8000000c9f7808 */ /* 0x000fe20005000000 */
[----:B------:R1:W2:Y:S02]  /*43b0*/  I2F R5, R3 ;  /* 0x0000000300057306 */ /* 0x0002a40000201400 */
[----:B-1----:R-:W-:Y:S01]  /*43c0*/  IMAD.MOV.U32 R3, RZ, RZ, R2 ;  /* 0x000000ffff037224 */ /* 0x002fe200078e0002 */
[----:B------:R-:W-:Y:S01]  /*43d0*/  IABS R2, R6 ;  /* 0x0000000600027213 */ /* 0x000fe20000000000 */
[----:B------:R-:W-:-:S02]  /*43e0*/  FFMA.FTZ R6, R62, -R100, R51 ;  /* 0x800000643e067223 */ /* 0x000fc40000010033 */
[----:B--2---:R-:W-:Y:S02]  /*43f0*/  FFMA.FTZ R5, R5, -R100, R47 ;  /* 0x8000006405057223 */ /* 0x004fe4000001002f */
[----:B------:R-:W1:Y:S01]  /*4400*/  I2F R3, R3 ;  /* 0x0000000300037306 */ /* 0x000e620000201400 */
[----:B------:R-:W-:Y:S02]  /*4410*/  FSEL R145, R6, -INF , !P1 ;  /* 0xff80000006917808 */ /* 0x000fe40004800000 */
[----:B------:R-:W-:Y:S02]  /*4420*/  ISETP.GE.AND P1, PT, R105, 0x41, PT ;  /* 0x000000416900780c */ /* 0x000fe40003f26270 */
[----:B------:R-:W-:-:S03]  /*4430*/  FSEL R165, R5, -INF , !P3 ;  /* 0xff80000005a57808 */ /* 0x000fc60005800000 */
[----:B------:R-:W2:Y:S01]  /*4440*/  I2F R2, R2 ;  /* 0x0000000200027306 */ /* 0x000ea20000201400 */
[----:B-1----:R-:W-:-:S05]  /*4450*/  FFMA.FTZ R3, R3, -R100, R26 ;  /* 0x8000006403037223 */ /* 0x002fca000001001a */
[----:B------:R-:W-:Y:S01]  /*4460*/  FSEL R167, R3, -INF , !P2 ;  /* 0xff80000003a77808 */ /* 0x000fe20005000000 */
[----:B--2---:R-:W-:-:S05]  /*4470*/  FFMA.FTZ R2, R2, -R100, R27 ;  /* 0x8000006402027223 */ /* 0x004fca000001001b */
[----:B------:R-:W-:Y:S01]  /*4480*/  FSEL R168, R2, -INF , !P0 ;  /* 0xff80000002a87808 */ /* 0x000fe20004000000 */
        /* <DEDUP_REMOVED lines=48> */
.L_x_1254:
[----:B------:R-:W-:Y:S05]  /*4790*/  BSYNC B0 ;  /* 0x0000000000007941 */ /* 0x000fea0003800000 */
.L_x_1253:
[----:B------:R-:W0:Y:S02]  /*47a0*/  LDGDEPBAR ;  /* 0x00000000000079af */ /* 0x000e240000000000 */
.L_x_1252:
[----:B--2---:R-:W-:Y:S01]  /*47b0*/  FMNMX.FTZ R2, R102, R94, !PT ;  /* 0x0000005e66027209 */ /* 0x004fe20007810000 */
[----:B------:R-:W-:Y:S01]  /*47c0*/  IMAD R160, R191, 0x8, R160 ;  /* 0x00000008bfa07824 */ /* 0x000fe200078e02a0 */
[----:B------:R-:W-:Y:S01]  /*47d0*/  LOP3.LUT R226, R226, UR18, RZ, 0x3c, !PT ;  /* 0x00000012e2e27c12 */ /* 0x000fe2000f8e3cff */
[----:B------:R-:W-:Y:S01]  /*47e0*/  IMAD.WIDE.U32 R124, R221, -0x2daee0ad, RZ ;  /* 0xd2511f53dd7c7825 */ /* 0x000fe200078e00ff */
[----:B------:R-:W-:Y:S01]  /*47f0*/  FMNMX.FTZ R2, R66, R2, !PT ;  /* 0x0000000242027209 */ /* 0x000fe20007810000 */
[----:B------:R-:W-:Y:S01]  /*4800*/  UIADD3 UR12, UR19, -0x4498517b, URZ ;  /* 0xbb67ae85130c7890 */ /* 0x000fe2000fffe03f */
[----:B-1----:R-:W-:Y:S01]  /*4810*/  IADD3 R8, R160, 0x4, RZ ;  /* 0x00000004a0087810 */ /* 0x002fe20007ffe0ff */
[----:B------:R-:W-:Y:S01]  /*4820*/  UIADD3 UR13, UR18, -0x61c88647, URZ ;  /* 0x9e3779b9120d7890 */ /* 0x000fe2000fffe03f */
[----:B------:R-:W-:Y:S01]  /*4830*/  FMNMX.FTZ R2, R64, R2, !PT ;  /* 0x0000000240027209 */ /* 0x000fe20007810000 */
[----:B------:R-:W-:Y:S01]  /*4840*/  UIADD3 UR11, UR18, 0x3c6ef372, URZ ;  /* 0x3c6ef372120b7890 */ /* 0x000fe2000fffe03f */
[----:B------:R-:W-:Y:S01]  /*4850*/  LEA.HI.SX32 R7, R204, 0xffffffff, 0x1a ;  /* 0xffffffffcc077811 */ /* 0x000fe200078fd2ff */
[----:B------:R-:W-:Y:S01]  /*4860*/  IMAD.WIDE.U32 R72, R8, -0x326172a9, RZ ;  /* 0xcd9e8d5708487825 */ /* 0x000fe200078e00ff */
[----:B------:R-:W-:Y:S01]  /*4870*/  FMNMX.FTZ R2, R70, R2, !PT ;  /* 0x0000000246027209 */ /* 0x000fe20007810000 */
[----:B------:R-:W-:Y:S01]  /*4880*/  UIADD3 UR10, UR19, 0x76cf5d0a, URZ ;  /* 0x76cf5d0a130a7890 */ /* 0x000fe2000fffe03f */
[----:B------:R-:W-:Y:S01]  /*4890*/  FMNMX.FTZ R6, R128, R121, !PT ;  /* 0x0000007980067209 */ /* 0x000fe20007810000 */
[----:B------:R-:W-:Y:S01]  /*48a0*/  UIADD3 UR8, UR19, 0x32370b8f, URZ ;  /* 0x32370b8f13087890 */ /* 0x000fe2000fffe03f */
[----:B------:R-:W-:Y:S01]  /*48b0*/  FMNMX.FTZ R2, R68, R2, !PT ;  /* 0x0000000244027209 */ /* 0x000fe20007810000 */
[----:B------:R-:W-:Y:S01]  /*48c0*/  IMAD.WIDE.U32 R62, R160, -0x326172a9, RZ ;  /* 0xcd9e8d57a03e7825 */ /* 0x000fe200078e00ff */
[----:B------:R-:W-:Y:S01]  /*48d0*/  LOP3.LUT R9, R73, R226, RZ, 0x3c, !PT ;  /* 0x000000e249097212 */ /* 0x000fe200078e3cff */
        /* <DEDUP_REMOVED lines=14> */
[----:B------:R-:W-:Y:S01]  /*49c0*/  IMAD.IADD R3, R186, 0x1, R173 ;  /* 0x00000001ba037824 */ /* 0x000fe200078e02ad */
[----:B------:R-:W-:Y:S01]  /*49d0*/  FMNMX.FTZ R2, R65, R2, !PT ;  /* 0x0000000241027209 */ /* 0x000fe20007810000 */
[----:B------:R-:W-:Y:S01]  /*49e0*/  UIADD3 UR5, UR18, 0x1715609d, URZ ;  /* 0x1715609d12057890 */ /* 0x000fe2000fffe03f */
[----:B------:R-:W-:Y:S01]  /*49f0*/  FMNMX.FTZ R5, R138, R5, !PT ;  /* 0x000000058a057209 */ /* 0x000fe20007810000 */
[----:B------:R-:W-:Y:S01]  /*4a00*/  IMAD.SHL.U32 R189, R3, 0x2, RZ ;  /* 0x0000000203bd7824 */ /* 0x000fe200078e00ff */
[----:B------:R-:W-:Y:S01]  /*4a10*/  FMNMX.FTZ R2, R133, R2, !PT ;  /* 0x0000000285027209 */ /* 0x000fe20007810000 */
[----:B------:R-:W-:Y:S01]  /*4a20*/  UIADD3 UR14, UR19, 0x646e171e, URZ ;  /* 0x646e171e130e7890 */ /* 0x000fe2000fffe03f */
[----:B------:R-:W-:Y:S01]  /*4a30*/  FMNMX.FTZ R5, R144, R5, !PT ;  /* 0x0000000590057209 */ /* 0x000fe20007810000 */
[--C-:B------:R-:W-:Y:S01]  /*4a40*/  IMAD R190, R4, 0x2, R189.reuse ;  /* 0x0000000204be7824 */ /* 0x100fe200078e02bd */
[----:B------:R-:W-:Y:S01]  /*4a50*/  FMNMX.FTZ R2, R132, R2, !PT ;  /* 0x0000000284027209 */ /* 0x000fe20007810000 */
[----:B------:R-:W-:Y:S01]  /*4a60*/  IMAD R192, R0, 0x2, R189 ;  /* 0x0000000200c07824 */ /* 0x000fe200078e02bd */
[----:B------:R-:W-:Y:S01]  /*4a70*/  FMNMX.FTZ R5, R162, R5, !PT ;  /* 0x00000005a2057209 */ /* 0x000fe20007810000 */
[----:B------:R-:W-:Y:S01]  /*4a80*/  IMAD R191, R0, 0x2, R190 ;  /* 0x0000000200bf7824 */ /* 0x000fe200078e02be */
        /* <DEDUP_REMOVED lines=11> */
[----:B------:R-:W-:-:S02]  /*4b40*/  LOP3.LUT R6, R125, UR19, R73, 0x96, !PT ;  /* 0x000000137d067c12 */ /* 0x000fc4000f8e9649 */
[----:B------:R-:W-:Y:S01]  /*4b50*/  FMNMX.FTZ R2, R145, R9, !PT ;  /* 0x0000000991027209 */ /* 0x000fe20007810000 */
[----:B------:R-:W1:Y:S01]  /*4b60*/  SHFL.BFLY PT, R101, R11, 0x2, 0x1f ;  /* 0x0c401f000b657f89 */ /* 0x000e6200000e0000 */
[----:B------:R-:W-:Y:S01]  /*4b70*/  LOP3.LUT R5, R75, UR12, R124, 0x96, !PT ;  /* 0x0000000c4b057c12 */ /* 0x000fe2000f8e967c */
[----:B------:R-:W-:Y:S01]  /*4b80*/  IMAD.WIDE.U32 R6, R6, -0x326172a9, RZ ;  /* 0xcd9e8d5706067825 */ /* 0x000fe200078e00ff */
[----:B------:R-:W-:Y:S01]  /*4b90*/  FMNMX.FTZ R2, R146, R2, !PT ;  /* 0x0000000292027209 */ /* 0x000fe20007810000 */
[----:B------:R-:W-:Y:S01]  /*4ba0*/  LDSM.16.MT88.4 R52, [R190+0x6800] ;  /* 0x00680000be34783b */ /* 0x000fe20000004200 */
[----:B------:R-:W-:Y:S01]  /*4bb0*/  FMNMX.FTZ R8, R135, R8, !PT ;  /* 0x0000000887087209 */ /* 0x000fe20007810000 */
[----:B------:R-:W-:Y:S01]  /*4bc0*/  IMAD.WIDE.U32 R58, R5, -0x326172a9, RZ ;  /* 0xcd9e8d57053a7825 */ /* 0x000fe200078e00ff */
[----:B------:R-:W-:Y:S02]  /*4bd0*/  FMNMX.FTZ R2, R147, R2, !PT ;  /* 0x0000000293027209 */ /* 0x000fe40007810000 */
[----:B------:R-:W-:-:S02]  /*4be0*/  FMNMX.FTZ R9, R134, R8, !PT ;  /* 0x0000000886097209 */ /* 0x000fc40007810000 */
[----:B------:R-:W-:Y:S02]  /*4bf0*/  LOP3.LUT R8, R7, UR13, R72, 0x96, !PT ;  /* 0x0000000d07087c12 */ /* 0x000fe4000f8e9648 */
[----:B------:R-:W-:Y:S02]  /*4c00*/  FMNMX.FTZ R5, R130, R129, !PT ;  /* 0x0000008182057209 */ /* 0x000fe40007810000 */
[----:B------:R-:W-:Y:S02]  /*4c10*/  FMNMX.FTZ R2, R164, R2, !PT ;  /* 0x00000002a4027209 */ /* 0x000fe40007810000 */
[----:B------:R-:W-:Y:S01]  /*4c20*/  FMNMX.FTZ R12, R136, R9, !PT ;  /* 0x00000009880c7209 */ /* 0x000fe20007810000 */
[----:B------:R-:W-:Y:S01]  /*4c30*/  IMAD.WIDE.U32 R8, R8, -0x2daee0ad, RZ ;  /* 0xd2511f5308087825 */ /* 0x000fe200078e00ff */
[----:B------:R-:W-:Y:S02]  /*4c40*/  LOP3.LUT R10, R59, UR11, R6, 0x96, !PT ;  /* 0x0000000b3b0a7c12 */ /* 0x000fe4000f8e9606 */
[----:B------:R-:W-:-:S02]  /*4c50*/  FMNMX.FTZ R13, R123, R5, !PT ;  /* 0x000000057b0d7209 */ /* 0x000fc40007810000 */
[----:B------:R-:W-:Y:S01]  /*4c60*/  FMNMX.FTZ R2, R165, R2, !PT ;  /* 0x00000002a5027209 */ /* 0x000fe20007810000 */
[----:B------:R-:W-:Y:S01]  /*4c70*/  IMAD.WIDE.U32 R14, R10, -0x2daee0ad, RZ ;  /* 0xd2511f530a0e7825 */ /* 0x000fe200078e00ff */
[----:B------:R-:W-:Y:S02]  /*4c80*/  FMNMX.FTZ R5, R127, R12, !PT ;  /* 0x0000000c7f057209 */ /* 0x000fe40007810000 */
[----:B------:R-:W-:Y:S02]  /*4c90*/  LOP3.LUT R16, R9, UR10, R74, 0x96, !PT ;  /* 0x0000000a09107c12 */ /* 0x000fe4000f8e964a */
[----:B------:R-:W-:Y:S02]  /*4ca0*/  FMNMX.FTZ R2, R167, R2, !PT ;  /* 0x00000002a7027209 */ /* 0x000fe40007810000 */
[----:B------:R-:W-:Y:S02]  /*4cb0*/  FMNMX.FTZ R9, R158, R5, !PT ;  /* 0x000000059e097209 */ /* 0x000fe40007810000 */
[----:B------:R-:W-:-:S02]  /*4cc0*/  LOP3.LUT R12, R15, UR8, R8, 0x96, !PT ;  /* 0x000000080f0c7c12 */ /* 0x000fc4000f8e9608 */
[----:B------:R-:W-:Y:S02]  /*4cd0*/  FMNMX.FTZ R2, R168, R2, !PT ;  /* 0x00000002a8027209 */ /* 0x000fe40007810000 */
[----:B------:R-:W-:Y:S01]  /*4ce0*/  FMNMX.FTZ R8, R151, R9, !PT ;  /* 0x0000000997087209 */ /* 0x000fe20007810000 */
[----:B------:R-:W-:Y:S01]  /*4cf0*/  IMAD.WIDE.U32 R22, R12, -0x326172a9, RZ ;  /* 0xcd9e8d570c167825 */ /* 0x000fe200078e00ff */
[----:B------:R-:W-:Y:S02]  /*4d00*/  FMNMX.FTZ R5, R122, R13, !PT ;  /* 0x0000000d7a057209 */ /* 0x000fe40007810000 */
[----:B-1----:R-:W-:Y:S02]  /*4d10*/  FMNMX.FTZ R101, R11, R101, !PT ;  /* 0x000000650b657209 */ /* 0x002fe40007810000 */
[----:B------:R-:W-:Y:S01]  /*4d20*/  FMNMX.FTZ R8, R152, R8, !PT ;  /* 0x0000000898087209 */ /* 0x000fe20007810000 */
[----:B------:R-:W1:Y:S01]  /*4d30*/  SHFL.BFLY PT, R11, R2, 0x2, 0x1f ;  /* 0x0c401f00020b7f89 */ /* 0x000e6200000e0000 */
[----:B------:R-:W-:-:S02]  /*4d40*/  FMNMX.FTZ R5, R149, R5, !PT ;  /* 0x0000000595057209 */ /* 0x000fc40007810000 */
[----:B------:R-:W-:Y:S01]  /*4d50*/  FMNMX.FTZ R8, R153, R8, !PT ;  /* 0x0000000899087209 */ /* 0x000fe20007810000 */
[----:B------:R-:W2:Y:S01]  /*4d60*/  SHFL.BFLY PT, R15, R101, 0x1, 0x1f ;  /* 0x0c201f00650f7f89 */ /* 0x000ea200000e0000 */
[----:B------:R-:W-:Y:S02]  /*4d70*/  FMNMX.FTZ R5, R150, R5, !PT ;  /* 0x0000000596057209 */ /* 0x000fe40007810000 */
[----:B------:R-:W-:Y:S02]  /*4d80*/  FMNMX.FTZ R8, R169, R8, !PT ;  /* 0x00000008a9087209 */ /* 0x000fe40007810000 */
[----:B------:R-:W-:Y:S02]  /*4d90*/  FMNMX.FTZ R5, R139, R5, !PT ;  /* 0x000000058b057209 */ /* 0x000fe40007810000 */
[----:B------:R-:W-:Y:S02]  /*4da0*/  LOP3.LUT R9, R63, R226, RZ, 0x3c, !PT ;  /* 0x000000e23f097212 */ /* 0x000fe400078e3cff */
[----:B------:R-:W-:-:S02]  /*4db0*/  FMNMX.FTZ R8, R170, R8, !PT ;  /* 0x00000008aa087209 */ /* 0x000fc40007810000 */
[----:B------:R-:W-:Y:S01]  /*4dc0*/  FMNMX.FTZ R5, R143, R5, !PT ;  /* 0x000000058f057209 */ /* 0x000fe20007810000 */
[----:B------:R-:W-:Y:S01]  /*4dd0*/  IMAD.WIDE.U32 R106, R9, -0x2daee0ad, RZ ;  /* 0xd2511f53096a7825 */ /* 0x000fe200078e00ff */
[----:B------:R-:W-:Y:S02]  /*4de0*/  LOP3.LUT R10, R7, UR13, R62, 0x96, !PT ;  /* 0x0000000d070a7c12 */ /* 0x000fe4000f8e963e */
[----:B------:R-:W-:Y:S02]  /*4df0*/  FMNMX.FTZ R7, R171, R8, !PT ;  /* 0x00000008ab077209 */ /* 0x000fe40007810000 */
[----:B------:R-:W-:Y:S02]  /*4e00*/  FMNMX.FTZ R5, R166, R5, !PT ;  /* 0x00000005a6057209 */ /* 0x000fe40007810000 */
[----:B------:R-:W-:Y:S02]  /*4e10*/  FMNMX.FTZ R7, R174, R7, !PT ;  /* 0x00000007ae077209 */ /* 0x000fe40007810000 */
[----:B------:R-:W-:-:S02]  /*4e20*/  FMNMX.FTZ R5, R157, R5, !PT ;  /* 0x000000059d057209 */ /* 0x000fc40007810000 */
[----:B------:R-:W-:Y:S01]  /*4e30*/  LOP3.LUT R9, R107, UR12, R124, 0x96, !PT ;  /* 0x0000000c6b097c12 */ /* 0x000fe2000f8e967c */
[----:B------:R-:W3:Y:S01]  /*4e40*/  SHFL.BFLY PT, R103, R7, 0x2, 0x1f ;  /* 0x0c401f0007677f89 */ /* 0x000ee200000e0000 */
[----:B-1----:R-:W-:Y:S01]  /*4e50*/  FMNMX.FTZ R2, R2, R11, !PT ;  /* 0x0000000b02027209 */ /* 0x002fe20007810000 */
[----:B------:R-:W-:Y:S01]  /*4e60*/  IMAD.WIDE.U32 R10, R10, -0x2daee0ad, RZ ;  /* 0xd2511f530a0a7825 */ /* 0x000fe200078e00ff */
[----:B------:R-:W-:Y:S02]  /*4e70*/  FMNMX.FTZ R5, R155, R5, !PT ;  /* 0x000000059b057209 */ /* 0x000fe40007810000 */
[----:B--2---:R-:W-:Y:S01]  /*4e80*/  FMNMX.FTZ R101, R101, R15, !PT ;  /* 0x0000000f65657209 */ /* 0x004fe20007810000 */
[----:B------:R-:W-:Y:S01]  /*4e90*/  IMAD.WIDE.U32 R56, R9, -0x326172a9, RZ ;  /* 0xcd9e8d5709387825 */ /* 0x000fe200078e00ff */
[----:B------:R-:W-:Y:S02]  /*4ea0*/  FMNMX.FTZ R5, R156, R5, !PT ;  /* 0x000000059c057209 */ /* 0x000fe40007810000 */
[----:B------:R-:W-:Y:S01]  /*4eb0*/  FSETP.NEU.FTZ.AND P0, PT, R101, -INF , PT ;  /* 0xff8000006500780b */ /* 0x000fe20003f1d000 */
[----:B------:R-:W-:Y:S01]  /*4ec0*/  IMAD.WIDE.U32 R8, R16, -0x326172a9, RZ ;  /* 0xcd9e8d5710087825 */ /* 0x000fe200078e00ff */
[----:B------:R-:W-:Y:S01]  /*4ed0*/  FMNMX.FTZ R5, R176, R5, !PT ;  /* 0x00000005b0057209 */ /* 0x000fe20007810000 */
[----:B------:R-:W1:Y:S01]  /*4ee0*/  SHFL.BFLY PT, R16, R2, 0x1, 0x1f ;  /* 0x0c201f0002107f89 */ /* 0x000e6200000e0000 */
[----:B------:R-:W-:Y:S01]  /*4ef0*/  LOP3.LUT R12, R57, UR11, R6, 0x96, !PT ;  /* 0x0000000b390c7c12 */ /* 0x000fe2000f8e9606 */
[----:B------:R-:W-:Y:S01]  /*4f00*/  FMUL.FTZ R6, R101, c[0x0][0x23c] ;  /* 0x00008f0065067a20 */ /* 0x000fe20000410000 */
[----:B------:R-:W-:Y:S01]  /*4f10*/  FMNMX.FTZ R5, R178, R5, !PT ;  /* 0x00000005b2057209 */ /* 0x000fe20007810000 */
[----:B------:R-:W-:Y:S01]  /*4f20*/  IMAD R107, R224, 0x10000, R224 ;  /* 0x00010000e06b7824 */ /* 0x000fe200078e02e0 */
[----:B------:R-:W-:Y:S01]  /*4f30*/  LOP3.LUT R9, R9, UR9, R58, 0x96, !PT ;  /* 0x0000000909097c12 */ /* 0x000fe2000f8e963a */
[----:B------:R-:W-:Y:S01]  /*4f40*/  IMAD.WIDE.U32 R20, R12, -0x2daee0ad, RZ ;  /* 0xd2511f530c147825 */ /* 0x000fe200078e00ff */
[----:B------:R-:W-:-:S02]  /*4f50*/  FMNMX.FTZ R12, R175, R5, !PT ;  /* 0x00000005af0c7209 */ /* 0x000fc40007810000 */
[----:B------:R-:W-:Y:S02]  /*4f60*/  FSEL R6, R6, RZ, P0 ;  /* 0x000000ff06067208 */ /* 0x000fe40000000000 */
[----:B------:R-:W-:Y:S02]  /*4f70*/  FMNMX.FTZ R12, R177, R12, !PT ;  /* 0x0000000cb10c7209 */ /* 0x000fe40007810000 */
[----:B---3--:R-:W-:Y:S01]  /*4f80*/  FMNMX.FTZ R103, R7, R103, !PT ;  /* 0x0000006707677209 */ /* 0x008fe20007810000 */
[----:B------:R-:W-:Y:S01]  /*4f90*/  FFMA.FTZ R5, R102, c[0x0][0x23c], -R6 ;  /* 0x00008f0066057a23 */ /* 0x000fe20000010806 */
[----:B------:R-:W-:Y:S01]  /*4fa0*/  LOP3.LUT R13, R23, UR7, R8, 0x96, !PT ;  /* 0x00000007170d7c12 */ /* 0x000fe2000f8e9608 */
[----:B------:R-:W2:Y:S01]  /*4fb0*/  SHFL.BFLY PT, R15, R12, 0x2, 0x1f ;  /* 0x0c401f000c0f7f89 */ /* 0x000ea200000e0000 */
[----:B------:R-:W-:Y:S01]  /*4fc0*/  IMAD.WIDE.U32 R8, R9, -0x2daee0ad, RZ ;  /* 0xd2511f5309087825 */ /* 0x000fe200078e00ff */
[----:B------:R3:W-:Y:S01]  /*4fd0*/  MUFU.EX2 R252, R5 ;  /* 0x0000000500fc7308 */ /* 0x0007e20000000800 */
[----:B------:R-:W-:-:S02]  /*4fe0*/  LOP3.LUT R11, R11, UR10, R106, 0x96, !PT ;  /* 0x0000000a0b0b7c12 */ /* 0x000fc4000f8e966a */
[----:B------:R-:W-:Y:S01]  /*4ff0*/  IMAD.WIDE.U32 R34, R13, -0x2daee0ad, RZ ;  /* 0xd2511f530d227825 */ /* 0x000fe200078e00ff */
[----:B------:R-:W-:Y:S02]  /*5000*/  LOP3.LUT R9, R9, UR6, R14, 0x96, !PT ;  /* 0x0000000609097c12 */ /* 0x000fe4000f8e960e */
[----:B-1----:R-:W-:Y:S02]  /*5010*/  FMNMX.FTZ R2, R2, R16, !PT ;  /* 0x0000001002027209 */ /* 0x002fe40007810000 */
[----:B------:R-:W1:Y:S01]  /*5020*/  SHFL.BFLY PT, R16, R103, 0x1, 0x1f ;  /* 0x0c201f0067107f89 */ /* 0x000e6200000e0000 */
[----:B------:R-:W-:Y:S01]  /*5030*/  LOP3.LUT R8, R35, UR4, R8, 0x96, !PT ;  /* 0x0000000423087c12 */ /* 0x000fe2000f8e9608 */
[----:B------:R-:W-:Y:S01]  /*5040*/  IMAD.WIDE.U32 R18, R9, -0x326172a9, RZ ;  /* 0xcd9e8d5709127825 */ /* 0x000fe200078e00ff */
[----:B------:R-:W-:Y:S02]  /*5050*/  LOP3.LUT R13, R21, UR8, R10, 0x96, !PT ;  /* 0x00000008150d7c12 */ /* 0x000fe4000f8e960a */
[----:B------:R-:W-:Y:S01]  /*5060*/  FSETP.NEU.FTZ.AND P0, PT, R2, -INF , PT ;  /* 0xff8000000200780b */ /* 0x000fe20003f1d000 */
[----:B------:R-:W-:Y:S01]  /*5070*/  IMAD.WIDE.U32 R10, R11, -0x326172a9, RZ ;  /* 0xcd9e8d570b0a7825 */ /* 0x000fe200078e00ff */
[----:B------:R-:W-:-:S03]  /*5080*/  LOP3.LUT R19, R19, UR5, R22, 0x96, !PT ;  /* 0x0000000513137c12 */ /* 0x000fc6000f8e9616 */
[----:B---3--:R-:W-:Y:S01]  /*5090*/  FFMA.FTZ R5, R94, c[0x0][0x23c], -R6 ;  /* 0x00008f005e057a23 */ /* 0x008fe20000010806 */
[----:B------:R-:W-:Y:S01]  /*50a0*/  LOP3.LUT R17, R11, UR9, R56, 0x96, !PT ;  /* 0x000000090b117c12 */ /* 0x000fe2000f8e9638 */
[----:B------:R-:W-:Y:S02]  /*50b0*/  IMAD.WIDE.U32 R8, R8, -0x326172a9, RZ ;  /* 0xcd9e8d5708087825 */ /* 0x000fe400078e00ff */
[----:B------:R3:W-:Y:S01]  /*50c0*/  MUFU.EX2 R239, R5 ;  /* 0x0000000500ef7308 */ /* 0x0007e20000000800 */
[----:B--2---:R-:W-:Y:S01]  /*50d0*/  FMNMX.FTZ R15, R12, R15, !PT ;  /* 0x0000000f0c0f7209 */ /* 0x004fe20007810000 */
[----:B------:R-:W-:Y:S01]  /*50e0*/  IMAD.WIDE.U32 R60, R13, -0x326172a9, RZ ;  /* 0xcd9e8d570d3c7825 */ /* 0x000fe200078e00ff */
[----:B------:R-:W-:Y:S02]  /*50f0*/  LOP3.LUT R7, R9, UR15, R18, 0x96, !PT ;  /* 0x0000000f09077c12 */ /* 0x000fe4000f8e9612 */
[----:B------:R-:W-:Y:S01]  /*5100*/  LOP3.LUT R11, R8, 0xffff, RZ, 0xc0, !PT ;  /* 0x0000ffff080b7812 */ /* 0x000fe200078ec0ff */
[----:B------:R-:W-:Y:S01]  /*5110*/  FFMA.FTZ R9, R64, c[0x0][0x23c], -R6 ;  /* 0x00008f0040097a23 */ /* 0x000fe20000010806 */
[----:B------:R-:W-:-:S02]  /*5120*/  LOP3.LUT R32, R61, UR7, R10, 0x96, !PT ;  /* 0x000000073d207c12 */ /* 0x000fc4000f8e960a */
[----:B------:R-:W-:Y:S01]  /*5130*/  SHF.R.U32.HI R10, RZ, 0x10, R8 ;  /* 0x00000010ff0a7819 */ /* 0x000fe20000011608 */
[----:B------:R2:W-:Y:S01]  /*5140*/  MUFU.EX2 R238, R9 ;  /* 0x0000000900ee7308 */ /* 0x0005e20000000800 */
[----:B-1----:R-:W-:Y:S01]  /*5150*/  FMNMX.FTZ R103, R103, R16, !PT ;  /* 0x0000001067677209 */ /* 0x002fe20007810000 */
[----:B------:R-:W-:Y:S01]  /*5160*/  IMAD.WIDE.U32 R32, R32, -0x2daee0ad, RZ ;  /* 0xd2511f5320207825 */ /* 0x000fe200078e00ff */
[----:B------:R-:W1:Y:S01]  /*5170*/  SHFL.BFLY PT, R16, R15, 0x1, 0x1f ;  /* 0x0c201f000f107f89 */ /* 0x000e6200000e0000 */
[----:B------:R-:W-:Y:S02]  /*5180*/  LOP3.LUT R14, R8, 0xff, RZ, 0xc0, !PT ;  /* 0x000000ff080e7812 */ /* 0x000fe400078ec0ff */
[----:B---3--:R-:W-:Y:S01]  /*5190*/  FFMA.FTZ R5, R66, c[0x0][0x23c], -R6 ;  /* 0x00008f0042057a23 */ /* 0x008fe20000010806 */
[----:B------:R-:W-:Y:S01]  /*51a0*/  SHF.R.U32.HI R13, RZ, 0x18, R8 ;  /* 0x00000018ff0d7819 */ /* 0x000fe20000011608 */
[----:B------:R-:W-:Y:S01]  /*51b0*/  FMUL.FTZ R0, R103, c[0x0][0x23c] ;  /* 0x00008f0067007a20 */ /* 0x000fe20000410000 */
[----:B------:R-:W-:Y:S01]  /*51c0*/  SHF.R.U32.HI R11, RZ, 0x8, R11 ;  /* 0x00000008ff0b7819 */ /* 0x000fe2000001160b */
[----:B------:R3:W-:Y:S01]  /*51d0*/  MUFU.EX2 R251, R5 ;  /* 0x0000000500fb7308 */ /* 0x0007e20000000800 */
[----:B------:R-:W-:-:S02]  /*51e0*/  LOP3.LUT R8, R7, 0xffff, RZ, 0xc0, !PT ;  /* 0x0000ffff07087812 */ /* 0x000fc400078ec0ff */
[----:B------:R-:W-:Y:S02]  /*51f0*/  PRMT R14, R14, 0x5410, R11 ;  /* 0x000054100e0e7816 */ /* 0x000fe4000000000b */
[----:B------:R-:W-:Y:S02]  /*5200*/  LOP3.LUT R11, R7, 0xff, RZ, 0xc0, !PT ;  /* 0x000000ff070b7812 */ /* 0x000fe400078ec0ff */
[----:B--2---:R-:W-:Y:S02]  /*5210*/  LOP3.LUT R9, R10, 0xff, RZ, 0xc0, !PT ;  /* 0x000000ff0a097812 */ /* 0x004fe400078ec0ff */
[----:B------:R-:W-:Y:S02]  /*5220*/  SHF.R.U32.HI R8, RZ, 0x8, R8 ;  /* 0x00000008ff087819 */ /* 0x000fe40000011608 */
[----:B------:R-:W-:Y:S02]  /*5230*/  PRMT R9, R9, 0x5410, R13 ;  /* 0x0000541009097816 */ /* 0x000fe4000000000d */
[----:B------:R-:W-:Y:S01]  /*5240*/  PRMT R13, R11, 0x5410, R8 ;  /* 0x000054100b0d7816 */ /* 0x000fe20000000008 */
[----:B---3--:R-:W-:Y:S01]  /*5250*/  FMUL.FTZ R5, R2, c[0x0][0x23c] ;  /* 0x00008f0002057a20 */ /* 0x008fe20000410000 */
[----:B-1----:R-:W-:-:S04]  /*5260*/  FMNMX.FTZ R102, R15, R16, !PT ;  /* 0x000000100f667209 */ /* 0x002fc80007810000 */
[----:B------:R-:W-:Y:S02]  /*5270*/  FSEL R5, R5, RZ, P0 ;  /* 0x000000ff05057208 */ /* 0x000fe40000000000 */
[----:B------:R-:W-:-:S03]  /*5280*/  FSETP.NEU.FTZ.AND P0, PT, R103, -INF , PT ;  /* 0xff8000006700780b */ /* 0x000fc60003f1d000 */
[--C-:B------:R-:W-:Y:S01]  /*5290*/  FFMA.FTZ R3, R65, c[0x0][0x23c], -R5.reuse ;  /* 0x00008f0041037a23 */ /* 0x100fe20000010805 */
[----:B------:R-:W-:Y:S01]  /*52a0*/  FSEL R0, R0, RZ, P0 ;  /* 0x000000ff00007208 */ /* 0x000fe20000000000 */
[--C-:B------:R-:W-:Y:S01]  /*52b0*/  FFMA.FTZ R10, R104, c[0x0][0x23c], -R5.reuse ;  /* 0x00008f00680a7a23 */ /* 0x100fe20000010805 */
[----:B------:R-:W-:Y:S01]  /*52c0*/  FSETP.NEU.FTZ.AND P0, PT, R102, -INF , PT ;  /* 0xff8000006600780b */ /* 0x000fe20003f1d000 */
[----:B------:R1:W-:Y:S01]  /*52d0*/  MUFU.EX2 R236, R3 ;  /* 0x0000000300ec7308 */ /* 0x0003e20000000800 */
[----:B------:R-:W-:-:S07]  /*52e0*/  FFMA.FTZ R4, R119, c[0x0][0x23c], -R5 ;  /* 0x00008f0077047a23 */ /* 0x000fce0000010805 */
[----:B------:R2:W3:Y:S01]  /*52f0*/  MUFU.EX2 R237, R10 ;  /* 0x0000000a00ed7308 */ /* 0x0004e20000000800 */
[----:B-1----:R-:W-:-:S07]  /*5300*/  FFMA.FTZ R3, R126, c[0x0][0x23c], -R5 ;  /* 0x00008f007e037a23 */ /* 0x002fce0000010805 */
[----:B------:R1:W-:Y:S01]  /*5310*/  MUFU.EX2 R227, R4 ;  /* 0x0000000400e37308 */ /* 0x0003e20000000800 */
[----:B--2---:R-:W-:-:S07]  /*5320*/  SHF.R.U32.HI R10, RZ, 0x18, R7 ;  /* 0x00000018ff0a7819 */ /* 0x004fce0000011607 */
[----:B------:R2:W4:Y:S01]  /*5330*/  MUFU.EX2 R235, R3 ;  /* 0x0000000300eb7308 */ /* 0x0005220000000800 */
[----:B---3--:R-:W-:Y:S02]  /*5340*/  F2FP.PACK_AB R11, R236, R237 ;  /* 0x000000edec0b723e */ /* 0x008fe400000000ff */
[----:B-1----:R-:W-:Y:S02]  /*5350*/  F2FP.PACK_AB R4, R238, R251 ;  /* 0x000000fbee04723e */ /* 0x002fe400000000ff */
[----:B--2---:R-:W-:Y:S01]  /*5360*/  SHF.R.U32.HI R3, RZ, 0x10, R7 ;  /* 0x00000010ff037819 */ /* 0x004fe20000011607 */
[--C-:B------:R-:W-:Y:S01]  /*5370*/  HSET2.LE.AND R7, R9, R107.reuse, PT ;  /* 0x0000006b09077233 */ /* 0x100fe20003803000 */
[----:B------:R-:W-:Y:S02]  /*5380*/  FFMA.FTZ R9, R128, c[0x0][0x23c], -R0 ;  /* 0x00008f0080097a23 */ /* 0x000fe40000010800 */
[----:B------:R-:W-:Y:S01]  /*5390*/  LOP3.LUT R8, R3, 0xff, RZ, 0xc0, !PT ;  /* 0x000000ff03087812 */ /* 0x000fe200078ec0ff */
[--C-:B------:R-:W-:Y:S01]  /*53a0*/  HSET2.LE.AND R3, R14, R107.reuse, PT ;  /* 0x0000006b0e037233 */ /* 0x100fe20003803000 */
[----:B------:R-:W-:Y:S01]  /*53b0*/  LOP3.LUT R11, R7, R11, RZ, 0xc0, !PT ;  /* 0x0000000b070b7212 */ /* 0x000fe200078ec0ff */
[----:B------:R4:W-:Y:S01]  /*53c0*/  MUFU.EX2 R223, R9 ;  /* 0x0000000900df7308 */ /* 0x0009e20000000800 */
[----:B------:R-:W-:Y:S01]  /*53d0*/  PRMT R12, R8, 0x5410, R10 ;  /* 0x00005410080c7816 */ /* 0x000fe2000000000a */
[----:B------:R-:W-:Y:S01]  /*53e0*/  FFMA.FTZ R8, R121, c[0x0][0x23c], -R0 ;  /* 0x00008f0079087a23 */ /* 0x000fe20000010800 */
[----:B------:R-:W-:Y:S01]  /*53f0*/  LOP3.LUT R10, R3, R4, RZ, 0xc0, !PT ;  /* 0x00000004030a7212 */ /* 0x000fe200078ec0ff */
[--C-:B------:R-:W-:Y:S01]  /*5400*/  HSET2.LE.AND R3, R13, R107.reuse, PT ;  /* 0x0000006b0d037233 */ /* 0x100fe20003803000 */
[----:B------:R-:W-:Y:S01]  /*5410*/  F2FP.PACK_AB R4, R239, R252 ;  /* 0x000000fcef04723e */ /* 0x000fe200000000ff */
[----:B------:R-:W-:Y:S01]  /*5420*/  HSET2.LE.AND R7, R12, R107, PT ;  /* 0x0000006b0c077233 */ /* 0x000fe20003803000 */
[----:B------:R-:W-:Y:S01]  /*5430*/  IMAD.WIDE.U32 R12, R17, -0x2daee0ad, RZ ;  /* 0xd2511f53110c7825 */ /* 0x000fe200078e00ff */
[----:B------:R1:W-:Y:S04]  /*5440*/  MUFU.EX2 R222, R8 ;  /* 0x0000000800de7308 */ /* 0x0003e80000000800 */
[----:B------:R-:W-:-:S02]  /*5450*/  LOP3.LUT R13, R13, UR6, R20, 0x96, !PT ;  /* 0x000000060d0d7c12 */ /* 0x000fc4000f8e9614 */
[----:B----4-:R-:W-:-:S03]  /*5460*/  F2FP.PACK_AB R9, R227, R235 ;  /* 0x000000ebe309723e */ /* 0x010fc600000000ff */
[----:B------:R-:W-:Y:S01]  /*5470*/  IMAD.WIDE.U32 R20, R13, -0x326172a9, RZ ;  /* 0xcd9e8d570d147825 */ /* 0x000fe200078e00ff */
[----:B------:R-:W-:-:S03]  /*5480*/  LOP3.LUT R9, R7, R9, RZ, 0xc0, !PT ;  /* 0x0000000907097212 */ /* 0x000fc600078ec0ff */
[--C-:B------:R-:W-:Y:S01]  /*5490*/  FFMA.FTZ R7, R120, c[0x0][0x23c], -R0.reuse ;  /* 0x00008f0078077a23 */ /* 0x100fe20000010800 */
[----:B-1----:R-:W-:Y:S01]  /*54a0*/  LOP3.LUT R8, R3, R4, RZ, 0xc0, !PT ;  /* 0x0000000403087212 */ /* 0x002fe200078ec0ff */
[----:B------:R-:W-:Y:S01]  /*54b0*/  FFMA.FTZ R3, R118, c[0x0][0x23c], -R0 ;  /* 0x00008f0076037a23 */ /* 0x000fe20000010800 */
[----:B------:R-:W-:Y:S01]  /*54c0*/  LOP3.LUT R4, R33, UR4, R12, 0x96, !PT ;  /* 0x0000000421047c12 */ /* 0x000fe2000f8e960c */
[----:B------:R-:W-:Y:S04]  /*54d0*/  MUFU.EX2 R220, R7 ;  /* 0x0000000700dc7308 */ /* 0x000fe80000000800 */
[----:B------:R-:W-:Y:S01]  /*54e0*/  IMAD.WIDE.U32 R12, R4, -0x326172a9, RZ ;  /* 0xcd9e8d57040c7825 */ /* 0x000fe200078e00ff */
[----:B------:R-:W-:Y:S03]  /*54f0*/  HMMA.16816.F32 R116, R8, R24, RZ ;  /* 0x000000180874723c */ /* 0x000fe600000018ff */
[----:B------:R1:W2:Y:S01]  /*5500*/  MUFU.EX2 R218, R3 ;  /* 0x0000000300da7308 */ /* 0x0002a20000000800 */
[----:B------:R-:W-:-:S02]  /*5510*/  LOP3.LUT R4, R13, UR15, R20, 0x96, !PT ;  /* 0x0000000f0d047c12 */ /* 0x000fc4000f8e9614 */
[----:B------:R-:W-:Y:S02]  /*5520*/  LOP3.LUT R16, R12, 0xff, RZ, 0xc0, !PT ;  /* 0x000000ff0c107812 */ /* 0x000fe400078ec0ff */
[----:B------:R-:W-:Y:S01]  /*5530*/  SHF.R.U32.HI R18, RZ, 0x18, R12 ;  /* 0x00000018ff127819 */ /* 0x000fe2000001160c */
[C---:B------:R-:W-:Y:S08]  /*5540*/  HMMA.16816.F32 R96, R8.reuse, R28, RZ ;  /* 0x0000001c0860723c */ /* 0x040ff000000018ff */
[----:B------:R-:W-:Y:S01]  /*5550*/  HMMA.16816.F32 R88, R8, R44, RZ ;  /* 0x0000002c0858723c */ /* 0x000fe200000018ff */
[----:B-1----:R-:W-:-:S05]  /*5560*/  FMUL.FTZ R3, R102, c[0x0][0x23c] ;  /* 0x00008f0066037a20 */ /* 0x002fca0000410000 */
[----:B------:R-:W-:Y:S02]  /*5570*/  FSEL R3, R3, RZ, P0 ;  /* 0x000000ff03037208 */ /* 0x000fe40000000000 */
[C---:B------:R-:W-:Y:S03]  /*5580*/  HMMA.16816.F32 R108, R8.reuse, R40, RZ ;  /* 0x00000028086c723c */ /* 0x040fe600000018ff */
[--C-:B------:R-:W-:Y:S02]  /*5590*/  FFMA.FTZ R7, R123, c[0x0][0x23c], -R3.reuse ;  /* 0x00008f007b077a23 */ /* 0x100fe40000010803 */
[----:B------:R-:W-:Y:S02]  /*55a0*/  FFMA.FTZ R15, R122, c[0x0][0x23c], -R3 ;  /* 0x00008f007a0f7a23 */ /* 0x000fe40000010803 */
[----:B------:R1:W-:Y:S01]  /*55b0*/  MUFU.EX2 R216, R7 ;  /* 0x0000000700d87308 */ /* 0x0003e20000000800 */
[C---:B------:R-:W-:Y:S07]  /*55c0*/  HMMA.16816.F32 R112, R8.reuse, R26, RZ ;  /* 0x0000001a0870723c */ /* 0x040fee00000018ff */
[----:B------:R3:W4:Y:S01]  /*55d0*/  MUFU.EX2 R217, R15 ;  /* 0x0000000f00d97308 */ /* 0x0007220000000800 */
[----:B------:R-:W-:Y:S01]  /*55e0*/  HMMA.16816.F32 R92, R8, R30, RZ ;  /* 0x0000001e085c723c */ /* 0x000fe200000018ff */
[----:B-1----:R-:W-:-:S07]  /*55f0*/  LOP3.LUT R7, R12, 0xffff, RZ, 0xc0, !PT ;  /* 0x0000ffff0c077812 */ /* 0x002fce00078ec0ff */
[C---:B------:R-:W-:Y:S01]  /*5600*/  HMMA.16816.F32 R84, R8.reuse, R46, RZ ;  /* 0x0000002e0854723c */ /* 0x040fe200000018ff */
[----:B------:R-:W-:Y:S02]  /*5610*/  SHF.R.U32.HI R13, RZ, 0x10, R12 ;  /* 0x00000010ff0d7819 */ /* 0x000fe4000001160c */
[----:B------:R-:W-:Y:S02]  /*5620*/  SHF.R.U32.HI R14, RZ, 0x8, R7 ;  /* 0x00000008ff0e7819 */ /* 0x000fe40000011607 */
[----:B------:R-:W-:Y:S02]  /*5630*/  LOP3.LUT R7, R4, 0xffff, RZ, 0xc0, !PT ;  /* 0x0000ffff04077812 */ /* 0x000fe400078ec0ff */
[----:B------:R-:W-:Y:S01]  /*5640*/  LOP3.LUT R12, R13, 0xff, RZ, 0xc0, !PT ;  /* 0x000000ff0d0c7812 */ /* 0x000fe200078ec0ff */
[----:B------:R-:W-:Y:S01]  /*5650*/  FFMA.FTZ R13, R130, c[0x0][0x23c], -R3 ;  /* 0x00008f00820d7a23 */ /* 0x000fe20000010803 */
[----:B------:R-:W-:Y:S01]  /*5660*/  PRMT R17, R16, 0x5410, R14 ;  /* 0x0000541010117816 */ /* 0x000fe2000000000e */
[----:B------:R-:W-:Y:S01]  /*5670*/  HMMA.16816.F32 R80, R8, R42, RZ ;  /* 0x0000002a0850723c */ /* 0x000fe200000018ff */
[----:B------:R-:W-:Y:S01]  /*5680*/  LOP3.LUT R16, R4, 0xff, RZ, 0xc0, !PT ;  /* 0x000000ff04107812 */ /* 0x000fe200078ec0ff */
[----:B------:R1:W-:Y:S01]  /*5690*/  MUFU.EX2 R212, R13 ;  /* 0x0000000d00d47308 */ /* 0x0003e20000000800 */
[----:B------:R-:W-:-:S02]  /*56a0*/  SHF.R.U32.HI R14, RZ, 0x8, R7 ;  /* 0x00000008ff0e7819 */ /* 0x000fc40000011607 */
[----:B---3--:R-:W-:Y:S01]  /*56b0*/  PRMT R15, R12, 0x5410, R18 ;  /* 0x000054100c0f7816 */ /* 0x008fe20000000012 */
[----:B------:R-:W-:Y:S01]  /*56c0*/  FFMA.FTZ R12, R129, c[0x0][0x23c], -R3 ;  /* 0x00008f00810c7a23 */ /* 0x000fe20000010803 */
[----:B------:R-:W-:Y:S01]  /*56d0*/  SHF.R.U32.HI R7, RZ, 0x10, R4 ;  /* 0x00000010ff077819 */ /* 0x000fe20000011604 */
[----:B------:R-:W-:Y:S01]  /*56e0*/  IMAD.WIDE.U32 R8, R19, -0x2daee0ad, RZ ;  /* 0xd2511f5313087825 */ /* 0x000fe200078e00ff */
[----:B------:R-:W-:Y:S01]  /*56f0*/  PRMT R18, R16, 0x5410, R14 ;  /* 0x0000541010127816 */ /* 0x000fe2000000000e */
[----:B------:R4:W3:Y:S01]  /*5700*/  MUFU.EX2 R210, R12 ;  /* 0x0000000c00d27308 */ /* 0x0008e20000000800 */
[----:B------:R-:W-:Y:S01]  /*5710*/  SHF.R.U32.HI R16, RZ, 0x18, R4 ;  /* 0x00000018ff107819 */ /* 0x000fe20000011604 */
[--C-:B------:R-:W-:Y:S01]  /*5720*/  HSET2.LE.AND R4, R17, R107.reuse, PT ;  /* 0x0000006b11047233 */ /* 0x100fe20003803000 */
[----:B------:R-:W-:Y:S01]  /*5730*/  LOP3.LUT R14, R7, 0xff, RZ, 0xc0, !PT ;  /* 0x000000ff070e7812 */ /* 0x000fe200078ec0ff */
[--C-:B------:R-:W-:Y:S01]  /*5740*/  HSET2.LE.AND R15, R15, R107.reuse, PT ;  /* 0x0000006b0f0f7233 */ /* 0x100fe20003803000 */
[----:B--2---:R-:W-:Y:S01]  /*5750*/  F2FP.PACK_AB R7, R220, R218 ;  /* 0x000000dadc07723e */ /* 0x004fe200000000ff */
[----:B------:R-:W-:Y:S01]  /*5760*/  FFMA.FTZ R11, R50, c[0x0][0x23c], -R5 ;  /* 0x00008f00320b7a23 */ /* 0x000fe20000010805 */
[----:B------:R-:W-:Y:S01]  /*5770*/  PRMT R16, R14, 0x5410, R16 ;  /* 0x000054100e107816 */ /* 0x000fe20000000010 */
[----:B-1----:R-:W-:Y:S01]  /*5780*/  FFMA.FTZ R13, R70, c[0x0][0x23c], -R6 ;  /* 0x00008f00460d7a23 */ /* 0x002fe20000010806 */
[----:B------:R-:W-:Y:S01]  /*5790*/  LOP3.LUT R14, R4, R7, RZ, 0xc0, !PT ;  /* 0x00000007040e7212 */ /* 0x000fe200078ec0ff */
[----:B------:R-:W-:Y:S01]  /*57a0*/  HSET2.LE.AND R4, R18, R107, PT ;  /* 0x0000006b12047233 */ /* 0x000fe20003803000 */
[----:B------:R-:W-:Y:S01]  /*57b0*/  F2FP.PACK_AB R7, R222, R223 ;  /* 0x000000dfde07723e */ /* 0x000fe200000000ff */
[----:B------:R1:W-:Y:S01]  /*57c0*/  MUFU.EX2 R215, R13 ;  /* 0x0000000d00d77308 */ /* 0x0003e20000000800 */
[----:B------:R-:W-:-:S02]  /*57d0*/  LOP3.LUT R10, R8, 0xff, RZ, 0xc0, !PT ;  /* 0x000000ff080a7812 */ /* 0x000fc400078ec0ff */
[----:B----4-:R-:W-:-:S04]  /*57e0*/  F2FP.PACK_AB R12, R217, R216 ;  /* 0x000000d8d90c723e */ /* 0x010fc800000000ff */
[----:B------:R-:W-:Y:S01]  /*57f0*/  LOP3.LUT R15, R15, R12, RZ, 0xc0, !PT ;  /* 0x0000000c0f0f7212 */ /* 0x000fe200078ec0ff */
[----:B------:R-:W-:Y:S01]  /*5800*/  FFMA.FTZ R12, R68, c[0x0][0x23c], -R6 ;  /* 0x00008f00440c7a23 */ /* 0x000fe20000010806 */
[----:B------:R2:W-:Y:S01]  /*5810*/  MUFU.EX2 R209, R11 ;  /* 0x0000000b00d17308 */ /* 0x0005e20000000800 */
[----:B-1----:R-:W-:Y:S01]  /*5820*/  HSET2.LE.AND R13, R16, R107, PT ;  /* 0x0000006b100d7233 */ /* 0x002fe20003803000 */
[----:B---3--:R-:W-:-:S06]  /*5830*/  F2FP.PACK_AB R16, R210, R212 ;  /* 0x000000d4d210723e */ /* 0x008fcc00000000ff */
[----:B------:R1:W-:Y:S01]  /*5840*/  MUFU.EX2 R214, R12 ;  /* 0x0000000c00d67308 */ /* 0x0003e20000000800 */
[----:B------:R-:W-:Y:S02]  /*5850*/  LOP3.LUT R13, R13, R16, RZ, 0xc0, !PT ;  /* 0x000000100d0d7212 */ /* 0x000fe400078ec0ff */
[----:B--2---:R-:W-:Y:S02]  /*5860*/  SHF.R.U32.HI R11, RZ, 0x18, R8 ;  /* 0x00000018ff0b7819 */ /* 0x004fe40000011608 */
[----:B-1----:R-:W-:Y:S01]  /*5870*/  LOP3.LUT R12, R4, R7, RZ, 0xc0, !PT ;  /* 0x00000007040c7212 */ /* 0x002fe200078ec0ff */
[--C-:B------:R-:W-:Y:S02]  /*5880*/  FFMA.FTZ R4, R48, c[0x0][0x23c], -R6.reuse ;  /* 0x00008f0030047a23 */ /* 0x100fe40000010806 */
[----:B------:R-:W-:Y:S02]  /*5890*/  LDSM.16.MT88.4 R48, [R191+0x6800] ;  /* 0x00680000bf30783b */ /* 0x000fe40000004200 */
[----:B------:R1:W-:Y:S02]  /*58a0*/  MUFU.EX2 R213, R4 ;  /* 0x0000000400d57308 */ /* 0x0003e40000000800 */
[C---:B------:R-:W-:Y:S08]  /*58b0*/  HMMA.16816.F32 R68, R12.reuse, R28, RZ ;  /* 0x0000001c0c44723c */ /* 0x040ff000000018ff */
[----:B------:R-:W-:Y:S01]  /*58c0*/  HMMA.16816.F32 R128, R12, R30, RZ ;  /* 0x0000001e0c80723c */ /* 0x000fe200000018ff */
[----:B-1----:R-:W-:-:S07]  /*58d0*/  FFMA.FTZ R4, R39, c[0x0][0x23c], -R6 ;  /* 0x00008f0027047a23 */ /* 0x002fce0000010806 */
[C---:B------:R-:W-:Y:S01]  /*58e0*/  HMMA.16816.F32 R76, R12.reuse, R24, RZ ;  /* 0x000000180c4c723c */ /* 0x040fe200000018ff */
[----:B------:R-:W-:Y:S01]  /*58f0*/  LDSM.16.MT88.4 R36, [R192+0x6800] ;  /* 0x00680000c024783b */ /* 0x000fe20000004200 */
[----:B------:R1:W2:Y:S06]  /*5900*/  MUFU.EX2 R211, R4 ;  /* 0x0000000400d37308 */ /* 0x0002ac0000000800 */
[C---:B------:R-:W-:Y:S01]  /*5910*/  HMMA.16816.F32 R120, R12.reuse, R26, RZ ;  /* 0x0000001a0c78723c */ /* 0x040fe200000018ff */
[----:B------:R-:W3:Y:S07]  /*5920*/  LDSM.16.MT88.4 R24, [R189+0x6800] ;  /* 0x00680000bd18783b */ /* 0x000eee0000004200 */
[----:B------:R-:W-:Y:S01]  /*5930*/  HMMA.16816.F32 R28, R12, R40, RZ ;  /* 0x000000280c1c723c */ /* 0x000fe200000018ff */
[----:B-1----:R-:W-:-:S04]  /*5940*/  LOP3.LUT R4, R8, 0xffff, RZ, 0xc0, !PT ;  /* 0x0000ffff08047812 */ /* 0x002fc800078ec0ff */
[----:B------:R-:W-:Y:S02]  /*5950*/  SHF.R.U32.HI R7, RZ, 0x8, R4 ;  /* 0x00000008ff077819 */ /* 0x000fe40000011604 */
[----:B------:R-:W-:Y:S02]  /*5960*/  LOP3.LUT R4, R9, UR14, R34, 0x96, !PT ;  /* 0x0000000e09047c12 */ /* 0x000fe4000f8e9622 */
[----:B------:R-:W-:Y:S01]  /*5970*/  SHF.R.U32.HI R9, RZ, 0x10, R8 ;  /* 0x00000010ff097819 */ /* 0x000fe20000011608 */
[----:B------:R-:W-:Y:S01]  /*5980*/  FFMA.FTZ R8, R67, c[0x0][0x23c], -R5 ;  /* 0x00008f0043087a23 */ /* 0x000fe20000010805 */
[----:B------:R-:W-:Y:S01]  /*5990*/  PRMT R16, R10, 0x5410, R7 ;  /* 0x000054100a107816 */ /* 0x000fe20000000007 */
[----:B------:R-:W-:Y:S01]  /*59a0*/  HMMA.16816.F32 R64, R12, R44, RZ ;  /* 0x0000002c0c40723c */ /* 0x000fe200000018ff */
[C---:B------:R-:W-:Y:S01]  /*59b0*/  LOP3.LUT R7, R4.reuse, 0xffff, RZ, 0xc0, !PT ;  /* 0x0000ffff04077812 */ /* 0x040fe200078ec0ff */
[----:B------:R1:W4:Y:S01]  /*59c0*/  MUFU.EX2 R208, R8 ;  /* 0x0000000800d07308 */ /* 0x0003220000000800 */
[----:B------:R-:W-:-:S02]  /*59d0*/  LOP3.LUT R10, R4, 0xff, RZ, 0xc0, !PT ;  /* 0x000000ff040a7812 */ /* 0x000fc400078ec0ff */
[----:B------:R-:W-:Y:S02]  /*59e0*/  SHF.R.U32.HI R7, RZ, 0x8, R7 ;  /* 0x00000008ff077819 */ /* 0x000fe40000011607 */
[----:B------:R-:W-:Y:S01]  /*59f0*/  LOP3.LUT R9, R9, 0xff, RZ, 0xc0, !PT ;  /* 0x000000ff09097812 */ /* 0x000fe200078ec0ff */
[----:B------:R-:W-:Y:S01]  /*5a00*/  HMMA.16816.F32 R44, R12, R46, RZ ;  /* 0x0000002e0c2c723c */ /* 0x000fe200000018ff */
[----:B------:R-:W-:Y:S02]  /*5a10*/  PRMT R17, R10, 0x5410, R7 ;  /* 0x000054100a117816 */ /* 0x000fe40000000007 */
[--C-:B------:R-:W-:Y:S02]  /*5a20*/  SHF.R.U32.HI R7, RZ, 0x10, R4.reuse ;  /* 0x00000010ff077819 */ /* 0x100fe40000011604 */
[----:B------:R-:W-:Y:S02]  /*5a30*/  PRMT R11, R9, 0x5410, R11 ;  /* 0x00005410090b7816 */ /* 0x000fe4000000000b */
[----:B------:R-:W-:Y:S01]  /*5a40*/  SHF.R.U32.HI R10, RZ, 0x18, R4 ;  /* 0x00000018ff0a7819 */ /* 0x000fe20000011604 */
[--C-:B------:R-:W-:Y:S01]  /*5a50*/  HSET2.LE.AND R4, R16, R107.reuse, PT ;  /* 0x0000006b10047233 */ /* 0x100fe20003803000 */
[----:B------:R-:W-:Y:S01]  /*5a60*/  LOP3.LUT R9, R7, 0xff, RZ, 0xc0, !PT ;  /* 0x000000ff07097812 */ /* 0x000fe200078ec0ff */
[----:B-1----:R-:W-:Y:S01]  /*5a70*/  FFMA.FTZ R8, R133, c[0x0][0x23c], -R5 ;  /* 0x00008f0085087a23 */ /* 0x002fe20000010805 */
[----:B--2---:R-:W-:Y:S01]  /*5a80*/  F2FP.PACK_AB R7, R211, R213 ;  /* 0x000000d5d307723e */ /* 0x004fe200000000ff */
[--C-:B------:R-:W-:Y:S01]  /*5a90*/  HSET2.LE.AND R11, R11, R107.reuse, PT ;  /* 0x0000006b0b0b7233 */ /* 0x100fe20003803000 */
[----:B------:R-:W-:Y:S01]  /*5aa0*/  PRMT R16, R9, 0x5410, R10 ;  /* 0x0000541009107816 */ /* 0x000fe2000000000a */
[----:B------:R1:W-:Y:S01]  /*5ab0*/  MUFU.EX2 R207, R8 ;  /* 0x0000000800cf7308 */ /* 0x0003e20000000800 */
[----:B------:R-:W-:Y:S01]  /*5ac0*/  LOP3.LUT R10, R4, R7, RZ, 0xc0, !PT ;  /* 0x00000007040a7212 */ /* 0x000fe200078ec0ff */
[----:B------:R-:W-:Y:S01]  /*5ad0*/  HSET2.LE.AND R4, R17, R107, PT ;  /* 0x0000006b11047233 */ /* 0x000fe20003803000 */
[----:B------:R-:W-:Y:S01]  /*5ae0*/  F2FP.PACK_AB R7, R214, R215 ;  /* 0x000000d7d607723e */ /* 0x000fe200000000ff */
[----:B------:R-:W-:-:S02]  /*5af0*/  FFMA.FTZ R9, R135, c[0x0][0x23c], -R0 ;  /* 0x00008f0087097a23 */ /* 0x000fc40000010800 */
[----:B------:R-:W-:Y:S02]  /*5b00*/  FFMA.FTZ R17, R134, c[0x0][0x23c], -R0 ;  /* 0x00008f0086117a23 */ /* 0x000fe40000010800 */
[----:B------:R2:W-:Y:S01]  /*5b10*/  MUFU.EX2 R205, R9 ;  /* 0x0000000900cd7308 */ /* 0x0005e20000000800 */
[----:B-1----:R-:W-:-:S07]  /*5b20*/  FFMA.FTZ R8, R132, c[0x0][0x23c], -R5 ;  /* 0x00008f0084087a23 */ /* 0x002fce0000010805 */
[----:B------:R-:W-:Y:S01]  /*5b30*/  MUFU.EX2 R187, R17 ;  /* 0x0000001100bb7308 */ /* 0x000fe20000000800 */
[----:B------:R-:W-:Y:S01]  /*5b40*/  HMMA.16816.F32 R132, R12, R42, RZ ;  /* 0x0000002a0c84723c */ /* 0x000fe200000018ff */
[----:B--2---:R-:W-:-:S06]  /*5b50*/  HSET2.LE.AND R9, R16, R107, PT ;  /* 0x0000006b10097233 */ /* 0x004fcc0003803000 */
[----:B------:R4:W1:Y:S01]  /*5b60*/  MUFU.EX2 R206, R8 ;  /* 0x0000000800ce7308 */ /* 0x0008620000000800 */
[----:B------:R-:W-:-:S07]  /*5b70*/  FFMA.FTZ R14, R149, c[0x0][0x23c], -R3 ;  /* 0x00008f00950e7a23 */ /* 0x000fce0000010803 */
[----:B------:R2:W-:Y:S01]  /*5b80*/  MUFU.EX2 R184, R14 ;  /* 0x0000000e00b87308 */ /* 0x0005e20000000800 */
[----:B----4-:R-:W-:Y:S02]  /*5b90*/  F2FP.PACK_AB R8, R208, R209 ;  /* 0x000000d1d008723e */ /* 0x010fe400000000ff */
[----:B-1----:R-:W-:Y:S02]  /*5ba0*/  F2FP.PACK_AB R16, R206, R207 ;  /* 0x000000cfce10723e */ /* 0x002fe400000000ff */
[----:B------:R-:W-:Y:S02]  /*5bb0*/  LOP3.LUT R11, R11, R8, RZ, 0xc0, !PT ;  /* 0x000000080b0b7212 */ /* 0x000fe400078ec0ff */
[----:B------:R-:W-:Y:S01]  /*5bc0*/  LOP3.LUT R8, R4, R7, RZ, 0xc0, !PT ;  /* 0x0000000704087212 */ /* 0x000fe200078ec0ff */
[----:B------:R-:W-:Y:S01]  /*5bd0*/  FFMA.FTZ R4, R136, c[0x0][0x23c], -R0 ;  /* 0x00008f0088047a23 */ /* 0x000fe20000010800 */
[----:B------:R-:W-:Y:S01]  /*5be0*/  IADD3 R7, R73, 0x1, RZ ;  /* 0x0000000149077810 */ /* 0x000fe20007ffe0ff */
[----:B--2---:R-:W-:Y:S01]  /*5bf0*/  FFMA.FTZ R14, R139, c[0x0][0x23c], -R3 ;  /* 0x00008f008b0e7a23 */ /* 0x004fe20000010803 */
[----:B------:R-:W-:Y:S01]  /*5c00*/  LOP3.LUT R9, R9, R16, RZ, 0xc0, !PT ;  /* 0x0000001009097212 */ /* 0x000fe200078ec0ff */
[----:B------:R1:W-:Y:S01]  /*5c10*/  MUFU.EX2 R186, R4 ;  /* 0x0000000400ba7308 */ /* 0x0003e20000000800 */
[----:B------:R-:W-:-:S05]  /*5c20*/  LOP3.LUT R20, R125, UR19, R7, 0x96, !PT ;  /* 0x000000137d147c12 */ /* 0x000fca000f8e9607 */
[C---:B---3--:R-:W-:Y:S02]  /*5c30*/  HMMA.16816.F32 R116, R8.reuse, R24, R116 ;  /* 0x000000180874723c */ /* 0x048fe40000001874 */
[----:B------:R2:W-:Y:S06]  /*5c40*/  MUFU.EX2 R185, R14 ;  /* 0x0000000e00b97308 */ /* 0x0005ec0000000800 */
[----:B------:R-:W-:Y:S01]  /*5c50*/  HMMA.16816.F32 R96, R8, R36, R96 ;  /* 0x000000240860723c */ /* 0x000fe20000001860 */
[----:B-1----:R-:W-:-:S04]  /*5c60*/  FFMA.FTZ R4, R127, c[0x0][0x23c], -R0 ;  /* 0x00008f007f047a23 */ /* 0x002fc80000010800 */
[----:B------:R1:W3:Y:S03]  /*5c70*/  MUFU.EX2 R225, R4 ;  /* 0x0000000400e17308 */ /* 0x0002e60000000800 */
[----:B------:R-:W-:Y:S01]  /*5c80*/  HMMA.16816.F32 R124, R8, R48, R108 ;  /* 0x00000030087c723c */ /* 0x000fe2000000186c */
[----:B--2---:R-:W-:-:S04]  /*5c90*/  FFMA.FTZ R14, R143, c[0x0][0x23c], -R3 ;  /* 0x00008f008f0e7a23 */ /* 0x004fc80000010803 */
[----:B------:R2:W4:Y:S03]  /*5ca0*/  MUFU.EX2 R183, R14 ;  /* 0x0000000e00b77308 */ /* 0x0005260000000800 */
[----:B------:R-:W-:Y:S01]  /*5cb0*/  HMMA.16816.F32 R88, R8, R52, R88 ;  /* 0x000000340858723c */ /* 0x000fe20000001858 */
[----:B-1----:R-:W-:-:S07]  /*5cc0*/  LOP3.LUT R4, R21, UR5, R60, 0x96, !PT ;  /* 0x0000000515047c12 */ /* 0x002fce000f8e963c */
[----:B------:R-:W-:Y:S01]  /*5cd0*/  HMMA.16816.F32 R112, R8, R26, R112 ;  /* 0x0000001a0870723c */ /* 0x000fe20000001870 */
[----:B------:R-:W-:-:S05]  /*5ce0*/  IMAD.WIDE.U32 R12, R4, -0x2daee0ad, RZ ;  /* 0xd2511f53040c7825 */ /* 0x000fca00078e00ff */
[C---:B------:R-:W-:Y:S02]  /*5cf0*/  LOP3.LUT R7, R12.reuse, 0xffff, RZ, 0xc0, !PT ;  /* 0x0000ffff0c077812 */ /* 0x040fe400078ec0ff */
[C---:B------:R-:W-:Y:S01]  /*5d00*/  HMMA.16816.F32 R140, R8.reuse, R38, R92 ;  /* 0x00000026088c723c */ /* 0x040fe2000000185c */
[----:B------:R-:W-:Y:S02]  /*5d10*/  LOP3.LUT R4, R13, UR14, R32, 0x96, !PT ;  /* 0x0000000e0d047c12 */ /* 0x000fe4000f8e9620 */
[----:B------:R-:W-:Y:S01]  /*5d20*/  LOP3.LUT R15, R12, 0xff, RZ, 0xc0, !PT ;  /* 0x000000ff0c0f7812 */ /* 0x000fe200078ec0ff */
[----:B------:R-:W-:Y:S01]  /*5d30*/  LDSM.16.MT88.4 R32, [R192+0x7000] ;  /* 0x00700000c020783b */ /* 0x000fe20000004200 */
[----:B------:R-:W-:Y:S02]  /*5d40*/  SHF.R.U32.HI R13, RZ, 0x8, R7 ;  /* 0x00000008ff0d7819 */ /* 0x000fe40000011607 */
[----:B------:R-:W-:Y:S01]  /*5d50*/  SHF.R.U32.HI R7, RZ, 0x10, R12 ;  /* 0x00000010ff077819 */ /* 0x000fe2000001160c */
[----:B------:R-:W-:Y:S01]  /*5d60*/  HMMA.16816.F32 R84, R8, R54, R84 ;  /* 0x000000360854723c */ /* 0x000fe20000001854 */
[----:B------:R-:W-:Y:S01]  /*5d70*/  PRMT R15, R15, 0x5410, R13 ;  /* 0x000054100f0f7816 */ /* 0x000fe2000000000d */
[----:B------:R-:W-:Y:S01]  /*5d80*/  FFMA.FTZ R13, R150, c[0x0][0x23c], -R3 ;  /* 0x00008f00960d7a23 */ /* 0x000fe20000010803 */
[----:B------:R-:W-:-:S02]  /*5d90*/  LOP3.LUT R16, R7, 0xff, RZ, 0xc0, !PT ;  /* 0x000000ff07107812 */ /* 0x000fc400078ec0ff */
[C---:B------:R-:W-:Y:S01]  /*5da0*/  LOP3.LUT R7, R4.reuse, 0xffff, RZ, 0xc0, !PT ;  /* 0x0000ffff04077812 */ /* 0x040fe200078ec0ff */
[----:B------:R1:W5:Y:S01]  /*5db0*/  MUFU.EX2 R182, R13 ;  /* 0x0000000d00b67308 */ /* 0x0003620000000800 */
[----:B------:R-:W-:Y:S01]  /*5dc0*/  SHF.R.U32.HI R19, RZ, 0x18, R12 ;  /* 0x00000018ff137819 */ /* 0x000fe2000001160c */
[----:B------:R-:W-:Y:S01]  /*5dd0*/  HMMA.16816.F32 R108, R8, R50, R80 ;  /* 0x00000032086c723c */ /* 0x000fe20000001850 */
[----:B------:R-:W-:Y:S02]  /*5de0*/  LOP3.LUT R18, R4, 0xff, RZ, 0xc0, !PT ;  /* 0x000000ff04127812 */ /* 0x000fe400078ec0ff */
[--C-:B------:R-:W-:Y:S02]  /*5df0*/  SHF.R.U32.HI R12, RZ, 0x10, R4.reuse ;  /* 0x00000010ff0c7819 */ /* 0x100fe40000011604 */
[----:B------:R-:W-:Y:S01]  /*5e00*/  SHF.R.U32.HI R17, RZ, 0x18, R4 ;  /* 0x00000018ff117819 */ /* 0x000fe20000011604 */
[----:B------:R-:W-:Y:S01]  /*5e10*/  HSET2.LE.AND R4, R15, R107, PT ;  /* 0x0000006b0f047233 */ /* 0x000fe20003803000 */
[----:B--2---:R-:W-:-:S02]  /*5e20*/  SHF.R.U32.HI R14, RZ, 0x8, R7 ;  /* 0x00000008ff0e7819 */ /* 0x004fc40000011607 */
[----:B---3--:R-:W-:Y:S02]  /*5e30*/  F2FP.PACK_AB R7, R225, R186 ;  /* 0x000000bae107723e */ /* 0x008fe400000000ff */
[----:B------:R-:W-:Y:S02]  /*5e40*/  LOP3.LUT R12, R12, 0xff, RZ, 0xc0, !PT ;  /* 0x000000ff0c0c7812 */ /* 0x000fe400078ec0ff */
[----:B------:R-:W-:Y:S02]  /*5e50*/  PRMT R15, R18, 0x5410, R14 ;  /* 0x00005410120f7816 */ /* 0x000fe4000000000e */
[----:B-1----:R-:W-:Y:S02]  /*5e60*/  PRMT R13, R16, 0x5410, R19 ;  /* 0x00005410100d7816 */ /* 0x002fe40000000013 */
[----:B------:R-:W-:Y:S02]  /*5e70*/  LOP3.LUT R14, R4, R7, RZ, 0xc0, !PT ;  /* 0x00000007040e7212 */ /* 0x000fe400078ec0ff */
[----:B------:R-:W-:Y:S01]  /*5e80*/  PRMT R16, R12, 0x5410, R17 ;  /* 0x000054100c107816 */ /* 0x000fe20000000011 */
[--C-:B------:R-:W-:Y:S01]  /*5e90*/  HSET2.LE.AND R4, R13, R107.reuse, PT ;  /* 0x0000006b0d047233 */ /* 0x100fe20003803000 */
[----:B----4-:R-:W-:Y:S01]  /*5ea0*/  F2FP.PACK_AB R7, R183, R185 ;  /* 0x000000b9b707723e */ /* 0x010fe200000000ff */
[----:B------:R-:W-:Y:S01]  /*5eb0*/  HSET2.LE.AND R12, R15, R107, PT ;  /* 0x0000006b0f0c7233 */ /* 0x000fe20003803000 */
[----:B------:R-:W-:-:S02]  /*5ec0*/  F2FP.PACK_AB R13, R187, R205 ;  /* 0x000000cdbb0d723e */ /* 0x000fc400000000ff */
[----:B------:R-:W-:Y:S01]  /*5ed0*/  LOP3.LUT R15, R4, R7, RZ, 0xc0, !PT ;  /* 0x00000007040f7212 */ /* 0x000fe200078ec0ff */
[----:B------:R-:W-:Y:S01]  /*5ee0*/  HSET2.LE.AND R4, R16, R107, PT ;  /* 0x0000006b10047233 */ /* 0x000fe20003803000 */
[----:B-----5:R-:W-:Y:S01]  /*5ef0*/  F2FP.PACK_AB R7, R182, R184 ;  /* 0x000000b8b607723e */ /* 0x020fe200000000ff */
[----:B------:R-:W-:Y:S01]  /*5f00*/  IMAD.WIDE.U32 R16, R20, -0x326172a9, RZ ;  /* 0xcd9e8d5714107825 */ /* 0x000fe200078e00ff */
[----:B------:R-:W-:Y:S02]  /*5f10*/  LOP3.LUT R12, R12, R13, RZ, 0xc0, !PT ;  /* 0x0000000d0c0c7212 */ /* 0x000fe400078ec0ff */
[----:B------:R-:W-:Y:S02]  /*5f20*/  LOP3.LUT R13, R4, R7, RZ, 0xc0, !PT ;  /* 0x00000007040d7212 */ /* 0x000fe400078ec0ff */
[----:B------:R-:W-:Y:S02]  /*5f30*/  LOP3.LUT R4, R17, UR13, R72, 0x96, !PT ;  /* 0x0000000d11047c12 */ /* 0x000fe4000f8e9648 */
[----:B------:R-:W-:-:S03]  /*5f40*/  LOP3.LUT R7, R59, UR11, R16, 0x96, !PT ;  /* 0x0000000b3b077c12 */ /* 0x000fc6000f8e9610 */
[----:B------:R-:W-:Y:S01]  /*5f50*/  IMAD.WIDE.U32 R10, R4, -0x2daee0ad, RZ ;  /* 0xd2511f53040a7825 */ /* 0x000fe200078e00ff */
[----:B------:R-:W-:Y:S03]  /*5f60*/  HMMA.16816.F32 R68, R12, R36, R68 ;  /* 0x000000240c44723c */ /* 0x000fe60000001844 */
[----:B------:R-:W-:Y:S01]  /*5f70*/  IMAD.WIDE.U32 R8, R7, -0x2daee0ad, RZ ;  /* 0xd2511f5307087825 */ /* 0x000fe200078e00ff */
[----:B------:R-:W-:-:S04]  /*5f80*/  LOP3.LUT R7, R11, UR10, R74, 0x96, !PT ;  /* 0x0000000a0b077c12 */ /* 0x000fc8000f8e964a */
[----:B------:R-:W-:Y:S01]  /*5f90*/  LOP3.LUT R4, R9, UR8, R10, 0x96, !PT ;  /* 0x0000000809047c12 */ /* 0x000fe2000f8e960a */
[----:B------:R-:W-:Y:S01]  /*5fa0*/  FFMA.FTZ R9, R148, c[0x0][0x23c], -R6 ;  /* 0x00008f0094097a23 */ /* 0x000fe20000010806 */
[C---:B------:R-:W-:Y:S01]  /*5fb0*/  HMMA.16816.F32 R64, R12.reuse, R52, R64 ;  /* 0x000000340c40723c */ /* 0x040fe20000001840 */
[----:B------:R-:W-:Y:S02]  /*5fc0*/  IMAD.WIDE.U32 R10, R7, -0x326172a9, RZ ;  /* 0xcd9e8d57070a7825 */ /* 0x000fe400078e00ff */
[----:B------:R1:W-:Y:S02]  /*5fd0*/  MUFU.EX2 R181, R9 ;  /* 0x0000000900b57308 */ /* 0x0003e40000000800 */
[----:B------:R-:W-:Y:S01]  /*5fe0*/  IMAD.WIDE.U32 R42, R4, -0x326172a9, RZ ;  /* 0xcd9e8d57042a7825 */ /* 0x000fe200078e00ff */
[----:B------:R-:W-:Y:S02]  /*5ff0*/  LOP3.LUT R4, R17, UR13, R62, 0x96, !PT ;  /* 0x0000000d11047c12 */ /* 0x000fe4000f8e963e */
[----:B------:R-:W-:Y:S01]  /*6000*/  LOP3.LUT R11, R11, UR9, R58, 0x96, !PT ;  /* 0x000000090b0b7c12 */ /* 0x000fe2000f8e963a */
[----:B------:R-:W-:Y:S01]  /*6010*/  FFMA.FTZ R7, R137, c[0x0][0x23c], -R6 ;  /* 0x00008f0089077a23 */ /* 0x000fe20000010806 */
[----:B------:R-:W-:Y:S01]  /*6020*/  HMMA.16816.F32 R80, R12, R24, R76 ;  /* 0x000000180c50723c */ /* 0x000fe2000000184c */
[----:B------:R-:W-:-:S02]  /*6030*/  IMAD.WIDE.U32 R18, R4, -0x2daee0ad, RZ ;  /* 0xd2511f5304127825 */ /* 0x000fc400078e00ff */
[----:B------:R2:W3:Y:S02]  /*6040*/  MUFU.EX2 R180, R7 ;  /* 0x0000000700b47308 */ /* 0x0004e40000000800 */
[----:B------:R-:W-:-:S03]  /*6050*/  FFMA.FTZ R4, R138, c[0x0][0x23c], -R6 ;  /* 0x00008f008a047a23 */ /* 0x000fc60000010806 */
[C---:B------:R-:W-:Y:S01]  /*6060*/  HMMA.16816.F32 R136, R12.reuse, R48, R28 ;  /* 0x000000300c88723c */ /* 0x040fe2000000181c */
[----:B-1----:R-:W-:Y:S01]  /*6070*/  LOP3.LUT R9, R43, UR7, R10, 0x96, !PT ;  /* 0x000000072b097c12 */ /* 0x002fe2000f8e960a */
[----:B------:R-:W-:Y:S01]  /*6080*/  IMAD.WIDE.U32 R10, R11, -0x2daee0ad, RZ ;  /* 0xd2511f530b0a7825 */ /* 0x000fe200078e00ff */
[----:B------:R1:W-:Y:S01]  /*6090*/  MUFU.EX2 R179, R4 ;  /* 0x0000000400b37308 */ /* 0x0003e20000000800 */
[----:B------:R-:W4:Y:S02]  /*60a0*/  LDSM.16.MT88.4 R28, [R189+0x7000] ;  /* 0x00700000bd1c783b */ /* 0x000f240000004200 */
[----:B------:R-:W-:Y:S01]  /*60b0*/  IMAD.WIDE.U32 R40, R9, -0x2daee0ad, RZ ;  /* 0xd2511f5309287825 */ /* 0x000fe200078e00ff */
[----:B------:R-:W-:Y:S01]  /*60c0*/  LOP3.LUT R9, R57, UR11, R16, 0x96, !PT ;  /* 0x0000000b39097c12 */ /* 0x000fe2000f8e9610 */
[----:B------:R-:W-:Y:S01]  /*60d0*/  HMMA.16816.F32 R60, R12, R26, R120 ;  /* 0x0000001a0c3c723c */ /* 0x000fe20000001878 */
[----:B------:R-:W-:Y:S01]  /*60e0*/  LOP3.LUT R16, R19, UR10, R106, 0x96, !PT ;  /* 0x0000000a13107c12 */ /* 0x000fe2000f8e966a */
[----:B------:R-:W5:Y:S01]  /*60f0*/  LDSM.16.MT88.4 R24, [R190+0x7000] ;  /* 0x00700000be18783b */ /* 0x000f620000004200 */
[----:B--2---:R-:W-:Y:S01]  /*6100*/  LOP3.LUT R7, R11, UR6, R8, 0x96, !PT ;  /* 0x000000060b077c12 */ /* 0x004fe2000f8e9608 */
[----:B------:R-:W-:-:S04]  /*6110*/  IMAD.WIDE.U32 R20, R9, -0x2daee0ad, RZ ;  /* 0xd2511f5309147825 */ /* 0x000fc800078e00ff */
[----:B------:R-:W-:Y:S01]  /*6120*/  IMAD.WIDE.U32 R36, R7, -0x326172a9, RZ ;  /* 0xcd9e8d5707247825 */ /* 0x000fe200078e00ff */
[----:B------:R-:W-:Y:S01]  /*6130*/  LOP3.LUT R21, R21, UR8, R18, 0x96, !PT ;  /* 0x0000000815157c12 */ /* 0x000fe2000f8e9612 */
[C---:B------:R-:W-:Y:S01]  /*6140*/  HMMA.16816.F32 R52, R12.reuse, R54, R44 ;  /* 0x000000360c34723c */ /* 0x040fe2000000182c */
[----:B-1----:R-:W-:Y:S01]  /*6150*/  LOP3.LUT R4, R41, UR4, R10, 0x96, !PT ;  /* 0x0000000429047c12 */ /* 0x002fe2000f8e960a */
[----:B------:R-:W-:Y:S01]  /*6160*/  FFMA.FTZ R7, R154, c[0x0][0x23c], -R5 ;  /* 0x00008f009a077a23 */ /* 0x000fe20000010805 */
[----:B------:R-:W1:Y:S01]  /*6170*/  LDSM.16.MT88.4 R44, [R191+0x7000] ;  /* 0x00700000bf2c783b */ /* 0x000e620000004200 */
[----:B------:R-:W-:Y:S02]  /*6180*/  FFMA.FTZ R10, R144, c[0x0][0x23c], -R6 ;  /* 0x00008f00900a7a23 */ /* 0x000fe40000010806 */
[----:B------:R-:W-:Y:S01]  /*6190*/  IMAD.WIDE.U32 R8, R4, -0x326172a9, RZ ;  /* 0xcd9e8d5704087825 */ /* 0x000fe200078e00ff */
[----:B------:R2:W-:Y:S01]  /*61a0*/  MUFU.EX2 R150, R7 ;  /* 0x0000000700967308 */ /* 0x0005e20000000800 */
[----:B------:R-:W-:Y:S02]  /*61b0*/  HMMA.16816.F32 R48, R12, R50, R132 ;  /* 0x000000320c30723c */ /* 0x000fe40000001884 */
[----:B------:R-:W-:Y:S01]  /*61c0*/  IMAD.WIDE.U32 R22, R16, -0x326172a9, RZ ;  /* 0xcd9e8d5710167825 */ /* 0x000fe200078e00ff */
[----:B------:R-:W-:-:S02]  /*61d0*/  LOP3.LUT R4, R9, UR15, R36, 0x96, !PT ;  /* 0x0000000f09047c12 */ /* 0x000fc4000f8e9624 */
[C---:B------:R-:W-:Y:S01]  /*61e0*/  LOP3.LUT R9, R8.reuse, 0xffff, RZ, 0xc0, !PT ;  /* 0x0000ffff08097812 */ /* 0x040fe200078ec0ff */
[----:B------:R-:W-:Y:S01]  /*61f0*/  FFMA.FTZ R11, R145, c[0x0][0x23c], -R5 ;  /* 0x00008f00910b7a23 */ /* 0x000fe20000010805 */
[----:B------:R3:W-:Y:S01]  /*6200*/  MUFU.EX2 R173, R10 ;  /* 0x0000000a00ad7308 */ /* 0x0007e20000000800 */
[----:B------:R-:W-:Y:S02]  /*6210*/  LOP3.LUT R16, R8, 0xff, RZ, 0xc0, !PT ;  /* 0x000000ff08107812 */ /* 0x000fe400078ec0ff */
[----:B------:R-:W-:Y:S02]  /*6220*/  SHF.R.U32.HI R9, RZ, 0x8, R9 ;  /* 0x00000008ff097819 */ /* 0x000fe40000011609 */
[--C-:B------:R-:W-:Y:S02]  /*6230*/  SHF.R.U32.HI R17, RZ, 0x10, R8.reuse ;  /* 0x00000010ff117819 */ /* 0x100fe40000011608 */
[----:B------:R-:W-:Y:S01]  /*6240*/  SHF.R.U32.HI R18, RZ, 0x18, R8 ;  /* 0x00000018ff127819 */ /* 0x000fe20000011608 */
[----:B------:R4:W1:Y:S01]  /*6250*/  MUFU.EX2 R149, R11 ;  /* 0x0000000b00957308 */ /* 0x0008620000000800 */
[----:B--2---:R-:W-:Y:S01]  /*6260*/  LOP3.LUT R7, R4, 0xffff, RZ, 0xc0, !PT ;  /* 0x0000ffff04077812 */ /* 0x004fe200078ec0ff */
[----:B------:R-:W-:Y:S01]  /*6270*/  FFMA.FTZ R8, R146, c[0x0][0x23c], -R5 ;  /* 0x00008f0092087a23 */ /* 0x000fe20000010805 */
[----:B------:R-:W-:Y:S01]  /*6280*/  PRMT R19, R16, 0x5410, R9 ;  /* 0x0000541010137816 */ /* 0x000fe20000000009 */
[----:B------:R-:W-:Y:S01]  /*6290*/  FFMA.FTZ R9, R147, c[0x0][0x23c], -R5 ;  /* 0x00008f0093097a23 */ /* 0x000fe20000010805 */
[----:B------:R-:W-:-:S02]  /*62a0*/  SHF.R.U32.HI R7, RZ, 0x8, R7 ;  /* 0x00000008ff077819 */ /* 0x000fc40000011607 */
[----:B------:R-:W-:Y:S01]  /*62b0*/  SHF.R.U32.HI R16, RZ, 0x18, R4 ;  /* 0x00000018ff107819 */ /* 0x000fe20000011604 */
[----:B------:R2:W-:Y:S01]  /*62c0*/  MUFU.EX2 R148, R8 ;  /* 0x0000000800947308 */ /* 0x0005e20000000800 */
[----:B---3--:R-:W-:Y:S02]  /*62d0*/  LOP3.LUT R10, R4, 0xff, RZ, 0xc0, !PT ;  /* 0x000000ff040a7812 */ /* 0x008fe400078ec0ff */
[----:B------:R-:W-:Y:S02]  /*62e0*/  LOP3.LUT R23, R23, UR9, R56, 0x96, !PT ;  /* 0x0000000917177c12 */ /* 0x000fe4000f8e9638 */
[----:B------:R-:W-:Y:S01]  /*62f0*/  PRMT R10, R10, 0x5410, R7 ;  /* 0x000054100a0a7816 */ /* 0x000fe20000000007 */
[----:B------:R-:W-:Y:S01]  /*6300*/  HMMA.16816.F32 R56, R12, R38, R128 ;  /* 0x000000260c38723c */ /* 0x000fe20000001880 */
[----:B------:R-:W-:Y:S01]  /*6310*/  SHF.R.U32.HI R7, RZ, 0x10, R4 ;  /* 0x00000010ff077819 */ /* 0x000fe20000011604 */
[----:B------:R3:W1:Y:S01]  /*6320*/  MUFU.EX2 R147, R9 ;  /* 0x0000000900937308 */ /* 0x0006620000000800 */
[----:B----4-:R-:W-:Y:S01]  /*6330*/  LOP3.LUT R11, R17, 0xff, RZ, 0xc0, !PT ;  /* 0x000000ff110b7812 */ /* 0x010fe200078ec0ff */
[--C-:B------:R-:W-:Y:S01]  /*6340*/  HSET2.LE.AND R4, R10, R107.reuse, PT ;  /* 0x0000006b0a047233 */ /* 0x100fe20003803000 */
[----:B------:R-:W-:Y:S01]  /*6350*/  LDSM.16.MT88.4 R128, [R192+0x7800] ;  /* 0x00780000c080783b */ /* 0x000fe20000004200 */
[----:B------:R-:W-:Y:S01]  /*6360*/  HSET2.LE.AND R10, R19, R107, PT ;  /* 0x0000006b130a7233 */ /* 0x000fe20003803000 */
[----:B------:R-:W-:Y:S01]  /*6370*/  PRMT R17, R11, 0x5410, R18 ;  /* 0x000054100b117816 */ /* 0x000fe20000000012 */
[----:B------:R-:W-:Y:S01]  /*6380*/  FFMA.FTZ R11, R158, c[0x0][0x23c], -R0 ;  /* 0x00008f009e0b7a23 */ /* 0x000fe20000010800 */
[----:B--2---:R-:W-:Y:S01]  /*6390*/  LOP3.LUT R8, R7, 0xff, RZ, 0xc0, !PT ;  /* 0x000000ff07087812 */ /* 0x004fe200078ec0ff */
[----:B------:R-:W-:Y:S01]  /*63a0*/  IMAD.WIDE.U32 R38, R21, -0x326172a9, RZ ;  /* 0xcd9e8d5715267825 */ /* 0x000fe200078e00ff */
[----:B------:R-:W-:Y:S01]  /*63b0*/  F2FP.PACK_AB R7, R180, R181 ;  /* 0x000000b5b407723e */ /* 0x000fe200000000ff */
[----:B------:R2:W-:Y:S02]  /*63c0*/  MUFU.EX2 R146, R11 ;  /* 0x0000000b00927308 */ /* 0x0005e40000000800 */
[----:B------:R-:W-:Y:S01]  /*63d0*/  IMAD.WIDE.U32 R12, R23, -0x2daee0ad, RZ ;  /* 0xd2511f53170c7825 */ /* 0x000fe200078e00ff */
[----:B---3--:R-:W-:-:S03]  /*63e0*/  PRMT R9, R8, 0x5410, R16 ;  /* 0x0000541008097816 */ /* 0x008fc60000000010 */
[----:B------:R-:W-:Y:S01]  /*63f0*/  FFMA.FTZ R14, R155, c[0x0][0x23c], -R3 ;  /* 0x00008f009b0e7a23 */ /* 0x000fe20000010803 */
[----:B------:R-:W-:Y:S01]  /*6400*/  LOP3.LUT R8, R4, R7, RZ, 0xc0, !PT ;  /* 0x0000000704087212 */ /* 0x000fe200078ec0ff */
[----:B------:R-:W-:Y:S01]  /*6410*/  FFMA.FTZ R16, R151, c[0x0][0x23c], -R0 ;  /* 0x00008f0097107a23 */ /* 0x000fe20000010800 */
[----:B-1----:R-:W-:Y:S01]  /*6420*/  F2FP.PACK_AB R7, R149, R150 ;  /* 0x000000969507723e */ /* 0x002fe200000000ff */
[--C-:B------:R-:W-:Y:S01]  /*6430*/  HSET2.LE.AND R4, R9, R107.reuse, PT ;  /* 0x0000006b09047233 */ /* 0x100fe20003803000 */
[----:B------:R1:W-:Y:S04]  /*6440*/  MUFU.EX2 R43, R14 ;  /* 0x0000000e002b7308 */ /* 0x0003e80000000800 */
[----:B------:R-:W-:Y:S01]  /*6450*/  LOP3.LUT R9, R4, R7, RZ, 0xc0, !PT ;  /* 0x0000000704097212 */ /* 0x000fe200078ec0ff */
[----:B------:R-:W-:Y:S01]  /*6460*/  HSET2.LE.AND R4, R17, R107, PT ;  /* 0x0000006b11047233 */ /* 0x000fe20003803000 */
[----:B--2---:R-:W-:-:S02]  /*6470*/  F2FP.PACK_AB R11, R173, R179 ;  /* 0x000000b3ad0b723e */ /* 0x004fc400000000ff */
[----:B------:R-:W-:Y:S01]  /*6480*/  F2FP.PACK_AB R7, R147, R148 ;  /* 0x000000949307723e */ /* 0x000fe200000000ff */
[----:B------:R-:W-:Y:S01]  /*6490*/  MUFU.EX2 R145, R16 ;  /* 0x0000001000917308 */ /* 0x000fe20000000800 */
[----:B------:R-:W-:Y:S02]  /*64a0*/  LOP3.LUT R10, R10, R11, RZ, 0xc0, !PT ;  /* 0x0000000b0a0a7212 */ /* 0x000fe400078ec0ff */
[----:B------:R-:W-:Y:S01]  /*64b0*/  LOP3.LUT R11, R4, R7, RZ, 0xc0, !PT ;  /* 0x00000007040b7212 */ /* 0x000fe200078ec0ff */
[----:B------:R-:W-:Y:S01]  /*64c0*/  FFMA.FTZ R4, R152, c[0x0][0x23c], -R0 ;  /* 0x00008f0098047a23 */ /* 0x000fe20000010800 */
[----:B------:R-:W-:Y:S01]  /*64d0*/  LOP3.LUT R7, R39, UR7, R22, 0x96, !PT ;  /* 0x0000000727077c12 */ /* 0x000fe2000f8e9616 */
[----:B-1----:R-:W-:Y:S02]  /*64e0*/  FFMA.FTZ R14, R156, c[0x0][0x23c], -R3 ;  /* 0x00008f009c0e7a23 */ /* 0x002fe40000010803 */
[----:B------:R1:W-:Y:S02]  /*64f0*/  MUFU.EX2 R144, R4 ;  /* 0x0000000400907308 */ /* 0x0003e40000000800 */
[----:B------:R-:W-:Y:S01]  /*6500*/  IMAD.WIDE.U32 R22, R7, -0x2daee0ad, RZ ;  /* 0xd2511f5307167825 */ /* 0x000fe200078e00ff */
[----:B------:R-:W-:Y:S01]  /*6510*/  LOP3.LUT R7, R13, UR6, R20, 0x96, !PT ;  /* 0x000000060d077c12 */ /* 0x000fe2000f8e9614 */
[C---:B------:R-:W-:Y:S04]  /*6520*/  HMMA.16816.F32 R120, R8.reuse, R30, R112 ;  /* 0x0000001e0878723c */ /* 0x040fe80000001870 */
[----:B------:R-:W-:Y:S01]  /*6530*/  IMAD.WIDE.U32 R20, R7, -0x326172a9, RZ ;  /* 0xcd9e8d5707147825 */ /* 0x000fe200078e00ff */
[----:B------:R-:W-:Y:S03]  /*6540*/  MUFU.EX2 R41, R14 ;  /* 0x0000000e00297308 */ /* 0x000fe60000000800 */
[----:B------:R-:W-:Y:S01]  /*6550*/  HMMA.16816.F32 R116, R8, R28, R116 ;  /* 0x0000001c0874723c */ /* 0x000fe20000001874 */
[----:B-1----:R-:W-:-:S04]  /*6560*/  FFMA.FTZ R4, R153, c[0x0][0x23c], -R0 ;  /* 0x00008f0099047a23 */ /* 0x002fc80000010800 */
[----:B------:R1:W2:Y:S03]  /*6570*/  MUFU.EX2 R106, R4 ;  /* 0x00000004006a7308 */ /* 0x0002a60000000800 */
[C---:B------:R-:W-:Y:S08]  /*6580*/  HMMA.16816.F32 R72, R8.reuse, R32, R96 ;  /* 0x000000200848723c */ /* 0x040ff00000001860 */
[----:B-----5:R-:W-:Y:S01]  /*6590*/  HMMA.16816.F32 R132, R8, R24, R88 ;  /* 0x000000180884723c */ /* 0x020fe20000001858 */
[----:B------:R-:W-:Y:S01]  /*65a0*/  LDSM.16.MT88.4 R88, [R190+0x7800] ;  /* 0x00780000be58783b */ /* 0x000fe20000004200 */
[----:B-1----:R-:W-:Y:S01]  /*65b0*/  LOP3.LUT R4, R23, UR4, R12, 0x96, !PT ;  /* 0x0000000417047c12 */ /* 0x002fe2000f8e960c */
[----:B------:R-:W-:-:S05]  /*65c0*/  FFMA.FTZ R12, R166, c[0x0][0x23c], -R3 ;  /* 0x00008f00a60c7a23 */ /* 0x000fca0000010803 */
[C---:B------:R-:W-:Y:S01]  /*65d0*/  HMMA.16816.F32 R92, R8.reuse, R44, R124 ;  /* 0x0000002c085c723c */ /* 0x040fe2000000187c */
[----:B------:R-:W1:Y:S01]  /*65e0*/  LDSM.16.MT88.4 R124, [R189+0x7800] ;  /* 0x00780000bd7c783b */ /* 0x000e620000004200 */
[----:B------:R3:W-:Y:S06]  /*65f0*/  MUFU.EX2 R104, R12 ;  /* 0x0000000c00687308 */ /* 0x0007ec0000000800 */
[C---:B------:R-:W-:Y:S08]  /*6600*/  HMMA.16816.F32 R76, R8.reuse, R34, R140 ;  /* 0x00000022084c723c */ /* 0x040ff0000000188c */
[----:B------:R-:W-:Y:S01]  /*6610*/  HMMA.16816.F32 R84, R8, R26, R84 ;  /* 0x0000001a0854723c */ /* 0x000fe20000001854 */
[----:B---3--:R-:W-:-:S05]  /*6620*/  IMAD.WIDE.U32 R12, R4, -0x326172a9, RZ ;  /* 0xcd9e8d57040c7825 */ /* 0x008fca00078e00ff */
[C---:B------:R-:W-:Y:S02]  /*6630*/  LOP3.LUT R7, R12.reuse, 0xffff, RZ, 0xc0, !PT ;  /* 0x0000ffff0c077812 */ /* 0x040fe400078ec0ff */
[----:B------:R-:W-:Y:S01]  /*6640*/  HMMA.16816.F32 R108, R8, R46, R108 ;  /* 0x0000002e086c723c */ /* 0x000fe2000000186c */
[----:B------:R-:W-:Y:S02]  /*6650*/  LOP3.LUT R4, R13, UR15, R20, 0x96, !PT ;  /* 0x0000000f0d047c12 */ /* 0x000fe4000f8e9614 */
[----:B------:R-:W-:Y:S02]  /*6660*/  LOP3.LUT R15, R12, 0xff, RZ, 0xc0, !PT ;  /* 0x000000ff0c0f7812 */ /* 0x000fe400078ec0ff */
[----:B------:R-:W-:Y:S02]  /*6670*/  SHF.R.U32.HI R13, RZ, 0x8, R7 ;  /* 0x00000008ff0d7819 */ /* 0x000fe40000011607 */
[----:B------:R-:W-:Y:S01]  /*6680*/  SHF.R.U32.HI R7, RZ, 0x10, R12 ;  /* 0x00000010ff077819 */ /* 0x000fe2000001160c */
[----:B------:R-:W-:Y:S01]  /*6690*/  FFMA.FTZ R8, R164, c[0x0][0x23c], -R5 ;  /* 0x00008f00a4087a23 */ /* 0x000fe20000010805 */
[----:B------:R-:W-:Y:S01]  /*66a0*/  PRMT R15, R15, 0x5410, R13 ;  /* 0x000054100f0f7816 */ /* 0x000fe2000000000d */
[----:B------:R-:W-:Y:S01]  /*66b0*/  FFMA.FTZ R13, R157, c[0x0][0x23c], -R3 ;  /* 0x00008f009d0d7a23 */ /* 0x000fe20000010803 */
[----:B------:R-:W-:-:S02]  /*66c0*/  LOP3.LUT R16, R7, 0xff, RZ, 0xc0, !PT ;  /* 0x000000ff07107812 */ /* 0x000fc400078ec0ff */
[----:B------:R-:W-:Y:S01]  /*66d0*/  SHF.R.U32.HI R19, RZ, 0x18, R12 ;  /* 0x00000018ff137819 */ /* 0x000fe2000001160c */
[----:B------:R3:W4:Y:S01]  /*66e0*/  MUFU.EX2 R39, R13 ;  /* 0x0000000d00277308 */ /* 0x0007220000000800 */
[C---:B------:R-:W-:Y:S02]  /*66f0*/  LOP3.LUT R7, R4.reuse, 0xffff, RZ, 0xc0, !PT ;  /* 0x0000ffff04077812 */ /* 0x040fe400078ec0ff */
[--C-:B------:R-:W-:Y:S02]  /*6700*/  SHF.R.U32.HI R12, RZ, 0x10, R4.reuse ;  /* 0x00000010ff0c7819 */ /* 0x100fe40000011604 */
[----:B------:R-:W-:Y:S02]  /*6710*/  LOP3.LUT R18, R4, 0xff, RZ, 0xc0, !PT ;  /* 0x000000ff04127812 */ /* 0x000fe400078ec0ff */
[----:B------:R-:W-:Y:S02]  /*6720*/  SHF.R.U32.HI R14, RZ, 0x8, R7 ;  /* 0x00000008ff0e7819 */ /* 0x000fe40000011607 */
[----:B------:R-:W-:Y:S01]  /*6730*/  SHF.R.U32.HI R17, RZ, 0x18, R4 ;  /* 0x00000018ff117819 */ /* 0x000fe20000011604 */
[----:B------:R-:W-:Y:S01]  /*6740*/  HSET2.LE.AND R4, R15, R107, PT ;  /* 0x0000006b0f047233 */ /* 0x000fe20003803000 */
[----:B------:R-:W-:-:S02]  /*6750*/  LOP3.LUT R12, R12, 0xff, RZ, 0xc0, !PT ;  /* 0x000000ff0c0c7812 */ /* 0x000fc400078ec0ff */
[----:B--2---:R-:W-:Y:S02]  /*6760*/  F2FP.PACK_AB R7, R106, R144 ;  /* 0x000000906a07723e */ /* 0x004fe400000000ff */
[----:B------:R-:W-:Y:S02]  /*6770*/  PRMT R15, R18, 0x5410, R14 ;  /* 0x00005410120f7816 */ /* 0x000fe4000000000e */
[----:B---3--:R-:W-:Y:S02]  /*6780*/  PRMT R13, R16, 0x5410, R19 ;  /* 0x00005410100d7816 */ /* 0x008fe40000000013 */
[----:B------:R-:W-:Y:S01]  /*6790*/  PRMT R16, R12, 0x5410, R17 ;  /* 0x000054100c107816 */ /* 0x000fe20000000011 */
[--C-:B------:R-:W-:Y:S01]  /*67a0*/  HSET2.LE.AND R12, R15, R107.reuse, PT ;  /* 0x0000006b0f0c7233 */ /* 0x100fe20003803000 */
[----:B------:R-:W-:Y:S01]  /*67b0*/  LOP3.LUT R14, R4, R7, RZ, 0xc0, !PT ;  /* 0x00000007040e7212 */ /* 0x000fe200078ec0ff */
[--C-:B------:R-:W-:Y:S01]  /*67c0*/  HSET2.LE.AND R4, R13, R107.reuse, PT ;  /* 0x0000006b0d047233 */ /* 0x100fe20003803000 */
[----:B------:R-:W-:Y:S01]  /*67d0*/  F2FP.PACK_AB R7, R41, R43 ;  /* 0x0000002b2907723e */ /* 0x000fe200000000ff */
[----:B------:R-:W-:Y:S01]  /*67e0*/  HSET2.LE.AND R16, R16, R107, PT ;  /* 0x0000006b10107233 */ /* 0x000fe20003803000 */
[----:B------:R-:W-:-:S02]  /*67f0*/  F2FP.PACK_AB R13, R145, R146 ;  /* 0x00000092910d723e */ /* 0x000fc400000000ff */
[----:B----4-:R-:W-:Y:S02]  /*6800*/  F2FP.PACK_AB R17, R39, R104 ;  /* 0x000000682711723e */ /* 0x010fe400000000ff */
[----:B------:R-:W-:Y:S01]  /*6810*/  LOP3.LUT R15, R4, R7, RZ, 0xc0, !PT ;  /* 0x00000007040f7212 */ /* 0x000fe200078ec0ff */
[----:B------:R-:W-:Y:S01]  /*6820*/  FFMA.FTZ R4, R162, c[0x0][0x23c], -R6 ;  /* 0x00008f00a2047a23 */ /* 0x000fe20000010806 */
[----:B------:R-:W-:Y:S02]  /*6830*/  LOP3.LUT R12, R12, R13, RZ, 0xc0, !PT ;  /* 0x0000000d0c0c7212 */ /* 0x000fe400078ec0ff */
[----:B------:R-:W-:Y:S01]  /*6840*/  LOP3.LUT R13, R16, R17, RZ, 0xc0, !PT ;  /* 0x00000011100d7212 */ /* 0x000fe200078ec0ff */
[----:B------:R2:W-:Y:S01]  /*6850*/  MUFU.EX2 R36, R4 ;  /* 0x0000000400247308 */ /* 0x0005e20000000800 */
[----:B------:R-:W-:-:S05]  /*6860*/  LOP3.LUT R7, R37, UR5, R42, 0x96, !PT ;  /* 0x0000000525077c12 */ /* 0x000fca000f8e962a */
[C---:B------:R-:W-:Y:S08]  /*6870*/  HMMA.16816.F32 R60, R12.reuse, R30, R60 ;  /* 0x0000001e0c3c723c */ /* 0x040ff0000000183c */
[----:B------:R-:W-:Y:S01]  /*6880*/  HMMA.16816.F32 R112, R12, R28, R80 ;  /* 0x0000001c0c70723c */ /* 0x000fe20000001850 */
[----:B------:R3:W-:Y:S01]  /*6890*/  MUFU.EX2 R28, R8 ;  /* 0x00000008001c7308 */ /* 0x0007e20000000800 */
[----:B--2---:R-:W-:-:S06]  /*68a0*/  FFMA.FTZ R4, R163, c[0x0][0x23c], -R6 ;  /* 0x00008f00a3047a23 */ /* 0x004fcc0000010806 */
[C---:B------:R-:W-:Y:S01]  /*68b0*/  HMMA.16816.F32 R52, R12.reuse, R26, R52 ;  /* 0x0000001a0c34723c */ /* 0x040fe20000001834 */
[----:B------:R2:W4:Y:S07]  /*68c0*/  MUFU.EX2 R30, R4 ;  /* 0x00000004001e7308 */ /* 0x00052e0000000800 */
[----:B------:R-:W-:Y:S01]  /*68d0*/  HMMA.16816.F32 R80, R12, R24, R64 ;  /* 0x000000180c50723c */ /* 0x000fe20000001840 */
[----:B---3--:R-:W-:-:S04]  /*68e0*/  FFMA.FTZ R8, R167, c[0x0][0x23c], -R5 ;  /* 0x00008f00a7087a23 */ /* 0x008fc80000010805 */
[----:B------:R-:W-:Y:S03]  /*68f0*/  MUFU.EX2 R26, R8 ;  /* 0x00000008001a7308 */ /* 0x000fe60000000800 */
[C---:B------:R-:W-:Y:S01]  /*6900*/  HMMA.16816.F32 R68, R12.reuse, R32, R68 ;  /* 0x000000200c44723c */ /* 0x040fe20000001844 */
[--C-:B--2---:R-:W-:Y:S02]  /*6910*/  FFMA.FTZ R4, R159, c[0x0][0x23c], -R6.reuse ;  /* 0x00008f009f047a23 */ /* 0x104fe40000010806 */
[----:B------:R-:W-:Y:S02]  /*6920*/  FFMA.FTZ R6, R161, c[0x0][0x23c], -R6 ;  /* 0x00008f00a1067a23 */ /* 0x000fe40000010806 */
[----:B------:R-:W-:Y:S03]  /*6930*/  MUFU.EX2 R29, R4 ;  /* 0x00000004001d7308 */ /* 0x000fe60000000800 */
[C---:B------:R-:W-:Y:S05]  /*6940*/  HMMA.16816.F32 R56, R12.reuse, R34, R56 ;  /* 0x000000220c38723c */ /* 0x040fea0000001838 */
[----:B------:R2:W3:Y:S03]  /*6950*/  MUFU.EX2 R233, R6 ;  /* 0x0000000600e97308 */ /* 0x0004e60000000800 */
[C---:B------:R-:W-:Y:S08]  /*6960*/  HMMA.16816.F32 R136, R12.reuse, R44, R136 ;  /* 0x0000002c0c88723c */ /* 0x040ff00000001888 */
[----:B------:R-:W-:Y:S01]  /*6970*/  HMMA.16816.F32 R48, R12, R46, R48 ;  /* 0x0000002e0c30723c */ /* 0x000fe20000001830 */
[----:B--2---:R-:W-:-:S05]  /*6980*/  IMAD.WIDE.U32 R6, R7, -0x2daee0ad, RZ ;  /* 0xd2511f5307067825 */ /* 0x004fca00078e00ff */
[----:B------:R-:W-:Y:S02]  /*6990*/  LOP3.LUT R4, R7, UR14, R40, 0x96, !PT ;  /* 0x0000000e07047c12 */ /* 0x000fe4000f8e9628 */
[C---:B------:R-:W-:Y:S01]  /*69a0*/  LOP3.LUT R9, R6.reuse, 0xffff, RZ, 0xc0, !PT ;  /* 0x0000ffff06097812 */ /* 0x040fe200078ec0ff */
[--C-:B------:R-:W-:Y:S01]  /*69b0*/  FFMA.FTZ R7, R165, c[0x0][0x23c], -R5.reuse ;  /* 0x00008f00a5077a23 */ /* 0x100fe20000010805 */
[----:B------:R-:W-:Y:S01]  /*69c0*/  LOP3.LUT R18, R6, 0xff, RZ, 0xc0, !PT ;  /* 0x000000ff06127812 */ /* 0x000fe200078ec0ff */
[----:B------:R-:W-:Y:S01]  /*69d0*/  FFMA.FTZ R5, R168, c[0x0][0x23c], -R5 ;  /* 0x00008f00a8057a23 */ /* 0x000fe20000010805 */
[--C-:B------:R-:W-:Y:S01]  /*69e0*/  SHF.R.U32.HI R10, RZ, 0x10, R6.reuse ;  /* 0x00000010ff0a7819 */ /* 0x100fe20000011606 */
[----:B------:R2:W5:Y:S01]  /*69f0*/  MUFU.EX2 R27, R7 ;  /* 0x00000007001b7308 */ /* 0x0005620000000800 */
[----:B------:R-:W-:Y:S02]  /*6a00*/  SHF.R.U32.HI R17, RZ, 0x18, R6 ;  /* 0x00000018ff117819 */ /* 0x000fe40000011606 */
[----:B------:R-:W-:-:S02]  /*6a10*/  LOP3.LUT R6, R4, 0xffff, RZ, 0xc0, !PT ;  /* 0x0000ffff04067812 */ /* 0x000fc400078ec0ff */
[----:B------:R-:W-:Y:S02]  /*6a20*/  LOP3.LUT R16, R4, 0xff, RZ, 0xc0, !PT ;  /* 0x000000ff04107812 */ /* 0x000fe400078ec0ff */
[----:B------:R-:W-:Y:S01]  /*6a30*/  SHF.R.U32.HI R11, RZ, 0x18, R4 ;  /* 0x00000018ff0b7819 */ /* 0x000fe20000011604 */
[----:B------:R4:W1:Y:S01]  /*6a40*/  MUFU.EX2 R234, R5 ;  /* 0x0000000500ea7308 */ /* 0x0008620000000800 */
[----:B------:R-:W-:-:S04]  /*6a50*/  SHF.R.U32.HI R6, RZ, 0x8, R6 ;  /* 0x00000008ff067819 */ /* 0x000fc80000011606 */
[----:B------:R-:W-:Y:S02]  /*6a60*/  PRMT R6, R16, 0x5410, R6 ;  /* 0x0000541010067816 */ /* 0x000fe40000000006 */
[----:B--2---:R-:W-:Y:S02]  /*6a70*/  SHF.R.U32.HI R7, RZ, 0x10, R4 ;  /* 0x00000010ff077819 */ /* 0x004fe40000011604 */
[----:B------:R-:W-:Y:S02]  /*6a80*/  SHF.R.U32.HI R4, RZ, 0x8, R9 ;  /* 0x00000008ff047819 */ /* 0x000fe40000011609 */
[----:B------:R-:W-:Y:S01]  /*6a90*/  LOP3.LUT R9, R10, 0xff, RZ, 0xc0, !PT ;  /* 0x000000ff0a097812 */ /* 0x000fe200078ec0ff */
[----:B------:R-:W-:Y:S01]  /*6aa0*/  FFMA.FTZ R10, R169, c[0x0][0x23c], -R0 ;  /* 0x00008f00a90a7a23 */ /* 0x000fe20000010800 */
[----:B------:R-:W-:Y:S02]  /*6ab0*/  PRMT R4, R18, 0x5410, R4 ;  /* 0x0000541012047816 */ /* 0x000fe40000000004 */
[----:B------:R-:W-:Y:S01]  /*6ac0*/  LOP3.LUT R7, R7, 0xff, RZ, 0xc0, !PT ;  /* 0x000000ff07077812 */ /* 0x000fe200078ec0ff */
[----:B------:R-:W-:Y:S01]  /*6ad0*/  MUFU.EX2 R25, R10 ;  /* 0x0000000a00197308 */ /* 0x000fe20000000800 */
[----:B------:R-:W-:Y:S01]  /*6ae0*/  PRMT R17, R9, 0x5410, R17 ;  /* 0x0000541009117816 */ /* 0x000fe20000000011 */
[--C-:B------:R-:W-:Y:S01]  /*6af0*/  HSET2.LE.AND R8, R4, R107.reuse, PT ;  /* 0x0000006b04087233 */ /* 0x100fe20003803000 */
[----:B------:R-:W-:Y:S01]  /*6b00*/  PRMT R7, R7, 0x5410, R11 ;  /* 0x0000541007077816 */ /* 0x000fe2000000000b */
[----:B------:R-:W-:Y:S01]  /*6b10*/  HSET2.LE.AND R4, R6, R107, PT ;  /* 0x0000006b06047233 */ /* 0x000fe20003803000 */
[----:B----4-:R-:W-:-:S02]  /*6b20*/  F2FP.PACK_AB R5, R30, R36 ;  /* 0x000000241e05723e */ /* 0x010fc400000000ff */
[----:B---3--:R-:W-:Y:S01]  /*6b30*/  F2FP.PACK_AB R9, R233, R29 ;  /* 0x0000001de909723e */ /* 0x008fe200000000ff */
[--C-:B------:R-:W-:Y:S01]  /*6b40*/  HSET2.LE.AND R6, R7, R107.reuse, PT ;  /* 0x0000006b07067233 */ /* 0x100fe20003803000 */
[----:B------:R-:W-:Y:S01]  /*6b50*/  LOP3.LUT R140, R4, R5, RZ, 0xc0, !PT ;  /* 0x00000005048c7212 */ /* 0x000fe200078ec0ff */
[----:B------:R-:W-:Y:S01]  /*6b60*/  HSET2.LE.AND R4, R17, R107, PT ;  /* 0x0000006b11047233 */ /* 0x000fe20003803000 */
[----:B-----5:R-:W-:Y:S01]  /*6b70*/  F2FP.PACK_AB R7, R27, R28 ;  /* 0x0000001c1b07723e */ /* 0x020fe200000000ff */
[----:B------:R-:W2:Y:S01]  /*6b80*/  LDSM.16.MT88.4 R16, [R191+0x7800] ;  /* 0x00780000bf10783b */ /* 0x000ea20000004200 */
[----:B-1----:R-:W-:Y:S02]  /*6b90*/  F2FP.PACK_AB R5, R234, R26 ;  /* 0x0000001aea05723e */ /* 0x002fe400000000ff */
[----:B------:R-:W-:Y:S01]  /*6ba0*/  LOP3.LUT R141, R6, R7, RZ, 0xc0, !PT ;  /* 0x00000007068d7212 */ /* 0x000fe200078ec0ff */
[--C-:B------:R-:W-:Y:S01]  /*6bb0*/  FFMA.FTZ R6, R170, c[0x0][0x23c], -R0.reuse ;  /* 0x00008f00aa067a23 */ /* 0x100fe20000010800 */
[----:B------:R-:W-:Y:S01]  /*6bc0*/  LOP3.LUT R143, R4, R5, RZ, 0xc0, !PT ;  /* 0x00000005048f7212 */ /* 0x000fe200078ec0ff */
[--C-:B------:R-:W-:Y:S01]  /*6bd0*/  FFMA.FTZ R4, R171, c[0x0][0x23c], -R0.reuse ;  /* 0x00008f00ab047a23 */ /* 0x100fe20000010800 */
[----:B------:R-:W-:Y:S01]  /*6be0*/  LOP3.LUT R142, R8, R9, RZ, 0xc0, !PT ;  /* 0x00000009088e7212 */ /* 0x000fe200078ec0ff */
[----:B------:R-:W-:Y:S01]  /*6bf0*/  FFMA.FTZ R0, R174, c[0x0][0x23c], -R0 ;  /* 0x00008f00ae007a23 */ /* 0x000fe20000010800 */
[----:B------:R1:W-:Y:S01]  /*6c00*/  MUFU.EX2 R23, R6 ;  /* 0x0000000600177308 */ /* 0x0003e20000000800 */
[----:B------:R-:W-:-:S04]  /*6c10*/  FFMA.FTZ R8, R178, c[0x0][0x23c], -R3 ;  /* 0x00008f00b2087a23 */ /* 0x000fc80000010803 */
[C---:B------:R-:W-:Y:S03]  /*6c20*/  HMMA.16816.F32 R116, R140.reuse, R124, R116 ;  /* 0x0000007c8c74723c */ /* 0x040fe60000001874 */
[----:B------:R3:W-:Y:S05]  /*6c30*/  MUFU.EX2 R24, R4 ;  /* 0x0000000400187308 */ /* 0x0007ea0000000800 */
[----:B------:R-:W-:Y:S03]  /*6c40*/  HMMA.16816.F32 R120, R140, R126, R120 ;  /* 0x0000007e8c78723c */ /* 0x000fe60000001878 */
[----:B------:R4:W5:Y:S01]  /*6c50*/  MUFU.EX2 R20, R0 ;  /* 0x0000000000147308 */ /* 0x0009620000000800 */
[----:B-1----:R-:W-:-:S04]  /*6c60*/  FFMA.FTZ R6, R175, c[0x0][0x23c], -R3 ;  /* 0x00008f00af067a23 */ /* 0x002fc80000010803 */
[C---:B------:R-:W-:Y:S01]  /*6c70*/  HMMA.16816.F32 R72, R140.reuse, R128, R72 ;  /* 0x000000808c48723c */ /* 0x040fe20000001848 */
[--C-:B---3--:R-:W-:Y:S02]  /*6c80*/  FFMA.FTZ R4, R176, c[0x0][0x23c], -R3.reuse ;  /* 0x00008f00b0047a23 */ /* 0x108fe40000010803 */
[----:B------:R1:W-:Y:S05]  /*6c90*/  MUFU.EX2 R14, R6 ;  /* 0x00000006000e7308 */ /* 0x0003ea0000000800 */
[C---:B------:R-:W-:Y:S01]  /*6ca0*/  HMMA.16816.F32 R76, R140.reuse, R130, R76 ;  /* 0x000000828c4c723c */ /* 0x040fe2000000184c */
[----:B----4-:R-:W-:Y:S02]  /*6cb0*/  LOP3.LUT R0, R21, UR5, R38, 0x96, !PT ;  /* 0x0000000515007c12 */ /* 0x010fe4000f8e9626 */
[----:B------:R3:W-:Y:S05]  /*6cc0*/  MUFU.EX2 R15, R4 ;  /* 0x00000004000f7308 */ /* 0x0007ea0000000800 */
[----:B------:R-:W-:Y:S01]  /*6cd0*/  HMMA.16816.F32 R132, R140, R88, R132 ;  /* 0x000000588c84723c */ /* 0x000fe20000001884 */
[----:B-1----:R-:W-:-:S02]  /*6ce0*/  FFMA.FTZ R6, R177, c[0x0][0x23c], -R3 ;  /* 0x00008f00b1067a23 */ /* 0x002fc40000010803 */
[----:B------:R-:W1:Y:S05]  /*6cf0*/  MUFU.EX2 R13, R8 ;  /* 0x00000008000d7308 */ /* 0x000e6a0000000800 */
[C---:B------:R-:W-:Y:S01]  /*6d00*/  HMMA.16816.F32 R84, R140.reuse, R90, R84 ;  /* 0x0000005a8c54723c */ /* 0x040fe20000001854 */
[----:B---3--:R-:W-:Y:S02]  /*6d10*/  IMAD.WIDE.U32 R4, R0, -0x2daee0ad, RZ ;  /* 0xd2511f5300047825 */ /* 0x008fe400078e00ff */
[----:B------:R3:W4:Y:S05]  /*6d20*/  MUFU.EX2 R232, R6 ;  /* 0x0000000600e87308 */ /* 0x00072a0000000800 */
[----:B--2---:R-:W-:Y:S01]  /*6d30*/  HMMA.16816.F32 R92, R140, R16, R92 ;  /* 0x000000108c5c723c */ /* 0x004fe2000000185c */
[----:B------:R-:W-:-:S02]  /*6d40*/  LOP3.LUT R0, R5, UR14, R22, 0x96, !PT ;  /* 0x0000000e05007c12 */ /* 0x000fc4000f8e9616 */
[C---:B------:R-:W-:Y:S02]  /*6d50*/  LOP3.LUT R7, R4.reuse, 0xffff, RZ, 0xc0, !PT ;  /* 0x0000ffff04077812 */ /* 0x040fe400078ec0ff */
[--C-:B------:R-:W-:Y:S02]  /*6d60*/  SHF.R.U32.HI R5, RZ, 0x10, R4.reuse ;  /* 0x00000010ff057819 */ /* 0x100fe40000011604 */
[----:B------:R-:W-:Y:S01]  /*6d70*/  LOP3.LUT R9, R4, 0xff, RZ, 0xc0, !PT ;  /* 0x000000ff04097812 */ /* 0x000fe200078ec0ff */
[----:B------:R-:W-:Y:S01]  /*6d80*/  HMMA.16816.F32 R140, R140, R18, R108 ;  /* 0x000000128c8c723c */ /* 0x000fe2000000186c */
[----:B------:R-:W-:Y:S02]  /*6d90*/  SHF.R.U32.HI R12, RZ, 0x18, R4 ;  /* 0x00000018ff0c7819 */ /* 0x000fe40000011604 */
[----:B------:R-:W-:Y:S02]  /*6da0*/  LOP3.LUT R3, R0, 0xffff, RZ, 0xc0, !PT ;  /* 0x0000ffff00037812 */ /* 0x000fe400078ec0ff */
[----:B------:R-:W-:-:S02]  /*6db0*/  SHF.R.U32.HI R7, RZ, 0x8, R7 ;  /* 0x00000008ff077819 */ /* 0x000fc40000011607 */
[----:B------:R-:W-:Y:S02]  /*6dc0*/  LOP3.LUT R5, R5, 0xff, RZ, 0xc0, !PT ;  /* 0x000000ff05057812 */ /* 0x000fe400078ec0ff */
[--C-:B------:R-:W-:Y:S02]  /*6dd0*/  SHF.R.U32.HI R4, RZ, 0x10, R0.reuse ;  /* 0x00000010ff047819 */ /* 0x100fe40000011600 */
[----:B------:R-:W-:Y:S02]  /*6de0*/  LOP3.LUT R11, R0, 0xff, RZ, 0xc0, !PT ;  /* 0x000000ff000b7812 */ /* 0x000fe400078ec0ff */
[----:B------:R-:W-:Y:S02]  /*6df0*/  SHF.R.U32.HI R10, RZ, 0x18, R0 ;  /* 0x00000018ff0a7819 */ /* 0x000fe40000011600 */
[----:B---3--:R-:W-:Y:S02]  /*6e00*/  SHF.R.U32.HI R6, RZ, 0x8, R3 ;  /* 0x00000008ff067819 */ /* 0x008fe40000011603 */
[----:B------:R-:W-:-:S02]  /*6e10*/  LOP3.LUT R4, R4, 0xff, RZ, 0xc0, !PT ;  /* 0x000000ff04047812 */ /* 0x000fc400078ec0ff */
[----:B------:R-:W-:Y:S02]  /*6e20*/  PRMT R0, R9, 0x5410, R7 ;  /* 0x0000541009007816 */ /* 0x000fe40000000007 */
[----:B------:R-:W-:Y:S02]  /*6e30*/  PRMT R3, R5, 0x5410, R12 ;  /* 0x0000541005037816 */ /* 0x000fe4000000000c */
[----:B------:R-:W-:Y:S01]  /*6e40*/  PRMT R5, R4, 0x5410, R10 ;  /* 0x0000541004057816 */ /* 0x000fe2000000000a */
[--C-:B------:R-:W-:Y:S01]  /*6e50*/  HSET2.LE.AND R0, R0, R107.reuse, PT ;  /* 0x0000006b00007233 */ /* 0x100fe20003803000 */
[----:B------:R-:W-:Y:S01]  /*6e60*/  PRMT R6, R11, 0x5410, R6 ;  /* 0x000054100b067816 */ /* 0x000fe20000000006 */
[--C-:B------:R-:W-:Y:S01]  /*6e70*/  HSET2.LE.AND R4, R3, R107.reuse, PT ;  /* 0x0000006b03047233 */ /* 0x100fe20003803000 */
[----:B-----5:R-:W-:Y:S01]  /*6e80*/  F2FP.PACK_AB R3, R20, R24 ;  /* 0x000000181403723e */ /* 0x020fe200000000ff */
[--C-:B------:R-:W-:Y:S01]  /*6e90*/  HSET2.LE.AND R8, R5, R107.reuse, PT ;  /* 0x0000006b05087233 */ /* 0x100fe20003803000 */
[----:B------:R-:W-:Y:S01]  /*6ea0*/  F2FP.PACK_AB R7, R23, R25 ;  /* 0x000000191707723e */ /* 0x000fe200000000ff */
[----:B------:R-:W-:Y:S01]  /*6eb0*/  HSET2.LE.AND R6, R6, R107, PT ;  /* 0x0000006b06067233 */ /* 0x000fe20003803000 */
[----:B------:R-:W-:Y:S01]  /*6ec0*/  LOP3.LUT R98, R0, R3, RZ, 0xc0, !PT ;  /* 0x0000000300627212 */ /* 0x000fe200078ec0ff */
[----:B------:R-:W-:Y:S01]  /*6ed0*/  FADD.FTZ R3, R212, R210 ;  /* 0x000000d2d4037221 */ /* 0x000fe20000010000 */
[----:B-1----:R-:W-:-:S02]  /*6ee0*/  F2FP.PACK_AB R0, R13, R15 ;  /* 0x0000000f0d00723e */ /* 0x002fc400000000ff */
[----:B------:R-:W-:Y:S01]  /*6ef0*/  LOP3.LUT R96, R6, R7, RZ, 0xc0, !PT ;  /* 0x0000000706607212 */ /* 0x000fe200078ec0ff */
[----:B------:R-:W-:Y:S01]  /*6f00*/  FADD.FTZ R6, R252, R239 ;  /* 0x000000effc067221 */ /* 0x000fe20000010000 */
[----:B------:R-:W-:Y:S01]  /*6f10*/  LOP3.LUT R97, R8, R0, RZ, 0xc0, !PT ;  /* 0x0000000008617212 */ /* 0x000fe200078ec0ff */
[----:B------:R-:W-:Y:S01]  /*6f20*/  FADD.FTZ R0, R223, R222 ;  /* 0x000000dedf007221 */ /* 0x000fe20000010000 */
[----:B----4-:R-:W-:Y:S01]  /*6f30*/  F2FP.PACK_AB R5, R232, R14 ;  /* 0x0000000ee805723e */ /* 0x010fe200000000ff */
[----:B------:R-:W-:Y:S02]  /*6f40*/  FADD.FTZ R7, R235, R227 ;  /* 0x000000e3eb077221 */ /* 0x000fe40000010000 */
[----:B------:R-:W-:Y:S01]  /*6f50*/  FADD.FTZ R0, R218, R0 ;  /* 0x00000000da007221 */ /* 0x000fe20000010000 */
[----:B------:R-:W-:Y:S01]  /*6f60*/  LOP3.LUT R99, R4, R5, RZ, 0xc0, !PT ;  /* 0x0000000504637212 */ /* 0x000fe200078ec0ff */
        /* <DEDUP_REMOVED lines=63> */
[----:B------:R-:W-:Y:S05]  /*7360*/  @!P1 BRA `(.L_x_1255) ;  /* 0x00004b9000009947 */ /* 0x000fea0003800000 */
[----:B------:R-:W1:Y:S01]  /*7370*/  S2R R154, SR_TID.X ;  /* 0x00000000009a7919 */ /* 0x000e620000002100 */
[----:B------:R-:W-:Y:S01]  /*7380*/  ISETP.GE.AND P0, PT, R242, c[0x0][0x220], PT ;  /* 0x00008800f2007a0c */ /* 0x000fe20003f06270 */
[----:B------:R-:W-:Y:S01]  /*7390*/  IMAD.WIDE.U32 R238, R160, -0x326172a9, RZ ;  /* 0xcd9e8d57a0ee7825 */ /* 0x000fe200078e00ff */
[----:B------:R-:W-:-:S02]  /*73a0*/  LEA.HI.SX32 R204, R204, 0xfffffffe, 0x1a ;  /* 0xfffffffecccc7811 */ /* 0x000fc400078fd2ff */
[----:B------:R-:W-:Y:S01]  /*73b0*/  MOV R3, R103 ;  /* 0x0000006700037202 */ /* 0x000fe20000000f00 */
[----:B------:R-:W-:Y:S01]  /*73c0*/  IMAD.MOV.U32 R235, RZ, RZ, c[0x0][0x1a4] ;  /* 0x00006900ffeb7624 */ /* 0x000fe200078e00ff */
[----:B------:R-:W-:Y:S01]  /*73d0*/  LOP3.LUT R222, R239, R226, RZ, 0x3c, !PT ;  /* 0x000000e2efde7212 */ /* 0x000fe200078e3cff */
[----:B------:R-:W-:Y:S01]  /*73e0*/  IMAD.MOV.U32 R104, RZ, RZ, R102 ;  /* 0x000000ffff687224 */ /* 0x000fe200078e0066 */
[----:B------:R-:W-:Y:S01]  /*73f0*/  MOV R107, R101 ;  /* 0x00000065006b7202 */ /* 0x000fe20000000f00 */
[----:B------:R-:W-:Y:S01]  /*7400*/  IMAD.MOV.U32 R108, RZ, RZ, R2 ;  /* 0x000000ffff6c7224 */ /* 0x000fe200078e0002 */
[----:B------:R-:W-:Y:S01]  /*7410*/  PRMT R224, R224, 0x7054, R224 ;  /* 0x00007054e0e07816 */ /* 0x000fe200000000e0 */
[----:B------:R-:W-:Y:S01]  /*7420*/  IMAD.MOV.U32 R251, RZ, RZ, c[0x0][0x1a0] ;  /* 0x00006800fffb7624 */ /* 0x000fe200078e00ff */
[----:B------:R-:W-:Y:S01]  /*7430*/  MOV R252, c[0x0][0x1a0] ;  /* 0x0000680000fc7a02 */ /* 0x000fe20000000f00 */
[----:B------:R-:W-:-:S04]  /*7440*/  IMAD.WIDE.U32 R220, R221, -0x2daee0ad, RZ ;  /* 0xd2511f53dddc7825 */ /* 0x000fc800078e00ff */
[----:B------:R-:W-:Y:S02]  /*7450*/  @!P0 IMAD R235, R235, 0x30, RZ ;  /* 0x00000030ebeb8824 */ /* 0x000fe400078e02ff */
[----:B------:R-:W-:Y:S01]  /*7460*/  IMAD.WIDE.U32 R222, R222, -0x2daee0ad, RZ ;  /* 0xd2511f53dede7825 */ /* 0x000fe200078e00ff */
[----:B-1----:R-:W-:-:S05]  /*7470*/  LOP3.LUT R154, R154, 0x3, RZ, 0xc0, !PT ;  /* 0x000000039a9a7812 */ /* 0x002fca00078ec0ff */
[----:B------:R-:W-:Y:S01]  /*7480*/  IMAD R219, R154, -0x2, R219 ;  /* 0xfffffffe9adb7824 */ /* 0x000fe200078e02db */
[----:B------:R-:W-:-:S04]  /*7490*/  IADD3 R154, R160, 0x4, RZ ;  /* 0x00000004a09a7810 */ /* 0x000fc80007ffe0ff */
[----:B------:R-:W-:Y:S01]  /*74a0*/  IADD3 R219, R105, R219, -R172 ;  /* 0x000000db69db7210 */ /* 0x000fe20007ffe8ac */
[----:B------:R-:W-:-:S05]  /*74b0*/  IMAD.WIDE.U32 R236, R154, -0x326172a9, RZ ;  /* 0xcd9e8d579aec7825 */ /* 0x000fca00078e00ff */
[----:B------:R-:W-:-:S05]  /*74c0*/  LOP3.LUT R226, R237, R226, RZ, 0x3c, !PT ;  /* 0x000000e2ede27212 */ /* 0x000fca00078e3cff */
[----:B------:R-:W-:Y:S01]  /*74d0*/  IMAD.WIDE.U32 R226, R226, -0x2daee0ad, RZ ;  /* 0xd2511f53e2e27825 */ /* 0x000fe200078e00ff */
[----:B------:R-:W-:Y:S05]  /*74e0*/  BRA `(.L_x_1256) ;  /* 0x000004e000007947 */ /* 0x000fea0003800000 */
.L_x_1258:
[----:B------:R-:W-:Y:S01]  /*74f0*/  IMAD.MOV.U32 R205, RZ, RZ, c[0x0][0x198] ;  /* 0x00006600ffcd7624 */ /* 0x000fe200078e00ff */
[C---:B------:R-:W-:Y:S01]  /*7500*/  @!P0 IADD3 R102, R204.reuse, -0x1, RZ ;  /* 0xffffffffcc668810 */ /* 0x040fe20007ffe0ff */
[----:B------:R-:W-:Y:S01]  /*7510*/  IMAD.MOV.U32 R206, RZ, RZ, 0x4 ;  /* 0x00000004ffce7424 */ /* 0x000fe200078e00ff */
[C---:B------:R-:W-:Y:S01]  /*7520*/  @!P0 IADD3 R110, R204.reuse, -0x1, RZ ;  /* 0xffffffffcc6e8810 */ /* 0x040fe20007ffe0ff */
[----:B------:R-:W-:Y:S01]  /*7530*/  IMAD.SHL.U32 R205, R205, 0x10, RZ ;  /* 0x00000010cdcd7824 */ /* 0x000fe200078e00ff */
[----:B------:R-:W-:Y:S01]  /*7540*/  @!P0 SHF.R.S32.HI R0, RZ, 0x1f, R102 ;  /* 0x0000001fff008819 */ /* 0x000fe20000011466 */
[----:B------:R1:W-:Y:S01]  /*7550*/  @P0 STS.128 [R203+0x4000], RZ ;  /* 0x004000ffcb000388 */ /* 0x0003e20000000c00 */
[----:B------:R-:W-:Y:S02]  /*7560*/  @!P0 IADD3 R144, R204, -0x1, RZ ;  /* 0xffffffffcc908810 */ /* 0x000fe40007ffe0ff */
[----:B------:R-:W-:Y:S01]  /*7570*/  @!P0 SHF.R.S32.HI R101, RZ, 0x1f, R110 ;  /* 0x0000001fff658819 */ /* 0x000fe2000001146e */
[----:B------:R-:W-:Y:S01]  /*7580*/  @!P0 IMAD R2, R0, c[0x0][0x198], RZ ;  /* 0x0000660000028a24 */ /* 0x000fe200078e02ff */
[----:B------:R-:W-:Y:S02]  /*7590*/  @!P0 SHF.R.S32.HI R105, RZ, 0x1f, R144 ;  /* 0x0000001fff698819 */ /* 0x000fe40000011490 */
[----:B------:R-:W-:Y:S01]  /*75a0*/  @!P0 IADD3 R0, R204, -0x1, RZ ;  /* 0xffffffffcc008810 */ /* 0x000fe20007ffe0ff */
[----:B------:R-:W-:Y:S02]  /*75b0*/  @!P0 IMAD R101, R101, c[0x0][0x198], RZ ;  /* 0x0000660065658a24 */ /* 0x000fe400078e02ff */
[C---:B------:R-:W-:Y:S01]  /*75c0*/  @!P0 IMAD R2, R102.reuse, c[0x0][0x19c], R2 ;  /* 0x0000670066028a24 */ /* 0x040fe200078e0202 */
[----:B------:R-:W-:Y:S01]  /*75d0*/  @!P0 SHF.R.S32.HI R106, RZ, 0x1f, R0 ;  /* 0x0000001fff6a8819 */ /* 0x000fe20000011400 */
[----:B------:R-:W-:Y:S04]  /*75e0*/  @!P0 IMAD.WIDE.U32 R102, R102, c[0x0][0x198], RZ ;  /* 0x0000660066668a25 */ /* 0x000fe800078e00ff */
[----:B------:R-:W-:Y:S01]  /*75f0*/  @!P0 IMAD R105, R105, c[0x0][0x198], RZ ;  /* 0x0000660069698a24 */ /* 0x000fe200078e02ff */
[-C--:B------:R-:W-:Y:S01]  /*7600*/  @!P0 LEA R149, P3, R102, R230.reuse, 0x6 ;  /* 0x000000e666958211 */ /* 0x080fe200078630ff */
[C---:B------:R-:W-:Y:S02]  /*7610*/  @!P0 IMAD R101, R110.reuse, c[0x0][0x19c], R101 ;  /* 0x000067006e658a24 */ /* 0x040fe400078e0265 */
[----:B------:R-:W-:Y:S04]  /*7620*/  @!P0 IMAD.WIDE.U32 R110, R110, c[0x0][0x198], RZ ;  /* 0x000066006e6e8a25 */ /* 0x000fe800078e00ff */
[----:B------:R-:W-:Y:S01]  /*7630*/  @!P0 IMAD.IADD R2, R103, 0x1, R2 ;  /* 0x0000000167028824 */ /* 0x000fe200078e0202 */
[-C--:B------:R-:W-:Y:S01]  /*7640*/  @!P0 LEA R146, P2, R110, R230.reuse, 0x6 ;  /* 0x000000e66e928211 */ /* 0x080fe200078430ff */
[C---:B------:R-:W-:Y:S02]  /*7650*/  @!P0 IMAD R105, R144.reuse, c[0x0][0x19c], R105 ;  /* 0x0000670090698a24 */ /* 0x040fe400078e0269 */
[----:B------:R-:W-:Y:S01]  /*7660*/  @!P0 IMAD.WIDE.U32 R144, R144, c[0x0][0x198], RZ ;  /* 0x0000660090908a25 */ /* 0x000fe200078e00ff */
[-C--:B------:R-:W-:Y:S03]  /*7670*/  @!P0 LEA.HI.X R148, R102, R229.reuse, R2, 0x6, P3 ;  /* 0x000000e566948211 */ /* 0x080fe600018f3402 */
[----:B------:R-:W-:Y:S02]  /*7680*/  @!P0 IMAD.IADD R101, R111, 0x1, R101 ;  /* 0x000000016f658824 */ /* 0x000fe400078e0265 */
[----:B------:R-:W-:Y:S02]  /*7690*/  @!P0 IMAD R103, R106, c[0x0][0x198], RZ ;  /* 0x000066006a678a24 */ /* 0x000fe400078e02ff */
[----:B------:R-:W-:Y:S01]  /*76a0*/  @!P0 IMAD.IADD R2, R145, 0x1, R105 ;  /* 0x0000000191028824 */ /* 0x000fe200078e0269 */
[-C--:B------:R-:W-:Y:S01]  /*76b0*/  @!P0 LEA.HI.X R147, R110, R229.reuse, R101, 0x6, P2 ;  /* 0x000000e56e938211 */ /* 0x080fe200010f3465 */
[----:B------:R-:W-:Y:S01]  /*76c0*/  @!P0 IMAD R106, R0, c[0x0][0x19c], R103 ;  /* 0x00006700006a8a24 */ /* 0x000fe200078e0267 */
[-C--:B------:R-:W-:Y:S01]  /*76d0*/  @!P0 LEA R109, P2, R144, R230.reuse, 0x6 ;  /* 0x000000e6906d8211 */ /* 0x080fe200078430ff */
[----:B------:R-:W-:Y:S04]  /*76e0*/  @!P0 IMAD.WIDE.U32 R102, R0, c[0x0][0x198], RZ ;  /* 0x0000660000668a25 */ /* 0x000fe800078e00ff */
[----:B------:R-:W-:Y:S01]  /*76f0*/  @!P0 IMAD.MOV.U32 R0, RZ, RZ, c[0x0][0x198] ;  /* 0x00006600ff008624 */ /* 0x000fe200078e00ff */
[----:B------:R-:W-:Y:S01]  /*7700*/  @!P0 LEA R101, P3, R102, R230, 0x6 ;  /* 0x000000e666658211 */ /* 0x000fe200078630ff */
[----:B------:R-:W-:Y:S01]  /*7710*/  @!P0 IMAD.IADD R105, R103, 0x1, R106 ;  /* 0x0000000167698824 */ /* 0x000fe200078e026a */
[----:B------:R-:W-:Y:S01]  /*7720*/  @!P0 LEA.HI.X R106, R144, R229, R2, 0x6, P2 ;  /* 0x000000e5906a8211 */ /* 0x000fe200010f3402 */
[----:B------:R-:W-:Y:S01]  /*7730*/  @!P0 IMAD.MOV.U32 R103, RZ, RZ, c[0x0][0x19c] ;  /* 0x00006700ff678624 */ /* 0x000fe200078e00ff */
[----:B------:R-:W-:Y:S02]  /*7740*/  @!P0 LEA R2, P2, R0, R149, 0x5 ;  /* 0x0000009500028211 */ /* 0x000fe400078428ff */
[----:B------:R-:W-:Y:S01]  /*7750*/  @!P0 LEA.HI.X R111, R102, R229, R105, 0x6, P3 ;  /* 0x000000e5666f8211 */ /* 0x000fe200018f3469 */
[----:B------:R-:W-:Y:S01]  /*7760*/  @!P0 IMAD.MOV.U32 R102, RZ, RZ, c[0x0][0x198] ;  /* 0x00006600ff668624 */ /* 0x000fe200078e00ff */
[----:B------:R-:W-:Y:S01]  /*7770*/  @!P0 LEA.HI.X R110, R0, R148, R103, 0x5, P2 ;  /* 0x00000094006e8211 */ /* 0x000fe200010f2c67 */
[----:B------:R-:W-:Y:S01]  /*7780*/  @!P0 IMAD.MOV.U32 R105, RZ, RZ, c[0x0][0x19c] ;  /* 0x00006700ff698624 */ /* 0x000fe200078e00ff */
[----:B------:R-:W-:Y:S01]  /*7790*/  @!P0 IADD3 R0, P2, R205, R109, RZ ;  /* 0x0000006dcd008210 */ /* 0x000fe20007f5e0ff */
[----:B------:R-:W-:Y:S01]  /*77a0*/  IMAD.MOV.U32 R205, RZ, RZ, c[0x0][0x198] ;  /* 0x00006600ffcd7624 */ /* 0x000fe200078e00ff */
[C---:B------:R-:W-:Y:S01]  /*77b0*/  @!P0 LEA R148, P4, R101.reuse, c[0x0][0x168], 0x1 ;  /* 0x00005a0065948a11 */ /* 0x040fe200078808ff */
[----:B------:R-:W-:Y:S01]  /*77c0*/  @!P0 IMAD.WIDE.U32 R102, R102, 0x30, R146 ;  /* 0x0000003066668825 */ /* 0x000fe200078e0092 */
[----:B------:R-:W-:Y:S02]  /*77d0*/  @!P0 LEA R146, P3, R0, c[0x0][0x168], 0x1 ;  /* 0x00005a0000928a11 */ /* 0x000fe400078608ff */
[----:B------:R-:W-:Y:S01]  /*77e0*/  @!P0 LEA.HI.X R149, R101, c[0x0][0x16c], R111, 0x1, P4 ;  /* 0x00005b0065958a11 */ /* 0x000fe200020f0c6f */
[----:B------:R-:W-:Y:S01]  /*77f0*/  @!P0 IMAD R105, R105, 0x30, RZ ;  /* 0x0000003069698824 */ /* 0x000fe200078e02ff */
[----:B------:R-:W-:Y:S03]  /*7800*/  SHF.L.U64.HI R205, R205, R206, c[0x0][0x19c] ;  /* 0x00006700cdcd7619 */ /* 0x000fe600000102ce */
[----:B------:R-:W-:Y:S01]  /*7810*/  @!PT LDS RZ, [RZ] ;  /* 0x00000000fffff984 */ /* 0x000fe20000000800 */
[----:B------:R-:W-:Y:S01]  /*7820*/  @!PT LDS RZ, [RZ] ;  /* 0x00000000fffff984 */ /* 0x000fe20000000800 */
[----:B------:R-:W-:Y:S01]  /*7830*/  @!PT LDS RZ, [RZ] ;  /* 0x00000000fffff984 */ /* 0x000fe20000000800 */
[----:B------:R1:W-:Y:S02]  /*7840*/  @!P0 LDGSTS.E.BYPASS.LTC128B.128 [R203+0x4000], [R148.64] ;  /* 0x0400000094cb8fae */ /* 0x0003e4000b901d50 */
[----:B------:R-:W-:Y:S01]  /*7850*/  @!P0 IMAD.X R106, R205, 0x1, R106, P2 ;  /* 0x00000001cd6a8824 */ /* 0x000fe200010e066a */
[----:B------:R-:W-:Y:S02]  /*7860*/  @!P0 LEA R144, P2, R2, c[0x0][0x168], 0x1 ;  /* 0x00005a0002908a11 */ /* 0x000fe400078408ff */
[----:B------:R1:W-:Y:S02]  /*7870*/  @P0 STS.128 [R203+0x4800], RZ ;  /* 0x004800ffcb000388 */ /* 0x0003e40000000c00 */
[----:B------:R-:W-:Y:S01]  /*7880*/  @!P0 LEA.HI.X R147, R0, c[0x0][0x16c], R106, 0x1, P3 ;  /* 0x00005b0000938a11 */ /* 0x000fe200018f0c6a */
[----:B------:R-:W-:Y:S01]  /*7890*/  @!P0 IMAD.IADD R0, R105, 0x1, R103 ;  /* 0x0000000169008824 */ /* 0x000fe200078e0267 */
        /* <DEDUP_REMOVED lines=19> */
.L_x_1256:
[----:B------:R-:W-:Y:S04]  /*79d0*/  DEPBAR.LE SB0, 0x0 ;  /* 0x000080000000791a */ /* 0x000fe80000000000 */
[----:B------:R-:W-:Y:S01]  /*79e0*/  BAR.SYNC.DEFER_BLOCKING 0x0 ;  /* 0x0000000000007b1d */ /* 0x000fe20000010000 */
[----:B------:R-:W-:Y:S01]  /*79f0*/  SHF.R.S32.HI R0, RZ, 0x1f, R204 ;  /* 0x0000001fff007819 */ /* 0x000fe200000114cc */
[----:B------:R-:W-:Y:S04]  /*7a00*/  IMAD.WIDE.U32 R6, R204, c[0x0][0x1a0], RZ ;  /* 0x00006800cc067a25 */ /* 0x000fe800078e00ff */
[----:B------:R-:W-:Y:S01]  /*7a10*/  IMAD R0, R0, c[0x0][0x1a0], RZ ;  /* 0x0000680000007a24 */ /* 0x000fe200078e02ff */
[----:B------:R-:W-:Y:S01]  /*7a20*/  LEA R4, P2, R6, R246, 0x6 ;  /* 0x000000f606047211 */ /* 0x000fe200078430ff */
[----:B------:R-:W-:Y:S02]  /*7a30*/  IMAD.MOV.U32 R8, RZ, RZ, c[0x0][0x1a4] ;  /* 0x00006900ff087624 */ /* 0x000fe400078e00ff */
[----:B------:R-:W-:Y:S01]  /*7a40*/  IMAD R0, R204, c[0x0][0x1a4], R0 ;  /* 0x00006900cc007a24 */ /* 0x000fe200078e0200 */
[----:B------:R-:W-:Y:S01]  /*7a50*/  @!P0 LEA R12, P4, R4, c[0x0][0x170], 0x1 ;  /* 0x00005c00040c8a11 */ /* 0x000fe200078808ff */
[----:B------:R-:W-:Y:S02]  /*7a60*/  IMAD.MOV.U32 R14, RZ, RZ, c[0x0][0x1a4] ;  /* 0x00006900ff0e7624 */ /* 0x000fe400078e00ff */
[----:B------:R-:W-:Y:S01]  /*7a70*/  IMAD.IADD R2, R7, 0x1, R0 ;  /* 0x0000000107027824 */ /* 0x000fe200078e0200 */
[-C--:B------:R-:W-:Y:S04]  /*7a80*/  @!P0 LEA R0, P1, R252, R4.reuse, 0x4 ;  /* 0x00000004fc008211 */ /* 0x080fe800078220ff */
[----:B------:R-:W-:Y:S02]  /*7a90*/  LEA.HI.X R5, R6, R249, R2, 0x6, P2 ;  /* 0x000000f906057211 */ /* 0x000fe400010f3402 */
[----:B------:R-:W-:Y:S02]  /*7aa0*/  @!P0 LEA R10, P3, R0, c[0x0][0x170], 0x1 ;  /* 0x00005c00000a8a11 */ /* 0x000fe400078608ff */
[----:B------:R-:W-:Y:S01]  /*7ab0*/  @!P0 LEA.HI.X R13, R4, c[0x0][0x174], R5, 0x1, P4 ;  /* 0x00005d00040d8a11 */ /* 0x000fe200020f0c05 */
[----:B------:R-:W-:Y:S01]  /*7ac0*/  @P0 STS.128 [R203+0x6000], RZ ;  /* 0x006000ffcb000388 */ /* 0x000fe20000000c00 */
[-C--:B------:R-:W-:Y:S02]  /*7ad0*/  @!P0 LEA.HI.X R6, R252, R5.reuse, R8, 0x4, P1 ;  /* 0x00000005fc068211 */ /* 0x080fe400008f2408 */
[C---:B------:R-:W-:Y:S02]  /*7ae0*/  @!P0 LEA R2, P2, R251.reuse, R4, 0x5 ;  /* 0x00000004fb028211 */ /* 0x040fe400078428ff */
        /* <DEDUP_REMOVED lines=30> */
[----:B------:R-:W3:Y:S07]  /*7cd0*/  LDSM.16.M88.4 R16, [R188+0x4000] ;  /* 0x00400000bc10783b */ /* 0x000eee0000000200 */
[----:B------:R-:W2:Y:S07]  /*7ce0*/  LDSM.16.M88.4 R60, [R195+0x2000] ;  /* 0x00200000c33c783b */ /* 0x000eae0000000200 */
[----:B------:R-:W4:Y:S07]  /*7cf0*/  LDSM.16.M88.4 R32, [R188+0x4800] ;  /* 0x00480000bc20783b */ /* 0x000f2e0000000200 */
[----:B------:R-:W0:Y:S07]  /*7d00*/  LDGDEPBAR ;  /* 0x00000000000079af */ /* 0x000e2e0000000000 */
[----:B------:R-:W5:Y:S07]  /*7d10*/  LDSM.16.M88.4 R48, [R188+0x5000] ;  /* 0x00500000bc30783b */ /* 0x000f6e0000000200 */
[----:B------:R-:W5:Y:S01]  /*7d20*/  LDSM.16.M88.4 R144, [R188+0x5800] ;  /* 0x00580000bc90783b */ /* 0x000f620000000200 */
[-C--:B---3--:R-:W-:Y:S06]  /*7d30*/  HMMA.16816.F32 R4, R64, R16.reuse, RZ ;  /* 0x000000104004723c */ /* 0x088fec00000018ff */
[----:B------:R-:W-:Y:S02]  /*7d40*/  LDSM.16.M88.4 R148, [R198] ;  /* 0x00000000c694783b */ /* 0x000fe40000000200 */
[C---:B--2---:R-:W-:Y:S05]  /*7d50*/  HMMA.16816.F32 R8, R60.reuse, R16, RZ ;  /* 0x000000103c08723c */ /* 0x044fea00000018ff */
[----:B------:R-:W2:Y:S03]  /*7d60*/  LDSM.16.M88.4 R152, [R194+0x4000] ;  /* 0x00400000c298783b */ /* 0x000ea60000000200 */
[-C--:B-1----:R-:W-:Y:S04]  /*7d70*/  HMMA.16816.F32 R12, R60, R18.reuse, RZ ;  /* 0x000000123c0c723c */ /* 0x082fe800000018ff */
[----:B------:R-:W1:Y:S04]  /*7d80*/  LDSM.16.M88.4 R156, [R198+0x2000] ;  /* 0x00200000c69c783b */ /* 0x000e680000000200 */
[C---:B------:R-:W-:Y:S03]  /*7d90*/  HMMA.16816.F32 R16, R64.reuse, R18, RZ ;  /* 0x000000124010723c */ /* 0x040fe600000018ff */
[----:B------:R-:W3:Y:S05]  /*7da0*/  LDSM.16.M88.4 R160, [R194+0x4800] ;  /* 0x00480000c2a0783b */ /* 0x000eea0000000200 */
[-C--:B----4-:R-:W-:Y:S02]  /*7db0*/  HMMA.16816.F32 R20, R64, R32.reuse, RZ ;  /* 0x000000204014723c */ /* 0x090fe400000018ff */
[----:B------:R-:W4:Y:S06]  /*7dc0*/  LDSM.16.M88.4 R164, [R194+0x5000] ;  /* 0x00500000c2a4783b */ /* 0x000f2c0000000200 */
[C---:B------:R-:W-:Y:S01]  /*7dd0*/  HMMA.16816.F32 R24, R60.reuse, R32, RZ ;  /* 0x000000203c18723c */ /* 0x040fe200000018ff */
[----:B------:R-:W1:Y:S07]  /*7de0*/  LDSM.16.M88.4 R168, [R194+0x5800] ;  /* 0x00580000c2a8783b */ /* 0x000e6e0000000200 */
[-C--:B------:R-:W-:Y:S01]  /*7df0*/  HMMA.16816.F32 R28, R60, R34.reuse, RZ ;  /* 0x000000223c1c723c */ /* 0x080fe200000018ff */
[----:B------:R-:W-:Y:S07]  /*7e00*/  LDSM.16.M88.4 R172, [R196+0x2000] ;  /* 0x00200000c4ac783b */ /* 0x000fee0000000200 */
[C---:B------:R-:W-:Y:S01]  /*7e10*/  HMMA.16816.F32 R32, R64.reuse, R34, RZ ;  /* 0x000000224020723c */ /* 0x040fe200000018ff */
[----:B------:R-:W-:Y:S07]  /*7e20*/  LDSM.16.M88.4 R176, [R197+0x2000] ;  /* 0x00200000c5b0783b */ /* 0x000fee0000000200 */
[-C--:B-----5:R-:W-:Y:S01]  /*7e30*/  HMMA.16816.F32 R36, R64, R48.reuse, RZ ;  /* 0x000000304024723c */ /* 0x0a0fe200000018ff */
[----:B------:R-:W-:Y:S07]  /*7e40*/  LDSM.16.M88.4 R180, [R193+0x800] ;  /* 0x00080000c1b4783b */ /* 0x000fee0000000200 */
[C---:B------:R-:W-:Y:S01]  /*7e50*/  HMMA.16816.F32 R40, R60.reuse, R48, RZ ;  /* 0x000000303c28723c */ /* 0x040fe200000018ff */
[----:B------:R-:W-:Y:S07]  /*7e60*/  LDSM.16.M88.4 R184, [R193+0x1000] ;  /* 0x00100000c1b8783b */ /* 0x000fee0000000200 */
[-C--:B------:R-:W-:Y:S08]  /*7e70*/  HMMA.16816.F32 R44, R60, R50.reuse, RZ ;  /* 0x000000323c2c723c */ /* 0x080ff000000018ff */
[C---:B------:R-:W-:Y:S08]  /*7e80*/  HMMA.16816.F32 R48, R64.reuse, R50, RZ ;  /* 0x000000324030723c */ /* 0x040ff000000018ff */
[-C--:B------:R-:W-:Y:S08]  /*7e90*/  HMMA.16816.F32 R52, R64, R144.reuse, RZ ;  /* 0x000000904034723c */ /* 0x080ff000000018ff */
[C---:B------:R-:W-:Y:S08]  /*7ea0*/  HMMA.16816.F32 R56, R60.reuse, R144, RZ ;  /* 0x000000903c38723c */ /* 0x040ff000000018ff */
[-C--:B------:R-:W-:Y:S08]  /*7eb0*/  HMMA.16816.F32 R60, R60, R146.reuse, RZ ;  /* 0x000000923c3c723c */ /* 0x080ff000000018ff */
[----:B------:R-:W-:Y:S01]  /*7ec0*/  HMMA.16816.F32 R64, R64, R146, RZ ;  /* 0x000000924040723c */ /* 0x000fe200000018ff */
[----:B------:R-:W-:Y:S07]  /*7ed0*/  LDSM.16.M88.4 R144, [R196] ;  /* 0x00000000c490783b */ /* 0x000fee0000000200 */
[-C--:B--2---:R-:W-:Y:S08]  /*7ee0*/  HMMA.16816.F32 R4, R148, R152.reuse, R4 ;  /* 0x000000989404723c */ /* 0x084ff00000001804 */
[C---:B-1----:R-:W-:Y:S08]  /*7ef0*/  HMMA.16816.F32 R8, R156.reuse, R152, R8 ;  /* 0x000000989c08723c */ /* 0x042ff00000001808 */
        /* <DEDUP_REMOVED lines=56> */
.L_x_1257:
[----:B------:R-:W-:Y:S02]  /*8280*/  IMAD R2, R204, -0x40, R219 ;  /* 0xffffffc0cc027824 */ /* 0x000fe400078e02db */
[----:B------:R-:W-:Y:S03]  /*8290*/  IMAD.MOV.U32 R109, RZ, RZ, -0x40 ;  /* 0xffffffc0ff6d7424 */ /* 0x000fe600078e00ff */
[----:B------:R-:W-:Y:S02]  /*82a0*/  IADD3 R0, R2, -0x1, RZ ;  /* 0xffffffff02007810 */ /* 0x000fe40007ffe0ff */
[----:B------:R-:W-:Y:S02]  /*82b0*/  IABS R101, R2 ;  /* 0x0000000200657213 */ /* 0x000fe40000000000 */
[----:B------:R-:W-:Y:S02]  /*82c0*/  ISETP.GE.AND P2, PT, R0, RZ, PT ;  /* 0x000000ff0000720c */ /* 0x000fe40003f46270 */
[----:B------:R2:W3:Y:S01]  /*82d0*/  I2F R173, R101 ;  /* 0x0000006500ad7306 */ /* 0x0004e20000201400 */
[C---:B------:R-:W-:Y:S02]  /*82e0*/  IADD3 R103, R2.reuse, -0x9, RZ ;  /* 0xfffffff702677810 */ /* 0x040fe40007ffe0ff */
[C---:B------:R-:W-:Y:S02]  /*82f0*/  IADD3 R102, R2.reuse, -0x8, RZ ;  /* 0xfffffff802667810 */ /* 0x040fe40007ffe0ff */
[----:B------:R-:W-:Y:S02]  /*8300*/  IADD3 R105, R2, -0x28, RZ ;  /* 0xffffffd802697810 */ /* 0x000fe40007ffe0ff */
[----:B------:R-:W-:Y:S02]  /*8310*/  ISETP.GE.AND P3, PT, R102, RZ, PT ;  /* 0x000000ff6600720c */ /* 0x000fe40003f66270 */
[C---:B------:R-:W-:Y:S02]  /*8320*/  IADD3 R106, R2.reuse, -0x31, RZ ;  /* 0xffffffcf026a7810 */ /* 0x040fe40007ffe0ff */
[C---:B------:R-:W-:Y:S02]  /*8330*/  @!P2 IADD3 R0, -R2.reuse, 0x1, RZ ;  /* 0x000000010200a810 */ /* 0x040fe40007ffe1ff */
[----:B------:R-:W-:Y:S02]  /*8340*/  ISETP.GE.AND P2, PT, R103, RZ, PT ;  /* 0x000000ff6700720c */ /* 0x000fe40003f46270 */
[----:B------:R4:W5:Y:S01]  /*8350*/  I2F R152, R0 ;  /* 0x0000000000987306 */ /* 0x0009620000201400 */
[C---:B-1----:R-:W-:Y:S02]  /*8360*/  IADD3 R111, R2.reuse, 0x1f, RZ ;  /* 0x0000001f026f7810 */ /* 0x042fe40007ffe0ff */
[C---:B------:R-:W-:Y:S02]  /*8370*/  IADD3 R110, R2.reuse, 0x18, RZ ;  /* 0x00000018026e7810 */ /* 0x040fe40007ffe0ff */
[C---:B------:R-:W-:Y:S02]  /*8380*/  @!P3 IADD3 R102, -R2.reuse, 0x8, RZ ;  /* 0x000000080266b810 */ /* 0x040fe40007ffe1ff */
[C---:B--2---:R-:W-:Y:S03]  /*8390*/  IADD3 R101, R2.reuse, -0x10, RZ ;  /* 0xfffffff002657810 */ /* 0x044fe60007ffe0ff */
[----:B------:R1:W2:Y:S01]  /*83a0*/  I2F R151, R102 ;  /* 0x0000006600977306 */ /* 0x0002a20000201400 */
[C---:B------:R-:W-:Y:S02]  /*83b0*/  @!P2 IADD3 R103, -R2.reuse, 0x9, RZ ;  /* 0x000000090267a810 */ /* 0x040fe40007ffe1ff */
[----:B------:R-:W-:Y:S07]  /*83c0*/  ISETP.GE.AND P3, PT, R101, RZ, PT ;  /* 0x000000ff6500720c */ /* 0x000fee0003f66270 */
[----:B------:R2:W-:Y:S01]  /*83d0*/  I2F R150, R103 ;  /* 0x0000006700967306 */ /* 0x0005e20000201400 */
[C---:B----4-:R-:W-:Y:S05]  /*83e0*/  IADD3 R0, R2.reuse, -0x11, RZ ;  /* 0xffffffef02007810 */ /* 0x050fea0007ffe0ff */
[----:B------:R-:W-:Y:S02]  /*83f0*/  @!P3 IADD3 R101, -R2, 0x10, RZ ;  /* 0x000000100265b810 */ /* 0x000fe40007ffe1ff */
[----:B------:R-:W-:Y:S02]  /*8400*/  ISETP.GE.AND P2, PT, R0, RZ, PT ;  /* 0x000000ff0000720c */ /* 0x000fe40003f46270 */
[----:B------:R4:W-:Y:S01]  /*8410*/  I2F R148, R101 ;  /* 0x0000006500947306 */ /* 0x0009e20000201400 */
[C---:B-1----:R-:W-:Y:S10]  /*8420*/  IADD3 R102, R2.reuse, -0x19, RZ ;  /* 0xffffffe702667810 */ /* 0x042ff40007ffe0ff */
[----:B------:R-:W-:Y:S02]  /*8430*/  @!P2 IADD3 R0, -R2, 0x11, RZ ;  /* 0x000000110200a810 */ /* 0x000fe40007ffe1ff */
[----:B------:R-:W-:Y:S02]  /*8440*/  ISETP.GE.AND P2, PT, R102, RZ, PT ;  /* 0x000000ff6600720c */ /* 0x000fe40003f46270 */
[----:B------:R1:W-:Y:S01]  /*8450*/  I2F R147, R0 ;  /* 0x0000000000937306 */ /* 0x0003e20000201400 */
[C---:B--2---:R-:W-:Y:S04]  /*8460*/  IADD3 R103, R2.reuse, -0x18, RZ ;  /* 0xffffffe802677810 */ /* 0x044fe80007ffe0ff */
[----:B------:R-:W-:Y:S02]  /*8470*/  ISETP.GE.AND P3, PT, R103, RZ, PT ;  /* 0x000000ff6700720c */ /* 0x000fe40003f66270 */
[C---:B----4-:R-:W-:Y:S04]  /*8480*/  IADD3 R101, R2.reuse, -0x20, RZ ;  /* 0xffffffe002657810 */ /* 0x050fe80007ffe0ff */
[C---:B------:R-:W-:Y:S02]  /*8490*/  @!P2 IADD3 R102, -R2.reuse, 0x19, RZ ;  /* 0x000000190266a810 */ /* 0x040fe40007ffe1ff */
[----:B------:R-:W-:Y:S02]  /*84a0*/  ISETP.GE.AND P4, PT, R101, RZ, PT ;  /* 0x000000ff6500720c */ /* 0x000fe40003f86270 */
[----:B------:R2:W-:Y:S01]  /*84b0*/  I2F R145, R102 ;  /* 0x0000006600917306 */ /* 0x0005e20000201400 */
[----:B------:R-:W-:Y:S02]  /*84c0*/  ISETP.GE.AND P2, PT, R105, RZ, PT ;  /* 0x000000ff6900720c */ /* 0x000fe40003f46270 */
[C---:B------:R-:W-:Y:S02]  /*84d0*/  @!P3 IADD3 R103, -R2.reuse, 0x18, RZ ;  /* 0x000000180267b810 */ /* 0x040fe40007ffe1ff */
[C---:B-1----:R-:W-:Y:S05]  /*84e0*/  IADD3 R0, R2.reuse, -0x21, RZ ;  /* 0xffffffdf02007810 */ /* 0x042fea0007ffe0ff */
[----:B------:R1:W4:Y:S01]  /*84f0*/  I2F R146, R103 ;  /* 0x0000006700927306 */ /* 0x0003220000201400 */
[----:B------:R-:W-:Y:S02]  /*8500*/  @!P4 IADD3 R101, -R2, 0x20, RZ ;  /* 0x000000200265c810 */ /* 0x000fe40007ffe1ff */
[----:B------:R-:W-:Y:S02]  /*8510*/  ISETP.GE.AND P3, PT, R0, RZ, PT ;  /* 0x000000ff0000720c */ /* 0x000fe40003f66270 */
[----:B------:R-:W-:Y:S02]  /*8520*/  @!P2 IADD3 R105, -R2, 0x28, RZ ;  /* 0x000000280269a810 */ /* 0x000fe40007ffe1ff */
[----:B------:R-:W-:Y:S03]  /*8530*/  ISETP.GE.AND P4, PT, R110, RZ, PT ;  /* 0x000000ff6e00720c */ /* 0x000fe60003f86270 */
[----:B------:R3:W3:Y:S01]  /*8540*/  I2F R144, R101 ;  /* 0x0000006500907306 */ /* 0x0006e20000201400 */
[C---:B--2---:R-:W-:Y:S05]  /*8550*/  IADD3 R102, R2.reuse, 0x8, RZ ;  /* 0x0000000802667810 */ /* 0x044fea0007ffe0ff */
[----:B------:R-:W-:Y:S02]  /*8560*/  @!P3 IADD3 R0, -R2, 0x21, RZ ;  /* 0x000000210200b810 */ /* 0x000fe40007ffe1ff */
[----:B------:R-:W-:Y:S02]  /*8570*/  ISETP.GE.AND P6, PT, R102, RZ, PT ;  /* 0x000000ff6600720c */ /* 0x000fe40003fc6270 */
[----:B------:R2:W2:Y:S01]  /*8580*/  I2F R149, R0 ;  /* 0x0000000000957306 */ /* 0x0004a20000201400 */
[C---:B-1----:R-:W-:Y:S04]  /*8590*/  IADD3 R103, R2.reuse, -0x38, RZ ;  /* 0xffffffc802677810 */ /* 0x042fe80007ffe0ff */
[----:B------:R-:W-:Y:S05]  /*85a0*/  ISETP.GE.AND P2, PT, R103, RZ, PT ;  /* 0x000000ff6700720c */ /* 0x000fea0003f46270 */
[----:B------:R1:W1:Y:S01]  /*85b0*/  I2F R153, R105 ;  /* 0x0000006900997306 */ /* 0x0002620000201400 */
[C---:B---3--:R-:W-:Y:S04]  /*85c0*/  IADD3 R101, -R2.reuse, -0x8, RZ ;  /* 0xfffffff802657810 */ /* 0x048fe80007ffe1ff */
[----:B------:R-:W-:Y:S03]  /*85d0*/  SEL R101, R101, R102, !P6 ;  /* 0x0000006665657207 */ /* 0x000fe60007000000 */
[C---:B------:R-:W-:Y:S02]  /*85e0*/  @!P2 IADD3 R103, -R2.reuse, 0x38, RZ ;  /* 0x000000380267a810 */ /* 0x040fe40007ffe1ff */
[----:B------:R3:W-:Y:S01]  /*85f0*/  I2F R171, R101 ;  /* 0x0000006500ab7306 */ /* 0x0007e20000201400 */
[----:B--2---:R-:W-:Y:S04]  /*8600*/  IADD3 R0, R2, -0x29, RZ ;  /* 0xffffffd702007810 */ /* 0x004fe80007ffe0ff */
[----:B------:R-:W-:Y:S05]  /*8610*/  ISETP.GE.AND P3, PT, R0, RZ, PT ;  /* 0x000000ff0000720c */ /* 0x000fea0003f66270 */
[----:B------:R-:W-:Y:S01]  /*8620*/  I2F R172, R103 ;  /* 0x0000006700ac7306 */ /* 0x000fe20000201400 */
[C---:B-1----:R-:W-:Y:S07]  /*8630*/  IADD3 R105, R2.reuse, -0x30, RZ ;  /* 0xffffffd002697810 */ /* 0x042fee0007ffe0ff */
[C---:B------:R-:W-:Y:S02]  /*8640*/  @!P3 IADD3 R0, -R2.reuse, 0x29, RZ ;  /* 0x000000290200b810 */ /* 0x040fe40007ffe1ff */
[----:B------:R-:W-:Y:S02]  /*8650*/  ISETP.GE.AND P3, PT, R105, RZ, PT ;  /* 0x000000ff6900720c */ /* 0x000fe40003f66270 */
[----:B------:R1:W2:Y:S01]  /*8660*/  I2F R156, R0 ;  /* 0x00000000009c7306 */ /* 0x0002a20000201400 */
[C---:B---3--:R-:W-:Y:S04]  /*8670*/  IADD3 R101, R2.reuse, 0x7, RZ ;  /* 0x0000000702657810 */ /* 0x048fe80007ffe0ff */
[----:B------:R-:W-:Y:S06]  /*8680*/  ISETP.GE.AND P5, PT, R101, RZ, PT ;  /* 0x000000ff6500720c */ /* 0x000fec0003fa6270 */
[----:B------:R-:W-:Y:S02]  /*8690*/  @!P3 IADD3 R105, -R2, 0x30, RZ ;  /* 0x000000300269b810 */ /* 0x000fe40007ffe1ff */
[----:B------:R-:W-:Y:S02]  /*86a0*/  ISETP.GE.AND P3, PT, R106, RZ, PT ;  /* 0x000000ff6a00720c */ /* 0x000fe40003f66270 */
[----:B------:R-:W3:Y:S01]  /*86b0*/  I2F R155, R105 ;  /* 0x00000069009b7306 */ /* 0x000ee20000201400 */
[C---:B-1----:R-:W-:Y:S10]  /*86c0*/  IADD3 R0, -R2.reuse, -0x7, RZ ;  /* 0xfffffff902007810 */ /* 0x042ff40007ffe1ff */
[----:B------:R-:W-:Y:S02]  /*86d0*/  @!P3 IADD3 R106, -R2, 0x31, RZ ;  /* 0x00000031026ab810 */ /* 0x000fe40007ffe1ff */
[----:B------:R-:W-:Y:S02]  /*86e0*/  SEL R103, R0, R101, !P5 ;  /* 0x0000006500677207 */ /* 0x000fe40006800000 */
[----:B------:R1:W-:Y:S01]  /*86f0*/  I2F R154, R106 ;  /* 0x0000006a009a7306 */ /* 0x0003e20000201400 */
[----:B------:R-:W-:Y:S04]  /*8700*/  IADD3 R0, R2, -0x39, RZ ;  /* 0xffffffc702007810 */ /* 0x000fe80007ffe0ff */
[----:B------:R-:W-:Y:S05]  /*8710*/  ISETP.GE.AND P2, PT, R0, RZ, PT ;  /* 0x000000ff0000720c */ /* 0x000fea0003f46270 */
[----:B------:R2:W-:Y:S08]  /*8720*/  I2F R169, R103 ;  /* 0x0000006700a97306 */ /* 0x0005f00000201400 */
[C---:B------:R-:W-:Y:S04]  /*8730*/  @!P2 IADD3 R0, -R2.reuse, 0x39, RZ ;  /* 0x000000390200a810 */ /* 0x040fe80007ffe1ff */
[----:B------:R3:W-:Y:S01]  /*8740*/  I2F R170, R0 ;  /* 0x0000000000aa7306 */ /* 0x0007e20000201400 */
[C---:B-1----:R-:W-:Y:S02]  /*8750*/  IADD3 R106, R2.reuse, 0x2f, RZ ;  /* 0x0000002f026a7810 */ /* 0x042fe40007ffe0ff */
[----:B--2---:R-:W-:Y:S04]  /*8760*/  IADD3 R103, R2, 0x3f, RZ ;  /* 0x0000003f02677810 */ /* 0x004fe80007ffe0ff */
[----:B------:R-:W-:Y:S01]  /*8770*/  ISETP.GE.AND P2, PT, R103, RZ, PT ;  /* 0x000000ff6700720c */ /* 0x000fe20003f46270 */
[----:B---3--:R-:W-:Y:S01]  /*8780*/  IMAD R0, R204, R109, 0x40 ;  /* 0x00000040cc007424 */ /* 0x008fe200078e026d */
[----:B------:R-:W-:Y:S01]  /*8790*/  IADD3 R109, R2, 0x37, RZ ;  /* 0x00000037026d7810 */ /* 0x000fe20007ffe0ff */
[-C--:B------:R-:W-:Y:S02]  /*87a0*/  FFMA.FTZ R4, R173, -R100.reuse, R4 ;  /* 0x80000064ad047223 */ /* 0x080fe40000010004 */
[----:B------:R-:W-:Y:S02]  /*87b0*/  IMAD.IADD R0, R219, 0x1, R0 ;  /* 0x00000001db007824 */ /* 0x000fe400078e0200 */
[-C--:B-----5:R-:W-:Y:S02]  /*87c0*/  FFMA.FTZ R5, R152, -R100.reuse, R5 ;  /* 0x8000006498057223 */ /* 0x0a0fe40000010005 */
[-C--:B------:R-:W-:Y:S04]  /*87d0*/  FFMA.FTZ R16, R151, -R100.reuse, R16 ;  /* 0x8000006497107223 */ /* 0x080fe80000010010 */
[----:B------:R-:W-:Y:S01]  /*87e0*/  @!P2 IADD3 R103, -R0, 0x1, RZ ;  /* 0x000000010067a810 */ /* 0x000fe20007ffe1ff */
[----:B----4-:R-:W-:Y:S01]  /*87f0*/  FFMA.FTZ R32, R146, -R100, R32 ;  /* 0x8000006492207223 */ /* 0x010fe20000010020 */
[----:B------:R-:W-:Y:S01]  /*8800*/  IABS R105, R0 ;  /* 0x0000000000697213 */ /* 0x000fe20000000000 */
[-C--:B------:R-:W-:Y:S01]  /*8810*/  FFMA.FTZ R33, R145, -R100.reuse, R33 ;  /* 0x8000006491217223 */ /* 0x080fe20000010021 */
[----:B------:R1:W-:Y:S01]  /*8820*/  I2F R158, R103 ;  /* 0x00000067009e7306 */ /* 0x0003e20000201400 */
[----:B------:R-:W-:Y:S01]  /*8830*/  ISETP.GE.AND P2, PT, R109, RZ, PT ;  /* 0x000000ff6d00720c */ /* 0x000fe20003f46270 */
[-C--:B------:R-:W-:Y:S01]  /*8840*/  FFMA.FTZ R17, R150, -R100.reuse, R17 ;  /* 0x8000006496117223 */ /* 0x080fe20000010011 */
[----:B------:R-:W-:Y:S01]  /*8850*/  @!P4 IADD3 R110, -R0, 0x28, RZ ;  /* 0x00000028006ec810 */ /* 0x000fe20007ffe1ff */
[----:B------:R-:W-:Y:S01]  /*8860*/  IMAD.MOV.U32 R157, RZ, RZ, R105 ;  /* 0x000000ffff9d7224 */ /* 0x000fe200078e0069 */
[----:B------:R-:W-:Y:S01]  /*8870*/  IADD3 R105, R2, 0x38, RZ ;  /* 0x0000003802697810 */ /* 0x000fe20007ffe0ff */
[-C--:B------:R-:W-:Y:S01]  /*8880*/  FFMA.FTZ R36, R144, -R100.reuse, R36 ;  /* 0x8000006490247223 */ /* 0x080fe20000010024 */
[----:B------:R-:W-:Y:S01]  /*8890*/  @!P6 IADD3 R102, -R0, 0x38, RZ ;  /* 0x000000380066e810 */ /* 0x000fe20007ffe1ff */
[-C--:B------:R-:W-:Y:S01]  /*88a0*/  FFMA.FTZ R38, R146, -R100.reuse, R38 ;  /* 0x8000006492267223 */ /* 0x080fe20000010026 */
[----:B------:R-:W-:Y:S01]  /*88b0*/  ISETP.GE.AND P3, PT, R105, RZ, PT ;  /* 0x000000ff6900720c */ /* 0x000fe20003f66270 */
[----:B------:R-:W2:Y:S01]  /*88c0*/  I2F R163, R110 ;  /* 0x0000006e00a37306 */ /* 0x000ea20000201400 */
[-C--:B------:R-:W-:Y:S01]  /*88d0*/  FFMA.FTZ R20, R148, -R100.reuse, R20 ;  /* 0x8000006494147223 */ /* 0x080fe20000010014 */
[C---:B------:R-:W-:Y:S01]  /*88e0*/  @!P5 IADD3 R101, -R0.reuse, 0x39, RZ ;  /* 0x000000390065d810 */ /* 0x040fe20007ffe1ff */
[-C--:B------:R-:W-:Y:S01]  /*88f0*/  FFMA.FTZ R21, R147, -R100.reuse, R21 ;  /* 0x8000006493157223 */ /* 0x080fe20000010015 */
[----:B------:R-:W-:Y:S01]  /*8900*/  @!P2 IADD3 R109, -R0, 0x9, RZ ;  /* 0x00000009006da810 */ /* 0x000fe20007ffe1ff */
[-C--:B------:R-:W-:Y:S01]  /*8910*/  FFMA.FTZ R39, R145, -R100.reuse, R39 ;  /* 0x8000006491277223 */ /* 0x080fe20000010027 */
[----:B------:R-:W-:Y:S01]  /*8920*/  ISETP.GE.AND P2, PT, R106, RZ, PT ;  /* 0x000000ff6a00720c */ /* 0x000fe20003f46270 */
[-C--:B------:R-:W-:Y:S02]  /*8930*/  FFMA.FTZ R50, R144, -R100.reuse, R50 ;  /* 0x8000006490327223 */ /* 0x080fe40000010032 */
[-C--:B------:R-:W-:Y:S01]  /*8940*/  FFMA.FTZ R35, R147, -R100.reuse, R35 ;  /* 0x8000006493237223 */ /* 0x080fe20000010023 */
[----:B------:R3:W4:Y:S01]  /*8950*/  I2F R162, R109 ;  /* 0x0000006d00a27306 */ /* 0x0007220000201400 */
[-C--:B------:R-:W-:Y:S01]  /*8960*/  FFMA.FTZ R51, R149, -R100.reuse, R51 ;  /* 0x8000006495337223 */ /* 0x080fe20000010033 */
[----:B------:R-:W-:Y:S01]  /*8970*/  @!P3 IADD3 R105, -R0, 0x8, RZ ;  /* 0x000000080069b810 */ /* 0x000fe20007ffe1ff */
[-C--:B------:R-:W-:Y:S01]  /*8980*/  FFMA.FTZ R48, R153, -R100.reuse, R48 ;  /* 0x8000006499307223 */ /* 0x080fe20000010030 */
[----:B-1----:R-:W-:Y:S01]  /*8990*/  IADD3 R103, R2, 0x30, RZ ;  /* 0x0000003002677810 */ /* 0x002fe20007ffe0ff */
[-C--:B------:R-:W-:Y:S02]  /*89a0*/  FFMA.FTZ R49, R156, -R100.reuse, R49 ;  /* 0x800000649c317223 */ /* 0x080fe40000010031 */
[-C--:B------:R-:W-:Y:S01]  /*89b0*/  FFMA.FTZ R52, R155, -R100.reuse, R52 ;  /* 0x800000649b347223 */ /* 0x080fe20000010034 */
[----:B------:R-:W-:Y:S01]  /*89c0*/  ISETP.GE.AND P3, PT, R103, RZ, PT ;  /* 0x000000ff6700720c */ /* 0x000fe20003f66270 */
[-C--:B------:R-:W-:Y:S01]  /*89d0*/  FFMA.FTZ R64, R172, -R100.reuse, R64 ;  /* 0x80000064ac407223 */ /* 0x080fe20000010040 */
[----:B------:R1:W5:Y:S01]  /*89e0*/  I2F R159, R105 ;  /* 0x00000069009f7306 */ /* 0x0003620000201400 */
[----:B------:R-:W-:Y:S01]  /*89f0*/  @!P2 IADD3 R106, -R0, 0x11, RZ ;  /* 0x00000011006aa810 */ /* 0x000fe20007ffe1ff */
[-C--:B------:R-:W-:Y:S02]  /*8a00*/  FFMA.FTZ R34, R148, -R100.reuse, R34 ;  /* 0x8000006494227223 */ /* 0x080fe40000010022 */
[CC--:B--2---:R-:W-:Y:S02]  /*8a10*/  FFMA.FTZ R44, R163.reuse, -R100.reuse, R44 ;  /* 0x80000064a32c7223 */ /* 0x0c4fe4000001002c */
[-C--:B------:R-:W-:Y:S02]  /*8a20*/  FFMA.FTZ R58, R163, -R100.reuse, R58 ;  /* 0x80000064a33a7223 */ /* 0x080fe4000001003a */
[-C--:B------:R-:W-:Y:S02]  /*8a30*/  FFMA.FTZ R37, R149, -R100.reuse, R37 ;  /* 0x8000006495257223 */ /* 0x080fe40000010025 */
[----:B------:R-:W2:Y:S01]  /*8a40*/  I2F R165, R106 ;  /* 0x0000006a00a57306 */ /* 0x000ea20000201400 */
[----:B------:R-:W-:Y:S01]  /*8a50*/  @!P3 IADD3 R103, -R0, 0x10, RZ ;  /* 0x000000100067b810 */ /* 0x000fe20007ffe1ff */
[-C--:B------:R-:W-:Y:S01]  /*8a60*/  FFMA.FTZ R6, R171, -R100.reuse, R6 ;  /* 0x80000064ab067223 */ /* 0x080fe20000010006 */
[----:B---3--:R-:W-:Y:S01]  /*8a70*/  IADD3 R109, R2, 0x28, RZ ;  /* 0x00000028026d7810 */ /* 0x008fe20007ffe0ff */
[CC--:B----4-:R-:W-:Y:S02]  /*8a80*/  FFMA.FTZ R13, R162.reuse, -R100.reuse, R13 ;  /* 0x80000064a20d7223 */ /* 0x0d0fe4000001000d */
[-C--:B------:R-:W-:Y:S01]  /*8a90*/  FFMA.FTZ R27, R162, -R100.reuse, R27 ;  /* 0x80000064a21b7223 */ /* 0x080fe2000001001b */
[----:B------:R-:W-:Y:S01]  /*8aa0*/  ISETP.GE.AND P3, PT, R109, RZ, PT ;  /* 0x000000ff6d00720c */ /* 0x000fe20003f66270 */
[-C--:B------:R-:W-:Y:S02]  /*8ab0*/  FFMA.FTZ R53, R154, -R100.reuse, R53 ;  /* 0x800000649a357223 */ /* 0x080fe40000010035 */
[----:B------:R-:W3:Y:S01]  /*8ac0*/  I2F R161, R103 ;  /* 0x0000006700a17306 */ /* 0x000ee20000201400 */
[-C--:B------:R-:W-:Y:S02]  /*8ad0*/  FFMA.FTZ R7, R169, -R100.reuse, R7 ;  /* 0x80000064a9077223 */ /* 0x080fe40000010007 */
[-C--:B------:R-:W-:Y:S01]  /*8ae0*/  FFMA.FTZ R65, R170, -R100.reuse, R65 ;  /* 0x80000064aa417223 */ /* 0x080fe20000010041 */
[----:B-1----:R-:W-:Y:S01]  /*8af0*/  IADD3 R105, R2, 0x27, RZ ;  /* 0x0000002702697810 */ /* 0x002fe20007ffe0ff */
[-C--:B------:R-:W-:Y:S02]  /*8b00*/  FFMA.FTZ R9, R158, -R100.reuse, R9 ;  /* 0x800000649e097223 */ /* 0x080fe40000010009 */
[-C--:B-----5:R-:W-:Y:S01]  /*8b10*/  FFMA.FTZ R12, R159, -R100.reuse, R12 ;  /* 0x800000649f0c7223 */ /* 0x0a0fe2000001000c */
[----:B------:R-:W-:Y:S01]  /*8b20*/  ISETP.GE.AND P2, PT, R105, RZ, PT ;  /* 0x000000ff6900720c */ /* 0x000fe20003f46270 */
[-C--:B------:R-:W-:Y:S01]  /*8b30*/  FFMA.FTZ R23, R150, -R100.reuse, R23 ;  /* 0x8000006496177223 */ /* 0x080fe20000010017 */
[----:B------:R-:W1:Y:S01]  /*8b40*/  I2F R157, R157 ;  /* 0x0000009d009d7306 */ /* 0x000e620000201400 */
[----:B------:R-:W-:Y:S01]  /*8b50*/  @!P3 IADD3 R109, -R0, 0x18, RZ ;  /* 0x00000018006db810 */ /* 0x000fe20007ffe1ff */
[-C--:B------:R-:W-:Y:S02]  /*8b60*/  FFMA.FTZ R54, R153, -R100.reuse, R54 ;  /* 0x8000006499367223 */ /* 0x080fe40000010036 */
[-C--:B--2---:R-:W-:Y:S01]  /*8b70*/  FFMA.FTZ R25, R165, -R100.reuse, R25 ;  /* 0x80000064a5197223 */ /* 0x084fe20000010019 */
[----:B------:R-:W-:Y:S01]  /*8b80*/  IADD3 R106, R2, 0x10, RZ ;  /* 0x00000010026a7810 */ /* 0x000fe20007ffe0ff */
[-C--:B------:R-:W-:Y:S02]  /*8b90*/  FFMA.FTZ R55, R156, -R100.reuse, R55 ;  /* 0x800000649c377223 */ /* 0x080fe40000010037 */
[-C--:B------:R-:W-:Y:S02]  /*8ba0*/  FFMA.FTZ R66, R155, -R100.reuse, R66 ;  /* 0x800000649b427223 */ /* 0x080fe40000010042 */
[----:B------:R2:W4:Y:S01]  /*8bb0*/  I2F R164, R109 ;  /* 0x0000006d00a47306 */ /* 0x0005220000201400 */
[----:B------:R-:W-:Y:S01]  /*8bc0*/  @!P2 IADD3 R105, -R0, 0x19, RZ ;  /* 0x000000190069a810 */ /* 0x000fe20007ffe1ff */
[-C--:B------:R-:W-:Y:S01]  /*8bd0*/  FFMA.FTZ R67, R154, -R100.reuse, R67 ;  /* 0x800000649a437223 */ /* 0x080fe20000010043 */
[----:B------:R-:W-:Y:S01]  /*8be0*/  ISETP.GE.AND P2, PT, R111, RZ, PT ;  /* 0x000000ff6f00720c */ /* 0x000fe20003f46270 */
[-C--:B---3--:R-:W-:Y:S01]  /*8bf0*/  FFMA.FTZ R24, R161, -R100.reuse, R24 ;  /* 0x80000064a1187223 */ /* 0x088fe20000010018 */
[----:B------:R-:W-:Y:S01]  /*8c00*/  IADD3 R103, R2, 0x20, RZ ;  /* 0x0000002002677810 */ /* 0x000fe20007ffe0ff */
[-C--:B------:R-:W-:Y:S02]  /*8c10*/  FFMA.FTZ R15, R158, -R100.reuse, R15 ;  /* 0x800000649e0f7223 */ /* 0x080fe4000001000f */
[-C--:B------:R-:W-:Y:S01]  /*8c20*/  FFMA.FTZ R26, R159, -R100.reuse, R26 ;  /* 0x800000649f1a7223 */ /* 0x080fe2000001001a */
[----:B------:R-:W-:Y:S01]  /*8c30*/  ISETP.GE.AND P3, PT, R103, RZ, PT ;  /* 0x000000ff6700720c */ /* 0x000fe20003f66270 */
[----:B------:R3:W5:Y:S01]  /*8c40*/  I2F R167, R105 ;  /* 0x0000006900a77306 */ /* 0x0007620000201400 */
[-C--:B------:R-:W-:Y:S02]  /*8c50*/  FFMA.FTZ R18, R173, -R100.reuse, R18 ;  /* 0x80000064ad127223 */ /* 0x080fe40000010012 */
[-C--:B------:R-:W-:Y:S02]  /*8c60*/  FFMA.FTZ R19, R152, -R100.reuse, R19 ;  /* 0x8000006498137223 */ /* 0x080fe40000010013 */
[CC--:B-1----:R-:W-:Y:S01]  /*8c70*/  FFMA.FTZ R8, R157.reuse, -R100.reuse, R8 ;  /* 0x800000649d087223 */ /* 0x0c2fe20000010008 */
[----:B------:R-:W-:Y:S01]  /*8c80*/  @!P2 IADD3 R111, -R0, 0x21, RZ ;  /* 0x00000021006fa810 */ /* 0x000fe20007ffe1ff */
[-C--:B------:R-:W-:Y:S01]  /*8c90*/  FFMA.FTZ R14, R157, -R100.reuse, R14 ;  /* 0x800000649d0e7223 */ /* 0x080fe2000001000e */
[----:B------:R-:W-:Y:S01]  /*8ca0*/  ISETP.GE.AND P2, PT, R106, RZ, PT ;  /* 0x000000ff6a00720c */ /* 0x000fe20003f46270 */
[-C--:B------:R-:W-:Y:S01]  /*8cb0*/  FFMA.FTZ R30, R161, -R100.reuse, R30 ;  /* 0x80000064a11e7223 */ /* 0x080fe2000001001e */
[----:B------:R1:W1:Y:S01]  /*8cc0*/  I2F R166, R111 ;  /* 0x0000006f00a67306 */ /* 0x0002620000201400 */
[-C--:B------:R-:W-:Y:S01]  /*8cd0*/  FFMA.FTZ R22, R151, -R100.reuse, R22 ;  /* 0x8000006497167223 */ /* 0x080fe20000010016 */
[----:B------:R-:W-:Y:S01]  /*8ce0*/  @!P3 IADD3 R103, -R0, 0x20, RZ ;  /* 0x000000200067b810 */ /* 0x000fe20007ffe1ff */
[-C--:B------:R-:W-:Y:S01]  /*8cf0*/  FFMA.FTZ R31, R165, -R100.reuse, R31 ;  /* 0x80000064a51f7223 */ /* 0x080fe2000001001f */
[----:B--2---:R-:W-:Y:S01]  /*8d00*/  IADD3 R109, R2, 0x17, RZ ;  /* 0x00000017026d7810 */ /* 0x004fe20007ffe0ff */
[CC--:B----4-:R-:W-:Y:S02]  /*8d10*/  FFMA.FTZ R28, R164.reuse, -R100.reuse, R28 ;  /* 0x80000064a41c7223 */ /* 0x0d0fe4000001001c */
[-C--:B------:R-:W-:Y:S01]  /*8d20*/  FFMA.FTZ R42, R164, -R100.reuse, R42 ;  /* 0x80000064a42a7223 */ /* 0x080fe2000001002a */
[----:B------:R-:W-:Y:S01]  /*8d30*/  ISETP.GE.AND P3, PT, R109, RZ, PT ;  /* 0x000000ff6d00720c */ /* 0x000fe20003f66270 */
[----:B------:R-:W-:Y:S01]  /*8d40*/  IMAD.SHL.U32 R172, R204, 0x2, RZ ;  /* 0x00000002ccac7824 */ /* 0x000fe200078e00ff */
[----:B------:R-:W2:Y:S01]  /*8d50*/  I2F R168, R103 ;  /* 0x0000006700a87306 */ /* 0x000ea20000201400 */
[----:B------:R-:W-:Y:S02]  /*8d60*/  @!P2 IADD3 R106, -R0, 0x30, RZ ;  /* 0x00000030006aa810 */ /* 0x000fe40007ffe1ff */
[----:B---3--:R-:W-:Y:S01]  /*8d70*/  IADD3 R105, R2, 0xf, RZ ;  /* 0x0000000f02697810 */ /* 0x008fe20007ffe0ff */
[CC--:B-----5:R-:W-:Y:S02]  /*8d80*/  FFMA.FTZ R29, R167.reuse, -R100.reuse, R29 ;  /* 0x80000064a71d7223 */ /* 0x0e0fe4000001001d */
[-C--:B------:R-:W-:Y:S01]  /*8d90*/  FFMA.FTZ R43, R167, -R100.reuse, R43 ;  /* 0x80000064a72b7223 */ /* 0x080fe2000001002b */
[----:B------:R-:W-:Y:S04]  /*8da0*/  ISETP.GE.AND P4, PT, R105, RZ, PT ;  /* 0x000000ff6900720c */ /* 0x000fe80003f86270 */
[----:B------:R-:W-:Y:S02]  /*8db0*/  @!P3 IADD3 R109, -R0, 0x29, RZ ;  /* 0x00000029006db810 */ /* 0x000fe40007ffe1ff */
[----:B-1----:R-:W-:Y:S02]  /*8dc0*/  FMNMX.FTZ R111, R4, R3, !PT ;  /* 0x00000003046f7209 */ /* 0x002fe40007810000 */
[----:B------:R-:W1:Y:S01]  /*8dd0*/  I2F R160, R109 ;  /* 0x0000006d00a07306 */ /* 0x000e620000201400 */
[CC--:B------:R-:W-:Y:S01]  /*8de0*/  FFMA.FTZ R41, R166.reuse, -R100.reuse, R41 ;  /* 0x80000064a6297223 */ /* 0x0c0fe20000010029 */
[----:B------:R-:W-:Y:S01]  /*8df0*/  FMNMX.FTZ R111, R5, R111, !PT ;  /* 0x0000006f056f7209 */ /* 0x000fe20007810000 */
[-C--:B------:R-:W-:Y:S02]  /*8e00*/  FFMA.FTZ R47, R166, -R100.reuse, R47 ;  /* 0x80000064a62f7223 */ /* 0x080fe4000001002f */
[----:B------:R-:W-:Y:S02]  /*8e10*/  @!P4 IADD3 R105, -R0, 0x31, RZ ;  /* 0x000000310069c810 */ /* 0x000fe40007ffe1ff */
[----:B------:R-:W-:Y:S01]  /*8e20*/  FMNMX.FTZ R111, R16, R111, !PT ;  /* 0x0000006f106f7209 */ /* 0x000fe20007810000 */
[-C--:B--2---:R-:W-:Y:S01]  /*8e30*/  FFMA.FTZ R40, R168, -R100.reuse, R40 ;  /* 0x80000064a8287223 */ /* 0x084fe20000010028 */
[----:B------:R-:W-:Y:S01]  /*8e40*/  IADD3 R103, R2, 0x48, RZ ;  /* 0x0000004802677810 */ /* 0x000fe20007ffe0ff */
[----:B------:R-:W-:Y:S01]  /*8e50*/  FFMA.FTZ R46, R168, -R100, R46 ;  /* 0x80000064a82e7223 */ /* 0x000fe2000001002e */
[----:B------:R-:W-:Y:S02]  /*8e60*/  IADD3 R2, R2, 0x47, RZ ;  /* 0x0000004702027810 */ /* 0x000fe40007ffe0ff */
[----:B------:R-:W-:Y:S02]  /*8e70*/  ISETP.GE.AND P3, PT, R103, RZ, PT ;  /* 0x000000ff6700720c */ /* 0x000fe40003f66270 */
[----:B------:R-:W-:Y:S02]  /*8e80*/  ISETP.GE.AND P2, PT, R2, RZ, PT ;  /* 0x000000ff0200720c */ /* 0x000fe40003f46270 */
[----:B------:R-:W-:Y:S02]  /*8e90*/  FMNMX.FTZ R110, R17, R111, !PT ;  /* 0x0000006f116e7209 */ /* 0x000fe40007810000 */
[----:B------:R-:W2:Y:S02]  /*8ea0*/  I2F R111, R106 ;  /* 0x0000006a006f7306 */ /* 0x000ea40000201400 */
[----:B------:R-:W-:Y:S01]  /*8eb0*/  FMNMX.FTZ R110, R20, R110, !PT ;  /* 0x0000006e146e7209 */ /* 0x000fe20007810000 */
[C---:B-1----:R-:W-:Y:S03]  /*8ec0*/  FFMA.FTZ R45, R160.reuse, -R100, R45 ;  /* 0x80000064a02d7223 */ /* 0x042fe6000001002d */
[----:B------:R-:W-:Y:S01]  /*8ed0*/  FMNMX.FTZ R110, R21, R110, !PT ;  /* 0x0000006e156e7209 */ /* 0x000fe20007810000 */
[----:B------:R-:W-:Y:S01]  /*8ee0*/  FFMA.FTZ R59, R160, -R100, R59 ;  /* 0x80000064a03b7223 */ /* 0x000fe2000001003b */
[C---:B------:R-:W-:Y:S02]  /*8ef0*/  @!P3 IADD3 R103, -R0.reuse, -0x8, RZ ;  /* 0xfffffff80067b810 */ /* 0x040fe40007ffe1ff */
[----:B------:R-:W-:Y:S02]  /*8f00*/  @!P2 IADD3 R2, -R0, -0x7, RZ ;  /* 0xfffffff90002a810 */ /* 0x000fe40007ffe1ff */
[----:B------:R-:W1:Y:S01]  /*8f10*/  I2F R0, R105 ;  /* 0x0000006900007306 */ /* 0x000e620000201400 */
[----:B------:R-:W-:Y:S04]  /*8f20*/  FMNMX.FTZ R109, R32, R110, !PT ;  /* 0x0000006e206d7209 */ /* 0x000fe80007810000 */
[----:B------:R-:W-:Y:S04]  /*8f30*/  FMNMX.FTZ R109, R33, R109, !PT ;  /* 0x0000006d216d7209 */ /* 0x000fe80007810000 */
[----:B------:R-:W-:Y:S01]  /*8f40*/  FMNMX.FTZ R109, R36, R109, !PT ;  /* 0x0000006d246d7209 */ /* 0x000fe20007810000 */
[----:B------:R-:W3:Y:S01]  /*8f50*/  I2F R147, R103 ;  /* 0x0000006700937306 */ /* 0x000ee20000201400 */
[-C--:B--2---:R-:W-:Y:S02]  /*8f60*/  FFMA.FTZ R56, R111, -R100.reuse, R56 ;  /* 0x800000646f387223 */ /* 0x084fe40000010038 */
[----:B------:R-:W-:Y:S01]  /*8f70*/  FMNMX.FTZ R106, R37, R109, !PT ;  /* 0x0000006d256a7209 */ /* 0x000fe20007810000 */
[----:B------:R-:W-:Y:S03]  /*8f80*/  FFMA.FTZ R62, R111, -R100, R62 ;  /* 0x800000646f3e7223 */ /* 0x000fe6000001003e */
[----:B------:R-:W-:Y:S03]  /*8f90*/  FMNMX.FTZ R106, R48, R106, !PT ;  /* 0x0000006a306a7209 */ /* 0x000fe60007810000 */
[----:B------:R-:W2:Y:S01]  /*8fa0*/  I2F R110, R2 ;  /* 0x00000002006e7306 */ /* 0x000ea20000201400 */
[----:B------:R-:W-:Y:S01]  /*8fb0*/  FMNMX.FTZ R106, R49, R106, !PT ;  /* 0x0000006a316a7209 */ /* 0x000fe20007810000 */
[----:B-1----:R-:W-:Y:S03]  /*8fc0*/  FFMA.FTZ R57, R0, -R100, R57 ;  /* 0x8000006400397223 */ /* 0x002fe60000010039 */
[----:B------:R-:W-:Y:S01]  /*8fd0*/  FMNMX.FTZ R105, R52, R106, !PT ;  /* 0x0000006a34697209 */ /* 0x000fe20007810000 */
[----:B------:R-:W-:Y:S01]  /*8fe0*/  FFMA.FTZ R63, R0, -R100, R63 ;  /* 0x80000064003f7223 */ /* 0x000fe2000001003f */
[----:B------:R-:W-:Y:S02]  /*8ff0*/  FMNMX.FTZ R106, R6, R104, !PT ;  /* 0x00000068066a7209 */ /* 0x000fe40007810000 */
[----:B------:R-:W-:Y:S02]  /*9000*/  FMNMX.FTZ R105, R53, R105, !PT ;  /* 0x0000006935697209 */ /* 0x000fe40007810000 */
[----:B------:R-:W-:Y:S02]  /*9010*/  FMNMX.FTZ R106, R7, R106, !PT ;  /* 0x0000006a076a7209 */ /* 0x000fe40007810000 */
[----:B------:R-:W-:Y:S01]  /*9020*/  FMNMX.FTZ R105, R64, R105, !PT ;  /* 0x0000006940697209 */ /* 0x000fe20007810000 */
[----:B---3--:R-:W-:Y:S01]  /*9030*/  FFMA.FTZ R10, R147, -R100, R10 ;  /* 0x80000064930a7223 */ /* 0x008fe2000001000a */
[----:B------:R-:W-:Y:S01]  /*9040*/  FMNMX.FTZ R106, R18, R106, !PT ;  /* 0x0000006a126a7209 */ /* 0x000fe20007810000 */
[----:B------:R-:W-:Y:S01]  /*9050*/  LDSM.16.MT88.4 R144, [R189+0x6000] ;  /* 0x00600000bd90783b */ /* 0x000fe20000004200 */
[----:B------:R-:W-:Y:S02]  /*9060*/  FMNMX.FTZ R103, R65, R105, !PT ;  /* 0x0000006941677209 */ /* 0x000fe40007810000 */
[----:B------:R-:W-:Y:S02]  /*9070*/  FMNMX.FTZ R105, R8, R107, !PT ;  /* 0x0000006b08697209 */ /* 0x000fe40007810000 */
[----:B------:R-:W-:Y:S02]  /*9080*/  FMNMX.FTZ R106, R19, R106, !PT ;  /* 0x0000006a136a7209 */ /* 0x000fe40007810000 */
[----:B------:R-:W-:Y:S01]  /*9090*/  FMNMX.FTZ R105, R9, R105, !PT ;  /* 0x0000006909697209 */ /* 0x000fe20007810000 */
[----:B------:R-:W1:Y:S01]  /*90a0*/  SHFL.BFLY PT, R109, R103, 0x2, 0x1f ;  /* 0x0c401f00676d7f89 */ /* 0x000e6200000e0000 */
[----:B--2---:R-:W-:Y:S02]  /*90b0*/  FFMA.FTZ R11, R110, -R100, R11 ;  /* 0x800000646e0b7223 */ /* 0x004fe4000001000b */
[----:B------:R-:W-:Y:S02]  /*90c0*/  FMNMX.FTZ R2, R12, R105, !PT ;  /* 0x000000690c027209 */ /* 0x000fe40007810000 */
[----:B------:R-:W-:Y:S02]  /*90d0*/  FMNMX.FTZ R105, R22, R106, !PT ;  /* 0x0000006a16697209 */ /* 0x000fe40007810000 */
[----:B------:R2:W3:Y:S01]  /*90e0*/  I2F R106, R102 ;  /* 0x00000066006a7306 */ /* 0x0004e20000201400 */
[----:B------:R-:W-:Y:S02]  /*90f0*/  FMNMX.FTZ R2, R13, R2, !PT ;  /* 0x000000020d027209 */ /* 0x000fe40007810000 */
[----:B------:R-:W-:Y:S02]  /*9100*/  FMNMX.FTZ R105, R23, R105, !PT ;  /* 0x0000006917697209 */ /* 0x000fe40007810000 */
[----:B------:R-:W-:Y:S02]  /*9110*/  FMNMX.FTZ R2, R24, R2, !PT ;  /* 0x0000000218027209 */ /* 0x000fe40007810000 */
[----:B------:R-:W-:Y:S02]  /*9120*/  FMNMX.FTZ R105, R34, R105, !PT ;  /* 0x0000006922697209 */ /* 0x000fe40007810000 */
[----:B------:R-:W-:Y:S04]  /*9130*/  FMNMX.FTZ R2, R25, R2, !PT ;  /* 0x0000000219027209 */ /* 0x000fe80007810000 */
[----:B------:R-:W-:Y:S04]  /*9140*/  FMNMX.FTZ R2, R28, R2, !PT ;  /* 0x000000021c027209 */ /* 0x000fe80007810000 */
[----:B------:R-:W-:Y:S02]  /*9150*/  FMNMX.FTZ R2, R29, R2, !PT ;  /* 0x000000021d027209 */ /* 0x000fe40007810000 */
[----:B-1----:R-:W-:Y:S02]  /*9160*/  FMNMX.FTZ R103, R103, R109, !PT ;  /* 0x0000006d67677209 */ /* 0x002fe40007810000 */
[----:B--2---:R-:W-:Y:S01]  /*9170*/  FMNMX.FTZ R102, R35, R105, !PT ;  /* 0x0000006923667209 */ /* 0x004fe20007810000 */
[----:B---3--:R-:W-:Y:S01]  /*9180*/  FFMA.FTZ R60, R106, -R100, R60 ;  /* 0x800000646a3c7223 */ /* 0x008fe2000001003c */
[----:B------:R1:W2:Y:S02]  /*9190*/  I2F R105, R101 ;  /* 0x0000006500697306 */ /* 0x0002a40000201400 */
[----:B------:R-:W-:Y:S04]  /*91a0*/  FMNMX.FTZ R102, R38, R102, !PT ;  /* 0x0000006626667209 */ /* 0x000fe80007810000 */
[----:B------:R-:W-:Y:S04]  /*91b0*/  FMNMX.FTZ R102, R39, R102, !PT ;  /* 0x0000006627667209 */ /* 0x000fe80007810000 */
[----:B------:R-:W-:Y:S04]  /*91c0*/  FMNMX.FTZ R102, R50, R102, !PT ;  /* 0x0000006632667209 */ /* 0x000fe80007810000 */
[----:B------:R-:W-:Y:S04]  /*91d0*/  FMNMX.FTZ R102, R51, R102, !PT ;  /* 0x0000006633667209 */ /* 0x000fe80007810000 */
[----:B------:R-:W-:Y:S04]  /*91e0*/  FMNMX.FTZ R102, R54, R102, !PT ;  /* 0x0000006636667209 */ /* 0x000fe80007810000 */
[----:B------:R-:W-:Y:S02]  /*91f0*/  FMNMX.FTZ R102, R55, R102, !PT ;  /* 0x0000006637667209 */ /* 0x000fe40007810000 */
[----:B-1----:R-:W-:Y:S01]  /*9200*/  FMNMX.FTZ R101, R40, R2, !PT ;  /* 0x0000000228657209 */ /* 0x002fe20007810000 */
[----:B--2---:R-:W-:Y:S01]  /*9210*/  FFMA.FTZ R61, R105, -R100, R61 ;  /* 0x80000064693d7223 */ /* 0x004fe2000001003d */
[----:B------:R-:W1:Y:S01]  /*9220*/  SHFL.BFLY PT, R2, R103, 0x1, 0x1f ;  /* 0x0c201f0067027f89 */ /* 0x000e6200000e0000 */
        /* <DEDUP_REMOVED lines=8> */
[----:B------:R-:W-:Y:S04]  /*92b0*/  FMNMX.FTZ R101, R56, R101, !PT ;  /* 0x0000006538657209 */ /* 0x000fe80007810000 */
[----:B------:R-:W-:Y:S04]  /*92c0*/  FMNMX.FTZ R101, R57, R101, !PT ;  /* 0x0000006539657209 */ /* 0x000fe80007810000 */
[----:B------:R-:W-:Y:S02]  /*92d0*/  FMNMX.FTZ R101, R60, R101, !PT ;  /* 0x000000653c657209 */ /* 0x000fe40007810000 */
[----:B-1----:R-:W-:Y:S02]  /*92e0*/  FMNMX.FTZ R103, R103, R2, !PT ;  /* 0x0000000267677209 */ /* 0x002fe40007810000 */
[----:B------:R-:W-:Y:S02]  /*92f0*/  FMNMX.FTZ R101, R61, R101, !PT ;  /* 0x000000653d657209 */ /* 0x000fe40007810000 */
[C---:B------:R-:W-:Y:S01]  /*9300*/  FSETP.NEU.FTZ.AND P2, PT, R103.reuse, -INF , PT ;  /* 0xff8000006700780b */ /* 0x040fe20003f5d000 */
[C---:B------:R-:W-:Y:S01]  /*9310*/  FADD.FTZ R2, -R103.reuse, R3 ;  /* 0x0000000367027221 */ /* 0x040fe20000010100 */
[----:B------:R-:W-:Y:S01]  /*9320*/  FMNMX.FTZ R3, R14, R105, !PT ;  /* 0x000000690e037209 */ /* 0x000fe20007810000 */
[----:B------:R-:W-:Y:S01]  /*9330*/  FMUL.FTZ R152, R103, c[0x0][0x23c] ;  /* 0x00008f0067987a20 */ /* 0x000fe20000410000 */
[----:B------:R-:W1:Y:S01]  /*9340*/  SHFL.BFLY PT, R109, R101, 0x2, 0x1f ;  /* 0x0c401f00656d7f89 */ /* 0x000e6200000e0000 */
[----:B------:R-:W-:Y:S01]  /*9350*/  FMUL.FTZ R2, R2, c[0x0][0x23c] ;  /* 0x00008f0002027a20 */ /* 0x000fe20000410000 */
[----:B--2---:R-:W-:Y:S02]  /*9360*/  FMNMX.FTZ R102, R102, R110, !PT ;  /* 0x0000006e66667209 */ /* 0x004fe40007810000 */
[----:B------:R-:W-:Y:S01]  /*9370*/  FSEL R152, R152, RZ, P2 ;  /* 0x000000ff98987208 */ /* 0x000fe20001000000 */
[----:B------:R2:W3:Y:S01]  /*9380*/  MUFU.EX2 R106, R2 ;  /* 0x00000002006a7308 */ /* 0x0004e20000000800 */
[----:B------:R-:W-:Y:S03]  /*9390*/  FMNMX.FTZ R3, R15, R3, !PT ;  /* 0x000000030f037209 */ /* 0x000fe60007810000 */
[--C-:B------:R-:W-:Y:S02]  /*93a0*/  FFMA.FTZ R16, R16, c[0x0][0x23c], -R152.reuse ;  /* 0x00008f0010107a23 */ /* 0x100fe40000010898 */
[--C-:B------:R-:W-:Y:S02]  /*93b0*/  FFMA.FTZ R48, R48, c[0x0][0x23c], -R152.reuse ;  /* 0x00008f0030307a23 */ /* 0x100fe40000010898 */
[--C-:B------:R-:W-:Y:S02]  /*93c0*/  FFMA.FTZ R49, R49, c[0x0][0x23c], -R152.reuse ;  /* 0x00008f0031317a23 */ /* 0x100fe40000010898 */
[----:B------:R4:W-:Y:S01]  /*93d0*/  MUFU.EX2 R218, R16 ;  /* 0x0000001000da7308 */ /* 0x0009e20000000800 */
[--C-:B------:R-:W-:Y:S02]  /*93e0*/  FFMA.FTZ R4, R4, c[0x0][0x23c], -R152.reuse ;  /* 0x00008f0004047a23 */ /* 0x100fe40000010898 */
[--C-:B------:R-:W-:Y:S02]  /*93f0*/  FFMA.FTZ R64, R64, c[0x0][0x23c], -R152.reuse ;  /* 0x00008f0040407a23 */ /* 0x100fe40000010898 */
[--C-:B------:R-:W-:Y:S02]  /*9400*/  FFMA.FTZ R32, R32, c[0x0][0x23c], -R152.reuse ;  /* 0x00008f0020207a23 */ /* 0x100fe40000010898 */
[--C-:B------:R-:W-:Y:S01]  /*9410*/  FFMA.FTZ R33, R33, c[0x0][0x23c], -R152.reuse ;  /* 0x00008f0021217a23 */ /* 0x100fe20000010898 */
[----:B-1----:R-:W-:Y:S02]  /*9420*/  FMNMX.FTZ R101, R101, R109, !PT ;  /* 0x0000006d65657209 */ /* 0x002fe40007810000 */
[----:B------:R1:W-:Y:S01]  /*9430*/  MUFU.EX2 R216, R4 ;  /* 0x0000000400d87308 */ /* 0x0003e20000000800 */
[--C-:B------:R-:W-:Y:S02]  /*9440*/  FFMA.FTZ R5, R5, c[0x0][0x23c], -R152.reuse ;  /* 0x00008f0005057a23 */ /* 0x100fe40000010898 */
[--C-:B------:R-:W-:Y:S01]  /*9450*/  FFMA.FTZ R17, R17, c[0x0][0x23c], -R152.reuse ;  /* 0x00008f0011117a23 */ /* 0x100fe20000010898 */
[----:B--2---:R-:W-:Y:S01]  /*9460*/  FMNMX.FTZ R2, R26, R3, !PT ;  /* 0x000000031a027209 */ /* 0x004fe20007810000 */
[C---:B---3--:R-:W-:Y:S01]  /*9470*/  FMUL.FTZ R68, R106.reuse, R68 ;  /* 0x000000446a447220 */ /* 0x048fe20000410000 */
[----:B------:R-:W2:Y:S01]  /*9480*/  SHFL.BFLY PT, R3, R102, 0x1, 0x1f ;  /* 0x0c201f0066037f89 */ /* 0x000ea200000e0000 */
[C---:B------:R-:W-:Y:S01]  /*9490*/  FMUL.FTZ R69, R106.reuse, R69 ;  /* 0x000000456a457220 */ /* 0x040fe20000410000 */
[----:B------:R-:W-:Y:S01]  /*94a0*/  FMNMX.FTZ R2, R27, R2, !PT ;  /* 0x000000021b027209 */ /* 0x000fe20007810000 */
[C---:B------:R-:W-:Y:S01]  /*94b0*/  FMUL.FTZ R80, R106.reuse, R80 ;  /* 0x000000506a507220 */ /* 0x040fe20000410000 */
[----:B------:R3:W-:Y:S01]  /*94c0*/  MUFU.EX2 R215, R5 ;  /* 0x0000000500d77308 */ /* 0x0007e20000000800 */
[----:B------:R-:W-:Y:S01]  /*94d0*/  FMUL.FTZ R81, R106, R81 ;  /* 0x000000516a517220 */ /* 0x000fe20000410000 */
[----:B------:R-:W-:Y:S01]  /*94e0*/  FMNMX.FTZ R2, R30, R2, !PT ;  /* 0x000000021e027209 */ /* 0x000fe20007810000 */
[C---:B------:R-:W-:Y:S01]  /*94f0*/  FMUL.FTZ R88, R106.reuse, R88 ;  /* 0x000000586a587220 */ /* 0x040fe20000410000 */
[----:B----4-:R-:W4:Y:S01]  /*9500*/  SHFL.BFLY PT, R16, R101, 0x1, 0x1f ;  /* 0x0c201f0065107f89 */ /* 0x010f2200000e0000 */
[C---:B------:R-:W-:Y:S01]  /*9510*/  FMUL.FTZ R89, R106.reuse, R89 ;  /* 0x000000596a597220 */ /* 0x040fe20000410000 */
[----:B------:R-:W-:Y:S01]  /*9520*/  FMNMX.FTZ R2, R31, R2, !PT ;  /* 0x000000021f027209 */ /* 0x000fe20007810000 */
[C---:B------:R-:W-:Y:S02]  /*9530*/  FMUL.FTZ R96, R106.reuse, R96 ;  /* 0x000000606a607220 */ /* 0x040fe40000410000 */
[----:B------:R-:W-:Y:S01]  /*9540*/  FMUL.FTZ R97, R106, R97 ;  /* 0x000000616a617220 */ /* 0x000fe20000410000 */
[----:B------:R5:W-:Y:S01]  /*9550*/  MUFU.EX2 R217, R17 ;  /* 0x0000001100d97308 */ /* 0x000be20000000800 */
[----:B------:R-:W-:Y:S01]  /*9560*/  FMNMX.FTZ R2, R42, R2, !PT ;  /* 0x000000022a027209 */ /* 0x000fe20007810000 */
[----:B------:R-:W-:Y:S01]  /*9570*/  FFMA.FTZ R20, R20, c[0x0][0x23c], -R152 ;  /* 0x00008f0014147a23 */ /* 0x000fe20000010898 */
[----:B-1----:R-:W-:Y:S01]  /*9580*/  LOP3.LUT R4, R221, UR19, R172, 0x96, !PT ;  /* 0x00000013dd047c12 */ /* 0x002fe2000f8e96ac */
[--C-:B------:R-:W-:Y:S01]  /*9590*/  FFMA.FTZ R21, R21, c[0x0][0x23c], -R152.reuse ;  /* 0x00008f0015157a23 */ /* 0x100fe20000010898 */
[----:B------:R-:W-:Y:S01]  /*95a0*/  FMNMX.FTZ R2, R43, R2, !PT ;  /* 0x000000022b027209 */ /* 0x000fe20007810000 */
[--C-:B------:R-:W-:Y:S02]  /*95b0*/  FFMA.FTZ R36, R36, c[0x0][0x23c], -R152.reuse ;  /* 0x00008f0024247a23 */ /* 0x100fe40000010898 */
[--C-:B------:R-:W-:Y:S02]  /*95c0*/  FFMA.FTZ R37, R37, c[0x0][0x23c], -R152.reuse ;  /* 0x00008f0025257a23 */ /* 0x100fe40000010898 */
[----:B------:R1:W-:Y:S01]  /*95d0*/  MUFU.EX2 R185, R32 ;  /* 0x0000002000b97308 */ /* 0x0003e20000000800 */
[----:B--2---:R-:W-:Y:S01]  /*95e0*/  FMNMX.FTZ R102, R102, R3, !PT ;  /* 0x0000000366667209 */ /* 0x004fe20007810000 */
[----:B------:R-:W-:Y:S01]  /*95f0*/  FFMA.FTZ R65, R65, c[0x0][0x23c], -R152 ;  /* 0x00008f0041417a23 */ /* 0x000fe20000010898 */
[----:B------:R-:W-:Y:S01]  /*9600*/  FMNMX.FTZ R2, R46, R2, !PT ;  /* 0x000000022e027209 */ /* 0x000fe20007810000 */
[----:B---3--:R-:W-:Y:S01]  /*9610*/  IMAD.WIDE.U32 R4, R4, -0x326172a9, RZ ;  /* 0xcd9e8d5704047825 */ /* 0x008fe200078e00ff */
[C---:B------:R-:W-:Y:S02]  /*9620*/  FSETP.NEU.FTZ.AND P2, PT, R102.reuse, -INF , PT ;  /* 0xff8000006600780b */ /* 0x040fe40003f5d000 */
[----:B------:R-:W-:Y:S01]  /*9630*/  FMNMX.FTZ R2, R47, R2, !PT ;  /* 0x000000022f027209 */ /* 0x000fe20007810000 */
[----:B------:R-:W-:Y:S01]  /*9640*/  FADD.FTZ R0, -R102, R104 ;  /* 0x0000006866007221 */ /* 0x000fe20000010100 */
[----:B----4-:R-:W-:Y:S01]  /*9650*/  FMNMX.FTZ R101, R101, R16, !PT ;  /* 0x0000001065657209 */ /* 0x010fe20007810000 */
[----:B------:R2:W-:Y:S01]  /*9660*/  MUFU.EX2 R184, R33 ;  /* 0x0000002100b87308 */ /* 0x0005e20000000800 */
[----:B------:R-:W-:Y:S01]  /*9670*/  FMNMX.FTZ R2, R58, R2, !PT ;  /* 0x000000023a027209 */ /* 0x000fe20007810000 */
[----:B------:R-:W-:Y:S01]  /*9680*/  FMUL.FTZ R3, R0, c[0x0][0x23c] ;  /* 0x00008f0000037a20 */ /* 0x000fe20000410000 */
[C---:B------:R-:W-:Y:S01]  /*9690*/  LOP3.LUT R16, R5.reuse, UR13, R238, 0x96, !PT ;  /* 0x0000000d05107c12 */ /* 0x040fe2000f8e96ee */
[----:B------:R-:W-:Y:S01]  /*96a0*/  FMUL.FTZ R153, R102, c[0x0][0x23c] ;  /* 0x00008f0066997a20 */ /* 0x000fe20000410000 */
[----:B------:R-:W-:Y:S01]  /*96b0*/  LOP3.LUT R5, R5, UR13, R236, 0x96, !PT ;  /* 0x0000000d05057c12 */ /* 0x000fe2000f8e96ec */
[----:B------:R-:W-:Y:S01]  /*96c0*/  FMUL.FTZ R154, R101, c[0x0][0x23c] ;  /* 0x00008f00659a7a20 */ /* 0x000fe20000410000 */
[----:B------:R-:W-:Y:S01]  /*96d0*/  FMNMX.FTZ R2, R59, R2, !PT ;  /* 0x000000023b027209 */ /* 0x000fe20007810000 */
[----:B-----5:R-:W-:Y:S01]  /*96e0*/  IMAD.WIDE.U32 R16, R16, -0x2daee0ad, RZ ;  /* 0xd2511f5310107825 */ /* 0x020fe200078e00ff */
[----:B------:R-:W-:Y:S01]  /*96f0*/  FSEL R153, R153, RZ, P2 ;  /* 0x000000ff99997208 */ /* 0x000fe20001000000 */
[----:B------:R3:W4:Y:S01]  /*9700*/  MUFU.EX2 R105, R3 ;  /* 0x0000000300697308 */ /* 0x0007220000000800 */
[----:B------:R-:W-:Y:S02]  /*9710*/  FMNMX.FTZ R2, R62, R2, !PT ;  /* 0x000000023e027209 */ /* 0x000fe40007810000 */
[----:B------:R-:W-:Y:S01]  /*9720*/  FSETP.NEU.FTZ.AND P2, PT, R101, -INF , PT ;  /* 0xff8000006500780b */ /* 0x000fe20003f5d000 */
[----:B------:R-:W-:Y:S01]  /*9730*/  FFMA.FTZ R18, R18, c[0x0][0x23c], -R153 ;  /* 0x00008f0012127a23 */ /* 0x000fe20000010899 */
[----:B------:R-:W-:Y:S01]  /*9740*/  FMNMX.FTZ R0, R63, R2, !PT ;  /* 0x000000023f007209 */ /* 0x000fe20007810000 */
[----:B------:R-:W-:Y:S01]  /*9750*/  FADD.FTZ R2, -R101, R107 ;  /* 0x0000006b65027221 */ /* 0x000fe20000010100 */
[----:B------:R-:W-:Y:S01]  /*9760*/  FSEL R154, R154, RZ, P2 ;  /* 0x000000ff9a9a7208 */ /* 0x000fe20001000000 */
[--C-:B------:R-:W-:Y:S01]  /*9770*/  FFMA.FTZ R50, R50, c[0x0][0x23c], -R153.reuse ;  /* 0x00008f0032327a23 */ /* 0x100fe20000010899 */
[----:B------:R-:W-:Y:S01]  /*9780*/  LOP3.LUT R107, R17, UR10, R222, 0x96, !PT ;  /* 0x0000000a116b7c12 */ /* 0x000fe2000f8e96de */
[----:B------:R-:W-:Y:S01]  /*9790*/  MUFU.EX2 R214, R18 ;  /* 0x0000001200d67308 */ /* 0x000fe20000000800 */
[----:B------:R-:W-:Y:S02]  /*97a0*/  FMUL.FTZ R2, R2, c[0x0][0x23c] ;  /* 0x00008f0002027a20 */ /* 0x000fe40000410000 */
[--C-:B------:R-:W-:Y:S02]  /*97b0*/  FFMA.FTZ R51, R51, c[0x0][0x23c], -R153.reuse ;  /* 0x00008f0033337a23 */ /* 0x100fe40000010899 */
[--C-:B------:R-:W-:Y:S02]  /*97c0*/  FFMA.FTZ R45, R45, c[0x0][0x23c], -R154.reuse ;  /* 0x00008f002d2d7a23 */ /* 0x100fe4000001089a */
[C---:B-1----:R-:W-:Y:S02]  /*97d0*/  FMUL.FTZ R32, R106.reuse, R128 ;  /* 0x000000806a207220 */ /* 0x042fe40000410000 */
[----:B--2---:R-:W-:Y:S01]  /*97e0*/  FMUL.FTZ R33, R106, R129 ;  /* 0x000000816a217220 */ /* 0x004fe20000410000 */
[----:B------:R1:W2:Y:S01]  /*97f0*/  MUFU.EX2 R104, R2 ;  /* 0x0000000200687308 */ /* 0x0002a20000000800 */
[--C-:B------:R-:W-:Y:S02]  /*9800*/  FFMA.FTZ R19, R19, c[0x0][0x23c], -R153.reuse ;  /* 0x00008f0013137a23 */ /* 0x100fe40000010899 */
[----:B------:R-:W-:Y:S01]  /*9810*/  FFMA.FTZ R25, R25, c[0x0][0x23c], -R154 ;  /* 0x00008f0019197a23 */ /* 0x000fe2000001089a */
[----:B---3--:R-:W3:Y:S01]  /*9820*/  SHFL.BFLY PT, R3, R0, 0x2, 0x1f ;  /* 0x0c401f0000037f89 */ /* 0x008ee200000e0000 */
[C---:B----4-:R-:W-:Y:S02]  /*9830*/  FMUL.FTZ R70, R105.reuse, R70 ;  /* 0x0000004669467220 */ /* 0x050fe40000410000 */
[C---:B------:R-:W-:Y:S02]  /*9840*/  FMUL.FTZ R71, R105.reuse, R71 ;  /* 0x0000004769477220 */ /* 0x040fe40000410000 */
[C---:B------:R-:W-:Y:S01]  /*9850*/  FMUL.FTZ R82, R105.reuse, R82 ;  /* 0x0000005269527220 */ /* 0x040fe20000410000 */
[----:B------:R-:W4:Y:S01]  /*9860*/  MUFU.EX2 R213, R19 ;  /* 0x0000001300d57308 */ /* 0x000f220000000800 */
[--C-:B------:R-:W-:Y:S02]  /*9870*/  FFMA.FTZ R6, R6, c[0x0][0x23c], -R153.reuse ;  /* 0x00008f0006067a23 */ /* 0x100fe40000010899 */
[C---:B------:R-:W-:Y:S02]  /*9880*/  FMUL.FTZ R83, R105.reuse, R83 ;  /* 0x0000005369537220 */ /* 0x040fe40000410000 */
[C---:B------:R-:W-:Y:S02]  /*9890*/  FMUL.FTZ R90, R105.reuse, R90 ;  /* 0x0000005a695a7220 */ /* 0x040fe40000410000 */
[C---:B------:R-:W-:Y:S02]  /*98a0*/  FMUL.FTZ R91, R105.reuse, R91 ;  /* 0x0000005b695b7220 */ /* 0x040fe40000410000 */
[----:B------:R-:W-:Y:S01]  /*98b0*/  FMUL.FTZ R98, R105, R98 ;  /* 0x0000006269627220 */ /* 0x000fe20000410000 */
[----:B------:R5:W-:Y:S01]  /*98c0*/  MUFU.EX2 R212, R6 ;  /* 0x0000000600d47308 */ /* 0x000be20000000800 */
[--C-:B------:R-:W-:Y:S02]  /*98d0*/  FFMA.FTZ R7, R7, c[0x0][0x23c], -R153.reuse ;  /* 0x00008f0007077a23 */ /* 0x100fe40000010899 */
[----:B------:R-:W-:Y:S01]  /*98e0*/  FMUL.FTZ R99, R105, R99 ;  /* 0x0000006369637220 */ /* 0x000fe20000410000 */
[--C-:B-1----:R-:W-:Y:S01]  /*98f0*/  LOP3.LUT R2, R223, UR12, R220.reuse, 0x96, !PT ;  /* 0x0000000cdf027c12 */ /* 0x102fe2000f8e96dc */
[C---:B--2---:R-:W-:Y:S02]  /*9900*/  FMUL.FTZ R76, R104.reuse, R76 ;  /* 0x0000004c684c7220 */ /* 0x044fe40000410000 */
[----:B------:R-:W-:Y:S01]  /*9910*/  FMUL.FTZ R77, R104, R77 ;  /* 0x0000004d684d7220 */ /* 0x000fe20000410000 */
[----:B---3--:R-:W-:Y:S01]  /*9920*/  FMNMX.FTZ R0, R0, R3, !PT ;  /* 0x0000000300007209 */ /* 0x008fe20007810000 */
[----:B------:R-:W-:Y:S01]  /*9930*/  IMAD.WIDE.U32 R168, R2, -0x326172a9, RZ ;  /* 0xcd9e8d5702a87825 */ /* 0x000fe200078e00ff */
[----:B------:R1:W-:Y:S01]  /*9940*/  MUFU.EX2 R211, R7 ;  /* 0x0000000700d37308 */ /* 0x0003e20000000800 */
[----:B------:R-:W-:Y:S02]  /*9950*/  LOP3.LUT R2, R227, UR12, R220, 0x96, !PT ;  /* 0x0000000ce3027c12 */ /* 0x000fe4000f8e96dc */
[----:B------:R-:W-:Y:S01]  /*9960*/  FFMA.FTZ R12, R12, c[0x0][0x23c], -R154 ;  /* 0x00008f000c0c7a23 */ /* 0x000fe2000001089a */
[--C-:B------:R-:W-:Y:S01]  /*9970*/  LOP3.LUT R18, R169, UR11, R4.reuse, 0x96, !PT ;  /* 0x0000000ba9127c12 */ /* 0x100fe2000f8e9604 */
[----:B------:R-:W-:Y:S01]  /*9980*/  FFMA.FTZ R39, R39, c[0x0][0x23c], -R153 ;  /* 0x00008f0027277a23 */ /* 0x000fe20000010899 */
[----:B----4-:R-:W-:Y:S01]  /*9990*/  F2FP.PACK_AB R111, R213, R214 ;  /* 0x000000d6d56f723e */ /* 0x010fe200000000ff */
[----:B------:R-:W-:Y:S02]  /*99a0*/  IMAD.WIDE.U32 R170, R2, -0x326172a9, RZ ;  /* 0xcd9e8d5702aa7825 */ /* 0x000fe400078e00ff */
[----:B------:R-:W2:Y:S01]  /*99b0*/  SHFL.BFLY PT, R2, R0, 0x1, 0x1f ;  /* 0x0c201f0000027f89 */ /* 0x000ea200000e0000 */
[----:B------:R3:W-:Y:S01]  /*99c0*/  MUFU.EX2 R210, R12 ;  /* 0x0000000c00d27308 */ /* 0x0007e20000000800 */
[----:B------:R-:W-:Y:S01]  /*99d0*/  IMAD.WIDE.U32 R18, R18, -0x2daee0ad, RZ ;  /* 0xd2511f5312127825 */ /* 0x000fe200078e00ff */
[----:B------:R-:W-:Y:S03]  /*99e0*/  LOP3.LUT R3, R171, UR11, R4, 0x96, !PT ;  /* 0x0000000bab037c12 */ /* 0x000fe6000f8e9604 */
[----:B------:R-:W-:Y:S01]  /*99f0*/  IMAD.WIDE.U32 R4, R5, -0x2daee0ad, RZ ;  /* 0xd2511f5305047825 */ /* 0x000fe200078e00ff */
[----:B------:R-:W-:Y:S03]  /*9a00*/  LOP3.LUT R19, R19, UR8, R16, 0x96, !PT ;  /* 0x0000000813137c12 */ /* 0x000fe6000f8e9610 */
[----:B------:R-:W-:Y:S01]  /*9a10*/  IMAD.WIDE.U32 R16, R3, -0x2daee0ad, RZ ;  /* 0xd2511f5303107825 */ /* 0x000fe200078e00ff */
[----:B------:R-:W-:Y:S01]  /*9a20*/  MUFU.EX2 R183, R48 ;  /* 0x0000003000b77308 */ /* 0x000fe20000000800 */
[----:B-----5:R-:W-:Y:S02]  /*9a30*/  LOP3.LUT R6, R5, UR10, R226, 0x96, !PT ;  /* 0x0000000a05067c12 */ /* 0x020fe4000f8e96e2 */
[----:B------:R-:W-:Y:S01]  /*9a40*/  IMAD.WIDE.U32 R160, R19, -0x326172a9, RZ ;  /* 0xcd9e8d5713a07825 */ /* 0x000fe200078e00ff */
[----:B------:R-:W-:Y:S03]  /*9a50*/  LOP3.LUT R3, R17, UR8, R4, 0x96, !PT ;  /* 0x0000000811037c12 */ /* 0x000fe6000f8e9604 */
[----:B------:R-:W-:Y:S03]  /*9a60*/  IMAD.WIDE.U32 R4, R107, -0x326172a9, RZ ;  /* 0xcd9e8d576b047825 */ /* 0x000fe600078e00ff */
[----:B------:R-:W-:Y:S01]  /*9a70*/  MUFU.EX2 R182, R20 ;  /* 0x0000001400b67308 */ /* 0x000fe20000000800 */
[----:B------:R-:W-:Y:S01]  /*9a80*/  IMAD.WIDE.U32 R164, R3, -0x326172a9, RZ ;  /* 0xcd9e8d5703a47825 */ /* 0x000fe200078e00ff */
[----:B------:R-:W-:Y:S02]  /*9a90*/  LOP3.LUT R3, R161, UR7, R4, 0x96, !PT ;  /* 0x00000007a1037c12 */ /* 0x000fe4000f8e9604 */
[----:B--2---:R-:W-:Y:S01]  /*9aa0*/  FMNMX.FTZ R2, R0, R2, !PT ;  /* 0x0000000200027209 */ /* 0x004fe20007810000 */
[----:B------:R-:W-:Y:S01]  /*9ab0*/  FFMA.FTZ R0, R13, c[0x0][0x23c], -R154 ;  /* 0x00008f000d007a23 */ /* 0x000fe2000001089a */
[----:B------:R-:W-:Y:S01]  /*9ac0*/  LOP3.LUT R5, R5, UR9, R168, 0x96, !PT ;  /* 0x0000000905057c12 */ /* 0x000fe2000f8e96a8 */
[----:B-1----:R-:W-:Y:S01]  /*9ad0*/  IMAD.WIDE.U32 R6, R6, -0x326172a9, RZ ;  /* 0xcd9e8d5706067825 */ /* 0x002fe200078e00ff */
[C---:B------:R-:W-:Y:S02]  /*9ae0*/  FSETP.NEU.FTZ.AND P2, PT, R2.reuse, -INF , PT ;  /* 0xff8000000200780b */ /* 0x040fe40003f5d000 */
[----:B------:R-:W1:Y:S01]  /*9af0*/  MUFU.EX2 R209, R0 ;  /* 0x0000000000d17308 */ /* 0x000e620000000800 */
[----:B------:R-:W-:Y:S01]  /*9b00*/  FMUL.FTZ R155, R2, c[0x0][0x23c] ;  /* 0x00008f00029b7a20 */ /* 0x000fe20000410000 */
[----:B------:R-:W-:Y:S01]  /*9b10*/  LOP3.LUT R6, R165, UR7, R6, 0x96, !PT ;  /* 0x00000007a5067c12 */ /* 0x000fe2000f8e9606 */
[----:B------:R-:W-:Y:S01]  /*9b20*/  FFMA.FTZ R8, R8, c[0x0][0x23c], -R154 ;  /* 0x00008f0008087a23 */ /* 0x000fe2000001089a */
[----:B---3--:R-:W-:Y:S01]  /*9b30*/  LOP3.LUT R12, R7, UR9, R170, 0x96, !PT ;  /* 0x00000009070c7c12 */ /* 0x008fe2000f8e96aa */
[----:B------:R-:W-:Y:S01]  /*9b40*/  IMAD.WIDE.U32 R162, R3, -0x2daee0ad, RZ ;  /* 0xd2511f5303a27825 */ /* 0x000fe200078e00ff */
[----:B------:R-:W-:Y:S03]  /*9b50*/  FSEL R155, R155, RZ, P2 ;  /* 0x000000ff9b9b7208 */ /* 0x000fe60001000000 */
[----:B------:R-:W-:Y:S01]  /*9b60*/  IMAD.WIDE.U32 R4, R5, -0x2daee0ad, RZ ;  /* 0xd2511f5305047825 */ /* 0x000fe200078e00ff */
[----:B------:R-:W-:Y:S03]  /*9b70*/  MUFU.EX2 R206, R8 ;  /* 0x0000000800ce7308 */ /* 0x000fe60000000800 */
[--C-:B------:R-:W-:Y:S01]  /*9b80*/  FFMA.FTZ R14, R14, c[0x0][0x23c], -R155.reuse ;  /* 0x00008f000e0e7a23 */ /* 0x100fe2000001089b */
[----:B------:R-:W-:Y:S01]  /*9b90*/  LOP3.LUT R5, R5, UR6, R18, 0x96, !PT ;  /* 0x0000000605057c12 */ /* 0x000fe2000f8e9612 */
[----:B------:R-:W-:Y:S01]  /*9ba0*/  IMAD.WIDE.U32 R166, R6, -0x2daee0ad, RZ ;  /* 0xd2511f5306a67825 */ /* 0x000fe200078e00ff */
[----:B------:R-:W-:Y:S03]  /*9bb0*/  LOP3.LUT R6, R163, UR4, R4, 0x96, !PT ;  /* 0x00000004a3067c12 */ /* 0x000fe6000f8e9604 */
[----:B------:R-:W-:Y:S01]  /*9bc0*/  IMAD.WIDE.U32 R12, R12, -0x2daee0ad, RZ ;  /* 0xd2511f530c0c7825 */ /* 0x000fe200078e00ff */
[----:B------:R2:W-:Y:S03]  /*9bd0*/  MUFU.EX2 R208, R14 ;  /* 0x0000000e00d07308 */ /* 0x0005e60000000800 */
[----:B------:R-:W-:Y:S01]  /*9be0*/  FFMA.FTZ R9, R9, c[0x0][0x23c], -R154 ;  /* 0x00008f0009097a23 */ /* 0x000fe2000001089a */
[----:B------:R-:W-:Y:S01]  /*9bf0*/  LOP3.LUT R4, R167, UR4, R12, 0x96, !PT ;  /* 0x00000004a7047c12 */ /* 0x000fe2000f8e960c */
[----:B------:R-:W-:Y:S01]  /*9c00*/  IMAD.WIDE.U32 R156, R5, -0x326172a9, RZ ;  /* 0xcd9e8d57059c7825 */ /* 0x000fe200078e00ff */
[----:B------:R-:W-:Y:S02]  /*9c10*/  LOP3.LUT R12, R13, UR6, R16, 0x96, !PT ;  /* 0x000000060d0c7c12 */ /* 0x000fe4000f8e9610 */
[----:B-1----:R-:W-:Y:S01]  /*9c20*/  F2FP.PACK_AB R150, R209, R210 ;  /* 0x000000d2d196723e */ /* 0x002fe200000000ff */
[----:B------:R-:W-:Y:S01]  /*9c30*/  IMAD.WIDE.U32 R6, R6, -0x326172a9, RZ ;  /* 0xcd9e8d5706067825 */ /* 0x000fe200078e00ff */
[----:B------:R1:W-:Y:S03]  /*9c40*/  MUFU.EX2 R205, R9 ;  /* 0x0000000900cd7308 */ /* 0x0003e60000000800 */
[----:B------:R-:W-:Y:S01]  /*9c50*/  IMAD.WIDE.U32 R4, R4, -0x326172a9, RZ ;  /* 0xcd9e8d5704047825 */ /* 0x000fe200078e00ff */
[----:B------:R-:W-:Y:S02]  /*9c60*/  LOP3.LUT R0, R6, 0xffff, RZ, 0xc0, !PT ;  /* 0x0000ffff06007812 */ /* 0x000fe400078ec0ff */
[----:B------:R-:W-:Y:S01]  /*9c70*/  SHF.R.U32.HI R16, RZ, 0x10, R6 ;  /* 0x00000010ff107819 */ /* 0x000fe20000011606 */
[----:B------:R-:W-:Y:S01]  /*9c80*/  IMAD.WIDE.U32 R158, R12, -0x326172a9, RZ ;  /* 0xcd9e8d570c9e7825 */ /* 0x000fe200078e00ff */
[----:B------:R-:W-:Y:S02]  /*9c90*/  LOP3.LUT R3, R4, 0xffff, RZ, 0xc0, !PT ;  /* 0x0000ffff04037812 */ /* 0x000fe400078ec0ff */
[----:B------:R-:W-:Y:S01]  /*9ca0*/  SHF.R.U32.HI R12, RZ, 0x10, R4 ;  /* 0x00000010ff0c7819 */ /* 0x000fe20000011604 */
[--C-:B------:R-:W-:Y:S01]  /*9cb0*/  FFMA.FTZ R15, R15, c[0x0][0x23c], -R155.reuse ;  /* 0x00008f000f0f7a23 */ /* 0x100fe2000001089b */
[----:B------:R-:W-:Y:S01]  /*9cc0*/  LOP3.LUT R18, R6, 0xff, RZ, 0xc0, !PT ;  /* 0x000000ff06127812 */ /* 0x000fe200078ec0ff */
[--C-:B------:R-:W-:Y:S01]  /*9cd0*/  FFMA.FTZ R10, R10, c[0x0][0x23c], -R155.reuse ;  /* 0x00008f000a0a7a23 */ /* 0x100fe2000001089b */
[----:B------:R-:W-:Y:S01]  /*9ce0*/  SHF.R.U32.HI R17, RZ, 0x18, R6 ;  /* 0x00000018ff117819 */ /* 0x000fe20000011606 */
[----:B------:R-:W3:Y:S01]  /*9cf0*/  MUFU.EX2 R207, R15 ;  /* 0x0000000f00cf7308 */ /* 0x000ee20000000800 */
[----:B------:R-:W-:Y:S01]  /*9d00*/  LOP3.LUT R6, R7, UR15, R156, 0x96, !PT ;  /* 0x0000000f07067c12 */ /* 0x000fe2000f8e969c */
[----:B------:R-:W-:Y:S01]  /*9d10*/  FFMA.FTZ R11, R11, c[0x0][0x23c], -R155 ;  /* 0x00008f000b0b7a23 */ /* 0x000fe2000001089b */
[----:B--2---:R-:W-:Y:S01]  /*9d20*/  LOP3.LUT R14, R4, 0xff, RZ, 0xc0, !PT ;  /* 0x000000ff040e7812 */ /* 0x004fe200078ec0ff */
[----:B------:R-:W-:Y:S01]  /*9d30*/  FMUL.FTZ R19, R105, R127 ;  /* 0x0000007f69137220 */ /* 0x000fe20000410000 */
[----:B------:R-:W-:Y:S01]  /*9d40*/  SHF.R.U32.HI R13, RZ, 0x18, R4 ;  /* 0x00000018ff0d7819 */ /* 0x000fe20000011604 */
[--C-:B------:R-:W-:Y:S01]  /*9d50*/  FFMA.FTZ R34, R34, c[0x0][0x23c], -R153.reuse ;  /* 0x00008f0022227a23 */ /* 0x100fe20000010899 */
[----:B------:R-:W-:Y:S01]  /*9d60*/  LOP3.LUT R4, R5, UR15, R158, 0x96, !PT ;  /* 0x0000000f05047c12 */ /* 0x000fe2000f8e969e */
[----:B------:R-:W-:Y:S01]  /*9d70*/  FFMA.FTZ R35, R35, c[0x0][0x23c], -R153 ;  /* 0x00008f0023237a23 */ /* 0x000fe20000010899 */
[----:B------:R-:W-:Y:S01]  /*9d80*/  SHF.R.U32.HI R7, RZ, 0x8, R0 ;  /* 0x00000008ff077819 */ /* 0x000fe20000011600 */
[----:B------:R-:W-:Y:S01]  /*9d90*/  MUFU.EX2 R187, R10 ;  /* 0x0000000a00bb7308 */ /* 0x000fe20000000800 */
[----:B------:R-:W-:Y:S01]  /*9da0*/  SHF.R.U32.HI R3, RZ, 0x8, R3 ;  /* 0x00000008ff037819 */ /* 0x000fe20000011603 */
[----:B------:R-:W-:Y:S01]  /*9db0*/  FMUL.FTZ R72, R104, R72 ;  /* 0x0000004868487220 */ /* 0x000fe20000410000 */
[----:B------:R-:W-:Y:S01]  /*9dc0*/  LOP3.LUT R0, R12, 0xff, RZ, 0xc0, !PT ;  /* 0x000000ff0c007812 */ /* 0x000fe200078ec0ff */
[----:B------:R-:W-:Y:S01]  /*9dd0*/  FMUL.FTZ R73, R104, R73 ;  /* 0x0000004968497220 */ /* 0x000fe20000410000 */
[----:B------:R-:W-:Y:S01]  /*9de0*/  LOP3.LUT R5, R16, 0xff, RZ, 0xc0, !PT ;  /* 0x000000ff10057812 */ /* 0x000fe200078ec0ff */
[----:B------:R-:W-:Y:S01]  /*9df0*/  FMUL.FTZ R16, R106, R124 ;  /* 0x0000007c6a107220 */ /* 0x000fe20000410000 */
[----:B------:R-:W-:Y:S01]  /*9e00*/  PRMT R18, R18, 0x5410, R7 ;  /* 0x0000541012127816 */ /* 0x000fe20000000007 */
[----:B------:R-:W-:Y:S01]  /*9e10*/  FFMA.FTZ R46, R46, c[0x0][0x23c], -R155 ;  /* 0x00008f002e2e7a23 */ /* 0x000fe2000001089b */
[----:B------:R-:W-:Y:S01]  /*9e20*/  PRMT R14, R14, 0x5410, R3 ;  /* 0x000054100e0e7816 */ /* 0x000fe20000000003 */
[----:B------:R-:W2:Y:S01]  /*9e30*/  MUFU.EX2 R186, R11 ;  /* 0x0000000b00ba7308 */ /* 0x000ea20000000800 */
[----:B------:R-:W-:Y:S01]  /*9e40*/  SHF.R.U32.HI R7, RZ, 0x10, R4 ;  /* 0x00000010ff077819 */ /* 0x000fe20000011604 */
[--C-:B------:R-:W-:Y:S01]  /*9e50*/  HSET2.LE.AND R110, R18, R224.reuse, PT ;  /* 0x000000e0126e7233 */ /* 0x100fe20003803000 */
[----:B------:R-:W-:Y:S01]  /*9e60*/  PRMT R151, R0, 0x5410, R13 ;  /* 0x0000541000977816 */ /* 0x000fe2000000000d */
[----:B------:R-:W-:Y:S01]  /*9e70*/  FMUL.FTZ R18, R105, R126 ;  /* 0x0000007e69127220 */ /* 0x000fe20000410000 */
[----:B------:R-:W-:Y:S01]  /*9e80*/  LOP3.LUT R3, R6, 0xffff, RZ, 0xc0, !PT ;  /* 0x0000ffff06037812 */ /* 0x000fe200078ec0ff */
[----:B------:R-:W-:Y:S01]  /*9e90*/  FFMA.FTZ R47, R47, c[0x0][0x23c], -R155 ;  /* 0x00008f002f2f7a23 */ /* 0x000fe2000001089b */
[----:B------:R-:W-:Y:S01]  /*9ea0*/  LOP3.LUT R0, R4, 0xffff, RZ, 0xc0, !PT ;  /* 0x0000ffff04007812 */ /* 0x000fe200078ec0ff */
[--C-:B------:R-:W-:Y:S01]  /*9eb0*/  HSET2.LE.AND R151, R151, R224.reuse, PT ;  /* 0x000000e097977233 */ /* 0x100fe20003803000 */
[----:B------:R-:W-:Y:S01]  /*9ec0*/  PRMT R17, R5, 0x5410, R17 ;  /* 0x0000541005117816 */ /* 0x000fe20000000011 */
[----:B------:R-:W-:Y:S01]  /*9ed0*/  MUFU.EX2 R180, R34 ;  /* 0x0000002200b47308 */ /* 0x000fe20000000800 */
[----:B------:R-:W-:Y:S01]  /*9ee0*/  SHF.R.U32.HI R8, RZ, 0x10, R6 ;  /* 0x00000010ff087819 */ /* 0x000fe20000011606 */
[--C-:B------:R-:W-:Y:S01]  /*9ef0*/  FFMA.FTZ R40, R40, c[0x0][0x23c], -R154.reuse ;  /* 0x00008f0028287a23 */ /* 0x100fe2000001089a */
[----:B------:R-:W-:Y:S01]  /*9f00*/  LOP3.LUT R13, R6, 0xff, RZ, 0xc0, !PT ;  /* 0x000000ff060d7812 */ /* 0x000fe200078ec0ff */
[----:B------:R-:W-:Y:S01]  /*9f10*/  FFMA.FTZ R24, R24, c[0x0][0x23c], -R154 ;  /* 0x00008f0018187a23 */ /* 0x000fe2000001089a */
[----:B------:R-:W-:Y:S01]  /*9f20*/  SHF.R.U32.HI R5, RZ, 0x8, R3 ;  /* 0x00000008ff057819 */ /* 0x000fe20000011603 */
[--C-:B------:R-:W-:Y:S01]  /*9f30*/  FFMA.FTZ R26, R26, c[0x0][0x23c], -R155.reuse ;  /* 0x00008f001a1a7a23 */ /* 0x100fe2000001089b */
[----:B------:R-:W-:Y:S01]  /*9f40*/  SHF.R.U32.HI R3, RZ, 0x8, R0 ;  /* 0x00000008ff037819 */ /* 0x000fe20000011600 */
[----:B------:R-:W-:Y:S01]  /*9f50*/  FFMA.FTZ R27, R27, c[0x0][0x23c], -R155 ;  /* 0x00008f001b1b7a23 */ /* 0x000fe2000001089b */
[----:B------:R-:W-:Y:S01]  /*9f60*/  LOP3.LUT R0, R7, 0xff, RZ, 0xc0, !PT ;  /* 0x000000ff07007812 */ /* 0x000fe200078ec0ff */
[----:B------:R-:W-:Y:S01]  /*9f70*/  MUFU.EX2 R179, R35 ;  /* 0x0000002300b37308 */ /* 0x000fe20000000800 */
[----:B------:R-:W-:Y:S01]  /*9f80*/  SHF.R.U32.HI R12, RZ, 0x18, R6 ;  /* 0x00000018ff0c7819 */ /* 0x000fe20000011606 */
[C---:B------:R-:W-:Y:S01]  /*9f90*/  FMUL.FTZ R20, R104.reuse, R132 ;  /* 0x0000008468147220 */ /* 0x040fe20000410000 */
[----:B------:R-:W-:Y:S01]  /*9fa0*/  SHF.R.U32.HI R6, RZ, 0x18, R4 ;  /* 0x00000018ff067819 */ /* 0x000fe20000011604 */
[----:B------:R-:W-:Y:S01]  /*9fb0*/  FMUL.FTZ R84, R104, R84 ;  /* 0x0000005468547220 */ /* 0x000fe20000410000 */
[----:B-1----:R-:W-:Y:S01]  /*9fc0*/  LOP3.LUT R9, R4, 0xff, RZ, 0xc0, !PT ;  /* 0x000000ff04097812 */ /* 0x002fe200078ec0ff */
[----:B------:R-:W-:Y:S01]  /*9fd0*/  FMUL.FTZ R85, R104, R85 ;  /* 0x0000005568557220 */ /* 0x000fe20000410000 */
[----:B------:R-:W-:Y:S01]  /*9fe0*/  LOP3.LUT R4, R8, 0xff, RZ, 0xc0, !PT ;  /* 0x000000ff08047812 */ /* 0x000fe200078ec0ff */
[----:B------:R-:W-:Y:S01]  /*9ff0*/  FMUL.FTZ R92, R104, R92 ;  /* 0x0000005c685c7220 */ /* 0x000fe20000410000 */
[----:B------:R-:W-:Y:S01]  /*a000*/  PRMT R8, R0, 0x5410, R6 ;  /* 0x0000541000087816 */ /* 0x000fe20000000006 */
[----:B------:R-:W-:Y:S01]  /*a010*/  FADD.FTZ R0, -R2, R108 ;  /* 0x0000006c02007221 */ /* 0x000fe20000010100 */
[----:B------:R-:W-:Y:S01]  /*a020*/  PRMT R7, R13, 0x5410, R5 ;  /* 0x000054100d077816 */ /* 0x000fe20000000005 */
[--C-:B------:R-:W-:Y:S01]  /*a030*/  HSET2.LE.AND R5, R17, R224.reuse, PT ;  /* 0x000000e011057233 */ /* 0x100fe20003803000 */
[----:B------:R-:W-:Y:S01]  /*a040*/  PRMT R9, R9, 0x5410, R3 ;  /* 0x0000541009097816 */ /* 0x000fe20000000003 */
[----:B------:R-:W-:Y:S01]  /*a050*/  FMUL.FTZ R0, R0, c[0x0][0x23c] ;  /* 0x00008f0000007a20 */ /* 0x000fe20000410000 */
[----:B------:R-:W-:Y:S01]  /*a060*/  PRMT R12, R4, 0x5410, R12 ;  /* 0x00005410040c7816 */ /* 0x000fe2000000000c */
[--C-:B------:R-:W-:Y:S01]  /*a070*/  HSET2.LE.AND R4, R7, R224.reuse, PT ;  /* 0x000000e007047233 */ /* 0x100fe20003803000 */
[----:B------:R-:W-:Y:S01]  /*a080*/  F2FP.PACK_AB R108, R215, R216 ;  /* 0x000000d8d76c723e */ /* 0x000fe200000000ff */
[--C-:B------:R-:W-:Y:S01]  /*a090*/  HSET2.LE.AND R148, R9, R224.reuse, PT ;  /* 0x000000e009947233 */ /* 0x100fe20003803000 */
[----:B------:R-:W-:Y:S01]  /*a0a0*/  F2FP.PACK_AB R3, R217, R218 ;  /* 0x000000dad903723e */ /* 0x000fe200000000ff */
[----:B------:R-:W1:Y:S01]  /*a0b0*/  MUFU.EX2 R0, R0 ;  /* 0x0000000000007308 */ /* 0x000e620000000800 */
[----:B------:R-:W-:Y:S01]  /*a0c0*/  LOP3.LUT R108, R4, R108, RZ, 0xc0, !PT ;  /* 0x0000006c046c7212 */ /* 0x000fe200078ec0ff */
[--C-:B------:R-:W-:Y:S01]  /*a0d0*/  HSET2.LE.AND R4, R14, R224.reuse, PT ;  /* 0x000000e00e047233 */ /* 0x100fe20003803000 */
[----:B------:R-:W-:Y:S01]  /*a0e0*/  LOP3.LUT R111, R5, R111, RZ, 0xc0, !PT ;  /* 0x0000006f056f7212 */ /* 0x000fe200078ec0ff */
[--C-:B------:R-:W-:Y:S01]  /*a0f0*/  HSET2.LE.AND R109, R12, R224.reuse, PT ;  /* 0x000000e00c6d7233 */ /* 0x100fe20003803000 */
[----:B---3--:R-:W-:Y:S01]  /*a100*/  F2FP.PACK_AB R5, R207, R208 ;  /* 0x000000d0cf05723e */ /* 0x008fe200000000ff */
[----:B------:R-:W-:Y:S01]  /*a110*/  FMUL.FTZ R7, R105, R115 ;  /* 0x0000007369077220 */ /* 0x000fe20000410000 */
[----:B------:R-:W-:Y:S01]  /*a120*/  F2FP.PACK_AB R6, R205, R206 ;  /* 0x000000cecd06723e */ /* 0x000fe200000000ff */
[----:B------:R-:W-:Y:S01]  /*a130*/  FMUL.FTZ R9, R104, R117 ;  /* 0x0000007568097220 */ /* 0x000fe20000410000 */
[----:B------:R-:W-:Y:S01]  /*a140*/  LOP3.LUT R110, R110, R3, RZ, 0xc0, !PT ;  /* 0x000000036e6e7212 */ /* 0x000fe200078ec0ff */
[C---:B------:R-:W-:Y:S01]  /*a150*/  FMUL.FTZ R12, R104.reuse, R120 ;  /* 0x00000078680c7220 */ /* 0x040fe20000410000 */
[----:B------:R-:W-:Y:S01]  /*a160*/  F2FP.PACK_AB R3, R211, R212 ;  /* 0x000000d4d303723e */ /* 0x000fe200000000ff */
[----:B------:R-:W-:Y:S01]  /*a170*/  FMUL.FTZ R13, R104, R121 ;  /* 0x00000079680d7220 */ /* 0x000fe20000410000 */
[----:B------:R-:W-:Y:S01]  /*a180*/  LOP3.LUT R150, R4, R150, RZ, 0xc0, !PT ;  /* 0x0000009604967212 */ /* 0x000fe200078ec0ff */
[C---:B------:R-:W-:Y:S01]  /*a190*/  FMUL.FTZ R4, R106.reuse, R112 ;  /* 0x000000706a047220 */ /* 0x040fe20000410000 */
[----:B------:R-:W-:Y:S01]  /*a1a0*/  LOP3.LUT R151, R151, R5, RZ, 0xc0, !PT ;  /* 0x0000000597977212 */ /* 0x000fe200078ec0ff */
[----:B------:R-:W-:Y:S01]  /*a1b0*/  FMUL.FTZ R5, R106, R113 ;  /* 0x000000716a057220 */ /* 0x000fe20000410000 */
[----:B------:R-:W-:Y:S01]  /*a1c0*/  LOP3.LUT R148, R148, R6, RZ, 0xc0, !PT ;  /* 0x0000000694947212 */ /* 0x000fe200078ec0ff */
[----:B------:R-:W-:Y:S01]  /*a1d0*/  FMUL.FTZ R6, R105, R114 ;  /* 0x0000007269067220 */ /* 0x000fe20000410000 */
[----:B------:R-:W-:Y:S01]  /*a1e0*/  LOP3.LUT R109, R109, R3, RZ, 0xc0, !PT ;  /* 0x000000036d6d7212 */ /* 0x000fe200078ec0ff */
[----:B------:R-:W3:Y:S01]  /*a1f0*/  LDSM.16.MT88.4 R112, [R192+0x6000] ;  /* 0x00600000c070783b */ /* 0x000ee20000004200 */
[--C-:B------:R-:W-:Y:S01]  /*a200*/  HSET2.LE.AND R3, R8, R224.reuse, PT ;  /* 0x000000e008037233 */ /* 0x100fe20003803000 */
[----:B--2---:R-:W-:Y:S01]  /*a210*/  F2FP.PACK_AB R149, R186, R187 ;  /* 0x000000bbba95723e */ /* 0x004fe200000000ff */
[----:B------:R-:W-:Y:S01]  /*a220*/  FMUL.FTZ R8, R104, R116 ;  /* 0x0000007468087220 */ /* 0x000fe20000410000 */
[----:B------:R-:W-:Y:S01]  /*a230*/  MUFU.EX2 R163, R50 ;  /* 0x0000003200a37308 */ /* 0x000fe20000000800 */
[C---:B-1----:R-:W-:Y:S01]  /*a240*/  FMUL.FTZ R10, R0.reuse, R118 ;  /* 0x00000076000a7220 */ /* 0x042fe20000410000 */
[-C--:B------:R-:W-:Y:S01]  /*a250*/  HMMA.16816.F32 R4, R108, R144.reuse, R4 ;  /* 0x000000906c04723c */ /* 0x080fe20000001804 */
[C---:B------:R-:W-:Y:S01]  /*a260*/  FMUL.FTZ R11, R0.reuse, R119 ;  /* 0x00000077000b7220 */ /* 0x040fe20000410000 */
[----:B------:R-:W-:Y:S01]  /*a270*/  LOP3.LUT R149, R3, R149, RZ, 0xc0, !PT ;  /* 0x0000009503957212 */ /* 0x000fe200078ec0ff */
[----:B------:R-:W1:Y:S01]  /*a280*/  LDSM.16.MT88.4 R116, [R190+0x6000] ;  /* 0x00600000be74783b */ /* 0x000e620000004200 */
[C---:B------:R-:W-:Y:S01]  /*a290*/  FMUL.FTZ R14, R0.reuse, R122 ;  /* 0x0000007a000e7220 */ /* 0x040fe20000410000 */
[----:B------:R-:W-:Y:S01]  /*a2a0*/  LOP3.LUT R120, R159, UR5, R164, 0x96, !PT ;  /* 0x000000059f787c12 */ /* 0x000fe2000f8e96a4 */
[----:B------:R-:W-:Y:S02]  /*a2b0*/  FMUL.FTZ R15, R0, R123 ;  /* 0x0000007b000f7220 */ /* 0x000fe40000410000 */
[----:B------:R-:W-:Y:S01]  /*a2c0*/  FMUL.FTZ R17, R106, R125 ;  /* 0x0000007d6a117220 */ /* 0x000fe20000410000 */
[C---:B------:R-:W-:Y:S01]  /*a2d0*/  HMMA.16816.F32 R8, R148.reuse, R144, R8 ;  /* 0x000000909408723c */ /* 0x040fe20000001808 */
[----:B------:R2:W-:Y:S02]  /*a2e0*/  MUFU.EX2 R176, R25 ;  /* 0x0000001900b07308 */ /* 0x0005e40000000800 */
[C---:B------:R-:W-:Y:S02]  /*a2f0*/  FMUL.FTZ R78, R0.reuse, R78 ;  /* 0x0000004e004e7220 */ /* 0x040fe40000410000 */
[----:B------:R-:W-:Y:S02]  /*a300*/  FMUL.FTZ R79, R0, R79 ;  /* 0x0000004f004f7220 */ /* 0x000fe40000410000 */
[C---:B------:R-:W-:Y:S01]  /*a310*/  FMUL.FTZ R34, R105.reuse, R130 ;  /* 0x0000008269227220 */ /* 0x040fe20000410000 */
[-C--:B------:R-:W-:Y:S01]  /*a320*/  HMMA.16816.F32 R12, R148, R146.reuse, R12 ;  /* 0x00000092940c723c */ /* 0x080fe2000000180c */
[----:B------:R-:W-:Y:S02]  /*a330*/  FMUL.FTZ R35, R105, R131 ;  /* 0x0000008369237220 */ /* 0x000fe40000410000 */
[----:B------:R-:W-:Y:S01]  /*a340*/  MUFU.EX2 R165, R64 ;  /* 0x0000004000a57308 */ /* 0x000fe20000000800 */
[----:B------:R-:W-:Y:S04]  /*a350*/  IMAD.WIDE.U32 R120, R120, -0x2daee0ad, RZ ;  /* 0xd2511f5378787825 */ /* 0x000fe800078e00ff */
[C---:B------:R-:W-:Y:S01]  /*a360*/  HMMA.16816.F32 R16, R108.reuse, R146, R16 ;  /* 0x000000926c10723c */ /* 0x040fe20000001810 */
[----:B------:R-:W-:Y:S03]  /*a370*/  LOP3.LUT R3, R121, UR14, R166, 0x96, !PT ;  /* 0x0000000e79037c12 */ /* 0x000fe6000f8e96a6 */
[C---:B------:R-:W-:Y:S01]  /*a380*/  FMUL.FTZ R74, R0.reuse, R74 ;  /* 0x0000004a004a7220 */ /* 0x040fe20000410000 */
[----:B------:R-:W-:Y:S01]  /*a390*/  MUFU.EX2 R147, R47 ;  /* 0x0000002f00937308 */ /* 0x000fe20000000800 */
[C---:B------:R-:W-:Y:S02]  /*a3a0*/  FMUL.FTZ R75, R0.reuse, R75 ;  /* 0x0000004b004b7220 */ /* 0x040fe40000410000 */
[C---:B------:R-:W-:Y:S01]  /*a3b0*/  FMUL.FTZ R86, R0.reuse, R86 ;  /* 0x0000005600567220 */ /* 0x040fe20000410000 */
[-C--:B---3--:R-:W-:Y:S03]  /*a3c0*/  HMMA.16816.F32 R68, R108, R112.reuse, R68 ;  /* 0x000000706c44723c */ /* 0x088fe60000001844 */
[----:B------:R-:W-:Y:S02]  /*a3d0*/  FMUL.FTZ R87, R0, R87 ;  /* 0x0000005700577220 */ /* 0x000fe40000410000 */
[----:B------:R-:W-:Y:S01]  /*a3e0*/  FMUL.FTZ R93, R104, R93 ;  /* 0x0000005d685d7220 */ /* 0x000fe20000410000 */
[----:B------:R-:W-:Y:S01]  /*a3f0*/  MUFU.EX2 R166, R49 ;  /* 0x0000003100a67308 */ /* 0x000fe20000000800 */
[----:B------:R-:W-:Y:S01]  /*a400*/  FMUL.FTZ R94, R0, R94 ;  /* 0x0000005e005e7220 */ /* 0x000fe20000410000 */
[C---:B------:R-:W-:Y:S01]  /*a410*/  HMMA.16816.F32 R72, R148.reuse, R112, R72 ;  /* 0x000000709448723c */ /* 0x040fe20000001848 */
[--C-:B------:R-:W-:Y:S03]  /*a420*/  FFMA.FTZ R22, R22, c[0x0][0x23c], -R153.reuse ;  /* 0x00008f0016167a23 */ /* 0x100fe60000010899 */
[--C-:B------:R-:W-:Y:S02]  /*a430*/  FFMA.FTZ R23, R23, c[0x0][0x23c], -R153.reuse ;  /* 0x00008f0017177a23 */ /* 0x100fe40000010899 */
[----:B------:R-:W-:Y:S01]  /*a440*/  FMUL.FTZ R95, R0, R95 ;  /* 0x0000005f005f7220 */ /* 0x000fe20000410000 */
[----:B------:R-:W-:Y:S01]  /*a450*/  LOP3.LUT R112, R157, UR5, R160, 0x96, !PT ;  /* 0x000000059d707c12 */ /* 0x000fe2000f8e96a0 */
[-C--:B------:R-:W-:Y:S01]  /*a460*/  HMMA.16816.F32 R76, R148, R114.reuse, R76 ;  /* 0x00000072944c723c */ /* 0x080fe2000000184c */
[----:B------:R3:W4:Y:S03]  /*a470*/  MUFU.EX2 R181, R21 ;  /* 0x0000001500b57308 */ /* 0x0007260000000800 */
[----:B------:R-:W-:Y:S04]  /*a480*/  IMAD.WIDE.U32 R112, R112, -0x2daee0ad, RZ ;  /* 0xd2511f5370707825 */ /* 0x000fe800078e00ff */
[C---:B------:R-:W-:Y:S01]  /*a490*/  HMMA.16816.F32 R32, R108.reuse, R114, R32 ;  /* 0x000000726c20723c */ /* 0x040fe20000001820 */
[----:B------:R-:W-:Y:S02]  /*a4a0*/  LOP3.LUT R48, R113, UR14, R162, 0x96, !PT ;  /* 0x0000000e71307c12 */ /* 0x000fe4000f8e96a2 */
[----:B------:R5:W-:Y:S01]  /*a4b0*/  MUFU.EX2 R177, R22 ;  /* 0x0000001600b17308 */ /* 0x000be20000000800 */
[----:B------:R-:W-:Y:S01]  /*a4c0*/  LOP3.LUT R107, R112, 0xffff, RZ, 0xc0, !PT ;  /* 0x0000ffff706b7812 */ /* 0x000fe200078ec0ff */
[----:B------:R-:W-:Y:S01]  /*a4d0*/  FFMA.FTZ R38, R38, c[0x0][0x23c], -R153 ;  /* 0x00008f0026267a23 */ /* 0x000fe20000010899 */
[--C-:B------:R-:W-:Y:S01]  /*a4e0*/  SHF.R.U32.HI R122, RZ, 0x10, R112.reuse ;  /* 0x00000010ff7a7819 */ /* 0x100fe20000011670 */
[----:B------:R-:W-:Y:S01]  /*a4f0*/  FFMA.FTZ R42, R42, c[0x0][0x23c], -R155 ;  /* 0x00008f002a2a7a23 */ /* 0x000fe2000001089b */
[-C--:B-1----:R-:W-:Y:S01]  /*a500*/  HMMA.16816.F32 R80, R108, R116.reuse, R80 ;  /* 0x000000746c50723c */ /* 0x082fe20000001850 */
[----:B------:R-:W-:Y:S03]  /*a510*/  LOP3.LUT R124, R112, 0xff, RZ, 0xc0, !PT ;  /* 0x000000ff707c7812 */ /* 0x000fe600078ec0ff */
[----:B------:R-:W-:Y:S01]  /*a520*/  SHF.R.U32.HI R123, RZ, 0x18, R112 ;  /* 0x00000018ff7b7819 */ /* 0x000fe20000011670 */
[----:B------:R1:W1:Y:S01]  /*a530*/  MUFU.EX2 R178, R23 ;  /* 0x0000001700b27308 */ /* 0x0002620000000800 */
[----:B------:R-:W4:Y:S01]  /*a540*/  LDSM.16.MT88.4 R112, [R191+0x6000] ;  /* 0x00600000bf70783b */ /* 0x000f220000004200 */
[--C-:B------:R-:W-:Y:S01]  /*a550*/  FFMA.FTZ R28, R28, c[0x0][0x23c], -R154.reuse ;  /* 0x00008f001c1c7a23 */ /* 0x100fe2000001089a */
[----:B--2---:R-:W-:Y:S01]  /*a560*/  LOP3.LUT R25, R122, 0xff, RZ, 0xc0, !PT ;  /* 0x000000ff7a197812 */ /* 0x004fe200078ec0ff */
[----:B---3--:R-:W-:Y:S03]  /*a570*/  FMUL.FTZ R21, R104, R133 ;  /* 0x0000008568157220 */ /* 0x008fe60000410000 */
[--C-:B------:R-:W-:Y:S01]  /*a580*/  FFMA.FTZ R29, R29, c[0x0][0x23c], -R154.reuse ;  /* 0x00008f001d1d7a23 */ /* 0x100fe2000001089a */
[----:B------:R-:W-:Y:S01]  /*a590*/  PRMT R126, R25, 0x5410, R123 ;  /* 0x00005410197e7816 */ /* 0x000fe2000000007b */
[----:B------:R-:W-:Y:S01]  /*a5a0*/  FFMA.FTZ R30, R30, c[0x0][0x23c], -R155 ;  /* 0x00008f001e1e7a23 */ /* 0x000fe2000001089b */
[----:B------:R2:W3:Y:S01]  /*a5b0*/  MUFU.EX2 R175, R24 ;  /* 0x0000001800af7308 */ /* 0x0004e20000000800 */
[----:B------:R-:W-:Y:S01]  /*a5c0*/  FMUL.FTZ R25, R106, R137 ;  /* 0x000000896a197220 */ /* 0x000fe20000410000 */
[----:B------:R-:W-:Y:S01]  /*a5d0*/  SHF.R.U32.HI R107, RZ, 0x8, R107 ;  /* 0x00000008ff6b7819 */ /* 0x000fe2000001166b */
[--C-:B------:R-:W-:Y:S02]  /*a5e0*/  FFMA.FTZ R44, R44, c[0x0][0x23c], -R154.reuse ;  /* 0x00008f002c2c7a23 */ /* 0x100fe4000001089a */
[----:B-----5:R-:W-:Y:S01]  /*a5f0*/  FMUL.FTZ R22, R0, R134 ;  /* 0x0000008600167220 */ /* 0x020fe20000410000 */
[----:B------:R-:W-:Y:S01]  /*a600*/  PRMT R127, R124, 0x5410, R107 ;  /* 0x000054107c7f7816 */ /* 0x000fe2000000006b */
[--C-:B------:R-:W-:Y:S01]  /*a610*/  FFMA.FTZ R41, R41, c[0x0][0x23c], -R154.reuse ;  /* 0x00008f0029297a23 */ /* 0x100fe2000001089a */
[----:B------:R-:W-:Y:S01]  /*a620*/  LOP3.LUT R107, R48, 0xffff, RZ, 0xc0, !PT ;  /* 0x0000ffff306b7812 */ /* 0x000fe200078ec0ff */
[----:B------:R-:W-:Y:S01]  /*a630*/  FFMA.FTZ R43, R43, c[0x0][0x23c], -R155 ;  /* 0x00008f002b2b7a23 */ /* 0x000fe2000001089b */
[----:B------:R5:W-:Y:S01]  /*a640*/  MUFU.EX2 R174, R26 ;  /* 0x0000001a00ae7308 */ /* 0x000be20000000800 */
[----:B------:R-:W-:Y:S01]  /*a650*/  FFMA.FTZ R66, R66, c[0x0][0x23c], -R153 ;  /* 0x00008f0042427a23 */ /* 0x000fe20000010899 */
[----:B------:R-:W-:Y:S01]  /*a660*/  SHF.R.U32.HI R107, RZ, 0x8, R107 ;  /* 0x00000008ff6b7819 */ /* 0x000fe2000001166b */
[--C-:B------:R-:W-:Y:S02]  /*a670*/  FFMA.FTZ R67, R67, c[0x0][0x23c], -R153.reuse ;  /* 0x00008f0043437a23 */ /* 0x100fe40000010899 */
[----:B-1----:R-:W-:Y:S02]  /*a680*/  FMUL.FTZ R23, R0, R135 ;  /* 0x0000008700177220 */ /* 0x002fe40000410000 */
[----:B------:R-:W-:Y:S02]  /*a690*/  FFMA.FTZ R54, R54, c[0x0][0x23c], -R153 ;  /* 0x00008f0036367a23 */ /* 0x000fe40000010899 */
[----:B------:R-:W-:Y:S01]  /*a6a0*/  FFMA.FTZ R59, R59, c[0x0][0x23c], -R155 ;  /* 0x00008f003b3b7a23 */ /* 0x000fe2000001089b */
[----:B------:R1:W1:Y:S01]  /*a6b0*/  MUFU.EX2 R167, R27 ;  /* 0x0000001b00a77308 */ /* 0x0002620000000800 */
[----:B------:R-:W-:Y:S01]  /*a6c0*/  FFMA.FTZ R153, R55, c[0x0][0x23c], -R153 ;  /* 0x00008f0037997a23 */ /* 0x000fe20000010899 */
[C---:B------:R-:W-:Y:S01]  /*a6d0*/  HMMA.16816.F32 R20, R148.reuse, R116, R20 ;  /* 0x000000749414723c */ /* 0x040fe20000001814 */
[--C-:B------:R-:W-:Y:S01]  /*a6e0*/  FFMA.FTZ R56, R56, c[0x0][0x23c], -R154.reuse ;  /* 0x00008f0038387a23 */ /* 0x100fe2000001089a */
[----:B--2---:R-:W-:Y:S01]  /*a6f0*/  LOP3.LUT R24, R120, 0xffff, RZ, 0xc0, !PT ;  /* 0x0000ffff78187812 */ /* 0x004fe200078ec0ff */
[----:B------:R-:W-:Y:S01]  /*a700*/  FFMA.FTZ R57, R57, c[0x0][0x23c], -R154 ;  /* 0x00008f0039397a23 */ /* 0x000fe2000001089a */
[----:B------:R-:W-:Y:S01]  /*a710*/  SHF.R.U32.HI R121, RZ, 0x18, R120 ;  /* 0x00000018ff797819 */ /* 0x000fe20000011678 */
[--C-:B------:R-:W-:Y:S01]  /*a720*/  FFMA.FTZ R58, R58, c[0x0][0x23c], -R155.reuse ;  /* 0x00008f003a3a7a23 */ /* 0x100fe2000001089b */
[----:B------:R-:W-:Y:S01]  /*a730*/  SHF.R.U32.HI R24, RZ, 0x8, R24 ;  /* 0x00000008ff187819 */ /* 0x000fe20000011618 */
[----:B------:R-:W-:Y:S01]  /*a740*/  FFMA.FTZ R60, R60, c[0x0][0x23c], -R154 ;  /* 0x00008f003c3c7a23 */ /* 0x000fe2000001089a */
[-C--:B------:R-:W-:Y:S01]  /*a750*/  HMMA.16816.F32 R84, R148, R118.reuse, R84 ;  /* 0x000000769454723c */ /* 0x080fe20000001854 */
[----:B------:R2:W-:Y:S03]  /*a760*/  MUFU.EX2 R173, R28 ;  /* 0x0000001c00ad7308 */ /* 0x0005e60000000800 */
[----:B------:R-:W-:Y:S01]  /*a770*/  LOP3.LUT R116, R120, 0xff, RZ, 0xc0, !PT ;  /* 0x000000ff78747812 */ /* 0x000fe200078ec0ff */
[----:B-----5:R-:W-:Y:S01]  /*a780*/  FMUL.FTZ R26, R105, R138 ;  /* 0x0000008a691a7220 */ /* 0x020fe20000410000 */
[----:B------:R-:W-:Y:S01]  /*a790*/  SHF.R.U32.HI R117, RZ, 0x10, R120 ;  /* 0x00000010ff757819 */ /* 0x000fe20000011678 */
[----:B------:R-:W-:Y:S01]  /*a7a0*/  FFMA.FTZ R154, R61, c[0x0][0x23c], -R154 ;  /* 0x00008f003d9a7a23 */ /* 0x000fe2000001089a */
[C---:B------:R-:W-:Y:S01]  /*a7b0*/  HMMA.16816.F32 R88, R108.reuse, R118, R88 ;  /* 0x000000766c58723c */ /* 0x040fe20000001858 */
[----:B------:R-:W-:Y:S02]  /*a7c0*/  PRMT R129, R116, 0x5410, R24 ;  /* 0x0000541074817816 */ /* 0x000fe40000000018 */
[----:B------:R5:W-:Y:S01]  /*a7d0*/  MUFU.EX2 R138, R30 ;  /* 0x0000001e008a7308 */ /* 0x000be20000000800 */
[----:B------:R-:W-:Y:S01]  /*a7e0*/  FMUL.FTZ R24, R106, R136 ;  /* 0x000000886a187220 */ /* 0x000fe20000410000 */
[----:B------:R-:W-:Y:S01]  /*a7f0*/  LOP3.LUT R120, R117, 0xff, RZ, 0xc0, !PT ;  /* 0x000000ff75787812 */ /* 0x000fe200078ec0ff */
[----:B-1----:R-:W-:Y:S01]  /*a800*/  FMUL.FTZ R27, R105, R139 ;  /* 0x0000008b691b7220 */ /* 0x002fe20000410000 */
[C---:B------:R-:W-:Y:S01]  /*a810*/  LOP3.LUT R117, R3.reuse, 0xff, RZ, 0xc0, !PT ;  /* 0x000000ff03757812 */ /* 0x040fe200078ec0ff */
[----:B------:R-:W-:Y:S01]  /*a820*/  FFMA.FTZ R62, R62, c[0x0][0x23c], -R155 ;  /* 0x00008f003e3e7a23 */ /* 0x000fe2000001089b */
[----:B------:R-:W-:Y:S02]  /*a830*/  PRMT R128, R120, 0x5410, R121 ;  /* 0x0000541078807816 */ /* 0x000fe40000000079 */
[----:B------:R-:W1:Y:S01]  /*a840*/  LDSM.16.MT88.4 R120, [R189+0x6800] ;  /* 0x00680000bd78783b */ /* 0x000e620000004200 */
[----:B------:R-:W-:Y:S01]  /*a850*/  LOP3.LUT R119, R48, 0xff, RZ, 0xc0, !PT ;  /* 0x000000ff30777812 */ /* 0x000fe200078ec0ff */
[-C--:B----4-:R-:W-:Y:S01]  /*a860*/  HMMA.16816.F32 R24, R108, R112.reuse, R24 ;  /* 0x000000706c18723c */ /* 0x090fe20000001818 */
[----:B------:R4:W1:Y:S01]  /*a870*/  MUFU.EX2 R139, R29 ;  /* 0x0000001d008b7308 */ /* 0x0008620000000800 */
[----:B------:R-:W-:Y:S01]  /*a880*/  SHF.R.U32.HI R118, RZ, 0x18, R48 ;  /* 0x00000018ff767819 */ /* 0x000fe20000011630 */
[----:B------:R-:W-:Y:S01]  /*a890*/  FFMA.FTZ R106, R106, R225, R216 ;  /* 0x000000e16a6a7223 */ /* 0x000fe200000100d8 */
[----:B------:R-:W-:Y:S02]  /*a8a0*/  SHF.R.U32.HI R116, RZ, 0x10, R48 ;  /* 0x00000010ff747819 */ /* 0x000fe40000011630 */
[----:B------:R-:W-:Y:S02]  /*a8b0*/  LOP3.LUT R48, R3, 0xffff, RZ, 0xc0, !PT ;  /* 0x0000ffff03307812 */ /* 0x000fe400078ec0ff */
[C---:B------:R-:W-:Y:S01]  /*a8c0*/  HMMA.16816.F32 R92, R148.reuse, R112, R92 ;  /* 0x00000070945c723c */ /* 0x040fe2000000185c */
[----:B------:R-:W-:Y:S02]  /*a8d0*/  LOP3.LUT R116, R116, 0xff, RZ, 0xc0, !PT ;  /* 0x000000ff74747812 */ /* 0x000fe400078ec0ff */
[----:B------:R-:W-:Y:S01]  /*a8e0*/  MUFU.EX2 R136, R36 ;  /* 0x0000002400887308 */ /* 0x000fe20000000800 */
[----:B--2---:R-:W-:Y:S01]  /*a8f0*/  SHF.R.U32.HI R28, RZ, 0x8, R48 ;  /* 0x00000008ff1c7819 */ /* 0x004fe20000011630 */
[C---:B-----5:R-:W-:Y:S01]  /*a900*/  FMUL.FTZ R30, R0.reuse, R142 ;  /* 0x0000008e001e7220 */ /* 0x060fe20000410000 */
[----:B------:R-:W-:Y:S01]  /*a910*/  PRMT R48, R119, 0x5410, R107 ;  /* 0x0000541077307816 */ /* 0x000fe2000000006b */
[----:B------:R-:W-:Y:S01]  /*a920*/  FFMA.FTZ R112, R31, c[0x0][0x23c], -R155 ;  /* 0x00008f001f707a23 */ /* 0x000fe2000001089b */
[----:B------:R-:W-:Y:S04]  /*a930*/  PRMT R124, R117, 0x5410, R28 ;  /* 0x00005410757c7816 */ /* 0x000fe8000000001c */
[--C-:B------:R-:W-:Y:S01]  /*a940*/  SHF.R.U32.HI R28, RZ, 0x10, R3.reuse ;  /* 0x00000010ff1c7819 */ /* 0x100fe20000011603 */
[----:B------:R3:W2:Y:S01]  /*a950*/  MUFU.EX2 R137, R112 ;  /* 0x0000007000897308 */ /* 0x0006a20000000800 */
[----:B------:R-:W-:Y:S01]  /*a960*/  FMUL.FTZ R31, R0, R143 ;  /* 0x0000008f001f7220 */ /* 0x000fe20000410000 */
[----:B------:R-:W-:Y:S01]  /*a970*/  SHF.R.U32.HI R117, RZ, 0x18, R3 ;  /* 0x00000018ff757819 */ /* 0x000fe20000011603 */
[--C-:B------:R-:W-:Y:S01]  /*a980*/  HSET2.LE.AND R3, R127, R224.reuse, PT ;  /* 0x000000e07f037233 */ /* 0x100fe20003803000 */
[----:B------:R-:W-:Y:S01]  /*a990*/  LOP3.LUT R113, R28, 0xff, RZ, 0xc0, !PT ;  /* 0x000000ff1c717812 */ /* 0x000fe200078ec0ff */
[----:B------:R-:W-:Y:S01]  /*a9a0*/  FMUL.FTZ R28, R104, R140 ;  /* 0x0000008c681c7220 */ /* 0x000fe20000410000 */
[----:B------:R-:W-:Y:S01]  /*a9b0*/  PRMT R125, R116, 0x5410, R118 ;  /* 0x00005410747d7816 */ /* 0x000fe20000000076 */
[----:B----4-:R-:W-:Y:S01]  /*a9c0*/  FMUL.FTZ R29, R104, R141 ;  /* 0x0000008d681d7220 */ /* 0x010fe20000410000 */
[--C-:B------:R-:W-:Y:S01]  /*a9d0*/  HSET2.LE.AND R48, R48, R224.reuse, PT ;  /* 0x000000e030307233 */ /* 0x100fe20003803000 */
[----:B------:R-:W-:Y:S01]  /*a9e0*/  PRMT R113, R113, 0x5410, R117 ;  /* 0x0000541071717816 */ /* 0x000fe20000000075 */
[----:B------:R4:W-:Y:S01]  /*a9f0*/  MUFU.EX2 R162, R51 ;  /* 0x0000003300a27308 */ /* 0x0009e20000000800 */
[----:B------:R-:W-:Y:S01]  /*aa00*/  F2FP.PACK_AB R118, R184, R185 ;  /* 0x000000b9b876723e */ /* 0x000fe200000000ff */
[--C-:B------:R-:W-:Y:S01]  /*aa10*/  HSET2.LE.AND R107, R126, R224.reuse, PT ;  /* 0x000000e07e6b7233 */ /* 0x100fe20003803000 */
[----:B------:R-:W-:Y:S01]  /*aa20*/  F2FP.PACK_AB R116, R181, R182 ;  /* 0x000000b6b574723e */ /* 0x000fe200000000ff */
[-C--:B------:R-:W-:Y:S01]  /*aa30*/  HMMA.16816.F32 R28, R148, R114.reuse, R28 ;  /* 0x00000072941c723c */ /* 0x080fe2000000181c */
[----:B------:R-:W-:Y:S01]  /*aa40*/  LOP3.LUT R118, R3, R118, RZ, 0xc0, !PT ;  /* 0x0000007603767212 */ /* 0x000fe200078ec0ff */
[--C-:B------:R-:W-:Y:S01]  /*aa50*/  HSET2.LE.AND R3, R125, R224.reuse, PT ;  /* 0x000000e07d037233 */ /* 0x100fe20003803000 */
[----:B------:R-:W-:Y:S01]  /*aa60*/  LOP3.LUT R116, R48, R116, RZ, 0xc0, !PT ;  /* 0x0000007430747212 */ /* 0x000fe200078ec0ff */
[--C-:B------:R-:W-:Y:S01]  /*aa70*/  HSET2.LE.AND R48, R124, R224.reuse, PT ;  /* 0x000000e07c307233 */ /* 0x100fe20003803000 */
[----:B------:R-:W-:Y:S01]  /*aa80*/  F2FP.PACK_AB R119, R179, R180 ;  /* 0x000000b4b377723e */ /* 0x000fe200000000ff */
[--C-:B------:R-:W-:Y:S01]  /*aa90*/  HSET2.LE.AND R49, R113, R224.reuse, PT ;  /* 0x000000e071317233 */ /* 0x100fe20003803000 */
[----:B------:R-:W-:Y:S01]  /*aaa0*/  MUFU.EX2 R150, R45 ;  /* 0x0000002d00967308 */ /* 0x000fe20000000800 */
[----:B------:R-:W-:Y:S01]  /*aab0*/  HMMA.16816.F32 R96, R108, R114, R96 ;  /* 0x000000726c60723c */ /* 0x000fe20000001860 */
[----:B------:R-:W-:Y:S01]  /*aac0*/  F2FP.PACK_AB R117, R178, R177 ;  /* 0x000000b1b275723e */ /* 0x000fe200000000ff */
[----:B------:R-:W5:Y:S02]  /*aad0*/  LDSM.16.MT88.4 R108, [R192+0x6800] ;  /* 0x00680000c06c783b */ /* 0x000f640000004200 */
[----:B------:R-:W-:Y:S01]  /*aae0*/  LOP3.LUT R119, R107, R119, RZ, 0xc0, !PT ;  /* 0x000000776b777212 */ /* 0x000fe200078ec0ff */
[----:B------:R-:W-:Y:S01]  /*aaf0*/  FFMA.FTZ R155, R63, c[0x0][0x23c], -R155 ;  /* 0x00008f003f9b7a23 */ /* 0x000fe2000001089b */
[----:B------:R-:W-:Y:S01]  /*ab00*/  LOP3.LUT R117, R3, R117, RZ, 0xc0, !PT ;  /* 0x0000007503757212 */ /* 0x000fe200078ec0ff */
[--C-:B------:R-:W-:Y:S01]  /*ab10*/  HSET2.LE.AND R114, R129, R224.reuse, PT ;  /* 0x000000e081727233 */ /* 0x100fe20003803000 */
[----:B---3--:R-:W-:Y:S01]  /*ab20*/  F2FP.PACK_AB R112, R176, R175 ;  /* 0x000000afb070723e */ /* 0x008fe200000000ff */
[--C-:B------:R-:W-:Y:S01]  /*ab30*/  HSET2.LE.AND R115, R128, R224.reuse, PT ;  /* 0x000000e080737233 */ /* 0x100fe20003803000 */
[----:B------:R-:W-:Y:S02]  /*ab40*/  MUFU.EX2 R149, R46 ;  /* 0x0000002e00957308 */ /* 0x000fe40000000800 */
[----:B------:R-:W-:Y:S01]  /*ab50*/  F2FP.PACK_AB R113, R167, R174 ;  /* 0x000000aea771723e */ /* 0x000fe200000000ff */
[-C--:B-1----:R-:W-:Y:S01]  /*ab60*/  HMMA.16816.F32 R4, R116, R120.reuse, R4 ;  /* 0x000000787404723c */ /* 0x082fe20000001804 */
[----:B------:R-:W-:Y:S01]  /*ab70*/  F2FP.PACK_AB R3, R139, R173 ;  /* 0x000000ad8b03723e */ /* 0x000fe200000000ff */
[----:B------:R-:W-:Y:S01]  /*ab80*/  FFMA.FTZ R0, R0, R234, R187 ;  /* 0x000000ea00007223 */ /* 0x000fe200000100bb */
[----:B--2---:R-:W-:Y:S02]  /*ab90*/  F2FP.PACK_AB R36, R137, R138 ;  /* 0x0000008a8924723e */ /* 0x004fe400000000ff */
[----:B------:R-:W-:Y:S01]  /*aba0*/  LOP3.LUT R112, R48, R112, RZ, 0xc0, !PT ;  /* 0x0000007030707212 */ /* 0x000fe200078ec0ff */
[----:B------:R-:W-:Y:S01]  /*abb0*/  FADD.FTZ R0, R186, R0 ;  /* 0x00000000ba007221 */ /* 0x000fe20000010000 */
[----:B------:R-:W-:Y:S01]  /*abc0*/  LOP3.LUT R113, R49, R113, RZ, 0xc0, !PT ;  /* 0x0000007131717212 */ /* 0x000fe200078ec0ff */
[----:B------:R1:W2:Y:S01]  /*abd0*/  MUFU.EX2 R164, R37 ;  /* 0x0000002500a47308 */ /* 0x0002a20000000800 */
[----:B------:R-:W-:Y:S01]  /*abe0*/  LOP3.LUT R114, R114, R3, RZ, 0xc0, !PT ;  /* 0x0000000372727212 */ /* 0x000fe200078ec0ff */
[----:B----4-:R-:W3:Y:S02]  /*abf0*/  LDSM.16.MT88.4 R48, [R190+0x6800] ;  /* 0x00680000be30783b */ /* 0x010ee40000004200 */
[----:B------:R-:W-:Y:S02]  /*ac00*/  LOP3.LUT R115, R115, R36, RZ, 0xc0, !PT ;  /* 0x0000002473737212 */ /* 0x000fe400078ec0ff */
[----:B------:R-:W-:Y:S04]  /*ac10*/  IADD3 R3, R172, 0x1, RZ ;  /* 0x00000001ac037810 */ /* 0x000fe80007ffe0ff */
[----:B------:R-:W-:Y:S01]  /*ac20*/  MUFU.EX2 R160, R39 ;  /* 0x0000002700a07308 */ /* 0x000fe20000000800 */
[C---:B------:R-:W-:Y:S01]  /*ac30*/  HMMA.16816.F32 R8, R112.reuse, R120, R8 ;  /* 0x000000787008723c */ /* 0x040fe20000001808 */
[----:B------:R-:W-:Y:S05]  /*ac40*/  LOP3.LUT R3, R221, UR19, R3, 0x96, !PT ;  /* 0x00000013dd037c12 */ /* 0x000fea000f8e9603 */
[----:B------:R-:W-:Y:S02]  /*ac50*/  IMAD.WIDE.U32 R124, R3, -0x326172a9, RZ ;  /* 0xcd9e8d57037c7825 */ /* 0x000fe400078e00ff */
[-C--:B------:R-:W-:Y:S01]  /*ac60*/  HMMA.16816.F32 R12, R112, R122.reuse, R12 ;  /* 0x0000007a700c723c */ /* 0x080fe2000000180c */
[----:B------:R4:W2:Y:S03]  /*ac70*/  MUFU.EX2 R161, R38 ;  /* 0x0000002600a17308 */ /* 0x0008a60000000800 */
[----:B------:R-:W-:Y:S02]  /*ac80*/  LOP3.LUT R120, R125, UR13, R238, 0x96, !PT ;  /* 0x0000000d7d787c12 */ /* 0x000fe4000f8e96ee */
[----:B------:R-:W-:Y:S02]  /*ac90*/  LOP3.LUT R3, R169, UR11, R124, 0x96, !PT ;  /* 0x0000000ba9037c12 */ /* 0x000fe4000f8e967c */
[C---:B------:R-:W-:Y:S01]  /*aca0*/  HMMA.16816.F32 R16, R116.reuse, R122, R16 ;  /* 0x0000007a7410723c */ /* 0x040fe20000001810 */
[----:B-1----:R-:W-:Y:S02]  /*acb0*/  LOP3.LUT R37, R125, UR13, R236, 0x96, !PT ;  /* 0x0000000d7d257c12 */ /* 0x002fe4000f8e96ec */
[----:B------:R1:W-:Y:S01]  /*acc0*/  MUFU.EX2 R159, R40 ;  /* 0x00000028009f7308 */ /* 0x0003e20000000800 */
[----:B------:R-:W-:Y:S01]  /*acd0*/  LOP3.LUT R124, R171, UR11, R124, 0x96, !PT ;  /* 0x0000000bab7c7c12 */ /* 0x000fe2000f8e967c */
[----:B------:R-:W-:Y:S03]  /*ace0*/  IMAD.WIDE.U32 R120, R120, -0x2daee0ad, RZ ;  /* 0xd2511f5378787825 */ /* 0x000fe600078e00ff */
[-C--:B-----5:R-:W-:Y:S01]  /*acf0*/  HMMA.16816.F32 R68, R116, R108.reuse, R68 ;  /* 0x0000006c7444723c */ /* 0x0a0fe20000001844 */
[----:B------:R-:W-:Y:S03]  /*ad00*/  IMAD.WIDE.U32 R122, R3, -0x2daee0ad, RZ ;  /* 0xd2511f53037a7825 */ /* 0x000fe600078e00ff */
[----:B------:R-:W-:Y:S01]  /*ad10*/  LOP3.LUT R36, R121, UR10, R222, 0x96, !PT ;  /* 0x0000000a79247c12 */ /* 0x000fe2000f8e96de */
[----:B------:R-:W-:Y:S01]  /*ad20*/  IMAD.WIDE.U32 R126, R37, -0x2daee0ad, RZ ;  /* 0xd2511f53257e7825 */ /* 0x000fe200078e00ff */
[----:B------:R-:W-:Y:S01]  /*ad30*/  LOP3.LUT R120, R123, UR8, R120, 0x96, !PT ;  /* 0x000000087b787c12 */ /* 0x000fe2000f8e9678 */
[----:B------:R5:W1:Y:S01]  /*ad40*/  MUFU.EX2 R158, R41 ;  /* 0x00000029009e7308 */ /* 0x000a620000000800 */
[C---:B------:R-:W-:Y:S01]  /*ad50*/  HMMA.16816.F32 R72, R112.reuse, R108, R72 ;  /* 0x0000006c7048723c */ /* 0x040fe20000001848 */
[----:B------:R-:W-:Y:S03]  /*ad60*/  IMAD.WIDE.U32 R124, R124, -0x2daee0ad, RZ ;  /* 0xd2511f537c7c7825 */ /* 0x000fe600078e00ff */
[----:B------:R-:W-:Y:S01]  /*ad70*/  LOP3.LUT R3, R127, UR10, R226, 0x96, !PT ;  /* 0x0000000a7f037c12 */ /* 0x000fe2000f8e96e2 */
[----:B------:R-:W-:Y:S01]  /*ad80*/  IMAD.WIDE.U32 R128, R120, -0x326172a9, RZ ;  /* 0xcd9e8d5778807825 */ /* 0x000fe200078e00ff */
[----:B----4-:R-:W-:Y:S02]  /*ad90*/  LOP3.LUT R38, R125, UR8, R126, 0x96, !PT ;  /* 0x000000087d267c12 */ /* 0x010fe4000f8e967e */
[-C--:B------:R-:W-:Y:S01]  /*ada0*/  HMMA.16816.F32 R76, R112, R110.reuse, R76 ;  /* 0x0000006e704c723c */ /* 0x080fe2000000184c */
[----:B------:R-:W-:Y:S01]  /*adb0*/  IMAD.WIDE.U32 R36, R36, -0x326172a9, RZ ;  /* 0xcd9e8d5724247825 */ /* 0x000fe200078e00ff */
[----:B------:R4:W-:Y:S03]  /*adc0*/  MUFU.EX2 R157, R42 ;  /* 0x0000002a009d7308 */ /* 0x0009e60000000800 */
[----:B------:R-:W-:Y:S01]  /*add0*/  IMAD.WIDE.U32 R130, R38, -0x326172a9, RZ ;  /* 0xcd9e8d5726827825 */ /* 0x000fe200078e00ff */
[----:B------:R-:W-:Y:S02]  /*ade0*/  LOP3.LUT R37, R37, UR9, R168, 0x96, !PT ;  /* 0x0000000925257c12 */ /* 0x000fe4000f8e96a8 */
[C---:B------:R-:W-:Y:S01]  /*adf0*/  HMMA.16816.F32 R32, R116.reuse, R110, R32 ;  /* 0x0000006e7420723c */ /* 0x040fe20000001820 */
[----:B------:R-:W-:Y:S03]  /*ae00*/  IMAD.WIDE.U32 R120, R3, -0x326172a9, RZ ;  /* 0xcd9e8d5703787825 */ /* 0x000fe600078e00ff */
[----:B------:R-:W-:Y:S01]  /*ae10*/  LOP3.LUT R3, R129, UR7, R36, 0x96, !PT ;  /* 0x0000000781037c12 */ /* 0x000fe2000f8e9624 */
[----:B------:R-:W-:Y:S01]  /*ae20*/  IMAD.WIDE.U32 R36, R37, -0x2daee0ad, RZ ;  /* 0xd2511f5325247825 */ /* 0x000fe200078e00ff */
[----:B------:R-:W-:Y:S01]  /*ae30*/  LOP3.LUT R64, R131, UR7, R120, 0x96, !PT ;  /* 0x0000000783407c12 */ /* 0x000fe2000f8e9678 */
[----:B------:R2:W2:Y:S01]  /*ae40*/  MUFU.EX2 R156, R43 ;  /* 0x0000002b009c7308 */ /* 0x0004a20000000800 */
[-C--:B---3--:R-:W-:Y:S01]  /*ae50*/  HMMA.16816.F32 R80, R116, R48.reuse, R80 ;  /* 0x000000307450723c */ /* 0x088fe20000001850 */
[----:B------:R-:W-:Y:S03]  /*ae60*/  LOP3.LUT R38, R121, UR9, R170, 0x96, !PT ;  /* 0x0000000979267c12 */ /* 0x000fe6000f8e96aa */
[----:B------:R-:W-:Y:S01]  /*ae70*/  IMAD.WIDE.U32 R126, R3, -0x2daee0ad, RZ ;  /* 0xd2511f53037e7825 */ /* 0x000fe200078e00ff */
[----:B------:R-:W-:Y:S03]  /*ae80*/  LOP3.LUT R122, R37, UR6, R122, 0x96, !PT ;  /* 0x00000006257a7c12 */ /* 0x000fe6000f8e967a */
[C---:B------:R-:W-:Y:S01]  /*ae90*/  HMMA.16816.F32 R20, R112.reuse, R48, R20 ;  /* 0x000000307014723c */ /* 0x040fe20000001814 */
[----:B------:R-:W-:Y:S01]  /*aea0*/  IMAD.WIDE.U32 R38, R38, -0x2daee0ad, RZ ;  /* 0xd2511f5326267825 */ /* 0x000fe200078e00ff */
[----:B------:R3:W2:Y:S02]  /*aeb0*/  MUFU.EX2 R151, R44 ;  /* 0x0000002c00977308 */ /* 0x0006a40000000800 */
[----:B-1----:R-:W-:Y:S01]  /*aec0*/  LOP3.LUT R40, R127, UR4, R36, 0x96, !PT ;  /* 0x000000047f287c12 */ /* 0x002fe2000f8e9624 */
[----:B------:R-:W-:Y:S01]  /*aed0*/  IMAD.WIDE.U32 R132, R64, -0x2daee0ad, RZ ;  /* 0xd2511f5340847825 */ /* 0x000fe200078e00ff */
[----:B------:R-:W-:Y:S02]  /*aee0*/  LOP3.LUT R124, R39, UR6, R124, 0x96, !PT ;  /* 0x00000006277c7c12 */ /* 0x000fe4000f8e967c */
[-C--:B------:R-:W-:Y:S01]  /*aef0*/  HMMA.16816.F32 R84, R112, R50.reuse, R84 ;  /* 0x000000327054723c */ /* 0x080fe20000001854 */
[----:B------:R-:W-:Y:S03]  /*af00*/  IMAD.WIDE.U32 R122, R122, -0x326172a9, RZ ;  /* 0xcd9e8d577a7a7825 */ /* 0x000fe600078e00ff */
[----:B------:R-:W-:Y:S01]  /*af10*/  LOP3.LUT R108, R133, UR4, R38, 0x96, !PT ;  /* 0x00000004856c7c12 */ /* 0x000fe2000f8e9626 */
[----:B-----5:R-:W-:Y:S01]  /*af20*/  IMAD.WIDE.U32 R40, R40, -0x326172a9, RZ ;  /* 0xcd9e8d5728287825 */ /* 0x020fe200078e00ff */
[----:B------:R-:W1:Y:S01]  /*af30*/  LDSM.16.MT88.4 R36, [R191+0x6800] ;  /* 0x00680000bf24783b */ /* 0x000e620000004200 */
[----:B------:R-:W5:Y:S01]  /*af40*/  MUFU.EX2 R148, R65 ;  /* 0x0000004100947308 */ /* 0x000f620000000800 */
[C---:B------:R-:W-:Y:S01]  /*af50*/  HMMA.16816.F32 R88, R116.reuse, R50, R88 ;  /* 0x000000327458723c */ /* 0x040fe20000001858 */
[----:B------:R-:W-:Y:S03]  /*af60*/  IMAD.WIDE.U32 R108, R108, -0x326172a9, RZ ;  /* 0xcd9e8d576c6c7825 */ /* 0x000fe600078e00ff */
[----:B------:R-:W-:Y:S01]  /*af70*/  SHF.R.U32.HI R110, RZ, 0x10, R40 ;  /* 0x00000010ff6e7819 */ /* 0x000fe20000011628 */
[----:B------:R-:W-:Y:S01]  /*af80*/  IMAD.WIDE.U32 R124, R124, -0x326172a9, RZ ;  /* 0xcd9e8d577c7c7825 */ /* 0x000fe200078e00ff */
[--C-:B------:R-:W-:Y:S02]  /*af90*/  SHF.R.U32.HI R48, RZ, 0x10, R108.reuse ;  /* 0x00000010ff307819 */ /* 0x100fe4000001166c */
[----:B------:R-:W-:Y:S01]  /*afa0*/  LOP3.LUT R3, R108, 0xffff, RZ, 0xc0, !PT ;  /* 0x0000ffff6c037812 */ /* 0x000fe200078ec0ff */
[----:B------:R-:W-:Y:S03]  /*afb0*/  MUFU.EX2 R145, R66 ;  /* 0x0000004200917308 */ /* 0x000fe60000000800 */
[----:B------:R-:W-:Y:S02]  /*afc0*/  SHF.R.U32.HI R49, RZ, 0x18, R108 ;  /* 0x00000018ff317819 */ /* 0x000fe4000001166c */
[----:B------:R-:W-:Y:S02]  /*afd0*/  SHF.R.U32.HI R111, RZ, 0x18, R40 ;  /* 0x00000018ff6f7819 */ /* 0x000fe40000011628 */
[C---:B------:R-:W-:Y:S02]  /*afe0*/  LOP3.LUT R64, R40.reuse, 0xffff, RZ, 0xc0, !PT ;  /* 0x0000ffff28407812 */ /* 0x040fe400078ec0ff */
[----:B------:R-:W-:Y:S01]  /*aff0*/  LOP3.LUT R120, R40, 0xff, RZ, 0xc0, !PT ;  /* 0x000000ff28787812 */ /* 0x000fe200078ec0ff */
[----:B------:R-:W-:Y:S01]  /*b000*/  MUFU.EX2 R144, R67 ;  /* 0x0000004300907308 */ /* 0x000fe20000000800 */
[----:B------:R-:W-:Y:S02]  /*b010*/  LOP3.LUT R40, R41, UR15, R122, 0x96, !PT ;  /* 0x0000000f29287c12 */ /* 0x000fe4000f8e967a */
[----:B------:R-:W-:Y:S02]  /*b020*/  SHF.R.U32.HI R41, RZ, 0x8, R3 ;  /* 0x00000008ff297819 */ /* 0x000fe40000011603 */
[----:B------:R-:W-:Y:S02]  /*b030*/  LOP3.LUT R3, R48, 0xff, RZ, 0xc0, !PT ;  /* 0x000000ff30037812 */ /* 0x000fe400078ec0ff */
[----:B----4-:R-:W-:Y:S02]  /*b040*/  LOP3.LUT R42, R110, 0xff, RZ, 0xc0, !PT ;  /* 0x000000ff6e2a7812 */ /* 0x010fe400078ec0ff */
[----:B------:R-:W-:Y:S01]  /*b050*/  PRMT R110, R3, 0x5410, R49 ;  /* 0x00005410036e7816 */ /* 0x000fe20000000031 */
[----:B------:R-:W-:Y:S01]  /*b060*/  MUFU.EX2 R153, R153 ;  /* 0x0000009900997308 */ /* 0x000fe20000000800 */
[----:B------:R-:W4:Y:S01]  /*b070*/  LDSM.16.MT88.4 R48, [R189+0x7000] ;  /* 0x00700000bd30783b */ /* 0x000f220000004200 */
[----:B------:R-:W-:Y:S02]  /*b080*/  PRMT R111, R42, 0x5410, R111 ;  /* 0x000054102a6f7816 */ /* 0x000fe4000000006f */
[----:B------:R-:W-:Y:S02]  /*b090*/  LOP3.LUT R107, R108, 0xff, RZ, 0xc0, !PT ;  /* 0x000000ff6c6b7812 */ /* 0x000fe400078ec0ff */
[----:B------:R-:W-:Y:S02]  /*b0a0*/  LOP3.LUT R108, R109, UR15, R124, 0x96, !PT ;  /* 0x0000000f6d6c7c12 */ /* 0x000fe4000f8e967c */
[----:B------:R-:W-:Y:S01]  /*b0b0*/  PRMT R109, R107, 0x5410, R41 ;  /* 0x000054106b6d7816 */ /* 0x000fe20000000029 */
[-C--:B-1----:R-:W-:Y:S01]  /*b0c0*/  HMMA.16816.F32 R24, R116, R36.reuse, R24 ;  /* 0x000000247418723c */ /* 0x082fe20000001818 */
[----:B--2---:R-:W-:Y:S01]  /*b0d0*/  SHF.R.U32.HI R43, RZ, 0x8, R64 ;  /* 0x00000008ff2b7819 */ /* 0x004fe20000011640 */
[----:B------:R-:W-:Y:S01]  /*b0e0*/  MUFU.EX2 R67, R56 ;  /* 0x0000003800437308 */ /* 0x000fe20000000800 */
[----:B------:R-:W-:Y:S02]  /*b0f0*/  LOP3.LUT R41, R40, 0xffff, RZ, 0xc0, !PT ;  /* 0x0000ffff28297812 */ /* 0x000fe400078ec0ff */
[----:B---3--:R-:W-:Y:S02]  /*b100*/  LOP3.LUT R44, R108, 0xff, RZ, 0xc0, !PT ;  /* 0x000000ff6c2c7812 */ /* 0x008fe400078ec0ff */
[----:B------:R-:W-:Y:S01]  /*b110*/  PRMT R120, R120, 0x5410, R43 ;  /* 0x0000541078787816 */ /* 0x000fe2000000002b */
[C---:B------:R-:W-:Y:S01]  /*b120*/  HMMA.16816.F32 R92, R112.reuse, R36, R92 ;  /* 0x00000024705c723c */ /* 0x040fe2000000185c */
[----:B------:R-:W-:Y:S03]  /*b130*/  SHF.R.U32.HI R43, RZ, 0x8, R41 ;  /* 0x00000008ff2b7819 */ /* 0x000fe60000011629 */
[----:B------:R-:W-:Y:S01]  /*b140*/  LOP3.LUT R107, R40, 0xff, RZ, 0xc0, !PT ;  /* 0x000000ff286b7812 */ /* 0x000fe200078ec0ff */
[----:B------:R-:W-:Y:S01]  /*b150*/  MUFU.EX2 R66, R57 ;  /* 0x0000003900427308 */ /* 0x000fe20000000800 */
[----:B------:R-:W-:Y:S02]  /*b160*/  LOP3.LUT R3, R108, 0xffff, RZ, 0xc0, !PT ;  /* 0x0000ffff6c037812 */ /* 0x000fe400078ec0ff */
[-C--:B------:R-:W-:Y:S01]  /*b170*/  HMMA.16816.F32 R28, R112, R38.reuse, R28 ;  /* 0x00000026701c723c */ /* 0x080fe2000000181c */
[--C-:B------:R-:W-:Y:S03]  /*b180*/  SHF.R.U32.HI R42, RZ, 0x10, R40.reuse ;  /* 0x00000010ff2a7819 */ /* 0x100fe60000011628 */
[----:B------:R-:W-:Y:S02]  /*b190*/  SHF.R.U32.HI R64, RZ, 0x18, R40 ;  /* 0x00000018ff407819 */ /* 0x000fe40000011628 */
[----:B------:R-:W-:Y:S01]  /*b1a0*/  SHF.R.U32.HI R40, RZ, 0x10, R108 ;  /* 0x00000010ff287819 */ /* 0x000fe2000001166c */
[----:B------:R-:W-:Y:S01]  /*b1b0*/  MUFU.EX2 R65, R58 ;  /* 0x0000003a00417308 */ /* 0x000fe20000000800 */
[----:B------:R-:W-:Y:S01]  /*b1c0*/  HMMA.16816.F32 R96, R116, R38, R96 ;  /* 0x000000267460723c */ /* 0x000fe20000001860 */
[----:B------:R-:W-:Y:S03]  /*b1d0*/  SHF.R.U32.HI R41, RZ, 0x8, R3 ;  /* 0x00000008ff297819 */ /* 0x000fe60000011603 */
[----:B------:R-:W-:Y:S02]  /*b1e0*/  LOP3.LUT R3, R40, 0xff, RZ, 0xc0, !PT ;  /* 0x000000ff28037812 */ /* 0x000fe400078ec0ff */
[----:B------:R-:W-:Y:S01]  /*b1f0*/  PRMT R40, R107, 0x5410, R43 ;  /* 0x000054106b287816 */ /* 0x000fe2000000002b */
[--C-:B------:R-:W-:Y:S01]  /*b200*/  HSET2.LE.AND R43, R111, R224.reuse, PT ;  /* 0x000000e06f2b7233 */ /* 0x100fe20003803000 */
[----:B------:R-:W-:Y:S01]  /*b210*/  LOP3.LUT R42, R42, 0xff, RZ, 0xc0, !PT ;  /* 0x000000ff2a2a7812 */ /* 0x000fe200078ec0ff */
[----:B------:R-:W-:Y:S01]  /*b220*/  FFMA.FTZ R107, R52, c[0x0][0x23c], -R152 ;  /* 0x00008f00346b7a23 */ /* 0x000fe20000010898 */
[----:B------:R-:W-:Y:S02]  /*b230*/  MUFU.EX2 R60, R60 ;  /* 0x0000003c003c7308 */ /* 0x000fe40000000800 */
[----:B------:R-:W-:Y:S01]  /*b240*/  SHF.R.U32.HI R108, RZ, 0x18, R108 ;  /* 0x00000018ff6c7819 */ /* 0x000fe2000001166c */
[--C-:B------:R-:W-:Y:S01]  /*b250*/  HSET2.LE.AND R40, R40, R224.reuse, PT ;  /* 0x000000e028287233 */ /* 0x100fe20003803000 */
[----:B------:R-:W-:Y:S01]  /*b260*/  PRMT R44, R44, 0x5410, R41 ;  /* 0x000054102c2c7816 */ /* 0x000fe20000000029 */
[--C-:B------:R-:W-:Y:S01]  /*b270*/  HSET2.LE.AND R38, R109, R224.reuse, PT ;  /* 0x000000e06d267233 */ /* 0x100fe20003803000 */
[----:B------:R-:W-:Y:S01]  /*b280*/  PRMT R64, R42, 0x5410, R64 ;  /* 0x000054102a407816 */ /* 0x000fe20000000040 */
[--C-:B------:R-:W-:Y:S01]  /*b290*/  HSET2.LE.AND R42, R120, R224.reuse, PT ;  /* 0x000000e0782a7233 */ /* 0x100fe20003803000 */
[----:B------:R-:W-:Y:S01]  /*b2a0*/  F2FP.PACK_AB R36, R164, R136 ;  /* 0x00000088a424723e */ /* 0x000fe200000000ff */
[--C-:B------:R-:W-:Y:S01]  /*b2b0*/  HSET2.LE.AND R37, R44, R224.reuse, PT ;  /* 0x000000e02c257233 */ /* 0x100fe20003803000 */
[----:B------:R-:W-:Y:S01]  /*b2c0*/  PRMT R108, R3, 0x5410, R108 ;  /* 0x00005410036c7816 */ /* 0x000fe2000000006c */
[--C-:B------:R-:W-:Y:S01]  /*b2d0*/  HSET2.LE.AND R41, R64, R224.reuse, PT ;  /* 0x000000e040297233 */ /* 0x100fe20003803000 */
[----:B------:R-:W-:Y:S01]  /*b2e0*/  F2FP.PACK_AB R3, R166, R183 ;  /* 0x000000b7a603723e */ /* 0x000fe200000000ff */
[----:B------:R-:W1:Y:S01]  /*b2f0*/  LDSM.16.MT88.4 R44, [R192+0x7000] ;  /* 0x00700000c02c783b */ /* 0x000e620000004200 */
[----:B------:R-:W-:Y:S01]  /*b300*/  LOP3.LUT R40, R40, R36, RZ, 0xc0, !PT ;  /* 0x0000002428287212 */ /* 0x000fe200078ec0ff */
[--C-:B------:R-:W-:Y:S01]  /*b310*/  HSET2.LE.AND R39, R110, R224.reuse, PT ;  /* 0x000000e06e277233 */ /* 0x100fe20003803000 */
[----:B------:R-:W-:Y:S01]  /*b320*/  F2FP.PACK_AB R36, R160, R161 ;  /* 0x000000a1a024723e */ /* 0x000fe200000000ff */
[----:B------:R-:W-:Y:S01]  /*b330*/  MUFU.EX2 R146, R107 ;  /* 0x0000006b00927308 */ /* 0x000fe20000000800 */
[----:B------:R-:W-:Y:S01]  /*b340*/  F2FP.PACK_AB R52, R158, R159 ;  /* 0x0000009f9e34723e */ /* 0x000fe200000000ff */
[----:B------:R-:W-:Y:S01]  /*b350*/  FFMA.FTZ R152, R53, c[0x0][0x23c], -R152 ;  /* 0x00008f0035987a23 */ /* 0x000fe20000010898 */
[----:B------:R-:W-:Y:S02]  /*b360*/  LOP3.LUT R42, R42, R3, RZ, 0xc0, !PT ;  /* 0x000000032a2a7212 */ /* 0x000fe400078ec0ff */
[----:B------:R-:W-:Y:S02]  /*b370*/  F2FP.PACK_AB R3, R162, R163 ;  /* 0x000000a3a203723e */ /* 0x000fe400000000ff */
[----:B------:R-:W-:Y:S02]  /*b380*/  LOP3.LUT R41, R41, R36, RZ, 0xc0, !PT ;  /* 0x0000002429297212 */ /* 0x000fe400078ec0ff */
[----:B------:R-:W-:Y:S01]  /*b390*/  LOP3.LUT R36, R37, R52, RZ, 0xc0, !PT ;  /* 0x0000003425247212 */ /* 0x000fe200078ec0ff */
[--C-:B------:R-:W-:Y:S01]  /*b3a0*/  HSET2.LE.AND R37, R108, R224.reuse, PT ;  /* 0x000000e06c257233 */ /* 0x100fe20003803000 */
[----:B------:R-:W-:Y:S01]  /*b3b0*/  LOP3.LUT R43, R43, R3, RZ, 0xc0, !PT ;  /* 0x000000032b2b7212 */ /* 0x000fe200078ec0ff */
[----:B------:R-:W2:Y:S01]  /*b3c0*/  LDSM.16.MT88.4 R108, [R190+0x7000] ;  /* 0x00700000be6c783b */ /* 0x000ea20000004200 */
[----:B------:R-:W-:Y:S01]  /*b3d0*/  F2FP.PACK_AB R52, R156, R157 ;  /* 0x0000009d9c34723e */ /* 0x000fe200000000ff */
[----:B------:R3:W-:Y:S01]  /*b3e0*/  MUFU.EX2 R107, R54 ;  /* 0x00000036006b7308 */ /* 0x0007e20000000800 */
[----:B------:R-:W-:Y:S02]  /*b3f0*/  F2FP.PACK_AB R3, R150, R151 ;  /* 0x000000979603723e */ /* 0x000fe400000000ff */
[----:B------:R-:W-:Y:S01]  /*b400*/  LOP3.LUT R37, R37, R52, RZ, 0xc0, !PT ;  /* 0x0000003425257212 */ /* 0x000fe200078ec0ff */
[-C--:B----4-:R-:W-:Y:S01]  /*b410*/  HMMA.16816.F32 R4, R40, R48.reuse, R4 ;  /* 0x000000302804723c */ /* 0x090fe20000001804 */
[----:B------:R-:W-:Y:S02]  /*b420*/  F2FP.PACK_AB R52, R147, R149 ;  /* 0x000000959334723e */ /* 0x000fe400000000ff */
[----:B------:R-:W-:Y:S02]  /*b430*/  LOP3.LUT R38, R38, R3, RZ, 0xc0, !PT ;  /* 0x0000000326267212 */ /* 0x000fe400078ec0ff */
[----:B------:R-:W-:Y:S01]  /*b440*/  LOP3.LUT R39, R39, R52, RZ, 0xc0, !PT ;  /* 0x0000003427277212 */ /* 0x000fe200078ec0ff */
[----:B------:R-:W4:Y:S06]  /*b450*/  MUFU.EX2 R152, R152 ;  /* 0x0000009800987308 */ /* 0x000f2c0000000800 */
[C---:B------:R-:W-:Y:S04]  /*b460*/  HMMA.16816.F32 R8, R36.reuse, R48, R8 ;  /* 0x000000302408723c */ /* 0x040fe80000001808 */
[----:B------:R2:W2:Y:S03]  /*b470*/  MUFU.EX2 R64, R59 ;  /* 0x0000003b00407308 */ /* 0x0004a60000000800 */
[----:B------:R-:W-:Y:S01]  /*b480*/  LOP3.LUT R48, R123, UR5, R128, 0x96, !PT ;  /* 0x000000057b307c12 */ /* 0x000fe2000f8e9680 */
[-C--:B------:R-:W-:Y:S04]  /*b490*/  HMMA.16816.F32 R12, R36, R50.reuse, R12 ;  /* 0x00000032240c723c */ /* 0x080fe8000000180c */
[----:B------:R-:W-:Y:S02]  /*b4a0*/  IMAD.WIDE.U32 R48, R48, -0x2daee0ad, RZ ;  /* 0xd2511f5330307825 */ /* 0x000fe400078e00ff */
[----:B------:R-:W2:Y:S02]  /*b4b0*/  MUFU.EX2 R154, R154 ;  /* 0x0000009a009a7308 */ /* 0x000ea40000000800 */
[C---:B------:R-:W-:Y:S01]  /*b4c0*/  HMMA.16816.F32 R16, R40.reuse, R50, R16 ;  /* 0x000000322810723c */ /* 0x040fe20000001810 */
[----:B------:R-:W-:Y:S03]  /*b4d0*/  LOP3.LUT R3, R49, UR14, R126, 0x96, !PT ;  /* 0x0000000e31037c12 */ /* 0x000fe6000f8e967e */
[C---:B---3--:R-:W-:Y:S02]  /*b4e0*/  LOP3.LUT R54, R48.reuse, 0xff, RZ, 0xc0, !PT ;  /* 0x000000ff30367812 */ /* 0x048fe400078ec0ff */
[----:B------:R-:W-:Y:S02]  /*b4f0*/  SHF.R.U32.HI R53, RZ, 0x18, R48 ;  /* 0x00000018ff357819 */ /* 0x000fe40000011630 */
[-C--:B-1----:R-:W-:Y:S01]  /*b500*/  HMMA.16816.F32 R68, R40, R44.reuse, R68 ;  /* 0x0000002c2844723c */ /* 0x082fe20000001844 */
[----:B------:R-:W-:Y:S01]  /*b510*/  LOP3.LUT R50, R125, UR5, R130, 0x96, !PT ;  /* 0x000000057d327c12 */ /* 0x000fe2000f8e9682 */
[----:B------:R-:W-:Y:S01]  /*b520*/  MUFU.EX2 R62, R62 ;  /* 0x0000003e003e7308 */ /* 0x000fe20000000800 */
[----:B------:R-:W-:Y:S01]  /*b530*/  LDSM.16.MT88.4 R124, [R189+0x7800] ;  /* 0x00780000bd7c783b */ /* 0x000fe20000004200 */
[----:B------:R-:W-:Y:S02]  /*b540*/  LOP3.LUT R49, R48, 0xffff, RZ, 0xc0, !PT ;  /* 0x0000ffff30317812 */ /* 0x000fe400078ec0ff */
[----:B------:R-:W-:Y:S01]  /*b550*/  IMAD.WIDE.U32 R50, R50, -0x2daee0ad, RZ ;  /* 0xd2511f5332327825 */ /* 0x000fe200078e00ff */
[----:B------:R-:W-:Y:S01]  /*b560*/  SHF.R.U32.HI R52, RZ, 0x10, R48 ;  /* 0x00000010ff347819 */ /* 0x000fe20000011630 */
[C---:B------:R-:W-:Y:S03]  /*b570*/  HMMA.16816.F32 R72, R36.reuse, R44, R72 ;  /* 0x0000002c2448723c */ /* 0x040fe60000001848 */
[----:B------:R-:W-:Y:S01]  /*b580*/  LDSM.16.MT88.4 R128, [R192+0x7800] ;  /* 0x00780000c080783b */ /* 0x000fe20000004200 */
[----:B------:R-:W-:Y:S01]  /*b590*/  LOP3.LUT R48, R51, UR14, R132, 0x96, !PT ;  /* 0x0000000e33307c12 */ /* 0x000fe2000f8e9684 */
[----:B------:R-:W1:Y:S01]  /*b5a0*/  MUFU.EX2 R155, R155 ;  /* 0x0000009b009b7308 */ /* 0x000e620000000800 */
[----:B------:R-:W-:Y:S02]  /*b5b0*/  LOP3.LUT R55, R50, 0xffff, RZ, 0xc0, !PT ;  /* 0x0000ffff32377812 */ /* 0x000fe400078ec0ff */
[-C--:B------:R-:W-:Y:S01]  /*b5c0*/  HMMA.16816.F32 R76, R36, R46.reuse, R76 ;  /* 0x0000002e244c723c */ /* 0x080fe2000000184c */
[----:B------:R-:W-:Y:S03]  /*b5d0*/  SHF.R.U32.HI R51, RZ, 0x8, R49 ;  /* 0x00000008ff337819 */ /* 0x000fe60000011631 */
[----:B------:R-:W-:Y:S02]  /*b5e0*/  LOP3.LUT R49, R52, 0xff, RZ, 0xc0, !PT ;  /* 0x000000ff34317812 */ /* 0x000fe400078ec0ff */
[----:B------:R-:W-:Y:S02]  /*b5f0*/  PRMT R54, R54, 0x5410, R51 ;  /* 0x0000541036367816 */ /* 0x000fe40000000033 */
[C---:B------:R-:W-:Y:S01]  /*b600*/  HMMA.16816.F32 R32, R40.reuse, R46, R32 ;  /* 0x0000002e2820723c */ /* 0x040fe20000001820 */
[----:B------:R-:W3:Y:S03]  /*b610*/  LDSM.16.MT88.4 R44, [R191+0x7000] ;  /* 0x00700000bf2c783b */ /* 0x000ee60000004200 */
[----:B--2---:R-:W-:Y:S02]  /*b620*/  PRMT R59, R49, 0x5410, R53 ;  /* 0x00005410313b7816 */ /* 0x004fe40000000035 */
[C---:B------:R-:W-:Y:S02]  /*b630*/  LOP3.LUT R51, R3.reuse, 0xff, RZ, 0xc0, !PT ;  /* 0x000000ff03337812 */ /* 0x040fe400078ec0ff */
[-C--:B------:R-:W-:Y:S01]  /*b640*/  HMMA.16816.F32 R80, R40, R108.reuse, R80 ;  /* 0x0000006c2850723c */ /* 0x080fe20000001850 */
[----:B------:R-:W-:Y:S03]  /*b650*/  SHF.R.U32.HI R53, RZ, 0x8, R55 ;  /* 0x00000008ff357819 */ /* 0x000fe60000011637 */
[--C-:B------:R-:W-:Y:S02]  /*b660*/  SHF.R.U32.HI R56, RZ, 0x10, R50.reuse ;  /* 0x00000010ff387819 */ /* 0x100fe40000011632 */
[----:B------:R-:W-:Y:S02]  /*b670*/  LOP3.LUT R58, R50, 0xff, RZ, 0xc0, !PT ;  /* 0x000000ff323a7812 */ /* 0x000fe400078ec0ff */
[C---:B------:R-:W-:Y:S01]  /*b680*/  HMMA.16816.F32 R20, R36.reuse, R108, R20 ;  /* 0x0000006c2414723c */ /* 0x040fe20000001814 */
[----:B------:R-:W-:Y:S03]  /*b690*/  LOP3.LUT R52, R56, 0xff, RZ, 0xc0, !PT ;  /* 0x000000ff38347812 */ /* 0x000fe600078ec0ff */
[----:B------:R-:W-:Y:S02]  /*b6a0*/  PRMT R58, R58, 0x5410, R53 ;  /* 0x000054103a3a7816 */ /* 0x000fe40000000035 */
[----:B------:R-:W-:Y:S01]  /*b6b0*/  SHF.R.U32.HI R57, RZ, 0x18, R50 ;  /* 0x00000018ff397819 */ /* 0x000fe20000011632 */
[----:B------:R-:W-:Y:S01]  /*b6c0*/  IMAD.MOV.U32 R108, RZ, RZ, R2 ;  /* 0x000000ffff6c7224 */ /* 0x000fe200078e0002 */
[-C--:B------:R-:W-:Y:S01]  /*b6d0*/  HMMA.16816.F32 R84, R36, R110.reuse, R84 ;  /* 0x0000006e2454723c */ /* 0x080fe20000001854 */
[----:B------:R-:W-:Y:S03]  /*b6e0*/  SHF.R.U32.HI R50, RZ, 0x10, R3 ;  /* 0x00000010ff327819 */ /* 0x000fe60000011603 */
[----:B------:R-:W-:Y:S01]  /*b6f0*/  PRMT R57, R52, 0x5410, R57 ;  /* 0x0000541034397816 */ /* 0x000fe20000000039 */
[--C-:B------:R-:W-:Y:S01]  /*b700*/  HSET2.LE.AND R142, R58, R224.reuse, PT ;  /* 0x000000e03a8e7233 */ /* 0x100fe20003803000 */
[----:B------:R-:W-:Y:S02]  /*b710*/  LOP3.LUT R50, R50, 0xff, RZ, 0xc0, !PT ;  /* 0x000000ff32327812 */ /* 0x000fe400078ec0ff */
[C---:B------:R-:W-:Y:S01]  /*b720*/  HMMA.16816.F32 R88, R40.reuse, R110, R88 ;  /* 0x0000006e2858723c */ /* 0x040fe20000001858 */
[----:B------:R-:W-:Y:S03]  /*b730*/  LOP3.LUT R49, R3, 0xffff, RZ, 0xc0, !PT ;  /* 0x0000ffff03317812 */ /* 0x000fe600078ec0ff */
[----:B------:R-:W-:Y:S01]  /*b740*/  SHF.R.U32.HI R3, RZ, 0x18, R3 ;  /* 0x00000018ff037819 */ /* 0x000fe20000011603 */
[--C-:B------:R-:W-:Y:S01]  /*b750*/  HSET2.LE.AND R143, R57, R224.reuse, PT ;  /* 0x000000e0398f7233 */ /* 0x100fe20003803000 */
[----:B------:R-:W-:Y:S02]  /*b760*/  SHF.R.U32.HI R49, RZ, 0x8, R49 ;  /* 0x00000008ff317819 */ /* 0x000fe40000011631 */
[----:B------:R-:W-:Y:S01]  /*b770*/  PRMT R52, R50, 0x5410, R3 ;  /* 0x0000541032347816 */ /* 0x000fe20000000003 */
[-C--:B---3--:R-:W-:Y:S03]  /*b780*/  HMMA.16816.F32 R24, R40, R44.reuse, R24 ;  /* 0x0000002c2818723c */ /* 0x088fe60000001818 */
[--C-:B------:R-:W-:Y:S01]  /*b790*/  HSET2.LE.AND R50, R54, R224.reuse, PT ;  /* 0x000000e036327233 */ /* 0x100fe20003803000 */
[C---:B------:R-:W-:Y:S02]  /*b7a0*/  LOP3.LUT R3, R48.reuse, 0xffff, RZ, 0xc0, !PT ;  /* 0x0000ffff30037812 */ /* 0x040fe400078ec0ff */
[----:B------:R-:W-:Y:S01]  /*b7b0*/  PRMT R53, R51, 0x5410, R49 ;  /* 0x0000541033357816 */ /* 0x000fe20000000031 */
[--C-:B------:R-:W-:Y:S01]  /*b7c0*/  HSET2.LE.AND R51, R59, R224.reuse, PT ;  /* 0x000000e03b337233 */ /* 0x100fe20003803000 */
[C---:B------:R-:W-:Y:S01]  /*b7d0*/  HMMA.16816.F32 R92, R36.reuse, R44, R92 ;  /* 0x0000002c245c723c */ /* 0x040fe2000000185c */
[----:B------:R-:W-:Y:S06]  /*b7e0*/  LOP3.LUT R49, R48, 0xff, RZ, 0xc0, !PT ;  /* 0x000000ff30317812 */ /* 0x000fec00078ec0ff */
[----:B------:R-:W-:Y:S01]  /*b7f0*/  SHF.R.U32.HI R45, RZ, 0x8, R3 ;  /* 0x00000008ff2d7819 */ /* 0x000fe20000011603 */
[-C--:B------:R-:W-:Y:S01]  /*b800*/  HMMA.16816.F32 R28, R36, R46.reuse, R28 ;  /* 0x0000002e241c723c */ /* 0x080fe2000000181c */
[--C-:B------:R-:W-:Y:S01]  /*b810*/  SHF.R.U32.HI R44, RZ, 0x10, R48.reuse ;  /* 0x00000010ff2c7819 */ /* 0x100fe20000011630 */
[----:B------:R-:W2:Y:S02]  /*b820*/  LDSM.16.MT88.4 R36, [R190+0x7800] ;  /* 0x00780000be24783b */ /* 0x000ea40000004200 */
[----:B------:R-:W-:Y:S02]  /*b830*/  SHF.R.U32.HI R48, RZ, 0x18, R48 ;  /* 0x00000018ff307819 */ /* 0x000fe40000011630 */
[----:B------:R-:W-:Y:S02]  /*b840*/  LOP3.LUT R44, R44, 0xff, RZ, 0xc0, !PT ;  /* 0x000000ff2c2c7812 */ /* 0x000fe400078ec0ff */
[----:B------:R-:W-:Y:S01]  /*b850*/  HMMA.16816.F32 R96, R40, R46, R96 ;  /* 0x0000002e2860723c */ /* 0x000fe20000001860 */
[----:B------:R-:W-:Y:S03]  /*b860*/  PRMT R45, R49, 0x5410, R45 ;  /* 0x00005410312d7816 */ /* 0x000fe6000000002d */
[----:B-----5:R-:W-:Y:S01]  /*b870*/  F2FP.PACK_AB R3, R148, R165 ;  /* 0x000000a59403723e */ /* 0x020fe200000000ff */
[--C-:B------:R-:W-:Y:S01]  /*b880*/  HSET2.LE.AND R49, R52, R224.reuse, PT ;  /* 0x000000e034317233 */ /* 0x100fe20003803000 */
[----:B------:R-:W-:Y:S01]  /*b890*/  PRMT R141, R44, 0x5410, R48 ;  /* 0x000054102c8d7816 */ /* 0x000fe20000000030 */
[--C-:B------:R-:W-:Y:S01]  /*b8a0*/  HSET2.LE.AND R48, R53, R224.reuse, PT ;  /* 0x000000e035307233 */ /* 0x100fe20003803000 */
[----:B------:R-:W-:Y:S01]  /*b8b0*/  LOP3.LUT R50, R50, R3, RZ, 0xc0, !PT ;  /* 0x0000000332327212 */ /* 0x000fe200078ec0ff */
[--C-:B------:R-:W-:Y:S03]  /*b8c0*/  HSET2.LE.AND R140, R45, R224.reuse, PT ;  /* 0x000000e02d8c7233 */ /* 0x100fe60003803000 */
[----:B----4-:R-:W-:Y:S01]  /*b8d0*/  F2FP.PACK_AB R3, R152, R146 ;  /* 0x000000929803723e */ /* 0x010fe200000000ff */
[----:B------:R-:W-:Y:S01]  /*b8e0*/  HSET2.LE.AND R141, R141, R224, PT ;  /* 0x000000e08d8d7233 */ /* 0x000fe20003803000 */
[----:B------:R-:W-:Y:S02]  /*b8f0*/  F2FP.PACK_AB R44, R144, R145 ;  /* 0x00000091902c723e */ /* 0x000fe400000000ff */
[----:B------:R-:W-:Y:S02]  /*b900*/  F2FP.PACK_AB R45, R153, R107 ;  /* 0x0000006b992d723e */ /* 0x000fe400000000ff */
[----:B------:R-:W-:Y:S02]  /*b910*/  LOP3.LUT R48, R48, R3, RZ, 0xc0, !PT ;  /* 0x0000000330307212 */ /* 0x000fe400078ec0ff */
[----:B------:R-:W-:Y:S02]  /*b920*/  LOP3.LUT R51, R51, R44, RZ, 0xc0, !PT ;  /* 0x0000002c33337212 */ /* 0x000fe400078ec0ff */
[----:B------:R-:W-:Y:S02]  /*b930*/  LOP3.LUT R49, R49, R45, RZ, 0xc0, !PT ;  /* 0x0000002d31317212 */ /* 0x000fe400078ec0ff */
[----:B------:R-:W-:Y:S02]  /*b940*/  F2FP.PACK_AB R52, R66, R67 ;  /* 0x000000434234723e */ /* 0x000fe400000000ff */
[----:B------:R-:W-:Y:S02]  /*b950*/  F2FP.PACK_AB R3, R64, R65 ;  /* 0x000000414003723e */ /* 0x000fe400000000ff */
[----:B------:R-:W-:Y:S01]  /*b960*/  F2FP.PACK_AB R40, R154, R60 ;  /* 0x0000003c9a28723e */ /* 0x000fe200000000ff */
[-C--:B------:R-:W-:Y:S01]  /*b970*/  HMMA.16816.F32 R112, R48, R124.reuse, R4 ;  /* 0x0000007c3070723c */ /* 0x080fe20000001804 */
[----:B-1----:R-:W-:Y:S01]  /*b980*/  F2FP.PACK_AB R41, R155, R62 ;  /* 0x0000003e9b29723e */ /* 0x002fe200000000ff */
[----:B------:R-:W1:Y:S01]  /*b990*/  LDSM.16.MT88.4 R4, [R191+0x7800] ;  /* 0x00780000bf04783b */ /* 0x000e620000004200 */
[----:B------:R-:W-:Y:S02]  /*b9a0*/  LOP3.LUT R140, R140, R52, RZ, 0xc0, !PT ;  /* 0x000000348c8c7212 */ /* 0x000fe400078ec0ff */
[----:B------:R-:W-:Y:S01]  /*b9b0*/  LOP3.LUT R141, R141, R3, RZ, 0xc0, !PT ;  /* 0x000000038d8d7212 */ /* 0x000fe200078ec0ff */
[----:B------:R-:W-:Y:S01]  /*b9c0*/  FFMA.FTZ R3, R104, R233, R206 ;  /* 0x000000e968037223 */ /* 0x000fe200000100ce */
[----:B------:R-:W-:Y:S01]  /*b9d0*/  LOP3.LUT R142, R142, R40, RZ, 0xc0, !PT ;  /* 0x000000288e8e7212 */ /* 0x000fe200078ec0ff */
[----:B------:R-:W-:Y:S01]  /*b9e0*/  IMAD.MOV.U32 R104, RZ, RZ, R102 ;  /* 0x000000ffff687224 */ /* 0x000fe200078e0066 */
[----:B------:R-:W-:Y:S03]  /*b9f0*/  LOP3.LUT R143, R143, R41, RZ, 0xc0, !PT ;  /* 0x000000298f8f7212 */ /* 0x000fe600078ec0ff */
[----:B------:R-:W-:Y:S04]  /*ba00*/  FADD.FTZ R3, R205, R3 ;  /* 0x00000003cd037221 */ /* 0x000fe80000010000 */
[C---:B------:R-:W-:Y:S07]  /*ba10*/  HMMA.16816.F32 R116, R140.reuse, R124, R8 ;  /* 0x0000007c8c74723c */ /* 0x040fee0000001808 */
[----:B------:R-:W-:Y:S01]  /*ba20*/  FFMA.FTZ R8, R105, R232, R212 ;  /* 0x000000e869087223 */ /* 0x000fe200000100d4 */
        /* <DEDUP_REMOVED lines=47> */
[----:B------:R-:W-:Y:S04]  /*bd20*/  FADD.FTZ R3, R162, R3 ;  /* 0x00000003a2037221 */ /* 0x000fe80000010000 */
        /* <DEDUP_REMOVED lines=29> */
.L_x_1255:
        /* <DEDUP_REMOVED lines=13> */
[----:B-----5:R-:W-:Y:S01]  /*bfd0*/  FADD.FTZ R0, R0, R233 ;  /* 0x000000e900007221 */ /* 0x020fe20000010000 */
[----:B--2---:R-:W-:-:S04]  /*bfe0*/  SHF.R.S32.HI R39, RZ, 0x1f, R62 ;  /* 0x0000001fff277819 */ /* 0x004fc8000001143e */
[----:B------:R-:W2:Y:S01]  /*bff0*/  SHFL.BFLY PT, R8, R0, 0x1, 0x1f ;  /* 0x0c201f0000087f89 */ /* 0x000ea200000e0000 */
[CC--:B------:R-:W-:Y:S02]  /*c000*/  LEA.HI R34, R39.reuse, R62.reuse, RZ, 0x2 ;  /* 0x0000003e27227211 */ /* 0x0c0fe400078f10ff */
[----:B------:R-:W-:Y:S02]  /*c010*/  LEA.HI R39, R39, R62, RZ, 0x5 ;  /* 0x0000003e27277211 */ /* 0x000fe400078f28ff */
[----:B------:R-:W-:Y:S01]  /*c020*/  SHF.R.S32.HI R9, RZ, 0x1f, R34 ;  /* 0x0000001fff097819 */ /* 0x000fe20000011422 */
[----:B-1----:R-:W-:Y:S02]  /*c030*/  FADD.FTZ R36, R3, R5 ;  /* 0x0000000503247221 */ /* 0x002fe40000010000 */
[----:B------:R-:W1:Y:S01]  /*c040*/  SHFL.BFLY PT, R3, R6, 0x1, 0x1f ;  /* 0x0c201f0006037f89 */ /* 0x000e6200000e0000 */
[----:B---3--:R-:W-:Y:S01]  /*c050*/  FADD.FTZ R35, R4, R7 ;  /* 0x0000000704237221 */ /* 0x008fe20000010000 */
[----:B------:R-:W-:Y:S01]  /*c060*/  MOV R7, 0x3f800000 ;  /* 0x3f80000000077802 */ /* 0x000fe20000000f00 */
[----:B------:R-:W-:Y:S01]  /*c070*/  @P0 IMAD.WIDE.U32 R4, R250, c[0x0][0x1e8], RZ ;  /* 0x00007a00fa040a25 */ /* 0x000fe200078e00ff */
[----:B------:R-:W-:-:S02]  /*c080*/  FSETP.NE.FTZ.AND P5, PT, R36, RZ, PT ;  /* 0x000000ff2400720b */ /* 0x000fc40003fb5000 */
[----:B------:R-:W-:Y:S01]  /*c090*/  FSETP.NE.FTZ.AND P6, PT, R35, RZ, PT ;  /* 0x000000ff2300720b */ /* 0x000fe20003fd5000 */
[----:B------:R-:W-:Y:S01]  /*c0a0*/  @P0 IMAD R61, R250, c[0x0][0x1ec], R5 ;  /* 0x00007b00fa3d0a24 */ /* 0x000fe200078e0205 */
[----:B------:R-:W-:Y:S01]  /*c0b0*/  @P0 MOV R60, R4 ;  /* 0x00000004003c0202 */ /* 0x000fe20000000f00 */
[----:B--2---:R-:W-:Y:S01]  /*c0c0*/  FADD.FTZ R37, R0, R8 ;  /* 0x0000000800257221 */ /* 0x004fe20000010000 */
[----:B------:R-:W-:Y:S01]  /*c0d0*/  SHF.R.S32.HI R0, RZ, 0x2, R34 ;  /* 0x00000002ff007819 */ /* 0x000fe20000011422 */
[----:B------:R-:W-:Y:S01]  /*c0e0*/  IMAD.MOV.U32 R5, RZ, RZ, 0x3f800000 ;  /* 0x3f800000ff057424 */ /* 0x000fe200078e00ff */
[----:B------:R-:W-:Y:S02]  /*c0f0*/  MOV R8, 0x3f800000 ;  /* 0x3f80000000087802 */ /* 0x000fe40000000f00 */
[----:B------:R-:W-:Y:S02]  /*c100*/  FSETP.NE.FTZ.AND P4, PT, R37, RZ, PT ;  /* 0x000000ff2500720b */ /* 0x000fe40003f95000 */
[----:B------:R-:W-:-:S02]  /*c110*/  LEA.HI R9, R9, R0, RZ, 0x3 ;  /* 0x0000000009097211 */ /* 0x000fc400078f18ff */
[----:B------:R-:W2:Y:S02]  /*c120*/  @P5 MUFU.RCP R8, R36 ;  /* 0x0000002400085308 */ /* 0x000ea40000001000 */
[----:B------:R-:W-:Y:S01]  /*c130*/  LOP3.LUT R9, R9, 0xfffffff8, RZ, 0xc0, !PT ;  /* 0xfffffff809097812 */ /* 0x000fe200078ec0ff */
[----:B-1----:R-:W-:Y:S01]  /*c140*/  FADD.FTZ R38, R6, R3 ;  /* 0x0000000306267221 */ /* 0x002fe20000010000 */
[----:B------:R-:W-:-:S04]  /*c150*/  MOV R3, 0x3f800000 ;  /* 0x3f80000000037802 */ /* 0x000fc80000000f00 */
[----:B------:R-:W1:Y:S01]  /*c160*/  @P6 MUFU.RCP R7, R35 ;  /* 0x0000002300076308 */ /* 0x000e620000001000 */
[----:B------:R-:W-:Y:S02]  /*c170*/  IADD3 R9, R0, -R9, RZ ;  /* 0x8000000900097210 */ /* 0x000fe40007ffe0ff */
[----:B------:R-:W-:-:S05]  /*c180*/  FSETP.NE.FTZ.AND P3, PT, R38, RZ, PT ;  /* 0x000000ff2600720b */ /* 0x000fca0003f75000 */
[----:B------:R-:W-:Y:S01]  /*c190*/  @P4 MUFU.RCP R3, R37 ;  /* 0x0000002500034308 */ /* 0x000fe20000001000 */
[----:B--2---:R-:W-:-:S04]  /*c1a0*/  FMUL.FTZ R4, R8, c[0x0][0x2dc] ;  /* 0x0000b70008047a20 */ /* 0x004fc80000410000 */
[C---:B------:R-:W-:Y:S02]  /*c1b0*/  FMUL.FTZ R114, R4.reuse, R114 ;  /* 0x0000007204727220 */ /* 0x040fe40000410000 */
[C---:B------:R-:W-:Y:S01]  /*c1c0*/  FMUL.FTZ R8, R4.reuse, R115 ;  /* 0x0000007304087220 */ /* 0x040fe20000410000 */
[----:B------:R-:W2:Y:S01]  /*c1d0*/  @P3 MUFU.RCP R5, R38 ;  /* 0x0000002600053308 */ /* 0x000ea20000001000 */
[----:B-1----:R-:W-:Y:S01]  /*c1e0*/  FMUL.FTZ R0, R7, c[0x0][0x2dc] ;  /* 0x0000b70007007a20 */ /* 0x002fe20000410000 */
[----:B------:R-:W-:Y:S01]  /*c1f0*/  MOV R7, 0xfffffff0 ;  /* 0xfffffff000077802 */ /* 0x000fe20000000f00 */
[----:B------:R-:W-:Y:S01]  /*c200*/  FMUL.FTZ R126, R4, R126 ;  /* 0x0000007e047e7220 */ /* 0x000fe20000410000 */
[----:B------:R-:W-:Y:S01]  /*c210*/  F2FP.PACK_AB R8, R8, R114 ;  /* 0x000000720808723e */ /* 0x000fe200000000ff */
[C---:B------:R-:W-:Y:S02]  /*c220*/  FMUL.FTZ R112, R0.reuse, R112 ;  /* 0x0000007000707220 */ /* 0x040fe40000410000 */
[----:B------:R-:W-:-:S02]  /*c230*/  FMUL.FTZ R31, R0, R113 ;  /* 0x00000071001f7220 */ /* 0x000fc40000410000 */
[C---:B------:R-:W-:Y:S02]  /*c240*/  FMUL.FTZ R124, R0.reuse, R124 ;  /* 0x0000007c007c7220 */ /* 0x040fe40000410000 */
[C---:B------:R-:W-:Y:S01]  /*c250*/  FMUL.FTZ R125, R0.reuse, R125 ;  /* 0x0000007d007d7220 */ /* 0x040fe20000410000 */
[----:B------:R-:W-:Y:S01]  /*c260*/  F2FP.PACK_AB R31, R31, R112 ;  /* 0x000000701f1f723e */ /* 0x000fe200000000ff */
[C---:B------:R-:W-:Y:S02]  /*c270*/  FMUL.FTZ R68, R0.reuse, R68 ;  /* 0x0000004400447220 */ /* 0x040fe40000410000 */
[C---:B------:R-:W-:Y:S02]  /*c280*/  FMUL.FTZ R30, R0.reuse, R69 ;  /* 0x00000045001e7220 */ /* 0x040fe40000410000 */
[C---:B------:R-:W-:Y:S02]  /*c290*/  FMUL.FTZ R128, R0.reuse, R128 ;  /* 0x0000008000807220 */ /* 0x040fe40000410000 */
        /* <DEDUP_REMOVED lines=14> */
[----:B--2---:R-:W-:Y:S01]  /*c380*/  FMUL.FTZ R0, R5, c[0x0][0x2dc] ;  /* 0x0000b70005007a20 */ /* 0x004fe20000410000 */
[----:B------:R-:W-:Y:S01]  /*c390*/  F2FP.PACK_AB R5, R125, R124 ;  /* 0x0000007c7d05723e */ /* 0x000fe200000000ff */
[----:B------:R-:W-:Y:S01]  /*c3a0*/  FMUL.FTZ R3, R3, c[0x0][0x2dc] ;  /* 0x0000b70003037a20 */ /* 0x000fe20000410000 */
[----:B------:R-:W-:Y:S01]  /*c3b0*/  F2FP.PACK_AB R12, R12, R96 ;  /* 0x000000600c0c723e */ /* 0x000fe200000000ff */
[C---:B------:R-:W-:Y:S02]  /*c3c0*/  FMUL.FTZ R118, R0.reuse, R118 ;  /* 0x0000007600767220 */ /* 0x040fe40000410000 */
[C---:B------:R-:W-:Y:S02]  /*c3d0*/  FMUL.FTZ R119, R0.reuse, R119 ;  /* 0x0000007700777220 */ /* 0x040fe40000410000 */
        /* <DEDUP_REMOVED lines=20> */
[----:B------:R-:W-:Y:S01]  /*c520*/  LOP3.LUT R0, R9, 0x1, RZ, 0xc0, !PT ;  /* 0x0000000109007812 */ /* 0x000fe200078ec0ff */
[----:B------:R-:W-:Y:S01]  /*c530*/  FMUL.FTZ R116, R3, R116 ;  /* 0x0000007403747220 */ /* 0x000fe20000410000 */
[----:B------:R-:W-:Y:S01]  /*c540*/  F2FP.PACK_AB R13, R13, R94 ;  /* 0x0000005e0d0d723e */ /* 0x000fe200000000ff */
[C---:B------:R-:W-:Y:S01]  /*c550*/  FMUL.FTZ R33, R3.reuse, R117 ;  /* 0x0000007503217220 */ /* 0x040fe20000410000 */
[----:B------:R-:W-:Y:S01]  /*c560*/  ISETP.NE.U32.AND P1, PT, R0, 0x1, PT ;  /* 0x000000010000780c */ /* 0x000fe20003f25070 */
[C---:B------:R-:W-:Y:S01]  /*c570*/  FMUL.FTZ R120, R3.reuse, R120 ;  /* 0x0000007803787220 */ /* 0x040fe20000410000 */
[----:B------:R-:W-:Y:S01]  /*c580*/  LOP3.LUT R0, R34, 0x3ffffffc, RZ, 0xc0, !PT ;  /* 0x3ffffffc22007812 */ /* 0x000fe200078ec0ff */
[C---:B------:R-:W-:Y:S01]  /*c590*/  FMUL.FTZ R32, R3.reuse, R121 ;  /* 0x0000007903207220 */ /* 0x040fe20000410000 */
[----:B------:R-:W-:Y:S01]  /*c5a0*/  SHF.R.S32.HI R34, RZ, 0x5, R39 ;  /* 0x00000005ff227819 */ /* 0x000fe20000011427 */
[C---:B------:R-:W-:Y:S01]  /*c5b0*/  FMUL.FTZ R72, R3.reuse, R72 ;  /* 0x0000004803487220 */ /* 0x040fe20000410000 */
[----:B------:R-:W-:Y:S01]  /*c5c0*/  IADD3 R0, -R0, R62, RZ ;  /* 0x0000003e00007210 */ /* 0x000fe20007ffe1ff */
[----:B------:R-:W-:Y:S01]  /*c5d0*/  FMUL.FTZ R28, R3, R73 ;  /* 0x00000049031c7220 */ /* 0x000fe20000410000 */
[----:B------:R-:W-:Y:S01]  /*c5e0*/  SEL R7, R7, 0x10, !P1 ;  /* 0x0000001007077807 */ /* 0x000fe20004800000 */
[C---:B------:R-:W-:Y:S01]  /*c5f0*/  FMUL.FTZ R76, R3.reuse, R76 ;  /* 0x0000004c034c7220 */ /* 0x040fe20000410000 */
[----:B------:R-:W-:Y:S01]  /*c600*/  LEA R0, R34, R0, 0x9 ;  /* 0x0000000022007211 */ /* 0x000fe200078e48ff */
[----:B------:R-:W-:Y:S01]  /*c610*/  FMUL.FTZ R27, R3, R77 ;  /* 0x0000004d031b7220 */ /* 0x000fe20000410000 */
[----:B------:R-:W-:Y:S01]  /*c620*/  R2P PR, R9, 0x6 ;  /* 0x0000000609007804 */ /* 0x000fe20000000000 */
[----:B------:R-:W-:Y:S01]  /*c630*/  FMUL.FTZ R132, R3, R132 ;  /* 0x0000008403847220 */ /* 0x000fe20000410000 */
[----:B------:R-:W-:Y:S01]  /*c640*/  F2FP.PACK_AB R33, R33, R116 ;  /* 0x000000742121723e */ /* 0x000fe200000000ff */
        /* <DEDUP_REMOVED lines=11> */
[----:B------:R-:W-:Y:S01]  /*c700*/  FMUL.FTZ R10, R3, R141 ;  /* 0x0000008d030a7220 */ /* 0x000fe20000410000 */
[----:B------:R-:W-:Y:S01]  /*c710*/  SHF.L.U32 R3, R9, 0x6, RZ ;  /* 0x0000000609037819 */ /* 0x000fe200000006ff */
[----:B------:R-:W-:Y:S01]  /*c720*/  FMUL.FTZ R6, R4, R127 ;  /* 0x0000007f04067220 */ /* 0x000fe20000410000 */
[----:B------:R-:W-:Y:S01]  /*c730*/  F2FP.PACK_AB R14, R14, R92 ;  /* 0x0000005c0e0e723e */ /* 0x000fe200000000ff */
[C---:B------:R-:W-:Y:S01]  /*c740*/  FMUL.FTZ R70, R4.reuse, R70 ;  /* 0x0000004604467220 */ /* 0x040fe20000410000 */
[----:B------:R-:W-:Y:S01]  /*c750*/  LOP3.LUT R3, R3, 0x1c0, RZ, 0xc0, !PT ;  /* 0x000001c003037812 */ /* 0x000fe200078ec0ff */
[----:B------:R-:W-:Y:S01]  /*c760*/  FMUL.FTZ R29, R4, R71 ;  /* 0x00000047041d7220 */ /* 0x000fe20000410000 */
[----:B------:R-:W-:Y:S01]  /*c770*/  F2FP.PACK_AB R6, R6, R126 ;  /* 0x0000007e0606723e */ /* 0x000fe200000000ff */
[C---:B------:R-:W-:Y:S01]  /*c780*/  FMUL.FTZ R130, R4.reuse, R130 ;  /* 0x0000008204827220 */ /* 0x040fe20000410000 */
[----:B------:R-:W-:Y:S01]  /*c790*/  LEA.HI R3, R3, R3, RZ, 0x1d ;  /* 0x0000000303037211 */ /* 0x000fe200078fe8ff */
[C---:B------:R-:W-:Y:S01]  /*c7a0*/  FMUL.FTZ R22, R4.reuse, R131 ;  /* 0x0000008304167220 */ /* 0x040fe20000410000 */
[----:B------:R-:W-:Y:S01]  /*c7b0*/  F2FP.PACK_AB R29, R29, R70 ;  /* 0x000000461d1d723e */ /* 0x000fe200000000ff */
[----:B------:R-:W-:Y:S01]  /*c7c0*/  FMUL.FTZ R82, R4, R82 ;  /* 0x0000005204527220 */ /* 0x000fe20000410000 */
[----:B------:R-:W-:Y:S01]  /*c7d0*/  F2FP.PACK_AB R10, R10, R140 ;  /* 0x0000008c0a0a723e */ /* 0x000fe200000000ff */
[----:B------:R-:W-:Y:S01]  /*c7e0*/  IMAD.U32 R0, R0, 0x2, R3 ;  /* 0x0000000200007824 */ /* 0x000fe200078e0003 */
[----:B------:R-:W-:Y:S01]  /*c7f0*/  F2FP.PACK_AB R22, R22, R130 ;  /* 0x000000821616723e */ /* 0x000fe200000000ff */
[C---:B------:R-:W-:Y:S01]  /*c800*/  FMUL.FTZ R25, R4.reuse, R83 ;  /* 0x0000005304197220 */ /* 0x040fe20000410000 */
[----:B------:R-:W-:Y:S01]  /*c810*/  F2FP.PACK_AB R9, R143, R142 ;  /* 0x0000008e8f09723e */ /* 0x000fe200000000ff */
[----:B------:R-:W-:Y:S01]  /*c820*/  FMUL.FTZ R90, R4, R90 ;  /* 0x0000005a045a7220 */ /* 0x000fe20000410000 */
[----:B------:R-:W-:Y:S01]  /*c830*/  SHF.L.U32 R3, R0, 0x1, RZ ;  /* 0x0000000100037819 */ /* 0x000fe200000006ff */
[C---:B------:R-:W-:Y:S01]  /*c840*/  FMUL.FTZ R17, R4.reuse, R91 ;  /* 0x0000005b04117220 */ /* 0x040fe20000410000 */
[----:B------:R-:W-:Y:S01]  /*c850*/  MOV R0, 0x20 ;  /* 0x0000002000007802 */ /* 0x000fe20000000f00 */
[C---:B------:R-:W-:Y:S01]  /*c860*/  FMUL.FTZ R138, R4.reuse, R138 ;  /* 0x0000008a048a7220 */ /* 0x040fe20000410000 */
[----:B------:R-:W-:Y:S01]  /*c870*/  F2FP.PACK_AB R25, R25, R82 ;  /* 0x000000521919723e */ /* 0x000fe200000000ff */
[C---:B------:R-:W-:Y:S01]  /*c880*/  FMUL.FTZ R18, R4.reuse, R139 ;  /* 0x0000008b04127220 */ /* 0x040fe20000410000 */
[----:B------:R1:W-:Y:S01]  /*c890*/  STS [R3+0x400], R8 ;  /* 0x0004000803007388 */ /* 0x0003e20000000800 */
[C---:B------:R-:W-:Y:S01]  /*c8a0*/  FMUL.FTZ R98, R4.reuse, R98 ;  /* 0x0000006204627220 */ /* 0x040fe20000410000 */
[----:B------:R-:W-:Y:S01]  /*c8b0*/  F2FP.PACK_AB R17, R17, R90 ;  /* 0x0000005a1111723e */ /* 0x000fe200000000ff */
[----:B------:R-:W-:Y:S01]  /*c8c0*/  FMUL.FTZ R11, R4, R99 ;  /* 0x00000063040b7220 */ /* 0x000fe20000410000 */
[----:B------:R-:W-:Y:S01]  /*c8d0*/  IADD3 R4, R3, R7, RZ ;  /* 0x0000000703047210 */ /* 0x000fe20007ffe0ff */
[----:B------:R-:W-:Y:S01]  /*c8e0*/  STS [R3], R31 ;  /* 0x0000001f03007388 */ /* 0x000fe20000000800 */
[----:B------:R-:W-:-:S02]  /*c8f0*/  F2FP.PACK_AB R18, R18, R138 ;  /* 0x0000008a1212723e */ /* 0x000fc400000000ff */
[----:B------:R-:W-:Y:S01]  /*c900*/  F2FP.PACK_AB R11, R11, R98 ;  /* 0x000000620b0b723e */ /* 0x000fe200000000ff */
[----:B------:R2:W-:Y:S04]  /*c910*/  STS [R4+0x400], R6 ;  /* 0x0004000604007388 */ /* 0x0005e80000000800 */
[----:B------:R3:W-:Y:S04]  /*c920*/  STS [R4], R5 ;  /* 0x0000000504007388 */ /* 0x0007e80000000800 */
[----:B------:R-:W-:Y:S04]  /*c930*/  STS [R3+0x2000], R33 ;  /* 0x0020002103007388 */ /* 0x000fe80000000800 */
[----:B------:R4:W-:Y:S01]  /*c940*/  STS [R3+0x2400], R118 ;  /* 0x0024007603007388 */ /* 0x0009e20000000800 */
[----:B-1----:R-:W-:-:S03]  /*c950*/  SEL R8, R0, 0xffffffe0, !P1 ;  /* 0xffffffe000087807 */ /* 0x002fc60004800000 */
[----:B------:R-:W-:Y:S01]  /*c960*/  STS [R4+0x2000], R32 ;  /* 0x0020002004007388 */ /* 0x000fe20000000800 */
[C---:B------:R-:W-:Y:S02]  /*c970*/  IADD3 R0, R3.reuse, 0x40, RZ ;  /* 0x0000004003007810 */ /* 0x040fe40007ffe0ff */
[C---:B------:R-:W-:Y:S01]  /*c980*/  @P2 IADD3 R0, R3.reuse, -0x40, RZ ;  /* 0xffffffc003002810 */ /* 0x040fe20007ffe0ff */
[----:B------:R-:W-:Y:S01]  /*c990*/  STS [R4+0x2400], R122 ;  /* 0x0024007a04007388 */ /* 0x000fe20000000800 */
[----:B------:R-:W-:Y:S02]  /*c9a0*/  ISETP.NE.AND P2, PT, R40, RZ, PT ;  /* 0x000000ff2800720c */ /* 0x000fe40003f45270 */
[-C--:B--2---:R-:W-:Y:S02]  /*c9b0*/  IADD3 R6, R3, R8.reuse, RZ ;  /* 0x0000000803067210 */ /* 0x084fe40007ffe0ff */
[----:B---3--:R-:W-:-:S03]  /*c9c0*/  IADD3 R5, R4, R8, RZ ;  /* 0x0000000804057210 */ /* 0x008fc60007ffe0ff */
[----:B------:R1:W-:Y:S04]  /*c9d0*/  STS [R6], R30 ;  /* 0x0000001e06007388 */ /* 0x0003e80000000800 */
[----:B------:R-:W-:Y:S01]  /*c9e0*/  STS [R6+0x400], R29 ;  /* 0x0004001d06007388 */ /* 0x000fe20000000800 */
[----:B----4-:R-:W-:-:S03]  /*c9f0*/  IADD3 R3, R8, 0x400, R0 ;  /* 0x0000040008037810 */ /* 0x010fc60007ffe000 */
[----:B------:R-:W-:Y:S04]  /*ca00*/  STS [R5], R23 ;  /* 0x0000001705007388 */ /* 0x000fe80000000800 */
[----:B------:R-:W-:Y:S04]  /*ca10*/  STS [R5+0x400], R22 ;  /* 0x0004001605007388 */ /* 0x000fe80000000800 */
[----:B------:R-:W-:Y:S04]  /*ca20*/  STS [R6+0x2000], R28 ;  /* 0x0020001c06007388 */ /* 0x000fe80000000800 */
[----:B------:R2:W-:Y:S04]  /*ca30*/  STS [R6+0x2400], R74 ;  /* 0x0024004a06007388 */ /* 0x0005e80000000800 */
[----:B------:R-:W-:Y:S01]  /*ca40*/  STS [R5+0x2000], R27 ;  /* 0x0020001b05007388 */ /* 0x000fe20000000800 */
[----:B-1----:R-:W1:Y:S03]  /*ca50*/  LDC.U8 R30, c[0x0][0x328] ;  /* 0x0000ca00ff1e7b82 */ /* 0x002e660000000000 */
[----:B------:R3:W-:Y:S04]  /*ca60*/  STS [R5+0x2400], R78 ;  /* 0x0024004e05007388 */ /* 0x0007e80000000800 */
[----:B------:R-:W-:Y:S04]  /*ca70*/  STS [R0], R26 ;  /* 0x0000001a00007388 */ /* 0x000fe80000000800 */
[----:B------:R-:W-:Y:S04]  /*ca80*/  STS [R0+0x400], R25 ;  /* 0x0004001900007388 */ /* 0x000fe80000000800 */
[----:B------:R-:W4:Y:S01]  /*ca90*/  S2R R32, SR_CTAID.Y ;  /* 0x0000000000207919 */ /* 0x000f220000002600 */
[C---:B--2---:R-:W-:Y:S01]  /*caa0*/  IMAD.IADD R6, R7.reuse, 0x1, R3 ;  /* 0x0000000107067824 */ /* 0x044fe200078e0203 */
[----:B------:R-:W-:-:S02]  /*cab0*/  IADD3 R3, R7, R0, RZ ;  /* 0x0000000007037210 */ /* 0x000fc40007ffe0ff */
[----:B-1----:R-:W-:-:S03]  /*cac0*/  @!P2 ISETP.NE.AND P1, PT, R30, RZ, PT ;  /* 0x000000ff1e00a20c */ /* 0x002fc60003f25270 */
[----:B------:R-:W-:Y:S01]  /*cad0*/  STS [R3], R20 ;  /* 0x0000001403007388 */ /* 0x000fe20000000800 */
[----:B------:R-:W-:Y:S02]  /*cae0*/  IADD3 R4, R8, R3, RZ ;  /* 0x0000000308047210 */ /* 0x000fe40007ffe0ff */
[----:B---3--:R-:W-:Y:S01]  /*caf0*/  @P2 MOV R5, c[0x0][0x210] ;  /* 0x0000840000052a02 */ /* 0x008fe20000000f00 */
[----:B------:R1:W-:Y:S04]  /*cb00*/  STS [R3+0x400], R17 ;  /* 0x0004001103007388 */ /* 0x0003e80000000800 */
[----:B------:R-:W-:Y:S04]  /*cb10*/  STS [R0+0x2000], R24 ;  /* 0x0020001800007388 */ /* 0x000fe80000000800 */
[----:B------:R2:W-:Y:S04]  /*cb20*/  STS [R0+0x2400], R21 ;  /* 0x0024001500007388 */ /* 0x0005e80000000800 */
[----:B------:R3:W-:Y:S04]  /*cb30*/  STS [R3+0x2000], R16 ;  /* 0x0020001003007388 */ /* 0x0007e80000000800 */
[----:B------:R5:W-:Y:S01]  /*cb40*/  STS [R3+0x2400], R15 ;  /* 0x0024000f03007388 */ /* 0x000be20000000800 */
[----:B-1----:R-:W-:-:S02]  /*cb50*/  MOV R17, 0x7f800000 ;  /* 0x7f80000000117802 */ /* 0x002fc40000000f00 */
[----:B--2---:R-:W-:Y:S02]  /*cb60*/  IADD3 R0, R8, R0, RZ ;  /* 0x0000000008007210 */ /* 0x004fe40007ffe0ff */
[----:B------:R-:W1:Y:S01]  /*cb70*/  @P6 MUFU.LG2 R8, R35 ;  /* 0x0000002300086308 */ /* 0x000e620000000c00 */
[----:B---3--:R-:W-:Y:S02]  /*cb80*/  MOV R16, 0x7f800000 ;  /* 0x7f80000000107802 */ /* 0x008fe40000000f00 */
[----:B------:R-:W-:Y:S01]  /*cb90*/  STS [R0], R19 ;  /* 0x0000001300007388 */ /* 0x000fe20000000800 */
[----:B-----5:R-:W-:-:S03]  /*cba0*/  @P2 IMAD R3, R5, c[0x0][0x214], RZ ;  /* 0x0000850005032a24 */ /* 0x020fc600078e02ff */
[----:B------:R2:W-:Y:S01]  /*cbb0*/  STS [R0+0x400], R18 ;  /* 0x0004001200007388 */ /* 0x0005e20000000800 */
[----:B------:R-:W-:Y:S02]  /*cbc0*/  @!P2 MOV R5, c[0x0][0x214] ;  /* 0x000085000005aa02 */ /* 0x000fe40000000f00 */
[----:B------:R-:W-:Y:S01]  /*cbd0*/  MOV R15, 0x7f800000 ;  /* 0x7f800000000f7802 */ /* 0x000fe20000000f00 */
[----:B------:R-:W-:Y:S01]  /*cbe0*/  STS [R4], R12 ;  /* 0x0000000c04007388 */ /* 0x000fe20000000800 */
[----:B------:R-:W-:Y:S02]  /*cbf0*/  @!P2 SEL R3, R5, c[0x0][0x234], !P1 ;  /* 0x00008d000503aa07 */ /* 0x000fe40004800000 */
[----:B------:R-:W-:Y:S01]  /*cc00*/  ISETP.NE.AND P1, PT, R30, RZ, PT ;  /* 0x000000ff1e00720c */ /* 0x000fe20003f25270 */
[----:B------:R3:W-:Y:S01]  /*cc10*/  STS [R6], R11 ;  /* 0x0000000b06007388 */ /* 0x0007e20000000800 */
[----:B----4-:R-:W-:Y:S01]  /*cc20*/  @!P0 SHF.R.S32.HI R5, RZ, 0x1f, R32 ;  /* 0x0000001fff058819 */ /* 0x010fe20000011420 */
[----:B-1----:R-:W-:Y:S01]  /*cc30*/  @P6 FMUL.FTZ R8, R8, 0.69314718246459960938 ;  /* 0x3f31721808086820 */ /* 0x002fe20000410000 */
[----:B------:R-:W-:Y:S01]  /*cc40*/  ISETP.EQ.AND P1, PT, R40, RZ, P1 ;  /* 0x000000ff2800720c */ /* 0x000fe20000f22270 */
[----:B------:R1:W-:Y:S02]  /*cc50*/  STS [R0+0x2000], R14 ;  /* 0x0020000e00007388 */ /* 0x0003e40000000800 */
[----:B------:R-:W-:-:S02]  /*cc60*/  @!P0 IMAD R5, R5, c[0x0][0x1e0], RZ ;  /* 0x0000780005058a24 */ /* 0x000fc400078e02ff */
[----:B------:R4:W-:Y:S01]  /*cc70*/  STS [R0+0x2400], R13 ;  /* 0x0024000d00007388 */ /* 0x0009e20000000800 */
[----:B------:R-:W-:Y:S02]  /*cc80*/  @P6 FFMA.FTZ R17, R103, c[0x0][0x238], R8 ;  /* 0x00008e0067116a23 */ /* 0x000fe40000010008 */
[----:B------:R-:W-:Y:S01]  /*cc90*/  @!P0 IMAD R5, R32, c[0x0][0x1e4], R5 ;  /* 0x0000790020058a24 */ /* 0x000fe200078e0205 */
[----:B------:R5:W-:Y:S04]  /*cca0*/  STS [R4+0x2000], R10 ;  /* 0x0020000a04007388 */ /* 0x000be80000000800 */
[----:B------:R5:W-:Y:S04]  /*ccb0*/  STS [R6+0x2000], R9 ;  /* 0x0020000906007388 */ /* 0x000be80000000800 */
[----:B------:R-:W-:Y:S06]  /*ccc0*/  BAR.SYNC.DEFER_BLOCKING 0x0 ;  /* 0x0000000000007b1d */ /* 0x000fec0000010000 */
[----:B--2---:R-:W2:Y:S01]  /*ccd0*/  S2R R18, SR_CTAID.Z ;  /* 0x0000000000127919 */ /* 0x004ea20000002700 */
[----:B---3--:R-:W-:Y:S01]  /*cce0*/  @P4 MUFU.LG2 R11, R37 ;  /* 0x00000025000b4308 */ /* 0x008fe20000000c00 */
[----:B-1----:R-:W-:-:S02]  /*ccf0*/  MOV R14, 0x7f800000 ;  /* 0x7f800000000e7802 */ /* 0x002fc40000000f00 */
[----:B----4-:R-:W1:Y:S01]  /*cd00*/  S2R R13, SR_CTAID.X ;  /* 0x00000000000d7919 */ /* 0x010e620000002500 */
[----:B------:R-:W-:-:S04]  /*cd10*/  @P2 IMAD.MOV.U32 R0, RZ, RZ, 0x1 ;  /* 0x00000001ff002424 */ /* 0x000fc800078e00ff */
[----:B------:R-:W3:Y:S01]  /*cd20*/  @P5 MUFU.LG2 R12, R36 ;  /* 0x00000024000c5308 */ /* 0x000ee20000000c00 */
[----:B------:R-:W-:Y:S01]  /*cd30*/  @!P2 IMAD R0, R3, c[0x0][0x1c0], RZ ;  /* 0x000070000300aa24 */ /* 0x000fe200078e02ff */
[----:B-----5:R-:W-:-:S03]  /*cd40*/  LOP3.LUT R4, R39, 0xffffffe0, RZ, 0xc0, !PT ;  /* 0xffffffe027047812 */ /* 0x020fc600078ec0ff */
[----:B------:R-:W-:Y:S01]  /*cd50*/  IMAD R0, R32, R0, RZ ;  /* 0x0000000020007224 */ /* 0x000fe200078e02ff */
[----:B------:R-:W-:Y:S01]  /*cd60*/  IADD3 R9, -R4, R62, RZ ;  /* 0x0000003e04097210 */ /* 0x000fe20007ffe1ff */
[----:B------:R-:W-:Y:S01]  /*cd70*/  @!P0 IMAD.WIDE.U32 R6, R32, c[0x0][0x1e0], RZ ;  /* 0x0000780020068a25 */ /* 0x000fe200078e00ff */
[----:B------:R-:W4:Y:S01]  /*cd80*/  @P3 MUFU.LG2 R10, R38 ;  /* 0x00000026000a3308 */ /* 0x000f220000000c00 */
[----:B------:R1:W1:Y:S01]  /*cd90*/  LDS.128 R20, [R203] ;  /* 0x00000000cb147984 */ /* 0x0002620000000c00 */
[----:B------:R-:W-:Y:S02]  /*cda0*/  SEL R0, R0, RZ, !P1 ;  /* 0x000000ff00007207 */ /* 0x000fe40004800000 */
[----:B------:R-:W-:Y:S01]  /*cdb0*/  @!P0 MOV R60, R6 ;  /* 0x00000006003c8202 */ /* 0x000fe20000000f00 */
[----:B------:R1:W1:Y:S01]  /*cdc0*/  LDS.128 R24, [R203+0x800] ;  /* 0x00080000cb187984 */ /* 0x0002620000000c00 */
[----:B------:R-:W-:Y:S01]  /*cdd0*/  @P1 IMAD R6, R32, c[0x0][0x214], RZ ;  /* 0x0000850020061a24 */ /* 0x000fe200078e02ff */
[----:B------:R-:W-:Y:S01]  /*cde0*/  @!P0 IADD3 R61, R7, R5, RZ ;  /* 0x00000005073d8210 */ /* 0x000fe20007ffe0ff */
[----:B--2---:R-:W-:Y:S01]  /*cdf0*/  IMAD R0, R18, R3, R0 ;  /* 0x0000000312007224 */ /* 0x004fe200078e0200 */
[----:B------:R2:W2:Y:S01]  /*ce00*/  LDS.128 R28, [R203+0x1000] ;  /* 0x00100000cb1c7984 */ /* 0x0004a20000000c00 */
[----:B------:R-:W-:Y:S01]  /*ce10*/  @P2 MOV R7, c[0x0][0x210] ;  /* 0x0000840000072a02 */ /* 0x000fe20000000f00 */
[----:B------:R-:W-:Y:S01]  /*ce20*/  @!P2 IMAD.MOV.U32 R7, RZ, RZ, 0x1 ;  /* 0x00000001ff07a424 */ /* 0x000fe200078e00ff */
[----:B------:R-:W-:Y:S01]  /*ce30*/  @P1 SEL R6, R6, R250, !P0 ;  /* 0x000000fa06061207 */ /* 0x000fe20004000000 */
[----:B------:R1:W2:Y:S01]  /*ce40*/  LDS.128 R40, [R203+0x1800] ;  /* 0x00180000cb287984 */ /* 0x0002a20000000c00 */
[----:B------:R-:W-:Y:S01]  /*ce50*/  @!P1 CS2R R4, SRZ ;  /* 0x0000000000049805 */ /* 0x000fe2000001ff00 */
[----:B------:R-:W-:Y:S01]  /*ce60*/  LOP3.LUT P0, RZ, R9, 0x3, RZ, 0xc0, !PT ;  /* 0x0000000309ff7812 */ /* 0x000fe2000780c0ff */
[----:B---3--:R-:W-:Y:S01]  /*ce70*/  @P5 FMUL.FTZ R8, R12, 0.69314718246459960938 ;  /* 0x3f3172180c085820 */ /* 0x008fe20000410000 */
[----:B------:R3:W2:Y:S01]  /*ce80*/  LDS.128 R44, [R203+0x2000] ;  /* 0x00200000cb2c7984 */ /* 0x0006a20000000c00 */
[----:B------:R-:W-:Y:S01]  /*ce90*/  @P1 SHF.R.S32.HI R5, RZ, 0x1f, R6 ;  /* 0x0000001fff051819 */ /* 0x000fe20000011406 */
[----:B----4-:R-:W-:Y:S01]  /*cea0*/  @P3 FMUL.FTZ R3, R10, 0.69314718246459960938 ;  /* 0x3f3172180a033820 */ /* 0x010fe20000410000 */
[----:B------:R-:W-:Y:S01]  /*ceb0*/  @P1 MOV R4, R6 ;  /* 0x0000000600041202 */ /* 0x000fe20000000f00 */
[----:B------:R3:W4:Y:S01]  /*cec0*/  LDS.128 R48, [R203+0x2800] ;  /* 0x00280000cb307984 */ /* 0x0007220000000c00 */
[----:B-1----:R-:W-:-:S02]  /*ced0*/  IMAD R6, R13, R7, RZ ;  /* 0x000000070d067224 */ /* 0x002fc400078e02ff */
[----:B------:R-:W-:Y:S01]  /*cee0*/  @P5 FFMA.FTZ R16, R102, c[0x0][0x238], R8 ;  /* 0x00008e0066105a23 */ /* 0x000fe20000010008 */
[----:B------:R3:W1:Y:S01]  /*cef0*/  LDS.128 R52, [R203+0x3000] ;  /* 0x00300000cb347984 */ /* 0x0006620000000c00 */
[----:B------:R-:W-:Y:S01]  /*cf00*/  @P3 FFMA.FTZ R15, R2, c[0x0][0x238], R3 ;  /* 0x00008e00020f3a23 */ /* 0x000fe20000010003 */
[----:B------:R-:W-:Y:S01]  /*cf10*/  SHF.L.U32 R9, R6, 0x7, RZ ;  /* 0x0000000706097819 */ /* 0x000fe200000006ff */
[----:B------:R-:W-:Y:S01]  /*cf20*/  @P4 FMUL.FTZ R6, R11, 0.69314718246459960938 ;  /* 0x3f3172180b064820 */ /* 0x000fe20000410000 */
[----:B------:R3:W1:Y:S02]  /*cf30*/  LDS.128 R56, [R203+0x3800] ;  /* 0x00380000cb387984 */ /* 0x0006640000000c00 */
[----:B------:R-:W-:Y:S01]  /*cf40*/  IADD3 R11, P2, P1, R9, R4, R0 ;  /* 0x00000004090b7210 */ /* 0x000fe2000795e000 */
[----:B------:R-:W-:Y:S01]  /*cf50*/  @P4 FFMA.FTZ R14, R101, c[0x0][0x238], R6 ;  /* 0x00008e00650e4a23 */ /* 0x000fe20000010006 */
[----:B------:R-:W-:Y:S02]  /*cf60*/  SHF.R.S32.HI R4, RZ, 0x1f, R9 ;  /* 0x0000001fff047819 */ /* 0x000fe40000011409 */
[----:B------:R-:W-:-:S04]  /*cf70*/  SHF.R.S32.HI R0, RZ, 0x1f, R0 ;  /* 0x0000001fff007819 */ /* 0x000fc80000011400 */
[----:B------:R-:W-:Y:S01]  /*cf80*/  IADD3.X R5, R4, R5, R0, P2, P1 ;  /* 0x0000000504057210 */ /* 0x000fe200017e2400 */
[----:B------:R-:W-:Y:S05]  /*cf90*/  @P0 BRA `(.L_x_1260) ;  /* 0x0000025000000947 */ /* 0x000fea0003800000 */
[----:B------:R-:W5:Y:S01]  /*cfa0*/  LDL.LU R63, [R1+0xc] ;  /* 0x00000c00013f7983 */ /* 0x000f620000300800 */
[----:B------:R-:W-:-:S04]  /*cfb0*/  SHF.R.S32.HI R0, RZ, 0x1f, R34 ;  /* 0x0000001fff007819 */ /* 0x000fc80000011422 */
[----:B------:R-:W-:-:S04]  /*cfc0*/  LEA.HI R0, R0, R34, RZ, 0x2 ;  /* 0x0000002200007211 */ /* 0x000fc800078f10ff */
[----:B------:R-:W-:-:S05]  /*cfd0*/  LOP3.LUT R0, R0, 0xffffffc, RZ, 0xc0, !PT ;  /* 0x0ffffffc00007812 */ /* 0x000fca00078ec0ff */
[----:B------:R-:W-:-:S04]  /*cfe0*/  IMAD.IADD R0, R34, 0x1, -R0 ;  /* 0x0000000122007824 */ /* 0x000fc800078e0a00 */
[----:B-----5:R-:W-:-:S05]  /*cff0*/  IMAD R0, R0, 0x10, R63 ;  /* 0x0000001000007824 */ /* 0x020fca00078e023f */
        /* <DEDUP_REMOVED lines=14> */
[CC--:B------:R-:W-:Y:S02]  /*d0e0*/  @!P5 IADD3 R0, P2, R3.reuse, R11.reuse, RZ ;  /* 0x0000000b0300d210 */ /* 0x0c0fe40007f5e0ff */
        /* <DEDUP_REMOVED lines=16> */
.L_x_1260:
[----:B------:R-:W-:Y:S05]  /*d1f0*/  BSYNC B0 ;  /* 0x0000000000007941 */ /* 0x000fea0003800000 */
.L_x_1259:
        /* <DEDUP_REMOVED lines=19> */
.L_x_1262:
[----:B------:R-:W-:Y:S05]  /*d330*/  BSYNC B0 ;  /* 0x0000000000007941 */ /* 0x000fea0003800000 */
.L_x_1261:
[----:B------:R-:W5:Y:S01]  /*d340*/  LDL.LU R0, [R1+0x4] ;  /* 0x0000040001007983 */ /* 0x000f620000300800 */
[----:B------:R-:W-:Y:S01]  /*d350*/  BSSY B0, `(.L_x_1263) ;  /* 0x000000e000007945 */ /* 0x000fe20003800000 */
[----:B-----5:R-:W-:-:S13]  /*d360*/  ISETP.GE.OR P0, PT, R0, R248, P1 ;  /* 0x000000f80000720c */ /* 0x020fda0000f06670 */
        /* <DEDUP_REMOVED lines=12> */
.L_x_1264:
[----:B------:R-:W-:Y:S05]  /*d430*/  BSYNC B0 ;  /* 0x0000000000007941 */ /* 0x000fea0003800000 */
.L_x_1263:
[----:B------:R-:W5:Y:S01]  /*d440*/  LDL.LU R0, [R1] ;  /* 0x0000000001007983 */ /* 0x000f620000300800 */
        /* <DEDUP_REMOVED lines=14> */
.L_x_1266:
[----:B------:R-:W-:Y:S05]  /*d530*/  BSYNC B0 ;  /* 0x0000000000007941 */ /* 0x000fea0003800000 */
.L_x_1265:
[----:B------:R-:W5:Y:S01]  /*d540*/  LDL.LU R0, [R1+0x8] ;  /* 0x0000080001007983 */ /* 0x000f620000300800 */
[----:B------:R-:W-:Y:S01]  /*d550*/  BSSY B0, `(.L_x_1267) ;  /* 0x000000e000007945 */ /* 0x000fe20003800000 */
[----:B-----5:R-:W-:-:S13]  /*d560*/  ISETP.GE.OR P0, PT, R0, R248, P1 ;  /* 0x000000f80000720c */ /* 0x020fda0000f06670 */
        /* <DEDUP_REMOVED lines=12> */
.L_x_1268:
[----:B------:R-:W-:Y:S05]  /*d630*/  BSYNC B0 ;  /* 0x0000000000007941 */ /* 0x000fea0003800000 */
.L_x_1267:
        /* <DEDUP_REMOVED lines=15> */
.L_x_1270:
[----:B------:R-:W-:Y:S05]  /*d730*/  BSYNC B0 ;  /* 0x0000000000007941 */ /* 0x000fea0003800000 */
.L_x_1269:
        /* <DEDUP_REMOVED lines=15> */
.L_x_1272:
[----:B------:R-:W-:Y:S05]  /*d830*/  BSYNC B0 ;  /* 0x0000000000007941 */ /* 0x000fea0003800000 */
.L_x_1271:
        /* <DEDUP_REMOVED lines=15> */
.L_x_1274:
[----:B------:R-:W-:Y:S05]  /*d930*/  BSYNC B0 ;  /* 0x0000000000007941 */ /* 0x000fea0003800000 */
.L_x_1273:
[----:B------:R-:W5:Y:S02]  /*d940*/  LDL.LU R0, [R1+0x10] ;  /* 0x0000100001007983 */ /* 0x000f640000300800 */
[----:B-----5:R-:W-:-:S13]  /*d950*/  ISETP.GE.OR P1, PT, R0, R248, P1 ;  /* 0x000000f80000720c */ /* 0x020fda0000f26670 */
        /* <DEDUP_REMOVED lines=13> */
.L_x_1217:
        /* <DEDUP_REMOVED lines=14> */
[----:B------:R-:W-:Y:S01]  /*db10*/  @!P4 IMAD R0, R0, c[0x0][0x1e0], RZ ;  /* 0x000078000000ca24 */ /* 0x000fe200078e02ff */
[----:B--2---:R-:W-:-:S03]  /*db20*/  ISETP.NE.AND P2, PT, R4, RZ, PT ;  /* 0x000000ff0400720c */ /* 0x004fc60003f45270 */
[----:B------:R-:W-:Y:S01]  /*db30*/  @!P4 IMAD R0, R22, c[0x0][0x1e4], R0 ;  /* 0x000079001600ca24 */ /* 0x000fe200078e0200 */
        /* <DEDUP_REMOVED lines=22> */
[----:B------:R-:W-:Y:S01]  /*dca0*/  IMAD R0, R7, c[0x0][0x1f0], RZ ;  /* 0x00007c0007007a24 */ /* 0x000fe200078e02ff */
[-C--:B------:R-:W-:Y:S01]  /*dcb0*/  ISETP.GE.OR P3, PT, R10, R14.reuse, P1 ;  /* 0x0000000e0a00720c */ /* 0x080fe20000f66670 */
[----:B------:R-:W-:Y:S01]  /*dcc0*/  @!P2 IMAD.MOV.U32 R15, RZ, RZ, 0x1 ;  /* 0x00000001ff0fa424 */ /* 0x000fe200078e00ff */
[----:B------:R-:W-:Y:S01]  /*dcd0*/  SEL R7, R6, RZ, !P0 ;  /* 0x000000ff06077207 */ /* 0x000fe20004000000 */
[--C-:B------:R-:W-:Y:S01]  /*dce0*/  @P0 IMAD.MOV.U32 R2, RZ, RZ, R250.reuse ;  /* 0x000000ffff020224 */ /* 0x100fe200078e00fa */
[----:B------:R-:W-:Y:S01]  /*dcf0*/  @P0 SHF.R.S32.HI R3, RZ, 0x1f, R250 ;  /* 0x0000001fff030819 */ /* 0x000fe200000114fa */
[----:B------:R-:W-:Y:S01]  /*dd00*/  IMAD R9, R16, c[0x0][0x1f4], R0 ;  /* 0x00007d0010097a24 */ /* 0x000fe200078e0200 */
[----:B------:R-:W-:Y:S01]  /*dd10*/  ISETP.GE.AND P0, PT, R10, R14, PT ;  /* 0x0000000e0a00720c */ /* 0x000fe20003f06270 */
[----:B------:R-:W-:-:S02]  /*dd20*/  IMAD R6, R219, R15, RZ ;  /* 0x0000000fdb067224 */ /* 0x000fc400078e02ff */
[C---:B------:R-:W-:Y:S01]  /*dd30*/  IMAD R0, R16.reuse, R8, R7 ;  /* 0x0000000810007224 */ /* 0x040fe200078e0207 */
[----:B------:R-:W-:Y:S01]  /*dd40*/  P2R R27, PR, RZ, 0x1 ;  /* 0x00000001ff1b7803 */ /* 0x000fe20000000000 */
[----:B------:R-:W-:Y:S01]  /*dd50*/  IMAD.WIDE.U32 R12, R16, c[0x0][0x1f0], R4 ;  /* 0x00007c00100c7a25 */ /* 0x000fe200078e0004 */
[----:B------:R-:W-:Y:S02]  /*dd60*/  SHF.R.S32.HI R4, RZ, 0x1f, R6 ;  /* 0x0000001fff047819 */ /* 0x000fe40000011406 */
[----:B------:R-:W-:Y:S01]  /*dd70*/  IADD3 R17, P2, P0, R6, R2, R0 ;  /* 0x0000000206117210 */ /* 0x000fe2000785e000 */
[----:B------:R-:W-:Y:S01]  /*dd80*/  IMAD.WIDE R6, R191, 0x80, R10 ;  /* 0x00000080bf067825 */ /* 0x000fe200078e020a */
[----:B------:R-:W-:-:S03]  /*dd90*/  SHF.R.S32.HI R0, RZ, 0x1f, R0 ;  /* 0x0000001fff007819 */ /* 0x000fc60000011400 */
[----:B------:R-:W-:Y:S01]  /*dda0*/  IMAD.IADD R9, R9, 0x1, R13 ;  /* 0x0000000109097824 */ /* 0x000fe200078e020d */
        /* <DEDUP_REMOVED lines=10> */
.L_x_1276:
[----:B------:R-:W-:Y:S05]  /*de50*/  BSYNC B0 ;  /* 0x0000000000007941 */ /* 0x000fea0003800000 */
.L_x_1275:
        /* <DEDUP_REMOVED lines=17> */
.L_x_1278:
[----:B------:R-:W-:Y:S05]  /*df70*/  BSYNC B0 ;  /* 0x0000000000007941 */ /* 0x000fea0003800000 */
.L_x_1277:
        /* <DEDUP_REMOVED lines=16> */
.L_x_1280:
[----:B------:R-:W-:Y:S05]  /*e080*/  BSYNC B0 ;  /* 0x0000000000007941 */ /* 0x000fea0003800000 */
.L_x_1279:
        /* <DEDUP_REMOVED lines=16> */
.L_x_1282:
[----:B------:R-:W-:Y:S05]  /*e190*/  BSYNC B0 ;  /* 0x0000000000007941 */ /* 0x000fea0003800000 */
.L_x_1281:
        /* <DEDUP_REMOVED lines=16> */
.L_x_1284:
[----:B------:R-:W-:Y:S05]  /*e2a0*/  BSYNC B0 ;  /* 0x0000000000007941 */ /* 0x000fea0003800000 */
.L_x_1283:
        /* <DEDUP_REMOVED lines=16> */
.L_x_1286:
[----:B------:R-:W-:Y:S05]  /*e3b0*/  BSYNC B0 ;  /* 0x0000000000007941 */ /* 0x000fea0003800000 */
.L_x_1285:
        /* <DEDUP_REMOVED lines=16> */
.L_x_1288:
[----:B------:R-:W-:Y:S05]  /*e4c0*/  BSYNC B0 ;  /* 0x0000000000007941 */ /* 0x000fea0003800000 */
.L_x_1287:
        /* <DEDUP_REMOVED lines=16> */
.L_x_1290:
[----:B------:R-:W-:Y:S05]  /*e5d0*/  BSYNC B0 ;  /* 0x0000000000007941 */ /* 0x000fea0003800000 */
.L_x_1289:
[----:B------:R-:W-:Y:S02]  /*e5e0*/  ISETP.NE.AND P0, PT, R27, RZ, PT ;  /* 0x000000ff1b00720c */ /* 0x000fe40003f05270 */
[----:B------:R-:W-:Y:S02]  /*e5f0*/  P2R R7, PR, RZ, 0x2 ;  /* 0x00000002ff077803 */ /* 0x000fe40000000000 */
[----:B------:R-:W-:Y:S02]  /*e600*/  ISETP.NE.OR P0, PT, R18, RZ, P0 ;  /* 0x000000ff1200720c */ /* 0x000fe40000705670 */
        /* <DEDUP_REMOVED lines=69> */
.L_x_1291:
        /* <DEDUP_REMOVED lines=10> */
.L_x_2132:


//--------------------- .text._ZN5flash16flash_fwd_kernelI23Flash_fwd_kernel_traitsILi64ELi128ELi64ELi4ELb0ELb0EN7cutlass6half_tE19Flash_kernel_traitsILi64ELi128ELi64ELi4ES3_EELb1ELb0ELb0ELb0ELb0ELb0ELb0ELb1EEEvNS_16Flash_fwd_paramsE --------------------------
	.section	.text._ZN5flash16flash_fwd_kernelI23Flash_fwd_kernel_traitsILi64ELi128ELi64ELi4ELb0ELb0EN7cutlass6half_tE19Flash_kernel_traitsILi64ELi128ELi64ELi4ES3_EELb1ELb0ELb0ELb0ELb0ELb0ELb0ELb1EEEvNS_16Flash_fwd_paramsE,"ax",@progbits
	.sectioninfo	@"SHI_REGISTERS=255"
	.align	128
        .global         _ZN5flash16flash_fwd_kernelI23Flash_fwd_kernel_traitsILi64ELi128ELi64ELi4ELb0ELb0EN7cutlass6half_tE19Flash_kernel_traitsILi64ELi128ELi64ELi4ES3_EELb1ELb0ELb0ELb0ELb0ELb0ELb0ELb1EEEvNS_16Flash_fwd_paramsE
        .type           _ZN5flash16flash_fwd_kernelI23Flash_fwd_kernel_traitsILi64ELi128ELi64ELi4ELb0ELb0EN7cutlass6half_tE19Flash_kernel_traitsILi64ELi128ELi64ELi4ES3_EELb1ELb0ELb0ELb0ELb0ELb0ELb0ELb1EEEvNS_16Flash_fwd_paramsE,@function
        .size           _ZN5flash16flash_fwd_kernelI23Flash_fwd_kernel_traitsILi64ELi128ELi64ELi4ELb0ELb0EN7cutlass6half_tE19Flash_kernel_traitsILi64ELi128ELi64ELi4ES3_EELb1ELb0ELb0ELb0ELb0ELb0ELb0ELb1EEEvNS_16Flash_fwd_paramsE,(.L_x_2133 - _ZN5flash16flash_fwd_kernelI23Flash_fwd_kernel_traitsILi64ELi128ELi64ELi4ELb0ELb0EN7cutlass6half_tE19Flash_kernel_traitsILi64ELi128ELi64ELi4ES3_EELb1ELb0ELb0ELb0ELb0ELb0ELb0ELb1EEEvNS_16Flash_fwd_paramsE)
        .other          _ZN5flash16flash_fwd_kernelI23Flash_fwd_kernel_traitsILi64ELi128ELi64ELi4ELb0ELb0EN7cutlass6half_tE19Flash_kernel_traitsILi64ELi128ELi64ELi4ES3_EELb1ELb0ELb0ELb0ELb0ELb0ELb0ELb1EEEvNS_16Flash_fwd_paramsE,@"STO_CUDA_ENTRY STV_DEFAULT"
_ZN5flash16flash_fwd_kernelI23Flash_fwd_kernel_traitsILi64ELi128ELi64ELi4ELb0ELb0EN7cutlass6half_tE19Flash_kernel_traitsILi64ELi128ELi64ELi4ES3_EELb1ELb0ELb0ELb0ELb0ELb0ELb0ELb1EEEvNS_16Flash_fwd_paramsE:
.text._ZN5flash16flash_fwd_kernelI23Flash_fwd_kernel_traitsILi64ELi128ELi64ELi4ELb0ELb0EN7cutlass6half_tE19Flash_kernel_traitsILi64ELi128ELi64ELi4ES3_EELb1ELb0ELb0ELb0ELb0ELb0ELb0ELb1EEEvNS_16Flash_fwd_paramsE:
[----:B------:R-:W-:-:S03]  /*0000*/  MOV R1, c[0x0][0x28] ;  /* 0x00000a0000017a02 */ /* 0x000fc60000000f00 */
[----:B------:R-:W-:Y:S01]  /*0010*/  ULDC.U8 UR4, c[0x0][0x304] ;  /* 0x0000c10000047ab9 */ /* 0x000fe20000000000 */
[----:B------:R-:W-:Y:S01]  /*0020*/  IADD3 R1, R1, -0xe8, RZ ;  /* 0xffffff1801017810 */ /* 0x000fe20007ffe0ff */
[----:B------:R-:W-:Y:S01]  /*0030*/  ULDC.64 UR18, c[0x0][0x2f0] ;  /* 0x0000bc0000127ab9 */ /* 0x000fe20000000a00 */
[----:B------:R-:W-:Y:S01]  /*0040*/  ISETP.NE.AND P1, PT, RZ, UR4, PT ;  /* 0x00000004ff007c0c */ /* 0x000fe2000bf25270 */
[----:B------:R-:W-:Y:S01]  /*0050*/  IMAD.U32 R8, RZ, RZ, UR18 ;  /* 0x00000012ff087e24 */ /* 0x000fe2000f8e00ff */
[----:B------:R-:W-:Y:S01]  /*0060*/  ULDC.64 UR16, c[0x0][0x118] ;  /* 0x0000460000107ab9 */ /* 0x000fe20000000a00 */
[----:B------:R-:W-:-:S10]  /*0070*/  IMAD.U32 R9, RZ, RZ, UR19 ;  /* 0x00000013ff097e24 */ /* 0x000fd4000f8e00ff */
[----:B------:R-:W2:Y:S01]  /*0080*/  @P1 LDG.E.64 R8, [R8.64] ;  /* 0x0000001008081981 */ /* 0x000ea2000c1e1b00 */
[----:B------:R-:W-:Y:S02]  /*0090*/  IMAD.MOV.U32 R138, RZ, RZ, c[0x0][0x2f8] ;  /* 0x0000be00ff8a7624 */ /* 0x000fe400078e00ff */
[----:B------:R-:W-:Y:S02]  /*00a0*/  IMAD.MOV.U32 R3, RZ, RZ, c[0x0][0x2fc] ;  /* 0x0000bf00ff037624 */ /* 0x000fe400078e00ff */
[----:B------:R-:W-:-:S05]  /*00b0*/  @P1 IMAD.MOV.U32 R2, RZ, RZ, R138 ;  /* 0x000000ffff021224 */ /* 0x000fca00078e008a */
[----:B------:R1:W3:Y:S01]  /*00c0*/  @P1 LDG.E.64 R4, [R2.64] ;  /* 0x0000001002041981 */ /* 0x0002e2000c1e1b00 */
[----:B------:R-:W-:Y:S01]  /*00d0*/  ISETP.NE.U32.AND P2, PT, RZ, c[0x0][0x240], PT ;  /* 0x00009000ff007a0c */ /* 0x000fe20003f45070 */
[----:B------:R-:W4:Y:S01]  /*00e0*/  LDC.U8 R0, c[0x0][0x312] ;  /* 0x0000c480ff007b82 */ /* 0x000f220000000000 */
[----:B------:R-:W-:Y:S01]  /*00f0*/  MOV R11, 0x4 ;  /* 0x00000004000b7802 */ /* 0x000fe20000000f00 */
[----:B------:R-:W1:Y:S01]  /*0100*/  S2R R131, SR_CTAID.X ;  /* 0x0000000000837919 */ /* 0x000e620000002500 */
[----:B------:R-:W-:Y:S02]  /*0110*/  ISETP.NE.AND.EX P2, PT, RZ, c[0x0][0x244], PT, P2 ;  /* 0x00009100ff007a0c */ /* 0x000fe40003f45320 */
[----:B------:R-:W-:Y:S01]  /*0120*/  MOV R14, 0xffffffff ;  /* 0xffffffff000e7802 */ /* 0x000fe20000000f00 */
[----:B------:R-:W1:Y:S04]  /*0130*/  S2R R6, SR_CTAID.Y ;  /* 0x0000000000067919 */ /* 0x000e680000002600 */
[----:B------:R-:W1:Y:S04]  /*0140*/  S2R R20, SR_CTAID.Z ;  /* 0x0000000000147919 */ /* 0x000e680000002700 */
[----:B------:R-:W1:Y:S01]  /*0150*/  S2R R123, SR_TID.X ;  /* 0x00000000007b7919 */ /* 0x000e620000002100 */
[----:B----4-:R-:W-:Y:S01]  /*0160*/  ISETP.NE.AND P3, PT, R0, RZ, PT ;  /* 0x000000ff0000720c */ /* 0x010fe20003f65270 */
[----:B-1----:R-:W-:Y:S01]  /*0170*/  IMAD.WIDE R18, R6, R11, c[0x0][0x240] ;  /* 0x0000900006127625 */ /* 0x002fe200078e020b */
[----:B------:R-:W-:-:S04]  /*0180*/  LOP3.LUT R2, R20, R131, R6, 0xfe, !PT ;  /* 0x0000008314027212 */ /* 0x000fc800078efe06 */
[----:B------:R-:W-:-:S13]  /*0190*/  LOP3.LUT P4, RZ, R2, R123, RZ, 0xfc, !PT ;  /* 0x0000007b02ff7212 */ /* 0x000fda000788fcff */
[----:B------:R-:W-:Y:S02]  /*01a0*/  @!P4 IMAD.MOV.U32 R22, RZ, RZ, c[0x0][0x308] ;  /* 0x0000c200ff16c624 */ /* 0x000fe400078e00ff */
[----:B------:R-:W-:Y:S02]  /*01b0*/  @!P4 IMAD.MOV.U32 R23, RZ, RZ, c[0x0][0x30c] ;  /* 0x0000c300ff17c624 */ /* 0x000fe400078e00ff */
[----:B------:R-:W-:Y:S01]  /*01c0*/  IMAD.MOV.U32 R15, RZ, RZ, -0x1 ;  /* 0xffffffffff0f7424 */ /* 0x000fe200078e00ff */
[----:B--2---:R-:W1:Y:S08]  /*01d0*/  @P1 R2UR UR18, R8 ;  /* 0x00000000081213c2 */ /* 0x004e7000000e0000 */
[----:B------:R-:W2:Y:S01]  /*01e0*/  @P1 R2UR UR19, R9 ;  /* 0x00000000091313c2 */ /* 0x000ea200000e0000 */
[----:B---3--:R-:W-:-:S05]  /*01f0*/  @P1 IADD3 R138, P0, R4, c[0x0][0x300], RZ ;  /* 0x0000c000048a1a10 */ /* 0x008fca0007f1e0ff */
[----:B------:R-:W-:Y:S01]  /*0200*/  @P1 IMAD.X R3, RZ, RZ, R5, P0 ;  /* 0x000000ffff031224 */ /* 0x000fe200000e0605 */
[----:B------:R-:W-:Y:S01]  /*0210*/  ISETP.EQ.U32.AND P1, PT, RZ, c[0x0][0x248], PT ;  /* 0x00009200ff007a0c */ /* 0x000fe20003f22070 */
[----:B------:R-:W-:Y:S01]  /*0220*/  @!P4 IMAD.MOV.U32 R2, RZ, RZ, R138 ;  /* 0x000000ffff02c224 */ /* 0x000fe200078e008a */
[----:B------:R-:W-:Y:S02]  /*0230*/  ISETP.NE.U32.AND P0, PT, RZ, c[0x0][0x250], PT ;  /* 0x00009400ff007a0c */ /* 0x000fe40003f05070 */
[----:B------:R-:W-:Y:S02]  /*0240*/  ISETP.EQ.OR.EX P1, PT, RZ, c[0x0][0x24c], !P3, P1 ;  /* 0x00009300ff007a0c */ /* 0x000fe40005f22710 */
[----:B------:R3:W-:Y:S01]  /*0250*/  @!P4 STG.E.64 [R22.64+0x8], R2 ;  /* 0x000008021600c986 */ /* 0x0007e2000c101b10 */
[----:B-1----:R-:W-:Y:S01]  /*0260*/  IMAD.U32 R16, RZ, RZ, UR18 ;  /* 0x00000012ff107e24 */ /* 0x002fe2000f8e00ff */
[----:B------:R-:W-:Y:S01]  /*0270*/  ISETP.NE.AND.EX P0, PT, RZ, c[0x0][0x254], PT, P0 ;  /* 0x00009500ff007a0c */ /* 0x000fe20003f05300 */
[----:B--2---:R-:W-:-:S05]  /*0280*/  IMAD.U32 R17, RZ, RZ, UR19 ;  /* 0x00000013ff117e24 */ /* 0x004fca000f8e00ff */
[----:B------:R1:W-:Y:S04]  /*0290*/  @!P4 STG.E.64 [R22.64], R16 ;  /* 0x000000101600c986 */ /* 0x0003e8000c101b10 */
[----:B------:R-:W2:Y:S04]  /*02a0*/  @P2 LDG.E R14, [R18.64] ;  /* 0x00000010120e2981 */ /* 0x000ea8000c1e1900 */
[----:B------:R-:W2:Y:S01]  /*02b0*/  @P2 LDG.E R7, [R18.64+0x4] ;  /* 0x0000041012072981 */ /* 0x000ea2000c1e1900 */
[----:B------:R-:W-:-:S04]  /*02c0*/  IMAD.WIDE R4, R6, R11, c[0x0][0x248] ;  /* 0x0000920006047625 */ /* 0x000fc800078e020b */
[----:B------:R-:W-:Y:S01]  /*02d0*/  IMAD.MOV.U32 R12, RZ, RZ, RZ ;  /* 0x000000ffff0c7224 */ /* 0x000fe200078e00ff */
[----:B------:R1:W5:Y:S01]  /*02e0*/  @!P1 LDG.E R15, [R4.64] ;  /* 0x00000010040f9981 */ /* 0x000362000c1e1900 */
[----:B------:R-:W-:Y:S01]  /*02f0*/  @P0 IMAD.WIDE R8, R6, R11, c[0x0][0x250] ;  /* 0x0000940006080625 */ /* 0x000fe200078e020b */
[----:B------:R-:W4:Y:S04]  /*0300*/  LDC.U8 R252, c[0x0][0x2d8] ;  /* 0x0000b600fffc7b82 */ /* 0x000f280000000000 */
[----:B------:R1:W5:Y:S01]  /*0310*/  @P0 LDG.E R12, [R8.64] ;  /* 0x00000010080c0981 */ /* 0x000362000c1e1900 */
[----:B------:R-:W-:Y:S02]  /*0320*/  ISETP.NE.U32.AND P0, PT, RZ, c[0x0][0x248], PT ;  /* 0x00009200ff007a0c */ /* 0x000fe40003f05070 */
[----:B------:R-:W-:-:S02]  /*0330*/  SHF.R.S32.HI R0, RZ, 0x1f, R123 ;  /* 0x0000001fff007819 */ /* 0x000fc4000001147b */
[----:B------:R-:W-:Y:S02]  /*0340*/  ISETP.NE.AND.EX P0, PT, RZ, c[0x0][0x24c], PT, P0 ;  /* 0x00009300ff007a0c */ /* 0x000fe40003f05300 */
[----:B------:R-:W-:-:S04]  /*0350*/  LEA.HI R13, R0, R123, RZ, 0x5 ;  /* 0x0000007b000d7211 */ /* 0x000fc800078f28ff */
[----:B---3--:R-:W-:-:S05]  /*0360*/  LOP3.LUT R2, R13, 0xffffffe0, RZ, 0xc0, !PT ;  /* 0xffffffe00d027812 */ /* 0x008fca00078ec0ff */
[----:B------:R-:W-:Y:S01]  /*0370*/  IMAD.IADD R121, R123, 0x1, -R2 ;  /* 0x000000017b797824 */ /* 0x000fe200078e0a02 */
[----:B--2---:R-:W-:Y:S01]  /*0380*/  @P2 IADD3 R21, R7, -R14, RZ ;  /* 0x8000000e07152210 */ /* 0x004fe20007ffe0ff */
[----:B------:R-:W-:Y:S01]  /*0390*/  @!P2 IMAD.MOV.U32 R21, RZ, RZ, c[0x0][0x214] ;  /* 0x00008500ff15a624 */ /* 0x000fe200078e00ff */
[----:B------:R1:W-:Y:S04]  /*03a0*/  STL [R1+0x40], R14 ;  /* 0x0000400e01007387 */ /* 0x0003e80000100800 */
[----:B------:R1:W-:Y:S01]  /*03b0*/  STL [R1+0x4c], R21 ;  /* 0x00004c1501007387 */ /* 0x0003e20000100800 */
[----:B------:R-:W-:Y:S05]  /*03c0*/  @!P0 BRA `(.L_x_1292) ;  /* 0x0000004000008947 */ /* 0x000fea0003800000 */
[----:B----4-:R-:W2:Y:S02]  /*03d0*/  @P3 LDG.E R2, [R4.64+0x4] ;  /* 0x0000041004023981 */ /* 0x010ea4000c1e1900 */
[----:B--2--5:R-:W-:-:S06]  /*03e0*/  @P3 IADD3 R2, R2, -R15, RZ ;  /* 0x8000000f02023210 */ /* 0x024fcc0007ffe0ff */
[----:B------:R2:W5:Y:S01]  /*03f0*/  @!P3 LDG.E R2, [R4.64] ;  /* 0x000000100402b981 */ /* 0x000562000c1e1900 */
[----:B------:R-:W-:Y:S05]  /*0400*/  BRA `(.L_x_1293) ;  /* 0x0000001000007947 */ /* 0x000fea0003800000 */
.L_x_1292:
[----:B----4-:R-:W-:Y:S02]  /*0410*/  MOV R2, c[0x0][0x218] ;  /* 0x0000860000027a02 */ /* 0x010fe40000000f00 */
.L_x_1293:
        /* <DEDUP_REMOVED lines=8> */
[----:B--2---:R-:W-:Y:S01]  /*04a0*/  @!P2 SEL R5, RZ, c[0x0][0x21c], !P1 ;  /* 0x00008700ff05aa07 */ /* 0x004fe20004800000 */
        /* <DEDUP_REMOVED lines=9> */
[----:B------:R-:W-:Y:S01]  /*0540*/  IMAD R4, R6, c[0x0][0x1c0], R20 ;  /* 0x0000700006047a24 */ /* 0x000fe200078e0214 */
[----:B------:R-:W-:Y:S02]  /*0550*/  ISETP.NE.AND P0, PT, R15, -0x1, PT ;  /* 0xffffffff0f00780c */ /* 0x000fe40003f05270 */
[----:B------:R-:W-:Y:S02]  /*0560*/  SHF.R.S32.HI R8, RZ, 0x1f, R121 ;  /* 0x0000001fff087819 */ /* 0x000fe40000011479 */
[C---:B------:R-:W-:Y:S01]  /*0570*/  SHF.L.U32 R2, R4.reuse, 0x5, RZ ;  /* 0x0000000504027819 */ /* 0x040fe200000006ff */
[----:B------:R-:W-:Y:S01]  /*0580*/  IMAD R4, R4, c[0x0][0x224], R9 ;  /* 0x0000890004047a24 */ /* 0x000fe200078e0209 */
[----:B------:R-:W-:Y:S02]  /*0590*/  SHF.R.S32.HI R133, RZ, 0x6, R133 ;  /* 0x00000006ff857819 */ /* 0x000fe40000011485 */
[----:B------:R-:W-:-:S02]  /*05a0*/  IADD3 R138, P2, P1, R2, R138, R121 ;  /* 0x0000008a028a7210 */ /* 0x000fc4000795e079 */
[----:B------:R-:W-:Y:S01]  /*05b0*/  SHF.R.S32.HI R2, RZ, 0x1f, R2 ;  /* 0x0000001fff027819 */ /* 0x000fe20000011402 */
[----:B------:R-:W-:Y:S01]  /*05c0*/  @P3 IMAD.WIDE.U32 R16, R14, c[0x0][0x190], RZ ;  /* 0x000064000e103a25 */ /* 0x000fe200078e00ff */
[----:B------:R-:W-:Y:S02]  /*05d0*/  @!P3 SHF.R.S32.HI R7, RZ, 0x1f, R6 ;  /* 0x0000001fff07b819 */ /* 0x000fe40000011406 */
[----:B------:R-:W-:Y:S01]  /*05e0*/  @P0 IADD3 R10, R12, R15, RZ ;  /* 0x0000000f0c0a0210 */ /* 0x000fe20007ffe0ff */
[----:B------:R-:W-:Y:S01]  /*05f0*/  @!P3 IMAD.WIDE.U32 R18, R6, c[0x0][0x178], RZ ;  /* 0x00005e000612ba25 */ /* 0x000fe200078e00ff */
[----:B------:R-:W-:-:S03]  /*0600*/  IADD3.X R3, R2, R3, R8, P2, P1 ;  /* 0x0000000302037210 */ /* 0x000fc600017e2408 */
[----:B------:R-:W-:Y:S01]  /*0610*/  @!P3 IMAD R7, R7, c[0x0][0x178], RZ ;  /* 0x00005e000707ba24 */ /* 0x000fe200078e02ff */
[----:B------:R-:W-:Y:S01]  /*0620*/  @!P3 MOV R16, R18 ;  /* 0x000000120010b202 */ /* 0x000fe20000000f00 */
[----:B------:R-:W-:-:S04]  /*0630*/  @P0 IMAD.WIDE.U32 R22, R10, c[0x0][0x198], RZ ;  /* 0x000066000a160a25 */ /* 0x000fc800078e00ff */
[----:B------:R-:W-:Y:S02]  /*0640*/  @!P3 IMAD R2, R6, c[0x0][0x17c], R7 ;  /* 0x00005f000602ba24 */ /* 0x000fe400078e0207 */
[----:B------:R-:W-:Y:S02]  /*0650*/  @P3 IMAD R5, R14, c[0x0][0x194], R17 ;  /* 0x000065000e053a24 */ /* 0x000fe400078e0211 */
[----:B------:R-:W-:Y:S01]  /*0660*/  @P0 IMAD R10, R10, c[0x0][0x19c], R23 ;  /* 0x000067000a0a0a24 */ /* 0x000fe200078e0217 */
[----:B------:R-:W-:Y:S01]  /*0670*/  @!P3 IADD3 R5, R19, R2, RZ ;  /* 0x000000021305b210 */ /* 0x000fe20007ffe0ff */
[----:B------:R-:W-:Y:S01]  /*0680*/  IMAD R2, R4, c[0x0][0x228], RZ ;  /* 0x00008a0004027a24 */ /* 0x000fe200078e02ff */
        /* <DEDUP_REMOVED lines=11> */
.L_x_1295:
        /* <DEDUP_REMOVED lines=10> */
[----:B------:R-:W-:-:S06]  /*07e0*/  IMAD.HI.U32 R7, R19, R7, R18 ;  /* 0x0000000713077227 */ /* 0x000fcc00078e0012 */
[----:B------:R-:W-:-:S04]  /*07f0*/  IMAD.HI.U32 R14, R7, R4, RZ ;  /* 0x00000004070e7227 */ /* 0x000fc800078e00ff */
[----:B------:R-:W-:-:S04]  /*0800*/  IMAD.MOV R7, RZ, RZ, -R14 ;  /* 0x000000ffff077224 */ /* 0x000fc800078e0a0e */
[----:B------:R-:W-:Y:S01]  /*0810*/  IMAD R7, R8, R7, R4 ;  /* 0x0000000708077224 */ /* 0x000fe200078e0204 */
[----:B------:R-:W-:-:S04]  /*0820*/  LOP3.LUT R4, R20, c[0x0][0x1c8], RZ, 0x3c, !PT ;  /* 0x0000720014047a12 */ /* 0x000fc800078e3cff */
[----:B------:R-:W-:Y:S02]  /*0830*/  ISETP.GT.U32.AND P2, PT, R8, R7, PT ;  /* 0x000000070800720c */ /* 0x000fe40003f44070 */
[----:B------:R-:W-:-:S11]  /*0840*/  ISETP.GE.AND P1, PT, R4, RZ, PT ;  /* 0x000000ff0400720c */ /* 0x000fd60003f26270 */
[----:B------:R-:W-:Y:S01]  /*0850*/  @!P2 IMAD.IADD R7, R7, 0x1, -R8 ;  /* 0x000000010707a824 */ /* 0x000fe200078e0a08 */
[----:B------:R-:W-:Y:S02]  /*0860*/  @!P2 IADD3 R14, R14, 0x1, RZ ;  /* 0x000000010e0ea810 */ /* 0x000fe40007ffe0ff */
[----:B------:R-:W-:Y:S02]  /*0870*/  ISETP.NE.AND P2, PT, RZ, c[0x0][0x1c8], PT ;  /* 0x00007200ff007a0c */ /* 0x000fe40003f45270 */
[----:B------:R-:W-:Y:S02]  /*0880*/  ISETP.GE.U32.AND P3, PT, R7, R8, PT ;  /* 0x000000080700720c */ /* 0x000fe40003f66070 */
[----:B------:R-:W-:-:S11]  /*0890*/  @P0 IADD3 R7, R12, R15, RZ ;  /* 0x0000000f0c070210 */ /* 0x000fd60007ffe0ff */
[----:B------:R-:W-:-:S05]  /*08a0*/  @P3 IADD3 R14, R14, 0x1, RZ ;  /* 0x000000010e0e3810 */ /* 0x000fca0007ffe0ff */
[----:B------:R-:W-:Y:S02]  /*08b0*/  IMAD.MOV.U32 R4, RZ, RZ, R14 ;  /* 0x000000ffff047224 */ /* 0x000fe400078e000e */
[----:B------:R-:W-:-:S04]  /*08c0*/  @P0 IMAD.WIDE.U32 R14, R7, c[0x0][0x1a0], RZ ;  /* 0x00006800070e0a25 */ /* 0x000fc800078e00ff */
[----:B------:R-:W-:Y:S01]  /*08d0*/  @!P1 IMAD.MOV R4, RZ, RZ, -R4 ;  /* 0x000000ffff049224 */ /* 0x000fe200078e0a04 */
[----:B------:R-:W-:Y:S01]  /*08e0*/  @P0 MOV R8, R14 ;  /* 0x0000000e00080202 */ /* 0x000fe20000000f00 */
[----:B------:R-:W-:Y:S01]  /*08f0*/  @P0 IMAD R7, R7, c[0x0][0x1a4], R15 ;  /* 0x0000690007070a24 */ /* 0x000fe200078e020f */
        /* <DEDUP_REMOVED lines=13> */
.L_x_1296:
[----:B------:R-:W-:Y:S01]  /*09d0*/  LEA.HI R12, R0, R123, RZ, 0x3 ;  /* 0x0000007b000c7211 */ /* 0x000fe200078f18ff */
[----:B------:R-:W-:Y:S01]  /*09e0*/  IMAD.IADD R23, R21, 0x1, -R9 ;  /* 0x0000000115177824 */ /* 0x000fe200078e0a09 */
[--C-:B------:R-:W-:Y:S01]  /*09f0*/  SHF.R.S32.HI R120, RZ, 0x5, R13.reuse ;  /* 0x00000005ff787819 */ /* 0x100fe2000001140d */
[----:B------:R-:W-:Y:S01]  /*0a00*/  IMAD R27, R27, c[0x0][0x1a8], RZ ;  /* 0x00006a001b1b7a24 */ /* 0x000fe200078e02ff */
[----:B------:R-:W-:Y:S01]  /*0a10*/  SHF.R.S32.HI R13, RZ, 0x1f, R13 ;  /* 0x0000001fff0d7819 */ /* 0x000fe2000001140d */
[----:B------:R-:W-:Y:S01]  /*0a20*/  BSSY B0, `(.L_x_1297) ;  /* 0x0000039000007945 */ /* 0x000fe20003800000 */
[----:B------:R-:W-:Y:S01]  /*0a30*/  SHF.R.S32.HI R24, RZ, 0x3, R12 ;  /* 0x00000003ff187819 */ /* 0x000fe2000001140c */
[----:B------:R-:W-:Y:S01]  /*0a40*/  IMAD R27, R20, c[0x0][0x1ac], R27 ;  /* 0x00006b00141b7a24 */ /* 0x000fe200078e021b */
[----:B------:R-:W-:-:S02]  /*0a50*/  LOP3.LUT R12, R12, 0xfffffff8, RZ, 0xc0, !PT ;  /* 0xfffffff80c0c7812 */ /* 0x000fc400078ec0ff */
[----:B------:R-:W-:Y:S01]  /*0a60*/  LEA.HI R13, R13, R120, RZ, 0x2 ;  /* 0x000000780d0d7211 */ /* 0x000fe200078f10ff */
[----:B------:R-:W-:Y:S01]  /*0a70*/  IMAD.SHL.U32 R6, R24, 0x40, RZ ;  /* 0x0000004018067824 */ /* 0x000fe200078e00ff */
[----:B------:R-:W-:Y:S01]  /*0a80*/  SHF.R.S32.HI R128, RZ, 0x1f, R121 ;  /* 0x0000001fff807819 */ /* 0x000fe20000011479 */
[----:B------:R-:W-:Y:S01]  /*0a90*/  IMAD.IADD R12, R123, 0x1, -R12 ;  /* 0x000000017b0c7824 */ /* 0x000fe200078e0a0c */
[----:B------:R-:W-:Y:S02]  /*0aa0*/  LOP3.LUT R13, R13, 0xffffffc, RZ, 0xc0, !PT ;  /* 0x0ffffffc0d0d7812 */ /* 0x000fe400078ec0ff */
[----:B------:R-:W-:Y:S01]  /*0ab0*/  LOP3.LUT R6, R6, 0x1c0, RZ, 0xc0, !PT ;  /* 0x000001c006067812 */ /* 0x000fe200078ec0ff */
[----:B------:R-:W-:Y:S01]  /*0ac0*/  IMAD.SHL.U32 R140, R12, 0x8, RZ ;  /* 0x000000080c8c7824 */ /* 0x000fe200078e00ff */
[----:B------:R-:W-:Y:S01]  /*0ad0*/  LEA.HI R128, R128, R121, RZ, 0x2 ;  /* 0x0000007980807211 */ /* 0x000fe200078f10ff */
[----:B------:R-:W-:Y:S01]  /*0ae0*/  IMAD.IADD R18, R120, 0x1, -R13 ;  /* 0x0000000178127824 */ /* 0x000fe200078e0a0d */
[----:B------:R-:W-:-:S02]  /*0af0*/  LEA.HI R13, R0, R123, RZ, 0x6 ;  /* 0x0000007b000d7211 */ /* 0x000fc400078f30ff */
[----:B------:R-:W-:Y:S02]  /*0b00*/  LOP3.LUT R15, R6, 0x38, R140, 0xf8, !PT ;  /* 0x00000038060f7812 */ /* 0x000fe400078ef88c */
[----:B------:R-:W-:Y:S01]  /*0b10*/  SHF.R.U32.HI R6, RZ, 0x3, R6 ;  /* 0x00000003ff067819 */ /* 0x000fe20000011606 */
[----:B------:R-:W-:Y:S01]  /*0b20*/  IMAD.SHL.U32 R13, R13, 0x8, RZ ;  /* 0x000000080d0d7824 */ /* 0x000fe200078e00ff */
[----:B------:R-:W-:Y:S02]  /*0b30*/  SHF.R.S32.HI R17, RZ, 0x2, R128 ;  /* 0x00000002ff117819 */ /* 0x000fe40000011480 */
[----:B------:R-:W-:Y:S02]  /*0b40*/  LOP3.LUT R6, R15, R6, RZ, 0x3c, !PT ;  /* 0x000000060f067212 */ /* 0x000fe400078e3cff */
[----:B------:R-:W-:Y:S01]  /*0b50*/  LEA.HI R14, R0, R123, RZ, 0x4 ;  /* 0x0000007b000e7211 */ /* 0x000fe200078f20ff */
[----:B------:R-:W-:Y:S01]  /*0b60*/  IMAD R130, R18, 0x10, R17 ;  /* 0x0000001012827824 */ /* 0x000fe200078e0211 */
[----:B------:R-:W-:-:S02]  /*0b70*/  LOP3.LUT R6, R6, 0xfffffe00, R13, 0xf8, !PT ;  /* 0xfffffe0006067812 */ /* 0x000fc400078ef80d */
[----:B------:R-:W-:Y:S02]  /*0b80*/  SHF.R.S32.HI R141, RZ, 0x1f, R140 ;  /* 0x0000001fff8d7819 */ /* 0x000fe4000001148c */
[----:B------:R-:W-:Y:S01]  /*0b90*/  LOP3.LUT R0, R14, 0xfffffff0, RZ, 0xc0, !PT ;  /* 0xfffffff00e007812 */ /* 0x000fe200078ec0ff */
[----:B------:R-:W-:Y:S01]  /*0ba0*/  IMAD.SHL.U32 R129, R6, 0x2, RZ ;  /* 0x0000000206817824 */ /* 0x000fe200078e00ff */
[----:B------:R1:W-:Y:S01]  /*0bb0*/  STL [R1+0x48], R130 ;  /* 0x0000488201007387 */ /* 0x0003e20000100800 */
[----:B------:R-:W-:Y:S02]  /*0bc0*/  IADD3 R16, P0, R140, R16, RZ ;  /* 0x000000108c107210 */ /* 0x000fe40007f1e0ff */
[----:B------:R-:W-:Y:S01]  /*0bd0*/  IMAD.IADD R0, R123, 0x1, -R0 ;  /* 0x000000017b007824 */ /* 0x000fe200078e0a00 */
[----:B------:R1:W-:Y:S01]  /*0be0*/  STL.64 [R1+0x68], R140 ;  /* 0x0000688c01007387 */ /* 0x0003e20000100a00 */
[----:B------:R-:W-:Y:S01]  /*0bf0*/  SHF.R.S32.HI R25, RZ, 0x1f, R24 ;  /* 0x0000001fff197819 */ /* 0x000fe20000011418 */
[----:B------:R-:W-:Y:S01]  /*0c00*/  IMAD.X R17, R141, 0x1, R5, P0 ;  /* 0x000000018d117824 */ /* 0x000fe200000e0605 */
[----:B------:R-:W-:Y:S01]  /*0c10*/  ISETP.GE.AND P0, PT, R24, R23, PT ;  /* 0x000000171800720c */ /* 0x000fe20003f06270 */
[----:B------:R1:W-:Y:S01]  /*0c20*/  STL [R1+0x3c], R23 ;  /* 0x00003c1701007387 */ /* 0x0003e20000100800 */
[----:B------:R-:W-:Y:S01]  /*0c30*/  SHF.R.S32.HI R13, RZ, 0x1f, R0 ;  /* 0x0000001fff0d7819 */ /* 0x000fe20000011400 */
[----:B------:R-:W-:Y:S01]  /*0c40*/  IMAD.WIDE.U32 R20, R20, c[0x0][0x1a8], R16 ;  /* 0x00006a0014147a25 */ /* 0x000fe200078e0010 */
[----:B------:R-:W-:Y:S01]  /*0c50*/  SHF.R.S32.HI R5, RZ, 0x1f, R4 ;  /* 0x0000001fff057819 */ /* 0x000fe20000011404 */
[----:B------:R1:W-:Y:S01]  /*0c60*/  STL [R1+0x44], R129 ;  /* 0x0000448101007387 */ /* 0x0003e20000100800 */
[----:B------:R-:W-:Y:S01]  /*0c70*/  LEA.HI R13, R13, R0, RZ, 0x3 ;  /* 0x000000000d0d7211 */ /* 0x000fe200078f18ff */
[----:B------:R-:W-:-:S04]  /*0c80*/  IMAD.WIDE R28, R131, 0x80, R24 ;  /* 0x00000080831c7825 */ /* 0x000fc800078e0218 */
[----:B------:R-:W-:Y:S02]  /*0c90*/  IMAD.SHL.U32 R127, R13, 0x40, RZ ;  /* 0x000000400d7f7824 */ /* 0x000fe400078e00ff */
[----:B------:R-:W-:-:S03]  /*0ca0*/  IMAD.IADD R27, R21, 0x1, R27 ;  /* 0x00000001151b7824 */ /* 0x000fc600078e021b */
[----:B------:R-:W-:Y:S01]  /*0cb0*/  LOP3.LUT R127, R127, 0xfffffe00, RZ, 0xc0, !PT ;  /* 0xfffffe007f7f7812 */ /* 0x000fe200078ec0ff */
        /* <DEDUP_REMOVED lines=15> */
.L_x_1298:
[----:B------:R-:W-:Y:S05]  /*0db0*/  BSYNC B0 ;  /* 0x0000000000007941 */ /* 0x000fea0003800000 */
.L_x_1297:
[----:B---3--:R-:W-:Y:S01]  /*0dc0*/  IADD3 R19, R24, 0x10, RZ ;  /* 0x0000001018137810 */ /* 0x008fe20007ffe0ff */
[----:B------:R-:W-:Y:S03]  /*0dd0*/  BSSY B0, `(.L_x_1299) ;  /* 0x0000014000007945 */ /* 0x000fe60003800000 */
[----:B------:R-:W-:-:S13]  /*0de0*/  ISETP.GE.AND P0, PT, R19, R23, PT ;  /* 0x000000171300720c */ /* 0x000fda0003f06270 */
        /* <DEDUP_REMOVED lines=18> */
.L_x_1300:
[----:B------:R-:W-:Y:S05]  /*0f10*/  BSYNC B0 ;  /* 0x0000000000007941 */ /* 0x000fea0003800000 */
.L_x_1299:
[----:B------:R-:W-:Y:S01]  /*0f20*/  IADD3 R17, R24, 0x20, RZ ;  /* 0x0000002018117810 */ /* 0x000fe20007ffe0ff */
[----:B------:R-:W-:Y:S03]  /*0f30*/  BSSY B0, `(.L_x_1301) ;  /* 0x0000014000007945 */ /* 0x000fe60003800000 */
[----:B------:R-:W-:-:S13]  /*0f40*/  ISETP.GE.AND P0, PT, R17, R23, PT ;  /* 0x000000171100720c */ /* 0x000fda0003f06270 */
[----:B------:R-:W-:Y:S05]  /*0f50*/  @P0 BRA `(.L_x_1302) ;  /* 0x0000011000000947 */ /* 0x000fea0003800000 */
[----:B------:R-:W-:-:S13]  /*0f60*/  ISETP.GE.AND P0, PT, R140, c[0x0][0x220], PT ;  /* 0x000088008c007a0c */ /* 0x000fda0003f06270 */
[----:B------:R1:W-:Y:S01]  /*0f70*/  @P0 STS.128 [R129+0x1000], RZ ;  /* 0x001000ff81000388 */ /* 0x0003e20000000c00 */
[----:B------:R-:W-:Y:S05]  /*0f80*/  @P0 BRA `(.L_x_1302) ;  /* 0x000000e000000947 */ /* 0x000fea0003800000 */
[----:B------:R-:W-:Y:S01]  /*0f90*/  IADD3 R9, P0, R28, 0x20, RZ ;  /* 0x000000201c097810 */ /* 0x000fe20007f1e0ff */
[----:B----4-:R-:W-:Y:S01]  /*0fa0*/  IMAD.MOV.U32 R30, RZ, RZ, R20 ;  /* 0x000000ffff1e7224 */ /* 0x010fe200078e0014 */
        /* <DEDUP_REMOVED lines=12> */
.L_x_1302:
[----:B------:R-:W-:Y:S05]  /*1070*/  BSYNC B0 ;  /* 0x0000000000007941 */ /* 0x000fea0003800000 */
.L_x_1301:
        /* <DEDUP_REMOVED lines=21> */
.L_x_1304:
[----:B------:R-:W-:Y:S05]  /*11d0*/  BSYNC B0 ;  /* 0x0000000000007941 */ /* 0x000fea0003800000 */
.L_x_1303:
        /* <DEDUP_REMOVED lines=21> */
.L_x_1306:
[----:B------:R-:W-:Y:S05]  /*1330*/  BSYNC B0 ;  /* 0x0000000000007941 */ /* 0x000fea0003800000 */
.L_x_1305:
        /* <DEDUP_REMOVED lines=21> */
.L_x_1308:
[----:B------:R-:W-:Y:S05]  /*1490*/  BSYNC B0 ;  /* 0x0000000000007941 */ /* 0x000fea0003800000 */
.L_x_1307:
        /* <DEDUP_REMOVED lines=21> */
.L_x_1310:
[----:B------:R-:W-:Y:S05]  /*15f0*/  BSYNC B0 ;  /* 0x0000000000007941 */ /* 0x000fea0003800000 */
.L_x_1309:
[----:B------:R-:W-:Y:S01]  /*1600*/  IADD3 R9, R24, 0x70, RZ ;  /* 0x0000007018097810 */ /* 0x000fe20007ffe0ff */
[----:B------:R-:W-:Y:S01]  /*1610*/  IMAD.MOV.U32 R6, RZ, RZ, c[0x0][0x198] ;  /* 0x00006600ff067624 */ /* 0x000fe200078e00ff */
[----:B------:R-:W-:Y:S02]  /*1620*/  BSSY B0, `(.L_x_1311) ;  /* 0x0000016000007945 */ /* 0x000fe40003800000 */
[----:B------:R-:W-:Y:S01]  /*1630*/  ISETP.GE.AND P0, PT, R9, R23, PT ;  /* 0x000000170900720c */ /* 0x000fe20003f06270 */
[----:B------:R-:W-:Y:S02]  /*1640*/  IMAD.MOV.U32 R9, RZ, RZ, 0x6 ;  /* 0x00000006ff097424 */ /* 0x000fe400078e00ff */
[----:B------:R-:W-:-:S03]  /*1650*/  IMAD.SHL.U32 R126, R6, 0x40, RZ ;  /* 0x00000040067e7824 */ /* 0x000fc600078e00ff */
[----:B------:R-:W-:-:S07]  /*1660*/  SHF.L.U64.HI R124, R6, R9, c[0x0][0x19c] ;  /* 0x00006700067c7619 */ /* 0x000fce0000010209 */
        /* <DEDUP_REMOVED lines=17> */
.L_x_1312:
[----:B------:R-:W-:Y:S05]  /*1780*/  BSYNC B0 ;  /* 0x0000000000007941 */ /* 0x000fea0003800000 */
.L_x_1311:
[----:B------:R-:W-:Y:S01]  /*1790*/  IMAD R9, R25, c[0x0][0x198], RZ ;  /* 0x0000660019097a24 */ /* 0x000fe200078e02ff */
[----:B------:R-:W-:Y:S01]  /*17a0*/  LOP3.LUT R13, R13, 0xfffffff8, RZ, 0xc0, !PT ;  /* 0xfffffff80d0d7812 */ /* 0x000fe200078ec0ff */
[--C-:B------:R-:W-:Y:S01]  /*17b0*/  IMAD.WIDE.U32 R28, R24, c[0x0][0x198], R140.reuse ;  /* 0x00006600181c7a25 */ /* 0x100fe200078e008c */
[----:B------:R-:W-:Y:S02]  /*17c0*/  BSSY B0, `(.L_x_1313) ;  /* 0x000002e000007945 */ /* 0x000fe40003800000 */
[----:B------:R-:W-:Y:S01]  /*17d0*/  IADD3 R13, R0, -R13, RZ ;  /* 0x8000000d000d7210 */ /* 0x000fe20007ffe0ff */
[----:B------:R-:W-:Y:S01]  /*17e0*/  IMAD R21, R25, c[0x0][0x1a0], RZ ;  /* 0x0000680019157a24 */ /* 0x000fe200078e02ff */
[----:B------:R-:W-:Y:S01]  /*17f0*/  IADD3 R22, P1, R22, R28, RZ ;  /* 0x0000001c16167210 */ /* 0x000fe20007f3e0ff */
[----:B-1----:R-:W-:-:S04]  /*1800*/  IMAD.WIDE.U32 R26, R24, c[0x0][0x1a0], R140 ;  /* 0x00006800181a7a25 */ /* 0x002fc800078e008c */
[----:B------:R-:W-:Y:S01]  /*1810*/  IMAD R9, R24, c[0x0][0x19c], R9 ;  /* 0x0000670018097a24 */ /* 0x000fe200078e0209 */
[----:B------:R-:W-:Y:S01]  /*1820*/  IADD3 R8, P0, R8, R26, RZ ;  /* 0x0000001a08087210 */ /* 0x000fe20007f1e0ff */
[----:B------:R-:W-:Y:S02]  /*1830*/  IMAD R0, R24, c[0x0][0x1a4], R21 ;  /* 0x0000690018007a24 */ /* 0x000fe400078e0215 */
[C---:B------:R-:W-:Y:S01]  /*1840*/  IMAD R21, R5.reuse, c[0x0][0x1b0], RZ ;  /* 0x00006c0005157a24 */ /* 0x040fe200078e02ff */
[----:B------:R-:W-:Y:S01]  /*1850*/  IADD3.X R23, R10, R29, R9, P1, !PT ;  /* 0x0000001d0a177210 */ /* 0x000fe20000ffe409 */
[----:B------:R-:W-:Y:S01]  /*1860*/  IMAD R5, R5, c[0x0][0x1b8], RZ ;  /* 0x00006e0005057a24 */ /* 0x000fe200078e02ff */
[----:B------:R-:W-:Y:S01]  /*1870*/  IADD3.X R9, R7, R27, R0, P0, !PT ;  /* 0x0000001b07097210 */ /* 0x000fe200007fe400 */
[C---:B------:R-:W-:Y:S01]  /*1880*/  IMAD R0, R4.reuse, c[0x0][0x1b4], R21 ;  /* 0x00006d0004007a24 */ /* 0x040fe200078e0215 */
[----:B------:R-:W-:Y:S01]  /*1890*/  IADD3 R7, R133, -0x1, RZ ;  /* 0xffffffff85077810 */ /* 0x000fe20007ffe0ff */
[----:B----4-:R-:W-:Y:S01]  /*18a0*/  IMAD.WIDE.U32 R32, R4, c[0x0][0x1b0], R22 ;  /* 0x00006c0004207a25 */ /* 0x010fe200078e0016 */
[----:B------:R-:W-:-:S03]  /*18b0*/  R2P PR, R13, 0x6 ;  /* 0x000000060d007804 */ /* 0x000fc60000000000 */
[C---:B------:R-:W-:Y:S01]  /*18c0*/  IMAD R10, R4.reuse, c[0x0][0x1bc], R5 ;  /* 0x00006f00040a7a24 */ /* 0x040fe200078e0205 */
[----:B------:R-:W-:Y:S01]  /*18d0*/  IADD3 R137, R33, R0, RZ ;  /* 0x0000000021897210 */ /* 0x000fe20007ffe0ff */
[----:B------:R-:W-:Y:S01]  /*18e0*/  IMAD.WIDE.U32 R30, R4, c[0x0][0x1b8], R8 ;  /* 0x00006e00041e7a25 */ /* 0x000fe200078e0008 */
[----:B------:R-:W-:Y:S01]  /*18f0*/  MOV R136, R32 ;  /* 0x0000002000887202 */ /* 0x000fe20000000f00 */
[----:B------:R1:W-:Y:S01]  /*1900*/  STL.64 [R1+0x58], R32 ;  /* 0x0000582001007387 */ /* 0x0003e20000100a00 */
[----:B------:R-:W-:Y:S01]  /*1910*/  SHF.R.S32.HI R9, RZ, 0x1f, R7 ;  /* 0x0000001fff097819 */ /* 0x000fe20000011407 */
[----:B------:R-:W-:Y:S01]  /*1920*/  IMAD R8, R7, -0x40, R122 ;  /* 0xffffffc007087824 */ /* 0x000fe200078e027a */
[----:B------:R-:W-:Y:S01]  /*1930*/  IADD3 R16, R31, R10, RZ ;  /* 0x0000000a1f107210 */ /* 0x000fe20007ffe0ff */
[----:B------:R1:W-:Y:S01]  /*1940*/  STL.64 [R1+0x50], R30 ;  /* 0x0000501e01007387 */ /* 0x0003e20000100a00 */
[----:B------:R-:W-:Y:S01]  /*1950*/  IMAD R23, R124, R7, RZ ;  /* 0x000000077c177224 */ /* 0x000fe200078e02ff */
[----:B------:R-:W-:Y:S01]  /*1960*/  MOV R4, 0x10 ;  /* 0x0000001000047802 */ /* 0x000fe20000000f00 */
[----:B------:R-:W-:Y:S01]  /*1970*/  IMAD.WIDE.U32 R20, R7, R126, R136 ;  /* 0x0000007e07147225 */ /* 0x000fe200078e0088 */
[----:B------:R1:W-:Y:S01]  /*1980*/  STL.64 [R1+0x60], R136 ;  /* 0x0000608801007387 */ /* 0x0003e20000100a00 */
[----:B------:R-:W-:-:S02]  /*1990*/  ISETP.GE.AND P0, PT, R24, R8, PT ;  /* 0x000000081800720c */ /* 0x000fc40003f06270 */
[----:B------:R-:W-:Y:S01]  /*19a0*/  IMAD R23, R9, R126, R23 ;  /* 0x0000007e09177224 */ /* 0x000fe200078e0217 */
[----:B------:R1:W-:Y:S01]  /*19b0*/  STL [R1+0x38], R16 ;  /* 0x0000381001007387 */ /* 0x0003e20000100800 */
[----:B------:R-:W-:Y:S02]  /*19c0*/  MOV R0, 0x20 ;  /* 0x0000002000007802 */ /* 0x000fe40000000f00 */
[----:B------:R-:W-:Y:S02]  /*19d0*/  SEL R4, R4, 0xfffffff0, !P1 ;  /* 0xfffffff004047807 */ /* 0x000fe40004800000 */
[----:B------:R-:W-:Y:S02]  /*19e0*/  SEL R5, R0, 0xffffffe0, !P2 ;  /* 0xffffffe000057807 */ /* 0x000fe40005000000 */
[----:B------:R-:W-:-:S03]  /*19f0*/  IADD3 R23, R21, R23, RZ ;  /* 0x0000001715177210 */ /* 0x000fc60007ffe0ff */
        /* <DEDUP_REMOVED lines=10> */
.L_x_1314:
[----:B------:R-:W-:Y:S05]  /*1aa0*/  BSYNC B0 ;  /* 0x0000000000007941 */ /* 0x000fea0003800000 */
.L_x_1313:
        /* <DEDUP_REMOVED lines=16> */
.L_x_1316:
[----:B------:R-:W-:Y:S05]  /*1bb0*/  BSYNC B0 ;  /* 0x0000000000007941 */ /* 0x000fea0003800000 */
.L_x_1315:
[----:B------:R-:W-:Y:S01]  /*1bc0*/  ISETP.GE.AND P0, PT, R17, R8, PT ;  /* 0x000000081100720c */ /* 0x000fe20003f06270 */
[----:B------:R-:W-:-:S12]  /*1bd0*/  BSSY B0, `(.L_x_1317) ;  /* 0x000000e000007945 */ /* 0x000fd80003800000 */
[----:B------:R-:W-:Y:S05]  /*1be0*/  @P0 BRA `(.L_x_1318) ;  /* 0x000000c000000947 */ /* 0x000fea0003800000 */
[----:B------:R-:W-:-:S13]  /*1bf0*/  ISETP.GE.AND P0, PT, R140, c[0x0][0x220], PT ;  /* 0x000088008c007a0c */ /* 0x000fda0003f06270 */
[----:B------:R1:W-:Y:S01]  /*1c00*/  @P0 STS.128 [R129+0x5000], RZ ;  /* 0x005000ff81000388 */ /* 0x0003e20000000c00 */
[----:B------:R-:W-:Y:S05]  /*1c10*/  @P0 BRA `(.L_x_1318) ;  /* 0x0000009000000947 */ /* 0x000fea0003800000 */
[----:B------:R-:W-:Y:S01]  /*1c20*/  IMAD.MOV.U32 R11, RZ, RZ, c[0x0][0x19c] ;  /* 0x00006700ff0b7624 */ /* 0x000fe200078e00ff */
        /* <DEDUP_REMOVED lines=8> */
.L_x_1318:
[----:B------:R-:W-:Y:S05]  /*1cb0*/  BSYNC B0 ;  /* 0x0000000000007941 */ /* 0x000fea0003800000 */
.L_x_1317:
        /* <DEDUP_REMOVED lines=17> */
.L_x_1320:
[----:B------:R-:W-:Y:S05]  /*1dd0*/  BSYNC B0 ;  /* 0x0000000000007941 */ /* 0x000fea0003800000 */
.L_x_1319:
        /* <DEDUP_REMOVED lines=22> */
.L_x_1322:
[----:B------:R-:W-:Y:S05]  /*1f40*/  BSYNC B0 ;  /* 0x0000000000007941 */ /* 0x000fea0003800000 */
.L_x_1321:
        /* <DEDUP_REMOVED lines=17> */
.L_x_1324:
[----:B------:R-:W-:Y:S05]  /*2060*/  BSYNC B0 ;  /* 0x0000000000007941 */ /* 0x000fea0003800000 */
.L_x_1323:
        /* <DEDUP_REMOVED lines=17> */
.L_x_1326:
[----:B------:R-:W-:Y:S05]  /*2180*/  BSYNC B0 ;  /* 0x0000000000007941 */ /* 0x000fea0003800000 */
.L_x_1325:
[----:B------:R-:W-:Y:S01]  /*2190*/  ISETP.GE.AND P0, PT, R15, R8, PT ;  /* 0x000000080f00720c */ /* 0x000fe20003f06270 */
        /* <DEDUP_REMOVED lines=17> */
.L_x_1328:
[----:B------:R-:W-:Y:S05]  /*22b0*/  BSYNC B0 ;  /* 0x0000000000007941 */ /* 0x000fea0003800000 */
.L_x_1327:
[----:B------:R-:W-:Y:S01]  /*22c0*/  SHF.R.S32.HI R9, RZ, 0x4, R14 ;  /* 0x00000004ff097819 */ /* 0x000fe2000001140e */
[C---:B------:R-:W-:Y:S01]  /*22d0*/  IMAD.SHL.U32 R8, R12.reuse, 0x40, RZ ;  /* 0x000000400c087824 */ /* 0x040fe200078e00ff */
[----:B------:R-:W-:Y:S01]  /*22e0*/  R2P PR, R12, 0x6 ;  /* 0x000000060c007804 */ /* 0x000fe20000000000 */
[----:B------:R-:W-:Y:S01]  /*22f0*/  IMAD.SHL.U32 R13, R13, 0x40, RZ ;  /* 0x000000400d0d7824 */ /* 0x000fe200078e00ff */
[----:B-1----:R-:W-:Y:S01]  /*2300*/  LEA.HI R10, R14, R9, RZ, 0x1 ;  /* 0x000000090e0a7211 */ /* 0x002fe200078f08ff */
[----:B------:R-:W-:Y:S01]  /*2310*/  IMAD.SHL.U32 R24, R24, 0x8, RZ ;  /* 0x0000000818187824 */ /* 0x000fe200078e00ff */
[----:B------:R-:W0:Y:S01]  /*2320*/  LDGDEPBAR ;  /* 0x00000000000079af */ /* 0x000e220000000000 */
[----:B------:R-:W-:Y:S01]  /*2330*/  IMAD R202, R120, 0x400, R127 ;  /* 0x0000040078ca7824 */ /* 0x000fe200078e027f */
[----:B------:R-:W-:Y:S02]  /*2340*/  LOP3.LUT R10, R10, 0xfffffffe, RZ, 0xc0, !PT ;  /* 0xfffffffe0a0a7812 */ /* 0x000fe400078ec0ff */
[----:B------:R-:W-:-:S02]  /*2350*/  LOP3.LUT R13, R13, 0x1c0, RZ, 0xc0, !PT ;  /* 0x000001c00d0d7812 */ /* 0x000fc400078ec0ff */
[----:B------:R-:W-:Y:S01]  /*2360*/  SEL R0, R0, 0xffffffe0, !P1 ;  /* 0xffffffe000007807 */ /* 0x000fe20004800000 */
[----:B------:R-:W-:Y:S01]  /*2370*/  IMAD.IADD R10, R9, 0x1, -R10 ;  /* 0x00000001090a7824 */ /* 0x000fe200078e0a0a */
[----:B------:R-:W-:Y:S02]  /*2380*/  LOP3.LUT R9, R8, 0x1c0, RZ, 0xc0, !PT ;  /* 0x000001c008097812 */ /* 0x000fe400078ec0ff */
[----:B------:R-:W-:Y:S01]  /*2390*/  SHF.R.U32.HI R125, RZ, 0x3, R13 ;  /* 0x00000003ff7d7819 */ /* 0x000fe2000001160d */
[----:B------:R-:W-:Y:S01]  /*23a0*/  IMAD.SHL.U32 R8, R10, 0x8, RZ ;  /* 0x000000080a087824 */ /* 0x000fe200078e00ff */
[----:B------:R-:W-:Y:S02]  /*23b0*/  LOP3.LUT R24, R9, 0x8, R24, 0xf8, !PT ;  /* 0x0000000809187812 */ /* 0x000fe400078ef818 */
[----:B------:R-:W-:Y:S02]  /*23c0*/  SHF.R.U32.HI R9, RZ, 0x3, R9 ;  /* 0x00000003ff097819 */ /* 0x000fe40000011609 */
[----:B------:R-:W-:-:S02]  /*23d0*/  LOP3.LUT R8, R13, 0x8, R8, 0xf8, !PT ;  /* 0x000000080d087812 */ /* 0x000fc400078ef808 */
[----:B------:R-:W-:Y:S02]  /*23e0*/  LOP3.LUT R9, R24, R9, RZ, 0x3c, !PT ;  /* 0x0000000918097212 */ /* 0x000fe400078e3cff */
[----:B------:R-:W-:Y:S02]  /*23f0*/  LOP3.LUT R125, R8, R125, RZ, 0x3c, !PT ;  /* 0x0000007d087d7212 */ /* 0x000fe400078e3cff */
[----:B------:R-:W-:Y:S01]  /*2400*/  ISETP.GE.AND P1, PT, R122, 0x41, PT ;  /* 0x000000417a00780c */ /* 0x000fe20003f26270 */
[----:B------:R-:W-:Y:S02]  /*2410*/  IMAD R201, R10, 0x200, R9 ;  /* 0x000002000ac97824 */ /* 0x000fe400078e0209 */
[----:B------:R-:W-:Y:S02]  /*2420*/  IMAD.IADD R202, R125, 0x1, R202 ;  /* 0x000000017dca7824 */ /* 0x000fe400078e02ca */
[----:B------:R-:W-:Y:S02]  /*2430*/  IMAD.SHL.U32 R201, R201, 0x2, RZ ;  /* 0x00000002c9c97824 */ /* 0x000fe400078e00ff */
[----:B------:R-:W-:-:S02]  /*2440*/  IMAD.SHL.U32 R202, R202, 0x2, RZ ;  /* 0x00000002caca7824 */ /* 0x000fc400078e00ff */
[C---:B------:R-:W-:Y:S01]  /*2450*/  IMAD.IADD R195, R201.reuse, 0x1, R0 ;  /* 0x00000001c9c37824 */ /* 0x040fe200078e0200 */
[----:B------:R-:W-:Y:S01]  /*2460*/  LDSM.16.M88.4 R32, [R201+0x4800] ;  /* 0x00480000c920783b */ /* 0x000fe20000000200 */
[C-C-:B------:R-:W-:Y:S01]  /*2470*/  IMAD R200, R4.reuse, 0x2, R202.reuse ;  /* 0x0000000204c87824 */ /* 0x140fe200078e02ca */
[----:B------:R-:W-:Y:S01]  /*2480*/  IADD3 R198, R201, 0x4040, RZ ;  /* 0x00004040c9c67810 */ /* 0x000fe20007ffe0ff */
[----:B------:R-:W-:Y:S01]  /*2490*/  IMAD R199, R5, 0x2, R202 ;  /* 0x0000000205c77824 */ /* 0x000fe200078e02ca */
[----:B------:R-:W1:Y:S03]  /*24a0*/  LDSM.16.M88.4 R116, [R202] ;  /* 0x00000000ca74783b */ /* 0x000e660000000200 */
[----:B------:R-:W-:Y:S01]  /*24b0*/  IMAD R197, R4, 0x2, R199 ;  /* 0x0000000204c57824 */ /* 0x000fe200078e02c7 */
[----:B------:R-:W5:Y:S04]  /*24c0*/  LDSM.16.M88.4 R8, [R202+0x2000] ;  /* 0x00200000ca08783b */ /* 0x000f680000000200 */
[----:B------:R-:W2:Y:S04]  /*24d0*/  LDSM.16.M88.4 R20, [R201+0x5000] ;  /* 0x00500000c914783b */ /* 0x000ea80000000200 */
[----:B------:R-:W3:Y:S04]  /*24e0*/  LDSM.16.M88.4 R44, [R201+0x4000] ;  /* 0x00400000c92c783b */ /* 0x000ee80000000200 */
[----:B------:R-:W4:Y:S04]  /*24f0*/  LDSM.16.M88.4 R60, [R201+0x5800] ;  /* 0x00580000c93c783b */ /* 0x000f280000000200 */
[----:B------:R-:W-:Y:S04]  /*2500*/  LDSM.16.M88.4 R104, [R200+0x2000] ;  /* 0x00200000c868783b */ /* 0x000fe80000000200 */
[----:B------:R-:W3:Y:S04]  /*2510*/  LDSM.16.M88.4 R56, [R195+0x4800] ;  /* 0x00480000c338783b */ /* 0x000ee80000000200 */
[----:B------:R-:W3:Y:S04]  /*2520*/  LDSM.16.M88.4 R76, [R195+0x5000] ;  /* 0x00500000c34c783b */ /* 0x000ee80000000200 */
[----:B------:R-:W3:Y:S04]  /*2530*/  LDSM.16.M88.4 R92, [R200] ;  /* 0x00000000c85c783b */ /* 0x000ee80000000200 */
[----:B------:R-:W3:Y:S01]  /*2540*/  LDSM.16.M88.4 R100, [R195+0x4000] ;  /* 0x00400000c364783b */ /* 0x000ee20000000200 */
[-C--:B-1----:R-:W-:Y:S03]  /*2550*/  HMMA.16816.F32 R40, R116, R32.reuse, RZ ;  /* 0x000000207428723c */ /* 0x082fe600000018ff */
[----:B------:R-:W1:Y:S04]  /*2560*/  LDSM.16.M88.4 R96, [R195+0x5800] ;  /* 0x00580000c360783b */ /* 0x000e680000000200 */
[----:B------:R-:W-:Y:S01]  /*2570*/  LDSM.16.M88.4 R72, [R199+0x2000] ;  /* 0x00200000c748783b */ /* 0x000fe20000000200 */
[C---:B-----5:R-:W-:Y:S03]  /*2580*/  HMMA.16816.F32 R84, R8.reuse, R32, RZ ;  /* 0x000000200854723c */ /* 0x060fe600000018ff */
[----:B------:R-:W-:Y:S04]  /*2590*/  LDSM.16.M88.4 R108, [R197+0x2000] ;  /* 0x00200000c56c783b */ /* 0x000fe80000000200 */
[----:B------:R-:W-:Y:S01]  /*25a0*/  LDSM.16.M88.4 R112, [R197] ;  /* 0x00000000c570783b */ /* 0x000fe20000000200 */
[C---:B--2---:R-:W-:Y:S08]  /*25b0*/  HMMA.16816.F32 R80, R8.reuse, R20, RZ ;  /* 0x000000140850723c */ /* 0x044ff000000018ff */
[C---:B------:R-:W-:Y:S08]  /*25c0*/  HMMA.16816.F32 R36, R8.reuse, R34, RZ ;  /* 0x000000220824723c */ /* 0x040ff000000018ff */
[----:B------:R-:W-:Y:S08]  /*25d0*/  HMMA.16816.F32 R24, R8, R22, RZ ;  /* 0x000000160818723c */ /* 0x000ff000000018ff */
[C---:B------:R-:W-:Y:S08]  /*25e0*/  HMMA.16816.F32 R28, R116.reuse, R20, RZ ;  /* 0x00000014741c723c */ /* 0x040ff000000018ff */
[C---:B------:R-:W-:Y:S08]  /*25f0*/  HMMA.16816.F32 R32, R116.reuse, R34, RZ ;  /* 0x000000227420723c */ /* 0x040ff000000018ff */
[C---:B------:R-:W-:Y:S08]  /*2600*/  HMMA.16816.F32 R20, R116.reuse, R22, RZ ;  /* 0x000000167414723c */ /* 0x040ff000000018ff */
[-C--:B---3--:R-:W-:Y:S08]  /*2610*/  HMMA.16816.F32 R52, R116, R44.reuse, RZ ;  /* 0x0000002c7434723c */ /* 0x088ff000000018ff */
[C---:B------:R-:W-:Y:S08]  /*2620*/  HMMA.16816.F32 R88, R8.reuse, R44, RZ ;  /* 0x0000002c0858723c */ /* 0x040ff000000018ff */
[C---:B------:R-:W-:Y:S08]  /*2630*/  HMMA.16816.F32 R48, R8.reuse, R46, RZ ;  /* 0x0000002e0830723c */ /* 0x040ff000000018ff */
[-C--:B----4-:R-:W-:Y:S08]  /*2640*/  HMMA.16816.F32 R12, R8, R60.reuse, RZ ;  /* 0x0000003c080c723c */ /* 0x090ff000000018ff */
[C---:B------:R-:W-:Y:S07]  /*2650*/  HMMA.16816.F32 R16, R116.reuse, R60, RZ ;  /* 0x0000003c7410723c */ /* 0x040fee00000018ff */
[----:B------:R-:W-:Y:S01]  /*2660*/  IADD3 R60, R201, 0x4000, RZ ;  /* 0x00004000c93c7810 */ /* 0x000fe20007ffe0ff */
[----:B------:R-:W-:Y:S03]  /*2670*/  HMMA.16816.F32 R44, R116, R46, RZ ;  /* 0x0000002e742c723c */ /* 0x000fe600000018ff */
[----:B------:R-:W-:-:S04]  /*2680*/  @P2 IADD3 R198, R60, -0x40, RZ ;  /* 0xffffffc03cc62810 */ /* 0x000fc80007ffe0ff */
[----:B------:R-:W-:Y:S01]  /*2690*/  IADD3 R191, R198, 0x800, RZ ;  /* 0x00000800c6bf7810 */ /* 0x000fe20007ffe0ff */
[-C--:B------:R-:W-:Y:S01]  /*26a0*/  HMMA.16816.F32 R8, R8, R62.reuse, RZ ;  /* 0x0000003e0808723c */ /* 0x080fe200000018ff */
[----:B------:R-:W2:Y:S01]  /*26b0*/  LDSM.16.M88.4 R68, [R198] ;  /* 0x00000000c644783b */ /* 0x000ea20000000200 */
[----:B------:R-:W-:Y:S01]  /*26c0*/  IMAD.IADD R188, R0, 0x1, R198 ;  /* 0x0000000100bc7824 */ /* 0x000fe200078e02c6 */
[C---:B------:R-:W-:Y:S02]  /*26d0*/  IADD3 R190, R198.reuse, 0x1000, RZ ;  /* 0x00001000c6be7810 */ /* 0x040fe40007ffe0ff */
[----:B------:R-:W3:Y:S01]  /*26e0*/  LDSM.16.M88.4 R64, [R198+0x800] ;  /* 0x00080000c640783b */ /* 0x000ee20000000200 */
[----:B------:R-:W-:Y:S02]  /*26f0*/  IADD3 R189, R198, 0x1800, RZ ;  /* 0x00001800c6bd7810 */ /* 0x000fe40007ffe0ff */
[----:B------:R-:W-:Y:S01]  /*2700*/  HMMA.16816.F32 R116, R116, R62, RZ ;  /* 0x0000003e7474723c */ /* 0x000fe200000018ff */
[----:B------:R-:W4:Y:S07]  /*2710*/  LDSM.16.M88.4 R60, [R198+0x1000] ;  /* 0x00100000c63c783b */ /* 0x000f2e0000000200 */
[C---:B------:R-:W-:Y:S08]  /*2720*/  HMMA.16816.F32 R84, R104.reuse, R56, R84 ;  /* 0x000000386854723c */ /* 0x040ff00000001854 */
[C---:B------:R-:W-:Y:S08]  /*2730*/  HMMA.16816.F32 R80, R104.reuse, R76, R80 ;  /* 0x0000004c6850723c */ /* 0x040ff00000001850 */
[C---:B------:R-:W-:Y:S08]  /*2740*/  HMMA.16816.F32 R36, R104.reuse, R58, R36 ;  /* 0x0000003a6824723c */ /* 0x040ff00000001824 */
[----:B------:R-:W-:Y:S08]  /*2750*/  HMMA.16816.F32 R24, R104, R78, R24 ;  /* 0x0000004e6818723c */ /* 0x000ff00000001818 */
[C---:B------:R-:W-:Y:S08]  /*2760*/  HMMA.16816.F32 R40, R92.reuse, R56, R40 ;  /* 0x000000385c28723c */ /* 0x040ff00000001828 */
[C---:B------:R-:W-:Y:S08]  /*2770*/  HMMA.16816.F32 R28, R92.reuse, R76, R28 ;  /* 0x0000004c5c1c723c */ /* 0x040ff0000000181c */
[C---:B------:R-:W-:Y:S01]  /*2780*/  HMMA.16816.F32 R32, R92.reuse, R58, R32 ;  /* 0x0000003a5c20723c */ /* 0x040fe20000001820 */
[----:B------:R-:W5:Y:S07]  /*2790*/  LDSM.16.M88.4 R56, [R198+0x1800] ;  /* 0x00180000c638783b */ /* 0x000f6e0000000200 */
[----:B------:R-:W-:Y:S01]  /*27a0*/  HMMA.16816.F32 R20, R92, R78, R20 ;  /* 0x0000004e5c14723c */ /* 0x000fe20000001814 */
[----:B------:R-:W2:Y:S07]  /*27b0*/  LDSM.16.M88.4 R76, [R199] ;  /* 0x00000000c74c783b */ /* 0x000eae0000000200 */
[C---:B------:R-:W-:Y:S08]  /*27c0*/  HMMA.16816.F32 R88, R104.reuse, R100, R88 ;  /* 0x000000646858723c */ /* 0x040ff00000001858 */
[C---:B-1----:R-:W-:Y:S08]  /*27d0*/  HMMA.16816.F32 R12, R104.reuse, R96, R12 ;  /* 0x00000060680c723c */ /* 0x042ff0000000180c */
[C---:B------:R-:W-:Y:S08]  /*27e0*/  HMMA.16816.F32 R48, R104.reuse, R102, R48 ;  /* 0x000000666830723c */ /* 0x040ff00000001830 */
[----:B------:R-:W-:Y:S01]  /*27f0*/  HMMA.16816.F32 R8, R104, R98, R8 ;  /* 0x000000626808723c */ /* 0x000fe20000001808 */
[----:B------:R-:W1:Y:S07]  /*2800*/  LDSM.16.M88.4 R104, [R188] ;  /* 0x00000000bc68783b */ /* 0x000e6e0000000200 */
[C---:B------:R-:W-:Y:S08]  /*2810*/  HMMA.16816.F32 R52, R92.reuse, R100, R52 ;  /* 0x000000645c34723c */ /* 0x040ff00000001834 */
[C---:B------:R-:W-:Y:S08]  /*2820*/  HMMA.16816.F32 R16, R92.reuse, R96, R16 ;  /* 0x000000605c10723c */ /* 0x040ff00000001810 */
[C---:B------:R-:W-:Y:S01]  /*2830*/  HMMA.16816.F32 R44, R92.reuse, R102, R44 ;  /* 0x000000665c2c723c */ /* 0x040fe2000000182c */
[----:B------:R-:W1:Y:S07]  /*2840*/  LDSM.16.M88.4 R100, [R188+0x800] ;  /* 0x00080000bc64783b */ /* 0x000e6e0000000200 */
[----:B------:R-:W-:Y:S01]  /*2850*/  HMMA.16816.F32 R116, R92, R98, R116 ;  /* 0x000000625c74723c */ /* 0x000fe20000001874 */
[----:B------:R-:W1:Y:S04]  /*2860*/  LDSM.16.M88.4 R96, [R188+0x1000] ;  /* 0x00100000bc60783b */ /* 0x000e680000000200 */
[----:B------:R-:W1:Y:S01]  /*2870*/  LDSM.16.M88.4 R92, [R188+0x1800] ;  /* 0x00180000bc5c783b */ /* 0x000e620000000200 */
[----:B------:R-:W-:-:S04]  /*2880*/  DEPBAR.LE SB0, 0x0 ;  /* 0x000080000000791a */ /* 0x000fc80000000000 */
[C---:B--2---:R-:W-:Y:S08]  /*2890*/  HMMA.16816.F32 R88, R72.reuse, R68, R88 ;  /* 0x000000444858723c */ /* 0x044ff00000001858 */
[C---:B---3--:R-:W-:Y:S08]  /*28a0*/  HMMA.16816.F32 R84, R72.reuse, R64, R84 ;  /* 0x000000404854723c */ /* 0x048ff00000001854 */
        /* <DEDUP_REMOVED lines=79> */
.L_x_1331:
[----:B------:R-:W-:Y:S05]  /*2da0*/  BSYNC B0 ;  /* 0x0000000000007941 */ /* 0x000fea0003800000 */
.L_x_1330:
[----:B------:R-:W0:Y:S02]  /*2db0*/  LDGDEPBAR ;  /* 0x00000000000079af */ /* 0x000e240000000000 */
.L_x_1329:
[----:B------:R-:W-:Y:S01]  /*2dc0*/  IMAD.SHL.U32 R6, R123, 0x2, RZ ;  /* 0x000000027b067824 */ /* 0x000fe200078e00ff */
[----:B------:R-:W-:Y:S01]  /*2dd0*/  LOP3.LUT R128, R128, 0x7ffffffc, RZ, 0xc0, !PT ;  /* 0x7ffffffc80807812 */ /* 0x000fe200078ec0ff */
[----:B--2---:R-:W-:Y:S01]  /*2de0*/  IMAD R56, R131, 0x8, R120 ;  /* 0x0000000883387824 */ /* 0x004fe200078e0278 */
[----:B------:R-:W-:Y:S01]  /*2df0*/  UIADD3 UR13, UR18, -0x61c88647, URZ ;  /* 0x9e3779b9120d7890 */ /* 0x000fe2000fffe03f */
[----:B------:R-:W-:Y:S01]  /*2e00*/  IMAD.WIDE.U32 R110, R138, -0x2daee0ad, RZ ;  /* 0xd2511f538a6e7825 */ /* 0x000fe200078e00ff */
[----:B------:R-:W-:Y:S01]  /*2e10*/  LOP3.LUT R6, R6, 0x6, RZ, 0xc0, !PT ;  /* 0x0000000606067812 */ /* 0x000fe200078ec0ff */
[----:B------:R-:W-:Y:S01]  /*2e20*/  UIADD3 UR12, UR19, -0x4498517b, URZ ;  /* 0xbb67ae85130c7890 */ /* 0x000fe2000fffe03f */
[----:B------:R-:W-:Y:S01]  /*2e30*/  STL.64 [R1+0xd0], R4 ;  /* 0x0000d00401007387 */ /* 0x000fe20000100a00 */
[----:B------:R-:W-:Y:S01]  /*2e40*/  IMAD.IADD R121, R121, 0x1, -R128 ;  /* 0x0000000179797824 */ /* 0x000fe200078e0a80 */
[----:B------:R-:W-:Y:S01]  /*2e50*/  UIADD3 UR10, UR19, 0x76cf5d0a, URZ ;  /* 0x76cf5d0a130a7890 */ /* 0x000fe2000fffe03f */
[----:B------:R-:W-:Y:S01]  /*2e60*/  IMAD R95, R7, 0x40, R6 ;  /* 0x00000040075f7824 */ /* 0x000fe200078e0206 */
[----:B------:R-:W-:Y:S01]  /*2e70*/  STL.64 [R1+0xc8], R200 ;  /* 0x0000c8c801007387 */ /* 0x000fe20000100a00 */
[----:B------:R-:W-:Y:S01]  /*2e80*/  UIADD3 UR11, UR18, 0x3c6ef372, URZ ;  /* 0x3c6ef372120b7890 */ /* 0x000fe2000fffe03f */
[----:B------:R-:W-:Y:S01]  /*2e90*/  IMAD.IADD R6, R127, 0x1, R125 ;  /* 0x000000017f067824 */ /* 0x000fe200078e027d */
[----:B------:R-:W-:Y:S01]  /*2ea0*/  UIADD3 UR9, UR18, -0x255992d5, URZ ;  /* 0xdaa66d2b12097890 */ /* 0x000fe2000fffe03f */
[C---:B-1----:R-:W-:Y:S01]  /*2eb0*/  IADD3 R65, R95.reuse, 0x1, RZ ;  /* 0x000000015f417810 */ /* 0x042fe20007ffe0ff */
[----:B------:R1:W-:Y:S01]  /*2ec0*/  STL.64 [R1+0xc0], R198 ;  /* 0x0000c0c601007387 */ /* 0x0003e20000100a00 */
[----:B------:R-:W-:Y:S01]  /*2ed0*/  IADD3 R67, R95, 0x8, RZ ;  /* 0x000000085f437810 */ /* 0x000fe20007ffe0ff */
[----:B------:R-:W-:Y:S01]  /*2ee0*/  UIADD3 UR8, UR19, 0x32370b8f, URZ ;  /* 0x32370b8f13087890 */ /* 0x000fe2000fffe03f */
[-C--:B------:R-:W-:Y:S01]  /*2ef0*/  ISETP.GE.AND P4, PT, R65, R122.reuse, PT ;  /* 0x0000007a4100720c */ /* 0x080fe20003f86270 */
[----:B------:R-:W-:Y:S01]  /*2f00*/  UIADD3 UR7, UR18, 0x78dde6e4, URZ ;  /* 0x78dde6e412077890 */ /* 0x000fe2000fffe03f */
[-C--:B------:R-:W-:Y:S01]  /*2f10*/  ISETP.GE.AND P3, PT, R67, R122.reuse, PT ;  /* 0x0000007a4300720c */ /* 0x080fe20003f66270 */
[----:B------:R-:W-:Y:S01]  /*2f20*/  UIADD3 UR6, UR19, -0x126145ec, URZ ;  /* 0xed9eba1413067890 */ /* 0x000fe2000fffe03f */
[C---:B------:R-:W-:Y:S01]  /*2f30*/  IADD3 R65, R95.reuse, 0x9, RZ ;  /* 0x000000095f417810 */ /* 0x040fe20007ffe0ff */
[----:B------:R-:W-:Y:S01]  /*2f40*/  UIADD3 UR5, UR18, 0x1715609d, URZ ;  /* 0x1715609d12057890 */ /* 0x000fe2000fffe03f */
[----:B------:R-:W-:Y:S01]  /*2f50*/  IADD3 R67, R95, 0x11, RZ ;  /* 0x000000115f437810 */ /* 0x000fe20007ffe0ff */
[----:B------:R-:W-:Y:S01]  /*2f60*/  UIADD3 UR4, UR19, -0x56f99767, URZ ;  /* 0xa906689913047890 */ /* 0x000fe2000fffe03f */
[----:B------:R-:W-:Y:S01]  /*2f70*/  FSEL R98, R55, -INF , !P4 ;  /* 0xff80000037627808 */ /* 0x000fe20006000000 */
[----:B------:R-:W-:Y:S01]  /*2f80*/  STL [R1+0xbc], R190 ;  /* 0x0000bcbe01007387 */ /* 0x000fe20000100800 */
[C---:B------:R-:W-:Y:S01]  /*2f90*/  IADD3 R55, R95.reuse, 0x20, RZ ;  /* 0x000000205f377810 */ /* 0x040fe20007ffe0ff */
[----:B------:R-:W-:Y:S01]  /*2fa0*/  UIADD3 UR15, UR18, -0x4ab325aa, URZ ;  /* 0xb54cda56120f7890 */ /* 0x000fe2000fffe03f */
[----:B------:R-:W-:Y:S01]  /*2fb0*/  IADD3 R69, R95, 0x10, RZ ;  /* 0x000000105f457810 */ /* 0x000fe20007ffe0ff */
[----:B------:R-:W-:Y:S01]  /*2fc0*/  STL [R1+0xb8], R189 ;  /* 0x0000b8bd01007387 */ /* 0x000fe20000100800 */
[-C--:B------:R-:W-:Y:S01]  /*2fd0*/  ISETP.GE.AND P2, PT, R65, R122.reuse, PT ;  /* 0x0000007a4100720c */ /* 0x080fe20003f46270 */
[----:B------:R-:W-:Y:S01]  /*2fe0*/  UIADD3 UR14, UR19, 0x646e171e, URZ ;  /* 0x646e171e130e7890 */ /* 0x000fe2000fffe03f */
[-C--:B------:R-:W-:Y:S01]  /*2ff0*/  ISETP.GE.AND P5, PT, R95, R122.reuse, PT ;  /* 0x0000007a5f00720c */ /* 0x080fe20003fa6270 */
[----:B------:R-:W-:Y:S01]  /*3000*/  STL [R1+0xb4], R188 ;  /* 0x0000b4bc01007387 */ /* 0x000fe20000100800 */
[----:B------:R-:W-:Y:S01]  /*3010*/  ISETP.GE.AND P6, PT, R67, R122, PT ;  /* 0x0000007a4300720c */ /* 0x000fe20003fc6270 */
[----:B------:R-:W-:Y:S01]  /*3020*/  IMAD R234, R252, 0x10000, R252 ;  /* 0x00010000fcea7824 */ /* 0x000fe200078e02fc */
[----:B------:R-:W-:Y:S01]  /*3030*/  FSEL R68, R50, -INF , !P3 ;  /* 0xff80000032447808 */ /* 0x000fe20005800000 */
[----:B------:R-:W-:Y:S01]  /*3040*/  IMAD.SHL.U32 R196, R6, 0x2, RZ ;  /* 0x0000000206c47824 */ /* 0x000fe200078e00ff */
[----:B------:R-:W-:-:S02]  /*3050*/  FSEL R75, R48, -INF , !P3 ;  /* 0xff800000304b7808 */ /* 0x000fc40005800000 */
[----:B------:R-:W-:Y:S02]  /*3060*/  FSEL R102, R46, -INF , !P3 ;  /* 0xff8000002e667808 */ /* 0x000fe40005800000 */
[----:B------:R-:W-:Y:S02]  /*3070*/  FSEL R92, R44, -INF , !P3 ;  /* 0xff8000002c5c7808 */ /* 0x000fe40005800000 */
[----:B------:R-:W-:Y:S02]  /*3080*/  IADD3 R67, R95, 0x18, RZ ;  /* 0x000000185f437810 */ /* 0x000fe40007ffe0ff */
[-C--:B------:R-:W-:Y:S02]  /*3090*/  ISETP.GE.AND P3, PT, R55, R122.reuse, PT ;  /* 0x0000007a3700720c */ /* 0x080fe40003f66270 */
[----:B------:R-:W-:Y:S02]  /*30a0*/  ISETP.GE.AND P0, PT, R69, R122, PT ;  /* 0x0000007a4500720c */ /* 0x000fe40003f06270 */
[----:B------:R-:W-:-:S02]  /*30b0*/  IADD3 R55, R95, 0x21, RZ ;  /* 0x000000215f377810 */ /* 0x000fc40007ffe0ff */
[----:B------:R-:W-:Y:S02]  /*30c0*/  IADD3 R69, R95, 0x19, RZ ;  /* 0x000000195f457810 */ /* 0x000fe40007ffe0ff */
[----:B------:R-:W-:Y:S02]  /*30d0*/  FSEL R70, R90, -INF , !P5 ;  /* 0xff8000005a467808 */ /* 0x000fe40006800000 */
[----:B------:R-:W-:Y:S01]  /*30e0*/  FSEL R65, R88, -INF , !P5 ;  /* 0xff80000058417808 */ /* 0x000fe20006800000 */
[----:B------:R-:W-:Y:S01]  /*30f0*/  IMAD.SHL.U32 R88, R121, 0x2, RZ ;  /* 0x0000000279587824 */ /* 0x000fe200078e00ff */
[----:B------:R-:W-:Y:S01]  /*3100*/  FSEL R101, R54, -INF , !P5 ;  /* 0xff80000036657808 */ /* 0x000fe20006800000 */
[----:B------:R-:W-:Y:S01]  /*3110*/  IMAD.SHL.U32 R54, R7, 0x2, RZ ;  /* 0x0000000207367824 */ /* 0x000fe200078e00ff */
[----:B------:R-:W-:Y:S01]  /*3120*/  FSEL R94, R52, -INF , !P5 ;  /* 0xff800000345e7808 */ /* 0x000fe20006800000 */
[----:B------:R-:W-:Y:S01]  /*3130*/  IMAD.WIDE.U32 R120, R56, -0x326172a9, RZ ;  /* 0xcd9e8d5738787825 */ /* 0x000fe200078e00ff */
[----:B------:R-:W-:-:S02]  /*3140*/  FSEL R96, R47, -INF , !P2 ;  /* 0xff8000002f607808 */ /* 0x000fc40005000000 */
[----:B------:R-:W-:Y:S01]  /*3150*/  ISETP.GE.AND P5, PT, R67, R122, PT ;  /* 0x0000007a4300720c */ /* 0x000fe20003fa6270 */
[----:B------:R-:W-:Y:S01]  /*3160*/  IMAD R88, R130, c[0x0][0x228], R88 ;  /* 0x00008a0082587a24 */ /* 0x000fe200078e0258 */
[----:B------:R-:W-:Y:S02]  /*3170*/  FSEL R72, R51, -INF , !P2 ;  /* 0xff80000033487808 */ /* 0x000fe40005000000 */
[----:B------:R-:W-:Y:S02]  /*3180*/  FSEL R97, R49, -INF , !P2 ;  /* 0xff80000031617808 */ /* 0x000fe40005000000 */
[----:B------:R-:W-:Y:S02]  /*3190*/  FSEL R103, R45, -INF , !P2 ;  /* 0xff8000002d677808 */ /* 0x000fe40005000000 */
[----:B------:R-:W-:Y:S02]  /*31a0*/  IADD3 R47, R95, 0x28, RZ ;  /* 0x000000285f2f7810 */ /* 0x000fe40007ffe0ff */
[----:B------:R-:W-:-:S02]  /*31b0*/  FSEL R71, R91, -INF , !P4 ;  /* 0xff8000005b477808 */ /* 0x000fc40006000000 */
[----:B------:R-:W-:Y:S02]  /*31c0*/  FSEL R73, R89, -INF , !P4 ;  /* 0xff80000059497808 */ /* 0x000fe40006000000 */
[----:B------:R-:W-:Y:S02]  /*31d0*/  FSEL R67, R53, -INF , !P4 ;  /* 0xff80000035437808 */ /* 0x000fe40006000000 */
[-C--:B------:R-:W-:Y:S02]  /*31e0*/  ISETP.GE.AND P2, PT, R55, R122.reuse, PT ;  /* 0x0000007a3700720c */ /* 0x080fe40003f46270 */
[----:B------:R-:W-:Y:S02]  /*31f0*/  ISETP.GE.AND P4, PT, R69, R122, PT ;  /* 0x0000007a4500720c */ /* 0x000fe40003f86270 */
[----:B------:R-:W-:Y:S02]  /*3200*/  IADD3 R55, R95, 0x29, RZ ;  /* 0x000000295f377810 */ /* 0x000fe40007ffe0ff */
[----:B------:R-:W-:-:S02]  /*3210*/  FSEL R46, R86, -INF , !P0 ;  /* 0xff800000562e7808 */ /* 0x000fc40004000000 */
[----:B------:R-:W-:Y:S02]  /*3220*/  FSEL R69, R84, -INF , !P0 ;  /* 0xff80000054457808 */ /* 0x000fe40004000000 */
[----:B------:R-:W-:Y:S02]  /*3230*/  FSEL R100, R42, -INF , !P0 ;  /* 0xff8000002a647808 */ /* 0x000fe40004000000 */
[----:B------:R-:W-:Y:S02]  /*3240*/  FSEL R93, R40, -INF , !P0 ;  /* 0xff800000285d7808 */ /* 0x000fe40004000000 */
[----:B------:R-:W-:Y:S02]  /*3250*/  ISETP.GE.AND P0, PT, R47, R122, PT ;  /* 0x0000007a2f00720c */ /* 0x000fe40003f06270 */
[----:B------:R-:W-:Y:S02]  /*3260*/  FSEL R44, R87, -INF , !P6 ;  /* 0xff800000572c7808 */ /* 0x000fe40007000000 */
[----:B------:R-:W-:-:S02]  /*3270*/  FSEL R47, R85, -INF , !P6 ;  /* 0xff800000552f7808 */ /* 0x000fc40007000000 */
[----:B------:R-:W-:Y:S02]  /*3280*/  FSEL R104, R43, -INF , !P6 ;  /* 0xff8000002b687808 */ /* 0x000fe40007000000 */
[----:B------:R-:W-:Y:S02]  /*3290*/  FSEL R87, R41, -INF , !P6 ;  /* 0xff80000029577808 */ /* 0x000fe40007000000 */
[----:B------:R-:W-:Y:S02]  /*32a0*/  ISETP.GE.AND P6, PT, R55, R122, PT ;  /* 0x0000007a3700720c */ /* 0x000fe40003fc6270 */
[----:B------:R-:W-:Y:S02]  /*32b0*/  IADD3 R55, R95, 0x30, RZ ;  /* 0x000000305f377810 */ /* 0x000fe40007ffe0ff */
        /* <DEDUP_REMOVED lines=18> */
[----:B------:R-:W-:Y:S02]  /*33e0*/  IADD3 R55, R56, 0x4, RZ ;  /* 0x0000000438377810 */ /* 0x000fe40007ffe0ff */
[----:B------:R-:W-:-:S02]  /*33f0*/  LOP3.LUT R91, R54, UR19, RZ, 0x3c, !PT ;  /* 0x00000013365b7c12 */ /* 0x000fc4000f8e3cff */
[----:B------:R-:W-:Y:S01]  /*3400*/  LOP3.LUT R89, R89, UR19, RZ, 0x3c, !PT ;  /* 0x0000001359597c12 */ /* 0x000fe2000f8e3cff */
[----:B------:R-:W-:Y:S01]  /*3410*/  IMAD.WIDE.U32 R114, R55, -0x326172a9, RZ ;  /* 0xcd9e8d5737727825 */ /* 0x000fe200078e00ff */
[----:B------:R-:W-:Y:S02]  /*3420*/  LOP3.LUT R134, R111, R91, RZ, 0x3c, !PT ;  /* 0x0000005b6f867212 */ /* 0x000fe400078e3cff */
[----:B------:R-:W-:Y:S01]  /*3430*/  LOP3.LUT R54, R3, UR18, RZ, 0x3c, !PT ;  /* 0x0000001203367c12 */ /* 0x000fe2000f8e3cff */
[----:B------:R-:W-:Y:S01]  /*3440*/  IMAD.WIDE.U32 R90, R55, -0x326172a9, RZ ;  /* 0xcd9e8d57375a7825 */ /* 0x000fe200078e00ff */
[CC--:B------:R-:W-:Y:S02]  /*3450*/  LOP3.LUT R140, R111.reuse, R89.reuse, RZ, 0x3c, !PT ;  /* 0x000000596f8c7212 */ /* 0x0c0fe400078e3cff */
[----:B------:R-:W-:Y:S01]  /*3460*/  LOP3.LUT R150, R111, R89, RZ, 0x3c, !PT ;  /* 0x000000596f967212 */ /* 0x000fe200078e3cff */
[----:B------:R-:W-:Y:S01]  /*3470*/  IMAD.WIDE.U32 R134, R134, -0x326172a9, RZ ;  /* 0xcd9e8d5786867825 */ /* 0x000fe200078e00ff */
[----:B------:R-:W-:-:S02]  /*3480*/  LOP3.LUT R230, R115, R54, RZ, 0x3c, !PT ;  /* 0x0000003673e67212 */ /* 0x000fc400078e3cff */
[-C--:B------:R-:W-:Y:S01]  /*3490*/  LOP3.LUT R152, R121, R54.reuse, RZ, 0x3c, !PT ;  /* 0x0000003679987212 */ /* 0x080fe200078e3cff */
[----:B------:R-:W-:Y:S01]  /*34a0*/  IMAD.WIDE.U32 R140, R140, -0x326172a9, RZ ;  /* 0xcd9e8d578c8c7825 */ /* 0x000fe200078e00ff */
[----:B------:R-:W-:Y:S02]  /*34b0*/  LOP3.LUT R228, R91, R54, RZ, 0x3c, !PT ;  /* 0x000000365be47212 */ /* 0x000fe400078e3cff */
[----:B------:R-:W-:Y:S01]  /*34c0*/  IADD3 R95, R95, 0x39, RZ ;  /* 0x000000395f5f7810 */ /* 0x000fe20007ffe0ff */
[----:B------:R-:W-:Y:S01]  /*34d0*/  IMAD.WIDE.U32 R150, R150, -0x326172a9, RZ ;  /* 0xcd9e8d5796967825 */ /* 0x000fe200078e00ff */
[----:B------:R-:W-:Y:S02]  /*34e0*/  FSEL R218, R83, -INF , !P2 ;  /* 0xff80000053da7808 */ /* 0x000fe40005000000 */
[----:B------:R-:W-:Y:S01]  /*34f0*/  FSEL R219, R81, -INF , !P2 ;  /* 0xff80000051db7808 */ /* 0x000fe20005000000 */
[----:B------:R-:W-:Y:S01]  /*3500*/  IMAD.WIDE.U32 R152, R152, -0x2daee0ad, RZ ;  /* 0xd2511f5398987825 */ /* 0x000fe200078e00ff */
[----:B------:R-:W-:-:S02]  /*3510*/  FSEL R148, R31, -INF , !P2 ;  /* 0xff8000001f947808 */ /* 0x000fc40005000000 */
[----:B------:R-:W-:Y:S01]  /*3520*/  FSEL R129, R29, -INF , !P2 ;  /* 0xff8000001d817808 */ /* 0x000fe20005000000 */
[----:B------:R-:W-:Y:S01]  /*3530*/  IMAD.WIDE.U32 R230, R230, -0x2daee0ad, RZ ;  /* 0xd2511f53e6e67825 */ /* 0x000fe200078e00ff */
[----:B------:R-:W-:Y:S02]  /*3540*/  ISETP.GE.AND P2, PT, R95, R122, PT ;  /* 0x0000007a5f00720c */ /* 0x000fe40003f46270 */
[--C-:B------:R-:W-:Y:S01]  /*3550*/  LOP3.LUT R123, R135, UR13, R120.reuse, 0x96, !PT ;  /* 0x0000000d877b7c12 */ /* 0x100fe2000f8e9678 */
[----:B------:R-:W-:Y:S01]  /*3560*/  IMAD.WIDE.U32 R228, R228, -0x2daee0ad, RZ ;  /* 0xd2511f53e4e47825 */ /* 0x000fe200078e00ff */
[--C-:B------:R-:W-:Y:S02]  /*3570*/  LOP3.LUT R122, R141, UR13, R120.reuse, 0x96, !PT ;  /* 0x0000000d8d7a7c12 */ /* 0x100fe4000f8e9678 */
[----:B------:R-:W-:Y:S01]  /*3580*/  LOP3.LUT R111, R151, UR13, R120, 0x96, !PT ;  /* 0x0000000d976f7c12 */ /* 0x000fe2000f8e9678 */
[----:B------:R-:W-:Y:S01]  /*3590*/  IMAD.WIDE.U32 R162, R123, -0x2daee0ad, RZ ;  /* 0xd2511f537ba27825 */ /* 0x000fe200078e00ff */
[----:B------:R-:W-:-:S02]  /*35a0*/  LOP3.LUT R3, R135, UR13, R114, 0x96, !PT ;  /* 0x0000000d87037c12 */ /* 0x000fc4000f8e9672 */
[--C-:B------:R-:W-:Y:S01]  /*35b0*/  LOP3.LUT R132, R153, UR12, R110.reuse, 0x96, !PT ;  /* 0x0000000c99847c12 */ /* 0x100fe2000f8e966e */
[----:B------:R-:W-:Y:S01]  /*35c0*/  IMAD.WIDE.U32 R122, R122, -0x2daee0ad, RZ ;  /* 0xd2511f537a7a7825 */ /* 0x000fe200078e00ff */
[--C-:B------:R-:W-:Y:S02]  /*35d0*/  LOP3.LUT R128, R231, UR12, R110.reuse, 0x96, !PT ;  /* 0x0000000ce7807c12 */ /* 0x100fe4000f8e966e */
[----:B------:R-:W-:Y:S01]  /*35e0*/  LOP3.LUT R110, R229, UR12, R110, 0x96, !PT ;  /* 0x0000000ce56e7c12 */ /* 0x000fe2000f8e966e */
[----:B------:R-:W-:Y:S01]  /*35f0*/  IMAD.WIDE.U32 R156, R111, -0x2daee0ad, RZ ;  /* 0xd2511f536f9c7825 */ /* 0x000fe200078e00ff */
[----:B------:R-:W-:Y:S02]  /*3600*/  LOP3.LUT R108, R135, UR13, R90, 0x96, !PT ;  /* 0x0000000d876c7c12 */ /* 0x000fe4000f8e965a */
[----:B------:R-:W-:Y:S01]  /*3610*/  FSEL R160, R118, -INF , !P3 ;  /* 0xff80000076a07808 */ /* 0x000fe20005800000 */
[----:B------:R-:W-:Y:S01]  /*3620*/  IMAD.WIDE.U32 R164, R3, -0x2daee0ad, RZ ;  /* 0xd2511f5303a47825 */ /* 0x000fe200078e00ff */
[----:B------:R-:W-:-:S02]  /*3630*/  FMNMX.FTZ R3, R94, R67, !PT ;  /* 0x000000435e037209 */ /* 0x000fc40007810000 */
[--C-:B------:R-:W-:Y:S01]  /*3640*/  LOP3.LUT R111, R157, UR10, R152.reuse, 0x96, !PT ;  /* 0x0000000a9d6f7c12 */ /* 0x100fe2000f8e9698 */
[----:B-1----:R-:W-:Y:S01]  /*3650*/  IMAD.WIDE.U32 R198, R110, -0x326172a9, RZ ;  /* 0xcd9e8d576ec67825 */ /* 0x002fe200078e00ff */
[----:B------:R-:W-:Y:S02]  /*3660*/  LOP3.LUT R110, R123, UR10, R152, 0x96, !PT ;  /* 0x0000000a7b6e7c12 */ /* 0x000fe4000f8e9698 */
[----:B------:R-:W-:Y:S01]  /*3670*/  FSEL R159, R116, -INF , !P3 ;  /* 0xff800000749f7808 */ /* 0x000fe20005800000 */
[----:B------:R-:W-:Y:S01]  /*3680*/  IMAD.WIDE.U32 R168, R108, -0x2daee0ad, RZ ;  /* 0xd2511f536ca87825 */ /* 0x000fe200078e00ff */
[----:B------:R-:W-:Y:S02]  /*3690*/  FMNMX.FTZ R108, R92, R3, !PT ;  /* 0x000000035c6c7209 */ /* 0x000fe40007810000 */
[----:B------:R-:W-:Y:S01]  /*36a0*/  LOP3.LUT R118, R199, UR11, R150, 0x96, !PT ;  /* 0x0000000bc7767c12 */ /* 0x000fe2000f8e9696 */
[----:B------:R-:W-:Y:S01]  /*36b0*/  IMAD.WIDE.U32 R154, R132, -0x326172a9, RZ ;  /* 0xcd9e8d57849a7825 */ /* 0x000fe200078e00ff */
[----:B------:R-:W-:-:S02]  /*36c0*/  FMNMX.FTZ R108, R103, R108, !PT ;  /* 0x0000006c676c7209 */ /* 0x000fc40007810000 */
[----:B------:R-:W-:Y:S01]  /*36d0*/  LOP3.LUT R116, R163, UR10, R152, 0x96, !PT ;  /* 0x0000000aa3747c12 */ /* 0x000fe2000f8e9698 */
[----:B------:R-:W-:Y:S01]  /*36e0*/  IMAD.WIDE.U32 R166, R110, -0x326172a9, RZ ;  /* 0xcd9e8d576ea67825 */ /* 0x000fe200078e00ff */
[C---:B------:R-:W-:Y:S02]  /*36f0*/  LOP3.LUT R172, R155.reuse, UR11, R150, 0x96, !PT ;  /* 0x0000000b9bac7c12 */ /* 0x040fe4000f8e9696 */
[----:B------:R-:W-:Y:S01]  /*3700*/  LOP3.LUT R153, R155, UR11, R134, 0x96, !PT ;  /* 0x0000000b9b997c12 */ /* 0x000fe2000f8e9686 */
[----:B------:R-:W-:Y:S01]  /*3710*/  IMAD.WIDE.U32 R110, R111, -0x326172a9, RZ ;  /* 0xcd9e8d576f6e7825 */ /* 0x000fe200078e00ff */
[----:B------:R-:W-:Y:S02]  /*3720*/  FMNMX.FTZ R108, R93, R108, !PT ;  /* 0x0000006c5d6c7209 */ /* 0x000fe40007810000 */
[----:B------:R-:W-:Y:S01]  /*3730*/  FSEL R135, R117, -INF , !P2 ;  /* 0xff80000075877808 */ /* 0x000fe20005000000 */
[----:B------:R-:W-:Y:S01]  /*3740*/  IMAD.WIDE.U32 R152, R153, -0x2daee0ad, RZ ;  /* 0xd2511f5399987825 */ /* 0x000fe200078e00ff */
[----:B------:R-:W-:-:S02]  /*3750*/  LOP3.LUT R150, R111, UR9, R154, 0x96, !PT ;  /* 0x000000096f967c12 */ /* 0x000fc4000f8e969a */
[----:B------:R-:W-:Y:S01]  /*3760*/  FMNMX.FTZ R111, R101, R98, !PT ;  /* 0x00000062656f7209 */ /* 0x000fe20007810000 */
[----:B------:R-:W-:Y:S01]  /*3770*/  IMAD.WIDE.U32 R4, R128, -0x326172a9, RZ ;  /* 0xcd9e8d5780047825 */ /* 0x000fe200078e00ff */
[----:B------:R-:W-:Y:S02]  /*3780*/  FMNMX.FTZ R3, R87, R108, !PT ;  /* 0x0000006c57037209 */ /* 0x000fe40007810000 */
[----:B------:R-:W-:Y:S01]  /*3790*/  FMNMX.FTZ R111, R102, R111, !PT ;  /* 0x0000006f666f7209 */ /* 0x000fe20007810000 */
[----:B------:R-:W-:Y:S01]  /*37a0*/  IMAD.WIDE.U32 R116, R116, -0x326172a9, RZ ;  /* 0xcd9e8d5774747825 */ /* 0x000fe200078e00ff */
[----:B------:R-:W-:Y:S02]  /*37b0*/  FMNMX.FTZ R128, R66, R3, !PT ;  /* 0x0000000342807209 */ /* 0x000fe40007810000 */
[----:B------:R-:W-:Y:S01]  /*37c0*/  FMNMX.FTZ R111, R96, R111, !PT ;  /* 0x0000006f606f7209 */ /* 0x000fe20007810000 */
[----:B------:R-:W-:Y:S01]  /*37d0*/  IMAD R95, R133, 0x40, R2 ;  /* 0x00000040855f7824 */ /* 0x000fe200078e0202 */
[----:B------:R-:W-:Y:S01]  /*37e0*/  LOP3.LUT R162, R153, UR8, R162, 0x96, !PT ;  /* 0x0000000899a27c12 */ /* 0x000fe2000f8e96a2 */
[----:B------:R-:W-:Y:S01]  /*37f0*/  IMAD.WIDE.U32 R172, R172, -0x2daee0ad, RZ ;  /* 0xd2511f53acac7825 */ /* 0x000fe200078e00ff */
[----:B------:R-:W-:-:S02]  /*3800*/  FMNMX.FTZ R128, R109, R128, !PT ;  /* 0x000000806d807209 */ /* 0x000fc40007810000 */
[----:B------:R-:W-:Y:S01]  /*3810*/  FMNMX.FTZ R111, R100, R111, !PT ;  /* 0x0000006f646f7209 */ /* 0x000fe20007810000 */
[----:B------:R-:W-:Y:S01]  /*3820*/  IMAD.WIDE.U32 R162, R162, -0x326172a9, RZ ;  /* 0xcd9e8d57a2a27825 */ /* 0x000fe200078e00ff */
[----:B------:R-:W-:Y:S02]  /*3830*/  FMNMX.FTZ R128, R139, R128, !PT ;  /* 0x000000808b807209 */ /* 0x000fe40007810000 */
[----:B------:R-:W-:Y:S02]  /*3840*/  FMNMX.FTZ R111, R104, R111, !PT ;  /* 0x0000006f686f7209 */ /* 0x000fe40007810000 */
[--C-:B------:R-:W-:Y:S02]  /*3850*/  LOP3.LUT R184, R155, UR11, R140.reuse, 0x96, !PT ;  /* 0x0000000b9bb87c12 */ /* 0x100fe4000f8e968c */
[----:B------:R-:W-:Y:S02]  /*3860*/  LOP3.LUT R231, R5, UR11, R140, 0x96, !PT ;  /* 0x0000000b05e77c12 */ /* 0x000fe4000f8e968c */
[----:B------:R-:W-:Y:S01]  /*3870*/  FSEL R131, R20, -INF , !P0 ;  /* 0xff80000014837808 */ /* 0x000fe20004000000 */
[----:B------:R-:W-:Y:S01]  /*3880*/  IMAD.WIDE.U32 R184, R184, -0x2daee0ad, RZ ;  /* 0xd2511f53b8b87825 */ /* 0x000fe200078e00ff */
[----:B------:R-:W-:-:S02]  /*3890*/  LOP3.LUT R140, R163, UR7, R116, 0x96, !PT ;  /* 0x00000007a38c7c12 */ /* 0x000fc4000f8e9674 */
[----:B------:R-:W-:Y:S02]  /*38a0*/  LOP3.LUT R174, R163, UR7, R116, 0x96, !PT ;  /* 0x00000007a3ae7c12 */ /* 0x000fe4000f8e9674 */
[----:B------:R-:W-:Y:S02]  /*38b0*/  FMNMX.FTZ R128, R129, R128, !PT ;  /* 0x0000008081807209 */ /* 0x000fe40007810000 */
[----:B------:R-:W-:Y:S01]  /*38c0*/  FMNMX.FTZ R116, R106, R111, !PT ;  /* 0x0000006f6a747209 */ /* 0x000fe20007810000 */
[----:B------:R-:W-:Y:S01]  /*38d0*/  IMAD.WIDE.U32 R174, R174, -0x2daee0ad, RZ ;  /* 0xd2511f53aeae7825 */ /* 0x000fe200078e00ff */
[----:B------:R-:W-:Y:S02]  /*38e0*/  IADD3 R95, R95, -0x40, RZ ;  /* 0xffffffc05f5f7810 */ /* 0x000fe40007ffe0ff */
[----:B------:R-:W-:Y:S02]  /*38f0*/  FSEL R143, R21, -INF , !P6 ;  /* 0xff800000158f7808 */ /* 0x000fe40007000000 */
[----:B------:R-:W-:-:S02]  /*3900*/  FMNMX.FTZ R128, R131, R128, !PT ;  /* 0x0000008083807209 */ /* 0x000fc40007810000 */
[----:B------:R-:W-:Y:S02]  /*3910*/  FMNMX.FTZ R149, R107, R116, !PT ;  /* 0x000000746b957209 */ /* 0x000fe40007810000 */
[----:B------:R-:W-:Y:S02]  /*3920*/  FSEL R124, R26, -INF , !P0 ;  /* 0xff8000001a7c7808 */ /* 0x000fe40004000000 */
[----:B------:R-:W-:Y:S02]  /*3930*/  FSEL R193, R24, -INF , !P0 ;  /* 0xff80000018c17808 */ /* 0x000fe40004000000 */
[----:B------:R-:W-:Y:S02]  /*3940*/  FSEL R144, R22, -INF , !P0 ;  /* 0xff80000016907808 */ /* 0x000fe40004000000 */
[----:B------:R-:W-:Y:S02]  /*3950*/  SHF.R.S32.HI R112, RZ, 0x1f, R88 ;  /* 0x0000001fff707819 */ /* 0x000fe40000011458 */
[----:B------:R-:W-:-:S02]  /*3960*/  IADD3 R113, P0, R95, R88, RZ ;  /* 0x000000585f717210 */ /* 0x000fc40007f1e0ff */
[----:B------:R-:W-:Y:S02]  /*3970*/  FSEL R137, R16, -INF , !P5 ;  /* 0xff80000010897808 */ /* 0x000fe40006800000 */
[----:B------:R-:W-:Y:S02]  /*3980*/  FMNMX.FTZ R128, R143, R128, !PT ;  /* 0x000000808f807209 */ /* 0x000fe40007810000 */
[----:B------:R-:W-:Y:S02]  /*3990*/  FMNMX.FTZ R149, R146, R149, !PT ;  /* 0x0000009592957209 */ /* 0x000fe40007810000 */
[----:B------:R-:W-:Y:S02]  /*39a0*/  LEA.HI.X.SX32 R112, R95, R112, 0x1, P0 ;  /* 0x000000705f707211 */ /* 0x000fe400000f0eff */
[----:B------:R-:W-:Y:S02]  /*39b0*/  FSEL R95, R17, -INF , !P4 ;  /* 0xff800000115f7808 */ /* 0x000fe40006000000 */
[----:B------:R-:W-:-:S02]  /*39c0*/  FMNMX.FTZ R128, R137, R128, !PT ;  /* 0x0000008089807209 */ /* 0x000fc40007810000 */
[----:B------:R-:W-:Y:S02]  /*39d0*/  FMNMX.FTZ R149, R148, R149, !PT ;  /* 0x0000009594957209 */ /* 0x000fe40007810000 */
[----:B------:R-:W-:Y:S02]  /*39e0*/  FMNMX.FTZ R128, R95, R128, !PT ;  /* 0x000000805f807209 */ /* 0x000fe40007810000 */
[----:B------:R-:W-:Y:S02]  /*39f0*/  FSEL R142, R23, -INF , !P6 ;  /* 0xff800000178e7808 */ /* 0x000fe40007000000 */
[----:B------:R-:W-:Y:S02]  /*3a00*/  FMNMX.FTZ R149, R144, R149, !PT ;  /* 0x0000009590957209 */ /* 0x000fe40007810000 */
[----:B------:R-:W-:Y:S02]  /*3a10*/  LOP3.LUT R176, R117, UR9, R154, 0x96, !PT ;  /* 0x0000000975b07c12 */ /* 0x000fe4000f8e969a */
[----:B------:R-:W-:-:S02]  /*3a20*/  FMNMX.FTZ R128, R159, R128, !PT ;  /* 0x000000809f807209 */ /* 0x000fc40007810000 */
[----:B------:R-:W-:Y:S01]  /*3a30*/  FSEL R136, R18, -INF , !P5 ;  /* 0xff80000012887808 */ /* 0x000fe20006800000 */
[----:B------:R-:W-:Y:S01]  /*3a40*/  IMAD.WIDE.U32 R176, R176, -0x2daee0ad, RZ ;  /* 0xd2511f53b0b07825 */ /* 0x000fe200078e00ff */
[----:B------:R-:W-:Y:S02]  /*3a50*/  FMNMX.FTZ R149, R142, R149, !PT ;  /* 0x000000958e957209 */ /* 0x000fe40007810000 */
[----:B------:R-:W-:Y:S02]  /*3a60*/  LOP3.LUT R156, R173, UR8, R156, 0x96, !PT ;  /* 0x00000008ad9c7c12 */ /* 0x000fe4000f8e969c */
[----:B------:R-:W-:Y:S02]  /*3a70*/  FMNMX.FTZ R128, R135, R128, !PT ;  /* 0x0000008087807209 */ /* 0x000fe40007810000 */
[----:B------:R-:W-:Y:S01]  /*3a80*/  FSEL R130, R19, -INF , !P4 ;  /* 0xff80000013827808 */ /* 0x000fe20006000000 */
[----:B------:R-:W-:Y:S01]  /*3a90*/  IMAD.WIDE.U32 R156, R156, -0x326172a9, RZ ;  /* 0xcd9e8d579c9c7825 */ /* 0x000fe200078e00ff */
[----:B------:R-:W-:Y:S01]  /*3aa0*/  FMNMX.FTZ R149, R136, R149, !PT ;  /* 0x0000009588957209 */ /* 0x000fe20007810000 */
[----:B------:R-:W1:Y:S01]  /*3ab0*/  SHFL.BFLY PT, R111, R128, 0x2, 0x1f ;  /* 0x0c401f00806f7f89 */ /* 0x000e6200000e0000 */
[----:B------:R-:W-:-:S02]  /*3ac0*/  LOP3.LUT R226, R165, UR10, R230, 0x96, !PT ;  /* 0x0000000aa5e27c12 */ /* 0x000fc4000f8e96e6 */
[----:B------:R-:W-:Y:S02]  /*3ad0*/  LOP3.LUT R182, R167, UR9, R154, 0x96, !PT ;  /* 0x00000009a7b67c12 */ /* 0x000fe4000f8e969a */
[----:B------:R-:W-:Y:S01]  /*3ae0*/  FMNMX.FTZ R149, R130, R149, !PT ;  /* 0x0000009582957209 */ /* 0x000fe20007810000 */
[----:B------:R-:W-:Y:S01]  /*3af0*/  IMAD.WIDE.U32 R226, R226, -0x326172a9, RZ ;  /* 0xcd9e8d57e2e27825 */ /* 0x000fe200078e00ff */
[----:B------:R-:W-:Y:S02]  /*3b00*/  LOP3.LUT R152, R177, UR6, R152, 0x96, !PT ;  /* 0x00000006b1987c12 */ /* 0x000fe4000f8e9698 */
[----:B------:R-:W-:Y:S01]  /*3b10*/  LOP3.LUT R180, R185, UR8, R122, 0x96, !PT ;  /* 0x00000008b9b47c12 */ /* 0x000fe2000f8e967a */
[----:B------:R-:W-:Y:S01]  /*3b20*/  IMAD.WIDE.U32 R182, R182, -0x2daee0ad, RZ ;  /* 0xd2511f53b6b67825 */ /* 0x000fe200078e00ff */
[----:B------:R-:W-:Y:S02]  /*3b30*/  FSEL R178, R119, -INF , !P2 ;  /* 0xff80000077b27808 */ /* 0x000fe40005000000 */
[----:B------:R-:W-:Y:S01]  /*3b40*/  FMNMX.FTZ R149, R160, R149, !PT ;  /* 0x00000095a0957209 */ /* 0x000fe20007810000 */
[----:B------:R-:W-:Y:S01]  /*3b50*/  IMAD.WIDE.U32 R152, R152, -0x326172a9, RZ ;  /* 0xcd9e8d5798987825 */ /* 0x000fe200078e00ff */
[----:B------:R-:W-:-:S02]  /*3b60*/  LOP3.LUT R110, R157, UR7, R110, 0x96, !PT ;  /* 0x000000079d6e7c12 */ /* 0x000fc4000f8e966e */
[----:B------:R-:W-:Y:S01]  /*3b70*/  LOP3.LUT R170, R5, UR11, R134, 0x96, !PT ;  /* 0x0000000b05aa7c12 */ /* 0x000fe2000f8e9686 */
[----:B------:R-:W-:Y:S01]  /*3b80*/  IMAD.WIDE.U32 R180, R180, -0x326172a9, RZ ;  /* 0xcd9e8d57b4b47825 */ /* 0x000fe200078e00ff */
[----:B------:R-:W-:Y:S02]  /*3b90*/  LOP3.LUT R248, R227, UR9, R4, 0x96, !PT ;  /* 0x00000009e3f87c12 */ /* 0x000fe4000f8e9604 */
[----:B------:R-:W-:Y:S01]  /*3ba0*/  LOP3.LUT R108, R183, UR6, R184, 0x96, !PT ;  /* 0x00000006b76c7c12 */ /* 0x000fe2000f8e96b8 */
[----:B------:R-:W-:Y:S01]  /*3bb0*/  IMAD.WIDE.U32 R200, R110, -0x2daee0ad, RZ ;  /* 0xd2511f536ec87825 */ /* 0x000fe200078e00ff */
[----:B------:R-:W-:Y:S02]  /*3bc0*/  FMNMX.FTZ R149, R178, R149, !PT ;  /* 0x00000095b2957209 */ /* 0x000fe40007810000 */
[C-C-:B------:R-:W-:Y:S01]  /*3bd0*/  LOP3.LUT R116, R153.reuse, UR5, R162.reuse, 0x96, !PT ;  /* 0x0000000599747c12 */ /* 0x140fe2000f8e96a2 */
[----:B------:R-:W-:Y:S01]  /*3be0*/  IMAD.WIDE.U32 R170, R170, -0x2daee0ad, RZ ;  /* 0xd2511f53aaaa7825 */ /* 0x000fe200078e00ff */
[----:B------:R-:W-:-:S02]  /*3bf0*/  LOP3.LUT R110, R153, UR5, R162, 0x96, !PT ;  /* 0x00000005996e7c12 */ /* 0x000fc4000f8e96a2 */
[----:B------:R-:W-:Y:S01]  /*3c00*/  LOP3.LUT R166, R181, UR7, R166, 0x96, !PT ;  /* 0x00000007b5a67c12 */ /* 0x000fe2000f8e96a6 */
[----:B------:R-:W-:Y:S01]  /*3c10*/  IMAD.WIDE.U32 R248, R248, -0x2daee0ad, RZ ;  /* 0xd2511f53f8f87825 */ /* 0x000fe200078e00ff */
[----:B------:R-:W-:Y:S02]  /*3c20*/  LOP3.LUT R164, R171, UR8, R164, 0x96, !PT ;  /* 0x00000008aba47c12 */ /* 0x000fe4000f8e96a4 */
[----:B------:R-:W-:Y:S01]  /*3c30*/  LOP3.LUT R115, R151, UR13, R90, 0x96, !PT ;  /* 0x0000000d97737c12 */ /* 0x000fe2000f8e965a */
[----:B------:R-:W-:Y:S01]  /*3c40*/  IMAD.WIDE.U32 R162, R108, -0x326172a9, RZ ;  /* 0xcd9e8d576ca27825 */ /* 0x000fe200078e00ff */
[----:B------:R-:W-:Y:S01]  /*3c50*/  LOP3.LUT R3, R249, UR6, R170, 0x96, !PT ;  /* 0x00000006f9037c12 */ /* 0x000fe2000f8e96aa */
[----:B------:R-:W2:Y:S01]  /*3c60*/  SHFL.BFLY PT, R108, R149, 0x2, 0x1f ;  /* 0x0c401f00956c7f89 */ /* 0x000ea200000e0000 */
[----:B------:R-:W-:Y:S01]  /*3c70*/  LOP3.LUT R122, R169, UR10, R228, 0x96, !PT ;  /* 0x0000000aa97a7c12 */ /* 0x000fe2000f8e96e4 */
[----:B------:R-:W-:Y:S01]  /*3c80*/  IMAD.WIDE.U32 R166, R166, -0x2daee0ad, RZ ;  /* 0xd2511f53a6a67825 */ /* 0x000fe200078e00ff */
[----:B------:R-:W-:-:S02]  /*3c90*/  LOP3.LUT R168, R171, UR8, R168, 0x96, !PT ;  /* 0x00000008aba87c12 */ /* 0x000fc4000f8e96a8 */
[----:B------:R-:W-:Y:S01]  /*3ca0*/  LOP3.LUT R114, R141, UR13, R114, 0x96, !PT ;  /* 0x0000000d8d727c12 */ /* 0x000fe2000f8e9672 */
[----:B------:R-:W-:Y:S01]  /*3cb0*/  IMAD.WIDE.U32 R150, R150, -0x2daee0ad, RZ ;  /* 0xd2511f5396967825 */ /* 0x000fe200078e00ff */
[----:B------:R-:W-:Y:S02]  /*3cc0*/  LOP3.LUT R132, R167, UR4, R182, 0x96, !PT ;  /* 0x00000004a7847c12 */ /* 0x000fe4000f8e96b6 */
[----:B-1----:R-:W-:Y:S01]  /*3cd0*/  FMNMX.FTZ R111, R128, R111, !PT ;  /* 0x0000006f806f7209 */ /* 0x002fe20007810000 */
[----:B------:R-:W-:Y:S01]  /*3ce0*/  IMAD.WIDE.U32 R164, R164, -0x326172a9, RZ ;  /* 0xcd9e8d57a4a47825 */ /* 0x000fe200078e00ff */
[----:B------:R-:W-:Y:S02]  /*3cf0*/  LOP3.LUT R172, R151, UR6, R172, 0x96, !PT ;  /* 0x0000000697ac7c12 */ /* 0x000fe4000f8e96ac */
[----:B------:R-:W-:Y:S01]  /*3d00*/  LOP3.LUT R117, R117, UR9, R154, 0x96, !PT ;  /* 0x0000000975757c12 */ /* 0x000fe2000f8e969a */
[----:B------:R-:W-:Y:S01]  /*3d10*/  IMAD.WIDE.U32 R188, R3, -0x326172a9, RZ ;  /* 0xcd9e8d5703bc7825 */ /* 0x000fe200078e00ff */
[----:B------:R-:W-:-:S02]  /*3d20*/  LOP3.LUT R226, R165, UR7, R226, 0x96, !PT ;  /* 0x00000007a5e27c12 */ /* 0x000fc4000f8e96e2 */
[----:B------:R-:W-:Y:S01]  /*3d30*/  LOP3.LUT R180, R163, UR5, R180, 0x96, !PT ;  /* 0x00000005a3b47c12 */ /* 0x000fe2000f8e96b4 */
[----:B------:R-:W-:Y:S01]  /*3d40*/  IMAD.WIDE.U32 R122, R122, -0x326172a9, RZ ;  /* 0xcd9e8d577a7a7825 */ /* 0x000fe200078e00ff */
[----:B------:R-:W-:Y:S02]  /*3d50*/  LOP3.LUT R3, R189, UR5, R164, 0x96, !PT ;  /* 0x00000005bd037c12 */ /* 0x000fe4000f8e96a4 */
[----:B------:R-:W-:Y:S01]  /*3d60*/  LOP3.LUT R150, R201, UR4, R150, 0x96, !PT ;  /* 0x00000004c9967c12 */ /* 0x000fe2000f8e9696 */
[----:B------:R-:W-:Y:S01]  /*3d70*/  IMAD.WIDE.U32 R168, R168, -0x326172a9, RZ ;  /* 0xcd9e8d57a8a87825 */ /* 0x000fe200078e00ff */
[----:B------:R-:W-:Y:S02]  /*3d80*/  LOP3.LUT R154, R123, UR9, R198, 0x96, !PT ;  /* 0x000000097b9a7c12 */ /* 0x000fe4000f8e96c6 */
[----:B--2---:R-:W-:Y:S01]  /*3d90*/  FMNMX.FTZ R108, R149, R108, !PT ;  /* 0x0000006c956c7209 */ /* 0x004fe20007810000 */
[----:B------:R-:W-:Y:S01]  /*3da0*/  IMAD.WIDE.U32 R140, R140, -0x2daee0ad, RZ ;  /* 0xd2511f538c8c7825 */ /* 0x000fe200078e00ff */
[----:B------:R-:W-:-:S02]  /*3db0*/  LOP3.LUT R122, R169, UR7, R122, 0x96, !PT ;  /* 0x00000007a97a7c12 */ /* 0x000fc4000f8e967a */
[----:B------:R-:W-:Y:S01]  /*3dc0*/  FSEL R89, R15, -INF , !P4 ;  /* 0xff8000000f597808 */ /* 0x000fe20006000000 */
[----:B------:R-:W-:Y:S01]  /*3dd0*/  IMAD.WIDE.U32 R164, R132, -0x326172a9, RZ ;  /* 0xcd9e8d5784a47825 */ /* 0x000fe200078e00ff */
[----:B------:R-:W-:Y:S01]  /*3de0*/  LOP3.LUT R119, R141, UR4, R176, 0x96, !PT ;  /* 0x000000048d777c12 */ /* 0x000fe2000f8e96b0 */
[----:B------:R-:W1:Y:S01]  /*3df0*/  SHFL.BFLY PT, R132, R111, 0x1, 0x1f ;  /* 0x0c201f006f847f89 */ /* 0x000e6200000e0000 */
[----:B------:R-:W-:Y:S01]  /*3e00*/  FSEL R127, R13, -INF , !P4 ;  /* 0xff8000000d7f7808 */ /* 0x000fe20006000000 */
[----:B------:R-:W-:Y:S01]  /*3e10*/  IMAD.WIDE.U32 R172, R172, -0x326172a9, RZ ;  /* 0xcd9e8d57acac7825 */ /* 0x000fe200078e00ff */
[----:B------:R-:W-:Y:S02]  /*3e20*/  LOP3.LUT R147, R165, UR15, R162, 0x96, !PT ;  /* 0x0000000fa5937c12 */ /* 0x000fe4000f8e96a2 */
[----:B------:R-:W-:Y:S01]  /*3e30*/  LOP3.LUT R162, R164, 0xff, RZ, 0xc0, !PT ;  /* 0x000000ffa4a27812 */ /* 0x000fe200078ec0ff */
[----:B------:R-:W-:Y:S01]  /*3e40*/  IMAD.WIDE.U32 R154, R154, -0x2daee0ad, RZ ;  /* 0xd2511f539a9a7825 */ /* 0x000fe200078e00ff */
[----:B------:R-:W-:-:S02]  /*3e50*/  LOP3.LUT R194, R173, UR5, R156, 0x96, !PT ;  /* 0x00000005adc27c12 */ /* 0x000fc4000f8e969c */
[----:B------:R-:W-:Y:S01]  /*3e60*/  LOP3.LUT R163, R164, 0xffff, RZ, 0xc0, !PT ;  /* 0x0000ffffa4a37812 */ /* 0x000fe200078ec0ff */
[----:B------:R-:W-:Y:S01]  /*3e70*/  IMAD.WIDE.U32 R122, R122, -0x2daee0ad, RZ ;  /* 0xd2511f537a7a7825 */ /* 0x000fe200078e00ff */
[--C-:B------:R-:W-:Y:S02]  /*3e80*/  SHF.R.U32.HI R141, RZ, 0x10, R164.reuse ;  /* 0x00000010ff8d7819 */ /* 0x100fe400000116a4 */
[----:B------:R-:W-:Y:S01]  /*3e90*/  SHF.R.U32.HI R145, RZ, 0x18, R164 ;  /* 0x00000018ff917819 */ /* 0x000fe200000116a4 */
[----:B------:R-:W-:Y:S01]  /*3ea0*/  IMAD.WIDE.U32 R156, R119, -0x326172a9, RZ ;  /* 0xcd9e8d57779c7825 */ /* 0x000fe200078e00ff */
[----:B------:R-:W-:Y:S02]  /*3eb0*/  LOP3.LUT R167, R123, UR4, R154, 0x96, !PT ;  /* 0x000000047ba77c12 */ /* 0x000fe4000f8e969a */
[----:B------:R-:W-:Y:S01]  /*3ec0*/  LOP3.LUT R170, R155, UR6, R170, 0x96, !PT ;  /* 0x000000069baa7c12 */ /* 0x000fe2000f8e96aa */
[----:B------:R-:W-:Y:S01]  /*3ed0*/  IMAD.WIDE.U32 R150, R150, -0x326172a9, RZ ;  /* 0xcd9e8d5796967825 */ /* 0x000fe200078e00ff */
[----:B------:R-:W-:-:S02]  /*3ee0*/  LOP3.LUT R123, R157, UR15, R152, 0x96, !PT ;  /* 0x0000000f9d7b7c12 */ /* 0x000fc4000f8e9698 */
[----:B------:R-:W-:Y:S01]  /*3ef0*/  LOP3.LUT R164, R156, 0xff, RZ, 0xc0, !PT ;  /* 0x000000ff9ca47812 */ /* 0x000fe200078ec0ff */
[----:B------:R-:W-:Y:S01]  /*3f00*/  IMAD.WIDE.U32 R170, R170, -0x326172a9, RZ ;  /* 0xcd9e8d57aaaa7825 */ /* 0x000fe200078e00ff */
[----:B------:R-:W-:Y:S02]  /*3f10*/  LOP3.LUT R251, R156, 0xffff, RZ, 0xc0, !PT ;  /* 0x0000ffff9cfb7812 */ /* 0x000fe400078ec0ff */
[--C-:B------:R-:W-:Y:S01]  /*3f20*/  SHF.R.U32.HI R250, RZ, 0x10, R156.reuse ;  /* 0x00000010fffa7819 */ /* 0x100fe2000001169c */
[----:B------:R-:W-:Y:S01]  /*3f30*/  IMAD R117, R117, -0x2daee0ad, RZ ;  /* 0xd2511f5375757824 */ /* 0x000fe200078e02ff */
[----:B------:R-:W-:Y:S01]  /*3f40*/  SHF.R.U32.HI R161, RZ, 0x18, R156 ;  /* 0x00000018ffa17819 */ /* 0x000fe2000001169c */
[----:B------:R-:W-:Y:S01]  /*3f50*/  IMAD.WIDE.U32 R156, R3, -0x2daee0ad, RZ ;  /* 0xd2511f53039c7825 */ /* 0x000fe200078e00ff */
[----:B-1----:R-:W-:Y:S01]  /*3f60*/  FMNMX.FTZ R132, R111, R132, !PT ;  /* 0x000000846f847209 */ /* 0x002fe20007810000 */
[----:B------:R-:W1:Y:S01]  /*3f70*/  SHFL.BFLY PT, R3, R108, 0x1, 0x1f ;  /* 0x0c201f006c037f89 */ /* 0x000e6200000e0000 */
[----:B------:R-:W-:Y:S01]  /*3f80*/  LOP3.LUT R168, R171, UR5, R168, 0x96, !PT ;  /* 0x00000005aba87c12 */ /* 0x000fe2000f8e96a8 */
[----:B------:R-:W-:Y:S01]  /*3f90*/  IMAD.WIDE.U32 R154, R116, -0x2daee0ad, RZ ;  /* 0xd2511f53749a7825 */ /* 0x000fe200078e00ff */
[----:B------:R-:W-:-:S02]  /*3fa0*/  FSETP.NEU.FTZ.AND P0, PT, R132, -INF , PT ;  /* 0xff8000008400780b */ /* 0x000fc40003f1d000 */
[----:B------:R-:W-:Y:S01]  /*3fb0*/  LOP3.LUT R223, R151, UR15, R172, 0x96, !PT ;  /* 0x0000000f97df7c12 */ /* 0x000fe2000f8e96ac */
[----:B------:R-:W-:Y:S01]  /*3fc0*/  FMUL.FTZ R134, R132, c[0x0][0x23c] ;  /* 0x00008f0084867a20 */ /* 0x000fe20000410000 */
[----:B------:R-:W-:Y:S01]  /*3fd0*/  LOP3.LUT R222, R150, 0xffff, RZ, 0xc0, !PT ;  /* 0x0000ffff96de7812 */ /* 0x000fe200078ec0ff */
[----:B------:R-:W-:Y:S01]  /*3fe0*/  IMAD.WIDE.U32 R226, R226, -0x2daee0ad, RZ ;  /* 0xd2511f53e2e27825 */ /* 0x000fe200078e00ff */
[----:B------:R-:W-:Y:S02]  /*3ff0*/  LOP3.LUT R128, R175, UR4, R117, 0x96, !PT ;  /* 0x00000004af807c12 */ /* 0x000fe4000f8e9675 */
[----:B------:R-:W-:Y:S01]  /*4000*/  FSEL R134, R134, RZ, P0 ;  /* 0x000000ff86867208 */ /* 0x000fe20000000000 */
[----:B------:R-:W-:Y:S01]  /*4010*/  IMAD.WIDE.U32 R168, R168, -0x2daee0ad, RZ ;  /* 0xd2511f53a8a87825 */ /* 0x000fe200078e00ff */
[----:B------:R-:W-:Y:S02]  /*4020*/  LOP3.LUT R165, R147, 0xff, RZ, 0xc0, !PT ;  /* 0x000000ff93a57812 */ /* 0x000fe400078ec0ff */
[----:B------:R-:W-:Y:S01]  /*4030*/  LOP3.LUT R119, R155, UR14, R140, 0x96, !PT ;  /* 0x0000000e9b777c12 */ /* 0x000fe2000f8e968c */
[----:B------:R-:W-:Y:S01]  /*4040*/  FFMA.FTZ R176, R139, c[0x0][0x23c], -R134 ;  /* 0x00008f008bb07a23 */ /* 0x000fe20000010886 */
[----:B------:R-:W-:Y:S01]  /*4050*/  LOP3.LUT R248, R227, UR4, R248, 0x96, !PT ;  /* 0x00000004e3f87c12 */ /* 0x000fe2000f8e96f8 */
[--C-:B------:R-:W-:Y:S01]  /*4060*/  FFMA.FTZ R173, R129, c[0x0][0x23c], -R134.reuse ;  /* 0x00008f0081ad7a23 */ /* 0x100fe20000010886 */
[C---:B------:R-:W-:Y:S01]  /*4070*/  LOP3.LUT R140, R154.reuse, 0xff, RZ, 0xc0, !PT ;  /* 0x000000ff9a8c7812 */ /* 0x040fe200078ec0ff */
[----:B------:R-:W-:Y:S01]  /*4080*/  FFMA.FTZ R171, R143, c[0x0][0x23c], -R134 ;  /* 0x00008f008fab7a23 */ /* 0x000fe20000010886 */
[----:B------:R-:W-:Y:S01]  /*4090*/  LOP3.LUT R116, R154, 0xffff, RZ, 0xc0, !PT ;  /* 0x0000ffff9a747812 */ /* 0x000fe200078ec0ff */
[----:B------:R-:W-:Y:S01]  /*40a0*/  MUFU.EX2 R176, R176 ;  /* 0x000000b000b07308 */ /* 0x000fe20000000800 */
[----:B------:R-:W-:Y:S01]  /*40b0*/  SHF.R.U32.HI R117, RZ, 0x10, R154 ;  /* 0x00000010ff757819 */ /* 0x000fe2000001169a */
[----:B------:R-:W-:Y:S01]  /*40c0*/  IMAD.WIDE.U32 R180, R180, -0x2daee0ad, RZ ;  /* 0xd2511f53b4b47825 */ /* 0x000fe200078e00ff */
[----:B-1----:R-:W-:-:S02]  /*40d0*/  FMNMX.FTZ R3, R108, R3, !PT ;  /* 0x000000036c037209 */ /* 0x002fc40007810000 */
[----:B------:R-:W-:Y:S01]  /*40e0*/  SHF.R.U32.HI R249, RZ, 0x18, R154 ;  /* 0x00000018fff97819 */ /* 0x000fe2000001169a */
[----:B------:R-:W-:Y:S01]  /*40f0*/  IMAD.WIDE.U32 R154, R128, -0x326172a9, RZ ;  /* 0xcd9e8d57809a7825 */ /* 0x000fe200078e00ff */
[C---:B------:R-:W-:Y:S01]  /*4100*/  FSETP.NEU.FTZ.AND P0, PT, R3.reuse, -INF , PT ;  /* 0xff8000000300780b */ /* 0x040fe20003f1d000 */
[----:B------:R-:W1:Y:S01]  /*4110*/  MUFU.EX2 R173, R173 ;  /* 0x000000ad00ad7308 */ /* 0x000e620000000800 */
[----:B------:R-:W-:Y:S01]  /*4120*/  LOP3.LUT R227, R150, 0xff, RZ, 0xc0, !PT ;  /* 0x000000ff96e37812 */ /* 0x000fe200078ec0ff */
[----:B------:R-:W-:Y:S01]  /*4130*/  FMUL.FTZ R151, R3, c[0x0][0x23c] ;  /* 0x00008f0003977a20 */ /* 0x000fe20000410000 */
[----:B------:R-:W-:Y:S01]  /*4140*/  SHF.R.U32.HI R221, RZ, 0x10, R150 ;  /* 0x00000010ffdd7819 */ /* 0x000fe20000011696 */
[----:B------:R-:W-:Y:S01]  /*4150*/  FFMA.FTZ R172, R137, c[0x0][0x23c], -R134 ;  /* 0x00008f0089ac7a23 */ /* 0x000fe20000010886 */
[----:B------:R-:W-:Y:S01]  /*4160*/  SHF.R.U32.HI R224, RZ, 0x18, R150 ;  /* 0x00000018ffe07819 */ /* 0x000fe20000011696 */
[----:B------:R-:W-:Y:S01]  /*4170*/  FFMA.FTZ R245, R94, c[0x0][0x23c], -R134 ;  /* 0x00008f005ef57a23 */ /* 0x000fe20000010886 */
[----:B------:R-:W-:Y:S01]  /*4180*/  FSEL R151, R151, RZ, P0 ;  /* 0x000000ff97977208 */ /* 0x000fe20000000000 */
[----:B------:R-:W-:Y:S01]  /*4190*/  MUFU.EX2 R171, R171 ;  /* 0x000000ab00ab7308 */ /* 0x000fe20000000800 */
[----:B------:R-:W-:Y:S01]  /*41a0*/  LOP3.LUT R108, R169, UR14, R122, 0x96, !PT ;  /* 0x0000000ea96c7c12 */ /* 0x000fe2000f8e967a */
[--C-:B------:R-:W-:Y:S01]  /*41b0*/  FFMA.FTZ R159, R159, c[0x0][0x23c], -R134.reuse ;  /* 0x00008f009f9f7a23 */ /* 0x100fe20000010886 */
[----:B------:R-:W-:Y:S01]  /*41c0*/  LOP3.LUT R139, R147, 0xffff, RZ, 0xc0, !PT ;  /* 0x0000ffff938b7812 */ /* 0x000fe200078ec0ff */
[--C-:B------:R-:W-:Y:S01]  /*41d0*/  FFMA.FTZ R130, R130, c[0x0][0x23c], -R151.reuse ;  /* 0x00008f0082827a23 */ /* 0x100fe20000010897 */
[C---:B------:R-:W-:Y:S01]  /*41e0*/  LOP3.LUT R150, R168.reuse, 0xffff, RZ, 0xc0, !PT ;  /* 0x0000ffffa8967812 */ /* 0x040fe200078ec0ff */
[----:B------:R-:W-:Y:S01]  /*41f0*/  FFMA.FTZ R169, R95, c[0x0][0x23c], -R134 ;  /* 0x00008f005fa97a23 */ /* 0x000fe20000010886 */
[----:B------:R-:W-:Y:S01]  /*4200*/  LOP3.LUT R122, R168, 0xff, RZ, 0xc0, !PT ;  /* 0x000000ffa87a7812 */ /* 0x000fe200078ec0ff */
[----:B------:R-:W-:Y:S01]  /*4210*/  MUFU.EX2 R172, R172 ;  /* 0x000000ac00ac7308 */ /* 0x000fe20000000800 */
[----:B------:R-:W-:Y:S01]  /*4220*/  SHF.R.U32.HI R149, RZ, 0x10, R168 ;  /* 0x00000010ff957819 */ /* 0x000fe200000116a8 */
[----:B------:R-:W-:Y:S01]  /*4230*/  FFMA.FTZ R243, R93, c[0x0][0x23c], -R134 ;  /* 0x00008f005df37a23 */ /* 0x000fe20000010886 */
[----:B------:R-:W-:Y:S01]  /*4240*/  SHF.R.U32.HI R129, RZ, 0x18, R168 ;  /* 0x00000018ff817819 */ /* 0x000fe200000116a8 */
[--C-:B------:R-:W-:Y:S01]  /*4250*/  FFMA.FTZ R168, R146, c[0x0][0x23c], -R151.reuse ;  /* 0x00008f0092a87a23 */ /* 0x100fe20000010897 */
[----:B------:R-:W-:Y:S01]  /*4260*/  ISETP.GE.U32.AND P4, PT, R252, R165, PT ;  /* 0x000000a5fc00720c */ /* 0x000fe20003f86070 */
[----:B------:R-:W-:Y:S01]  /*4270*/  FFMA.FTZ R165, R148, c[0x0][0x23c], -R151 ;  /* 0x00008f0094a57a23 */ /* 0x000fe20000010897 */
[----:B------:R-:W-:Y:S01]  /*4280*/  SHF.R.U32.HI R139, RZ, 0x8, R139 ;  /* 0x00000008ff8b7819 */ /* 0x000fe2000001168b */
[----:B------:R-:W-:Y:S01]  /*4290*/  MUFU.EX2 R169, R169 ;  /* 0x000000a900a97308 */ /* 0x000fe20000000800 */
[----:B------:R-:W-:Y:S01]  /*42a0*/  LOP3.LUT R128, R155, UR15, R152, 0x96, !PT ;  /* 0x0000000f9b807c12 */ /* 0x000fe2000f8e9698 */
[----:B------:R-:W-:Y:S01]  /*42b0*/  IMAD.WIDE.U32 R152, R110, -0x2daee0ad, RZ ;  /* 0xd2511f536e987825 */ /* 0x000fe200078e00ff */
[----:B------:R-:W-:-:S02]  /*42c0*/  FSEL R88, R14, -INF , !P5 ;  /* 0xff8000000e587808 */ /* 0x000fc40006800000 */
[----:B------:R-:W-:Y:S01]  /*42d0*/  FSEL R125, R12, -INF , !P5 ;  /* 0xff8000000c7d7808 */ /* 0x000fe20006800000 */
[--C-:B------:R-:W-:Y:S01]  /*42e0*/  FFMA.FTZ R240, R67, c[0x0][0x23c], -R134.reuse ;  /* 0x00008f0043f07a23 */ /* 0x100fe20000010886 */
[----:B------:R-:W-:Y:S01]  /*42f0*/  ISETP.GE.U32.AND P5, PT, R252, R145, PT ;  /* 0x00000091fc00720c */ /* 0x000fe20003fa6070 */
[----:B------:R-:W-:Y:S01]  /*4300*/  MUFU.EX2 R168, R168 ;  /* 0x000000a800a87308 */ /* 0x000fe20000000800 */
[----:B------:R-:W-:Y:S01]  /*4310*/  LOP3.LUT R145, R139, 0xffff, RZ, 0xc0, !PT ;  /* 0x0000ffff8b917812 */ /* 0x000fe200078ec0ff */
[----:B------:R-:W-:Y:S01]  /*4320*/  FFMA.FTZ R160, R160, c[0x0][0x23c], -R151 ;  /* 0x00008f00a0a07a23 */ /* 0x000fe20000010897 */
[----:B------:R-:W-:Y:S01]  /*4330*/  FSEL R90, R10, -INF , !P3 ;  /* 0xff8000000a5a7808 */ /* 0x000fe20005800000 */
[--C-:B------:R-:W-:Y:S01]  /*4340*/  FFMA.FTZ R212, R66, c[0x0][0x23c], -R134.reuse ;  /* 0x00008f0042d47a23 */ /* 0x100fe20000010886 */
[----:B------:R-:W-:Y:S01]  /*4350*/  FSEL R91, R8, -INF , !P3 ;  /* 0xff800000085b7808 */ /* 0x000fe20005800000 */
[----:B------:R-:W-:Y:S01]  /*4360*/  FFMA.FTZ R103, R103, c[0x0][0x23c], -R134 ;  /* 0x00008f0067677a23 */ /* 0x000fe20000010886 */
[----:B------:R-:W-:Y:S01]  /*4370*/  LOP3.LUT R110, R153, UR14, R174, 0x96, !PT ;  /* 0x0000000e996e7c12 */ /* 0x000fe2000f8e96ae */
[----:B------:R-:W2:Y:S01]  /*4380*/  MUFU.EX2 R165, R165 ;  /* 0x000000a500a57308 */ /* 0x000ea20000000800 */
[----:B-1----:R-:W-:Y:S01]  /*4390*/  F2FP.PACK_AB R146, R173, R176 ;  /* 0x000000b0ad92723e */ /* 0x002fe200000000ff */
[--C-:B------:R-:W-:Y:S01]  /*43a0*/  FFMA.FTZ R174, R131, c[0x0][0x23c], -R134.reuse ;  /* 0x00008f0083ae7a23 */ /* 0x100fe20000010886 */
[----:B------:R-:W-:Y:S01]  /*43b0*/  ISETP.GE.U32.AND P3, PT, R252, R145, PT ;  /* 0x00000091fc00720c */ /* 0x000fe20003f66070 */
[--C-:B------:R-:W-:Y:S01]  /*43c0*/  FFMA.FTZ R214, R87, c[0x0][0x23c], -R134.reuse ;  /* 0x00008f0057d67a23 */ /* 0x100fe20000010886 */
[--C-:B------:R-:W-:Y:S01]  /*43d0*/  SHF.R.U32.HI R131, RZ, 0x18, R147.reuse ;  /* 0x00000018ff837819 */ /* 0x100fe20000011693 */
[----:B------:R-:W-:Y:S01]  /*43e0*/  @!P4 HADD2 R63, -R146.H0_H0, -RZ.H0_H0 ;  /* 0xa00000ff923fc230 */ /* 0x000fe20000000900 */
[----:B------:R-:W-:Y:S01]  /*43f0*/  SHF.R.U32.HI R147, RZ, 0x10, R147 ;  /* 0x00000010ff937819 */ /* 0x000fe20000011693 */
[----:B------:R-:W1:Y:S01]  /*4400*/  MUFU.EX2 R174, R174 ;  /* 0x000000ae00ae7308 */ /* 0x000e620000000800 */
[----:B------:R-:W-:Y:S01]  /*4410*/  PRMT R145, R146, 0x7632, R145 ;  /* 0x0000763292917816 */ /* 0x000fe20000000091 */
[----:B------:R-:W-:Y:S01]  /*4420*/  FFMA.FTZ R205, R109, c[0x0][0x23c], -R134 ;  /* 0x00008f006dcd7a23 */ /* 0x000fe20000010886 */
[----:B------:R-:W-:Y:S01]  /*4430*/  LOP3.LUT R147, R147, 0xff, RZ, 0xc0, !PT ;  /* 0x000000ff93937812 */ /* 0x000fe200078ec0ff */
[--C-:B------:R-:W-:Y:S01]  /*4440*/  FFMA.FTZ R239, R101, c[0x0][0x23c], -R151.reuse ;  /* 0x00008f0065ef7a23 */ /* 0x100fe20000010897 */
[----:B------:R-:W-:Y:S01]  /*4450*/  FSEL R120, R11, -INF , !P2 ;  /* 0xff8000000b787808 */ /* 0x000fe20005000000 */
[----:B------:R-:W-:Y:S01]  /*4460*/  FFMA.FTZ R192, R98, c[0x0][0x23c], -R151 ;  /* 0x00008f0062c07a23 */ /* 0x000fe20000010897 */
[----:B------:R-:W-:Y:S01]  /*4470*/  FSEL R121, R9, -INF , !P2 ;  /* 0xff80000009797808 */ /* 0x000fe20005000000 */
[----:B------:R-:W-:Y:S01]  /*4480*/  @!P3 HADD2 R62, -R145.H0_H0, -RZ.H0_H0 ;  /* 0xa00000ff913eb230 */ /* 0x000fe20000000900 */
[----:B------:R-:W-:Y:S01]  /*4490*/  ISETP.GE.U32.AND P2, PT, R252, R131, PT ;  /* 0x00000083fc00720c */ /* 0x000fe20003f46070 */
[----:B------:R-:W-:Y:S01]  /*44a0*/  MUFU.EX2 R245, R245 ;  /* 0x000000f500f57308 */ /* 0x000fe20000000800 */
[----:B------:R-:W-:Y:S01]  /*44b0*/  PRMT R238, R146, 0x5410, R145 ;  /* 0x0000541092ee7816 */ /* 0x000fe20000000091 */
[--C-:B------:R-:W-:Y:S01]  /*44c0*/  FFMA.FTZ R186, R107, c[0x0][0x23c], -R151.reuse ;  /* 0x00008f006bba7a23 */ /* 0x100fe20000010897 */
[----:B------:R-:W-:Y:S01]  /*44d0*/  @!P4 PRMT R146, R63, 0x5410, RZ ;  /* 0x000054103f92c816 */ /* 0x000fe200000000ff */
[--C-:B------:R-:W-:Y:S01]  /*44e0*/  FFMA.FTZ R244, R100, c[0x0][0x23c], -R151.reuse ;  /* 0x00008f0064f47a23 */ /* 0x100fe20000010897 */
[----:B------:R-:W-:Y:S01]  /*44f0*/  ISETP.GE.U32.AND P4, PT, R252, R147, PT ;  /* 0x00000093fc00720c */ /* 0x000fe20003f86070 */
[--C-:B------:R-:W-:Y:S01]  /*4500*/  FFMA.FTZ R213, R104, c[0x0][0x23c], -R151.reuse ;  /* 0x00008f0068d57a23 */ /* 0x100fe20000010897 */
[----:B--2---:R-:W-:Y:S01]  /*4510*/  F2FP.PACK_AB R148, R165, R168 ;  /* 0x000000a8a594723e */ /* 0x004fe200000000ff */
[----:B------:R-:W-:Y:S01]  /*4520*/  MUFU.EX2 R240, R240 ;  /* 0x000000f000f07308 */ /* 0x000fe20000000800 */
[----:B------:R-:W-:Y:S01]  /*4530*/  @!P3 PRMT R145, R62, 0x5410, RZ ;  /* 0x000054103e91b816 */ /* 0x000fe200000000ff */
[----:B------:R-:W-:Y:S01]  /*4540*/  FFMA.FTZ R203, R106, c[0x0][0x23c], -R151 ;  /* 0x00008f006acb7a23 */ /* 0x000fe20000010897 */
[----:B------:R-:W-:-:S02]  /*4550*/  PRMT R147, R148, 0x7632, R147 ;  /* 0x0000763294937816 */ /* 0x000fc40000000093 */
[----:B------:R-:W-:Y:S02]  /*4560*/  ISETP.GE.U32.AND P0, PT, R252, R162, PT ;  /* 0x000000a2fc00720c */ /* 0x000fe40003f06070 */
[----:B------:R-:W-:Y:S01]  /*4570*/  SHF.R.U32.HI R62, RZ, 0x8, R163 ;  /* 0x00000008ff3e7819 */ /* 0x000fe200000116a3 */
[----:B------:R-:W-:Y:S01]  /*4580*/  @!P2 HADD2 R61, -R147.H0_H0, -RZ.H0_H0 ;  /* 0xa00000ff933da230 */ /* 0x000fe20000000900 */
[----:B------:R-:W-:Y:S01]  /*4590*/  PRMT R237, R148, 0x5410, R147 ;  /* 0x0000541094ed7816 */ /* 0x000fe20000000093 */
[----:B------:R-:W-:Y:S01]  /*45a0*/  @!P4 HADD2 R60, -R148.H0_H0, -RZ.H0_H0 ;  /* 0xa00000ff943cc230 */ /* 0x000fe20000000900 */
[----:B------:R-:W-:Y:S01]  /*45b0*/  LOP3.LUT R62, R62, 0xffff, RZ, 0xc0, !PT ;  /* 0x0000ffff3e3e7812 */ /* 0x000fe200078ec0ff */
[----:B------:R-:W-:Y:S01]  /*45c0*/  FFMA.FTZ R163, R142, c[0x0][0x23c], -R151 ;  /* 0x00008f008ea37a23 */ /* 0x000fe20000010897 */
[----:B------:R-:W-:Y:S01]  /*45d0*/  @!P2 PRMT R147, R61, 0x5410, RZ ;  /* 0x000054103d93a816 */ /* 0x000fe200000000ff */
[----:B------:R-:W-:Y:S01]  /*45e0*/  MUFU.EX2 R239, R239 ;  /* 0x000000ef00ef7308 */ /* 0x000fe20000000800 */
[----:B-1----:R-:W-:-:S02]  /*45f0*/  F2FP.PACK_AB R142, R171, R174 ;  /* 0x000000aeab8e723e */ /* 0x002fc400000000ff */
[----:B------:R-:W-:Y:S02]  /*4600*/  ISETP.GE.U32.AND P2, PT, R252, R62, PT ;  /* 0x0000003efc00720c */ /* 0x000fe40003f46070 */
[----:B------:R-:W-:Y:S01]  /*4610*/  @!P4 PRMT R148, R60, 0x5410, RZ ;  /* 0x000054103c94c816 */ /* 0x000fe200000000ff */
[----:B------:R-:W-:Y:S01]  /*4620*/  @!P0 HADD2 R59, -R142.H0_H0, -RZ.H0_H0 ;  /* 0xa00000ff8e3b8230 */ /* 0x000fe20000000900 */
[----:B------:R-:W-:Y:S01]  /*4630*/  LOP3.LUT R60, R141, 0xff, RZ, 0xc0, !PT ;  /* 0x000000ff8d3c7812 */ /* 0x000fe200078ec0ff */
[----:B------:R-:W-:Y:S01]  /*4640*/  MUFU.EX2 R163, R163 ;  /* 0x000000a300a37308 */ /* 0x000fe20000000800 */
[----:B------:R-:W-:Y:S01]  /*4650*/  LOP3.LUT R139, R181, UR14, R166, 0x96, !PT ;  /* 0x0000000eb58b7c12 */ /* 0x000fe2000f8e96a6 */
[----:B------:R-:W-:Y:S01]  /*4660*/  FFMA.FTZ R166, R144, c[0x0][0x23c], -R151 ;  /* 0x00008f0090a67a23 */ /* 0x000fe20000010897 */
[----:B------:R-:W-:Y:S02]  /*4670*/  PRMT R141, R142, 0x7632, R141 ;  /* 0x000076328e8d7816 */ /* 0x000fe4000000008d */
[----:B------:R-:W-:-:S02]  /*4680*/  ISETP.GE.U32.AND P4, PT, R252, R60, PT ;  /* 0x0000003cfc00720c */ /* 0x000fc40003f86070 */
[----:B------:R-:W-:Y:S01]  /*4690*/  LOP3.LUT R60, R139, 0xffff, RZ, 0xc0, !PT ;  /* 0x0000ffff8b3c7812 */ /* 0x000fe200078ec0ff */
[----:B------:R-:W-:Y:S01]  /*46a0*/  @!P2 HADD2 R58, -R141.H0_H0, -RZ.H0_H0 ;  /* 0xa00000ff8d3aa230 */ /* 0x000fe20000000900 */
[----:B------:R-:W-:Y:S01]  /*46b0*/  PRMT R233, R142, 0x5410, R141 ;  /* 0x000054108ee97816 */ /* 0x000fe2000000008d */
[----:B------:R-:W1:Y:S01]  /*46c0*/  MUFU.EX2 R166, R166 ;  /* 0x000000a600a67308 */ /* 0x000e620000000800 */
[----:B------:R-:W-:Y:S02]  /*46d0*/  @!P0 PRMT R142, R59, 0x5410, RZ ;  /* 0x000054103b8e8816 */ /* 0x000fe400000000ff */
[----:B------:R-:W-:Y:S02]  /*46e0*/  SHF.R.U32.HI R59, RZ, 0x8, R60 ;  /* 0x00000008ff3b7819 */ /* 0x000fe4000001163c */
[----:B------:R-:W-:Y:S02]  /*46f0*/  LOP3.LUT R61, R139, 0xff, RZ, 0xc0, !PT ;  /* 0x000000ff8b3d7812 */ /* 0x000fe400078ec0ff */
[----:B------:R-:W-:Y:S01]  /*4700*/  LOP3.LUT R59, R59, 0xffff, RZ, 0xc0, !PT ;  /* 0x0000ffff3b3b7812 */ /* 0x000fe200078ec0ff */
[----:B------:R-:W-:Y:S01]  /*4710*/  MUFU.EX2 R192, R192 ;  /* 0x000000c000c07308 */ /* 0x000fe20000000800 */
[----:B------:R-:W-:-:S02]  /*4720*/  @!P2 PRMT R141, R58, 0x5410, RZ ;  /* 0x000054103a8da816 */ /* 0x000fc400000000ff */
[C---:B------:R-:W-:Y:S01]  /*4730*/  ISETP.GE.U32.AND P2, PT, R252.reuse, R59, PT ;  /* 0x0000003bfc00720c */ /* 0x040fe20003f46070 */
[----:B------:R-:W-:Y:S01]  /*4740*/  IMAD.WIDE.U32 R58, R167, -0x326172a9, RZ ;  /* 0xcd9e8d57a73a7825 */ /* 0x000fe200078e00ff */
[C---:B------:R-:W-:Y:S02]  /*4750*/  ISETP.GE.U32.AND P0, PT, R252.reuse, R61, PT ;  /* 0x0000003dfc00720c */ /* 0x040fe40003f06070 */
[----:B------:R-:W-:Y:S01]  /*4760*/  F2FP.PACK_AB R137, R169, R172 ;  /* 0x000000aca989723e */ /* 0x000fe200000000ff */
[----:B------:R-:W-:Y:S01]  /*4770*/  FFMA.FTZ R167, R135, c[0x0][0x23c], -R134 ;  /* 0x00008f0087a77a23 */ /* 0x000fe20000010886 */
[----:B------:R-:W-:Y:S01]  /*4780*/  ISETP.GE.U32.AND P3, PT, R252, R164, PT ;  /* 0x000000a4fc00720c */ /* 0x000fe20003f66070 */
[----:B------:R-:W-:Y:S01]  /*4790*/  FFMA.FTZ R164, R136, c[0x0][0x23c], -R151 ;  /* 0x00008f0088a47a23 */ /* 0x000fe20000010897 */
[----:B------:R-:W-:Y:S01]  /*47a0*/  PRMT R136, R137, 0x7632, R136 ;  /* 0x0000763289887816 */ /* 0x000fe20000000088 */
[----:B------:R-:W-:Y:S01]  /*47b0*/  MUFU.EX2 R244, R244 ;  /* 0x000000f400f47308 */ /* 0x000fe20000000800 */
[----:B-1----:R-:W-:-:S02]  /*47c0*/  F2FP.PACK_AB R144, R163, R166 ;  /* 0x000000a6a390723e */ /* 0x002fc400000000ff */
[----:B------:R-:W-:Y:S01]  /*47d0*/  PRMT R94, R137, 0x5410, R136 ;  /* 0x00005410895e7816 */ /* 0x000fe20000000088 */
[----:B------:R-:W-:Y:S01]  /*47e0*/  @!P2 HADD2 R18, -R136.H0_H0, -RZ.H0_H0 ;  /* 0xa00000ff8812a230 */ /* 0x000fe20000000900 */
[----:B------:R-:W-:Y:S01]  /*47f0*/  PRMT R143, R144, 0x7632, R143 ;  /* 0x00007632908f7816 */ /* 0x000fe2000000008f */
[----:B------:R-:W-:Y:S01]  /*4800*/  @!P0 HADD2 R19, -R137.H0_H0, -RZ.H0_H0 ;  /* 0xa00000ff89138230 */ /* 0x000fe20000000900 */
[----:B------:R-:W-:Y:S01]  /*4810*/  LOP3.LUT R162, R180, 0xffff, RZ, 0xc0, !PT ;  /* 0x0000ffffb4a27812 */ /* 0x000fe200078ec0ff */
[----:B------:R-:W-:Y:S01]  /*4820*/  @!P4 HADD2 R45, -R144.H0_H0, -RZ.H0_H0 ;  /* 0xa00000ff902dc230 */ /* 0x000fe20000000900 */
[----:B------:R-:W-:Y:S01]  /*4830*/  @!P2 PRMT R136, R18, 0x5410, RZ ;  /* 0x000054101288a816 */ /* 0x000fe200000000ff */
[----:B------:R-:W-:Y:S01]  /*4840*/  @!P5 HADD2 R57, -R143.H0_H0, -RZ.H0_H0 ;  /* 0xa00000ff8f39d230 */ /* 0x000fe20000000900 */
[----:B------:R-:W-:Y:S01]  /*4850*/  @!P0 PRMT R137, R19, 0x5410, RZ ;  /* 0x0000541013898816 */ /* 0x000fe200000000ff */
[----:B------:R-:W-:Y:S01]  /*4860*/  MUFU.EX2 R164, R164 ;  /* 0x000000a400a47308 */ /* 0x000fe20000000800 */
[----:B------:R-:W-:-:S02]  /*4870*/  FMNMX.FTZ R18, R65, R73, !PT ;  /* 0x0000004941127209 */ /* 0x000fc40007810000 */
[----:B------:R-:W-:Y:S02]  /*4880*/  FMNMX.FTZ R19, R70, R71, !PT ;  /* 0x0000004746137209 */ /* 0x000fe40007810000 */
[----:B------:R-:W-:Y:S02]  /*4890*/  FMNMX.FTZ R18, R75, R18, !PT ;  /* 0x000000124b127209 */ /* 0x000fe40007810000 */
[----:B------:R-:W-:Y:S01]  /*48a0*/  FMNMX.FTZ R19, R68, R19, !PT ;  /* 0x0000001344137209 */ /* 0x000fe20007810000 */
[----:B------:R-:W-:Y:S01]  /*48b0*/  MUFU.EX2 R167, R167 ;  /* 0x000000a700a77308 */ /* 0x000fe20000000800 */
[----:B------:R-:W-:Y:S02]  /*48c0*/  FMNMX.FTZ R18, R97, R18, !PT ;  /* 0x0000001261127209 */ /* 0x000fe40007810000 */
[----:B------:R-:W-:Y:S02]  /*48d0*/  PRMT R95, R144, 0x5410, R143 ;  /* 0x00005410905f7816 */ /* 0x000fe4000000008f */
[----:B------:R-:W-:-:S02]  /*48e0*/  FMNMX.FTZ R19, R72, R19, !PT ;  /* 0x0000001348137209 */ /* 0x000fc40007810000 */
[----:B------:R-:W-:Y:S01]  /*48f0*/  @!P5 PRMT R143, R57, 0x5410, RZ ;  /* 0x00005410398fd816 */ /* 0x000fe200000000ff */
[----:B------:R-:W-:Y:S01]  /*4900*/  FFMA.FTZ R57, R178, c[0x0][0x23c], -R151 ;  /* 0x00008f00b2397a23 */ /* 0x000fe20000010897 */
[----:B------:R-:W-:Y:S01]  /*4910*/  ISETP.GE.U32.AND P5, PT, R252, R161, PT ;  /* 0x000000a1fc00720c */ /* 0x000fe20003fa6070 */
[----:B------:R-:W-:Y:S01]  /*4920*/  MUFU.EX2 R213, R213 ;  /* 0x000000d500d57308 */ /* 0x000fe20000000800 */
[----:B------:R-:W-:Y:S02]  /*4930*/  FMNMX.FTZ R18, R69, R18, !PT ;  /* 0x0000001245127209 */ /* 0x000fe40007810000 */
[----:B------:R-:W-:Y:S02]  /*4940*/  FMNMX.FTZ R19, R46, R19, !PT ;  /* 0x000000132e137209 */ /* 0x000fe40007810000 */
[----:B------:R-:W-:Y:S02]  /*4950*/  @!P4 PRMT R144, R45, 0x5410, RZ ;  /* 0x000054102d90c816 */ /* 0x000fe400000000ff */
[--C-:B------:R-:W-:Y:S01]  /*4960*/  SHF.R.U32.HI R45, RZ, 0x18, R139.reuse ;  /* 0x00000018ff2d7819 */ /* 0x100fe2000001168b */
[----:B------:R1:W2:Y:S01]  /*4970*/  MUFU.EX2 R161, R130 ;  /* 0x0000008200a17308 */ /* 0x0002a20000000800 */
[----:B------:R-:W-:-:S02]  /*4980*/  SHF.R.U32.HI R139, RZ, 0x10, R139 ;  /* 0x00000010ff8b7819 */ /* 0x000fc4000001168b */
[----:B------:R-:W-:Y:S02]  /*4990*/  FMNMX.FTZ R60, R47, R18, !PT ;  /* 0x000000122f3c7209 */ /* 0x000fe40007810000 */
[----:B------:R-:W-:Y:S02]  /*49a0*/  FMNMX.FTZ R19, R44, R19, !PT ;  /* 0x000000132c137209 */ /* 0x000fe40007810000 */
[----:B------:R-:W-:Y:S01]  /*49b0*/  LOP3.LUT R139, R139, 0xff, RZ, 0xc0, !PT ;  /* 0x000000ff8b8b7812 */ /* 0x000fe200078ec0ff */
[----:B------:R-:W-:Y:S01]  /*49c0*/  MUFU.EX2 R57, R57 ;  /* 0x0000003900397308 */ /* 0x000fe20000000800 */
[----:B------:R-:W-:Y:S02]  /*49d0*/  FMNMX.FTZ R60, R99, R60, !PT ;  /* 0x0000003c633c7209 */ /* 0x000fe40007810000 */
[----:B------:R-:W-:Y:S02]  /*49e0*/  FMNMX.FTZ R19, R74, R19, !PT ;  /* 0x000000134a137209 */ /* 0x000fe40007810000 */
[----:B------:R-:W-:-:S02]  /*49f0*/  ISETP.GE.U32.AND P0, PT, R252, R45, PT ;  /* 0x0000002dfc00720c */ /* 0x000fc40003f06070 */
[----:B------:R-:W-:Y:S01]  /*4a00*/  ISETP.GE.U32.AND P2, PT, R252, R139, PT ;  /* 0x0000008bfc00720c */ /* 0x000fe20003f46070 */
[----:B-1----:R-:W-:Y:S01]  /*4a10*/  FFMA.FTZ R130, R92, c[0x0][0x23c], -R134 ;  /* 0x00008f005c827a23 */ /* 0x002fe20000010886 */
[----:B------:R-:W-:Y:S01]  /*4a20*/  FMNMX.FTZ R60, R105, R60, !PT ;  /* 0x0000003c693c7209 */ /* 0x000fe20007810000 */
[----:B------:R-:W-:Y:S01]  /*4a30*/  MUFU.EX2 R203, R203 ;  /* 0x000000cb00cb7308 */ /* 0x000fe20000000800 */
[----:B------:R-:W-:Y:S02]  /*4a40*/  FMNMX.FTZ R19, R64, R19, !PT ;  /* 0x0000001340137209 */ /* 0x000fe40007810000 */
[----:B------:R-:W-:Y:S02]  /*4a50*/  ISETP.GE.U32.AND P4, PT, R252, R140, PT ;  /* 0x0000008cfc00720c */ /* 0x000fe40003f86070 */
[----:B--2---:R-:W-:Y:S02]  /*4a60*/  F2FP.PACK_AB R140, R161, R164 ;  /* 0x000000a4a18c723e */ /* 0x004fe400000000ff */
[----:B------:R-:W-:Y:S01]  /*4a70*/  FMNMX.FTZ R60, R217, R60, !PT ;  /* 0x0000003cd93c7209 */ /* 0x000fe20007810000 */
[----:B------:R-:W-:Y:S01]  /*4a80*/  MUFU.EX2 R186, R186 ;  /* 0x000000ba00ba7308 */ /* 0x000fe20000000800 */
[----:B------:R-:W-:Y:S01]  /*4a90*/  FMNMX.FTZ R19, R216, R19, !PT ;  /* 0x00000013d8137209 */ /* 0x000fe20007810000 */
[----:B------:R-:W-:Y:S01]  /*4aa0*/  @!P2 HADD2 R16, -R140.H0_H0, -RZ.H0_H0 ;  /* 0xa00000ff8c10a230 */ /* 0x000fe20000000900 */
[----:B------:R-:W-:-:S02]  /*4ab0*/  PRMT R139, R140, 0x7632, R139 ;  /* 0x000076328c8b7816 */ /* 0x000fc4000000008b */
[----:B------:R-:W-:Y:S02]  /*4ac0*/  FMNMX.FTZ R60, R219, R60, !PT ;  /* 0x0000003cdb3c7209 */ /* 0x000fe40007810000 */
[----:B------:R-:W-:Y:S01]  /*4ad0*/  FMNMX.FTZ R19, R218, R19, !PT ;  /* 0x00000013da137209 */ /* 0x000fe20007810000 */
[----:B------:R-:W-:Y:S01]  /*4ae0*/  @!P0 HADD2 R17, -R139.H0_H0, -RZ.H0_H0 ;  /* 0xa00000ff8b118230 */ /* 0x000fe20000000900 */
[----:B------:R-:W-:Y:S01]  /*4af0*/  LOP3.LUT R18, R59, UR15, R170, 0x96, !PT ;  /* 0x0000000f3b127c12 */ /* 0x000fe2000f8e96aa */
[----:B------:R-:W-:Y:S01]  /*4b00*/  MUFU.EX2 R130, R130 ;  /* 0x0000008200827308 */ /* 0x000fe20000000800 */
[----:B------:R-:W-:Y:S02]  /*4b10*/  FSEL R215, R25, -INF , !P6 ;  /* 0xff80000019d77808 */ /* 0x000fe40007000000 */
[----:B------:R-:W-:Y:S02]  /*4b20*/  FMNMX.FTZ R60, R193, R60, !PT ;  /* 0x0000003cc13c7209 */ /* 0x000fe40007810000 */
[----:B------:R-:W-:-:S02]  /*4b30*/  FSEL R126, R27, -INF , !P6 ;  /* 0xff8000001b7e7808 */ /* 0x000fc40007000000 */
[----:B------:R-:W-:Y:S01]  /*4b40*/  FMNMX.FTZ R19, R124, R19, !PT ;  /* 0x000000137c137209 */ /* 0x000fe20007810000 */
[----:B------:R-:W1:Y:S01]  /*4b50*/  MUFU.EX2 R170, R159 ;  /* 0x0000009f00aa7308 */ /* 0x000e620000000800 */
[----:B------:R-:W-:Y:S02]  /*4b60*/  LOP3.LUT R175, R180, 0xff, RZ, 0xc0, !PT ;  /* 0x000000ffb4af7812 */ /* 0x000fe400078ec0ff */
[----:B------:R-:W-:Y:S02]  /*4b70*/  SHF.R.U32.HI R162, RZ, 0x8, R162 ;  /* 0x00000008ffa27819 */ /* 0x000fe400000116a2 */
[----:B------:R-:W-:Y:S02]  /*4b80*/  FMNMX.FTZ R60, R215, R60, !PT ;  /* 0x0000003cd73c7209 */ /* 0x000fe40007810000 */
[----:B------:R-:W-:Y:S01]  /*4b90*/  PRMT R93, R140, 0x5410, R139 ;  /* 0x000054108c5d7816 */ /* 0x000fe2000000008b */
[----:B------:R-:W-:Y:S01]  /*4ba0*/  MUFU.EX2 R103, R103 ;  /* 0x0000006700677308 */ /* 0x000fe20000000800 */
[----:B------:R-:W-:-:S02]  /*4bb0*/  FMNMX.FTZ R19, R126, R19, !PT ;  /* 0x000000137e137209 */ /* 0x000fc40007810000 */
[----:B------:R-:W-:Y:S02]  /*4bc0*/  @!P0 PRMT R139, R17, 0x5410, RZ ;  /* 0x00005410118b8816 */ /* 0x000fe400000000ff */
[----:B------:R-:W-:Y:S02]  /*4bd0*/  @!P2 PRMT R140, R16, 0x5410, RZ ;  /* 0x00005410108ca816 */ /* 0x000fe400000000ff */
[----:B------:R-:W-:Y:S01]  /*4be0*/  ISETP.GE.U32.AND P0, PT, R252, R175, PT ;  /* 0x000000affc00720c */ /* 0x000fe20003f06070 */
[----:B------:R-:W-:Y:S01]  /*4bf0*/  MUFU.EX2 R243, R243 ;  /* 0x000000f300f37308 */ /* 0x000fe20000000800 */
[----:B------:R-:W-:Y:S02]  /*4c00*/  LOP3.LUT R16, R162, 0xffff, RZ, 0xc0, !PT ;  /* 0x0000ffffa2107812 */ /* 0x000fe400078ec0ff */
[----:B------:R-:W-:Y:S02]  /*4c10*/  FMNMX.FTZ R62, R125, R60, !PT ;  /* 0x0000003c7d3e7209 */ /* 0x000fe40007810000 */
[----:B------:R-:W-:-:S02]  /*4c20*/  FMNMX.FTZ R60, R88, R19, !PT ;  /* 0x00000013583c7209 */ /* 0x000fc40007810000 */
[----:B------:R-:W-:Y:S01]  /*4c30*/  ISETP.GE.U32.AND P2, PT, R252, R16, PT ;  /* 0x00000010fc00720c */ /* 0x000fe20003f46070 */
[----:B------:R-:W2:Y:S01]  /*4c40*/  MUFU.EX2 R162, R160 ;  /* 0x000000a000a27308 */ /* 0x000ea20000000800 */
[----:B------:R-:W-:Y:S02]  /*4c50*/  FMNMX.FTZ R16, R127, R62, !PT ;  /* 0x0000003e7f107209 */ /* 0x000fe40007810000 */
[----:B------:R-:W-:Y:S02]  /*4c60*/  FMNMX.FTZ R17, R89, R60, !PT ;  /* 0x0000003c59117209 */ /* 0x000fe40007810000 */
[----:B-1----:R-:W-:Y:S02]  /*4c70*/  F2FP.PACK_AB R67, R167, R170 ;  /* 0x000000aaa743723e */ /* 0x002fe400000000ff */
[----:B------:R-:W-:Y:S01]  /*4c80*/  FMNMX.FTZ R16, R91, R16, !PT ;  /* 0x000000105b107209 */ /* 0x000fe20007810000 */
[----:B------:R-:W-:Y:S01]  /*4c90*/  MUFU.EX2 R214, R214 ;  /* 0x000000d600d67308 */ /* 0x000fe20000000800 */
[----:B------:R-:W-:Y:S01]  /*4ca0*/  FMNMX.FTZ R19, R90, R17, !PT ;  /* 0x000000115a137209 */ /* 0x000fe20007810000 */
[----:B------:R-:W-:Y:S01]  /*4cb0*/  @!P0 HADD2 R15, -R67.H0_H0, -RZ.H0_H0 ;  /* 0xa00000ff430f8230 */ /* 0x000fe20000000900 */
[----:B------:R-:W-:-:S02]  /*4cc0*/  SHF.R.U32.HI R131, RZ, 0x10, R180 ;  /* 0x00000010ff837819 */ /* 0x000fc400000116b4 */
[----:B------:R-:W-:Y:S02]  /*4cd0*/  PRMT R66, R67, 0x7632, R66 ;  /* 0x0000763243427816 */ /* 0x000fe40000000042 */
[----:B------:R-:W-:Y:S01]  /*4ce0*/  FMNMX.FTZ R17, R121, R16, !PT ;  /* 0x0000001079117209 */ /* 0x000fe20007810000 */
[----:B------:R-:W-:Y:S01]  /*4cf0*/  MUFU.EX2 R212, R212 ;  /* 0x000000d400d47308 */ /* 0x000fe20000000800 */
[----:B------:R-:W-:Y:S01]  /*4d00*/  FMNMX.FTZ R16, R120, R19, !PT ;  /* 0x0000001378107209 */ /* 0x000fe20007810000 */
[----:B------:R-:W-:Y:S01]  /*4d10*/  @!P2 HADD2 R14, -R66.H0_H0, -RZ.H0_H0 ;  /* 0xa00000ff420ea230 */ /* 0x000fe20000000900 */
[----:B------:R-:W-:Y:S01]  /*4d20*/  LOP3.LUT R131, R131, 0xff, RZ, 0xc0, !PT ;  /* 0x000000ff83837812 */ /* 0x000fe200078ec0ff */
[----:B------:R-:W1:Y:S01]  /*4d30*/  SHFL.BFLY PT, R62, R17, 0x2, 0x1f ;  /* 0x0c401f00113e7f89 */ /* 0x000e6200000e0000 */
[----:B------:R-:W-:Y:S02]  /*4d40*/  PRMT R92, R67, 0x5410, R66 ;  /* 0x00005410435c7816 */ /* 0x000fe40000000042 */
[----:B------:R-:W-:Y:S01]  /*4d50*/  @!P0 PRMT R67, R15, 0x5410, RZ ;  /* 0x000054100f438816 */ /* 0x000fe200000000ff */
[----:B------:R-:W-:Y:S01]  /*4d60*/  MUFU.EX2 R205, R205 ;  /* 0x000000cd00cd7308 */ /* 0x000fe20000000800 */
[----:B------:R-:W3:Y:S01]  /*4d70*/  SHFL.BFLY PT, R15, R16, 0x2, 0x1f ;  /* 0x0c401f00100f7f89 */ /* 0x000ee200000e0000 */
[----:B------:R-:W-:Y:S01]  /*4d80*/  ISETP.GE.U32.AND P0, PT, R252, R131, PT ;  /* 0x00000083fc00720c */ /* 0x000fe20003f06070 */
[--C-:B------:R-:W-:Y:S01]  /*4d90*/  FFMA.FTZ R131, R102, c[0x0][0x23c], -R151.reuse ;  /* 0x00008f0066837a23 */ /* 0x100fe20000010897 */
[----:B--2---:R-:W-:Y:S01]  /*4da0*/  F2FP.PACK_AB R135, R57, R162 ;  /* 0x000000a23987723e */ /* 0x004fe200000000ff */
[----:B------:R-:W-:Y:S01]  /*4db0*/  FFMA.FTZ R102, R96, c[0x0][0x23c], -R151 ;  /* 0x00008f0060667a23 */ /* 0x000fe20000010897 */
[----:B------:R-:W-:-:S02]  /*4dc0*/  SHF.R.U32.HI R63, RZ, 0x18, R180 ;  /* 0x00000018ff3f7819 */ /* 0x000fc400000116b4 */
[----:B------:R-:W-:Y:S01]  /*4dd0*/  PRMT R134, R135, 0x7632, R134 ;  /* 0x0000763287867816 */ /* 0x000fe20000000086 */
[----:B------:R-:W-:Y:S01]  /*4de0*/  MUFU.EX2 R131, R131 ;  /* 0x0000008300837308 */ /* 0x000fe20000000800 */
[----:B------:R-:W-:Y:S02]  /*4df0*/  @!P2 PRMT R66, R14, 0x5410, RZ ;  /* 0x000054100e42a816 */ /* 0x000fe400000000ff */
[----:B------:R-:W-:Y:S02]  /*4e00*/  LOP3.LUT R14, R123, 0xff, RZ, 0xc0, !PT ;  /* 0x000000ff7b0e7812 */ /* 0x000fe400078ec0ff */
[----:B------:R-:W-:Y:S01]  /*4e10*/  ISETP.GE.U32.AND P2, PT, R252, R63, PT ;  /* 0x0000003ffc00720c */ /* 0x000fe20003f46070 */
[----:B------:R-:W-:Y:S01]  /*4e20*/  @!P0 HADD2 R13, -R135.H0_H0, -RZ.H0_H0 ;  /* 0xa00000ff870d8230 */ /* 0x000fe20000000900 */
[----:B------:R-:W-:Y:S01]  /*4e30*/  PRMT R87, R135, 0x5410, R134 ;  /* 0x0000541087577816 */ /* 0x000fe20000000086 */
[----:B------:R-:W2:Y:S01]  /*4e40*/  MUFU.EX2 R102, R102 ;  /* 0x0000006600667308 */ /* 0x000ea20000000800 */
[----:B------:R-:W-:-:S02]  /*4e50*/  F2FP.PACK_AB R209, R240, R245 ;  /* 0x000000f5f0d1723e */ /* 0x000fc400000000ff */
[----:B------:R-:W-:Y:S02]  /*4e60*/  @!P0 PRMT R135, R13, 0x5410, RZ ;  /* 0x000054100d878816 */ /* 0x000fe400000000ff */
[----:B------:R-:W-:Y:S02]  /*4e70*/  ISETP.GE.U32.AND P0, PT, R252, R14, PT ;  /* 0x0000000efc00720c */ /* 0x000fe40003f06070 */
[----:B-1----:R-:W-:Y:S02]  /*4e80*/  FMNMX.FTZ R14, R17, R62, !PT ;  /* 0x0000003e110e7209 */ /* 0x002fe40007810000 */
[----:B---3--:R-:W-:Y:S01]  /*4e90*/  FMNMX.FTZ R13, R16, R15, !PT ;  /* 0x0000000f100d7209 */ /* 0x008fe20007810000 */
[----:B------:R-:W-:Y:S01]  /*4ea0*/  @!P2 HADD2 R2, -R134.H0_H0, -RZ.H0_H0 ;  /* 0xa00000ff8602a230 */ /* 0x000fe20000000900 */
[----:B------:R-:W-:Y:S01]  /*4eb0*/  LOP3.LUT R16, R123, 0xffff, RZ, 0xc0, !PT ;  /* 0x0000ffff7b107812 */ /* 0x000fe200078ec0ff */
[----:B------:R-:W1:Y:S01]  /*4ec0*/  SHFL.BFLY PT, R15, R14, 0x1, 0x1f ;  /* 0x0c201f000e0f7f89 */ /* 0x000e6200000e0000 */
[----:B------:R-:W-:-:S02]  /*4ed0*/  PRMT R207, R209, 0x7632, R207 ;  /* 0x00007632d1cf7816 */ /* 0x000fc400000000cf */
[----:B------:R-:W-:Y:S02]  /*4ee0*/  SHF.R.U32.HI R16, RZ, 0x8, R16 ;  /* 0x00000008ff107819 */ /* 0x000fe40000011610 */
[----:B------:R-:W-:Y:S01]  /*4ef0*/  @!P2 PRMT R134, R2, 0x5410, RZ ;  /* 0x000054100286a816 */ /* 0x000fe200000000ff */
[----:B------:R-:W-:Y:S01]  /*4f00*/  @!P0 HADD2 R12, -R209.H0_H0, -RZ.H0_H0 ;  /* 0xa00000ffd10c8230 */ /* 0x000fe20000000900 */
[----:B------:R-:W-:Y:S02]  /*4f10*/  LOP3.LUT R16, R16, 0xffff, RZ, 0xc0, !PT ;  /* 0x0000ffff10107812 */ /* 0x000fe400078ec0ff */
[----:B------:R-:W-:Y:S02]  /*4f20*/  LOP3.LUT R232, R156, 0xff, RZ, 0xc0, !PT ;  /* 0x000000ff9ce87812 */ /* 0x000fe400078ec0ff */
[----:B------:R-:W-:Y:S02]  /*4f30*/  ISETP.GE.U32.AND P2, PT, R252, R16, PT ;  /* 0x00000010fc00720c */ /* 0x000fe40003f46070 */
[----:B------:R-:W-:-:S02]  /*4f40*/  PRMT R16, R209, 0x5410, R207 ;  /* 0x00005410d1107816 */ /* 0x000fc400000000cf */
[----:B------:R-:W-:Y:S02]  /*4f50*/  @!P0 PRMT R209, R12, 0x5410, RZ ;  /* 0x000054100cd18816 */ /* 0x000fe400000000ff */
[----:B------:R-:W3:Y:S01]  /*4f60*/  SHFL.BFLY PT, R12, R13, 0x1, 0x1f ;  /* 0x0c201f000d0c7f89 */ /* 0x000ee200000e0000 */
[----:B------:R-:W-:Y:S02]  /*4f70*/  LOP3.LUT R225, R156, 0xffff, RZ, 0xc0, !PT ;  /* 0x0000ffff9ce17812 */ /* 0x000fe400078ec0ff */
[--C-:B------:R-:W-:Y:S02]  /*4f80*/  SHF.R.U32.HI R220, RZ, 0x10, R156.reuse ;  /* 0x00000010ffdc7819 */ /* 0x100fe4000001169c */
[----:B------:R-:W-:Y:S02]  /*4f90*/  SHF.R.U32.HI R229, RZ, 0x18, R156 ;  /* 0x00000018ffe57819 */ /* 0x000fe4000001169c */
[----:B------:R-:W-:Y:S01]  /*4fa0*/  LOP3.LUT R156, R154, 0xffff, RZ, 0xc0, !PT ;  /* 0x0000ffff9a9c7812 */ /* 0x000fe200078ec0ff */
[----:B------:R-:W-:Y:S01]  /*4fb0*/  @!P2 HADD2 R0, -R207.H0_H0, -RZ.H0_H0 ;  /* 0xa00000ffcf00a230 */ /* 0x000fe20000000900 */
[----:B------:R-:W-:-:S02]  /*4fc0*/  SHF.R.U32.HI R2, RZ, 0x18, R123 ;  /* 0x00000018ff027819 */ /* 0x000fc4000001167b */
[----:B------:R-:W-:Y:S02]  /*4fd0*/  LOP3.LUT R155, R152, 0xffff, RZ, 0xc0, !PT ;  /* 0x0000ffff989b7812 */ /* 0x000fe400078ec0ff */
[----:B------:R-:W-:Y:S02]  /*4fe0*/  SHF.R.U32.HI R111, RZ, 0x10, R152 ;  /* 0x00000010ff6f7819 */ /* 0x000fe40000011698 */
[----:B------:R-:W-:Y:S02]  /*4ff0*/  ISETP.GE.U32.AND P0, PT, R252, R2, PT ;  /* 0x00000002fc00720c */ /* 0x000fe40003f06070 */
[----:B------:R-:W-:Y:S02]  /*5000*/  LOP3.LUT R153, R152, 0xff, RZ, 0xc0, !PT ;  /* 0x000000ff98997812 */ /* 0x000fe400078ec0ff */
[----:B------:R-:W-:Y:S02]  /*5010*/  SHF.R.U32.HI R2, RZ, 0x8, R155 ;  /* 0x00000008ff027819 */ /* 0x000fe4000001169b */
[----:B------:R-:W-:-:S02]  /*5020*/  LOP3.LUT R61, R111, 0xff, RZ, 0xc0, !PT ;  /* 0x000000ff6f3d7812 */ /* 0x000fc400078ec0ff */
[----:B------:R-:W-:Y:S02]  /*5030*/  PRMT R111, R153, 0x5410, R2 ;  /* 0x00005410996f7816 */ /* 0x000fe40000000002 */
[----:B-1----:R-:W-:Y:S02]  /*5040*/  FMNMX.FTZ R2, R14, R15, !PT ;  /* 0x0000000f0e027209 */ /* 0x002fe40007810000 */
[----:B------:R-:W-:Y:S02]  /*5050*/  @!P2 PRMT R207, R0, 0x5410, RZ ;  /* 0x0000541000cfa816 */ /* 0x000fe400000000ff */
[----:B------:R-:W-:Y:S01]  /*5060*/  SHF.R.U32.HI R109, RZ, 0x8, R150 ;  /* 0x00000008ff6d7819 */ /* 0x000fe20000011696 */
[C---:B------:R-:W-:Y:S01]  /*5070*/  FMUL.FTZ R14, R2.reuse, c[0x0][0x23c] ;  /* 0x00008f00020e7a20 */ /* 0x040fe20000410000 */
[----:B---3--:R-:W-:Y:S02]  /*5080*/  FMNMX.FTZ R0, R13, R12, !PT ;  /* 0x0000000c0d007209 */ /* 0x008fe40007810000 */
[----:B------:R-:W-:-:S02]  /*5090*/  FSETP.NEU.FTZ.AND P2, PT, R2, -INF , PT ;  /* 0xff8000000200780b */ /* 0x000fc40003f5d000 */
[----:B------:R-:W-:Y:S01]  /*50a0*/  SHF.R.U32.HI R12, RZ, 0x10, R123 ;  /* 0x00000010ff0c7819 */ /* 0x000fe2000001167b */
[----:B------:R-:W-:Y:S01]  /*50b0*/  FMUL.FTZ R123, R0, c[0x0][0x23c] ;  /* 0x00008f00007b7a20 */ /* 0x000fe20000410000 */
[----:B------:R-:W-:Y:S02]  /*50c0*/  PRMT R109, R122, 0x5410, R109 ;  /* 0x000054107a6d7816 */ /* 0x000fe4000000006d */
[----:B------:R-:W-:Y:S02]  /*50d0*/  FSEL R122, R14, RZ, P2 ;  /* 0x000000ff0e7a7208 */ /* 0x000fe40001000000 */
[----:B------:R-:W-:Y:S01]  /*50e0*/  FSETP.NEU.FTZ.AND P2, PT, R0, -INF , PT ;  /* 0xff8000000000780b */ /* 0x000fe20003f5d000 */
[--C-:B------:R-:W-:Y:S01]  /*50f0*/  HSET2.LE.AND R106, R109, R234.reuse, PT ;  /* 0x000000ea6d6a7233 */ /* 0x100fe20003803000 */
[----:B------:R-:W-:Y:S01]  /*5100*/  LOP3.LUT R12, R12, 0xff, RZ, 0xc0, !PT ;  /* 0x000000ff0c0c7812 */ /* 0x000fe200078ec0ff */
[--C-:B------:R-:W-:Y:S01]  /*5110*/  FFMA.FTZ R235, R73, c[0x0][0x23c], -R122.reuse ;  /* 0x00008f0049eb7a23 */ /* 0x100fe2000001087a */
[----:B------:R-:W-:Y:S01]  /*5120*/  FSEL R123, R123, RZ, P2 ;  /* 0x000000ff7b7b7208 */ /* 0x000fe20001000000 */
[--C-:B------:R-:W-:Y:S01]  /*5130*/  FFMA.FTZ R208, R99, c[0x0][0x23c], -R122.reuse ;  /* 0x00008f0063d07a23 */ /* 0x100fe2000001087a */
[----:B------:R-:W-:Y:S01]  /*5140*/  LOP3.LUT R14, R149, 0xff, RZ, 0xc0, !PT ;  /* 0x000000ff950e7812 */ /* 0x000fe200078ec0ff */
[----:B------:R-:W-:Y:S01]  /*5150*/  FFMA.FTZ R185, R105, c[0x0][0x23c], -R122 ;  /* 0x00008f0069b97a23 */ /* 0x000fe2000001087a */
[----:B------:R-:W-:Y:S01]  /*5160*/  ISETP.GE.U32.AND P2, PT, R252, R12, PT ;  /* 0x0000000cfc00720c */ /* 0x000fe20003f46070 */
[--C-:B------:R-:W-:Y:S01]  /*5170*/  FFMA.FTZ R100, R72, c[0x0][0x23c], -R123.reuse ;  /* 0x00008f0048647a23 */ /* 0x100fe2000001087b */
[----:B------:R-:W-:Y:S01]  /*5180*/  LOP3.LUT R12, R128, 0xffff, RZ, 0xc0, !PT ;  /* 0x0000ffff800c7812 */ /* 0x000fe200078ec0ff */
[--C-:B------:R-:W-:Y:S01]  /*5190*/  FFMA.FTZ R206, R74, c[0x0][0x23c], -R123.reuse ;  /* 0x00008f004ace7a23 */ /* 0x100fe2000001087b */
[----:B------:R-:W-:Y:S01]  /*51a0*/  LOP3.LUT R13, R110, 0xffff, RZ, 0xc0, !PT ;  /* 0x0000ffff6e0d7812 */ /* 0x000fe200078ec0ff */
[----:B------:R-:W-:Y:S01]  /*51b0*/  FFMA.FTZ R183, R64, c[0x0][0x23c], -R123 ;  /* 0x00008f0040b77a23 */ /* 0x000fe2000001087b */
[----:B------:R-:W-:Y:S01]  /*51c0*/  PRMT R107, R14, 0x5410, R129 ;  /* 0x000054100e6b7816 */ /* 0x000fe20000000081 */
[--C-:B------:R-:W-:Y:S01]  /*51d0*/  FFMA.FTZ R129, R68, c[0x0][0x23c], -R123.reuse ;  /* 0x00008f0044817a23 */ /* 0x100fe2000001087b */
[----:B------:R-:W-:Y:S01]  /*51e0*/  SHF.R.U32.HI R14, RZ, 0x10, R110 ;  /* 0x00000010ff0e7819 */ /* 0x000fe2000001166e */
[----:B------:R-:W-:Y:S01]  /*51f0*/  FFMA.FTZ R247, R70, c[0x0][0x23c], -R123 ;  /* 0x00008f0046f77a23 */ /* 0x000fe2000001087b */
[----:B------:R-:W-:Y:S01]  /*5200*/  SHF.R.U32.HI R96, RZ, 0x8, R12 ;  /* 0x00000008ff607819 */ /* 0x000fe2000001160c */
[--C-:B------:R-:W-:Y:S01]  /*5210*/  FFMA.FTZ R236, R65, c[0x0][0x23c], -R122.reuse ;  /* 0x00008f0041ec7a23 */ /* 0x100fe2000001087a */
[----:B------:R-:W-:Y:S01]  /*5220*/  LOP3.LUT R177, R110, 0xff, RZ, 0xc0, !PT ;  /* 0x000000ff6eb17812 */ /* 0x000fe200078ec0ff */
[----:B------:R-:W-:Y:S01]  /*5230*/  FFMA.FTZ R101, R97, c[0x0][0x23c], -R122 ;  /* 0x00008f0061657a23 */ /* 0x000fe2000001087a */
[----:B------:R-:W-:Y:S01]  /*5240*/  SHF.R.U32.HI R12, RZ, 0x8, R13 ;  /* 0x00000008ff0c7819 */ /* 0x000fe2000001160d */
[----:B------:R-:W-:Y:S01]  /*5250*/  MUFU.EX2 R129, R129 ;  /* 0x0000008100817308 */ /* 0x000fe20000000800 */
[----:B------:R-:W-:Y:S01]  /*5260*/  SHF.R.U32.HI R175, RZ, 0x18, R110 ;  /* 0x00000018ffaf7819 */ /* 0x000fe2000001166e */
[--C-:B------:R-:W-:Y:S01]  /*5270*/  HSET2.LE.AND R70, R111, R234.reuse, PT ;  /* 0x000000ea6f467233 */ /* 0x100fe20003803000 */
[----:B------:R-:W-:Y:S01]  /*5280*/  LOP3.LUT R14, R14, 0xff, RZ, 0xc0, !PT ;  /* 0x000000ff0e0e7812 */ /* 0x000fe200078ec0ff */
[----:B------:R-:W-:Y:S01]  /*5290*/  FFMA.FTZ R246, R71, c[0x0][0x23c], -R123 ;  /* 0x00008f0047f67a23 */ /* 0x000fe2000001087b */
[----:B------:R-:W-:Y:S01]  /*52a0*/  LOP3.LUT R45, R58, 0xffff, RZ, 0xc0, !PT ;  /* 0x0000ffff3a2d7812 */ /* 0x000fe200078ec0ff */
[----:B------:R-:W-:Y:S01]  /*52b0*/  FFMA.FTZ R241, R69, c[0x0][0x23c], -R122 ;  /* 0x00008f0045f17a23 */ /* 0x000fe2000001087a */
[----:B------:R-:W-:Y:S01]  /*52c0*/  PRMT R177, R177, 0x5410, R12 ;  /* 0x00005410b1b17816 */ /* 0x000fe2000000000c */
[----:B------:R-:W1:Y:S01]  /*52d0*/  MUFU.EX2 R100, R100 ;  /* 0x0000006400647308 */ /* 0x000e620000000800 */
[----:B------:R-:W-:Y:S01]  /*52e0*/  LOP3.LUT R12, R108, 0xffff, RZ, 0xc0, !PT ;  /* 0x0000ffff6c0c7812 */ /* 0x000fe200078ec0ff */
[----:B------:R-:W-:Y:S01]  /*52f0*/  FFMA.FTZ R210, R47, c[0x0][0x23c], -R122 ;  /* 0x00008f002fd27a23 */ /* 0x000fe2000001087a */
[----:B------:R-:W-:Y:S01]  /*5300*/  PRMT R175, R14, 0x5410, R175 ;  /* 0x000054100eaf7816 */ /* 0x000fe200000000af */
[----:B------:R-:W-:Y:S01]  /*5310*/  FFMA.FTZ R242, R46, c[0x0][0x23c], -R123 ;  /* 0x00008f002ef27a23 */ /* 0x000fe2000001087b */
[----:B------:R-:W-:Y:S01]  /*5320*/  SHF.R.U32.HI R14, RZ, 0x8, R45 ;  /* 0x00000008ff0e7819 */ /* 0x000fe2000001162d */
[--C-:B------:R-:W-:Y:S01]  /*5330*/  HSET2.LE.AND R107, R107, R234.reuse, PT ;  /* 0x000000ea6b6b7233 */ /* 0x100fe20003803000 */
[----:B------:R-:W-:Y:S01]  /*5340*/  SHF.R.U32.HI R62, RZ, 0x10, R128 ;  /* 0x00000010ff3e7819 */ /* 0x000fe20000011680 */
[----:B------:R-:W-:Y:S01]  /*5350*/  MUFU.EX2 R208, R208 ;  /* 0x000000d000d07308 */ /* 0x000fe20000000800 */
[----:B------:R-:W-:Y:S01]  /*5360*/  LOP3.LUT R45, R108, 0xff, RZ, 0xc0, !PT ;  /* 0x000000ff6c2d7812 */ /* 0x000fe200078ec0ff */
[--C-:B------:R-:W-:Y:S01]  /*5370*/  HSET2.LE.AND R69, R175, R234.reuse, PT ;  /* 0x000000eaaf457233 */ /* 0x100fe20003803000 */
[----:B------:R-:W-:Y:S01]  /*5380*/  SHF.R.U32.HI R12, RZ, 0x8, R12 ;  /* 0x00000008ff0c7819 */ /* 0x000fe2000001160c */
[----:B------:R-:W-:Y:S01]  /*5390*/  HSET2.LE.AND R68, R177, R234, PT ;  /* 0x000000eab1447233 */ /* 0x000fe20003803000 */
[----:B------:R-:W-:-:S02]  /*53a0*/  LOP3.LUT R211, R128, 0xff, RZ, 0xc0, !PT ;  /* 0x000000ff80d37812 */ /* 0x000fc400078ec0ff */
[----:B------:R-:W-:Y:S01]  /*53b0*/  SHF.R.U32.HI R73, RZ, 0x10, R108 ;  /* 0x00000010ff497819 */ /* 0x000fe2000001166c */
[----:B------:R-:W3:Y:S01]  /*53c0*/  MUFU.EX2 R185, R185 ;  /* 0x000000b900b97308 */ /* 0x000ee20000000800 */
[----:B------:R-:W-:Y:S02]  /*53d0*/  LOP3.LUT R226, R157, UR14, R226, 0x96, !PT ;  /* 0x0000000e9de27c12 */ /* 0x000fe4000f8e96e2 */
[----:B------:R-:W-:Y:S01]  /*53e0*/  SHF.R.U32.HI R179, RZ, 0x18, R128 ;  /* 0x00000018ffb37819 */ /* 0x000fe20000011680 */
[----:B------:R-:W-:Y:S01]  /*53f0*/  FFMA.FTZ R128, R75, c[0x0][0x23c], -R122 ;  /* 0x00008f004b807a23 */ /* 0x000fe2000001087a */
[----:B------:R-:W-:Y:S02]  /*5400*/  LOP3.LUT R62, R62, 0xff, RZ, 0xc0, !PT ;  /* 0x000000ff3e3e7812 */ /* 0x000fe400078ec0ff */
[----:B------:R-:W-:Y:S01]  /*5410*/  PRMT R45, R45, 0x5410, R12 ;  /* 0x000054102d2d7816 */ /* 0x000fe2000000000c */
[----:B------:R-:W-:Y:S01]  /*5420*/  MUFU.EX2 R206, R206 ;  /* 0x000000ce00ce7308 */ /* 0x000fe20000000800 */
[----:B------:R-:W-:-:S02]  /*5430*/  SHF.R.U32.HI R157, RZ, 0x10, R154 ;  /* 0x00000010ff9d7819 */ /* 0x000fc4000001169a */
[----:B------:R-:W-:Y:S01]  /*5440*/  LOP3.LUT R12, R18, 0xffff, RZ, 0xc0, !PT ;  /* 0x0000ffff120c7812 */ /* 0x000fe200078ec0ff */
[--C-:B------:R-:W-:Y:S01]  /*5450*/  HSET2.LE.AND R104, R45, R234.reuse, PT ;  /* 0x000000ea2d687233 */ /* 0x100fe20003803000 */
[----:B------:R-:W-:Y:S02]  /*5460*/  PRMT R211, R211, 0x5410, R96 ;  /* 0x00005410d3d37816 */ /* 0x000fe40000000060 */
[----:B------:R-:W-:Y:S01]  /*5470*/  SHF.R.U32.HI R108, RZ, 0x18, R108 ;  /* 0x00000018ff6c7819 */ /* 0x000fe2000001166c */
[----:B------:R-:W4:Y:S01]  /*5480*/  MUFU.EX2 R183, R183 ;  /* 0x000000b700b77308 */ /* 0x000f220000000800 */
[----:B------:R-:W-:Y:S01]  /*5490*/  F2FP.PACK_AB R204, R192, R239 ;  /* 0x000000efc0cc723e */ /* 0x000fe200000000ff */
[----:B------:R-:W-:Y:S01]  /*54a0*/  HSET2.LE.AND R211, R211, R234, PT ;  /* 0x000000ead3d37233 */ /* 0x000fe20003803000 */
[----:B------:R-:W-:Y:S02]  /*54b0*/  LOP3.LUT R73, R73, 0xff, RZ, 0xc0, !PT ;  /* 0x000000ff49497812 */ /* 0x000fe400078ec0ff */
[----:B------:R-:W-:Y:S01]  /*54c0*/  LOP3.LUT R158, R154, 0xff, RZ, 0xc0, !PT ;  /* 0x000000ff9a9e7812 */ /* 0x000fe200078ec0ff */
[----:B------:R-:W-:Y:S01]  /*54d0*/  @!P2 HADD2 R86, -R204.H0_H0, -RZ.H0_H0 ;  /* 0xa00000ffcc56a230 */ /* 0x000fe20000000900 */
[----:B------:R-:W-:Y:S01]  /*54e0*/  SHF.R.U32.HI R17, RZ, 0x8, R156 ;  /* 0x00000008ff117819 */ /* 0x000fe2000001169c */
[----:B------:R-:W-:Y:S01]  /*54f0*/  MUFU.EX2 R236, R236 ;  /* 0x000000ec00ec7308 */ /* 0x000fe20000000800 */
[----:B------:R-:W-:-:S02]  /*5500*/  PRMT R179, R62, 0x5410, R179 ;  /* 0x000054103eb37816 */ /* 0x000fc400000000b3 */
[----:B------:R-:W-:Y:S02]  /*5510*/  SHF.R.U32.HI R13, RZ, 0x10, R18 ;  /* 0x00000010ff0d7819 */ /* 0x000fe40000011612 */
[----:B------:R-:W-:Y:S01]  /*5520*/  SHF.R.U32.HI R154, RZ, 0x18, R154 ;  /* 0x00000018ff9a7819 */ /* 0x000fe2000001169a */
[----:B------:R-:W-:Y:S01]  /*5530*/  HSET2.LE.AND R179, R179, R234, PT ;  /* 0x000000eab3b37233 */ /* 0x000fe20003803000 */
[----:B------:R-:W-:Y:S01]  /*5540*/  LOP3.LUT R19, R157, 0xff, RZ, 0xc0, !PT ;  /* 0x000000ff9d137812 */ /* 0x000fe200078ec0ff */
[----:B------:R-:W1:Y:S01]  /*5550*/  MUFU.EX2 R235, R235 ;  /* 0x000000eb00eb7308 */ /* 0x000e620000000800 */
[----:B------:R-:W-:Y:S02]  /*5560*/  LOP3.LUT R75, R18, 0xff, RZ, 0xc0, !PT ;  /* 0x000000ff124b7812 */ /* 0x000fe400078ec0ff */
[----:B------:R-:W-:Y:S02]  /*5570*/  SHF.R.U32.HI R12, RZ, 0x8, R12 ;  /* 0x00000008ff0c7819 */ /* 0x000fe4000001160c */
[----:B------:R-:W-:-:S02]  /*5580*/  PRMT R187, R204, 0x7632, R187 ;  /* 0x00007632ccbb7816 */ /* 0x000fc400000000bb */
[----:B------:R-:W-:Y:S01]  /*5590*/  PRMT R73, R73, 0x5410, R108 ;  /* 0x0000541049497816 */ /* 0x000fe2000000006c */
[----:B------:R-:W-:Y:S01]  /*55a0*/  MUFU.EX2 R128, R128 ;  /* 0x0000008000807308 */ /* 0x000fe20000000800 */
[----:B--2---:R-:W-:Y:S01]  /*55b0*/  F2FP.PACK_AB R160, R102, R131 ;  /* 0x0000008366a0723e */ /* 0x004fe200000000ff */
[----:B------:R-:W2:Y:S01]  /*55c0*/  LDSM.16.MT88.4 R108, [R196+0x6000] ;  /* 0x00600000c46c783b */ /* 0x000ea20000004200 */
[----:B------:R-:W-:Y:S01]  /*55d0*/  PRMT R17, R158, 0x5410, R17 ;  /* 0x000054109e117816 */ /* 0x000fe20000000011 */
[----:B------:R-:W-:Y:S01]  /*55e0*/  HSET2.LE.AND R73, R73, R234, PT ;  /* 0x000000ea49497233 */ /* 0x000fe20003803000 */
[----:B------:R-:W-:Y:S01]  /*55f0*/  SHF.R.U32.HI R18, RZ, 0x18, R18 ;  /* 0x00000018ff127819 */ /* 0x000fe20000011612 */
[----:B------:R-:W-:Y:S01]  /*5600*/  @!P0 HADD2 R85, -R187.H0_H0, -RZ.H0_H0 ;  /* 0xa00000ffbb558230 */ /* 0x000fe20000000900 */
[----:B------:R-:W-:Y:S01]  /*5610*/  LOP3.LUT R13, R13, 0xff, RZ, 0xc0, !PT ;  /* 0x000000ff0d0d7812 */ /* 0x000fe200078ec0ff */
[----:B------:R-:W1:Y:S01]  /*5620*/  MUFU.EX2 R101, R101 ;  /* 0x0000006500657308 */ /* 0x000e620000000800 */
[----:B------:R-:W-:-:S02]  /*5630*/  PRMT R19, R19, 0x5410, R154 ;  /* 0x0000541013137816 */ /* 0x000fc4000000009a */
[----:B------:R-:W-:Y:S02]  /*5640*/  PRMT R75, R75, 0x5410, R12 ;  /* 0x000054104b4b7816 */ /* 0x000fe4000000000c */
[----:B------:R-:W-:Y:S01]  /*5650*/  PRMT R12, R204, 0x5410, R187 ;  /* 0x00005410cc0c7816 */ /* 0x000fe200000000bb */
[--C-:B------:R-:W-:Y:S01]  /*5660*/  HSET2.LE.AND R19, R19, R234.reuse, PT ;  /* 0x000000ea13137233 */ /* 0x100fe20003803000 */
[----:B------:R-:W-:Y:S01]  /*5670*/  PRMT R159, R160, 0x7632, R159 ;  /* 0x00007632a09f7816 */ /* 0x000fe2000000009f */
[----:B------:R-:W-:Y:S01]  /*5680*/  MUFU.EX2 R247, R247 ;  /* 0x000000f700f77308 */ /* 0x000fe20000000800 */
[----:B------:R-:W-:Y:S02]  /*5690*/  SHF.R.U32.HI R152, RZ, 0x18, R152 ;  /* 0x00000018ff987819 */ /* 0x000fe40000011698 */
[----:B------:R-:W-:Y:S01]  /*56a0*/  PRMT R13, R13, 0x5410, R18 ;  /* 0x000054100d0d7816 */ /* 0x000fe20000000012 */
[----:B------:R-:W-:Y:S01]  /*56b0*/  HSET2.LE.AND R18, R17, R234, PT ;  /* 0x000000ea11127233 */ /* 0x000fe20003803000 */
[----:B------:R-:W-:-:S02]  /*56c0*/  F2FP.PACK_AB R156, R213, R244 ;  /* 0x000000f4d59c723e */ /* 0x000fc400000000ff */
[----:B------:R-:W-:Y:S01]  /*56d0*/  LOP3.LUT R16, R211, R16, RZ, 0xc0, !PT ;  /* 0x00000010d3107212 */ /* 0x000fe200078ec0ff */
[----:B------:R-:W1:Y:S01]  /*56e0*/  MUFU.EX2 R246, R246 ;  /* 0x000000f600f67308 */ /* 0x000e620000000800 */
[----:B------:R-:W-:Y:S01]  /*56f0*/  FFMA.FTZ R211, R44, c[0x0][0x23c], -R123 ;  /* 0x00008f002cd37a23 */ /* 0x000fe2000001087b */
[----:B------:R-:W-:Y:S01]  /*5700*/  LOP3.LUT R17, R179, R12, RZ, 0xc0, !PT ;  /* 0x0000000cb3117212 */ /* 0x000fe200078ec0ff */
[--C-:B------:R-:W-:Y:S01]  /*5710*/  HSET2.LE.AND R13, R13, R234.reuse, PT ;  /* 0x000000ea0d0d7233 */ /* 0x100fe20003803000 */
[----:B------:R-:W-:Y:S02]  /*5720*/  PRMT R12, R160, 0x5410, R159 ;  /* 0x00005410a00c7816 */ /* 0x000fe4000000009f */
[----:B------:R-:W-:Y:S02]  /*5730*/  PRMT R15, R61, 0x5410, R152 ;  /* 0x000054103d0f7816 */ /* 0x000fe40000000098 */
[----:B------:R-:W-:Y:S01]  /*5740*/  PRMT R155, R156, 0x7632, R155 ;  /* 0x000076329c9b7816 */ /* 0x000fe2000000009b */
[----:B------:R-:W-:Y:S01]  /*5750*/  MUFU.EX2 R241, R241 ;  /* 0x000000f100f17308 */ /* 0x000fe20000000800 */
[----:B------:R-:W-:Y:S01]  /*5760*/  SHF.R.U32.HI R60, RZ, 0x10, R58 ;  /* 0x00000010ff3c7819 */ /* 0x000fe2000001163a */
[----:B------:R-:W-:Y:S01]  /*5770*/  HSET2.LE.AND R15, R15, R234, PT ;  /* 0x000000ea0f0f7233 */ /* 0x000fe20003803000 */
[----:B------:R-:W-:-:S02]  /*5780*/  F2FP.PACK_AB R152, R186, R203 ;  /* 0x000000cbba98723e */ /* 0x000fc400000000ff */
[----:B------:R-:W-:Y:S02]  /*5790*/  LOP3.LUT R59, R58, 0xff, RZ, 0xc0, !PT ;  /* 0x000000ff3a3b7812 */ /* 0x000fe400078ec0ff */
[----:B------:R-:W-:Y:S01]  /*57a0*/  LOP3.LUT R19, R19, R12, RZ, 0xc0, !PT ;  /* 0x0000000c13137212 */ /* 0x000fe200078ec0ff */
[----:B------:R-:W2:Y:S01]  /*57b0*/  MUFU.EX2 R210, R210 ;  /* 0x000000d200d27308 */ /* 0x000ea20000000800 */
[----:B------:R-:W-:Y:S02]  /*57c0*/  PRMT R12, R156, 0x5410, R155 ;  /* 0x000054109c0c7816 */ /* 0x000fe4000000009b */
[----:B------:R-:W-:Y:S02]  /*57d0*/  SHF.R.U32.HI R58, RZ, 0x18, R58 ;  /* 0x00000018ff3a7819 */ /* 0x000fe4000001163a */
[----:B------:R-:W-:Y:S02]  /*57e0*/  LOP3.LUT R97, R60, 0xff, RZ, 0xc0, !PT ;  /* 0x000000ff3c617812 */ /* 0x000fe400078ec0ff */
[----:B------:R-:W-:Y:S01]  /*57f0*/  PRMT R151, R152, 0x7632, R151 ;  /* 0x0000763298977816 */ /* 0x000fe20000000097 */
[----:B------:R-:W-:Y:S01]  /*5800*/  MUFU.EX2 R242, R242 ;  /* 0x000000f200f27308 */ /* 0x000fe20000000800 */
[----:B------:R-:W-:-:S02]  /*5810*/  PRMT R99, R59, 0x5410, R14 ;  /* 0x000054103b637816 */ /* 0x000fc4000000000e */
[----:B-1----:R-:W-:Y:S02]  /*5820*/  F2FP.PACK_AB R65, R100, R129 ;  /* 0x000000816441723e */ /* 0x002fe400000000ff */
[----:B------:R-:W-:Y:S01]  /*5830*/  F2FP.PACK_AB R158, R103, R130 ;  /* 0x00000082679e723e */ /* 0x000fe200000000ff */
[----:B------:R-:W-:Y:S01]  /*5840*/  HSET2.LE.AND R14, R99, R234, PT ;  /* 0x000000ea630e7233 */ /* 0x000fe20003803000 */
[----:B---3--:R-:W-:Y:S01]  /*5850*/  F2FP.PACK_AB R59, R185, R208 ;  /* 0x000000d0b93b723e */ /* 0x008fe200000000ff */
[----:B------:R-:W1:Y:S01]  /*5860*/  MUFU.EX2 R211, R211 ;  /* 0x000000d300d37308 */ /* 0x000e620000000800 */
[----:B----4-:R-:W-:Y:S02]  /*5870*/  F2FP.PACK_AB R61, R183, R206 ;  /* 0x000000ceb73d723e */ /* 0x010fe400000000ff */
[----:B------:R-:W-:Y:S02]  /*5880*/  LOP3.LUT R69, R69, R12, RZ, 0xc0, !PT ;  /* 0x0000000c45457212 */ /* 0x000fe400078ec0ff */
[----:B------:R-:W-:-:S02]  /*5890*/  PRMT R97, R97, 0x5410, R58 ;  /* 0x0000541061617816 */ /* 0x000fc4000000003a */
[----:B------:R-:W-:Y:S02]  /*58a0*/  PRMT R12, R152, 0x5410, R151 ;  /* 0x00005410980c7816 */ /* 0x000fe40000000097 */
[----:B------:R-:W-:Y:S02]  /*58b0*/  PRMT R64, R65, 0x7632, R64 ;  /* 0x0000763241407816 */ /* 0x000fe40000000040 */
[----:B------:R-:W-:Y:S02]  /*58c0*/  PRMT R157, R158, 0x7632, R157 ;  /* 0x000076329e9d7816 */ /* 0x000fe4000000009d */
[----:B------:R-:W-:Y:S02]  /*58d0*/  PRMT R58, R59, 0x7632, R58 ;  /* 0x000076323b3a7816 */ /* 0x000fe4000000003a */
[----:B------:R-:W-:Y:S02]  /*58e0*/  PRMT R60, R61, 0x7632, R60 ;  /* 0x000076323d3c7816 */ /* 0x000fe4000000003c */
[----:B------:R-:W-:-:S02]  /*58f0*/  F2FP.PACK_AB R154, R214, R243 ;  /* 0x000000f3d69a723e */ /* 0x000fc400000000ff */
[----:B------:R-:W-:Y:S02]  /*5900*/  F2FP.PACK_AB R184, R235, R236 ;  /* 0x000000ecebb8723e */ /* 0x000fe400000000ff */
[----:B------:R-:W-:Y:S02]  /*5910*/  F2FP.PACK_AB R63, R101, R128 ;  /* 0x00000080653f723e */ /* 0x000fe400000000ff */
[----:B------:R-:W-:Y:S01]  /*5920*/  LOP3.LUT R71, R15, R12, RZ, 0xc0, !PT ;  /* 0x0000000c0f477212 */ /* 0x000fe200078ec0ff */
[----:B------:R-:W-:Y:S01]  /*5930*/  HSET2.LE.AND R15, R97, R234, PT ;  /* 0x000000ea610f7233 */ /* 0x000fe20003803000 */
[----:B------:R-:W-:Y:S02]  /*5940*/  F2FP.PACK_AB R182, R246, R247 ;  /* 0x000000f7f6b6723e */ /* 0x000fe400000000ff */
[----:B------:R-:W-:Y:S02]  /*5950*/  PRMT R12, R65, 0x5410, R64 ;  /* 0x00005410410c7816 */ /* 0x000fe40000000040 */
[----:B------:R-:W-:-:S02]  /*5960*/  PRMT R105, R158, 0x5410, R157 ;  /* 0x000054109e697816 */ /* 0x000fc4000000009d */
[----:B------:R-:W-:Y:S02]  /*5970*/  PRMT R47, R59, 0x5410, R58 ;  /* 0x000054103b2f7816 */ /* 0x000fe4000000003a */
[----:B------:R-:W-:Y:S02]  /*5980*/  PRMT R6, R61, 0x5410, R60 ;  /* 0x000054103d067816 */ /* 0x000fe4000000003c */
[----:B------:R-:W-:Y:S02]  /*5990*/  PRMT R153, R154, 0x7632, R153 ;  /* 0x000076329a997816 */ /* 0x000fe40000000099 */
[----:B------:R-:W-:Y:S02]  /*59a0*/  PRMT R181, R184, 0x7632, R181 ;  /* 0x00007632b8b57816 */ /* 0x000fe400000000b5 */
[----:B------:R-:W-:Y:S02]  /*59b0*/  PRMT R62, R63, 0x7632, R62 ;  /* 0x000076323f3e7816 */ /* 0x000fe4000000003e */
[----:B------:R-:W-:-:S02]  /*59c0*/  PRMT R179, R182, 0x7632, R179 ;  /* 0x00007632b6b37816 */ /* 0x000fc400000000b3 */
[----:B------:R-:W-:Y:S02]  /*59d0*/  F2FP.PACK_AB R150, R205, R212 ;  /* 0x000000d4cd96723e */ /* 0x000fe400000000ff */
[----:B------:R-:W-:Y:S01]  /*59e0*/  LOP3.LUT R15, R15, R12, RZ, 0xc0, !PT ;  /* 0x0000000c0f0f7212 */ /* 0x000fe200078ec0ff */
[----:B------:R-:W-:Y:S01]  /*59f0*/  HSET2.LE.AND R12, R75, R234, PT ;  /* 0x000000ea4b0c7233 */ /* 0x000fe20003803000 */
[----:B--2---:R-:W-:Y:S02]  /*5a00*/  F2FP.PACK_AB R178, R210, R241 ;  /* 0x000000f1d2b2723e */ /* 0x004fe400000000ff */
[----:B-1----:R-:W-:Y:S02]  /*5a10*/  F2FP.PACK_AB R180, R211, R242 ;  /* 0x000000f2d3b4723e */ /* 0x002fe400000000ff */
[----:B------:R-:W-:Y:S02]  /*5a20*/  LOP3.LUT R18, R18, R105, RZ, 0xc0, !PT ;  /* 0x0000006912127212 */ /* 0x000fe400078ec0ff */
[----:B------:R-:W-:-:S02]  /*5a30*/  LOP3.LUT R106, R106, R47, RZ, 0xc0, !PT ;  /* 0x0000002f6a6a7212 */ /* 0x000fc400078ec0ff */
[----:B------:R-:W-:Y:S02]  /*5a40*/  LOP3.LUT R107, R107, R6, RZ, 0xc0, !PT ;  /* 0x000000066b6b7212 */ /* 0x000fe400078ec0ff */
[----:B------:R-:W-:Y:S02]  /*5a50*/  PRMT R105, R154, 0x5410, R153 ;  /* 0x000054109a697816 */ /* 0x000fe40000000099 */
[----:B------:R-:W-:Y:S02]  /*5a60*/  PRMT R97, R63, 0x5410, R62 ;  /* 0x000054103f617816 */ /* 0x000fe4000000003e */
[----:B------:R-:W-:Y:S02]  /*5a70*/  PRMT R47, R184, 0x5410, R181 ;  /* 0x00005410b82f7816 */ /* 0x000fe400000000b5 */
[----:B------:R-:W-:Y:S02]  /*5a80*/  PRMT R6, R182, 0x5410, R179 ;  /* 0x00005410b6067816 */ /* 0x000fe400000000b3 */
[----:B------:R-:W-:-:S02]  /*5a90*/  PRMT R149, R150, 0x7632, R149 ;  /* 0x0000763296957816 */ /* 0x000fc40000000095 */
[----:B------:R-:W-:Y:S02]  /*5aa0*/  PRMT R175, R178, 0x7632, R175 ;  /* 0x00007632b2af7816 */ /* 0x000fe400000000af */
[----:B------:R-:W-:Y:S02]  /*5ab0*/  PRMT R177, R180, 0x7632, R177 ;  /* 0x00007632b4b17816 */ /* 0x000fe400000000b1 */
[----:B------:R-:W-:Y:S02]  /*5ac0*/  LOP3.LUT R68, R68, R105, RZ, 0xc0, !PT ;  /* 0x0000006944447212 */ /* 0x000fe400078ec0ff */
[----:B------:R-:W-:Y:S02]  /*5ad0*/  LOP3.LUT R14, R14, R97, RZ, 0xc0, !PT ;  /* 0x000000610e0e7212 */ /* 0x000fe400078ec0ff */
[----:B------:R-:W-:Y:S01]  /*5ae0*/  LOP3.LUT R12, R12, R47, RZ, 0xc0, !PT ;  /* 0x0000002f0c0c7212 */ /* 0x000fe200078ec0ff */
[----:B------:R-:W-:Y:S01]  /*5af0*/  HMMA.16816.F32 R96, R16, R108, RZ ;  /* 0x0000006c1060723c */ /* 0x000fe200000018ff */
[----:B------:R-:W-:Y:S01]  /*5b00*/  LOP3.LUT R13, R13, R6, RZ, 0xc0, !PT ;  /* 0x000000060d0d7212 */ /* 0x000fe200078ec0ff */
[----:B------:R-:W1:Y:S01]  /*5b10*/  LDSM.16.MT88.4 R44, [R196+0x6800] ;  /* 0x00680000c42c783b */ /* 0x000e620000004200 */
[----:B------:R-:W-:-:S02]  /*5b20*/  PRMT R105, R150, 0x5410, R149 ;  /* 0x0000541096697816 */ /* 0x000fc40000000095 */
[----:B------:R-:W-:Y:S02]  /*5b30*/  PRMT R75, R178, 0x5410, R175 ;  /* 0x00005410b24b7816 */ /* 0x000fe400000000af */
[----:B------:R-:W-:Y:S02]  /*5b40*/  PRMT R6, R180, 0x5410, R177 ;  /* 0x00005410b4067816 */ /* 0x000fe400000000b1 */
[----:B------:R-:W-:Y:S02]  /*5b50*/  LOP3.LUT R70, R70, R105, RZ, 0xc0, !PT ;  /* 0x0000006946467212 */ /* 0x000fe400078ec0ff */
[----:B------:R-:W-:Y:S02]  /*5b60*/  LOP3.LUT R104, R104, R75, RZ, 0xc0, !PT ;  /* 0x0000004b68687212 */ /* 0x000fe400078ec0ff */
[----:B------:R-:W-:Y:S02]  /*5b70*/  LOP3.LUT R105, R73, R6, RZ, 0xc0, !PT ;  /* 0x0000000649697212 */ /* 0x000fe400078ec0ff */
[----:B------:R-:W-:Y:S07]  /*5b80*/  HMMA.16816.F32 R72, R12, R108, RZ ;  /* 0x0000006c0c48723c */ /* 0x000fee00000018ff */
[----:B------:R-:W-:-:S02]  /*5b90*/  IMAD.MOV.U32 R108, RZ, RZ, R4 ;  /* 0x000000ffff6c7224 */ /* 0x000fc400078e0004 */
[----:B------:R-:W-:Y:S02]  /*5ba0*/  IMAD.MOV.U32 R109, RZ, RZ, R5 ;  /* 0x000000ffff6d7224 */ /* 0x000fe400078e0005 */
[----:B------:R-:W2:Y:S01]  /*5bb0*/  LDL.LU.64 R4, [R1+0xd0] ;  /* 0x0000d00001047983 */ /* 0x000ea20000300a00 */
[----:B------:R-:W-:Y:S01]  /*5bc0*/  @!P3 HADD2 R84, -R158.H0_H0, -RZ.H0_H0 ;  /* 0xa00000ff9e54b230 */ /* 0x000fe20000000900 */
[----:B------:R-:W-:-:S04]  /*5bd0*/  LOP3.LUT R250, R250, 0xff, RZ, 0xc0, !PT ;  /* 0x000000fffafa7812 */ /* 0x000fc800078ec0ff */
[----:B------:R-:W-:Y:S02]  /*5be0*/  @!P3 PRMT R158, R84, 0x5410, RZ ;  /* 0x00005410549eb816 */ /* 0x000fe400000000ff */
[----:B------:R-:W-:Y:S02]  /*5bf0*/  ISETP.GE.U32.AND P3, PT, R252, R250, PT ;  /* 0x000000fafc00720c */ /* 0x000fe40003f66070 */
[----:B------:R-:W-:-:S04]  /*5c00*/  SHF.R.U32.HI R6, RZ, 0x8, R251 ;  /* 0x00000008ff067819 */ /* 0x000fc800000116fb */
[----:B------:R-:W-:Y:S02]  /*5c10*/  LOP3.LUT R6, R6, 0xffff, RZ, 0xc0, !PT ;  /* 0x0000ffff06067812 */ /* 0x000fe400078ec0ff */
[----:B------:R-:W-:Y:S01]  /*5c20*/  @!P2 PRMT R204, R86, 0x5410, RZ ;  /* 0x0000541056cca816 */ /* 0x000fe200000000ff */
[-C--:B-1----:R-:W-:Y:S01]  /*5c30*/  HMMA.16816.F32 R96, R68, R44.reuse, R96 ;  /* 0x0000002c4460723c */ /* 0x082fe20000001860 */
[C---:B------:R-:W-:Y:S02]  /*5c40*/  ISETP.GE.U32.AND P2, PT, R252.reuse, R6, PT ;  /* 0x00000006fc00720c */ /* 0x040fe40003f46070 */
[----:B------:R-:W-:Y:S01]  /*5c50*/  @!P0 PRMT R187, R85, 0x5410, RZ ;  /* 0x0000541055bb8816 */ /* 0x000fe200000000ff */
[----:B------:R-:W-:Y:S01]  /*5c60*/  @!P3 HADD2 R76, -R160.H0_H0, -RZ.H0_H0 ;  /* 0xa00000ffa04cb230 */ /* 0x000fe20000000900 */
[----:B------:R-:W-:Y:S01]  /*5c70*/  ISETP.GE.U32.AND P0, PT, R252, R249, PT ;  /* 0x000000f9fc00720c */ /* 0x000fe20003f06070 */
[----:B------:R-:W-:Y:S02]  /*5c80*/  IMAD.WIDE.U32 R248, R248, -0x326172a9, RZ ;  /* 0xcd9e8d57f8f87825 */ /* 0x000fe400078e00ff */
[----:B------:R-:W-:Y:S01]  /*5c90*/  HMMA.16816.F32 R72, R104, R44, R72 ;  /* 0x0000002c6848723c */ /* 0x000fe20000001848 */
[----:B------:R-:W-:-:S06]  /*5ca0*/  @!P3 PRMT R160, R76, 0x5410, RZ ;  /* 0x000054104ca0b816 */ /* 0x000fcc00000000ff */
[----:B------:R-:W-:Y:S02]  /*5cb0*/  IMAD.MOV.U32 R44, RZ, RZ, R200 ;  /* 0x000000ffff2c7224 */ /* 0x000fe400078e00c8 */
[----:B------:R-:W-:Y:S02]  /*5cc0*/  IMAD.MOV.U32 R45, RZ, RZ, R201 ;  /* 0x000000ffff2d7224 */ /* 0x000fe400078e00c9 */
[----:B------:R-:W-:Y:S01]  /*5cd0*/  IMAD.MOV.U32 R250, RZ, RZ, R44 ;  /* 0x000000fffffa7224 */ /* 0x000fe200078e002c */
[----:B------:R-:W-:Y:S01]  /*5ce0*/  LOP3.LUT R44, R249, UR15, R188, 0x96, !PT ;  /* 0x0000000ff92c7c12 */ /* 0x000fe2000f8e96bc */
[----:B------:R-:W-:Y:S01]  /*5cf0*/  IMAD.MOV.U32 R251, RZ, RZ, R45 ;  /* 0x000000fffffb7224 */ /* 0x000fe200078e002d */
[C---:B------:R-:W-:Y:S01]  /*5d00*/  LOP3.LUT R188, R248.reuse, 0xff, RZ, 0xc0, !PT ;  /* 0x000000fff8bc7812 */ /* 0x040fe200078ec0ff */
[----:B------:R-:W-:Y:S01]  /*5d10*/  @!P2 HADD2 R83, -R157.H0_H0, -RZ.H0_H0 ;  /* 0xa00000ff9d53a230 */ /* 0x000fe20000000900 */
[----:B------:R-:W-:Y:S01]  /*5d20*/  LOP3.LUT R45, R248, 0xffff, RZ, 0xc0, !PT ;  /* 0x0000fffff82d7812 */ /* 0x000fe200078ec0ff */
[----:B------:R-:W-:Y:S01]  /*5d30*/  IMAD.MOV.U32 R249, RZ, RZ, R109 ;  /* 0x000000fffff97224 */ /* 0x000fe200078e006d */
[--C-:B------:R-:W-:Y:S01]  /*5d40*/  SHF.R.U32.HI R190, RZ, 0x10, R248.reuse ;  /* 0x00000010ffbe7819 */ /* 0x100fe200000116f8 */
[----:B------:R-:W-:Y:S01]  /*5d50*/  @!P5 HADD2 R43, -R159.H0_H0, -RZ.H0_H0 ;  /* 0xa00000ff9f2bd230 */ /* 0x000fe20000000900 */
[----:B------:R-:W-:Y:S01]  /*5d60*/  SHF.R.U32.HI R189, RZ, 0x18, R248 ;  /* 0x00000018ffbd7819 */ /* 0x000fe200000116f8 */
[----:B------:R-:W-:Y:S01]  /*5d70*/  IMAD.MOV.U32 R248, RZ, RZ, R108 ;  /* 0x000000fffff87224 */ /* 0x000fe200078e006c */
[C---:B------:R-:W-:Y:S01]  /*5d80*/  LOP3.LUT R76, R119.reuse, 0xffff, RZ, 0xc0, !PT ;  /* 0x0000ffff774c7812 */ /* 0x040fe200078ec0ff */
[----:B------:R-:W-:Y:S01]  /*5d90*/  IMAD.WIDE.U32 R108, R114, -0x2daee0ad, RZ ;  /* 0xd2511f53726c7825 */ /* 0x000fe200078e00ff */
[----:B------:R-:W-:-:S03]  /*5da0*/  LOP3.LUT R6, R119, 0xff, RZ, 0xc0, !PT ;  /* 0x000000ff77067812 */ /* 0x000fc600078ec0ff */
[----:B------:R-:W-:Y:S01]  /*5db0*/  IMAD.WIDE.U32 R84, R231, -0x2daee0ad, RZ ;  /* 0xd2511f53e7547825 */ /* 0x000fe200078e00ff */
[----:B------:R-:W-:Y:S02]  /*5dc0*/  SHF.R.U32.HI R76, RZ, 0x8, R76 ;  /* 0x00000008ff4c7819 */ /* 0x000fe4000001164c */
[----:B------:R-:W-:Y:S01]  /*5dd0*/  SHF.R.U32.HI R116, RZ, 0x8, R116 ;  /* 0x00000008ff747819 */ /* 0x000fe20000011674 */
[----:B------:R-:W-:Y:S01]  /*5de0*/  @!P4 HADD2 R78, -R150.H0_H0, -RZ.H0_H0 ;  /* 0xa00000ff964ec230 */ /* 0x000fe20000000900 */
[----:B------:R-:W-:Y:S02]  /*5df0*/  LOP3.LUT R230, R109, UR10, R230, 0x96, !PT ;  /* 0x0000000a6de67c12 */ /* 0x000fe4000f8e96e6 */
[----:B------:R-:W-:Y:S01]  /*5e00*/  LOP3.LUT R117, R117, 0xff, RZ, 0xc0, !PT ;  /* 0x000000ff75757812 */ /* 0x000fe200078ec0ff */
[----:B------:R-:W-:Y:S01]  /*5e10*/  @!P0 HADD2 R77, -R151.H0_H0, -RZ.H0_H0 ;  /* 0xa00000ff974d8230 */ /* 0x000fe20000000900 */
[----:B------:R-:W-:Y:S02]  /*5e20*/  LOP3.LUT R76, R76, 0xffff, RZ, 0xc0, !PT ;  /* 0x0000ffff4c4c7812 */ /* 0x000fe400078ec0ff */
[----:B------:R-:W-:-:S02]  /*5e30*/  LOP3.LUT R220, R220, 0xff, RZ, 0xc0, !PT ;  /* 0x000000ffdcdc7812 */ /* 0x000fc400078ec0ff */
[----:B------:R-:W-:Y:S01]  /*5e40*/  SHF.R.U32.HI R222, RZ, 0x8, R222 ;  /* 0x00000008ffde7819 */ /* 0x000fe200000116de */
[----:B------:R-:W-:Y:S01]  /*5e50*/  FADD.FTZ R245, R245, R240 ;  /* 0x000000f0f5f57221 */ /* 0x000fe20000010000 */
[----:B------:R-:W-:Y:S01]  /*5e60*/  @!P2 PRMT R157, R83, 0x5410, RZ ;  /* 0x00005410539da816 */ /* 0x000fe200000000ff */
[----:B------:R-:W-:Y:S01]  /*5e70*/  FADD.FTZ R235, R236, R235 ;  /* 0x000000ebeceb7221 */ /* 0x000fe20000010000 */
[----:B------:R-:W-:Y:S01]  /*5e80*/  ISETP.GE.U32.AND P2, PT, R252, R6, PT ;  /* 0x00000006fc00720c */ /* 0x000fe20003f46070 */
[----:B------:R-:W-:Y:S01]  /*5e90*/  FADD.FTZ R246, R247, R246 ;  /* 0x000000f6f7f67221 */ /* 0x000fe20000010000 */
[----:B------:R-:W-:Y:S01]  /*5ea0*/  LOP3.LUT R6, R85, UR8, R108, 0x96, !PT ;  /* 0x0000000855067c12 */ /* 0x000fe2000f8e966c */
[----:B------:R-:W-:Y:S01]  /*5eb0*/  IMAD.WIDE.U32 R108, R230, -0x326172a9, RZ ;  /* 0xcd9e8d57e66c7825 */ /* 0x000fe200078e00ff */
[----:B------:R-:W-:Y:S01]  /*5ec0*/  @!P5 PRMT R159, R43, 0x5410, RZ ;  /* 0x000054102b9fd816 */ /* 0x000fe200000000ff */
[----:B------:R1:W5:Y:S01]  /*5ed0*/  LDL.LU.64 R200, [R1+0xc8] ;  /* 0x0000c80001c87983 */ /* 0x0003620000300a00 */
[----:B------:R-:W-:Y:S01]  /*5ee0*/  ISETP.GE.U32.AND P5, PT, R252, R76, PT ;  /* 0x0000004cfc00720c */ /* 0x000fe20003fa6070 */
[----:B------:R-:W-:Y:S01]  /*5ef0*/  IMAD.WIDE.U32 R230, R6, -0x326172a9, RZ ;  /* 0xcd9e8d5706e67825 */ /* 0x000fe200078e00ff */
[----:B------:R-:W-:-:S02]  /*5f00*/  LOP3.LUT R43, R109, UR9, R248, 0x96, !PT ;  /* 0x000000096d2b7c12 */ /* 0x000fc4000f8e96f8 */
[----:B------:R-:W-:Y:S02]  /*5f10*/  ISETP.GE.U32.AND P3, PT, R252, R232, PT ;  /* 0x000000e8fc00720c */ /* 0x000fe40003f66070 */
[----:B------:R-:W-:Y:S01]  /*5f20*/  LOP3.LUT R6, R231, UR7, R108, 0x96, !PT ;  /* 0x00000007e7067c12 */ /* 0x000fe2000f8e966c */
[----:B------:R-:W-:Y:S01]  /*5f30*/  IMAD.WIDE.U32 R248, R43, -0x2daee0ad, RZ ;  /* 0xd2511f532bf87825 */ /* 0x000fe200078e00ff */
[----:B------:R-:W-:Y:S01]  /*5f40*/  SHF.R.U32.HI R43, RZ, 0x10, R119 ;  /* 0x00000010ff2b7819 */ /* 0x000fe20000011677 */
[----:B------:R-:W-:Y:S02]  /*5f50*/  @!P2 HADD2 R82, -R154.H0_H0, -RZ.H0_H0 ;  /* 0xa00000ff9a52a230 */ /* 0x000fe40000000900 */
[----:B------:R-:W-:Y:S02]  /*5f60*/  IMAD.WIDE.U32 R108, R6, -0x2daee0ad, RZ ;  /* 0xd2511f53066c7825 */ /* 0x000fe400078e00ff */
[----:B------:R-:W-:Y:S01]  /*5f70*/  @!P5 HADD2 R81, -R153.H0_H0, -RZ.H0_H0 ;  /* 0xa00000ff9951d230 */ /* 0x000fe20000000900 */
[----:B------:R-:W-:-:S02]  /*5f80*/  LOP3.LUT R43, R43, 0xff, RZ, 0xc0, !PT ;  /* 0x000000ff2b2b7812 */ /* 0x000fc400078ec0ff */
[----:B------:R-:W-:Y:S02]  /*5f90*/  SHF.R.U32.HI R119, RZ, 0x18, R119 ;  /* 0x00000018ff777819 */ /* 0x000fe40000011677 */
[----:B------:R-:W-:Y:S02]  /*5fa0*/  @!P5 PRMT R153, R81, 0x5410, RZ ;  /* 0x000054105199d816 */ /* 0x000fe400000000ff */
[----:B------:R-:W-:Y:S02]  /*5fb0*/  ISETP.GE.U32.AND P5, PT, R252, R43, PT ;  /* 0x0000002bfc00720c */ /* 0x000fe40003fa6070 */
[----:B------:R-:W-:Y:S01]  /*5fc0*/  LOP3.LUT R84, R249, UR6, R84, 0x96, !PT ;  /* 0x00000006f9547c12 */ /* 0x000fe2000f8e9654 */
[----:B------:R-:W-:Y:S01]  /*5fd0*/  IMAD.MOV.U32 R249, RZ, RZ, R199 ;  /* 0x000000fffff97224 */ /* 0x000fe200078e00c7 */
[----:B------:R-:W-:Y:S01]  /*5fe0*/  LOP3.LUT R6, R109, UR4, R248, 0x96, !PT ;  /* 0x000000046d067c12 */ /* 0x000fe2000f8e96f8 */
[----:B------:R-:W-:-:S08]  /*5ff0*/  IMAD.MOV.U32 R248, RZ, RZ, R198 ;  /* 0x000000fffff87224 */ /* 0x000fd000078e00c6 */
[----:B------:R-:W-:Y:S01]  /*6000*/  @!P5 HADD2 R80, -R156.H0_H0, -RZ.H0_H0 ;  /* 0xa00000ff9c50d230 */ /* 0x000fe20000000900 */
[----:B------:R-:W-:Y:S01]  /*6010*/  IMAD.WIDE.U32 R84, R84, -0x326172a9, RZ ;  /* 0xcd9e8d5754547825 */ /* 0x000fe200078e00ff */
[----:B------:R-:W-:Y:S02]  /*6020*/  @!P2 PRMT R154, R82, 0x5410, RZ ;  /* 0x00005410529aa816 */ /* 0x000fe400000000ff */
[----:B------:R-:W-:Y:S02]  /*6030*/  LOP3.LUT R116, R116, 0xffff, RZ, 0xc0, !PT ;  /* 0x0000ffff74747812 */ /* 0x000fe400078ec0ff */
[----:B------:R-:W-:Y:S02]  /*6040*/  @!P4 PRMT R150, R78, 0x5410, RZ ;  /* 0x000054104e96c816 */ /* 0x000fe400000000ff */
[----:B------:R-:W-:Y:S02]  /*6050*/  @!P0 PRMT R151, R77, 0x5410, RZ ;  /* 0x000054104d978816 */ /* 0x000fe400000000ff */
[----:B------:R-:W-:Y:S01]  /*6060*/  SHF.R.U32.HI R45, RZ, 0x8, R45 ;  /* 0x00000008ff2d7819 */ /* 0x000fe2000001162d */
[----:B------:R-:W-:Y:S01]  /*6070*/  @!P3 HADD2 R27, -R59.H0_H0, -RZ.H0_H0 ;  /* 0xa00000ff3b1bb230 */ /* 0x000fe20000000900 */
[----:B------:R-:W-:Y:S01]  /*6080*/  @!P5 PRMT R156, R80, 0x5410, RZ ;  /* 0x00005410509cd816 */ /* 0x000fe200000000ff */
[----:B------:R1:W5:Y:S01]  /*6090*/  LDL.LU.64 R198, [R1+0xc0] ;  /* 0x0000c00001c67983 */ /* 0x0003620000300a00 */
[----:B------:R-:W-:Y:S01]  /*60a0*/  ISETP.GE.U32.AND P5, PT, R252, R119, PT ;  /* 0x00000077fc00720c */ /* 0x000fe20003fa6070 */
[----:B------:R-:W-:Y:S01]  /*60b0*/  IMAD.WIDE.U32 R82, R6, -0x326172a9, RZ ;  /* 0xcd9e8d5706527825 */ /* 0x000fe200078e00ff */
[----:B------:R-:W-:-:S02]  /*60c0*/  LOP3.LUT R6, R85, UR5, R230, 0x96, !PT ;  /* 0x0000000555067c12 */ /* 0x000fc4000f8e96e6 */
[----:B------:R-:W-:Y:S01]  /*60d0*/  ISETP.GE.U32.AND P2, PT, R252, R229, PT ;  /* 0x000000e5fc00720c */ /* 0x000fe20003f46070 */
[----:B------:R-:W-:Y:S01]  /*60e0*/  IMAD.WIDE.U32 R80, R115, -0x2daee0ad, RZ ;  /* 0xd2511f5373507825 */ /* 0x000fe200078e00ff */
[----:B------:R-:W-:Y:S02]  /*60f0*/  LOP3.LUT R229, R83, UR15, R84, 0x96, !PT ;  /* 0x0000000f53e57c12 */ /* 0x000fe4000f8e9654 */
[----:B------:R-:W-:Y:S01]  /*6100*/  LOP3.LUT R232, R82, 0xff, RZ, 0xc0, !PT ;  /* 0x000000ff52e87812 */ /* 0x000fe200078ec0ff */
[----:B------:R-:W-:Y:S01]  /*6110*/  IMAD.WIDE.U32 R118, R118, -0x2daee0ad, RZ ;  /* 0xd2511f5376767825 */ /* 0x000fe200078e00ff */
[----:B------:R-:W-:Y:S02]  /*6120*/  LOP3.LUT R85, R82, 0xffff, RZ, 0xc0, !PT ;  /* 0x0000ffff52557812 */ /* 0x000fe400078ec0ff */
[--C-:B------:R-:W-:Y:S01]  /*6130*/  SHF.R.U32.HI R86, RZ, 0x10, R82.reuse ;  /* 0x00000010ff567819 */ /* 0x100fe20000011652 */
[----:B------:R-:W-:Y:S01]  /*6140*/  @!P5 HADD2 R79, -R155.H0_H0, -RZ.H0_H0 ;  /* 0xa00000ff9b4fd230 */ /* 0x000fe20000000900 */
[----:B------:R-:W-:Y:S01]  /*6150*/  SHF.R.U32.HI R231, RZ, 0x18, R82 ;  /* 0x00000018ffe77819 */ /* 0x000fe20000011652 */
[----:B------:R-:W-:Y:S01]  /*6160*/  IMAD.WIDE.U32 R82, R6, -0x2daee0ad, RZ ;  /* 0xd2511f5306527825 */ /* 0x000fe200078e00ff */
[----:B------:R-:W-:Y:S01]  /*6170*/  LOP3.LUT R228, R81, UR10, R228, 0x96, !PT ;  /* 0x0000000a51e47c12 */ /* 0x000fe2000f8e96e4 */
[----:B------:R-:W-:Y:S01]  /*6180*/  @!P2 HADD2 R25, -R60.H0_H0, -RZ.H0_H0 ;  /* 0xa00000ff3c19a230 */ /* 0x000fe20000000900 */
[----:B------:R-:W-:-:S02]  /*6190*/  @!P5 PRMT R155, R79, 0x5410, RZ ;  /* 0x000054104f9bd816 */ /* 0x000fc400000000ff */
[----:B------:R-:W-:Y:S02]  /*61a0*/  LOP3.LUT R76, R83, UR14, R108, 0x96, !PT ;  /* 0x0000000e534c7c12 */ /* 0x000fe4000f8e966c */
[----:B------:R-:W-:Y:S02]  /*61b0*/  ISETP.GE.U32.AND P5, PT, R252, R117, PT ;  /* 0x00000075fc00720c */ /* 0x000fe40003fa6070 */
[C---:B------:R-:W-:Y:S02]  /*61c0*/  LOP3.LUT R114, R82.reuse, 0xff, RZ, 0xc0, !PT ;  /* 0x000000ff52727812 */ /* 0x040fe400078ec0ff */
[----:B------:R-:W-:Y:S01]  /*61d0*/  LOP3.LUT R6, R82, 0xffff, RZ, 0xc0, !PT ;  /* 0x0000ffff52067812 */ /* 0x000fe200078ec0ff */
[----:B------:R-:W-:Y:S01]  /*61e0*/  IMAD.MOV.U32 R83, RZ, RZ, R249 ;  /* 0x000000ffff537224 */ /* 0x000fe200078e00f9 */
[--C-:B------:R-:W-:Y:S02]  /*61f0*/  SHF.R.U32.HI R108, RZ, 0x10, R82.reuse ;  /* 0x00000010ff6c7819 */ /* 0x100fe40000011652 */
[----:B------:R-:W-:Y:S01]  /*6200*/  SHF.R.U32.HI R230, RZ, 0x18, R82 ;  /* 0x00000018ffe67819 */ /* 0x000fe20000011652 */
[----:B------:R-:W-:Y:S01]  /*6210*/  IMAD.MOV.U32 R82, RZ, RZ, R248 ;  /* 0x000000ffff527224 */ /* 0x000fe200078e00f8 */
[----:B------:R-:W-:Y:S01]  /*6220*/  LOP3.LUT R43, R119, UR8, R80, 0x96, !PT ;  /* 0x00000008772b7c12 */ /* 0x000fe2000f8e9650 */
[----:B------:R-:W-:Y:S01]  /*6230*/  IMAD.WIDE.U32 R248, R194, -0x2daee0ad, RZ ;  /* 0xd2511f53c2f87825 */ /* 0x000fe200078e00ff */
[----:B------:R-:W-:Y:S01]  /*6240*/  ISETP.GE.U32.AND P4, PT, R252, R116, PT ;  /* 0x00000074fc00720c */ /* 0x000fe20003f86070 */
[----:B------:R-:W-:Y:S01]  /*6250*/  @!P5 HADD2 R41, -R152.H0_H0, -RZ.H0_H0 ;  /* 0xa00000ff9829d230 */ /* 0x000fe20000000900 */
[----:B------:R-:W3:Y:S01]  /*6260*/  LDC.U8 R116, c[0x0][0x2d8] ;  /* 0x0000b600ff747b82 */ /* 0x000ee20000000000 */
[----:B------:R-:W-:Y:S01]  /*6270*/  IMAD.MOV.U32 R80, RZ, RZ, R82 ;  /* 0x000000ffff507224 */ /* 0x000fe200078e0052 */
[----:B------:R-:W-:Y:S01]  /*6280*/  @!P3 PRMT R59, R27, 0x5410, RZ ;  /* 0x000054101b3bb816 */ /* 0x000fe200000000ff */
[----:B------:R-:W-:Y:S01]  /*6290*/  IMAD.MOV.U32 R81, RZ, RZ, R83 ;  /* 0x000000ffff517224 */ /* 0x000fe200078e0053 */
[----:B------:R-:W-:Y:S01]  /*62a0*/  @!P5 PRMT R152, R41, 0x5410, RZ ;  /* 0x000054102998d816 */ /* 0x000fe200000000ff */
[----:B------:R-:W-:Y:S01]  /*62b0*/  IMAD.MOV.U32 R194, RZ, RZ, R114 ;  /* 0x000000ffffc27224 */ /* 0x000fe200078e0072 */
[----:B------:R-:W-:Y:S01]  /*62c0*/  SHF.R.U32.HI R41, RZ, 0x10, R44 ;  /* 0x00000010ff297819 */ /* 0x000fe2000001162c */
[----:B------:R-:W-:Y:S01]  /*62d0*/  IMAD.WIDE.U32 R82, R228, -0x326172a9, RZ ;  /* 0xcd9e8d57e4527825 */ /* 0x000fe200078e00ff */
[----:B------:R-:W-:-:S02]  /*62e0*/  LOP3.LUT R27, R229, 0xffff, RZ, 0xc0, !PT ;  /* 0x0000ffffe51b7812 */ /* 0x000fc400078ec0ff */
[----:B------:R-:W-:Y:S01]  /*62f0*/  LOP3.LUT R41, R41, 0xff, RZ, 0xc0, !PT ;  /* 0x000000ff29297812 */ /* 0x000fe200078ec0ff */
[----:B------:R-:W-:Y:S01]  /*6300*/  IMAD.WIDE.U32 R114, R43, -0x326172a9, RZ ;  /* 0xcd9e8d572b727825 */ /* 0x000fe200078e00ff */
[----:B------:R-:W-:Y:S01]  /*6310*/  LOP3.LUT R80, R83, UR9, R80, 0x96, !PT ;  /* 0x0000000953507c12 */ /* 0x000fe2000f8e9650 */
[----:B------:R-:W-:Y:S01]  /*6320*/  @!P4 HADD2 R42, -R149.H0_H0, -RZ.H0_H0 ;  /* 0xa00000ff952ac230 */ /* 0x000fe20000000900 */
[----:B------:R-:W-:Y:S02]  /*6330*/  SHF.R.U32.HI R27, RZ, 0x8, R27 ;  /* 0x00000008ff1b7819 */ /* 0x000fe4000001161b */
[----:B------:R-:W-:Y:S01]  /*6340*/  LOP3.LUT R82, R115, UR7, R82, 0x96, !PT ;  /* 0x0000000773527c12 */ /* 0x000fe2000f8e9652 */
[----:B------:R-:W-:Y:S01]  /*6350*/  IMAD.WIDE.U32 R80, R80, -0x2daee0ad, RZ ;  /* 0xd2511f5350507825 */ /* 0x000fe200078e00ff */
[----:B------:R-:W-:Y:S02]  /*6360*/  @!P4 PRMT R149, R42, 0x5410, RZ ;  /* 0x000054102a95c816 */ /* 0x000fe400000000ff */
[----:B------:R-:W-:Y:S01]  /*6370*/  LOP3.LUT R42, R44, 0xff, RZ, 0xc0, !PT ;  /* 0x000000ff2c2a7812 */ /* 0x000fe200078ec0ff */
[----:B------:R-:W-:Y:S01]  /*6380*/  IMAD.WIDE.U32 R82, R82, -0x2daee0ad, RZ ;  /* 0xd2511f5352527825 */ /* 0x000fe200078e00ff */
[----:B------:R-:W-:-:S02]  /*6390*/  LOP3.LUT R118, R81, UR6, R118, 0x96, !PT ;  /* 0x0000000651767c12 */ /* 0x000fc4000f8e9676 */
[----:B---3--:R-:W-:Y:S01]  /*63a0*/  ISETP.GE.U32.AND P0, PT, R116, R41, PT ;  /* 0x000000297400720c */ /* 0x008fe20003f06070 */
[----:B------:R-:W-:Y:S01]  /*63b0*/  IMAD.MOV.U32 R115, RZ, RZ, R190 ;  /* 0x000000ffff737224 */ /* 0x000fe200078e00be */
[----:B------:R-:W-:Y:S01]  /*63c0*/  LOP3.LUT R43, R83, UR4, R80, 0x96, !PT ;  /* 0x00000004532b7c12 */ /* 0x000fe2000f8e9650 */
[----:B------:R-:W-:Y:S01]  /*63d0*/  IMAD.WIDE.U32 R118, R118, -0x326172a9, RZ ;  /* 0xcd9e8d5776767825 */ /* 0x000fe200078e00ff */
[----:B------:R-:W-:Y:S02]  /*63e0*/  ISETP.GE.U32.AND P5, PT, R116, R42, PT ;  /* 0x0000002a7400720c */ /* 0x000fe40003fa6070 */
[----:B------:R-:W-:Y:S01]  /*63f0*/  LOP3.LUT R27, R27, 0xffff, RZ, 0xc0, !PT ;  /* 0x0000ffff1b1b7812 */ /* 0x000fe200078ec0ff */
[----:B------:R-:W-:Y:S01]  /*6400*/  IMAD.WIDE.U32 R80, R43, -0x326172a9, RZ ;  /* 0xcd9e8d572b507825 */ /* 0x000fe200078e00ff */
[----:B------:R-:W-:Y:S02]  /*6410*/  LOP3.LUT R43, R119, UR5, R114, 0x96, !PT ;  /* 0x00000005772b7c12 */ /* 0x000fe4000f8e9672 */
[----:B------:R-:W-:Y:S01]  /*6420*/  @!P2 PRMT R60, R25, 0x5410, RZ ;  /* 0x00005410193ca816 */ /* 0x000fe200000000ff */
        /* <DEDUP_REMOVED lines=8> */
[----:B------:R-:W-:Y:S01]  /*64b0*/  IMAD.WIDE.U32 R42, R43, -0x2daee0ad, RZ ;  /* 0xd2511f532b2a7825 */ /* 0x000fe200078e00ff */
[----:B------:R-:W-:-:S02]  /*64c0*/  LOP3.LUT R80, R44, 0xffff, RZ, 0xc0, !PT ;  /* 0x0000ffff2c507812 */ /* 0x000fc400078ec0ff */
[----:B------:R-:W-:Y:S02]  /*64d0*/  SHF.R.U32.HI R44, RZ, 0x18, R44 ;  /* 0x00000018ff2c7819 */ /* 0x000fe4000001162c */
[----:B------:R-:W-:Y:S02]  /*64e0*/  SHF.R.U32.HI R80, RZ, 0x8, R80 ;  /* 0x00000008ff507819 */ /* 0x000fe40000011650 */
[----:B------:R-:W-:Y:S02]  /*64f0*/  ISETP.GE.U32.AND P6, PT, R116, R44, PT ;  /* 0x0000002c7400720c */ /* 0x000fe40003fc6070 */
[----:B------:R-:W-:Y:S02]  /*6500*/  LOP3.LUT R80, R80, 0xffff, RZ, 0xc0, !PT ;  /* 0x0000ffff50507812 */ /* 0x000fe400078ec0ff */
[----:B------:R-:W-:Y:S02]  /*6510*/  @!P0 PRMT R182, R38, 0x5410, RZ ;  /* 0x0000541026b68816 */ /* 0x000fe400000000ff */
[----:B------:R-:W-:-:S02]  /*6520*/  LEA R44, P0, R113, c[0x0][0x1f8], 0x1 ;  /* 0x00007e00712c7a11 */ /* 0x000fc400078008ff */
[----:B------:R-:W-:Y:S02]  /*6530*/  LOP3.LUT R38, R45, 0xffff, RZ, 0xc0, !PT ;  /* 0x0000ffff2d267812 */ /* 0x000fe400078ec0ff */
[C---:B------:R-:W-:Y:S02]  /*6540*/  ISETP.GE.U32.AND P4, PT, R116.reuse, R80, PT ;  /* 0x000000507400720c */ /* 0x040fe40003f86070 */
[----:B------:R-:W-:Y:S01]  /*6550*/  LEA.HI.X R45, R113, c[0x0][0x1fc], R112, 0x1, P0 ;  /* 0x00007f00712d7a11 */ /* 0x000fe200000f0c70 */
[----:B------:R-:W-:Y:S01]  /*6560*/  @!P6 HADD2 R37, -R179.H0_H0, -RZ.H0_H0 ;  /* 0xa00000ffb325e230 */ /* 0x000fe20000000900 */
[----:B------:R-:W-:Y:S02]  /*6570*/  ISETP.GE.U32.AND P0, PT, R116, R38, PT ;  /* 0x000000267400720c */ /* 0x000fe40003f06070 */
[----:B------:R-:W-:Y:S02]  /*6580*/  LOP3.LUT R38, R115, 0xff, RZ, 0xc0, !PT ;  /* 0x000000ff73267812 */ /* 0x000fe400078ec0ff */
[----:B------:R-:W-:-:S02]  /*6590*/  @!P6 PRMT R179, R37, 0x5410, RZ ;  /* 0x0000541025b3e816 */ /* 0x000fc400000000ff */
[----:B------:R-:W-:Y:S02]  /*65a0*/  ISETP.GE.U32.AND P6, PT, R116, R38, PT ;  /* 0x000000267400720c */ /* 0x000fe40003fc6070 */
[----:B------:R-:W3:Y:S01]  /*65b0*/  LDC.U8 R38, c[0x0][0x2d8] ;  /* 0x0000b600ff267b82 */ /* 0x000ee20000000000 */
[----:B------:R-:W-:Y:S01]  /*65c0*/  @!P4 HADD2 R39, -R181.H0_H0, -RZ.H0_H0 ;  /* 0xa00000ffb527c230 */ /* 0x000fe20000000900 */
[----:B------:R-:W-:Y:S02]  /*65d0*/  @!P5 PRMT R184, R40, 0x5410, RZ ;  /* 0x0000541028b8d816 */ /* 0x000fe400000000ff */
[C---:B------:R-:W-:Y:S01]  /*65e0*/  ISETP.GE.U32.AND P5, PT, R116.reuse, R119, PT ;  /* 0x000000777400720c */ /* 0x040fe20003fa6070 */
[----:B------:R-:W-:Y:S01]  /*65f0*/  @!P0 HADD2 R35, -R62.H0_H0, -RZ.H0_H0 ;  /* 0xa00000ff3e238230 */ /* 0x000fe20000000900 */
[----:B------:R-:W-:Y:S02]  /*6600*/  @!P4 PRMT R181, R39, 0x5410, RZ ;  /* 0x0000541027b5c816 */ /* 0x000fe400000000ff */
[----:B------:R-:W-:-:S02]  /*6610*/  ISETP.GE.U32.AND P4, PT, R116, R114, PT ;  /* 0x000000727400720c */ /* 0x000fc40003f86070 */
[C---:B------:R-:W-:Y:S01]  /*6620*/  LOP3.LUT R37, R226.reuse, 0xffff, RZ, 0xc0, !PT ;  /* 0x0000ffffe2257812 */ /* 0x040fe200078ec0ff */
[----:B------:R-:W-:Y:S01]  /*6630*/  @!P6 HADD2 R34, -R65.H0_H0, -RZ.H0_H0 ;  /* 0xa00000ff4122e230 */ /* 0x000fe20000000900 */
[----:B------:R-:W-:Y:S02]  /*6640*/  @!P0 PRMT R62, R35, 0x5410, RZ ;  /* 0x00005410233e8816 */ /* 0x000fe400000000ff */
[----:B------:R-:W-:Y:S02]  /*6650*/  LOP3.LUT R35, R226, 0xff, RZ, 0xc0, !PT ;  /* 0x000000ffe2237812 */ /* 0x000fe400078ec0ff */
[----:B------:R-:W-:Y:S01]  /*6660*/  @!P6 PRMT R65, R34, 0x5410, RZ ;  /* 0x000054102241e816 */ /* 0x000fe200000000ff */
[----:B------:R-:W-:Y:S01]  /*6670*/  @!P5 HADD2 R36, -R63.H0_H0, -RZ.H0_H0 ;  /* 0xa00000ff3f24d230 */ /* 0x000fe20000000900 */
[----:B------:R-:W-:Y:S02]  /*6680*/  SHF.R.U32.HI R34, RZ, 0x10, R226 ;  /* 0x00000010ff227819 */ /* 0x000fe400000116e2 */
[----:B------:R-:W-:Y:S01]  /*6690*/  SHF.R.U32.HI R37, RZ, 0x8, R37 ;  /* 0x00000008ff257819 */ /* 0x000fe20000011625 */
[----:B------:R-:W-:Y:S01]  /*66a0*/  @!P4 HADD2 R33, -R64.H0_H0, -RZ.H0_H0 ;  /* 0xa00000ff4021c230 */ /* 0x000fe20000000900 */
[----:B------:R-:W-:-:S02]  /*66b0*/  LOP3.LUT R34, R34, 0xff, RZ, 0xc0, !PT ;  /* 0x000000ff22227812 */ /* 0x000fc400078ec0ff */
[----:B---3--:R-:W-:Y:S02]  /*66c0*/  ISETP.GE.U32.AND P0, PT, R38, R35, PT ;  /* 0x000000232600720c */ /* 0x008fe40003f06070 */
[----:B------:R-:W-:Y:S01]  /*66d0*/  SHF.R.U32.HI R35, RZ, 0x18, R226 ;  /* 0x00000018ff237819 */ /* 0x000fe200000116e2 */
[----:B------:R-:W-:Y:S01]  /*66e0*/  FFMA.FTZ R226, R216, c[0x0][0x23c], -R123 ;  /* 0x00008f00d8e27a23 */ /* 0x000fe2000001087b */
[----:B------:R-:W-:Y:S02]  /*66f0*/  LOP3.LUT R37, R37, 0xffff, RZ, 0xc0, !PT ;  /* 0x0000ffff25257812 */ /* 0x000fe400078ec0ff */
[----:B------:R-:W-:Y:S02]  /*6700*/  @!P4 PRMT R64, R33, 0x5410, RZ ;  /* 0x000054102140c816 */ /* 0x000fe400000000ff */
[C---:B------:R-:W-:Y:S01]  /*6710*/  ISETP.GE.U32.AND P6, PT, R38.reuse, R35, PT ;  /* 0x000000232600720c */ /* 0x040fe20003fc6070 */
[----:B------:R-:W-:Y:S01]  /*6720*/  MUFU.EX2 R226, R226 ;  /* 0x000000e200e27308 */ /* 0x000fe20000000800 */
[----:B------:R-:W-:-:S02]  /*6730*/  ISETP.GE.U32.AND P4, PT, R38, R34, PT ;  /* 0x000000222600720c */ /* 0x000fc40003f86070 */
[----:B------:R-:W-:Y:S01]  /*6740*/  @!P5 PRMT R63, R36, 0x5410, RZ ;  /* 0x00005410243fd816 */ /* 0x000fe200000000ff */
[----:B------:R-:W-:Y:S01]  /*6750*/  IMAD.MOV.U32 R36, RZ, RZ, R194 ;  /* 0x000000ffff247224 */ /* 0x000fe200078e00c2 */
[----:B------:R-:W-:Y:S01]  /*6760*/  ISETP.GE.U32.AND P5, PT, R38, R37, PT ;  /* 0x000000252600720c */ /* 0x000fe20003fa6070 */
[----:B------:R-:W-:Y:S01]  /*6770*/  @!P0 HADD2 R32, -R178.H0_H0, -RZ.H0_H0 ;  /* 0xa00000ffb2208230 */ /* 0x000fe20000000900 */
[----:B------:R-:W-:Y:S02]  /*6780*/  LOP3.LUT R117, R42, 0xffff, RZ, 0xc0, !PT ;  /* 0x0000ffff2a757812 */ /* 0x000fe400078ec0ff */
[----:B------:R-:W-:Y:S02]  /*6790*/  LOP3.LUT R78, R81, UR15, R118, 0x96, !PT ;  /* 0x0000000f514e7c12 */ /* 0x000fe4000f8e9676 */
[----:B------:R-:W-:Y:S01]  /*67a0*/  SHF.R.U32.HI R33, RZ, 0x8, R225 ;  /* 0x00000008ff217819 */ /* 0x000fe200000116e1 */
[----:B------:R-:W-:Y:S01]  /*67b0*/  @!P6 HADD2 R28, -R177.H0_H0, -RZ.H0_H0 ;  /* 0xa00000ffb11ce230 */ /* 0x000fe20000000900 */
[----:B------:R-:W-:Y:S01]  /*67c0*/  IMAD.MOV.U32 R39, RZ, RZ, R117 ;  /* 0x000000ffff277224 */ /* 0x000fe200078e0075 */
[----:B------:R-:W-:Y:S01]  /*67d0*/  @!P4 HADD2 R29, -R180.H0_H0, -RZ.H0_H0 ;  /* 0xa00000ffb41dc230 */ /* 0x000fe20000000900 */
[----:B------:R-:W-:Y:S01]  /*67e0*/  ISETP.GE.U32.AND P2, PT, R38, R27, PT ;  /* 0x0000001b2600720c */ /* 0x000fe20003f46070 */
[----:B------:R-:W-:Y:S01]  /*67f0*/  FFMA.FTZ R225, R218, c[0x0][0x23c], -R123 ;  /* 0x00008f00dae17a23 */ /* 0x000fe2000001087b */
[----:B------:R-:W-:Y:S01]  /*6800*/  @!P6 PRMT R177, R28, 0x5410, RZ ;  /* 0x000054101cb1e816 */ /* 0x000fe200000000ff */
[----:B------:R-:W-:Y:S01]  /*6810*/  @!P5 HADD2 R31, -R175.H0_H0, -RZ.H0_H0 ;  /* 0xa00000ffaf1fd230 */ /* 0x000fe20000000900 */
[----:B------:R-:W-:-:S02]  /*6820*/  @!P4 PRMT R180, R29, 0x5410, RZ ;  /* 0x000054101db4c816 */ /* 0x000fc400000000ff */
[C---:B------:R-:W-:Y:S01]  /*6830*/  ISETP.GE.U32.AND P4, PT, R38.reuse, R232, PT ;  /* 0x000000e82600720c */ /* 0x040fe20003f86070 */
[--C-:B------:R-:W-:Y:S01]  /*6840*/  FFMA.FTZ R232, R217, c[0x0][0x23c], -R122.reuse ;  /* 0x00008f00d9e87a23 */ /* 0x100fe2000001087a */
[C---:B------:R-:W-:Y:S01]  /*6850*/  ISETP.GE.U32.AND P6, PT, R38.reuse, R231, PT ;  /* 0x000000e72600720c */ /* 0x040fe20003fc6070 */
[----:B------:R-:W-:Y:S01]  /*6860*/  FFMA.FTZ R231, R219, c[0x0][0x23c], -R122 ;  /* 0x00008f00dbe77a23 */ /* 0x000fe2000001087a */
[----:B------:R-:W-:Y:S01]  /*6870*/  @!P5 PRMT R175, R31, 0x5410, RZ ;  /* 0x000054101fafd816 */ /* 0x000fe200000000ff */
[----:B------:R-:W-:Y:S01]  /*6880*/  MUFU.EX2 R225, R225 ;  /* 0x000000e100e17308 */ /* 0x000fe20000000800 */
[----:B------:R-:W-:Y:S02]  /*6890*/  ISETP.GE.U32.AND P5, PT, R38, R220, PT ;  /* 0x000000dc2600720c */ /* 0x000fe40003fa6070 */
[----:B------:R-:W-:Y:S02]  /*68a0*/  LOP3.LUT R28, R229, 0xff, RZ, 0xc0, !PT ;  /* 0x000000ffe51c7812 */ /* 0x000fe400078ec0ff */
[----:B------:R-:W-:-:S02]  /*68b0*/  LOP3.LUT R33, R33, 0xffff, RZ, 0xc0, !PT ;  /* 0x0000ffff21217812 */ /* 0x000fc400078ec0ff */
[----:B------:R-:W-:Y:S01]  /*68c0*/  @!P0 PRMT R178, R32, 0x5410, RZ ;  /* 0x0000541020b28816 */ /* 0x000fe200000000ff */
[----:B------:R-:W-:Y:S01]  /*68d0*/  MUFU.EX2 R232, R232 ;  /* 0x000000e800e87308 */ /* 0x000fe20000000800 */
[----:B------:R-:W-:Y:S01]  /*68e0*/  SHF.R.U32.HI R25, RZ, 0x10, R229 ;  /* 0x00000010ff197819 */ /* 0x000fe200000116e5 */
[----:B--2---:R-:W-:Y:S01]  /*68f0*/  IMAD R194, R4, 0x2, R196 ;  /* 0x0000000204c27824 */ /* 0x004fe200078e02c4 */
[----:B------:R-:W-:-:S03]  /*6900*/  ISETP.GE.U32.AND P0, PT, R38, R33, PT ;  /* 0x000000212600720c */ /* 0x000fc60003f06070 */
[----:B------:R-:W-:Y:S01]  /*6910*/  @!P5 HADD2 R26, -R61.H0_H0, -RZ.H0_H0 ;  /* 0xa00000ff3d1ad230 */ /* 0x000fe20000000900 */
[----:B------:R-:W-:Y:S01]  /*6920*/  SHF.R.U32.HI R229, RZ, 0x18, R229 ;  /* 0x00000018ffe57819 */ /* 0x000fe200000116e5 */
[----:B------:R-:W2:Y:S01]  /*6930*/  MUFU.EX2 R231, R231 ;  /* 0x000000e700e77308 */ /* 0x000ea20000000800 */
[----:B------:R-:W3:Y:S01]  /*6940*/  LDSM.16.MT88.4 R116, [R194+0x6000] ;  /* 0x00600000c274783b */ /* 0x000ee20000004200 */
[----:B------:R-:W-:Y:S02]  /*6950*/  LOP3.LUT R25, R25, 0xff, RZ, 0xc0, !PT ;  /* 0x000000ff19197812 */ /* 0x000fe400078ec0ff */
[----:B------:R-:W-:Y:S02]  /*6960*/  @!P5 PRMT R61, R26, 0x5410, RZ ;  /* 0x000054101a3dd816 */ /* 0x000fe400000000ff */
[----:B------:R-:W-:Y:S02]  /*6970*/  ISETP.GE.U32.AND P5, PT, R38, R28, PT ;  /* 0x0000001c2600720c */ /* 0x000fe40003fa6070 */
[----:B------:R-:W-:Y:S01]  /*6980*/  LOP3.LUT R27, R221, 0xff, RZ, 0xc0, !PT ;  /* 0x000000ffdd1b7812 */ /* 0x000fe200078ec0ff */
[----:B------:R-:W-:Y:S01]  /*6990*/  @!P0 HADD2 R30, -R58.H0_H0, -RZ.H0_H0 ;  /* 0xa00000ff3a1e8230 */ /* 0x000fe20000000900 */
[----:B------:R-:W-:-:S02]  /*69a0*/  LOP3.LUT R109, R248, 0xffff, RZ, 0xc0, !PT ;  /* 0x0000fffff86d7812 */ /* 0x000fc400078ec0ff */
[----:B------:R-:W-:Y:S02]  /*69b0*/  LOP3.LUT R84, R249, UR14, R250, 0x96, !PT ;  /* 0x0000000ef9547c12 */ /* 0x000fe4000f8e96fa */
[----:B------:R-:W-:Y:S02]  /*69c0*/  @!P0 PRMT R58, R30, 0x5410, RZ ;  /* 0x000054101e3a8816 */ /* 0x000fe400000000ff */
[----:B--2---:R-:W-:Y:S02]  /*69d0*/  F2FP.PACK_AB R220, R231, R232 ;  /* 0x000000e8e7dc723e */ /* 0x004fe400000000ff */
[----:B------:R-:W-:Y:S01]  /*69e0*/  ISETP.GE.U32.AND P0, PT, R38, R230, PT ;  /* 0x000000e62600720c */ /* 0x000fe20003f06070 */
[----:B------:R-:W-:Y:S01]  /*69f0*/  FFMA.FTZ R230, R193, c[0x0][0x23c], -R122 ;  /* 0x00008f00c1e67a23 */ /* 0x000fe2000001087a */
[----:B------:R-:W-:Y:S01]  /*6a00*/  PRMT R219, R220, 0x7632, R219 ;  /* 0x00007632dcdb7816 */ /* 0x000fe200000000db */
[----:B------:R-:W-:Y:S01]  /*6a10*/  @!P5 HADD2 R24, -R220.H0_H0, -RZ.H0_H0 ;  /* 0xa00000ffdc18d230 */ /* 0x000fe20000000900 */
[----:B------:R-:W-:-:S02]  /*6a20*/  LOP3.LUT R250, R248, 0xff, RZ, 0xc0, !PT ;  /* 0x000000fff8fa7812 */ /* 0x000fc400078ec0ff */
[----:B------:R-:W-:Y:S01]  /*6a30*/  PRMT R28, R220, 0x5410, R219 ;  /* 0x00005410dc1c7816 */ /* 0x000fe200000000db */
[----:B------:R-:W-:Y:S01]  /*6a40*/  @!P2 HADD2 R23, -R219.H0_H0, -RZ.H0_H0 ;  /* 0xa00000ffdb17a230 */ /* 0x000fe20000000900 */
[----:B------:R-:W-:Y:S01]  /*6a50*/  @!P5 PRMT R220, R24, 0x5410, RZ ;  /* 0x0000541018dcd816 */ /* 0x000fe200000000ff */
[----:B------:R-:W-:Y:S01]  /*6a60*/  MUFU.EX2 R230, R230 ;  /* 0x000000e600e67308 */ /* 0x000fe20000000800 */
[C---:B------:R-:W-:Y:S02]  /*6a70*/  ISETP.GE.U32.AND P5, PT, R38.reuse, R25, PT ;  /* 0x000000192600720c */ /* 0x040fe40003fa6070 */
[----:B------:R-:W-:Y:S02]  /*6a80*/  @!P2 PRMT R219, R23, 0x5410, RZ ;  /* 0x0000541017dba816 */ /* 0x000fe400000000ff */
[----:B------:R-:W-:Y:S01]  /*6a90*/  ISETP.GE.U32.AND P2, PT, R38, R229, PT ;  /* 0x000000e52600720c */ /* 0x000fe20003f46070 */
[----:B------:R-:W-:Y:S01]  /*6aa0*/  FFMA.FTZ R229, R215, c[0x0][0x23c], -R122 ;  /* 0x00008f00d7e57a23 */ /* 0x000fe2000001087a */
[----:B------:R-:W-:-:S02]  /*6ab0*/  PRMT R25, R227, 0x5410, R222 ;  /* 0x00005410e3197816 */ /* 0x000fc400000000de */
[----:B------:R-:W-:Y:S02]  /*6ac0*/  F2FP.PACK_AB R222, R225, R226 ;  /* 0x000000e2e1de723e */ /* 0x000fe400000000ff */
[----:B------:R-:W-:Y:S01]  /*6ad0*/  SHF.R.U32.HI R249, RZ, 0x10, R248 ;  /* 0x00000010fff97819 */ /* 0x000fe200000116f8 */
[----:B------:R-:W2:Y:S01]  /*6ae0*/  MUFU.EX2 R229, R229 ;  /* 0x000000e500e57308 */ /* 0x000ea20000000800 */
[C---:B------:R-:W-:Y:S01]  /*6af0*/  PRMT R221, R222.reuse, 0x7632, R221 ;  /* 0x00007632dedd7816 */ /* 0x040fe200000000dd */
[----:B---3--:R-:W-:Y:S01]  /*6b00*/  HMMA.16816.F32 R112, R16, R116, RZ ;  /* 0x000000741070723c */ /* 0x008fe200000018ff */
[----:B------:R-:W-:Y:S01]  /*6b10*/  LOP3.LUT R77, R43, UR14, R82, 0x96, !PT ;  /* 0x0000000e2b4d7c12 */ /* 0x000fe2000f8e9652 */
[----:B------:R-:W-:Y:S01]  /*6b20*/  @!P5 HADD2 R22, -R222.H0_H0, -RZ.H0_H0 ;  /* 0xa00000ffde16d230 */ /* 0x000fe20000000900 */
[----:B------:R-:W-:Y:S01]  /*6b30*/  PRMT R29, R222, 0x5410, R221 ;  /* 0x00005410de1d7816 */ /* 0x000fe200000000dd */
[----:B------:R-:W-:Y:S01]  /*6b40*/  @!P2 HADD2 R21, -R221.H0_H0, -RZ.H0_H0 ;  /* 0xa00000ffdd15a230 */ /* 0x000fe20000000900 */
[----:B------:R-:W-:-:S02]  /*6b50*/  LOP3.LUT R31, R223, 0xff, RZ, 0xc0, !PT ;  /* 0x000000ffdf1f7812 */ /* 0x000fc400078ec0ff */
[----:B------:R-:W-:Y:S01]  /*6b60*/  @!P5 PRMT R222, R22, 0x5410, RZ ;  /* 0x0000541016ded816 */ /* 0x000fe200000000ff */
[----:B------:R-:W-:Y:S01]  /*6b70*/  HMMA.16816.F32 R80, R12, R116, RZ ;  /* 0x000000740c50723c */ /* 0x000fe200000018ff */
[----:B------:R-:W-:Y:S02]  /*6b80*/  @!P2 PRMT R221, R21, 0x5410, RZ ;  /* 0x0000541015dda816 */ /* 0x000fe400000000ff */
[----:B------:R-:W-:Y:S02]  /*6b90*/  SHF.R.U32.HI R21, RZ, 0x8, R109 ;  /* 0x00000008ff157819 */ /* 0x000fe4000001166d */
[----:B------:R-:W-:Y:S02]  /*6ba0*/  LOP3.LUT R22, R223, 0xffff, RZ, 0xc0, !PT ;  /* 0x0000ffffdf167812 */ /* 0x000fe400078ec0ff */
[----:B------:R-:W-:Y:S02]  /*6bb0*/  LOP3.LUT R117, R249, 0xff, RZ, 0xc0, !PT ;  /* 0x000000fff9757812 */ /* 0x000fe400078ec0ff */
[----:B------:R-:W-:-:S02]  /*6bc0*/  PRMT R249, R250, 0x5410, R21 ;  /* 0x00005410faf97816 */ /* 0x000fc40000000015 */
[----:B------:R-:W3:Y:S01]  /*6bd0*/  LDC.U8 R250, c[0x0][0x2d8] ;  /* 0x0000b600fffa7b82 */ /* 0x000ee20000000000 */
[----:B------:R-:W-:Y:S02]  /*6be0*/  SHF.R.U32.HI R22, RZ, 0x8, R22 ;  /* 0x00000008ff167819 */ /* 0x000fe40000011616 */
[----:B--2---:R-:W-:Y:S02]  /*6bf0*/  F2FP.PACK_AB R216, R229, R230 ;  /* 0x000000e6e5d8723e */ /* 0x004fe400000000ff */
[----:B------:R-:W-:Y:S02]  /*6c00*/  PRMT R31, R31, 0x5410, R22 ;  /* 0x000054101f1f7816 */ /* 0x000fe40000000016 */
[----:B------:R-:W-:Y:S01]  /*6c10*/  SHF.R.U32.HI R22, RZ, 0x10, R223 ;  /* 0x00000010ff167819 */ /* 0x000fe200000116df */
[----:B------:R-:W-:Y:S01]  /*6c20*/  @!P4 HADD2 R20, -R216.H0_H0, -RZ.H0_H0 ;  /* 0xa00000ffd814c230 */ /* 0x000fe20000000900 */
[----:B------:R-:W-:Y:S02]  /*6c30*/  SHF.R.U32.HI R21, RZ, 0x8, R85 ;  /* 0x00000008ff157819 */ /* 0x000fe40000011655 */
[----:B------:R-:W-:-:S02]  /*6c40*/  LOP3.LUT R190, R42, 0xff, RZ, 0xc0, !PT ;  /* 0x000000ff2abe7812 */ /* 0x000fc400078ec0ff */
[--C-:B------:R-:W-:Y:S02]  /*6c50*/  SHF.R.U32.HI R189, RZ, 0x10, R42.reuse ;  /* 0x00000010ffbd7819 */ /* 0x100fe4000001162a */
[----:B------:R-:W-:Y:S02]  /*6c60*/  SHF.R.U32.HI R188, RZ, 0x18, R42 ;  /* 0x00000018ffbc7819 */ /* 0x000fe4000001162a */
[----:B------:R-:W-:Y:S01]  /*6c70*/  SHF.R.U32.HI R223, RZ, 0x18, R223 ;  /* 0x00000018ffdf7819 */ /* 0x000fe200000116df */
[----:B------:R-:W2:Y:S01]  /*6c80*/  LDSM.16.MT88.4 R40, [R194+0x6800] ;  /* 0x00680000c228783b */ /* 0x000ea20000004200 */
[----:B------:R-:W-:Y:S02]  /*6c90*/  LOP3.LUT R22, R22, 0xff, RZ, 0xc0, !PT ;  /* 0x000000ff16167812 */ /* 0x000fe400078ec0ff */
[----:B------:R-:W-:Y:S02]  /*6ca0*/  PRMT R215, R216, 0x7632, R215 ;  /* 0x00007632d8d77816 */ /* 0x000fe400000000d7 */
[----:B------:R-:W-:-:S02]  /*6cb0*/  LOP3.LUT R21, R21, 0xffff, RZ, 0xc0, !PT ;  /* 0x0000ffff15157812 */ /* 0x000fc400078ec0ff */
[----:B------:R-:W-:Y:S01]  /*6cc0*/  PRMT R27, R27, 0x5410, R224 ;  /* 0x000054101b1b7816 */ /* 0x000fe200000000e0 */
[----:B------:R-:W-:Y:S01]  /*6cd0*/  FFMA.FTZ R224, R124, c[0x0][0x23c], -R123 ;  /* 0x00008f007ce07a23 */ /* 0x000fe2000001087b */
[----:B------:R-:W-:Y:S01]  /*6ce0*/  PRMT R109, R22, 0x5410, R223 ;  /* 0x00005410166d7816 */ /* 0x000fe200000000df */
[----:B------:R-:W-:Y:S01]  /*6cf0*/  FFMA.FTZ R223, R126, c[0x0][0x23c], -R123 ;  /* 0x00008f007edf7a23 */ /* 0x000fe2000001087b */
[----:B------:R-:W-:Y:S02]  /*6d00*/  PRMT R30, R216, 0x5410, R215 ;  /* 0x00005410d81e7816 */ /* 0x000fe400000000d7 */
[----:B------:R-:W-:Y:S01]  /*6d10*/  @!P4 PRMT R216, R20, 0x5410, RZ ;  /* 0x0000541014d8c816 */ /* 0x000fe200000000ff */
[----:B------:R-:W-:Y:S01]  /*6d20*/  MUFU.EX2 R224, R224 ;  /* 0x000000e000e07308 */ /* 0x000fe20000000800 */
[----:B---3--:R-:W-:Y:S02]  /*6d30*/  ISETP.GE.U32.AND P4, PT, R250, R21, PT ;  /* 0x00000015fa00720c */ /* 0x008fe40003f86070 */
[----:B------:R-:W-:-:S02]  /*6d40*/  LOP3.LUT R86, R86, 0xff, RZ, 0xc0, !PT ;  /* 0x000000ff56567812 */ /* 0x000fc400078ec0ff */
[----:B------:R-:W-:Y:S01]  /*6d50*/  SHF.R.U32.HI R85, RZ, 0x8, R251 ;  /* 0x00000008ff557819 */ /* 0x000fe200000116fb */
[--C-:B------:R-:W-:Y:S01]  /*6d60*/  FFMA.FTZ R227, R127, c[0x0][0x23c], -R122.reuse ;  /* 0x00008f007fe37a23 */ /* 0x100fe2000001087a */
[----:B------:R-:W-:Y:S01]  /*6d70*/  ISETP.GE.U32.AND P5, PT, R38, R86, PT ;  /* 0x000000562600720c */ /* 0x000fe20003fa6070 */
[----:B------:R-:W3:Y:S01]  /*6d80*/  MUFU.EX2 R223, R223 ;  /* 0x000000df00df7308 */ /* 0x000ee20000000800 */
[----:B------:R-:W-:Y:S01]  /*6d90*/  PRMT R85, R228, 0x5410, R85 ;  /* 0x00005410e4557816 */ /* 0x000fe20000000055 */
[----:B------:R-:W-:Y:S01]  /*6da0*/  FFMA.FTZ R228, R125, c[0x0][0x23c], -R122 ;  /* 0x00008f007de47a23 */ /* 0x000fe2000001087a */
[----:B------:R-:W-:Y:S01]  /*6db0*/  LOP3.LUT R20, R76, 0xff, RZ, 0xc0, !PT ;  /* 0x000000ff4c147812 */ /* 0x000fe200078ec0ff */
[----:B------:R-:W-:Y:S01]  /*6dc0*/  IMAD R193, R5, 0x2, R196 ;  /* 0x0000000205c17824 */ /* 0x000fe200078e02c4 */
[----:B------:R-:W-:Y:S01]  /*6dd0*/  LOP3.LUT R108, R108, 0xff, RZ, 0xc0, !PT ;  /* 0x000000ff6c6c7812 */ /* 0x000fe200078ec0ff */
[----:B------:R-:W-:Y:S01]  /*6de0*/  @!P4 HADD2 R11, -R215.H0_H0, -RZ.H0_H0 ;  /* 0xa00000ffd70bc230 */ /* 0x000fe20000000900 */
[C---:B------:R-:W-:Y:S01]  /*6df0*/  ISETP.GE.U32.AND P3, PT, R38.reuse, R36, PT ;  /* 0x000000242600720c */ /* 0x040fe20003f66070 */
[----:B------:R-:W-:Y:S01]  /*6e00*/  MUFU.EX2 R228, R228 ;  /* 0x000000e400e47308 */ /* 0x000fe20000000800 */
[----:B------:R-:W4:Y:S01]  /*6e10*/  LDSM.16.MT88.4 R124, [R193+0x6000] ;  /* 0x00600000c17c783b */ /* 0x000f220000004200 */
[----:B------:R-:W-:-:S02]  /*6e20*/  ISETP.GE.U32.AND P2, PT, R38, R108, PT ;  /* 0x0000006c2600720c */ /* 0x000fc40003f46070 */
[----:B------:R-:W-:Y:S01]  /*6e30*/  @!P4 PRMT R215, R11, 0x5410, RZ ;  /* 0x000054100bd7c816 */ /* 0x000fe200000000ff */
[----:B------:R-:W1:Y:S01]  /*6e40*/  LDSM.16.MT88.4 R32, [R193+0x6800] ;  /* 0x00680000c120783b */ /* 0x000e620000004200 */
[----:B------:R-:W-:Y:S02]  /*6e50*/  LOP3.LUT R11, R76, 0xffff, RZ, 0xc0, !PT ;  /* 0x0000ffff4c0b7812 */ /* 0x000fe400078ec0ff */
[----:B------:R-:W2:Y:S01]  /*6e60*/  MUFU.EX2 R227, R227 ;  /* 0x000000e300e37308 */ /* 0x000ea20000000800 */
[----:B---3--:R-:W-:Y:S01]  /*6e70*/  F2FP.PACK_AB R218, R223, R224 ;  /* 0x000000e0dfda723e */ /* 0x008fe200000000ff */
[----:B--2---:R-:W-:Y:S01]  /*6e80*/  HMMA.16816.F32 R112, R68, R40, R112 ;  /* 0x000000284470723c */ /* 0x004fe20000001870 */
[----:B------:R-:W-:Y:S02]  /*6e90*/  SHF.R.U32.HI R11, RZ, 0x8, R11 ;  /* 0x00000008ff0b7819 */ /* 0x000fe4000001160b */
[----:B------:R-:W-:Y:S01]  /*6ea0*/  PRMT R217, R218, 0x7632, R217 ;  /* 0x00007632dad97816 */ /* 0x000fe200000000d9 */
[----:B------:R-:W-:Y:S01]  /*6eb0*/  @!P5 HADD2 R10, -R218.H0_H0, -RZ.H0_H0 ;  /* 0xa00000ffda0ad230 */ /* 0x000fe20000000900 */
[----:B------:R-:W-:-:S02]  /*6ec0*/  ISETP.GE.U32.AND P4, PT, R250, R20, PT ;  /* 0x00000014fa00720c */ /* 0x000fc40003f86070 */
[----:B------:R-:W-:Y:S01]  /*6ed0*/  LOP3.LUT R11, R11, 0xffff, RZ, 0xc0, !PT ;  /* 0x0000ffff0b0b7812 */ /* 0x000fe200078ec0ff */
[----:B------:R-:W-:Y:S01]  /*6ee0*/  HMMA.16816.F32 R80, R104, R40, R80 ;  /* 0x000000286850723c */ /* 0x000fe20000001850 */
[----:B------:R-:W-:Y:S02]  /*6ef0*/  PRMT R24, R218, 0x5410, R217 ;  /* 0x00005410da187816 */ /* 0x000fe400000000d9 */
[----:B------:R-:W-:Y:S02]  /*6f00*/  @!P5 PRMT R218, R10, 0x5410, RZ ;  /* 0x000054100adad816 */ /* 0x000fe400000000ff */
[----:B------:R-:W-:Y:S02]  /*6f10*/  ISETP.GE.U32.AND P5, PT, R250, R11, PT ;  /* 0x0000000bfa00720c */ /* 0x000fe40003fa6070 */
[----:B------:R-:W-:Y:S01]  /*6f20*/  F2FP.PACK_AB R41, R227, R228 ;  /* 0x000000e4e329723e */ /* 0x000fe200000000ff */
[----:B------:R-:W-:Y:S01]  /*6f30*/  @!P6 HADD2 R9, -R217.H0_H0, -RZ.H0_H0 ;  /* 0xa00000ffd909e230 */ /* 0x000fe20000000900 */
[----:B------:R-:W-:-:S02]  /*6f40*/  SHF.R.U32.HI R10, RZ, 0x18, R76 ;  /* 0x00000018ff0a7819 */ /* 0x000fc4000001164c */
[----:B------:R-:W-:Y:S01]  /*6f50*/  PRMT R40, R41, 0x7632, R40 ;  /* 0x0000763229287816 */ /* 0x000fe20000000028 */
[----:B------:R-:W-:Y:S01]  /*6f60*/  @!P4 HADD2 R8, -R41.H0_H0, -RZ.H0_H0 ;  /* 0xa00000ff2908c230 */ /* 0x000fe20000000900 */
[----:B------:R-:W-:Y:S02]  /*6f70*/  @!P6 PRMT R217, R9, 0x5410, RZ ;  /* 0x0000541009d9e816 */ /* 0x000fe400000000ff */
[----:B------:R-:W-:Y:S02]  /*6f80*/  PRMT R26, R41, 0x5410, R40 ;  /* 0x00005410291a7816 */ /* 0x000fe40000000028 */
[----:B------:R-:W-:Y:S01]  /*6f90*/  ISETP.GE.U32.AND P6, PT, R250, R10, PT ;  /* 0x0000000afa00720c */ /* 0x000fe20003fc6070 */
[----:B------:R-:W-:Y:S01]  /*6fa0*/  @!P5 HADD2 R7, -R40.H0_H0, -RZ.H0_H0 ;  /* 0xa00000ff2807d230 */ /* 0x000fe20000000900 */
[----:B------:R-:W-:Y:S02]  /*6fb0*/  @!P4 PRMT R41, R8, 0x5410, RZ ;  /* 0x000054100829c816 */ /* 0x000fe400000000ff */
[----:B------:R-:W-:-:S02]  /*6fc0*/  SHF.R.U32.HI R10, RZ, 0x8, R6 ;  /* 0x00000008ff0a7819 */ /* 0x000fc40000011606 */
[----:B------:R-:W-:Y:S02]  /*6fd0*/  SHF.R.U32.HI R8, RZ, 0x10, R84 ;  /* 0x00000010ff087819 */ /* 0x000fe40000011654 */
[----:B------:R-:W-:Y:S02]  /*6fe0*/  SHF.R.U32.HI R9, RZ, 0x10, R76 ;  /* 0x00000010ff097819 */ /* 0x000fe4000001164c */
[----:B------:R-:W-:Y:S02]  /*6ff0*/  @!P5 PRMT R40, R7, 0x5410, RZ ;  /* 0x000054100728d816 */ /* 0x000fe400000000ff */
[----:B------:R-:W-:Y:S02]  /*7000*/  SHF.R.U32.HI R7, RZ, 0x18, R84 ;  /* 0x00000018ff077819 */ /* 0x000fe40000011654 */
[----:B------:R-:W-:Y:S02]  /*7010*/  LOP3.LUT R10, R10, 0xffff, RZ, 0xc0, !PT ;  /* 0x0000ffff0a0a7812 */ /* 0x000fe400078ec0ff */
[----:B------:R-:W-:-:S02]  /*7020*/  LOP3.LUT R8, R8, 0xff, RZ, 0xc0, !PT ;  /* 0x000000ff08087812 */ /* 0x000fc400078ec0ff */
[----:B------:R-:W-:Y:S02]  /*7030*/  LOP3.LUT R9, R9, 0xff, RZ, 0xc0, !PT ;  /* 0x000000ff09097812 */ /* 0x000fe400078ec0ff */
[C---:B------:R-:W-:Y:S02]  /*7040*/  LOP3.LUT R20, R77.reuse, 0xffff, RZ, 0xc0, !PT ;  /* 0x0000ffff4d147812 */ /* 0x040fe400078ec0ff */
[----:B------:R-:W-:Y:S02]  /*7050*/  LOP3.LUT R6, R84, 0xffff, RZ, 0xc0, !PT ;  /* 0x0000ffff54067812 */ /* 0x000fe400078ec0ff */
[----:B------:R-:W-:Y:S02]  /*7060*/  ISETP.GE.U32.AND P5, PT, R250, R10, PT ;  /* 0x0000000afa00720c */ /* 0x000fe40003fa6070 */
[----:B------:R-:W-:Y:S02]  /*7070*/  PRMT R7, R8, 0x5410, R7 ;  /* 0x0000541008077816 */ /* 0x000fe40000000007 */
[----:B------:R-:W-:-:S02]  /*7080*/  LOP3.LUT R10, R77, 0xff, RZ, 0xc0, !PT ;  /* 0x000000ff4d0a7812 */ /* 0x000fc400078ec0ff */
[--C-:B------:R-:W-:Y:S02]  /*7090*/  SHF.R.U32.HI R11, RZ, 0x10, R77.reuse ;  /* 0x00000010ff0b7819 */ /* 0x100fe4000001164d */
[----:B------:R-:W-:Y:S02]  /*70a0*/  SHF.R.U32.HI R8, RZ, 0x18, R77 ;  /* 0x00000018ff087819 */ /* 0x000fe4000001164d */
[----:B------:R-:W-:Y:S02]  /*70b0*/  ISETP.GE.U32.AND P4, PT, R250, R9, PT ;  /* 0x00000009fa00720c */ /* 0x000fe40003f86070 */
[----:B------:R-:W-:Y:S01]  /*70c0*/  SHF.R.U32.HI R77, RZ, 0x8, R20 ;  /* 0x00000008ff4d7819 */ /* 0x000fe20000011614 */
[----:B------:R-:W-:Y:S01]  /*70d0*/  FADD.FTZ R20, R239, R192 ;  /* 0x000000c0ef147221 */ /* 0x000fe20000010000 */
[----:B------:R-:W-:Y:S01]  /*70e0*/  LOP3.LUT R9, R84, 0xff, RZ, 0xc0, !PT ;  /* 0x000000ff54097812 */ /* 0x000fe200078ec0ff */
[----:B------:R-:W-:Y:S01]  /*70f0*/  IMAD R192, R4, 0x2, R193 ;  /* 0x0000000204c07824 */ /* 0x000fe200078e02c1 */
[----:B------:R-:W-:-:S02]  /*7100*/  SHF.R.U32.HI R6, RZ, 0x8, R6 ;  /* 0x00000008ff067819 */ /* 0x000fc40000011606 */
[----:B------:R-:W-:Y:S02]  /*7110*/  SHF.R.U32.HI R251, RZ, 0x8, R39 ;  /* 0x00000008fffb7819 */ /* 0x000fe40000011627 */
[----:B------:R-:W-:Y:S01]  /*7120*/  PRMT R9, R9, 0x5410, R6 ;  /* 0x0000541009097816 */ /* 0x000fe20000000006 */
[----:B------:R-:W2:Y:S01]  /*7130*/  LDSM.16.MT88.4 R36, [R192+0x6000] ;  /* 0x00600000c024783b */ /* 0x000ea20000004200 */
[C---:B------:R-:W-:Y:S02]  /*7140*/  LOP3.LUT R6, R78.reuse, 0xffff, RZ, 0xc0, !PT ;  /* 0x0000ffff4e067812 */ /* 0x040fe400078ec0ff */
[----:B------:R-:W-:Y:S02]  /*7150*/  LOP3.LUT R5, R78, 0xff, RZ, 0xc0, !PT ;  /* 0x000000ff4e057812 */ /* 0x000fe400078ec0ff */
[----:B------:R-:W-:Y:S02]  /*7160*/  SHF.R.U32.HI R6, RZ, 0x8, R6 ;  /* 0x00000008ff067819 */ /* 0x000fe40000011606 */
[----:B------:R-:W-:-:S02]  /*7170*/  LOP3.LUT R11, R11, 0xff, RZ, 0xc0, !PT ;  /* 0x000000ff0b0b7812 */ /* 0x000fc400078ec0ff */
[----:B------:R-:W-:Y:S01]  /*7180*/  PRMT R5, R5, 0x5410, R6 ;  /* 0x0000541005057816 */ /* 0x000fe20000000006 */
[----:B------:R-:W-:Y:S01]  /*7190*/  FFMA.FTZ R108, R91, c[0x0][0x23c], -R122 ;  /* 0x00008f005b6c7a23 */ /* 0x000fe2000001087a */
[----:B------:R-:W-:Y:S01]  /*71a0*/  SHF.R.U32.HI R21, RZ, 0x10, R78 ;  /* 0x00000010ff157819 */ /* 0x000fe2000001164e */
[----:B------:R-:W-:Y:S01]  /*71b0*/  FFMA.FTZ R84, R121, c[0x0][0x23c], -R122 ;  /* 0x00008f0079547a23 */ /* 0x000fe2000001087a */
[----:B------:R-:W-:Y:S01]  /*71c0*/  SHF.R.U32.HI R6, RZ, 0x18, R78 ;  /* 0x00000018ff067819 */ /* 0x000fe2000001164e */
[----:B------:R-:W-:Y:S01]  /*71d0*/  FFMA.FTZ R78, R90, c[0x0][0x23c], -R123 ;  /* 0x00008f005a4e7a23 */ /* 0x000fe2000001087b */
[----:B------:R-:W-:Y:S01]  /*71e0*/  PRMT R77, R10, 0x5410, R77 ;  /* 0x000054100a4d7816 */ /* 0x000fe2000000004d */
[--C-:B------:R-:W-:Y:S01]  /*71f0*/  FFMA.FTZ R10, R89, c[0x0][0x23c], -R123.reuse ;  /* 0x00008f00590a7a23 */ /* 0x100fe2000001087b */
[----:B------:R-:W-:Y:S01]  /*7200*/  PRMT R11, R11, 0x5410, R8 ;  /* 0x000054100b0b7816 */ /* 0x000fe20000000008 */
[--C-:B------:R-:W-:Y:S01]  /*7210*/  FFMA.FTZ R8, R88, c[0x0][0x23c], -R123.reuse ;  /* 0x00008f0058087a23 */ /* 0x100fe2000001087b */
[----:B------:R-:W-:Y:S01]  /*7220*/  LOP3.LUT R252, R252, 0xff, RZ, 0xc0, !PT ;  /* 0x000000fffcfc7812 */ /* 0x000fe200078ec0ff */
[----:B------:R-:W-:Y:S01]  /*7230*/  FFMA.FTZ R76, R120, c[0x0][0x23c], -R123 ;  /* 0x00008f00784c7a23 */ /* 0x000fe2000001087b */
[----:B----4-:R-:W-:Y:S01]  /*7240*/  HMMA.16816.F32 R88, R12, R124, RZ ;  /* 0x0000007c0c58723c */ /* 0x010fe200000018ff */
[----:B------:R-:W-:Y:S01]  /*7250*/  LOP3.LUT R21, R21, 0xff, RZ, 0xc0, !PT ;  /* 0x000000ff15157812 */ /* 0x000fe200078ec0ff */
[----:B------:R-:W-:Y:S01]  /*7260*/  FADD.FTZ R116, R130, R245 ;  /* 0x000000f582747221 */ /* 0x000fe20000010000 */
[----:B------:R-:W-:Y:S01]  /*7270*/  LOP3.LUT R86, R189, 0xff, RZ, 0xc0, !PT ;  /* 0x000000ffbd567812 */ /* 0x000fe200078ec0ff */
[----:B------:R-:W-:Y:S01]  /*7280*/  FADD.FTZ R4, R128, R235 ;  /* 0x000000eb80047221 */ /* 0x000fe20000010000 */
[----:B------:R-:W-:-:S02]  /*7290*/  SHF.R.U32.HI R248, RZ, 0x18, R248 ;  /* 0x00000018fff87819 */ /* 0x000fc400000116f8 */
[----:B------:R-:W-:Y:S01]  /*72a0*/  PRMT R79, R252, 0x5410, R79 ;  /* 0x00005410fc4f7816 */ /* 0x000fe2000000004f */
[----:B------:R-:W-:Y:S01]  /*72b0*/  HMMA.16816.F32 R120, R16, R124, RZ ;  /* 0x0000007c1078723c */ /* 0x000fe200000018ff */
[----:B------:R-:W-:Y:S01]  /*72c0*/  PRMT R6, R21, 0x5410, R6 ;  /* 0x0000541015067816 */ /* 0x000fe20000000006 */
[----:B------:R-:W-:Y:S01]  /*72d0*/  FADD.FTZ R116, R103, R116 ;  /* 0x0000007467747221 */ /* 0x000fe20000010000 */
[----:B------:R-:W-:Y:S01]  /*72e0*/  PRMT R251, R190, 0x5410, R251 ;  /* 0x00005410befb7816 */ /* 0x000fe200000000fb */
[----:B------:R-:W-:Y:S11]  /*72f0*/  FADD.FTZ R4, R101, R4 ;  /* 0x0000000465047221 */ /* 0x000ff60000010000 */
[----:B------:R-:W-:Y:S01]  /*7300*/  @!UPT UIADD3 URZ, URZ, URZ, URZ ;  /* 0x0000003f3f3ff290 */ /* 0x000fe2000fffe03f */
[----:B-1----:R-:W-:Y:S01]  /*7310*/  HMMA.16816.F32 R88, R104, R32, R88 ;  /* 0x000000206858723c */ /* 0x002fe20000001858 */
[----:B------:R-:W-:Y:S01]  /*7320*/  FADD.FTZ R125, R131, R20 ;  /* 0x00000014837d7221 */ /* 0x000fe20000010000 */
[----:B------:R-:W-:Y:S01]  /*7330*/  PRMT R86, R86, 0x5410, R188 ;  /* 0x0000541056567816 */ /* 0x000fe200000000bc */
[----:B------:R-:W1:Y:S01]  /*7340*/  LDSM.16.MT88.4 R20, [R192+0x6800] ;  /* 0x00680000c014783b */ /* 0x000e620000004200 */
[----:B------:R-:W-:-:S04]  /*7350*/  PRMT R117, R117, 0x5410, R248 ;  /* 0x0000541075757816 */ /* 0x000fc800000000f8 */
[----:B------:R-:W-:Y:S01]  /*7360*/  HMMA.16816.F32 R120, R68, R32, R120 ;  /* 0x000000204478723c */ /* 0x000fe20000001878 */
[----:B------:R-:W-:Y:S01]  /*7370*/  FADD.FTZ R125, R102, R125 ;  /* 0x0000007d667d7221 */ /* 0x000fe20000010000 */
[--C-:B------:R-:W-:Y:S02]  /*7380*/  HSET2.LE.AND R124, R109, R234.reuse, PT ;  /* 0x000000ea6d7c7233 */ /* 0x100fe40003803000 */
[--C-:B------:R-:W-:Y:S02]  /*7390*/  HSET2.LE.AND R249, R249, R234.reuse, PT ;  /* 0x000000eaf9f97233 */ /* 0x100fe40003803000 */
[--C-:B------:R-:W-:Y:S01]  /*73a0*/  HSET2.LE.AND R85, R85, R234.reuse, PT ;  /* 0x000000ea55557233 */ /* 0x100fe20003803000 */
[----:B------:R-:W-:Y:S01]  /*73b0*/  FADD.FTZ R33, R129, R246 ;  /* 0x000000f681217221 */ /* 0x000fe20000010000 */
[--C-:B------:R-:W-:Y:S01]  /*73c0*/  HSET2.LE.AND R77, R77, R234.reuse, PT ;  /* 0x000000ea4d4d7233 */ /* 0x100fe20003803000 */
[-C--:B--2---:R-:W-:Y:S01]  /*73d0*/  HMMA.16816.F32 R128, R16, R36.reuse, RZ ;  /* 0x000000241080723c */ /* 0x084fe200000018ff */
[----:B------:R-:W-:Y:S01]  /*73e0*/  FADD.FTZ R243, R243, R116 ;  /* 0x00000074f3f37221 */ /* 0x000fe20000010000 */
[----:B------:R-:W-:Y:S01]  /*73f0*/  MUFU.EX2 R236, R8 ;  /* 0x0000000800ec7308 */ /* 0x000fe20000000800 */
[----:B------:R-:W-:Y:S01]  /*7400*/  FADD.FTZ R33, R100, R33 ;  /* 0x0000002164217221 */ /* 0x000fe20000010000 */
[----:B------:R-:W-:Y:S04]  /*7410*/  STG.E.U16 [R44.64], R209 ;  /* 0x000000d12c007986 */ /* 0x000fe8000c101510 */
[----:B------:R-:W-:Y:S01]  /*7420*/  HMMA.16816.F32 R100, R12, R36, RZ ;  /* 0x000000240c64723c */ /* 0x000fe200000018ff */
[--C-:B------:R-:W-:Y:S01]  /*7430*/  HSET2.LE.AND R109, R9, R234.reuse, PT ;  /* 0x000000ea096d7233 */ /* 0x100fe20003803000 */
[----:B------:R2:W-:Y:S01]  /*7440*/  MUFU.EX2 R37, R84 ;  /* 0x0000005400257308 */ /* 0x0005e20000000800 */
[----:B------:R-:W-:Y:S04]  /*7450*/  STG.E.U16 [R44.64+0x2], R207 ;  /* 0x000002cf2c007986 */ /* 0x000fe8000c101510 */
[--C-:B------:R-:W-:Y:S01]  /*7460*/  HSET2.LE.AND R36, R27, R234.reuse, PT ;  /* 0x000000ea1b247233 */ /* 0x100fe20003803000 */
[----:B------:R3:W5:Y:S01]  /*7470*/  LDL.LU R190, [R1+0xbc] ;  /* 0x0000bc0001be7983 */ /* 0x0007620000300800 */
[----:B------:R-:W-:-:S02]  /*7480*/  HSET2.LE.AND R27, R86, R234, PT ;  /* 0x000000ea561b7233 */ /* 0x000fc40003803000 */
[----:B------:R-:W-:-:S05]  /*7490*/  HSET2.LE.AND R86, R7, R234, PT ;  /* 0x000000ea07567233 */ /* 0x000fca0003803000 */
[----:B-1----:R-:W-:Y:S01]  /*74a0*/  HMMA.16816.F32 R128, R68, R20, R128 ;  /* 0x000000144480723c */ /* 0x002fe20000001880 */
[----:B--2---:R-:W-:-:S07]  /*74b0*/  HSET2.LE.AND R84, R6, R234, PT ;  /* 0x000000ea06547233 */ /* 0x004fce0003803000 */
[----:B------:R-:W-:Y:S01]  /*74c0*/  HMMA.16816.F32 R100, R104, R20, R100 ;  /* 0x000000146864723c */ /* 0x000fe20000001864 */
[--C-:B------:R-:W-:Y:S01]  /*74d0*/  HSET2.LE.AND R116, R25, R234.reuse, PT ;  /* 0x000000ea19747233 */ /* 0x100fe20003803000 */
[----:B------:R-:W-:Y:S01]  /*74e0*/  FADD.FTZ R241, R241, R4 ;  /* 0x00000004f1f17221 */ /* 0x000fe20000010000 */
[--C-:B------:R-:W-:Y:S01]  /*74f0*/  HSET2.LE.AND R251, R251, R234.reuse, PT ;  /* 0x000000eafbfb7233 */ /* 0x100fe20003803000 */
[----:B------:R-:W-:Y:S01]  /*7500*/  FADD.FTZ R242, R242, R33 ;  /* 0x00000021f2f27221 */ /* 0x000fe20000010000 */
[----:B------:R-:W-:Y:S01]  /*7510*/  LOP3.LUT R30, R85, R30, RZ, 0xc0, !PT ;  /* 0x0000001e551e7212 */ /* 0x000fe200078ec0ff */
[----:B------:R-:W-:Y:S01]  /*7520*/  MUFU.EX2 R32, R108 ;  /* 0x0000006c00207308 */ /* 0x000fe20000000800 */
[--C-:B------:R-:W-:Y:S01]  /*7530*/  HSET2.LE.AND R21, R31, R234.reuse, PT ;  /* 0x000000ea1f157233 */ /* 0x100fe20003803000 */
[----:B------:R-:W-:Y:S01]  /*7540*/  FADD.FTZ R244, R244, R125 ;  /* 0x0000007df4f47221 */ /* 0x000fe20000010000 */
[--C-:B------:R-:W-:Y:S01]  /*7550*/  HSET2.LE.AND R31, R79, R234.reuse, PT ;  /* 0x000000ea4f1f7233 */ /* 0x100fe20003803000 */
[----:B------:R-:W-:Y:S01]  /*7560*/  LOP3.LUT R9, R124, R237, RZ, 0xc0, !PT ;  /* 0x000000ed7c097212 */ /* 0x000fe200078ec0ff */
[----:B------:R-:W-:-:S03]  /*7570*/  HSET2.LE.AND R20, R117, R234, PT ;  /* 0x000000ea75147233 */ /* 0x000fc60003803000 */
[----:B------:R1:W2:Y:S01]  /*7580*/  MUFU.EX2 R235, R10 ;  /* 0x0000000a00eb7308 */ /* 0x0002a20000000800 */
[--C-:B------:R-:W-:Y:S01]  /*7590*/  HSET2.LE.AND R79, R5, R234.reuse, PT ;  /* 0x000000ea054f7233 */ /* 0x100fe20003803000 */
[----:B------:R-:W-:Y:S01]  /*75a0*/  LOP3.LUT R31, R31, R24, RZ, 0xc0, !PT ;  /* 0x000000181f1f7212 */ /* 0x000fe200078ec0ff */
[----:B------:R-:W-:Y:S01]  /*75b0*/  HSET2.LE.AND R25, R11, R234, PT ;  /* 0x000000ea0b197233 */ /* 0x000fe20003803000 */
[----:B------:R-:W-:Y:S01]  /*75c0*/  LOP3.LUT R11, R36, R95, RZ, 0xc0, !PT ;  /* 0x0000005f240b7212 */ /* 0x000fe200078ec0ff */
[----:B------:R-:W-:Y:S01]  /*75d0*/  FADD.FTZ R243, R214, R243 ;  /* 0x000000f3d6f37221 */ /* 0x000fe20000010000 */
[----:B------:R-:W-:Y:S01]  /*75e0*/  LOP3.LUT R4, R109, R94, RZ, 0xc0, !PT ;  /* 0x0000005e6d047212 */ /* 0x000fe200078ec0ff */
[----:B------:R3:W5:Y:S01]  /*75f0*/  LDL.LU R189, [R1+0xb8] ;  /* 0x0000b80001bd7983 */ /* 0x0007620000300800 */
[----:B------:R-:W-:Y:S01]  /*7600*/  MUFU.EX2 R234, R78 ;  /* 0x0000004e00ea7308 */ /* 0x000fe20000000800 */
[----:B------:R-:W-:Y:S02]  /*7610*/  LOP3.LUT R5, R86, R93, RZ, 0xc0, !PT ;  /* 0x0000005d56057212 */ /* 0x000fe400078ec0ff */
[----:B------:R-:W-:-:S02]  /*7620*/  LOP3.LUT R6, R249, R92, RZ, 0xc0, !PT ;  /* 0x0000005cf9067212 */ /* 0x000fc400078ec0ff */
[----:B------:R-:W-:Y:S01]  /*7630*/  LOP3.LUT R7, R20, R87, RZ, 0xc0, !PT ;  /* 0x0000005714077212 */ /* 0x000fe200078ec0ff */
[C---:B------:R-:W-:Y:S01]  /*7640*/  HMMA.16816.F32 R92, R12.reuse, R126, RZ ;  /* 0x0000007e0c5c723c */ /* 0x040fe200000018ff */
[----:B------:R-:W-:Y:S01]  /*7650*/  LOP3.LUT R28, R79, R28, RZ, 0xc0, !PT ;  /* 0x0000001c4f1c7212 */ /* 0x000fe200078ec0ff */
[----:B------:R-:W4:Y:S01]  /*7660*/  MUFU.EX2 R33, R76 ;  /* 0x0000004c00217308 */ /* 0x000f220000000800 */
[----:B------:R-:W-:Y:S02]  /*7670*/  LOP3.LUT R29, R84, R29, RZ, 0xc0, !PT ;  /* 0x0000001d541d7212 */ /* 0x000fe400078ec0ff */
[----:B------:R-:W-:Y:S02]  /*7680*/  LOP3.LUT R24, R77, R26, RZ, 0xc0, !PT ;  /* 0x0000001a4d187212 */ /* 0x000fe400078ec0ff */
[----:B-1----:R-:W-:Y:S01]  /*7690*/  LOP3.LUT R10, R116, R233, RZ, 0xc0, !PT ;  /* 0x000000e9740a7212 */ /* 0x002fe200078ec0ff */
[-C--:B------:R-:W-:Y:S01]  /*76a0*/  HMMA.16816.F32 R84, R12, R118.reuse, RZ ;  /* 0x000000760c54723c */ /* 0x080fe200000018ff */
[----:B------:R-:W-:Y:S01]  /*76b0*/  LOP3.LUT R8, R21, R238, RZ, 0xc0, !PT ;  /* 0x000000ee15087212 */ /* 0x000fe200078ec0ff */
[----:B------:R-:W-:Y:S01]  /*76c0*/  FADD.FTZ R212, R212, R243 ;  /* 0x000000f3d4d47221 */ /* 0x000fe20000010000 */
[----:B------:R3:W5:Y:S01]  /*76d0*/  LDL.LU R188, [R1+0xb4] ;  /* 0x0000b40001bc7983 */ /* 0x0007620000300800 */
[----:B--2---:R-:W-:Y:S01]  /*76e0*/  F2FP.PACK_AB R233, R235, R236 ;  /* 0x000000ecebe9723e */ /* 0x004fe200000000ff */
[----:B------:R-:W-:Y:S01]  /*76f0*/  FADD.FTZ R244, R213, R244 ;  /* 0x000000f4d5f47221 */ /* 0x000fe20000010000 */
[----:B------:R-:W-:Y:S01]  /*7700*/  F2FP.PACK_AB R21, R37, R32 ;  /* 0x000000202515723e */ /* 0x000fe200000000ff */
[----:B------:R-:W-:Y:S01]  /*7710*/  FADD.FTZ R211, R211, R242 ;  /* 0x000000f2d3d37221 */ /* 0x000fe20000010000 */
[----:B------:R-:W-:Y:S01]  /*7720*/  HMMA.16816.F32 R116, R16, R118, RZ ;  /* 0x000000761074723c */ /* 0x000fe200000018ff */
[----:B------:R-:W-:Y:S01]  /*7730*/  PRMT R36, R233, 0x7632, R36 ;  /* 0x00007632e9247816 */ /* 0x000fe20000000024 */
[----:B------:R-:W-:Y:S01]  /*7740*/  FADD.FTZ R241, R210, R241 ;  /* 0x000000f1d2f17221 */ /* 0x000fe20000010000 */
[----:B----4-:R-:W-:Y:S01]  /*7750*/  F2FP.PACK_AB R20, R33, R234 ;  /* 0x000000ea2114723e */ /* 0x010fe200000000ff */
[----:B------:R-:W-:Y:S01]  /*7760*/  FADD.FTZ R205, R205, R212 ;  /* 0x000000d4cdcd7221 */ /* 0x000fe20000010000 */
[----:B------:R-:W-:Y:S01]  /*7770*/  PRMT R237, R21, 0x7610, R237 ;  /* 0x0000761015ed7816 */ /* 0x000fe200000000ed */
[----:B------:R-:W-:Y:S01]  /*7780*/  FADD.FTZ R203, R203, R244 ;  /* 0x000000f4cbcb7221 */ /* 0x000fe20000010000 */
[C---:B------:R-:W-:Y:S01]  /*7790*/  PRMT R239, R20.reuse, 0x7610, R239 ;  /* 0x0000761014ef7816 */ /* 0x040fe200000000ef */
[C---:B------:R-:W-:Y:S01]  /*77a0*/  HMMA.16816.F32 R76, R12.reuse, R110, RZ ;  /* 0x0000006e0c4c723c */ /* 0x040fe200000018ff */
[----:B------:R-:W-:Y:S01]  /*77b0*/  PRMT R240, R20, 0x7632, R240 ;  /* 0x0000763214f07816 */ /* 0x000fe200000000f0 */
[----:B------:R-:W-:Y:S01]  /*77c0*/  FADD.FTZ R206, R206, R211 ;  /* 0x000000d3cece7221 */ /* 0x000fe20000010000 */
[----:B------:R-:W-:Y:S01]  /*77d0*/  PRMT R20, R233, 0x5410, R36 ;  /* 0x00005410e9147816 */ /* 0x000fe20000000024 */
[----:B------:R-:W-:Y:S01]  /*77e0*/  FADD.FTZ R208, R208, R241 ;  /* 0x000000f1d0d07221 */ /* 0x000fe20000010000 */
[----:B------:R-:W-:Y:S01]  /*77f0*/  PRMT R238, R21, 0x7632, R238 ;  /* 0x0000763215ee7816 */ /* 0x000fe200000000ee */
[----:B------:R-:W-:Y:S01]  /*7800*/  FADD.FTZ R176, R176, R205 ;  /* 0x000000cdb0b07221 */ /* 0x000fe20000010000 */
[----:B------:R-:W-:Y:S01]  /*7810*/  LOP3.LUT R25, R25, R20, RZ, 0xc0, !PT ;  /* 0x0000001419197212 */ /* 0x000fe200078ec0ff */
[----:B------:R-:W-:Y:S01]  /*7820*/  HMMA.16816.F32 R12, R12, R38, RZ ;  /* 0x000000260c0c723c */ /* 0x000fe200000018ff */
[----:B------:R-:W-:Y:S01]  /*7830*/  PRMT R20, R239, 0x5410, R240 ;  /* 0x00005410ef147816 */ /* 0x000fe200000000f0 */
[----:B------:R-:W-:Y:S01]  /*7840*/  FADD.FTZ R203, R186, R203 ;  /* 0x000000cbbacb7221 */ /* 0x000fe20000010000 */
[----:B------:R-:W-:Y:S01]  /*7850*/  PRMT R26, R237, 0x5410, R238 ;  /* 0x00005410ed1a7816 */ /* 0x000fe200000000ee */
[----:B------:R-:W-:Y:S01]  /*7860*/  FADD.FTZ R183, R183, R206 ;  /* 0x000000ceb7b77221 */ /* 0x000fe20000010000 */
[----:B------:R-:W-:Y:S01]  /*7870*/  LOP3.LUT R27, R27, R20, RZ, 0xc0, !PT ;  /* 0x000000141b1b7212 */ /* 0x000fe200078ec0ff */
[----:B------:R-:W-:Y:S01]  /*7880*/  FADD.FTZ R185, R185, R208 ;  /* 0x000000d0b9b97221 */ /* 0x000fe20000010000 */
[----:B------:R-:W-:Y:S01]  /*7890*/  LOP3.LUT R26, R251, R26, RZ, 0xc0, !PT ;  /* 0x0000001afb1a7212 */ /* 0x000fe200078ec0ff */
[----:B------:R-:W-:Y:S01]  /*78a0*/  HMMA.16816.F32 R108, R16, R110, RZ ;  /* 0x0000006e106c723c */ /* 0x000fe200000018ff */
[----:B------:R-:W-:Y:S01]  /*78b0*/  FADD.FTZ R173, R173, R176 ;  /* 0x000000b0adad7221 */ /* 0x000fe20000010000 */
[----:B------:R-:W-:Y:S01]  /*78c0*/  @!P4 HADD2 R53, -R233.H0_H0, -RZ.H0_H0 ;  /* 0xa00000ffe935c230 */ /* 0x000fe20000000900 */
[----:B------:R-:W-:Y:S01]  /*78d0*/  FADD.FTZ R168, R168, R203 ;  /* 0x000000cba8a87221 */ /* 0x000fe20000010000 */
[----:B------:R-:W-:Y:S01]  /*78e0*/  @!P6 HADD2 R52, -R36.H0_H0, -RZ.H0_H0 ;  /* 0xa00000ff2434e230 */ /* 0x000fe20000000900 */
[----:B------:R-:W-:Y:S01]  /*78f0*/  FADD.FTZ R226, R226, R183 ;  /* 0x000000b7e2e27221 */ /* 0x000fe20000010000 */
[----:B------:R-:W-:Y:S01]  /*7900*/  @!P3 HADD2 R51, -R237.H0_H0, -RZ.H0_H0 ;  /* 0xa00000ffed33b230 */ /* 0x000fe20000000900 */
[----:B------:R-:W-:Y:S01]  /*7910*/  FADD.FTZ R232, R232, R185 ;  /* 0x000000b9e8e87221 */ /* 0x000fe20000010000 */
[C---:B------:R-:W-:Y:S01]  /*7920*/  HMMA.16816.F32 R76, R104.reuse, R46, R76 ;  /* 0x0000002e684c723c */ /* 0x040fe2000000184c */
        /* <DEDUP_REMOVED lines=9> */
[----:B------:R-:W-:Y:S01]  /*79c0*/  @!P4 PRMT R233, R53, 0x5410, RZ ;  /* 0x0000541035e9c816 */ /* 0x000fe200000000ff */
[----:B------:R-:W-:Y:S01]  /*79d0*/  FADD.FTZ R166, R166, R165 ;  /* 0x000000a5a6a67221 */ /* 0x000fe20000010000 */
[----:B------:R-:W-:Y:S01]  /*79e0*/  @!P6 PRMT R36, R52, 0x5410, RZ ;  /* 0x000054103424e816 */ /* 0x000fe200000000ff */
[----:B------:R-:W-:Y:S01]  /*79f0*/  FADD.FTZ R224, R224, R225 ;  /* 0x000000e1e0e07221 */ /* 0x000fe20000010000 */
[----:B------:R-:W-:Y:S01]  /*7a00*/  @!P3 PRMT R237, R51, 0x5410, RZ ;  /* 0x0000541033edb816 */ /* 0x000fe200000000ff */
        /* <DEDUP_REMOVED lines=9> */
[----:B------:R-:W-:Y:S01]  /*7aa0*/  HMMA.16816.F32 R104, R104, R22, R12 ;  /* 0x000000166868723c */ /* 0x000fe2000000180c */
[----:B------:R-:W1:Y:S01]  /*7ab0*/  LDSM.16.MT88.4 R12, [R196+0x7000] ;  /* 0x00700000c40c783b */ /* 0x000e620000004200 */
[----:B------:R-:W-:-:S02]  /*7ac0*/  FADD.FTZ R169, R169, R172 ;  /* 0x000000aca9a97221 */ /* 0x000fc40000010000 */
[----:B------:R-:W-:Y:S02]  /*7ad0*/  FADD.FTZ R164, R164, R163 ;  /* 0x000000a3a4a47221 */ /* 0x000fe40000010000 */
[----:B------:R-:W-:Y:S02]  /*7ae0*/  FADD.FTZ R236, R236, R223 ;  /* 0x000000dfecec7221 */ /* 0x000fe40000010000 */
[C---:B------:R-:W-:Y:S01]  /*7af0*/  HMMA.16816.F32 R124, R16.reuse, R126, RZ ;  /* 0x0000007e107c723c */ /* 0x040fe200000018ff */
[----:B------:R-:W-:Y:S02]  /*7b00*/  FADD.FTZ R228, R228, R229 ;  /* 0x000000e5e4e47221 */ /* 0x000fe40000010000 */
[----:B------:R-:W-:Y:S02]  /*7b10*/  FADD.FTZ R170, R170, R169 ;  /* 0x000000a9aaaa7221 */ /* 0x000fe40000010000 */
[----:B------:R-:W-:Y:S02]  /*7b20*/  FADD.FTZ R161, R161, R164 ;  /* 0x000000a4a1a17221 */ /* 0x000fe40000010000 */
[----:B------:R-:W-:Y:S01]  /*7b30*/  FADD.FTZ R235, R235, R236 ;  /* 0x000000ecebeb7221 */ /* 0x000fe20000010000 */
[----:B------:R-:W-:Y:S01]  /*7b40*/  HMMA.16816.F32 R16, R16, R38, RZ ;  /* 0x000000261010723c */ /* 0x000fe200000018ff */
[----:B------:R-:W-:-:S02]  /*7b50*/  FADD.FTZ R227, R227, R228 ;  /* 0x000000e4e3e37221 */ /* 0x000fc40000010000 */
[----:B------:R-:W-:Y:S02]  /*7b60*/  FADD.FTZ R162, R162, R161 ;  /* 0x000000a1a2a27221 */ /* 0x000fe40000010000 */
[----:B------:R-:W-:Y:S02]  /*7b70*/  FADD.FTZ R234, R234, R235 ;  /* 0x000000ebeaea7221 */ /* 0x000fe40000010000 */
[----:B------:R-:W-:Y:S01]  /*7b80*/  FADD.FTZ R32, R32, R227 ;  /* 0x000000e320207221 */ /* 0x000fe20000010000 */
[C---:B------:R-:W-:Y:S08]  /*7b90*/  HMMA.16816.F32 R108, R68.reuse, R46, R108 ;  /* 0x0000002e446c723c */ /* 0x040ff0000000186c */
[C---:B------:R-:W-:Y:S08]  /*7ba0*/  HMMA.16816.F32 R116, R68.reuse, R42, R116 ;  /* 0x0000002a4474723c */ /* 0x040ff00000001874 */
[C---:B------:R-:W-:Y:S08]  /*7bb0*/  HMMA.16816.F32 R124, R68.reuse, R34, R124 ;  /* 0x00000022447c723c */ /* 0x040ff0000000187c */
[----:B------:R-:W-:Y:S01]  /*7bc0*/  HMMA.16816.F32 R68, R68, R22, R16 ;  /* 0x000000164444723c */ /* 0x000fe20000001810 */
[----:B------:R-:W2:Y:S04]  /*7bd0*/  LDSM.16.MT88.4 R16, [R193+0x7000] ;  /* 0x00700000c110783b */ /* 0x000ea80000004200 */
[----:B------:R-:W-:Y:S03]  /*7be0*/  LDSM.16.MT88.4 R20, [R194+0x7000] ;  /* 0x00700000c214783b */ /* 0x000fe60000004200 */
[-C--:B-1----:R-:W-:Y:S08]  /*7bf0*/  HMMA.16816.F32 R96, R8, R12.reuse, R96 ;  /* 0x0000000c0860723c */ /* 0x082ff00000001860 */
[C---:B------:R-:W-:Y:S08]  /*7c00*/  HMMA.16816.F32 R72, R28.reuse, R12, R72 ;  /* 0x0000000c1c48723c */ /* 0x040ff00000001848 */
[-C--:B------:R-:W-:Y:S08]  /*7c10*/  HMMA.16816.F32 R76, R28, R14.reuse, R76 ;  /* 0x0000000e1c4c723c */ /* 0x080ff0000000184c */
[----:B------:R-:W-:Y:S01]  /*7c20*/  HMMA.16816.F32 R108, R8, R14, R108 ;  /* 0x0000000e086c723c */ /* 0x000fe2000000186c */
[----:B------:R-:W1:Y:S07]  /*7c30*/  LDSM.16.MT88.4 R12, [R192+0x7000] ;  /* 0x00700000c00c783b */ /* 0x000e6e0000004200 */
[C---:B--2---:R-:W-:Y:S08]  /*7c40*/  HMMA.16816.F32 R88, R28.reuse, R16, R88 ;  /* 0x000000101c58723c */ /* 0x044ff00000001858 */
[----:B------:R-:W-:Y:S08]  /*7c50*/  HMMA.16816.F32 R92, R28, R18, R92 ;  /* 0x000000121c5c723c */ /* 0x000ff0000000185c */
[C---:B------:R-:W-:Y:S08]  /*7c60*/  HMMA.16816.F32 R120, R8.reuse, R16, R120 ;  /* 0x000000100878723c */ /* 0x040ff00000001878 */
[----:B------:R-:W-:Y:S01]  /*7c70*/  HMMA.16816.F32 R124, R8, R18, R124 ;  /* 0x00000012087c723c */ /* 0x000fe2000000187c */
[----:B------:R-:W2:Y:S07]  /*7c80*/  LDSM.16.MT88.4 R16, [R194+0x7800] ;  /* 0x00780000c210783b */ /* 0x000eae0000004200 */
[C---:B-1----:R-:W-:Y:S08]  /*7c90*/  HMMA.16816.F32 R100, R28.reuse, R12, R100 ;  /* 0x0000000c1c64723c */ /* 0x042ff00000001864 */
[----:B------:R-:W-:Y:S08]  /*7ca0*/  HMMA.16816.F32 R104, R28, R14, R104 ;  /* 0x0000000e1c68723c */ /* 0x000ff00000001868 */
[C---:B------:R-:W-:Y:S08]  /*7cb0*/  HMMA.16816.F32 R128, R8.reuse, R12, R128 ;  /* 0x0000000c0880723c */ /* 0x040ff00000001880 */
[C---:B------:R-:W-:Y:S01]  /*7cc0*/  HMMA.16816.F32 R68, R8.reuse, R14, R68 ;  /* 0x0000000e0844723c */ /* 0x040fe20000001844 */
[----:B------:R-:W1:Y:S07]  /*7cd0*/  LDSM.16.MT88.4 R12, [R193+0x7800] ;  /* 0x00780000c10c783b */ /* 0x000e6e0000004200 */
[C---:B------:R-:W-:Y:S08]  /*7ce0*/  HMMA.16816.F32 R112, R8.reuse, R20, R112 ;  /* 0x000000140870723c */ /* 0x040ff00000001870 */
[----:B------:R-:W-:Y:S01]  /*7cf0*/  HMMA.16816.F32 R116, R8, R22, R116 ;  /* 0x000000160874723c */ /* 0x000fe20000001874 */
[----:B------:R-:W4:Y:S07]  /*7d00*/  LDSM.16.MT88.4 R8, [R192+0x7800] ;  /* 0x00780000c008783b */ /* 0x000f2e0000004200 */
[C---:B------:R-:W-:Y:S08]  /*7d10*/  HMMA.16816.F32 R80, R28.reuse, R20, R80 ;  /* 0x000000141c50723c */ /* 0x040ff00000001850 */
[----:B------:R-:W-:Y:S01]  /*7d20*/  HMMA.16816.F32 R84, R28, R22, R84 ;  /* 0x000000161c54723c */ /* 0x000fe20000001854 */
[----:B------:R-:W3:Y:S07]  /*7d30*/  LDSM.16.MT88.4 R20, [R196+0x7800] ;  /* 0x00780000c414783b */ /* 0x000eee0000004200 */
[-C--:B--2---:R-:W-:Y:S08]  /*7d40*/  HMMA.16816.F32 R112, R4, R16.reuse, R112 ;  /* 0x000000100470723c */ /* 0x084ff00000001870 */
[C---:B------:R-:W-:Y:S07]  /*7d50*/  HMMA.16816.F32 R80, R24.reuse, R16, R80 ;  /* 0x000000101850723c */ /* 0x040fee0000001850 */
[----:B------:R-:W-:Y:S01]  /*7d60*/  IMAD.MOV.U32 R16, RZ, RZ, c[0x0][0x228] ;  /* 0x00008a00ff107624 */ /* 0x000fe200078e00ff */
[-C--:B-1----:R-:W-:Y:S08]  /*7d70*/  HMMA.16816.F32 R88, R24, R12.reuse, R88 ;  /* 0x0000000c1858723c */ /* 0x082ff00000001858 */
[----:B------:R-:W-:Y:S07]  /*7d80*/  HMMA.16816.F32 R120, R4, R12, R120 ;  /* 0x0000000c0478723c */ /* 0x000fee0000001878 */
[----:B------:R-:W-:Y:S01]  /*7d90*/  IMAD.SHL.U32 R13, R16, 0x8, RZ ;  /* 0x00000008100d7824 */ /* 0x000fe200078e00ff */
[----:B------:R-:W-:Y:S03]  /*7da0*/  HMMA.16816.F32 R92, R24, R14, R92 ;  /* 0x0000000e185c723c */ /* 0x000fe6000000185c */
[----:B------:R-:W-:-:S05]  /*7db0*/  IMAD.WIDE R12, R13, 0x2, R44 ;  /* 0x000000020d0c7825 */ /* 0x000fca00078e022c */
[----:B------:R-:W-:Y:S01]  /*7dc0*/  HMMA.16816.F32 R124, R4, R14, R124 ;  /* 0x0000000e047c723c */ /* 0x000fe2000000187c */
[----:B------:R-:W-:Y:S04]  /*7dd0*/  STG.E.U16 [R12.64], R204 ;  /* 0x000000cc0c007986 */ /* 0x000fe8000c101510 */
[----:B------:R-:W-:Y:S02]  /*7de0*/  STG.E.U16 [R12.64+0x2], R187 ;  /* 0x000002bb0c007986 */ /* 0x000fe4000c101510 */
[----:B------:R-:W-:Y:S01]  /*7df0*/  IMAD.SHL.U32 R15, R16, 0x40, RZ ;  /* 0x00000040100f7824 */ /* 0x000fe200078e00ff */
[----:B----4-:R-:W-:Y:S03]  /*7e00*/  HMMA.16816.F32 R100, R24, R8, R100 ;  /* 0x000000081864723c */ /* 0x010fe60000001864 */
[----:B------:R-:W-:-:S05]  /*7e10*/  IMAD.WIDE R14, R15, 0x2, R44 ;  /* 0x000000020f0e7825 */ /* 0x000fca00078e022c */
[C---:B------:R-:W-:Y:S01]  /*7e20*/  HMMA.16816.F32 R128, R4.reuse, R8, R128 ;  /* 0x000000080480723c */ /* 0x040fe20000001880 */
[----:B------:R-:W-:Y:S04]  /*7e30*/  STG.E.U16 [R14.64], R184 ;  /* 0x000000b80e007986 */ /* 0x000fe8000c101510 */
[----:B------:R-:W-:Y:S02]  /*7e40*/  STG.E.U16 [R14.64+0x2], R181 ;  /* 0x000002b50e007986 */ /* 0x000fe4000c101510 */
[----:B------:R-:W-:Y:S01]  /*7e50*/  IMAD R9, R16, 0x48, RZ ;  /* 0x0000004810097824 */ /* 0x000fe200078e02ff */
[C---:B---3--:R-:W-:Y:S08]  /*7e60*/  HMMA.16816.F32 R96, R4.reuse, R20, R96 ;  /* 0x000000140460723c */ /* 0x048ff00000001860 */
[C---:B------:R-:W-:Y:S08]  /*7e70*/  HMMA.16816.F32 R108, R4.reuse, R22, R108 ;  /* 0x00000016046c723c */ /* 0x040ff0000000186c */
[C---:B------:R-:W-:Y:S08]  /*7e80*/  HMMA.16816.F32 R116, R4.reuse, R18, R116 ;  /* 0x000000120474723c */ /* 0x040ff00000001874 */
[----:B------:R-:W-:Y:S07]  /*7e90*/  HMMA.16816.F32 R68, R4, R10, R68 ;  /* 0x0000000a0444723c */ /* 0x000fee0000001844 */
[----:B------:R-:W-:Y:S01]  /*7ea0*/  IMAD.WIDE R4, R9, 0x2, R44 ;  /* 0x0000000209047825 */ /* 0x000fe200078e022c */
[C---:B------:R-:W-:Y:S03]  /*7eb0*/  HMMA.16816.F32 R72, R24.reuse, R20, R72 ;  /* 0x000000141848723c */ /* 0x040fe60000001848 */
[----:B------:R-:W-:Y:S01]  /*7ec0*/  FADD.FTZ R6, R57, R162 ;  /* 0x000000a239067221 */ /* 0x000fe20000010000 */
[----:B------:R-:W-:Y:S04]  /*7ed0*/  STG.E.U16 [R4.64], R182 ;  /* 0x000000b604007986 */ /* 0x000fe8000c101510 */
[----:B------:R-:W-:Y:S01]  /*7ee0*/  STG.E.U16 [R4.64+0x2], R179 ;  /* 0x000002b304007986 */ /* 0x000fe2000c101510 */
[C---:B------:R-:W-:Y:S03]  /*7ef0*/  HMMA.16816.F32 R76, R24.reuse, R22, R76 ;  /* 0x00000016184c723c */ /* 0x040fe6000000184c */
[----:B------:R-:W-:Y:S04]  /*7f00*/  STG.E.U16 [R44.64+0x10], R158 ;  /* 0x0000109e2c007986 */ /* 0x000fe8000c101510 */
[----:B------:R-:W-:Y:S01]  /*7f10*/  STG.E.U16 [R44.64+0x12], R157 ;  /* 0x0000129d2c007986 */ /* 0x000fe2000c101510 */
[C---:B------:R-:W-:Y:S03]  /*7f20*/  HMMA.16816.F32 R84, R24.reuse, R18, R84 ;  /* 0x000000121854723c */ /* 0x040fe60000001854 */
[----:B------:R-:W-:Y:S04]  /*7f30*/  STG.E.U16 [R12.64+0x10], R160 ;  /* 0x000010a00c007986 */ /* 0x000fe8000c101510 */
[----:B------:R-:W-:Y:S01]  /*7f40*/  STG.E.U16 [R12.64+0x12], R159 ;  /* 0x0000129f0c007986 */ /* 0x000fe2000c101510 */
[----:B------:R-:W-:Y:S03]  /*7f50*/  HMMA.16816.F32 R104, R24, R10, R104 ;  /* 0x0000000a1868723c */ /* 0x000fe60000001868 */
[----:B------:R-:W-:Y:S04]  /*7f60*/  STG.E.U16 [R14.64+0x10], R63 ;  /* 0x0000103f0e007986 */ /* 0x000fe8000c101510 */
        /* <DEDUP_REMOVED lines=50> */
[----:B------:R1:W-:Y:S02]  /*8290*/  STG.E.U16 [R4.64+0x72], R240 ;  /* 0x000072f004007986 */ /* 0x0003e4000c101510 */
[----:B-1----:R-:W-:-:S02]  /*82a0*/  FADD.FTZ R4, R167, R170 ;  /* 0x000000aaa7047221 */ /* 0x002fc40000010000 */
[----:B------:R-:W-:-:S03]  /*82b0*/  FADD.FTZ R5, R37, R32 ;  /* 0x0000002025057221 */ /* 0x000fc60000010000 */
[----:B------:R1:W-:Y:S04]  /*82c0*/  STL [R1+0xb0], R4 ;  /* 0x0000b00401007387 */ /* 0x0003e80000100800 */
[----:B------:R2:W-:Y:S01]  /*82d0*/  STL [R1+0x7c], R6 ;  /* 0x00007c0601007387 */ /* 0x0005e20000100800 */
[----:B-1----:R-:W-:-:S05]  /*82e0*/  FADD.FTZ R4, R33, R234 ;  /* 0x000000ea21047221 */ /* 0x002fca0000010000 */
[----:B------:R2:W-:Y:S04]  /*82f0*/  STL [R1+0xa8], R4 ;  /* 0x0000a80401007387 */ /* 0x0005e80000100800 */
[----:B------:R2:W-:Y:S01]  /*8300*/  STL [R1+0xac], R5 ;  /* 0x0000ac0501007387 */ /* 0x0005e20000100800 */
[----:B------:R-:W-:Y:S05]  /*8310*/  @!P1 BRA `(.L_x_1332) ;  /* 0x000069d000009947 */ /* 0x000fea0003800000 */
[----:B--2---:R-:W-:Y:S01]  /*8320*/  IADD3 R4, R133, -0x2, RZ ;  /* 0xfffffffe85047810 */ /* 0x004fe20007ffe0ff */
[----:B------:R-:W-:Y:S01]  /*8330*/  IMAD.MOV.U32 R135, RZ, RZ, R0 ;  /* 0x000000ffff877224 */ /* 0x000fe200078e0000 */
[----:B------:R-:W-:Y:S01]  /*8340*/  MOV R133, R2 ;  /* 0x0000000200857202 */ /* 0x000fe20000000f00 */
[----:B------:R-:W-:Y:S01]  /*8350*/  IMAD.MOV.U32 R134, RZ, RZ, R3 ;  /* 0x000000ffff867224 */ /* 0x000fe200078e0003 */
[----:B------:R-:W-:Y:S01]  /*8360*/  IADD3 R136, P0, R44, -0x80, RZ ;  /* 0xffffff802c887810 */ /* 0x000fe20007f1e0ff */
[----:B------:R1:W-:Y:S01]  /*8370*/  STL [R1+0x74], R4 ;  /* 0x0000740401007387 */ /* 0x0003e20000100800 */
[----:B------:R-:W-:Y:S01]  /*8380*/  IMAD.WIDE.U32 R8, R56, -0x326172a9, RZ ;  /* 0xcd9e8d5738087825 */ /* 0x000fe200078e00ff */
[----:B------:R-:W-:-:S02]  /*8390*/  MOV R0, c[0x0][0x228] ;  /* 0x00008a0000007a02 */ /* 0x000fc40000000f00 */
[----:B------:R-:W2:Y:S01]  /*83a0*/  LDL.64 R246, [R1+0x68] ;  /* 0x0000680001f67983 */ /* 0x000ea20000100a00 */
[----:B------:R-:W-:Y:S01]  /*83b0*/  IMAD.WIDE.U32 R6, R55, -0x326172a9, RZ ;  /* 0xcd9e8d5737067825 */ /* 0x000fe200078e00ff */
[----:B------:R-:W-:Y:S02]  /*83c0*/  LOP3.LUT R3, R9, R54, RZ, 0x3c, !PT ;  /* 0x0000003609037212 */ /* 0x000fe400078e3cff */
[----:B------:R-:W-:Y:S01]  /*83d0*/  MOV R137, R132 ;  /* 0x0000008400897202 */ /* 0x000fe20000000f00 */
[----:B------:R-:W-:Y:S01]  /*83e0*/  IMAD.MOV.U32 R2, RZ, RZ, c[0x0][0x1a4] ;  /* 0x00006900ff027624 */ /* 0x000fe200078e00ff */
[----:B------:R-:W-:Y:S01]  /*83f0*/  LOP3.LUT R54, R7, R54, RZ, 0x3c, !PT ;  /* 0x0000003607367212 */ /* 0x000fe200078e3cff */
[----:B------:R-:W-:Y:S01]  /*8400*/  STL.64 [R1+0x98], R8 ;  /* 0x0000980801007387 */ /* 0x000fe20000100a00 */
[----:B------:R-:W-:Y:S01]  /*8410*/  PRMT R5, R250, 0x7054, R250 ;  /* 0x00007054fa057816 */ /* 0x000fe200000000fa */
[----:B------:R-:W-:Y:S01]  /*8420*/  IMAD.WIDE.U32 R10, R138, -0x2daee0ad, RZ ;  /* 0xd2511f538a0a7825 */ /* 0x000fe200078e00ff */
[----:B------:R-:W-:Y:S01]  /*8430*/  IADD3.X R139, R45, -0x1, RZ, P0, !PT ;  /* 0xffffffff2d8b7810 */ /* 0x000fe200007fe4ff */
[----:B------:R3:W-:Y:S02]  /*8440*/  STL.64 [R1+0x88], R6 ;  /* 0x0000880601007387 */ /* 0x0007e40000100a00 */
[----:B-1----:R-:W-:-:S04]  /*8450*/  IMAD.SHL.U32 R4, R0, 0x8, RZ ;  /* 0x0000000800047824 */ /* 0x002fc800078e00ff */
[----:B------:R-:W-:Y:S02]  /*8460*/  IMAD R0, R0, 0x38, R4 ;  /* 0x0000003800007824 */ /* 0x000fe400078e0204 */
[----:B------:R-:W-:Y:S01]  /*8470*/  IMAD.WIDE.U32 R4, R3, -0x2daee0ad, RZ ;  /* 0xd2511f5303047825 */ /* 0x000fe200078e00ff */
[----:B------:R1:W-:Y:S02]  /*8480*/  STL.64 [R1+0xa0], R10 ;  /* 0x0000a00a01007387 */ /* 0x0003e40000100a00 */
[----:B------:R-:W-:Y:S02]  /*8490*/  IADD3 R0, R0, 0x1, RZ ;  /* 0x0000000100007810 */ /* 0x000fe40007ffe0ff */
[----:B--2---:R-:W-:-:S13]  /*84a0*/  ISETP.GE.AND P1, PT, R246, c[0x0][0x220], PT ;  /* 0x00008800f6007a0c */ /* 0x004fda0003f26270 */
[----:B---3--:R-:W-:Y:S02]  /*84b0*/  @!P1 IMAD R6, R2, 0x30, RZ ;  /* 0x0000003002069824 */ /* 0x008fe400078e02ff */
[----:B------:R-:W-:-:S03]  /*84c0*/  IMAD.WIDE.U32 R2, R54, -0x2daee0ad, RZ ;  /* 0xd2511f5336027825 */ /* 0x000fc600078e00ff */
[----:B------:R1:W-:Y:S04]  /*84d0*/  @!P1 STL [R1+0x70], R6 ;  /* 0x0000700601009387 */ /* 0x0003e80000100800 */
[----:B------:R1:W-:Y:S04]  /*84e0*/  STL.64 [R1+0x90], R4 ;  /* 0x0000900401007387 */ /* 0x0003e80000100a00 */
[----:B------:R1:W-:Y:S01]  /*84f0*/  STL.64 [R1+0x80], R2 ;  /* 0x0000800201007387 */ /* 0x0003e20000100a00 */
[----:B------:R-:W-:Y:S05]  /*8500*/  BRA `(.L_x_1333) ;  /* 0x0000039000007947 */ /* 0x000fea0003800000 */
.L_x_1335:
[----:B------:R-:W2:Y:S01]  /*8510*/  LDL.64 R178, [R1+0x58] ;  /* 0x0000580001b27983 */ /* 0x000ea20000100a00 */
[----:B------:R-:W-:Y:S01]  /*8520*/  IMAD.MOV.U32 R169, RZ, RZ, R138 ;  /* 0x000000ffffa97224 */ /* 0x000fe200078e008a */
[----:B------:R-:W-:Y:S01]  /*8530*/  IADD3 R3, R185, -0x1, RZ ;  /* 0xffffffffb9037810 */ /* 0x000fe20007ffe0ff */
[----:B------:R-:W-:Y:S01]  /*8540*/  @!P1 IMAD.MOV.U32 R132, RZ, RZ, c[0x0][0x198] ;  /* 0x00006600ff849624 */ /* 0x000fe200078e00ff */
[----:B------:R-:W3:Y:S01]  /*8550*/  LDL.64 R176, [R1+0x60] ;  /* 0x0000600001b07983 */ /* 0x000ee20000100a00 */
[----:B------:R-:W-:Y:S01]  /*8560*/  IMAD.MOV.U32 R168, RZ, RZ, c[0x0][0x198] ;  /* 0x00006600ffa87624 */ /* 0x000fe200078e00ff */
[----:B------:R-:W-:Y:S01]  /*8570*/  SHF.R.S32.HI R0, RZ, 0x1f, R3 ;  /* 0x0000001fff007819 */ /* 0x000fe20000011403 */
[C---:B------:R-:W-:Y:S01]  /*8580*/  IMAD.WIDE.U32 R138, R3.reuse, c[0x0][0x198], RZ ;  /* 0x00006600038a7a25 */ /* 0x040fe200078e00ff */
[----:B------:R1:W-:Y:S01]  /*8590*/  @P1 STS.128 [R169+0x4000], RZ ;  /* 0x004000ffa9001388 */ /* 0x0003e20000000c00 */
[----:B------:R-:W-:Y:S02]  /*85a0*/  @!P1 MOV R2, c[0x0][0x198] ;  /* 0x0000660000029a02 */ /* 0x000fe40000000f00 */
[----:B------:R-:W-:Y:S02]  /*85b0*/  IMAD R0, R0, c[0x0][0x198], RZ ;  /* 0x0000660000007a24 */ /* 0x000fe400078e02ff */
[----:B------:R-:W-:Y:S02]  /*85c0*/  IMAD.SHL.U32 R168, R168, 0x10, RZ ;  /* 0x00000010a8a87824 */ /* 0x000fe400078e00ff */
[----:B------:R-:W-:Y:S02]  /*85d0*/  IMAD R0, R3, c[0x0][0x19c], R0 ;  /* 0x0000670003007a24 */ /* 0x000fe400078e0200 */
[----:B------:R-:W-:Y:S02]  /*85e0*/  @!P1 IMAD.MOV.U32 R3, RZ, RZ, c[0x0][0x19c] ;  /* 0x00006700ff039624 */ /* 0x000fe400078e00ff */
[----:B------:R-:W-:Y:S02]  /*85f0*/  IMAD.IADD R0, R139, 0x1, R0 ;  /* 0x000000018b007824 */ /* 0x000fe400078e0200 */
[----:B---3--:R-:W-:Y:S01]  /*8600*/  IMAD.MOV.U32 R176, RZ, RZ, 0x4 ;  /* 0x00000004ffb07424 */ /* 0x008fe200078e00ff */
[----:B--2---:R-:W-:Y:S04]  /*8610*/  LEA R140, P2, R138, R178, 0x6 ;  /* 0x000000b28a8c7211 */ /* 0x004fe800078430ff */
[-C--:B------:R-:W-:Y:S02]  /*8620*/  @!P1 LEA R136, P0, R132, R140.reuse, 0x5 ;  /* 0x0000008c84889211 */ /* 0x080fe400078028ff */
[----:B------:R-:W-:Y:S01]  /*8630*/  LEA.HI.X R141, R138, R177, R0, 0x6, P2 ;  /* 0x000000b18a8d7211 */ /* 0x000fe200010f3400 */
[----:B------:R-:W-:Y:S01]  /*8640*/  @!P1 IMAD.MOV.U32 R0, RZ, RZ, c[0x0][0x19c] ;  /* 0x00006700ff009624 */ /* 0x000fe200078e00ff */
[----:B------:R-:W-:Y:S02]  /*8650*/  @!P1 LEA R146, P3, R140, c[0x0][0x168], 0x1 ;  /* 0x00005a008c929a11 */ /* 0x000fe400078608ff */
[-C--:B------:R-:W-:Y:S01]  /*8660*/  @!P1 LEA.HI.X R139, R132, R141.reuse, R3, 0x5, P0 ;  /* 0x0000008d848b9211 */ /* 0x080fe200000f2c03 */
[----:B------:R-:W-:Y:S01]  /*8670*/  @!P1 IMAD.WIDE.U32 R142, R2, 0x30, R140 ;  /* 0x00000030028e9825 */ /* 0x000fe200078e008c */
[----:B------:R-:W-:Y:S02]  /*8680*/  @!P1 IADD3 R3, P0, R168, R140, RZ ;  /* 0x0000008ca8039210 */ /* 0x000fe40007f1e0ff */
[----:B------:R-:W-:Y:S01]  /*8690*/  @!P1 LEA.HI.X R147, R140, c[0x0][0x16c], R141, 0x1, P3 ;  /* 0x00005b008c939a11 */ /* 0x000fe200018f0c8d */
[----:B------:R-:W-:Y:S01]  /*86a0*/  IMAD.MOV.U32 R168, RZ, RZ, c[0x0][0x198] ;  /* 0x00006600ffa87624 */ /* 0x000fe200078e00ff */
[C---:B------:R-:W-:Y:S01]  /*86b0*/  @!P1 LEA R144, P2, R3.reuse, c[0x0][0x168], 0x1 ;  /* 0x00005a0003909a11 */ /* 0x040fe200078408ff */
[----:B------:R-:W-:Y:S02]  /*86c0*/  @!P1 IMAD R0, R0, 0x30, RZ ;  /* 0x0000003000009824 */ /* 0x000fe400078e02ff */
[----:B------:R-:W-:Y:S01]  /*86d0*/  @!PT LDS RZ, [RZ] ;  /* 0x00000000fffff984 */ /* 0x000fe20000000800 */
[----:B------:R-:W-:Y:S01]  /*86e0*/  @!PT LDS RZ, [RZ] ;  /* 0x00000000fffff984 */ /* 0x000fe20000000800 */
[----:B------:R-:W-:Y:S01]  /*86f0*/  @!PT LDS RZ, [RZ] ;  /* 0x00000000fffff984 */ /* 0x000fe20000000800 */
[----:B------:R1:W-:Y:S01]  /*8700*/  @!P1 LDGSTS.E.BYPASS.LTC128B.128 [R169+0x4000], [R146.64] ;  /* 0x0400000092a99fae */ /* 0x0003e2000b901d50 */
[----:B------:R-:W-:Y:S01]  /*8710*/  SHF.L.U64.HI R168, R168, R176, c[0x0][0x19c] ;  /* 0x00006700a8a87619 */ /* 0x000fe200000102b0 */
[----:B------:R-:W-:Y:S02]  /*8720*/  @!P1 IMAD.IADD R0, R0, 0x1, R143 ;  /* 0x0000000100009824 */ /* 0x000fe400078e028f */
[----:B------:R1:W-:Y:S01]  /*8730*/  @P1 STS.128 [R169+0x4800], RZ ;  /* 0x004800ffa9001388 */ /* 0x0003e20000000c00 */
[----:B------:R-:W-:Y:S02]  /*8740*/  @!P1 IADD3.X R2, R168, R141, RZ, P0, !PT ;  /* 0x0000008da8029210 */ /* 0x000fe400007fe4ff */
[C---:B------:R-:W-:Y:S02]  /*8750*/  @!P1 LEA R138, P0, R136.reuse, c[0x0][0x168], 0x1 ;  /* 0x00005a00888a9a11 */ /* 0x040fe400078008ff */
[----:B------:R-:W-:Y:S02]  /*8760*/  @!P1 LEA.HI.X R145, R3, c[0x0][0x16c], R2, 0x1, P2 ;  /* 0x00005b0003919a11 */ /* 0x000fe400010f0c02 */
[----:B------:R-:W-:Y:S02]  /*8770*/  @!P1 LEA.HI.X R139, R136, c[0x0][0x16c], R139, 0x1, P0 ;  /* 0x00005b00888b9a11 */ /* 0x000fe400000f0c8b */
[C---:B------:R-:W-:Y:S01]  /*8780*/  @!P1 LEA R2, P0, R142.reuse, c[0x0][0x168], 0x1 ;  /* 0x00005a008e029a11 */ /* 0x040fe200078008ff */
[----:B------:R-:W-:Y:S01]  /*8790*/  @!PT LDS RZ, [RZ] ;  /* 0x00000000fffff984 */ /* 0x000fe20000000800 */
[----:B------:R-:W-:Y:S01]  /*87a0*/  @!PT LDS RZ, [RZ] ;  /* 0x00000000fffff984 */ /* 0x000fe20000000800 */
[----:B------:R-:W-:Y:S01]  /*87b0*/  @!PT LDS RZ, [RZ] ;  /* 0x00000000fffff984 */ /* 0x000fe20000000800 */
[----:B------:R1:W-:Y:S03]  /*87c0*/  @!P1 LDGSTS.E.BYPASS.LTC128B.128 [R169+0x4800], [R144.64] ;  /* 0x0480000090a99fae */ /* 0x0003e6000b901d50 */
        /* <DEDUP_REMOVED lines=13> */
.L_x_1333:
[----:B-1----:R-:W2:Y:S01]  /*88a0*/  LDL R4, [R1+0x74] ;  /* 0x0000740001047983 */ /* 0x002ea20000100800 */
[----:B------:R-:W-:Y:S04]  /*88b0*/  DEPBAR.LE SB0, 0x0 ;  /* 0x000080000000791a */ /* 0x000fe80000000000 */
[----:B------:R-:W-:Y:S01]  /*88c0*/  IMAD.MOV.U32 R6, RZ, RZ, c[0x0][0x1a0] ;  /* 0x00006800ff067624 */ /* 0x000fe200078e00ff */
[----:B------:R-:W3:Y:S06]  /*88d0*/  LDL.64 R8, [R1+0x50] ;  /* 0x0000500001087983 */ /* 0x000eec0000100a00 */
[----:B------:R-:W4:Y:S06]  /*88e0*/  LDL R7, [R1+0x38] ;  /* 0x0000380001077983 */ /* 0x000f2c0000100800 */
[----:B------:R-:W4:Y:S06]  /*88f0*/  LDL R138, [R1+0x44] ;  /* 0x00004400018a7983 */ /* 0x000f2c0000100800 */
[----:B------:R-:W4:Y:S06]  /*8900*/  LDL R5, [R1+0x70] ;  /* 0x0000700001057983 */ /* 0x000f2c0000100800 */
[----:B------:R-:W-:Y:S01]  /*8910*/  BAR.SYNC.DEFER_BLOCKING 0x0 ;  /* 0x0000000000007b1d */ /* 0x000fe20000010000 */
[----:B--2---:R-:W-:Y:S01]  /*8920*/  SHF.R.S32.HI R0, RZ, 0x1f, R4 ;  /* 0x0000001fff007819 */ /* 0x004fe20000011404 */
[----:B------:R-:W-:Y:S04]  /*8930*/  IMAD.WIDE.U32 R2, R4, c[0x0][0x1a0], RZ ;  /* 0x0000680004027a25 */ /* 0x000fe800078e00ff */
[----:B------:R-:W-:Y:S01]  /*8940*/  IMAD R0, R0, c[0x0][0x1a0], RZ ;  /* 0x0000680000007a24 */ /* 0x000fe200078e02ff */
[----:B---3--:R-:W-:Y:S01]  /*8950*/  LEA R170, P2, R2, R8, 0x6 ;  /* 0x0000000802aa7211 */ /* 0x008fe200078430ff */
[----:B------:R-:W-:Y:S02]  /*8960*/  IMAD.MOV.U32 R8, RZ, RZ, c[0x0][0x1a0] ;  /* 0x00006800ff087624 */ /* 0x000fe400078e00ff */
[----:B------:R-:W-:Y:S01]  /*8970*/  IMAD R0, R4, c[0x0][0x1a4], R0 ;  /* 0x0000690004007a24 */ /* 0x000fe200078e0200 */
[----:B------:R-:W-:Y:S01]  /*8980*/  @!P1 LEA R186, P4, R170, c[0x0][0x170], 0x1 ;  /* 0x00005c00aaba9a11 */ /* 0x000fe200078808ff */
[----:B------:R-:W-:Y:S02]  /*8990*/  IMAD.MOV.U32 R9, RZ, RZ, c[0x0][0x1a4] ;  /* 0x00006900ff097624 */ /* 0x000fe400078e00ff */
[----:B------:R-:W-:Y:S01]  /*89a0*/  IMAD.IADD R0, R3, 0x1, R0 ;  /* 0x0000000103007824 */ /* 0x000fe200078e0200 */
[-C--:B------:R-:W-:Y:S04]  /*89b0*/  @!P1 LEA R3, P0, R8, R170.reuse, 0x4 ;  /* 0x000000aa08039211 */ /* 0x080fe800078020ff */
[----:B----4-:R-:W-:Y:S01]  /*89c0*/  LEA.HI.X R171, R2, R7, R0, 0x6, P2 ;  /* 0x0000000702ab7211 */ /* 0x010fe200010f3400 */
[----:B------:R-:W-:Y:S01]  /*89d0*/  @P1 STS.128 [R138+0x6000], RZ ;  /* 0x006000ff8a001388 */ /* 0x000fe20000000c00 */
[C---:B------:R-:W-:Y:S01]  /*89e0*/  @!P1 LEA R182, P3, R3.reuse, c[0x0][0x170], 0x1 ;  /* 0x00005c0003b69a11 */ /* 0x040fe200078608ff */
[----:B------:R-:W-:Y:S01]  /*89f0*/  IMAD.MOV.U32 R7, RZ, RZ, c[0x0][0x1a4] ;  /* 0x00006900ff077624 */ /* 0x000fe200078e00ff */
[----:B------:R-:W-:Y:S02]  /*8a00*/  @!P1 LEA.HI.X R187, R170, c[0x0][0x174], R171, 0x1, P4 ;  /* 0x00005d00aabb9a11 */ /* 0x000fe400020f0cab */
[-C--:B------:R-:W-:Y:S02]  /*8a10*/  @!P1 LEA.HI.X R0, R8, R171.reuse, R9, 0x4, P0 ;  /* 0x000000ab08009211 */ /* 0x080fe400000f2409 */
[----:B------:R-:W-:Y:S01]  /*8a20*/  @!P1 LEA R132, P2, R6, R170, 0x5 ;  /* 0x000000aa06849211 */ /* 0x000fe200078428ff */
[----:B------:R-:W-:Y:S01]  /*8a30*/  @!PT LDS RZ, [RZ] ;  /* 0x00000000fffff984 */ /* 0x000fe20000000800 */
[----:B------:R-:W-:Y:S01]  /*8a40*/  @!PT LDS RZ, [RZ] ;  /* 0x00000000fffff984 */ /* 0x000fe20000000800 */
[----:B------:R-:W-:Y:S01]  /*8a50*/  @!PT LDS RZ, [RZ] ;  /* 0x00000000fffff984 */ /* 0x000fe20000000800 */
[----:B------:R1:W-:Y:S01]  /*8a60*/  @!P1 LDGSTS.E.BYPASS.LTC128B.128 [R138+0x6000], [R186.64] ;  /* 0x06000000ba8a9fae */ /* 0x0003e2000b901d50 */
[----:B------:R-:W-:Y:S02]  /*8a70*/  @!P1 LEA.HI.X R183, R3, c[0x0][0x174], R0, 0x1, P3 ;  /* 0x00005d0003b79a11 */ /* 0x000fe400018f0c00 */
[----:B------:R-:W-:Y:S02]  /*8a80*/  @!P1 LEA R178, P0, R132, c[0x0][0x170], 0x1 ;  /* 0x00005c0084b29a11 */ /* 0x000fe400078008ff */
[C---:B------:R-:W-:Y:S01]  /*8a90*/  @!P1 LEA.HI.X R2, R6.reuse, R171, R7, 0x5, P2 ;  /* 0x000000ab06029211 */ /* 0x040fe200010f2c07 */
[----:B------:R-:W-:Y:S01]  /*8aa0*/  @P1 STS.128 [R138+0x6800], RZ ;  /* 0x006800ff8a001388 */ /* 0x000fe20000000c00 */
[----:B------:R-:W-:Y:S02]  /*8ab0*/  @!P1 IMAD.WIDE.U32 R170, R6, 0x30, R170 ;  /* 0x0000003006aa9825 */ /* 0x000fe400078e00aa */
[----:B------:R-:W-:Y:S02]  /*8ac0*/  @!P1 LEA.HI.X R179, R132, c[0x0][0x174], R2, 0x1, P0 ;  /* 0x00005d0084b39a11 */ /* 0x000fe400000f0c02 */
[----:B------:R-:W-:Y:S01]  /*8ad0*/  @!P1 IMAD.IADD R0, R5, 0x1, R171 ;  /* 0x0000000105009824 */ /* 0x000fe200078e02ab */
[----:B------:R-:W-:Y:S01]  /*8ae0*/  @!PT LDS RZ, [RZ] ;  /* 0x00000000fffff984 */ /* 0x000fe20000000800 */
[----:B------:R-:W-:Y:S01]  /*8af0*/  @!PT LDS RZ, [RZ] ;  /* 0x00000000fffff984 */ /* 0x000fe20000000800 */
[----:B------:R-:W-:Y:S01]  /*8b00*/  @!PT LDS RZ, [RZ] ;  /* 0x00000000fffff984 */ /* 0x000fe20000000800 */
[----:B------:R2:W-:Y:S01]  /*8b10*/  @!P1 LDGSTS.E.BYPASS.LTC128B.128 [R138+0x6800], [R182.64] ;  /* 0x06800000b68a9fae */ /* 0x0005e2000b901d50 */
[C---:B------:R-:W-:Y:S01]  /*8b20*/  @!P1 LEA R2, P0, R170.reuse, c[0x0][0x170], 0x1 ;  /* 0x00005c00aa029a11 */ /* 0x040fe200078008ff */
[----:B------:R-:W-:Y:S03]  /*8b30*/  IMAD.MOV.U32 R132, RZ, RZ, R4 ;  /* 0x000000ffff847224 */ /* 0x000fe600078e0004 */
[----:B------:R-:W-:Y:S01]  /*8b40*/  @!P1 LEA.HI.X R3, R170, c[0x0][0x174], R0, 0x1, P0 ;  /* 0x00005d00aa039a11 */ /* 0x000fe200000f0c00 */
        /* <DEDUP_REMOVED lines=11> */
[----:B-----5:R-:W1:Y:S06]  /*8c00*/  LDSM.16.M88.4 R144, [R201+0x4000] ;  /* 0x00400000c990783b */ /* 0x020e6c0000000200 */
[----:B------:R-:W2:Y:S06]  /*8c10*/  LDSM.16.M88.4 R148, [R202+0x2000] ;  /* 0x00200000ca94783b */ /* 0x000eac0000000200 */
[----:B------:R-:W3:Y:S06]  /*8c20*/  LDSM.16.M88.4 R152, [R201+0x4800] ;  /* 0x00480000c998783b */ /* 0x000eec0000000200 */
[----:B------:R-:W0:Y:S06]  /*8c30*/  LDGDEPBAR ;  /* 0x00000000000079af */ /* 0x000e2c0000000000 */
[----:B------:R-:W4:Y:S06]  /*8c40*/  LDSM.16.M88.4 R156, [R201+0x5000] ;  /* 0x00500000c99c783b */ /* 0x000f2c0000000200 */
[----:B------:R-:W4:Y:S06]  /*8c50*/  LDSM.16.M88.4 R160, [R201+0x5800] ;  /* 0x00580000c9a0783b */ /* 0x000f2c0000000200 */
[----:B------:R-:W-:Y:S01]  /*8c60*/  LDSM.16.M88.4 R164, [R200] ;  /* 0x00000000c8a4783b */ /* 0x000fe20000000200 */
[-C--:B-1----:R-:W-:Y:S05]  /*8c70*/  HMMA.16816.F32 R4, R140, R144.reuse, RZ ;  /* 0x000000908c04723c */ /* 0x082fea00000018ff */
[----:B------:R-:W1:Y:S03]  /*8c80*/  LDSM.16.M88.4 R168, [R195+0x4000] ;  /* 0x00400000c3a8783b */ /* 0x000e660000000200 */
[C---:B--2---:R-:W-:Y:S03]  /*8c90*/  HMMA.16816.F32 R8, R148.reuse, R144, RZ ;  /* 0x000000909408723c */ /* 0x044fe600000018ff */
[----:B------:R-:W2:Y:S06]  /*8ca0*/  LDSM.16.M88.4 R172, [R200+0x2000] ;  /* 0x00200000c8ac783b */ /* 0x000eac0000000200 */
[----:B---3--:R-:W3:Y:S01]  /*8cb0*/  LDSM.16.M88.4 R176, [R195+0x4800] ;  /* 0x00480000c3b0783b */ /* 0x008ee20000000200 */
[-C--:B------:R-:W-:Y:S05]  /*8cc0*/  HMMA.16816.F32 R12, R148, R146.reuse, RZ ;  /* 0x00000092940c723c */ /* 0x080fea00000018ff */
[----:B------:R-:W1:Y:S03]  /*8cd0*/  LDSM.16.M88.4 R180, [R195+0x5000] ;  /* 0x00500000c3b4783b */ /* 0x000e660000000200 */
[C---:B------:R-:W-:Y:S03]  /*8ce0*/  HMMA.16816.F32 R16, R140.reuse, R146, RZ ;  /* 0x000000928c10723c */ /* 0x040fe600000018ff */
[----:B------:R-:W1:Y:S05]  /*8cf0*/  LDSM.16.M88.4 R184, [R195+0x5800] ;  /* 0x00580000c3b8783b */ /* 0x000e6a0000000200 */
[-C--:B------:R-:W-:Y:S01]  /*8d00*/  HMMA.16816.F32 R20, R140, R152.reuse, RZ ;  /* 0x000000988c14723c */ /* 0x080fe200000018ff */
[----:B------:R-:W-:Y:S07]  /*8d10*/  LDSM.16.M88.4 R144, [R198] ;  /* 0x00000000c690783b */ /* 0x000fee0000000200 */
[C---:B------:R-:W-:Y:S08]  /*8d20*/  HMMA.16816.F32 R24, R148.reuse, R152, RZ ;  /* 0x000000989418723c */ /* 0x040ff000000018ff */
[-C--:B------:R-:W-:Y:S08]  /*8d30*/  HMMA.16816.F32 R28, R148, R154.reuse, RZ ;  /* 0x0000009a941c723c */ /* 0x080ff000000018ff */
[C---:B------:R-:W-:Y:S01]  /*8d40*/  HMMA.16816.F32 R32, R140.reuse, R154, RZ ;  /* 0x0000009a8c20723c */ /* 0x040fe200000018ff */
[----:B------:R-:W-:Y:S07]  /*8d50*/  LDSM.16.M88.4 R152, [R191] ;  /* 0x00000000bf98783b */ /* 0x000fee0000000200 */
[-C--:B----4-:R-:W-:Y:S08]  /*8d60*/  HMMA.16816.F32 R36, R140, R156.reuse, RZ ;  /* 0x0000009c8c24723c */ /* 0x090ff000000018ff */
[C---:B------:R-:W-:Y:S08]  /*8d70*/  HMMA.16816.F32 R40, R148.reuse, R156, RZ ;  /* 0x0000009c9428723c */ /* 0x040ff000000018ff */
[-C--:B------:R-:W-:Y:S08]  /*8d80*/  HMMA.16816.F32 R44, R148, R158.reuse, RZ ;  /* 0x0000009e942c723c */ /* 0x080ff000000018ff */
[C---:B------:R-:W-:Y:S01]  /*8d90*/  HMMA.16816.F32 R48, R140.reuse, R158, RZ ;  /* 0x0000009e8c30723c */ /* 0x040fe200000018ff */
[----:B------:R-:W-:Y:S07]  /*8da0*/  LDSM.16.M88.4 R156, [R190] ;  /* 0x00000000be9c783b */ /* 0x000fee0000000200 */
[-C--:B------:R-:W-:Y:S08]  /*8db0*/  HMMA.16816.F32 R52, R140, R160.reuse, RZ ;  /* 0x000000a08c34723c */ /* 0x080ff000000018ff */
[C---:B------:R-:W-:Y:S08]  /*8dc0*/  HMMA.16816.F32 R56, R148.reuse, R160, RZ ;  /* 0x000000a09438723c */ /* 0x040ff000000018ff */
[-C--:B------:R-:W-:Y:S01]  /*8dd0*/  HMMA.16816.F32 R60, R148, R162.reuse, RZ ;  /* 0x000000a2943c723c */ /* 0x080fe200000018ff */
[----:B------:R-:W-:Y:S07]  /*8de0*/  LDSM.16.M88.4 R148, [R199+0x2000] ;  /* 0x00200000c794783b */ /* 0x000fee0000000200 */
[----:B------:R-:W-:Y:S01]  /*8df0*/  HMMA.16816.F32 R64, R140, R162, RZ ;  /* 0x000000a28c40723c */ /* 0x000fe200000018ff */
[----:B------:R-:W4:Y:S06]  /*8e00*/  LDSM.16.M88.4 R140, [R199] ;  /* 0x00000000c78c783b */ /* 0x000f2c0000000200 */
[----:B------:R-:W4:Y:S01]  /*8e10*/  LDSM.16.M88.4 R160, [R189] ;  /* 0x00000000bda0783b */ /* 0x000f220000000200 */
[-C--:B-1----:R-:W-:Y:S08]  /*8e20*/  HMMA.16816.F32 R4, R164, R168.reuse, R4 ;  /* 0x000000a8a404723c */ /* 0x082ff00000001804 */
[C---:B--2---:R-:W-:Y:S08]  /*8e30*/  HMMA.16816.F32 R8, R172.reuse, R168, R8 ;  /* 0x000000a8ac08723c */ /* 0x044ff00000001808 */
[-C--:B------:R-:W-:Y:S08]  /*8e40*/  HMMA.16816.F32 R12, R172, R170.reuse, R12 ;  /* 0x000000aaac0c723c */ /* 0x080ff0000000180c */
[C---:B------:R-:W-:Y:S07]  /*8e50*/  HMMA.16816.F32 R16, R164.reuse, R170, R16 ;  /* 0x000000aaa410723c */ /* 0x040fee0000001810 */
[----:B------:R-:W-:Y:S01]  /*8e60*/  IMAD.MOV.U32 R170, RZ, RZ, R136 ;  /* 0x000000ffffaa7224 */ /* 0x000fe200078e0088 */
[-C--:B---3--:R-:W-:Y:S04]  /*8e70*/  HMMA.16816.F32 R20, R164, R176.reuse, R20 ;  /* 0x000000b0a414723c */ /* 0x088fe80000001814 */
[----:B------:R-:W-:Y:S04]  /*8e80*/  IMAD.MOV.U32 R171, RZ, RZ, R139 ;  /* 0x000000ffffab7224 */ /* 0x000fe800078e008b */
        /* <DEDUP_REMOVED lines=8> */
[C---:B------:R-:W-:Y:S07]  /*8f10*/  HMMA.16816.F32 R56, R172.reuse, R184, R56 ;  /* 0x000000b8ac38723c */ /* 0x040fee0000001838 */
[----:B------:R-:W-:Y:S01]  /*8f20*/  IMAD.MOV.U32 R185, RZ, RZ, R132 ;  /* 0x000000ffffb97224 */ /* 0x000fe200078e0084 */
[-C--:B------:R-:W-:Y:S04]  /*8f30*/  HMMA.16816.F32 R60, R172, R186.reuse, R60 ;  /* 0x000000baac3c723c */ /* 0x080fe8000000183c */
[----:B------:R-:W-:Y:S04]  /*8f40*/  ISETP.GE.AND P0, PT, R185, 0x1, PT ;  /* 0x00000001b900780c */ /* 0x000fe80003f06270 */
[----:B------:R-:W-:Y:S01]  /*8f50*/  HMMA.16816.F32 R64, R164, R186, R64 ;  /* 0x000000baa440723c */ /* 0x000fe20000001840 */
[----:B------:R-:W-:Y:S07]  /*8f60*/  LDSM.16.M88.4 R164, [R188+0x1000] ;  /* 0x00100000bca4783b */ /* 0x000fee0000000200 */
[-C--:B----4-:R-:W-:Y:S08]  /*8f70*/  HMMA.16816.F32 R4, R140, R144.reuse, R4 ;  /* 0x000000908c04723c */ /* 0x090ff00000001804 */
[C---:B------:R-:W-:Y:S08]  /*8f80*/  HMMA.16816.F32 R8, R148.reuse, R144, R8 ;  /* 0x000000909408723c */ /* 0x040ff00000001808 */
[-C--:B------:R-:W-:Y:S08]  /*8f90*/  HMMA.16816.F32 R12, R148, R146.reuse, R12 ;  /* 0x00000092940c723c */ /* 0x080ff0000000180c */
[C---:B------:R-:W-:Y:S01]  /*8fa0*/  HMMA.16816.F32 R16, R140.reuse, R146, R16 ;  /* 0x000000928c10723c */ /* 0x040fe20000001810 */
[----:B------:R-:W-:Y:S07]  /*8fb0*/  LDSM.16.M88.4 R144, [R197] ;  /* 0x00000000c590783b */ /* 0x000fee0000000200 */
[-C--:B------:R-:W-:Y:S08]  /*8fc0*/  HMMA.16816.F32 R20, R140, R152.reuse, R20 ;  /* 0x000000988c14723c */ /* 0x080ff00000001814 */
        /* <DEDUP_REMOVED lines=9> */
[-C--:B------:R-:W-:Y:S08]  /*9060*/  HMMA.16816.F32 R52, R140, R160.reuse, R52 ;  /* 0x000000a08c34723c */ /* 0x080ff00000001834 */
[C---:B------:R-:W-:Y:S08]  /*9070*/  HMMA.16816.F32 R56, R148.reuse, R160, R56 ;  /* 0x000000a09438723c */ /* 0x040ff00000001838 */
[-C--:B------:R-:W-:Y:S01]  /*9080*/  HMMA.16816.F32 R60, R148, R162.reuse, R60 ;  /* 0x000000a2943c723c */ /* 0x080fe2000000183c */
[----:B------:R-:W3:Y:S07]  /*9090*/  LDSM.16.M88.4 R148, [R188+0x800] ;  /* 0x00080000bc94783b */ /* 0x000eee0000000200 */
[----:B------:R-:W-:Y:S01]  /*90a0*/  HMMA.16816.F32 R64, R140, R162, R64 ;  /* 0x000000a28c40723c */ /* 0x000fe20000001840 */
[----:B------:R-:W4:Y:S01]  /*90b0*/  LDSM.16.M88.4 R140, [R188+0x1800] ;  /* 0x00180000bc8c783b */ /* 0x000f220000000200 */
[----:B------:R-:W-:Y:S05]  /*90c0*/  DEPBAR.LE SB0, 0x0 ;  /* 0x000080000000791a */ /* 0x000fea0000000000 */
[----:B------:R-:W-:Y:S01]  /*90d0*/  BAR.SYNC.DEFER_BLOCKING 0x0 ;  /* 0x0000000000007b1d */ /* 0x000fe20000010000 */
[-C--:B-1----:R-:W-:Y:S08]  /*90e0*/  HMMA.16816.F32 R4, R144, R152.reuse, R4 ;  /* 0x000000989004723c */ /* 0x082ff00000001804 */
[C---:B--2---:R-:W-:Y:S08]  /*90f0*/  HMMA.16816.F32 R8, R156.reuse, R152, R8 ;  /* 0x000000989c08723c */ /* 0x044ff00000001808 */
        /* <DEDUP_REMOVED lines=15> */
.L_x_1334:
[----:B------:R-:W-:Y:S01]  /*91f0*/  FMNMX.FTZ R132, R6, R134, !PT ;  /* 0x0000008606847209 */ /* 0x000fe20007810000 */
[----:B------:R-:W2:Y:S01]  /*9200*/  LDL.64 R154, [R1+0x90] ;  /* 0x00009000019a7983 */ /* 0x000ea20000100a00 */
[----:B------:R-:W-:Y:S01]  /*9210*/  IMAD.SHL.U32 R141, R185, 0x2, RZ ;  /* 0x00000002b98d7824 */ /* 0x000fe200078e00ff */
[----:B------:R-:W3:Y:S01]  /*9220*/  LDC.U8 R158, c[0x0][0x2d8] ;  /* 0x0000b600ff9e7b82 */ /* 0x000ee20000000000 */
[----:B-1----:R-:W-:Y:S02]  /*9230*/  FMNMX.FTZ R139, R7, R132, !PT ;  /* 0x00000084078b7209 */ /* 0x002fe40007810000 */
[----:B------:R-:W-:Y:S01]  /*9240*/  FMNMX.FTZ R132, R8, R133, !PT ;  /* 0x0000008508847209 */ /* 0x000fe20007810000 */
[----:B------:R-:W4:Y:S03]  /*9250*/  LDL.64 R150, [R1+0x80] ;  /* 0x0000800001967983 */ /* 0x000f260000100a00 */
[----:B------:R-:W-:Y:S03]  /*9260*/  FMNMX.FTZ R143, R9, R132, !PT ;  /* 0x00000084098f7209 */ /* 0x000fe60007810000 */
[----:B------:R-:W2:Y:S01]  /*9270*/  LDL.LU R163, [R1+0x78] ;  /* 0x0000780001a37983 */ /* 0x000ea20000300800 */
[----:B------:R-:W-:Y:S03]  /*9280*/  FMNMX.FTZ R132, R12, R143, !PT ;  /* 0x0000008f0c847209 */ /* 0x000fe60007810000 */
[----:B------:R-:W-:Y:S01]  /*9290*/  STL [R1+0xe4], R225 ;  /* 0x0000e4e101007387 */ /* 0x000fe20000100800 */
        /* <DEDUP_REMOVED lines=9> */
[----:B------:R-:W-:Y:S04]  /*9330*/  STL [R1+0xd0], R195 ;  /* 0x0000d0c301007387 */ /* 0x000fe80000100800 */
[----:B------:R1:W-:Y:S06]  /*9340*/  STL.64 [R1+0xc8], R198 ;  /* 0x0000c8c601007387 */ /* 0x0003ec0000100a00 */
[----:B-1----:R-:W3:Y:S06]  /*9350*/  LDL.64 R198, [R1+0x88] ;  /* 0x0000880001c67983 */ /* 0x002eec0000100a00 */
[----:B------:R1:W-:Y:S06]  /*9360*/  STL.64 [R1+0xc0], R190 ;  /* 0x0000c0be01007387 */ /* 0x0003ec0000100a00 */
[----:B-1----:R-:W3:Y:S06]  /*9370*/  LDL.64 R190, [R1+0xa0] ;  /* 0x0000a00001be7983 */ /* 0x002eec0000100a00 */
[----:B------:R1:W-:Y:S06]  /*9380*/  STL.64 [R1+0xb8], R188 ;  /* 0x0000b8bc01007387 */ /* 0x0003ec0000100a00 */
[----:B-1----:R-:W4:Y:S01]  /*9390*/  LDL.64 R188, [R1+0x98] ;  /* 0x0000980001bc7983 */ /* 0x002f220000100a00 */
[----:B--2---:R-:W-:Y:S04]  /*93a0*/  LOP3.LUT R163, R163, 0xffffffef, RZ, 0xc0, !PT ;  /* 0xffffffefa3a37812 */ /* 0x004fe800078ec0ff */
[----:B------:R-:W-:Y:S05]  /*93b0*/  @P1 LOP3.LUT R163, R163, 0x10, RZ, 0xfc, !PT ;  /* 0x00000010a3a31812 */ /* 0x000fea00078efcff */
[----:B------:R-:W-:Y:S01]  /*93c0*/  STL [R1+0x78], R163 ;  /* 0x000078a301007387 */ /* 0x000fe20000100800 */
[----:B---3--:R-:W-:Y:S02]  /*93d0*/  LOP3.LUT R148, R191, UR19, R141, 0x96, !PT ;  /* 0x00000013bf947c12 */ /* 0x008fe4000f8e968d */
[--C-:B------:R-:W-:Y:S02]  /*93e0*/  LOP3.LUT R156, R155, UR12, R190.reuse, 0x96, !PT ;  /* 0x0000000c9b9c7c12 */ /* 0x100fe4000f8e96be */
[----:B----4-:R-:W-:Y:S01]  /*93f0*/  LOP3.LUT R152, R151, UR12, R190, 0x96, !PT ;  /* 0x0000000c97987c12 */ /* 0x010fe2000f8e96be */
[----:B------:R-:W-:Y:S04]  /*9400*/  IMAD.WIDE.U32 R148, R148, -0x326172a9, RZ ;  /* 0xcd9e8d5794947825 */ /* 0x000fe800078e00ff */
[----:B------:R-:W-:Y:S04]  /*9410*/  IMAD.WIDE.U32 R152, R152, -0x326172a9, RZ ;  /* 0xcd9e8d5798987825 */ /* 0x000fe800078e00ff */
[----:B------:R-:W-:Y:S05]  /*9420*/  IMAD.WIDE.U32 R156, R156, -0x326172a9, RZ ;  /* 0xcd9e8d579c9c7825 */ /* 0x000fea00078e00ff */
[----:B------:R-:W-:Y:S05]  /*9430*/  LOP3.LUT R172, R157, UR11, R148, 0x96, !PT ;  /* 0x0000000b9dac7c12 */ /* 0x000fea000f8e9694 */
[----:B------:R-:W-:Y:S01]  /*9440*/  IMAD.WIDE.U32 R172, R172, -0x2daee0ad, RZ ;  /* 0xd2511f53acac7825 */ /* 0x000fe200078e00ff */
[----:B------:R-:W-:Y:S05]  /*9450*/  LOP3.LUT R0, R149, UR13, R188, 0x96, !PT ;  /* 0x0000000d95007c12 */ /* 0x000fea000f8e96bc */
[----:B------:R-:W-:Y:S01]  /*9460*/  IMAD.WIDE.U32 R178, R0, -0x2daee0ad, RZ ;  /* 0xd2511f5300b27825 */ /* 0x000fe200078e00ff */
[----:B------:R-:W-:Y:S04]  /*9470*/  FMNMX.FTZ R0, R4, R137, !PT ;  /* 0x0000008904007209 */ /* 0x000fe80007810000 */
[----:B------:R-:W-:Y:S02]  /*9480*/  LOP3.LUT R2, R179, UR10, R154, 0x96, !PT ;  /* 0x0000000ab3027c12 */ /* 0x000fe4000f8e969a */
[----:B------:R-:W-:Y:S02]  /*9490*/  FMNMX.FTZ R3, R5, R0, !PT ;  /* 0x0000000005037209 */ /* 0x000fe40007810000 */
[----:B------:R-:W-:Y:S01]  /*94a0*/  FMNMX.FTZ R0, R18, R139, !PT ;  /* 0x0000008b12007209 */ /* 0x000fe20007810000 */
[----:B------:R-:W-:Y:S01]  /*94b0*/  IMAD.WIDE.U32 R164, R2, -0x326172a9, RZ ;  /* 0xcd9e8d5702a47825 */ /* 0x000fe200078e00ff */
        /* <DEDUP_REMOVED lines=48> */
[----:B------:R-:W-:Y:S01]  /*97c0*/  LOP3.LUT R166, R165, UR9, R156, 0x96, !PT ;  /* 0x00000009a5a67c12 */ /* 0x000fe2000f8e969c */
[----:B------:R-:W2:Y:S01]  /*97d0*/  SHFL.BFLY PT, R145, R142, 0x2, 0x1f ;  /* 0x0c401f008e917f89 */ /* 0x000ea200000e0000 */
[----:B------:R-:W-:Y:S02]  /*97e0*/  LOP3.LUT R164, R179, UR7, R164, 0x96, !PT ;  /* 0x00000007b3a47c12 */ /* 0x000fe4000f8e96a4 */
[----:B------:R-:W-:Y:S01]  /*97f0*/  FMNMX.FTZ R139, R57, R2, !PT ;  /* 0x00000002398b7209 */ /* 0x000fe20007810000 */
[----:B------:R-:W-:Y:S01]  /*9800*/  IMAD.WIDE.U32 R166, R166, -0x2daee0ad, RZ ;  /* 0xd2511f53a6a67825 */ /* 0x000fe200078e00ff */
[----:B------:R-:W-:Y:S02]  /*9810*/  FMNMX.FTZ R3, R59, R0, !PT ;  /* 0x000000003b037209 */ /* 0x000fe40007810000 */
[----:B------:R-:W-:Y:S01]  /*9820*/  FMNMX.FTZ R0, R60, R139, !PT ;  /* 0x0000008b3c007209 */ /* 0x000fe20007810000 */
[----:B------:R-:W-:Y:S01]  /*9830*/  IMAD.WIDE.U32 R164, R164, -0x2daee0ad, RZ ;  /* 0xd2511f53a4a47825 */ /* 0x000fe200078e00ff */
[----:B------:R-:W-:Y:S02]  /*9840*/  FMNMX.FTZ R138, R62, R3, !PT ;  /* 0x000000033e8a7209 */ /* 0x000fe40007810000 */
[----:B------:R-:W-:Y:S02]  /*9850*/  FMNMX.FTZ R140, R61, R0, !PT ;  /* 0x000000003d8c7209 */ /* 0x000fe40007810000 */
[----:B------:R-:W-:Y:S02]  /*9860*/  LOP3.LUT R172, R167, UR6, R172, 0x96, !PT ;  /* 0x00000006a7ac7c12 */ /* 0x000fe4000f8e96ac */
[----:B------:R-:W-:Y:S01]  /*9870*/  LOP3.LUT R166, R165, UR4, R166, 0x96, !PT ;  /* 0x00000004a5a67c12 */ /* 0x000fe2000f8e96a6 */
[----:B------:R-:W3:Y:S01]  /*9880*/  SHFL.BFLY PT, R143, R140, 0x2, 0x1f ;  /* 0x0c401f008c8f7f89 */ /* 0x000ee200000e0000 */
[----:B------:R-:W-:Y:S01]  /*9890*/  LOP3.LUT R3, R149, UR13, R198, 0x96, !PT ;  /* 0x0000000d95037c12 */ /* 0x000fe2000f8e96c6 */
[----:B------:R-:W-:Y:S01]  /*98a0*/  IMAD.WIDE.U32 R172, R172, -0x326172a9, RZ ;  /* 0xcd9e8d57acac7825 */ /* 0x000fe200078e00ff */
[----:B------:R-:W-:Y:S02]  /*98b0*/  FMNMX.FTZ R138, R63, R138, !PT ;  /* 0x0000008a3f8a7209 */ /* 0x000fe40007810000 */
[----:B-1----:R-:W-:Y:S01]  /*98c0*/  FMNMX.FTZ R136, R147, R136, !PT ;  /* 0x0000008893887209 */ /* 0x002fe20007810000 */
[----:B------:R-:W-:Y:S01]  /*98d0*/  IMAD.WIDE.U32 R166, R166, -0x326172a9, RZ ;  /* 0xcd9e8d57a6a67825 */ /* 0x000fe200078e00ff */
[----:B------:R-:W-:Y:S01]  /*98e0*/  LOP3.LUT R0, R153, UR11, R148, 0x96, !PT ;  /* 0x0000000b99007c12 */ /* 0x000fe2000f8e9694 */
[----:B------:R-:W1:Y:S01]  /*98f0*/  SHFL.BFLY PT, R139, R138, 0x2, 0x1f ;  /* 0x0c401f008a8b7f89 */ /* 0x000e6200000e0000 */
[----:B--2---:R-:W-:Y:S01]  /*9900*/  FMNMX.FTZ R145, R142, R145, !PT ;  /* 0x000000918e917209 */ /* 0x004fe20007810000 */
[----:B------:R-:W-:Y:S01]  /*9910*/  IMAD.WIDE.U32 R146, R3, -0x2daee0ad, RZ ;  /* 0xd2511f5303927825 */ /* 0x000fe200078e00ff */
[----:B------:R-:W-:Y:S02]  /*9920*/  LOP3.LUT R2, R167, UR15, R172, 0x96, !PT ;  /* 0x0000000fa7027c12 */ /* 0x000fe4000f8e96ac */
[----:B------:R-:W-:Y:S01]  /*9930*/  LOP3.LUT R178, R173, UR5, R178, 0x96, !PT ;  /* 0x00000005adb27c12 */ /* 0x000fe2000f8e96b2 */
[----:B------:R-:W-:Y:S01]  /*9940*/  IMAD.WIDE.U32 R168, R0, -0x2daee0ad, RZ ;  /* 0xd2511f5300a87825 */ /* 0x000fe200078e00ff */
[----:B------:R-:W-:Y:S01]  /*9950*/  SHF.R.U32.HI R132, RZ, 0x18, R2 ;  /* 0x00000018ff847819 */ /* 0x000fe20000011602 */
[----:B------:R-:W2:Y:S01]  /*9960*/  SHFL.BFLY PT, R3, R136, 0x1, 0x1f ;  /* 0x0c201f0088037f89 */ /* 0x000ea200000e0000 */
[----:B------:R-:W-:Y:S02]  /*9970*/  LOP3.LUT R144, R2, 0xff, RZ, 0xc0, !PT ;  /* 0x000000ff02907812 */ /* 0x000fe400078ec0ff */
[----:B------:R-:W-:Y:S02]  /*9980*/  ISETP.GE.U32.AND P2, PT, R158, R132, PT ;  /* 0x000000849e00720c */ /* 0x000fe40003f46070 */
[----:B------:R-:W-:Y:S02]  /*9990*/  LOP3.LUT R132, R147, UR10, R150, 0x96, !PT ;  /* 0x0000000a93847c12 */ /* 0x000fe4000f8e9696 */
[----:B------:R-:W-:Y:S02]  /*99a0*/  LOP3.LUT R0, R169, UR8, R146, 0x96, !PT ;  /* 0x00000008a9007c12 */ /* 0x000fe4000f8e9692 */
[----:B---3--:R-:W-:Y:S01]  /*99b0*/  FMNMX.FTZ R143, R140, R143, !PT ;  /* 0x0000008f8c8f7209 */ /* 0x008fe20007810000 */
[----:B------:R-:W-:Y:S01]  /*99c0*/  IMAD.WIDE.U32 R148, R132, -0x326172a9, RZ ;  /* 0xcd9e8d5784947825 */ /* 0x000fe200078e00ff */
[----:B------:R-:W-:Y:S01]  /*99d0*/  SHF.R.U32.HI R142, RZ, 0x10, R2 ;  /* 0x00000010ff8e7819 */ /* 0x000fe20000011602 */
[----:B------:R-:W3:Y:S01]  /*99e0*/  SHFL.BFLY PT, R132, R145, 0x1, 0x1f ;  /* 0x0c201f0091847f89 */ /* 0x000ee200000e0000 */
[----:B------:R-:W-:Y:S01]  /*99f0*/  LOP3.LUT R2, R2, 0xffff, RZ, 0xc0, !PT ;  /* 0x0000ffff02027812 */ /* 0x000fe200078ec0ff */
[----:B------:R-:W-:Y:S01]  /*9a00*/  IMAD.WIDE.U32 R180, R0, -0x326172a9, RZ ;  /* 0xcd9e8d5700b47825 */ /* 0x000fe200078e00ff */
[----:B------:R-:W-:Y:S02]  /*9a10*/  LOP3.LUT R140, R149, UR9, R152, 0x96, !PT ;  /* 0x00000009958c7c12 */ /* 0x000fe4000f8e9698 */
[----:B-1----:R-:W-:Y:S02]  /*9a20*/  FMNMX.FTZ R139, R138, R139, !PT ;  /* 0x0000008b8a8b7209 */ /* 0x002fe40007810000 */
[----:B------:R-:W-:Y:S01]  /*9a30*/  SHF.R.U32.HI R2, RZ, 0x8, R2 ;  /* 0x00000008ff027819 */ /* 0x000fe20000011602 */
[----:B------:R-:W-:Y:S01]  /*9a40*/  IMAD.WIDE.U32 R174, R140, -0x2daee0ad, RZ ;  /* 0xd2511f538cae7825 */ /* 0x000fe200078e00ff */
[----:B------:R-:W-:Y:S01]  /*9a50*/  LOP3.LUT R148, R181, UR7, R148, 0x96, !PT ;  /* 0x00000007b5947c12 */ /* 0x000fe2000f8e9694 */
[----:B------:R-:W1:Y:S01]  /*9a60*/  SHFL.BFLY PT, R0, R139, 0x1, 0x1f ;  /* 0x0c201f008b007f89 */ /* 0x000e6200000e0000 */
[----:B------:R-:W-:Y:S02]  /*9a70*/  LOP3.LUT R2, R2, 0xffff, RZ, 0xc0, !PT ;  /* 0x0000ffff02027812 */ /* 0x000fe400078ec0ff */
[----:B--2---:R-:W-:Y:S01]  /*9a80*/  FMNMX.FTZ R3, R136, R3, !PT ;  /* 0x0000000388037209 */ /* 0x004fe20007810000 */
[----:B------:R-:W-:Y:S01]  /*9a90*/  IMAD.WIDE.U32 R148, R148, -0x2daee0ad, RZ ;  /* 0xd2511f5394947825 */ /* 0x000fe200078e00ff */
[C---:B------:R-:W-:Y:S02]  /*9aa0*/  ISETP.GE.U32.AND P4, PT, R158.reuse, R2, PT ;  /* 0x000000029e00720c */ /* 0x040fe40003f86070 */
[----:B------:R-:W-:Y:S01]  /*9ab0*/  FSETP.NEU.FTZ.AND P0, PT, R3, -INF , PT ;  /* 0xff8000000300780b */ /* 0x000fe20003f1d000 */
[----:B------:R-:W2:Y:S01]  /*9ac0*/  SHFL.BFLY PT, R136, R143, 0x1, 0x1f ;  /* 0x0c201f008f887f89 */ /* 0x000ea200000e0000 */
[----:B------:R-:W-:Y:S02]  /*9ad0*/  ISETP.GE.U32.AND P5, PT, R158, R144, PT ;  /* 0x000000909e00720c */ /* 0x000fe40003fa6070 */
[----:B------:R-:W-:Y:S02]  /*9ae0*/  LOP3.LUT R174, R149, UR4, R174, 0x96, !PT ;  /* 0x0000000495ae7c12 */ /* 0x000fe4000f8e96ae */
[----:B------:R-:W-:Y:S02]  /*9af0*/  LOP3.LUT R142, R142, 0xff, RZ, 0xc0, !PT ;  /* 0x000000ff8e8e7812 */ /* 0x000fe400078ec0ff */
[----:B---3--:R-:W-:Y:S01]  /*9b00*/  FMNMX.FTZ R132, R145, R132, !PT ;  /* 0x0000008491847209 */ /* 0x008fe20007810000 */
[----:B------:R-:W-:Y:S01]  /*9b10*/  FMUL.FTZ R145, R3, c[0x0][0x23c] ;  /* 0x00008f0003917a20 */ /* 0x000fe20000410000 */
[----:B------:R-:W-:Y:S02]  /*9b20*/  ISETP.GE.U32.AND P3, PT, R158, R142, PT ;  /* 0x0000008e9e00720c */ /* 0x000fe40003f66070 */
[C---:B------:R-:W-:Y:S01]  /*9b30*/  FSETP.NEU.FTZ.AND P6, PT, R132.reuse, -INF , PT ;  /* 0xff8000008400780b */ /* 0x040fe20003fdd000 */
[C---:B------:R-:W-:Y:S01]  /*9b40*/  FMUL.FTZ R138, R132.reuse, c[0x0][0x23c] ;  /* 0x00008f00848a7a20 */ /* 0x040fe20000410000 */
[----:B------:R-:W-:Y:S01]  /*9b50*/  FSEL R145, R145, RZ, P0 ;  /* 0x000000ff91917208 */ /* 0x000fe20000000000 */
[----:B------:R-:W-:Y:S01]  /*9b60*/  FADD.FTZ R137, -R132, R137 ;  /* 0x0000008984897221 */ /* 0x000fe20000010100 */
[----:B------:R-:W-:Y:S01]  /*9b70*/  LOP3.LUT R168, R175, UR6, R168, 0x96, !PT ;  /* 0x00000006afa87c12 */ /* 0x000fe2000f8e96a8 */
[----:B------:R-:W-:Y:S01]  /*9b80*/  IMAD.WIDE.U32 R174, R174, -0x326172a9, RZ ;  /* 0xcd9e8d57aeae7825 */ /* 0x000fe200078e00ff */
[----:B-1----:R-:W-:Y:S02]  /*9b90*/  FMNMX.FTZ R0, R139, R0, !PT ;  /* 0x000000008b007209 */ /* 0x002fe40007810000 */
[----:B------:R-:W-:Y:S01]  /*9ba0*/  FSEL R138, R138, RZ, P6 ;  /* 0x000000ff8a8a7208 */ /* 0x000fe20003000000 */
[--C-:B------:R-:W-:Y:S02]  /*9bb0*/  FFMA.FTZ R186, R18, c[0x0][0x23c], -R145.reuse ;  /* 0x00008f0012ba7a23 */ /* 0x100fe40000010891 */
[--C-:B------:R-:W-:Y:S01]  /*9bc0*/  FFMA.FTZ R161, R6, c[0x0][0x23c], -R145.reuse ;  /* 0x00008f0006a17a23 */ /* 0x100fe20000010891 */
[----:B--2---:R-:W-:Y:S01]  /*9bd0*/  FMNMX.FTZ R2, R143, R136, !PT ;  /* 0x000000888f027209 */ /* 0x004fe20007810000 */
[--C-:B------:R-:W-:Y:S02]  /*9be0*/  FFMA.FTZ R201, R32, c[0x0][0x23c], -R138.reuse ;  /* 0x00008f0020c97a23 */ /* 0x100fe4000001088a */
[--C-:B------:R-:W-:Y:S01]  /*9bf0*/  FFMA.FTZ R225, R21, c[0x0][0x23c], -R138.reuse ;  /* 0x00008f0015e17a23 */ /* 0x100fe2000001088a */
[C---:B------:R-:W-:Y:S01]  /*9c00*/  FSETP.NEU.FTZ.AND P0, PT, R2.reuse, -INF , PT ;  /* 0xff8000000200780b */ /* 0x040fe20003f1d000 */
[----:B------:R-:W-:Y:S01]  /*9c10*/  FMUL.FTZ R139, R2, c[0x0][0x23c] ;  /* 0x00008f00028b7a20 */ /* 0x000fe20000410000 */
[----:B------:R-:W-:Y:S01]  /*9c20*/  MUFU.EX2 R161, R161 ;  /* 0x000000a100a17308 */ /* 0x000fe20000000800 */
[----:B------:R-:W-:Y:S02]  /*9c30*/  FFMA.FTZ R6, R23, c[0x0][0x23c], -R145 ;  /* 0x00008f0017067a23 */ /* 0x000fe40000010891 */
[----:B------:R-:W-:Y:S01]  /*9c40*/  FFMA.FTZ R23, R16, c[0x0][0x23c], -R138 ;  /* 0x00008f0010177a23 */ /* 0x000fe2000001088a */
[----:B------:R-:W-:Y:S01]  /*9c50*/  FSEL R139, R139, RZ, P0 ;  /* 0x000000ff8b8b7208 */ /* 0x000fe20000000000 */
[C---:B------:R-:W-:Y:S01]  /*9c60*/  FADD.FTZ R16, -R0.reuse, R135 ;  /* 0x0000008700107221 */ /* 0x040fe20000010100 */
[----:B------:R-:W-:Y:S01]  /*9c70*/  FSETP.NEU.FTZ.AND P0, PT, R0, -INF , PT ;  /* 0xff8000000000780b */ /* 0x000fe20003f1d000 */
[----:B------:R-:W-:Y:S02]  /*9c80*/  FADD.FTZ R136, -R3, R134 ;  /* 0x0000008603887221 */ /* 0x000fe40000010100 */
[----:B------:R-:W-:Y:S02]  /*9c90*/  FMUL.FTZ R134, R137, c[0x0][0x23c] ;  /* 0x00008f0089867a20 */ /* 0x000fe40000410000 */
[----:B------:R-:W-:Y:S02]  /*9ca0*/  FFMA.FTZ R137, R22, c[0x0][0x23c], -R145 ;  /* 0x00008f0016897a23 */ /* 0x000fe40000010891 */
[----:B------:R-:W-:Y:S02]  /*9cb0*/  FFMA.FTZ R22, R5, c[0x0][0x23c], -R138 ;  /* 0x00008f0005167a23 */ /* 0x000fe4000001088a */
[----:B------:R-:W-:Y:S01]  /*9cc0*/  FMUL.FTZ R5, R16, c[0x0][0x23c] ;  /* 0x00008f0010057a20 */ /* 0x000fe20000410000 */
[----:B------:R-:W-:Y:S01]  /*9cd0*/  MUFU.EX2 R134, R134 ;  /* 0x0000008600867308 */ /* 0x000fe20000000800 */
[----:B------:R-:W2:Y:S01]  /*9ce0*/  LDL.LU R16, [R1+0xb0] ;  /* 0x0000b00001107983 */ /* 0x000ea20000300800 */
        /* <DEDUP_REMOVED lines=12> */
[----:B------:R-:W-:Y:S02]  /*9db0*/  FFMA.FTZ R165, R19, c[0x0][0x23c], -R145 ;  /* 0x00008f0013a57a23 */ /* 0x000fe40000010891 */
[----:B------:R-:W-:Y:S02]  /*9dc0*/  FFMA.FTZ R19, R9, c[0x0][0x23c], -R139 ;  /* 0x00008f0009137a23 */ /* 0x000fe4000001088b */
[----:B------:R-:W-:Y:S02]  /*9dd0*/  FFMA.FTZ R179, R34, c[0x0][0x23c], -R145 ;  /* 0x00008f0022b37a23 */ /* 0x000fe40000010891 */
[----:B------:R-:W-:Y:S02]  /*9de0*/  IMAD.MOV.U32 R34, RZ, RZ, R154 ;  /* 0x000000ffff227224 */ /* 0x000fe400078e009a */
[----:B------:R-:W-:Y:S01]  /*9df0*/  FFMA.FTZ R154, R56, c[0x0][0x23c], -R139 ;  /* 0x00008f00389a7a23 */ /* 0x000fe2000001088b */
[----:B------:R-:W-:Y:S01]  /*9e00*/  MUFU.EX2 R60, R22 ;  /* 0x00000016003c7308 */ /* 0x000fe20000000800 */
[----:B------:R-:W-:Y:S02]  /*9e10*/  FFMA.FTZ R176, R38, c[0x0][0x23c], -R145 ;  /* 0x00008f0026b07a23 */ /* 0x000fe40000010891 */
[----:B------:R-:W-:Y:S02]  /*9e20*/  IMAD.MOV.U32 R38, RZ, RZ, R150 ;  /* 0x000000ffff267224 */ /* 0x000fe400078e0096 */
[--C-:B------:R-:W-:Y:S02]  /*9e30*/  FFMA.FTZ R150, R57, c[0x0][0x23c], -R139.reuse ;  /* 0x00008f0039967a23 */ /* 0x100fe4000001088b */
[--C-:B------:R-:W-:Y:S02]  /*9e40*/  FFMA.FTZ R159, R4, c[0x0][0x23c], -R138.reuse ;  /* 0x00008f00049f7a23 */ /* 0x100fe4000001088a */
[----:B------:R-:W-:Y:S01]  /*9e50*/  FFMA.FTZ R4, R40, c[0x0][0x23c], -R139 ;  /* 0x00008f0028047a23 */ /* 0x000fe2000001088b */
[----:B------:R-:W-:Y:S01]  /*9e60*/  MUFU.EX2 R187, R187 ;  /* 0x000000bb00bb7308 */ /* 0x000fe20000000800 */
[----:B------:R-:W-:Y:S02]  /*9e70*/  FFMA.FTZ R144, R50, c[0x0][0x23c], -R145 ;  /* 0x00008f0032907a23 */ /* 0x000fe40000010891 */
[----:B------:R-:W-:Y:S02]  /*9e80*/  FFMA.FTZ R50, R17, c[0x0][0x23c], -R138 ;  /* 0x00008f0011327a23 */ /* 0x000fe4000001088a */
[--C-:B------:R-:W-:Y:S02]  /*9e90*/  FFMA.FTZ R17, R25, c[0x0][0x23c], -R139.reuse ;  /* 0x00008f0019117a23 */ /* 0x100fe4000001088b */
[----:B------:R-:W-:Y:S02]  /*9ea0*/  FFMA.FTZ R139, R61, c[0x0][0x23c], -R139 ;  /* 0x00008f003d8b7a23 */ /* 0x000fe4000001088b */
[----:B------:R-:W3:Y:S01]  /*9eb0*/  LDL.LU R61, [R1+0x7c] ;  /* 0x00007c00013d7983 */ /* 0x000ee20000300800 */
[----:B------:R-:W-:Y:S01]  /*9ec0*/  FMUL.FTZ R136, R136, c[0x0][0x23c] ;  /* 0x00008f0088887a20 */ /* 0x000fe20000410000 */
[----:B------:R-:W-:Y:S01]  /*9ed0*/  MUFU.EX2 R159, R159 ;  /* 0x0000009f009f7308 */ /* 0x000fe20000000800 */
[----:B------:R-:W-:Y:S02]  /*9ee0*/  FFMA.FTZ R158, R7, c[0x0][0x23c], -R145 ;  /* 0x00008f00079e7a23 */ /* 0x000fe40000010891 */
[----:B------:R-:W-:Y:S02]  /*9ef0*/  FADD.FTZ R7, -R2, R133 ;  /* 0x0000008502077221 */ /* 0x000fe40000010100 */
[----:B------:R-:W-:Y:S02]  /*9f00*/  FFMA.FTZ R181, R35, c[0x0][0x23c], -R145 ;  /* 0x00008f0023b57a23 */ /* 0x000fe40000010891 */
[----:B------:R-:W-:Y:S02]  /*9f10*/  FMUL.FTZ R7, R7, c[0x0][0x23c] ;  /* 0x00008f0007077a20 */ /* 0x000fe40000410000 */
[----:B------:R-:W-:Y:S01]  /*9f20*/  IMAD.MOV.U32 R35, RZ, RZ, R155 ;  /* 0x000000ffff237224 */ /* 0x000fe200078e009b */
[----:B------:R1:W4:Y:S01]  /*9f30*/  MUFU.EX2 R18, R136 ;  /* 0x0000008800127308 */ /* 0x0003220000000800 */
[----:B------:R-:W-:Y:S04]  /*9f40*/  IMAD.WIDE.U32 R168, R168, -0x326172a9, RZ ;  /* 0xcd9e8d57a8a87825 */ /* 0x000fe800078e00ff */
[----:B------:R-:W-:Y:S01]  /*9f50*/  FFMA.FTZ R173, R39, c[0x0][0x23c], -R145 ;  /* 0x00008f0027ad7a23 */ /* 0x000fe20000010891 */
[----:B------:R-:W-:Y:S01]  /*9f60*/  LOP3.LUT R180, R169, UR5, R180, 0x96, !PT ;  /* 0x00000005a9b47c12 */ /* 0x000fe2000f8e96b4 */
[----:B------:R-:W-:Y:S01]  /*9f70*/  IMAD.MOV.U32 R39, RZ, RZ, R151 ;  /* 0x000000ffff277224 */ /* 0x000fe200078e0097 */
[----:B------:R-:W-:Y:S01]  /*9f80*/  LOP3.LUT R160, R175, UR15, R168, 0x96, !PT ;  /* 0x0000000fafa07c12 */ /* 0x000fe2000f8e96a8 */
[----:B------:R-:W-:Y:S01]  /*9f90*/  FFMA.FTZ R143, R54, c[0x0][0x23c], -R145 ;  /* 0x00008f00368f7a23 */ /* 0x000fe20000010891 */
[----:B------:R-:W4:Y:S01]  /*9fa0*/  MUFU.EX2 R7, R7 ;  /* 0x0000000700077308 */ /* 0x000f220000000800 */
[----:B------:R-:W-:Y:S01]  /*9fb0*/  IMAD.MOV.U32 R54, RZ, RZ, R185 ;  /* 0x000000ffff367224 */ /* 0x000fe200078e00b9 */
[----:B------:R-:W-:Y:S01]  /*9fc0*/  LOP3.LUT R8, R160, 0xff, RZ, 0xc0, !PT ;  /* 0x000000ffa0087812 */ /* 0x000fe200078ec0ff */
[----:B------:R-:W-:Y:S02]  /*9fd0*/  FFMA.FTZ R140, R55, c[0x0][0x23c], -R145 ;  /* 0x00008f00378c7a23 */ /* 0x000fe40000010891 */
[--C-:B------:R-:W-:Y:S02]  /*9fe0*/  FFMA.FTZ R55, R20, c[0x0][0x23c], -R138.reuse ;  /* 0x00008f0014377a23 */ /* 0x100fe4000001088a */
[----:B------:R-:W-:Y:S02]  /*9ff0*/  FFMA.FTZ R146, R48, c[0x0][0x23c], -R138 ;  /* 0x00008f0030927a23 */ /* 0x000fe4000001088a */
[----:B------:R-:W-:Y:S01]  /*a000*/  IMAD.MOV.U32 R48, RZ, RZ, R34 ;  /* 0x000000ffff307224 */ /* 0x000fe200078e0022 */
[----:B------:R-:W-:Y:S01]  /*a010*/  MUFU.EX2 R150, R150 ;  /* 0x0000009600967308 */ /* 0x000fe20000000800 */
[--C-:B------:R-:W-:Y:S02]  /*a020*/  FFMA.FTZ R155, R49, c[0x0][0x23c], -R138.reuse ;  /* 0x00008f00319b7a23 */ /* 0x100fe4000001088a */
[----:B------:R-:W-:Y:S02]  /*a030*/  IMAD.MOV.U32 R49, RZ, RZ, R35 ;  /* 0x000000ffff317224 */ /* 0x000fe400078e0023 */
[----:B-1----:R-:W-:Y:S02]  /*a040*/  FMUL.FTZ R136, R0, c[0x0][0x23c] ;  /* 0x00008f0000887a20 */ /* 0x002fe40000410000 */
[----:B------:R-:W-:Y:S02]  /*a050*/  FFMA.FTZ R200, R33, c[0x0][0x23c], -R138 ;  /* 0x00008f0021c87a23 */ /* 0x000fe4000001088a */
[----:B----4-:R-:W-:Y:S01]  /*a060*/  FMUL.FTZ R22, R18, R110 ;  /* 0x0000006e12167220 */ /* 0x010fe20000410000 */
[----:B------:R-:W-:Y:S01]  /*a070*/  FSEL R136, R136, RZ, P0 ;  /* 0x000000ff88887208 */ /* 0x000fe20000000000 */
[C---:B------:R-:W-:Y:S01]  /*a080*/  FMUL.FTZ R70, R18.reuse, R70 ;  /* 0x0000004612467220 */ /* 0x040fe20000410000 */
[----:B------:R-:W-:Y:S01]  /*a090*/  MUFU.EX2 R173, R173 ;  /* 0x000000ad00ad7308 */ /* 0x000fe20000000800 */
[----:B------:R-:W-:Y:S02]  /*a0a0*/  FMUL.FTZ R71, R18, R71 ;  /* 0x0000004712477220 */ /* 0x000fe40000410000 */
[----:B------:R-:W-:Y:S02]  /*a0b0*/  FFMA.FTZ R10, R10, c[0x0][0x23c], -R136 ;  /* 0x00008f000a0a7a23 */ /* 0x000fe40000010888 */
[----:B------:R-:W-:Y:S02]  /*a0c0*/  IMAD.MOV.U32 R29, RZ, RZ, R6 ;  /* 0x000000ffff1d7224 */ /* 0x000fe400078e0006 */
[--C-:B------:R-:W-:Y:S02]  /*a0d0*/  FFMA.FTZ R34, R11, c[0x0][0x23c], -R136.reuse ;  /* 0x00008f000b227a23 */ /* 0x100fe40000010888 */
[C---:B------:R-:W-:Y:S01]  /*a0e0*/  FMUL.FTZ R11, R18.reuse, R99 ;  /* 0x00000063120b7220 */ /* 0x040fe20000410000 */
[----:B------:R1:W4:Y:S01]  /*a0f0*/  MUFU.EX2 R45, R10 ;  /* 0x0000000a002d7308 */ /* 0x0003220000000800 */
[--C-:B------:R-:W-:Y:S02]  /*a100*/  FFMA.FTZ R35, R27, c[0x0][0x23c], -R136.reuse ;  /* 0x00008f001b237a23 */ /* 0x100fe40000010888 */
[----:B------:R-:W-:Y:S02]  /*a110*/  FMUL.FTZ R27, R18, R115 ;  /* 0x00000073121b7220 */ /* 0x000fe40000410000 */
[--C-:B------:R-:W-:Y:S02]  /*a120*/  FFMA.FTZ R13, R42, c[0x0][0x23c], -R136.reuse ;  /* 0x00008f002a0d7a23 */ /* 0x100fe40000010888 */
[C---:B------:R-:W-:Y:S02]  /*a130*/  FMUL.FTZ R42, R18.reuse, R122 ;  /* 0x0000007a122a7220 */ /* 0x040fe40000410000 */
[--C-:B------:R-:W-:Y:S01]  /*a140*/  FFMA.FTZ R6, R43, c[0x0][0x23c], -R136.reuse ;  /* 0x00008f002b067a23 */ /* 0x100fe20000010888 */
[----:B------:R-:W-:Y:S01]  /*a150*/  MUFU.EX2 R144, R144 ;  /* 0x0000009000907308 */ /* 0x000fe20000000800 */
[----:B------:R-:W-:Y:S02]  /*a160*/  FMUL.FTZ R43, R18, R123 ;  /* 0x0000007b122b7220 */ /* 0x000fe40000410000 */
[--C-:B------:R-:W-:Y:S02]  /*a170*/  FFMA.FTZ R169, R58, c[0x0][0x23c], -R136.reuse ;  /* 0x00008f003aa97a23 */ /* 0x100fe40000010888 */
[----:B------:R-:W-:Y:S02]  /*a180*/  FMUL.FTZ R58, R18, R130 ;  /* 0x00000082123a7220 */ /* 0x000fe40000410000 */
[----:B------:R-:W-:Y:S02]  /*a190*/  FMUL.FTZ R9, R134, R97 ;  /* 0x0000006186097220 */ /* 0x000fe40000410000 */
[----:B------:R-:W-:Y:S01]  /*a1a0*/  IMAD.MOV.U32 R28, RZ, RZ, R55 ;  /* 0x000000ffff1c7224 */ /* 0x000fe200078e0037 */
[----:B------:R-:W-:Y:S01]  /*a1b0*/  MUFU.EX2 R146, R146 ;  /* 0x0000009200927308 */ /* 0x000fe20000000800 */
[C---:B------:R-:W-:Y:S02]  /*a1c0*/  FMUL.FTZ R55, R18.reuse, R127 ;  /* 0x0000007f12377220 */ /* 0x040fe40000410000 */
[----:B------:R-:W-:Y:S02]  /*a1d0*/  IMAD.MOV.U32 R33, RZ, RZ, R23 ;  /* 0x000000ffff217224 */ /* 0x000fe400078e0017 */
[C---:B-1----:R-:W-:Y:S02]  /*a1e0*/  FMUL.FTZ R10, R18.reuse, R98 ;  /* 0x00000062120a7220 */ /* 0x042fe40000410000 */
[----:B------:R-:W-:Y:S02]  /*a1f0*/  FMUL.FTZ R23, R18, R111 ;  /* 0x0000006f12177220 */ /* 0x000fe40000410000 */
[--C-:B------:R-:W-:Y:S01]  /*a200*/  FFMA.FTZ R142, R51, c[0x0][0x23c], -R145.reuse ;  /* 0x00008f00338e7a23 */ /* 0x100fe20000010891 */
[----:B------:R-:W-:Y:S01]  /*a210*/  MUFU.EX2 R155, R155 ;  /* 0x0000009b009b7308 */ /* 0x000fe20000000800 */
[--C-:B------:R-:W-:Y:S01]  /*a220*/  FFMA.FTZ R151, R66, c[0x0][0x23c], -R145.reuse ;  /* 0x00008f0042977a23 */ /* 0x100fe20000010891 */
[----:B------:R-:W1:Y:S01]  /*a230*/  LDC.U8 R51, c[0x0][0x2d8] ;  /* 0x0000b600ff337b82 */ /* 0x000e620000000000 */
[----:B------:R-:W-:Y:S02]  /*a240*/  FFMA.FTZ R66, R26, c[0x0][0x23c], -R136 ;  /* 0x00008f001a427a23 */ /* 0x000fe40000010888 */
[----:B------:R-:W-:Y:S02]  /*a250*/  FMUL.FTZ R26, R18, R114 ;  /* 0x00000072121a7220 */ /* 0x000fe40000410000 */
        /* <DEDUP_REMOVED lines=9> */
[----:B------:R-:W-:Y:S02]  /*a2f0*/  IMAD.MOV.U32 R65, RZ, RZ, R49 ;  /* 0x000000ffff417224 */ /* 0x000fe400078e0031 */
[----:B------:R-:W-:Y:S02]  /*a300*/  IMAD.MOV.U32 R49, RZ, RZ, R39 ;  /* 0x000000ffff317224 */ /* 0x000fe400078e0027 */
[C---:B------:R-:W-:Y:S01]  /*a310*/  FMUL.FTZ R39, R18.reuse, R119 ;  /* 0x0000007712277220 */ /* 0x040fe20000410000 */
[----:B-1----:R-:W-:Y:S01]  /*a320*/  ISETP.GE.U32.AND P6, PT, R51, R8, PT ;  /* 0x000000083300720c */ /* 0x002fe20003fc6070 */
[----:B------:R-:W-:Y:S02]  /*a330*/  IMAD.MOV.U32 R67, RZ, RZ, R165 ;  /* 0x000000ffff437224 */ /* 0x000fe400078e00a5 */
[----:B------:R-:W-:Y:S01]  /*a340*/  FFMA.FTZ R165, R59, c[0x0][0x23c], -R136 ;  /* 0x00008f003ba57a23 */ /* 0x000fe20000010888 */
[----:B------:R-:W-:Y:S01]  /*a350*/  MUFU.EX2 R133, R133 ;  /* 0x0000008500857308 */ /* 0x000fe20000000800 */
[C---:B------:R-:W-:Y:S02]  /*a360*/  FMUL.FTZ R59, R18.reuse, R131 ;  /* 0x00000083123b7220 */ /* 0x040fe40000410000 */
[----:B------:R-:W-:Y:S02]  /*a370*/  IMAD.MOV.U32 R64, RZ, RZ, R48 ;  /* 0x000000ffff407224 */ /* 0x000fe400078e0030 */
[----:B------:R-:W-:Y:S02]  /*a380*/  IMAD.MOV.U32 R48, RZ, RZ, R38 ;  /* 0x000000ffff307224 */ /* 0x000fe400078e0026 */
[----:B------:R-:W-:Y:S02]  /*a390*/  FMUL.FTZ R38, R18, R118 ;  /* 0x0000007612267220 */ /* 0x000fe40000410000 */
[C---:B------:R-:W-:Y:S01]  /*a3a0*/  FMUL.FTZ R41, R134.reuse, R121 ;  /* 0x0000007986297220 */ /* 0x040fe20000410000 */
[----:B------:R-:W-:Y:S01]  /*a3b0*/  MUFU.EX2 R165, R165 ;  /* 0x000000a500a57308 */ /* 0x000fe20000000800 */
[----:B------:R-:W-:Y:S02]  /*a3c0*/  IMAD.MOV.U32 R121, RZ, RZ, R29 ;  /* 0x000000ffff797224 */ /* 0x000fe400078e001d */
[----:B------:R-:W-:Y:S02]  /*a3d0*/  FMUL.FTZ R29, R7, R81 ;  /* 0x00000051071d7220 */ /* 0x000fe40000410000 */
[--C-:B------:R-:W-:Y:S02]  /*a3e0*/  FFMA.FTZ R15, R15, c[0x0][0x23c], -R136.reuse ;  /* 0x00008f000f0f7a23 */ /* 0x100fe40000010888 */
[----:B------:R-:W-:Y:S02]  /*a3f0*/  FMUL.FTZ R52, R134, R124 ;  /* 0x0000007c86347220 */ /* 0x000fe40000410000 */
[----:B------:R-:W-:Y:S01]  /*a400*/  FFMA.FTZ R185, R46, c[0x0][0x23c], -R136 ;  /* 0x00008f002eb97a23 */ /* 0x000fe20000010888 */
[----:B------:R-:W-:Y:S01]  /*a410*/  MUFU.EX2 R147, R147 ;  /* 0x0000009300937308 */ /* 0x000fe20000000800 */
[----:B------:R-:W-:Y:S02]  /*a420*/  IMAD.MOV.U32 R46, RZ, RZ, R13 ;  /* 0x000000ffff2e7224 */ /* 0x000fe400078e000d */
[----:B------:R-:W-:Y:S02]  /*a430*/  IMAD.MOV.U32 R124, RZ, RZ, R15 ;  /* 0x000000ffff7c7224 */ /* 0x000fe400078e000f */
[----:B----4-:R-:W-:Y:S02]  /*a440*/  IMAD.MOV.U32 R98, RZ, RZ, R45 ;  /* 0x000000ffff627224 */ /* 0x010fe400078e002d */
[----:B------:R-:W-:Y:S02]  /*a450*/  IMAD.MOV.U32 R122, RZ, RZ, R124 ;  /* 0x000000ffff7a7224 */ /* 0x000fe400078e007c */
[----:B------:R-:W-:Y:S01]  /*a460*/  IMAD.MOV.U32 R124, RZ, RZ, R46 ;  /* 0x000000ffff7c7224 */ /* 0x000fe200078e002e */
[----:B------:R-:W-:Y:S01]  /*a470*/  MUFU.EX2 R183, R183 ;  /* 0x000000b700b77308 */ /* 0x000fe20000000800 */
[----:B------:R-:W-:Y:S02]  /*a480*/  FMUL.FTZ R46, R5, R90 ;  /* 0x0000005a052e7220 */ /* 0x000fe40000410000 */
[C---:B------:R-:W-:Y:S02]  /*a490*/  FMUL.FTZ R45, R7.reuse, R89 ;  /* 0x00000059072d7220 */ /* 0x040fe40000410000 */
[----:B------:R-:W-:Y:S02]  /*a4a0*/  IMAD.MOV.U32 R44, RZ, RZ, R137 ;  /* 0x000000ffff2c7224 */ /* 0x000fe400078e0089 */
[C---:B------:R-:W-:Y:S02]  /*a4b0*/  FMUL.FTZ R53, R134.reuse, R125 ;  /* 0x0000007d86357220 */ /* 0x040fe40000410000 */
[----:B------:R-:W-:Y:S01]  /*a4c0*/  IMAD.MOV.U32 R125, RZ, RZ, R44 ;  /* 0x000000ffff7d7224 */ /* 0x000fe200078e002c */
[----:B------:R-:W-:Y:S01]  /*a4d0*/  MUFU.EX2 R182, R182 ;  /* 0x000000b600b67308 */ /* 0x000fe20000000800 */
[C---:B------:R-:W-:Y:S02]  /*a4e0*/  FMUL.FTZ R44, R7.reuse, R88 ;  /* 0x00000058072c7220 */ /* 0x040fe40000410000 */
[C---:B------:R-:W-:Y:S02]  /*a4f0*/  FMUL.FTZ R8, R134.reuse, R96 ;  /* 0x0000006086087220 */ /* 0x040fe40000410000 */
        /* <DEDUP_REMOVED lines=9> */
[----:B------:R-:W4:Y:S01]  /*a590*/  MUFU.EX2 R109, R19 ;  /* 0x00000013006d7308 */ /* 0x000f220000000800 */
[C---:B------:R-:W-:Y:S02]  /*a5a0*/  FMUL.FTZ R57, R134.reuse, R129 ;  /* 0x0000008186397220 */ /* 0x040fe40000410000 */
[C---:B------:R-:W-:Y:S02]  /*a5b0*/  FMUL.FTZ R68, R134.reuse, R68 ;  /* 0x0000004486447220 */ /* 0x040fe40000410000 */
[----:B------:R-:W-:Y:S02]  /*a5c0*/  FMUL.FTZ R69, R134, R69 ;  /* 0x0000004586457220 */ /* 0x000fe40000410000 */
[----:B------:R-:W-:Y:S02]  /*a5d0*/  IMAD.MOV.U32 R51, RZ, RZ, R186 ;  /* 0x000000ffff337224 */ /* 0x000fe400078e00ba */
[--C-:B------:R-:W-:Y:S01]  /*a5e0*/  FFMA.FTZ R14, R14, c[0x0][0x23c], -R136.reuse ;  /* 0x00008f000e0e7a23 */ /* 0x100fe20000010888 */
[----:B------:R-:W-:Y:S01]  /*a5f0*/  MUFU.EX2 R185, R185 ;  /* 0x000000b900b97308 */ /* 0x000fe20000000800 */
[----:B------:R-:W-:Y:S02]  /*a600*/  FFMA.FTZ R137, R62, c[0x0][0x23c], -R136 ;  /* 0x00008f003e897a23 */ /* 0x000fe40000010888 */
[----:B------:R-:W-:Y:S02]  /*a610*/  IMAD.MOV.U32 R15, RZ, RZ, R17 ;  /* 0x000000ffff0f7224 */ /* 0x000fe400078e0011 */
[C---:B------:R-:W-:Y:S02]  /*a620*/  FMUL.FTZ R17, R7.reuse, R77 ;  /* 0x0000004d07117220 */ /* 0x040fe40000410000 */
[----:B------:R-:W-:Y:S02]  /*a630*/  IMAD.MOV.U32 R77, RZ, RZ, R67 ;  /* 0x000000ffff4d7224 */ /* 0x000fe400078e0043 */
[----:B------:R-:W-:Y:S01]  /*a640*/  IMAD.MOV.U32 R62, RZ, RZ, R14 ;  /* 0x000000ffff3e7224 */ /* 0x000fe200078e000e */
[----:B------:R-:W-:Y:S01]  /*a650*/  MUFU.EX2 R177, R177 ;  /* 0x000000b100b17308 */ /* 0x000fe20000000800 */
[----:B------:R-:W-:Y:S02]  /*a660*/  IMAD.MOV.U32 R14, RZ, RZ, R12 ;  /* 0x000000ffff0e7224 */ /* 0x000fe400078e000c */
[----:B------:R-:W-:Y:S02]  /*a670*/  FMUL.FTZ R12, R7, R72 ;  /* 0x00000048070c7220 */ /* 0x000fe40000410000 */
[----:B------:R-:W-:Y:S02]  /*a680*/  IMAD.MOV.U32 R72, RZ, RZ, R51 ;  /* 0x000000ffff487224 */ /* 0x000fe400078e0033 */
[----:B------:R-:W-:Y:S02]  /*a690*/  IMAD.MOV.U32 R123, RZ, RZ, R125 ;  /* 0x000000ffff7b7224 */ /* 0x000fe400078e007d */
[----:B------:R-:W-:Y:S01]  /*a6a0*/  IMAD.MOV.U32 R125, RZ, RZ, R15 ;  /* 0x000000ffff7d7224 */ /* 0x000fe200078e000f */
[----:B------:R-:W-:Y:S01]  /*a6b0*/  MUFU.EX2 R151, R151 ;  /* 0x0000009700977308 */ /* 0x000fe20000000800 */
[----:B------:R-:W-:Y:S02]  /*a6c0*/  FMUL.FTZ R15, R5, R75 ;  /* 0x0000004b050f7220 */ /* 0x000fe40000410000 */
[----:B------:R-:W-:Y:S02]  /*a6d0*/  IMAD.MOV.U32 R113, RZ, RZ, R49 ;  /* 0x000000ffff717224 */ /* 0x000fe400078e0031 */
[----:B------:R-:W-:Y:S02]  /*a6e0*/  FMUL.FTZ R49, R7, R93 ;  /* 0x0000005d07317220 */ /* 0x000fe40000410000 */
[----:B------:R-:W-:Y:S02]  /*a6f0*/  IMAD.MOV.U32 R115, RZ, RZ, R60 ;  /* 0x000000ffff737224 */ /* 0x000fe400078e003c */
[----:B------:R-:W-:Y:S02]  /*a700*/  FFMA.FTZ R186, R47, c[0x0][0x23c], -R136 ;  /* 0x00008f002fba7a23 */ /* 0x000fe40000010888 */
[----:B------:R-:W-:Y:S02]  /*a710*/  IMAD.MOV.U32 R47, RZ, RZ, R32 ;  /* 0x000000ffff2f7224 */ /* 0x000fe400078e0020 */
[C---:B------:R-:W-:Y:S02]  /*a720*/  FMUL.FTZ R32, R7.reuse, R84 ;  /* 0x0000005407207220 */ /* 0x040fe40000410000 */
[C---:B------:R-:W-:Y:S01]  /*a730*/  FMUL.FTZ R13, R7.reuse, R73 ;  /* 0x00000049070d7220 */ /* 0x040fe20000410000 */
[----:B------:R-:W-:Y:S01]  /*a740*/  MUFU.EX2 R186, R186 ;  /* 0x000000ba00ba7308 */ /* 0x000fe20000000800 */
[----:B------:R-:W-:Y:S02]  /*a750*/  IMAD.MOV.U32 R117, RZ, RZ, R65 ;  /* 0x000000ffff757224 */ /* 0x000fe400078e0041 */
[C---:B------:R-:W-:Y:S02]  /*a760*/  FMUL.FTZ R65, R7.reuse, R105 ;  /* 0x0000006907417220 */ /* 0x040fe40000410000 */
[----:B------:R-:W-:Y:S02]  /*a770*/  FMUL.FTZ R60, R7, R100 ;  /* 0x00000064073c7220 */ /* 0x000fe40000410000 */
[--C-:B------:R-:W-:Y:S02]  /*a780*/  FFMA.FTZ R30, R30, c[0x0][0x23c], -R136.reuse ;  /* 0x00008f001e1e7a23 */ /* 0x100fe40000010888 */
[--C-:B------:R-:W-:Y:S02]  /*a790*/  FFMA.FTZ R31, R31, c[0x0][0x23c], -R136.reuse ;  /* 0x00008f001f1f7a23 */ /* 0x100fe40000010888 */
[----:B------:R-:W-:Y:S02]  /*a7a0*/  FFMA.FTZ R136, R63, c[0x0][0x23c], -R136 ;  /* 0x00008f003f887a23 */ /* 0x000fe40000010888 */
[----:B------:R-:W-:Y:S02]  /*a7b0*/  IMAD.MOV.U32 R120, RZ, RZ, R28 ;  /* 0x000000ffff787224 */ /* 0x000fe400078e001c */
[C---:B------:R-:W-:Y:S02]  /*a7c0*/  FMUL.FTZ R28, R7.reuse, R80 ;  /* 0x00000050071c7220 */ /* 0x040fe40000410000 */
[----:B------:R-:W-:Y:S02]  /*a7d0*/  IMAD.MOV.U32 R116, RZ, RZ, R64 ;  /* 0x000000ffff747224 */ /* 0x000fe400078e0040 */
[C---:B------:R-:W-:Y:S02]  /*a7e0*/  FMUL.FTZ R64, R7.reuse, R104 ;  /* 0x0000006807407220 */ /* 0x040fe40000410000 */
[----:B------:R-:W-:Y:S01]  /*a7f0*/  IMAD.MOV.U32 R63, RZ, RZ, R33 ;  /* 0x000000ffff3f7224 */ /* 0x000fe200078e0021 */
[----:B------:R-:W-:Y:S01]  /*a800*/  MUFU.EX2 R104, R200 ;  /* 0x000000c800687308 */ /* 0x000fe20000000800 */
[C---:B------:R-:W-:Y:S02]  /*a810*/  FMUL.FTZ R33, R7.reuse, R85 ;  /* 0x0000005507217220 */ /* 0x040fe40000410000 */
[----:B------:R-:W-:Y:S02]  /*a820*/  IMAD.MOV.U32 R112, RZ, RZ, R48 ;  /* 0x000000ffff707224 */ /* 0x000fe400078e0030 */
[----:B------:R-:W-:Y:S02]  /*a830*/  FMUL.FTZ R48, R7, R92 ;  /* 0x0000005c07307220 */ /* 0x000fe40000410000 */
[----:B------:R-:W-:Y:S02]  /*a840*/  IMAD.MOV.U32 R131, RZ, RZ, R14 ;  /* 0x000000ffff837224 */ /* 0x000fe400078e000e */
[----:B--2---:R-:W-:Y:S02]  /*a850*/  FFMA.FTZ R97, R134, R16, R159 ;  /* 0x0000001086617223 */ /* 0x004fe4000001009f */
[----:B------:R-:W-:Y:S02]  /*a860*/  IMAD.MOV.U32 R16, RZ, RZ, R54 ;  /* 0x000000ffff107224 */ /* 0x000fe400078e0036 */
[----:B------:R-:W-:Y:S02]  /*a870*/  FMUL.FTZ R54, R18, R126 ;  /* 0x0000007e12367220 */ /* 0x000fe40000410000 */
[----:B------:R-:W-:Y:S02]  /*a880*/  IMAD.MOV.U32 R134, RZ, RZ, R35 ;  /* 0x000000ffff867224 */ /* 0x000fe400078e0023 */
[----:B------:R-:W-:Y:S02]  /*a890*/  FMUL.FTZ R35, R5, R87 ;  /* 0x0000005705237220 */ /* 0x000fe40000410000 */
[----:B------:R-:W-:Y:S02]  /*a8a0*/  IMAD.MOV.U32 R108, RZ, RZ, R16 ;  /* 0x000000ffff6c7224 */ /* 0x000fe400078e0010 */
[----:B------:R-:W-:Y:S01]  /*a8b0*/  FMUL.FTZ R16, R7, R76 ;  /* 0x0000004c07107220 */ /* 0x000fe20000410000 */
[----:B-1----:R-:W-:Y:S01]  /*a8c0*/  F2FP.PACK_AB R76, R96, R161 ;  /* 0x000000a1604c723e */ /* 0x002fe200000000ff */
[----:B------:R-:W-:Y:S01]  /*a8d0*/  FMUL.FTZ R14, R5, R74 ;  /* 0x0000004a050e7220 */ /* 0x000fe20000410000 */
[----:B----4-:R-:W-:Y:S01]  /*a8e0*/  F2FP.PACK_AB R74, R109, R162 ;  /* 0x000000a26d4a723e */ /* 0x010fe200000000ff */
[----:B------:R-:W-:Y:S02]  /*a8f0*/  IMAD.MOV.U32 R119, RZ, RZ, R121 ;  /* 0x000000ffff777224 */ /* 0x000fe400078e0079 */
[----:B------:R-:W-:Y:S02]  /*a900*/  IMAD.MOV.U32 R121, RZ, RZ, R117 ;  /* 0x000000ffff797224 */ /* 0x000fe400078e0075 */
[----:B------:R-:W-:Y:S02]  /*a910*/  IMAD.MOV.U32 R117, RZ, RZ, R113 ;  /* 0x000000ffff757224 */ /* 0x000fe400078e0071 */
[----:B------:R-:W-:Y:S02]  /*a920*/  IMAD.MOV.U32 R113, RZ, RZ, R31 ;  /* 0x000000ffff717224 */ /* 0x000fe400078e001f */
[C---:B------:R-:W-:Y:S02]  /*a930*/  FMUL.FTZ R31, R5.reuse, R83 ;  /* 0x00000053051f7220 */ /* 0x040fe40000410000 */
[C---:B------:R-:W-:Y:S02]  /*a940*/  FMUL.FTZ R19, R5.reuse, R79 ;  /* 0x0000004f05137220 */ /* 0x040fe40000410000 */
[----:B------:R-:W-:Y:S02]  /*a950*/  IMAD.MOV.U32 R129, RZ, RZ, R34 ;  /* 0x000000ffff817224 */ /* 0x000fe400078e0022 */
[----:B------:R-:W-:Y:S02]  /*a960*/  IMAD.MOV.U32 R158, RZ, RZ, R50 ;  /* 0x000000ffff9e7224 */ /* 0x000fe400078e0032 */
[----:B------:R-:W-:Y:S02]  /*a970*/  IMAD.MOV.U32 R92, RZ, RZ, R129 ;  /* 0x000000ffff5c7224 */ /* 0x000fe400078e0081 */
[----:B------:R-:W1:Y:S01]  /*a980*/  LDC.U8 R129, c[0x0][0x2d8] ;  /* 0x0000b600ff817b82 */ /* 0x000e620000000000 */
[C---:B------:R-:W-:Y:S02]  /*a990*/  FMUL.FTZ R34, R5.reuse, R86 ;  /* 0x0000005605227220 */ /* 0x040fe40000410000 */
[----:B------:R-:W-:Y:S02]  /*a9a0*/  IMAD.MOV.U32 R118, RZ, RZ, R120 ;  /* 0x000000ffff767224 */ /* 0x000fe400078e0078 */
[----:B------:R-:W-:Y:S02]  /*a9b0*/  IMAD.MOV.U32 R120, RZ, RZ, R116 ;  /* 0x000000ffff787224 */ /* 0x000fe400078e0074 */
[----:B------:R-:W-:Y:S02]  /*a9c0*/  IMAD.MOV.U32 R116, RZ, RZ, R112 ;  /* 0x000000ffff747224 */ /* 0x000fe400078e0070 */
[----:B------:R-:W-:Y:S02]  /*a9d0*/  IMAD.MOV.U32 R112, RZ, RZ, R30 ;  /* 0x000000ffff707224 */ /* 0x000fe400078e001e */
[C---:B------:R-:W-:Y:S02]  /*a9e0*/  FMUL.FTZ R30, R5.reuse, R82 ;  /* 0x00000052051e7220 */ /* 0x040fe40000410000 */
[----:B------:R-:W-:Y:S02]  /*a9f0*/  FMUL.FTZ R51, R5, R95 ;  /* 0x0000005f05337220 */ /* 0x000fe40000410000 */
[----:B---3--:R-:W-:Y:S02]  /*aa00*/  FFMA.FTZ R99, R18, R61, R161 ;  /* 0x0000003d12637223 */ /* 0x008fe400000100a1 */
[----:B------:R-:W2:Y:S01]  /*aa10*/  LDL.LU R18, [R1+0xac] ;  /* 0x0000ac0001127983 */ /* 0x000ea20000300800 */
[----:B------:R-:W-:Y:S02]  /*aa20*/  FMUL.FTZ R61, R7, R101 ;  /* 0x00000065073d7220 */ /* 0x000fe40000410000 */
[C---:B------:R-:W-:Y:S01]  /*aa30*/  FMUL.FTZ R67, R5.reuse, R107 ;  /* 0x0000006b05437220 */ /* 0x040fe20000410000 */
[----:B------:R-:W3:Y:S01]  /*aa40*/  LDL.LU R81, [R1+0xa8] ;  /* 0x0000a80001517983 */ /* 0x000ee20000300800 */
[----:B------:R-:W-:Y:S01]  /*aa50*/  IMAD.MOV.U32 R111, RZ, RZ, R63 ;  /* 0x000000ffff6f7224 */ /* 0x000fe200078e003f */
[----:B------:R-:W-:Y:S01]  /*aa60*/  MUFU.EX2 R107, R197 ;  /* 0x000000c5006b7308 */ /* 0x000fe20000000800 */
[C---:B------:R-:W-:Y:S01]  /*aa70*/  FMUL.FTZ R63, R5.reuse, R103 ;  /* 0x00000067053f7220 */ /* 0x040fe20000410000 */
[----:B------:R4:W4:Y:S01]  /*aa80*/  LDL.S16 R90, [R1+0x2c] ;  /* 0x00002c00015a7983 */ /* 0x0009220000100600 */
[----:B------:R-:W-:Y:S02]  /*aa90*/  IMAD.MOV.U32 R126, RZ, RZ, R62 ;  /* 0x000000ffff7e7224 */ /* 0x000fe400078e003e */
[----:B------:R-:W-:Y:S01]  /*aaa0*/  IMAD.MOV.U32 R110, RZ, RZ, R66 ;  /* 0x000000ffff6e7224 */ /* 0x000fe200078e0042 */
[----:B------:R1:W4:Y:S01]  /*aab0*/  LDL.S16 R89, [R1+0x28] ;  /* 0x0000280001597983 */ /* 0x0003220000100600 */
[C---:B------:R-:W-:Y:S02]  /*aac0*/  FMUL.FTZ R66, R5.reuse, R106 ;  /* 0x0000006a05427220 */ /* 0x040fe40000410000 */
[C---:B------:R-:W-:Y:S01]  /*aad0*/  FMUL.FTZ R50, R5.reuse, R94 ;  /* 0x0000005e05327220 */ /* 0x040fe20000410000 */
[----:B------:R1:W4:Y:S01]  /*aae0*/  LDL.S16 R88, [R1+0x24] ;  /* 0x0000240001587983 */ /* 0x0003220000100600 */
[C---:B------:R-:W-:Y:S01]  /*aaf0*/  FMUL.FTZ R62, R5.reuse, R102 ;  /* 0x00000066053e7220 */ /* 0x040fe20000410000 */
[----:B------:R-:W1:Y:S01]  /*ab00*/  MUFU.EX2 R94, R92 ;  /* 0x0000005c005e7308 */ /* 0x000e620000000800 */
[----:B------:R-:W-:Y:S01]  /*ab10*/  IMAD.MOV.U32 R127, RZ, RZ, R47 ;  /* 0x000000ffff7f7224 */ /* 0x000fe200078e002f */
[----:B------:R1:W4:Y:S01]  /*ab20*/  LDL.S16 R87, [R1+0x20] ;  /* 0x0000200001577983 */ /* 0x0003220000100600 */
[----:B------:R-:W-:Y:S01]  /*ab30*/  FMUL.FTZ R47, R5, R91 ;  /* 0x0000005b052f7220 */ /* 0x000fe20000410000 */
[----:B------:R-:W-:Y:S01]  /*ab40*/  LOP3.LUT R91, R174, 0xff, RZ, 0xc0, !PT ;  /* 0x000000ffae5b7812 */ /* 0x000fe200078ec0ff */
[----:B------:R-:W-:Y:S02]  /*ab50*/  FADD.FTZ R96, R96, R99 ;  /* 0x0000006360607221 */ /* 0x000fe40000010000 */
[----:B------:R-:W-:Y:S02]  /*ab60*/  FADD.FTZ R97, R115, R97 ;  /* 0x0000006173617221 */ /* 0x000fe40000010000 */
[----:B--2---:R-:W-:Y:S01]  /*ab70*/  FFMA.FTZ R84, R7, R18, R162 ;  /* 0x0000001207547223 */ /* 0x004fe200000100a2 */
[----:B------:R-:W-:Y:S01]  /*ab80*/  PRMT R7, R76, 0x7632, R7 ;  /* 0x000076324c077816 */ /* 0x000fe20000000007 */
[----:B------:R-:W-:Y:S01]  /*ab90*/  FMUL.FTZ R18, R5, R78 ;  /* 0x0000004e05127220 */ /* 0x000fe20000410000 */
[----:B------:R-:W-:Y:S01]  /*aba0*/  F2FP.PACK_AB R78, R115, R159 ;  /* 0x0000009f734e723e */ /* 0x000fe200000000ff */
[----:B---3--:R-:W-:Y:S01]  /*abb0*/  FFMA.FTZ R75, R5, R81, R98 ;  /* 0x00000051054b7223 */ /* 0x008fe20000010062 */
[----:B------:R-:W-:Y:S01]  /*abc0*/  PRMT R5, R74, 0x7632, R5 ;  /* 0x000076324a057816 */ /* 0x000fe20000000005 */
[----:B------:R-:W-:Y:S01]  /*abd0*/  IMAD.MOV.U32 R81, RZ, RZ, R77 ;  /* 0x000000ffff517224 */ /* 0x000fe200078e004d */
[----:B------:R-:W-:Y:S01]  /*abe0*/  PRMT R73, R78, 0x7632, R73 ;  /* 0x000076324e497816 */ /* 0x000fe20000000049 */
[----:B------:R-:W-:Y:S01]  /*abf0*/  IMAD.MOV.U32 R77, RZ, RZ, R72 ;  /* 0x000000ffff4d7224 */ /* 0x000fe200078e0048 */
[----:B----4-:R-:W-:Y:S01]  /*ac00*/  @!P5 HADD2 R90, -R78.H0_H0, -RZ.H0_H0 ;  /* 0xa00000ff4e5ad230 */ /* 0x010fe20000000900 */
[----:B------:R-:W-:Y:S01]  /*ac10*/  IMAD.MOV.U32 R72, RZ, RZ, c[0x0][0x228] ;  /* 0x00008a00ff487624 */ /* 0x000fe200078e00ff */
[----:B------:R2:W-:Y:S01]  /*ac20*/  MUFU.EX2 R115, R179 ;  /* 0x000000b300737308 */ /* 0x0005e20000000800 */
[----:B------:R-:W-:Y:S01]  /*ac30*/  @!P4 HADD2 R89, -R73.H0_H0, -RZ.H0_H0 ;  /* 0xa00000ff4959c230 */ /* 0x000fe20000000900 */
[----:B------:R-:W-:Y:S01]  /*ac40*/  IMAD.MOV.U32 R85, RZ, RZ, R77 ;  /* 0x000000ffff557224 */ /* 0x000fe200078e004d */
[----:B------:R-:W-:Y:S01]  /*ac50*/  PRMT R86, R90, 0x7610, R86 ;  /* 0x000076105a567816 */ /* 0x000fe20000000056 */
[----:B------:R-:W-:Y:S01]  /*ac60*/  IMAD.SHL.U32 R93, R72, 0x8, RZ ;  /* 0x00000008485d7824 */ /* 0x000fe200078e00ff */
[----:B------:R-:W-:Y:S01]  /*ac70*/  @!P3 HADD2 R88, -R76.H0_H0, -RZ.H0_H0 ;  /* 0xa00000ff4c58b230 */ /* 0x000fe20000000900 */
[----:B------:R-:W-:Y:S01]  /*ac80*/  PRMT R83, R89, 0x7610, R83 ;  /* 0x0000761059537816 */ /* 0x000fe20000000053 */
[----:B------:R3:W4:Y:S01]  /*ac90*/  LDL.S16 R72, [R1+0x1c] ;  /* 0x00001c0001487983 */ /* 0x0007220000100600 */
[----:B------:R-:W-:Y:S01]  /*aca0*/  IMAD.MOV.U32 R77, RZ, RZ, R158 ;  /* 0x000000ffff4d7224 */ /* 0x000fe200078e009e */
[C---:B------:R-:W-:Y:S01]  /*acb0*/  LEA R158, P0, R93.reuse, R170, 0x1 ;  /* 0x000000aa5d9e7211 */ /* 0x040fe200078008ff */
[----:B------:R-:W-:Y:S01]  /*acc0*/  @!P2 HADD2 R87, -R7.H0_H0, -RZ.H0_H0 ;  /* 0xa00000ff0757a230 */ /* 0x000fe20000000900 */
[----:B------:R-:W-:Y:S01]  /*acd0*/  PRMT R82, R88, 0x7610, R82 ;  /* 0x0000761058527816 */ /* 0x000fe20000000052 */
[----:B------:R-:W-:Y:S01]  /*ace0*/  @!P5 STL.S16 [R1+0x2c], R90 ;  /* 0x00002c5a0100d387 */ /* 0x000fe20000100600 */
[----:B------:R-:W-:Y:S01]  /*acf0*/  LEA.HI.X.SX32 R159, R93, R171, 0x1, P0 ;  /* 0x000000ab5d9f7211 */ /* 0x000fe200000f0eff */
[----:B------:R-:W-:Y:S01]  /*ad00*/  MUFU.EX2 R101, R85 ;  /* 0x0000005500657308 */ /* 0x000fe20000000800 */
[----:B------:R-:W-:Y:S01]  /*ad10*/  PRMT R80, R87, 0x7610, R80 ;  /* 0x0000761057507816 */ /* 0x000fe20000000050 */
[----:B------:R3:W-:Y:S01]  /*ad20*/  @!P4 STL.S16 [R1+0x28], R89 ;  /* 0x000028590100c387 */ /* 0x0007e20000100600 */
[----:B-1----:R-:W-:Y:S02]  /*ad30*/  FADD.FTZ R75, R94, R75 ;  /* 0x0000004b5e4b7221 */ /* 0x002fe40000010000 */
[----:B------:R-:W-:Y:S01]  /*ad40*/  FADD.FTZ R84, R109, R84 ;  /* 0x000000546d547221 */ /* 0x000fe20000010000 */
[----:B------:R1:W-:Y:S04]  /*ad50*/  @!P3 STL.S16 [R1+0x24], R88 ;  /* 0x000024580100b387 */ /* 0x0003e80000100600 */
[----:B------:R4:W-:Y:S01]  /*ad60*/  @!P2 STL.S16 [R1+0x20], R87 ;  /* 0x000020570100a387 */ /* 0x0009e20000100600 */
[----:B------:R-:W-:Y:S01]  /*ad70*/  MUFU.EX2 R85, R122 ;  /* 0x0000007a00557308 */ /* 0x000fe20000000800 */
[----:B--2---:R-:W-:Y:S04]  /*ad80*/  IMAD.WIDE.U32 R178, R178, -0x2daee0ad, RZ ;  /* 0xd2511f53b2b27825 */ /* 0x004fe800078e00ff */
[----:B---3--:R-:W-:Y:S02]  /*ad90*/  IMAD.MOV.U32 R89, RZ, RZ, R111 ;  /* 0x000000ffff597224 */ /* 0x008fe400078e006f */
[----:B------:R-:W-:Y:S02]  /*ada0*/  IMAD.MOV.U32 R111, RZ, RZ, c[0x0][0x228] ;  /* 0x00008a00ff6f7624 */ /* 0x000fe400078e00ff */
[----:B-1----:R-:W-:Y:S01]  /*adb0*/  IMAD.MOV.U32 R88, RZ, RZ, R77 ;  /* 0x000000ffff587224 */ /* 0x002fe200078e004d */
[----:B------:R-:W-:Y:S01]  /*adc0*/  LOP3.LUT R77, R160, 0xffff, RZ, 0xc0, !PT ;  /* 0x0000ffffa04d7812 */ /* 0x000fe200078ec0ff */
[----:B------:R-:W-:Y:S01]  /*add0*/  IMAD R90, R111, 0x38, R93 ;  /* 0x000000386f5a7824 */ /* 0x000fe200078e025d */
[----:B------:R-:W-:Y:S01]  /*ade0*/  MUFU.EX2 R92, R89 ;  /* 0x00000059005c7308 */ /* 0x000fe20000000800 */
[----:B------:R-:W-:Y:S01]  /*adf0*/  IMAD.MOV.U32 R111, RZ, RZ, R125 ;  /* 0x000000ffff6f7224 */ /* 0x000fe200078e007d */
[----:B------:R-:W-:Y:S01]  /*ae00*/  SHF.R.U32.HI R77, RZ, 0x8, R77 ;  /* 0x00000008ff4d7819 */ /* 0x000fe2000001164d */
[----:B------:R-:W-:Y:S01]  /*ae10*/  IMAD.MOV.U32 R125, RZ, RZ, R124 ;  /* 0x000000ffff7d7224 */ /* 0x000fe200078e007c */
[----:B------:R-:W-:Y:S01]  /*ae20*/  IADD3 R90, R90, 0x1, RZ ;  /* 0x000000015a5a7810 */ /* 0x000fe20007ffe0ff */
[----:B------:R-:W-:Y:S01]  /*ae30*/  IMAD.MOV.U32 R124, RZ, RZ, R108 ;  /* 0x000000ffff7c7224 */ /* 0x000fe200078e006c */
[----:B------:R-:W-:Y:S01]  /*ae40*/  LOP3.LUT R77, R77, 0xffff, RZ, 0xc0, !PT ;  /* 0x0000ffff4d4d7812 */ /* 0x000fe200078ec0ff */
[----:B------:R-:W-:Y:S03]  /*ae50*/  IMAD.MOV.U32 R108, RZ, RZ, R163 ;  /* 0x000000ffff6c7224 */ /* 0x000fe600078e00a3 */
[----:B------:R-:W1:Y:S10]  /*ae60*/  MUFU.EX2 R89, R88 ;  /* 0x0000005800597308 */ /* 0x000e740000000800 */
[----:B------:R-:W-:Y:S10]  /*ae70*/  MUFU.EX2 R88, R123 ;  /* 0x0000007b00587308 */ /* 0x000ff40000000800 */
[----:B------:R-:W-:Y:S01]  /*ae80*/  MUFU.EX2 R93, R110 ;  /* 0x0000006e005d7308 */ /* 0x000fe20000000800 */
[----:B----4-:R-:W-:Y:S05]  /*ae90*/  @!P6 HADD2 R72, -R74.H0_H0, -RZ.H0_H0 ;  /* 0xa00000ff4a48e230 */ /* 0x010fea0000000900 */
[----:B------:R-:W-:Y:S01]  /*aea0*/  PRMT R79, R72, 0x7610, R79 ;  /* 0x00007610484f7816 */ /* 0x000fe2000000004f */
[----:B------:R2:W-:Y:S04]  /*aeb0*/  @!P6 STL.S16 [R1+0x1c], R72 ;  /* 0x00001c480100e387 */ /* 0x0005e80000100600 */
[----:B------:R3:W4:Y:S01]  /*aec0*/  LDL.S16 R87, [R1+0x34] ;  /* 0x0000340001577983 */ /* 0x0007220000100600 */
[----:B--2---:R-:W-:Y:S02]  /*aed0*/  PRMT R72, R78, 0x5410, R73 ;  /* 0x000054104e487816 */ /* 0x004fe40000000049 */
[----:B------:R-:W-:Y:S02]  /*aee0*/  @!P4 PRMT R73, R83, 0x5410, RZ ;  /* 0x000054105349c816 */ /* 0x000fe400000000ff */
[----:B------:R-:W-:Y:S01]  /*aef0*/  @!P5 PRMT R78, R86, 0x5410, RZ ;  /* 0x00005410564ed816 */ /* 0x000fe200000000ff */
[----:B------:R-:W-:Y:S01]  /*af00*/  IMAD.MOV.U32 R86, RZ, RZ, c[0x0][0x228] ;  /* 0x00008a00ff567624 */ /* 0x000fe200078e00ff */
[----:B------:R-:W-:Y:S01]  /*af10*/  ISETP.GE.U32.AND P4, PT, R129, R77, PT ;  /* 0x0000004d8100720c */ /* 0x000fe20003f86070 */
[----:B------:R2:W-:Y:S04]  /*af20*/  STG.E.U16 [R170.64+0x2], R73 ;  /* 0x00000249aa007986 */ /* 0x0005e8000c101510 */
[----:B------:R1:W-:Y:S01]  /*af30*/  STG.E.U16 [R170.64], R78 ;  /* 0x0000004eaa007986 */ /* 0x0003e2000c101510 */
[----:B--2---:R-:W-:Y:S02]  /*af40*/  PRMT R73, R76, 0x5410, R7 ;  /* 0x000054104c497816 */ /* 0x004fe40000000007 */
[----:B------:R-:W-:Y:S01]  /*af50*/  @!P3 PRMT R76, R82, 0x5410, RZ ;  /* 0x00005410524cb816 */ /* 0x000fe200000000ff */
[----:B------:R-:W-:Y:S01]  /*af60*/  IMAD.WIDE R82, R86, 0x70, R158 ;  /* 0x0000007056527825 */ /* 0x000fe200078e029e */
[----:B------:R-:W-:Y:S02]  /*af70*/  @!P2 PRMT R7, R80, 0x5410, RZ ;  /* 0x000054105007a816 */ /* 0x000fe400000000ff */
[----:B------:R-:W-:Y:S01]  /*af80*/  PRMT R80, R74, 0x5410, R5 ;  /* 0x000054104a507816 */ /* 0x000fe20000000005 */
[----:B------:R2:W-:Y:S01]  /*af90*/  STG.E.U16 [R158.64], R76 ;  /* 0x0000004c9e007986 */ /* 0x0005e2000c101510 */
[----:B------:R-:W-:Y:S01]  /*afa0*/  @!P6 PRMT R74, R79, 0x5410, RZ ;  /* 0x000054104f4ae816 */ /* 0x000fe200000000ff */
[----:B------:R-:W-:Y:S01]  /*afb0*/  IMAD R86, R86, 0x48, RZ ;  /* 0x0000004856567824 */ /* 0x000fe200078e02ff */
[----:B------:R-:W-:Y:S01]  /*afc0*/  SHF.R.U32.HI R79, RZ, 0x18, R166 ;  /* 0x00000018ff4f7819 */ /* 0x000fe200000116a6 */
[----:B------:R3:W-:Y:S01]  /*afd0*/  STG.E.U16 [R158.64+0x2], R7 ;  /* 0x000002079e007986 */ /* 0x0007e2000c101510 */
[----:B-1----:R-:W-:Y:S02]  /*afe0*/  LOP3.LUT R78, R166, 0xff, RZ, 0xc0, !PT ;  /* 0x000000ffa64e7812 */ /* 0x002fe400078ec0ff */
[C---:B------:R-:W-:Y:S01]  /*aff0*/  ISETP.GE.U32.AND P2, PT, R129.reuse, R79, PT ;  /* 0x0000004f8100720c */ /* 0x040fe20003f46070 */
[----:B------:R1:W-:Y:S01]  /*b000*/  STG.E.U16 [R82.64], R74 ;  /* 0x0000004a52007986 */ /* 0x0003e2000c101510 */
[C---:B------:R-:W-:Y:S01]  /*b010*/  ISETP.GE.U32.AND P5, PT, R129.reuse, R78, PT ;  /* 0x0000004e8100720c */ /* 0x040fe20003fa6070 */
[----:B------:R-:W-:Y:S01]  /*b020*/  MUFU.EX2 R79, R225 ;  /* 0x000000e1004f7308 */ /* 0x000fe20000000800 */
[----:B------:R-:W-:Y:S04]  /*b030*/  SHF.R.U32.HI R78, RZ, 0x18, R160 ;  /* 0x00000018ff4e7819 */ /* 0x000fe800000116a0 */
[C---:B------:R-:W-:Y:S05]  /*b040*/  ISETP.GE.U32.AND P0, PT, R129.reuse, R78, PT ;  /* 0x0000004e8100720c */ /* 0x040fea0003f06070 */
[----:B------:R1:W-:Y:S01]  /*b050*/  MUFU.EX2 R78, R111 ;  /* 0x0000006f004e7308 */ /* 0x0003e20000000800 */
[----:B--2---:R-:W-:Y:S04]  /*b060*/  SHF.R.U32.HI R76, RZ, 0x10, R166 ;  /* 0x00000010ff4c7819 */ /* 0x004fe800000116a6 */
[----:B------:R-:W-:Y:S02]  /*b070*/  LOP3.LUT R76, R76, 0xff, RZ, 0xc0, !PT ;  /* 0x000000ff4c4c7812 */ /* 0x000fe400078ec0ff */
[----:B---3--:R-:W-:Y:S02]  /*b080*/  LOP3.LUT R7, R166, 0xffff, RZ, 0xc0, !PT ;  /* 0x0000ffffa6077812 */ /* 0x008fe400078ec0ff */
[----:B-1----:R-:W-:Y:S01]  /*b090*/  SHF.R.U32.HI R74, RZ, 0x10, R160 ;  /* 0x00000010ff4a7819 */ /* 0x002fe200000116a0 */
[----:B------:R1:W-:Y:S01]  /*b0a0*/  MUFU.EX2 R82, R127 ;  /* 0x0000007f00527308 */ /* 0x0003e20000000800 */
[C---:B------:R-:W-:Y:S02]  /*b0b0*/  ISETP.GE.U32.AND P6, PT, R129.reuse, R76, PT ;  /* 0x0000004c8100720c */ /* 0x040fe40003fc6070 */
[----:B------:R-:W-:Y:S02]  /*b0c0*/  LOP3.LUT R74, R74, 0xff, RZ, 0xc0, !PT ;  /* 0x000000ff4a4a7812 */ /* 0x000fe400078ec0ff */
[----:B------:R-:W-:Y:S02]  /*b0d0*/  F2FP.PACK_AB R76, R94, R98 ;  /* 0x000000625e4c723e */ /* 0x000fe400000000ff */
[----:B------:R-:W-:Y:S01]  /*b0e0*/  ISETP.GE.U32.AND P1, PT, R129, R74, PT ;  /* 0x0000004a8100720c */ /* 0x000fe20003f26070 */
[----:B------:R-:W-:Y:S01]  /*b0f0*/  IMAD.MOV.U32 R111, RZ, RZ, R112 ;  /* 0x000000ffff6f7224 */ /* 0x000fe200078e0070 */
[----:B------:R-:W-:Y:S01]  /*b100*/  SHF.R.U32.HI R7, RZ, 0x8, R7 ;  /* 0x00000008ff077819 */ /* 0x000fe20000011607 */
[----:B------:R-:W-:Y:S01]  /*b110*/  MUFU.EX2 R83, R119 ;  /* 0x0000007700537308 */ /* 0x000fe20000000800 */
[C---:B------:R-:W-:Y:S02]  /*b120*/  LEA R160, P3, R90.reuse, R170, 0x1 ;  /* 0x000000aa5aa07211 */ /* 0x040fe400078608ff */
[----:B------:R-:W-:Y:S02]  /*b130*/  LOP3.LUT R7, R7, 0xffff, RZ, 0xc0, !PT ;  /* 0x0000ffff07077812 */ /* 0x000fe400078ec0ff */
[----:B------:R-:W-:Y:S02]  /*b140*/  LEA.HI.X.SX32 R161, R90, R171, 0x1, P3 ;  /* 0x000000ab5aa17211 */ /* 0x000fe400018f0eff */
[----:B------:R-:W-:Y:S02]  /*b150*/  ISETP.GE.U32.AND P3, PT, R129, R7, PT ;  /* 0x000000078100720c */ /* 0x000fe40003f66070 */
[----:B------:R-:W-:Y:S01]  /*b160*/  PRMT R7, R76, 0x7632, R7 ;  /* 0x000076324c077816 */ /* 0x000fe20000000007 */
[----:B------:R2:W-:Y:S01]  /*b170*/  MUFU.EX2 R90, R126 ;  /* 0x0000007e005a7308 */ /* 0x0005e20000000800 */
[----:B------:R-:W-:Y:S01]  /*b180*/  F2FP.PACK_AB R94, R89, R92 ;  /* 0x0000005c595e723e */ /* 0x000fe200000000ff */
[----:B------:R-:W-:Y:S02]  /*b190*/  FADD.FTZ R92, R92, R97 ;  /* 0x000000615c5c7221 */ /* 0x000fe40000010000 */
[----:B------:R-:W-:Y:S02]  /*b1a0*/  FADD.FTZ R97, R101, R96 ;  /* 0x0000006065617221 */ /* 0x000fe40000010000 */
[----:B------:R-:W-:Y:S01]  /*b1b0*/  FADD.FTZ R89, R89, R92 ;  /* 0x0000005c59597221 */ /* 0x000fe20000010000 */
[----:B------:R-:W-:Y:S01]  /*b1c0*/  SHF.R.U32.HI R92, RZ, 0x18, R174 ;  /* 0x00000018ff5c7819 */ /* 0x000fe200000116ae */
[----:B-1----:R-:W-:Y:S02]  /*b1d0*/  IMAD.MOV.U32 R127, RZ, RZ, R117 ;  /* 0x000000ffff7f7224 */ /* 0x002fe400078e0075 */
[----:B--2---:R-:W-:Y:S01]  /*b1e0*/  IMAD.MOV.U32 R126, RZ, RZ, R116 ;  /* 0x000000ffff7e7224 */ /* 0x004fe200078e0074 */
[----:B----4-:R-:W-:Y:S05]  /*b1f0*/  @!P4 HADD2 R87, -R5.H0_H0, -RZ.H0_H0 ;  /* 0xa00000ff0557c230 */ /* 0x010fea0000000900 */
[----:B------:R-:W-:Y:S01]  /*b200*/  PRMT R74, R87, 0x7610, R74 ;  /* 0x00007610574a7816 */ /* 0x000fe2000000004a */
[----:B------:R1:W-:Y:S01]  /*b210*/  @!P4 STL.S16 [R1+0x34], R87 ;  /* 0x000034570100c387 */ /* 0x0003e20000100600 */
[C---:B------:R-:W-:Y:S04]  /*b220*/  LEA R162, P4, R86.reuse, R170, 0x1 ;  /* 0x000000aa56a27211 */ /* 0x040fe800078808ff */
[----:B------:R-:W-:Y:S02]  /*b230*/  LEA.HI.X.SX32 R163, R86, R171, 0x1, P4 ;  /* 0x000000ab56a37211 */ /* 0x000fe400020f0eff */
[C---:B------:R-:W-:Y:S01]  /*b240*/  ISETP.GE.U32.AND P4, PT, R129.reuse, R77, PT ;  /* 0x0000004d8100720c */ /* 0x040fe20003f86070 */
[----:B------:R-:W2:Y:S10]  /*b250*/  MUFU.EX2 R86, R118 ;  /* 0x0000007600567308 */ /* 0x000eb40000000800 */
[----:B------:R-:W-:Y:S02]  /*b260*/  MUFU.EX2 R77, R202 ;  /* 0x000000ca004d7308 */ /* 0x000fe40000000800 */
[----:B------:R-:W-:Y:S02]  /*b270*/  @!P4 PRMT R5, R74, 0x5410, RZ ;  /* 0x000054104a05c816 */ /* 0x000fe400000000ff */
[----:B------:R-:W-:Y:S02]  /*b280*/  ISETP.GE.U32.AND P4, PT, R129, R91, PT ;  /* 0x0000005b8100720c */ /* 0x000fe40003f86070 */
[----:B------:R-:W-:Y:S01]  /*b290*/  LOP3.LUT R91, R174, 0xffff, RZ, 0xc0, !PT ;  /* 0x0000ffffae5b7812 */ /* 0x000fe200078ec0ff */
[----:B------:R3:W-:Y:S03]  /*b2a0*/  STG.E.U16 [R160.64], R5 ;  /* 0x00000005a0007986 */ /* 0x0007e6000c101510 */
[----:B------:R-:W-:Y:S01]  /*b2b0*/  SHF.R.U32.HI R91, RZ, 0x8, R91 ;  /* 0x00000008ff5b7819 */ /* 0x000fe2000001165b */
[----:B------:R4:W4:Y:S03]  /*b2c0*/  MUFU.EX2 R74, R81 ;  /* 0x00000051004a7308 */ /* 0x0009260000000800 */
[----:B------:R-:W-:Y:S01]  /*b2d0*/  LOP3.LUT R91, R91, 0xffff, RZ, 0xc0, !PT ;  /* 0x0000ffff5b5b7812 */ /* 0x000fe200078ec0ff */
[----:B--2---:R-:W-:Y:S01]  /*b2e0*/  FADD.FTZ R112, R86, R89 ;  /* 0x0000005956707221 */ /* 0x004fe20000010000 */
[C---:B------:R-:W-:Y:S03]  /*b2f0*/  F2FP.PACK_AB R86, R79.reuse, R86 ;  /* 0x000000564f56723e */ /* 0x040fe600000000ff */
[----:B------:R-:W-:Y:S02]  /*b300*/  FADD.FTZ R112, R79, R112 ;  /* 0x000000704f707221 */ /* 0x000fe40000010000 */
[----:B-1----:R-:W1:Y:S01]  /*b310*/  MUFU.EX2 R87, R131 ;  /* 0x0000008300577308 */ /* 0x002e620000000800 */
[----:B---3--:R-:W-:Y:S01]  /*b320*/  SHF.R.U32.HI R5, RZ, 0x10, R178 ;  /* 0x00000010ff057819 */ /* 0x008fe200000116b2 */
[----:B----4-:R2:W3:Y:S01]  /*b330*/  LDL.S16 R81, [R1+0x30] ;  /* 0x0000300001517983 */ /* 0x0104e20000100600 */
[C---:B------:R-:W-:Y:S01]  /*b340*/  F2FP.PACK_AB R101, R74.reuse, R101 ;  /* 0x000000654a65723e */ /* 0x040fe200000000ff */
[----:B------:R-:W-:Y:S01]  /*b350*/  FADD.FTZ R97, R74, R97 ;  /* 0x000000614a617221 */ /* 0x000fe20000010000 */
[----:B------:R-:W-:Y:S01]  /*b360*/  LOP3.LUT R5, R5, 0xff, RZ, 0xc0, !PT ;  /* 0x000000ff05057812 */ /* 0x000fe200078ec0ff */
[----:B------:R2:W4:Y:S01]  /*b370*/  LDL.LU R225, [R1+0xe4] ;  /* 0x0000e40001e17983 */ /* 0x0005220000300800 */
[----:B------:R-:W-:Y:S03]  /*b380*/  PRMT R96, R101, 0x7632, R96 ;  /* 0x0000763265607816 */ /* 0x000fe60000000060 */
[----:B------:R2:W5:Y:S04]  /*b390*/  LDL.LU R202, [R1+0xe0] ;  /* 0x0000e00001ca7983 */ /* 0x0005680000300800 */
[----:B------:R2:W2:Y:S04]  /*b3a0*/  LDL.S16 R98, [R1+0x18] ;  /* 0x0000180001627983 */ /* 0x0004a80000100600 */
[----:B------:R1:W4:Y:S01]  /*b3b0*/  LDL.S16 R95, [R1+0x14] ;  /* 0x00001400015f7983 */ /* 0x0003220000100600 */
[----:B---3--:R-:W-:Y:S05]  /*b3c0*/  @!P1 HADD2 R81, -R76.H0_H0, -RZ.H0_H0 ;  /* 0xa00000ff4c519230 */ /* 0x008fea0000000900 */
[----:B------:R-:W-:Y:S01]  /*b3d0*/  PRMT R100, R81, 0x7610, R100 ;  /* 0x0000761051647816 */ /* 0x000fe20000000064 */
[----:B------:R3:W-:Y:S01]  /*b3e0*/  @!P1 STL.S16 [R1+0x30], R81 ;  /* 0x0000305101009387 */ /* 0x0007e20000100600 */
[----:B--2---:R-:W-:Y:S02]  /*b3f0*/  @!P0 HADD2 R98, -R7.H0_H0, -RZ.H0_H0 ;  /* 0xa00000ff07628230 */ /* 0x004fe40000000900 */
[----:B----4-:R-:W-:Y:S03]  /*b400*/  @!P5 HADD2 R95, -R94.H0_H0, -RZ.H0_H0 ;  /* 0xa00000ff5e5fd230 */ /* 0x010fe60000000900 */
[----:B------:R-:W-:Y:S02]  /*b410*/  PRMT R103, R98, 0x7610, R103 ;  /* 0x0000761062677816 */ /* 0x000fe40000000067 */
[----:B------:R-:W-:Y:S02]  /*b420*/  PRMT R102, R95, 0x7610, R102 ;  /* 0x000076105f667816 */ /* 0x000fe40000000066 */
[----:B---3--:R-:W-:Y:S02]  /*b430*/  PRMT R81, R76, 0x5410, R7 ;  /* 0x000054104c517816 */ /* 0x008fe40000000007 */
[----:B------:R-:W-:Y:S02]  /*b440*/  @!P1 PRMT R76, R100, 0x5410, RZ ;  /* 0x00005410644c9816 */ /* 0x000fe400000000ff */
[----:B------:R-:W-:Y:S01]  /*b450*/  @!P0 PRMT R7, R103, 0x5410, RZ ;  /* 0x0000541067078816 */ /* 0x000fe200000000ff */
[----:B------:R2:W3:Y:S04]  /*b460*/  LDL.S16 R100, [R1+0x10] ;  /* 0x0000100001647983 */ /* 0x0004e80000100600 */
[----:B------:R4:W-:Y:S01]  /*b470*/  @!P0 STL.S16 [R1+0x18], R98 ;  /* 0x0000186201008387 */ /* 0x0009e20000100600 */
[----:B------:R-:W-:Y:S02]  /*b480*/  ISETP.GE.U32.AND P0, PT, R129, R91, PT ;  /* 0x0000005b8100720c */ /* 0x000fe40003f06070 */
[C---:B------:R-:W-:Y:S01]  /*b490*/  PRMT R91, R94.reuse, 0x7632, R91 ;  /* 0x000076325e5b7816 */ /* 0x040fe2000000005b */
[----:B------:R2:W2:Y:S03]  /*b4a0*/  LDL.S16 R99, [R1+0xc] ;  /* 0x00000c0001637983 */ /* 0x0004a60000100600 */
[----:B------:R-:W-:Y:S01]  /*b4b0*/  PRMT R74, R94, 0x5410, R91 ;  /* 0x000054105e4a7816 */ /* 0x000fe2000000005b */
[----:B------:R1:W-:Y:S01]  /*b4c0*/  @!P5 STL.S16 [R1+0x14], R95 ;  /* 0x0000145f0100d387 */ /* 0x0003e20000100600 */
[----:B------:R-:W-:Y:S01]  /*b4d0*/  @!P5 PRMT R94, R102, 0x5410, RZ ;  /* 0x00005410665ed816 */ /* 0x000fe200000000ff */
[----:B------:R-:W-:Y:S01]  /*b4e0*/  FADD.FTZ R102, R90, R75 ;  /* 0x0000004b5a667221 */ /* 0x000fe20000010000 */
[----:B------:R-:W-:Y:S01]  /*b4f0*/  F2FP.PACK_AB R90, R85, R90 ;  /* 0x0000005a555a723e */ /* 0x000fe200000000ff */
[----:B------:R-:W-:Y:S01]  /*b500*/  STG.E.U16 [R162.64], R76 ;  /* 0x0000004ca2007986 */ /* 0x000fe2000c101510 */
[----:B------:R-:W-:Y:S01]  /*b510*/  PRMT R75, R101, 0x5410, R96 ;  /* 0x00005410654b7816 */ /* 0x000fe20000000060 */
[----:B------:R-:W-:Y:S02]  /*b520*/  FADD.FTZ R102, R85, R102 ;  /* 0x0000006655667221 */ /* 0x000fe40000010000 */
[----:B------:R-:W-:Y:S04]  /*b530*/  STG.E.U16 [R162.64+0x2], R7 ;  /* 0x00000207a2007986 */ /* 0x000fe8000c101510 */
[----:B------:R-:W-:Y:S01]  /*b540*/  STG.E.U16 [R170.64+0x10], R94 ;  /* 0x0000105eaa007986 */ /* 0x000fe2000c101510 */
[----:B----4-:R4:W2:Y:S01]  /*b550*/  MUFU.EX2 R98, R134 ;  /* 0x0000008600627308 */ /* 0x0108a20000000800 */
[----:B-1----:R-:W-:Y:S04]  /*b560*/  SHF.R.U32.HI R95, RZ, 0x10, R174 ;  /* 0x00000010ff5f7819 */ /* 0x002fe800000116ae */
[----:B------:R-:W-:Y:S04]  /*b570*/  LOP3.LUT R95, R95, 0xff, RZ, 0xc0, !PT ;  /* 0x000000ff5f5f7812 */ /* 0x000fe800078ec0ff */
[----:B------:R-:W-:Y:S01]  /*b580*/  ISETP.GE.U32.AND P5, PT, R129, R95, PT ;  /* 0x0000005f8100720c */ /* 0x000fe20003fa6070 */
[----:B----4-:R-:W-:Y:S02]  /*b590*/  IMAD.MOV.U32 R134, RZ, RZ, R113 ;  /* 0x000000ffff867224 */ /* 0x010fe400078e0071 */
[----:B------:R-:W-:Y:S02]  /*b5a0*/  IMAD.MOV.U32 R113, RZ, RZ, R108 ;  /* 0x000000ffff717224 */ /* 0x000fe400078e006c */
[----:B------:R-:W-:Y:S01]  /*b5b0*/  FADD.FTZ R108, R88, R97 ;  /* 0x00000061586c7221 */ /* 0x000fe20000010000 */
[C---:B------:R-:W-:Y:S07]  /*b5c0*/  F2FP.PACK_AB R88, R83.reuse, R88 ;  /* 0x000000585358723e */ /* 0x040fee00000000ff */
[----:B------:R-:W-:Y:S01]  /*b5d0*/  @!P5 HADD2 R252, -R90.H0_H0, -RZ.H0_H0 ;  /* 0xa00000ff5afcd230 */ /* 0x000fe20000000900 */
[----:B------:R-:W-:Y:S01]  /*b5e0*/  FADD.FTZ R108, R83, R108 ;  /* 0x0000006c536c7221 */ /* 0x000fe20000010000 */
[----:B---3--:R-:W-:Y:S05]  /*b5f0*/  @!P3 HADD2 R100, -R91.H0_H0, -RZ.H0_H0 ;  /* 0xa00000ff5b64b230 */ /* 0x008fea0000000900 */
[----:B------:R-:W-:Y:S01]  /*b600*/  PRMT R95, R100, 0x7610, R95 ;  /* 0x00007610645f7816 */ /* 0x000fe2000000005f */
[----:B------:R1:W-:Y:S01]  /*b610*/  @!P3 STL.S16 [R1+0x10], R100 ;  /* 0x000010640100b387 */ /* 0x0003e20000100600 */
[----:B--2---:R-:W-:Y:S02]  /*b620*/  @!P6 HADD2 R99, -R101.H0_H0, -RZ.H0_H0 ;  /* 0xa00000ff6563e230 */ /* 0x004fe40000000900 */
[----:B------:R-:W-:Y:S01]  /*b630*/  @!P3 PRMT R91, R95, 0x5410, RZ ;  /* 0x000054105f5bb816 */ /* 0x000fe200000000ff */
[----:B------:R2:W3:Y:S01]  /*b640*/  LDL.S16 R105, [R1+0x8] ;  /* 0x0000080001697983 */ /* 0x0004e20000100600 */
[----:B------:R-:W-:Y:S01]  /*b650*/  ISETP.GE.U32.AND P3, PT, R129, R92, PT ;  /* 0x0000005c8100720c */ /* 0x000fe20003f66070 */
[----:B------:R4:W-:Y:S01]  /*b660*/  MUFU.EX2 R95, R201 ;  /* 0x000000c9005f7308 */ /* 0x0009e20000000800 */
[----:B------:R-:W-:Y:S01]  /*b670*/  PRMT R106, R99, 0x7610, R106 ;  /* 0x00007610636a7816 */ /* 0x000fe2000000006a */
[----:B------:R2:W-:Y:S01]  /*b680*/  @!P6 STL.S16 [R1+0xc], R99 ;  /* 0x00000c630100e387 */ /* 0x0005e20000100600 */
[----:B------:R-:W-:Y:S02]  /*b690*/  F2FP.PACK_AB R92, R82, R87 ;  /* 0x00000057525c723e */ /* 0x000fe400000000ff */
[----:B------:R-:W-:Y:S01]  /*b6a0*/  @!P6 PRMT R101, R106, 0x5410, RZ ;  /* 0x000054106a65e816 */ /* 0x000fe200000000ff */
[----:B------:R-:W-:Y:S01]  /*b6b0*/  STG.E.U16 [R170.64+0x12], R91 ;  /* 0x0000125baa007986 */ /* 0x000fe2000c101510 */
[----:B------:R-:W-:Y:S03]  /*b6c0*/  PRMT R89, R92, 0x7632, R89 ;  /* 0x000076325c597816 */ /* 0x000fe60000000059 */
[----:B------:R-:W-:Y:S01]  /*b6d0*/  MUFU.EX2 R106, R195 ;  /* 0x000000c3006a7308 */ /* 0x000fe20000000800 */
[----:B------:R-:W-:Y:S09]  /*b6e0*/  STG.E.U16 [R158.64+0x10], R101 ;  /* 0x000010659e007986 */ /* 0x000ff2000c101510 */
[----:B-1----:R1:W1:Y:S01]  /*b6f0*/  MUFU.EX2 R100, R181 ;  /* 0x000000b500647308 */ /* 0x0022620000000800 */
[----:B----4-:R4:W5:Y:S01]  /*b700*/  LDL.LU R201, [R1+0xdc] ;  /* 0x0000dc0001c97983 */ /* 0x0109620000300800 */
[----:B--2---:R-:W-:Y:S01]  /*b710*/  FADD.FTZ R99, R87, R84 ;  /* 0x0000005457637221 */ /* 0x004fe20000010000 */
[--C-:B------:R-:W-:Y:S02]  /*b720*/  LOP3.LUT R87, R179, UR14, R164.reuse, 0x96, !PT ;  /* 0x0000000eb3577c12 */ /* 0x100fe4000f8e96a4 */
[----:B------:R4:W2:Y:S01]  /*b730*/  LDL.S16 R103, [R1+0x4] ;  /* 0x0000040001677983 */ /* 0x0008a20000100600 */
[----:B------:R-:W-:Y:S01]  /*b740*/  F2FP.PACK_AB R84, R78, R77 ;  /* 0x0000004d4e54723e */ /* 0x000fe200000000ff */
[----:B------:R-:W-:Y:S01]  /*b750*/  FADD.FTZ R82, R82, R99 ;  /* 0x0000006352527221 */ /* 0x000fe20000010000 */
[----:B------:R-:W-:Y:S01]  /*b760*/  LOP3.LUT R83, R87, 0xff, RZ, 0xc0, !PT ;  /* 0x000000ff57537812 */ /* 0x000fe200078ec0ff */
[----:B------:R4:W5:Y:S01]  /*b770*/  LDL.LU R200, [R1+0xd8] ;  /* 0x0000d80001c87983 */ /* 0x0009620000300800 */
[--C-:B------:R-:W-:Y:S02]  /*b780*/  SHF.R.U32.HI R79, RZ, 0x18, R87.reuse ;  /* 0x00000018ff4f7819 */ /* 0x100fe40000011657 */
[----:B------:R-:W-:Y:S01]  /*b790*/  ISETP.GE.U32.AND P6, PT, R129, R83, PT ;  /* 0x000000538100720c */ /* 0x000fe20003fc6070 */
[----:B------:R4:W4:Y:S01]  /*b7a0*/  LDL.S16 R85, [R1] ;  /* 0x0000000001557983 */ /* 0x0009220000100600 */
[----:B------:R-:W-:Y:S02]  /*b7b0*/  LOP3.LUT R83, R87, 0xffff, RZ, 0xc0, !PT ;  /* 0x0000ffff57537812 */ /* 0x000fe400078ec0ff */
[----:B------:R-:W-:Y:S02]  /*b7c0*/  SHF.R.U32.HI R87, RZ, 0x10, R87 ;  /* 0x00000010ff577819 */ /* 0x000fe40000011657 */
[----:B------:R-:W-:Y:S02]  /*b7d0*/  SHF.R.U32.HI R83, RZ, 0x8, R83 ;  /* 0x00000008ff537819 */ /* 0x000fe40000011653 */
[----:B------:R-:W-:Y:S01]  /*b7e0*/  LOP3.LUT R87, R87, 0xff, RZ, 0xc0, !PT ;  /* 0x000000ff57577812 */ /* 0x000fe200078ec0ff */
[----:B-1----:R-:W-:Y:S01]  /*b7f0*/  IMAD.WIDE.U32 R180, R180, -0x2daee0ad, RZ ;  /* 0xd2511f53b4b47825 */ /* 0x002fe200078e00ff */
[----:B------:R-:W-:Y:S02]  /*b800*/  LOP3.LUT R83, R83, 0xffff, RZ, 0xc0, !PT ;  /* 0x0000ffff53537812 */ /* 0x000fe400078ec0ff */
[----:B------:R-:W-:Y:S01]  /*b810*/  LOP3.LUT R164, R179, UR14, R164, 0x96, !PT ;  /* 0x0000000eb3a47c12 */ /* 0x000fe2000f8e96a4 */
[----:B------:R-:W-:Y:S02]  /*b820*/  @!P6 HADD2 R250, -R86.H0_H0, -RZ.H0_H0 ;  /* 0xa00000ff56fae230 */ /* 0x000fe40000000900 */
[----:B---3--:R-:W-:Y:S05]  /*b830*/  @!P2 HADD2 R105, -R96.H0_H0, -RZ.H0_H0 ;  /* 0xa00000ff6069a230 */ /* 0x008fea0000000900 */
[----:B------:R-:W-:Y:S01]  /*b840*/  PRMT R99, R105, 0x7610, R99 ;  /* 0x0000761069637816 */ /* 0x000fe20000000063 */
[----:B------:R-:W-:Y:S03]  /*b850*/  @!P2 STL.S16 [R1+0x8], R105 ;  /* 0x000008690100a387 */ /* 0x000fe60000100600 */
[----:B------:R-:W-:Y:S01]  /*b860*/  @!P2 PRMT R96, R99, 0x5410, RZ ;  /* 0x000054106360a816 */ /* 0x000fe200000000ff */
[----:B------:R1:W5:Y:S01]  /*b870*/  LDL.LU R197, [R1+0xd4] ;  /* 0x0000d40001c57983 */ /* 0x0003620000300800 */
[----:B------:R-:W-:Y:S01]  /*b880*/  ISETP.GE.U32.AND P2, PT, R129, R83, PT ;  /* 0x000000538100720c */ /* 0x000fe20003f46070 */
[----:B------:R-:W-:Y:S01]  /*b890*/  FADD.FTZ R83, R77, R82 ;  /* 0x000000524d537221 */ /* 0x000fe20000010000 */
[----:B------:R-:W-:Y:S01]  /*b8a0*/  PRMT R82, R92, 0x5410, R89 ;  /* 0x000054105c527816 */ /* 0x000fe20000000059 */
[----:B------:R-:W-:Y:S01]  /*b8b0*/  FADD.FTZ R77, R93, R102 ;  /* 0x000000665d4d7221 */ /* 0x000fe20000010000 */
[----:B------:R-:W-:Y:S01]  /*b8c0*/  LOP3.LUT R102, R181, UR14, R148, 0x96, !PT ;  /* 0x0000000eb5667c12 */ /* 0x000fe2000f8e9694 */
[----:B------:R-:W3:Y:S01]  /*b8d0*/  MUFU.EX2 R99, R111 ;  /* 0x0000006f00637308 */ /* 0x000ee20000000800 */
[----:B------:R-:W-:Y:S01]  /*b8e0*/  FADD.FTZ R110, R78, R83 ;  /* 0x000000534e6e7221 */ /* 0x000fe20000010000 */
[C---:B------:R-:W-:Y:S01]  /*b8f0*/  F2FP.PACK_AB R78, R98.reuse, R93 ;  /* 0x0000005d624e723e */ /* 0x040fe200000000ff */
[----:B------:R-:W-:Y:S01]  /*b900*/  FADD.FTZ R98, R98, R77 ;  /* 0x0000004d62627221 */ /* 0x000fe20000010000 */
[----:B------:R-:W-:Y:S01]  /*b910*/  STG.E.U16 [R158.64+0x12], R96 ;  /* 0x000012609e007986 */ /* 0x000fe2000c101510 */
[----:B------:R-:W-:Y:S01]  /*b920*/  FADD.FTZ R77, R115, R108 ;  /* 0x0000006c734d7221 */ /* 0x000fe20000010000 */
[----:B------:R-:W-:Y:S01]  /*b930*/  F2FP.PACK_AB R115, R100, R115 ;  /* 0x000000736473723e */ /* 0x000fe200000000ff */
[----:B------:R-:W-:Y:S01]  /*b940*/  FADD.FTZ R93, R107, R110 ;  /* 0x0000006e6b5d7221 */ /* 0x000fe20000010000 */
[----:B------:R-:W-:Y:S01]  /*b950*/  F2FP.PACK_AB R107, R106, R107 ;  /* 0x0000006b6a6b723e */ /* 0x000fe200000000ff */
[----:B------:R-:W-:Y:S01]  /*b960*/  FADD.FTZ R100, R100, R77 ;  /* 0x0000004d64647221 */ /* 0x000fe20000010000 */
[----:B------:R-:W-:Y:S01]  /*b970*/  F2FP.PACK_AB R77, R104, R95 ;  /* 0x0000005f684d723e */ /* 0x000fe200000000ff */
[----:B------:R1:W1:Y:S01]  /*b980*/  MUFU.EX2 R108, R134 ;  /* 0x00000086006c7308 */ /* 0x0002620000000800 */
[----:B------:R-:W-:Y:S01]  /*b990*/  PRMT R114, R115, 0x7632, R114 ;  /* 0x0000763273727816 */ /* 0x000fe20000000072 */
[----:B------:R-:W-:Y:S01]  /*b9a0*/  FADD.FTZ R93, R106, R93 ;  /* 0x0000005d6a5d7221 */ /* 0x000fe20000010000 */
[----:B--2---:R-:W-:Y:S05]  /*b9b0*/  @!P4 HADD2 R103, -R92.H0_H0, -RZ.H0_H0 ;  /* 0xa00000ff5c67c230 */ /* 0x004fea0000000900 */
[----:B------:R-:W-:Y:S01]  /*b9c0*/  PRMT R97, R103, 0x7610, R97 ;  /* 0x0000761067617816 */ /* 0x000fe20000000061 */
[----:B------:R2:W-:Y:S01]  /*b9d0*/  @!P4 STL.S16 [R1+0x4], R103 ;  /* 0x000004670100c387 */ /* 0x0005e20000100600 */
[----:B----4-:R-:W-:Y:S02]  /*b9e0*/  @!P0 HADD2 R85, -R89.H0_H0, -RZ.H0_H0 ;  /* 0xa00000ff59558230 */ /* 0x010fe40000000900 */
[----:B------:R-:W-:Y:S01]  /*b9f0*/  @!P4 PRMT R92, R97, 0x5410, RZ ;  /* 0x00005410615cc816 */ /* 0x000fe200000000ff */
[----:B------:R4:W5:Y:S01]  /*ba00*/  LDL.LU R195, [R1+0xd0] ;  /* 0x0000d00001c37983 */ /* 0x0009620000300800 */
[----:B------:R-:W-:Y:S01]  /*ba10*/  ISETP.GE.U32.AND P4, PT, R129, R79, PT ;  /* 0x0000004f8100720c */ /* 0x000fe20003f86070 */
[----:B------:R-:W-:Y:S01]  /*ba20*/  FADD.FTZ R97, R95, R112 ;  /* 0x000000705f617221 */ /* 0x000fe20000010000 */
[----:B------:R-:W-:Y:S01]  /*ba30*/  PRMT R79, R85, 0x7610, R79 ;  /* 0x00007610554f7816 */ /* 0x000fe2000000004f */
[----:B------:R3:W-:Y:S01]  /*ba40*/  @!P0 STL.S16 [R1], R85 ;  /* 0x0000005501008387 */ /* 0x0007e20000100600 */
[----:B------:R-:W3:Y:S01]  /*ba50*/  MUFU.EX2 R95, R176 ;  /* 0x000000b0005f7308 */ /* 0x000ee20000000800 */
[----:B------:R-:W-:Y:S01]  /*ba60*/  FADD.FTZ R97, R104, R97 ;  /* 0x0000006168617221 */ /* 0x000fe20000010000 */
[----:B------:R-:W-:Y:S01]  /*ba70*/  @!P0 PRMT R89, R79, 0x5410, RZ ;  /* 0x000054104f598816 */ /* 0x000fe200000000ff */
[----:B------:R-:W-:Y:S01]  /*ba80*/  STG.E.U16 [R160.64+0xe], R92 ;  /* 0x00000e5ca0007986 */ /* 0x000fe2000c101510 */
[C---:B------:R-:W-:Y:S01]  /*ba90*/  ISETP.GE.U32.AND P0, PT, R129.reuse, R87, PT ;  /* 0x000000578100720c */ /* 0x040fe20003f06070 */
[----:B-1----:R-:W-:Y:S01]  /*baa0*/  IMAD.MOV.U32 R134, RZ, RZ, R124 ;  /* 0x000000ffff867224 */ /* 0x002fe200078e007c */
[----:B------:R-:W-:Y:S01]  /*bab0*/  PRMT R87, R90, 0x7632, R87 ;  /* 0x000076325a577816 */ /* 0x000fe20000000057 */
[----:B------:R-:W-:Y:S01]  /*bac0*/  STG.E.U16 [R160.64+0x10], R89 ;  /* 0x00001059a0007986 */ /* 0x000fe2000c101510 */
[----:B------:R-:W-:Y:S01]  /*bad0*/  LOP3.LUT R79, R102, 0xff, RZ, 0xc0, !PT ;  /* 0x000000ff664f7812 */ /* 0x000fe200078ec0ff */
[----:B------:R-:W-:Y:S01]  /*bae0*/  IMAD.MOV.U32 R124, RZ, RZ, R120 ;  /* 0x000000ffff7c7224 */ /* 0x000fe200078e0078 */
[----:B------:R-:W-:Y:S01]  /*baf0*/  PRMT R83, R90, 0x5410, R87 ;  /* 0x000054105a537816 */ /* 0x000fe20000000057 */
[----:B------:R-:W-:Y:S01]  /*bb00*/  @!P3 HADD2 R251, -R87.H0_H0, -RZ.H0_H0 ;  /* 0xa00000ff57fbb230 */ /* 0x000fe20000000900 */
[----:B------:R-:W-:Y:S01]  /*bb10*/  @!P5 PRMT R90, R252, 0x5410, RZ ;  /* 0x00005410fc5ad816 */ /* 0x000fe200000000ff */
[----:B------:R1:W-:Y:S01]  /*bb20*/  MUFU.EX2 R104, R6 ;  /* 0x0000000600687308 */ /* 0x0003e20000000800 */
[----:B------:R-:W-:Y:S01]  /*bb30*/  ISETP.GE.U32.AND P5, PT, R129, R79, PT ;  /* 0x0000004f8100720c */ /* 0x000fe20003fa6070 */
[----:B------:R-:W-:Y:S01]  /*bb40*/  IMAD.MOV.U32 R120, RZ, RZ, R113 ;  /* 0x000000ffff787224 */ /* 0x000fe200078e0071 */
[----:B------:R-:W-:Y:S01]  /*bb50*/  LOP3.LUT R79, R102, 0xffff, RZ, 0xc0, !PT ;  /* 0x0000ffff664f7812 */ /* 0x000fe200078ec0ff */
[----:B------:R-:W-:Y:S01]  /*bb60*/  STG.E.U16 [R162.64+0x10], R90 ;  /* 0x0000105aa2007986 */ /* 0x000fe2000c101510 */
[----:B------:R-:W-:Y:S01]  /*bb70*/  @!P3 PRMT R87, R251, 0x5410, RZ ;  /* 0x00005410fb57b816 */ /* 0x000fe200000000ff */
[----:B------:R-:W-:Y:S01]  /*bb80*/  @!P0 HADD2 R248, -R88.H0_H0, -RZ.H0_H0 ;  /* 0xa00000ff58f88230 */ /* 0x000fe20000000900 */
[----:B------:R-:W-:Y:S02]  /*bb90*/  SHF.R.U32.HI R79, RZ, 0x8, R79 ;  /* 0x00000008ff4f7819 */ /* 0x000fe4000001164f */
[----:B--2---:R-:W-:Y:S01]  /*bba0*/  LOP3.LUT R103, R178, 0xff, RZ, 0xc0, !PT ;  /* 0x000000ffb2677812 */ /* 0x004fe200078ec0ff */
[----:B------:R-:W-:Y:S01]  /*bbb0*/  STG.E.U16 [R162.64+0x12], R87 ;  /* 0x00001257a2007986 */ /* 0x000fe2000c101510 */
[----:B------:R-:W-:Y:S01]  /*bbc0*/  LOP3.LUT R79, R79, 0xffff, RZ, 0xc0, !PT ;  /* 0x0000ffff4f4f7812 */ /* 0x000fe200078ec0ff */
[----:B---3--:R-:W-:Y:S01]  /*bbd0*/  FADD.FTZ R85, R99, R98 ;  /* 0x0000006263557221 */ /* 0x008fe20000010000 */
[C---:B------:R-:W-:Y:S01]  /*bbe0*/  F2FP.PACK_AB R99, R108.reuse, R99 ;  /* 0x000000636c63723e */ /* 0x040fe200000000ff */
[----:B------:R-:W-:Y:S01]  /*bbf0*/  @!P5 HADD2 R246, -R84.H0_H0, -RZ.H0_H0 ;  /* 0xa00000ff54f6d230 */ /* 0x000fe20000000900 */
[----:B------:R-:W-:Y:S01]  /*bc00*/  ISETP.GE.U32.AND P3, PT, R129, R79, PT ;  /* 0x0000004f8100720c */ /* 0x000fe20003f66070 */
[----:B------:R-:W-:Y:S01]  /*bc10*/  FADD.FTZ R98, R108, R85 ;  /* 0x000000556c627221 */ /* 0x000fe20000010000 */
[C---:B------:R-:W-:Y:S01]  /*bc20*/  PRMT R79, R86.reuse, 0x7632, R79 ;  /* 0x00007632564f7816 */ /* 0x040fe2000000004f */
[----:B------:R-:W-:Y:S01]  /*bc30*/  FADD.FTZ R100, R95, R100 ;  /* 0x000000645f647221 */ /* 0x000fe20000010000 */
[--C-:B------:R-:W-:Y:S02]  /*bc40*/  SHF.R.U32.HI R85, RZ, 0x18, R102.reuse ;  /* 0x00000018ff557819 */ /* 0x100fe40000011666 */
[----:B------:R-:W-:Y:S01]  /*bc50*/  SHF.R.U32.HI R102, RZ, 0x10, R102 ;  /* 0x00000010ff667819 */ /* 0x000fe20000011666 */
[----:B------:R-:W-:Y:S01]  /*bc60*/  @!P2 HADD2 R249, -R79.H0_H0, -RZ.H0_H0 ;  /* 0xa00000ff4ff9a230 */ /* 0x000fe20000000900 */
[----:B------:R-:W-:Y:S01]  /*bc70*/  PRMT R123, R86, 0x5410, R79 ;  /* 0x00005410567b7816 */ /* 0x000fe2000000004f */
[----:B-1----:R-:W-:Y:S01]  /*bc80*/  IMAD.MOV.U32 R6, RZ, RZ, R120 ;  /* 0x000000ffff067224 */ /* 0x002fe200078e0078 */
[----:B------:R-:W-:Y:S02]  /*bc90*/  @!P6 PRMT R86, R250, 0x5410, RZ ;  /* 0x00005410fa56e816 */ /* 0x000fe400000000ff */
[C---:B------:R-:W-:Y:S02]  /*bca0*/  ISETP.GE.U32.AND P6, PT, R129.reuse, R85, PT ;  /* 0x000000558100720c */ /* 0x040fe40003fc6070 */
[----:B------:R-:W-:Y:S01]  /*bcb0*/  PRMT R85, R88, 0x7632, R85 ;  /* 0x0000763258557816 */ /* 0x000fe20000000055 */
[----:B------:R-:W-:Y:S01]  /*bcc0*/  STG.E.U16 [R170.64+0x20], R86 ;  /* 0x00002056aa007986 */ /* 0x000fe2000c101510 */
[----:B------:R-:W-:Y:S02]  /*bcd0*/  LOP3.LUT R102, R102, 0xff, RZ, 0xc0, !PT ;  /* 0x000000ff66667812 */ /* 0x000fe400078ec0ff */
[----:B------:R-:W-:Y:S01]  /*bce0*/  PRMT R122, R88, 0x5410, R85 ;  /* 0x00005410587a7816 */ /* 0x000fe20000000055 */
[----:B------:R-:W-:Y:S01]  /*bcf0*/  @!P4 HADD2 R247, -R85.H0_H0, -RZ.H0_H0 ;  /* 0xa00000ff55f7c230 */ /* 0x000fe20000000900 */
[----:B------:R-:W-:Y:S02]  /*bd00*/  @!P0 PRMT R88, R248, 0x5410, RZ ;  /* 0x00005410f8588816 */ /* 0x000fe400000000ff */
[----:B------:R-:W-:Y:S02]  /*bd10*/  ISETP.GE.U32.AND P0, PT, R129, R102, PT ;  /* 0x000000668100720c */ /* 0x000fe40003f06070 */
[----:B------:R-:W-:Y:S01]  /*bd20*/  @!P2 PRMT R79, R249, 0x5410, RZ ;  /* 0x00005410f94fa816 */ /* 0x000fe200000000ff */
[----:B------:R1:W2:Y:S01]  /*bd30*/  MUFU.EX2 R102, R4 ;  /* 0x0000000400667308 */ /* 0x0002a20000000800 */
[----:B------:R-:W-:Y:S02]  /*bd40*/  ISETP.GE.U32.AND P2, PT, R129, R103, PT ;  /* 0x000000678100720c */ /* 0x000fe40003f46070 */
[----:B------:R-:W-:Y:S01]  /*bd50*/  LOP3.LUT R103, R178, 0xffff, RZ, 0xc0, !PT ;  /* 0x0000ffffb2677812 */ /* 0x000fe200078ec0ff */
[----:B------:R-:W-:Y:S01]  /*bd60*/  STG.E.U16 [R170.64+0x22], R79 ;  /* 0x0000224faa007986 */ /* 0x000fe2000c101510 */
[----:B------:R-:W-:Y:S02]  /*bd70*/  @!P4 PRMT R85, R247, 0x5410, RZ ;  /* 0x00005410f755c816 */ /* 0x000fe400000000ff */
[----:B------:R-:W-:Y:S01]  /*bd80*/  SHF.R.U32.HI R76, RZ, 0x8, R103 ;  /* 0x00000008ff4c7819 */ /* 0x000fe20000011667 */
[----:B------:R-:W-:Y:S01]  /*bd90*/  STG.E.U16 [R158.64+0x20], R88 ;  /* 0x000020589e007986 */ /* 0x000fe2000c101510 */
[----:B------:R-:W-:Y:S01]  /*bda0*/  F2FP.PACK_AB R95, R173, R95 ;  /* 0x0000005fad5f723e */ /* 0x000fe200000000ff */
[----:B------:R-:W-:Y:S01]  /*bdb0*/  @!P0 HADD2 R244, -R78.H0_H0, -RZ.H0_H0 ;  /* 0xa00000ff4ef48230 */ /* 0x000fe20000000900 */
[----:B------:R-:W-:Y:S01]  /*bdc0*/  LOP3.LUT R7, R76, 0xffff, RZ, 0xc0, !PT ;  /* 0x0000ffff4c077812 */ /* 0x000fe200078ec0ff */
[----:B------:R-:W-:Y:S01]  /*bdd0*/  FADD.FTZ R76, R184, R97 ;  /* 0x00000061b84c7221 */ /* 0x000fe20000010000 */
[----:B------:R-:W-:Y:S01]  /*bde0*/  F2FP.PACK_AB R97, R183, R184 ;  /* 0x000000b8b761723e */ /* 0x000fe200000000ff */
[----:B------:R-:W3:Y:S01]  /*bdf0*/  MUFU.EX2 R103, R125 ;  /* 0x0000007d00677308 */ /* 0x000ee20000000800 */
[----:B------:R-:W-:Y:S01]  /*be00*/  PRMT R120, R115, 0x5410, R114 ;  /* 0x0000541073787816 */ /* 0x000fe20000000072 */
[----:B------:R-:W-:Y:S01]  /*be10*/  FADD.FTZ R183, R183, R76 ;  /* 0x0000004cb7b77221 */ /* 0x000fe20000010000 */
[----:B------:R-:W-:Y:S01]  /*be20*/  LOP3.LUT R76, R180, 0xff, RZ, 0xc0, !PT ;  /* 0x000000ffb44c7812 */ /* 0x000fe200078ec0ff */
[----:B------:R-:W-:Y:S01]  /*be30*/  FADD.FTZ R173, R173, R100 ;  /* 0x00000064adad7221 */ /* 0x000fe20000010000 */
[----:B------:R-:W-:Y:S01]  /*be40*/  LOP3.LUT R6, R6, 0xffffffbf, RZ, 0xc0, !PT ;  /* 0xffffffbf06067812 */ /* 0x000fe200078ec0ff */
[----:B------:R-:W-:Y:S01]  /*be50*/  @!P2 HADD2 R241, -R77.H0_H0, -RZ.H0_H0 ;  /* 0xa00000ff4df1a230 */ /* 0x000fe20000000900 */
[----:B------:R-:W-:Y:S01]  /*be60*/  STG.E.U16 [R158.64+0x22], R85 ;  /* 0x000022559e007986 */ /* 0x000fe2000c101510 */
[----:B------:R-:W-:Y:S01]  /*be70*/  FADD.FTZ R106, R144, R173 ;  /* 0x000000ad906a7221 */ /* 0x000fe20000010000 */
[----:B-1----:R-:W1:Y:S01]  /*be80*/  LDC.U8 R4, c[0x0][0x2d8] ;  /* 0x0000b600ff047b82 */ /* 0x002e620000000000 */
[----:B--2---:R-:W-:Y:S01]  /*be90*/  FADD.FTZ R100, R102, R93 ;  /* 0x0000005d66647221 */ /* 0x004fe20000010000 */
[C---:B------:R-:W-:Y:S01]  /*bea0*/  F2FP.PACK_AB R93, R187.reuse, R102 ;  /* 0x00000066bb5d723e */ /* 0x040fe200000000ff */
[----:B------:R-:W-:Y:S02]  /*beb0*/  IMAD.MOV.U32 R184, RZ, RZ, R126 ;  /* 0x000000ffffb87224 */ /* 0x000fe400078e007e */
[----:B------:R-:W-:Y:S01]  /*bec0*/  FADD.FTZ R100, R187, R100 ;  /* 0x00000064bb647221 */ /* 0x000fe20000010000 */
[----:B------:R-:W-:Y:S02]  /*bed0*/  PRMT R128, R93, 0x7632, R128 ;  /* 0x000076325d807816 */ /* 0x000fe40000000080 */
[C---:B---3--:R-:W-:Y:S01]  /*bee0*/  F2FP.PACK_AB R130, R104.reuse, R103 ;  /* 0x000000676882723e */ /* 0x048fe200000000ff */
[----:B------:R-:W-:Y:S02]  /*bef0*/  IMAD.MOV.U32 R125, RZ, RZ, R121 ;  /* 0x000000ffff7d7224 */ /* 0x000fe400078e0079 */
[----:B------:R-:W-:Y:S02]  /*bf00*/  FADD.FTZ R105, R103, R98 ;  /* 0x0000006267697221 */ /* 0x000fe40000010000 */
[----:B------:R-:W-:Y:S02]  /*bf10*/  IMAD.MOV.U32 R187, RZ, RZ, R125 ;  /* 0x000000ffffbb7224 */ /* 0x000fe400078e007d */
[----:B------:R-:W-:Y:S01]  /*bf20*/  FADD.FTZ R98, R104, R105 ;  /* 0x0000006968627221 */ /* 0x000fe20000010000 */
[----:B------:R-:W-:Y:S01]  /*bf30*/  PRMT R104, R107, 0x7632, R104 ;  /* 0x000076326b687816 */ /* 0x000fe20000000068 */
[----:B------:R-:W2:Y:S01]  /*bf40*/  MUFU.EX2 R105, R142 ;  /* 0x0000008e00697308 */ /* 0x000ea20000000800 */
[----:B-1----:R-:W-:Y:S01]  /*bf50*/  ISETP.GE.U32.AND P4, PT, R4, R5, PT ;  /* 0x000000050400720c */ /* 0x002fe20003f86070 */
[--C-:B------:R-:W-:Y:S01]  /*bf60*/  FADD.FTZ R101, R185, R98.reuse ;  /* 0x00000062b9657221 */ /* 0x100fe20000010000 */
[----:B------:R-:W-:Y:S02]  /*bf70*/  PRMT R5, R84, 0x7632, R5 ;  /* 0x0000763254057816 */ /* 0x000fe40000000005 */
[----:B------:R-:W-:Y:S01]  /*bf80*/  PRMT R98, R99, 0x7632, R98 ;  /* 0x0000763263627816 */ /* 0x000fe20000000062 */
[----:B------:R-:W-:Y:S01]  /*bf90*/  FADD.FTZ R101, R186, R101 ;  /* 0x00000065ba657221 */ /* 0x000fe20000010000 */
[----:B------:R-:W-:Y:S01]  /*bfa0*/  PRMT R119, R84, 0x5410, R5 ;  /* 0x0000541054777816 */ /* 0x000fe20000000005 */
[----:B------:R-:W-:Y:S01]  /*bfb0*/  @!P3 HADD2 R245, -R5.H0_H0, -RZ.H0_H0 ;  /* 0xa00000ff05f5b230 */ /* 0x000fe20000000900 */
[----:B------:R-:W-:Y:S02]  /*bfc0*/  @!P5 PRMT R84, R246, 0x5410, RZ ;  /* 0x00005410f654d816 */ /* 0x000fe400000000ff */
[C---:B------:R-:W-:Y:S02]  /*bfd0*/  ISETP.GE.U32.AND P5, PT, R4.reuse, R7, PT ;  /* 0x000000070400720c */ /* 0x040fe40003fa6070 */
[----:B------:R-:W-:Y:S01]  /*bfe0*/  SHF.R.U32.HI R7, RZ, 0x18, R178 ;  /* 0x00000018ff077819 */ /* 0x000fe200000116b2 */
[----:B------:R-:W-:Y:S01]  /*bff0*/  STG.E.U16 [R160.64+0x1e], R84 ;  /* 0x00001e54a0007986 */ /* 0x000fe2000c101510 */
[----:B------:R-:W-:Y:S01]  /*c000*/  @!P3 PRMT R5, R245, 0x5410, RZ ;  /* 0x00005410f505b816 */ /* 0x000fe200000000ff */
[----:B------:R-:W-:Y:S01]  /*c010*/  @!P4 HADD2 R242, -R115.H0_H0, -RZ.H0_H0 ;  /* 0xa00000ff73f2c230 */ /* 0x000fe20000000900 */
[----:B------:R-:W-:Y:S02]  /*c020*/  ISETP.GE.U32.AND P3, PT, R4, R7, PT ;  /* 0x000000070400720c */ /* 0x000fe40003f66070 */
[----:B------:R-:W-:Y:S01]  /*c030*/  PRMT R7, R78, 0x7632, R7 ;  /* 0x000076324e077816 */ /* 0x000fe20000000007 */
[----:B------:R-:W-:Y:S01]  /*c040*/  STG.E.U16 [R160.64+0x20], R5 ;  /* 0x00002005a0007986 */ /* 0x000fe2000c101510 */
[----:B------:R-:W-:Y:S02]  /*c050*/  @!P4 PRMT R115, R242, 0x5410, RZ ;  /* 0x00005410f273c816 */ /* 0x000fe400000000ff */
[----:B------:R-:W-:Y:S01]  /*c060*/  PRMT R118, R78, 0x5410, R7 ;  /* 0x000054104e767816 */ /* 0x000fe20000000007 */
[----:B------:R-:W-:Y:S01]  /*c070*/  @!P6 HADD2 R243, -R7.H0_H0, -RZ.H0_H0 ;  /* 0xa00000ff07f3e230 */ /* 0x000fe20000000900 */
[----:B------:R-:W-:Y:S01]  /*c080*/  @!P0 PRMT R78, R244, 0x5410, RZ ;  /* 0x00005410f44e8816 */ /* 0x000fe200000000ff */
[----:B--2---:R-:W-:Y:S01]  /*c090*/  FADD.FTZ R106, R105, R106 ;  /* 0x0000006a696a7221 */ /* 0x004fe20000010000 */
[----:B------:R-:W-:Y:S02]  /*c0a0*/  ISETP.GE.U32.AND P0, PT, R4, R76, PT ;  /* 0x0000004c0400720c */ /* 0x000fe40003f06070 */
[----:B------:R-:W-:Y:S01]  /*c0b0*/  LOP3.LUT R76, R180, 0xffff, RZ, 0xc0, !PT ;  /* 0x0000ffffb44c7812 */ /* 0x000fe200078ec0ff */
[----:B------:R1:W-:Y:S01]  /*c0c0*/  STG.E.U16 [R162.64+0x20], R78 ;  /* 0x0000204ea2007986 */ /* 0x0003e2000c101510 */
[----:B------:R-:W-:Y:S01]  /*c0d0*/  @!P6 PRMT R7, R243, 0x5410, RZ ;  /* 0x00005410f307e816 */ /* 0x000fe200000000ff */
[----:B------:R-:W-:Y:S01]  /*c0e0*/  @!P3 HADD2 R239, -R114.H0_H0, -RZ.H0_H0 ;  /* 0xa00000ff72efb230 */ /* 0x000fe20000000900 */
[----:B------:R-:W-:Y:S02]  /*c0f0*/  SHF.R.U32.HI R76, RZ, 0x8, R76 ;  /* 0x00000008ff4c7819 */ /* 0x000fe4000001164c */
[----:B------:R-:W-:Y:S01]  /*c100*/  F2FP.PACK_AB R142, R186, R185 ;  /* 0x000000b9ba8e723e */ /* 0x000fe200000000ff */
[----:B------:R2:W-:Y:S01]  /*c110*/  STG.E.U16 [R162.64+0x22], R7 ;  /* 0x00002207a2007986 */ /* 0x0005e2000c101510 */
[----:B------:R-:W-:Y:S01]  /*c120*/  LOP3.LUT R102, R76, 0xffff, RZ, 0xc0, !PT ;  /* 0x0000ffff4c667812 */ /* 0x000fe200078ec0ff */
[----:B------:R-:W-:Y:S01]  /*c130*/  IMAD.MOV.U32 R186, RZ, RZ, R124 ;  /* 0x000000ffffba7224 */ /* 0x000fe200078e007c */
[C---:B------:R-:W-:Y:S01]  /*c140*/  PRMT R76, R77.reuse, 0x7632, R76 ;  /* 0x000076324d4c7816 */ /* 0x040fe2000000004c */
[----:B------:R-:W-:Y:S01]  /*c150*/  @!P0 HADD2 R238, -R107.H0_H0, -RZ.H0_H0 ;  /* 0xa00000ff6bee8230 */ /* 0x000fe20000000900 */
[----:B------:R-:W-:Y:S01]  /*c160*/  ISETP.GE.U32.AND P6, PT, R4, R102, PT ;  /* 0x000000660400720c */ /* 0x000fe20003fc6070 */
[----:B------:R-:W-:Y:S01]  /*c170*/  IMAD.MOV.U32 R185, RZ, RZ, R127 ;  /* 0x000000ffffb97224 */ /* 0x000fe200078e007f */
[----:B------:R-:W-:Y:S01]  /*c180*/  SHF.R.U32.HI R102, RZ, 0x10, R180 ;  /* 0x00000010ff667819 */ /* 0x000fe200000116b4 */
[----:B------:R-:W-:Y:S01]  /*c190*/  @!P5 HADD2 R240, -R76.H0_H0, -RZ.H0_H0 ;  /* 0xa00000ff4cf0d230 */ /* 0x000fe20000000900 */
[----:B------:R-:W-:Y:S02]  /*c1a0*/  PRMT R121, R77, 0x5410, R76 ;  /* 0x000054104d797816 */ /* 0x000fe4000000004c */
[----:B------:R-:W-:Y:S02]  /*c1b0*/  LOP3.LUT R102, R102, 0xff, RZ, 0xc0, !PT ;  /* 0x000000ff66667812 */ /* 0x000fe400078ec0ff */
[----:B------:R-:W-:Y:S02]  /*c1c0*/  @!P2 PRMT R77, R241, 0x5410, RZ ;  /* 0x00005410f14da816 */ /* 0x000fe400000000ff */
[----:B------:R-:W-:Y:S02]  /*c1d0*/  ISETP.GE.U32.AND P2, PT, R4, R102, PT ;  /* 0x000000660400720c */ /* 0x000fe40003f46070 */
[----:B------:R-:W-:Y:S01]  /*c1e0*/  SHF.R.U32.HI R102, RZ, 0x18, R180 ;  /* 0x00000018ff667819 */ /* 0x000fe200000116b4 */
[----:B------:R3:W-:Y:S01]  /*c1f0*/  STG.E.U16 [R170.64+0x30], R77 ;  /* 0x0000304daa007986 */ /* 0x0007e2000c101510 */
[----:B------:R-:W-:Y:S01]  /*c200*/  @!P5 PRMT R76, R240, 0x5410, RZ ;  /* 0x00005410f04cd816 */ /* 0x000fe200000000ff */
[----:B------:R-:W-:Y:S01]  /*c210*/  @!P6 HADD2 R237, -R104.H0_H0, -RZ.H0_H0 ;  /* 0xa00000ff68ede230 */ /* 0x000fe20000000900 */
[----:B------:R-:W-:Y:S01]  /*c220*/  ISETP.GE.U32.AND P5, PT, R4, R102, PT ;  /* 0x000000660400720c */ /* 0x000fe20003fa6070 */
[----:B-1----:R-:W-:Y:S01]  /*c230*/  IMAD.MOV.U32 R78, RZ, RZ, R188 ;  /* 0x000000ffff4e7224 */ /* 0x002fe200078e00bc */
[----:B------:R-:W-:Y:S01]  /*c240*/  LEA R102, R134, 0x1, 0x1 ;  /* 0x0000000186667811 */ /* 0x000fe200078e08ff */
[----:B------:R-:W-:Y:S01]  /*c250*/  STG.E.U16 [R170.64+0x32], R76 ;  /* 0x0000324caa007986 */ /* 0x000fe2000c101510 */
[----:B------:R-:W-:Y:S01]  /*c260*/  @!P3 PRMT R114, R239, 0x5410, RZ ;  /* 0x00005410ef72b816 */ /* 0x000fe200000000ff */
[----:B------:R-:W-:Y:S01]  /*c270*/  IMAD.MOV.U32 R88, RZ, RZ, R78 ;  /* 0x000000ffff587224 */ /* 0x000fe200078e004e */
[----:B------:R-:W-:Y:S01]  /*c280*/  LOP3.LUT R102, R191, UR19, R102, 0x96, !PT ;  /* 0x00000013bf667c12 */ /* 0x000fe2000f8e9666 */
[----:B------:R-:W-:Y:S01]  /*c290*/  @!P2 HADD2 R236, -R99.H0_H0, -RZ.H0_H0 ;  /* 0xa00000ff63eca230 */ /* 0x000fe20000000900 */
[----:B------:R-:W-:Y:S03]  /*c2a0*/  STG.E.U16 [R158.64+0x30], R115 ;  /* 0x000030739e007986 */ /* 0x000fe6000c101510 */
[----:B------:R-:W-:Y:S01]  /*c2b0*/  IMAD.WIDE.U32 R108, R102, -0x326172a9, RZ ;  /* 0xcd9e8d57666c7825 */ /* 0x000fe200078e00ff */
[----:B------:R-:W-:Y:S01]  /*c2c0*/  STG.E.U16 [R158.64+0x32], R114 ;  /* 0x000032729e007986 */ /* 0x000fe2000c101510 */
[----:B------:R-:W-:Y:S03]  /*c2d0*/  @!P5 HADD2 R235, -R98.H0_H0, -RZ.H0_H0 ;  /* 0xa00000ff62ebd230 */ /* 0x000fe60000000900 */
[----:B------:R-:W-:Y:S02]  /*c2e0*/  LOP3.LUT R102, R109, UR13, R188, 0x96, !PT ;  /* 0x0000000d6d667c12 */ /* 0x000fe4000f8e96bc */
[----:B------:R-:W-:Y:S03]  /*c2f0*/  LOP3.LUT R103, R157, UR11, R108, 0x96, !PT ;  /* 0x0000000b9d677c12 */ /* 0x000fe6000f8e966c */
[----:B------:R-:W-:Y:S04]  /*c300*/  IMAD.WIDE.U32 R110, R102, -0x2daee0ad, RZ ;  /* 0xd2511f53666e7825 */ /* 0x000fe800078e00ff */
[----:B------:R-:W-:Y:S01]  /*c310*/  IMAD.WIDE.U32 R108, R103, -0x2daee0ad, RZ ;  /* 0xd2511f53676c7825 */ /* 0x000fe200078e00ff */
[----:B------:R-:W-:Y:S02]  /*c320*/  LOP3.LUT R102, R111, UR10, R124, 0x96, !PT ;  /* 0x0000000a6f667c12 */ /* 0x000fe4000f8e967c */
[----:B------:R-:W-:Y:S02]  /*c330*/  F2FP.PACK_AB R103, R105, R144 ;  /* 0x000000906967723e */ /* 0x000fe400000000ff */
[----:B------:R-:W-:Y:S01]  /*c340*/  LOP3.LUT R94, R109, UR8, R110, 0x96, !PT ;  /* 0x000000086d5e7c12 */ /* 0x000fe2000f8e966e */
[----:B------:R-:W-:Y:S01]  /*c350*/  IMAD.WIDE.U32 R110, R102, -0x326172a9, RZ ;  /* 0xcd9e8d57666e7825 */ /* 0x000fe200078e00ff */
[----:B------:R-:W-:Y:S03]  /*c360*/  F2FP.PACK_AB R144, R155, R146 ;  /* 0x000000929b90723e */ /* 0x000fe600000000ff */
[----:B------:R-:W-:Y:S01]  /*c370*/  IMAD.WIDE.U32 R116, R94, -0x326172a9, RZ ;  /* 0xcd9e8d575e747825 */ /* 0x000fe200078e00ff */
[----:B------:R-:W-:Y:S03]  /*c380*/  LOP3.LUT R91, R111, UR9, R156, 0x96, !PT ;  /* 0x000000096f5b7c12 */ /* 0x000fe6000f8e969c */
[----:B------:R-:W-:Y:S01]  /*c390*/  FADD.FTZ R102, R146, R183 ;  /* 0x000000b792667221 */ /* 0x000fe20000010000 */
[----:B------:R-:W-:Y:S01]  /*c3a0*/  LOP3.LUT R110, R117, UR7, R110, 0x96, !PT ;  /* 0x00000007756e7c12 */ /* 0x000fe2000f8e966e */
[----:B------:R-:W-:Y:S01]  /*c3b0*/  IMAD.WIDE.U32 R112, R91, -0x2daee0ad, RZ ;  /* 0xd2511f535b707825 */ /* 0x000fe200078e00ff */
[----:B------:R-:W-:Y:S02]  /*c3c0*/  PRMT R117, R107, 0x5410, R104 ;  /* 0x000054106b757816 */ /* 0x000fe40000000068 */
[----:B------:R-:W-:Y:S01]  /*c3d0*/  @!P0 PRMT R107, R238, 0x5410, RZ ;  /* 0x00005410ee6b8816 */ /* 0x000fe200000000ff */
[----:B------:R-:W-:Y:S01]  /*c3e0*/  IMAD.WIDE.U32 R110, R110, -0x2daee0ad, RZ ;  /* 0xd2511f536e6e7825 */ /* 0x000fe200078e00ff */
[----:B------:R-:W-:Y:S02]  /*c3f0*/  LOP3.LUT R91, R113, UR6, R108, 0x96, !PT ;  /* 0x00000006715b7c12 */ /* 0x000fe4000f8e966c */
[----:B------:R-:W-:Y:S01]  /*c400*/  @!P6 PRMT R104, R237, 0x5410, RZ ;  /* 0x00005410ed68e816 */ /* 0x000fe200000000ff */
[----:B------:R-:W-:Y:S01]  /*c410*/  STG.E.U16 [R160.64+0x2e], R107 ;  /* 0x00002e6ba0007986 */ /* 0x000fe2000c101510 */
[----:B------:R-:W-:Y:S01]  /*c420*/  LOP3.LUT R112, R111, UR4, R112, 0x96, !PT ;  /* 0x000000046f707c12 */ /* 0x000fe2000f8e9670 */
[----:B------:R-:W-:Y:S02]  /*c430*/  IMAD.WIDE.U32 R108, R91, -0x326172a9, RZ ;  /* 0xcd9e8d575b6c7825 */ /* 0x000fe400078e00ff */
[----:B------:R-:W-:Y:S02]  /*c440*/  STG.E.U16 [R160.64+0x30], R104 ;  /* 0x00003068a0007986 */ /* 0x000fe4000c101510 */
[----:B------:R-:W-:Y:S04]  /*c450*/  IMAD.WIDE.U32 R112, R112, -0x326172a9, RZ ;  /* 0xcd9e8d5770707825 */ /* 0x000fe800078e00ff */
[----:B------:R-:W-:Y:S01]  /*c460*/  FADD.FTZ R105, R155, R102 ;  /* 0x000000669b697221 */ /* 0x000fe20000010000 */
[----:B------:R-:W-:Y:S01]  /*c470*/  LOP3.LUT R102, R109, UR5, R116, 0x96, !PT ;  /* 0x000000056d667c12 */ /* 0x000fe2000f8e9674 */
[----:B------:R-:W-:Y:S01]  /*c480*/  FADD.FTZ R94, R182, R100 ;  /* 0x00000064b65e7221 */ /* 0x000fe20000010000 */
[----:B------:R-:W-:Y:S01]  /*c490*/  LOP3.LUT R96, R113, UR15, R108, 0x96, !PT ;  /* 0x0000000f71607c12 */ /* 0x000fe2000f8e966c */
[----:B------:R-:W1:Y:S01]  /*c4a0*/  MUFU.EX2 R109, R143 ;  /* 0x0000008f006d7308 */ /* 0x000e620000000800 */
[----:B------:R-:W-:Y:S01]  /*c4b0*/  PRMT R116, R99, 0x5410, R98 ;  /* 0x0000541063747816 */ /* 0x000fe20000000062 */
[----:B------:R-:W-:Y:S01]  /*c4c0*/  FADD.FTZ R94, R177, R94 ;  /* 0x0000005eb15e7221 */ /* 0x000fe20000010000 */
[----:B------:R-:W-:Y:S02]  /*c4d0*/  LOP3.LUT R91, R96, 0xff, RZ, 0xc0, !PT ;  /* 0x000000ff605b7812 */ /* 0x000fe400078ec0ff */
[--C-:B------:R-:W-:Y:S02]  /*c4e0*/  SHF.R.U32.HI R89, RZ, 0x10, R96.reuse ;  /* 0x00000010ff597819 */ /* 0x100fe40000011660 */
[----:B------:R-:W-:Y:S02]  /*c4f0*/  ISETP.GE.U32.AND P4, PT, R4, R91, PT ;  /* 0x0000005b0400720c */ /* 0x000fe40003f86070 */
[----:B------:R-:W-:Y:S01]  /*c500*/  LOP3.LUT R91, R96, 0xffff, RZ, 0xc0, !PT ;  /* 0x0000ffff605b7812 */ /* 0x000fe200078ec0ff */
[----:B------:R-:W2:Y:S01]  /*c510*/  MUFU.EX2 R108, R135 ;  /* 0x00000087006c7308 */ /* 0x000ea20000000800 */
[----:B------:R-:W-:Y:S02]  /*c520*/  LOP3.LUT R89, R89, 0xff, RZ, 0xc0, !PT ;  /* 0x000000ff59597812 */ /* 0x000fe400078ec0ff */
[----:B------:R-:W-:Y:S02]  /*c530*/  SHF.R.U32.HI R91, RZ, 0x8, R91 ;  /* 0x00000008ff5b7819 */ /* 0x000fe4000001165b */
[----:B------:R-:W-:Y:S02]  /*c540*/  @!P2 PRMT R99, R236, 0x5410, RZ ;  /* 0x00005410ec63a816 */ /* 0x000fe400000000ff */
[----:B------:R-:W-:Y:S02]  /*c550*/  LOP3.LUT R91, R91, 0xffff, RZ, 0xc0, !PT ;  /* 0x0000ffff5b5b7812 */ /* 0x000fe400078ec0ff */
[C---:B------:R-:W-:Y:S01]  /*c560*/  ISETP.GE.U32.AND P2, PT, R4.reuse, R89, PT ;  /* 0x000000590400720c */ /* 0x040fe20003f46070 */
[----:B------:R-:W3:Y:S01]  /*c570*/  MUFU.EX2 R143, R154 ;  /* 0x0000009a008f7308 */ /* 0x000ee20000000800 */
[----:B------:R-:W-:Y:S01]  /*c580*/  ISETP.GE.U32.AND P3, PT, R4, R91, PT ;  /* 0x0000005b0400720c */ /* 0x000fe20003f66070 */
[----:B------:R-:W-:Y:S01]  /*c590*/  STG.E.U16 [R162.64+0x30], R99 ;  /* 0x00003063a2007986 */ /* 0x000fe2000c101510 */
[----:B------:R-:W-:Y:S01]  /*c5a0*/  SHF.R.U32.HI R91, RZ, 0x18, R96 ;  /* 0x00000018ff5b7819 */ /* 0x000fe20000011660 */
[----:B-1----:R-:W-:Y:S01]  /*c5b0*/  FADD.FTZ R111, R109, R106 ;  /* 0x0000006a6d6f7221 */ /* 0x002fe20000010000 */
[----:B------:R-:W-:Y:S01]  /*c5c0*/  F2FP.PACK_AB R146, R140, R109 ;  /* 0x0000006d8c92723e */ /* 0x000fe200000000ff */
[----:B------:R-:W-:Y:S01]  /*c5d0*/  @!P4 HADD2 R234, -R97.H0_H0, -RZ.H0_H0 ;  /* 0xa00000ff61eac230 */ /* 0x000fe20000000900 */
[----:B------:R-:W-:Y:S01]  /*c5e0*/  ISETP.GE.U32.AND P0, PT, R4, R91, PT ;  /* 0x0000005b0400720c */ /* 0x000fe20003f06070 */
[----:B------:R-:W-:Y:S01]  /*c5f0*/  FADD.FTZ R106, R140, R111 ;  /* 0x0000006f8c6a7221 */ /* 0x000fe20000010000 */
[C---:B------:R-:W-:Y:S02]  /*c600*/  LOP3.LUT R91, R112.reuse, 0xff, RZ, 0xc0, !PT ;  /* 0x000000ff705b7812 */ /* 0x040fe400078ec0ff */
[--C-:B------:R-:W-:Y:S01]  /*c610*/  SHF.R.U32.HI R92, RZ, 0x18, R112.reuse ;  /* 0x00000018ff5c7819 */ /* 0x100fe20000011670 */
[----:B------:R-:W-:Y:S01]  /*c620*/  @!P2 HADD2 R229, -R95.H0_H0, -RZ.H0_H0 ;  /* 0xa00000ff5fe5a230 */ /* 0x000fe20000000900 */
[----:B------:R-:W-:Y:S01]  /*c630*/  LOP3.LUT R89, R112, 0xffff, RZ, 0xc0, !PT ;  /* 0x0000ffff70597812 */ /* 0x000fe200078ec0ff */
[----:B--2---:R-:W-:Y:S01]  /*c640*/  FADD.FTZ R126, R108, R105 ;  /* 0x000000696c7e7221 */ /* 0x004fe20000010000 */
[----:B------:R-:W-:Y:S02]  /*c650*/  F2FP.PACK_AB R140, R133, R108 ;  /* 0x0000006c858c723e */ /* 0x000fe400000000ff */
[----:B------:R-:W-:Y:S01]  /*c660*/  SHF.R.U32.HI R90, RZ, 0x10, R112 ;  /* 0x00000010ff5a7819 */ /* 0x000fe20000011670 */
[----:B------:R-:W1:Y:S01]  /*c670*/  MUFU.EX2 R108, R169 ;  /* 0x000000a9006c7308 */ /* 0x000e620000000800 */
[----:B------:R-:W-:Y:S01]  /*c680*/  F2FP.PACK_AB R100, R177, R182 ;  /* 0x000000b6b164723e */ /* 0x000fe200000000ff */
[----:B------:R-:W-:Y:S01]  /*c690*/  IMAD.WIDE.U32 R112, R102, -0x2daee0ad, RZ ;  /* 0xd2511f5366707825 */ /* 0x000fe200078e00ff */
[----:B------:R-:W-:Y:S02]  /*c6a0*/  LOP3.LUT R105, R90, 0xff, RZ, 0xc0, !PT ;  /* 0x000000ff5a697812 */ /* 0x000fe400078ec0ff */
[----:B------:R-:W-:Y:S01]  /*c6b0*/  ISETP.GE.U32.AND P1, PT, R4, R92, PT ;  /* 0x0000005c0400720c */ /* 0x000fe20003f26070 */
[----:B---3--:R-:W-:Y:S01]  /*c6c0*/  FADD.FTZ R109, R143, R94 ;  /* 0x0000005e8f6d7221 */ /* 0x008fe20000010000 */
[----:B------:R-:W-:Y:S01]  /*c6d0*/  LOP3.LUT R102, R113, UR14, R110, 0x96, !PT ;  /* 0x0000000e71667c12 */ /* 0x000fe2000f8e966e */
[----:B------:R-:W-:Y:S01]  /*c6e0*/  FADD.FTZ R126, R133, R126 ;  /* 0x0000007e857e7221 */ /* 0x000fe20000010000 */
[----:B------:R-:W-:Y:S01]  /*c6f0*/  LOP3.LUT R94, R112, 0xff, RZ, 0xc0, !PT ;  /* 0x000000ff705e7812 */ /* 0x000fe200078ec0ff */
[----:B------:R-:W-:Y:S01]  /*c700*/  FADD.FTZ R124, R150, R109 ;  /* 0x0000006d967c7221 */ /* 0x000fe20000010000 */
[----:B------:R-:W-:Y:S02]  /*c710*/  LEA R109, R134, 0x1, 0x1 ;  /* 0x00000001866d7811 */ /* 0x000fe400078e08ff */
[----:B------:R-:W-:Y:S02]  /*c720*/  LOP3.LUT R87, R102, 0xff, RZ, 0xc0, !PT ;  /* 0x000000ff66577812 */ /* 0x000fe400078ec0ff */
[----:B------:R-:W-:Y:S02]  /*c730*/  LOP3.LUT R109, R191, UR19, R109, 0x96, !PT ;  /* 0x00000013bf6d7c12 */ /* 0x000fe4000f8e966d */
[----:B------:R-:W-:Y:S02]  /*c740*/  ISETP.GE.U32.AND P6, PT, R4, R87, PT ;  /* 0x000000570400720c */ /* 0x000fe40003fc6070 */
[--C-:B------:R-:W-:Y:S02]  /*c750*/  SHF.R.U32.HI R90, RZ, 0x10, R112.reuse ;  /* 0x00000010ff5a7819 */ /* 0x100fe40000011670 */
[----:B------:R-:W-:Y:S02]  /*c760*/  LOP3.LUT R87, R112, 0xffff, RZ, 0xc0, !PT ;  /* 0x0000ffff70577812 */ /* 0x000fe400078ec0ff */
[----:B------:R-:W-:Y:S01]  /*c770*/  SHF.R.U32.HI R129, RZ, 0x18, R112 ;  /* 0x00000018ff817819 */ /* 0x000fe20000011670 */
[----:B-1----:R-:W-:Y:S01]  /*c780*/  FADD.FTZ R112, R108, R101 ;  /* 0x000000656c707221 */ /* 0x002fe20000010000 */
[----:B------:R-:W-:Y:S02]  /*c790*/  F2FP.PACK_AB R143, R150, R143 ;  /* 0x0000008f968f723e */ /* 0x000fe400000000ff */
[C---:B------:R-:W-:Y:S01]  /*c7a0*/  F2FP.PACK_AB R150, R165.reuse, R108 ;  /* 0x0000006ca596723e */ /* 0x040fe200000000ff */
[----:B------:R-:W-:Y:S01]  /*c7b0*/  FADD.FTZ R125, R165, R112 ;  /* 0x00000070a57d7221 */ /* 0x000fe20000010000 */
[----:B------:R-:W-:Y:S01]  /*c7c0*/  PRMT R92, R95, 0x7632, R92 ;  /* 0x000076325f5c7816 */ /* 0x000fe2000000005c */
[----:B------:R-:W-:Y:S01]  /*c7d0*/  IMAD.WIDE.U32 R112, R109, -0x326172a9, RZ ;  /* 0xcd9e8d576d707825 */ /* 0x000fe200078e00ff */
[----:B------:R-:W-:Y:S01]  /*c7e0*/  PRMT R96, R97, 0x7632, R96 ;  /* 0x0000763261607816 */ /* 0x000fe20000000060 */
[----:B------:R-:W1:Y:S01]  /*c7f0*/  MUFU.EX2 R108, R145 ;  /* 0x00000091006c7308 */ /* 0x000e620000000800 */
[----:B------:R-:W-:Y:S01]  /*c800*/  PRMT R110, R95, 0x5410, R92 ;  /* 0x000054105f6e7816 */ /* 0x000fe2000000005c */
[----:B------:R-:W-:Y:S01]  /*c810*/  @!P0 HADD2 R233, -R92.H0_H0, -RZ.H0_H0 ;  /* 0xa00000ff5ce98230 */ /* 0x000fe20000000900 */
[----:B------:R-:W-:Y:S01]  /*c820*/  LOP3.LUT R101, R113, UR13, R198, 0x96, !PT ;  /* 0x0000000d71657c12 */ /* 0x000fe2000f8e96c6 */
[----:B------:R-:W-:Y:S01]  /*c830*/  @!P3 HADD2 R232, -R96.H0_H0, -RZ.H0_H0 ;  /* 0xa00000ff60e8b230 */ /* 0x000fe20000000900 */
[----:B------:R-:W-:Y:S02]  /*c840*/  LOP3.LUT R109, R153, UR11, R112, 0x96, !PT ;  /* 0x0000000b996d7c12 */ /* 0x000fe4000f8e9670 */
[----:B------:R-:W-:Y:S01]  /*c850*/  @!P0 PRMT R92, R233, 0x5410, RZ ;  /* 0x00005410e95c8816 */ /* 0x000fe200000000ff */
[----:B------:R-:W-:Y:S01]  /*c860*/  IMAD.WIDE.U32 R154, R101, -0x2daee0ad, RZ ;  /* 0xd2511f53659a7825 */ /* 0x000fe200078e00ff */
[----:B------:R-:W-:Y:S02]  /*c870*/  PRMT R111, R97, 0x5410, R96 ;  /* 0x00005410616f7816 */ /* 0x000fe40000000060 */
[----:B------:R-:W-:Y:S01]  /*c880*/  @!P3 PRMT R96, R232, 0x5410, RZ ;  /* 0x00005410e860b816 */ /* 0x000fe200000000ff */
[----:B------:R-:W-:Y:S01]  /*c890*/  IMAD.WIDE.U32 R112, R109, -0x2daee0ad, RZ ;  /* 0xd2511f536d707825 */ /* 0x000fe200078e00ff */
[----:B------:R-:W-:Y:S02]  /*c8a0*/  LOP3.LUT R109, R155, UR10, R184, 0x96, !PT ;  /* 0x0000000a9b6d7c12 */ /* 0x000fe4000f8e96b8 */
[----:B------:R-:W-:Y:S02]  /*c8b0*/  LOP3.LUT R84, R102, 0xffff, RZ, 0xc0, !PT ;  /* 0x0000ffff66547812 */ /* 0x000fe400078ec0ff */
[----:B------:R-:W-:Y:S01]  /*c8c0*/  LOP3.LUT R101, R113, UR8, R154, 0x96, !PT ;  /* 0x0000000871657c12 */ /* 0x000fe2000f8e969a */
[----:B------:R-:W-:Y:S01]  /*c8d0*/  IMAD.WIDE.U32 R176, R109, -0x326172a9, RZ ;  /* 0xcd9e8d576db07825 */ /* 0x000fe200078e00ff */
[----:B------:R-:W-:Y:S02]  /*c8e0*/  @!P2 PRMT R95, R229, 0x5410, RZ ;  /* 0x00005410e55fa816 */ /* 0x000fe400000000ff */
[----:B------:R-:W-:Y:S01]  /*c8f0*/  @P6 LOP3.LUT R6, R6, 0x40, RZ, 0xfc, !PT ;  /* 0x0000004006066812 */ /* 0x000fe200078efcff */
[----:B------:R-:W-:Y:S01]  /*c900*/  FADD.FTZ R109, R151, R106 ;  /* 0x0000006a976d7221 */ /* 0x000fe20000010000 */
[----:B------:R-:W-:Y:S02]  /*c910*/  LOP3.LUT R86, R177, UR9, R152, 0x96, !PT ;  /* 0x00000009b1567c12 */ /* 0x000fe4000f8e9698 */
[C---:B-1----:R-:W-:Y:S01]  /*c920*/  F2FP.PACK_AB R154, R108.reuse, R151 ;  /* 0x000000976c9a723e */ /* 0x042fe200000000ff */
[----:B------:R-:W-:Y:S01]  /*c930*/  FADD.FTZ R85, R108, R109 ;  /* 0x0000006d6c557221 */ /* 0x000fe20000010000 */
[----:B------:R-:W-:Y:S01]  /*c940*/  LOP3.LUT R6, R6, 0xffffffdf, RZ, 0xc0, !PT ;  /* 0xffffffdf06067812 */ /* 0x000fe200078ec0ff */
[----:B------:R-:W-:Y:S01]  /*c950*/  IMAD.WIDE.U32 R108, R101, -0x326172a9, RZ ;  /* 0xcd9e8d57656c7825 */ /* 0x000fe200078e00ff */
[----:B------:R-:W-:Y:S02]  /*c960*/  PRMT R7, R100, 0x7632, R7 ;  /* 0x0000763264077816 */ /* 0x000fe40000000007 */
[----:B------:R-:W-:Y:S01]  /*c970*/  SHF.R.U32.HI R89, RZ, 0x8, R89 ;  /* 0x00000008ff597819 */ /* 0x000fe20000011659 */
[----:B------:R1:W-:Y:S01]  /*c980*/  STL [R1+0x7c], R85 ;  /* 0x00007c5501007387 */ /* 0x0003e20000100800 */
[----:B------:R-:W-:Y:S01]  /*c990*/  LOP3.LUT R176, R109, UR7, R176, 0x96, !PT ;  /* 0x000000076db07c12 */ /* 0x000fe2000f8e96b0 */
[----:B------:R-:W-:Y:S01]  /*c9a0*/  IMAD.WIDE.U32 R182, R86, -0x2daee0ad, RZ ;  /* 0xd2511f5356b67825 */ /* 0x000fe200078e00ff */
[----:B------:R-:W-:Y:S02]  /*c9b0*/  SHF.R.U32.HI R86, RZ, 0x10, R102 ;  /* 0x00000010ff567819 */ /* 0x000fe40000011666 */
[----:B------:R-:W-:Y:S01]  /*c9c0*/  PRMT R106, R100, 0x5410, R7 ;  /* 0x00005410646a7816 */ /* 0x000fe20000000007 */
[----:B------:R-:W-:Y:S01]  /*c9d0*/  IMAD.WIDE.U32 R176, R176, -0x2daee0ad, RZ ;  /* 0xd2511f53b0b07825 */ /* 0x000fe200078e00ff */
[----:B------:R-:W-:Y:S02]  /*c9e0*/  LOP3.LUT R79, R183, UR6, R112, 0x96, !PT ;  /* 0x00000006b74f7c12 */ /* 0x000fe4000f8e9670 */
[----:B------:R-:W-:Y:S01]  /*c9f0*/  LOP3.LUT R89, R89, 0xffff, RZ, 0xc0, !PT ;  /* 0x0000ffff59597812 */ /* 0x000fe200078ec0ff */
[----:B------:R-:W-:Y:S01]  /*ca00*/  IMAD.MOV.U32 R109, RZ, RZ, R199 ;  /* 0x000000ffff6d7224 */ /* 0x000fe200078e00c7 */
[----:B------:R-:W-:Y:S01]  /*ca10*/  LOP3.LUT R182, R177, UR4, R182, 0x96, !PT ;  /* 0x00000004b1b67c12 */ /* 0x000fe2000f8e96b6 */
[----:B------:R-:W-:Y:S01]  /*ca20*/  IMAD.WIDE.U32 R112, R79, -0x326172a9, RZ ;  /* 0xcd9e8d574f707825 */ /* 0x000fe200078e00ff */
[----:B------:R-:W-:Y:S02]  /*ca30*/  ISETP.GE.U32.AND P6, PT, R4, R91, PT ;  /* 0x0000005b0400720c */ /* 0x000fe40003fc6070 */
[----:B------:R-:W-:Y:S01]  /*ca40*/  PRMT R133, R142, 0x7632, R133 ;  /* 0x000076328e857816 */ /* 0x000fe20000000085 */
[----:B------:R-:W-:Y:S01]  /*ca50*/  IMAD.WIDE.U32 R182, R182, -0x326172a9, RZ ;  /* 0xcd9e8d57b6b67825 */ /* 0x000fe200078e00ff */
[----:B------:R-:W-:Y:S02]  /*ca60*/  LOP3.LUT R127, R113, UR5, R108, 0x96, !PT ;  /* 0x00000005717f7c12 */ /* 0x000fe4000f8e966c */
[----:B------:R-:W-:Y:S01]  /*ca70*/  PRMT R101, R144, 0x7632, R101 ;  /* 0x0000763290657816 */ /* 0x000fe20000000065 */
[----:B------:R-:W-:Y:S01]  /*ca80*/  IMAD.MOV.U32 R108, RZ, RZ, R198 ;  /* 0x000000ffff6c7224 */ /* 0x000fe200078e00c6 */
[----:B------:R-:W-:Y:S01]  /*ca90*/  LOP3.LUT R79, R183, UR15, R112, 0x96, !PT ;  /* 0x0000000fb74f7c12 */ /* 0x000fe2000f8e9670 */
[----:B------:R4:W5:Y:S01]  /*caa0*/  LDL.LU.64 R198, [R1+0xc8] ;  /* 0x0000c80001c67983 */ /* 0x0009620000300a00 */
[----:B------:R-:W-:Y:S01]  /*cab0*/  LOP3.LUT R77, R182, 0xffff, RZ, 0xc0, !PT ;  /* 0x0000ffffb64d7812 */ /* 0x000fe200078ec0ff */
[----:B------:R-:W-:Y:S01]  /*cac0*/  IMAD.MOV.U32 R113, RZ, RZ, R109 ;  /* 0x000000ffff717224 */ /* 0x000fe200078e006d */
[----:B-1----:R-:W-:Y:S01]  /*cad0*/  LOP3.LUT R85, R79, 0xff, RZ, 0xc0, !PT ;  /* 0x000000ff4f557812 */ /* 0x002fe200078ec0ff */
[----:B------:R-:W-:Y:S01]  /*cae0*/  @!P6 HADD2 R224, -R144.H0_H0, -RZ.H0_H0 ;  /* 0xa00000ff90e0e230 */ /* 0x000fe20000000900 */
[----:B------:R-:W-:Y:S01]  /*caf0*/  PRMT R109, R93, 0x5410, R128 ;  /* 0x000054105d6d7816 */ /* 0x000fe20000000080 */
[----:B------:R-:W-:Y:S01]  /*cb00*/  IMAD.MOV.U32 R112, RZ, RZ, R108 ;  /* 0x000000ffff707224 */ /* 0x000fe200078e006c */
[C---:B------:R-:W-:Y:S02]  /*cb10*/  ISETP.GE.U32.AND P0, PT, R4.reuse, R85, PT ;  /* 0x000000550400720c */ /* 0x040fe40003f06070 */
[----:B------:R-:W-:Y:S01]  /*cb20*/  SHF.R.U32.HI R85, RZ, 0x18, R102 ;  /* 0x00000018ff557819 */ /* 0x000fe20000011666 */
[----:B------:R-:W-:Y:S01]  /*cb30*/  IMAD.MOV.U32 R78, RZ, RZ, R112 ;  /* 0x000000ffff4e7224 */ /* 0x000fe200078e0070 */
[----:B------:R-:W-:Y:S02]  /*cb40*/  PRMT R102, R103, 0x7632, R102 ;  /* 0x0000763267667816 */ /* 0x000fe40000000066 */
[C---:B------:R-:W-:Y:S02]  /*cb50*/  ISETP.GE.U32.AND P3, PT, R4.reuse, R85, PT ;  /* 0x000000550400720c */ /* 0x040fe40003f66070 */
[----:B------:R-:W-:Y:S01]  /*cb60*/  LOP3.LUT R85, R79, 0xffff, RZ, 0xc0, !PT ;  /* 0x0000ffff4f557812 */ /* 0x000fe200078ec0ff */
[----:B------:R-:W-:Y:S01]  /*cb70*/  @!P1 HADD2 R221, -R102.H0_H0, -RZ.H0_H0 ;  /* 0xa00000ff66dd9230 */ /* 0x000fe20000000900 */
[----:B------:R-:W-:Y:S02]  /*cb80*/  PRMT R112, R103, 0x5410, R102 ;  /* 0x0000541067707816 */ /* 0x000fe40000000066 */
[----:B------:R-:W-:Y:S01]  /*cb90*/  SHF.R.U32.HI R85, RZ, 0x8, R85 ;  /* 0x00000008ff557819 */ /* 0x000fe20000011655 */
[----:B------:R-:W-:Y:S01]  /*cba0*/  @!P0 HADD2 R231, -R93.H0_H0, -RZ.H0_H0 ;  /* 0xa00000ff5de78230 */ /* 0x000fe20000000900 */
[----:B------:R-:W-:Y:S02]  /*cbb0*/  @!P1 PRMT R102, R221, 0x5410, RZ ;  /* 0x00005410dd669816 */ /* 0x000fe400000000ff */
[----:B------:R-:W-:Y:S02]  /*cbc0*/  LOP3.LUT R85, R85, 0xffff, RZ, 0xc0, !PT ;  /* 0x0000ffff55557812 */ /* 0x000fe400078ec0ff */
[----:B------:R-:W-:Y:S02]  /*cbd0*/  @!P0 PRMT R93, R231, 0x5410, RZ ;  /* 0x00005410e75d8816 */ /* 0x000fe400000000ff */
[C---:B------:R-:W-:Y:S02]  /*cbe0*/  ISETP.GE.U32.AND P0, PT, R4.reuse, R85, PT ;  /* 0x000000550400720c */ /* 0x040fe40003f06070 */
[----:B------:R-:W-:Y:S02]  /*cbf0*/  SHF.R.U32.HI R85, RZ, 0x10, R79 ;  /* 0x00000010ff557819 */ /* 0x000fe4000001164f */
[----:B------:R-:W-:Y:S02]  /*cc00*/  SHF.R.U32.HI R77, RZ, 0x8, R77 ;  /* 0x00000008ff4d7819 */ /* 0x000fe4000001164d */
[----:B------:R-:W-:Y:S01]  /*cc10*/  LOP3.LUT R5, R85, 0xff, RZ, 0xc0, !PT ;  /* 0x000000ff55057812 */ /* 0x000fe200078ec0ff */
[----:B------:R-:W-:Y:S01]  /*cc20*/  IMAD.MOV.U32 R85, RZ, RZ, R191 ;  /* 0x000000ffff557224 */ /* 0x000fe200078e00bf */
[----:B------:R-:W-:Y:S02]  /*cc30*/  LOP3.LUT R77, R77, 0xffff, RZ, 0xc0, !PT ;  /* 0x0000ffff4d4d7812 */ /* 0x000fe400078ec0ff */
[----:B------:R-:W-:Y:S01]  /*cc40*/  ISETP.GE.U32.AND P2, PT, R4, R5, PT ;  /* 0x000000050400720c */ /* 0x000fe20003f46070 */
[----:B------:R-:W-:Y:S01]  /*cc50*/  IMAD.MOV.U32 R91, RZ, RZ, R85 ;  /* 0x000000ffff5b7224 */ /* 0x000fe200078e0055 */
[----:B------:R-:W-:Y:S01]  /*cc60*/  LOP3.LUT R5, R182, 0xff, RZ, 0xc0, !PT ;  /* 0x000000ffb6057812 */ /* 0x000fe200078ec0ff */
[----:B------:R-:W-:Y:S01]  /*cc70*/  @!P0 HADD2 R230, -R128.H0_H0, -RZ.H0_H0 ;  /* 0xa00000ff80e68230 */ /* 0x000fe20000000900 */
[----:B------:R-:W-:Y:S02]  /*cc80*/  @P3 LOP3.LUT R6, R6, 0x20, RZ, 0xfc, !PT ;  /* 0x0000002006063812 */ /* 0x000fe400078efcff */
[C---:B------:R-:W-:Y:S02]  /*cc90*/  ISETP.GE.U32.AND P1, PT, R4.reuse, R5, PT ;  /* 0x000000050400720c */ /* 0x040fe40003f26070 */
[----:B------:R-:W-:Y:S01]  /*cca0*/  ISETP.GE.U32.AND P3, PT, R4, R105, PT ;  /* 0x000000690400720c */ /* 0x000fe20003f66070 */
[----:B------:R1:W-:Y:S01]  /*ccb0*/  STL [R1+0x78], R6 ;  /* 0x0000780601007387 */ /* 0x0003e20000100800 */
[----:B------:R-:W-:Y:S02]  /*ccc0*/  @!P0 PRMT R128, R230, 0x5410, RZ ;  /* 0x00005410e6808816 */ /* 0x000fe400000000ff */
[----:B------:R-:W-:Y:S01]  /*ccd0*/  ISETP.GE.U32.AND P0, PT, R4, R89, PT ;  /* 0x000000590400720c */ /* 0x000fe20003f06070 */
[----:B------:R-:W-:Y:S01]  /*cce0*/  @!P2 HADD2 R220, -R130.H0_H0, -RZ.H0_H0 ;  /* 0xa00000ff82dca230 */ /* 0x000fe20000000900 */
[----:B------:R-:W-:Y:S02]  /*ccf0*/  SHF.R.U32.HI R79, RZ, 0x18, R79 ;  /* 0x00000018ff4f7819 */ /* 0x000fe4000001164f */
[----:B------:R-:W-:Y:S02]  /*cd00*/  PRMT R135, R130, 0x7632, R135 ;  /* 0x0000763282877816 */ /* 0x000fe40000000087 */
[----:B------:R-:W-:Y:S01]  /*cd10*/  PRMT R105, R142, 0x5410, R133 ;  /* 0x000054108e697816 */ /* 0x000fe20000000085 */
[----:B------:R-:W-:Y:S01]  /*cd20*/  @!P1 HADD2 R209, -R100.H0_H0, -RZ.H0_H0 ;  /* 0xa00000ff64d19230 */ /* 0x000fe20000000900 */
[----:B------:R-:W-:Y:S01]  /*cd30*/  PRMT R108, R130, 0x5410, R135 ;  /* 0x00005410826c7816 */ /* 0x000fe20000000087 */
[----:B------:R-:W-:Y:S01]  /*cd40*/  @!P3 HADD2 R222, -R103.H0_H0, -RZ.H0_H0 ;  /* 0xa00000ff67deb230 */ /* 0x000fe20000000900 */
[----:B------:R-:W-:Y:S02]  /*cd50*/  @!P2 PRMT R130, R220, 0x5410, RZ ;  /* 0x00005410dc82a816 */ /* 0x000fe400000000ff */
[----:B------:R-:W-:Y:S01]  /*cd60*/  @!P1 PRMT R100, R209, 0x5410, RZ ;  /* 0x00005410d1649816 */ /* 0x000fe200000000ff */
[----:B------:R-:W-:Y:S01]  /*cd70*/  @!P0 HADD2 R223, -R101.H0_H0, -RZ.H0_H0 ;  /* 0xa00000ff65df8230 */ /* 0x000fe20000000900 */
[----:B------:R-:W-:Y:S02]  /*cd80*/  ISETP.GE.U32.AND P1, PT, R4, R77, PT ;  /* 0x0000004d0400720c */ /* 0x000fe40003f26070 */
[--C-:B------:R-:W-:Y:S02]  /*cd90*/  SHF.R.U32.HI R77, RZ, 0x10, R182.reuse ;  /* 0x00000010ff4d7819 */ /* 0x100fe400000116b6 */
[----:B------:R-:W-:Y:S02]  /*cda0*/  SHF.R.U32.HI R182, RZ, 0x18, R182 ;  /* 0x00000018ffb67819 */ /* 0x000fe400000116b6 */
[----:B------:R-:W-:Y:S02]  /*cdb0*/  LOP3.LUT R77, R77, 0xff, RZ, 0xc0, !PT ;  /* 0x000000ff4d4d7812 */ /* 0x000fe400078ec0ff */
[----:B------:R-:W-:Y:S02]  /*cdc0*/  @!P3 PRMT R103, R222, 0x5410, RZ ;  /* 0x00005410de67b816 */ /* 0x000fe400000000ff */
[C---:B------:R-:W-:Y:S02]  /*cdd0*/  ISETP.GE.U32.AND P3, PT, R4.reuse, R77, PT ;  /* 0x0000004d0400720c */ /* 0x040fe40003f66070 */
[C---:B------:R-:W-:Y:S01]  /*cde0*/  ISETP.GE.U32.AND P0, PT, R4.reuse, R79, PT ;  /* 0x0000004f0400720c */ /* 0x040fe20003f06070 */
[----:B------:R-:W-:Y:S01]  /*cdf0*/  @!P1 HADD2 R206, -R7.H0_H0, -RZ.H0_H0 ;  /* 0xa00000ff07ce9230 */ /* 0x000fe20000000900 */
[----:B------:R-:W-:Y:S01]  /*ce00*/  ISETP.GE.U32.AND P2, PT, R4, R89, PT ;  /* 0x000000590400720c */ /* 0x000fe20003f46070 */
[----:B------:R-:W-:Y:S01]  /*ce10*/  IMAD.MOV.U32 R79, RZ, RZ, R189 ;  /* 0x000000ffff4f7224 */ /* 0x000fe200078e00bd */
[----:B------:R-:W-:Y:S01]  /*ce20*/  LOP3.LUT R85, R167, UR15, R172, 0x96, !PT ;  /* 0x0000000fa7557c12 */ /* 0x000fe2000f8e96ac */
[----:B------:R-:W-:Y:S01]  /*ce30*/  IMAD.MOV.U32 R172, RZ, RZ, R88 ;  /* 0x000000ffffac7224 */ /* 0x000fe200078e0058 */
[----:B------:R-:W-:Y:S01]  /*ce40*/  @!P1 PRMT R7, R206, 0x5410, RZ ;  /* 0x00005410ce079816 */ /* 0x000fe200000000ff */
[----:B------:R-:W-:Y:S01]  /*ce50*/  IMAD.MOV.U32 R89, RZ, RZ, R79 ;  /* 0x000000ffff597224 */ /* 0x000fe200078e004f */
[----:B------:R-:W-:Y:S01]  /*ce60*/  ISETP.GE.U32.AND P1, PT, R4, R182, PT ;  /* 0x000000b60400720c */ /* 0x000fe20003f26070 */
[----:B------:R-:W-:Y:S01]  /*ce70*/  IMAD.MOV.U32 R79, RZ, RZ, R113 ;  /* 0x000000ffff4f7224 */ /* 0x000fe200078e0071 */
[----:B------:R-:W-:Y:S01]  /*ce80*/  PRMT R113, R144, 0x5410, R101 ;  /* 0x0000541090717816 */ /* 0x000fe20000000065 */
[----:B------:R-:W-:Y:S01]  /*ce90*/  @!P3 HADD2 R205, -R142.H0_H0, -RZ.H0_H0 ;  /* 0xa00000ff8ecdb230 */ /* 0x000fe20000000900 */
[----:B------:R-:W-:Y:S01]  /*cea0*/  @!P6 PRMT R144, R224, 0x5410, RZ ;  /* 0x00005410e090e816 */ /* 0x000fe200000000ff */
[----:B------:R-:W-:Y:S01]  /*ceb0*/  IMAD.MOV.U32 R182, RZ, RZ, R78 ;  /* 0x000000ffffb67224 */ /* 0x000fe200078e004e */
[C---:B------:R-:W-:Y:S01]  /*cec0*/  LOP3.LUT P6, RZ, R6.reuse, 0x40, RZ, 0xc0, !PT ;  /* 0x0000004006ff7812 */ /* 0x040fe200078cc0ff */
[----:B------:R-:W-:Y:S01]  /*ced0*/  @!P0 HADD2 R217, -R135.H0_H0, -RZ.H0_H0 ;  /* 0xa00000ff87d98230 */ /* 0x000fe20000000900 */
[----:B------:R-:W-:Y:S01]  /*cee0*/  @!P3 PRMT R142, R205, 0x5410, RZ ;  /* 0x00005410cd8eb816 */ /* 0x000fe200000000ff */
[----:B------:R-:W-:Y:S01]  /*cef0*/  IMAD.MOV.U32 R183, RZ, RZ, R79 ;  /* 0x000000ffffb77224 */ /* 0x000fe200078e004f */
[----:B------:R-:W-:Y:S01]  /*cf00*/  LOP3.LUT P3, RZ, R6, 0x20, RZ, 0xc0, !PT ;  /* 0x0000002006ff7812 */ /* 0x000fe2000786c0ff */
[----:B------:R-:W-:Y:S01]  /*cf10*/  IMAD.MOV.U32 R173, RZ, RZ, R89 ;  /* 0x000000ffffad7224 */ /* 0x000fe200078e0059 */
[----:B------:R-:W-:Y:S01]  /*cf20*/  SHF.R.U32.HI R84, RZ, 0x8, R84 ;  /* 0x00000008ff547819 */ /* 0x000fe20000011654 */
[----:B------:R-:W-:Y:S01]  /*cf30*/  @!P1 HADD2 R203, -R133.H0_H0, -RZ.H0_H0 ;  /* 0xa00000ff85cb9230 */ /* 0x000fe20000000900 */
[----:B------:R-:W-:Y:S02]  /*cf40*/  LOP3.LUT R77, R85, 0xffff, RZ, 0xc0, !PT ;  /* 0x0000ffff554d7812 */ /* 0x000fe400078ec0ff */
[----:B------:R-:W-:Y:S02]  /*cf50*/  LOP3.LUT R84, R84, 0xffff, RZ, 0xc0, !PT ;  /* 0x0000ffff54547812 */ /* 0x000fe400078ec0ff */
[----:B------:R-:W-:Y:S01]  /*cf60*/  @!P1 PRMT R133, R203, 0x5410, RZ ;  /* 0x00005410cb859816 */ /* 0x000fe200000000ff */
[----:B------:R-:W-:Y:S01]  /*cf70*/  @!P6 HADD2 R213, -R140.H0_H0, -RZ.H0_H0 ;  /* 0xa00000ff8cd5e230 */ /* 0x000fe20000000900 */
[----:B------:R-:W-:Y:S02]  /*cf80*/  LOP3.LUT P1, RZ, R6, 0x10, RZ, 0xc0, !PT ;  /* 0x0000001006ff7812 */ /* 0x000fe4000782c0ff */
[----:B------:R-:W-:Y:S01]  /*cf90*/  LOP3.LUT R78, R85, 0xff, RZ, 0xc0, !PT ;  /* 0x000000ff554e7812 */ /* 0x000fe200078ec0ff */
[----:B-1----:R-:W1:Y:S01]  /*cfa0*/  LDC.U8 R6, c[0x0][0x2d8] ;  /* 0x0000b600ff067b82 */ /* 0x002e620000000000 */
[----:B------:R-:W-:Y:S02]  /*cfb0*/  SHF.R.U32.HI R77, RZ, 0x8, R77 ;  /* 0x00000008ff4d7819 */ /* 0x000fe4000001164d */
[----:B------:R-:W-:Y:S02]  /*cfc0*/  @!P5 PRMT R98, R235, 0x5410, RZ ;  /* 0x00005410eb62d816 */ /* 0x000fe400000000ff */
[----:B------:R-:W-:Y:S01]  /*cfd0*/  ISETP.GE.U32.AND P5, PT, R4, R84, PT ;  /* 0x000000540400720c */ /* 0x000fe20003fa6070 */
[----:B------:R-:W-:Y:S01]  /*cfe0*/  IMAD.MOV.U32 R84, RZ, RZ, R190 ;  /* 0x000000ffff547224 */ /* 0x000fe200078e00be */
[----:B------:R-:W-:Y:S01]  /*cff0*/  LOP3.LUT R90, R90, 0xff, RZ, 0xc0, !PT ;  /* 0x000000ff5a5a7812 */ /* 0x000fe200078ec0ff */
[----:B------:R4:W5:Y:S01]  /*d000*/  LDL.LU.64 R190, [R1+0xc0] ;  /* 0x0000c00001be7983 */ /* 0x0009620000300a00 */
[----:B------:R-:W-:Y:S02]  /*d010*/  PRMT R77, R78, 0x5410, R77 ;  /* 0x000054104e4d7816 */ /* 0x000fe4000000004d */
[----:B------:R-:W-:Y:S02]  /*d020*/  LOP3.LUT R78, R166, 0xffff, RZ, 0xc0, !PT ;  /* 0x0000ffffa64e7812 */ /* 0x000fe400078ec0ff */
[--C-:B------:R-:W-:Y:S01]  /*d030*/  SHF.R.U32.HI R76, RZ, 0x10, R85.reuse ;  /* 0x00000010ff4c7819 */ /* 0x100fe20000011655 */
[----:B------:R-:W-:Y:S01]  /*d040*/  STG.E.U16 [R162.64+0x32], R98 ;  /* 0x00003262a2007986 */ /* 0x000fe2000c101510 */
[----:B------:R-:W-:Y:S02]  /*d050*/  @!P2 PRMT R101, R223, 0x5410, RZ ;  /* 0x00005410df65a816 */ /* 0x000fe400000000ff */
[----:B------:R-:W-:Y:S01]  /*d060*/  ISETP.GE.U32.AND P2, PT, R4, R90, PT ;  /* 0x0000005a0400720c */ /* 0x000fe20003f46070 */
[----:B------:R-:W-:Y:S01]  /*d070*/  IMAD.MOV.U32 R90, RZ, RZ, R84 ;  /* 0x000000ffff5a7224 */ /* 0x000fe200078e0054 */
[----:B------:R-:W-:Y:S01]  /*d080*/  LOP3.LUT R79, R166, 0xff, RZ, 0xc0, !PT ;  /* 0x000000ffa64f7812 */ /* 0x000fe200078ec0ff */
[----:B------:R4:W5:Y:S01]  /*d090*/  LDL.LU.64 R188, [R1+0xb8] ;  /* 0x0000b80001bc7983 */ /* 0x0009620000300a00 */
[----:B------:R-:W-:Y:S02]  /*d0a0*/  SHF.R.U32.HI R78, RZ, 0x8, R78 ;  /* 0x00000008ff4e7819 */ /* 0x000fe4000001164e */
[----:B------:R-:W-:Y:S02]  /*d0b0*/  LOP3.LUT R84, R174, 0xffff, RZ, 0xc0, !PT ;  /* 0x0000ffffae547812 */ /* 0x000fe400078ec0ff */
[----:B------:R-:W-:Y:S01]  /*d0c0*/  SHF.R.U32.HI R85, RZ, 0x18, R85 ;  /* 0x00000018ff557819 */ /* 0x000fe20000011655 */
[----:B------:R-:W-:Y:S01]  /*d0d0*/  STG.E.U16 [R170.64+0x42], R96 ;  /* 0x00004260aa007986 */ /* 0x000fe2000c101510 */
[----:B------:R-:W-:Y:S02]  /*d0e0*/  LOP3.LUT R76, R76, 0xff, RZ, 0xc0, !PT ;  /* 0x000000ff4c4c7812 */ /* 0x000fe400078ec0ff */
[----:B-1----:R-:W-:Y:S01]  /*d0f0*/  PRMT R6, R6, 0x7054, R6 ;  /* 0x0000705406067816 */ /* 0x002fe20000000006 */
[----:B------:R-:W-:Y:S01]  /*d100*/  @!P2 HADD2 R228, -R154.H0_H0, -RZ.H0_H0 ;  /* 0xa00000ff9ae4a230 */ /* 0x000fe20000000900 */
[----:B------:R-:W-:Y:S02]  /*d110*/  PRMT R78, R79, 0x5410, R78 ;  /* 0x000054104f4e7816 */ /* 0x000fe4000000004e */
[----:B------:R-:W-:Y:S01]  /*d120*/  LOP3.LUT R79, R175, UR15, R168, 0x96, !PT ;  /* 0x0000000faf4f7c12 */ /* 0x000fe2000f8e96a8 */
[--C-:B------:R-:W-:Y:S01]  /*d130*/  HSET2.LE.AND R77, R77, R6.reuse, PT ;  /* 0x000000064d4d7233 */ /* 0x100fe20003803000 */
[----:B------:R-:W-:Y:S01]  /*d140*/  PRMT R76, R76, 0x5410, R85 ;  /* 0x000054104c4c7816 */ /* 0x000fe20000000055 */
[----:B------:R-:W-:Y:S01]  /*d150*/  IMAD.MOV.U32 R175, RZ, RZ, R91 ;  /* 0x000000ffffaf7224 */ /* 0x000fe200078e005b */
[----:B------:R-:W-:Y:S02]  /*d160*/  LOP3.LUT R85, R174, 0xff, RZ, 0xc0, !PT ;  /* 0x000000ffae557812 */ /* 0x000fe400078ec0ff */
[----:B------:R-:W-:Y:S01]  /*d170*/  SHF.R.U32.HI R84, RZ, 0x8, R84 ;  /* 0x00000008ff547819 */ /* 0x000fe20000011654 */
[--C-:B------:R-:W-:Y:S01]  /*d180*/  HSET2.LE.AND R76, R76, R6.reuse, PT ;  /* 0x000000064c4c7233 */ /* 0x100fe20003803000 */
[----:B------:R-:W-:Y:S02]  /*d190*/  SHF.R.U32.HI R87, RZ, 0x8, R87 ;  /* 0x00000008ff577819 */ /* 0x000fe40000011657 */
[----:B------:R-:W-:Y:S02]  /*d1a0*/  PRMT R85, R85, 0x5410, R84 ;  /* 0x0000541055557816 */ /* 0x000fe40000000054 */
[--C-:B------:R-:W-:Y:S02]  /*d1b0*/  SHF.R.U32.HI R84, RZ, 0x10, R79.reuse ;  /* 0x00000010ff547819 */ /* 0x100fe4000001164f */
[----:B------:R-:W-:Y:S01]  /*d1c0*/  LOP3.LUT R72, R77, R72, RZ, 0xc0, !PT ;  /* 0x000000484d487212 */ /* 0x000fe200078ec0ff */
[--C-:B------:R-:W-:Y:S01]  /*d1d0*/  HSET2.LE.AND R77, R78, R6.reuse, PT ;  /* 0x000000064e4d7233 */ /* 0x100fe20003803000 */
[----:B------:R-:W-:Y:S01]  /*d1e0*/  LOP3.LUT R84, R84, 0xff, RZ, 0xc0, !PT ;  /* 0x000000ff54547812 */ /* 0x000fe200078ec0ff */
[--C-:B------:R-:W-:Y:S01]  /*d1f0*/  HSET2.LE.AND R85, R85, R6.reuse, PT ;  /* 0x0000000655557233 */ /* 0x100fe20003803000 */
[----:B------:R-:W-:Y:S02]  /*d200*/  LOP3.LUT R131, R87, 0xffff, RZ, 0xc0, !PT ;  /* 0x0000ffff57837812 */ /* 0x000fe400078ec0ff */
[C---:B------:R-:W-:Y:S02]  /*d210*/  LOP3.LUT R87, R79.reuse, 0xff, RZ, 0xc0, !PT ;  /* 0x000000ff4f577812 */ /* 0x040fe400078ec0ff */
[--C-:B------:R-:W-:Y:S02]  /*d220*/  SHF.R.U32.HI R89, RZ, 0x10, R174.reuse ;  /* 0x00000010ff597819 */ /* 0x100fe400000116ae */
[----:B------:R-:W-:Y:S01]  /*d230*/  SHF.R.U32.HI R88, RZ, 0x18, R174 ;  /* 0x00000018ff587819 */ /* 0x000fe200000116ae */
[----:B------:R-:W-:Y:S01]  /*d240*/  IMAD.MOV.U32 R174, RZ, RZ, R90 ;  /* 0x000000ffffae7224 */ /* 0x000fe200078e005a */
[----:B------:R-:W-:Y:S02]  /*d250*/  LOP3.LUT R90, R79, 0xffff, RZ, 0xc0, !PT ;  /* 0x0000ffff4f5a7812 */ /* 0x000fe400078ec0ff */
[----:B------:R-:W-:Y:S02]  /*d260*/  SHF.R.U32.HI R79, RZ, 0x18, R79 ;  /* 0x00000018ff4f7819 */ /* 0x000fe4000001164f */
[----:B------:R-:W-:Y:S02]  /*d270*/  LOP3.LUT R73, R76, R73, RZ, 0xc0, !PT ;  /* 0x000000494c497212 */ /* 0x000fe400078ec0ff */
[----:B------:R-:W-:Y:S02]  /*d280*/  PRMT R84, R84, 0x5410, R79 ;  /* 0x0000541054547816 */ /* 0x000fe4000000004f */
[----:B------:R-:W-:Y:S02]  /*d290*/  LOP3.LUT R74, R77, R74, RZ, 0xc0, !PT ;  /* 0x0000004a4d4a7212 */ /* 0x000fe400078ec0ff */
[----:B------:R-:W1:Y:S01]  /*d2a0*/  LDSM.16.MT88.4 R76, [R196+0x6000] ;  /* 0x00600000c44c783b */ /* 0x000e620000004200 */
[----:B------:R-:W-:Y:S01]  /*d2b0*/  LOP3.LUT R86, R86, 0xff, RZ, 0xc0, !PT ;  /* 0x000000ff56567812 */ /* 0x000fe200078ec0ff */
[--C-:B------:R-:W-:Y:S01]  /*d2c0*/  HSET2.LE.AND R84, R84, R6.reuse, PT ;  /* 0x0000000654547233 */ /* 0x100fe20003803000 */
[----:B------:R-:W-:Y:S02]  /*d2d0*/  @!P4 PRMT R97, R234, 0x5410, RZ ;  /* 0x00005410ea61c816 */ /* 0x000fe400000000ff */
[----:B------:R-:W-:Y:S02]  /*d2e0*/  ISETP.GE.U32.AND P4, PT, R4, R86, PT ;  /* 0x000000560400720c */ /* 0x000fe40003f86070 */
[----:B------:R-:W-:Y:S01]  /*d2f0*/  SHF.R.U32.HI R86, RZ, 0x10, R166 ;  /* 0x00000010ff567819 */ /* 0x000fe200000116a6 */
[----:B------:R-:W-:Y:S01]  /*d300*/  STG.E.U16 [R170.64+0x40], R97 ;  /* 0x00004061aa007986 */ /* 0x000fe2000c101510 */
[----:B------:R-:W-:Y:S02]  /*d310*/  SHF.R.U32.HI R90, RZ, 0x8, R90 ;  /* 0x00000008ff5a7819 */ /* 0x000fe4000001165a */
[----:B------:R-:W-:Y:S01]  /*d320*/  SHF.R.U32.HI R167, RZ, 0x18, R166 ;  /* 0x00000018ffa77819 */ /* 0x000fe200000116a6 */
[----:B------:R-:W-:Y:S01]  /*d330*/  STG.E.U16 [R158.64+0x40], R95 ;  /* 0x0000405f9e007986 */ /* 0x000fe2000c101510 */
[----:B------:R-:W-:Y:S02]  /*d340*/  LOP3.LUT R86, R86, 0xff, RZ, 0xc0, !PT ;  /* 0x000000ff56567812 */ /* 0x000fe400078ec0ff */
[----:B------:R-:W-:Y:S01]  /*d350*/  PRMT R87, R87, 0x5410, R90 ;  /* 0x0000541057577816 */ /* 0x000fe2000000005a */
[----:B------:R-:W-:Y:S01]  /*d360*/  STG.E.U16 [R158.64+0x42], R92 ;  /* 0x0000425c9e007986 */ /* 0x000fe2000c101510 */
[----:B------:R-:W-:Y:S01]  /*d370*/  PRMT R86, R86, 0x5410, R167 ;  /* 0x0000541056567816 */ /* 0x000fe200000000a7 */
[----:B------:R-:W-:Y:S01]  /*d380*/  @!P4 HADD2 R204, -R146.H0_H0, -RZ.H0_H0 ;  /* 0xa00000ff92ccc230 */ /* 0x000fe20000000900 */
[----:B------:R-:W-:Y:S01]  /*d390*/  LOP3.LUT R89, R89, 0xff, RZ, 0xc0, !PT ;  /* 0x000000ff59597812 */ /* 0x000fe200078ec0ff */
[--C-:B------:R-:W-:Y:S01]  /*d3a0*/  HSET2.LE.AND R87, R87, R6.reuse, PT ;  /* 0x0000000657577233 */ /* 0x100fe20003803000 */
[----:B------:R-:W-:Y:S01]  /*d3b0*/  LOP3.LUT R81, R84, R81, RZ, 0xc0, !PT ;  /* 0x0000005154517212 */ /* 0x000fe200078ec0ff */
[--C-:B------:R-:W-:Y:S01]  /*d3c0*/  HSET2.LE.AND R86, R86, R6.reuse, PT ;  /* 0x0000000656567233 */ /* 0x100fe20003803000 */
[----:B------:R-:W-:Y:S01]  /*d3d0*/  LOP3.LUT R82, R85, R82, RZ, 0xc0, !PT ;  /* 0x0000005255527212 */ /* 0x000fe200078ec0ff */
[----:B------:R-:W-:Y:S01]  /*d3e0*/  STG.E.U16 [R160.64+0x3e], R93 ;  /* 0x00003e5da0007986 */ /* 0x000fe2000c101510 */
[----:B------:R-:W-:Y:S02]  /*d3f0*/  LOP3.LUT R80, R87, R80, RZ, 0xc0, !PT ;  /* 0x0000005057507212 */ /* 0x000fe400078ec0ff */
[----:B------:R-:W-:Y:S01]  /*d400*/  LOP3.LUT R75, R86, R75, RZ, 0xc0, !PT ;  /* 0x0000004b564b7212 */ /* 0x000fe200078ec0ff */
[----:B------:R-:W-:Y:S01]  /*d410*/  STG.E.U16 [R160.64+0x40], R128 ;  /* 0x00004080a0007986 */ /* 0x000fe2000c101510 */
[----:B------:R-:W-:Y:S02]  /*d420*/  PRMT R88, R89, 0x5410, R88 ;  /* 0x0000541059587816 */ /* 0x000fe40000000058 */
[----:B------:R-:W-:Y:S01]  /*d430*/  LOP3.LUT R89, R178, 0xff, RZ, 0xc0, !PT ;  /* 0x000000ffb2597812 */ /* 0x000fe200078ec0ff */
[----:B------:R-:W2:Y:S01]  /*d440*/  LDSM.16.MT88.4 R84, [R194+0x6000] ;  /* 0x00600000c254783b */ /* 0x000ea20000004200 */
[----:B------:R-:W-:Y:S01]  /*d450*/  LOP3.LUT R90, R180, 0xffff, RZ, 0xc0, !PT ;  /* 0x0000ffffb45a7812 */ /* 0x000fe200078ec0ff */
[--C-:B------:R-:W-:Y:S01]  /*d460*/  HSET2.LE.AND R88, R88, R6.reuse, PT ;  /* 0x0000000658587233 */ /* 0x100fe20003803000 */
[----:B------:R-:W-:Y:S02]  /*d470*/  @!P0 PRMT R135, R217, 0x5410, RZ ;  /* 0x00005410d9878816 */ /* 0x000fe400000000ff */
[----:B------:R-:W-:Y:S02]  /*d480*/  PRMT R5, R140, 0x7632, R5 ;  /* 0x000076328c057816 */ /* 0x000fe40000000005 */
[----:B------:R-:W-:Y:S01]  /*d490*/  LOP3.LUT R83, R88, R83, RZ, 0xc0, !PT ;  /* 0x0000005358537212 */ /* 0x000fe200078ec0ff */
[-C--:B-1----:R-:W-:Y:S01]  /*d4a0*/  HMMA.16816.F32 R8, R72, R76.reuse, R8 ;  /* 0x0000004c4808723c */ /* 0x082fe20000001808 */
[----:B------:R-:W-:Y:S01]  /*d4b0*/  STG.E.U16 [R162.64+0x40], R130 ;  /* 0x00004082a2007986 */ /* 0x000fe2000c101510 */
[----:B------:R-:W-:Y:S01]  /*d4c0*/  SHF.R.U32.HI R88, RZ, 0x10, R178 ;  /* 0x00000010ff587819 */ /* 0x000fe200000116b2 */
[----:B------:R-:W-:Y:S01]  /*d4d0*/  @!P5 HADD2 R212, -R5.H0_H0, -RZ.H0_H0 ;  /* 0xa00000ff05d4d230 */ /* 0x000fe20000000900 */
[----:B------:R-:W-:Y:S01]  /*d4e0*/  ISETP.GE.U32.AND P0, PT, R4, R94, PT ;  /* 0x0000005e0400720c */ /* 0x000fe20003f06070 */
[----:B------:R1:W-:Y:S01]  /*d4f0*/  STG.E.U16 [R162.64+0x42], R135 ;  /* 0x00004287a2007986 */ /* 0x0003e2000c101510 */
[----:B------:R-:W-:Y:S02]  /*d500*/  PRMT R94, R140, 0x5410, R5 ;  /* 0x000054108c5e7816 */ /* 0x000fe40000000005 */
[C---:B------:R-:W-:Y:S01]  /*d510*/  HMMA.16816.F32 R12, R80.reuse, R76, R12 ;  /* 0x0000004c500c723c */ /* 0x040fe2000000180c */
[----:B------:R-:W-:Y:S03]  /*d520*/  STG.E.U16 [R170.64+0x50], R144 ;  /* 0x00005090aa007986 */ /* 0x000fe6000c101510 */
[----:B------:R-:W-:Y:S01]  /*d530*/  @!P5 PRMT R5, R212, 0x5410, RZ ;  /* 0x00005410d405d816 */ /* 0x000fe200000000ff */
[----:B------:R-:W-:Y:S01]  /*d540*/  STG.E.U16 [R170.64+0x52], R101 ;  /* 0x00005265aa007986 */ /* 0x000fe2000c101510 */
[----:B------:R-:W-:Y:S02]  /*d550*/  @!P6 PRMT R140, R213, 0x5410, RZ ;  /* 0x00005410d58ce816 */ /* 0x000fe400000000ff */
[-C--:B------:R-:W-:Y:S01]  /*d560*/  HMMA.16816.F32 R16, R80, R78.reuse, R16 ;  /* 0x0000004e5010723c */ /* 0x080fe20000001810 */
[----:B------:R-:W-:Y:S01]  /*d570*/  STG.E.U16 [R158.64+0x50], R103 ;  /* 0x000050679e007986 */ /* 0x000fe2000c101510 */
[----:B------:R-:W-:Y:S02]  /*d580*/  ISETP.GE.U32.AND P6, PT, R4, R131, PT ;  /* 0x000000830400720c */ /* 0x000fe40003fc6070 */
[----:B------:R-:W-:Y:S01]  /*d590*/  LOP3.LUT R168, R164, 0xffff, RZ, 0xc0, !PT ;  /* 0x0000ffffa4a87812 */ /* 0x000fe200078ec0ff */
[----:B------:R-:W-:Y:S01]  /*d5a0*/  STG.E.U16 [R158.64+0x52], R102 ;  /* 0x000052669e007986 */ /* 0x000fe2000c101510 */
[----:B------:R-:W-:Y:S02]  /*d5b0*/  SHF.R.U32.HI R151, RZ, 0x18, R164 ;  /* 0x00000018ff977819 */ /* 0x000fe400000116a4 */
[C---:B------:R-:W-:Y:S01]  /*d5c0*/  HMMA.16816.F32 R20, R72.reuse, R78, R20 ;  /* 0x0000004e4814723c */ /* 0x040fe20000001814 */
[----:B------:R-:W3:Y:S03]  /*d5d0*/  LDSM.16.MT88.4 R76, [R193+0x6000] ;  /* 0x00600000c14c783b */ /* 0x000ee60000004200 */
[----:B------:R-:W-:Y:S02]  /*d5e0*/  SHF.R.U32.HI R168, RZ, 0x8, R168 ;  /* 0x00000008ffa87819 */ /* 0x000fe400000116a8 */
[--C-:B------:R-:W-:Y:S02]  /*d5f0*/  SHF.R.U32.HI R145, RZ, 0x18, R180.reuse ;  /* 0x00000018ff917819 */ /* 0x100fe400000116b4 */
[-C--:B--2---:R-:W-:Y:S01]  /*d600*/  HMMA.16816.F32 R24, R72, R84.reuse, R24 ;  /* 0x000000544818723c */ /* 0x084fe20000001818 */
[----:B------:R-:W-:Y:S03]  /*d610*/  STG.E.U16 [R160.64+0x4e], R100 ;  /* 0x00004e64a0007986 */ /* 0x000fe6000c101510 */
[----:B------:R-:W-:Y:S01]  /*d620*/  SHF.R.U32.HI R166, RZ, 0x10, R180 ;  /* 0x00000010ffa67819 */ /* 0x000fe200000116b4 */
[----:B------:R-:W-:Y:S01]  /*d630*/  STG.E.U16 [R160.64+0x50], R7 ;  /* 0x00005007a0007986 */ /* 0x000fe2000c101510 */
[----:B-1----:R-:W-:Y:S02]  /*d640*/  IMAD.MOV.U32 R135, RZ, RZ, R0 ;  /* 0x000000ffff877224 */ /* 0x002fe400078e0000 */
[C---:B------:R-:W-:Y:S01]  /*d650*/  HMMA.16816.F32 R28, R80.reuse, R84, R28 ;  /* 0x00000054501c723c */ /* 0x040fe2000000181c */
[----:B------:R-:W-:Y:S03]  /*d660*/  STG.E.U16 [R162.64+0x50], R142 ;  /* 0x0000508ea2007986 */ /* 0x000fe6000c101510 */
[----:B------:R-:W-:Y:S01]  /*d670*/  LOP3.LUT R166, R166, 0xff, RZ, 0xc0, !PT ;  /* 0x000000ffa6a67812 */ /* 0x000fe200078ec0ff */
[----:B------:R1:W-:Y:S03]  /*d680*/  STG.E.U16 [R162.64+0x52], R133 ;  /* 0x00005285a2007986 */ /* 0x0003e6000c101510 */
[-C--:B------:R-:W-:Y:S01]  /*d690*/  HMMA.16816.F32 R32, R80, R86.reuse, R32 ;  /* 0x000000565020723c */ /* 0x080fe20000001820 */
[----:B------:R2:W-:Y:S03]  /*d6a0*/  STG.E.U16 [R170.64+0x62], R5 ;  /* 0x00006205aa007986 */ /* 0x0005e6000c101510 */
[----:B------:R-:W-:Y:S01]  /*d6b0*/  PRMT R145, R166, 0x5410, R145 ;  /* 0x00005410a6917816 */ /* 0x000fe20000000091 */
[----:B------:R-:W-:Y:S01]  /*d6c0*/  STG.E.U16 [R170.64+0x60], R140 ;  /* 0x0000608caa007986 */ /* 0x000fe2000c101510 */
[----:B------:R-:W-:Y:S02]  /*d6d0*/  SHF.R.U32.HI R166, RZ, 0x10, R164 ;  /* 0x00000010ffa67819 */ /* 0x000fe400000116a4 */
[C---:B------:R-:W-:Y:S01]  /*d6e0*/  HMMA.16816.F32 R36, R72.reuse, R86, R36 ;  /* 0x000000564824723c */ /* 0x040fe20000001824 */
[----:B------:R-:W4:Y:S07]  /*d6f0*/  LDSM.16.MT88.4 R84, [R192+0x6000] ;  /* 0x00600000c054783b */ /* 0x000f2e0000004200 */
[-C--:B---3--:R-:W-:Y:S01]  /*d700*/  HMMA.16816.F32 R40, R72, R76.reuse, R40 ;  /* 0x0000004c4828723c */ /* 0x088fe20000001828 */
[----:B-1----:R-:W-:Y:S07]  /*d710*/  IMAD.MOV.U32 R133, RZ, RZ, R2 ;  /* 0x000000ffff857224 */ /* 0x002fee00078e0002 */
[C---:B------:R-:W-:Y:S01]  /*d720*/  HMMA.16816.F32 R44, R80.reuse, R76, R44 ;  /* 0x0000004c502c723c */ /* 0x040fe2000000182c */
[----:B--2---:R-:W-:Y:S06]  /*d730*/  IADD3 R5, R134, -0x1, RZ ;  /* 0xffffffff86057810 */ /* 0x004fec0007ffe0ff */
[----:B------:R-:W-:Y:S01]  /*d740*/  LOP3.LUT R77, R178, 0xffff, RZ, 0xc0, !PT ;  /* 0x0000ffffb24d7812 */ /* 0x000fe200078ec0ff */
[-C--:B------:R-:W-:Y:S01]  /*d750*/  HMMA.16816.F32 R48, R80, R78.reuse, R48 ;  /* 0x0000004e5030723c */ /* 0x080fe20000001830 */
[----:B------:R-:W-:Y:S03]  /*d760*/  LOP3.LUT R76, R181, UR14, R148, 0x96, !PT ;  /* 0x0000000eb54c7c12 */ /* 0x000fe6000f8e9694 */
[----:B------:R-:W-:Y:S02]  /*d770*/  LOP3.LUT R148, R180, 0xff, RZ, 0xc0, !PT ;  /* 0x000000ffb4947812 */ /* 0x000fe400078ec0ff */
[----:B------:R-:W-:Y:S02]  /*d780*/  LOP3.LUT R165, R76, 0xffff, RZ, 0xc0, !PT ;  /* 0x0000ffff4ca57812 */ /* 0x000fe400078ec0ff */
[C---:B------:R-:W-:Y:S01]  /*d790*/  HMMA.16816.F32 R52, R72.reuse, R78, R52 ;  /* 0x0000004e4834723c */ /* 0x040fe20000001834 */
[----:B------:R-:W-:Y:S03]  /*d7a0*/  SHF.R.U32.HI R155, RZ, 0x18, R76 ;  /* 0x00000018ff9b7819 */ /* 0x000fe6000001164c */
[----:B------:R-:W-:Y:S03]  /*d7b0*/  SHF.R.U32.HI R178, RZ, 0x18, R178 ;  /* 0x00000018ffb27819 */ /* 0x000fe600000116b2 */
[----:B------:R-:W-:Y:S01]  /*d7c0*/  SHF.R.U32.HI R78, RZ, 0x8, R77 ;  /* 0x00000008ff4e7819 */ /* 0x000fe2000001164d */
[-C--:B----4-:R-:W-:Y:S01]  /*d7d0*/  HMMA.16816.F32 R56, R72, R84.reuse, R56 ;  /* 0x000000544838723c */ /* 0x090fe20000001838 */
[----:B------:R-:W-:Y:S03]  /*d7e0*/  LOP3.LUT R79, R88, 0xff, RZ, 0xc0, !PT ;  /* 0x000000ff584f7812 */ /* 0x000fe600078ec0ff */
[----:B------:R-:W-:Y:S02]  /*d7f0*/  SHF.R.U32.HI R77, RZ, 0x8, R90 ;  /* 0x00000008ff4d7819 */ /* 0x000fe4000001165a */
[----:B------:R-:W-:Y:S02]  /*d800*/  PRMT R78, R89, 0x5410, R78 ;  /* 0x00005410594e7816 */ /* 0x000fe4000000004e */
[C---:B------:R-:W-:Y:S01]  /*d810*/  HMMA.16816.F32 R60, R80.reuse, R84, R60 ;  /* 0x00000054503c723c */ /* 0x040fe2000000183c */
[----:B------:R-:W1:Y:S03]  /*d820*/  LDSM.16.MT88.4 R88, [R196+0x6800] ;  /* 0x00680000c458783b */ /* 0x000e660000004200 */
[----:B------:R-:W-:Y:S01]  /*d830*/  PRMT R148, R148, 0x5410, R77 ;  /* 0x0000541094947816 */ /* 0x000fe2000000004d */
[--C-:B------:R-:W-:Y:S01]  /*d840*/  HSET2.LE.AND R78, R78, R6.reuse, PT ;  /* 0x000000064e4e7233 */ /* 0x100fe20003803000 */
[----:B------:R-:W-:Y:S02]  /*d850*/  LOP3.LUT R77, R164, 0xff, RZ, 0xc0, !PT ;  /* 0x000000ffa44d7812 */ /* 0x000fe400078ec0ff */
[-C--:B------:R-:W-:Y:S01]  /*d860*/  HMMA.16816.F32 R64, R80, R86.reuse, R64 ;  /* 0x000000565040723c */ /* 0x080fe20000001840 */
[----:B------:R-:W-:Y:S03]  /*d870*/  LOP3.LUT R164, R166, 0xff, RZ, 0xc0, !PT ;  /* 0x000000ffa6a47812 */ /* 0x000fe600078ec0ff */
[----:B------:R-:W-:Y:S02]  /*d880*/  SHF.R.U32.HI R84, RZ, 0x10, R76 ;  /* 0x00000010ff547819 */ /* 0x000fe4000001164c */
[----:B------:R-:W-:Y:S01]  /*d890*/  PRMT R77, R77, 0x5410, R168 ;  /* 0x000054104d4d7816 */ /* 0x000fe200000000a8 */
[--C-:B------:R-:W-:Y:S01]  /*d8a0*/  HSET2.LE.AND R82, R148, R6.reuse, PT ;  /* 0x0000000694527233 */ /* 0x100fe20003803000 */
[----:B------:R-:W-:Y:S01]  /*d8b0*/  HMMA.16816.F32 R68, R72, R86, R68 ;  /* 0x000000564844723c */ /* 0x000fe20000001844 */
[----:B------:R-:W-:Y:S01]  /*d8c0*/  PRMT R151, R164, 0x5410, R151 ;  /* 0x00005410a4977816 */ /* 0x000fe20000000097 */
[----:B------:R-:W2:Y:S02]  /*d8d0*/  LDSM.16.MT88.4 R72, [R194+0x6800] ;  /* 0x00680000c248783b */ /* 0x000ea40000004200 */
[----:B------:R-:W-:Y:S01]  /*d8e0*/  PRMT R79, R79, 0x5410, R178 ;  /* 0x000054104f4f7816 */ /* 0x000fe200000000b2 */
[--C-:B------:R-:W-:Y:S01]  /*d8f0*/  HSET2.LE.AND R83, R145, R6.reuse, PT ;  /* 0x0000000691537233 */ /* 0x100fe20003803000 */
[----:B------:R-:W-:Y:S02]  /*d900*/  LOP3.LUT R85, R76, 0xff, RZ, 0xc0, !PT ;  /* 0x000000ff4c557812 */ /* 0x000fe400078ec0ff */
[----:B------:R-:W-:Y:S01]  /*d910*/  SHF.R.U32.HI R76, RZ, 0x8, R165 ;  /* 0x00000008ff4c7819 */ /* 0x000fe200000116a5 */
[--C-:B------:R-:W-:Y:S03]  /*d920*/  HSET2.LE.AND R79, R79, R6.reuse, PT ;  /* 0x000000064f4f7233 */ /* 0x100fe60003803000 */
[----:B------:R-:W-:Y:S02]  /*d930*/  LOP3.LUT R84, R84, 0xff, RZ, 0xc0, !PT ;  /* 0x000000ff54547812 */ /* 0x000fe400078ec0ff */
[----:B------:R-:W-:Y:S01]  /*d940*/  PRMT R85, R85, 0x5410, R76 ;  /* 0x0000541055557816 */ /* 0x000fe2000000004c */
[--C-:B------:R-:W-:Y:S01]  /*d950*/  HSET2.LE.AND R76, R77, R6.reuse, PT ;  /* 0x000000064d4c7233 */ /* 0x100fe20003803000 */
[----:B------:R-:W-:Y:S01]  /*d960*/  PRMT R84, R84, 0x5410, R155 ;  /* 0x0000541054547816 */ /* 0x000fe2000000009b */
[--C-:B------:R-:W-:Y:S01]  /*d970*/  HSET2.LE.AND R77, R151, R6.reuse, PT ;  /* 0x00000006974d7233 */ /* 0x100fe20003803000 */
[----:B------:R-:W-:Y:S01]  /*d980*/  LOP3.LUT R78, R78, R121, RZ, 0xc0, !PT ;  /* 0x000000794e4e7212 */ /* 0x000fe200078ec0ff */
[--C-:B------:R-:W-:Y:S01]  /*d990*/  HSET2.LE.AND R80, R85, R6.reuse, PT ;  /* 0x0000000655507233 */ /* 0x100fe20003803000 */
[----:B------:R-:W-:Y:S01]  /*d9a0*/  LOP3.LUT R76, R76, R123, RZ, 0xc0, !PT ;  /* 0x0000007b4c4c7212 */ /* 0x000fe200078ec0ff */
[--C-:B------:R-:W-:Y:S01]  /*d9b0*/  HSET2.LE.AND R81, R84, R6.reuse, PT ;  /* 0x0000000654517233 */ /* 0x100fe20003803000 */
[----:B------:R-:W-:Y:S01]  /*d9c0*/  LOP3.LUT R77, R77, R122, RZ, 0xc0, !PT ;  /* 0x0000007a4d4d7212 */ /* 0x000fe200078ec0ff */
[----:B------:R-:W-:Y:S01]  /*d9d0*/  MUFU.EX2 R155, R138 ;  /* 0x0000008a009b7308 */ /* 0x000fe20000000800 */
[----:B------:R-:W-:Y:S02]  /*d9e0*/  LOP3.LUT R79, R79, R120, RZ, 0xc0, !PT ;  /* 0x000000784f4f7212 */ /* 0x000fe400078ec0ff */
[----:B------:R-:W-:Y:S02]  /*d9f0*/  IADD3 R84, R141, 0x1, RZ ;  /* 0x000000018d547810 */ /* 0x000fe40007ffe0ff */
[----:B------:R-:W-:Y:S02]  /*da00*/  LOP3.LUT R80, R80, R119, RZ, 0xc0, !PT ;  /* 0x0000007750507212 */ /* 0x000fe400078ec0ff */
[----:B------:R-:W-:Y:S01]  /*da10*/  LOP3.LUT R84, R175, UR19, R84, 0x96, !PT ;  /* 0x00000013af547c12 */ /* 0x000fe2000f8e9654 */
[-C--:B-1----:R-:W-:Y:S01]  /*da20*/  HMMA.16816.F32 R8, R76, R88.reuse, R8 ;  /* 0x000000584c08723c */ /* 0x082fe20000001808 */
[----:B------:R-:W-:Y:S02]  /*da30*/  LOP3.LUT R81, R81, R118, RZ, 0xc0, !PT ;  /* 0x0000007651517212 */ /* 0x000fe400078ec0ff */
[----:B------:R-:W-:Y:S01]  /*da40*/  LOP3.LUT R82, R82, R117, RZ, 0xc0, !PT ;  /* 0x0000007552527212 */ /* 0x000fe200078ec0ff */
[----:B------:R-:W-:Y:S01]  /*da50*/  IMAD.WIDE.U32 R122, R84, -0x326172a9, RZ ;  /* 0xcd9e8d57547a7825 */ /* 0x000fe200078e00ff */
[----:B------:R-:W-:Y:S04]  /*da60*/  LOP3.LUT R83, R83, R116, RZ, 0xc0, !PT ;  /* 0x0000007453537212 */ /* 0x000fe800078ec0ff */
[C---:B------:R-:W-:Y:S03]  /*da70*/  LOP3.LUT R84, R123.reuse, UR13, R172, 0x96, !PT ;  /* 0x0000000d7b547c12 */ /* 0x040fe6000f8e96ac */
[C---:B------:R-:W-:Y:S01]  /*da80*/  HMMA.16816.F32 R12, R80.reuse, R88, R12 ;  /* 0x00000058500c723c */ /* 0x040fe2000000180c */
[----:B------:R-:W-:Y:S01]  /*da90*/  LOP3.LUT R85, R123, UR13, R182, 0x96, !PT ;  /* 0x0000000d7b557c12 */ /* 0x000fe2000f8e96b6 */
[----:B------:R-:W-:Y:S01]  /*daa0*/  IMAD.WIDE.U32 R164, R84, -0x2daee0ad, RZ ;  /* 0xd2511f5354a47825 */ /* 0x000fe200078e00ff */
[--C-:B------:R-:W-:Y:S02]  /*dab0*/  LOP3.LUT R166, R157, UR11, R122.reuse, 0x96, !PT ;  /* 0x0000000b9da67c12 */ /* 0x100fe4000f8e967a */
[----:B------:R-:W-:Y:S01]  /*dac0*/  LOP3.LUT R122, R153, UR11, R122, 0x96, !PT ;  /* 0x0000000b997a7c12 */ /* 0x000fe2000f8e967a */
[----:B------:R-:W-:Y:S01]  /*dad0*/  IMAD.WIDE.U32 R116, R85, -0x2daee0ad, RZ ;  /* 0xd2511f5355747825 */ /* 0x000fe200078e00ff */
[----:B------:R-:W-:Y:S01]  /*dae0*/  LOP3.LUT R84, R165, UR10, R186, 0x96, !PT ;  /* 0x0000000aa5547c12 */ /* 0x000fe2000f8e96ba */
[-C--:B------:R-:W-:Y:S04]  /*daf0*/  HMMA.16816.F32 R16, R80, R90.reuse, R16 ;  /* 0x0000005a5010723c */ /* 0x080fe80000001810 */
[----:B------:R-:W-:Y:S01]  /*db00*/  IMAD.WIDE.U32 R166, R166, -0x2daee0ad, RZ ;  /* 0xd2511f53a6a67825 */ /* 0x000fe200078e00ff */
[----:B------:R-:W-:Y:S03]  /*db10*/  LOP3.LUT R88, R117, UR10, R184, 0x96, !PT ;  /* 0x0000000a75587c12 */ /* 0x000fe6000f8e96b8 */
[C---:B------:R-:W-:Y:S01]  /*db20*/  HMMA.16816.F32 R20, R76.reuse, R90, R20 ;  /* 0x0000005a4c14723c */ /* 0x040fe20000001814 */
[----:B------:R-:W-:Y:S02]  /*db30*/  IMAD.WIDE.U32 R118, R84, -0x326172a9, RZ ;  /* 0xcd9e8d5754767825 */ /* 0x000fe400078e00ff */
[----:B------:R-:W1:Y:S01]  /*db40*/  LDSM.16.MT88.4 R84, [R193+0x6800] ;  /* 0x00680000c154783b */ /* 0x000e620000004200 */
[----:B------:R-:W-:Y:S01]  /*db50*/  LOP3.LUT R164, R167, UR8, R164, 0x96, !PT ;  /* 0x00000008a7a47c12 */ /* 0x000fe2000f8e96a4 */
[----:B------:R-:W-:Y:S01]  /*db60*/  IMAD.WIDE.U32 R122, R122, -0x2daee0ad, RZ ;  /* 0xd2511f537a7a7825 */ /* 0x000fe200078e00ff */
[----:B------:R-:W-:Y:S02]  /*db70*/  LOP3.LUT R156, R119, UR9, R156, 0x96, !PT ;  /* 0x00000009779c7c12 */ /* 0x000fe4000f8e969c */
[-C--:B--2---:R-:W-:Y:S01]  /*db80*/  HMMA.16816.F32 R24, R76, R72.reuse, R24 ;  /* 0x000000484c18723c */ /* 0x084fe20000001818 */
[----:B------:R-:W-:Y:S03]  /*db90*/  IMAD.WIDE.U32 R164, R164, -0x326172a9, RZ ;  /* 0xcd9e8d57a4a47825 */ /* 0x000fe600078e00ff */
[----:B------:R-:W-:Y:S01]  /*dba0*/  LOP3.LUT R116, R123, UR8, R116, 0x96, !PT ;  /* 0x000000087b747c12 */ /* 0x000fe2000f8e9674 */
[----:B------:R-:W-:Y:S01]  /*dbb0*/  IMAD.WIDE.U32 R88, R88, -0x326172a9, RZ ;  /* 0xcd9e8d5758587825 */ /* 0x000fe200078e00ff */
[----:B------:R-:W-:Y:S02]  /*dbc0*/  LOP3.LUT R118, R165, UR7, R118, 0x96, !PT ;  /* 0x00000007a5767c12 */ /* 0x000fe4000f8e9676 */
[C---:B------:R-:W-:Y:S01]  /*dbd0*/  HMMA.16816.F32 R28, R80.reuse, R72, R28 ;  /* 0x00000048501c723c */ /* 0x040fe2000000181c */
[----:B------:R-:W-:Y:S03]  /*dbe0*/  IMAD.WIDE.U32 R116, R116, -0x326172a9, RZ ;  /* 0xcd9e8d5774747825 */ /* 0x000fe600078e00ff */
[----:B------:R-:W-:Y:S01]  /*dbf0*/  LOP3.LUT R152, R89, UR9, R152, 0x96, !PT ;  /* 0x0000000959987c12 */ /* 0x000fe2000f8e9698 */
[----:B------:R-:W-:Y:S01]  /*dc00*/  IMAD.WIDE.U32 R118, R118, -0x2daee0ad, RZ ;  /* 0xd2511f5376767825 */ /* 0x000fe200078e00ff */
[----:B------:R-:W-:Y:S02]  /*dc10*/  LOP3.LUT R120, R117, UR7, R88, 0x96, !PT ;  /* 0x0000000775787c12 */ /* 0x000fe4000f8e9658 */
[-C--:B------:R-:W-:Y:S01]  /*dc20*/  HMMA.16816.F32 R32, R80, R74.reuse, R32 ;  /* 0x0000004a5020723c */ /* 0x080fe20000001820 */
[----:B------:R-:W-:Y:S04]  /*dc30*/  IMAD.WIDE.U32 R156, R156, -0x2daee0ad, RZ ;  /* 0xd2511f539c9c7825 */ /* 0x000fe800078e00ff */
[----:B------:R-:W-:Y:S01]  /*dc40*/  IMAD.WIDE.U32 R120, R120, -0x2daee0ad, RZ ;  /* 0xd2511f5378787825 */ /* 0x000fe200078e00ff */
[----:B------:R-:W-:Y:S02]  /*dc50*/  LOP3.LUT R89, R157, UR6, R166, 0x96, !PT ;  /* 0x000000069d597c12 */ /* 0x000fe4000f8e96a6 */
[C---:B------:R-:W-:Y:S01]  /*dc60*/  HMMA.16816.F32 R36, R76.reuse, R74, R36 ;  /* 0x0000004a4c24723c */ /* 0x040fe20000001824 */
[----:B------:R-:W-:Y:S03]  /*dc70*/  LOP3.LUT R88, R119, UR4, R156, 0x96, !PT ;  /* 0x0000000477587c12 */ /* 0x000fe6000f8e969c */
[----:B------:R-:W-:Y:S04]  /*dc80*/  IMAD.WIDE.U32 R90, R152, -0x2daee0ad, RZ ;  /* 0xd2511f53985a7825 */ /* 0x000fe800078e00ff */
[----:B------:R-:W-:Y:S01]  /*dc90*/  IMAD.WIDE.U32 R72, R88, -0x326172a9, RZ ;  /* 0xcd9e8d5758487825 */ /* 0x000fe200078e00ff */
[----:B------:R-:W-:Y:S01]  /*dca0*/  LOP3.LUT R156, R121, UR4, R90, 0x96, !PT ;  /* 0x00000004799c7c12 */ /* 0x000fe2000f8e965a */
[-C--:B-1----:R-:W-:Y:S02]  /*dcb0*/  HMMA.16816.F32 R40, R76, R84.reuse, R40 ;  /* 0x000000544c28723c */ /* 0x082fe40000001828 */
[----:B------:R-:W-:Y:S01]  /*dcc0*/  IMAD.WIDE.U32 R152, R89, -0x326172a9, RZ ;  /* 0xcd9e8d5759987825 */ /* 0x000fe200078e00ff */
[----:B------:R-:W-:Y:S02]  /*dcd0*/  LOP3.LUT R148, R72, 0xffff, RZ, 0xc0, !PT ;  /* 0x0000ffff48947812 */ /* 0x000fe400078ec0ff */
[----:B------:R-:W-:Y:S01]  /*dce0*/  SHF.R.U32.HI R151, RZ, 0x10, R72 ;  /* 0x00000010ff977819 */ /* 0x000fe20000011648 */
[----:B------:R-:W-:Y:S01]  /*dcf0*/  IMAD.WIDE.U32 R156, R156, -0x326172a9, RZ ;  /* 0xcd9e8d579c9c7825 */ /* 0x000fe200078e00ff */
[----:B------:R-:W-:Y:S01]  /*dd00*/  LOP3.LUT R119, R73, UR15, R152, 0x96, !PT ;  /* 0x0000000f49777c12 */ /* 0x000fe2000f8e9698 */
[C---:B------:R-:W-:Y:S01]  /*dd10*/  HMMA.16816.F32 R44, R80.reuse, R84, R44 ;  /* 0x00000054502c723c */ /* 0x040fe2000000182c */
[----:B------:R-:W-:Y:S03]  /*dd20*/  LOP3.LUT R117, R72, 0xff, RZ, 0xc0, !PT ;  /* 0x000000ff48757812 */ /* 0x000fe600078ec0ff */
[----:B------:R-:W-:Y:S02]  /*dd30*/  SHF.R.U32.HI R121, RZ, 0x18, R72 ;  /* 0x00000018ff797819 */ /* 0x000fe40000011648 */
[----:B------:R-:W1:Y:S01]  /*dd40*/  LDSM.16.MT88.4 R72, [R192+0x6800] ;  /* 0x00680000c048783b */ /* 0x000e620000004200 */
[----:B------:R-:W-:Y:S01]  /*dd50*/  LOP3.LUT R90, R91, UR6, R122, 0x96, !PT ;  /* 0x000000065b5a7c12 */ /* 0x000fe2000f8e967a */
[-C--:B------:R-:W-:Y:S01]  /*dd60*/  HMMA.16816.F32 R48, R80, R86.reuse, R48 ;  /* 0x000000565030723c */ /* 0x080fe20000001830 */
[----:B------:R-:W-:Y:S03]  /*dd70*/  LOP3.LUT R152, R156, 0xffff, RZ, 0xc0, !PT ;  /* 0x0000ffff9c987812 */ /* 0x000fe600078ec0ff */
[----:B------:R-:W-:Y:S01]  /*dd80*/  IMAD.WIDE.U32 R90, R90, -0x326172a9, RZ ;  /* 0xcd9e8d575a5a7825 */ /* 0x000fe200078e00ff */
[----:B------:R-:W-:Y:S02]  /*dd90*/  LOP3.LUT R145, R156, 0xff, RZ, 0xc0, !PT ;  /* 0x000000ff9c917812 */ /* 0x000fe400078ec0ff */
[--C-:B------:R-:W-:Y:S01]  /*dda0*/  SHF.R.U32.HI R141, RZ, 0x10, R156.reuse ;  /* 0x00000010ff8d7819 */ /* 0x100fe2000001169c */
[C---:B------:R-:W-:Y:S01]  /*ddb0*/  HMMA.16816.F32 R52, R76.reuse, R86, R52 ;  /* 0x000000564c34723c */ /* 0x040fe20000001834 */
[----:B------:R-:W-:Y:S03]  /*ddc0*/  IMAD.WIDE.U32 R122, R127, -0x2daee0ad, RZ ;  /* 0xd2511f537f7a7825 */ /* 0x000fe600078e00ff */
[----:B------:R-:W-:Y:S02]  /*ddd0*/  SHF.R.U32.HI R88, RZ, 0x18, R156 ;  /* 0x00000018ff587819 */ /* 0x000fe4000001169c */
[----:B------:R-:W-:Y:S02]  /*dde0*/  SHF.R.U32.HI R152, RZ, 0x8, R152 ;  /* 0x00000008ff987819 */ /* 0x000fe40000011698 */
[----:B------:R-:W-:Y:S04]  /*ddf0*/  SHF.R.U32.HI R156, RZ, 0x8, R148 ;  /* 0x00000008ff9c7819 */ /* 0x000fe80000011694 */
[----:B------:R-:W-:Y:S02]  /*de00*/  LOP3.LUT R84, R119, 0xffff, RZ, 0xc0, !PT ;  /* 0x0000ffff77547812 */ /* 0x000fe400078ec0ff */
[----:B------:R-:W-:Y:S02]  /*de10*/  LOP3.LUT R176, R123, UR14, R176, 0x96, !PT ;  /* 0x0000000e7bb07c12 */ /* 0x000fe4000f8e96b0 */
[----:B------:R-:W-:Y:S02]  /*de20*/  SHF.R.U32.HI R84, RZ, 0x8, R84 ;  /* 0x00000008ff547819 */ /* 0x000fe40000011654 */
[----:B------:R-:W-:Y:S02]  /*de30*/  LOP3.LUT R127, R157, UR15, R90, 0x96, !PT ;  /* 0x0000000f9d7f7c12 */ /* 0x000fe4000f8e965a */
[----:B------:R-:W-:Y:S01]  /*de40*/  PRMT R90, R117, 0x5410, R156 ;  /* 0x00005410755a7816 */ /* 0x000fe2000000009c */
[----:B------:R-:W-:Y:S01]  /*de50*/  MUFU.EX2 R157, R139 ;  /* 0x0000008b009d7308 */ /* 0x000fe20000000800 */
[----:B------:R-:W-:Y:S02]  /*de60*/  PRMT R117, R145, 0x5410, R152 ;  /* 0x0000541091757816 */ /* 0x000fe40000000098 */
[----:B------:R-:W-:Y:S01]  /*de70*/  LOP3.LUT R145, R119, 0xff, RZ, 0xc0, !PT ;  /* 0x000000ff77917812 */ /* 0x000fe200078ec0ff */
[--C-:B------:R-:W-:Y:S01]  /*de80*/  HSET2.LE.AND R90, R90, R6.reuse, PT ;  /* 0x000000065a5a7233 */ /* 0x100fe20003803000 */
[----:B------:R-:W-:Y:S02]  /*de90*/  LOP3.LUT R85, R141, 0xff, RZ, 0xc0, !PT ;  /* 0x000000ff8d557812 */ /* 0x000fe400078ec0ff */
[----:B------:R-:W-:Y:S01]  /*dea0*/  PRMT R141, R146, 0x7632, R141 ;  /* 0x00007632928d7816 */ /* 0x000fe2000000008d */
[-C--:B-1----:R-:W-:Y:S01]  /*deb0*/  HMMA.16816.F32 R56, R76, R72.reuse, R56 ;  /* 0x000000484c38723c */ /* 0x082fe20000001838 */
[----:B------:R-:W-:Y:S02]  /*dec0*/  PRMT R145, R145, 0x5410, R84 ;  /* 0x0000541091917816 */ /* 0x000fe40000000054 */
[----:B------:R-:W-:Y:S01]  /*ded0*/  LOP3.LUT R84, R176, 0xff, RZ, 0xc0, !PT ;  /* 0x000000ffb0547812 */ /* 0x000fe200078ec0ff */
[----:B------:R-:W-:Y:S01]  /*dee0*/  @!P3 HADD2 R207, -R141.H0_H0, -RZ.H0_H0 ;  /* 0xa00000ff8dcfb230 */ /* 0x000fe20000000900 */
[----:B------:R-:W-:Y:S02]  /*def0*/  PRMT R115, R85, 0x5410, R88 ;  /* 0x0000541055737816 */ /* 0x000fe40000000058 */
[----:B------:R-:W-:Y:S01]  /*df00*/  PRMT R88, R146, 0x5410, R141 ;  /* 0x0000541092587816 */ /* 0x000fe2000000008d */
[C---:B------:R-:W-:Y:S01]  /*df10*/  HMMA.16816.F32 R60, R80.reuse, R72, R60 ;  /* 0x00000048503c723c */ /* 0x040fe2000000183c */
[----:B------:R-:W-:Y:S02]  /*df20*/  @!P4 PRMT R146, R204, 0x5410, RZ ;  /* 0x00005410cc92c816 */ /* 0x000fe400000000ff */
[----:B------:R-:W-:Y:S02]  /*df30*/  ISETP.GE.U32.AND P4, PT, R4, R84, PT ;  /* 0x000000540400720c */ /* 0x000fe40003f86070 */
[----:B------:R-:W1:Y:S01]  /*df40*/  LDSM.16.MT88.4 R84, [R196+0x7000] ;  /* 0x00700000c454783b */ /* 0x000e620000004200 */
[----:B------:R-:W-:Y:S01]  /*df50*/  LOP3.LUT R148, R151, 0xff, RZ, 0xc0, !PT ;  /* 0x000000ff97947812 */ /* 0x000fe200078ec0ff */
[--C-:B------:R-:W-:Y:S01]  /*df60*/  HSET2.LE.AND R72, R145, R6.reuse, PT ;  /* 0x0000000691487233 */ /* 0x100fe20003803000 */
[-C--:B------:R-:W-:Y:S01]  /*df70*/  HMMA.16816.F32 R64, R80, R74.reuse, R64 ;  /* 0x0000004a5040723c */ /* 0x080fe20000001840 */
[--C-:B------:R-:W-:Y:S03]  /*df80*/  SHF.R.U32.HI R151, RZ, 0x10, R119.reuse ;  /* 0x00000010ff977819 */ /* 0x100fe60000011677 */
[----:B------:R-:W-:Y:S01]  /*df90*/  SHF.R.U32.HI R119, RZ, 0x18, R119 ;  /* 0x00000018ff777819 */ /* 0x000fe20000011677 */
[----:B------:R-:W-:Y:S01]  /*dfa0*/  STG.E.U16 [R158.64+0x60], R146 ;  /* 0x000060929e007986 */ /* 0x000fe2000c101510 */
[----:B------:R-:W-:Y:S02]  /*dfb0*/  LOP3.LUT R156, R151, 0xff, RZ, 0xc0, !PT ;  /* 0x000000ff979c7812 */ /* 0x000fe400078ec0ff */
[----:B------:R-:W-:Y:S01]  /*dfc0*/  HMMA.16816.F32 R68, R76, R74, R68 ;  /* 0x0000004a4c44723c */ /* 0x000fe20000001844 */
[----:B------:R-:W-:Y:S01]  /*dfd0*/  PRMT R121, R148, 0x5410, R121 ;  /* 0x0000541094797816 */ /* 0x000fe20000000079 */
[----:B------:R-:W2:Y:S02]  /*dfe0*/  LDSM.16.MT88.4 R76, [R194+0x7000] ;  /* 0x00700000c24c783b */ /* 0x000ea40000004200 */
[----:B------:R-:W-:Y:S01]  /*dff0*/  PRMT R119, R156, 0x5410, R119 ;  /* 0x000054109c777816 */ /* 0x000fe20000000077 */
[----:B------:R-:W-:Y:S01]  /*e000*/  @!P4 HADD2 R215, -R143.H0_H0, -RZ.H0_H0 ;  /* 0xa00000ff8fd7c230 */ /* 0x000fe20000000900 */
[C---:B------:R-:W-:Y:S01]  /*e010*/  LOP3.LUT R152, R127.reuse, 0xffff, RZ, 0xc0, !PT ;  /* 0x0000ffff7f987812 */ /* 0x040fe200078ec0ff */
[--C-:B------:R-:W-:Y:S01]  /*e020*/  HSET2.LE.AND R73, R121, R6.reuse, PT ;  /* 0x0000000679497233 */ /* 0x100fe20003803000 */
[--C-:B------:R-:W-:Y:S01]  /*e030*/  SHF.R.U32.HI R148, RZ, 0x10, R127.reuse ;  /* 0x00000010ff947819 */ /* 0x100fe2000001167f */
[--C-:B------:R-:W-:Y:S01]  /*e040*/  HSET2.LE.AND R81, R119, R6.reuse, PT ;  /* 0x0000000677517233 */ /* 0x100fe20003803000 */
[----:B------:R-:W3:Y:S02]  /*e050*/  MUFU.EX2 R156, R149 ;  /* 0x00000095009c7308 */ /* 0x000ee40000000800 */
[----:B------:R-:W-:Y:S01]  /*e060*/  LOP3.LUT R114, R127, 0xff, RZ, 0xc0, !PT ;  /* 0x000000ff7f727812 */ /* 0x000fe200078ec0ff */
[--C-:B------:R-:W-:Y:S01]  /*e070*/  HSET2.LE.AND R75, R117, R6.reuse, PT ;  /* 0x00000006754b7233 */ /* 0x100fe20003803000 */
[----:B------:R-:W-:Y:S02]  /*e080*/  SHF.R.U32.HI R151, RZ, 0x18, R127 ;  /* 0x00000018ff977819 */ /* 0x000fe4000001167f */
[----:B------:R-:W-:Y:S02]  /*e090*/  SHF.R.U32.HI R127, RZ, 0x8, R152 ;  /* 0x00000008ff7f7819 */ /* 0x000fe40000011698 */
[----:B------:R-:W-:Y:S02]  /*e0a0*/  LOP3.LUT R148, R148, 0xff, RZ, 0xc0, !PT ;  /* 0x000000ff94947812 */ /* 0x000fe400078ec0ff */
[----:B------:R-:W-:Y:S02]  /*e0b0*/  PRMT R127, R114, 0x5410, R127 ;  /* 0x00005410727f7816 */ /* 0x000fe4000000007f */
[--C-:B------:R-:W-:Y:S02]  /*e0c0*/  PRMT R114, R148, 0x5410, R151.reuse ;  /* 0x0000541094727816 */ /* 0x100fe40000000097 */
[----:B------:R-:W-:Y:S01]  /*e0d0*/  LOP3.LUT R82, R90, R113, RZ, 0xc0, !PT ;  /* 0x000000715a527212 */ /* 0x000fe200078ec0ff */
[--C-:B------:R-:W-:Y:S01]  /*e0e0*/  HSET2.LE.AND R90, R115, R6.reuse, PT ;  /* 0x00000006735a7233 */ /* 0x100fe20003803000 */
[----:B------:R-:W-:Y:S01]  /*e0f0*/  LOP3.LUT R83, R73, R112, RZ, 0xc0, !PT ;  /* 0x0000007049537212 */ /* 0x000fe200078ec0ff */
[--C-:B------:R-:W-:Y:S01]  /*e100*/  HSET2.LE.AND R73, R114, R6.reuse, PT ;  /* 0x0000000672497233 */ /* 0x100fe20003803000 */
[----:B------:R-:W-:Y:S01]  /*e110*/  LOP3.LUT R80, R72, R111, RZ, 0xc0, !PT ;  /* 0x0000006f48507212 */ /* 0x000fe200078ec0ff */
[--C-:B------:R-:W-:Y:S01]  /*e120*/  HSET2.LE.AND R72, R127, R6.reuse, PT ;  /* 0x000000067f487233 */ /* 0x100fe20003803000 */
[----:B------:R-:W-:Y:S02]  /*e130*/  LOP3.LUT R81, R81, R110, RZ, 0xc0, !PT ;  /* 0x0000006e51517212 */ /* 0x000fe400078ec0ff */
[----:B------:R-:W-:Y:S02]  /*e140*/  LOP3.LUT R91, R91, UR5, R116, 0x96, !PT ;  /* 0x000000055b5b7c12 */ /* 0x000fe4000f8e9674 */
[----:B------:R-:W-:Y:S01]  /*e150*/  @!P3 PRMT R141, R207, 0x5410, RZ ;  /* 0x00005410cf8db816 */ /* 0x000fe200000000ff */
[----:B---3--:R-:W-:Y:S01]  /*e160*/  FADD.FTZ R166, R156, R124 ;  /* 0x0000007c9ca67221 */ /* 0x008fe20000010000 */
[----:B------:R-:W-:Y:S01]  /*e170*/  LOP3.LUT R72, R72, R109, RZ, 0xc0, !PT ;  /* 0x0000006d48487212 */ /* 0x000fe200078ec0ff */
[-C--:B-1----:R-:W-:Y:S01]  /*e180*/  HMMA.16816.F32 R8, R80, R84.reuse, R8 ;  /* 0x000000545008723c */ /* 0x082fe20000001808 */
[----:B------:R-:W-:Y:S01]  /*e190*/  LOP3.LUT R73, R73, R108, RZ, 0xc0, !PT ;  /* 0x0000006c49497212 */ /* 0x000fe200078ec0ff */
[----:B------:R-:W-:Y:S01]  /*e1a0*/  STG.E.U16 [R158.64+0x62], R141 ;  /* 0x0000628d9e007986 */ /* 0x000fe2000c101510 */
[----:B------:R-:W-:Y:S01]  /*e1b0*/  LOP3.LUT R74, R75, R106, RZ, 0xc0, !PT ;  /* 0x0000006a4b4a7212 */ /* 0x000fe200078ec0ff */
[----:B------:R-:W-:Y:S01]  /*e1c0*/  FADD.FTZ R7, R157, R166 ;  /* 0x000000a69d077221 */ /* 0x000fe20000010000 */
[----:B------:R-:W-:Y:S01]  /*e1d0*/  LOP3.LUT R75, R90, R105, RZ, 0xc0, !PT ;  /* 0x000000695a4b7212 */ /* 0x000fe200078ec0ff */
[----:B------:R-:W-:Y:S01]  /*e1e0*/  IMAD.WIDE.U32 R112, R91, -0x2daee0ad, RZ ;  /* 0xd2511f535b707825 */ /* 0x000fe200078e00ff */
[----:B------:R-:W-:Y:S02]  /*e1f0*/  LOP3.LUT R89, R153, UR5, R164, 0x96, !PT ;  /* 0x0000000599597c12 */ /* 0x000fe4000f8e96a4 */
[----:B------:R-:W-:Y:S03]  /*e200*/  STL [R1+0xac], R7 ;  /* 0x0000ac0701007387 */ /* 0x000fe60000100800 */
[C---:B------:R-:W-:Y:S01]  /*e210*/  HMMA.16816.F32 R12, R72.reuse, R84, R12 ;  /* 0x00000054480c723c */ /* 0x040fe2000000180c */
[----:B------:R-:W-:Y:S01]  /*e220*/  FADD.FTZ R164, R147, R126 ;  /* 0x0000007e93a47221 */ /* 0x000fe20000010000 */
[--C-:B------:R-:W-:Y:S02]  /*e230*/  SHF.R.U32.HI R110, RZ, 0x10, R112.reuse ;  /* 0x00000010ff6e7819 */ /* 0x100fe40000011670 */
[----:B------:R-:W-:Y:S02]  /*e240*/  SHF.R.U32.HI R107, RZ, 0x18, R112 ;  /* 0x00000018ff6b7819 */ /* 0x000fe40000011670 */
[----:B------:R-:W-:Y:S02]  /*e250*/  LOP3.LUT R110, R110, 0xff, RZ, 0xc0, !PT ;  /* 0x000000ff6e6e7812 */ /* 0x000fe400078ec0ff */
[-C--:B------:R-:W-:Y:S01]  /*e260*/  HMMA.16816.F32 R16, R72, R86.reuse, R16 ;  /* 0x000000564810723c */ /* 0x080fe20000001810 */
[----:B------:R-:W-:Y:S03]  /*e270*/  PRMT R151, R154, 0x7632, R151 ;  /* 0x000076329a977816 */ /* 0x000fe60000000097 */
[----:B------:R-:W-:Y:S02]  /*e280*/  PRMT R107, R110, 0x5410, R107 ;  /* 0x000054106e6b7816 */ /* 0x000fe4000000006b */
[----:B------:R-:W-:Y:S02]  /*e290*/  PRMT R148, R143, 0x7632, R148 ;  /* 0x000076328f947816 */ /* 0x000fe40000000094 */
[C---:B------:R-:W-:Y:S01]  /*e2a0*/  HMMA.16816.F32 R20, R80.reuse, R86, R20 ;  /* 0x000000565014723c */ /* 0x040fe20000001814 */
[----:B------:R-:W1:Y:S03]  /*e2b0*/  LDSM.16.MT88.4 R84, [R193+0x7000] ;  /* 0x00700000c154783b */ /* 0x000e660000004200 */
[--C-:B------:R-:W-:Y:S01]  /*e2c0*/  HSET2.LE.AND R107, R107, R6.reuse, PT ;  /* 0x000000066b6b7233 */ /* 0x100fe20003803000 */
[----:B------:R-:W-:Y:S02]  /*e2d0*/  F2FP.PACK_AB R156, R157, R156 ;  /* 0x0000009c9d9c723e */ /* 0x000fe400000000ff */
[----:B------:R-:W-:Y:S01]  /*e2e0*/  PRMT R104, R143, 0x5410, R148 ;  /* 0x000054108f687816 */ /* 0x000fe20000000094 */
[-C--:B--2---:R-:W-:Y:S01]  /*e2f0*/  HMMA.16816.F32 R24, R80, R76.reuse, R24 ;  /* 0x0000004c5018723c */ /* 0x084fe20000001818 */
[----:B------:R-:W-:Y:S03]  /*e300*/  @!P4 PRMT R143, R215, 0x5410, RZ ;  /* 0x00005410d78fc816 */ /* 0x000fe600000000ff */
[C---:B------:R-:W-:Y:S02]  /*e310*/  PRMT R145, R150.reuse, 0x7632, R145 ;  /* 0x0000763296917816 */ /* 0x040fe40000000091 */
[----:B------:R-:W-:Y:S01]  /*e320*/  STG.E.U16 [R160.64+0x5e], R143 ;  /* 0x00005e8fa0007986 */ /* 0x000fe2000c101510 */
[----:B------:R-:W-:Y:S01]  /*e330*/  LOP3.LUT R120, R113, UR14, R120, 0x96, !PT ;  /* 0x0000000e71787c12 */ /* 0x000fe2000f8e9678 */
[C---:B------:R-:W-:Y:S01]  /*e340*/  HMMA.16816.F32 R28, R72.reuse, R76, R28 ;  /* 0x0000004c481c723c */ /* 0x040fe2000000181c */
[----:B------:R-:W-:Y:S03]  /*e350*/  PRMT R105, R150, 0x5410, R145 ;  /* 0x0000541096697816 */ /* 0x000fe60000000091 */
[----:B------:R-:W-:Y:S02]  /*e360*/  LOP3.LUT R153, R176, 0xffff, RZ, 0xc0, !PT ;  /* 0x0000ffffb0997812 */ /* 0x000fe400078ec0ff */
[----:B------:R-:W-:Y:S01]  /*e370*/  LOP3.LUT R109, R112, 0xffff, RZ, 0xc0, !PT ;  /* 0x0000ffff706d7812 */ /* 0x000fe200078ec0ff */
[----:B------:R-:W-:Y:S01]  /*e380*/  IMAD.WIDE.U32 R76, R89, -0x2daee0ad, RZ ;  /* 0xd2511f53594c7825 */ /* 0x000fe200078e00ff */
[-C--:B------:R-:W-:Y:S01]  /*e390*/  HMMA.16816.F32 R32, R72, R78.reuse, R32 ;  /* 0x0000004e4820723c */ /* 0x080fe20000001820 */
[--C-:B------:R-:W-:Y:S03]  /*e3a0*/  SHF.R.U32.HI R152, RZ, 0x8, R153.reuse ;  /* 0x00000008ff987819 */ /* 0x100fe60000011699 */
[----:B------:R-:W-:Y:S02]  /*e3b0*/  LOP3.LUT R118, R77, UR14, R118, 0x96, !PT ;  /* 0x0000000e4d767c12 */ /* 0x000fe4000f8e9676 */
[C---:B------:R-:W-:Y:S02]  /*e3c0*/  LOP3.LUT R106, R76.reuse, 0xffff, RZ, 0xc0, !PT ;  /* 0x0000ffff4c6a7812 */ /* 0x040fe400078ec0ff */
[C---:B------:R-:W-:Y:S01]  /*e3d0*/  HMMA.16816.F32 R36, R80.reuse, R78, R36 ;  /* 0x0000004e5024723c */ /* 0x040fe20000001824 */
[----:B------:R-:W-:Y:S03]  /*e3e0*/  LOP3.LUT R108, R76, 0xff, RZ, 0xc0, !PT ;  /* 0x000000ff4c6c7812 */ /* 0x000fe600078ec0ff */
[--C-:B------:R-:W-:Y:S02]  /*e3f0*/  SHF.R.U32.HI R99, RZ, 0x10, R76.reuse ;  /* 0x00000010ff637819 */ /* 0x100fe4000001164c */
[----:B------:R-:W-:Y:S02]  /*e400*/  SHF.R.U32.HI R91, RZ, 0x18, R76 ;  /* 0x00000018ff5b7819 */ /* 0x000fe4000001164c */
[----:B------:R-:W2:Y:S01]  /*e410*/  LDSM.16.MT88.4 R76, [R192+0x7000] ;  /* 0x00700000c04c783b */ /* 0x000ea20000004200 */
[-C--:B-1----:R-:W-:Y:S03]  /*e420*/  HMMA.16816.F32 R40, R80, R84.reuse, R40 ;  /* 0x000000545028723c */ /* 0x082fe60000001828 */
[----:B------:R-:W-:Y:S02]  /*e430*/  PRMT R153, R156, 0x7632, R153 ;  /* 0x000076329c997816 */ /* 0x000fe40000000099 */
[----:B------:R-:W-:Y:S02]  /*e440*/  SHF.R.U32.HI R111, RZ, 0x8, R106 ;  /* 0x00000008ff6f7819 */ /* 0x000fe4000001166a */
[----:B------:R-:W-:Y:S01]  /*e450*/  SHF.R.U32.HI R109, RZ, 0x8, R109 ;  /* 0x00000008ff6d7819 */ /* 0x000fe2000001166d */
[C---:B------:R-:W-:Y:S01]  /*e460*/  HMMA.16816.F32 R44, R72.reuse, R84, R44 ;  /* 0x00000054482c723c */ /* 0x040fe2000000182c */
[----:B------:R-:W-:Y:S03]  /*e470*/  PRMT R138, R108, 0x5410, R111 ;  /* 0x000054106c8a7816 */ /* 0x000fe6000000006f */
[----:B------:R-:W-:Y:S02]  /*e480*/  LOP3.LUT R108, R118, 0xffff, RZ, 0xc0, !PT ;  /* 0x0000ffff766c7812 */ /* 0x000fe400078ec0ff */
[--C-:B------:R-:W-:Y:S01]  /*e490*/  HSET2.LE.AND R138, R138, R6.reuse, PT ;  /* 0x000000068a8a7233 */ /* 0x100fe20003803000 */
[----:B------:R-:W-:Y:S01]  /*e4a0*/  SHF.R.U32.HI R111, RZ, 0x10, R118 ;  /* 0x00000010ff6f7819 */ /* 0x000fe20000011676 */
[-C--:B------:R-:W-:Y:S01]  /*e4b0*/  HMMA.16816.F32 R48, R72, R86.reuse, R48 ;  /* 0x000000564830723c */ /* 0x080fe20000001830 */
[----:B------:R-:W-:Y:S03]  /*e4c0*/  LOP3.LUT R106, R112, 0xff, RZ, 0xc0, !PT ;  /* 0x000000ff706a7812 */ /* 0x000fe600078ec0ff */
[----:B------:R-:W-:Y:S02]  /*e4d0*/  SHF.R.U32.HI R108, RZ, 0x8, R108 ;  /* 0x00000008ff6c7819 */ /* 0x000fe4000001166c */
[----:B------:R-:W-:Y:S02]  /*e4e0*/  PRMT R106, R106, 0x5410, R109 ;  /* 0x000054106a6a7816 */ /* 0x000fe4000000006d */
[C---:B------:R-:W-:Y:S01]  /*e4f0*/  HMMA.16816.F32 R52, R80.reuse, R86, R52 ;  /* 0x000000565034723c */ /* 0x040fe20000001834 */
[C---:B------:R-:W-:Y:S03]  /*e500*/  LOP3.LUT R109, R120.reuse, 0xffff, RZ, 0xc0, !PT ;  /* 0x0000ffff786d7812 */ /* 0x040fe600078ec0ff */
[----:B------:R-:W-:Y:S01]  /*e510*/  LOP3.LUT R111, R111, 0xff, RZ, 0xc0, !PT ;  /* 0x000000ff6f6f7812 */ /* 0x000fe200078ec0ff */
[--C-:B------:R-:W-:Y:S01]  /*e520*/  HSET2.LE.AND R106, R106, R6.reuse, PT ;  /* 0x000000066a6a7233 */ /* 0x100fe20003803000 */
[----:B------:R-:W-:Y:S02]  /*e530*/  SHF.R.U32.HI R109, RZ, 0x8, R109 ;  /* 0x00000008ff6d7819 */ /* 0x000fe4000001166d */
[----:B------:R-:W-:Y:S04]  /*e540*/  LOP3.LUT R84, R120, 0xff, RZ, 0xc0, !PT ;  /* 0x000000ff78547812 */ /* 0x000fe800078ec0ff */
[----:B------:R-:W-:Y:S02]  /*e550*/  LOP3.LUT R112, R99, 0xff, RZ, 0xc0, !PT ;  /* 0x000000ff63707812 */ /* 0x000fe400078ec0ff */
[----:B------:R-:W-:Y:S01]  /*e560*/  LOP3.LUT R99, R118, 0xff, RZ, 0xc0, !PT ;  /* 0x000000ff76637812 */ /* 0x000fe200078ec0ff */
[-C--:B--2---:R-:W-:Y:S01]  /*e570*/  HMMA.16816.F32 R56, R80, R76.reuse, R56 ;  /* 0x0000004c5038723c */ /* 0x084fe20000001838 */
[----:B------:R-:W-:Y:S02]  /*e580*/  SHF.R.U32.HI R118, RZ, 0x18, R118 ;  /* 0x00000018ff767819 */ /* 0x000fe40000011676 */
[----:B------:R-:W-:Y:S02]  /*e590*/  PRMT R99, R99, 0x5410, R108 ;  /* 0x0000541063637816 */ /* 0x000fe4000000006c */
[----:B------:R-:W-:Y:S02]  /*e5a0*/  PRMT R87, R111, 0x5410, R118 ;  /* 0x000054106f577816 */ /* 0x000fe40000000076 */
[----:B------:R-:W-:Y:S01]  /*e5b0*/  PRMT R86, R84, 0x5410, R109 ;  /* 0x0000541054567816 */ /* 0x000fe2000000006d */
[C---:B------:R-:W-:Y:S01]  /*e5c0*/  HMMA.16816.F32 R60, R72.reuse, R76, R60 ;  /* 0x0000004c483c723c */ /* 0x040fe2000000183c */
[----:B------:R-:W1:Y:S01]  /*e5d0*/  LDSM.16.MT88.4 R108, [R196+0x7800] ;  /* 0x00780000c46c783b */ /* 0x000e620000004200 */
[----:B------:R2:W3:Y:S02]  /*e5e0*/  MUFU.EX2 R84, R137 ;  /* 0x0000008900547308 */ /* 0x0004e40000000800 */
[----:B------:R-:W-:Y:S02]  /*e5f0*/  LOP3.LUT R152, R152, 0xffff, RZ, 0xc0, !PT ;  /* 0x0000ffff98987812 */ /* 0x000fe400078ec0ff */
[----:B------:R-:W-:Y:S01]  /*e600*/  PRMT R91, R112, 0x5410, R91 ;  /* 0x00005410705b7816 */ /* 0x000fe2000000005b */
[--C-:B------:R-:W-:Y:S01]  /*e610*/  HSET2.LE.AND R77, R99, R6.reuse, PT ;  /* 0x00000006634d7233 */ /* 0x100fe20003803000 */
[-C--:B------:R-:W-:Y:S01]  /*e620*/  HMMA.16816.F32 R64, R72, R78.reuse, R64 ;  /* 0x0000004e4840723c */ /* 0x080fe20000001840 */
[----:B------:R-:W-:Y:S01]  /*e630*/  ISETP.GE.U32.AND P3, PT, R4, R152, PT ;  /* 0x000000980400720c */ /* 0x000fe20003f66070 */
[----:B------:R-:W4:Y:S02]  /*e640*/  LDSM.16.MT88.4 R116, [R194+0x7800] ;  /* 0x00780000c274783b */ /* 0x000f240000004200 */
[----:B------:R-:W-:Y:S01]  /*e650*/  F2FP.PACK_AB R152, R155, R147 ;  /* 0x000000939b98723e */ /* 0x000fe200000000ff */
[--C-:B------:R-:W-:Y:S01]  /*e660*/  HSET2.LE.AND R139, R91, R6.reuse, PT ;  /* 0x000000065b8b7233 */ /* 0x100fe20003803000 */
[----:B------:R1:W1:Y:S01]  /*e670*/  MUFU.EX2 R147, R136 ;  /* 0x0000008800937308 */ /* 0x0002620000000800 */
[--C-:B------:R-:W-:Y:S01]  /*e680*/  SHF.R.U32.HI R85, RZ, 0x10, R120.reuse ;  /* 0x00000010ff557819 */ /* 0x100fe20000011678 */
[----:B------:R-:W-:Y:S01]  /*e690*/  HMMA.16816.F32 R68, R80, R78, R68 ;  /* 0x0000004e5044723c */ /* 0x000fe20000001844 */
[C---:B------:R-:W-:Y:S03]  /*e6a0*/  PRMT R149, R152.reuse, 0x7632, R149 ;  /* 0x0000763298957816 */ /* 0x040fe60000000095 */
[----:B------:R-:W-:Y:S01]  /*e6b0*/  SHF.R.U32.HI R120, RZ, 0x18, R120 ;  /* 0x00000018ff787819 */ /* 0x000fe20000011678 */
[----:B------:R-:W-:Y:S01]  /*e6c0*/  @!P0 HADD2 R211, -R152.H0_H0, -RZ.H0_H0 ;  /* 0xa00000ff98d38230 */ /* 0x000fe20000000900 */
[----:B------:R-:W-:Y:S01]  /*e6d0*/  LOP3.LUT R85, R85, 0xff, RZ, 0xc0, !PT ;  /* 0x000000ff55557812 */ /* 0x000fe200078ec0ff */
[----:B------:R-:W-:Y:S01]  /*e6e0*/  @!P3 HADD2 R216, -R148.H0_H0, -RZ.H0_H0 ;  /* 0xa00000ff94d8b230 */ /* 0x000fe20000000900 */
[----:B------:R-:W-:Y:S01]  /*e6f0*/  PRMT R73, R152, 0x5410, R149 ;  /* 0x0000541098497816 */ /* 0x000fe20000000095 */
[----:B------:R-:W-:Y:S03]  /*e700*/  @!P6 HADD2 R210, -R149.H0_H0, -RZ.H0_H0 ;  /* 0xa00000ff95d2e230 */ /* 0x000fe60000000900 */
[--C-:B--2---:R-:W-:Y:S01]  /*e710*/  HSET2.LE.AND R137, R87, R6.reuse, PT ;  /* 0x0000000657897233 */ /* 0x104fe20003803000 */
[----:B------:R-:W-:Y:S01]  /*e720*/  PRMT R72, R154, 0x5410, R151 ;  /* 0x000054109a487816 */ /* 0x000fe20000000097 */
[----:B---3--:R-:W-:Y:S01]  /*e730*/  FADD.FTZ R168, R84, R125 ;  /* 0x0000007d54a87221 */ /* 0x008fe20000010000 */
[----:B------:R-:W-:Y:S01]  /*e740*/  PRMT R85, R85, 0x5410, R120 ;  /* 0x0000541055557816 */ /* 0x000fe20000000078 */
[----:B------:R-:W2:Y:S01]  /*e750*/  LDSM.16.MT88.4 R124, [R193+0x7800] ;  /* 0x00780000c17c783b */ /* 0x000ea20000004200 */
[----:B------:R-:W-:Y:S01]  /*e760*/  LOP3.LUT R138, R138, R73, RZ, 0xc0, !PT ;  /* 0x000000498a8a7212 */ /* 0x000fe200078ec0ff */
[--C-:B------:R-:W-:Y:S01]  /*e770*/  HSET2.LE.AND R73, R86, R6.reuse, PT ;  /* 0x0000000656497233 */ /* 0x100fe20003803000 */
[----:B------:R-:W-:Y:S02]  /*e780*/  LOP3.LUT R137, R137, R88, RZ, 0xc0, !PT ;  /* 0x0000005889897212 */ /* 0x000fe400078ec0ff */
[----:B------:R-:W-:Y:S01]  /*e790*/  LOP3.LUT R139, R139, R72, RZ, 0xc0, !PT ;  /* 0x000000488b8b7212 */ /* 0x000fe200078ec0ff */
[----:B------:R-:W-:Y:S01]  /*e7a0*/  HSET2.LE.AND R72, R85, R6, PT ;  /* 0x0000000655487233 */ /* 0x000fe20003803000 */
[----:B-1----:R-:W-:Y:S01]  /*e7b0*/  LOP3.LUT R136, R77, R94, RZ, 0xc0, !PT ;  /* 0x0000005e4d887212 */ /* 0x002fe200078ec0ff */
[C---:B------:R-:W-:Y:S01]  /*e7c0*/  FADD.FTZ R6, R147.reuse, R168 ;  /* 0x000000a893067221 */ /* 0x040fe20000010000 */
[----:B------:R-:W-:Y:S02]  /*e7d0*/  F2FP.PACK_AB R94, R147, R84 ;  /* 0x00000054935e723e */ /* 0x000fe400000000ff */
[----:B------:R-:W-:Y:S02]  /*e7e0*/  LOP3.LUT R104, R73, R104, RZ, 0xc0, !PT ;  /* 0x0000006849687212 */ /* 0x000fe400078ec0ff */
[----:B------:R-:W-:Y:S01]  /*e7f0*/  PRMT R73, R156, 0x5410, R153 ;  /* 0x000054109c497816 */ /* 0x000fe20000000099 */
[-C--:B------:R-:W-:Y:S01]  /*e800*/  HMMA.16816.F32 R96, R136, R108.reuse, R8 ;  /* 0x0000006c8860723c */ /* 0x080fe20000001808 */
[----:B------:R-:W-:Y:S01]  /*e810*/  LOP3.LUT R107, R107, R94, RZ, 0xc0, !PT ;  /* 0x0000005e6b6b7212 */ /* 0x000fe200078ec0ff */
[----:B------:R-:W1:Y:S01]  /*e820*/  LDSM.16.MT88.4 R8, [R192+0x7800] ;  /* 0x00780000c008783b */ /* 0x000e620000004200 */
[----:B------:R-:W-:Y:S02]  /*e830*/  LOP3.LUT R105, R72, R105, RZ, 0xc0, !PT ;  /* 0x0000006948697212 */ /* 0x000fe400078ec0ff */
[----:B------:R-:W-:Y:S02]  /*e840*/  LOP3.LUT R106, R106, R73, RZ, 0xc0, !PT ;  /* 0x000000496a6a7212 */ /* 0x000fe400078ec0ff */
[----:B------:R-:W-:Y:S02]  /*e850*/  @!P3 PRMT R148, R216, 0x5410, RZ ;  /* 0x00005410d894b816 */ /* 0x000fe400000000ff */
[----:B------:R-:W-:Y:S01]  /*e860*/  @!P0 PRMT R152, R211, 0x5410, RZ ;  /* 0x00005410d3988816 */ /* 0x000fe200000000ff */
[----:B------:R3:W-:Y:S02]  /*e870*/  STL [R1+0xa8], R6 ;  /* 0x0000a80601007387 */ /* 0x0007e40000100800 */
[C---:B------:R-:W-:Y:S01]  /*e880*/  HMMA.16816.F32 R72, R104.reuse, R108, R12 ;  /* 0x0000006c6848723c */ /* 0x040fe2000000180c */
[----:B------:R-:W-:Y:S01]  /*e890*/  @!P6 PRMT R149, R210, 0x5410, RZ ;  /* 0x00005410d295e816 */ /* 0x000fe200000000ff */
[----:B------:R3:W-:Y:S01]  /*e8a0*/  STG.E.U16 [R160.64+0x60], R148 ;  /* 0x00006094a0007986 */ /* 0x0007e2000c101510 */
[----:B------:R-:W-:Y:S02]  /*e8b0*/  @!P2 PRMT R154, R228, 0x5410, RZ ;  /* 0x00005410e49aa816 */ /* 0x000fe400000000ff */
[C---:B------:R-:W-:Y:S01]  /*e8c0*/  ISETP.GE.U32.AND P6, PT, R4.reuse, R129, PT ;  /* 0x000000810400720c */ /* 0x040fe20003fc6070 */
[----:B------:R3:W-:Y:S01]  /*e8d0*/  STL [R1+0x74], R5 ;  /* 0x0000740501007387 */ /* 0x0007e20000100800 */
[----:B------:R-:W-:Y:S01]  /*e8e0*/  SHF.R.U32.HI R89, RZ, 0x18, R122 ;  /* 0x00000018ff597819 */ /* 0x000fe2000001167a */
[-C--:B------:R-:W-:Y:S01]  /*e8f0*/  HMMA.16816.F32 R76, R104, R110.reuse, R16 ;  /* 0x0000006e684c723c */ /* 0x080fe20000001810 */
[--C-:B------:R-:W-:Y:S02]  /*e900*/  SHF.R.U32.HI R90, RZ, 0x10, R176.reuse ;  /* 0x00000010ff5a7819 */ /* 0x100fe400000116b0 */
[----:B------:R-:W-:Y:S02]  /*e910*/  ISETP.GE.U32.AND P5, PT, R4, R89, PT ;  /* 0x000000590400720c */ /* 0x000fe40003fa6070 */
[----:B------:R-:W-:Y:S02]  /*e920*/  LOP3.LUT R90, R90, 0xff, RZ, 0xc0, !PT ;  /* 0x000000ff5a5a7812 */ /* 0x000fe400078ec0ff */
[----:B------:R-:W-:Y:S01]  /*e930*/  SHF.R.U32.HI R176, RZ, 0x18, R176 ;  /* 0x00000018ffb07819 */ /* 0x000fe200000116b0 */
[C---:B------:R-:W-:Y:S01]  /*e940*/  HMMA.16816.F32 R108, R136.reuse, R110, R20 ;  /* 0x0000006e886c723c */ /* 0x040fe20000001814 */
[C---:B------:R-:W-:Y:S02]  /*e950*/  ISETP.GE.U32.AND P4, PT, R4.reuse, R90, PT ;  /* 0x0000005a0400720c */ /* 0x040fe40003f86070 */
[----:B------:R-:W-:Y:S01]  /*e960*/  ISETP.GE.U32.AND P3, PT, R4, R176, PT ;  /* 0x000000b00400720c */ /* 0x000fe20003f66070 */
[----:B------:R-:W-:Y:S01]  /*e970*/  @!P6 HADD2 R227, -R151.H0_H0, -RZ.H0_H0 ;  /* 0xa00000ff97e3e230 */ /* 0x000fe20000000900 */
[----:B------:R-:W-:Y:S03]  /*e980*/  LOP3.LUT R90, R122, 0xff, RZ, 0xc0, !PT ;  /* 0x000000ff7a5a7812 */ /* 0x000fe600078ec0ff */
[-C--:B----4-:R-:W-:Y:S01]  /*e990*/  HMMA.16816.F32 R112, R136, R116.reuse, R24 ;  /* 0x000000748870723c */ /* 0x090fe20000001818 */
[----:B------:R-:W-:Y:S03]  /*e9a0*/  @P5 PRMT R15, R94, 0x7632, R15 ;  /* 0x000076325e0f5816 */ /* 0x000fe6000000000f */
[----:B------:R-:W-:Y:S01]  /*e9b0*/  @!P6 PRMT R151, R227, 0x5410, RZ ;  /* 0x00005410e397e816 */ /* 0x000fe200000000ff */
[----:B------:R-:W-:Y:S02]  /*e9c0*/  @!P5 HADD2 R218, -R94.H1_H1, -RZ.H0_H0 ;  /* 0xa00000ff5edad230 */ /* 0x000fe40000000d00 */
[----:B------:R-:W-:Y:S01]  /*e9d0*/  @!P4 HADD2 R214, -R150.H0_H0, -RZ.H0_H0 ;  /* 0xa00000ff96d6c230 */ /* 0x000fe20000000900 */
[C---:B------:R-:W-:Y:S01]  /*e9e0*/  HMMA.16816.F32 R80, R104.reuse, R116, R28 ;  /* 0x000000746850723c */ /* 0x040fe2000000181c */
[----:B------:R-:W-:Y:S03]  /*e9f0*/  @!P3 HADD2 R208, -R145.H0_H0, -RZ.H0_H0 ;  /* 0xa00000ff91d0b230 */ /* 0x000fe60000000900 */
[----:B------:R-:W-:Y:S02]  /*ea00*/  @!P4 PRMT R150, R214, 0x5410, RZ ;  /* 0x00005410d696c816 */ /* 0x000fe400000000ff */
[----:B------:R-:W-:Y:S02]  /*ea10*/  ISETP.GE.U32.AND P4, PT, R4, R90, PT ;  /* 0x0000005a0400720c */ /* 0x000fe40003f86070 */
[-C--:B------:R-:W-:Y:S01]  /*ea20*/  HMMA.16816.F32 R84, R104, R118.reuse, R32 ;  /* 0x000000766854723c */ /* 0x080fe20000001820 */
[----:B------:R-:W-:Y:S01]  /*ea30*/  LOP3.LUT R90, R122, 0xffff, RZ, 0xc0, !PT ;  /* 0x0000ffff7a5a7812 */ /* 0x000fe200078ec0ff */
[----:B------:R3:W-:Y:S02]  /*ea40*/  STG.E.U16 [R162.64+0x60], R150 ;  /* 0x00006096a2007986 */ /* 0x0007e4000c101510 */
[----:B------:R-:W-:Y:S02]  /*ea50*/  @!P3 PRMT R145, R208, 0x5410, RZ ;  /* 0x00005410d091b816 */ /* 0x000fe400000000ff */
[----:B------:R-:W-:Y:S02]  /*ea60*/  SHF.R.U32.HI R90, RZ, 0x8, R90 ;  /* 0x00000008ff5a7819 */ /* 0x000fe4000001165a */
[C---:B------:R-:W-:Y:S01]  /*ea70*/  HMMA.16816.F32 R116, R136.reuse, R118, R36 ;  /* 0x000000768874723c */ /* 0x040fe20000001824 */
[----:B------:R3:W-:Y:S03]  /*ea80*/  STG.E.U16 [R162.64+0x62], R145 ;  /* 0x00006291a2007986 */ /* 0x0007e6000c101510 */
[----:B------:R-:W-:Y:S01]  /*ea90*/  LOP3.LUT R90, R90, 0xffff, RZ, 0xc0, !PT ;  /* 0x0000ffff5a5a7812 */ /* 0x000fe200078ec0ff */
[----:B------:R3:W-:Y:S01]  /*eaa0*/  STG.E.U16 [R170.64+0x70], R152 ;  /* 0x00007098aa007986 */ /* 0x0007e2000c101510 */
[----:B------:R-:W-:Y:S01]  /*eab0*/  @!P5 PRMT R15, R218, 0x5410, RZ ;  /* 0x00005410da0fd816 */ /* 0x000fe200000000ff */
[----:B------:R-:W-:Y:S01]  /*eac0*/  @!P4 HADD2 R226, -R156.H0_H0, -RZ.H0_H0 ;  /* 0xa00000ff9ce2c230 */ /* 0x000fe20000000900 */
[----:B------:R-:W-:Y:S01]  /*ead0*/  ISETP.GE.U32.AND P3, PT, R4, R90, PT ;  /* 0x0000005a0400720c */ /* 0x000fe20003f66070 */
[----:B------:R3:W-:Y:S03]  /*eae0*/  STG.E.U16 [R170.64+0x72], R149 ;  /* 0x00007295aa007986 */ /* 0x0007e6000c101510 */
[----:B------:R-:W-:Y:S01]  /*eaf0*/  SHF.R.U32.HI R90, RZ, 0x10, R122 ;  /* 0x00000010ff5a7819 */ /* 0x000fe2000001167a */
[----:B------:R3:W-:Y:S01]  /*eb00*/  STG.E.U16 [R158.64+0x70], R154 ;  /* 0x0000709a9e007986 */ /* 0x0007e2000c101510 */
[-C--:B--2---:R-:W-:Y:S01]  /*eb10*/  HMMA.16816.F32 R120, R136, R124.reuse, R40 ;  /* 0x0000007c8878723c */ /* 0x084fe20000001828 */
[----:B------:R-:W-:Y:S02]  /*eb20*/  @!P4 PRMT R156, R226, 0x5410, RZ ;  /* 0x00005410e29cc816 */ /* 0x000fe400000000ff */
[----:B------:R-:W-:Y:S01]  /*eb30*/  LOP3.LUT R90, R90, 0xff, RZ, 0xc0, !PT ;  /* 0x000000ff5a5a7812 */ /* 0x000fe200078ec0ff */
[----:B------:R3:W-:Y:S03]  /*eb40*/  STG.E.U16 [R158.64+0x72], R151 ;  /* 0x000072979e007986 */ /* 0x0007e6000c101510 */
[----:B------:R-:W-:Y:S01]  /*eb50*/  ISETP.GE.U32.AND P0, PT, R4, R90, PT ;  /* 0x0000005a0400720c */ /* 0x000fe20003f06070 */
[----:B------:R3:W-:Y:S01]  /*eb60*/  STG.E.U16 [R160.64+0x6e], R156 ;  /* 0x00006e9ca0007986 */ /* 0x0007e2000c101510 */
[C---:B------:R-:W-:Y:S03]  /*eb70*/  HMMA.16816.F32 R88, R104.reuse, R124, R44 ;  /* 0x0000007c6858723c */ /* 0x040fe6000000182c */
[----:B------:R-:W-:Y:S01]  /*eb80*/  FADD.FTZ R4, R155, R164 ;  /* 0x000000a49b047221 */ /* 0x000fe20000010000 */
[----:B------:R-:W-:Y:S04]  /*eb90*/  @!P3 HADD2 R225, -R153.H0_H0, -RZ.H0_H0 ;  /* 0xa00000ff99e1b230 */ /* 0x000fe80000000900 */
[----:B------:R3:W-:Y:S01]  /*eba0*/  STL [R1+0xb0], R4 ;  /* 0x0000b00401007387 */ /* 0x0007e20000100800 */
[----:B------:R-:W-:Y:S03]  /*ebb0*/  @!P3 PRMT R153, R225, 0x5410, RZ ;  /* 0x00005410e199b816 */ /* 0x000fe600000000ff */
[----:B------:R-:W-:Y:S01]  /*ebc0*/  @P0 PRMT R13, R94, 0x7610, R13 ;  /* 0x000076105e0d0816 */ /* 0x000fe2000000000d */
[----:B------:R-:W-:Y:S01]  /*ebd0*/  @!P0 HADD2 R219, -R94.H0_H0, -RZ.H0_H0 ;  /* 0xa00000ff5edb8230 */ /* 0x000fe20000000900 */
[----:B------:R3:W-:Y:S01]  /*ebe0*/  STG.E.U16 [R160.64+0x70], R153 ;  /* 0x00007099a0007986 */ /* 0x0007e2000c101510 */
[-C--:B------:R-:W-:Y:S03]  /*ebf0*/  HMMA.16816.F32 R92, R104, R126.reuse, R48 ;  /* 0x0000007e685c723c */ /* 0x080fe60000001830 */
[----:B------:R3:W-:Y:S01]  /*ec00*/  STG.E.U16 [R162.64+0x72], R15 ;  /* 0x0000720fa2007986 */ /* 0x0007e2000c101510 */
[----:B------:R-:W-:Y:S04]  /*ec10*/  @!P0 PRMT R13, R219, 0x5410, RZ ;  /* 0x00005410db0d8816 */ /* 0x000fe800000000ff */
[C---:B------:R-:W-:Y:S01]  /*ec20*/  HMMA.16816.F32 R124, R136.reuse, R126, R52 ;  /* 0x0000007e887c723c */ /* 0x040fe20000001834 */
[----:B------:R3:W-:Y:S07]  /*ec30*/  STG.E.U16 [R162.64+0x70], R13 ;  /* 0x0000700da2007986 */ /* 0x0007ee000c101510 */
[-C--:B-1----:R-:W-:Y:S08]  /*ec40*/  HMMA.16816.F32 R128, R136, R8.reuse, R56 ;  /* 0x000000088880723c */ /* 0x082ff00000001838 */
[C---:B------:R-:W-:Y:S08]  /*ec50*/  HMMA.16816.F32 R100, R104.reuse, R8, R60 ;  /* 0x000000086864723c */ /* 0x040ff0000000183c */
[-C--:B------:R-:W-:Y:S08]  /*ec60*/  HMMA.16816.F32 R104, R104, R10.reuse, R64 ;  /* 0x0000000a6868723c */ /* 0x080ff00000001840 */
[----:B------:R-:W-:Y:S07]  /*ec70*/  HMMA.16816.F32 R68, R136, R10, R68 ;  /* 0x0000000a8844723c */ /* 0x000fee0000001844 */
[----:B------:R-:W-:Y:S01]  /*ec80*/  IADD3 R136, P0, R170, -0x80, RZ ;  /* 0xffffff80aa887810 */ /* 0x000fe20007f1e0ff */
[----:B------:R-:W-:Y:S04]  /*ec90*/  IMAD.MOV.U32 R137, RZ, RZ, R132 ;  /* 0x000000ffff897224 */ /* 0x000fe800078e0084 */
[----:B------:R-:W-:Y:S02]  /*eca0*/  IADD3.X R139, R171, -0x1, RZ, P0, !PT ;  /* 0xffffffffab8b7810 */ /* 0x000fe400007fe4ff */
[----:B------:R-:W-:Y:S01]  /*ecb0*/  ISETP.GT.AND P0, PT, R134, RZ, PT ;  /* 0x000000ff8600720c */ /* 0x000fe20003f04270 */
[----:B------:R-:W-:Y:S11]  /*ecc0*/  IMAD.MOV.U32 R134, RZ, RZ, R3 ;  /* 0x000000ffff867224 */ /* 0x000ff600078e0003 */
[----:B------:R-:W-:Y:S01]  /*ecd0*/  @!UPT UIADD3 URZ, URZ, URZ, URZ ;  /* 0x0000003f3f3ff290 */ /* 0x000fe2000fffe03f */
[----:B---3-5:R-:W-:-:S05]  /*ece0*/  @P0 BRA `(.L_x_1333) ;  /* 0xffff9bb000000947 */ /* 0x028fca000383ffff */
.L_x_1332:
[----:B--2---:R-:W2:Y:S04]  /*ecf0*/  LDL.LU R5, [R1+0xb0] ;  /* 0x0000b00001057983 */ /* 0x004ea80000300800 */
[----:B------:R-:W3:Y:S04]  /*ed00*/  LDL.LU R8, [R1+0x7c] ;  /* 0x00007c0001087983 */ /* 0x000ee80000300800 */
[----:B------:R-:W4:Y:S04]  /*ed10*/  LDL.LU R4, [R1+0xac] ;  /* 0x0000ac0001047983 */ /* 0x000f280000300800 */
[----:B------:R-:W4:Y:S04]  /*ed20*/  LDL.LU R12, [R1+0xa8] ;  /* 0x0000a800010c7983 */ /* 0x000f280000300800 */
[----:B------:R-:W4:Y:S04]  /*ed30*/  LDL.LU R11, [R1+0x44] ;  /* 0x00004400010b7983 */ /* 0x000f280000300800 */
[----:B------:R-:W4:Y:S01]  /*ed40*/  LDL.LU R54, [R1+0x40] ;  /* 0x0000400001367983 */ /* 0x000f220000300800 */
[----:B------:R-:W-:Y:S01]  /*ed50*/  MOV R16, 0x3f800000 ;  /* 0x3f80000000107802 */ /* 0x000fe20000000f00 */
[----:B------:R-:W1:Y:S01]  /*ed60*/  LDC.U8 R22, c[0x0][0x328] ;  /* 0x0000ca00ff167b82 */ /* 0x000e620000000000 */
[----:B------:R-:W-:Y:S01]  /*ed70*/  MOV R15, 0x3f800000 ;  /* 0x3f800000000f7802 */ /* 0x000fe20000000f00 */
[----:B------:R-:W-:Y:S01]  /*ed80*/  BSSY B0, `(.L_x_1336) ;  /* 0x0000127000007945 */ /* 0x000fe20003800000 */
[----:B--2---:R-:W2:Y:S04]  /*ed90*/  SHFL.BFLY PT, R6, R5, 0x2, 0x1f ;  /* 0x0c401f0005067f89 */ /* 0x004ea800000e0000 */
[----:B---3--:R-:W3:Y:S04]  /*eda0*/  SHFL.BFLY PT, R9, R8, 0x2, 0x1f ;  /* 0x0c401f0008097f89 */ /* 0x008ee800000e0000 */
[----:B----4-:R-:W4:Y:S04]  /*edb0*/  SHFL.BFLY PT, R7, R4, 0x2, 0x1f ;  /* 0x0c401f0004077f89 */ /* 0x010f2800000e0000 */
[----:B------:R-:W1:Y:S01]  /*edc0*/  SHFL.BFLY PT, R18, R12, 0x2, 0x1f ;  /* 0x0c401f000c127f89 */ /* 0x000e6200000e0000 */
[----:B------:R-:W-:-:S02]  /*edd0*/  MOV R48, R11 ;  /* 0x0000000b00307202 */ /* 0x000fc40000000f00 */
[----:B------:R-:W-:Y:S01]  /*ede0*/  ISETP.NE.AND P0, PT, R54, -0x1, PT ;  /* 0xffffffff3600780c */ /* 0x000fe20003f05270 */
[----:B--2---:R-:W-:Y:S02]  /*edf0*/  FADD.FTZ R6, R6, R5 ;  /* 0x0000000506067221 */ /* 0x004fe40000010000 */
[----:B---3--:R-:W-:-:S03]  /*ee00*/  FADD.FTZ R9, R9, R8 ;  /* 0x0000000809097221 */ /* 0x008fc60000010000 */
[----:B------:R-:W2:Y:S01]  /*ee10*/  SHFL.BFLY PT, R5, R6, 0x1, 0x1f ;  /* 0x0c201f0006057f89 */ /* 0x000ea200000e0000 */
[----:B----4-:R-:W-:-:S03]  /*ee20*/  FADD.FTZ R7, R7, R4 ;  /* 0x0000000407077221 */ /* 0x010fc60000010000 */
[----:B------:R-:W3:Y:S03]  /*ee30*/  SHFL.BFLY PT, R10, R9, 0x1, 0x1f ;  /* 0x0c201f00090a7f89 */ /* 0x000ee600000e0000 */
[----:B------:R-:W-:Y:S01]  /*ee40*/  @P0 IMAD.WIDE.U32 R20, R54, c[0x0][0x1e8], RZ ;  /* 0x00007a0036140a25 */ /* 0x000fe200078e00ff */
[----:B------:R-:W4:Y:S03]  /*ee50*/  S2R R4, SR_TID.X ;  /* 0x0000000000047919 */ /* 0x000f260000002100 */
[----:B-1----:R-:W-:Y:S01]  /*ee60*/  FADD.FTZ R18, R18, R12 ;  /* 0x0000000c12127221 */ /* 0x002fe20000010000 */
[----:B------:R-:W1:Y:S04]  /*ee70*/  SHFL.BFLY PT, R8, R7, 0x1, 0x1f ;  /* 0x0c201f0007087f89 */ /* 0x000e6800000e0000 */
[----:B------:R-:W1:Y:S01]  /*ee80*/  SHFL.BFLY PT, R17, R18, 0x1, 0x1f ;  /* 0x0c201f0012117f89 */ /* 0x000e6200000e0000 */
[----:B--2---:R-:W-:-:S02]  /*ee90*/  FADD.FTZ R5, R6, R5 ;  /* 0x0000000506057221 */ /* 0x004fc40000010000 */
[----:B---3--:R-:W-:-:S03]  /*eea0*/  FADD.FTZ R10, R9, R10 ;  /* 0x0000000a090a7221 */ /* 0x008fc60000010000 */
[----:B------:R-:W-:Y:S02]  /*eeb0*/  FSETP.NE.FTZ.AND P6, PT, R5, RZ, PT ;  /* 0x000000ff0500720b */ /* 0x000fe40003fd5000 */
[----:B----4-:R-:W-:Y:S02]  /*eec0*/  SHF.R.S32.HI R9, RZ, 0x1f, R4 ;  /* 0x0000001fff097819 */ /* 0x010fe40000011404 */
[----:B------:R-:W-:Y:S02]  /*eed0*/  FSETP.NE.FTZ.AND P5, PT, R10, RZ, PT ;  /* 0x000000ff0a00720b */ /* 0x000fe40003fb5000 */
[-C--:B------:R-:W-:Y:S01]  /*eee0*/  LEA.HI R13, R9, R4.reuse, RZ, 0x2 ;  /* 0x00000004090d7211 */ /* 0x080fe200078f10ff */
[----:B-1----:R-:W-:Y:S01]  /*eef0*/  FADD.FTZ R8, R7, R8 ;  /* 0x0000000807087221 */ /* 0x002fe20000010000 */
[----:B------:R-:W-:Y:S02]  /*ef00*/  LEA.HI R7, R9, R4, RZ, 0x5 ;  /* 0x0000000409077211 */ /* 0x000fe400078f28ff */
[----:B------:R-:W-:-:S02]  /*ef10*/  SHF.R.S32.HI R14, RZ, 0x2, R13 ;  /* 0x00000002ff0e7819 */ /* 0x000fc4000001140d */
[----:B------:R-:W-:Y:S01]  /*ef20*/  SHF.R.S32.HI R11, RZ, 0x1f, R13 ;  /* 0x0000001fff0b7819 */ /* 0x000fe2000001140d */
[----:B------:R-:W1:Y:S01]  /*ef30*/  @P6 MUFU.RCP R15, R5 ;  /* 0x00000005000f6308 */ /* 0x000e620000001000 */
[----:B------:R-:W-:Y:S02]  /*ef40*/  LOP3.LUT R13, R13, 0x3ffffffc, RZ, 0xc0, !PT ;  /* 0x3ffffffc0d0d7812 */ /* 0x000fe400078ec0ff */
[----:B------:R-:W-:Y:S01]  /*ef50*/  LEA.HI R12, R11, R14, RZ, 0x3 ;  /* 0x0000000e0b0c7211 */ /* 0x000fe200078f18ff */
[----:B------:R-:W-:Y:S01]  /*ef60*/  @P0 IMAD R11, R54, c[0x0][0x1ec], R21 ;  /* 0x00007b00360b0a24 */ /* 0x000fe200078e0215 */
[----:B------:R-:W-:Y:S02]  /*ef70*/  FSETP.NE.FTZ.AND P4, PT, R8, RZ, PT ;  /* 0x000000ff0800720b */ /* 0x000fe40003f95000 */
[----:B------:R-:W-:Y:S01]  /*ef80*/  LOP3.LUT R19, R12, 0xfffffff8, RZ, 0xc0, !PT ;  /* 0xfffffff80c137812 */ /* 0x000fe200078ec0ff */
[----:B------:R-:W-:Y:S01]  /*ef90*/  FADD.FTZ R12, R18, R17 ;  /* 0x00000011120c7221 */ /* 0x000fe20000010000 */
[----:B------:R-:W-:Y:S01]  /*efa0*/  SHF.R.S32.HI R6, RZ, 0x5, R7 ;  /* 0x00000005ff067819 */ /* 0x000fe20000011407 */
[----:B------:R-:W2:Y:S01]  /*efb0*/  @P5 MUFU.RCP R16, R10 ;  /* 0x0000000a00105308 */ /* 0x000ea20000001000 */
[----:B------:R-:W-:Y:S01]  /*efc0*/  IADD3 R19, R14, -R19, RZ ;  /* 0x800000130e137210 */ /* 0x000fe20007ffe0ff */
[----:B------:R-:W-:Y:S01]  /*efd0*/  IMAD.MOV.U32 R14, RZ, RZ, 0x3f800000 ;  /* 0x3f800000ff0e7424 */ /* 0x000fe200078e00ff */
[----:B------:R-:W-:-:S02]  /*efe0*/  FSETP.NE.FTZ.AND P3, PT, R12, RZ, PT ;  /* 0x000000ff0c00720b */ /* 0x000fc40003f75000 */
[----:B------:R-:W-:Y:S01]  /*eff0*/  IADD3 R13, -R13, R4, RZ ;  /* 0x000000040d0d7210 */ /* 0x000fe20007ffe1ff */
[----:B-1----:R-:W-:Y:S02]  /*f000*/  FMUL.FTZ R15, R15, c[0x0][0x2dc] ;  /* 0x0000b7000f0f7a20 */ /* 0x002fe40000410000 */
[----:B------:R-:W-:Y:S01]  /*f010*/  @P6 MUFU.LG2 R5, R5 ;  /* 0x0000000500056308 */ /* 0x000fe20000000c00 */
[----:B------:R-:W-:Y:S01]  /*f020*/  LEA R6, R6, R13, 0x9 ;  /* 0x0000000d06067211 */ /* 0x000fe200078e48ff */
[C---:B------:R-:W-:Y:S01]  /*f030*/  FMUL.FTZ R96, R15.reuse, R96 ;  /* 0x000000600f607220 */ /* 0x040fe20000410000 */
[----:B------:R-:W-:Y:S01]  /*f040*/  MOV R13, 0x3f800000 ;  /* 0x3f800000000d7802 */ /* 0x000fe20000000f00 */
[C---:B------:R-:W-:Y:S02]  /*f050*/  FMUL.FTZ R97, R15.reuse, R97 ;  /* 0x000000610f617220 */ /* 0x040fe40000410000 */
[----:B------:R-:W-:Y:S02]  /*f060*/  FMUL.FTZ R108, R15, R108 ;  /* 0x0000006c0f6c7220 */ /* 0x000fe40000410000 */
[----:B------:R-:W1:Y:S01]  /*f070*/  @P3 MUFU.RCP R14, R12 ;  /* 0x0000000c000e3308 */ /* 0x000e620000001000 */
[----:B--2---:R-:W-:Y:S01]  /*f080*/  FMUL.FTZ R16, R16, c[0x0][0x2dc] ;  /* 0x0000b70010107a20 */ /* 0x004fe20000410000 */
[----:B------:R-:W-:Y:S01]  /*f090*/  F2FP.PACK_AB R96, R97, R96 ;  /* 0x000000606160723e */ /* 0x000fe200000000ff */
[----:B------:R-:W-:-:S02]  /*f0a0*/  FMUL.FTZ R109, R15, R109 ;  /* 0x0000006d0f6d7220 */ /* 0x000fc40000410000 */
[C---:B------:R-:W-:Y:S02]  /*f0b0*/  FMUL.FTZ R98, R16.reuse, R98 ;  /* 0x0000006210627220 */ /* 0x040fe40000410000 */
[C---:B------:R-:W-:Y:S01]  /*f0c0*/  FMUL.FTZ R99, R16.reuse, R99 ;  /* 0x0000006310637220 */ /* 0x040fe20000410000 */
[----:B------:R-:W2:Y:S01]  /*f0d0*/  @P4 MUFU.RCP R13, R8 ;  /* 0x00000008000d4308 */ /* 0x000ea20000001000 */
[C---:B------:R-:W-:Y:S01]  /*f0e0*/  FMUL.FTZ R110, R16.reuse, R110 ;  /* 0x0000006e106e7220 */ /* 0x040fe20000410000 */
[----:B------:R-:W-:Y:S01]  /*f0f0*/  F2FP.PACK_AB R108, R109, R108 ;  /* 0x0000006c6d6c723e */ /* 0x000fe200000000ff */
[C---:B------:R-:W-:Y:S01]  /*f100*/  FMUL.FTZ R111, R16.reuse, R111 ;  /* 0x0000006f106f7220 */ /* 0x040fe20000410000 */
[----:B------:R-:W-:Y:S01]  /*f110*/  F2FP.PACK_AB R98, R99, R98 ;  /* 0x000000626362723e */ /* 0x000fe200000000ff */
[C---:B------:R-:W-:Y:S02]  /*f120*/  FMUL.FTZ R114, R16.reuse, R114 ;  /* 0x0000007210727220 */ /* 0x040fe40000410000 */
[----:B------:R-:W-:Y:S01]  /*f130*/  FMUL.FTZ R115, R16, R115 ;  /* 0x0000007310737220 */ /* 0x000fe20000410000 */
[----:B------:R-:W-:Y:S01]  /*f140*/  F2FP.PACK_AB R110, R111, R110 ;  /* 0x0000006e6f6e723e */ /* 0x000fe200000000ff */
[----:B-1----:R-:W-:Y:S01]  /*f150*/  FMUL.FTZ R14, R14, c[0x0][0x2dc] ;  /* 0x0000b7000e0e7a20 */ /* 0x002fe20000410000 */
[----:B------:R-:W-:Y:S01]  /*f160*/  @P4 MUFU.LG2 R8, R8 ;  /* 0x0000000800084308 */ /* 0x000fe20000000c00 */
[----:B------:R-:W-:Y:S01]  /*f170*/  FMUL.FTZ R118, R16, R118 ;  /* 0x0000007610767220 */ /* 0x000fe20000410000 */
[----:B------:R-:W-:Y:S01]  /*f180*/  F2FP.PACK_AB R114, R115, R114 ;  /* 0x000000727372723e */ /* 0x000fe200000000ff */
[----:B------:R-:W-:-:S02]  /*f190*/  FMUL.FTZ R74, R14, R74 ;  /* 0x0000004a0e4a7220 */ /* 0x000fc40000410000 */
[C---:B------:R-:W-:Y:S02]  /*f1a0*/  FMUL.FTZ R75, R14.reuse, R75 ;  /* 0x0000004b0e4b7220 */ /* 0x040fe40000410000 */
[C---:B------:R-:W-:Y:S01]  /*f1b0*/  FMUL.FTZ R78, R14.reuse, R78 ;  /* 0x0000004e0e4e7220 */ /* 0x040fe20000410000 */
[----:B------:R-:W1:Y:S01]  /*f1c0*/  @P5 MUFU.LG2 R10, R10 ;  /* 0x0000000a000a5308 */ /* 0x000e620000000c00 */
        /* <DEDUP_REMOVED lines=21> */
[----:B--2---:R-:W-:Y:S01]  /*f320*/  FMUL.FTZ R13, R13, c[0x0][0x2dc] ;  /* 0x0000b7000d0d7a20 */ /* 0x004fe20000410000 */
[----:B------:R-:W-:Y:S01]  /*f330*/  F2FP.PACK_AB R102, R103, R102 ;  /* 0x000000666766723e */ /* 0x000fe200000000ff */
[----:B------:R-:W-:Y:S01]  /*f340*/  FMUL.FTZ R119, R16, R119 ;  /* 0x0000007710777220 */ /* 0x000fe20000410000 */
[----:B------:R-:W-:Y:S01]  /*f350*/  ISETP.NE.U32.AND P1, PT, R14, 0x1, PT ;  /* 0x000000010e00780c */ /* 0x000fe20003f25070 */
[C---:B------:R-:W-:Y:S01]  /*f360*/  FMUL.FTZ R72, R13.reuse, R72 ;  /* 0x000000480d487220 */ /* 0x040fe20000410000 */
[----:B------:R-:W-:Y:S01]  /*f370*/  MOV R14, 0xfffffff0 ;  /* 0xfffffff0000e7802 */ /* 0x000fe20000000f00 */
[----:B------:R-:W-:Y:S01]  /*f380*/  FMUL.FTZ R73, R13, R73 ;  /* 0x000000490d497220 */ /* 0x000fe20000410000 */
[----:B------:R-:W-:Y:S01]  /*f390*/  F2FP.PACK_AB R118, R119, R118 ;  /* 0x000000767776723e */ /* 0x000fe200000000ff */
[C---:B------:R-:W-:Y:S01]  /*f3a0*/  FMUL.FTZ R76, R13.reuse, R76 ;  /* 0x0000004c0d4c7220 */ /* 0x040fe20000410000 */
[----:B------:R-:W-:Y:S01]  /*f3b0*/  SEL R14, R14, 0x10, !P1 ;  /* 0x000000100e0e7807 */ /* 0x000fe20004800000 */
[----:B------:R-:W-:Y:S01]  /*f3c0*/  FMUL.FTZ R77, R13, R77 ;  /* 0x0000004d0d4d7220 */ /* 0x000fe20000410000 */
[----:B------:R-:W-:Y:S01]  /*f3d0*/  R2P PR, R19, 0x6 ;  /* 0x0000000613007804 */ /* 0x000fe20000000000 */
[----:B------:R-:W-:Y:S01]  /*f3e0*/  FMUL.FTZ R80, R13, R80 ;  /* 0x000000500d507220 */ /* 0x000fe20000410000 */
[----:B------:R-:W-:Y:S01]  /*f3f0*/  SHF.L.U32 R19, R19, 0x6, RZ ;  /* 0x0000000613137819 */ /* 0x000fe200000006ff */
[----:B------:R-:W-:Y:S01]  /*f400*/  FMUL.FTZ R81, R13, R81 ;  /* 0x000000510d517220 */ /* 0x000fe20000410000 */
[----:B------:R-:W-:Y:S01]  /*f410*/  F2FP.PACK_AB R72, R73, R72 ;  /* 0x000000484948723e */ /* 0x000fe200000000ff */
[----:B------:R-:W-:Y:S01]  /*f420*/  FMUL.FTZ R84, R13, R84 ;  /* 0x000000540d547220 */ /* 0x000fe20000410000 */
[----:B------:R-:W-:Y:S01]  /*f430*/  LOP3.LUT R19, R19, 0x1c0, RZ, 0xc0, !PT ;  /* 0x000001c013137812 */ /* 0x000fe200078ec0ff */
[----:B------:R-:W-:Y:S01]  /*f440*/  FMUL.FTZ R85, R13, R85 ;  /* 0x000000550d557220 */ /* 0x000fe20000410000 */
[----:B------:R-:W-:Y:S01]  /*f450*/  F2FP.PACK_AB R76, R77, R76 ;  /* 0x0000004c4d4c723e */ /* 0x000fe200000000ff */
[----:B------:R-:W-:Y:S01]  /*f460*/  FMUL.FTZ R88, R13, R88 ;  /* 0x000000580d587220 */ /* 0x000fe20000410000 */
[----:B------:R-:W-:Y:S01]  /*f470*/  LEA.HI R19, R19, R19, RZ, 0x1d ;  /* 0x0000001313137211 */ /* 0x000fe200078fe8ff */
[----:B------:R-:W-:Y:S01]  /*f480*/  FMUL.FTZ R89, R13, R89 ;  /* 0x000000590d597220 */ /* 0x000fe20000410000 */
[----:B------:R-:W-:Y:S01]  /*f490*/  F2FP.PACK_AB R80, R81, R80 ;  /* 0x000000505150723e */ /* 0x000fe200000000ff */
[C---:B------:R-:W-:Y:S01]  /*f4a0*/  FMUL.FTZ R92, R13.reuse, R92 ;  /* 0x0000005c0d5c7220 */ /* 0x040fe20000410000 */
[----:B------:R-:W-:Y:S01]  /*f4b0*/  LEA R6, R6, R19, 0x1 ;  /* 0x0000001306067211 */ /* 0x000fe200078e08ff */
[----:B------:R-:W-:Y:S01]  /*f4c0*/  FMUL.FTZ R93, R13, R93 ;  /* 0x0000005d0d5d7220 */ /* 0x000fe20000410000 */
[----:B------:R-:W-:Y:S01]  /*f4d0*/  F2FP.PACK_AB R84, R85, R84 ;  /* 0x000000545554723e */ /* 0x000fe200000000ff */
[C---:B------:R-:W-:Y:S01]  /*f4e0*/  FMUL.FTZ R100, R13.reuse, R100 ;  /* 0x000000640d647220 */ /* 0x040fe20000410000 */
[----:B------:R-:W-:Y:S01]  /*f4f0*/  SHF.L.U32 R17, R6, 0x1, RZ ;  /* 0x0000000106117819 */ /* 0x000fe200000006ff */
[----:B------:R-:W-:Y:S01]  /*f500*/  FMUL.FTZ R101, R13, R101 ;  /* 0x000000650d657220 */ /* 0x000fe20000410000 */
[----:B------:R-:W-:Y:S01]  /*f510*/  F2FP.PACK_AB R88, R89, R88 ;  /* 0x000000585958723e */ /* 0x000fe200000000ff */
[----:B------:R-:W-:Y:S01]  /*f520*/  FMUL.FTZ R104, R13, R104 ;  /* 0x000000680d687220 */ /* 0x000fe20000410000 */
[C---:B------:R-:W-:Y:S01]  /*f530*/  IADD3 R19, R17.reuse, 0x40, RZ ;  /* 0x0000004011137810 */ /* 0x040fe20007ffe0ff */
[C---:B------:R-:W-:Y:S01]  /*f540*/  FMUL.FTZ R122, R16.reuse, R122 ;  /* 0x0000007a107a7220 */ /* 0x040fe20000410000 */
[----:B------:R-:W-:Y:S01]  /*f550*/  @P2 IADD3 R19, R17, -0x40, RZ ;  /* 0xffffffc011132810 */ /* 0x000fe20007ffe0ff */
[C---:B------:R-:W-:Y:S01]  /*f560*/  FMUL.FTZ R123, R16.reuse, R123 ;  /* 0x0000007b107b7220 */ /* 0x040fe20000410000 */
[----:B------:R-:W-:Y:S01]  /*f570*/  STS [R17], R96 ;  /* 0x0000006011007388 */ /* 0x000fe20000000800 */
[C---:B------:R-:W-:Y:S01]  /*f580*/  FMUL.FTZ R126, R16.reuse, R126 ;  /* 0x0000007e107e7220 */ /* 0x040fe20000410000 */
[----:B------:R-:W-:Y:S01]  /*f590*/  F2FP.PACK_AB R92, R93, R92 ;  /* 0x0000005c5d5c723e */ /* 0x000fe200000000ff */
[C---:B------:R-:W-:Y:S01]  /*f5a0*/  FMUL.FTZ R127, R16.reuse, R127 ;  /* 0x0000007f107f7220 */ /* 0x040fe20000410000 */
[----:B------:R-:W-:Y:S01]  /*f5b0*/  STS [R17+0x400], R98 ;  /* 0x0004006211007388 */ /* 0x000fe20000000800 */
[C---:B------:R-:W-:Y:S01]  /*f5c0*/  FMUL.FTZ R130, R16.reuse, R130 ;  /* 0x0000008210827220 */ /* 0x040fe20000410000 */
[----:B------:R-:W-:Y:S01]  /*f5d0*/  F2FP.PACK_AB R122, R123, R122 ;  /* 0x0000007a7b7a723e */ /* 0x000fe200000000ff */
[C---:B------:R-:W-:Y:S01]  /*f5e0*/  FMUL.FTZ R131, R16.reuse, R131 ;  /* 0x0000008310837220 */ /* 0x040fe20000410000 */
[----:B------:R-:W-:Y:S01]  /*f5f0*/  F2FP.PACK_AB R126, R127, R126 ;  /* 0x0000007e7f7e723e */ /* 0x000fe200000000ff */
[C---:B------:R-:W-:Y:S01]  /*f600*/  FMUL.FTZ R70, R16.reuse, R70 ;  /* 0x0000004610467220 */ /* 0x040fe20000410000 */
[----:B------:R-:W-:Y:S01]  /*f610*/  F2FP.PACK_AB R100, R101, R100 ;  /* 0x000000646564723e */ /* 0x000fe200000000ff */
[----:B------:R-:W-:Y:S01]  /*f620*/  FMUL.FTZ R71, R16, R71 ;  /* 0x0000004710477220 */ /* 0x000fe20000410000 */
[----:B------:R-:W-:Y:S01]  /*f630*/  F2FP.PACK_AB R130, R131, R130 ;  /* 0x000000828382723e */ /* 0x000fe200000000ff */
[----:B------:R-:W-:Y:S01]  /*f640*/  FMUL.FTZ R13, R13, R105 ;  /* 0x000000690d0d7220 */ /* 0x000fe20000410000 */
[----:B------:R-:W2:Y:S01]  /*f650*/  LDC.U8 R16, c[0x0][0x329] ;  /* 0x0000ca40ff107b82 */ /* 0x000ea20000000000 */
[----:B------:R-:W-:Y:S01]  /*f660*/  IMAD.MOV.U32 R6, RZ, RZ, 0x20 ;  /* 0x00000020ff067424 */ /* 0x000fe200078e00ff */
[----:B------:R-:W-:Y:S01]  /*f670*/  F2FP.PACK_AB R70, R71, R70 ;  /* 0x000000464746723e */ /* 0x000fe200000000ff */
[----:B------:R-:W-:Y:S01]  /*f680*/  FMUL.FTZ R112, R15, R112 ;  /* 0x000000700f707220 */ /* 0x000fe20000410000 */
[----:B------:R-:W-:Y:S01]  /*f690*/  F2FP.PACK_AB R104, R13, R104 ;  /* 0x000000680d68723e */ /* 0x000fe200000000ff */
[C---:B------:R-:W-:Y:S01]  /*f6a0*/  FMUL.FTZ R113, R15.reuse, R113 ;  /* 0x000000710f717220 */ /* 0x040fe20000410000 */
[----:B------:R-:W-:Y:S01]  /*f6b0*/  SEL R18, R6, 0xffffffe0, !P1 ;  /* 0xffffffe006127807 */ /* 0x000fe20004800000 */
[----:B------:R-:W-:Y:S01]  /*f6c0*/  FMUL.FTZ R116, R15, R116 ;  /* 0x000000740f747220 */ /* 0x000fe20000410000 */
[----:B------:R-:W-:Y:S01]  /*f6d0*/  IADD3 R13, R17, R14, RZ ;  /* 0x0000000e110d7210 */ /* 0x000fe20007ffe0ff */
[----:B------:R-:W-:Y:S01]  /*f6e0*/  FMUL.FTZ R117, R15, R117 ;  /* 0x000000750f757220 */ /* 0x000fe20000410000 */
[----:B------:R-:W-:Y:S01]  /*f6f0*/  F2FP.PACK_AB R112, R113, R112 ;  /* 0x000000707170723e */ /* 0x000fe200000000ff */
[----:B------:R-:W-:Y:S01]  /*f700*/  FMUL.FTZ R120, R15, R120 ;  /* 0x000000780f787220 */ /* 0x000fe20000410000 */
[----:B------:R-:W-:Y:S01]  /*f710*/  IADD3 R21, R17, R18, RZ ;  /* 0x0000001211157210 */ /* 0x000fe20007ffe0ff */
[----:B------:R-:W-:Y:S01]  /*f720*/  FMUL.FTZ R121, R15, R121 ;  /* 0x000000790f797220 */ /* 0x000fe20000410000 */
[----:B------:R-:W-:Y:S01]  /*f730*/  F2FP.PACK_AB R116, R117, R116 ;  /* 0x000000747574723e */ /* 0x000fe200000000ff */
[----:B------:R-:W-:Y:S01]  /*f740*/  FMUL.FTZ R124, R15, R124 ;  /* 0x0000007c0f7c7220 */ /* 0x000fe20000410000 */
[----:B------:R-:W-:Y:S01]  /*f750*/  IADD3 R23, R13, R18, RZ ;  /* 0x000000120d177210 */ /* 0x000fe20007ffe0ff */
        /* <DEDUP_REMOVED lines=10> */
[C---:B------:R-:W-:Y:S01]  /*f800*/  IADD3 R25, R18.reuse, 0x400, R19 ;  /* 0x0000040012197810 */ /* 0x040fe20007ffe013 */
[----:B------:R-:W-:Y:S01]  /*f810*/  @P6 FMUL.FTZ R5, R5, 0.69314718246459960938 ;  /* 0x3f31721805056820 */ /* 0x000fe20000410000 */
[----:B------:R-:W-:Y:S01]  /*f820*/  F2FP.PACK_AB R128, R129, R128 ;  /* 0x000000808180723e */ /* 0x000fe200000000ff */
[----:B------:R4:W-:Y:S01]  /*f830*/  STS [R17+0x2400], R74 ;  /* 0x0024004a11007388 */ /* 0x0009e20000000800 */
[----:B------:R-:W-:Y:S01]  /*f840*/  IADD3 R27, R18, R19, RZ ;  /* 0x00000013121b7210 */ /* 0x000fe20007ffe0ff */
[----:B-1----:R-:W-:Y:S01]  /*f850*/  @P5 FMUL.FTZ R10, R10, 0.69314718246459960938 ;  /* 0x3f3172180a0a5820 */ /* 0x002fe20000410000 */
[----:B------:R-:W-:Y:S01]  /*f860*/  F2FP.PACK_AB R15, R15, R68 ;  /* 0x000000440f0f723e */ /* 0x000fe200000000ff */
[----:B------:R-:W-:Y:S01]  /*f870*/  STS [R13+0x2000], R76 ;  /* 0x0020004c0d007388 */ /* 0x000fe20000000800 */
[----:B------:R-:W-:-:S02]  /*f880*/  IADD3 R25, R14, R25, RZ ;  /* 0x000000190e197210 */ /* 0x000fc40007ffe0ff */
[----:B------:R-:W-:Y:S01]  /*f890*/  F2FP.PACK_AB R106, R107, R106 ;  /* 0x0000006a6b6a723e */ /* 0x000fe200000000ff */
[----:B------:R1:W-:Y:S01]  /*f8a0*/  STS [R13+0x2400], R78 ;  /* 0x0024004e0d007388 */ /* 0x0003e20000000800 */
[----:B--2---:R-:W-:Y:S02]  /*f8b0*/  ISETP.NE.AND P1, PT, R16, RZ, PT ;  /* 0x000000ff1000720c */ /* 0x004fe40003f25270 */
[----:B------:R-:W-:Y:S01]  /*f8c0*/  ISETP.NE.AND P2, PT, R22, RZ, PT ;  /* 0x000000ff1600720c */ /* 0x000fe20003f45270 */
[----:B------:R-:W-:Y:S04]  /*f8d0*/  STS [R21], R112 ;  /* 0x0000007015007388 */ /* 0x000fe80000000800 */
[----:B------:R-:W-:Y:S04]  /*f8e0*/  STS [R21+0x400], R114 ;  /* 0x0004007215007388 */ /* 0x000fe80000000800 */
[----:B------:R-:W-:Y:S04]  /*f8f0*/  STS [R23], R116 ;  /* 0x0000007417007388 */ /* 0x000fe80000000800 */
[----:B------:R-:W-:Y:S01]  /*f900*/  STS [R23+0x400], R118 ;  /* 0x0004007617007388 */ /* 0x000fe20000000800 */
[----:B----4-:R-:W-:-:S02]  /*f910*/  IADD3 R17, R14, R19, RZ ;  /* 0x000000130e117210 */ /* 0x010fc40007ffe0ff */
[----:B------:R-:W-:Y:S01]  /*f920*/  @!P1 MOV R14, c[0x0][0x214] ;  /* 0x00008500000e9a02 */ /* 0x000fe20000000f00 */
[----:B------:R-:W-:Y:S02]  /*f930*/  STS [R21+0x2000], R80 ;  /* 0x0020005015007388 */ /* 0x000fe40000000800 */
[----:B------:R-:W-:Y:S02]  /*f940*/  IMAD.IADD R18, R18, 0x1, R17 ;  /* 0x0000000112127824 */ /* 0x000fe400078e0211 */
[----:B------:R2:W-:Y:S01]  /*f950*/  STS [R21+0x2400], R82 ;  /* 0x0024005215007388 */ /* 0x0005e20000000800 */
[----:B-1----:R-:W-:-:S03]  /*f960*/  @P1 MOV R13, c[0x0][0x210] ;  /* 0x00008400000d1a02 */ /* 0x002fc60000000f00 */
[----:B------:R-:W-:Y:S02]  /*f970*/  STS [R23+0x2000], R84 ;  /* 0x0020005417007388 */ /* 0x000fe40000000800 */
[----:B------:R-:W-:Y:S01]  /*f980*/  @P1 IMAD R13, R13, c[0x0][0x214], RZ ;  /* 0x000085000d0d1a24 */ /* 0x000fe200078e02ff */
[----:B------:R-:W-:Y:S01]  /*f990*/  @!P1 SEL R13, R14, c[0x0][0x234], !P2 ;  /* 0x00008d000e0d9a07 */ /* 0x000fe20005000000 */
[----:B------:R1:W-:Y:S01]  /*f9a0*/  STS [R23+0x2400], R86 ;  /* 0x0024005617007388 */ /* 0x0003e20000000800 */
[----:B------:R-:W-:-:S03]  /*f9b0*/  ISETP.NE.OR P2, PT, R16, RZ, !P2 ;  /* 0x000000ff1000720c */ /* 0x000fc60005745670 */
[----:B------:R-:W-:Y:S04]  /*f9c0*/  STS [R19], R120 ;  /* 0x0000007813007388 */ /* 0x000fe80000000800 */
[----:B------:R-:W-:Y:S04]  /*f9d0*/  STS [R19+0x400], R122 ;  /* 0x0004007a13007388 */ /* 0x000fe80000000800 */
[----:B------:R-:W-:Y:S04]  /*f9e0*/  STS [R17], R124 ;  /* 0x0000007c11007388 */ /* 0x000fe80000000800 */
[----:B------:R-:W-:Y:S01]  /*f9f0*/  STS [R17+0x400], R126 ;  /* 0x0004007e11007388 */ /* 0x000fe20000000800 */
[----:B--2---:R-:W-:Y:S01]  /*fa00*/  @P1 MOV R21, 0x1 ;  /* 0x0000000100151802 */ /* 0x004fe20000000f00 */
[----:B------:R-:W-:-:S02]  /*fa10*/  @!P1 IMAD R21, R13, c[0x0][0x1c0], RZ ;  /* 0x000070000d159a24 */ /* 0x000fc400078e02ff */
[----:B------:R-:W-:Y:S04]  /*fa20*/  STS [R19+0x2000], R88 ;  /* 0x0020005813007388 */ /* 0x000fe80000000800 */
[----:B------:R-:W-:Y:S04]  /*fa30*/  STS [R19+0x2400], R90 ;  /* 0x0024005a13007388 */ /* 0x000fe80000000800 */
[----:B------:R-:W2:Y:S04]  /*fa40*/  S2R R6, SR_CTAID.Y ;  /* 0x0000000000067919 */ /* 0x000ea80000002600 */
[----:B------:R-:W-:Y:S04]  /*fa50*/  STS [R17+0x2000], R92 ;  /* 0x0020005c11007388 */ /* 0x000fe80000000800 */
[----:B------:R-:W-:Y:S04]  /*fa60*/  STS [R17+0x2400], R94 ;  /* 0x0024005e11007388 */ /* 0x000fe80000000800 */
[----:B------:R-:W-:Y:S04]  /*fa70*/  STS [R27], R128 ;  /* 0x000000801b007388 */ /* 0x000fe80000000800 */
[----:B------:R-:W-:Y:S04]  /*fa80*/  STS [R27+0x400], R130 ;  /* 0x000400821b007388 */ /* 0x000fe80000000800 */
[----:B------:R4:W-:Y:S04]  /*fa90*/  STS [R18], R15 ;  /* 0x0000000f12007388 */ /* 0x0009e80000000800 */
[----:B------:R3:W-:Y:S01]  /*faa0*/  STS [R25], R70 ;  /* 0x0000004619007388 */ /* 0x0007e20000000800 */
[----:B--2---:R-:W-:Y:S01]  /*fab0*/  @!P0 SHF.R.S32.HI R14, RZ, 0x1f, R6 ;  /* 0x0000001fff0e8819 */ /* 0x004fe20000011406 */
[----:B------:R-:W-:-:S02]  /*fac0*/  @!P0 IMAD.WIDE.U32 R52, R6, c[0x0][0x1e0], RZ ;  /* 0x0000780006348a25 */ /* 0x000fc400078e00ff */
[----:B------:R2:W-:Y:S02]  /*fad0*/  STS [R27+0x2000], R100 ;  /* 0x002000641b007388 */ /* 0x0005e40000000800 */
[C---:B-1----:R-:W-:Y:S01]  /*fae0*/  @!P2 IMAD R23, R6.reuse, c[0x0][0x214], RZ ;  /* 0x000085000617aa24 */ /* 0x042fe200078e02ff */
[----:B------:R-:W-:Y:S01]  /*faf0*/  @!P0 MOV R20, R52 ;  /* 0x0000003400148202 */ /* 0x000fe20000000f00 */
[----:B------:R2:W-:Y:S01]  /*fb00*/  STS [R27+0x2400], R102 ;  /* 0x002400661b007388 */ /* 0x0005e20000000800 */
[----:B------:R-:W-:Y:S02]  /*fb10*/  IMAD R21, R6, R21, RZ ;  /* 0x0000001506157224 */ /* 0x000fe400078e02ff */
[----:B------:R-:W-:Y:S01]  /*fb20*/  @!P2 SEL R23, R23, R54, !P0 ;  /* 0x000000361717a207 */ /* 0x000fe20004000000 */
[----:B------:R2:W-:Y:S01]  /*fb30*/  STS [R18+0x2000], R104 ;  /* 0x0020006812007388 */ /* 0x0005e20000000800 */
[----:B------:R-:W-:Y:S01]  /*fb40*/  CS2R R54, SRZ ;  /* 0x0000000000367805 */ /* 0x000fe2000001ff00 */
[----:B------:R-:W-:-:S02]  /*fb50*/  SEL R21, R21, RZ, P2 ;  /* 0x000000ff15157207 */ /* 0x000fc40001000000 */
[----:B------:R2:W-:Y:S01]  /*fb60*/  STS [R25+0x2000], R106 ;  /* 0x0020006a19007388 */ /* 0x0005e20000000800 */
[----:B------:R-:W-:Y:S02]  /*fb70*/  @!P2 MOV R54, R23 ;  /* 0x000000170036a202 */ /* 0x000fe40000000f00 */
[----:B------:R-:W-:Y:S01]  /*fb80*/  @!P2 SHF.R.S32.HI R55, RZ, 0x1f, R23 ;  /* 0x0000001fff37a819 */ /* 0x000fe20000011417 */
[----:B------:R-:W-:Y:S01]  /*fb90*/  BAR.SYNC.DEFER_BLOCKING 0x0 ;  /* 0x0000000000007b1d */ /* 0x000fe20000010000 */
[----:B----4-:R-:W-:Y:S01]  /*fba0*/  @!P0 IMAD R15, R14, c[0x0][0x1e0], RZ ;  /* 0x000078000e0f8a24 */ /* 0x010fe200078e02ff */
[----:B------:R-:W-:Y:S01]  /*fbb0*/  MOV R23, 0x7f800000 ;  /* 0x7f80000000177802 */ /* 0x000fe20000000f00 */
[----:B------:R-:W-:Y:S02]  /*fbc0*/  @P5 FFMA.FTZ R23, R3, c[0x0][0x238], R10 ;  /* 0x00008e0003175a23 */ /* 0x000fe4000001000a */
[----:B------:R-:W-:Y:S01]  /*fbd0*/  @!P0 IMAD R15, R6, c[0x0][0x1e4], R15 ;  /* 0x00007900060f8a24 */ /* 0x000fe200078e020f */
[----:B------:R-:W1:Y:S04]  /*fbe0*/  S2R R14, SR_CTAID.X ;  /* 0x00000000000e7919 */ /* 0x000e680000002500 */
[----:B------:R-:W4:Y:S01]  /*fbf0*/  S2R R22, SR_CTAID.Z ;  /* 0x0000000000167919 */ /* 0x000f220000002700 */
[----:B------:R-:W-:-:S02]  /*fc00*/  @!P0 IADD3 R11, R53, R15, RZ ;  /* 0x0000000f350b8210 */ /* 0x000fc40007ffe0ff */
[----:B------:R-:W-:Y:S02]  /*fc10*/  LOP3.LUT R53, R7, 0xffffffe0, RZ, 0xc0, !PT ;  /* 0xffffffe007357812 */ /* 0x000fe400078ec0ff */
[----:B------:R-:W-:Y:S02]  /*fc20*/  @P1 MOV R7, c[0x0][0x210] ;  /* 0x0000840000071a02 */ /* 0x000fe40000000f00 */
[----:B------:R-:W-:Y:S01]  /*fc30*/  @!P1 MOV R7, 0x1 ;  /* 0x0000000100079802 */ /* 0x000fe20000000f00 */
[----:B------:R-:W-:Y:S01]  /*fc40*/  IMAD.IADD R6, R4, 0x1, -R53 ;  /* 0x0000000104067824 */ /* 0x000fe200078e0a35 */
[----:B------:R-:W-:Y:S01]  /*fc50*/  MOV R15, 0x7f800000 ;  /* 0x7f800000000f7802 */ /* 0x000fe20000000f00 */
[----:B------:R-:W-:Y:S02]  /*fc60*/  @P6 FFMA.FTZ R15, R132, c[0x0][0x238], R5 ;  /* 0x00008e00840f6a23 */ /* 0x000fe40000010005 */
[----:B---3--:R-:W-:Y:S01]  /*fc70*/  @P3 FMUL.FTZ R53, R12, 0.69314718246459960938 ;  /* 0x3f3172180c353820 */ /* 0x008fe20000410000 */
[----:B------:R-:W-:Y:S01]  /*fc80*/  LOP3.LUT P0, RZ, R6, 0x3, RZ, 0xc0, !PT ;  /* 0x0000000306ff7812 */ /* 0x000fe2000780c0ff */
[----:B------:R2:W3:Y:S01]  /*fc90*/  LDS.128 R44, [R48] ;  /* 0x00000000302c7984 */ /* 0x0004e20000000c00 */
[----:B------:R-:W-:-:S03]  /*fca0*/  MOV R6, 0x7f800000 ;  /* 0x7f80000000067802 */ /* 0x000fc60000000f00 */
[----:B------:R2:W2:Y:S01]  /*fcb0*/  LDS.128 R40, [R48+0x800] ;  /* 0x0008000030287984 */ /* 0x0004a20000000c00 */
[----:B-1----:R-:W-:-:S03]  /*fcc0*/  IMAD R5, R14, R7, RZ ;  /* 0x000000070e057224 */ /* 0x002fc600078e02ff */
[----:B------:R1:W1:Y:S01]  /*fcd0*/  LDS.128 R36, [R48+0x1000] ;  /* 0x0010000030247984 */ /* 0x0002620000000c00 */
[----:B----4-:R-:W-:Y:S01]  /*fce0*/  IMAD R21, R22, R13, R21 ;  /* 0x0000000d16157224 */ /* 0x010fe200078e0215 */
[----:B------:R-:W-:Y:S02]  /*fcf0*/  SHF.L.U32 R52, R5, 0x7, RZ ;  /* 0x0000000705347819 */ /* 0x000fe400000006ff */
[----:B------:R4:W1:Y:S01]  /*fd00*/  LDS.128 R32, [R48+0x1800] ;  /* 0x0018000030207984 */ /* 0x0008620000000c00 */
[----:B------:R-:W-:Y:S01]  /*fd10*/  @P4 FMUL.FTZ R5, R8, 0.69314718246459960938 ;  /* 0x3f31721808054820 */ /* 0x000fe20000410000 */
[----:B------:R-:W-:Y:S01]  /*fd20*/  MOV R13, 0x7f800000 ;  /* 0x7f800000000d7802 */ /* 0x000fe20000000f00 */
[----:B------:R-:W-:Y:S01]  /*fd30*/  @P3 FFMA.FTZ R13, R0, c[0x0][0x238], R53 ;  /* 0x00008e00000d3a23 */ /* 0x000fe20000010035 */
[----:B------:R4:W1:Y:S01]  /*fd40*/  LDS.128 R28, [R48+0x2000] ;  /* 0x00200000301c7984 */ /* 0x0008620000000c00 */
[----:B------:R-:W-:Y:S01]  /*fd50*/  IADD3 R8, P2, P1, R52, R54, R21 ;  /* 0x0000003634087210 */ /* 0x000fe2000795e015 */
[----:B------:R-:W-:Y:S01]  /*fd60*/  @P4 FFMA.FTZ R6, R2, c[0x0][0x238], R5 ;  /* 0x00008e0002064a23 */ /* 0x000fe20000010005 */
[----:B------:R-:W-:Y:S01]  /*fd70*/  SHF.R.S32.HI R52, RZ, 0x1f, R52 ;  /* 0x0000001fff347819 */ /* 0x000fe20000011434 */
[----:B------:R4:W1:Y:S01]  /*fd80*/  LDS.128 R24, [R48+0x2800] ;  /* 0x0028000030187984 */ /* 0x0008620000000c00 */
[----:B------:R-:W-:-:S03]  /*fd90*/  SHF.R.S32.HI R21, RZ, 0x1f, R21 ;  /* 0x0000001fff157819 */ /* 0x000fc60000011415 */
[----:B------:R4:W1:Y:S01]  /*fda0*/  LDS.128 R16, [R48+0x3000] ;  /* 0x0030000030107984 */ /* 0x0008620000000c00 */
[----:B------:R-:W-:-:S03]  /*fdb0*/  IADD3.X R21, R52, R55, R21, P2, P1 ;  /* 0x0000003734157210 */ /* 0x000fc600017e2415 */
[----:B------:R-:W1:Y:S01]  /*fdc0*/  LDS.128 R48, [R48+0x3800] ;  /* 0x0038000030307984 */ /* 0x000e620000000c00 */
[----:B------:R-:W-:Y:S05]  /*fdd0*/  @P0 BRA `(.L_x_1337) ;  /* 0x0000021000000947 */ /* 0x000fea0003800000 */
[----:B----4-:R-:W4:Y:S04]  /*fde0*/  LDL.LU R57, [R1+0x3c] ;  /* 0x00003c0001397983 */ /* 0x010f280000300800 */
[----:B------:R-:W4:Y:S02]  /*fdf0*/  LDL.LU R56, [R1+0x48] ;  /* 0x0000480001387983 */ /* 0x000f240000300800 */
[C---:B----4-:R-:W-:Y:S02]  /*fe00*/  ISETP.GE.AND P6, PT, R56.reuse, R57, PT ;  /* 0x000000393800720c */ /* 0x050fe40003fc6270 */
[C---:B------:R-:W-:Y:S02]  /*fe10*/  IADD3 R10, R56.reuse, 0x8, RZ ;  /* 0x00000008380a7810 */ /* 0x040fe40007ffe0ff */
[----:B------:R-:W-:-:S02]  /*fe20*/  IADD3 R2, R56, 0x40, RZ ;  /* 0x0000004038027810 */ /* 0x000fc40007ffe0ff */
[----:B------:R-:W-:Y:S02]  /*fe30*/  IADD3 R0, R56, 0x48, RZ ;  /* 0x0000004838007810 */ /* 0x000fe40007ffe0ff */
[-C--:B------:R-:W-:Y:S02]  /*fe40*/  ISETP.GE.AND P5, PT, R10, R57.reuse, PT ;  /* 0x000000390a00720c */ /* 0x080fe40003fa6270 */
[-C--:B------:R-:W-:Y:S02]  /*fe50*/  ISETP.GE.AND P4, PT, R2, R57.reuse, PT ;  /* 0x000000390200720c */ /* 0x080fe40003f86270 */
        /* <DEDUP_REMOVED lines=25> */
.L_x_1337:
[----:B------:R-:W-:Y:S05]  /*fff0*/  BSYNC B0 ;  /* 0x0000000000007941 */ /* 0x000fea0003800000 */
.L_x_1336:
[----:B----4-:R-:W4:Y:S04]  /*10000*/  LDL.LU R5, [R1+0x4c] ;  /* 0x00004c0001057983 */ /* 0x010f280000300800 */
[----:B---3--:R-:W3:Y:S01]  /*10010*/  LDL.LU.64 R12, [R1+0x68] ;  /* 0x00006800010c7983 */ /* 0x008ee20000300a00 */
[----:B------:R-:W-:Y:S01]  /*10020*/  LEA.HI R4, R9, R4, RZ, 0x3 ;  /* 0x0000000409047211 */ /* 0x000fe200078f18ff */
[----:B------:R-:W-:Y:S02]  /*10030*/  BSSY B0, `(.L_x_1338) ;  /* 0x0000020000007945 */ /* 0x000fe40003800000 */
[----:B------:R-:W2:Y:S04]  /*10040*/  S2R R3, SR_TID.X ;  /* 0x0000000000037919 */ /* 0x000ea80000002100 */
[----:B------:R-:W1:Y:S01]  /*10050*/  S2R R10, SR_CTAID.X ;  /* 0x00000000000a7919 */ /* 0x000e620000002500 */
[----:B--2---:R-:W-:-:S04]  /*10060*/  SHF.R.S32.HI R2, RZ, 0x1f, R3 ;  /* 0x0000001fff027819 */ /* 0x004fc80000011403 */
[----:B------:R-:W-:-:S04]  /*10070*/  LEA.HI R2, R2, R3, RZ, 0x3 ;  /* 0x0000000302027211 */ /* 0x000fc800078f18ff */
[----:B------:R-:W-:Y:S02]  /*10080*/  LOP3.LUT R0, R2, 0xfffffff8, RZ, 0xc0, !PT ;  /* 0xfffffff802007812 */ /* 0x000fe400078ec0ff */
[----:B------:R-:W-:-:S03]  /*10090*/  SHF.R.S32.HI R6, RZ, 0x3, R2 ;  /* 0x00000003ff067819 */ /* 0x000fc60000011402 */
[----:B------:R-:W-:Y:S01]  /*100a0*/  IMAD.IADD R0, R3, 0x1, -R0 ;  /* 0x0000000103007824 */ /* 0x000fe200078e0a00 */
[----:B------:R-:W-:Y:S02]  /*100b0*/  SHF.R.S32.HI R3, RZ, 0x1f, R22 ;  /* 0x0000001fff037819 */ /* 0x000fe40000011416 */
[--C-:B------:R-:W-:Y:S01]  /*100c0*/  SHF.R.S32.HI R7, RZ, 0x1f, R6.reuse ;  /* 0x0000001fff077819 */ /* 0x100fe20000011406 */
[----:B------:R-:W-:Y:S02]  /*100d0*/  IMAD.SHL.U32 R0, R0, 0x8, RZ ;  /* 0x0000000800007824 */ /* 0x000fe400078e00ff */
[----:B------:R-:W-:Y:S02]  /*100e0*/  IMAD R3, R3, c[0x0][0x1f0], RZ ;  /* 0x00007c0003037a24 */ /* 0x000fe400078e02ff */
[----:B-1----:R-:W-:Y:S01]  /*100f0*/  IMAD.WIDE R6, R10, 0x80, R6 ;  /* 0x000000800a067825 */ /* 0x002fe200078e0206 */
[----:B------:R-:W-:-:S03]  /*10100*/  SHF.R.S32.HI R0, RZ, 0x1f, R0 ;  /* 0x0000001fff007819 */ /* 0x000fc60000011400 */
[----:B------:R-:W-:Y:S02]  /*10110*/  IMAD R3, R22, c[0x0][0x1f4], R3 ;  /* 0x00007d0016037a24 */ /* 0x000fe400078e0203 */
[----:B----4-:R-:W-:Y:S01]  /*10120*/  IMAD R14, R14, -0x80, R5 ;  /* 0xffffff800e0e7824 */ /* 0x010fe200078e0205 */
[----:B------:R-:W-:Y:S02]  /*10130*/  SHF.R.S32.HI R5, RZ, 0x3, R4 ;  /* 0x00000003ff057819 */ /* 0x000fe40000011404 */
[C---:B---3--:R-:W-:Y:S02]  /*10140*/  IADD3 R20, P0, R12.reuse, R20, RZ ;  /* 0x000000140c147210 */ /* 0x048fe40007f1e0ff */
[----:B------:R-:W-:-:S03]  /*10150*/  ISETP.GE.AND P1, PT, R12, c[0x0][0x220], PT ;  /* 0x000088000c007a0c */ /* 0x000fc60003f26270 */
[----:B------:R-:W-:Y:S01]  /*10160*/  IMAD.X R21, R0, 0x1, R11, P0 ;  /* 0x0000000100157824 */ /* 0x000fe200000e060b */
[----:B------:R-:W-:-:S03]  /*10170*/  ISETP.GE.OR P0, PT, R5, R14, P1 ;  /* 0x0000000e0500720c */ /* 0x000fc60000f06670 */
[----:B------:R-:W-:-:S04]  /*10180*/  IMAD.WIDE.U32 R22, R22, c[0x0][0x1f0], R20 ;  /* 0x00007c0016167a25 */ /* 0x000fc800078e0014 */
[----:B------:R-:W-:-:S06]  /*10190*/  IMAD.IADD R9, R23, 0x1, R3 ;  /* 0x0000000117097824 */ /* 0x000fcc00078e0203 */
        /* <DEDUP_REMOVED lines=9> */
.L_x_1339:
[----:B------:R-:W-:Y:S05]  /*10230*/  BSYNC B0 ;  /* 0x0000000000007941 */ /* 0x000fea0003800000 */
.L_x_1338:
[----:B------:R-:W-:Y:S01]  /*10240*/  LEA.HI.SX32 R3, R4, 0x10, 0x1d ;  /* 0x0000001004037811 */ /* 0x000fe200078feaff */
[----:B------:R-:W-:Y:S03]  /*10250*/  BSSY B0, `(.L_x_1340) ;  /* 0x000000e000007945 */ /* 0x000fe60003800000 */
[----:B------:R-:W-:-:S13]  /*10260*/  ISETP.GE.OR P0, PT, R3, R14, P1 ;  /* 0x0000000e0300720c */ /* 0x000fda0000f06670 */
        /* <DEDUP_REMOVED lines=12> */
.L_x_1341:
[----:B------:R-:W-:Y:S05]  /*10330*/  BSYNC B0 ;  /* 0x0000000000007941 */ /* 0x000fea0003800000 */
.L_x_1340:
[----:B-1----:R-:W-:Y:S01]  /*10340*/  LEA.HI.SX32 R3, R4, 0x20, 0x1d ;  /* 0x0000002004037811 */ /* 0x002fe200078feaff */
        /* <DEDUP_REMOVED lines=14> */
.L_x_1343:
[----:B------:R-:W-:Y:S05]  /*10430*/  BSYNC B0 ;  /* 0x0000000000007941 */ /* 0x000fea0003800000 */
.L_x_1342:
        /* <DEDUP_REMOVED lines=15> */
.L_x_1345:
[----:B------:R-:W-:Y:S05]  /*10530*/  BSYNC B0 ;  /* 0x0000000000007941 */ /* 0x000fea0003800000 */
.L_x_1344:
        /* <DEDUP_REMOVED lines=15> */
.L_x_1347:
[----:B------:R-:W-:Y:S05]  /*10630*/  BSYNC B0 ;  /* 0x0000000000007941 */ /* 0x000fea0003800000 */
.L_x_1346:
        /* <DEDUP_REMOVED lines=15> */
.L_x_1349:
[----:B------:R-:W-:Y:S05]  /*10730*/  BSYNC B0 ;  /* 0x0000000000007941 */ /* 0x000fea0003800000 */
.L_x_1348:
        /* <DEDUP_REMOVED lines=15> */
.L_x_1351:
[----:B------:R-:W-:Y:S05]  /*10830*/  BSYNC B0 ;  /* 0x0000000000007941 */ /* 0x000fea0003800000 */
.L_x_1350:
[----:B-1----:R-:W-:-:S04]  /*10840*/  LEA.HI.SX32 R3, R4, 0x70, 0x1d ;  /* 0x0000007004037811 */ /* 0x002fc800078feaff */
[----:B------:R-:W-:-:S13]  /*10850*/  ISETP.GE.OR P1, PT, R3, R14, P1 ;  /* 0x0000000e0300720c */ /* 0x000fda0000f26670 */
[----:B------:R-:W-:Y:S05]  /*10860*/  @P1 EXIT ;  /* 0x000000000000194d */ /* 0x000fea0003800000 */
        /* <DEDUP_REMOVED lines=12> */
.L_x_1294:
[----:B------:R-:W2:Y:S04]  /*10930*/  LDL.LU R14, [R1+0x40] ;  /* 0x00004000010e7983 */ /* 0x000ea80000300800 */
[----:B------:R-:W3:Y:S01]  /*10940*/  LDL.LU R12, [R1+0x4c] ;  /* 0x00004c00010c7983 */ /* 0x000ee20000300800 */
[----:B------:R-:W1:Y:S01]  /*10950*/  LDC.U8 R2, c[0x0][0x329] ;  /* 0x0000ca40ff027b82 */ /* 0x000e620000000000 */
[----:B------:R-:W-:Y:S01]  /*10960*/  LEA.HI R4, R0, R123, RZ, 0x3 ;  /* 0x0000007b00047211 */ /* 0x000fe200078f18ff */
[----:B------:R-:W-:Y:S03]  /*10970*/  BSSY B0, `(.L_x_1352) ;  /* 0x0000041000007945 */ /* 0x000fe60003800000 */
[----:B------:R-:W-:-:S02]  /*10980*/  LOP3.LUT R8, R4, 0xfffffff8, RZ, 0xc0, !PT ;  /* 0xfffffff804087812 */ /* 0x000fc400078ec0ff */
[----:B------:R-:W-:Y:S01]  /*10990*/  SHF.R.S32.HI R4, RZ, 0x3, R4 ;  /* 0x00000003ff047819 */ /* 0x000fe20000011404 */
[----:B------:R-:W4:Y:S02]  /*109a0*/  LDC.U8 R7, c[0x0][0x328] ;  /* 0x0000ca00ff077b82 */ /* 0x000f240000000000 */
[----:B------:R-:W-:-:S04]  /*109b0*/  IMAD.IADD R123, R123, 0x1, -R8 ;  /* 0x000000017b7b7824 */ /* 0x000fc800078e0a08 */
[----:B------:R-:W-:Y:S01]  /*109c0*/  IMAD.SHL.U32 R13, R123, 0x8, RZ ;  /* 0x000000087b0d7824 */ /* 0x000fe200078e00ff */
[----:B-1----:R-:W-:Y:S02]  /*109d0*/  ISETP.NE.AND P0, PT, R2, RZ, PT ;  /* 0x000000ff0200720c */ /* 0x002fe40003f05270 */
[----:B----4-:R-:W-:-:S04]  /*109e0*/  ISETP.NE.AND P2, PT, R7, RZ, PT ;  /* 0x000000ff0700720c */ /* 0x010fc80003f45270 */
[----:B------:R-:W-:-:S07]  /*109f0*/  ISETP.EQ.AND P2, PT, R2, RZ, P2 ;  /* 0x000000ff0200720c */ /* 0x000fce0001742270 */
[----:B------:R-:W-:Y:S01]  /*10a00*/  @P0 IMAD.MOV.U32 R3, RZ, RZ, c[0x0][0x210] ;  /* 0x00008400ff030624 */ /* 0x000fe200078e00ff */
[----:B------:R-:W-:Y:S01]  /*10a10*/  @!P0 ISETP.NE.AND P3, PT, R7, RZ, PT ;  /* 0x000000ff0700820c */ /* 0x000fe20003f65270 */
[----:B------:R-:W-:Y:S01]  /*10a20*/  @!P0 IMAD.MOV.U32 R0, RZ, RZ, c[0x0][0x214] ;  /* 0x00008500ff008624 */ /* 0x000fe200078e00ff */
[----:B------:R-:W-:Y:S01]  /*10a30*/  @P0 MOV R7, 0x1 ;  /* 0x0000000100070802 */ /* 0x000fe20000000f00 */
[----:B------:R-:W-:-:S03]  /*10a40*/  @P0 IMAD R3, R3, c[0x0][0x214], RZ ;  /* 0x0000850003030a24 */ /* 0x000fc600078e02ff */
[----:B------:R-:W-:Y:S01]  /*10a50*/  @!P0 SEL R3, R0, c[0x0][0x234], !P3 ;  /* 0x00008d0000038a07 */ /* 0x000fe20005800000 */
[----:B------:R-:W-:Y:S02]  /*10a60*/  @P0 IMAD.MOV.U32 R0, RZ, RZ, c[0x0][0x210] ;  /* 0x00008400ff000624 */ /* 0x000fe400078e00ff */
[----:B------:R-:W-:Y:S02]  /*10a70*/  @!P0 IMAD.MOV.U32 R0, RZ, RZ, 0x1 ;  /* 0x00000001ff008424 */ /* 0x000fe400078e00ff */
[----:B------:R-:W-:-:S04]  /*10a80*/  @!P0 IMAD R7, R3, c[0x0][0x1c0], RZ ;  /* 0x0000700003078a24 */ /* 0x000fc800078e02ff */
[----:B------:R-:W-:Y:S01]  /*10a90*/  IMAD R7, R6, R7, RZ ;  /* 0x0000000706077224 */ /* 0x000fe200078e02ff */
[C---:B--2---:R-:W-:Y:S02]  /*10aa0*/  ISETP.NE.AND P4, PT, R14.reuse, -0x1, PT ;  /* 0xffffffff0e00780c */ /* 0x044fe40003f85270 */
[----:B------:R-:W-:-:S11]  /*10ab0*/  ISETP.NE.OR P1, PT, R14, -0x1, !P2 ;  /* 0xffffffff0e00780c */ /* 0x000fd60005725670 */
[----:B------:R-:W-:Y:S01]  /*10ac0*/  @!P4 SHF.R.S32.HI R5, RZ, 0x1f, R6 ;  /* 0x0000001fff05c819 */ /* 0x000fe20000011406 */
[----:B------:R-:W-:-:S04]  /*10ad0*/  @!P4 IMAD.WIDE.U32 R10, R6, c[0x0][0x1e0], RZ ;  /* 0x00007800060aca25 */ /* 0x000fc800078e00ff */
[----:B------:R-:W-:Y:S02]  /*10ae0*/  @!P4 IMAD R5, R5, c[0x0][0x1e0], RZ ;  /* 0x000078000505ca24 */ /* 0x000fe400078e02ff */
[----:B------:R-:W-:-:S04]  /*10af0*/  @P4 IMAD.WIDE.U32 R22, R14, c[0x0][0x1e8], RZ ;  /* 0x00007a000e164a25 */ /* 0x000fc800078e00ff */
[----:B------:R-:W-:Y:S02]  /*10b00*/  @!P4 IMAD R5, R6, c[0x0][0x1e4], R5 ;  /* 0x000079000605ca24 */ /* 0x000fe400078e0205 */
[----:B------:R-:W-:Y:S02]  /*10b10*/  @!P4 IMAD.MOV.U32 R22, RZ, RZ, R10 ;  /* 0x000000ffff16c224 */ /* 0x000fe400078e000a */
[----:B------:R-:W-:Y:S02]  /*10b20*/  @P4 IMAD R2, R14, c[0x0][0x1ec], R23 ;  /* 0x00007b000e024a24 */ /* 0x000fe400078e0217 */
[----:B------:R-:W-:Y:S01]  /*10b30*/  @!P4 IMAD.IADD R2, R11, 0x1, R5 ;  /* 0x000000010b02c824 */ /* 0x000fe200078e0205 */
[C---:B------:R-:W-:Y:S01]  /*10b40*/  IADD3 R22, P3, R13.reuse, R22, RZ ;  /* 0x000000160d167210 */ /* 0x040fe20007f7e0ff */
[----:B------:R-:W-:Y:S01]  /*10b50*/  @!P1 IMAD R14, R6, c[0x0][0x214], RZ ;  /* 0x00008500060e9a24 */ /* 0x000fe200078e02ff */
[----:B------:R-:W-:Y:S01]  /*10b60*/  SHF.R.S32.HI R5, RZ, 0x1f, R20 ;  /* 0x0000001fff057819 */ /* 0x000fe20000011414 */
[----:B------:R-:W-:Y:S01]  /*10b70*/  @!P2 CS2R R10, SRZ ;  /* 0x00000000000aa805 */ /* 0x000fe2000001ff00 */
[----:B------:R-:W-:Y:S01]  /*10b80*/  LEA.HI.X.SX32 R23, R13, R2, 0x1, P3 ;  /* 0x000000020d177211 */ /* 0x000fe200018f0eff */
[----:B------:R-:W-:Y:S01]  /*10b90*/  @P2 IMAD.MOV.U32 R10, RZ, RZ, R14 ;  /* 0x000000ffff0a2224 */ /* 0x000fe200078e000e */
[----:B---3--:R-:W-:Y:S01]  /*10ba0*/  IADD3 R2, -R9, R12, RZ ;  /* 0x0000000c09027210 */ /* 0x008fe20007ffe1ff */
[----:B------:R1:W-:Y:S01]  /*10bb0*/  @!P1 STL [R1+0x40], R14 ;  /* 0x0000400e01009387 */ /* 0x0003e20000100800 */
[----:B------:R-:W-:Y:S01]  /*10bc0*/  ISETP.GE.AND P1, PT, R13, c[0x0][0x220], PT ;  /* 0x000088000d007a0c */ /* 0x000fe20003f26270 */
[----:B------:R-:W-:Y:S01]  /*10bd0*/  IMAD R25, R5, c[0x0][0x1f0], RZ ;  /* 0x00007c0005197a24 */ /* 0x000fe200078e02ff */
[----:B------:R-:W-:Y:S01]  /*10be0*/  SEL R5, R7, RZ, !P2 ;  /* 0x000000ff07057207 */ /* 0x000fe20005000000 */
[----:B------:R-:W2:Y:S01]  /*10bf0*/  S2R R12, SR_CTAID.X ;  /* 0x00000000000c7919 */ /* 0x000ea20000002500 */
[-C--:B------:R-:W-:Y:S01]  /*10c00*/  ISETP.GE.OR P3, PT, R4, R2.reuse, P1 ;  /* 0x000000020400720c */ /* 0x080fe20000f66670 */
[----:B------:R-:W-:Y:S01]  /*10c10*/  IMAD R25, R20, c[0x0][0x1f4], R25 ;  /* 0x00007d0014197a24 */ /* 0x000fe200078e0219 */
[----:B------:R-:W-:Y:S01]  /*10c20*/  ISETP.GE.AND P0, PT, R4, R2, PT ;  /* 0x000000020400720c */ /* 0x000fe20003f06270 */
[----:B------:R-:W-:Y:S01]  /*10c30*/  IMAD.WIDE.U32 R22, R20, c[0x0][0x1f0], R22 ;  /* 0x00007c0014167a25 */ /* 0x000fe200078e0016 */
[----:B------:R-:W-:-:S02]  /*10c40*/  @P2 SHF.R.S32.HI R11, RZ, 0x1f, R14 ;  /* 0x0000001fff0b2819 */ /* 0x000fc4000001140e */
[----:B------:R-:W-:Y:S01]  /*10c50*/  P2R R6, PR, RZ, 0x1 ;  /* 0x00000001ff067803 */ /* 0x000fe20000000000 */
[----:B------:R-:W-:Y:S02]  /*10c60*/  IMAD R9, R9, R0, RZ ;  /* 0x0000000009097224 */ /* 0x000fe400078e02ff */
[----:B------:R-:W-:Y:S01]  /*10c70*/  IMAD R20, R20, R3, R5 ;  /* 0x0000000314147224 */ /* 0x000fe200078e0205 */
[----:B------:R-:W-:Y:S01]  /*10c80*/  SHF.R.S32.HI R5, RZ, 0x1f, R4 ;  /* 0x0000001fff057819 */ /* 0x000fe20000011404 */
[----:B------:R-:W-:Y:S01]  /*10c90*/  IMAD.IADD R25, R25, 0x1, R23 ;  /* 0x0000000119197824 */ /* 0x000fe200078e0217 */
[----:B------:R-:W-:Y:S02]  /*10ca0*/  SHF.R.S32.HI R7, RZ, 0x1f, R9 ;  /* 0x0000001fff077819 */ /* 0x000fe40000011409 */
[--C-:B------:R-:W-:Y:S02]  /*10cb0*/  IADD3 R3, P2, P0, R9, R10, R20.reuse ;  /* 0x0000000a09037210 */ /* 0x100fe4000785e014 */
[----:B------:R-:W-:-:S04]  /*10cc0*/  SHF.R.S32.HI R10, RZ, 0x1f, R20 ;  /* 0x0000001fff0a7819 */ /* 0x000fc80000011414 */
[----:B------:R-:W-:Y:S01]  /*10cd0*/  IADD3.X R10, R7, R11, R10, P2, P0 ;  /* 0x0000000b070a7210 */ /* 0x000fe200017e040a */
[----:B--2---:R-:W-:Y:S01]  /*10ce0*/  IMAD.WIDE R20, R12, 0x80, R4 ;  /* 0x000000800c147825 */ /* 0x004fe200078e0204 */
        /* <DEDUP_REMOVED lines=9> */
.L_x_1353:
[----:B-1----:R-:W-:Y:S05]  /*10d80*/  BSYNC B0 ;  /* 0x0000000000007941 */ /* 0x002fea0003800000 */
.L_x_1352:
[----:B------:R-:W-:Y:S01]  /*10d90*/  IADD3 R19, R4, 0x10, RZ ;  /* 0x0000001004137810 */ /* 0x000fe20007ffe0ff */
[----:B------:R-:W-:Y:S03]  /*10da0*/  BSSY B0, `(.L_x_1354) ;  /* 0x0000010000007945 */ /* 0x000fe60003800000 */
[CC--:B------:R-:W-:Y:S02]  /*10db0*/  ISETP.GE.OR P0, PT, R19.reuse, R2.reuse, P1 ;  /* 0x000000021300720c */ /* 0x0c0fe40000f06670 */
[----:B------:R-:W-:-:S04]  /*10dc0*/  ISETP.GE.AND P2, PT, R19, R2, PT ;  /* 0x000000021300720c */ /* 0x000fc80003f46270 */
[----:B------:R-:W-:-:S07]  /*10dd0*/  P2R R12, PR, RZ, 0x4 ;  /* 0x00000004ff0c7803 */ /* 0x000fce0000000000 */
        /* <DEDUP_REMOVED lines=12> */
.L_x_1355:
[----:B------:R-:W-:Y:S05]  /*10ea0*/  BSYNC B0 ;  /* 0x0000000000007941 */ /* 0x000fea0003800000 */
.L_x_1354:
[----:B------:R-:W-:Y:S01]  /*10eb0*/  IADD3 R17, R4, 0x20, RZ ;  /* 0x0000002004117810 */ /* 0x000fe20007ffe0ff */
[----:B------:R-:W-:Y:S03]  /*10ec0*/  BSSY B0, `(.L_x_1356) ;  /* 0x000000f000007945 */ /* 0x000fe60003800000 */
[CC--:B------:R-:W-:Y:S02]  /*10ed0*/  ISETP.GE.OR P0, PT, R17.reuse, R2.reuse, P1 ;  /* 0x000000021100720c */ /* 0x0c0fe40000f06670 */
[----:B------:R-:W-:-:S11]  /*10ee0*/  ISETP.GE.AND P6, PT, R17, R2, PT ;  /* 0x000000021100720c */ /* 0x000fd60003fc6270 */
        /* <DEDUP_REMOVED lines=12> */
.L_x_1357:
[----:B------:R-:W-:Y:S05]  /*10fb0*/  BSYNC B0 ;  /* 0x0000000000007941 */ /* 0x000fea0003800000 */
.L_x_1356:
        /* <DEDUP_REMOVED lines=16> */
.L_x_1359:
[----:B------:R-:W-:Y:S05]  /*110c0*/  BSYNC B0 ;  /* 0x0000000000007941 */ /* 0x000fea0003800000 */
.L_x_1358:
        /* <DEDUP_REMOVED lines=16> */
.L_x_1361:
[----:B------:R-:W-:Y:S05]  /*111d0*/  BSYNC B0 ;  /* 0x0000000000007941 */ /* 0x000fea0003800000 */
.L_x_1360:
        /* <DEDUP_REMOVED lines=16> */
.L_x_1363:
[----:B------:R-:W-:Y:S05]  /*112e0*/  BSYNC B0 ;  /* 0x0000000000007941 */ /* 0x000fea0003800000 */
.L_x_1362:
[----:B-1----:R-:W-:Y:S01]  /*112f0*/  IADD3 R9, R4, 0x60, RZ ;  /* 0x0000006004097810 */ /* 0x002fe20007ffe0ff */
        /* <DEDUP_REMOVED lines=15> */
.L_x_1365:
[----:B------:R-:W-:Y:S05]  /*113f0*/  BSYNC B0 ;  /* 0x0000000000007941 */ /* 0x000fea0003800000 */
.L_x_1364:
[----:B------:R-:W-:Y:S01]  /*11400*/  IADD3 R7, R4, 0x70, RZ ;  /* 0x0000007004077810 */ /* 0x000fe20007ffe0ff */
[----:B------:R-:W-:Y:S03]  /*11410*/  BSSY B0, `(.L_x_1366) ;  /* 0x000000e000007945 */ /* 0x000fe60003800000 */
[CC--:B------:R-:W-:Y:S02]  /*11420*/  ISETP.GE.OR P0, PT, R7.reuse, R2.reuse, P1 ;  /* 0x000000020700720c */ /* 0x0c0fe40000f06670 */
[----:B------:R-:W-:-:S11]  /*11430*/  ISETP.GE.AND P1, PT, R7, R2, PT ;  /* 0x000000020700720c */ /* 0x000fd60003f26270 */
        /* <DEDUP_REMOVED lines=11> */
.L_x_1367:
[----:B------:R-:W-:Y:S05]  /*114f0*/  BSYNC B0 ;  /* 0x0000000000007941 */ /* 0x000fea0003800000 */
.L_x_1366:
        /* <DEDUP_REMOVED lines=9> */
[----:B------:R-:W-:Y:S02]  /*11590*/  @!P0 IMAD R4, R4, R0, RZ ;  /* 0x0000000004048224 */ /* 0x000fe400078e02ff */
[----:B------:R-:W-:-:S03]  /*115a0*/  @!P0 IMAD.MOV.U32 R23, RZ, RZ, 0x7f800000 ;  /* 0x7f800000ff178424 */ /* 0x000fc600078e00ff */
[----:B--2---:R-:W-:Y:S01]  /*115b0*/  @!P0 IADD3 R21, P1, R4, R3, RZ ;  /* 0x0000000304158210 */ /* 0x004fe20007f3e0ff */
[----:B------:R-:W-:-:S03]  /*115c0*/  @!P6 IMAD R17, R17, R0, RZ ;  /* 0x000000001111e224 */ /* 0x000fc600078e02ff */
[----:B------:R-:W-:Y:S01]  /*115d0*/  @!P0 LEA.HI.X.SX32 R4, R4, R10, 0x1, P1 ;  /* 0x0000000a04048211 */ /* 0x000fe200008f0eff */
[-C--:B------:R-:W-:Y:S01]  /*115e0*/  @!P4 IMAD R13, R13, R0.reuse, RZ ;  /* 0x000000000d0dc224 */ /* 0x080fe200078e02ff */
[----:B------:R-:W-:Y:S01]  /*115f0*/  ISETP.NE.OR P1, PT, R123, RZ, P2 ;  /* 0x000000ff7b00720c */ /* 0x000fe20001725670 */
[----:B------:R-:W-:-:S12]  /*11600*/  @!P3 IMAD R11, R11, R0, RZ ;  /* 0x000000000b0bb224 */ /* 0x000fd800078e02ff */
[----:B------:R-:W-:Y:S02]  /*11610*/  @!P1 IMAD R6, R19, R0, RZ ;  /* 0x0000000013069224 */ /* 0x000fe400078e02ff */
[----:B------:R-:W-:-:S03]  /*11620*/  @!P1 IMAD.MOV.U32 R25, RZ, RZ, 0x7f800000 ;  /* 0x7f800000ff199424 */ /* 0x000fc600078e00ff */
[----:B------:R-:W-:-:S04]  /*11630*/  @!P1 IADD3 R19, P2, R6, R3, RZ ;  /* 0x0000000306139210 */ /* 0x000fc80007f5e0ff */
[----:B------:R-:W-:Y:S02]  /*11640*/  @!P1 LEA.HI.X.SX32 R6, R6, R10, 0x1, P2 ;  /* 0x0000000a06069211 */ /* 0x000fe400010f0eff */
[----:B------:R-:W-:-:S04]  /*11650*/  @!P0 LEA R20, P2, R21, c[0x0][0x200], 0x2 ;  /* 0x0000800015148a11 */ /* 0x000fc800078410ff */
[----:B------:R-:W-:Y:S01]  /*11660*/  @!P0 LEA.HI.X R21, R21, c[0x0][0x204], R4, 0x2, P2 ;  /* 0x0000810015158a11 */ /* 0x000fe200010f1404 */
[----:B------:R-:W-:Y:S01]  /*11670*/  @!P5 IMAD R4, R15, R0, RZ ;  /* 0x000000000f04d224 */ /* 0x000fe200078e02ff */
[----:B------:R-:W-:-:S03]  /*11680*/  @!P1 LEA R18, P2, R19, c[0x0][0x200], 0x2 ;  /* 0x0000800013129a11 */ /* 0x000fc600078410ff */
[----:B------:R2:W-:Y:S01]  /*11690*/  @!P0 STG.E [R20.64], R23 ;  /* 0x0000001714008986 */ /* 0x0005e2000c101910 */
[----:B------:R-:W-:Y:S02]  /*116a0*/  @!P1 LEA.HI.X R19, R19, c[0x0][0x204], R6, 0x2, P2 ;  /* 0x0000810013139a11 */ /* 0x000fe400010f1406 */
[----:B------:R-:W-:Y:S02]  /*116b0*/  ISETP.NE.AND P2, PT, R2, RZ, PT ;  /* 0x000000ff0200720c */ /* 0x000fe40003f45270 */
[----:B------:R-:W-:Y:S01]  /*116c0*/  @!P6 IADD3 R2, P0, R17, R3, RZ ;  /* 0x000000031102e210 */ /* 0x000fe20007f1e0ff */
[----:B------:R3:W-:Y:S01]  /*116d0*/  @!P1 STG.E [R18.64], R25 ;  /* 0x0000001912009986 */ /* 0x0007e2000c101910 */
[----:B------:R-:W-:Y:S02]  /*116e0*/  ISETP.NE.AND P1, PT, R5, RZ, PT ;  /* 0x000000ff0500720c */ /* 0x000fe40003f25270 */
[----:B------:R-:W-:Y:S02]  /*116f0*/  @!P6 LEA.HI.X.SX32 R17, R17, R10, 0x1, P0 ;  /* 0x0000000a1111e211 */ /* 0x000fe400000f0eff */
[----:B------:R-:W-:-:S02]  /*11700*/  @!P6 LEA R14, P0, R2, c[0x0][0x200], 0x2 ;  /* 0x00008000020eea11 */ /* 0x000fc400078010ff */
[C---:B------:R-:W-:Y:S02]  /*11710*/  ISETP.NE.OR P2, PT, R123.reuse, RZ, P2 ;  /* 0x000000ff7b00720c */ /* 0x040fe40001745670 */
[----:B------:R-:W-:Y:S02]  /*11720*/  @!P6 LEA.HI.X R15, R2, c[0x0][0x204], R17, 0x2, P0 ;  /* 0x00008100020fea11 */ /* 0x000fe400000f1411 */
[C---:B------:R-:W-:Y:S02]  /*11730*/  @!P5 IADD3 R5, P0, R4.reuse, R3, RZ ;  /* 0x000000030405d210 */ /* 0x040fe40007f1e0ff */
[----:B------:R-:W-:Y:S02]  /*11740*/  ISETP.NE.OR P1, PT, R123, RZ, P1 ;  /* 0x000000ff7b00720c */ /* 0x000fe40000f25670 */
[----:B------:R-:W-:Y:S02]  /*11750*/  @!P5 LEA.HI.X.SX32 R2, R4, R10, 0x1, P0 ;  /* 0x0000000a0402d211 */ /* 0x000fe400000f0eff */
[----:B------:R-:W-:-:S03]  /*11760*/  @!P5 LEA R4, P0, R5, c[0x0][0x200], 0x2 ;  /* 0x000080000504da11 */ /* 0x000fc600078010ff */
[----:B------:R-:W-:Y:S01]  /*11770*/  @!P2 IMAD R6, R9, R0, RZ ;  /* 0x000000000906a224 */ /* 0x000fe200078e02ff */
[----:B------:R-:W-:Y:S01]  /*11780*/  @!P5 LEA.HI.X R5, R5, c[0x0][0x204], R2, 0x2, P0 ;  /* 0x000081000505da11 */ /* 0x000fe200000f1402 */
[----:B--2---:R-:W-:Y:S01]  /*11790*/  @!P2 IMAD.MOV.U32 R23, RZ, RZ, 0x7f800000 ;  /* 0x7f800000ff17a424 */ /* 0x004fe200078e00ff */
[----:B------:R-:W-:-:S04]  /*117a0*/  @!P4 IADD3 R2, P0, R13, R3, RZ ;  /* 0x000000030d02c210 */ /* 0x000fc80007f1e0ff */
[----:B------:R-:W-:Y:S01]  /*117b0*/  @!P4 LEA.HI.X.SX32 R13, R13, R10, 0x1, P0 ;  /* 0x0000000a0d0dc211 */ /* 0x000fe200000f0eff */
[----:B---3--:R-:W-:Y:S01]  /*117c0*/  @!P4 IMAD.MOV.U32 R19, RZ, RZ, 0x7f800000 ;  /* 0x7f800000ff13c424 */ /* 0x008fe200078e00ff */
[----:B------:R-:W-:Y:S01]  /*117d0*/  @!P4 LEA R12, P0, R2, c[0x0][0x200], 0x2 ;  /* 0x00008000020cca11 */ /* 0x000fe200078010ff */
[----:B------:R-:W-:-:S03]  /*117e0*/  @!P3 IMAD.MOV.U32 R25, RZ, RZ, 0x7f800000 ;  /* 0x7f800000ff19b424 */ /* 0x000fc600078e00ff */
[----:B------:R-:W-:Y:S02]  /*117f0*/  @!P4 LEA.HI.X R13, R2, c[0x0][0x204], R13, 0x2, P0 ;  /* 0x00008100020dca11 */ /* 0x000fe400000f140d */
[----:B------:R-:W-:-:S04]  /*11800*/  @!P3 IADD3 R2, P0, R11, R3, RZ ;  /* 0x000000030b02b210 */ /* 0x000fc80007f1e0ff */
[----:B------:R-:W-:Y:S02]  /*11810*/  @!P3 LEA.HI.X.SX32 R9, R11, R10, 0x1, P0 ;  /* 0x0000000a0b09b211 */ /* 0x000fe400000f0eff */
[----:B------:R-:W-:-:S04]  /*11820*/  @!P3 LEA R16, P0, R2, c[0x0][0x200], 0x2 ;  /* 0x000080000210ba11 */ /* 0x000fc800078010ff */
[----:B------:R-:W-:Y:S01]  /*11830*/  @!P3 LEA.HI.X R17, R2, c[0x0][0x204], R9, 0x2, P0 ;  /* 0x000081000211ba11 */ /* 0x000fe200000f1409 */
[----:B------:R-:W-:Y:S01]  /*11840*/  @!P6 IMAD.MOV.U32 R9, RZ, RZ, 0x7f800000 ;  /* 0x7f800000ff09e424 */ /* 0x000fe200078e00ff */
[----:B------:R-:W-:-:S04]  /*11850*/  @!P2 IADD3 R2, P0, R6, R3, RZ ;  /* 0x000000030602a210 */ /* 0x000fc80007f1e0ff */
[----:B------:R-:W-:Y:S01]  /*11860*/  @!P2 LEA.HI.X.SX32 R11, R6, R10, 0x1, P0 ;  /* 0x0000000a060ba211 */ /* 0x000fe200000f0eff */
        /* <DEDUP_REMOVED lines=10> */
[----:B--2---:R-:W-:-:S03]  /*11910*/  IMAD.MOV.U32 R5, RZ, RZ, 0x7f800000 ;  /* 0x7f800000ff057424 */ /* 0x004fc600078e00ff */
[----:B------:R-:W-:-:S04]  /*11920*/  IADD3 R3, P0, R0, R3, RZ ;  /* 0x0000000300037210 */ /* 0x000fc80007f1e0ff */
[----:B------:R-:W-:Y:S02]  /*11930*/  LEA.HI.X.SX32 R0, R0, R10, 0x1, P0 ;  /* 0x0000000a00007211 */ /* 0x000fe400000f0eff */
[----:B------:R-:W-:-:S04]  /*11940*/  LEA R2, P0, R3, c[0x0][0x200], 0x2 ;  /* 0x0000800003027a11 */ /* 0x000fc800078010ff */
[----:B------:R-:W-:-:S05]  /*11950*/  LEA.HI.X R3, R3, c[0x0][0x204], R0, 0x2, P0 ;  /* 0x0000810003037a11 */ /* 0x000fca00000f1400 */
[----:B------:R-:W-:Y:S01]  /*11960*/  STG.E [R2.64], R5 ;  /* 0x0000000502007986 */ /* 0x000fe2000c101910 */
[----:B------:R-:W-:Y:S05]  /*11970*/  EXIT ;  /* 0x000000000000794d */ /* 0x000fea0003800000 */
.L_x_1368:
        /* <DEDUP_REMOVED lines=16> */
.L_x_2133:


//--------------------- .text._ZN5flash16flash_fwd_kernelI23Flash_fwd_kernel_traitsILi64ELi128ELi64ELi4ELb0ELb0EN7cutlass6half_tE19Flash_kernel_traitsILi64ELi128ELi64ELi4ES3_EELb0ELb0ELb0ELb0ELb0ELb0ELb1ELb0EEEvNS_16Flash_fwd_paramsE --------------------------
	.section	.text._ZN5flash16flash_fwd_kernelI23Flash_fwd_kernel_traitsILi64ELi128ELi64ELi4ELb0ELb0EN7cutlass6half_tE19Flash_kernel_traitsILi64ELi128ELi64ELi4ES3_EELb0ELb0ELb0ELb0ELb0ELb0ELb1ELb0EEEvNS_16Flash_fwd_paramsE,"ax",@progbits
	.sectioninfo	@"SHI_REGISTERS=255"
	.align	128
        .global         _ZN5flash16flash_fwd_kernelI23Flash_fwd_kernel_traitsILi64ELi128ELi64ELi4ELb0ELb0EN7cutlass6half_tE19Flash_kernel_traitsILi64ELi128ELi64ELi4ES3_EELb0ELb0ELb0ELb0ELb0ELb0ELb1ELb0EEEvNS_16Flash_fwd_paramsE
        .type           _ZN5flash16flash_fwd_kernelI23Flash_fwd_kernel_traitsILi64ELi128ELi64ELi4ELb0ELb0EN7cutlass6half_tE19Flash_kernel_traitsILi64ELi128ELi64ELi4ES3_EELb0ELb0ELb0ELb0ELb0ELb0ELb1ELb0EEEvNS_16Flash_fwd_paramsE,@function
        .size           _ZN5flash16flash_fwd_kernelI23Flash_fwd_kernel_traitsILi64ELi128ELi64ELi4ELb0ELb0EN7cutlass6half_tE19Flash_kernel_traitsILi64ELi128ELi64ELi4ES3_EELb0ELb0ELb0ELb0ELb0ELb0ELb1ELb0EEEvNS_16Flash_fwd_paramsE,(.L_x_2134 - _ZN5flash16flash_fwd_kernelI23Flash_fwd_kernel_traitsILi64ELi128ELi64ELi4ELb0ELb0EN7cutlass6half_tE19Flash_kernel_traitsILi64ELi128ELi64ELi4ES3_EELb0ELb0ELb0ELb0ELb0ELb0ELb1ELb0EEEvNS_16Flash_fwd_paramsE)
        .other          _ZN5flash16flash_fwd_kernelI23Flash_fwd_kernel_traitsILi64ELi128ELi64ELi4ELb0ELb0EN7cutlass6half_tE19Flash_kernel_traitsILi64ELi128ELi64ELi4ES3_EELb0ELb0ELb0ELb0ELb0ELb0ELb1ELb0EEEvNS_16Flash_fwd_paramsE,@"STO_CUDA_ENTRY STV_DEFAULT"
_ZN5flash16flash_fwd_kernelI23Flash_fwd_kernel_traitsILi64ELi128ELi64ELi4ELb0ELb0EN7cutlass6half_tE19Flash_kernel_traitsILi64ELi128ELi64ELi4ES3_EELb0ELb0ELb0ELb0ELb0ELb0ELb1ELb0EEEvNS_16Flash_fwd_paramsE:
.text._ZN5flash16flash_fwd_kernelI23Flash_fwd_kernel_traitsILi64ELi128ELi64ELi4ELb0ELb0EN7cutlass6half_tE19Flash_kernel_traitsILi64ELi128ELi64ELi4ES3_EELb0ELb0ELb0ELb0ELb0ELb0ELb1ELb0EEEvNS_16Flash_fwd_paramsE:
        /* <DEDUP_REMOVED lines=34> */
.L_x_1369:
[----:B---34-:R-:W-:Y:S02]  /*0220*/  MOV R3, c[0x0][0x218] ;  /* 0x0000860000037a02 */ /* 0x018fe40000000f00 */
.L_x_1370:
        /* <DEDUP_REMOVED lines=21> */
[----:B-1----:R-:W-:-:S03]  /*0380*/  @P0 IADD3 R8, R0, R10, RZ ;  /* 0x0000000a00080210 */ /* 0x002fc60007ffe0ff */
        /* <DEDUP_REMOVED lines=19> */
.L_x_1372:
        /* <DEDUP_REMOVED lines=11> */
[----:B------:R-:W-:Y:S01]  /*0570*/  IMAD.HI.U32 R214, R12, R5, RZ ;  /* 0x000000050cd67227 */ /* 0x000fe200078e00ff */
[----:B------:R-:W-:-:S03]  /*0580*/  SHF.R.S32.HI R12, RZ, 0x1f, R6 ;  /* 0x0000001fff0c7819 */ /* 0x000fc60000011406 */
[----:B------:R-:W-:-:S04]  /*0590*/  IMAD.MOV R2, RZ, RZ, -R214 ;  /* 0x000000ffff027224 */ /* 0x000fc800078e0ad6 */
[----:B------:R-:W-:Y:S02]  /*05a0*/  IMAD R2, R9, R2, R5 ;  /* 0x0000000209027224 */ /* 0x000fe400078e0205 */
[----:B------:R-:W-:-:S03]  /*05b0*/  @P0 IMAD.IADD R5, R0, 0x1, R10 ;  /* 0x0000000100050824 */ /* 0x000fc600078e020a */
[----:B------:R-:W-:Y:S01]  /*05c0*/  ISETP.GT.U32.AND P2, PT, R9, R2, PT ;  /* 0x000000020900720c */ /* 0x000fe20003f44070 */
[----:B------:R-:W-:-:S04]  /*05d0*/  @P0 IMAD.WIDE.U32 R10, R5, c[0x0][0x1a0], RZ ;  /* 0x00006800050a0a25 */ /* 0x000fc800078e00ff */
[----:B------:R-:W-:-:S08]  /*05e0*/  @P0 IMAD R5, R5, c[0x0][0x1a4], R11 ;  /* 0x0000690005050a24 */ /* 0x000fd000078e020b */
[-C--:B------:R-:W-:Y:S02]  /*05f0*/  @!P2 IADD3 R2, R2, -R9.reuse, RZ ;  /* 0x800000090202a210 */ /* 0x080fe40007ffe0ff */
[----:B------:R-:W-:Y:S02]  /*0600*/  @!P2 IADD3 R214, R214, 0x1, RZ ;  /* 0x00000001d6d6a810 */ /* 0x000fe40007ffe0ff */
[----:B------:R-:W-:Y:S02]  /*0610*/  ISETP.GE.U32.AND P3, PT, R2, R9, PT ;  /* 0x000000090200720c */ /* 0x000fe40003f66070 */
[----:B------:R-:W-:Y:S02]  /*0620*/  LOP3.LUT R2, R6, c[0x0][0x1c8], RZ, 0x3c, !PT ;  /* 0x0000720006027a12 */ /* 0x000fe400078e3cff */
[----:B------:R-:W-:Y:S02]  /*0630*/  ISETP.NE.AND P2, PT, RZ, c[0x0][0x1c8], PT ;  /* 0x00007200ff007a0c */ /* 0x000fe40003f45270 */
[----:B------:R-:W-:-:S02]  /*0640*/  ISETP.GE.AND P1, PT, R2, RZ, PT ;  /* 0x000000ff0200720c */ /* 0x000fc40003f26270 */
[----:B------:R-:W-:-:S05]  /*0650*/  @P0 MOV R2, R10 ;  /* 0x0000000a00020202 */ /* 0x000fca0000000f00 */
[----:B------:R-:W-:-:S06]  /*0660*/  @P3 IADD3 R214, R214, 0x1, RZ ;  /* 0x00000001d6d63810 */ /* 0x000fcc0007ffe0ff */
        /* <DEDUP_REMOVED lines=14> */
.L_x_1373:
[----:B------:R-:W-:Y:S01]  /*0750*/  SHF.R.S32.HI R10, RZ, 0x1f, R85 ;  /* 0x0000001fff0a7819 */ /* 0x000fe20000011455 */
[----:B------:R-:W-:Y:S01]  /*0760*/  IMAD.IADD R200, R7, 0x1, -R200 ;  /* 0x0000000107c87824 */ /* 0x000fe200078e0ac8 */
[----:B------:R-:W-:Y:S01]  /*0770*/  BSSY B0, `(.L_x_1374) ;  /* 0x000002a000007945 */ /* 0x000fe20003800000 */
[----:B------:R-:W-:Y:S01]  /*0780*/  IMAD R12, R12, c[0x0][0x1a8], RZ ;  /* 0x00006a000c0c7a24 */ /* 0x000fe200078e02ff */
[CC--:B------:R-:W-:Y:S02]  /*0790*/  LEA.HI R4, R10.reuse, R85.reuse, RZ, 0x3 ;  /* 0x000000550a047211 */ /* 0x0c0fe400078f18ff */
[----:B------:R-:W-:Y:S01]  /*07a0*/  LEA.HI R0, R10, R85, RZ, 0x6 ;  /* 0x000000550a007211 */ /* 0x000fe200078f30ff */
[----:B------:R-:W-:Y:S01]  /*07b0*/  IMAD R12, R6, c[0x0][0x1ac], R12 ;  /* 0x00006b00060c7a24 */ /* 0x000fe200078e020c */
[----:B------:R-:W-:-:S02]  /*07c0*/  SHF.R.S32.HI R232, RZ, 0x3, R4 ;  /* 0x00000003ffe87819 */ /* 0x000fc40000011404 */
[----:B------:R-:W-:Y:S01]  /*07d0*/  LOP3.LUT R4, R4, 0xfffffff8, RZ, 0xc0, !PT ;  /* 0xfffffff804047812 */ /* 0x000fe200078ec0ff */
[----:B------:R-:W-:Y:S01]  /*07e0*/  IMAD.SHL.U32 R0, R0, 0x8, RZ ;  /* 0x0000000800007824 */ /* 0x000fe200078e00ff */
[----:B------:R-:W-:Y:S01]  /*07f0*/  SHF.R.S32.HI R233, RZ, 0x1f, R232 ;  /* 0x0000001fffe97819 */ /* 0x000fe200000114e8 */
[----:B------:R-:W-:Y:S01]  /*0800*/  IMAD.SHL.U32 R212, R232, 0x40, RZ ;  /* 0x00000040e8d47824 */ /* 0x000fe200078e00ff */
[----:B------:R-:W-:Y:S01]  /*0810*/  SHF.R.S32.HI R199, RZ, 0x1f, R214 ;  /* 0x0000001fffc77819 */ /* 0x000fe200000114d6 */
[----:B------:R-:W-:Y:S01]  /*0820*/  IMAD.IADD R4, R85, 0x1, -R4 ;  /* 0x0000000155047824 */ /* 0x000fe200078e0a04 */
[----:B------:R-:W-:Y:S01]  /*0830*/  LEA.HI R11, R10, R85, RZ, 0x5 ;  /* 0x000000550a0b7211 */ /* 0x000fe200078f28ff */
[----:B------:R-:W-:Y:S01]  /*0840*/  IMAD.WIDE R222, R222, 0x80, R232 ;  /* 0x00000080dede7825 */ /* 0x000fe200078e02e8 */
[----:B------:R-:W-:-:S03]  /*0850*/  LOP3.LUT R212, R212, 0x1c0, RZ, 0xc0, !PT ;  /* 0x000001c0d4d47812 */ /* 0x000fc600078ec0ff */
[----:B------:R-:W-:-:S05]  /*0860*/  IMAD.SHL.U32 R220, R4, 0x8, RZ ;  /* 0x0000000804dc7824 */ /* 0x000fca00078e00ff */
[----:B------:R-:W-:Y:S02]  /*0870*/  IADD3 R14, P0, R220, R14, RZ ;  /* 0x0000000edc0e7210 */ /* 0x000fe40007f1e0ff */
[--C-:B------:R-:W-:Y:S02]  /*0880*/  SHF.R.S32.HI R221, RZ, 0x1f, R220.reuse ;  /* 0x0000001fffdd7819 */ /* 0x100fe400000114dc */
[----:B------:R-:W-:Y:S02]  /*0890*/  LOP3.LUT R9, R212, 0x38, R220, 0xf8, !PT ;  /* 0x00000038d4097812 */ /* 0x000fe400078ef8dc */
[----:B------:R-:W-:Y:S01]  /*08a0*/  SHF.R.U32.HI R212, RZ, 0x3, R212 ;  /* 0x00000003ffd47819 */ /* 0x000fe200000116d4 */
[----:B------:R-:W-:Y:S01]  /*08b0*/  IMAD.X R15, R221, 0x1, R3, P0 ;  /* 0x00000001dd0f7824 */ /* 0x000fe200000e0603 */
[----:B------:R-:W-:Y:S02]  /*08c0*/  ISETP.GE.AND P0, PT, R232, R200, PT ;  /* 0x000000c8e800720c */ /* 0x000fe40003f06270 */
[----:B------:R-:W-:Y:S01]  /*08d0*/  LOP3.LUT R212, R9, R212, RZ, 0x3c, !PT ;  /* 0x000000d409d47212 */ /* 0x000fe200078e3cff */
[----:B------:R-:W-:-:S03]  /*08e0*/  IMAD.WIDE.U32 R6, R6, c[0x0][0x1a8], R14 ;  /* 0x00006a0006067a25 */ /* 0x000fc600078e000e */
[----:B------:R-:W-:Y:S01]  /*08f0*/  LOP3.LUT R212, R212, 0xfffffe00, R0, 0xf8, !PT ;  /* 0xfffffe00d4d47812 */ /* 0x000fe200078ef800 */
[----:B------:R-:W-:-:S04]  /*0900*/  IMAD.IADD R13, R7, 0x1, R12 ;  /* 0x00000001070d7824 */ /* 0x000fc800078e020c */
[----:B------:R-:W-:Y:S02]  /*0910*/  IMAD.SHL.U32 R212, R212, 0x2, RZ ;  /* 0x00000002d4d47824 */ /* 0x000fe400078e00ff */
        /* <DEDUP_REMOVED lines=15> */
.L_x_1375:
[----:B------:R-:W-:Y:S05]  /*0a10*/  BSYNC B0 ;  /* 0x0000000000007941 */ /* 0x000fea0003800000 */
.L_x_1374:
        /* <DEDUP_REMOVED lines=13> */
[----:B--2---:R-:W-:-:S03]  /*0af0*/  LEA R16, P0, R14, c[0x0][0x160], 0x1 ;  /* 0x000058000e107a11 */ /* 0x004fc600078008ff */
[----:B------:R-:W-:-:S05]  /*0b00*/  IMAD R0, R3, c[0x0][0x194], R0 ;  /* 0x0000650003007a24 */ /* 0x000fca00078e0200 */
[----:B------:R-:W-:-:S04]  /*0b10*/  IADD3 R0, R15, R0, RZ ;  /* 0x000000000f007210 */ /* 0x000fc80007ffe0ff */
[----:B------:R-:W-:-:S05]  /*0b20*/  LEA.HI.X R17, R14, c[0x0][0x164], R0, 0x1, P0 ;  /* 0x000059000e117a11 */ /* 0x000fca00000f0c00 */
[----:B------:R-:W-:Y:S01]  /*0b30*/  @!PT LDS RZ, [RZ] ;  /* 0x00000000fffff984 */ /* 0x000fe20000000800 */
[----:B------:R-:W-:Y:S01]  /*0b40*/  @!PT LDS RZ, [RZ] ;  /* 0x00000000fffff984 */ /* 0x000fe20000000800 */
[----:B------:R-:W-:Y:S01]  /*0b50*/  @!PT LDS RZ, [RZ] ;  /* 0x00000000fffff984 */ /* 0x000fe20000000800 */
[----:B------:R2:W-:Y:S02]  /*0b60*/  LDGSTS.E.BYPASS.LTC128B.128 [R212+0x800], [R16.64] ;  /* 0x0080000010d47fae */ /* 0x0005e4000b901d46 */
.L_x_1377:
[----:B------:R-:W-:Y:S05]  /*0b70*/  BSYNC B0 ;  /* 0x0000000000007941 */ /* 0x000fea0003800000 */
.L_x_1376:
        /* <DEDUP_REMOVED lines=21> */
.L_x_1379:
[----:B------:R-:W-:Y:S05]  /*0cd0*/  BSYNC B0 ;  /* 0x0000000000007941 */ /* 0x000fea0003800000 */
.L_x_1378:
        /* <DEDUP_REMOVED lines=21> */
.L_x_1381:
[----:B------:R-:W-:Y:S05]  /*0e30*/  BSYNC B0 ;  /* 0x0000000000007941 */ /* 0x000fea0003800000 */
.L_x_1380:
        /* <DEDUP_REMOVED lines=21> */
.L_x_1383:
[----:B------:R-:W-:Y:S05]  /*0f90*/  BSYNC B0 ;  /* 0x0000000000007941 */ /* 0x000fea0003800000 */
.L_x_1382:
        /* <DEDUP_REMOVED lines=21> */
.L_x_1385:
[----:B------:R-:W-:Y:S05]  /*10f0*/  BSYNC B0 ;  /* 0x0000000000007941 */ /* 0x000fea0003800000 */
.L_x_1384:
        /* <DEDUP_REMOVED lines=21> */
.L_x_1387:
[----:B------:R-:W-:Y:S05]  /*1250*/  BSYNC B0 ;  /* 0x0000000000007941 */ /* 0x000fea0003800000 */
.L_x_1386:
[----:B------:R-:W-:Y:S01]  /*1260*/  IADD3 R205, R232, 0x70, RZ ;  /* 0x00000070e8cd7810 */ /* 0x000fe20007ffe0ff */
[----:B------:R-:W-:Y:S01]  /*1270*/  IMAD.MOV.U32 R33, RZ, RZ, c[0x0][0x198] ;  /* 0x00006600ff217624 */ /* 0x000fe200078e00ff */
[----:B------:R-:W-:Y:S01]  /*1280*/  BSSY B0, `(.L_x_1388) ;  /* 0x0000016000007945 */ /* 0x000fe20003800000 */
[----:B------:R-:W-:Y:S01]  /*1290*/  IMAD.MOV.U32 R34, RZ, RZ, 0x6 ;  /* 0x00000006ff227424 */ /* 0x000fe200078e00ff */
[----:B------:R-:W-:Y:S01]  /*12a0*/  ISETP.GE.AND P0, PT, R205, R200, PT ;  /* 0x000000c8cd00720c */ /* 0x000fe20003f06270 */
[----:B------:R-:W-:-:S03]  /*12b0*/  IMAD.SHL.U32 R35, R33, 0x40, RZ ;  /* 0x0000004021237824 */ /* 0x000fc600078e00ff */
[----:B------:R-:W-:-:S09]  /*12c0*/  SHF.L.U64.HI R34, R33, R34, c[0x0][0x19c] ;  /* 0x0000670021227619 */ /* 0x000fd20000010222 */
        /* <DEDUP_REMOVED lines=17> */
.L_x_1389:
[----:B------:R-:W-:Y:S05]  /*13e0*/  BSYNC B0 ;  /* 0x0000000000007941 */ /* 0x000fea0003800000 */
.L_x_1388:
[C---:B------:R-:W-:Y:S01]  /*13f0*/  IMAD R0, R233.reuse, c[0x0][0x198], RZ ;  /* 0x00006600e9007a24 */ /* 0x040fe200078e02ff */
[----:B------:R-:W-:Y:S01]  /*1400*/  LEA.HI R10, R10, R85, RZ, 0x4 ;  /* 0x000000550a0a7211 */ /* 0x000fe200078f20ff */
[----:B-1----:R-:W-:Y:S01]  /*1410*/  IMAD.WIDE.U32 R12, R232, c[0x0][0x198], R220 ;  /* 0x00006600e80c7a25 */ /* 0x002fe200078e00dc */
[----:B------:R-:W-:Y:S01]  /*1420*/  LEA.HI.SX32 R84, R32, 0xffffffff, 0x1a ;  /* 0xffffffff20547811 */ /* 0x000fe200078fd2ff */
[----:B------:R-:W-:Y:S01]  /*1430*/  BSSY B0, `(.L_x_1390) ;  /* 0x0000032000007945 */ /* 0x000fe20003800000 */
[----:B------:R-:W-:Y:S01]  /*1440*/  LOP3.LUT R9, R10, 0xfffffff0, RZ, 0xc0, !PT ;  /* 0xfffffff00a097812 */ /* 0x000fe200078ec0ff */
[----:B------:R-:W-:Y:S01]  /*1450*/  IMAD R0, R232, c[0x0][0x19c], R0 ;  /* 0x00006700e8007a24 */ /* 0x000fe200078e0200 */
[----:B------:R-:W-:Y:S01]  /*1460*/  IADD3 R216, P0, R216, R12, RZ ;  /* 0x0000000cd8d87210 */ /* 0x000fe20007f1e0ff */
[----:B------:R-:W-:Y:S01]  /*1470*/  IMAD R3, R233, c[0x0][0x1a0], RZ ;  /* 0x00006800e9037a24 */ /* 0x000fe200078e02ff */
[----:B------:R-:W-:Y:S01]  /*1480*/  LOP3.LUT R204, R11, 0xffffffe0, RZ, 0xc0, !PT ;  /* 0xffffffe00bcc7812 */ /* 0x000fe200078ec0ff */
[----:B------:R-:W-:Y:S01]  /*1490*/  IMAD.WIDE.U32 R6, R232, c[0x0][0x1a0], R220 ;  /* 0x00006800e8067a25 */ /* 0x000fe200078e00dc */
[----:B------:R-:W-:-:S02]  /*14a0*/  IADD3.X R217, R8, R13, R0, P0, !PT ;  /* 0x0000000d08d97210 */ /* 0x000fc400007fe400 */
[----:B------:R-:W-:Y:S01]  /*14b0*/  IADD3 R204, -R204, R85, RZ ;  /* 0x00000055cccc7210 */ /* 0x000fe20007ffe1ff */
[----:B------:R-:W-:Y:S01]  /*14c0*/  IMAD.IADD R0, R85, 0x1, -R9 ;  /* 0x0000000155007824 */ /* 0x000fe200078e0a09 */
[----:B------:R-:W-:Y:S01]  /*14d0*/  IADD3 R2, P0, R2, R6, RZ ;  /* 0x0000000602027210 */ /* 0x000fe20007f1e0ff */
[----:B------:R-:W-:Y:S01]  /*14e0*/  IMAD R3, R232, c[0x0][0x1a4], R3 ;  /* 0x00006900e8037a24 */ /* 0x000fe200078e0203 */
[----:B------:R-:W-:Y:S01]  /*14f0*/  SHF.R.S32.HI R6, RZ, 0x1f, R84 ;  /* 0x0000001fff067819 */ /* 0x000fe20000011454 */
[----:B------:R-:W-:Y:S01]  /*1500*/  IMAD R218, R199, c[0x0][0x1b0], RZ ;  /* 0x00006c00c7da7a24 */ /* 0x000fe200078e02ff */
[----:B------:R-:W-:Y:S01]  /*1510*/  SHF.R.S32.HI R87, RZ, 0x1f, R0 ;  /* 0x0000001fff577819 */ /* 0x000fe20000011400 */
[----:B------:R-:W-:Y:S01]  /*1520*/  IMAD.WIDE.U32 R216, R214, c[0x0][0x1b0], R216 ;  /* 0x00006c00d6d87a25 */ /* 0x000fe200078e00d8 */
[----:B------:R-:W-:Y:S02]  /*1530*/  IADD3.X R3, R5, R7, R3, P0, !PT ;  /* 0x0000000705037210 */ /* 0x000fe400007fe403 */
[----:B------:R-:W-:Y:S01]  /*1540*/  LEA.HI R87, R87, R0, RZ, 0x3 ;  /* 0x0000000057577211 */ /* 0x000fe200078f18ff */
[----:B------:R-:W-:-:S02]  /*1550*/  IMAD R5, R84, -0x40, R88 ;  /* 0xffffffc054057824 */ /* 0x000fc400078e0258 */
[----:B------:R-:W-:Y:S01]  /*1560*/  IMAD R218, R214, c[0x0][0x1b4], R218 ;  /* 0x00006d00d6da7a24 */ /* 0x000fe200078e02da */
[----:B------:R-:W-:Y:S01]  /*1570*/  LOP3.LUT R9, R87, 0xfffffff8, RZ, 0xc0, !PT ;  /* 0xfffffff857097812 */ /* 0x000fe200078ec0ff */
[----:B------:R-:W-:Y:S01]  /*1580*/  IMAD R199, R199, c[0x0][0x1b8], RZ ;  /* 0x00006e00c7c77a24 */ /* 0x000fe200078e02ff */
[----:B------:R-:W-:Y:S01]  /*1590*/  ISETP.GE.AND P0, PT, R232, R5, PT ;  /* 0x00000005e800720c */ /* 0x000fe20003f06270 */
[----:B------:R-:W-:Y:S01]  /*15a0*/  IMAD.IADD R219, R217, 0x1, R218 ;  /* 0x00000001d9db7824 */ /* 0x000fe200078e02da */
[----:B------:R-:W-:Y:S01]  /*15b0*/  SHF.L.U32 R87, R87, 0x6, RZ ;  /* 0x0000000657577819 */ /* 0x000fe200000006ff */
[----:B------:R-:W-:Y:S01]  /*15c0*/  IMAD.IADD R9, R0, 0x1, -R9 ;  /* 0x0000000100097824 */ /* 0x000fe200078e0a09 */
[----:B------:R-:W-:Y:S01]  /*15d0*/  MOV R0, 0x10 ;  /* 0x0000001000007802 */ /* 0x000fe20000000f00 */
[----:B------:R-:W-:Y:S01]  /*15e0*/  IMAD R14, R34, R84, RZ ;  /* 0x00000054220e7224 */ /* 0x000fe200078e02ff */
[----:B------:R-:W-:Y:S01]  /*15f0*/  LOP3.LUT R87, R87, 0xfffffe00, RZ, 0xc0, !PT ;  /* 0xfffffe0057577812 */ /* 0x000fe200078ec0ff */
[----:B------:R-:W-:Y:S01]  /*1600*/  IMAD.MOV.U32 R218, RZ, RZ, R216 ;  /* 0x000000ffffda7224 */ /* 0x000fe200078e00d8 */
[----:B------:R-:W-:Y:S01]  /*1610*/  R2P PR, R9, 0x6 ;  /* 0x0000000609007804 */ /* 0x000fe20000000000 */
[----:B------:R-:W-:-:S02]  /*1620*/  IMAD R199, R214, c[0x0][0x1bc], R199 ;  /* 0x00006f00d6c77a24 */ /* 0x000fc400078e02c7 */
[----:B------:R-:W-:Y:S02]  /*1630*/  IMAD.WIDE.U32 R214, R214, c[0x0][0x1b8], R2 ;  /* 0x00006e00d6d67a25 */ /* 0x000fe400078e0002 */
[----:B------:R-:W-:Y:S02]  /*1640*/  SEL R0, R0, 0xfffffff0, !P1 ;  /* 0xfffffff000007807 */ /* 0x000fe40004800000 */
[----:B------:R-:W-:Y:S01]  /*1650*/  IMAD.MOV.U32 R3, RZ, RZ, 0x20 ;  /* 0x00000020ff037424 */ /* 0x000fe200078e00ff */
[----:B------:R-:W-:Y:S01]  /*1660*/  IADD3 R199, R215, R199, RZ ;  /* 0x000000c7d7c77210 */ /* 0x000fe20007ffe0ff */
[-C--:B------:R-:W-:Y:S02]  /*1670*/  IMAD R14, R6, R35.reuse, R14 ;  /* 0x00000023060e7224 */ /* 0x080fe400078e020e */
[----:B------:R-:W-:Y:S01]  /*1680*/  IMAD.WIDE.U32 R12, R84, R35, R218 ;  /* 0x00000023540c7225 */ /* 0x000fe200078e00da */
[----:B------:R-:W-:-:S04]  /*1690*/  SEL R2, R3, 0xffffffe0, !P2 ;  /* 0xffffffe003027807 */ /* 0x000fc80005000000 */
[----:B------:R-:W-:Y:S01]  /*16a0*/  IADD3 R15, R13, R14, RZ ;  /* 0x0000000e0d0f7210 */ /* 0x000fe20007ffe0ff */
[----:B------:R-:W-:Y:S05]  /*16b0*/  @P0 BRA `(.L_x_1391) ;  /* 0x0000009000000947 */ /* 0x000fea0003800000 */
[----:B------:R-:W-:-:S13]  /*16c0*/  ISETP.GE.AND P0, PT, R220, c[0x0][0x220], PT ;  /* 0x00008800dc007a0c */ /* 0x000fda0003f06270 */
[----:B------:R1:W-:Y:S01]  /*16d0*/  @P0 STS.128 [R212+0x4000], RZ ;  /* 0x004000ffd4000388 */ /* 0x0003e20000000c00 */
[----:B------:R-:W-:Y:S05]  /*16e0*/  @P0 BRA `(.L_x_1391) ;  /* 0x0000006000000947 */ /* 0x000fea0003800000 */
[----:B--2---:R-:W-:-:S04]  /*16f0*/  LEA R16, P0, R12, c[0x0][0x168], 0x1 ;  /* 0x00005a000c107a11 */ /* 0x004fc800078008ff */
[----:B------:R-:W-:-:S05]  /*1700*/  LEA.HI.X R17, R12, c[0x0][0x16c], R15, 0x1, P0 ;  /* 0x00005b000c117a11 */ /* 0x000fca00000f0c0f */
[----:B------:R-:W-:Y:S01]  /*1710*/  @!PT LDS RZ, [RZ] ;  /* 0x00000000fffff984 */ /* 0x000fe20000000800 */
[----:B------:R-:W-:Y:S01]  /*1720*/  @!PT LDS RZ, [RZ] ;  /* 0x00000000fffff984 */ /* 0x000fe20000000800 */
[----:B------:R-:W-:Y:S01]  /*1730*/  @!PT LDS RZ, [RZ] ;  /* 0x00000000fffff984 */ /* 0x000fe20000000800 */
[----:B------:R2:W-:Y:S04]  /*1740*/  LDGSTS.E.BYPASS.LTC128B.128 [R212+0x4000], [R16.64] ;  /* 0x0400000010d47fae */ /* 0x0005e8000b901d46 */
.L_x_1391:
[----:B------:R-:W-:Y:S05]  /*1750*/  BSYNC B0 ;  /* 0x0000000000007941 */ /* 0x000fea0003800000 */
.L_x_1390:
        /* <DEDUP_REMOVED lines=10> */
[----:B--2---:R-:W-:-:S04]  /*1800*/  LEA R16, P0, R8, c[0x0][0x168], 0x1 ;  /* 0x00005a0008107a11 */ /* 0x004fc800078008ff */
[----:B------:R-:W-:-:S05]  /*1810*/  LEA.HI.X R17, R8, c[0x0][0x16c], R7, 0x1, P0 ;  /* 0x00005b0008117a11 */ /* 0x000fca00000f0c07 */
[----:B------:R-:W-:Y:S01]  /*1820*/  @!PT LDS RZ, [RZ] ;  /* 0x00000000fffff984 */ /* 0x000fe20000000800 */
[----:B------:R-:W-:Y:S01]  /*1830*/  @!PT LDS RZ, [RZ] ;  /* 0x00000000fffff984 */ /* 0x000fe20000000800 */
[----:B------:R-:W-:Y:S01]  /*1840*/  @!PT LDS RZ, [RZ] ;  /* 0x00000000fffff984 */ /* 0x000fe20000000800 */
[----:B------:R2:W-:Y:S04]  /*1850*/  LDGSTS.E.BYPASS.LTC128B.128 [R212+0x4800], [R16.64] ;  /* 0x0480000010d47fae */ /* 0x0005e8000b901d46 */
.L_x_1393:
[----:B------:R-:W-:Y:S05]  /*1860*/  BSYNC B0 ;  /* 0x0000000000007941 */ /* 0x000fea0003800000 */
.L_x_1392:
        /* <DEDUP_REMOVED lines=9> */
[----:B--2---:R-:W-:-:S04]  /*1900*/  LEA R16, P0, R8, c[0x0][0x168], 0x1 ;  /* 0x00005a0008107a11 */ /* 0x004fc800078008ff */
[----:B------:R-:W-:-:S05]  /*1910*/  LEA.HI.X R17, R8, c[0x0][0x16c], R7, 0x1, P0 ;  /* 0x00005b0008117a11 */ /* 0x000fca00000f0c07 */
[----:B------:R-:W-:Y:S01]  /*1920*/  @!PT LDS RZ, [RZ] ;  /* 0x00000000fffff984 */ /* 0x000fe20000000800 */
[----:B------:R-:W-:Y:S01]  /*1930*/  @!PT LDS RZ, [RZ] ;  /* 0x00000000fffff984 */ /* 0x000fe20000000800 */
[----:B------:R-:W-:Y:S01]  /*1940*/  @!PT LDS RZ, [RZ] ;  /* 0x00000000fffff984 */ /* 0x000fe20000000800 */
[----:B------:R2:W-:Y:S04]  /*1950*/  LDGSTS.E.BYPASS.LTC128B.128 [R212+0x5000], [R16.64] ;  /* 0x0500000010d47fae */ /* 0x0005e8000b901d46 */
.L_x_1395:
[----:B------:R-:W-:Y:S05]  /*1960*/  BSYNC B0 ;  /* 0x0000000000007941 */ /* 0x000fea0003800000 */
.L_x_1394:
        /* <DEDUP_REMOVED lines=17> */
.L_x_1397:
[----:B------:R-:W-:Y:S05]  /*1a80*/  BSYNC B0 ;  /* 0x0000000000007941 */ /* 0x000fea0003800000 */
.L_x_1396:
        /* <DEDUP_REMOVED lines=22> */
.L_x_1399:
[----:B------:R-:W-:Y:S05]  /*1bf0*/  BSYNC B0 ;  /* 0x0000000000007941 */ /* 0x000fea0003800000 */
.L_x_1398:
        /* <DEDUP_REMOVED lines=17> */
.L_x_1401:
[----:B------:R-:W-:Y:S05]  /*1d10*/  BSYNC B0 ;  /* 0x0000000000007941 */ /* 0x000fea0003800000 */
.L_x_1400:
        /* <DEDUP_REMOVED lines=17> */
.L_x_1403:
[----:B------:R-:W-:Y:S05]  /*1e30*/  BSYNC B0 ;  /* 0x0000000000007941 */ /* 0x000fea0003800000 */
.L_x_1402:
[----:B------:R-:W-:Y:S01]  /*1e40*/  ISETP.GE.AND P0, PT, R209, R5, PT ;  /* 0x00000005d100720c */ /* 0x000fe20003f06270 */
[----:B------:R-:W-:Y:S01]  /*1e50*/  BSSY B0, `(.L_x_1404) ;  /* 0x0000012000007945 */ /* 0x000fe20003800000 */
[----:B------:R-:W-:-:S11]  /*1e60*/  SHF.R.S32.HI R11, RZ, 0x5, R11 ;  /* 0x00000005ff0b7819 */ /* 0x000fd6000001140b */
        /* <DEDUP_REMOVED lines=16> */
.L_x_1405:
[----:B------:R-:W-:Y:S05]  /*1f70*/  BSYNC B0 ;  /* 0x0000000000007941 */ /* 0x000fea0003800000 */
.L_x_1404:
[----:B------:R-:W-:Y:S01]  /*1f80*/  SHF.R.S32.HI R5, RZ, 0x4, R10 ;  /* 0x00000004ff057819 */ /* 0x000fe2000001140a */
[C---:B------:R-:W-:Y:S01]  /*1f90*/  IMAD.SHL.U32 R197, R4.reuse, 0x40, RZ ;  /* 0x0000004004c57824 */ /* 0x040fe200078e00ff */
[----:B------:R-:W-:Y:S01]  /*1fa0*/  R2P PR, R4, 0x6 ;  /* 0x0000000604007804 */ /* 0x000fe20000000000 */
[----:B------:R-:W-:Y:S01]  /*1fb0*/  IMAD.SHL.U32 R86, R9, 0x40, RZ ;  /* 0x0000004009567824 */ /* 0x000fe200078e00ff */
[----:B-1----:R-:W-:Y:S01]  /*1fc0*/  LEA.HI R6, R10, R5, RZ, 0x1 ;  /* 0x000000050a067211 */ /* 0x002fe200078f08ff */
[----:B------:R-:W-:Y:S01]  /*1fd0*/  IMAD.SHL.U32 R7, R232, 0x8, RZ ;  /* 0x00000008e8077824 */ /* 0x000fe200078e00ff */
[----:B------:R-:W-:Y:S01]  /*1fe0*/  LOP3.LUT R197, R197, 0x1c0, RZ, 0xc0, !PT ;  /* 0x000001c0c5c57812 */ /* 0x000fe200078ec0ff */
[----:B------:R-:W-:Y:S01]  /*1ff0*/  IMAD R11, R11, 0x400, R87 ;  /* 0x000004000b0b7824 */ /* 0x000fe200078e0257 */
[----:B------:R-:W-:Y:S01]  /*2000*/  LOP3.LUT R6, R6, 0xfffffffe, RZ, 0xc0, !PT ;  /* 0xfffffffe06067812 */ /* 0x000fe200078ec0ff */
[----:B------:R-:W0:Y:S01]  /*2010*/  LDGDEPBAR ;  /* 0x00000000000079af */ /* 0x000e220000000000 */
[----:B------:R-:W-:-:S02]  /*2020*/  LOP3.LUT R86, R86, 0x1c0, RZ, 0xc0, !PT ;  /* 0x000001c056567812 */ /* 0x000fc400078ec0ff */
[----:B------:R-:W-:Y:S01]  /*2030*/  LOP3.LUT R7, R197, 0x8, R7, 0xf8, !PT ;  /* 0x00000008c5077812 */ /* 0x000fe200078ef807 */
[----:B------:R-:W-:Y:S01]  /*2040*/  IMAD.IADD R5, R5, 0x1, -R6 ;  /* 0x0000000105057824 */ /* 0x000fe200078e0a06 */
[----:B------:R-:W-:Y:S02]  /*2050*/  SHF.R.U32.HI R197, RZ, 0x3, R197 ;  /* 0x00000003ffc57819 */ /* 0x000fe400000116c5 */
[----:B------:R-:W-:Y:S01]  /*2060*/  SEL R3, R3, 0xffffffe0, !P1 ;  /* 0xffffffe003037807 */ /* 0x000fe20004800000 */
[----:B------:R-:W-:Y:S01]  /*2070*/  IMAD.SHL.U32 R6, R5, 0x8, RZ ;  /* 0x0000000805067824 */ /* 0x000fe200078e00ff */
[----:B------:R-:W-:-:S04]  /*2080*/  LOP3.LUT R197, R7, R197, RZ, 0x3c, !PT ;  /* 0x000000c507c57212 */ /* 0x000fc800078e3cff */
[----:B------:R-:W-:Y:S01]  /*2090*/  LOP3.LUT R6, R86, 0x8, R6, 0xf8, !PT ;  /* 0x0000000856067812 */ /* 0x000fe200078ef806 */
[----:B------:R-:W-:Y:S01]  /*20a0*/  IMAD R197, R5, 0x200, R197 ;  /* 0x0000020005c57824 */ /* 0x000fe200078e02c5 */
[----:B------:R-:W-:-:S03]  /*20b0*/  SHF.R.U32.HI R86, RZ, 0x3, R86 ;  /* 0x00000003ff567819 */ /* 0x000fc60000011656 */
[----:B------:R-:W-:Y:S01]  /*20c0*/  IMAD.SHL.U32 R197, R197, 0x2, RZ ;  /* 0x00000002c5c57824 */ /* 0x000fe200078e00ff */
[----:B------:R-:W-:-:S03]  /*20d0*/  LOP3.LUT R86, R6, R86, RZ, 0x3c, !PT ;  /* 0x0000005606567212 */ /* 0x000fc600078e3cff */
[C---:B------:R-:W-:Y:S01]  /*20e0*/  IMAD.IADD R191, R197.reuse, 0x1, R3 ;  /* 0x00000001c5bf7824 */ /* 0x040fe200078e0203 */
[----:B------:R-:W-:Y:S01]  /*20f0*/  LDSM.16.M88.4 R48, [R197+0x4000] ;  /* 0x00400000c530783b */ /* 0x000fe20000000200 */
[----:B------:R-:W-:Y:S01]  /*2100*/  IMAD.IADD R198, R86, 0x1, R11 ;  /* 0x0000000156c67824 */ /* 0x000fe200078e020b */
[----:B------:R-:W-:Y:S01]  /*2110*/  IADD3 R4, R197, 0x4000, RZ ;  /* 0x00004000c5047810 */ /* 0x000fe20007ffe0ff */
[----:B------:R-:W-:Y:S01]  /*2120*/  IMAD.IADD R192, R87, 0x1, R86 ;  /* 0x0000000157c07824 */ /* 0x000fe200078e0256 */
[----:B------:R-:W-:Y:S01]  /*2130*/  LDSM.16.M88.4 R52, [R191+0x4000] ;  /* 0x00400000bf34783b */ /* 0x000fe20000000200 */
[----:B------:R-:W-:Y:S01]  /*2140*/  IMAD.SHL.U32 R198, R198, 0x2, RZ ;  /* 0x00000002c6c67824 */ /* 0x000fe200078e00ff */
[----:B------:R-:W-:Y:S02]  /*2150*/  IADD3 R194, R197, 0x4040, RZ ;  /* 0x00004040c5c27810 */ /* 0x000fe40007ffe0ff */
[----:B------:R-:W-:Y:S01]  /*2160*/  @P2 IADD3 R194, R4, -0x40, RZ ;  /* 0xffffffc004c22810 */ /* 0x000fe20007ffe0ff */
[--C-:B------:R-:W-:Y:S01]  /*2170*/  IMAD R196, R0, 0x2, R198.reuse ;  /* 0x0000000200c47824 */ /* 0x100fe200078e02c6 */
[----:B------:R-:W1:Y:S01]  /*2180*/  LDSM.16.M88.4 R20, [R198+0x2000] ;  /* 0x00200000c614783b */ /* 0x000e620000000200 */
[----:B------:R-:W-:Y:S01]  /*2190*/  IMAD R195, R2, 0x2, R198 ;  /* 0x0000000202c37824 */ /* 0x000fe200078e02c6 */
[----:B------:R-:W-:Y:S01]  /*21a0*/  IADD3 R187, R194, 0x800, RZ ;  /* 0x00000800c2bb7810 */ /* 0x000fe20007ffe0ff */
[----:B------:R-:W-:Y:S01]  /*21b0*/  IMAD.IADD R184, R3, 0x1, R194 ;  /* 0x0000000103b87824 */ /* 0x000fe200078e02c2 */
[----:B------:R-:W5:Y:S01]  /*21c0*/  LDSM.16.M88.4 R24, [R198] ;  /* 0x00000000c618783b */ /* 0x000f620000000200 */
[----:B------:R-:W-:Y:S01]  /*21d0*/  IMAD R193, R0, 0x2, R195 ;  /* 0x0000000200c17824 */ /* 0x000fe200078e02c3 */
[----:B------:R-:W-:-:S02]  /*21e0*/  IADD3 R186, R194, 0x1000, RZ ;  /* 0x00001000c2ba7810 */ /* 0x000fc40007ffe0ff */
[----:B------:R-:W2:Y:S01]  /*21f0*/  LDSM.16.M88.4 R12, [R196+0x2000] ;  /* 0x00200000c40c783b */ /* 0x000ea20000000200 */
[----:B------:R-:W-:-:S03]  /*2200*/  IADD3 R185, R194, 0x1800, RZ ;  /* 0x00001800c2b97810 */ /* 0x000fc60007ffe0ff */
[----:B--2---:R-:W2:Y:S04]  /*2210*/  LDSM.16.M88.4 R16, [R196] ;  /* 0x00000000c410783b */ /* 0x004ea80000000200 */
[----:B------:R-:W-:Y:S04]  /*2220*/  LDSM.16.M88.4 R80, [R194] ;  /* 0x00000000c250783b */ /* 0x000fe80000000200 */
[----:B------:R-:W3:Y:S04]  /*2230*/  LDSM.16.M88.4 R4, [R195+0x2000] ;  /* 0x00200000c304783b */ /* 0x000ee80000000200 */
[----:B------:R-:W4:Y:S04]  /*2240*/  LDSM.16.M88.4 R8, [R195] ;  /* 0x00000000c308783b */ /* 0x000f280000000200 */
[----:B------:R-:W-:Y:S04]  /*2250*/  LDSM.16.M88.4 R76, [R184] ;  /* 0x00000000b84c783b */ /* 0x000fe80000000200 */
[----:B------:R-:W2:Y:S04]  /*2260*/  LDSM.16.M88.4 R40, [R193+0x2000] ;  /* 0x00200000c128783b */ /* 0x000ea80000000200 */
[----:B------:R-:W3:Y:S01]  /*2270*/  LDSM.16.M88.4 R72, [R197+0x4800] ;  /* 0x00480000c548783b */ /* 0x000ee20000000200 */
[-C--:B-1----:R-:W-:Y:S03]  /*2280*/  HMMA.16816.F32 R28, R20, R48.reuse, RZ ;  /* 0x00000030141c723c */ /* 0x082fe600000018ff */
[----:B------:R-:W1:Y:S04]  /*2290*/  LDSM.16.M88.4 R44, [R193] ;  /* 0x00000000c12c783b */ /* 0x000e680000000200 */
[----:B------:R-:W1:Y:S01]  /*22a0*/  LDSM.16.M88.4 R64, [R191+0x4800] ;  /* 0x00480000bf40783b */ /* 0x000e620000000200 */
[C---:B-----5:R-:W-:Y:S08]  /*22b0*/  HMMA.16816.F32 R68, R24.reuse, R48, RZ ;  /* 0x000000301844723c */ /* 0x060ff000000018ff */
[----:B------:R-:W-:Y:S08]  /*22c0*/  HMMA.16816.F32 R36, R24, R50, RZ ;  /* 0x000000321824723c */ /* 0x000ff000000018ff */
[-C--:B------:R-:W-:Y:S08]  /*22d0*/  HMMA.16816.F32 R28, R12, R52.reuse, R28 ;  /* 0x000000340c1c723c */ /* 0x080ff0000000181c */
[----:B--2---:R-:W-:Y:S08]  /*22e0*/  HMMA.16816.F32 R68, R16, R52, R68 ;  /* 0x000000341044723c */ /* 0x004ff00000001844 */
[----:B------:R-:W-:Y:S08]  /*22f0*/  HMMA.16816.F32 R48, R20, R50, RZ ;  /* 0x000000321430723c */ /* 0x000ff000000018ff */
[----:B---3--:R-:W-:Y:S08]  /*2300*/  HMMA.16816.F32 R28, R4, R80, R28 ;  /* 0x00000050041c723c */ /* 0x008ff0000000181c */
[----:B------:R-:W-:Y:S08]  /*2310*/  HMMA.16816.F32 R36, R16, R54, R36 ;  /* 0x000000361024723c */ /* 0x000ff00000001824 */
[----:B----4-:R-:W-:Y:S08]  /*2320*/  HMMA.16816.F32 R68, R8, R80, R68 ;  /* 0x000000500844723c */ /* 0x010ff00000001844 */
[----:B------:R-:W-:Y:S01]  /*2330*/  HMMA.16816.F32 R48, R12, R54, R48 ;  /* 0x000000360c30723c */ /* 0x000fe20000001830 */
[----:B------:R-:W2:Y:S07]  /*2340*/  LDSM.16.M88.4 R52, [R194+0x800] ;  /* 0x00080000c234783b */ /* 0x000eae0000000200 */
[----:B------:R-:W-:Y:S08]  /*2350*/  HMMA.16816.F32 R28, R40, R76, R28 ;  /* 0x0000004c281c723c */ /* 0x000ff0000000181c */
[----:B------:R-:W-:Y:S08]  /*2360*/  HMMA.16816.F32 R36, R8, R82, R36 ;  /* 0x000000520824723c */ /* 0x000ff00000001824 */
[----:B------:R-:W-:Y:S08]  /*2370*/  HMMA.16816.F32 R56, R20, R72, RZ ;  /* 0x000000481438723c */ /* 0x000ff000000018ff */
[----:B-1----:R-:W-:Y:S01]  /*2380*/  HMMA.16816.F32 R68, R44, R76, R68 ;  /* 0x0000004c2c44723c */ /* 0x002fe20000001844 */
        /* <DEDUP_REMOVED lines=8> */
[----:B------:R-:W-:Y:S06]  /*2410*/  HMMA.16816.F32 R60, R24, R72, RZ ;  /* 0x00000048183c723c */ /* 0x000fec00000018ff */
[----:B------:R-:W1:Y:S02]  /*2420*/  MUFU.TANH R94, R30 ;  /* 0x0000001e005e7308 */ /* 0x000e640000002400 */
[----:B------:R-:W-:Y:S01]  /*2430*/  HMMA.16816.F32 R36, R44, R78, R36 ;  /* 0x0000004e2c24723c */ /* 0x000fe20000001824 */
[----:B------:R-:W-:-:S02]  /*2440*/  FMUL.FTZ R69, R69, c[0x0][0x2ec] ;  /* 0x0000bb0045457a20 */ /* 0x000fc40000410000 */
[----:B------:R-:W-:Y:S02]  /*2450*/  FMUL.FTZ R70, R70, c[0x0][0x2ec] ;  /* 0x0000bb0046467a20 */ /* 0x000fe40000410000 */
[----:B------:R-:W-:Y:S01]  /*2460*/  FMUL.FTZ R71, R71, c[0x0][0x2ec] ;  /* 0x0000bb0047477a20 */ /* 0x000fe20000410000 */
[----:B------:R3:W-:Y:S01]  /*2470*/  MUFU.TANH R95, R31 ;  /* 0x0000001f005f7308 */ /* 0x0007e20000002400 */
[----:B------:R-:W-:Y:S01]  /*2480*/  FMUL.FTZ R3, R68, c[0x0][0x2ec] ;  /* 0x0000bb0044037a20 */ /* 0x000fe20000410000 */
[----:B------:R-:W-:Y:S06]  /*2490*/  HMMA.16816.F32 R56, R12, R64, R56 ;  /* 0x000000400c38723c */ /* 0x000fec0000001838 */
[----:B------:R-:W-:Y:S02]  /*24a0*/  MUFU.TANH R89, R69 ;  /* 0x0000004500597308 */ /* 0x000fe40000002400 */
[----:B------:R-:W-:Y:S01]  /*24b0*/  HMMA.16816.F32 R48, R40, R78, R48 ;  /* 0x0000004e2830723c */ /* 0x000fe20000001830 */
[----:B---3--:R-:W3:Y:S05]  /*24c0*/  LDSM.16.M88.4 R28, [R197+0x5000] ;  /* 0x00500000c51c783b */ /* 0x008eea0000000200 */
[----:B------:R-:W4:Y:S02]  /*24d0*/  MUFU.TANH R90, R70 ;  /* 0x00000046005a7308 */ /* 0x000f240000002400 */
[----:B------:R-:W-:Y:S01]  /*24e0*/  HMMA.16816.F32 R76, R24, R74, RZ ;  /* 0x0000004a184c723c */ /* 0x000fe200000018ff */
[----:B------:R-:W-:-:S02]  /*24f0*/  FMUL.FTZ R36, R36, c[0x0][0x2ec] ;  /* 0x0000bb0024247a20 */ /* 0x000fc40000410000 */
[----:B------:R-:W-:Y:S02]  /*2500*/  FMUL.FTZ R37, R37, c[0x0][0x2ec] ;  /* 0x0000bb0025257a20 */ /* 0x000fe40000410000 */
[----:B------:R-:W-:Y:S01]  /*2510*/  FMUL.FTZ R38, R38, c[0x0][0x2ec] ;  /* 0x0000bb0026267a20 */ /* 0x000fe20000410000 */
[----:B------:R5:W-:Y:S02]  /*2520*/  MUFU.TANH R91, R71 ;  /* 0x00000047005b7308 */ /* 0x000be40000002400 */
[----:B------:R-:W-:Y:S01]  /*2530*/  HMMA.16816.F32 R60, R16, R64, R60 ;  /* 0x00000040103c723c */ /* 0x000fe2000000183c */
[----:B------:R-:W-:-:S05]  /*2540*/  FMUL.FTZ R39, R39, c[0x0][0x2ec] ;  /* 0x0000bb0027277a20 */ /* 0x000fca0000410000 */
[----:B------:R-:W-:Y:S02]  /*2550*/  MUFU.TANH R96, R36 ;  /* 0x0000002400607308 */ /* 0x000fe40000002400 */
[----:B------:R-:W-:Y:S01]  /*2560*/  HMMA.16816.F32 R72, R20, R74, RZ ;  /* 0x0000004a1448723c */ /* 0x000fe200000018ff */
[----:B------:R-:W-:Y:S02]  /*2570*/  FMUL.FTZ R48, R48, c[0x0][0x2ec] ;  /* 0x0000bb0030307a20 */ /* 0x000fe40000410000 */
[----:B------:R-:W-:Y:S02]  /*2580*/  FMUL.FTZ R49, R49, c[0x0][0x2ec] ;  /* 0x0000bb0031317a20 */ /* 0x000fe40000410000 */
[----:B------:R-:W-:Y:S01]  /*2590*/  FMUL.FTZ R50, R50, c[0x0][0x2ec] ;  /* 0x0000bb0032327a20 */ /* 0x000fe20000410000 */
[----:B-----5:R-:W5:Y:S02]  /*25a0*/  LDSM.16.M88.4 R68, [R184+0x800] ;  /* 0x00080000b844783b */ /* 0x020f640000000200 */
[----:B--2---:R-:W-:Y:S01]  /*25b0*/  HMMA.16816.F32 R56, R4, R52, R56 ;  /* 0x000000340438723c */ /* 0x004fe20000001838 */
[----:B------:R-:W-:Y:S01]  /*25c0*/  MUFU.TANH R97, R37 ;  /* 0x0000002500617308 */ /* 0x000fe20000002400 */
[----:B------:R-:W-:-:S06]  /*25d0*/  FMUL.FTZ R51, R51, c[0x0][0x2ec] ;  /* 0x0000bb0033337a20 */ /* 0x000fcc0000410000 */
[----:B------:R-:W-:Y:S01]  /*25e0*/  HMMA.16816.F32 R60, R8, R52, R60 ;  /* 0x00000034083c723c */ /* 0x000fe2000000183c */
[----:B------:R-:W-:Y:S07]  /*25f0*/  MUFU.TANH R98, R38 ;  /* 0x0000002600627308 */ /* 0x000fee0000002400 */
[-C--:B------:R-:W-:Y:S01]  /*2600*/  HMMA.16816.F32 R72, R12, R66.reuse, R72 ;  /* 0x000000420c48723c */ /* 0x080fe20000001848 */
[----:B------:R2:W-:Y:S07]  /*2610*/  MUFU.TANH R99, R39 ;  /* 0x0000002700637308 */ /* 0x0005ee0000002400 */
[----:B------:R-:W-:Y:S01]  /*2620*/  HMMA.16816.F32 R76, R16, R66, R76 ;  /* 0x00000042104c723c */ /* 0x000fe2000000184c */
[----:B------:R-:W-:Y:S07]  /*2630*/  MUFU.TANH R100, R48 ;  /* 0x0000003000647308 */ /* 0x000fee0000002400 */
[----:B---3--:R-:W-:Y:S01]  /*2640*/  HMMA.16816.F32 R64, R24, R28, RZ ;  /* 0x0000001c1840723c */ /* 0x008fe200000018ff */
[----:B--2---:R-:W2:Y:S01]  /*2650*/  LDSM.16.M88.4 R36, [R191+0x5000] ;  /* 0x00500000bf24783b */ /* 0x004ea20000000200 */
[----:B------:R-:W-:Y:S06]  /*2660*/  MUFU.TANH R101, R49 ;  /* 0x0000003100657308 */ /* 0x000fec0000002400 */
[-C--:B-----5:R-:W-:Y:S02]  /*2670*/  HMMA.16816.F32 R56, R40, R68.reuse, R56 ;  /* 0x000000442838723c */ /* 0x0a0fe40000001838 */
[----:B------:R-:W-:Y:S06]  /*2680*/  MUFU.TANH R102, R50 ;  /* 0x0000003200667308 */ /* 0x000fec0000002400 */
[----:B------:R-:W-:Y:S02]  /*2690*/  HMMA.16816.F32 R60, R44, R68, R60 ;  /* 0x000000442c3c723c */ /* 0x000fe4000000183c */
[----:B------:R3:W-:Y:S06]  /*26a0*/  MUFU.TANH R103, R51 ;  /* 0x0000003300677308 */ /* 0x0007ec0000002400 */
[-C--:B------:R-:W-:Y:S02]  /*26b0*/  HMMA.16816.F32 R72, R4, R54.reuse, R72 ;  /* 0x000000360448723c */ /* 0x080fe40000001848 */
[----:B------:R-:W5:Y:S06]  /*26c0*/  MUFU.TANH R3, R3 ;  /* 0x0000000300037308 */ /* 0x000f6c0000002400 */
[----:B------:R-:W-:Y:S01]  /*26d0*/  FMUL.FTZ R56, R56, c[0x0][0x2ec] ;  /* 0x0000bb0038387a20 */ /* 0x000fe20000410000 */
[----:B------:R-:W-:Y:S01]  /*26e0*/  HMMA.16816.F32 R76, R8, R54, R76 ;  /* 0x00000036084c723c */ /* 0x000fe2000000184c */
[----:B------:R-:W-:Y:S01]  /*26f0*/  FMUL.FTZ R57, R57, c[0x0][0x2ec] ;  /* 0x0000bb0039397a20 */ /* 0x000fe20000410000 */
[----:B------:R-:W1:Y:S01]  /*2700*/  LDSM.16.M88.4 R52, [R184+0x1000] ;  /* 0x00100000b834783b */ /* 0x000e620000000200 */
[----:B------:R-:W-:Y:S01]  /*2710*/  FMUL.FTZ R58, R58, c[0x0][0x2ec] ;  /* 0x0000bb003a3a7a20 */ /* 0x000fe20000410000 */
[----:B------:R-:W-:Y:S01]  /*2720*/  MUFU.TANH R108, R56 ;  /* 0x00000038006c7308 */ /* 0x000fe20000002400 */
[----:B------:R-:W-:-:S02]  /*2730*/  FMUL.FTZ R59, R59, c[0x0][0x2ec] ;  /* 0x0000bb003b3b7a20 */ /* 0x000fc40000410000 */
[----:B------:R-:W-:Y:S01]  /*2740*/  FMUL.FTZ R60, R60, c[0x0][0x2ec] ;  /* 0x0000bb003c3c7a20 */ /* 0x000fe20000410000 */
[----:B---3--:R-:W-:Y:S01]  /*2750*/  HMMA.16816.F32 R48, R20, R28, RZ ;  /* 0x0000001c1430723c */ /* 0x008fe200000018ff */
[----:B------:R-:W-:Y:S02]  /*2760*/  FMUL.FTZ R61, R61, c[0x0][0x2ec] ;  /* 0x0000bb003d3d7a20 */ /* 0x000fe40000410000 */
[----:B------:R-:W-:Y:S01]  /*2770*/  FMUL.FTZ R62, R62, c[0x0][0x2ec] ;  /* 0x0000bb003e3e7a20 */ /* 0x000fe20000410000 */
[----:B------:R-:W-:Y:S01]  /*2780*/  MUFU.TANH R109, R57 ;  /* 0x00000039006d7308 */ /* 0x000fe20000002400 */
[----:B------:R-:W-:-:S03]  /*2790*/  FMUL.FTZ R63, R63, c[0x0][0x2ec] ;  /* 0x0000bb003f3f7a20 */ /* 0x000fc60000410000 */
[----:B--2---:R-:W-:Y:S04]  /*27a0*/  HMMA.16816.F32 R64, R16, R36, R64 ;  /* 0x000000241040723c */ /* 0x004fe80000001840 */
[----:B------:R-:W2:Y:S04]  /*27b0*/  MUFU.TANH R110, R58 ;  /* 0x0000003a006e7308 */ /* 0x000ea80000002400 */
[----:B------:R-:W-:Y:S04]  /*27c0*/  HMMA.16816.F32 R72, R40, R70, R72 ;  /* 0x000000462848723c */ /* 0x000fe80000001848 */
[----:B------:R3:W-:Y:S04]  /*27d0*/  MUFU.TANH R111, R59 ;  /* 0x0000003b006f7308 */ /* 0x0007e80000002400 */
[----:B------:R-:W-:Y:S04]  /*27e0*/  HMMA.16816.F32 R48, R12, R36, R48 ;  /* 0x000000240c30723c */ /* 0x000fe80000001830 */
[----:B------:R-:W-:Y:S04]  /*27f0*/  MUFU.TANH R104, R60 ;  /* 0x0000003c00687308 */ /* 0x000fe80000002400 */
[----:B------:R-:W-:Y:S01]  /*2800*/  HMMA.16816.F32 R64, R8, R80, R64 ;  /* 0x000000500840723c */ /* 0x000fe20000001840 */
[----:B---3--:R-:W3:Y:S03]  /*2810*/  LDSM.16.M88.4 R56, [R197+0x5800] ;  /* 0x00580000c538783b */ /* 0x008ee60000000200 */
[----:B------:R-:W-:Y:S04]  /*2820*/  MUFU.TANH R105, R61 ;  /* 0x0000003d00697308 */ /* 0x000fe80000002400 */
[----:B------:R-:W-:Y:S01]  /*2830*/  HMMA.16816.F32 R76, R44, R70, R76 ;  /* 0x000000462c4c723c */ /* 0x000fe2000000184c */
[----:B------:R-:W2:Y:S01]  /*2840*/  LDSM.16.M88.4 R68, [R191+0x5800] ;  /* 0x00580000bf44783b */ /* 0x000ea20000000200 */
[----:B------:R-:W-:-:S02]  /*2850*/  FMUL.FTZ R72, R72, c[0x0][0x2ec] ;  /* 0x0000bb0048487a20 */ /* 0x000fc40000410000 */
[----:B------:R-:W-:Y:S01]  /*2860*/  FMUL.FTZ R73, R73, c[0x0][0x2ec] ;  /* 0x0000bb0049497a20 */ /* 0x000fe20000410000 */
[----:B------:R-:W2:Y:S01]  /*2870*/  MUFU.TANH R106, R62 ;  /* 0x0000003e006a7308 */ /* 0x000ea20000002400 */
[----:B------:R-:W-:Y:S02]  /*2880*/  FMUL.FTZ R74, R74, c[0x0][0x2ec] ;  /* 0x0000bb004a4a7a20 */ /* 0x000fe40000410000 */
[----:B------:R-:W-:Y:S05]  /*2890*/  HMMA.16816.F32 R48, R4, R80, R48 ;  /* 0x000000500430723c */ /* 0x000fea0000001830 */
[----:B------:R4:W2:Y:S03]  /*28a0*/  MUFU.TANH R107, R63 ;  /* 0x0000003f006b7308 */ /* 0x0008a60000002400 */
[----:B-1----:R-:W-:Y:S05]  /*28b0*/  HMMA.16816.F32 R64, R44, R52, R64 ;  /* 0x000000342c40723c */ /* 0x002fea0000001840 */
[----:B------:R-:W-:Y:S03]  /*28c0*/  MUFU.TANH R114, R72 ;  /* 0x0000004800727308 */ /* 0x000fe60000002400 */
[----:B------:R-:W-:-:S02]  /*28d0*/  FMUL.FTZ R76, R76, c[0x0][0x2ec] ;  /* 0x0000bb004c4c7a20 */ /* 0x000fc40000410000 */
[----:B------:R-:W-:Y:S02]  /*28e0*/  FMUL.FTZ R77, R77, c[0x0][0x2ec] ;  /* 0x0000bb004d4d7a20 */ /* 0x000fe40000410000 */
[----:B------:R-:W-:Y:S01]  /*28f0*/  FMUL.FTZ R78, R78, c[0x0][0x2ec] ;  /* 0x0000bb004e4e7a20 */ /* 0x000fe20000410000 */
[----:B----4-:R-:W-:Y:S01]  /*2900*/  HMMA.16816.F32 R60, R24, R30, RZ ;  /* 0x0000001e183c723c */ /* 0x010fe200000018ff */
[----:B------:R-:W-:Y:S01]  /*2910*/  MUFU.TANH R115, R73 ;  /* 0x0000004900737308 */ /* 0x000fe20000002400 */
[----:B------:R-:W-:-:S06]  /*2920*/  FMUL.FTZ R79, R79, c[0x0][0x2ec] ;  /* 0x0000bb004f4f7a20 */ /* 0x000fcc0000410000 */
[----:B------:R-:W-:Y:S01]  /*2930*/  HMMA.16816.F32 R28, R20, R30, RZ ;  /* 0x0000001e141c723c */ /* 0x000fe200000018ff */
[----:B------:R3:W-:Y:S02]  /*2940*/  MUFU.TANH R116, R74 ;  /* 0x0000004a00747308 */ /* 0x0007e40000002400 */
[----:B------:R-:W-:Y:S02]  /*2950*/  FMUL.FTZ R64, R64, c[0x0][0x2ec] ;  /* 0x0000bb0040407a20 */ /* 0x000fe40000410000 */
[----:B------:R-:W-:Y:S02]  /*2960*/  FMUL.FTZ R66, R66, c[0x0][0x2ec] ;  /* 0x0000bb0042427a20 */ /* 0x000fe40000410000 */
[----:B------:R-:W-:Y:S01]  /*2970*/  FMUL.FTZ R67, R67, c[0x0][0x2ec] ;  /* 0x0000bb0043437a20 */ /* 0x000fe20000410000 */
[----:B------:R-:W-:Y:S01]  /*2980*/  HMMA.16816.F32 R48, R40, R52, R48 ;  /* 0x000000342830723c */ /* 0x000fe20000001830 */
[----:B------:R-:W-:Y:S06]  /*2990*/  MUFU.TANH R112, R76 ;  /* 0x0000004c00707308 */ /* 0x000fec0000002400 */
[----:B------:R-:W-:Y:S01]  /*29a0*/  FMUL.FTZ R53, R75, c[0x0][0x2ec] ;  /* 0x0000bb004b357a20 */ /* 0x000fe20000410000 */
[----:B------:R-:W-:Y:S01]  /*29b0*/  HMMA.16816.F32 R60, R16, R38, R60 ;  /* 0x00000026103c723c */ /* 0x000fe2000000183c */
[----:B------:R-:W-:Y:S01]  /*29c0*/  MUFU.TANH R113, R77 ;  /* 0x0000004d00717308 */ /* 0x000fe20000002400 */
[----:B------:R-:W-:-:S06]  /*29d0*/  FMUL.FTZ R52, R65, c[0x0][0x2ec] ;  /* 0x0000bb0041347a20 */ /* 0x000fcc0000410000 */
[----:B---3--:R-:W-:Y:S01]  /*29e0*/  HMMA.16816.F32 R72, R20, R56, RZ ;  /* 0x000000381448723c */ /* 0x008fe200000018ff */
[----:B------:R-:W-:Y:S07]  /*29f0*/  MUFU.TANH R80, R78 ;  /* 0x0000004e00507308 */ /* 0x000fee0000002400 */
[----:B------:R-:W-:Y:S01]  /*2a00*/  HMMA.16816.F32 R28, R12, R38, R28 ;  /* 0x000000260c1c723c */ /* 0x000fe2000000181c */
[----:B------:R1:W-:Y:S01]  /*2a10*/  MUFU.TANH R81, R79 ;  /* 0x0000004f00517308 */ /* 0x0003e20000002400 */
[----:B------:R-:W-:-:S02]  /*2a20*/  FMUL.FTZ R48, R48, c[0x0][0x2ec] ;  /* 0x0000bb0030307a20 */ /* 0x000fc40000410000 */
[----:B------:R-:W-:Y:S02]  /*2a30*/  FMUL.FTZ R50, R50, c[0x0][0x2ec] ;  /* 0x0000bb0032327a20 */ /* 0x000fe40000410000 */
[----:B------:R-:W-:Y:S02]  /*2a40*/  FMUL.FTZ R49, R49, c[0x0][0x2ec] ;  /* 0x0000bb0031317a20 */ /* 0x000fe40000410000 */
[----:B------:R-:W-:Y:S01]  /*2a50*/  HMMA.16816.F32 R20, R20, R58, RZ ;  /* 0x0000003a1414723c */ /* 0x000fe200000018ff */
[----:B------:R-:W-:Y:S01]  /*2a60*/  MUFU.TANH R117, R64 ;  /* 0x0000004000757308 */ /* 0x000fe20000002400 */
[----:B------:R-:W-:-:S06]  /*2a70*/  FMUL.FTZ R51, R51, c[0x0][0x2ec] ;  /* 0x0000bb0033337a20 */ /* 0x000fcc0000410000 */
[C---:B------:R-:W-:Y:S01]  /*2a80*/  HMMA.16816.F32 R36, R24.reuse, R56, RZ ;  /* 0x000000381824723c */ /* 0x040fe200000018ff */
[----:B-1----:R-:W1:Y:S01]  /*2a90*/  LDSM.16.M88.4 R76, [R194+0x1800] ;  /* 0x00180000c24c783b */ /* 0x002e620000000200 */
[----:B------:R-:W-:Y:S06]  /*2aa0*/  MUFU.TANH R156, R66 ;  /* 0x00000042009c7308 */ /* 0x000fec0000002400 */
[----:B------:R-:W-:Y:S02]  /*2ab0*/  HMMA.16816.F32 R24, R24, R58, RZ ;  /* 0x0000003a1818723c */ /* 0x000fe400000018ff */
[----:B------:R3:W-:Y:S06]  /*2ac0*/  MUFU.TANH R158, R67 ;  /* 0x00000043009e7308 */ /* 0x0007ec0000002400 */
[----:B--2---:R-:W-:Y:S02]  /*2ad0*/  HMMA.16816.F32 R20, R12, R70, R20 ;  /* 0x000000460c14723c */ /* 0x004fe40000001814 */
[----:B------:R-:W-:Y:S06]  /*2ae0*/  MUFU.TANH R48, R48 ;  /* 0x0000003000307308 */ /* 0x000fec0000002400 */
[----:B------:R-:W-:Y:S01]  /*2af0*/  HMMA.16816.F32 R36, R16, R68, R36 ;  /* 0x000000441024723c */ /* 0x000fe20000001824 */
[----:B---3--:R-:W2:Y:S01]  /*2b00*/  LDSM.16.M88.4 R64, [R184+0x1800] ;  /* 0x00180000b840783b */ /* 0x008ea20000000200 */
[----:B------:R-:W-:Y:S01]  /*2b10*/  MUFU.TANH R53, R53 ;  /* 0x0000003500357308 */ /* 0x000fe20000002400 */
[----:B------:R-:W-:-:S05]  /*2b20*/  DEPBAR.LE SB0, 0x0 ;  /* 0x000080000000791a */ /* 0x000fca0000000000 */
[----:B------:R-:W-:Y:S02]  /*2b30*/  HMMA.16816.F32 R72, R12, R68, R72 ;  /* 0x000000440c48723c */ /* 0x000fe40000001848 */
[----:B------:R3:W4:Y:S05]  /*2b40*/  MUFU.TANH R68, R50 ;  /* 0x0000003200447308 */ /* 0x00072a0000002400 */
[----:B------:R-:W-:Y:S01]  /*2b50*/  IMAD.SHL.U32 R12, R85, 0x2, RZ ;  /* 0x00000002550c7824 */ /* 0x000fe200078e00ff */
[----:B------:R-:W-:Y:S02]  /*2b60*/  HMMA.16816.F32 R24, R16, R70, R24 ;  /* 0x000000461018723c */ /* 0x000fe40000001818 */
[----:B------:R-:W-:Y:S02]  /*2b70*/  MUFU.TANH R52, R52 ;  /* 0x0000003400347308 */ /* 0x000fe40000002400 */
[----:B------:R-:W-:-:S04]  /*2b80*/  LOP3.LUT R12, R12, 0x6, RZ, 0xc0, !PT ;  /* 0x000000060c0c7812 */ /* 0x000fc800078ec0ff */
[-C--:B------:R-:W-:Y:S01]  /*2b90*/  HMMA.16816.F32 R60, R8, R82.reuse, R60 ;  /* 0x00000052083c723c */ /* 0x080fe2000000183c */
[----:B------:R-:W-:Y:S01]  /*2ba0*/  IMAD R84, R84, 0x40, R12 ;  /* 0x0000004054547824 */ /* 0x000fe200078e020c */
[----:B------:R-:W-:Y:S04]  /*2bb0*/  MUFU.TANH R49, R49 ;  /* 0x0000003100317308 */ /* 0x000fe80000002400 */
[----:B------:R-:W-:Y:S02]  /*2bc0*/  ISETP.GE.AND P2, PT, R84, R88, PT ;  /* 0x000000585400720c */ /* 0x000fe40003f46270 */
[----:B------:R-:W-:Y:S02]  /*2bd0*/  HMMA.16816.F32 R28, R4, R82, R28 ;  /* 0x00000052041c723c */ /* 0x000fe4000000181c */
[----:B------:R-:W-:Y:S01]  /*2be0*/  FSEL R94, R94, -INF , !P2 ;  /* 0xff8000005e5e7808 */ /* 0x000fe20005000000 */
[----:B------:R-:W2:Y:S01]  /*2bf0*/  MUFU.TANH R51, R51 ;  /* 0x0000003300337308 */ /* 0x000ea20000002400 */
[----:B------:R-:W-:-:S02]  /*2c00*/  FSEL R92, R92, -INF , !P2 ;  /* 0xff8000005c5c7808 */ /* 0x000fc40005000000 */
[----:B------:R-:W-:Y:S02]  /*2c10*/  FSEL R90, R90, -INF , !P2 ;  /* 0xff8000005a5a7808 */ /* 0x000fe40005000000 */
[----:B-1----:R-:W-:Y:S01]  /*2c20*/  HMMA.16816.F32 R20, R4, R78, R20 ;  /* 0x0000004e0414723c */ /* 0x002fe20000001814 */
[----:B-----5:R-:W-:-:S07]  /*2c30*/  FSEL R3, R3, -INF , !P2 ;  /* 0xff80000003037808 */ /* 0x020fce0005000000 */
[-C--:B------:R-:W-:Y:S08]  /*2c40*/  HMMA.16816.F32 R36, R8, R76.reuse, R36 ;  /* 0x0000004c0824723c */ /* 0x080ff00000001824 */
[----:B------:R-:W-:Y:S07]  /*2c50*/  HMMA.16816.F32 R72, R4, R76, R72 ;  /* 0x0000004c0448723c */ /* 0x000fee0000001848 */
[C---:B------:R-:W-:Y:S01]  /*2c60*/  IADD3 R4, R84.reuse, 0x18, RZ ;  /* 0x0000001854047810 */ /* 0x040fe20007ffe0ff */
[----:B------:R-:W-:Y:S01]  /*2c70*/  HMMA.16816.F32 R24, R8, R78, R24 ;  /* 0x0000004e0818723c */ /* 0x000fe20000001818 */
[----:B------:R-:W-:-:S02]  /*2c80*/  IADD3 R5, R84, 0x11, RZ ;  /* 0x0000001154057810 */ /* 0x000fc40007ffe0ff */
[-C--:B------:R-:W-:Y:S02]  /*2c90*/  ISETP.GE.AND P3, PT, R4, R88.reuse, PT ;  /* 0x000000580400720c */ /* 0x080fe40003f66270 */
[C---:B------:R-:W-:Y:S02]  /*2ca0*/  IADD3 R4, R84.reuse, 0x19, RZ ;  /* 0x0000001954047810 */ /* 0x040fe40007ffe0ff */
[----:B------:R-:W-:Y:S01]  /*2cb0*/  IADD3 R10, R84, 0x1, RZ ;  /* 0x00000001540a7810 */ /* 0x000fe20007ffe0ff */
[----:B------:R-:W-:Y:S01]  /*2cc0*/  HMMA.16816.F32 R60, R44, R54, R60 ;  /* 0x000000362c3c723c */ /* 0x000fe2000000183c */
[-C--:B------:R-:W-:Y:S02]  /*2cd0*/  ISETP.GE.AND P2, PT, R4, R88.reuse, PT ;  /* 0x000000580400720c */ /* 0x080fe40003f46270 */
[----:B------:R-:W-:Y:S02]  /*2ce0*/  ISETP.GE.AND P1, PT, R10, R88, PT ;  /* 0x000000580a00720c */ /* 0x000fe40003f26270 */
[----:B------:R-:W-:-:S02]  /*2cf0*/  IADD3 R9, R84, 0x8, RZ ;  /* 0x0000000854097810 */ /* 0x000fc40007ffe0ff */
[C---:B------:R-:W-:Y:S01]  /*2d00*/  IADD3 R4, R84.reuse, 0x20, RZ ;  /* 0x0000002054047810 */ /* 0x040fe20007ffe0ff */
[C---:B------:R-:W-:Y:S01]  /*2d10*/  HMMA.16816.F32 R28, R40.reuse, R54, R28 ;  /* 0x00000036281c723c */ /* 0x040fe2000000181c */
[----:B------:R-:W-:Y:S02]  /*2d20*/  IADD3 R8, R84, 0x9, RZ ;  /* 0x0000000954087810 */ /* 0x000fe40007ffe0ff */
[----:B------:R-:W-:Y:S02]  /*2d30*/  FSEL R95, R95, -INF , !P1 ;  /* 0xff8000005f5f7808 */ /* 0x000fe40004800000 */
[----:B------:R-:W-:Y:S02]  /*2d40*/  FSEL R93, R93, -INF , !P1 ;  /* 0xff8000005d5d7808 */ /* 0x000fe40004800000 */
[----:B------:R-:W-:Y:S01]  /*2d50*/  FSEL R91, R91, -INF , !P1 ;  /* 0xff8000005b5b7808 */ /* 0x000fe20004800000 */
[----:B--2---:R-:W-:Y:S01]  /*2d60*/  HMMA.16816.F32 R20, R40, R66, R20 ;  /* 0x000000422814723c */ /* 0x004fe20000001814 */
[----:B------:R-:W-:-:S02]  /*2d70*/  FSEL R89, R89, -INF , !P1 ;  /* 0xff80000059597808 */ /* 0x000fc40004800000 */
[-C--:B------:R-:W-:Y:S02]  /*2d80*/  ISETP.GE.AND P0, PT, R9, R88.reuse, PT ;  /* 0x000000580900720c */ /* 0x080fe40003f06270 */
[-C--:B------:R-:W-:Y:S02]  /*2d90*/  ISETP.GE.AND P1, PT, R4, R88.reuse, PT ;  /* 0x000000580400720c */ /* 0x080fe40003f26270 */
[----:B------:R-:W-:Y:S01]  /*2da0*/  IADD3 R4, R84, 0x21, RZ ;  /* 0x0000002154047810 */ /* 0x000fe20007ffe0ff */
[-C--:B------:R-:W-:Y:S01]  /*2db0*/  HMMA.16816.F32 R36, R44, R64.reuse, R36 ;  /* 0x000000402c24723c */ /* 0x080fe20000001824 */
[-C--:B------:R-:W-:Y:S01]  /*2dc0*/  ISETP.GE.AND P6, PT, R8, R88.reuse, PT ;  /* 0x000000580800720c */ /* 0x080fe20003fc6270 */
[----:B------:R-:W-:Y:S01]  /*2dd0*/  FMUL.FTZ R61, R61, c[0x0][0x2ec] ;  /* 0x0000bb003d3d7a20 */ /* 0x000fe20000410000 */
[-C--:B------:R-:W-:Y:S01]  /*2de0*/  ISETP.GE.AND P4, PT, R5, R88.reuse, PT ;  /* 0x000000580500720c */ /* 0x080fe20003f86270 */
[----:B---3--:R-:W-:Y:S01]  /*2df0*/  FMUL.FTZ R50, R60, c[0x0][0x2ec] ;  /* 0x0000bb003c327a20 */ /* 0x008fe20000410000 */
[C---:B------:R-:W-:Y:S01]  /*2e00*/  IADD3 R6, R84.reuse, 0x10, RZ ;  /* 0x0000001054067810 */ /* 0x040fe20007ffe0ff */
[----:B------:R1:W-:Y:S01]  /*2e10*/  MUFU.TANH R163, R61 ;  /* 0x0000003d00a37308 */ /* 0x0003e20000002400 */
        /* <DEDUP_REMOVED lines=10> */
[-C--:B------:R-:W-:Y:S01]  /*2ec0*/  ISETP.GE.AND P0, PT, R4, R88.reuse, PT ;  /* 0x000000580400720c */ /* 0x080fe20003f06270 */
        /* <DEDUP_REMOVED lines=13> */
[----:B------:R-:W-:Y:S01]  /*2fa0*/  IADD3 R5, R84, 0x29, RZ ;  /* 0x0000002954057810 */ /* 0x000fe20007ffe0ff */
[----:B------:R-:W-:Y:S01]  /*2fb0*/  FMUL.FTZ R72, R72, c[0x0][0x2ec] ;  /* 0x0000bb0048487a20 */ /* 0x000fe20000410000 */
[----:B------:R-:W-:Y:S01]  /*2fc0*/  FSEL R9, R110, -INF , !P5 ;  /* 0xff8000006e097808 */ /* 0x000fe20006800000 */
[----:B------:R-:W-:Y:S01]  /*2fd0*/  FMUL.FTZ R74, R74, c[0x0][0x2ec] ;  /* 0x0000bb004a4a7a20 */ /* 0x000fe20000410000 */
[----:B------:R-:W-:Y:S01]  /*2fe0*/  FSEL R11, R108, -INF , !P5 ;  /* 0xff8000006c0b7808 */ /* 0x000fe20006800000 */
[----:B------:R-:W-:Y:S01]  /*2ff0*/  FMUL.FTZ R39, R39, c[0x0][0x2ec] ;  /* 0x0000bb0027277a20 */ /* 0x000fe20000410000 */
[----:B-1----:R-:W-:Y:S01]  /*3000*/  FSEL R61, R106, -INF , !P5 ;  /* 0xff8000006a3d7808 */ /* 0x002fe20006800000 */
[----:B------:R-:W-:Y:S01]  /*3010*/  FMUL.FTZ R73, R73, c[0x0][0x2ec] ;  /* 0x0000bb0049497a20 */ /* 0x000fe20000410000 */
[----:B------:R-:W-:Y:S01]  /*3020*/  FSEL R104, R104, -INF , !P5 ;  /* 0xff80000068687808 */ /* 0x000fe20006800000 */
[----:B------:R-:W-:Y:S01]  /*3030*/  FMUL.FTZ R75, R75, c[0x0][0x2ec] ;  /* 0x0000bb004b4b7a20 */ /* 0x000fe20000410000 */
[----:B------:R-:W-:Y:S01]  /*3040*/  ISETP.GE.AND P5, PT, R5, R88, PT ;  /* 0x000000580500720c */ /* 0x000fe20003fa6270 */
[----:B------:R-:W-:Y:S01]  /*3050*/  FMUL.FTZ R24, R24, c[0x0][0x2ec] ;  /* 0x0000bb0018187a20 */ /* 0x000fe20000410000 */
[----:B------:R-:W-:Y:S01]  /*3060*/  IADD3 R5, R84, 0x30, RZ ;  /* 0x0000003054057810 */ /* 0x000fe20007ffe0ff */
[----:B------:R-:W-:Y:S01]  /*3070*/  FMUL.FTZ R26, R26, c[0x0][0x2ec] ;  /* 0x0000bb001a1a7a20 */ /* 0x000fe20000410000 */
[----:B------:R-:W-:Y:S01]  /*3080*/  MUFU.TANH R50, R50 ;  /* 0x0000003200327308 */ /* 0x000fe20000002400 */
[----:B------:R-:W-:Y:S01]  /*3090*/  FMUL.FTZ R20, R20, c[0x0][0x2ec] ;  /* 0x0000bb0014147a20 */ /* 0x000fe20000410000 */
[----:B------:R-:W-:Y:S01]  /*30a0*/  FSEL R8, R111, -INF , !P4 ;  /* 0xff8000006f087808 */ /* 0x000fe20006000000 */
[----:B------:R-:W-:Y:S01]  /*30b0*/  FMUL.FTZ R25, R25, c[0x0][0x2ec] ;  /* 0x0000bb0019197a20 */ /* 0x000fe20000410000 */
[----:B------:R-:W-:Y:S01]  /*30c0*/  FSEL R10, R109, -INF , !P4 ;  /* 0xff8000006d0a7808 */ /* 0x000fe20006000000 */
[----:B------:R-:W-:Y:S01]  /*30d0*/  FMUL.FTZ R27, R27, c[0x0][0x2ec] ;  /* 0x0000bb001b1b7a20 */ /* 0x000fe20000410000 */
[----:B------:R-:W-:Y:S01]  /*30e0*/  FSEL R60, R107, -INF , !P4 ;  /* 0xff8000006b3c7808 */ /* 0x000fe20006000000 */
[----:B------:R-:W-:Y:S01]  /*30f0*/  FMUL.FTZ R21, R21, c[0x0][0x2ec] ;  /* 0x0000bb0015157a20 */ /* 0x000fe20000410000 */
[----:B------:R1:W-:Y:S01]  /*3100*/  MUFU.TANH R161, R62 ;  /* 0x0000003e00a17308 */ /* 0x0003e20000002400 */
[----:B------:R-:W-:Y:S01]  /*3110*/  FMUL.FTZ R23, R23, c[0x0][0x2ec] ;  /* 0x0000bb0017177a20 */ /* 0x000fe20000410000 */
[----:B------:R-:W-:-:S02]  /*3120*/  FSEL R105, R105, -INF , !P4 ;  /* 0xff80000069697808 */ /* 0x000fc40006000000 */
[----:B----4-:R-:W-:Y:S02]  /*3130*/  FSEL R13, R68, -INF , !P1 ;  /* 0xff800000440d7808 */ /* 0x010fe40004800000 */
[----:B------:R-:W-:Y:S02]  /*3140*/  FSEL R17, R48, -INF , !P1 ;  /* 0xff80000030117808 */ /* 0x000fe40004800000 */
[----:B------:R-:W-:Y:S01]  /*3150*/  MUFU.TANH R160, R63 ;  /* 0x0000003f00a07308 */ /* 0x000fe20000002400 */
[----:B------:R-:W-:Y:S02]  /*3160*/  FSEL R156, R156, -INF , !P1 ;  /* 0xff8000009c9c7808 */ /* 0x000fe40004800000 */
[----:B------:R-:W-:Y:S02]  /*3170*/  FSEL R58, R117, -INF , !P1 ;  /* 0xff800000753a7808 */ /* 0x000fe40004800000 */
[----:B------:R-:W-:Y:S02]  /*3180*/  ISETP.GE.AND P4, PT, R5, R88, PT ;  /* 0x000000580500720c */ /* 0x000fe40003f86270 */
[----:B------:R-:W-:Y:S01]  /*3190*/  ISETP.GE.AND P1, PT, R88, 0x41, PT ;  /* 0x000000415800780c */ /* 0x000fe20003f26270 */
[----:B------:R-:W-:Y:S01]  /*31a0*/  MUFU.TANH R28, R28 ;  /* 0x0000001c001c7308 */ /* 0x000fe20000002400 */
[----:B------:R-:W-:-:S02]  /*31b0*/  IADD3 R5, R84, 0x31, RZ ;  /* 0x0000003154057810 */ /* 0x000fc40007ffe0ff */
[----:B------:R-:W-:Y:S02]  /*31c0*/  FSEL R22, R116, -INF , !P3 ;  /* 0xff80000074167808 */ /* 0x000fe40005800000 */
[----:B------:R-:W-:Y:S02]  /*31d0*/  FSEL R114, R114, -INF , !P3 ;  /* 0xff80000072727808 */ /* 0x000fe40005800000 */
[----:B-1----:R-:W-:Y:S01]  /*31e0*/  FSEL R62, R80, -INF , !P3 ;  /* 0xff800000503e7808 */ /* 0x002fe20005800000 */
[----:B------:R-:W-:Y:S01]  /*31f0*/  MUFU.TANH R29, R29 ;  /* 0x0000001d001d7308 */ /* 0x000fe20000002400 */
[----:B------:R-:W-:Y:S02]  /*3200*/  FSEL R56, R112, -INF , !P3 ;  /* 0xff80000070387808 */ /* 0x000fe40005800000 */
[----:B------:R-:W-:Y:S02]  /*3210*/  ISETP.GE.AND P3, PT, R5, R88, PT ;  /* 0x000000580500720c */ /* 0x000fe40003f66270 */
[----:B------:R-:W-:-:S02]  /*3220*/  IADD3 R5, R84, 0x38, RZ ;  /* 0x0000003854057810 */ /* 0x000fc40007ffe0ff */
[----:B------:R-:W-:Y:S01]  /*3230*/  IADD3 R84, R84, 0x39, RZ ;  /* 0x0000003954547810 */ /* 0x000fe20007ffe0ff */
[----:B------:R-:W1:Y:S01]  /*3240*/  MUFU.TANH R145, R30 ;  /* 0x0000001e00917308 */ /* 0x000e620000002400 */
[----:B------:R-:W-:Y:S02]  /*3250*/  FSEL R115, R115, -INF , !P2 ;  /* 0xff80000073737808 */ /* 0x000fe40005000000 */
[----:B------:R-:W-:Y:S02]  /*3260*/  FSEL R18, R81, -INF , !P2 ;  /* 0xff80000051127808 */ /* 0x000fe40005000000 */
[----:B------:R-:W-:Y:S02]  /*3270*/  FSEL R57, R113, -INF , !P2 ;  /* 0xff80000071397808 */ /* 0x000fe40005000000 */
[----:B------:R-:W-:Y:S01]  /*3280*/  FSEL R12, R51, -INF , !P0 ;  /* 0xff800000330c7808 */ /* 0x000fe20004000000 */
[----:B------:R-:W2:Y:S01]  /*3290*/  MUFU.TANH R147, R31 ;  /* 0x0000001f00937308 */ /* 0x000ea20000002400 */
[----:B------:R-:W-:-:S02]  /*32a0*/  FSEL R16, R49, -INF , !P0 ;  /* 0xff80000031107808 */ /* 0x000fc40004000000 */
[----:B------:R-:W-:Y:S02]  /*32b0*/  FSEL R158, R158, -INF , !P0 ;  /* 0xff8000009e9e7808 */ /* 0x000fe40004000000 */
[----:B------:R-:W-:Y:S02]  /*32c0*/  FSEL R59, R52, -INF , !P0 ;  /* 0xff800000343b7808 */ /* 0x000fe40004000000 */
[----:B------:R-:W-:Y:S01]  /*32d0*/  ISETP.GE.AND P0, PT, R84, R88, PT ;  /* 0x000000585400720c */ /* 0x000fe20003f06270 */
[----:B------:R-:W3:Y:S01]  /*32e0*/  MUFU.TANH R162, R36 ;  /* 0x0000002400a27308 */ /* 0x000ee20000002400 */
[----:B-1----:R-:W-:Y:S02]  /*32f0*/  FSEL R145, R145, -INF , !P6 ;  /* 0xff80000091917808 */ /* 0x002fe40007000000 */
[----:B------:R-:W-:Y:S02]  /*3300*/  FSEL R15, R28, -INF , !P6 ;  /* 0xff8000001c0f7808 */ /* 0x000fe40007000000 */
[----:B------:R-:W-:-:S02]  /*3310*/  FSEL R161, R161, -INF , !P6 ;  /* 0xff800000a1a17808 */ /* 0x000fc40007000000 */
[----:B------:R-:W-:Y:S01]  /*3320*/  FSEL R19, R50, -INF , !P6 ;  /* 0xff80000032137808 */ /* 0x000fe20007000000 */
[----:B------:R-:W1:Y:S01]  /*3330*/  MUFU.TANH R141, R38 ;  /* 0x00000026008d7308 */ /* 0x000e620000002400 */
[----:B--2---:R-:W-:Y:S02]  /*3340*/  FSEL R147, R147, -INF , !P5 ;  /* 0xff80000093937808 */ /* 0x004fe40006800000 */
[----:B------:R-:W-:Y:S02]  /*3350*/  FSEL R14, R29, -INF , !P5 ;  /* 0xff8000001d0e7808 */ /* 0x000fe40006800000 */
[----:B------:R-:W-:Y:S02]  /*3360*/  FSEL R160, R160, -INF , !P5 ;  /* 0xff800000a0a07808 */ /* 0x000fe40006800000 */
[----:B------:R-:W-:Y:S01]  /*3370*/  FSEL R163, R163, -INF , !P5 ;  /* 0xff800000a3a37808 */ /* 0x000fe20006800000 */
        /* <DEDUP_REMOVED lines=11> */
[----:B--2---:R-:W-:-:S07]  /*3430*/  FSEL R140, R140, -INF , !P3 ;  /* 0xff8000008c8c7808 */ /* 0x004fce0005800000 */
[----:B------:R-:W-:Y:S01]  /*3440*/  MUFU.TANH R154, R24 ;  /* 0x00000018009a7308 */ /* 0x000fe20000002400 */
[----:B---3--:R-:W-:-:S07]  /*3450*/  FSEL R152, R152, -INF , !P3 ;  /* 0xff80000098987808 */ /* 0x008fce0005800000 */
[----:B------:R-:W-:Y:S01]  /*3460*/  MUFU.TANH R137, R26 ;  /* 0x0000001a00897308 */ /* 0x000fe20000002400 */
[----:B-1----:R-:W-:-:S07]  /*3470*/  FSEL R146, R146, -INF , !P3 ;  /* 0xff80000092927808 */ /* 0x002fce0005800000 */
[----:B------:R1:W2:Y:S08]  /*3480*/  MUFU.TANH R151, R20 ;  /* 0x0000001400977308 */ /* 0x0002b00000002400 */
[----:B------:R-:W3:Y:S08]  /*3490*/  MUFU.TANH R144, R144 ;  /* 0x0000009000907308 */ /* 0x000ef00000002400 */
[----:B------:R-:W4:Y:S01]  /*34a0*/  MUFU.TANH R157, R25 ;  /* 0x00000019009d7308 */ /* 0x000f220000002400 */
[----:B-1----:R-:W-:Y:S01]  /*34b0*/  FSEL R20, R53, -INF , !P2 ;  /* 0xff80000035147808 */ /* 0x002fe20005000000 */
[----:B------:R-:W-:Y:S01]  /*34c0*/  BAR.SYNC.DEFER_BLOCKING 0x0 ;  /* 0x0000000000007b1d */ /* 0x000fe20000010000 */
[----:B------:R-:W-:-:S04]  /*34d0*/  ISETP.GE.AND P2, PT, R5, R88, PT ;  /* 0x000000580500720c */ /* 0x000fc80003f46270 */
[----:B--2---:R-:W-:Y:S01]  /*34e0*/  FSEL R151, R151, -INF , !P2 ;  /* 0xff80000097977808 */ /* 0x004fe20005000000 */
[----:B------:R-:W1:Y:S01]  /*34f0*/  MUFU.TANH R67, R27 ;  /* 0x0000001b00437308 */ /* 0x000e620000002400 */
[----:B---3--:R-:W-:Y:S02]  /*3500*/  FSEL R144, R144, -INF , !P2 ;  /* 0xff80000090907808 */ /* 0x008fe40005000000 */
[----:B------:R-:W-:Y:S02]  /*3510*/  FSEL R137, R137, -INF , !P2 ;  /* 0xff80000089897808 */ /* 0x000fe40005000000 */
[----:B------:R-:W-:-:S03]  /*3520*/  FSEL R154, R154, -INF , !P2 ;  /* 0xff8000009a9a7808 */ /* 0x000fc60005000000 */
[----:B------:R-:W2:Y:S01]  /*3530*/  MUFU.TANH R149, R21 ;  /* 0x0000001500957308 */ /* 0x000ea20000002400 */
[----:B----4-:R-:W-:-:S07]  /*3540*/  FSEL R157, R157, -INF , !P0 ;  /* 0xff8000009d9d7808 */ /* 0x010fce0004000000 */
[----:B------:R-:W3:Y:S01]  /*3550*/  MUFU.TANH R142, R23 ;  /* 0x00000017008e7308 */ /* 0x000ee20000002400 */
[----:B-1----:R-:W-:Y:S02]  /*3560*/  FSEL R67, R67, -INF , !P0 ;  /* 0xff80000043437808 */ /* 0x002fe40004000000 */
[----:B--2---:R-:W-:Y:S02]  /*3570*/  FSEL R149, R149, -INF , !P0 ;  /* 0xff80000095957808 */ /* 0x004fe40004000000 */
[----:B---3--:R-:W-:Y:S01]  /*3580*/  FSEL R142, R142, -INF , !P0 ;  /* 0xff8000008e8e7808 */ /* 0x008fe20004000000 */
        /* <DEDUP_REMOVED lines=48> */
.L_x_1408:
[----:B------:R-:W-:Y:S05]  /*3890*/  BSYNC B0 ;  /* 0x0000000000007941 */ /* 0x000fea0003800000 */
.L_x_1407:
[----:B------:R-:W0:Y:S02]  /*38a0*/  LDGDEPBAR ;  /* 0x00000000000079af */ /* 0x000e240000000000 */
.L_x_1406:
        /* <DEDUP_REMOVED lines=31> */
[----:B------:R-:W2:Y:S01]  /*3aa0*/  SHFL.BFLY PT, R21, R6, 0x2, 0x1f ;  /* 0x0c401f0006157f89 */ /* 0x000ea200000e0000 */
[----:B------:R-:W-:Y:S02]  /*3ab0*/  FMNMX.FTZ R23, R152, R23, !PT ;  /* 0x0000001798177209 */ /* 0x000fe40007810000 */
[----:B------:R-:W-:Y:S02]  /*3ac0*/  FMNMX.FTZ R7, R8, R7, !PT ;  /* 0x0000000708077209 */ /* 0x000fe40007810000 */
[----:B------:R-:W-:Y:S02]  /*3ad0*/  FMNMX.FTZ R23, R151, R23, !PT ;  /* 0x0000001797177209 */ /* 0x000fe40007810000 */
[----:B------:R-:W-:Y:S02]  /*3ae0*/  FMNMX.FTZ R7, R22, R7, !PT ;  /* 0x0000000716077209 */ /* 0x000fe40007810000 */
[----:B------:R-:W-:-:S02]  /*3af0*/  FMNMX.FTZ R23, R149, R23, !PT ;  /* 0x0000001795177209 */ /* 0x000fc40007810000 */
[----:B------:R-:W-:Y:S02]  /*3b00*/  FMNMX.FTZ R7, R20, R7, !PT ;  /* 0x0000000714077209 */ /* 0x000fe40007810000 */
[----:B------:R-:W-:Y:S01]  /*3b10*/  SHF.L.U32 R192, R192, 0x1, RZ ;  /* 0x00000001c0c07819 */ /* 0x000fe200000006ff */
[----:B------:R-:W3:Y:S01]  /*3b20*/  SHFL.BFLY PT, R5, R23, 0x2, 0x1f ;  /* 0x0c401f0017057f89 */ /* 0x000ee200000e0000 */
[----:B------:R-:W-:Y:S02]  /*3b30*/  FMNMX.FTZ R7, R13, R7, !PT ;  /* 0x000000070d077209 */ /* 0x000fe40007810000 */
[-C--:B------:R-:W-:Y:S01]  /*3b40*/  LEA R189, R2, R192.reuse, 0x1 ;  /* 0x000000c002bd7211 */ /* 0x080fe200078e08ff */
[----:B------:R-:W-:Y:S01]  /*3b50*/  LDSM.16.MT88.4 R116, [R192+0x6000] ;  /* 0x00600000c074783b */ /* 0x000fe20000004200 */
[----:B------:R-:W-:Y:S02]  /*3b60*/  FMNMX.FTZ R7, R12, R7, !PT ;  /* 0x000000070c077209 */ /* 0x000fe40007810000 */
[----:B------:R-:W-:Y:S01]  /*3b70*/  LEA R190, R0, R192, 0x1 ;  /* 0x000000c000be7211 */ /* 0x000fe200078e08ff */
[----:B------:R-:W-:Y:S01]  /*3b80*/  LDSM.16.MT88.4 R84, [R189+0x6000] ;  /* 0x00600000bd54783b */ /* 0x000fe20000004200 */
[----:B------:R-:W-:-:S02]  /*3b90*/  FMNMX.FTZ R7, R145, R7, !PT ;  /* 0x0000000791077209 */ /* 0x000fc40007810000 */
[----:B--2---:R-:W-:Y:S01]  /*3ba0*/  FMNMX.FTZ R21, R6, R21, !PT ;  /* 0x0000001506157209 */ /* 0x004fe20007810000 */
[----:B-1----:R-:W-:Y:S01]  /*3bb0*/  LDSM.16.MT88.4 R24, [R190+0x6800] ;  /* 0x00680000be18783b */ /* 0x002fe20000004200 */
[----:B------:R-:W-:Y:S02]  /*3bc0*/  FMNMX.FTZ R6, R90, R91, !PT ;  /* 0x0000005b5a067209 */ /* 0x000fe40007810000 */
[----:B------:R-:W-:Y:S01]  /*3bd0*/  FMNMX.FTZ R7, R147, R7, !PT ;  /* 0x0000000793077209 */ /* 0x000fe20007810000 */
[----:B------:R-:W1:Y:S01]  /*3be0*/  SHFL.BFLY PT, R136, R21, 0x1, 0x1f ;  /* 0x0c201f0015887f89 */ /* 0x000e6200000e0000 */
        /* <DEDUP_REMOVED lines=8> */
[----:B---3--:R-:W-:Y:S02]  /*3c70*/  FMNMX.FTZ R5, R23, R5, !PT ;  /* 0x0000000517057209 */ /* 0x008fe40007810000 */
[----:B------:R-:W-:-:S02]  /*3c80*/  FMNMX.FTZ R6, R62, R6, !PT ;  /* 0x000000063e067209 */ /* 0x000fc40007810000 */
[----:B------:R-:W-:Y:S01]  /*3c90*/  FMNMX.FTZ R7, R142, R7, !PT ;  /* 0x000000078e077209 */ /* 0x000fe20007810000 */
[----:B------:R-:W2:Y:S01]  /*3ca0*/  SHFL.BFLY PT, R134, R5, 0x1, 0x1f ;  /* 0x0c201f0005867f89 */ /* 0x000ea200000e0000 */
[----:B------:R-:W-:Y:S02]  /*3cb0*/  FMNMX.FTZ R6, R18, R6, !PT ;  /* 0x0000000612067209 */ /* 0x000fe40007810000 */
[----:B------:R-:W-:Y:S01]  /*3cc0*/  LEA R188, R0, R189, 0x1 ;  /* 0x000000bd00bc7211 */ /* 0x000fe200078e08ff */
[----:B------:R-:W3:Y:S01]  /*3cd0*/  SHFL.BFLY PT, R133, R7, 0x2, 0x1f ;  /* 0x0c401f0007857f89 */ /* 0x000ee200000e0000 */
[----:B------:R-:W-:Y:S02]  /*3ce0*/  FMNMX.FTZ R6, R156, R6, !PT ;  /* 0x000000069c067209 */ /* 0x000fe40007810000 */
[----:B-1----:R-:W-:Y:S02]  /*3cf0*/  FMNMX.FTZ R136, R21, R136, !PT ;  /* 0x0000008815887209 */ /* 0x002fe40007810000 */
[----:B------:R-:W-:-:S02]  /*3d00*/  FMNMX.FTZ R6, R158, R6, !PT ;  /* 0x000000069e067209 */ /* 0x000fc40007810000 */
        /* <DEDUP_REMOVED lines=11> */
[----:B------:R-:W-:Y:S01]  /*3dc0*/  FMUL.FTZ R150, R134, c[0x0][0x23c] ;  /* 0x00008f0086967a20 */ /* 0x000fe20000410000 */
[----:B------:R-:W-:Y:S01]  /*3dd0*/  FMNMX.FTZ R135, R137, R135, !PT ;  /* 0x0000008789877209 */ /* 0x000fe20007810000 */
[--C-:B------:R-:W-:Y:S01]  /*3de0*/  FFMA.FTZ R41, R96, c[0x0][0x23c], -R159.reuse ;  /* 0x00008f0060297a23 */ /* 0x100fe2000001089f */
[----:B------:R-:W-:Y:S01]  /*3df0*/  FSETP.NEU.FTZ.AND P0, PT, R134, -INF , PT ;  /* 0xff8000008600780b */ /* 0x000fe20003f1d000 */
[----:B------:R-:W1:Y:S01]  /*3e00*/  SHFL.BFLY PT, R3, R133, 0x1, 0x1f ;  /* 0x0c201f0085037f89 */ /* 0x000e6200000e0000 */
[----:B------:R-:W-:Y:S01]  /*3e10*/  FMNMX.FTZ R135, R67, R135, !PT ;  /* 0x0000008743877209 */ /* 0x000fe20007810000 */
[--C-:B------:R-:W-:Y:S01]  /*3e20*/  FFMA.FTZ R47, R97, c[0x0][0x23c], -R159.reuse ;  /* 0x00008f00612f7a23 */ /* 0x100fe2000001089f */
[----:B------:R-:W-:Y:S01]  /*3e30*/  FSEL R150, R150, RZ, P0 ;  /* 0x000000ff96967208 */ /* 0x000fe20000000000 */
[----:B------:R-:W-:Y:S01]  /*3e40*/  MUFU.EX2 R49, R49 ;  /* 0x0000003100317308 */ /* 0x000fe20000000800 */
[--C-:B------:R-:W-:Y:S01]  /*3e50*/  FFMA.FTZ R36, R104, c[0x0][0x23c], -R159.reuse ;  /* 0x00008f0068247a23 */ /* 0x100fe2000001089f */
[----:B------:R-:W2:Y:S01]  /*3e60*/  SHFL.BFLY PT, R5, R135, 0x2, 0x1f ;  /* 0x0c401f0087057f89 */ /* 0x000ea200000e0000 */
[----:B------:R-:W-:-:S02]  /*3e70*/  FFMA.FTZ R2, R105, c[0x0][0x23c], -R159 ;  /* 0x00008f0069027a23 */ /* 0x000fc4000001089f */
[--C-:B------:R-:W-:Y:S02]  /*3e80*/  FFMA.FTZ R38, R100, c[0x0][0x23c], -R150.reuse ;  /* 0x00008f0064267a23 */ /* 0x100fe40000010896 */
[--C-:B------:R-:W-:Y:S01]  /*3e90*/  FFMA.FTZ R40, R92, c[0x0][0x23c], -R150.reuse ;  /* 0x00008f005c287a23 */ /* 0x100fe20000010896 */
[----:B------:R-:W3:Y:S01]  /*3ea0*/  MUFU.EX2 R48, R48 ;  /* 0x0000003000307308 */ /* 0x000ee20000000800 */
[--C-:B------:R-:W-:Y:S02]  /*3eb0*/  FFMA.FTZ R39, R93, c[0x0][0x23c], -R150.reuse ;  /* 0x00008f005d277a23 */ /* 0x100fe40000010896 */
[--C-:B------:R-:W-:Y:S02]  /*3ec0*/  FFMA.FTZ R34, R11, c[0x0][0x23c], -R150.reuse ;  /* 0x00008f000b227a23 */ /* 0x100fe40000010896 */
[--C-:B------:R-:W-:Y:S02]  /*3ed0*/  FFMA.FTZ R0, R10, c[0x0][0x23c], -R150.reuse ;  /* 0x00008f000a007a23 */ /* 0x100fe40000010896 */
[--C-:B------:R-:W-:Y:S01]  /*3ee0*/  FFMA.FTZ R43, R114, c[0x0][0x23c], -R150.reuse ;  /* 0x00008f00722b7a23 */ /* 0x100fe20000010896 */
[----:B------:R-:W-:Y:S01]  /*3ef0*/  MUFU.EX2 R40, R40 ;  /* 0x0000002800287308 */ /* 0x000fe20000000800 */
[----:B------:R-:W-:-:S02]  /*3f00*/  FFMA.FTZ R45, R115, c[0x0][0x23c], -R150 ;  /* 0x00008f00732d7a23 */ /* 0x000fc40000010896 */
[--C-:B------:R-:W-:Y:S01]  /*3f10*/  FFMA.FTZ R56, R56, c[0x0][0x23c], -R159.reuse ;  /* 0x00008f0038387a23 */ /* 0x100fe2000001089f */
[----:B-1----:R-:W-:Y:S01]  /*3f20*/  FMNMX.FTZ R133, R133, R3, !PT ;  /* 0x0000000385857209 */ /* 0x002fe20007810000 */
[--C-:B------:R-:W-:Y:S02]  /*3f30*/  FFMA.FTZ R3, R101, c[0x0][0x23c], -R150.reuse ;  /* 0x00008f0065037a23 */ /* 0x100fe40000010896 */
[--C-:B------:R-:W-:Y:S01]  /*3f40*/  FFMA.FTZ R57, R57, c[0x0][0x23c], -R159.reuse ;  /* 0x00008f0039397a23 */ /* 0x100fe2000001089f */
[C---:B------:R-:W-:Y:S01]  /*3f50*/  FSETP.NEU.FTZ.AND P0, PT, R133.reuse, -INF , PT ;  /* 0xff8000008500780b */ /* 0x040fe20003f1d000 */
[----:B------:R-:W-:Y:S01]  /*3f60*/  FMUL.FTZ R143, R133, c[0x0][0x23c] ;  /* 0x00008f00858f7a20 */ /* 0x000fe20000410000 */
[----:B--2---:R-:W-:Y:S01]  /*3f70*/  FMNMX.FTZ R135, R135, R5, !PT ;  /* 0x0000000587877209 */ /* 0x004fe20007810000 */
[----:B------:R-:W1:Y:S01]  /*3f80*/  MUFU.EX2 R39, R39 ;  /* 0x0000002700277308 */ /* 0x000e620000000800 */
[----:B---3--:R-:W-:Y:S01]  /*3f90*/  F2FP.PACK_AB R68, R48, R49 ;  /* 0x000000313044723e */ /* 0x008fe200000000ff */
[----:B------:R-:W-:Y:S01]  /*3fa0*/  FFMA.FTZ R64, R19, c[0x0][0x23c], -R159 ;  /* 0x00008f0013407a23 */ /* 0x000fe2000001089f */
[----:B------:R-:W-:Y:S01]  /*3fb0*/  FSEL R143, R143, RZ, P0 ;  /* 0x000000ff8f8f7208 */ /* 0x000fe20000000000 */
[----:B------:R-:W2:Y:S01]  /*3fc0*/  SHFL.BFLY PT, R21, R135, 0x1, 0x1f ;  /* 0x0c201f0087157f89 */ /* 0x000ea200000e0000 */
[----:B------:R-:W-:-:S02]  /*3fd0*/  FFMA.FTZ R66, R17, c[0x0][0x23c], -R150 ;  /* 0x00008f0011427a23 */ /* 0x000fc40000010896 */
[----:B------:R-:W-:Y:S01]  /*3fe0*/  FFMA.FTZ R65, R16, c[0x0][0x23c], -R150 ;  /* 0x00008f0010417a23 */ /* 0x000fe20000010896 */
[----:B------:R-:W-:Y:S01]  /*3ff0*/  MUFU.EX2 R38, R38 ;  /* 0x0000002600267308 */ /* 0x000fe20000000800 */
[--C-:B------:R-:W-:Y:S02]  /*4000*/  FFMA.FTZ R44, R102, c[0x0][0x23c], -R143.reuse ;  /* 0x00008f00662c7a23 */ /* 0x100fe4000001088f */
[--C-:B------:R-:W-:Y:S01]  /*4010*/  FFMA.FTZ R33, R4, c[0x0][0x23c], -R143.reuse ;  /* 0x00008f0004217a23 */ /* 0x100fe2000001088f */
[----:B------:R-:W3:Y:S01]  /*4020*/  LDSM.16.MT88.4 R100, [R190+0x6000] ;  /* 0x00600000be64783b */ /* 0x000ee20000004200 */
[--C-:B------:R-:W-:Y:S02]  /*4030*/  FFMA.FTZ R37, R94, c[0x0][0x23c], -R143.reuse ;  /* 0x00008f005e257a23 */ /* 0x100fe4000001088f */
[--C-:B------:R-:W-:Y:S01]  /*4040*/  FFMA.FTZ R42, R95, c[0x0][0x23c], -R143.reuse ;  /* 0x00008f005f2a7a23 */ /* 0x100fe2000001088f */
[----:B------:R-:W4:Y:S01]  /*4050*/  LDSM.16.MT88.4 R4, [R188+0x6000] ;  /* 0x00600000bc04783b */ /* 0x000f220000004200 */
[----:B------:R-:W5:Y:S01]  /*4060*/  MUFU.EX2 R3, R3 ;  /* 0x0000000300037308 */ /* 0x000f620000000800 */
[--C-:B------:R-:W-:Y:S01]  /*4070*/  FFMA.FTZ R54, R9, c[0x0][0x23c], -R143.reuse ;  /* 0x00008f0009367a23 */ /* 0x100fe2000001088f */
[----:B-1----:R-:W-:Y:S01]  /*4080*/  F2FP.PACK_AB R72, R39, R40 ;  /* 0x000000282748723e */ /* 0x002fe200000000ff */
[----:B------:R-:W-:-:S02]  /*4090*/  FFMA.FTZ R50, R8, c[0x0][0x23c], -R143 ;  /* 0x00008f0008327a23 */ /* 0x000fc4000001088f */
[--C-:B------:R-:W-:Y:S01]  /*40a0*/  FFMA.FTZ R53, R22, c[0x0][0x23c], -R143.reuse ;  /* 0x00008f0016357a23 */ /* 0x100fe2000001088f */
[----:B------:R-:W1:Y:S01]  /*40b0*/  LDSM.16.MT88.4 R8, [R192+0x6800] ;  /* 0x00680000c008783b */ /* 0x000e620000004200 */
[--C-:B------:R-:W-:Y:S01]  /*40c0*/  FFMA.FTZ R55, R20, c[0x0][0x23c], -R143.reuse ;  /* 0x00008f0014377a23 */ /* 0x100fe2000001088f */
[----:B------:R-:W-:Y:S01]  /*40d0*/  MUFU.EX2 R37, R37 ;  /* 0x0000002500257308 */ /* 0x000fe20000000800 */
[--C-:B------:R-:W-:Y:S01]  /*40e0*/  FFMA.FTZ R138, R15, c[0x0][0x23c], -R150.reuse ;  /* 0x00008f000f8a7a23 */ /* 0x100fe20000010896 */
[----:B--2---:R-:W-:Y:S01]  /*40f0*/  FMNMX.FTZ R135, R135, R21, !PT ;  /* 0x0000001587877209 */ /* 0x004fe20007810000 */
[----:B------:R-:W-:Y:S01]  /*4100*/  FFMA.FTZ R139, R14, c[0x0][0x23c], -R150 ;  /* 0x00008f000e8b7a23 */ /* 0x000fe20000010896 */
[----:B------:R-:W2:Y:S01]  /*4110*/  LDSM.16.MT88.4 R20, [R188+0x6800] ;  /* 0x00680000bc14783b */ /* 0x000ea20000004200 */
[--C-:B------:R-:W-:Y:S01]  /*4120*/  FFMA.FTZ R145, R145, c[0x0][0x23c], -R143.reuse ;  /* 0x00008f0091917a23 */ /* 0x100fe2000001088f */
[C---:B------:R-:W-:Y:S01]  /*4130*/  FSETP.NEU.FTZ.AND P0, PT, R135.reuse, -INF , PT ;  /* 0xff8000008700780b */ /* 0x040fe20003f1d000 */
[----:B------:R-:W-:Y:S01]  /*4140*/  FMUL.FTZ R132, R135, c[0x0][0x23c] ;  /* 0x00008f0087847a20 */ /* 0x000fe20000410000 */
[----:B------:R-:W3:Y:S01]  /*4150*/  MUFU.EX2 R42, R42 ;  /* 0x0000002a002a7308 */ /* 0x000ee20000000800 */
[----:B-----5:R-:W-:Y:S01]  /*4160*/  F2FP.PACK_AB R74, R3, R38 ;  /* 0x00000026034a723e */ /* 0x020fe200000000ff */
        /* <DEDUP_REMOVED lines=9> */
[----:B------:R-:W5:Y:S01]  /*4200*/  MUFU.EX2 R33, R33 ;  /* 0x0000002100217308 */ /* 0x000f620000000800 */
[----:B---3--:R-:W-:Y:S01]  /*4210*/  F2FP.PACK_AB R73, R42, R37 ;  /* 0x000000252a49723e */ /* 0x008fe200000000ff */
[----:B------:R-:W-:-:S02]  /*4220*/  FFMA.FTZ R61, R61, c[0x0][0x23c], -R132 ;  /* 0x00008f003d3d7a23 */ /* 0x000fc40000010884 */
[--C-:B------:R-:W-:Y:S02]  /*4230*/  FFMA.FTZ R60, R60, c[0x0][0x23c], -R132.reuse ;  /* 0x00008f003c3c7a23 */ /* 0x100fe40000010884 */
[--C-:B------:R-:W-:Y:S02]  /*4240*/  FFMA.FTZ R62, R62, c[0x0][0x23c], -R132.reuse ;  /* 0x00008f003e3e7a23 */ /* 0x100fe40000010884 */
[----:B------:R-:W3:Y:S01]  /*4250*/  MUFU.EX2 R41, R41 ;  /* 0x0000002900297308 */ /* 0x000ee20000000800 */
[--C-:B------:R-:W-:Y:S02]  /*4260*/  FFMA.FTZ R63, R18, c[0x0][0x23c], -R132.reuse ;  /* 0x00008f00123f7a23 */ /* 0x100fe40000010884 */
[----:B------:R-:W1:Y:S01]  /*4270*/  LDSM.16.MT88.4 R16, [R192+0x7000] ;  /* 0x00700000c010783b */ /* 0x000e620000004200 */
[--C-:B------:R-:W-:Y:S02]  /*4280*/  FFMA.FTZ R156, R156, c[0x0][0x23c], -R132.reuse ;  /* 0x00008f009c9c7a23 */ /* 0x100fe40000010884 */
[----:B------:R-:W-:-:S02]  /*4290*/  FFMA.FTZ R158, R158, c[0x0][0x23c], -R132 ;  /* 0x00008f009e9e7a23 */ /* 0x000fc40000010884 */
[----:B------:R-:W2:Y:S01]  /*42a0*/  MUFU.EX2 R47, R47 ;  /* 0x0000002f002f7308 */ /* 0x000ea20000000800 */
[----:B-----5:R-:W-:Y:S01]  /*42b0*/  F2FP.PACK_AB R75, R33, R44 ;  /* 0x0000002c214b723e */ /* 0x020fe200000000ff */
[--C-:B------:R-:W-:Y:S02]  /*42c0*/  FFMA.FTZ R161, R161, c[0x0][0x23c], -R132.reuse ;  /* 0x00008f00a1a17a23 */ /* 0x100fe40000010884 */
[----:B------:R-:W-:Y:S02]  /*42d0*/  FFMA.FTZ R160, R160, c[0x0][0x23c], -R132 ;  /* 0x00008f00a0a07a23 */ /* 0x000fe40000010884 */
[----:B------:R-:W-:Y:S02]  /*42e0*/  FADD.FTZ R48, R49, R48 ;  /* 0x0000003031307221 */ /* 0x000fe40000010000 */
[----:B------:R-:W-:Y:S01]  /*42f0*/  MUFU.EX2 R52, R52 ;  /* 0x0000003400347308 */ /* 0x000fe20000000800 */
[----:B------:R-:W-:Y:S01]  /*4300*/  HMMA.16816.F32 R124, R72, R116, RZ ;  /* 0x00000074487c723c */ /* 0x000fe200000018ff */
[----:B------:R-:W-:-:S02]  /*4310*/  FADD.FTZ R39, R40, R39 ;  /* 0x0000002728277221 */ /* 0x000fc40000010000 */
[----:B------:R-:W-:Y:S02]  /*4320*/  FADD.FTZ R37, R37, R42 ;  /* 0x0000002a25257221 */ /* 0x000fe40000010000 */
[----:B---3--:R-:W-:Y:S02]  /*4330*/  FADD.FTZ R48, R41, R48 ;  /* 0x0000003029307221 */ /* 0x008fe40000010000 */
[----:B------:R-:W3:Y:S01]  /*4340*/  MUFU.EX2 R51, R51 ;  /* 0x0000003300337308 */ /* 0x000ee20000000800 */
[C---:B------:R-:W-:Y:S01]  /*4350*/  HMMA.16816.F32 R108, R72.reuse, R100, RZ ;  /* 0x00000064486c723c */ /* 0x040fe200000018ff */
[C---:B--2---:R-:W-:Y:S01]  /*4360*/  F2FP.PACK_AB R70, R47.reuse, R41 ;  /* 0x000000292f46723e */ /* 0x044fe200000000ff */
[----:B------:R-:W-:Y:S02]  /*4370*/  FADD.FTZ R39, R38, R39 ;  /* 0x0000002726277221 */ /* 0x000fe40000010000 */
[----:B------:R-:W-:Y:S02]  /*4380*/  FADD.FTZ R37, R44, R37 ;  /* 0x000000252c257221 */ /* 0x000fe40000010000 */
[----:B------:R-:W-:Y:S01]  /*4390*/  FADD.FTZ R48, R47, R48 ;  /* 0x000000302f307221 */ /* 0x000fe20000010000 */
[----:B------:R-:W2:Y:S01]  /*43a0*/  MUFU.EX2 R46, R46 ;  /* 0x0000002e002e7308 */ /* 0x000ea20000000800 */
[----:B------:R-:W-:Y:S01]  /*43b0*/  HMMA.16816.F32 R92, R72, R84, RZ ;  /* 0x00000054485c723c */ /* 0x000fe200000018ff */
[----:B------:R-:W-:-:S02]  /*43c0*/  FADD.FTZ R39, R3, R39 ;  /* 0x0000002703277221 */ /* 0x000fc40000010000 */
[----:B------:R-:W-:Y:S02]  /*43d0*/  FADD.FTZ R37, R33, R37 ;  /* 0x0000002521257221 */ /* 0x000fe40000010000 */
[--C-:B------:R-:W-:Y:S02]  /*43e0*/  FFMA.FTZ R155, R155, c[0x0][0x23c], -R150.reuse ;  /* 0x00008f009b9b7a23 */ /* 0x100fe40000010896 */
[----:B------:R-:W5:Y:S01]  /*43f0*/  MUFU.EX2 R35, R35 ;  /* 0x0000002300237308 */ /* 0x000f620000000800 */
[C---:B----4-:R-:W-:Y:S01]  /*4400*/  HMMA.16816.F32 R76, R72.reuse, R4, RZ ;  /* 0x00000004484c723c */ /* 0x050fe200000018ff */
[----:B---3--:R-:W-:Y:S01]  /*4410*/  F2FP.PACK_AB R69, R51, R52 ;  /* 0x000000343345723e */ /* 0x008fe200000000ff */
[----:B------:R-:W-:Y:S02]  /*4420*/  FADD.FTZ R51, R52, R51 ;  /* 0x0000003334337221 */ /* 0x000fe40000010000 */
[--C-:B------:R-:W-:Y:S02]  /*4430*/  FFMA.FTZ R152, R152, c[0x0][0x23c], -R150.reuse ;  /* 0x00008f0098987a23 */ /* 0x100fe40000010896 */
[----:B------:R-:W-:Y:S01]  /*4440*/  FFMA.FTZ R151, R151, c[0x0][0x23c], -R150 ;  /* 0x00008f0097977a23 */ /* 0x000fe20000010896 */
[----:B------:R-:W3:Y:S01]  /*4450*/  MUFU.EX2 R34, R34 ;  /* 0x0000002200227308 */ /* 0x000ee20000000800 */
[----:B------:R-:W-:Y:S01]  /*4460*/  HMMA.16816.F32 R120, R72, R118, RZ ;  /* 0x000000764878723c */ /* 0x000fe200000018ff */
[----:B--2---:R-:W-:-:S02]  /*4470*/  FADD.FTZ R51, R46, R51 ;  /* 0x000000332e337221 */ /* 0x004fc40000010000 */
[----:B------:R-:W-:Y:S02]  /*4480*/  FFMA.FTZ R229, R149, c[0x0][0x23c], -R150 ;  /* 0x00008f0095e57a23 */ /* 0x000fe40000010896 */
[----:B------:R-:W-:Y:S02]  /*4490*/  FFMA.FTZ R148, R148, c[0x0][0x23c], -R143 ;  /* 0x00008f0094947a23 */ /* 0x000fe4000001088f */
[----:B------:R-:W2:Y:S01]  /*44a0*/  MUFU.EX2 R0, R0 ;  /* 0x0000000000007308 */ /* 0x000ea20000000800 */
[C---:B------:R-:W-:Y:S01]  /*44b0*/  HMMA.16816.F32 R104, R72.reuse, R102, RZ ;  /* 0x000000664868723c */ /* 0x040fe200000018ff */
[C---:B-----5:R-:W-:Y:S01]  /*44c0*/  F2FP.PACK_AB R71, R35.reuse, R46 ;  /* 0x0000002e2347723e */ /* 0x060fe200000000ff */
[----:B------:R-:W-:Y:S02]  /*44d0*/  FADD.FTZ R51, R35, R51 ;  /* 0x0000003323337221 */ /* 0x000fe40000010000 */
[--C-:B------:R-:W-:Y:S02]  /*44e0*/  FFMA.FTZ R146, R146, c[0x0][0x23c], -R143.reuse ;  /* 0x00008f0092927a23 */ /* 0x100fe4000001088f */
[----:B------:R-:W-:Y:S01]  /*44f0*/  FFMA.FTZ R144, R144, c[0x0][0x23c], -R143 ;  /* 0x00008f0090907a23 */ /* 0x000fe2000001088f */
[----:B------:R-:W4:Y:S01]  /*4500*/  MUFU.EX2 R43, R43 ;  /* 0x0000002b002b7308 */ /* 0x000f220000000800 */
[----:B------:R-:W-:Y:S01]  /*4510*/  HMMA.16816.F32 R88, R72, R86, RZ ;  /* 0x000000564858723c */ /* 0x000fe200000018ff */
[----:B---3--:R-:W-:-:S02]  /*4520*/  FADD.FTZ R39, R34, R39 ;  /* 0x0000002722277221 */ /* 0x008fc40000010000 */
[----:B------:R-:W-:Y:S02]  /*4530*/  FFMA.FTZ R228, R142, c[0x0][0x23c], -R143 ;  /* 0x00008f008ee47a23 */ /* 0x000fe4000001088f */
[----:B------:R-:W-:Y:S02]  /*4540*/  FFMA.FTZ R153, R153, c[0x0][0x23c], -R159 ;  /* 0x00008f0099997a23 */ /* 0x000fe4000001089f */
[----:B------:R-:W3:Y:S01]  /*4550*/  MUFU.EX2 R45, R45 ;  /* 0x0000002d002d7308 */ /* 0x000ee20000000800 */
[----:B------:R-:W-:Y:S01]  /*4560*/  HMMA.16816.F32 R72, R72, R6, RZ ;  /* 0x000000064848723c */ /* 0x000fe200000018ff */
[----:B--2---:R-:W-:Y:S02]  /*4570*/  FADD.FTZ R39, R0, R39 ;  /* 0x0000002700277221 */ /* 0x004fe40000010000 */
[--C-:B------:R-:W-:Y:S02]  /*4580*/  FFMA.FTZ R154, R154, c[0x0][0x23c], -R159.reuse ;  /* 0x00008f009a9a7a23 */ /* 0x100fe4000001089f */
[----:B------:R-:W-:-:S02]  /*4590*/  FFMA.FTZ R231, R157, c[0x0][0x23c], -R159 ;  /* 0x00008f009de77a23 */ /* 0x000fc4000001089f */
[----:B------:R-:W2:Y:S01]  /*45a0*/  MUFU.EX2 R54, R54 ;  /* 0x0000003600367308 */ /* 0x000ea20000000800 */
[----:B------:R-:W-:Y:S01]  /*45b0*/  HMMA.16816.F32 R128, R68, R116, RZ ;  /* 0x000000744480723c */ /* 0x000fe200000018ff */
[----:B----4-:R-:W-:Y:S02]  /*45c0*/  FADD.FTZ R39, R43, R39 ;  /* 0x000000272b277221 */ /* 0x010fe40000010000 */
[----:B------:R-:W-:-:S04]  /*45d0*/  FFMA.FTZ R230, R67, c[0x0][0x23c], -R132 ;  /* 0x00008f0043e67a23 */ /* 0x000fc80000010884 */
[----:B------:R-:W4:Y:S01]  /*45e0*/  MUFU.EX2 R50, R50 ;  /* 0x0000003200327308 */ /* 0x000f220000000800 */
[----:B------:R-:W-:Y:S01]  /*45f0*/  HMMA.16816.F32 R112, R68, R100, RZ ;  /* 0x000000644470723c */ /* 0x000fe200000018ff */
[----:B---3--:R-:W-:-:S06]  /*4600*/  FADD.FTZ R39, R45, R39 ;  /* 0x000000272d277221 */ /* 0x008fcc0000010000 */
[----:B------:R-:W3:Y:S01]  /*4610*/  MUFU.EX2 R53, R53 ;  /* 0x0000003500357308 */ /* 0x000ee20000000800 */
[----:B------:R-:W-:Y:S01]  /*4620*/  HMMA.16816.F32 R96, R68, R84, RZ ;  /* 0x000000544460723c */ /* 0x000fe200000018ff */
[----:B--2---:R-:W-:-:S06]  /*4630*/  FADD.FTZ R37, R54, R37 ;  /* 0x0000002536257221 */ /* 0x004fcc0000010000 */
[----:B------:R-:W2:Y:S01]  /*4640*/  MUFU.EX2 R55, R55 ;  /* 0x0000003700377308 */ /* 0x000ea20000000800 */
[----:B------:R-:W-:Y:S01]  /*4650*/  HMMA.16816.F32 R116, R68, R118, RZ ;  /* 0x000000764474723c */ /* 0x000fe200000018ff */
[----:B----4-:R-:W-:-:S06]  /*4660*/  FADD.FTZ R37, R50, R37 ;  /* 0x0000002532257221 */ /* 0x010fcc0000010000 */
        /* <DEDUP_REMOVED lines=11> */
[----:B------:R-:W-:Y:S01]  /*4720*/  F2FP.PACK_AB R4, R0, R34 ;  /* 0x000000220004723e */ /* 0x000fe200000000ff */
[----:B---3--:R-:W-:Y:S01]  /*4730*/  FADD.FTZ R48, R2, R48 ;  /* 0x0000003002307221 */ /* 0x008fe20000010000 */
[----:B------:R-:W-:-:S04]  /*4740*/  F2FP.PACK_AB R5, R50, R54 ;  /* 0x000000363205723e */ /* 0x000fc800000000ff */
[----:B------:R-:W3:Y:S01]  /*4750*/  MUFU.EX2 R61, R61 ;  /* 0x0000003d003d7308 */ /* 0x000ee20000000800 */
[----:B------:R-:W-:Y:S01]  /*4760*/  F2FP.PACK_AB R6, R45, R43 ;  /* 0x0000002b2d06723e */ /* 0x000fe200000000ff */
[----:B--2---:R-:W-:Y:S01]  /*4770*/  FADD.FTZ R48, R56, R48 ;  /* 0x0000003038307221 */ /* 0x004fe20000010000 */
[----:B------:R-:W-:-:S05]  /*4780*/  F2FP.PACK_AB R7, R55, R53 ;  /* 0x000000353707723e */ /* 0x000fca00000000ff */
[----:B------:R-:W2:Y:S01]  /*4790*/  MUFU.EX2 R60, R60 ;  /* 0x0000003c003c7308 */ /* 0x000ea20000000800 */
[----:B----4-:R-:W-:Y:S01]  /*47a0*/  FADD.FTZ R48, R57, R48 ;  /* 0x0000003039307221 */ /* 0x010fe20000010000 */
[C---:B-1----:R-:W-:Y:S06]  /*47b0*/  HMMA.16816.F32 R124, R4.reuse, R8, R124 ;  /* 0x00000008047c723c */ /* 0x042fec000000187c */
[----:B------:R-:W1:Y:S01]  /*47c0*/  MUFU.EX2 R62, R62 ;  /* 0x0000003e003e7308 */ /* 0x000e620000000800 */
[----:B---3--:R-:W-:Y:S01]  /*47d0*/  FADD.FTZ R51, R61, R51 ;  /* 0x000000333d337221 */ /* 0x008fe20000010000 */
[C---:B------:R-:W-:Y:S06]  /*47e0*/  HMMA.16816.F32 R108, R4.reuse, R24, R108 ;  /* 0x00000018046c723c */ /* 0x040fec000000186c */
[----:B------:R-:W3:Y:S01]  /*47f0*/  MUFU.EX2 R63, R63 ;  /* 0x0000003f003f7308 */ /* 0x000ee20000000800 */
[----:B--2---:R-:W-:Y:S01]  /*4800*/  FADD.FTZ R51, R60, R51 ;  /* 0x000000333c337221 */ /* 0x004fe20000010000 */
[C---:B------:R-:W-:Y:S06]  /*4810*/  HMMA.16816.F32 R92, R4.reuse, R28, R92 ;  /* 0x0000001c045c723c */ /* 0x040fec000000185c */
[----:B------:R-:W2:Y:S01]  /*4820*/  MUFU.EX2 R66, R66 ;  /* 0x0000004200427308 */ /* 0x000ea20000000800 */
[----:B-1----:R-:W-:Y:S01]  /*4830*/  FADD.FTZ R51, R62, R51 ;  /* 0x000000333e337221 */ /* 0x002fe20000010000 */
[C---:B------:R-:W-:Y:S06]  /*4840*/  HMMA.16816.F32 R76, R4.reuse, R20, R76 ;  /* 0x00000014044c723c */ /* 0x040fec000000184c */
        /* <DEDUP_REMOVED lines=9> */
[----:B------:R-:W-:Y:S01]  /*48e0*/  MUFU.EX2 R145, R145 ;  /* 0x0000009100917308 */ /* 0x000fe20000000800 */
[----:B---3--:R-:W-:Y:S01]  /*48f0*/  FADD.FTZ R39, R138, R39 ;  /* 0x000000278a277221 */ /* 0x008fe20000010000 */
[----:B------:R-:W-:Y:S06]  /*4900*/  HMMA.16816.F32 R72, R4, R22, R72 ;  /* 0x000000160448723c */ /* 0x000fec0000001848 */
[----:B------:R-:W-:Y:S01]  /*4910*/  MUFU.EX2 R147, R147 ;  /* 0x0000009300937308 */ /* 0x000fe20000000800 */
[----:B------:R-:W-:Y:S01]  /*4920*/  F2FP.PACK_AB R4, R2, R36 ;  /* 0x000000240204723e */ /* 0x000fe200000000ff */
[----:B--2---:R-:W-:Y:S01]  /*4930*/  FADD.FTZ R39, R139, R39 ;  /* 0x000000278b277221 */ /* 0x004fe20000010000 */
        /* <DEDUP_REMOVED lines=128> */
[----:B------:R-:W-:Y:S01]  /*5140*/  ISETP.GE.AND P0, PT, R220, c[0x0][0x220], PT ;  /* 0x00008800dc007a0c */ /* 0x000fe20003f06270 */
[----:B------:R-:W-:Y:S01]  /*5150*/  ULDC.64 UR4, c[0x0][0x1a0] ;  /* 0x0000680000047ab9 */ /* 0x000fe20000000a00 */
[----:B------:R-:W-:Y:S01]  /*5160*/  MOV R213, c[0x0][0x1a4] ;  /* 0x0000690000d57a02 */ /* 0x000fe20000000f00 */
[----:B------:R-:W-:Y:S01]  /*5170*/  IMAD.MOV.U32 R3, RZ, RZ, R135 ;  /* 0x000000ffff037224 */ /* 0x000fe200078e0087 */
[----:B------:R-:W-:Y:S01]  /*5180*/  LEA.HI.SX32 R227, R32, 0xfffffffe, 0x1a ;  /* 0xfffffffe20e37811 */ /* 0x000fe200078fd2ff */
[----:B------:R-:W-:Y:S01]  /*5190*/  IMAD.MOV.U32 R132, RZ, RZ, R136 ;  /* 0x000000ffff847224 */ /* 0x000fe200078e0088 */
[----:B------:R-:W-:Y:S01]  /*51a0*/  MOV R0, R133 ;  /* 0x0000008500007202 */ /* 0x000fe20000000f00 */
[----:B------:R-:W-:Y:S01]  /*51b0*/  IMAD.MOV.U32 R2, RZ, RZ, R134 ;  /* 0x000000ffff027224 */ /* 0x000fe200078e0086 */
[----:B------:R-:W-:Y:S01]  /*51c0*/  MOV R225, c[0x0][0x1a4] ;  /* 0x0000690000e17a02 */ /* 0x000fe20000000f00 */
[----:B------:R-:W-:Y:S01]  /*51d0*/  IMAD.MOV.U32 R226, RZ, RZ, c[0x0][0x1a0] ;  /* 0x00006800ffe27624 */ /* 0x000fe200078e00ff */
[----:B------:R-:W-:Y:S01]  /*51e0*/  MOV R224, c[0x0][0x1a0] ;  /* 0x0000680000e07a02 */ /* 0x000fe20000000f00 */
[----:B------:R-:W-:-:S02]  /*51f0*/  USHF.L.U64.HI UR5, UR4, 0x4, UR5 ;  /* 0x0000000404057899 */ /* 0x000fc40008010205 */
[----:B------:R-:W-:Y:S01]  /*5200*/  @!P0 IMAD R213, R213, 0x30, RZ ;  /* 0x00000030d5d58824 */ /* 0x000fe200078e02ff */
[----:B------:R-:W-:Y:S01]  /*5210*/  USHF.L.U32 UR4, UR4, 0x4, URZ ;  /* 0x0000000404047899 */ /* 0x000fe2000800063f */
[----:B------:R-:W-:Y:S05]  /*5220*/  BRA `(.L_x_1410) ;  /* 0x0000049000007947 */ /* 0x000fea0003800000 */
.L_x_1412:
[C---:B------:R-:W-:Y:S01]  /*5230*/  @!P0 IADD3 R28, R227.reuse, -0x1, RZ ;  /* 0xffffffffe31c8810 */ /* 0x040fe20007ffe0ff */
[----:B------:R1:W-:Y:S01]  /*5240*/  @P0 STS.128 [R212+0x4000], RZ ;  /* 0x004000ffd4000388 */ /* 0x0003e20000000c00 */
[C---:B------:R-:W-:Y:S02]  /*5250*/  @!P0 IADD3 R30, R227.reuse, -0x1, RZ ;  /* 0xffffffffe31e8810 */ /* 0x040fe40007ffe0ff */
[----:B------:R-:W-:Y:S02]  /*5260*/  @!P0 SHF.R.S32.HI R8, RZ, 0x1f, R28 ;  /* 0x0000001fff088819 */ /* 0x000fe4000001141c */
        /* <DEDUP_REMOVED lines=15> */
[----:B------:R-:W-:Y:S02]  /*5360*/  @!P0 IMAD R11, R11, c[0x0][0x198], RZ ;  /* 0x000066000b0b8a24 */ /* 0x000fe400078e02ff */
[----:B------:R-:W-:Y:S01]  /*5370*/  @!P0 IMAD.IADD R4, R31, 0x1, R4 ;  /* 0x000000011f048824 */ /* 0x000fe200078e0204 */
[-C--:B------:R-:W-:Y:S01]  /*5380*/  @!P0 LEA.HI.X R8, R28, R219.reuse, R8, 0x6, P3 ;  /* 0x000000db1c088211 */ /* 0x080fe200018f3408 */
[C---:B------:R-:W-:Y:S02]  /*5390*/  @!P0 IMAD R9, R6.reuse, c[0x0][0x19c], R9 ;  /* 0x0000670006098a24 */ /* 0x040fe400078e0209 */
[----:B------:R-:W-:Y:S01]  /*53a0*/  @!P0 IMAD.WIDE.U32 R6, R6, c[0x0][0x198], RZ ;  /* 0x0000660006068a25 */ /* 0x000fe200078e00ff */
[-C--:B------:R-:W-:Y:S03]  /*53b0*/  @!P0 LEA.HI.X R23, R30, R219.reuse, R4, 0x6, P2 ;  /* 0x000000db1e178211 */ /* 0x080fe600010f3404 */
[C---:B------:R-:W-:Y:S01]  /*53c0*/  @!P0 IMAD.WIDE.U32 R28, R5.reuse, c[0x0][0x198], RZ ;  /* 0x00006600051c8a25 */ /* 0x040fe200078e00ff */
[-C--:B------:R-:W-:Y:S03]  /*53d0*/  @!P0 LEA R10, P2, R6, R216.reuse, 0x6 ;  /* 0x000000d8060a8211 */ /* 0x080fe600078430ff */
        /* <DEDUP_REMOVED lines=11> */
[C---:B------:R-:W-:Y:S01]  /*5490*/  @!P0 LEA R28, P4, R20.reuse, c[0x0][0x168], 0x1 ;  /* 0x00005a00141c8a11 */ /* 0x040fe200078808ff */
[----:B------:R-:W-:Y:S01]  /*54a0*/  @!P0 IMAD.WIDE.U32 R22, R5, 0x30, R22 ;  /* 0x0000003005168825 */ /* 0x000fe200078e0016 */
[----:B------:R-:W-:Y:S02]  /*54b0*/  @!P0 LEA.HI.X R6, R7, R8, R6, 0x5, P2 ;  /* 0x0000000807068211 */ /* 0x000fe400010f2c06 */
[----:B------:R-:W-:Y:S01]  /*54c0*/  @!P0 LEA.HI.X R29, R20, c[0x0][0x16c], R11, 0x1, P4 ;  /* 0x00005b00141d8a11 */ /* 0x000fe200020f0c0b */
[----:B------:R-:W-:Y:S01]  /*54d0*/  @!P0 IMAD R4, R4, 0x30, RZ ;  /* 0x0000003004048824 */ /* 0x000fe200078e02ff */
[----:B------:R-:W-:Y:S03]  /*54e0*/  @!P0 IADD3 R10, P2, R202, R10, RZ ;  /* 0x0000000aca0a8210 */ /* 0x000fe60007f5e0ff */
[----:B------:R-:W-:Y:S01]  /*54f0*/  @!PT LDS RZ, [RZ] ;  /* 0x00000000fffff984 */ /* 0x000fe20000000800 */
[----:B------:R-:W-:Y:S01]  /*5500*/  @!PT LDS RZ, [RZ] ;  /* 0x00000000fffff984 */ /* 0x000fe20000000800 */
[----:B------:R-:W-:Y:S01]  /*5510*/  @!PT LDS RZ, [RZ] ;  /* 0x00000000fffff984 */ /* 0x000fe20000000800 */
[----:B------:R1:W-:Y:S01]  /*5520*/  @!P0 LDGSTS.E.BYPASS.LTC128B.128 [R212+0x4000], [R28.64] ;  /* 0x040000001cd48fae */ /* 0x0003e2000b901d46 */
[----:B------:R-:W-:Y:S01]  /*5530*/  @!P0 LEA R8, P3, R10, c[0x0][0x168], 0x1 ;  /* 0x00005a000a088a11 */ /* 0x000fe200078608ff */
[----:B------:R-:W-:Y:S01]  /*5540*/  @!P0 IMAD.X R9, R201, 0x1, R9, P2 ;  /* 0x00000001c9098824 */ /* 0x000fe200010e0609 */
[C---:B------:R-:W-:Y:S01]  /*5550*/  @!P0 LEA R30, P2, R21.reuse, c[0x0][0x168], 0x1 ;  /* 0x00005a00151e8a11 */ /* 0x040fe200078408ff */
[----:B------:R-:W-:Y:S01]  /*5560*/  @!P0 IMAD.IADD R4, R4, 0x1, R23 ;  /* 0x0000000104048824 */ /* 0x000fe200078e0217 */
        /* <DEDUP_REMOVED lines=21> */
.L_x_1410:
[----:B------:R-:W-:Y:S04]  /*56c0*/  DEPBAR.LE SB0, 0x0 ;  /* 0x000080000000791a */ /* 0x000fe80000000000 */
[----:B------:R-:W-:Y:S01]  /*56d0*/  BAR.SYNC.DEFER_BLOCKING 0x0 ;  /* 0x0000000000007b1d */ /* 0x000fe20000010000 */
[----:B------:R-:W-:Y:S01]  /*56e0*/  SHF.R.S32.HI R4, RZ, 0x1f, R227 ;  /* 0x0000001fff047819 */ /* 0x000fe200000114e3 */
[C---:B------:R-:W-:Y:S04]  /*56f0*/  IMAD.WIDE.U32 R6, R227.reuse, c[0x0][0x1a0], RZ ;  /* 0x00006800e3067a25 */ /* 0x040fe800078e00ff */
[----:B------:R-:W-:Y:S01]  /*5700*/  IMAD R4, R4, c[0x0][0x1a0], RZ ;  /* 0x0000680004047a24 */ /* 0x000fe200078e02ff */
[----:B------:R-:W-:Y:S03]  /*5710*/  LEA R8, P2, R6, R214, 0x6 ;  /* 0x000000d606087211 */ /* 0x000fe600078430ff */
[----:B------:R-:W-:Y:S01]  /*5720*/  IMAD R4, R227, c[0x0][0x1a4], R4 ;  /* 0x00006900e3047a24 */ /* 0x000fe200078e0204 */
[C---:B------:R-:W-:Y:S02]  /*5730*/  @!P0 LEA R14, P4, R8.reuse, c[0x0][0x170], 0x1 ;  /* 0x00005c00080e8a11 */ /* 0x040fe400078808ff */
[----:B------:R-:W-:Y:S02]  /*5740*/  @!P0 IADD3 R5, P1, R8, UR4, RZ ;  /* 0x0000000408058c10 */ /* 0x000fe4000ff3e0ff */
[----:B------:R-:W-:Y:S02]  /*5750*/  IADD3 R4, R7, R4, RZ ;  /* 0x0000000407047210 */ /* 0x000fe40007ffe0ff */
[----:B------:R-:W-:Y:S02]  /*5760*/  @!P0 LEA R12, P3, R5, c[0x0][0x170], 0x1 ;  /* 0x00005c00050c8a11 */ /* 0x000fe400078608ff */
[----:B------:R-:W-:Y:S02]  /*5770*/  LEA.HI.X R9, R6, R199, R4, 0x6, P2 ;  /* 0x000000c706097211 */ /* 0x000fe400010f3404 */
[----:B------:R-:W-:Y:S02]  /*5780*/  @!P0 LEA R7, P2, R226, R8, 0x5 ;  /* 0x00000008e2078211 */ /* 0x000fe400078428ff */
[----:B------:R-:W-:Y:S01]  /*5790*/  @!P0 LEA.HI.X R15, R8, c[0x0][0x174], R9, 0x1, P4 ;  /* 0x00005d00080f8a11 */ /* 0x000fe200020f0c09 */
[----:B------:R-:W-:Y:S01]  /*57a0*/  @P0 STS.128 [R212+0x6000], RZ ;  /* 0x006000ffd4000388 */ /* 0x000fe20000000c00 */
[----:B------:R-:W-:Y:S02]  /*57b0*/  @!P0 IADD3.X R4, R9, UR5, RZ, P1, !PT ;  /* 0x0000000509048c10 */ /* 0x000fe40008ffe4ff */
[----:B------:R-:W-:Y:S02]  /*57c0*/  @!P0 LEA R10, P1, R7, c[0x0][0x170], 0x1 ;  /* 0x00005c00070a8a11 */ /* 0x000fe400078208ff */
[----:B------:R-:W-:Y:S02]  /*57d0*/  @!P0 LEA.HI.X R13, R5, c[0x0][0x174], R4, 0x1, P3 ;  /* 0x00005d00050d8a11 */ /* 0x000fe400018f0c04 */
[----:B------:R-:W-:Y:S01]  /*57e0*/  @!P0 LEA.HI.X R6, R226, R9, R225, 0x5, P2 ;  /* 0x00000009e2068211 */ /* 0x000fe200010f2ce1 */
[----:B------:R-:W-:Y:S01]  /*57f0*/  @!PT LDS RZ, [RZ] ;  /* 0x00000000fffff984 */ /* 0x000fe20000000800 */
[----:B------:R-:W-:Y:S01]  /*5800*/  @!PT LDS RZ, [RZ] ;  /* 0x00000000fffff984 */ /* 0x000fe20000000800 */
[----:B------:R-:W-:Y:S01]  /*5810*/  @!PT LDS RZ, [RZ] ;  /* 0x00000000fffff984 */ /* 0x000fe20000000800 */
[----:B------:R1:W-:Y:S01]  /*5820*/  @!P0 LDGSTS.E.BYPASS.LTC128B.128 [R212+0x6000], [R14.64] ;  /* 0x060000000ed48fae */ /* 0x0003e2000b901d46 */
[----:B------:R-:W-:Y:S02]  /*5830*/  @!P0 IMAD.WIDE.U32 R8, R224, 0x30, R8 ;  /* 0x00000030e0088825 */ /* 0x000fe400078e0008 */
[----:B------:R-:W-:Y:S03]  /*5840*/  @!P0 LEA.HI.X R11, R7, c[0x0][0x174], R6, 0x1, P1 ;  /* 0x00005d00070b8a11 */ /* 0x000fe600008f0c06 */
[C---:B------:R-:W-:Y:S02]  /*5850*/  @!P0 LEA R6, P1, R8.reuse, c[0x0][0x170], 0x1 ;  /* 0x00005c0008068a11 */ /* 0x040fe400078208ff */
[----:B------:R-:W-:Y:S01]  /*5860*/  @P0 STS.128 [R212+0x6800], RZ ;  /* 0x006800ffd4000388 */ /* 0x000fe20000000c00 */
[----:B------:R-:W-:Y:S04]  /*5870*/  @!P0 IADD3 R4, R213, R9, RZ ;  /* 0x00000009d5048210 */ /* 0x000fe80007ffe0ff */
[----:B------:R-:W-:Y:S02]  /*5880*/  @!P0 LEA.HI.X R7, R8, c[0x0][0x174], R4, 0x1, P1 ;  /* 0x00005d0008078a11 */ /* 0x000fe400008f0c04 */
[----:B------:R-:W-:Y:S01]  /*5890*/  ISETP.GT.AND P1, PT, R227, RZ, PT ;  /* 0x000000ffe300720c */ /* 0x000fe20003f24270 */
        /* <DEDUP_REMOVED lines=14> */
[----:B------:R-:W-:Y:S08]  /*5980*/  LDSM.16.M88.4 R64, [R198] ;  /* 0x00000000c640783b */ /* 0x000ff00000000200 */
[----:B------:R-:W3:Y:S08]  /*5990*/  LDSM.16.M88.4 R16, [R197+0x4000] ;  /* 0x00400000c510783b */ /* 0x000ef00000000200 */
[----:B------:R-:W2:Y:S08]  /*59a0*/  LDSM.16.M88.4 R60, [R198+0x2000] ;  /* 0x00200000c63c783b */ /* 0x000eb00000000200 */
[----:B------:R-:W0:Y:S08]  /*59b0*/  LDGDEPBAR ;  /* 0x00000000000079af */ /* 0x000e300000000000 */
[----:B------:R-:W4:Y:S08]  /*59c0*/  LDSM.16.M88.4 R32, [R197+0x4800] ;  /* 0x00480000c520783b */ /* 0x000f300000000200 */
[----:B------:R-:W5:Y:S08]  /*59d0*/  LDSM.16.M88.4 R48, [R197+0x5000] ;  /* 0x00500000c530783b */ /* 0x000f700000000200 */
[----:B------:R-:W1:Y:S08]  /*59e0*/  LDSM.16.M88.4 R136, [R197+0x5800] ;  /* 0x00580000c588783b */ /* 0x000e700000000200 */
        /* <DEDUP_REMOVED lines=11> */
[-C--:B---3--:R-:W-:Y:S08]  /*5aa0*/  HMMA.16816.F32 R4, R64, R16.reuse, RZ ;  /* 0x000000104004723c */ /* 0x088ff000000018ff */
[C---:B--2---:R-:W-:Y:S08]  /*5ab0*/  HMMA.16816.F32 R8, R60.reuse, R16, RZ ;  /* 0x000000103c08723c */ /* 0x044ff000000018ff */
[-C--:B-1----:R-:W-:Y:S08]  /*5ac0*/  HMMA.16816.F32 R12, R60, R18.reuse, RZ ;  /* 0x000000123c0c723c */ /* 0x082ff000000018ff */
        /* <DEDUP_REMOVED lines=199> */
.L_x_1411:
[----:B------:R-:W-:Y:S01]  /*6740*/  FMNMX.FTZ R4, R147, R132, !PT ;  /* 0x0000008493047209 */ /* 0x000fe20007810000 */
[----:B------:R-:W-:Y:S01]  /*6750*/  LDSM.16.MT88.4 R20, [R192+0x6000] ;  /* 0x00600000c014783b */ /* 0x000fe20000004200 */
[----:B------:R-:W-:Y:S02]  /*6760*/  FMNMX.FTZ R10, R145, R3, !PT ;  /* 0x00000003910a7209 */ /* 0x000fe40007810000 */
[----:B------:R-:W-:Y:S02]  /*6770*/  FMNMX.FTZ R4, R146, R4, !PT ;  /* 0x0000000492047209 */ /* 0x000fe40007810000 */
[----:B------:R-:W-:Y:S02]  /*6780*/  FMNMX.FTZ R10, R144, R10, !PT ;  /* 0x0000000a900a7209 */ /* 0x000fe40007810000 */
[----:B------:R-:W-:Y:S01]  /*6790*/  FMNMX.FTZ R4, R149, R4, !PT ;  /* 0x0000000495047209 */ /* 0x000fe20007810000 */
[----:B------:R-:W-:Y:S01]  /*67a0*/  LDSM.16.MT88.4 R36, [R190+0x6000] ;  /* 0x00600000be24783b */ /* 0x000fe20000004200 */
[----:B-1----:R-:W-:Y:S02]  /*67b0*/  FMNMX.FTZ R6, R140, R2, !PT ;  /* 0x000000028c067209 */ /* 0x002fe40007810000 */
        /* <DEDUP_REMOVED lines=83> */
[----:B------:R-:W-:Y:S01]  /*6cf0*/  FSEL R244, R244, RZ, P2 ;  /* 0x000000fff4f47208 */ /* 0x000fe20001000000 */
[----:B------:R-:W-:Y:S01]  /*6d00*/  FFMA.FTZ R154, R18, c[0x0][0x23c], -R251 ;  /* 0x00008f00129a7a23 */ /* 0x000fe200000108fb */
[----:B-1----:R-:W-:Y:S01]  /*6d10*/  FMNMX.FTZ R134, R6, R134, !PT ;  /* 0x0000008606867209 */ /* 0x002fe20007810000 */
[----:B------:R-:W-:Y:S02]  /*6d20*/  FADD.FTZ R3, -R135, R3 ;  /* 0x0000000387037221 */ /* 0x000fe40000010100 */
[--C-:B------:R-:W-:Y:S01]  /*6d30*/  FFMA.FTZ R159, R147, c[0x0][0x23c], -R251.reuse ;  /* 0x00008f00939f7a23 */ /* 0x100fe200000108fb */
[----:B------:R-:W-:Y:S01]  /*6d40*/  FSETP.NEU.FTZ.AND P2, PT, R134, -INF , PT ;  /* 0xff8000008600780b */ /* 0x000fe20003f5d000 */
[----:B------:R-:W-:Y:S01]  /*6d50*/  FMUL.FTZ R3, R3, c[0x0][0x23c] ;  /* 0x00008f0003037a20 */ /* 0x000fe20000410000 */
[----:B--2---:R-:W-:Y:S01]  /*6d60*/  FMNMX.FTZ R133, R4, R133, !PT ;  /* 0x0000008504857209 */ /* 0x004fe20007810000 */
[----:B------:R-:W-:Y:S01]  /*6d70*/  MUFU.EX2 R155, R155 ;  /* 0x0000009b009b7308 */ /* 0x000fe20000000800 */
[--C-:B------:R-:W-:Y:S02]  /*6d80*/  FFMA.FTZ R158, R146, c[0x0][0x23c], -R251.reuse ;  /* 0x00008f00929e7a23 */ /* 0x100fe400000108fb */
[--C-:B------:R-:W-:Y:S02]  /*6d90*/  FFMA.FTZ R152, R145, c[0x0][0x23c], -R244.reuse ;  /* 0x00008f0091987a23 */ /* 0x100fe400000108f4 */
[--C-:B------:R-:W-:Y:S02]  /*6da0*/  FFMA.FTZ R151, R144, c[0x0][0x23c], -R244.reuse ;  /* 0x00008f0090977a23 */ /* 0x100fe400000108f4 */
[--C-:B------:R-:W-:Y:S02]  /*6db0*/  FFMA.FTZ R157, R149, c[0x0][0x23c], -R251.reuse ;  /* 0x00008f00959d7a23 */ /* 0x100fe400000108fb */
[--C-:B------:R-:W-:Y:S01]  /*6dc0*/  FFMA.FTZ R156, R156, c[0x0][0x23c], -R251.reuse ;  /* 0x00008f009c9c7a23 */ /* 0x100fe200000108fb */
[----:B------:R-:W1:Y:S01]  /*6dd0*/  MUFU.EX2 R3, R3 ;  /* 0x0000000300037308 */ /* 0x000e620000000800 */
[--C-:B------:R-:W-:Y:S02]  /*6de0*/  FFMA.FTZ R150, R150, c[0x0][0x23c], -R244.reuse ;  /* 0x00008f0096967a23 */ /* 0x100fe400000108f4 */
[----:B------:R-:W-:Y:S02]  /*6df0*/  FFMA.FTZ R149, R161, c[0x0][0x23c], -R244 ;  /* 0x00008f00a1957a23 */ /* 0x000fe400000108f4 */
[C---:B---3--:R-:W-:Y:S02]  /*6e00*/  FMUL.FTZ R32, R132.reuse, R100 ;  /* 0x0000006484207220 */ /* 0x048fe40000410000 */
[C---:B------:R-:W-:Y:S02]  /*6e10*/  FMUL.FTZ R33, R132.reuse, R101 ;  /* 0x0000006584217220 */ /* 0x040fe40000410000 */
[C---:B------:R-:W-:Y:S01]  /*6e20*/  FMUL.FTZ R49, R132.reuse, R85 ;  /* 0x0000005584317220 */ /* 0x040fe20000410000 */
[----:B------:R-:W-:Y:S01]  /*6e30*/  MUFU.EX2 R159, R159 ;  /* 0x0000009f009f7308 */ /* 0x000fe20000000800 */
[C---:B------:R-:W-:Y:S02]  /*6e40*/  FMUL.FTZ R48, R132.reuse, R84 ;  /* 0x0000005484307220 */ /* 0x040fe40000410000 */
[C---:B------:R-:W-:Y:S02]  /*6e50*/  FMUL.FTZ R4, R132.reuse, R128 ;  /* 0x0000008084047220 */ /* 0x040fe40000410000 */
[----:B------:R-:W-:Y:S02]  /*6e60*/  FMUL.FTZ R5, R132, R129 ;  /* 0x0000008184057220 */ /* 0x000fe40000410000 */
[----:B------:R-:W-:Y:S02]  /*6e70*/  FADD.FTZ R2, -R134, R2 ;  /* 0x0000000286027221 */ /* 0x000fe40000010100 */
[----:B------:R-:W-:Y:S01]  /*6e80*/  FADD.FTZ R0, -R133, R0 ;  /* 0x0000000085007221 */ /* 0x000fe20000010100 */
[----:B------:R-:W2:Y:S01]  /*6e90*/  MUFU.EX2 R158, R158 ;  /* 0x0000009e009e7308 */ /* 0x000ea20000000800 */
[----:B------:R-:W-:Y:S02]  /*6ea0*/  FMUL.FTZ R2, R2, c[0x0][0x23c] ;  /* 0x00008f0002027a20 */ /* 0x000fe40000410000 */
        /* <DEDUP_REMOVED lines=11> */
[----:B------:R-:W-:Y:S02]  /*6f60*/  FMUL.FTZ R7, R3, R131 ;  /* 0x0000008303077220 */ /* 0x000fe40000410000 */
[--C-:B------:R-:W-:Y:S01]  /*6f70*/  FFMA.FTZ R147, R15, c[0x0][0x23c], -R244.reuse ;  /* 0x00008f000f937a23 */ /* 0x100fe200000108f4 */
[----:B--2---:R-:W-:Y:S01]  /*6f80*/  F2FP.PACK_AB R128, R158, R159 ;  /* 0x0000009f9e80723e */ /* 0x004fe200000000ff */
[--C-:B------:R-:W-:Y:S02]  /*6f90*/  FFMA.FTZ R161, R14, c[0x0][0x23c], -R244.reuse ;  /* 0x00008f000ea17a23 */ /* 0x100fe400000108f4 */
[--C-:B------:R-:W-:Y:S02]  /*6fa0*/  FFMA.FTZ R153, R26, c[0x0][0x23c], -R251.reuse ;  /* 0x00008f001a997a23 */ /* 0x100fe400000108fb */
[--C-:B------:R-:W-:Y:S01]  /*6fb0*/  FFMA.FTZ R180, R180, c[0x0][0x23c], -R251.reuse ;  /* 0x00008f00b4b47a23 */ /* 0x100fe200000108fb */
        /* <DEDUP_REMOVED lines=27> */
[--C-:B------:R-:W-:Y:S02]  /*7170*/  FFMA.FTZ R141, R141, c[0x0][0x23c], -R170.reuse ;  /* 0x00008f008d8d7a23 */ /* 0x100fe400000108aa */
[--C-:B------:R-:W-:Y:S01]  /*7180*/  FFMA.FTZ R171, R171, c[0x0][0x23c], -R170.reuse ;  /* 0x00008f00abab7a23 */ /* 0x100fe200000108aa */
[----:B------:R-:W2:Y:S01]  /*7190*/  MUFU.EX2 R2, R2 ;  /* 0x0000000200027308 */ /* 0x000ea20000000800 */
[----:B------:R-:W-:Y:S02]  /*71a0*/  FFMA.FTZ R173, R173, c[0x0][0x23c], -R170 ;  /* 0x00008f00adad7a23 */ /* 0x000fe400000108aa */
[--C-:B------:R-:W-:Y:S02]  /*71b0*/  FFMA.FTZ R174, R174, c[0x0][0x23c], -R176.reuse ;  /* 0x00008f00aeae7a23 */ /* 0x100fe400000108b0 */
[----:B------:R-:W-:Y:S02]  /*71c0*/  FFMA.FTZ R175, R175, c[0x0][0x23c], -R176 ;  /* 0x00008f00afaf7a23 */ /* 0x000fe400000108b0 */
[--C-:B------:R-:W-:Y:S02]  /*71d0*/  FFMA.FTZ R177, R177, c[0x0][0x23c], -R170.reuse ;  /* 0x00008f00b1b17a23 */ /* 0x100fe400000108aa */
[----:B------:R-:W-:Y:S01]  /*71e0*/  FFMA.FTZ R178, R178, c[0x0][0x23c], -R170 ;  /* 0x00008f00b2b27a23 */ /* 0x000fe200000108aa */
[----:B------:R-:W3:Y:S01]  /*71f0*/  MUFU.EX2 R0, R0 ;  /* 0x0000000000007308 */ /* 0x000ee20000000800 */
[--C-:B------:R-:W-:Y:S02]  /*7200*/  FFMA.FTZ R250, R250, c[0x0][0x23c], -R251.reuse ;  /* 0x00008f00fafa7a23 */ /* 0x100fe400000108fb */
[--C-:B------:R-:W-:Y:S01]  /*7210*/  FFMA.FTZ R252, R252, c[0x0][0x23c], -R251.reuse ;  /* 0x00008f00fcfc7a23 */ /* 0x100fe200000108fb */
[----:B-1----:R-:W-:Y:S01]  /*7220*/  F2FP.PACK_AB R131, R149, R150 ;  /* 0x000000969583723e */ /* 0x002fe200000000ff */
[--C-:B------:R-:W-:Y:S02]  /*7230*/  FFMA.FTZ R247, R247, c[0x0][0x23c], -R176.reuse ;  /* 0x00008f00f7f77a23 */ /* 0x100fe400000108b0 */
[----:B------:R-:W-:Y:S02]  /*7240*/  FFMA.FTZ R248, R248, c[0x0][0x23c], -R176 ;  /* 0x00008f00f8f87a23 */ /* 0x000fe400000108b0 */
[----:B------:R-:W-:Y:S01]  /*7250*/  FFMA.FTZ R245, R245, c[0x0][0x23c], -R170 ;  /* 0x00008f00f5f57a23 */ /* 0x000fe200000108aa */
        /* <DEDUP_REMOVED lines=10> */
[C---:B------:R-:W-:Y:S02]  /*7300*/  FMUL.FTZ R45, R2.reuse, R89 ;  /* 0x00000059022d7220 */ /* 0x040fe40000410000 */
[C---:B------:R-:W-:Y:S01]  /*7310*/  FMUL.FTZ R8, R2.reuse, R124 ;  /* 0x0000007c02087220 */ /* 0x040fe20000410000 */
[----:B------:R-:W-:Y:S01]  /*7320*/  MOV R124, R162 ;  /* 0x000000a2007c7202 */ /* 0x000fe20000000f00 */
[----:B------:R-:W-:Y:S01]  /*7330*/  FMUL.FTZ R9, R2, R125 ;  /* 0x0000007d02097220 */ /* 0x000fe20000410000 */
[----:B------:R-:W-:Y:S01]  /*7340*/  MOV R125, R165 ;  /* 0x000000a5007d7202 */ /* 0x000fe20000000f00 */
[C---:B------:R-:W-:Y:S02]  /*7350*/  FMUL.FTZ R10, R0.reuse, R126 ;  /* 0x0000007e000a7220 */ /* 0x040fe40000410000 */
[----:B------:R-:W-:Y:S01]  /*7360*/  FMUL.FTZ R11, R0, R127 ;  /* 0x0000007f000b7220 */ /* 0x000fe20000410000 */
[----:B------:R-:W2:Y:S01]  /*7370*/  MUFU.EX2 R141, R141 ;  /* 0x0000008d008d7308 */ /* 0x000ea20000000800 */
[--C-:B------:R-:W-:Y:S02]  /*7380*/  FFMA.FTZ R84, R125, c[0x0][0x23c], -R244.reuse ;  /* 0x00008f007d547a23 */ /* 0x100fe400000108f4 */
[C---:B------:R-:W-:Y:S01]  /*7390*/  FMUL.FTZ R12, R2.reuse, R120 ;  /* 0x00000078020c7220 */ /* 0x040fe20000410000 */
[----:B-1----:R-:W-:Y:S01]  /*73a0*/  F2FP.PACK_AB R64, R145, R146 ;  /* 0x000000929140723e */ /* 0x002fe200000000ff */
[----:B------:R-:W-:Y:S02]  /*73b0*/  FMUL.FTZ R13, R2, R121 ;  /* 0x00000079020d7220 */ /* 0x000fe40000410000 */
[C---:B------:R-:W-:Y:S02]  /*73c0*/  FMUL.FTZ R14, R0.reuse, R122 ;  /* 0x0000007a000e7220 */ /* 0x040fe40000410000 */
[C---:B------:R-:W-:Y:S01]  /*73d0*/  FMUL.FTZ R15, R0.reuse, R123 ;  /* 0x0000007b000f7220 */ /* 0x040fe20000410000 */
[----:B------:R-:W-:Y:S01]  /*73e0*/  MUFU.EX2 R144, R144 ;  /* 0x0000009000907308 */ /* 0x000fe20000000800 */
[C---:B------:R-:W-:Y:S02]  /*73f0*/  FMUL.FTZ R26, R0.reuse, R110 ;  /* 0x0000006e001a7220 */ /* 0x040fe40000410000 */
[----:B------:R-:W-:Y:S02]  /*7400*/  FMUL.FTZ R27, R0, R111 ;  /* 0x0000006f001b7220 */ /* 0x000fe40000410000 */
[----:B------:R-:W-:Y:S02]  /*7410*/  FFMA.FTZ R162, R25, c[0x0][0x23c], -R244 ;  /* 0x00008f0019a27a23 */ /* 0x000fe400000108f4 */
[----:B------:R-:W-:Y:S02]  /*7420*/  FMUL.FTZ R25, R2, R109 ;  /* 0x0000006d02197220 */ /* 0x000fe40000410000 */
[----:B------:R-:W-:Y:S01]  /*7430*/  FFMA.FTZ R165, R24, c[0x0][0x23c], -R176 ;  /* 0x00008f0018a57a23 */ /* 0x000fe200000108b0 */
[----:B------:R-:W1:Y:S01]  /*7440*/  MUFU.EX2 R143, R143 ;  /* 0x0000008f008f7308 */ /* 0x000e620000000800 */
[C---:B------:R-:W-:Y:S02]  /*7450*/  FMUL.FTZ R24, R2.reuse, R108 ;  /* 0x0000006c02187220 */ /* 0x040fe40000410000 */
[C---:B------:R-:W-:Y:S01]  /*7460*/  FMUL.FTZ R28, R2.reuse, R104 ;  /* 0x00000068021c7220 */ /* 0x040fe20000410000 */
[----:B--2---:R-:W-:Y:S01]  /*7470*/  F2FP.PACK_AB R65, R141, R142 ;  /* 0x0000008e8d41723e */ /* 0x004fe200000000ff */
[----:B------:R-:W-:Y:S02]  /*7480*/  FMUL.FTZ R29, R2, R105 ;  /* 0x00000069021d7220 */ /* 0x000fe40000410000 */
[C---:B------:R-:W-:Y:S02]  /*7490*/  FMUL.FTZ R30, R0.reuse, R106 ;  /* 0x0000006a001e7220 */ /* 0x040fe40000410000 */
[----:B------:R-:W-:Y:S01]  /*74a0*/  FMUL.FTZ R31, R0, R107 ;  /* 0x0000006b001f7220 */ /* 0x000fe20000410000 */
[----:B------:R-:W-:Y:S01]  /*74b0*/  MUFU.EX2 R140, R140 ;  /* 0x0000008c008c7308 */ /* 0x000fe20000000800 */
[C---:B------:R-:W-:Y:S02]  /*74c0*/  FMUL.FTZ R40, R2.reuse, R92 ;  /* 0x0000005c02287220 */ /* 0x040fe40000410000 */
[----:B------:R-:W-:Y:S02]  /*74d0*/  FMUL.FTZ R41, R2, R93 ;  /* 0x0000005d02297220 */ /* 0x000fe40000410000 */
[C---:B------:R-:W-:Y:S02]  /*74e0*/  FMUL.FTZ R42, R0.reuse, R94 ;  /* 0x0000005e002a7220 */ /* 0x040fe40000410000 */
[C---:B------:R-:W-:Y:S02]  /*74f0*/  FMUL.FTZ R43, R0.reuse, R95 ;  /* 0x0000005f002b7220 */ /* 0x040fe40000410000 */
[C---:B------:R-:W-:Y:S01]  /*7500*/  FMUL.FTZ R46, R0.reuse, R90 ;  /* 0x0000005a002e7220 */ /* 0x040fe20000410000 */
[----:B------:R-:W2:Y:S01]  /*7510*/  MUFU.EX2 R139, R139 ;  /* 0x0000008b008b7308 */ /* 0x000ea20000000800 */
[----:B------:R-:W-:Y:S02]  /*7520*/  FMUL.FTZ R47, R0, R91 ;  /* 0x0000005b002f7220 */ /* 0x000fe40000410000 */
[C---:B------:R-:W-:Y:S01]  /*7530*/  FMUL.FTZ R60, R2.reuse, R72 ;  /* 0x00000048023c7220 */ /* 0x040fe20000410000 */
[----:B-1----:R-:W-:Y:S01]  /*7540*/  F2FP.PACK_AB R66, R143, R144 ;  /* 0x000000908f42723e */ /* 0x002fe200000000ff */
[----:B------:R-:W-:Y:S02]  /*7550*/  FMUL.FTZ R61, R2, R73 ;  /* 0x00000049023d7220 */ /* 0x000fe40000410000 */
[C---:B------:R-:W-:Y:S02]  /*7560*/  FMUL.FTZ R62, R0.reuse, R74 ;  /* 0x0000004a003e7220 */ /* 0x040fe40000410000 */
[----:B------:R-:W-:Y:S01]  /*7570*/  FMUL.FTZ R63, R0, R75 ;  /* 0x0000004b003f7220 */ /* 0x000fe20000410000 */
[----:B------:R1:W-:Y:S01]  /*7580*/  MUFU.EX2 R88, R84 ;  /* 0x0000005400587308 */ /* 0x0003e20000000800 */
[----:B------:R-:W-:Y:S02]  /*7590*/  FFMA.FTZ R242, R242, c[0x0][0x23c], -R170 ;  /* 0x00008f00f2f27a23 */ /* 0x000fe400000108aa */
[--C-:B------:R-:W-:Y:S02]  /*75a0*/  FFMA.FTZ R240, R240, c[0x0][0x23c], -R176.reuse ;  /* 0x00008f00f0f07a23 */ /* 0x100fe400000108b0 */
[----:B------:R-:W-:Y:S02]  /*75b0*/  FFMA.FTZ R241, R241, c[0x0][0x23c], -R176 ;  /* 0x00008f00f1f17a23 */ /* 0x000fe400000108b0 */
[--C-:B------:R-:W-:Y:S02]  /*75c0*/  FFMA.FTZ R239, R239, c[0x0][0x23c], -R170.reuse ;  /* 0x00008f00efef7a23 */ /* 0x100fe400000108aa */
[----:B------:R-:W-:Y:S01]  /*75d0*/  FFMA.FTZ R237, R237, c[0x0][0x23c], -R170 ;  /* 0x00008f00eded7a23 */ /* 0x000fe200000108aa */
[----:B------:R-:W-:Y:S01]  /*75e0*/  MUFU.EX2 R154, R154 ;  /* 0x0000009a009a7308 */ /* 0x000fe20000000800 */
[--C-:B------:R-:W-:Y:S02]  /*75f0*/  FFMA.FTZ R234, R234, c[0x0][0x23c], -R251.reuse ;  /* 0x00008f00eaea7a23 */ /* 0x100fe400000108fb */
[--C-:B------:R-:W-:Y:S01]  /*7600*/  FFMA.FTZ R236, R236, c[0x0][0x23c], -R251.reuse ;  /* 0x00008f00ecec7a23 */ /* 0x100fe200000108fb */
[----:B--2---:R-:W-:Y:S01]  /*7610*/  F2FP.PACK_AB R67, R139, R140 ;  /* 0x0000008c8b43723e */ /* 0x004fe200000000ff */
[--C-:B------:R-:W-:Y:S02]  /*7620*/  FFMA.FTZ R183, R183, c[0x0][0x23c], -R244.reuse ;  /* 0x00008f00b7b77a23 */ /* 0x100fe400000108f4 */
[--C-:B------:R-:W-:Y:S02]  /*7630*/  FFMA.FTZ R182, R182, c[0x0][0x23c], -R244.reuse ;  /* 0x00008f00b6b67a23 */ /* 0x100fe400000108f4 */
[--C-:B------:R-:W-:Y:S01]  /*7640*/  FFMA.FTZ R246, R246, c[0x0][0x23c], -R251.reuse ;  /* 0x00008f00f6f67a23 */ /* 0x100fe200000108fb */
[----:B------:R-:W-:Y:S01]  /*7650*/  MUFU.EX2 R148, R148 ;  /* 0x0000009400947308 */ /* 0x000fe20000000800 */
[C---:B------:R-:W-:Y:S01]  /*7660*/  HMMA.16816.F32 R8, R64.reuse, R20, R8 ;  /* 0x000000144008723c */ /* 0x040fe20000001808 */
[----:B-1----:R-:W-:Y:S03]  /*7670*/  LDSM.16.MT88.4 R84, [R189+0x6800] ;  /* 0x00680000bd54783b */ /* 0x002fe60000004200 */
[----:B------:R-:W-:Y:S02]  /*7680*/  FFMA.FTZ R251, R238, c[0x0][0x23c], -R251 ;  /* 0x00008f00eefb7a23 */ /* 0x000fe400000108fb */
        /* <DEDUP_REMOVED lines=21> */
[C---:B------:R-:W-:Y:S02]  /*77e0*/  FFMA.FTZ R159, R132.reuse, R231, R159 ;  /* 0x000000e7849f7223 */ /* 0x040fe4000001009f */
[----:B------:R-:W-:Y:S01]  /*77f0*/  MUFU.EX2 R162, R162 ;  /* 0x000000a200a27308 */ /* 0x000fe20000000800 */
[C---:B------:R-:W-:Y:S01]  /*7800*/  FMUL.FTZ R36, R132.reuse, R96 ;  /* 0x0000006084247220 */ /* 0x040fe20000410000 */
[-C--:B------:R-:W-:Y:S04]  /*7810*/  HMMA.16816.F32 R28, R64, R38.reuse, R28 ;  /* 0x00000026401c723c */ /* 0x080fe8000000181c */
[----:B------:R-:W-:Y:S02]  /*7820*/  FMUL.FTZ R37, R132, R97 ;  /* 0x0000006184257220 */ /* 0x000fe40000410000 */
[C---:B------:R-:W-:Y:S02]  /*7830*/  FFMA.FTZ R152, R3.reuse, R230, R152 ;  /* 0x000000e603987223 */ /* 0x040fe40000010098 */
[C---:B------:R-:W-:Y:S01]  /*7840*/  HMMA.16816.F32 R32, R128.reuse, R38, R32 ;  /* 0x000000268020723c */ /* 0x040fe20000001820 */
[----:B------:R-:W-:Y:S03]  /*7850*/  MUFU.EX2 R165, R165 ;  /* 0x000000a500a57308 */ /* 0x000fe60000000800 */
[----:B------:R-:W-:Y:S01]  /*7860*/  FFMA.FTZ R146, R2, R229, R146 ;  /* 0x000000e502927223 */ /* 0x000fe20000010092 */
[----:B------:R-:W-:Y:S01]  /*7870*/  MOV R2, R134 ;  /* 0x0000008600027202 */ /* 0x000fe20000000f00 */
[----:B------:R-:W-:Y:S01]  /*7880*/  FFMA.FTZ R142, R0, R228, R142 ;  /* 0x000000e4008e7223 */ /* 0x000fe2000001008e */
[----:B------:R-:W-:Y:S01]  /*7890*/  MOV R0, R133 ;  /* 0x0000008500007202 */ /* 0x000fe20000000f00 */
[C---:B------:R-:W-:Y:S03]  /*78a0*/  FMUL.FTZ R38, R3.reuse, R98 ;  /* 0x0000006203267220 */ /* 0x040fe60000410000 */
[----:B------:R-:W1:Y:S01]  /*78b0*/  MUFU.EX2 R168, R168 ;  /* 0x000000a800a87308 */ /* 0x000e620000000800 */
[----:B------:R-:W-:Y:S02]  /*78c0*/  FMUL.FTZ R39, R3, R99 ;  /* 0x0000006303277220 */ /* 0x000fe40000410000 */
[----:B------:R-:W2:Y:S01]  /*78d0*/  LDSM.16.MT88.4 R96, [R188+0x6000] ;  /* 0x00600000bc60783b */ /* 0x000ea20000004200 */
[----:B------:R-:W-:Y:S02]  /*78e0*/  FADD.FTZ R159, R158, R159 ;  /* 0x0000009f9e9f7221 */ /* 0x000fe40000010000 */
[----:B------:R-:W-:Y:S02]  /*78f0*/  FADD.FTZ R152, R151, R152 ;  /* 0x0000009897987221 */ /* 0x000fe40000010000 */
[-C--:B------:R-:W-:Y:S02]  /*7900*/  HMMA.16816.F32 R36, R128, R52.reuse, R36 ;  /* 0x000000348024723c */ /* 0x080fe40000001824 */
[----:B------:R-:W-:Y:S01]  /*7910*/  MUFU.EX2 R171, R171 ;  /* 0x000000ab00ab7308 */ /* 0x000fe20000000800 */
[----:B------:R-:W-:Y:S02]  /*7920*/  FADD.FTZ R146, R145, R146 ;  /* 0x0000009291927221 */ /* 0x000fe40000010000 */
[----:B------:R-:W-:Y:S02]  /*7930*/  FADD.FTZ R142, R141, R142 ;  /* 0x0000008e8d8e7221 */ /* 0x000fe40000010000 */
[----:B------:R-:W-:Y:S01]  /*7940*/  FADD.FTZ R159, R157, R159 ;  /* 0x0000009f9d9f7221 */ /* 0x000fe20000010000 */
[C---:B------:R-:W-:Y:S04]  /*7950*/  HMMA.16816.F32 R40, R64.reuse, R52, R40 ;  /* 0x000000344028723c */ /* 0x040fe80000001828 */
[----:B------:R-:W3:Y:S01]  /*7960*/  MUFU.EX2 R173, R173 ;  /* 0x000000ad00ad7308 */ /* 0x000ee20000000800 */
[----:B------:R-:W-:Y:S02]  /*7970*/  FADD.FTZ R152, R150, R152 ;  /* 0x0000009896987221 */ /* 0x000fe40000010000 */
[C---:B------:R-:W-:Y:S01]  /*7980*/  FMUL.FTZ R52, R132.reuse, R80 ;  /* 0x0000005084347220 */ /* 0x040fe20000410000 */
[-C--:B------:R-:W-:Y:S04]  /*7990*/  HMMA.16816.F32 R44, R64, R54.reuse, R44 ;  /* 0x00000036402c723c */ /* 0x080fe8000000182c */
[----:B------:R-:W-:Y:S01]  /*79a0*/  FMUL.FTZ R53, R132, R81 ;  /* 0x0000005184357220 */ /* 0x000fe20000410000 */
[----:B-1----:R-:W-:Y:S01]  /*79b0*/  F2FP.PACK_AB R72, R168, R165 ;  /* 0x000000a5a848723e */ /* 0x002fe200000000ff */
[----:B------:R-:W-:Y:S01]  /*79c0*/  MUFU.EX2 R174, R174 ;  /* 0x000000ae00ae7308 */ /* 0x000fe20000000800 */
[----:B------:R-:W-:Y:S01]  /*79d0*/  FADD.FTZ R146, R144, R146 ;  /* 0x0000009290927221 */ /* 0x000fe20000010000 */
[C---:B------:R-:W-:Y:S04]  /*79e0*/  HMMA.16816.F32 R48, R128.reuse, R54, R48 ;  /* 0x000000368030723c */ /* 0x040fe80000001830 */
[----:B------:R-:W-:Y:S02]  /*79f0*/  FADD.FTZ R142, R140, R142 ;  /* 0x0000008e8c8e7221 */ /* 0x000fe40000010000 */
[----:B------:R-:W-:Y:S02]  /*7a00*/  FADD.FTZ R159, R156, R159 ;  /* 0x0000009f9c9f7221 */ /* 0x000fe40000010000 */
[C---:B------:R-:W-:Y:S01]  /*7a10*/  FMUL.FTZ R54, R3.reuse, R82 ;  /* 0x0000005203367220 */ /* 0x040fe20000410000 */
[----:B------:R-:W1:Y:S03]  /*7a20*/  MUFU.EX2 R175, R175 ;  /* 0x000000af00af7308 */ /* 0x000e660000000800 */
[----:B------:R-:W-:Y:S01]  /*7a30*/  FMUL.FTZ R55, R3, R83 ;  /* 0x0000005303377220 */ /* 0x000fe20000410000 */
[----:B---3--:R-:W-:Y:S01]  /*7a40*/  F2FP.PACK_AB R73, R173, R171 ;  /* 0x000000abad49723e */ /* 0x008fe200000000ff */
[----:B------:R-:W3:Y:S01]  /*7a50*/  LDSM.16.MT88.4 R80, [R190+0x6800] ;  /* 0x00680000be50783b */ /* 0x000ee20000004200 */
[----:B------:R-:W-:Y:S02]  /*7a60*/  FADD.FTZ R152, R149, R152 ;  /* 0x0000009895987221 */ /* 0x000fe40000010000 */
[----:B------:R-:W-:Y:S02]  /*7a70*/  FADD.FTZ R146, R143, R146 ;  /* 0x000000928f927221 */ /* 0x000fe40000010000 */
[-C--:B--2---:R-:W-:Y:S01]  /*7a80*/  HMMA.16816.F32 R52, R128, R96.reuse, R52 ;  /* 0x000000608034723c */ /* 0x084fe20000001834 */
[----:B------:R-:W-:Y:S02]  /*7a90*/  MUFU.EX2 R177, R177 ;  /* 0x000000b100b17308 */ /* 0x000fe40000000800 */
[----:B------:R-:W-:Y:S02]  /*7aa0*/  FADD.FTZ R142, R139, R142 ;  /* 0x0000008e8b8e7221 */ /* 0x000fe40000010000 */
[----:B------:R-:W-:Y:S02]  /*7ab0*/  FADD.FTZ R159, R155, R159 ;  /* 0x0000009f9b9f7221 */ /* 0x000fe40000010000 */
[----:B------:R-:W-:Y:S01]  /*7ac0*/  FADD.FTZ R152, R148, R152 ;  /* 0x0000009894987221 */ /* 0x000fe20000010000 */
[C---:B------:R-:W-:Y:S03]  /*7ad0*/  HMMA.16816.F32 R56, R64.reuse, R96, R56 ;  /* 0x000000604038723c */ /* 0x040fe60000001838 */
[----:B------:R-:W2:Y:S01]  /*7ae0*/  MUFU.EX2 R178, R178 ;  /* 0x000000b200b27308 */ /* 0x000ea20000000800 */
[----:B------:R-:W-:Y:S01]  /*7af0*/  FADD.FTZ R146, R165, R146 ;  /* 0x00000092a5927221 */ /* 0x000fe20000010000 */
[----:B-1----:R-:W-:Y:S01]  /*7b00*/  F2FP.PACK_AB R74, R175, R174 ;  /* 0x000000aeaf4a723e */ /* 0x002fe200000000ff */
[----:B------:R-:W-:Y:S02]  /*7b10*/  FADD.FTZ R142, R171, R142 ;  /* 0x0000008eab8e7221 */ /* 0x000fe40000010000 */
[-C--:B------:R-:W-:Y:S04]  /*7b20*/  HMMA.16816.F32 R60, R64, R98.reuse, R60 ;  /* 0x00000062403c723c */ /* 0x080fe8000000183c */
[----:B------:R-:W-:Y:S01]  /*7b30*/  FADD.FTZ R159, R154, R159 ;  /* 0x0000009f9a9f7221 */ /* 0x000fe20000010000 */
[----:B------:R-:W1:Y:S01]  /*7b40*/  MUFU.EX2 R180, R180 ;  /* 0x000000b400b47308 */ /* 0x000e620000000800 */
[C---:B------:R-:W-:Y:S02]  /*7b50*/  FADD.FTZ R152, R147.reuse, R152 ;  /* 0x0000009893987221 */ /* 0x040fe40000010000 */
[----:B------:R-:W-:Y:S01]  /*7b60*/  FMUL.FTZ R64, R132, R68 ;  /* 0x0000004484407220 */ /* 0x000fe20000410000 */
[----:B------:R-:W-:Y:S03]  /*7b70*/  F2FP.PACK_AB R68, R154, R155 ;  /* 0x0000009b9a44723e */ /* 0x000fe600000000ff */
[----:B------:R-:W-:Y:S01]  /*7b80*/  FMUL.FTZ R65, R132, R69 ;  /* 0x0000004584417220 */ /* 0x000fe20000410000 */
[----:B------:R-:W-:Y:S01]  /*7b90*/  F2FP.PACK_AB R69, R147, R148 ;  /* 0x000000949345723e */ /* 0x000fe200000000ff */
[C---:B------:R-:W-:Y:S01]  /*7ba0*/  FMUL.FTZ R66, R3.reuse, R70 ;  /* 0x0000004603427220 */ /* 0x040fe20000410000 */
[----:B------:R-:W-:Y:S01]  /*7bb0*/  F2FP.PACK_AB R70, R160, R153 ;  /* 0x00000099a046723e */ /* 0x000fe200000000ff */
[----:B------:R-:W-:Y:S01]  /*7bc0*/  FMUL.FTZ R67, R3, R71 ;  /* 0x0000004703437220 */ /* 0x000fe20000410000 */
[----:B------:R-:W-:Y:S01]  /*7bd0*/  F2FP.PACK_AB R71, R162, R161 ;  /* 0x000000a1a247723e */ /* 0x000fe200000000ff */
[----:B------:R-:W-:Y:S01]  /*7be0*/  MUFU.EX2 R235, R235 ;  /* 0x000000eb00eb7308 */ /* 0x000fe20000000800 */
[----:B--2---:R-:W-:Y:S01]  /*7bf0*/  F2FP.PACK_AB R75, R178, R177 ;  /* 0x000000b1b24b723e */ /* 0x004fe200000000ff */
[----:B------:R-:W-:Y:S01]  /*7c00*/  FADD.FTZ R146, R168, R146 ;  /* 0x00000092a8927221 */ /* 0x000fe20000010000 */
[----:B------:R-:W-:Y:S01]  /*7c10*/  MOV R3, R135 ;  /* 0x0000008700037202 */ /* 0x000fe20000000f00 */
[----:B------:R-:W-:Y:S01]  /*7c20*/  FADD.FTZ R142, R173, R142 ;  /* 0x0000008ead8e7221 */ /* 0x000fe20000010000 */
[----:B------:R-:W-:Y:S04]  /*7c30*/  HMMA.16816.F32 R64, R128, R98, R64 ;  /* 0x000000628040723c */ /* 0x000fe80000001840 */
[----:B------:R-:W-:Y:S01]  /*7c40*/  FADD.FTZ R159, R153, R159 ;  /* 0x0000009f999f7221 */ /* 0x000fe20000010000 */
[----:B------:R-:W2:Y:S01]  /*7c50*/  MUFU.EX2 R243, R243 ;  /* 0x000000f300f37308 */ /* 0x000ea20000000800 */
[----:B------:R-:W-:Y:S01]  /*7c60*/  FADD.FTZ R152, R161, R152 ;  /* 0x00000098a1987221 */ /* 0x000fe20000010000 */
[----:B------:R-:W-:Y:S01]  /*7c70*/  MOV R132, R136 ;  /* 0x0000008800847202 */ /* 0x000fe20000000f00 */
[-C--:B------:R-:W-:Y:S05]  /*7c80*/  HMMA.16816.F32 R4, R68, R76.reuse, R4 ;  /* 0x0000004c4404723c */ /* 0x080fea0000001804 */
[----:B------:R-:W-:Y:S02]  /*7c90*/  FADD.FTZ R146, R174, R146 ;  /* 0x00000092ae927221 */ /* 0x000fe40000010000 */
[----:B------:R-:W-:Y:S01]  /*7ca0*/  MUFU.EX2 R249, R249 ;  /* 0x000000f900f97308 */ /* 0x000fe20000000800 */
[C---:B------:R-:W-:Y:S04]  /*7cb0*/  HMMA.16816.F32 R8, R72.reuse, R76, R8 ;  /* 0x0000004c4808723c */ /* 0x040fe80000001808 */
[----:B------:R-:W-:Y:S02]  /*7cc0*/  FADD.FTZ R142, R177, R142 ;  /* 0x0000008eb18e7221 */ /* 0x000fe40000010000 */
[----:B------:R-:W-:Y:S02]  /*7cd0*/  FADD.FTZ R159, R160, R159 ;  /* 0x0000009fa09f7221 */ /* 0x000fe40000010000 */
[-C--:B------:R-:W-:Y:S01]  /*7ce0*/  HMMA.16816.F32 R12, R72, R78.reuse, R12 ;  /* 0x0000004e480c723c */ /* 0x080fe2000000180c */
[----:B------:R-:W-:Y:S03]  /*7cf0*/  MUFU.EX2 R250, R250 ;  /* 0x000000fa00fa7308 */ /* 0x000fe60000000800 */
[--C-:B------:R-:W-:Y:S02]  /*7d00*/  FFMA.FTZ R76, R124, c[0x0][0x23c], -R244.reuse ;  /* 0x00008f007c4c7a23 */ /* 0x100fe400000108f4 */
[----:B------:R-:W-:Y:S01]  /*7d10*/  FFMA.FTZ R244, R179, c[0x0][0x23c], -R244 ;  /* 0x00008f00b3f47a23 */ /* 0x000fe200000108f4 */
[----:B------:R-:W-:Y:S01]  /*7d20*/  MOV R179, R88 ;  /* 0x0000005800b37202 */ /* 0x000fe20000000f00 */
[C---:B------:R-:W-:Y:S03]  /*7d30*/  HMMA.16816.F32 R16, R68.reuse, R78, R16 ;  /* 0x0000004e4410723c */ /* 0x040fe60000001810 */
[----:B------:R4:W5:Y:S01]  /*7d40*/  MUFU.EX2 R89, R76 ;  /* 0x0000004c00597308 */ /* 0x0009620000000800 */
[----:B------:R-:W-:Y:S02]  /*7d50*/  FADD.FTZ R152, R162, R152 ;  /* 0x00000098a2987221 */ /* 0x000fe40000010000 */
[----:B------:R-:W-:Y:S02]  /*7d60*/  FADD.FTZ R146, R175, R146 ;  /* 0x00000092af927221 */ /* 0x000fe40000010000 */
[-C--:B---3--:R-:W-:Y:S04]  /*7d70*/  HMMA.16816.F32 R20, R68, R80.reuse, R20 ;  /* 0x000000504414723c */ /* 0x088fe80000001814 */
[----:B------:R-:W-:Y:S01]  /*7d80*/  FADD.FTZ R142, R178, R142 ;  /* 0x0000008eb28e7221 */ /* 0x000fe20000010000 */
[----:B------:R-:W3:Y:S01]  /*7d90*/  MUFU.EX2 R252, R252 ;  /* 0x000000fc00fc7308 */ /* 0x000ee20000000800 */
[----:B-1----:R-:W-:Y:S02]  /*7da0*/  FADD.FTZ R159, R180, R159 ;  /* 0x0000009fb49f7221 */ /* 0x002fe40000010000 */
[C---:B------:R-:W-:Y:S04]  /*7db0*/  HMMA.16816.F32 R24, R72.reuse, R80, R24 ;  /* 0x000000504818723c */ /* 0x040fe80000001818 */
[----:B--2---:R-:W-:Y:S02]  /*7dc0*/  FADD.FTZ R152, R243, R152 ;  /* 0x00000098f3987221 */ /* 0x004fe40000010000 */
[----:B------:R-:W-:Y:S01]  /*7dd0*/  FADD.FTZ R159, R235, R159 ;  /* 0x0000009feb9f7221 */ /* 0x000fe20000010000 */
[----:B------:R-:W1:Y:S01]  /*7de0*/  MUFU.EX2 R247, R247 ;  /* 0x000000f700f77308 */ /* 0x000e620000000800 */
[-C--:B------:R-:W-:Y:S01]  /*7df0*/  HMMA.16816.F32 R28, R72, R82.reuse, R28 ;  /* 0x00000052481c723c */ /* 0x080fe2000000181c */
[----:B----4-:R-:W2:Y:S03]  /*7e00*/  LDSM.16.MT88.4 R76, [R188+0x6800] ;  /* 0x00680000bc4c783b */ /* 0x010ea60000004200 */
[----:B-----5:R-:W-:Y:S01]  /*7e10*/  MOV R238, R89 ;  /* 0x0000005900ee7202 */ /* 0x020fe20000000f00 */
[----:B------:R-:W-:Y:S02]  /*7e20*/  FADD.FTZ R152, R249, R152 ;  /* 0x00000098f9987221 */ /* 0x000fe40000010000 */
[----:B------:R-:W-:Y:S01]  /*7e30*/  FADD.FTZ R159, R250, R159 ;  /* 0x0000009ffa9f7221 */ /* 0x000fe20000010000 */
[C---:B------:R-:W-:Y:S01]  /*7e40*/  HMMA.16816.F32 R32, R68.reuse, R82, R32 ;  /* 0x000000524420723c */ /* 0x040fe20000001820 */
[----:B------:R-:W4:Y:S01]  /*7e50*/  MUFU.EX2 R248, R248 ;  /* 0x000000f800f87308 */ /* 0x000f220000000800 */
[----:B------:R-:W5:Y:S02]  /*7e60*/  LDSM.16.MT88.4 R80, [R192+0x7000] ;  /* 0x00700000c050783b */ /* 0x000f640000004200 */
[----:B------:R-:W-:Y:S02]  /*7e70*/  FADD.FTZ R152, R179, R152 ;  /* 0x00000098b3987221 */ /* 0x000fe40000010000 */
[----:B---3--:R-:W-:Y:S02]  /*7e80*/  FADD.FTZ R159, R252, R159 ;  /* 0x0000009ffc9f7221 */ /* 0x008fe40000010000 */
[-C--:B------:R-:W-:Y:S03]  /*7e90*/  HMMA.16816.F32 R36, R68, R84.reuse, R36 ;  /* 0x000000544424723c */ /* 0x080fe60000001824 */
[----:B------:R-:W3:Y:S01]  /*7ea0*/  MUFU.EX2 R245, R245 ;  /* 0x000000f500f57308 */ /* 0x000ee20000000800 */
[----:B------:R-:W-:Y:S02]  /*7eb0*/  FADD.FTZ R152, R238, R152 ;  /* 0x00000098ee987221 */ /* 0x000fe40000010000 */
[----:B-1----:R-:W-:Y:S02]  /*7ec0*/  FADD.FTZ R146, R247, R146 ;  /* 0x00000092f7927221 */ /* 0x002fe40000010000 */
[C---:B------:R-:W-:Y:S05]  /*7ed0*/  HMMA.16816.F32 R40, R72.reuse, R84, R40 ;  /* 0x000000544828723c */ /* 0x040fea0000001828 */
[----:B------:R-:W1:Y:S03]  /*7ee0*/  MUFU.EX2 R242, R242 ;  /* 0x000000f200f27308 */ /* 0x000e660000000800 */
[-C--:B------:R-:W-:Y:S04]  /*7ef0*/  HMMA.16816.F32 R44, R72, R86.reuse, R44 ;  /* 0x00000056482c723c */ /* 0x080fe8000000182c */
[----:B----4-:R-:W-:Y:S03]  /*7f00*/  FADD.FTZ R146, R248, R146 ;  /* 0x00000092f8927221 */ /* 0x010fe60000010000 */
[----:B------:R-:W4:Y:S01]  /*7f10*/  MUFU.EX2 R240, R240 ;  /* 0x000000f000f07308 */ /* 0x000f220000000800 */
[C---:B------:R-:W-:Y:S01]  /*7f20*/  HMMA.16816.F32 R48, R68.reuse, R86, R48 ;  /* 0x000000564430723c */ /* 0x040fe20000001830 */
[----:B------:R-:W5:Y:S03]  /*7f30*/  LDSM.16.MT88.4 R84, [R190+0x7000] ;  /* 0x00700000be54783b */ /* 0x000f660000004200 */
[----:B---3--:R-:W-:Y:S04]  /*7f40*/  FADD.FTZ R142, R245, R142 ;  /* 0x0000008ef58e7221 */ /* 0x008fe80000010000 */
[-C--:B--2---:R-:W-:Y:S01]  /*7f50*/  HMMA.16816.F32 R52, R68, R76.reuse, R52 ;  /* 0x0000004c4434723c */ /* 0x084fe20000001834 */
[----:B------:R-:W2:Y:S03]  /*7f60*/  MUFU.EX2 R241, R241 ;  /* 0x000000f100f17308 */ /* 0x000ea60000000800 */
[----:B-1----:R-:W-:Y:S04]  /*7f70*/  FADD.FTZ R142, R242, R142 ;  /* 0x0000008ef28e7221 */ /* 0x002fe80000010000 */
[C---:B------:R-:W-:Y:S03]  /*7f80*/  HMMA.16816.F32 R56, R72.reuse, R76, R56 ;  /* 0x0000004c4838723c */ /* 0x040fe60000001838 */
[----:B------:R-:W1:Y:S01]  /*7f90*/  MUFU.EX2 R239, R239 ;  /* 0x000000ef00ef7308 */ /* 0x000e620000000800 */
[----:B----4-:R-:W-:Y:S04]  /*7fa0*/  FADD.FTZ R146, R240, R146 ;  /* 0x00000092f0927221 */ /* 0x010fe80000010000 */
[-C--:B------:R-:W-:Y:S05]  /*7fb0*/  HMMA.16816.F32 R60, R72, R78.reuse, R60 ;  /* 0x0000004e483c723c */ /* 0x080fea000000183c */
[----:B------:R-:W3:Y:S02]  /*7fc0*/  MUFU.EX2 R237, R237 ;  /* 0x000000ed00ed7308 */ /* 0x000ee40000000800 */
[----:B------:R-:W-:Y:S01]  /*7fd0*/  F2FP.PACK_AB R72, R248, R247 ;  /* 0x000000f7f848723e */ /* 0x000fe200000000ff */
[----:B------:R-:W-:Y:S01]  /*7fe0*/  HMMA.16816.F32 R64, R68, R78, R64 ;  /* 0x0000004e4440723c */ /* 0x000fe20000001840 */
[----:B------:R-:W4:Y:S03]  /*7ff0*/  LDSM.16.MT88.4 R76, [R189+0x7000] ;  /* 0x00700000bd4c783b */ /* 0x000f260000004200 */
[----:B------:R-:W-:Y:S01]  /*8000*/  F2FP.PACK_AB R73, R242, R245 ;  /* 0x000000f5f249723e */ /* 0x000fe200000000ff */
[C---:B--2---:R-:W-:Y:S01]  /*8010*/  FADD.FTZ R146, R241.reuse, R146 ;  /* 0x00000092f1927221 */ /* 0x044fe20000010000 */
[----:B------:R-:W-:Y:S01]  /*8020*/  F2FP.PACK_AB R74, R241, R240 ;  /* 0x000000f0f14a723e */ /* 0x000fe200000000ff */
[----:B------:R-:W2:Y:S01]  /*8030*/  MUFU.EX2 R234, R234 ;  /* 0x000000ea00ea7308 */ /* 0x000ea20000000800 */
[----:B------:R-:W-:Y:S04]  /*8040*/  F2FP.PACK_AB R68, R235, R180 ;  /* 0x000000b4eb44723e */ /* 0x000fe800000000ff */
[----:B------:R-:W-:Y:S01]  /*8050*/  F2FP.PACK_AB R69, R249, R243 ;  /* 0x000000f3f945723e */ /* 0x000fe200000000ff */
[----:B-1----:R-:W-:Y:S01]  /*8060*/  FADD.FTZ R142, R239, R142 ;  /* 0x0000008eef8e7221 */ /* 0x002fe20000010000 */
[----:B------:R-:W-:Y:S02]  /*8070*/  F2FP.PACK_AB R70, R252, R250 ;  /* 0x000000fafc46723e */ /* 0x000fe400000000ff */
[----:B------:R-:W-:Y:S01]  /*8080*/  F2FP.PACK_AB R71, R89, R88 ;  /* 0x000000585947723e */ /* 0x000fe200000000ff */
[----:B------:R-:W1:Y:S01]  /*8090*/  MUFU.EX2 R236, R236 ;  /* 0x000000ec00ec7308 */ /* 0x000e620000000800 */
[C---:B---3--:R-:W-:Y:S01]  /*80a0*/  F2FP.PACK_AB R75, R237.reuse, R239 ;  /* 0x000000efed4b723e */ /* 0x048fe200000000ff */
[----:B------:R-:W-:Y:S04]  /*80b0*/  FADD.FTZ R142, R237, R142 ;  /* 0x0000008eed8e7221 */ /* 0x000fe80000010000 */
[-C--:B-----5:R-:W-:Y:S04]  /*80c0*/  HMMA.16816.F32 R4, R68, R80.reuse, R4 ;  /* 0x000000504404723c */ /* 0x0a0fe80000001804 */
[----:B------:R-:W3:Y:S04]  /*80d0*/  MUFU.EX2 R183, R183 ;  /* 0x000000b700b77308 */ /* 0x000ee80000000800 */
[C---:B------:R-:W-:Y:S04]  /*80e0*/  HMMA.16816.F32 R8, R72.reuse, R80, R8 ;  /* 0x000000504808723c */ /* 0x040fe80000001808 */
[----:B--2---:R-:W-:Y:S02]  /*80f0*/  FADD.FTZ R159, R234, R159 ;  /* 0x0000009fea9f7221 */ /* 0x004fe40000010000 */
[----:B------:R-:W2:Y:S02]  /*8100*/  MUFU.EX2 R182, R182 ;  /* 0x000000b600b67308 */ /* 0x000ea40000000800 */
[-C--:B------:R-:W-:Y:S04]  /*8110*/  HMMA.16816.F32 R12, R72, R82.reuse, R12 ;  /* 0x00000052480c723c */ /* 0x080fe8000000180c */
[----:B-1----:R-:W-:Y:S04]  /*8120*/  FADD.FTZ R159, R236, R159 ;  /* 0x0000009fec9f7221 */ /* 0x002fe80000010000 */
[C---:B------:R-:W-:Y:S01]  /*8130*/  HMMA.16816.F32 R16, R68.reuse, R82, R16 ;  /* 0x000000524410723c */ /* 0x040fe20000001810 */
[----:B------:R-:W1:Y:S01]  /*8140*/  LDSM.16.MT88.4 R80, [R188+0x7000] ;  /* 0x00700000bc50783b */ /* 0x000e620000004200 */
[----:B------:R-:W5:Y:S02]  /*8150*/  MUFU.EX2 R246, R246 ;  /* 0x000000f600f67308 */ /* 0x000f640000000800 */
[----:B---3--:R-:W-:Y:S04]  /*8160*/  FADD.FTZ R152, R183, R152 ;  /* 0x00000098b7987221 */ /* 0x008fe80000010000 */
[-C--:B------:R-:W-:Y:S04]  /*8170*/  HMMA.16816.F32 R20, R68, R84.reuse, R20 ;  /* 0x000000544414723c */ /* 0x080fe80000001814 */
[----:B------:R-:W3:Y:S01]  /*8180*/  MUFU.EX2 R251, R251 ;  /* 0x000000fb00fb7308 */ /* 0x000ee20000000800 */
[----:B--2---:R-:W-:Y:S03]  /*8190*/  FADD.FTZ R152, R182, R152 ;  /* 0x00000098b6987221 */ /* 0x004fe60000010000 */
[C---:B------:R-:W-:Y:S06]  /*81a0*/  HMMA.16816.F32 R24, R72.reuse, R84, R24 ;  /* 0x000000544818723c */ /* 0x040fec0000001818 */
[----:B------:R-:W2:Y:S02]  /*81b0*/  MUFU.EX2 R181, R181 ;  /* 0x000000b500b57308 */ /* 0x000ea40000000800 */
[-C--:B------:R-:W-:Y:S04]  /*81c0*/  HMMA.16816.F32 R28, R72, R86.reuse, R28 ;  /* 0x00000056481c723c */ /* 0x080fe8000000181c */
[----:B-----5:R-:W-:Y:S04]  /*81d0*/  FADD.FTZ R159, R246, R159 ;  /* 0x0000009ff69f7221 */ /* 0x020fe80000010000 */
[C---:B------:R-:W-:Y:S01]  /*81e0*/  HMMA.16816.F32 R32, R68.reuse, R86, R32 ;  /* 0x000000564420723c */ /* 0x040fe20000001820 */
[----:B------:R-:W5:Y:S01]  /*81f0*/  LDSM.16.MT88.4 R84, [R189+0x7800] ;  /* 0x00780000bd54783b */ /* 0x000f620000004200 */
[----:B------:R-:W1:Y:S02]  /*8200*/  MUFU.EX2 R244, R244 ;  /* 0x000000f400f47308 */ /* 0x000e640000000800 */
[----:B---3--:R-:W-:Y:S04]  /*8210*/  FADD.FTZ R231, R251, R159 ;  /* 0x0000009ffbe77221 */ /* 0x008fe80000010000 */
[-C--:B----4-:R-:W-:Y:S04]  /*8220*/  HMMA.16816.F32 R36, R68, R76.reuse, R36 ;  /* 0x0000004c4424723c */ /* 0x090fe80000001824 */
[----:B------:R-:W3:Y:S01]  /*8230*/  MUFU.EX2 R172, R172 ;  /* 0x000000ac00ac7308 */ /* 0x000ee20000000800 */
[----:B--2---:R-:W-:Y:S03]  /*8240*/  FADD.FTZ R152, R181, R152 ;  /* 0x00000098b5987221 */ /* 0x004fe60000010000 */
[C---:B------:R-:W-:Y:S06]  /*8250*/  HMMA.16816.F32 R40, R72.reuse, R76, R40 ;  /* 0x0000004c4828723c */ /* 0x040fec0000001828 */
[----:B------:R-:W2:Y:S02]  /*8260*/  MUFU.EX2 R169, R169 ;  /* 0x000000a900a97308 */ /* 0x000ea40000000800 */
[-C--:B------:R-:W-:Y:S04]  /*8270*/  HMMA.16816.F32 R44, R72, R78.reuse, R44 ;  /* 0x0000004e482c723c */ /* 0x080fe8000000182c */
[----:B-1----:R-:W-:Y:S04]  /*8280*/  FADD.FTZ R230, R244, R152 ;  /* 0x00000098f4e67221 */ /* 0x002fe80000010000 */
[C---:B------:R-:W-:Y:S01]  /*8290*/  HMMA.16816.F32 R48, R68.reuse, R78, R48 ;  /* 0x0000004e4430723c */ /* 0x040fe20000001830 */
[----:B------:R-:W1:Y:S03]  /*82a0*/  MUFU.EX2 R166, R166 ;  /* 0x000000a600a67308 */ /* 0x000e660000000800 */
[----:B---3--:R-:W-:Y:S04]  /*82b0*/  FADD.FTZ R146, R172, R146 ;  /* 0x00000092ac927221 */ /* 0x008fe80000010000 */
[-C--:B------:R-:W-:Y:S03]  /*82c0*/  HMMA.16816.F32 R52, R68, R80.reuse, R52 ;  /* 0x000000504434723c */ /* 0x080fe60000001834 */
[----:B------:R-:W3:Y:S01]  /*82d0*/  MUFU.EX2 R164, R164 ;  /* 0x000000a400a47308 */ /* 0x000ee20000000800 */
[C---:B--2---:R-:W-:Y:S04]  /*82e0*/  FADD.FTZ R146, R169.reuse, R146 ;  /* 0x00000092a9927221 */ /* 0x044fe80000010000 */
[C---:B------:R-:W-:Y:S05]  /*82f0*/  HMMA.16816.F32 R56, R72.reuse, R80, R56 ;  /* 0x000000504838723c */ /* 0x040fea0000001838 */
[----:B------:R-:W2:Y:S03]  /*8300*/  MUFU.EX2 R163, R163 ;  /* 0x000000a300a37308 */ /* 0x000ea60000000800 */
[-C--:B------:R-:W-:Y:S04]  /*8310*/  HMMA.16816.F32 R60, R72, R82.reuse, R60 ;  /* 0x00000052483c723c */ /* 0x080fe8000000183c */
[----:B-1----:R-:W-:Y:S03]  /*8320*/  FADD.FTZ R142, R166, R142 ;  /* 0x0000008ea68e7221 */ /* 0x002fe60000010000 */
[----:B------:R-:W1:Y:S01]  /*8330*/  MUFU.EX2 R176, R176 ;  /* 0x000000b000b07308 */ /* 0x000e620000000800 */
[----:B------:R-:W-:Y:S04]  /*8340*/  HMMA.16816.F32 R64, R68, R82, R64 ;  /* 0x000000524440723c */ /* 0x000fe80000001840 */
[----:B------:R-:W-:Y:S01]  /*8350*/  F2FP.PACK_AB R72, R169, R172 ;  /* 0x000000aca948723e */ /* 0x000fe200000000ff */
[C---:B---3--:R-:W-:Y:S01]  /*8360*/  FADD.FTZ R142, R164.reuse, R142 ;  /* 0x0000008ea48e7221 */ /* 0x048fe20000010000 */
[----:B------:R-:W-:Y:S02]  /*8370*/  F2FP.PACK_AB R73, R164, R166 ;  /* 0x000000a6a449723e */ /* 0x000fe400000000ff */
[----:B------:R-:W-:Y:S01]  /*8380*/  F2FP.PACK_AB R68, R236, R234 ;  /* 0x000000eaec44723e */ /* 0x000fe200000000ff */
[----:B------:R-:W3:Y:S03]  /*8390*/  MUFU.EX2 R138, R138 ;  /* 0x0000008a008a7308 */ /* 0x000ee60000000800 */
[----:B------:R-:W-:Y:S01]  /*83a0*/  F2FP.PACK_AB R69, R182, R183 ;  /* 0x000000b7b645723e */ /* 0x000fe200000000ff */
[----:B--2---:R-:W-:Y:S01]  /*83b0*/  FADD.FTZ R146, R163, R146 ;  /* 0x00000092a3927221 */ /* 0x004fe20000010000 */
[----:B------:R-:W-:Y:S02]  /*83c0*/  F2FP.PACK_AB R70, R251, R246 ;  /* 0x000000f6fb46723e */ /* 0x000fe400000000ff */
[----:B------:R-:W-:Y:S03]  /*83d0*/  F2FP.PACK_AB R71, R244, R181 ;  /* 0x000000b5f447723e */ /* 0x000fe600000000ff */
[----:B------:R-:W2:Y:S04]  /*83e0*/  MUFU.EX2 R170, R170 ;  /* 0x000000aa00aa7308 */ /* 0x000ea80000000800 */
[-C--:B------:R-:W-:Y:S01]  /*83f0*/  HMMA.16816.F32 R128, R68, R116.reuse, R4 ;  /* 0x000000744480723c */ /* 0x080fe20000001804 */
[----:B------:R-:W4:Y:S02]  /*8400*/  LDSM.16.MT88.4 R4, [R188+0x7800] ;  /* 0x00780000bc04783b */ /* 0x000f240000004200 */
[C---:B-1----:R-:W-:Y:S01]  /*8410*/  F2FP.PACK_AB R74, R176.reuse, R163 ;  /* 0x000000a3b04a723e */ /* 0x042fe200000000ff */
[----:B------:R-:W-:Y:S02]  /*8420*/  FADD.FTZ R229, R176, R146 ;  /* 0x00000092b0e57221 */ /* 0x000fe40000010000 */
[----:B---3--:R-:W-:Y:S01]  /*8430*/  FADD.FTZ R142, R138, R142 ;  /* 0x0000008e8a8e7221 */ /* 0x008fe20000010000 */
        /* <DEDUP_REMOVED lines=9> */
[-C--:B-----5:R-:W-:Y:S08]  /*84d0*/  HMMA.16816.F32 R96, R68, R84.reuse, R36 ;  /* 0x000000544460723c */ /* 0x0a0ff00000001824 */
        /* <DEDUP_REMOVED lines=8> */
.L_x_1409:
        /* <DEDUP_REMOVED lines=213> */
[----:B------:R-:W-:Y:S04]  /*92b0*/  STS [R10], R12 ;  /* 0x0000000c0a007388 */ /* 0x000fe80000000800 */
[----:B---3--:R-:W1:Y:S04]  /*92c0*/  S2R R0, SR_CTAID.Y ;  /* 0x0000000000007919 */ /* 0x008e680000002600 */
        /* <DEDUP_REMOVED lines=17> */
[----:B------:R-:W-:Y:S01]  /*93e0*/  SEL R41, R41, RZ, P2 ;  /* 0x000000ff29297207 */ /* 0x000fe20001000000 */
[----:B--2---:R-:W2:Y:S01]  /*93f0*/  S2R R10, SR_CTAID.X ;  /* 0x00000000000a7919 */ /* 0x004ea20000002500 */
[----:B------:R-:W-:-:S02]  /*9400*/  @!P2 MOV R44, R203 ;  /* 0x000000cb002ca202 */ /* 0x000fc40000000f00 */
[----:B------:R-:W-:Y:S01]  /*9410*/  LOP3.LUT P2, RZ, R204, 0x3, RZ, 0xc0, !PT ;  /* 0x00000003ccff7812 */ /* 0x000fe2000784c0ff */
[----:B------:R3:W4:Y:S01]  /*9420*/  LDS.128 R36, [R212] ;  /* 0x00000000d4247984 */ /* 0x0007220000000c00 */
[----:B------:R-:W-:Y:S02]  /*9430*/  @!P0 MOV R8, R46 ;  /* 0x0000002e00088202 */ /* 0x000fe40000000f00 */
[----:B------:R-:W-:Y:S01]  /*9440*/  MOV R40, 0x7f800000 ;  /* 0x7f80000000287802 */ /* 0x000fe20000000f00 */
[----:B------:R3:W3:Y:S01]  /*9450*/  LDS.128 R32, [R212+0x800] ;  /* 0x00080000d4207984 */ /* 0x0006e20000000c00 */
[----:B------:R-:W-:-:S03]  /*9460*/  @P5 FFMA.FTZ R40, R135, c[0x0][0x238], R5 ;  /* 0x00008e0087285a23 */ /* 0x000fc60000010005 */
[----:B------:R3:W3:Y:S01]  /*9470*/  LDS.128 R28, [R212+0x1000] ;  /* 0x00100000d41c7984 */ /* 0x0006e20000000c00 */
[----:B-1----:R-:W-:Y:S01]  /*9480*/  IMAD R41, R11, R9, R41 ;  /* 0x000000090b297224 */ /* 0x002fe200078e0229 */
[----:B------:R-:W-:Y:S02]  /*9490*/  MOV R9, 0x7f800000 ;  /* 0x7f80000000097802 */ /* 0x000fe40000000f00 */
[----:B------:R1:W1:Y:S01]  /*94a0*/  LDS.128 R24, [R212+0x1800] ;  /* 0x00180000d4187984 */ /* 0x0002620000000c00 */
[----:B------:R-:W-:-:S03]  /*94b0*/  @P4 FFMA.FTZ R9, R134, c[0x0][0x238], R4 ;  /* 0x00008e0086094a23 */ /* 0x000fc60000010004 */
[----:B------:R1:W1:Y:S04]  /*94c0*/  LDS.128 R20, [R212+0x2000] ;  /* 0x00200000d4147984 */ /* 0x0002680000000c00 */
[----:B------:R1:W1:Y:S01]  /*94d0*/  LDS.128 R16, [R212+0x2800] ;  /* 0x00280000d4107984 */ /* 0x0002620000000c00 */
[----:B--2---:R-:W-:Y:S01]  /*94e0*/  IMAD R6, R10, R0, RZ ;  /* 0x000000000a067224 */ /* 0x004fe200078e02ff */
[----:B------:R-:W-:Y:S01]  /*94f0*/  MOV R10, 0x7f800000 ;  /* 0x7f800000000a7802 */ /* 0x000fe20000000f00 */
[----:B------:R-:W-:Y:S01]  /*9500*/  @P3 FFMA.FTZ R10, R133, c[0x0][0x238], R43 ;  /* 0x00008e00850a3a23 */ /* 0x000fe2000001002b */
[----:B------:R2:W1:Y:S02]  /*9510*/  LDS.128 R12, [R212+0x3000] ;  /* 0x00300000d40c7984 */ /* 0x0004640000000c00 */
[----:B------:R-:W-:-:S02]  /*9520*/  SHF.L.U32 R6, R6, 0x7, RZ ;  /* 0x0000000706067819 */ /* 0x000fc400000006ff */
[----:B------:R-:W1:Y:S02]  /*9530*/  LDS.128 R212, [R212+0x3800] ;  /* 0x00380000d4d47984 */ /* 0x000e640000000c00 */
        /* <DEDUP_REMOVED lines=44> */
.L_x_1414:
[----:B------:R-:W-:Y:S05]  /*9800*/  BSYNC B0 ;  /* 0x0000000000007941 */ /* 0x000fea0003800000 */
.L_x_1413:
[C---:B--2---:R-:W-:Y:S01]  /*9810*/  IADD3 R4, P0, R220.reuse, R8, RZ ;  /* 0x00000008dc047210 */ /* 0x044fe20007f1e0ff */
        /* <DEDUP_REMOVED lines=18> */
.L_x_1416:
[----:B------:R-:W-:Y:S05]  /*9940*/  BSYNC B0 ;  /* 0x0000000000007941 */ /* 0x000fea0003800000 */
.L_x_1415:
[----:B------:R-:W-:Y:S01]  /*9950*/  ISETP.GE.OR P0, PT, R211, R200, P1 ;  /* 0x000000c8d300720c */ /* 0x000fe20000f06670 */
        /* <DEDUP_REMOVED lines=13> */
.L_x_1418:
[----:B------:R-:W-:Y:S05]  /*9a30*/  BSYNC B0 ;  /* 0x0000000000007941 */ /* 0x000fea0003800000 */
.L_x_1417:
        /* <DEDUP_REMOVED lines=14> */
.L_x_1420:
[----:B------:R-:W-:Y:S05]  /*9b20*/  BSYNC B0 ;  /* 0x0000000000007941 */ /* 0x000fea0003800000 */
.L_x_1419:
        /* <DEDUP_REMOVED lines=14> */
.L_x_1422:
[----:B------:R-:W-:Y:S05]  /*9c10*/  BSYNC B0 ;  /* 0x0000000000007941 */ /* 0x000fea0003800000 */
.L_x_1421:
        /* <DEDUP_REMOVED lines=14> */
.L_x_1424:
[----:B------:R-:W-:Y:S05]  /*9d00*/  BSYNC B0 ;  /* 0x0000000000007941 */ /* 0x000fea0003800000 */
.L_x_1423:
        /* <DEDUP_REMOVED lines=14> */
.L_x_1426:
[----:B------:R-:W-:Y:S05]  /*9df0*/  BSYNC B0 ;  /* 0x0000000000007941 */ /* 0x000fea0003800000 */
.L_x_1425:
        /* <DEDUP_REMOVED lines=14> */
.L_x_1428:
[----:B------:R-:W-:Y:S05]  /*9ee0*/  BSYNC B0 ;  /* 0x0000000000007941 */ /* 0x000fea0003800000 */
.L_x_1427:
[----:B------:R-:W-:-:S13]  /*9ef0*/  ISETP.GE.OR P1, PT, R205, R200, P1 ;  /* 0x000000c8cd00720c */ /* 0x000fda0000f26670 */
        /* <DEDUP_REMOVED lines=13> */
.L_x_1371:
[----:B------:R-:W2:Y:S01]  /*9fd0*/  LDC.U8 R0, c[0x0][0x329] ;  /* 0x0000ca40ff007b82 */ /* 0x000ea20000000000 */
[----:B------:R-:W-:Y:S01]  /*9fe0*/  ISETP.NE.AND P4, PT, R203, -0x1, PT ;  /* 0xffffffffcb00780c */ /* 0x000fe20003f85270 */
[----:B------:R-:W-:Y:S01]  /*9ff0*/  BSSY B0, `(.L_x_1429) ;  /* 0x000003f000007945 */ /* 0x000fe20003800000 */
[----:B------:R-:W-:Y:S02]  /*a000*/  SHF.R.S32.HI R20, RZ, 0x1f, R6 ;  /* 0x0000001fff147819 */ /* 0x000fe40000011406 */
[----:B------:R-:W-:-:S03]  /*a010*/  IADD3 R7, -R200, R7, RZ ;  /* 0x00000007c8077210 */ /* 0x000fc60007ffe1ff */
[----:B------:R-:W3:Y:S01]  /*a020*/  LDC.U8 R2, c[0x0][0x328] ;  /* 0x0000ca00ff027b82 */ /* 0x000ee20000000000 */
[----:B------:R-:W-:-:S04]  /*a030*/  IMAD R20, R20, c[0x0][0x1f0], RZ ;  /* 0x00007c0014147a24 */ /* 0x000fc800078e02ff */
[----:B------:R-:W-:Y:S01]  /*a040*/  IMAD R20, R6, c[0x0][0x1f4], R20 ;  /* 0x00007d0006147a24 */ /* 0x000fe200078e0214 */
[----:B-1----:R-:W-:Y:S01]  /*a050*/  @!P4 SHF.R.S32.HI R8, RZ, 0x1f, R4 ;  /* 0x0000001fff08c819 */ /* 0x002fe20000011404 */
[----:B------:R-:W-:-:S04]  /*a060*/  @!P4 IMAD.WIDE.U32 R10, R4, c[0x0][0x1e0], RZ ;  /* 0x00007800040aca25 */ /* 0x000fc800078e00ff */
[----:B------:R-:W-:Y:S02]  /*a070*/  @!P4 IMAD R8, R8, c[0x0][0x1e0], RZ ;  /* 0x000078000808ca24 */ /* 0x000fe400078e02ff */
[----:B------:R-:W-:Y:S01]  /*a080*/  @P4 IMAD.WIDE.U32 R16, R203, c[0x0][0x1e8], RZ ;  /* 0x00007a00cb104a25 */ /* 0x000fe200078e00ff */
[----:B--2---:R-:W-:-:S03]  /*a090*/  ISETP.NE.AND P0, PT, R0, RZ, PT ;  /* 0x000000ff0000720c */ /* 0x004fc60003f05270 */
[----:B------:R-:W-:Y:S02]  /*a0a0*/  @!P4 IMAD.MOV.U32 R16, RZ, RZ, R10 ;  /* 0x000000ffff10c224 */ /* 0x000fe400078e000a */
[----:B------:R-:W-:Y:S01]  /*a0b0*/  @!P4 IMAD R8, R4, c[0x0][0x1e4], R8 ;  /* 0x000079000408ca24 */ /* 0x000fe200078e0208 */
[----:B---3--:R-:W-:Y:S02]  /*a0c0*/  ISETP.NE.AND P3, PT, R2, RZ, PT ;  /* 0x000000ff0200720c */ /* 0x008fe40003f65270 */
[----:B------:R-:W-:Y:S02]  /*a0d0*/  SHF.R.S32.HI R2, RZ, 0x1f, R85 ;  /* 0x0000001fff027819 */ /* 0x000fe40000011455 */
[----:B------:R-:W-:-:S03]  /*a0e0*/  ISETP.NE.OR P2, PT, R0, RZ, !P3 ;  /* 0x000000ff0000720c */ /* 0x000fc60005f45670 */
[----:B------:R-:W-:Y:S01]  /*a0f0*/  @P0 IMAD.MOV.U32 R3, RZ, RZ, c[0x0][0x210] ;  /* 0x00008400ff030624 */ /* 0x000fe200078e00ff */
[----:B------:R-:W-:Y:S01]  /*a100*/  LEA.HI R2, R2, R85, RZ, 0x3 ;  /* 0x0000005502027211 */ /* 0x000fe200078f18ff */
[----:B------:R-:W-:Y:S01]  /*a110*/  @!P0 IMAD.MOV.U32 R5, RZ, RZ, c[0x0][0x214] ;  /* 0x00008500ff058624 */ /* 0x000fe200078e00ff */
[----:B------:R-:W-:Y:S01]  /*a120*/  ISETP.NE.OR P1, PT, R203, -0x1, P2 ;  /* 0xffffffffcb00780c */ /* 0x000fe20001725670 */
[----:B------:R-:W-:Y:S01]  /*a130*/  @P0 IMAD R3, R3, c[0x0][0x214], RZ ;  /* 0x0000850003030a24 */ /* 0x000fe200078e02ff */
[----:B------:R-:W-:Y:S01]  /*a140*/  LOP3.LUT R9, R2, 0xfffffff8, RZ, 0xc0, !PT ;  /* 0xfffffff802097812 */ /* 0x000fe200078ec0ff */
[----:B------:R-:W-:Y:S01]  /*a150*/  @P4 IMAD R0, R203, c[0x0][0x1ec], R17 ;  /* 0x00007b00cb004a24 */ /* 0x000fe200078e0211 */
[----:B------:R-:W-:Y:S01]  /*a160*/  @!P0 SEL R3, R5, c[0x0][0x234], !P3 ;  /* 0x00008d0005038a07 */ /* 0x000fe20005800000 */
[----:B------:R-:W-:Y:S01]  /*a170*/  @!P4 IMAD.IADD R0, R11, 0x1, R8 ;  /* 0x000000010b00c824 */ /* 0x000fe200078e0208 */
[----:B------:R-:W-:Y:S01]  /*a180*/  @P0 MOV R5, 0x1 ;  /* 0x0000000100050802 */ /* 0x000fe20000000f00 */
[----:B------:R-:W-:Y:S01]  /*a190*/  IMAD.IADD R85, R85, 0x1, -R9 ;  /* 0x0000000155557824 */ /* 0x000fe200078e0a09 */
[----:B------:R-:W-:Y:S01]  /*a1a0*/  SHF.R.S32.HI R2, RZ, 0x3, R2 ;  /* 0x00000003ff027819 */ /* 0x000fe20000011402 */
[----:B------:R-:W-:Y:S01]  /*a1b0*/  @!P0 IMAD R5, R3, c[0x0][0x1c0], RZ ;  /* 0x0000700003058a24 */ /* 0x000fe200078e02ff */
[----:B------:R-:W-:Y:S01]  /*a1c0*/  CS2R R8, SRZ ;  /* 0x0000000000087805 */ /* 0x000fe2000001ff00 */
[----:B------:R-:W-:-:S02]  /*a1d0*/  IMAD.SHL.U32 R10, R85, 0x8, RZ ;  /* 0x00000008550a7824 */ /* 0x000fc400078e00ff */
[C---:B------:R-:W-:Y:S02]  /*a1e0*/  @!P1 IMAD R203, R4.reuse, c[0x0][0x214], RZ ;  /* 0x0000850004cb9a24 */ /* 0x040fe400078e02ff */
[----:B------:R-:W-:Y:S01]  /*a1f0*/  IMAD R5, R4, R5, RZ ;  /* 0x0000000504057224 */ /* 0x000fe200078e02ff */
[C---:B------:R-:W-:Y:S01]  /*a200*/  IADD3 R16, P3, R10.reuse, R16, RZ ;  /* 0x000000100a107210 */ /* 0x040fe20007f7e0ff */
[----:B------:R-:W-:Y:S01]  /*a210*/  @!P2 IMAD.MOV.U32 R8, RZ, RZ, R203 ;  /* 0x000000ffff08a224 */ /* 0x000fe200078e00cb */
[C---:B------:R-:W-:Y:S02]  /*a220*/  ISETP.GE.AND P1, PT, R10.reuse, c[0x0][0x220], PT ;  /* 0x000088000a007a0c */ /* 0x040fe40003f26270 */
[----:B------:R-:W-:Y:S01]  /*a230*/  LEA.HI.X.SX32 R17, R10, R0, 0x1, P3 ;  /* 0x000000000a117211 */ /* 0x000fe200018f0eff */
[----:B------:R-:W-:Y:S01]  /*a240*/  @P0 IMAD.MOV.U32 R0, RZ, RZ, c[0x0][0x210] ;  /* 0x00008400ff000624 */ /* 0x000fe200078e00ff */
[----:B------:R-:W-:Y:S01]  /*a250*/  SEL R5, R5, RZ, P2 ;  /* 0x000000ff05057207 */ /* 0x000fe20001000000 */
[----:B------:R-:W-:Y:S01]  /*a260*/  @!P0 IMAD.MOV.U32 R0, RZ, RZ, 0x1 ;  /* 0x00000001ff008424 */ /* 0x000fe200078e00ff */
[-C--:B------:R-:W-:Y:S01]  /*a270*/  ISETP.GE.OR P3, PT, R2, R7.reuse, P1 ;  /* 0x000000070200720c */ /* 0x080fe20000f66670 */
[----:B------:R-:W-:Y:S01]  /*a280*/  IMAD.WIDE.U32 R16, R6, c[0x0][0x1f0], R16 ;  /* 0x00007c0006107a25 */ /* 0x000fe200078e0010 */
[----:B------:R-:W-:-:S02]  /*a290*/  ISETP.GE.AND P0, PT, R2, R7, PT ;  /* 0x000000070200720c */ /* 0x000fc40003f06270 */
[----:B------:R-:W-:Y:S01]  /*a2a0*/  @!P2 SHF.R.S32.HI R9, RZ, 0x1f, R203 ;  /* 0x0000001fff09a819 */ /* 0x000fe200000114cb */
[----:B------:R-:W-:Y:S02]  /*a2b0*/  IMAD R4, R200, R0, RZ ;  /* 0x00000000c8047224 */ /* 0x000fe400078e02ff */
[----:B------:R-:W-:Y:S01]  /*a2c0*/  IMAD R6, R6, R3, R5 ;  /* 0x0000000306067224 */ /* 0x000fe200078e0205 */
[----:B------:R-:W-:Y:S01]  /*a2d0*/  P2R R5, PR, RZ, 0x1 ;  /* 0x00000001ff057803 */ /* 0x000fe20000000000 */
[----:B------:R-:W-:Y:S01]  /*a2e0*/  IMAD.IADD R21, R20, 0x1, R17 ;  /* 0x0000000114157824 */ /* 0x000fe200078e0211 */
[----:B------:R-:W-:Y:S02]  /*a2f0*/  SHF.R.S32.HI R15, RZ, 0x1f, R4 ;  /* 0x0000001fff0f7819 */ /* 0x000fe40000011404 */
[----:B------:R-:W-:Y:S02]  /*a300*/  SHF.R.S32.HI R3, RZ, 0x1f, R2 ;  /* 0x0000001fff037819 */ /* 0x000fe40000011402 */
[----:B------:R-:W-:-:S02]  /*a310*/  IADD3 R4, P2, P0, R4, R8, R6 ;  /* 0x0000000804047210 */ /* 0x000fc4000785e006 */
[----:B------:R-:W-:Y:S01]  /*a320*/  SHF.R.S32.HI R6, RZ, 0x1f, R6 ;  /* 0x0000001fff067819 */ /* 0x000fe20000011406 */
[----:B------:R-:W-:-:S03]  /*a330*/  IMAD.WIDE R222, R222, 0x80, R2 ;  /* 0x00000080dede7825 */ /* 0x000fc600078e0202 */
        /* <DEDUP_REMOVED lines=10> */
.L_x_1430:
[----:B------:R-:W-:Y:S05]  /*a3e0*/  BSYNC B0 ;  /* 0x0000000000007941 */ /* 0x000fea0003800000 */
.L_x_1429:
[----:B------:R-:W-:Y:S01]  /*a3f0*/  IADD3 R14, R2, 0x10, RZ ;  /* 0x00000010020e7810 */ /* 0x000fe20007ffe0ff */
[----:B------:R-:W-:Y:S03]  /*a400*/  BSSY B0, `(.L_x_1431) ;  /* 0x0000010000007945 */ /* 0x000fe60003800000 */
[CC--:B------:R-:W-:Y:S02]  /*a410*/  ISETP.GE.OR P0, PT, R14.reuse, R7.reuse, P1 ;  /* 0x000000070e00720c */ /* 0x0c0fe40000f06670 */
[----:B------:R-:W-:-:S04]  /*a420*/  ISETP.GE.AND P2, PT, R14, R7, PT ;  /* 0x000000070e00720c */ /* 0x000fc80003f46270 */
[----:B------:R-:W-:-:S07]  /*a430*/  P2R R18, PR, RZ, 0x4 ;  /* 0x00000004ff127803 */ /* 0x000fce0000000000 */
        /* <DEDUP_REMOVED lines=12> */
.L_x_1432:
[----:B------:R-:W-:Y:S05]  /*a500*/  BSYNC B0 ;  /* 0x0000000000007941 */ /* 0x000fea0003800000 */
.L_x_1431:
        /* <DEDUP_REMOVED lines=16> */
.L_x_1434:
[----:B------:R-:W-:Y:S05]  /*a610*/  BSYNC B0 ;  /* 0x0000000000007941 */ /* 0x000fea0003800000 */
.L_x_1433:
        /* <DEDUP_REMOVED lines=16> */
.L_x_1436:
[----:B------:R-:W-:Y:S05]  /*a720*/  BSYNC B0 ;  /* 0x0000000000007941 */ /* 0x000fea0003800000 */
.L_x_1435:
        /* <DEDUP_REMOVED lines=16> */
.L_x_1438:
[----:B------:R-:W-:Y:S05]  /*a830*/  BSYNC B0 ;  /* 0x0000000000007941 */ /* 0x000fea0003800000 */
.L_x_1437:
        /* <DEDUP_REMOVED lines=16> */
.L_x_1440:
[----:B------:R-:W-:Y:S05]  /*a940*/  BSYNC B0 ;  /* 0x0000000000007941 */ /* 0x000fea0003800000 */
.L_x_1439:
        /* <DEDUP_REMOVED lines=16> */
.L_x_1442:
[----:B------:R-:W-:Y:S05]  /*aa50*/  BSYNC B0 ;  /* 0x0000000000007941 */ /* 0x000fea0003800000 */
.L_x_1441:
        /* <DEDUP_REMOVED lines=15> */
.L_x_1444:
[----:B------:R-:W-:Y:S05]  /*ab50*/  BSYNC B0 ;  /* 0x0000000000007941 */ /* 0x000fea0003800000 */
.L_x_1443:
        /* <DEDUP_REMOVED lines=10> */
[----:B------:R-:W-:Y:S01]  /*ac00*/  @!P0 IADD3 R7, P1, R2, R4, RZ ;  /* 0x0000000402078210 */ /* 0x000fe20007f3e0ff */
[----:B------:R-:W-:-:S03]  /*ac10*/  @!P6 IMAD R13, R13, R0, RZ ;  /* 0x000000000d0de224 */ /* 0x000fc600078e02ff */
[----:B------:R-:W-:Y:S01]  /*ac20*/  @!P0 LEA.HI.X.SX32 R2, R2, R15, 0x1, P1 ;  /* 0x0000000f02028211 */ /* 0x000fe200008f0eff */
[----:B------:R-:W-:Y:S01]  /*ac30*/  @!P4 IMAD R11, R11, R0, RZ ;  /* 0x000000000b0bc224 */ /* 0x000fe200078e02ff */
[----:B------:R-:W-:-:S13]  /*ac40*/  ISETP.NE.OR P1, PT, R85, RZ, P2 ;  /* 0x000000ff5500720c */ /* 0x000fda0001725670 */
[----:B------:R-:W-:-:S05]  /*ac50*/  @!P1 IMAD R8, R14, R0, RZ ;  /* 0x000000000e089224 */ /* 0x000fca00078e02ff */
[----:B------:R-:W-:-:S04]  /*ac60*/  @!P1 IADD3 R14, P2, R8, R4, RZ ;  /* 0x00000004080e9210 */ /* 0x000fc80007f5e0ff */
[----:B------:R-:W-:Y:S02]  /*ac70*/  @!P1 LEA.HI.X.SX32 R8, R8, R15, 0x1, P2 ;  /* 0x0000000f08089211 */ /* 0x000fe400010f0eff */
[----:B------:R-:W-:-:S04]  /*ac80*/  @!P0 LEA R16, P2, R7, c[0x0][0x200], 0x2 ;  /* 0x0000800007108a11 */ /* 0x000fc800078410ff */
[----:B------:R-:W-:Y:S01]  /*ac90*/  @!P0 LEA.HI.X R17, R7, c[0x0][0x204], R2, 0x2, P2 ;  /* 0x0000810007118a11 */ /* 0x000fe200010f1402 */
[----:B------:R-:W-:Y:S01]  /*aca0*/  @!P0 IMAD.MOV.U32 R2, RZ, RZ, 0x7f800000 ;  /* 0x7f800000ff028424 */ /* 0x000fe200078e00ff */
[----:B------:R-:W-:Y:S01]  /*acb0*/  @!P1 LEA R18, P2, R14, c[0x0][0x200], 0x2 ;  /* 0x000080000e129a11 */ /* 0x000fe200078410ff */
[----:B------:R-:W-:-:S03]  /*acc0*/  @!P3 IMAD R7, R10, R0, RZ ;  /* 0x000000000a07b224 */ /* 0x000fc600078e02ff */
[----:B------:R3:W-:Y:S01]  /*acd0*/  @!P0 STG.E [R16.64], R2 ;  /* 0x0000000210008986 */ /* 0x0007e2000c101906 */
[----:B------:R-:W-:Y:S02]  /*ace0*/  @!P1 LEA.HI.X R19, R14, c[0x0][0x204], R8, 0x2, P2 ;  /* 0x000081000e139a11 */ /* 0x000fe400010f1408 */
[----:B------:R-:W-:Y:S01]  /*acf0*/  ISETP.NE.AND P2, PT, R3, RZ, PT ;  /* 0x000000ff0300720c */ /* 0x000fe20003f45270 */
[----:B------:R-:W-:-:S03]  /*ad00*/  @!P5 IMAD R3, R12, R0, RZ ;  /* 0x000000000c03d224 */ /* 0x000fc600078e02ff */
[----:B------:R-:W-:-:S13]  /*ad10*/  ISETP.NE.OR P2, PT, R85, RZ, P2 ;  /* 0x000000ff5500720c */ /* 0x000fda0001745670 */
[----:B------:R-:W-:Y:S02]  /*ad20*/  @!P2 IMAD R9, R9, R0, RZ ;  /* 0x000000000909a224 */ /* 0x000fe400078e02ff */
[----:B---3--:R-:W-:-:S05]  /*ad30*/  @!P1 IMAD.MOV.U32 R2, RZ, RZ, 0x7f800000 ;  /* 0x7f800000ff029424 */ /* 0x008fca00078e00ff */
[----:B------:R3:W-:Y:S01]  /*ad40*/  @!P1 STG.E [R18.64], R2 ;  /* 0x0000000212009986 */ /* 0x0007e2000c101906 */
[----:B------:R-:W-:-:S04]  /*ad50*/  ISETP.NE.AND P1, PT, R5, RZ, PT ;  /* 0x000000ff0500720c */ /* 0x000fc80003f25270 */
[----:B------:R-:W-:Y:S02]  /*ad60*/  ISETP.NE.OR P1, PT, R85, RZ, P1 ;  /* 0x000000ff5500720c */ /* 0x000fe40000f25670 */
[----:B---3--:R-:W-:-:S04]  /*ad70*/  @!P6 IADD3 R2, P0, R13, R4, RZ ;  /* 0x000000040d02e210 */ /* 0x008fc80007f1e0ff */
[----:B------:R-:W-:Y:S02]  /*ad80*/  @!P6 LEA.HI.X.SX32 R13, R13, R15, 0x1, P0 ;  /* 0x0000000f0d0de211 */ /* 0x000fe400000f0eff */
[----:B------:R-:W-:-:S04]  /*ad90*/  @!P6 LEA R12, P0, R2, c[0x0][0x200], 0x2 ;  /* 0x00008000020cea11 */ /* 0x000fc800078010ff */
[----:B------:R-:W-:Y:S02]  /*ada0*/  @!P6 LEA.HI.X R13, R2, c[0x0][0x204], R13, 0x2, P0 ;  /* 0x00008100020dea11 */ /* 0x000fe400000f140d */
[----:B------:R-:W-:-:S04]  /*adb0*/  @!P5 IADD3 R5, P0, R3, R4, RZ ;  /* 0x000000040305d210 */ /* 0x000fc80007f1e0ff */
        /* <DEDUP_REMOVED lines=18> */
[----:B------:R4:W-:Y:S01]  /*aee0*/  @!P5 STG.E [R2.64], R5 ;  /* 0x000000050200d986 */ /* 0x0009e2000c101906 */
[----:B---3--:R-:W-:-:S05]  /*aef0*/  @!P4 IMAD.MOV.U32 R7, RZ, RZ, 0x7f800000 ;  /* 0x7f800000ff07c424 */ /* 0x008fca00078e00ff */
[----:B------:R3:W-:Y:S01]  /*af00*/  @!P4 STG.E [R10.64], R7 ;  /* 0x000000070a00c986 */ /* 0x0007e2000c101906 */
[----:B----4-:R-:W-:Y:S02]  /*af10*/  @!P3 IMAD.MOV.U32 R3, RZ, RZ, 0x7f800000 ;  /* 0x7f800000ff03b424 */ /* 0x010fe400078e00ff */
[----:B------:R-:W-:-:S03]  /*af20*/  @!P2 IMAD.MOV.U32 R2, RZ, RZ, 0x7f800000 ;  /* 0x7f800000ff02a424 */ /* 0x000fc600078e00ff */
[----:B------:R3:W-:Y:S04]  /*af30*/  @!P3 STG.E [R16.64], R3 ;  /* 0x000000031000b986 */ /* 0x0007e8000c101906 */
[----:B------:R3:W-:Y:S01]  /*af40*/  @!P2 STG.E [R8.64], R2 ;  /* 0x000000020800a986 */ /* 0x0007e2000c101906 */
[----:B------:R-:W-:Y:S05]  /*af50*/  @P1 EXIT ;  /* 0x000000000000194d */ /* 0x000fea0003800000 */
[----:B------:R-:W-:-:S05]  /*af60*/  IMAD R0, R6, R0, RZ ;  /* 0x0000000006007224 */ /* 0x000fca00078e02ff */
[----:B------:R-:W-:-:S04]  /*af70*/  IADD3 R4, P0, R0, R4, RZ ;  /* 0x0000000400047210 */ /* 0x000fc80007f1e0ff */
[----:B------:R-:W-:Y:S02]  /*af80*/  LEA.HI.X.SX32 R0, R0, R15, 0x1, P0 ;  /* 0x0000000f00007211 */ /* 0x000fe400000f0eff */
[----:B---3--:R-:W-:-:S04]  /*af90*/  LEA R2, P0, R4, c[0x0][0x200], 0x2 ;  /* 0x0000800004027a11 */ /* 0x008fc800078010ff */
[----:B------:R-:W-:Y:S01]  /*afa0*/  LEA.HI.X R3, R4, c[0x0][0x204], R0, 0x2, P0 ;  /* 0x0000810004037a11 */ /* 0x000fe200000f1400 */
[----:B------:R-:W-:-:S05]  /*afb0*/  IMAD.MOV.U32 R0, RZ, RZ, 0x7f800000 ;  /* 0x7f800000ff007424 */ /* 0x000fca00078e00ff */
[----:B------:R-:W-:Y:S01]  /*afc0*/  STG.E [R2.64], R0 ;  /* 0x0000000002007986 */ /* 0x000fe2000c101906 */
[----:B------:R-:W-:Y:S05]  /*afd0*/  EXIT ;  /* 0x000000000000794d */ /* 0x000fea0003800000 */
.L_x_1445:
        /* <DEDUP_REMOVED lines=10> */
.L_x_2134:


//--------------------- .text._ZN5flash16flash_fwd_kernelI23Flash_fwd_kernel_traitsILi64ELi128ELi64ELi4ELb0ELb0EN7cutlass6half_tE19Flash_kernel_traitsILi64ELi128ELi64ELi4ES3_EELb1ELb0ELb0ELb1ELb0ELb0ELb0ELb1EEEvNS_16Flash_fwd_paramsE --------------------------
	.section	.text._ZN5flash16flash_fwd_kernelI23Flash_fwd_kernel_traitsILi64ELi128ELi64ELi4ELb0ELb0EN7cutlass6half_tE19Flash_kernel_traitsILi64ELi128ELi64ELi4ES3_EELb1ELb0ELb0ELb1ELb0ELb0ELb0ELb1EEEvNS_16Flash_fwd_paramsE,"ax",@progbits
	.sectioninfo	@"SHI_REGISTERS=255"
	.align	128
        .global         _ZN5flash16flash_fwd_kernelI23Flash_fwd_kernel_traitsILi64ELi128ELi64ELi4ELb0ELb0EN7cutlass6half_tE19Flash_kernel_traitsILi64ELi128ELi64ELi4ES3_EELb1ELb0ELb0ELb1ELb0ELb0ELb0ELb1EEEvNS_16Flash_fwd_paramsE
        .type           _ZN5flash16flash_fwd_kernelI23Flash_fwd_kernel_traitsILi64ELi128ELi64ELi4ELb0ELb0EN7cutlass6half_tE19Flash_kernel_traitsILi64ELi128ELi64ELi4ES3_EELb1ELb0ELb0ELb1ELb0ELb0ELb0ELb1EEEvNS_16Flash_fwd_paramsE,@function
        .size           _ZN5flash16flash_fwd_kernelI23Flash_fwd_kernel_traitsILi64ELi128ELi64ELi4ELb0ELb0EN7cutlass6half_tE19Flash_kernel_traitsILi64ELi128ELi64ELi4ES3_EELb1ELb0ELb0ELb1ELb0ELb0ELb0ELb1EEEvNS_16Flash_fwd_paramsE,(.L_x_2135 - _ZN5flash16flash_fwd_kernelI23Flash_fwd_kernel_traitsILi64ELi128ELi64ELi4ELb0ELb0EN7cutlass6half_tE19Flash_kernel_traitsILi64ELi128ELi64ELi4ES3_EELb1ELb0ELb0ELb1ELb0ELb0ELb0ELb1EEEvNS_16Flash_fwd_paramsE)
        .other          _ZN5flash16flash_fwd_kernelI23Flash_fwd_kernel_traitsILi64ELi128ELi64ELi4ELb0ELb0EN7cutlass6half_tE19Flash_kernel_traitsILi64ELi128ELi64ELi4ES3_EELb1ELb0ELb0ELb1ELb0ELb0ELb0ELb1EEEvNS_16Flash_fwd_paramsE,@"STO_CUDA_ENTRY STV_DEFAULT"
_ZN5flash16flash_fwd_kernelI23Flash_fwd_kernel_traitsILi64ELi128ELi64ELi4ELb0ELb0EN7cutlass6half_tE19Flash_kernel_traitsILi64ELi128ELi64ELi4ES3_EELb1ELb0ELb0ELb1ELb0ELb0ELb0ELb1EEEvNS_16Flash_fwd_paramsE:
.text._ZN5flash16flash_fwd_kernelI23Flash_fwd_kernel_traitsILi64ELi128ELi64ELi4ELb0ELb0EN7cutlass6half_tE19Flash_kernel_traitsILi64ELi128ELi64ELi4ES3_EELb1ELb0ELb0ELb1ELb0ELb0ELb0ELb1EEEvNS_16Flash_fwd_paramsE:
        /* <DEDUP_REMOVED lines=8> */
[----:B------:R-:W-:Y:S02]  /*0080*/  IMAD.MOV.U32 R7, RZ, RZ, c[0x0][0x2f8] ;  /* 0x0000be00ff077624 */ /* 0x000fe400078e00ff */
[----:B------:R-:W-:Y:S01]  /*0090*/  IMAD.MOV.U32 R8, RZ, RZ, c[0x0][0x2fc] ;  /* 0x0000bf00ff087624 */ /* 0x000fe200078e00ff */
[----:B------:R-:W1:Y:S01]  /*00a0*/  S2UR UR10, SR_CTAID.X ;  /* 0x00000000000a79c3 */ /* 0x000e620000002500 */
[----:B------:R-:W2:Y:S01]  /*00b0*/  S2R R150, SR_TID.X ;  /* 0x0000000000967919 */ /* 0x000ea20000002100 */
[----:B------:R-:W-:-:S03]  /*00c0*/  ULDC.64 UR4, c[0x0][0x240] ;  /* 0x0000900000047ab9 */ /* 0x000fc60000000a00 */
[----:B------:R3:W4:Y:S02]  /*00d0*/  @P2 LDG.E.64 R4, [R2.64] ;  /* 0x0000001002042981 */ /* 0x000724000c1e1b00 */
[----:B---3--:R-:W-:Y:S01]  /*00e0*/  @P2 MOV R2, R7 ;  /* 0x0000000700022202 */ /* 0x008fe20000000f00 */
[----:B------:R-:W-:-:S06]  /*00f0*/  @P2 IMAD.MOV.U32 R3, RZ, RZ, R8 ;  /* 0x000000ffff032224 */ /* 0x000fcc00078e0008 */
[----:B------:R-:W3:Y:S01]  /*0100*/  @P2 LDG.E.64 R2, [R2.64] ;  /* 0x0000001002022981 */ /* 0x000ee2000c1e1b00 */
[----:B------:R-:W5:Y:S01]  /*0110*/  S2UR UR15, SR_CTAID.Y ;  /* 0x00000000000f79c3 */ /* 0x000f620000002600 */
[----:B------:R-:W-:Y:S02]  /*0120*/  UISETP.NE.U32.AND UP2, UPT, URZ, UR4, UPT ;  /* 0x000000043f00728c */ /* 0x000fe4000bf45070 */
[----:B------:R-:W-:Y:S02]  /*0130*/  UMOV UR21, 0x4 ;  /* 0x0000000400157882 */ /* 0x000fe40000000000 */
[----:B------:R-:W-:Y:S02]  /*0140*/  UISETP.NE.AND.EX UP2, UPT, URZ, UR5, UPT, UP2 ;  /* 0x000000053f00728c */ /* 0x000fe4000bf45320 */
[----:B------:R-:W-:Y:S01]  /*0150*/  ULDC.64 UR12, c[0x0][0x240] ;  /* 0x00009000000c7ab9 */ /* 0x000fe20000000a00 */
[----:B------:R-:W1:Y:S01]  /*0160*/  S2UR UR14, SR_CTAID.Z ;  /* 0x00000000000e79c3 */ /* 0x000e620000002700 */
[----:B------:R-:W-:-:S02]  /*0170*/  ULDC.64 UR4, c[0x0][0x250] ;  /* 0x0000940000047ab9 */ /* 0x000fc40000000a00 */
[----:B------:R-:W-:Y:S01]  /*0180*/  PLOP3.LUT P0, PT, PT, PT, UP2, 0x80, 0x0 ;  /* 0x000000000000781c */ /* 0x000fe20003f0f028 */
[----:B------:R-:W-:Y:S02]  /*0190*/  UISETP.NE.U32.AND UP0, UPT, URZ, UR4, UPT ;  /* 0x000000043f00728c */ /* 0x000fe4000bf05070 */
[----:B------:R-:W-:Y:S02]  /*01a0*/  ULDC.U8 UR8, c[0x0][0x312] ;  /* 0x0000c48000087ab9 */ /* 0x000fe40000000000 */
[----:B------:R-:W-:Y:S02]  /*01b0*/  UISETP.NE.AND.EX UP0, UPT, URZ, UR5, UPT, UP0 ;  /* 0x000000053f00728c */ /* 0x000fe4000bf05300 */
[----:B------:R-:W-:Y:S02]  /*01c0*/  UISETP.NE.AND UP3, UPT, UR8, URZ, UPT ;  /* 0x0000003f0800728c */ /* 0x000fe4000bf65270 */
[----:B------:R-:W-:Y:S02]  /*01d0*/  ULDC.64 UR4, c[0x0][0x250] ;  /* 0x0000940000047ab9 */ /* 0x000fe40000000a00 */
[----:B-----5:R-:W-:-:S02]  /*01e0*/  UIMAD.WIDE UR12, UR15, UR21, UR12 ;  /* 0x000000150f0c72a5 */ /* 0x020fc4000f8e020c */
[----:B-1----:R-:W-:-:S06]  /*01f0*/  ULOP3.LUT UR6, UR14, UR10, UR15, 0xfe, !UPT ;  /* 0x0000000a0e067292 */ /* 0x002fcc000f8efe0f */
[----:B--2---:R-:W-:Y:S01]  /*0200*/  LOP3.LUT P3, RZ, R150, UR6, RZ, 0xfc, !PT ;  /* 0x0000000696ff7c12 */ /* 0x004fe2000f86fcff */
[----:B------:R-:W-:Y:S02]  /*0210*/  ULDC.64 UR6, c[0x0][0x248] ;  /* 0x0000920000067ab9 */ /* 0x000fe40000000a00 */
[----:B------:R-:W-:Y:S02]  /*0220*/  UISETP.EQ.U32.AND UP1, UPT, URZ, UR6, UPT ;  /* 0x000000063f00728c */ /* 0x000fe4000bf22070 */
[----:B------:R-:W-:Y:S02]  /*0230*/  @UP0 UIMAD.WIDE UR4, UR15, UR21, UR4 ;  /* 0x000000150f0402a5 */ /* 0x000fe4000f8e0204 */
[----:B------:R-:W-:-:S03]  /*0240*/  UISETP.EQ.OR.EX UP1, UPT, URZ, UR7, !UP3, UP1 ;  /* 0x000000073f00728c */ /* 0x000fc6000df22710 */
[----:B------:R-:W-:-:S03]  /*0250*/  ULDC.64 UR6, c[0x0][0x248] ;  /* 0x0000920000067ab9 */ /* 0x000fc60000000a00 */
[----:B------:R-:W-:Y:S02]  /*0260*/  @!P3 IMAD.MOV.U32 R10, RZ, RZ, c[0x0][0x308] ;  /* 0x0000c200ff0ab624 */ /* 0x000fe400078e00ff */
[----:B------:R-:W-:Y:S01]  /*0270*/  @!P3 IMAD.MOV.U32 R11, RZ, RZ, c[0x0][0x30c] ;  /* 0x0000c300ff0bb624 */ /* 0x000fe200078e00ff */
[----:B------:R-:W-:Y:S01]  /*0280*/  UIMAD.WIDE UR6, UR15, UR21, UR6 ;  /* 0x000000150f0672a5 */ /* 0x000fe2000f8e0206 */
[----:B----4-:R-:W1:Y:S08]  /*0290*/  @P2 R2UR UR18, R4 ;  /* 0x00000000041223c2 */ /* 0x010e7000000e0000 */
[----:B------:R-:W2:Y:S01]  /*02a0*/  @P2 R2UR UR19, R5 ;  /* 0x00000000051323c2 */ /* 0x000ea200000e0000 */
[----:B-1----:R-:W-:-:S02]  /*02b0*/  MOV R4, UR18 ;  /* 0x0000001200047c02 */ /* 0x002fc40008000f00 */
[----:B---3--:R-:W-:Y:S01]  /*02c0*/  @P2 IADD3 R7, P1, R2, c[0x0][0x300], RZ ;  /* 0x0000c00002072a10 */ /* 0x008fe20007f3e0ff */
[----:B--2---:R-:W-:Y:S02]  /*02d0*/  IMAD.U32 R5, RZ, RZ, UR19 ;  /* 0x00000013ff057e24 */ /* 0x004fe4000f8e00ff */
[----:B------:R-:W-:Y:S02]  /*02e0*/  IMAD.U32 R2, RZ, RZ, UR12 ;  /* 0x0000000cff027e24 */ /* 0x000fe4000f8e00ff */
[----:B------:R-:W-:Y:S01]  /*02f0*/  @P2 IMAD.X R8, RZ, RZ, R3, P1 ;  /* 0x000000ffff082224 */ /* 0x000fe200008e0603 */
[----:B------:R1:W-:Y:S01]  /*0300*/  @!P3 STG.E.64 [R10.64], R4 ;  /* 0x000000040a00b986 */ /* 0x0003e2000c101b10 */
[----:B------:R-:W-:Y:S02]  /*0310*/  MOV R3, UR13 ;  /* 0x0000000d00037c02 */ /* 0x000fe40008000f00 */
[----:B------:R-:W-:Y:S02]  /*0320*/  PLOP3.LUT P1, PT, PT, PT, UP0, 0x80, 0x0 ;  /* 0x000000000000781c */ /* 0x000fe40003f2f008 */
[----:B------:R-:W-:Y:S01]  /*0330*/  PLOP3.LUT P2, PT, PT, PT, UP1, 0x80, 0x0 ;  /* 0x000000000000781c */ /* 0x000fe20003f4f018 */
[----:B-1----:R-:W-:-:S02]  /*0340*/  @!P3 IMAD.MOV.U32 R4, RZ, RZ, R7 ;  /* 0x000000ffff04b224 */ /* 0x002fc400078e0007 */
[----:B------:R-:W-:-:S05]  /*0350*/  @!P3 IMAD.MOV.U32 R5, RZ, RZ, R8 ;  /* 0x000000ffff05b224 */ /* 0x000fca00078e0008 */
[----:B------:R1:W-:Y:S04]  /*0360*/  @!P3 STG.E.64 [R10.64+0x8], R4 ;  /* 0x000008040a00b986 */ /* 0x0003e8000c101b10 */
[----:B------:R2:W3:Y:S04]  /*0370*/  @P0 LDG.E R9, [R2.64] ;  /* 0x0000001002090981 */ /* 0x0004e8000c1e1900 */
[----:B------:R2:W4:Y:S01]  /*0380*/  @P0 LDG.E R6, [R2.64+0x4] ;  /* 0x0000041002060981 */ /* 0x000522000c1e1900 */
[----:B-1----:R-:W-:Y:S01]  /*0390*/  MOV R4, UR4 ;  /* 0x0000000400047c02 */ /* 0x002fe20008000f00 */
[----:B------:R-:W-:-:S02]  /*03a0*/  IMAD.U32 R5, RZ, RZ, UR5 ;  /* 0x00000005ff057e24 */ /* 0x000fc4000f8e00ff */
[----:B--2---:R-:W-:Y:S01]  /*03b0*/  IMAD.U32 R2, RZ, RZ, UR6 ;  /* 0x00000006ff027e24 */ /* 0x004fe2000f8e00ff */
[----:B------:R-:W-:Y:S02]  /*03c0*/  MOV R3, UR7 ;  /* 0x0000000700037c02 */ /* 0x000fe40008000f00 */
[----:B------:R-:W2:Y:S04]  /*03d0*/  @P1 LDG.E R4, [R4.64] ;  /* 0x0000001004041981 */ /* 0x000ea8000c1e1900 */
[----:B------:R-:W5:Y:S01]  /*03e0*/  @!P2 LDG.E R0, [R2.64] ;  /* 0x000000100200a981 */ /* 0x000f62000c1e1900 */
[----:B------:R-:W-:Y:S01]  /*03f0*/  UMOV UR9, 0xffffffff ;  /* 0xffffffff00097882 */ /* 0x000fe20000000000 */
[----:B------:R-:W1:Y:S01]  /*0400*/  LDC.U8 R217, c[0x0][0x2d8] ;  /* 0x0000b600ffd97b82 */ /* 0x000e620000000000 */
[----:B------:R-:W-:-:S02]  /*0410*/  UMOV UR24, URZ ;  /* 0x0000003f00187c82 */ /* 0x000fc40008000000 */
[----:B------:R-:W-:-:S05]  /*0420*/  UMOV UR25, 0xffffffff ;  /* 0xffffffff00197882 */ /* 0x000fca0000000000 */
[----:B---3--:R-:W3:Y:S08]  /*0430*/  @P0 R2UR UR9, R9 ;  /* 0x00000000090903c2 */ /* 0x008ef000000e0000 */
[----:B----4-:R-:W3:Y:S01]  /*0440*/  @P0 R2UR UR13, R6 ;  /* 0x00000000060d03c2 */ /* 0x010ee200000e0000 */
[----:B------:R-:W-:-:S04]  /*0450*/  ISETP.NE.U32.AND P0, PT, RZ, c[0x0][0x248], PT ;  /* 0x00009200ff007a0c */ /* 0x000fc80003f05070 */
[----:B------:R-:W-:-:S03]  /*0460*/  ISETP.NE.AND.EX P0, PT, RZ, c[0x0][0x24c], PT, P0 ;  /* 0x00009300ff007a0c */ /* 0x000fc60003f05300 */
[----:B--2---:R2:W4:Y:S01]  /*0470*/  @P1 R2UR UR24, R4 ;  /* 0x00000000041813c2 */ /* 0x00452200000e0000 */
[----:B---3--:R-:W-:-:S07]  /*0480*/  @UP2 UIADD3 UR13, UR13, -UR9, URZ ;  /* 0x800000090d0d2290 */ /* 0x008fce000fffe03f */
[----:B-----5:R3:W1:Y:S01]  /*0490*/  @!P2 R2UR UR25, R0 ;  /* 0x000000000019a3c2 */ /* 0x02066200000e0000 */
[----:B------:R-:W-:Y:S01]  /*04a0*/  @!UP2 ULDC UR13, c[0x0][0x214] ;  /* 0x00008500000daab9 */ /* 0x000fe20000000800 */
[----:B--2---:R-:W-:-:S04]  /*04b0*/  SHF.R.S32.HI R4, RZ, 0x1f, R150 ;  /* 0x0000001fff047819 */ /* 0x004fc80000011496 */
[----:B------:R-:W-:-:S04]  /*04c0*/  LEA.HI R5, R4, R150, RZ, 0x5 ;  /* 0x0000009604057211 */ /* 0x000fc800078f28ff */
[----:B---3--:R-:W-:-:S05]  /*04d0*/  LOP3.LUT R0, R5, 0xffffffe0, RZ, 0xc0, !PT ;  /* 0xffffffe005007812 */ /* 0x008fca00078ec0ff */
[----:B------:R-:W-:Y:S01]  /*04e0*/  IMAD.IADD R144, R150, 0x1, -R0 ;  /* 0x0000000196907824 */ /* 0x000fe200078e0a00 */
[----:B-1--4-:R-:W-:Y:S05]  /*04f0*/  @!P0 BRA `(.L_x_1446) ;  /* 0x0000007000008947 */ /* 0x012fea0003800000 */
[----:B------:R-:W-:-:S13]  /*0500*/  PLOP3.LUT P0, PT, PT, PT, UP3, 0x80, 0x0 ;  /* 0x000000000000781c */ /* 0x000fda0003f0f038 */
[----:B------:R-:W2:Y:S04]  /*0510*/  @P0 LDG.E R0, [R2.64+0x4] ;  /* 0x0000041002000981 */ /* 0x000ea8000c1e1900 */
[----:B------:R-:W3:Y:S01]  /*0520*/  @!P0 LDG.E R2, [R2.64] ;  /* 0x0000001002028981 */ /* 0x000ee2000c1e1900 */
[----:B--2---:R-:W1:Y:S02]  /*0530*/  @P0 R2UR UR6, R0 ;  /* 0x00000000000603c2 */ /* 0x004e6400000e0000 */
[----:B-1----:R-:W-:-:S11]  /*0540*/  @UP3 UIADD3 UR6, UR6, -UR25, URZ ;  /* 0x8000001906063290 */ /* 0x002fd6000fffe03f */
[----:B---3--:R1:W2:Y:S02]  /*0550*/  @!P0 R2UR UR6, R2 ;  /* 0x00000000020683c2 */ /* 0x0082a400000e0000 */
[----:B-12---:R-:W-:Y:S05]  /*0560*/  BRA `(.L_x_1447) ;  /* 0x0000001000007947 */ /* 0x006fea0003800000 */
.L_x_1446:
[----:B------:R-:W-:Y:S02]  /*0570*/  ULDC UR6, c[0x0][0x218] ;  /* 0x0000860000067ab9 */ /* 0x000fe40000000800 */
.L_x_1447:
        /* <DEDUP_REMOVED lines=27> */
[----:B------:R-:W-:Y:S01]  /*0730*/  UISETP.NE.AND UP1, UPT, UR9, -0x1, UPT ;  /* 0xffffffff0900788c */ /* 0x000fe2000bf25270 */
[----:B------:R-:W-:Y:S01]  /*0740*/  SHF.R.S32.HI R0, RZ, 0x1f, R144 ;  /* 0x0000001fff007819 */ /* 0x000fe20000011490 */
        /* <DEDUP_REMOVED lines=13> */
[----:B------:R-:W-:Y:S02]  /*0820*/  ULDC UR6, c[0x0][0x1c0] ;  /* 0x0000700000067ab9 */ /* 0x000fe40000000800 */
[----:B------:R-:W-:Y:S02]  /*0830*/  UIMAD UR6, UR15, UR6, UR14 ;  /* 0x000000060f0672a4 */ /* 0x000fe4000f8e020e */
[----:B------:R-:W-:-:S02]  /*0840*/  @UP0 UIMAD UR7, UR20, UR5, UR29 ;  /* 0x00000005140702a4 */ /* 0x000fc4000f8e021d */
[----:B------:R-:W-:Y:S02]  /*0850*/  USHF.R.S32.HI UR23, URZ, 0x1f, UR14 ;  /* 0x0000001f3f177899 */ /* 0x000fe4000801140e */
[----:B------:R-:W-:Y:S02]  /*0860*/  ULDC UR5, c[0x0][0x224] ;  /* 0x0000890000057ab9 */ /* 0x000fe40000000800 */
[----:B------:R-:W-:Y:S02]  /*0870*/  UIMAD UR5, UR6, UR5, UR11 ;  /* 0x00000005060572a4 */ /* 0x000fe4000f8e020b */
[----:B------:R-:W-:Y:S02]  /*0880*/  USHF.L.U32 UR6, UR6, 0x5, URZ ;  /* 0x0000000506067899 */ /* 0x000fe4000800063f */
[----:B------:R-:W-:Y:S02]  /*0890*/  ULDC UR20, c[0x0][0x228] ;  /* 0x00008a0000147ab9 */ /* 0x000fe40000000800 */
[----:B------:R-:W-:-:S02]  /*08a0*/  UIMAD UR20, UR5, UR20, URZ ;  /* 0x00000014051472a4 */ /* 0x000fc4000f8e023f */
[----:B------:R-:W-:Y:S01]  /*08b0*/  IADD3 R175, P2, P1, R7, UR6, R144 ;  /* 0x0000000607af7c10 */ /* 0x000fe2000f95e090 */
[----:B------:R-:W-:Y:S02]  /*08c0*/  USHF.R.S32.HI UR5, URZ, 0x1f, UR6 ;  /* 0x0000001f3f057899 */ /* 0x000fe40008011406 */
[----:B------:R-:W-:Y:S02]  /*08d0*/  @!UP1 UIADD3 UR22, UR31, UR4, URZ ;  /* 0x000000041f169290 */ /* 0x000fe4000fffe03f */
[----:B------:R1:W-:Y:S01]  /*08e0*/  STL [R1+0x134], R175 ;  /* 0x000134af01007387 */ /* 0x0003e20000100800 */
[----:B------:R-:W-:Y:S01]  /*08f0*/  @UP1 UMOV UR6, UR26 ;  /* 0x0000001a00061c82 */ /* 0x000fe20008000000 */
[----:B------:R-:W-:Y:S01]  /*0900*/  IADD3.X R229, R8, UR5, R0, P2, P1 ;  /* 0x0000000508e57c10 */ /* 0x000fe200097e2400 */
[----:B------:R-:W-:Y:S02]  /*0910*/  @!UP1 UMOV UR6, UR30 ;  /* 0x0000001e00069c82 */ /* 0x000fe40008000000 */
[----:B------:R-:W-:Y:S01]  /*0920*/  @UP0 UMOV UR26, UR28 ;  /* 0x0000001c001a0c82 */ /* 0x000fe20008000000 */
[----:B------:R-:W-:Y:S05]  /*0930*/  @P0 BRA `(.L_x_1449) ;  /* 0x000000d000000947 */ /* 0x000fea0003800000 */
[----:B------:R-:W-:Y:S02]  /*0940*/  USHF.R.S32.HI UR26, URZ, 0x1f, UR24 ;  /* 0x0000001f3f1a7899 */ /* 0x000fe40008011418 */
[----:B------:R-:W-:-:S02]  /*0950*/  ULDC.64 UR4, c[0x0][0x198] ;  /* 0x0000660000047ab9 */ /* 0x000fc40000000a00 */
[----:B------:R-:W-:Y:S02]  /*0960*/  UIMAD UR26, UR26, UR4, URZ ;  /* 0x000000041a1a72a4 */ /* 0x000fe4000f8e023f */
[----:B------:R-:W-:Y:S02]  /*0970*/  UIMAD.WIDE.U32 UR28, UR24, UR4, URZ ;  /* 0x00000004181c72a5 */ /* 0x000fe4000f8e003f */
[----:B------:R-:W-:Y:S02]  /*0980*/  UIMAD UR26, UR24, UR5, UR26 ;  /* 0x00000005181a72a4 */ /* 0x000fe4000f8e021a */
[----:B------:R-:W-:Y:S02]  /*0990*/  USHF.R.S32.HI UR7, URZ, 0x1f, UR15 ;  /* 0x0000001f3f077899 */ /* 0x000fe4000801140f */
[----:B------:R-:W-:Y:S02]  /*09a0*/  ULDC.64 UR4, c[0x0][0x180] ;  /* 0x0000600000047ab9 */ /* 0x000fe40000000a00 */
[----:B------:R-:W-:-:S02]  /*09b0*/  UIADD3 UR27, UR29, UR26, URZ ;  /* 0x0000001a1d1b7290 */ /* 0x000fc4000fffe03f */
[----:B------:R-:W-:Y:S02]  /*09c0*/  UIMAD UR7, UR7, UR4, URZ ;  /* 0x00000004070772a4 */ /* 0x000fe4000f8e023f */
[----:B------:R-:W-:Y:S02]  /*09d0*/  UMOV UR26, UR28 ;  /* 0x0000001c001a7c82 */ /* 0x000fe40008000000 */
[----:B------:R-:W-:Y:S02]  /*09e0*/  UIMAD UR7, UR15, UR5, UR7 ;  /* 0x000000050f0772a4 */ /* 0x000fe4000f8e0207 */
[----:B------:R-:W-:-:S04]  /*09f0*/  UIMAD.WIDE.U32 UR26, UR15, UR4, UR26 ;  /* 0x000000040f1a72a5 */ /* 0x000fc8000f8e001a */
[----:B------:R-:W-:Y:S02]  /*0a00*/  UIADD3 UR7, UR27, UR7, URZ ;  /* 0x000000071b077290 */ /* 0x000fe4000fffe03f */
.L_x_1449:
[----:B------:R-:W-:Y:S01]  /*0a10*/  IABS R6, c[0x0][0x1c8] ;  /* 0x0000720000067a13 */ /* 0x000fe20000000000 */
[----:B------:R-:W2:Y:S01]  /*0a20*/  S2R R7, SR_CTAID.Z ;  /* 0x0000000000077919 */ /* 0x000ea20000002700 */
[----:B------:R-:W-:Y:S02]  /*0a30*/  ULDC UR4, c[0x0][0x1c8] ;  /* 0x0000720000047ab9 */ /* 0x000fe40000000800 */
[----:B------:R-:W3:Y:S01]  /*0a40*/  I2F.RP R2, R6 ;  /* 0x0000000600027306 */ /* 0x000ee20000209400 */
[----:B------:R-:W-:Y:S02]  /*0a50*/  ULOP3.LUT UR4, UR14, UR4, URZ, 0x3c, !UPT ;  /* 0x000000040e047292 */ /* 0x000fe4000f8e3c3f */
[----:B------:R-:W-:-:S04]  /*0a60*/  @UP0 UIADD3 UR25, UR24, UR25, URZ ;  /* 0x0000001918190290 */ /* 0x000fc8000fffe03f */
[----:B------:R-:W-:Y:S01]  /*0a70*/  ISETP.LE.AND P1, PT, RZ, UR4, PT ;  /* 0x00000004ff007c0c */ /* 0x000fe2000bf23270 */
[----:B------:R-:W-:Y:S02]  /*0a80*/  ULDC.64 UR4, c[0x0][0x1a0] ;  /* 0x0000680000047ab9 */ /* 0x000fe40000000a00 */
[----:B------:R-:W-:-:S04]  /*0a90*/  @UP0 UIMAD.WIDE.U32 UR30, UR25, UR4, URZ ;  /* 0x00000004191e02a5 */ /* 0x000fc8000f8e003f */
[----:B------:R-:W-:Y:S01]  /*0aa0*/  @UP0 UIMAD UR28, UR25, UR5, UR31 ;  /* 0x00000005191c02a4 */ /* 0x000fe2000f8e021f */
[----:B---3--:R-:W3:Y:S01]  /*0ab0*/  MUFU.RCP R2, R2 ;  /* 0x0000000200027308 */ /* 0x008ee20000001000 */
[----:B--2---:R-:W-:Y:S02]  /*0ac0*/  IABS R7, R7 ;  /* 0x0000000700077213 */ /* 0x004fe40000000000 */
[----:B---3--:R-:W-:-:S05]  /*0ad0*/  IADD3 R2, R2, 0xffffffe, RZ ;  /* 0x0ffffffe02027810 */ /* 0x008fca0007ffe0ff */
[----:B------:R-:W2:Y:S02]  /*0ae0*/  F2I.FTZ.U32.TRUNC.NTZ R3, R2 ;  /* 0x0000000200037305 */ /* 0x000ea4000021f000 */
[----:B--2---:R-:W-:Y:S02]  /*0af0*/  IMAD.MOV R0, RZ, RZ, -R3 ;  /* 0x000000ffff007224 */ /* 0x004fe400078e0a03 */
        /* <DEDUP_REMOVED lines=29> */
.L_x_1450:
[CC--:B------:R-:W-:Y:S01]  /*0cd0*/  LEA.HI R2, R4.reuse, R150.reuse, RZ, 0x3 ;  /* 0x0000009604027211 */ /* 0x0c0fe200078f18ff */
[----:B------:R-:W2:Y:S01]  /*0ce0*/  S2R R10, SR_CTAID.Z ;  /* 0x00000000000a7919 */ /* 0x000ea20000002700 */
[-C--:B------:R-:W-:Y:S01]  /*0cf0*/  LEA.HI R3, R4, R150.reuse, RZ, 0x6 ;  /* 0x0000009604037211 */ /* 0x080fe200078f30ff */
[----:B------:R-:W-:Y:S01]  /*0d00*/  UIADD3 UR24, -UR11, UR13, URZ ;  /* 0x0000000d0b187290 */ /* 0x000fe2000fffe13f */
[----:B------:R-:W-:Y:S01]  /*0d10*/  SHF.R.S32.HI R12, RZ, 0x3, R2 ;  /* 0x00000003ff0c7819 */ /* 0x000fe20000011402 */
[----:B------:R-:W-:Y:S01]  /*0d20*/  ULDC.64 UR4, c[0x0][0x1a8] ;  /* 0x00006a0000047ab9 */ /* 0x000fe20000000a00 */
[----:B------:R-:W-:Y:S01]  /*0d30*/  LOP3.LUT R2, R2, 0xfffffff8, RZ, 0xc0, !PT ;  /* 0xfffffff802027812 */ /* 0x000fe200078ec0ff */
[----:B------:R-:W-:Y:S01]  /*0d40*/  UIMAD UR4, UR23, UR4, URZ ;  /* 0x00000004170472a4 */ /* 0x000fe2000f8e023f */
[----:B------:R-:W-:Y:S01]  /*0d50*/  LEA.HI R21, R4, R150, RZ, 0x4 ;  /* 0x0000009604157211 */ /* 0x000fe200078f20ff */
[----:B------:R-:W-:Y:S01]  /*0d60*/  IMAD.SHL.U32 R0, R12, 0x40, RZ ;  /* 0x000000400c007824 */ /* 0x000fe200078e00ff */
[----:B------:R-:W-:Y:S01]  /*0d70*/  SHF.R.S32.HI R147, RZ, 0x5, R5 ;  /* 0x00000005ff937819 */ /* 0x000fe20000011405 */
[----:B------:R-:W-:Y:S01]  /*0d80*/  IMAD.IADD R36, R150, 0x1, -R2 ;  /* 0x0000000196247824 */ /* 0x000fe200078e0a02 */
[----:B------:R-:W-:Y:S01]  /*0d90*/  SHF.R.S32.HI R4, RZ, 0x1f, R144 ;  /* 0x0000001fff047819 */ /* 0x000fe20000011490 */
[----:B------:R-:W-:Y:S01]  /*0da0*/  UIMAD UR5, UR14, UR5, UR4 ;  /* 0x000000050e0572a4 */ /* 0x000fe2000f8e0204 */
[----:B------:R-:W-:Y:S01]  /*0db0*/  LOP3.LUT R0, R0, 0x1c0, RZ, 0xc0, !PT ;  /* 0x000001c000007812 */ /* 0x000fe200078ec0ff */
[----:B------:R-:W-:Y:S01]  /*0dc0*/  IMAD.SHL.U32 R166, R36, 0x8, RZ ;  /* 0x0000000824a67824 */ /* 0x000fe200078e00ff */
[----:B------:R-:W-:Y:S01]  /*0dd0*/  LEA.HI R149, R4, R144, RZ, 0x2 ;  /* 0x0000009004957211 */ /* 0x000fe200078f10ff */
[----:B------:R-:W-:Y:S01]  /*0de0*/  IMAD.U32 R6, RZ, RZ, UR10 ;  /* 0x0000000aff067e24 */ /* 0x000fe2000f8e00ff */
[----:B------:R-:W-:Y:S01]  /*0df0*/  SHF.R.U32.HI R2, RZ, 0x3, R0 ;  /* 0x00000003ff027819 */ /* 0x000fe20000011600 */
[----:B------:R-:W-:Y:S01]  /*0e00*/  BSSY B0, `(.L_x_1451) ;  /* 0x000002c000007945 */ /* 0x000fe20003800000 */
[----:B------:R-:W-:-:S02]  /*0e10*/  LOP3.LUT R0, R0, 0x38, R166, 0xf8, !PT ;  /* 0x0000003800007812 */ /* 0x000fc400078ef8a6 */
[----:B------:R-:W-:Y:S02]  /*0e20*/  SHF.R.S32.HI R146, RZ, 0x2, R149 ;  /* 0x00000002ff927819 */ /* 0x000fe40000011495 */
[----:B------:R-:W-:Y:S01]  /*0e30*/  LOP3.LUT R0, R0, R2, RZ, 0x3c, !PT ;  /* 0x0000000200007212 */ /* 0x000fe200078e3cff */
[----:B------:R-:W-:Y:S01]  /*0e40*/  IMAD.SHL.U32 R2, R3, 0x8, RZ ;  /* 0x0000000803027824 */ /* 0x000fe200078e00ff */
[----:B------:R-:W-:Y:S02]  /*0e50*/  SHF.R.S32.HI R167, RZ, 0x1f, R166 ;  /* 0x0000001fffa77819 */ /* 0x000fe400000114a6 */
[----:B------:R-:W-:Y:S02]  /*0e60*/  SHF.R.S32.HI R13, RZ, 0x1f, R12 ;  /* 0x0000001fff0d7819 */ /* 0x000fe4000001140c */
[----:B------:R-:W-:Y:S01]  /*0e70*/  LOP3.LUT R192, R0, 0xfffffe00, R2, 0xf8, !PT ;  /* 0xfffffe0000c07812 */ /* 0x000fe200078ef802 */
[----:B------:R3:W-:Y:S01]  /*0e80*/  STL.64 [R1+0xd0], R166 ;  /* 0x0000d0a601007387 */ /* 0x0007e20000100a00 */
[----:B------:R-:W-:Y:S01]  /*0e90*/  LOP3.LUT R0, R21, 0xfffffff0, RZ, 0xc0, !PT ;  /* 0xfffffff015007812 */ /* 0x000fe200078ec0ff */
[----:B------:R-:W-:Y:S01]  /*0ea0*/  IMAD.WIDE R6, R6, 0x80, R12 ;  /* 0x0000008006067825 */ /* 0x000fe200078e020c */
[----:B------:R-:W-:-:S02]  /*0eb0*/  SHF.R.S32.HI R2, RZ, 0x1f, R5 ;  /* 0x0000001fff027819 */ /* 0x000fc40000011405 */
[----:B------:R-:W-:Y:S01]  /*0ec0*/  SHF.R.S32.HI R20, RZ, 0x1f, R14 ;  /* 0x0000001fff147819 */ /* 0x000fe2000001140e */
[----:B------:R-:W-:Y:S01]  /*0ed0*/  IMAD.IADD R15, R150, 0x1, -R0 ;  /* 0x00000001960f7824 */ /* 0x000fe200078e0a00 */
[----:B------:R-:W-:Y:S01]  /*0ee0*/  LEA.HI R0, R2, R147, RZ, 0x2 ;  /* 0x0000009302007211 */ /* 0x000fe200078f10ff */
[----:B------:R-:W-:Y:S01]  /*0ef0*/  IMAD.SHL.U32 R192, R192, 0x2, RZ ;  /* 0x00000002c0c07824 */ /* 0x000fe200078e00ff */
[----:B------:R-:W-:Y:S02]  /*0f00*/  IADD3 R2, P0, R166, UR6, RZ ;  /* 0x00000006a6027c10 */ /* 0x000fe4000ff1e0ff */
[----:B------:R-:W-:Y:S02]  /*0f10*/  LOP3.LUT R0, R0, 0xffffffc, RZ, 0xc0, !PT ;  /* 0x0ffffffc00007812 */ /* 0x000fe400078ec0ff */
[----:B------:R-:W-:-:S03]  /*0f20*/  SHF.R.S32.HI R3, RZ, 0x1f, R15 ;  /* 0x0000001fff037819 */ /* 0x000fc6000001140f */
[----:B------:R-:W-:Y:S01]  /*0f30*/  IMAD.IADD R4, R147, 0x1, -R0 ;  /* 0x0000000193047824 */ /* 0x000fe200078e0a00 */
[----:B------:R-:W-:Y:S02]  /*0f40*/  LEA.HI R19, R3, R15, RZ, 0x3 ;  /* 0x0000000f03137211 */ /* 0x000fe400078f18ff */
[----:B------:R-:W-:Y:S01]  /*0f50*/  IADD3.X R3, R167, UR22, RZ, P0, !PT ;  /* 0x00000016a7037c10 */ /* 0x000fe200087fe4ff */
[----:B------:R-:W-:Y:S01]  /*0f60*/  IMAD R251, R4, 0x10, R146 ;  /* 0x0000001004fb7824 */ /* 0x000fe200078e0292 */
[----:B------:R-:W-:Y:S01]  /*0f70*/  ISETP.GE.AND P0, PT, R12, UR24, PT ;  /* 0x000000180c007c0c */ /* 0x000fe2000bf06270 */
[----:B------:R-:W-:Y:S02]  /*0f80*/  IMAD.SHL.U32 R0, R19, 0x40, RZ ;  /* 0x0000004013007824 */ /* 0x000fe400078e00ff */
[----:B--2---:R-:W-:Y:S01]  /*0f90*/  IMAD.WIDE.U32 R10, R10, c[0x0][0x1a8], R2 ;  /* 0x00006a000a0a7a25 */ /* 0x004fe200078e0002 */
[----:B------:R3:W-:Y:S02]  /*0fa0*/  STL [R1+0x114], R251 ;  /* 0x000114fb01007387 */ /* 0x0007e40000100800 */
[----:B------:R-:W-:-:S02]  /*0fb0*/  LOP3.LUT R148, R0, 0xfffffe00, RZ, 0xc0, !PT ;  /* 0xfffffe0000947812 */ /* 0x000fc400078ec0ff */
        /* <DEDUP_REMOVED lines=16> */
.L_x_1452:
[----:B------:R-:W-:Y:S05]  /*10c0*/  BSYNC B0 ;  /* 0x0000000000007941 */ /* 0x000fea0003800000 */
.L_x_1451:
        /* <DEDUP_REMOVED lines=10> */
[----:B----4-:R-:W-:Y:S02]  /*1170*/  IMAD R4, R2, c[0x0][0x190], RZ ;  /* 0x0000640002047a24 */ /* 0x010fe400078e02ff */
        /* <DEDUP_REMOVED lines=10> */
.L_x_1454:
[----:B------:R-:W-:Y:S05]  /*1220*/  BSYNC B0 ;  /* 0x0000000000007941 */ /* 0x000fea0003800000 */
.L_x_1453:
        /* <DEDUP_REMOVED lines=21> */
.L_x_1456:
[----:B------:R-:W-:Y:S05]  /*1380*/  BSYNC B0 ;  /* 0x0000000000007941 */ /* 0x000fea0003800000 */
.L_x_1455:
        /* <DEDUP_REMOVED lines=21> */
.L_x_1458:
[----:B------:R-:W-:Y:S05]  /*14e0*/  BSYNC B0 ;  /* 0x0000000000007941 */ /* 0x000fea0003800000 */
.L_x_1457:
        /* <DEDUP_REMOVED lines=21> */
.L_x_1460:
[----:B------:R-:W-:Y:S05]  /*1640*/  BSYNC B0 ;  /* 0x0000000000007941 */ /* 0x000fea0003800000 */
.L_x_1459:
        /* <DEDUP_REMOVED lines=21> */
.L_x_1462:
[----:B------:R-:W-:Y:S05]  /*17a0*/  BSYNC B0 ;  /* 0x0000000000007941 */ /* 0x000fea0003800000 */
.L_x_1461:
        /* <DEDUP_REMOVED lines=21> */
.L_x_1464:
[----:B------:R-:W-:Y:S05]  /*1900*/  BSYNC B0 ;  /* 0x0000000000007941 */ /* 0x000fea0003800000 */
.L_x_1463:
[----:B------:R-:W-:Y:S01]  /*1910*/  IADD3 R0, R12, 0x70, RZ ;  /* 0x000000700c007810 */ /* 0x000fe20007ffe0ff */
[----:B------:R-:W-:Y:S01]  /*1920*/  UMOV UR25, 0x6 ;  /* 0x0000000600197882 */ /* 0x000fe20000000000 */
[----:B------:R-:W-:Y:S01]  /*1930*/  BSSY B0, `(.L_x_1465) ;  /* 0x0000018000007945 */ /* 0x000fe20003800000 */
[----:B------:R-:W-:Y:S01]  /*1940*/  ULDC.64 UR4, c[0x0][0x198] ;  /* 0x0000660000047ab9 */ /* 0x000fe20000000a00 */
[----:B------:R-:W-:Y:S01]  /*1950*/  ISETP.GE.AND P0, PT, R0, UR24, PT ;  /* 0x0000001800007c0c */ /* 0x000fe2000bf06270 */
[----:B------:R-:W-:Y:S02]  /*1960*/  USHF.R.S32.HI UR22, URZ, 0x6, UR8 ;  /* 0x000000063f167899 */ /* 0x000fe40008011408 */
[----:B------:R-:W-:Y:S02]  /*1970*/  USHF.L.U64.HI UR25, UR4, UR25, UR5 ;  /* 0x0000001904197299 */ /* 0x000fe40008010205 */
[----:B------:R-:W-:-:S08]  /*1980*/  USHF.L.U32 UR27, UR4, 0x6, URZ ;  /* 0x00000006041b7899 */ /* 0x000fd0000800063f */
        /* <DEDUP_REMOVED lines=8> */
[----:B----4-:R-:W-:-:S04]  /*1a10*/  IMAD.WIDE.U32 R4, R0, c[0x0][0x190], R2 ;  /* 0x0000640000047a25 */ /* 0x010fc800078e0002 */
        /* <DEDUP_REMOVED lines=9> */
.L_x_1466:
[----:B------:R-:W-:Y:S05]  /*1ab0*/  BSYNC B0 ;  /* 0x0000000000007941 */ /* 0x000fea0003800000 */
.L_x_1465:
[----:B------:R-:W-:Y:S01]  /*1ac0*/  IMAD R0, R13, c[0x0][0x198], RZ ;  /* 0x000066000d007a24 */ /* 0x000fe200078e02ff */
[----:B------:R-:W-:Y:S01]  /*1ad0*/  LOP3.LUT R7, R19, 0xfffffff8, RZ, 0xc0, !PT ;  /* 0xfffffff813077812 */ /* 0x000fe200078ec0ff */
[C---:B----4-:R-:W-:Y:S01]  /*1ae0*/  IMAD.WIDE.U32 R4, R12.reuse, c[0x0][0x198], R166 ;  /* 0x000066000c047a25 */ /* 0x050fe200078e00a6 */
[----:B------:R-:W-:Y:S01]  /*1af0*/  UIADD3 UR31, UR22, -0x1, URZ ;  /* 0xffffffff161f7890 */ /* 0x000fe2000fffe03f */
[----:B------:R-:W-:Y:S01]  /*1b00*/  BSSY B0, `(.L_x_1467) ;  /* 0x000002f000007945 */ /* 0x000fe20003800000 */
[----:B------:R-:W-:Y:S01]  /*1b10*/  IADD3 R10, R15, -R7, RZ ;  /* 0x800000070f0a7210 */ /* 0x000fe20007ffe0ff */
[----:B------:R-:W-:Y:S01]  /*1b20*/  IMAD R0, R12, c[0x0][0x19c], R0 ;  /* 0x000067000c007a24 */ /* 0x000fe200078e0200 */
[----:B------:R-:W-:Y:S01]  /*1b30*/  IADD3 R4, P0, R4, UR26, RZ ;  /* 0x0000001a04047c10 */ /* 0x000fe2000ff1e0ff */
[----:B------:R-:W-:Y:S01]  /*1b40*/  IMAD R6, R13, c[0x0][0x1a0], RZ ;  /* 0x000068000d067a24 */ /* 0x000fe200078e02ff */
[----:B------:R-:W-:Y:S01]  /*1b50*/  UIMAD UR5, UR25, UR31, URZ ;  /* 0x0000001f190572a4 */ /* 0x000fe2000f8e023f */
[----:B------:R-:W-:Y:S01]  /*1b60*/  IMAD.WIDE.U32 R2, R12, c[0x0][0x1a0], R166 ;  /* 0x000068000c027a25 */ /* 0x000fe200078e00a6 */
[----:B------:R-:W-:-:S03]  /*1b70*/  IADD3.X R5, R5, UR7, R0, P0, !PT ;  /* 0x0000000705057c10 */ /* 0x000fc600087fe400 */
[----:B------:R-:W-:Y:S01]  /*1b80*/  IMAD R0, R12, c[0x0][0x1a4], R6 ;  /* 0x000069000c007a24 */ /* 0x000fe200078e0206 */
[----:B------:R-:W-:Y:S01]  /*1b90*/  IADD3 R2, P0, R2, UR30, RZ ;  /* 0x0000001e02027c10 */ /* 0x000fe2000ff1e0ff */
[C---:B------:R-:W-:Y:S01]  /*1ba0*/  IMAD R6, R20.reuse, c[0x0][0x1b0], RZ ;  /* 0x00006c0014067a24 */ /* 0x040fe200078e02ff */
[----:B------:R-:W-:Y:S01]  /*1bb0*/  USHF.R.S32.HI UR30, URZ, 0x1f, UR31 ;  /* 0x0000001f3f1e7899 */ /* 0x000fe2000801141f */
[----:B------:R-:W-:Y:S01]  /*1bc0*/  IMAD R7, R20, c[0x0][0x1b8], RZ ;  /* 0x00006e0014077a24 */ /* 0x000fe200078e02ff */
[----:B------:R-:W-:Y:S01]  /*1bd0*/  IADD3.X R3, R3, UR28, R0, P0, !PT ;  /* 0x0000001c03037c10 */ /* 0x000fe200087fe400 */
[C---:B------:R-:W-:Y:S01]  /*1be0*/  IMAD R0, R14.reuse, c[0x0][0x1b4], R6 ;  /* 0x00006d000e007a24 */ /* 0x040fe200078e0206 */
[----:B------:R-:W-:Y:S01]  /*1bf0*/  USHF.L.U32 UR28, UR31, 0x6, URZ ;  /* 0x000000061f1c7899 */ /* 0x000fe2000800063f */
[----:B------:R-:W-:Y:S01]  /*1c00*/  IMAD.WIDE.U32 R8, R14, c[0x0][0x1b0], R4 ;  /* 0x00006c000e087a25 */ /* 0x000fe200078e0004 */
[----:B------:R-:W-:Y:S01]  /*1c10*/  R2P PR, R10, 0x6 ;  /* 0x000000060a007804 */ /* 0x000fe20000000000 */
[----:B------:R-:W-:Y:S01]  /*1c20*/  UIMAD UR5, UR30, UR27, UR5 ;  /* 0x0000001b1e0572a4 */ /* 0x000fe2000f8e0205 */
[----:B------:R-:W-:Y:S01]  /*1c30*/  MOV R4, 0x10 ;  /* 0x0000001000047802 */ /* 0x000fe20000000f00 */
[C---:B------:R-:W-:Y:S01]  /*1c40*/  IMAD R6, R14.reuse, c[0x0][0x1bc], R7 ;  /* 0x00006f000e067a24 */ /* 0x040fe200078e0207 */
[----:B------:R-:W-:Y:S01]  /*1c50*/  IADD3 R165, R9, R0, RZ ;  /* 0x0000000009a57210 */ /* 0x000fe20007ffe0ff */
[----:B------:R-:W-:Y:S01]  /*1c60*/  IMAD.WIDE.U32 R22, R14, c[0x0][0x1b8], R2 ;  /* 0x00006e000e167a25 */ /* 0x000fe200078e0002 */
[----:B------:R-:W-:Y:S01]  /*1c70*/  MOV R164, R8 ;  /* 0x0000000800a47202 */ /* 0x000fe20000000f00 */
[----:B------:R4:W-:Y:S01]  /*1c80*/  STL.64 [R1+0xe8], R8 ;  /* 0x0000e80801007387 */ /* 0x0009e20000100a00 */
[----:B------:R-:W-:Y:S01]  /*1c90*/  UIADD3 UR26, -UR28, UR12, URZ ;  /* 0x0000000c1c1a7290 */ /* 0x000fe2000fffe13f */
[----:B------:R-:W-:Y:S01]  /*1ca0*/  IMAD.U32 R151, RZ, RZ, UR27 ;  /* 0x0000001bff977e24 */ /* 0x000fe2000f8e00ff */
[----:B------:R-:W-:Y:S01]  /*1cb0*/  IADD3 R11, R23, R6, RZ ;  /* 0x00000006170b7210 */ /* 0x000fe20007ffe0ff */
[----:B------:R4:W-:Y:S01]  /*1cc0*/  STL.64 [R1+0xe0], R22 ;  /* 0x0000e01601007387 */ /* 0x0009e20000100a00 */
[----:B------:R-:W-:Y:S01]  /*1cd0*/  IMAD.MOV.U32 R19, RZ, RZ, 0x20 ;  /* 0x00000020ff137424 */ /* 0x000fe200078e00ff */
[----:B------:R-:W-:Y:S01]  /*1ce0*/  SEL R4, R4, 0xfffffff0, !P1 ;  /* 0xfffffff004047807 */ /* 0x000fe20004800000 */
[----:B------:R-:W-:Y:S01]  /*1cf0*/  IMAD.WIDE.U32 R2, R151, UR31, R164 ;  /* 0x0000001f97027c25 */ /* 0x000fe2000f8e00a4 */
[----:B------:R4:W-:Y:S01]  /*1d00*/  STL.64 [R1+0xd8], R164 ;  /* 0x0000d8a401007387 */ /* 0x0009e20000100a00 */
[----:B------:R-:W-:-:S02]  /*1d10*/  ISETP.GE.AND P0, PT, R12, UR26, PT ;  /* 0x0000001a0c007c0c */ /* 0x000fc4000bf06270 */
[----:B------:R-:W-:Y:S01]  /*1d20*/  SEL R5, R19, 0xffffffe0, !P2 ;  /* 0xffffffe013057807 */ /* 0x000fe20005000000 */
[----:B------:R4:W-:Y:S01]  /*1d30*/  STL [R1+0xcc], R11 ;  /* 0x0000cc0b01007387 */ /* 0x0009e20000100800 */
[----:B------:R-:W-:-:S09]  /*1d40*/  IADD3 R7, R3, UR5, RZ ;  /* 0x0000000503077c10 */ /* 0x000fd2000fffe0ff */
[----:B------:R-:W-:Y:S05]  /*1d50*/  @P0 BRA `(.L_x_1468) ;  /* 0x0000009000000947 */ /* 0x000fea0003800000 */
[----:B------:R-:W-:-:S13]  /*1d60*/  ISETP.GE.AND P0, PT, R166, c[0x0][0x220], PT ;  /* 0x00008800a6007a0c */ /* 0x000fda0003f06270 */
[----:B------:R1:W-:Y:S01]  /*1d70*/  @P0 STS.128 [R192+0x4000], RZ ;  /* 0x004000ffc0000388 */ /* 0x0003e20000000c00 */
[----:B------:R-:W-:Y:S05]  /*1d80*/  @P0 BRA `(.L_x_1468) ;  /* 0x0000006000000947 */ /* 0x000fea0003800000 */
[----:B----4-:R-:W-:-:S04]  /*1d90*/  LEA R8, P0, R2, c[0x0][0x168], 0x1 ;  /* 0x00005a0002087a11 */ /* 0x010fc800078008ff */
[----:B------:R-:W-:-:S05]  /*1da0*/  LEA.HI.X R9, R2, c[0x0][0x16c], R7, 0x1, P0 ;  /* 0x00005b0002097a11 */ /* 0x000fca00000f0c07 */
[----:B------:R-:W-:Y:S01]  /*1db0*/  @!PT LDS RZ, [RZ] ;  /* 0x00000000fffff984 */ /* 0x000fe20000000800 */
[----:B------:R-:W-:Y:S01]  /*1dc0*/  @!PT LDS RZ, [RZ] ;  /* 0x00000000fffff984 */ /* 0x000fe20000000800 */
[----:B------:R-:W-:Y:S01]  /*1dd0*/  @!PT LDS RZ, [RZ] ;  /* 0x00000000fffff984 */ /* 0x000fe20000000800 */
[----:B------:R4:W-:Y:S04]  /*1de0*/  LDGSTS.E.BYPASS.LTC128B.128 [R192+0x4000], [R8.64] ;  /* 0x0400000008c07fae */ /* 0x0009e8000b901d50 */
.L_x_1468:
[----:B------:R-:W-:Y:S05]  /*1df0*/  BSYNC B0 ;  /* 0x0000000000007941 */ /* 0x000fea0003800000 */
.L_x_1467:
        /* <DEDUP_REMOVED lines=10> */
[----:B----4-:R-:W-:Y:S02]  /*1ea0*/  IADD3.X R9, R7, UR21, RZ, P0, !PT ;  /* 0x0000001507097c10 */ /* 0x010fe400087fe4ff */
[----:B------:R-:W-:-:S04]  /*1eb0*/  LEA R8, P0, R0, c[0x0][0x168], 0x1 ;  /* 0x00005a0000087a11 */ /* 0x000fc800078008ff */
[----:B------:R-:W-:-:S05]  /*1ec0*/  LEA.HI.X R9, R0, c[0x0][0x16c], R9, 0x1, P0 ;  /* 0x00005b0000097a11 */ /* 0x000fca00000f0c09 */
[----:B------:R-:W-:Y:S01]  /*1ed0*/  @!PT LDS RZ, [RZ] ;  /* 0x00000000fffff984 */ /* 0x000fe20000000800 */
[----:B------:R-:W-:Y:S01]  /*1ee0*/  @!PT LDS RZ, [RZ] ;  /* 0x00000000fffff984 */ /* 0x000fe20000000800 */
[----:B------:R-:W-:Y:S01]  /*1ef0*/  @!PT LDS RZ, [RZ] ;  /* 0x00000000fffff984 */ /* 0x000fe20000000800 */
[----:B------:R4:W-:Y:S04]  /*1f00*/  LDGSTS.E.BYPASS.LTC128B.128 [R192+0x4800], [R8.64] ;  /* 0x0480000008c07fae */ /* 0x0009e8000b901d50 */
.L_x_1470:
[----:B------:R-:W-:Y:S05]  /*1f10*/  BSYNC B0 ;  /* 0x0000000000007941 */ /* 0x000fea0003800000 */
.L_x_1469:
[----:B------:R-:W-:Y:S01]  /*1f20*/  ISETP.GE.AND P0, PT, R17, UR26, PT ;  /* 0x0000001a11007c0c */ /* 0x000fe2000bf06270 */
[----:B------:R-:W-:-:S12]  /*1f30*/  BSSY B0, `(.L_x_1471) ;  /* 0x000000f000007945 */ /* 0x000fd80003800000 */
[----:B------:R-:W-:Y:S05]  /*1f40*/  @P0 BRA `(.L_x_1472) ;  /* 0x000000d000000947 */ /* 0x000fea0003800000 */
[----:B------:R-:W-:-:S13]  /*1f50*/  ISETP.GE.AND P0, PT, R166, c[0x0][0x220], PT ;  /* 0x00008800a6007a0c */ /* 0x000fda0003f06270 */
[----:B------:R1:W-:Y:S01]  /*1f60*/  @P0 STS.128 [R192+0x5000], RZ ;  /* 0x005000ffc0000388 */ /* 0x0003e20000000c00 */
[----:B------:R-:W-:Y:S05]  /*1f70*/  @P0 BRA `(.L_x_1472) ;  /* 0x000000a000000947 */ /* 0x000fea0003800000 */
[----:B----4-:R-:W-:Y:S02]  /*1f80*/  IMAD.MOV.U32 R9, RZ, RZ, c[0x0][0x198] ;  /* 0x00006600ff097624 */ /* 0x010fe400078e00ff */
        /* <DEDUP_REMOVED lines=9> */
.L_x_1472:
[----:B------:R-:W-:Y:S05]  /*2020*/  BSYNC B0 ;  /* 0x0000000000007941 */ /* 0x000fea0003800000 */
.L_x_1471:
[----:B------:R-:W-:Y:S01]  /*2030*/  ISETP.GE.AND P0, PT, R16, UR26, PT ;  /* 0x0000001a10007c0c */ /* 0x000fe2000bf06270 */
[----:B------:R-:W-:-:S12]  /*2040*/  BSSY B0, `(.L_x_1473) ;  /* 0x0000011000007945 */ /* 0x000fd80003800000 */
[----:B------:R-:W-:Y:S05]  /*2050*/  @P0 BRA `(.L_x_1474) ;  /* 0x000000f000000947 */ /* 0x000fea0003800000 */
[----:B------:R-:W-:-:S13]  /*2060*/  ISETP.GE.AND P0, PT, R166, c[0x0][0x220], PT ;  /* 0x00008800a6007a0c */ /* 0x000fda0003f06270 */
[----:B------:R1:W-:Y:S01]  /*2070*/  @P0 STS.128 [R192+0x5800], RZ ;  /* 0x005800ffc0000388 */ /* 0x0003e20000000c00 */
[----:B------:R-:W-:Y:S05]  /*2080*/  @P0 BRA `(.L_x_1474) ;  /* 0x000000c000000947 */ /* 0x000fea0003800000 */
        /* <DEDUP_REMOVED lines=12> */
.L_x_1474:
[----:B------:R-:W-:Y:S05]  /*2150*/  BSYNC B0 ;  /* 0x0000000000007941 */ /* 0x000fea0003800000 */
.L_x_1473:
        /* <DEDUP_REMOVED lines=31> */
[----:B-----5:R-:W-:-:S04]  /*2350*/  @P0 FMUL.FTZ R0, R0, R2 ;  /* 0x0000000200000220 */ /* 0x020fc80000410000 */
[----:B------:R5:W2:Y:S01]  /*2360*/  @P0 R2UR UR6, R0 ;  /* 0x00000000000603c2 */ /* 0x000aa200000e0000 */
[C---:B------:R-:W-:Y:S02]  /*2370*/  LEA R2, P0, R6.reuse, R22, 0x6 ;  /* 0x0000001606027211 */ /* 0x040fe400078030ff */
[----:B-----5:R-:W-:Y:S01]  /*2380*/  MOV R0, UR4 ;  /* 0x0000000400007c02 */ /* 0x020fe20008000f00 */
[----:B------:R-:W-:Y:S02]  /*2390*/  UMOV UR4, URZ ;  /* 0x0000003f00047c82 */ /* 0x000fe40008000000 */
[----:B--2---:R-:W-:Y:S01]  /*23a0*/  @UP1 UMOV UR4, UR6 ;  /* 0x0000000600041c82 */ /* 0x004fe20008000000 */
        /* <DEDUP_REMOVED lines=11> */
.L_x_1476:
[----:B-1----:R-:W-:Y:S05]  /*2460*/  BSYNC B0 ;  /* 0x0000000000007941 */ /* 0x002fea0003800000 */
.L_x_1475:
        /* <DEDUP_REMOVED lines=17> */
.L_x_1478:
[----:B------:R-:W-:Y:S05]  /*2580*/  BSYNC B0 ;  /* 0x0000000000007941 */ /* 0x000fea0003800000 */
.L_x_1477:
        /* <DEDUP_REMOVED lines=17> */
.L_x_1480:
[----:B------:R-:W-:Y:S05]  /*26a0*/  BSYNC B0 ;  /* 0x0000000000007941 */ /* 0x000fea0003800000 */
.L_x_1479:
        /* <DEDUP_REMOVED lines=18> */
.L_x_1482:
[----:B------:R-:W-:Y:S05]  /*27d0*/  BSYNC B0 ;  /* 0x0000000000007941 */ /* 0x000fea0003800000 */
.L_x_1481:
[----:B--2---:R-:W-:Y:S01]  /*27e0*/  SHF.R.S32.HI R7, RZ, 0x4, R21 ;  /* 0x00000004ff077819 */ /* 0x004fe20000011415 */
        /* <DEDUP_REMOVED lines=8> */
[----:B------:R-:W-:-:S02]  /*2870*/  LOP3.LUT R2, R2, 0x1c0, RZ, 0xc0, !PT ;  /* 0x000001c002027812 */ /* 0x000fc400078ec0ff */
[----:B------:R-:W-:Y:S01]  /*2880*/  LOP3.LUT R150, R150, 0x3, RZ, 0xc0, !PT ;  /* 0x0000000396967812 */ /* 0x000fe200078ec0ff */
[----:B------:R-:W-:Y:S01]  /*2890*/  IMAD.IADD R7, R7, 0x1, -R0 ;  /* 0x0000000107077824 */ /* 0x000fe200078e0a00 */
[----:B------:R-:W-:Y:S02]  /*28a0*/  LOP3.LUT R0, R6, 0x1c0, RZ, 0xc0, !PT ;  /* 0x000001c006007812 */ /* 0x000fe400078ec0ff */
[----:B------:R-:W-:Y:S01]  /*28b0*/  PLOP3.LUT P0, PT, PT, PT, UP0, 0x40, 0x0 ;  /* 0x000000000000781c */ /* 0x000fe20003f0e808 */
[----:B------:R-:W-:Y:S01]  /*28c0*/  IMAD.SHL.U32 R6, R7, 0x8, RZ ;  /* 0x0000000807067824 */ /* 0x000fe200078e00ff */
[----:B----4-:R-:W-:Y:S02]  /*28d0*/  LOP3.LUT R8, R0, 0x8, R3, 0xf8, !PT ;  /* 0x0000000800087812 */ /* 0x010fe400078ef803 */
[----:B------:R-:W-:Y:S02]  /*28e0*/  SHF.R.U32.HI R0, RZ, 0x3, R0 ;  /* 0x00000003ff007819 */ /* 0x000fe40000011600 */
[----:B------:R-:W-:-:S02]  /*28f0*/  LOP3.LUT R6, R2, 0x8, R6, 0xf8, !PT ;  /* 0x0000000802067812 */ /* 0x000fc400078ef806 */
        /* <DEDUP_REMOVED lines=13> */
[----:B------:R-:W2:Y:S01]  /*29d0*/  LDSM.16.M88.4 R12, [R179] ;  /* 0x00000000b30c783b */ /* 0x000ea20000000200 */
[----:B------:R-:W-:Y:S01]  /*29e0*/  IADD3 R183, R172, 0x4040, RZ ;  /* 0x00004040acb77810 */ /* 0x000fe20007ffe0ff */
[----:B------:R-:W-:Y:S01]  /*29f0*/  IMAD R180, R5, 0x2, R179 ;  /* 0x0000000205b47824 */ /* 0x000fe200078e02b3 */
[----:B------:R-:W-:Y:S01]  /*2a00*/  @P2 IADD3 R183, R2, -0x40, RZ ;  /* 0xffffffc002b72810 */ /* 0x000fe20007ffe0ff */
[----:B------:R-:W4:Y:S02]  /*2a10*/  LDSM.16.M88.4 R8, [R179+0x2000] ;  /* 0x00200000b308783b */ /* 0x000f240000000200 */
[----:B------:R-:W-:Y:S01]  /*2a20*/  IMAD R181, R4, 0x2, R180 ;  /* 0x0000000204b57824 */ /* 0x000fe200078e02b4 */
[C---:B------:R-:W-:Y:S01]  /*2a30*/  IADD3 R186, R183.reuse, 0x800, RZ ;  /* 0x00000800b7ba7810 */ /* 0x040fe20007ffe0ff */
[----:B------:R-:W5:Y:S01]  /*2a40*/  LDSM.16.M88.4 R20, [R172+0x4800] ;  /* 0x00480000ac14783b */ /* 0x000f620000000200 */
[----:B------:R-:W-:Y:S01]  /*2a50*/  IMAD.IADD R177, R0, 0x1, R183 ;  /* 0x0000000100b17824 */ /* 0x000fe200078e02b7 */
[----:B------:R-:W-:Y:S01]  /*2a60*/  IADD3 R185, R183, 0x1000, RZ ;  /* 0x00001000b7b97810 */ /* 0x000fe20007ffe0ff */
[----:B------:R-:W-:Y:S01]  /*2a70*/  IMAD R0, R147, 0x10, R146 ;  /* 0x0000001093007824 */ /* 0x000fe200078e0292 */
[----:B------:R-:W1:Y:S01]  /*2a80*/  LDSM.16.M88.4 R32, [R172+0x5000] ;  /* 0x00500000ac20783b */ /* 0x000e620000000200 */
[----:B------:R-:W-:-:S03]  /*2a90*/  IADD3 R184, R183, 0x1800, RZ ;  /* 0x00001800b7b87810 */ /* 0x000fc60007ffe0ff */
[----:B------:R-:W3:Y:S01]  /*2aa0*/  LDSM.16.M88.4 R28, [R172+0x5800] ;  /* 0x00580000ac1c783b */ /* 0x000ee20000000200 */
[----:B------:R-:W-:-:S03]  /*2ab0*/  IADD3 R173, R0, UR11, RZ ;  /* 0x0000000b00ad7c10 */ /* 0x000fc6000fffe0ff */
[----:B------:R-:W-:Y:S04]  /*2ac0*/  LDSM.16.M88.4 R16, [R182+0x2000] ;  /* 0x00200000b610783b */ /* 0x000fe80000000200 */
[----:B------:R-:W1:Y:S04]  /*2ad0*/  LDSM.16.M88.4 R44, [R178+0x5000] ;  /* 0x00500000b22c783b */ /* 0x000e680000000200 */
[----:B------:R-:W1:Y:S04]  /*2ae0*/  LDSM.16.M88.4 R40, [R178+0x4000] ;  /* 0x00400000b228783b */ /* 0x000e680000000200 */
[----:B------:R-:W1:Y:S04]  /*2af0*/  LDSM.16.M88.4 R36, [R178+0x4800] ;  /* 0x00480000b224783b */ /* 0x000e680000000200 */
[----:B------:R-:W1:Y:S01]  /*2b00*/  LDSM.16.M88.4 R48, [R178+0x5800] ;  /* 0x00580000b230783b */ /* 0x000e620000000200 */
[-C--:B--2---:R-:W-:Y:S03]  /*2b10*/  HMMA.16816.F32 R100, R12, R24.reuse, RZ ;  /* 0x000000180c64723c */ /* 0x084fe600000018ff */
[----:B------:R-:W-:Y:S05]  /*2b20*/  STL [R1+0x110], R173 ;  /* 0x000110ad01007387 */ /* 0x000fea0000100800 */
[C---:B----4-:R-:W-:Y:S08]  /*2b30*/  HMMA.16816.F32 R60, R8.reuse, R24, RZ ;  /* 0x00000018083c723c */ /* 0x050ff000000018ff */
[-C--:B------:R-:W-:Y:S08]  /*2b40*/  HMMA.16816.F32 R64, R8, R26.reuse, RZ ;  /* 0x0000001a0840723c */ /* 0x080ff000000018ff */
[----:B------:R-:W-:Y:S08]  /*2b50*/  HMMA.16816.F32 R96, R12, R26, RZ ;  /* 0x0000001a0c60723c */ /* 0x000ff000000018ff */
[C---:B-----5:R-:W-:Y:S08]  /*2b60*/  HMMA.16816.F32 R56, R8.reuse, R20, RZ ;  /* 0x000000140838723c */ /* 0x060ff000000018ff */
[C---:B-1----:R-:W-:Y:S08]  /*2b70*/  HMMA.16816.F32 R52, R8.reuse, R32, RZ ;  /* 0x000000200834723c */ /* 0x042ff000000018ff */
[C---:B---3--:R-:W-:Y:S08]  /*2b80*/  HMMA.16816.F32 R24, R8.reuse, R28, RZ ;  /* 0x0000001c0818723c */ /* 0x048ff000000018ff */
[C---:B------:R-:W-:Y:S08]  /*2b90*/  HMMA.16816.F32 R84, R8.reuse, R22, RZ ;  /* 0x000000160854723c */ /* 0x040ff000000018ff */
[C---:B------:R-:W-:Y:S08]  /*2ba0*/  HMMA.16816.F32 R92, R8.reuse, R34, RZ ;  /* 0x00000022085c723c */ /* 0x040ff000000018ff */
[----:B------:R-:W-:Y:S01]  /*2bb0*/  HMMA.16816.F32 R76, R8, R30, RZ ;  /* 0x0000001e084c723c */ /* 0x000fe200000018ff */
[----:B------:R-:W1:Y:S07]  /*2bc0*/  LDSM.16.M88.4 R8, [R182] ;  /* 0x00000000b608783b */ /* 0x000e6e0000000200 */
[C---:B------:R-:W-:Y:S08]  /*2bd0*/  HMMA.16816.F32 R68, R12.reuse, R32, RZ ;  /* 0x000000200c44723c */ /* 0x040ff000000018ff */
[C---:B------:R-:W-:Y:S08]  /*2be0*/  HMMA.16816.F32 R88, R12.reuse, R34, RZ ;  /* 0x000000220c58723c */ /* 0x040ff000000018ff */
[C---:B------:R-:W-:Y:S08]  /*2bf0*/  HMMA.16816.F32 R72, R12.reuse, R20, RZ ;  /* 0x000000140c48723c */ /* 0x040ff000000018ff */
[C---:B------:R-:W-:Y:S01]  /*2c00*/  HMMA.16816.F32 R80, R12.reuse, R22, RZ ;  /* 0x000000160c50723c */ /* 0x040fe200000018ff */
[----:B------:R-:W-:Y:S07]  /*2c10*/  LDSM.16.M88.4 R20, [R180+0x2000] ;  /* 0x00200000b414783b */ /* 0x000fee0000000200 */
[C---:B------:R-:W-:Y:S08]  /*2c20*/  HMMA.16816.F32 R32, R12.reuse, R28, RZ ;  /* 0x0000001c0c20723c */ /* 0x040ff000000018ff */
[----:B------:R-:W-:Y:S08]  /*2c30*/  HMMA.16816.F32 R12, R12, R30, RZ ;  /* 0x0000001e0c0c723c */ /* 0x000ff000000018ff */
[C---:B------:R-:W-:Y:S01]  /*2c40*/  HMMA.16816.F32 R28, R16.reuse, R44, R52 ;  /* 0x0000002c101c723c */ /* 0x040fe20000001834 */
[----:B------:R-:W2:Y:S07]  /*2c50*/  LDSM.16.M88.4 R52, [R183+0x1000] ;  /* 0x00100000b734783b */ /* 0x000eae0000000200 */
[C---:B------:R-:W-:Y:S08]  /*2c60*/  HMMA.16816.F32 R108, R16.reuse, R42, R64 ;  /* 0x0000002a106c723c */ /* 0x040ff00000001840 */
[C---:B------:R-:W-:Y:S01]  /*2c70*/  HMMA.16816.F32 R112, R16.reuse, R40, R60 ;  /* 0x000000281070723c */ /* 0x040fe2000000183c */
[----:B------:R-:W3:Y:S07]  /*2c80*/  LDSM.16.M88.4 R60, [R183] ;  /* 0x00000000b73c783b */ /* 0x000eee0000000200 */
[C---:B------:R-:W-:Y:S01]  /*2c90*/  HMMA.16816.F32 R104, R16.reuse, R36, R56 ;  /* 0x000000241068723c */ /* 0x040fe20000001838 */
[----:B------:R-:W4:Y:S07]  /*2ca0*/  LDSM.16.M88.4 R56, [R183+0x800] ;  /* 0x00080000b738783b */ /* 0x000f2e0000000200 */
[C---:B------:R-:W-:Y:S01]  /*2cb0*/  HMMA.16816.F32 R140, R16.reuse, R48, R24 ;  /* 0x00000030108c723c */ /* 0x040fe20000001818 */
[----:B------:R-:W-:Y:S07]  /*2cc0*/  LDSM.16.M88.4 R24, [R177+0x1800] ;  /* 0x00180000b118783b */ /* 0x000fee0000000200 */
[C---:B------:R-:W-:Y:S08]  /*2cd0*/  HMMA.16816.F32 R136, R16.reuse, R38, R84 ;  /* 0x000000261088723c */ /* 0x040ff00000001854 */
[C---:B------:R-:W-:Y:S08]  /*2ce0*/  HMMA.16816.F32 R92, R16.reuse, R46, R92 ;  /* 0x0000002e105c723c */ /* 0x040ff0000000185c */
[----:B------:R-:W-:Y:S01]  /*2cf0*/  HMMA.16816.F32 R120, R16, R50, R76 ;  /* 0x000000321078723c */ /* 0x000fe2000000184c */
[----:B------:R-:W-:Y:S07]  /*2d00*/  LDSM.16.M88.4 R16, [R180] ;  /* 0x00000000b410783b */ /* 0x000fee0000000200 */
[C---:B-1----:R-:W-:Y:S08]  /*2d10*/  HMMA.16816.F32 R116, R8.reuse, R40, R100 ;  /* 0x000000280874723c */ /* 0x042ff00000001864 */
[C---:B------:R-:W-:Y:S01]  /*2d20*/  HMMA.16816.F32 R64, R8.reuse, R42, R96 ;  /* 0x0000002a0840723c */ /* 0x040fe20000001860 */
[----:B------:R-:W1:Y:S07]  /*2d30*/  LDSM.16.M88.4 R40, [R183+0x1800] ;  /* 0x00180000b728783b */ /* 0x000e6e0000000200 */
[C---:B------:R-:W-:Y:S08]  /*2d40*/  HMMA.16816.F32 R124, R8.reuse, R36, R72 ;  /* 0x00000024087c723c */ /* 0x040ff00000001848 */
[C---:B------:R-:W-:Y:S08]  /*2d50*/  HMMA.16816.F32 R128, R8.reuse, R44, R68 ;  /* 0x0000002c0880723c */ /* 0x040ff00000001844 */
[C---:B------:R-:W-:Y:S01]  /*2d60*/  HMMA.16816.F32 R132, R8.reuse, R48, R32 ;  /* 0x000000300884723c */ /* 0x040fe20000001820 */
[----:B------:R-:W-:Y:S07]  /*2d70*/  LDSM.16.M88.4 R32, [R177+0x800] ;  /* 0x00080000b120783b */ /* 0x000fee0000000200 */
[C---:B------:R-:W-:Y:S01]  /*2d80*/  HMMA.16816.F32 R68, R8.reuse, R38, R80 ;  /* 0x000000260844723c */ /* 0x040fe20000001850 */
[----:B------:R-:W-:Y:S07]  /*2d90*/  LDSM.16.M88.4 R36, [R177] ;  /* 0x00000000b124783b */ /* 0x000fee0000000200 */
[C---:B------:R-:W-:Y:S08]  /*2da0*/  HMMA.16816.F32 R76, R8.reuse, R46, R88 ;  /* 0x0000002e084c723c */ /* 0x040ff00000001858 */
[----:B------:R-:W-:Y:S01]  /*2db0*/  HMMA.16816.F32 R84, R8, R50, R12 ;  /* 0x000000320854723c */ /* 0x000fe2000000180c */
[----:B------:R-:W-:Y:S04]  /*2dc0*/  LDSM.16.M88.4 R8, [R181+0x2000] ;  /* 0x00200000b508783b */ /* 0x000fe80000000200 */
[----:B------:R-:W-:Y:S03]  /*2dd0*/  LDSM.16.M88.4 R12, [R181] ;  /* 0x00000000b50c783b */ /* 0x000fe60000000200 */
[----:B--2---:R-:W-:Y:S01]  /*2de0*/  HMMA.16816.F32 R96, R20, R52, R28 ;  /* 0x000000341460723c */ /* 0x004fe2000000181c */
[----:B------:R-:W2:Y:S01]  /*2df0*/  LDSM.16.M88.4 R28, [R177+0x1000] ;  /* 0x00100000b11c783b */ /* 0x000ea20000000200 */
[----:B------:R-:W-:-:S06]  /*2e00*/  DEPBAR.LE SB0, 0x0 ;  /* 0x000080000000791a */ /* 0x000fcc0000000000 */
[C---:B---3--:R-:W-:Y:S08]  /*2e10*/  HMMA.16816.F32 R112, R20.reuse, R60, R112 ;  /* 0x0000003c1470723c */ /* 0x048ff00000001870 */
[C---:B----4-:R-:W-:Y:S08]  /*2e20*/  HMMA.16816.F32 R104, R20.reuse, R56, R104 ;  /* 0x000000381468723c */ /* 0x050ff00000001868 */
[C---:B------:R-:W-:Y:S08]  /*2e30*/  HMMA.16816.F32 R108, R20.reuse, R62, R108 ;  /* 0x0000003e146c723c */ /* 0x040ff0000000186c */
[C---:B-1----:R-:W-:Y:S08]  /*2e40*/  HMMA.16816.F32 R88, R20.reuse, R40, R140 ;  /* 0x000000281458723c */ /* 0x042ff0000000188c */
        /* <DEDUP_REMOVED lines=28> */
[----:B------:R-:W-:Y:S05]  /*3010*/  @P0 BRA `(.L_x_1483) ;  /* 0x0000032000000947 */ /* 0x000fea0003800000 */
[----:B------:R-:W-:Y:S01]  /*3020*/  UIADD3 UR6, UR22, -0x2, URZ ;  /* 0xfffffffe16067890 */ /* 0x000fe2000fffe03f */
[----:B------:R-:W-:Y:S01]  /*3030*/  ISETP.GE.AND P0, PT, R166, c[0x0][0x220], PT ;  /* 0x00008800a6007a0c */ /* 0x000fe20003f06270 */
[----:B------:R-:W-:Y:S01]  /*3040*/  IMAD.MOV.U32 R15, RZ, RZ, c[0x0][0x198] ;  /* 0x00006600ff0f7624 */ /* 0x000fe200078e00ff */
[----:B------:R-:W-:Y:S01]  /*3050*/  BSSY B0, `(.L_x_1484) ;  /* 0x000002d000007945 */ /* 0x000fe20003800000 */
[----:B------:R-:W-:-:S02]  /*3060*/  USHF.R.S32.HI UR5, URZ, 0x1f, UR6 ;  /* 0x0000001f3f057899 */ /* 0x000fc40008011406 */
[----:B------:R-:W-:Y:S01]  /*3070*/  UIMAD UR25, UR25, UR6, URZ ;  /* 0x00000006191972a4 */ /* 0x000fe2000f8e023f */
[----:B------:R-:W-:-:S03]  /*3080*/  IMAD.WIDE.U32 R2, R151, UR6, R164 ;  /* 0x0000000697027c25 */ /* 0x000fc6000f8e00a4 */
[----:B------:R-:W-:-:S04]  /*3090*/  UIMAD UR5, UR5, UR27, UR25 ;  /* 0x0000001b050572a4 */ /* 0x000fc8000f8e0219 */
[C---:B------:R-:W-:Y:S01]  /*30a0*/  @!P0 IADD3 R0, P4, R2.reuse, UR29, RZ ;  /* 0x0000001d02008c10 */ /* 0x040fe2000ff9e0ff */
[----:B------:R-:W-:Y:S01]  /*30b0*/  @!P0 IMAD.MOV.U32 R11, RZ, RZ, c[0x0][0x19c] ;  /* 0x00006700ff0b8624 */ /* 0x000fe200078e00ff */
[----:B------:R-:W-:Y:S01]  /*30c0*/  IADD3 R7, R3, UR5, RZ ;  /* 0x0000000503077c10 */ /* 0x000fe2000fffe0ff */
[----:B------:R1:W-:Y:S01]  /*30d0*/  @P0 STS.128 [R192+0x4000], RZ ;  /* 0x004000ffc0000388 */ /* 0x0003e20000000c00 */
[----:B------:R-:W-:Y:S02]  /*30e0*/  @!P0 LEA R6, P2, R15, R2, 0x5 ;  /* 0x000000020f068211 */ /* 0x000fe400078428ff */
[----:B------:R-:W-:Y:S02]  /*30f0*/  @!P0 LEA R12, P5, R2, c[0x0][0x168], 0x1 ;  /* 0x00005a00020c8a11 */ /* 0x000fe400078a08ff */
[----:B------:R-:W-:Y:S02]  /*3100*/  @!P0 LEA R10, P3, R0, c[0x0][0x168], 0x1 ;  /* 0x00005a00000a8a11 */ /* 0x000fe400078608ff */
[----:B------:R-:W-:-:S02]  /*3110*/  @!P0 IADD3.X R9, R7, UR21, RZ, P4, !PT ;  /* 0x0000001507098c10 */ /* 0x000fc4000a7fe4ff */
[----:B------:R-:W-:Y:S02]  /*3120*/  @!P0 LEA R8, P1, R6, c[0x0][0x168], 0x1 ;  /* 0x00005a0006088a11 */ /* 0x000fe400078208ff */
        /* <DEDUP_REMOVED lines=31> */
.L_x_1485:
[----:B------:R-:W-:Y:S05]  /*3320*/  BSYNC B0 ;  /* 0x0000000000007941 */ /* 0x000fea0003800000 */
.L_x_1484:
[----:B------:R-:W0:Y:S02]  /*3330*/  LDGDEPBAR ;  /* 0x00000000000079af */ /* 0x000e240000000000 */
.L_x_1483:
[----:B------:R-:W-:Y:S01]  /*3340*/  IMAD.U32 R0, RZ, RZ, UR12 ;  /* 0x0000000cff007e24 */ /* 0x000fe2000f8e00ff */
[----:B-1----:R-:W-:Y:S01]  /*3350*/  LEA R9, R150, UR28, 0x1 ;  /* 0x0000001c96097c11 */ /* 0x002fe2000f8e08ff */
[----:B------:R-:W-:Y:S01]  /*3360*/  IMAD.U32 R10, RZ, RZ, UR10 ;  /* 0x0000000aff0a7e24 */ /* 0x000fe2000f8e00ff */
[----:B------:R-:W-:Y:S01]  /*3370*/  ULEA.HI.SX32 UR5, UR8, 0xffffffff, 0x1a ;  /* 0xffffffff08057891 */ /* 0x000fe2000f8fd23f */
[----:B------:R-:W-:Y:S01]  /*3380*/  LOP3.LUT R229, R229, UR18, RZ, 0x3c, !PT ;  /* 0x00000012e5e57c12 */ /* 0x000fe2000f8e3cff */
[----:B------:R-:W-:Y:S01]  /*3390*/  UIADD3 UR30, UR18, -0x61c88647, URZ ;  /* 0x9e3779b9121e7890 */ /* 0x000fe2000fffe03f */
[----:B------:R-:W-:Y:S01]  /*33a0*/  IADD3 R0, R0, -UR13, R173 ;  /* 0x8000000d00007c10 */ /* 0x000fe2000fffe0ad */
[----:B------:R-:W-:Y:S01]  /*33b0*/  IMAD R80, R10, 0x8, R147 ;  /* 0x000000080a507824 */ /* 0x000fe200078e0293 */
[C---:B------:R-:W-:Y:S01]  /*33c0*/  IADD3 R21, R9.reuse, 0x1, RZ ;  /* 0x0000000109157810 */ /* 0x040fe20007ffe0ff */
[----:B------:R-:W-:Y:S01]  /*33d0*/  USHF.L.U32 UR5, UR5, 0x1, URZ ;  /* 0x0000000105057899 */ /* 0x000fe2000800063f */
[C---:B------:R-:W-:Y:S01]  /*33e0*/  IADD3 R19, R9.reuse, 0x8, RZ ;  /* 0x0000000809137810 */ /* 0x040fe20007ffe0ff */
[C---:B--2---:R-:W-:Y:S01]  /*33f0*/  IMAD.IADD R2, R0.reuse, 0x1, -R9 ;  /* 0x0000000100027824 */ /* 0x044fe200078e0a09 */
[C---:B------:R-:W-:Y:S01]  /*3400*/  IADD3 R17, R9.reuse, 0x9, RZ ;  /* 0x0000000909117810 */ /* 0x040fe20007ffe0ff */
[C---:B------:R-:W-:Y:S01]  /*3410*/  IMAD.IADD R6, R0.reuse, 0x1, -R21 ;  /* 0x0000000100067824 */ /* 0x040fe200078e0a15 */
[C---:B------:R-:W-:Y:S01]  /*3420*/  IADD3 R16, R9.reuse, 0x10, RZ ;  /* 0x0000001009107810 */ /* 0x040fe20007ffe0ff */
[----:B------:R-:W-:Y:S01]  /*3430*/  ULOP3.LUT UR6, UR5, UR19, URZ, 0x3c, !UPT ;  /* 0x0000001305067292 */ /* 0x000fe2000f8e3c3f */
[----:B------:R-:W-:Y:S01]  /*3440*/  IABS R2, R2 ;  /* 0x0000000200027213 */ /* 0x000fe20000000000 */
[----:B------:R-:W-:Y:S01]  /*3450*/  UIADD3 UR5, UR5, 0x1, URZ ;  /* 0x0000000105057890 */ /* 0x000fe2000fffe03f */
[C---:B------:R-:W-:Y:S01]  /*3460*/  IADD3 R13, R9.reuse, 0x11, RZ ;  /* 0x00000011090d7810 */ /* 0x040fe20007ffe0ff */
[----:B------:R-:W-:Y:S01]  /*3470*/  STL [R1+0x160], R186 ;  /* 0x000160ba01007387 */ /* 0x000fe20000100800 */
[C---:B------:R-:W-:Y:S01]  /*3480*/  IADD3 R12, R9.reuse, 0x18, RZ ;  /* 0x00000018090c7810 */ /* 0x040fe20007ffe0ff */
[----:B------:R-:W-:Y:S01]  /*3490*/  IMAD.MOV.U32 R3, RZ, RZ, R2 ;  /* 0x000000ffff037224 */ /* 0x000fe200078e0002 */
[----:B------:R-:W-:Y:S01]  /*34a0*/  IABS R2, R6 ;  /* 0x0000000600027213 */ /* 0x000fe20000000000 */
[C---:B------:R-:W-:Y:S01]  /*34b0*/  IMAD.IADD R6, R0.reuse, 0x1, -R19 ;  /* 0x0000000100067824 */ /* 0x040fe200078e0a13 */
[C---:B------:R-:W-:Y:S01]  /*34c0*/  IADD3 R18, R9.reuse, 0x19, RZ ;  /* 0x0000001909127810 */ /* 0x040fe20007ffe0ff */
[----:B------:R1:W-:Y:S01]  /*34d0*/  I2F R31, R3 ;  /* 0x00000003001f7306 */ /* 0x0003e20000201400 */
[C---:B------:R-:W-:Y:S01]  /*34e0*/  IADD3 R45, R9.reuse, 0x20, RZ ;  /* 0x00000020092d7810 */ /* 0x040fe20007ffe0ff */
[----:B------:R-:W-:Y:S01]  /*34f0*/  ULOP3.LUT UR5, UR5, UR19, URZ, 0x3c, !UPT ;  /* 0x0000001305057292 */ /* 0x000fe2000f8e3c3f */
[C---:B------:R-:W-:Y:S01]  /*3500*/  IADD3 R46, R9.reuse, 0x21, RZ ;  /* 0x00000021092e7810 */ /* 0x040fe20007ffe0ff */
[----:B------:R-:W-:Y:S01]  /*3510*/  STL [R1+0x15c], R185 ;  /* 0x00015cb901007387 */ /* 0x000fe20000100800 */
[C---:B------:R-:W-:Y:S01]  /*3520*/  IADD3 R47, R9.reuse, 0x28, RZ ;  /* 0x00000028092f7810 */ /* 0x040fe20007ffe0ff */
[----:B------:R-:W-:Y:S01]  /*3530*/  UIADD3 UR28, UR18, 0x3c6ef372, URZ ;  /* 0x3c6ef372121c7890 */ /* 0x000fe2000fffe03f */
        /* <DEDUP_REMOVED lines=9> */
[----:B-1----:R-:W-:Y:S01]  /*35d0*/  IMAD.MOV.U32 R3, RZ, RZ, R2 ;  /* 0x000000ffff037224 */ /* 0x002fe200078e0002 */
[----:B------:R-:W-:Y:S01]  /*35e0*/  IABS R2, R6 ;  /* 0x0000000600027213 */ /* 0x000fe20000000000 */
[C---:B------:R-:W-:Y:S01]  /*35f0*/  IMAD.IADD R6, R0.reuse, 0x1, -R17 ;  /* 0x0000000100067824 */ /* 0x040fe200078e0a11 */
[----:B------:R-:W-:Y:S01]  /*3600*/  ISETP.GE.AND P1, PT, R9, UR12, PT ;  /* 0x0000000c09007c0c */ /* 0x000fe2000bf26270 */
[----:B------:R1:W-:Y:S01]  /*3610*/  I2F R26, R3 ;  /* 0x00000003001a7306 */ /* 0x0003e20000201400 */
[----:B------:R-:W-:Y:S01]  /*3620*/  IMAD.IADD R7, R0, 0x1, -R52 ;  /* 0x0000000100077824 */ /* 0x000fe200078e0a34 */
[----:B------:R-:W-:Y:S01]  /*3630*/  ISETP.GE.AND P0, PT, R21, UR12, PT ;  /* 0x0000000c15007c0c */ /* 0x000fe2000bf06270 */
[----:B------:R-:W-:Y:S01]  /*3640*/  STL [R1+0x150], R182 ;  /* 0x000150b601007387 */ /* 0x000fe20000100800 */
[----:B------:R-:W-:Y:S01]  /*3650*/  ISETP.GE.AND P2, PT, R12, UR12, PT ;  /* 0x0000000c0c007c0c */ /* 0x000fe2000bf46270 */
[----:B------:R-:W-:Y:S01]  /*3660*/  UIADD3 UR26, UR18, -0x255992d5, URZ ;  /* 0xdaa66d2b121a7890 */ /* 0x000fe2000fffe03f */
[----:B------:R-:W-:Y:S01]  /*3670*/  ISETP.GE.AND P3, PT, R13, UR12, PT ;  /* 0x0000000c0d007c0c */ /* 0x000fe2000bf66270 */
[----:B------:R-:W-:Y:S01]  /*3680*/  STL [R1+0x14c], R181 ;  /* 0x00014cb501007387 */ /* 0x000fe20000100800 */
[----:B------:R-:W-:Y:S01]  /*3690*/  ISETP.GE.AND P6, PT, R19, UR12, PT ;  /* 0x0000000c13007c0c */ /* 0x000fe2000bfc6270 */
[----:B------:R-:W-:Y:S01]  /*36a0*/  UIADD3 UR23, UR18, 0x78dde6e4, URZ ;  /* 0x78dde6e412177890 */ /* 0x000fe2000fffe03f */
[----:B------:R-:W-:Y:S01]  /*36b0*/  ISETP.GE.AND P5, PT, R17, UR12, PT ;  /* 0x0000000c11007c0c */ /* 0x000fe2000bfa6270 */
[----:B------:R-:W-:Y:S01]  /*36c0*/  STL [R1+0x148], R180 ;  /* 0x000148b401007387 */ /* 0x000fe20000100800 */
[----:B------:R-:W-:Y:S01]  /*36d0*/  ISETP.GE.AND P4, PT, R16, UR12, PT ;  /* 0x0000000c10007c0c */ /* 0x000fe2000bf86270 */
[----:B------:R-:W-:-:S02]  /*36e0*/  UIADD3 UR11, UR19, -0x126145ec, URZ ;  /* 0xed9eba14130b7890 */ /* 0x000fc4000fffe03f */
[----:B------:R-:W-:Y:S01]  /*36f0*/  STL [R1+0x144], R179 ;  /* 0x000144b301007387 */ /* 0x000fe20000100800 */
[----:B-1----:R-:W-:Y:S01]  /*3700*/  IMAD.MOV.U32 R3, RZ, RZ, R2 ;  /* 0x000000ffff037224 */ /* 0x002fe200078e0002 */
[----:B------:R-:W-:Y:S01]  /*3710*/  IABS R2, R6 ;  /* 0x0000000600027213 */ /* 0x000fe20000000000 */
[C---:B------:R-:W-:Y:S01]  /*3720*/  IMAD.IADD R6, R0.reuse, 0x1, -R16 ;  /* 0x0000000100067824 */ /* 0x040fe200078e0a10 */
[----:B------:R-:W-:Y:S01]  /*3730*/  STL [R1+0x140], R178 ;  /* 0x000140b201007387 */ /* 0x000fe20000100800 */
[----:B------:R1:W-:Y:S01]  /*3740*/  I2F R49, R3 ;  /* 0x0000000300317306 */ /* 0x0003e20000201400 */
[----:B------:R-:W-:Y:S02]  /*3750*/  UIADD3 UR8, UR18, 0x1715609d, URZ ;  /* 0x1715609d12087890 */ /* 0x000fe4000fffe03f */
[----:B------:R-:W-:Y:S01]  /*3760*/  STL [R1+0x13c], R177 ;  /* 0x00013cb101007387 */ /* 0x000fe20000100800 */
[----:B------:R-:W-:Y:S02]  /*3770*/  UIADD3 UR32, UR18, -0x4ab325aa, URZ ;  /* 0xb54cda5612207890 */ /* 0x000fe4000fffe03f */
[----:B------:R-:W-:Y:S01]  /*3780*/  UIADD3 UR31, UR19, 0x646e171e, URZ ;  /* 0x646e171e131f7890 */ /* 0x000fe2000fffe03f */
[----:B------:R-:W-:Y:S04]  /*3790*/  STL [R1+0x138], R172 ;  /* 0x000138ac01007387 */ /* 0x000fe80000100800 */
[----:B------:R2:W-:Y:S01]  /*37a0*/  STL [R1+0x3c], R80 ;  /* 0x00003c5001007387 */ /* 0x0005e20000100800 */
[----:B-1----:R-:W-:Y:S01]  /*37b0*/  IMAD.MOV.U32 R3, RZ, RZ, R2 ;  /* 0x000000ffff037224 */ /* 0x002fe200078e0002 */
[----:B------:R-:W-:Y:S01]  /*37c0*/  IABS R2, R6 ;  /* 0x0000000600027213 */ /* 0x000fe20000000000 */
[----:B------:R-:W-:-:S02]  /*37d0*/  IMAD.IADD R6, R0, 0x1, -R13 ;  /* 0x0000000100067824 */ /* 0x000fc400078e0a0d */
[----:B------:R1:W3:Y:S02]  /*37e0*/  I2F R32, R3 ;  /* 0x0000000300207306 */ /* 0x0002e40000201400 */
[----:B-1----:R-:W-:Y:S01]  /*37f0*/  IMAD.MOV.U32 R3, RZ, RZ, R2 ;  /* 0x000000ffff037224 */ /* 0x002fe200078e0002 */
[----:B------:R-:W-:Y:S01]  /*3800*/  IABS R2, R6 ;  /* 0x0000000600027213 */ /* 0x000fe20000000000 */
[----:B------:R-:W-:-:S04]  /*3810*/  IMAD.IADD R6, R0, 0x1, -R12 ;  /* 0x0000000100067824 */ /* 0x000fc800078e0a0c */
[----:B------:R1:W4:Y:S01]  /*3820*/  I2F R33, R3 ;  /* 0x0000000300217306 */ /* 0x0003220000201400 */
[----:B---3--:R-:W-:Y:S02]  /*3830*/  FFMA.FTZ R32, R32, -UR4, R65 ;  /* 0x8000000420207c23 */ /* 0x008fe40008010041 */
[----:B-1----:R-:W-:Y:S01]  /*3840*/  IMAD.MOV.U32 R3, RZ, RZ, R2 ;  /* 0x000000ffff037224 */ /* 0x002fe200078e0002 */
[----:B------:R-:W-:Y:S01]  /*3850*/  IABS R2, R6 ;  /* 0x0000000600027213 */ /* 0x000fe20000000000 */
[----:B------:R-:W-:-:S03]  /*3860*/  IMAD.IADD R6, R0, 0x1, -R18 ;  /* 0x0000000100067824 */ /* 0x000fc600078e0a12 */
[----:B------:R1:W3:Y:S01]  /*3870*/  I2F R35, R3 ;  /* 0x0000000300237306 */ /* 0x0002e20000201400 */
[----:B----4-:R-:W-:Y:S02]  /*3880*/  FFMA.FTZ R33, R33, -UR4, R68 ;  /* 0x8000000421217c23 */ /* 0x010fe40008010044 */
[----:B-1----:R-:W-:Y:S01]  /*3890*/  IMAD.MOV.U32 R3, RZ, RZ, R2 ;  /* 0x000000ffff037224 */ /* 0x002fe200078e0002 */
[----:B------:R-:W-:Y:S01]  /*38a0*/  IABS R2, R6 ;  /* 0x0000000600027213 */ /* 0x000fe20000000000 */
[----:B------:R-:W-:-:S03]  /*38b0*/  IMAD.IADD R6, R0, 0x1, -R45 ;  /* 0x0000000100067824 */ /* 0x000fc600078e0a2d */
        /* <DEDUP_REMOVED lines=15> */
[----:B------:R1:W-:Y:S01]  /*39b0*/  I2F R60, R3 ;  /* 0x00000003003c7306 */ /* 0x0003e20000201400 */
[----:B----4-:R-:W-:Y:S02]  /*39c0*/  FFMA.FTZ R37, R37, -UR4, R84 ;  /* 0x8000000425257c23 */ /* 0x010fe40008010054 */
[----:B-1----:R-:W-:Y:S01]  /*39d0*/  IMAD.MOV.U32 R3, RZ, RZ, R2 ;  /* 0x000000ffff037224 */ /* 0x002fe200078e0002 */
[----:B------:R-:W-:Y:S01]  /*39e0*/  IABS R2, R6 ;  /* 0x0000000600027213 */ /* 0x000fe20000000000 */
[----:B------:R-:W-:-:S03]  /*39f0*/  IMAD.IADD R6, R0, 0x1, -R50 ;  /* 0x0000000100067824 */ /* 0x000fc600078e0a32 */
        /* <DEDUP_REMOVED lines=13> */
[----:B---3--:R-:W-:Y:S01]  /*3ad0*/  FFMA.FTZ R62, R57, -UR4, R96 ;  /* 0x80000004393e7c23 */ /* 0x008fe20008010060 */
[----:B------:R-:W-:Y:S02]  /*3ae0*/  IADD3 R6, R0, 0x8, RZ ;  /* 0x0000000800067810 */ /* 0x000fe40007ffe0ff */
[----:B------:R1:W-:Y:S03]  /*3af0*/  I2F R56, R3 ;  /* 0x0000000300387306 */ /* 0x0003e60000201400 */
[----:B------:R-:W-:-:S02]  /*3b00*/  IMAD.IADD R8, R6, 0x1, -R9 ;  /* 0x0000000106087824 */ /* 0x000fc400078e0a09 */
[----:B-1----:R-:W-:Y:S01]  /*3b10*/  IMAD.MOV.U32 R3, RZ, RZ, R2 ;  /* 0x000000ffff037224 */ /* 0x002fe200078e0002 */
[----:B------:R-:W-:-:S03]  /*3b20*/  IABS R2, R7 ;  /* 0x0000000700027213 */ /* 0x000fc60000000000 */
[----:B------:R1:W-:Y:S02]  /*3b30*/  I2F R55, R3 ;  /* 0x0000000300377306 */ /* 0x0003e40000201400 */
[----:B------:R-:W-:Y:S01]  /*3b40*/  IMAD.MOV.U32 R7, RZ, RZ, R2 ;  /* 0x000000ffff077224 */ /* 0x000fe200078e0002 */
[----:B------:R-:W-:-:S05]  /*3b50*/  IABS R2, R8 ;  /* 0x0000000800027213 */ /* 0x000fca0000000000 */
[----:B------:R3:W4:Y:S01]  /*3b60*/  I2F R54, R7 ;  /* 0x0000000700367306 */ /* 0x0007220000201400 */
[----:B-1----:R-:W-:-:S05]  /*3b70*/  IADD3 R3, R0, 0x40, RZ ;  /* 0x0000004000037810 */ /* 0x002fca0007ffe0ff */
[C---:B------:R-:W-:Y:S02]  /*3b80*/  IMAD.IADD R8, R3.reuse, 0x1, -R9 ;  /* 0x0000000103087824 */ /* 0x040fe400078e0a09 */
[----:B---3--:R-:W-:Y:S01]  /*3b90*/  IMAD.MOV.U32 R7, RZ, RZ, R2 ;  /* 0x000000ffff077224 */ /* 0x008fe200078e0002 */
[----:B------:R-:W-:Y:S01]  /*3ba0*/  IADD3 R2, R0, 0x48, RZ ;  /* 0x0000004800027810 */ /* 0x000fe20007ffe0ff */
[----:B----4-:R-:W-:Y:S01]  /*3bb0*/  FFMA.FTZ R65, R54, -UR4, R89 ;  /* 0x8000000436417c23 */ /* 0x010fe20008010059 */
[----:B------:R-:W-:Y:S01]  /*3bc0*/  IABS R0, R8 ;  /* 0x0000000800007213 */ /* 0x000fe20000000000 */
[----:B------:R1:W3:Y:S02]  /*3bd0*/  I2F R11, R7 ;  /* 0x00000007000b7306 */ /* 0x0002e40000201400 */
[----:B------:R-:W-:Y:S02]  /*3be0*/  IMAD.IADD R8, R2, 0x1, -R9 ;  /* 0x0000000102087824 */ /* 0x000fe400078e0a09 */
[----:B------:R-:W-:-:S05]  /*3bf0*/  IMAD.IADD R9, R3, 0x1, -R12 ;  /* 0x0000000103097824 */ /* 0x000fca00078e0a0c */
[----:B------:R-:W-:Y:S01]  /*3c00*/  IABS R9, R9 ;  /* 0x0000000900097213 */ /* 0x000fe20000000000 */
[----:B-1----:R-:W-:Y:S01]  /*3c10*/  IMAD.MOV.U32 R7, RZ, RZ, R0 ;  /* 0x000000ffff077224 */ /* 0x002fe200078e0000 */
[----:B------:R-:W-:Y:S01]  /*3c20*/  IABS R0, R8 ;  /* 0x0000000800007213 */ /* 0x000fe20000000000 */
[----:B------:R-:W-:Y:S02]  /*3c30*/  IMAD.IADD R8, R6, 0x1, -R21 ;  /* 0x0000000106087824 */ /* 0x000fe400078e0a15 */
[----:B------:R1:W4:Y:S01]  /*3c40*/  I2F R15, R7 ;  /* 0x00000007000f7306 */ /* 0x0003220000201400 */
[----:B---3--:R-:W-:-:S05]  /*3c50*/  FFMA.FTZ R11, R11, -UR4, R74 ;  /* 0x800000040b0b7c23 */ /* 0x008fca000801004a */
[----:B------:R-:W-:Y:S01]  /*3c60*/  FSEL R122, R11, -INF , !P1 ;  /* 0xff8000000b7a7808 */ /* 0x000fe20004800000 */
[----:B-1----:R-:W-:Y:S01]  /*3c70*/  IMAD.MOV.U32 R7, RZ, RZ, R0 ;  /* 0x000000ffff077224 */ /* 0x002fe200078e0000 */
[----:B------:R-:W-:Y:S01]  /*3c80*/  IABS R0, R8 ;  /* 0x0000000800007213 */ /* 0x000fe20000000000 */
[----:B------:R-:W-:Y:S02]  /*3c90*/  IMAD.IADD R8, R3, 0x1, -R21 ;  /* 0x0000000103087824 */ /* 0x000fe400078e0a15 */
[----:B------:R1:W-:Y:S01]  /*3ca0*/  I2F R14, R7 ;  /* 0x00000007000e7306 */ /* 0x0003e20000201400 */
[----:B----4-:R-:W-:-:S05]  /*3cb0*/  FFMA.FTZ R10, R15, -UR4, R112 ;  /* 0x800000040f0a7c23 */ /* 0x010fca0008010070 */
[----:B------:R-:W-:Y:S01]  /*3cc0*/  FSEL R173, R10, -INF , !P1 ;  /* 0xff8000000aad7808 */ /* 0x000fe20004800000 */
[----:B-1----:R-:W-:Y:S01]  /*3cd0*/  IMAD.MOV.U32 R7, RZ, RZ, R0 ;  /* 0x000000ffff077224 */ /* 0x002fe200078e0000 */
[----:B------:R-:W-:Y:S01]  /*3ce0*/  IABS R0, R8 ;  /* 0x0000000800007213 */ /* 0x000fe20000000000 */
[----:B------:R-:W-:Y:S02]  /*3cf0*/  IMAD.IADD R8, R2, 0x1, -R21 ;  /* 0x0000000102087824 */ /* 0x000fe400078e0a15 */
[----:B------:R1:W3:Y:S02]  /*3d00*/  I2F R44, R7 ;  /* 0x00000007002c7306 */ /* 0x0002e40000201400 */
[----:B-1----:R-:W-:Y:S01]  /*3d10*/  IMAD.MOV.U32 R7, RZ, RZ, R0 ;  /* 0x000000ffff077224 */ /* 0x002fe200078e0000 */
[----:B------:R-:W-:Y:S01]  /*3d20*/  IABS R0, R8 ;  /* 0x0000000800007213 */ /* 0x000fe20000000000 */
[----:B------:R-:W-:-:S04]  /*3d30*/  IMAD.IADD R8, R6, 0x1, -R19 ;  /* 0x0000000106087824 */ /* 0x000fc800078e0a13 */
[----:B------:R1:W4:Y:S01]  /*3d40*/  I2F R42, R7 ;  /* 0x00000007002a7306 */ /* 0x0003220000201400 */
[----:B---3--:R-:W-:-:S05]  /*3d50*/  FFMA.FTZ R11, R44, -UR4, R75 ;  /* 0x800000042c0b7c23 */ /* 0x008fca000801004b */
[----:B------:R-:W-:Y:S01]  /*3d60*/  FSEL R118, R11, -INF , !P0 ;  /* 0xff8000000b767808 */ /* 0x000fe20004000000 */
[----:B-1----:R-:W-:Y:S01]  /*3d70*/  IMAD.MOV.U32 R7, RZ, RZ, R0 ;  /* 0x000000ffff077224 */ /* 0x002fe200078e0000 */
[----:B------:R-:W-:Y:S01]  /*3d80*/  IABS R0, R8 ;  /* 0x0000000800007213 */ /* 0x000fe20000000000 */
[----:B------:R-:W-:Y:S02]  /*3d90*/  IMAD.IADD R8, R3, 0x1, -R19 ;  /* 0x0000000103087824 */ /* 0x000fe400078e0a13 */
[----:B------:R1:W-:Y:S01]  /*3da0*/  I2F R29, R7 ;  /* 0x00000007001d7306 */ /* 0x0003e20000201400 */
[----:B----4-:R-:W-:Y:S01]  /*3db0*/  FFMA.FTZ R10, R42, -UR4, R113 ;  /* 0x800000042a0a7c23 */ /* 0x010fe20008010071 */
[----:B------:R-:W-:-:S04]  /*3dc0*/  FSEL R113, R36, -INF , !P2 ;  /* 0xff80000024717808 */ /* 0x000fc80005000000 */
[----:B------:R-:W-:Y:S01]  /*3dd0*/  FSEL R151, R10, -INF , !P0 ;  /* 0xff8000000a977808 */ /* 0x000fe20004000000 */
[----:B-1----:R-:W-:Y:S01]  /*3de0*/  IMAD.MOV.U32 R7, RZ, RZ, R0 ;  /* 0x000000ffff077224 */ /* 0x002fe200078e0000 */
[----:B------:R-:W-:Y:S01]  /*3df0*/  IABS R0, R8 ;  /* 0x0000000800007213 */ /* 0x000fe20000000000 */
[----:B------:R-:W-:Y:S02]  /*3e00*/  IMAD.IADD R8, R2, 0x1, -R19 ;  /* 0x0000000102087824 */ /* 0x000fe400078e0a13 */
[----:B------:R1:W-:Y:S02]  /*3e10*/  I2F R43, R7 ;  /* 0x00000007002b7306 */ /* 0x0003e40000201400 */
[----:B-1----:R-:W-:Y:S01]  /*3e20*/  IMAD.MOV.U32 R7, RZ, RZ, R0 ;  /* 0x000000ffff077224 */ /* 0x002fe200078e0000 */
[----:B------:R-:W-:Y:S01]  /*3e30*/  IABS R0, R8 ;  /* 0x0000000800007213 */ /* 0x000fe20000000000 */
[----:B------:R-:W-:-:S04]  /*3e40*/  IMAD.IADD R8, R6, 0x1, -R17 ;  /* 0x0000000106087824 */ /* 0x000fc800078e0a11 */
        /* <DEDUP_REMOVED lines=10> */
[----:B------:R-:W-:Y:S02]  /*3ef0*/  FFMA.FTZ R17, R49, -UR4, R64 ;  /* 0x8000000431117c23 */ /* 0x000fe40008010040 */
[----:B----4-:R-:W-:-:S05]  /*3f00*/  FFMA.FTZ R10, R40, -UR4, R110 ;  /* 0x80000004280a7c23 */ /* 0x010fca000801006e */
[----:B------:R-:W-:Y:S01]  /*3f10*/  FSEL R146, R10, -INF , !P6 ;  /* 0xff8000000a927808 */ /* 0x000fe20007000000 */
[C---:B------:R-:W-:Y:S02]  /*3f20*/  IMAD.IADD R10, R6.reuse, 0x1, -R48 ;  /* 0x00000001060a7824 */ /* 0x040fe400078e0a30 */
[----:B-1----:R-:W-:Y:S01]  /*3f30*/  IMAD.MOV.U32 R7, RZ, RZ, R0 ;  /* 0x000000ffff077224 */ /* 0x002fe200078e0000 */
[----:B------:R-:W-:Y:S01]  /*3f40*/  IABS R0, R8 ;  /* 0x0000000800007213 */ /* 0x000fe20000000000 */
[----:B------:R-:W-:Y:S02]  /*3f50*/  IMAD.IADD R8, R6, 0x1, -R16 ;  /* 0x0000000106087824 */ /* 0x000fe400078e0a10 */
[----:B------:R1:W4:Y:S01]  /*3f60*/  I2F R39, R7 ;  /* 0x0000000700277306 */ /* 0x0003220000201400 */
[----:B---3--:R-:W-:Y:S02]  /*3f70*/  FFMA.FTZ R24, R24, -UR4, R67 ;  /* 0x8000000418187c23 */ /* 0x008fe40008010043 */
[----:B------:R-:W-:-:S03]  /*3f80*/  FFMA.FTZ R67, R55, -UR4, R88 ;  /* 0x8000000437437c23 */ /* 0x000fc60008010058 */
        /* <DEDUP_REMOVED lines=8> */
[----:B------:R1:W-:Y:S01]  /*4010*/  I2F R30, R7 ;  /* 0x00000007001e7306 */ /* 0x0003e20000201400 */
[----:B----4-:R-:W-:Y:S01]  /*4020*/  FFMA.FTZ R16, R39, -UR4, R109 ;  /* 0x8000000427107c23 */ /* 0x010fe2000801006d */
[----:B------:R-:W-:-:S04]  /*4030*/  FSEL R109, R33, -INF , !P4 ;  /* 0xff800000216d7808 */ /* 0x000fc80006000000 */
[----:B------:R-:W-:Y:S01]  /*4040*/  FSEL R140, R16, -INF , !P5 ;  /* 0xff800000108c7808 */ /* 0x000fe20006800000 */
[----:B-1----:R-:W-:Y:S01]  /*4050*/  IMAD.MOV.U32 R7, RZ, RZ, R0 ;  /* 0x000000ffff077224 */ /* 0x002fe200078e0000 */
[----:B------:R-:W-:Y:S01]  /*4060*/  IABS R0, R8 ;  /* 0x0000000800007213 */ /* 0x000fe20000000000 */
[--C-:B------:R-:W-:Y:S02]  /*4070*/  IMAD.IADD R8, R6, 0x1, -R13.reuse ;  /* 0x0000000106087824 */ /* 0x100fe400078e0a0d */
        /* <DEDUP_REMOVED lines=9> */
[----:B------:R1:W-:Y:S01]  /*4110*/  I2F R22, R7 ;  /* 0x0000000700167306 */ /* 0x0003e20000201400 */
[----:B------:R-:W-:Y:S02]  /*4120*/  FFMA.FTZ R13, R26, -UR4, R73 ;  /* 0x800000041a0d7c23 */ /* 0x000fe40008010049 */
[----:B----4-:R-:W-:-:S03]  /*4130*/  FFMA.FTZ R25, R25, -UR4, R106 ;  /* 0x8000000419197c23 */ /* 0x010fc6000801006a */
[----:B------:R-:W-:Y:S01]  /*4140*/  FSEL R116, R13, -INF , !P0 ;  /* 0xff8000000d747808 */ /* 0x000fe20004000000 */
[----:B-1----:R-:W-:Y:S01]  /*4150*/  IMAD.MOV.U32 R7, RZ, RZ, R0 ;  /* 0x000000ffff077224 */ /* 0x002fe200078e0000 */
[----:B------:R-:W-:-:S03]  /*4160*/  IABS R0, R8 ;  /* 0x0000000800007213 */ /* 0x000fc60000000000 */
[----:B------:R1:W-:Y:S02]  /*4170*/  I2F R34, R7 ;  /* 0x0000000700227306 */ /* 0x0003e40000201400 */
[----:B------:R-:W-:Y:S02]  /*4180*/  IMAD.MOV.U32 R8, RZ, RZ, R0 ;  /* 0x000000ffff087224 */ /* 0x000fe400078e0000 */
[----:B------:R-:W-:Y:S01]  /*4190*/  IMAD.IADD R0, R148, 0x1, R145 ;  /* 0x0000000194007824 */ /* 0x000fe200078e0291 */
[----:B------:R-:W-:-:S03]  /*41a0*/  FSEL R148, R27, -INF , !P4 ;  /* 0xff8000001b947808 */ /* 0x000fc60006000000 */
[----:B------:R3:W4:Y:S01]  /*41b0*/  I2F R20, R8 ;  /* 0x0000000800147306 */ /* 0x0007220000201400 */
[----:B-1----:R-:W-:-:S05]  /*41c0*/  IMAD.IADD R7, R6, 0x1, -R12 ;  /* 0x0000000106077824 */ /* 0x002fca00078e0a0c */
[----:B------:R-:W-:Y:S02]  /*41d0*/  IABS R7, R7 ;  /* 0x0000000700077213 */ /* 0x000fe40000000000 */
[----:B---3--:R-:W-:Y:S02]  /*41e0*/  LOP3.LUT R8, R149, 0x7ffffffc, RZ, 0xc0, !PT ;  /* 0x7ffffffc95087812 */ /* 0x008fe400078ec0ff */
[----:B------:R1:W3:Y:S01]  /*41f0*/  I2F R23, R7 ;  /* 0x0000000700177306 */ /* 0x0002e20000201400 */
[----:B----4-:R-:W-:Y:S01]  /*4200*/  FFMA.FTZ R20, R20, -UR4, R107 ;  /* 0x8000000414147c23 */ /* 0x010fe2000801006b */
[----:B------:R-:W-:Y:S01]  /*4210*/  FSEL R149, R25, -INF , !P4 ;  /* 0xff80000019957808 */ /* 0x000fe20006000000 */
[----:B------:R-:W-:Y:S01]  /*4220*/  IMAD.IADD R239, R144, 0x1, -R8 ;  /* 0x0000000190ef7824 */ /* 0x000fe200078e0a08 */
[----:B------:R-:W-:Y:S01]  /*4230*/  FSEL R144, R11, -INF , !P6 ;  /* 0xff8000000b907808 */ /* 0x000fe20007000000 */
[----:B------:R-:W-:Y:S01]  /*4240*/  IMAD.MOV.U32 R8, RZ, RZ, R9 ;  /* 0x000000ffff087224 */ /* 0x000fe200078e0009 */
[----:B------:R-:W-:Y:S01]  /*4250*/  FSEL R150, R20, -INF , !P3 ;  /* 0xff80000014967808 */ /* 0x000fe20005800000 */
[----:B------:R-:W-:-:S02]  /*4260*/  IMAD.IADD R9, R6, 0x1, -R18 ;  /* 0x0000000106097824 */ /* 0x000fc400078e0a12 */
[----:B------:R4:W2:Y:S01]  /*4270*/  I2F R21, R8 ;  /* 0x0000000800157306 */ /* 0x0008a20000201400 */
[----:B-1----:R-:W-:Y:S02]  /*4280*/  IMAD.IADD R7, R2, 0x1, -R12 ;  /* 0x0000000102077824 */ /* 0x002fe400078e0a0c */
[----:B------:R-:W-:Y:S02]  /*4290*/  FFMA.FTZ R12, R31, -UR4, R72 ;  /* 0x800000041f0c7c23 */ /* 0x000fe40008010048 */
[----:B---3--:R-:W-:Y:S01]  /*42a0*/  FFMA.FTZ R23, R23, -UR4, R78 ;  /* 0x8000000417177c23 */ /* 0x008fe2000801004e */
[----:B------:R-:W-:Y:S02]  /*42b0*/  IABS R7, R7 ;  /* 0x0000000700077213 */ /* 0x000fe40000000000 */
[----:B------:R-:W-:Y:S01]  /*42c0*/  FSEL R120, R12, -INF , !P1 ;  /* 0xff8000000c787808 */ /* 0x000fe20004800000 */
[----:B------:R-:W-:Y:S01]  /*42d0*/  FFMA.FTZ R12, R43, -UR4, R66 ;  /* 0x800000042b0c7c23 */ /* 0x000fe20008010042 */
[----:B------:R-:W-:Y:S01]  /*42e0*/  FSEL R129, R23, -INF , !P2 ;  /* 0xff80000017817808 */ /* 0x000fe20005000000 */
[----:B----4-:R-:W-:Y:S01]  /*42f0*/  IMAD.MOV.U32 R8, RZ, RZ, R7 ;  /* 0x000000ffff087224 */ /* 0x010fe200078e0007 */
[----:B------:R-:W-:Y:S01]  /*4300*/  IABS R7, R9 ;  /* 0x0000000900077213 */ /* 0x000fe20000000000 */
[----:B------:R-:W-:Y:S01]  /*4310*/  IMAD.IADD R9, R3, 0x1, -R18 ;  /* 0x0000000103097824 */ /* 0x000fe200078e0a12 */
[----:B------:R-:W-:Y:S01]  /*4320*/  FSEL R139, R12, -INF , !P6 ;  /* 0xff8000000c8b7808 */ /* 0x000fe20007000000 */
[----:B------:R1:W-:Y:S01]  /*4330*/  I2F R31, R8 ;  /* 0x00000008001f7306 */ /* 0x0003e20000201400 */
[----:B--2---:R-:W-:-:S02]  /*4340*/  FFMA.FTZ R21, R21, -UR4, R100 ;  /* 0x8000000415157c23 */ /* 0x004fc40008010064 */
[----:B------:R-:W-:Y:S01]  /*4350*/  IABS R9, R9 ;  /* 0x0000000900097213 */ /* 0x000fe20000000000 */
[----:B------:R-:W-:Y:S02]  /*4360*/  FFMA.FTZ R66, R56, -UR4, R97 ;  /* 0x8000000438427c23 */ /* 0x000fe40008010061 */
[----:B------:R-:W-:Y:S01]  /*4370*/  FSEL R136, R21, -INF , !P2 ;  /* 0xff80000015887808 */ /* 0x000fe20005000000 */
[----:B------:R-:W-:Y:S01]  /*4380*/  IMAD.WIDE.U32 R20, R175, -0x2daee0ad, RZ ;  /* 0xd2511f53af147825 */ /* 0x000fe200078e00ff */
[----:B------:R2:W3:Y:S03]  /*4390*/  I2F R26, R7 ;  /* 0x00000007001a7306 */ /* 0x0004e60000201400 */
[----:B-1----:R-:W-:Y:S01]  /*43a0*/  FFMA.FTZ R8, R14, -UR4, R114 ;  /* 0x800000040e087c23 */ /* 0x002fe20008010072 */
[----:B------:R-:W-:Y:S01]  /*43b0*/  FSEL R114, R35, -INF , !P3 ;  /* 0xff80000023727808 */ /* 0x000fe20005800000 */
[----:B------:R-:W-:-:S02]  /*43c0*/  IMAD.IADD R35, R2, 0x1, -R52 ;  /* 0x0000000102237824 */ /* 0x000fc400078e0a34 */
[----:B------:R-:W-:Y:S01]  /*43d0*/  FFMA.FTZ R14, R28, -UR4, R111 ;  /* 0x800000041c0e7c23 */ /* 0x000fe2000801006f */
[----:B------:R-:W-:Y:S01]  /*43e0*/  FSEL R203, R8, -INF , !P1 ;  /* 0xff80000008cb7808 */ /* 0x000fe20004800000 */
[----:B------:R-:W-:Y:S01]  /*43f0*/  IMAD.MOV.U32 R8, RZ, RZ, R9 ;  /* 0x000000ffff087224 */ /* 0x000fe200078e0009 */
[----:B------:R-:W-:Y:S01]  /*4400*/  ISETP.GE.AND P1, PT, R18, UR12, PT ;  /* 0x0000000c12007c0c */ /* 0x000fe2000bf26270 */
[----:B--2---:R-:W-:Y:S01]  /*4410*/  IMAD.IADD R7, R2, 0x1, -R18 ;  /* 0x0000000102077824 */ /* 0x004fe200078e0a12 */
[----:B------:R-:W-:Y:S01]  /*4420*/  FSEL R145, R14, -INF , !P5 ;  /* 0xff8000000e917808 */ /* 0x000fe20006800000 */
[----:B------:R-:W-:Y:S01]  /*4430*/  IMAD.IADD R9, R6, 0x1, -R45 ;  /* 0x0000000106097824 */ /* 0x000fe200078e0a2d */
[----:B------:R1:W2:Y:S01]  /*4440*/  I2F R18, R8 ;  /* 0x0000000800127306 */ /* 0x0002a20000201400 */
[----:B------:R-:W-:Y:S01]  /*4450*/  FSEL R108, R38, -INF , !P1 ;  /* 0xff800000266c7808 */ /* 0x000fe20004800000 */
[----:B------:R-:W-:Y:S01]  /*4460*/  IMAD.IADD R14, R6, 0x1, -R52 ;  /* 0x00000001060e7824 */ /* 0x000fe200078e0a34 */
[----:B------:R-:W-:Y:S01]  /*4470*/  IABS R7, R7 ;  /* 0x0000000700077213 */ /* 0x000fe20000000000 */
[----:B------:R-:W-:-:S02]  /*4480*/  FFMA.FTZ R28, R30, -UR4, R70 ;  /* 0x800000041e1c7c23 */ /* 0x000fc40008010046 */
[----:B------:R-:W-:Y:S02]  /*4490*/  FFMA.FTZ R30, R22, -UR4, R71 ;  /* 0x80000004161e7c23 */ /* 0x000fe40008010047 */
[----:B---3--:R-:W-:Y:S01]  /*44a0*/  FFMA.FTZ R26, R26, -UR4, R79 ;  /* 0x800000041a1a7c23 */ /* 0x008fe2000801004f */
[----:B------:R-:W-:Y:S01]  /*44b0*/  FSEL R130, R28, -INF , !P4 ;  /* 0xff8000001c827808 */ /* 0x000fe20006000000 */
[----:B------:R-:W-:Y:S01]  /*44c0*/  FFMA.FTZ R22, R34, -UR4, R105 ;  /* 0x8000000422167c23 */ /* 0x000fe20008010069 */
[----:B------:R-:W-:Y:S02]  /*44d0*/  FSEL R128, R30, -INF , !P3 ;  /* 0xff8000001e807808 */ /* 0x000fe40005800000 */
[----:B------:R-:W-:Y:S02]  /*44e0*/  FSEL R127, R26, -INF , !P1 ;  /* 0xff8000001a7f7808 */ /* 0x000fe40004800000 */
[----:B------:R-:W-:Y:S01]  /*44f0*/  FSEL R147, R22, -INF , !P3 ;  /* 0xff80000016937808 */ /* 0x000fe20005800000 */
[----:B-1----:R-:W-:Y:S01]  /*4500*/  IMAD.MOV.U32 R8, RZ, RZ, R7 ;  /* 0x000000ffff087224 */ /* 0x002fe200078e0007 */
[----:B------:R-:W-:Y:S01]  /*4510*/  IABS R7, R9 ;  /* 0x0000000900077213 */ /* 0x000fe20000000000 */
[----:B------:R-:W-:Y:S01]  /*4520*/  IMAD.IADD R9, R3, 0x1, -R45 ;  /* 0x0000000103097824 */ /* 0x000fe200078e0a2d */
[----:B------:R-:W-:Y:S01]  /*4530*/  ISETP.GE.AND P3, PT, R50, UR12, PT ;  /* 0x0000000c32007c0c */ /* 0x000fe2000bf66270 */
[----:B------:R1:W3:Y:S01]  /*4540*/  I2F R19, R8 ;  /* 0x0000000800137306 */ /* 0x0002e20000201400 */
[----:B--2---:R-:W-:Y:S01]  /*4550*/  FFMA.FTZ R18, R18, -UR4, R101 ;  /* 0x8000000412127c23 */ /* 0x004fe20008010065 */
[----:B------:R-:W-:-:S02]  /*4560*/  ISETP.GE.AND P4, PT, R48, UR12, PT ;  /* 0x0000000c30007c0c */ /* 0x000fc4000bf86270 */
[----:B------:R-:W-:Y:S02]  /*4570*/  IABS R9, R9 ;  /* 0x0000000900097213 */ /* 0x000fe40000000000 */
[----:B------:R-:W-:Y:S01]  /*4580*/  FSEL R137, R18, -INF , !P1 ;  /* 0xff80000012897808 */ /* 0x000fe20004800000 */
[----:B------:R-:W-:Y:S02]  /*4590*/  IMAD.IADD R18, R3, 0x1, -R52 ;  /* 0x0000000103127824 */ /* 0x000fe400078e0a34 */
[----:B-1----:R-:W-:Y:S01]  /*45a0*/  FFMA.FTZ R8, R29, -UR4, R115 ;  /* 0x800000041d087c23 */ /* 0x002fe20008010073 */
[----:B------:R-:W-:Y:S01]  /*45b0*/  FSEL R115, R17, -INF , !P6 ;  /* 0xff80000011737808 */ /* 0x000fe20007000000 */
[----:B------:R1:W2:Y:S01]  /*45c0*/  I2F R29, R7 ;  /* 0x00000007001d7306 */ /* 0x0002a20000201400 */
[----:B------:R-:W-:Y:S01]  /*45d0*/  ISETP.GE.AND P6, PT, R46, UR12, PT ;  /* 0x0000000c2e007c0c */ /* 0x000fe2000bfc6270 */
[----:B------:R-:W-:Y:S01]  /*45e0*/  FFMA.FTZ R17, R31, -UR4, R102 ;  /* 0x800000041f117c23 */ /* 0x000fe20008010066 */
[----:B------:R-:W-:Y:S01]  /*45f0*/  FSEL R174, R8, -INF , !P0 ;  /* 0xff80000008ae7808 */ /* 0x000fe20004000000 */
[----:B------:R-:W-:Y:S01]  /*4600*/  IMAD.MOV.U32 R8, RZ, RZ, R9 ;  /* 0x000000ffff087224 */ /* 0x000fe200078e0009 */
[----:B------:R-:W-:Y:S01]  /*4610*/  ISETP.GE.AND P0, PT, R45, UR12, PT ;  /* 0x0000000c2d007c0c */ /* 0x000fe2000bf06270 */
[----:B------:R-:W-:Y:S01]  /*4620*/  IMAD.IADD R9, R6, 0x1, -R46 ;  /* 0x0000000106097824 */ /* 0x000fe200078e0a2e */
[----:B------:R-:W-:Y:S01]  /*4630*/  FSEL R142, R17, -INF , !P2 ;  /* 0xff800000118e7808 */ /* 0x000fe20005000000 */
[----:B------:R-:W4:Y:S01]  /*4640*/  I2F R15, R8 ;  /* 0x00000008000f7306 */ /* 0x000f220000201400 */
[----:B---3--:R-:W-:Y:S01]  /*4650*/  FFMA.FTZ R12, R19, -UR4, R103 ;  /* 0x80000004130c7c23 */ /* 0x008fe20008010067 */
[----:B------:R-:W-:Y:S01]  /*4660*/  FSEL R74, R37, -INF , !P0 ;  /* 0xff800000254a7808 */ /* 0x000fe20004000000 */
[----:B------:R-:W-:Y:S01]  /*4670*/  IMAD.IADD R17, R3, 0x1, -R53 ;  /* 0x0000000103117824 */ /* 0x000fe200078e0a35 */
[----:B------:R-:W-:-:S02]  /*4680*/  FSEL R102, R32, -INF , !P5 ;  /* 0xff80000020667808 */ /* 0x000fc40006800000 */
[----:B------:R-:W-:Y:S01]  /*4690*/  FSEL R143, R12, -INF , !P1 ;  /* 0xff8000000c8f7808 */ /* 0x000fe20004800000 */
[----:B------:R-:W-:Y:S01]  /*46a0*/  IMAD.IADD R12, R3, 0x1, -R51 ;  /* 0x00000001030c7824 */ /* 0x000fe200078e0a33 */
[----:B------:R-:W-:Y:S01]  /*46b0*/  ISETP.GE.AND P5, PT, R47, UR12, PT ;  /* 0x0000000c2f007c0c */ /* 0x000fe2000bfa6270 */
[C---:B-1----:R-:W-:Y:S01]  /*46c0*/  IMAD.IADD R7, R2.reuse, 0x1, -R45 ;  /* 0x0000000102077824 */ /* 0x042fe200078e0a2d */
[----:B------:R-:W-:Y:S01]  /*46d0*/  ISETP.GE.AND P2, PT, R51, UR12, PT ;  /* 0x0000000c33007c0c */ /* 0x000fe2000bf46270 */
[----:B--2---:R-:W-:Y:S01]  /*46e0*/  FFMA.FTZ R19, R29, -UR4, R86 ;  /* 0x800000041d137c23 */ /* 0x004fe20008010056 */
[----:B------:R-:W-:Y:S01]  /*46f0*/  ISETP.GE.AND P1, PT, R53, UR12, PT ;  /* 0x0000000c35007c0c */ /* 0x000fe2000bf26270 */
[----:B------:R-:W-:Y:S01]  /*4700*/  IMAD.IADD R29, R2, 0x1, -R53 ;  /* 0x00000001021d7824 */ /* 0x000fe200078e0a35 */
[----:B------:R-:W-:Y:S01]  /*4710*/  IABS R7, R7 ;  /* 0x0000000700077213 */ /* 0x000fe20000000000 */
[----:B----4-:R-:W-:Y:S01]  /*4720*/  FFMA.FTZ R15, R15, -UR4, R132 ;  /* 0x800000040f0f7c23 */ /* 0x010fe20008010084 */
[----:B------:R-:W-:-:S03]  /*4730*/  FSEL R81, R19, -INF , !P0 ;  /* 0xff80000013517808 */ /* 0x000fc60004000000 */
[----:B------:R-:W-:Y:S01]  /*4740*/  IMAD.MOV.U32 R8, RZ, RZ, R7 ;  /* 0x000000ffff087224 */ /* 0x000fe200078e0007 */
[----:B------:R-:W-:Y:S01]  /*4750*/  IABS R7, R9 ;  /* 0x0000000900077213 */ /* 0x000fe20000000000 */
[----:B------:R-:W-:Y:S01]  /*4760*/  IMAD.IADD R9, R3, 0x1, -R46 ;  /* 0x0000000103097824 */ /* 0x000fe200078e0a2e */
[----:B------:R-:W-:Y:S01]  /*4770*/  IADD3 R19, R80, 0x4, RZ ;  /* 0x0000000450137810 */ /* 0x000fe20007ffe0ff */
[----:B------:R1:W2:Y:S01]  /*4780*/  I2F R13, R8 ;  /* 0x00000008000d7306 */ /* 0x0002a20000201400 */
[----:B------:R-:W-:-:S03]  /*4790*/  FSEL R213, R15, -INF , !P0 ;  /* 0xff8000000fd57808 */ /* 0x000fc60004000000 */
[----:B------:R3:W-:Y:S01]  /*47a0*/  STL [R1+0x40], R19 ;  /* 0x0000401301007387 */ /* 0x0007e20000100800 */
[----:B-1----:R-:W-:Y:S01]  /*47b0*/  IMAD.MOV.U32 R8, RZ, RZ, R7 ;  /* 0x000000ffff087224 */ /* 0x002fe200078e0007 */
[----:B------:R-:W-:Y:S01]  /*47c0*/  IABS R7, R9 ;  /* 0x0000000900077213 */ /* 0x000fe20000000000 */
[----:B------:R-:W-:Y:S02]  /*47d0*/  IMAD.IADD R9, R2, 0x1, -R46 ;  /* 0x0000000102097824 */ /* 0x000fe400078e0a2e */
[----:B------:R1:W4:Y:S01]  /*47e0*/  I2F R49, R8 ;  /* 0x0000000800317306 */ /* 0x0003220000201400 */
[----:B--2---:R-:W-:Y:S02]  /*47f0*/  FFMA.FTZ R11, R13, -UR4, R134 ;  /* 0x800000040d0b7c23 */ /* 0x004fe40008010086 */
[----:B------:R-:W-:-:S03]  /*4800*/  IMAD.IADD R13, R6, 0x1, -R53 ;  /* 0x00000001060d7824 */ /* 0x000fc600078e0a35 */
[----:B------:R-:W-:Y:S01]  /*4810*/  FSEL R219, R11, -INF , !P0 ;  /* 0xff8000000bdb7808 */ /* 0x000fe20004000000 */
[----:B------:R-:W-:Y:S01]  /*4820*/  IMAD.IADD R11, R6, 0x1, -R51 ;  /* 0x00000001060b7824 */ /* 0x000fe200078e0a33 */
[----:B------:R-:W-:Y:S01]  /*4830*/  ISETP.GE.AND P0, PT, R52, UR12, PT ;  /* 0x0000000c34007c0c */ /* 0x000fe2000bf06270 */
[----:B------:R-:W-:Y:S02]  /*4840*/  FFMA.FTZ R52, R60, -UR4, R85 ;  /* 0x800000043c347c23 */ /* 0x000fe40008010055 */
[----:B-1----:R-:W-:Y:S01]  /*4850*/  IMAD.MOV.U32 R8, RZ, RZ, R7 ;  /* 0x000000ffff087224 */ /* 0x002fe200078e0007 */
[----:B------:R-:W-:Y:S01]  /*4860*/  IABS R7, R9 ;  /* 0x0000000900077213 */ /* 0x000fe20000000000 */
[----:B------:R-:W-:Y:S02]  /*4870*/  IMAD.IADD R9, R6, 0x1, -R47 ;  /* 0x0000000106097824 */ /* 0x000fe400078e0a2f */
[----:B------:R1:W2:Y:S01]  /*4880*/  I2F R46, R8 ;  /* 0x00000008002e7306 */ /* 0x0002a20000201400 */
[----:B----4-:R-:W-:-:S02]  /*4890*/  FFMA.FTZ R79, R49, -UR4, R87 ;  /* 0x80000004314f7c23 */ /* 0x010fc40008010057 */
[----:B-1----:R-:W-:Y:S01]  /*48a0*/  IMAD.MOV.U32 R8, RZ, RZ, R7 ;  /* 0x000000ffff087224 */ /* 0x002fe200078e0007 */
[----:B------:R-:W-:Y:S01]  /*48b0*/  IABS R7, R9 ;  /* 0x0000000900077213 */ /* 0x000fe20000000000 */
[----:B------:R-:W-:-:S03]  /*48c0*/  IMAD.IADD R9, R3, 0x1, -R47 ;  /* 0x0000000103097824 */ /* 0x000fc600078e0a2f */
[----:B------:R1:W4:Y:S01]  /*48d0*/  I2F R45, R8 ;  /* 0x00000008002d7306 */ /* 0x0003220000201400 */
[----:B--2---:R-:W-:-:S05]  /*48e0*/  FFMA.FTZ R77, R46, -UR4, R133 ;  /* 0x800000042e4d7c23 */ /* 0x004fca0008010085 */
[----:B------:R-:W-:Y:S01]  /*48f0*/  FSEL R110, R77, -INF , !P6 ;  /* 0xff8000004d6e7808 */ /* 0x000fe20007000000 */
[----:B-1----:R-:W-:Y:S01]  /*4900*/  IMAD.MOV.U32 R8, RZ, RZ, R7 ;  /* 0x000000ffff087224 */ /* 0x002fe200078e0007 */
[----:B------:R-:W-:Y:S01]  /*4910*/  IABS R7, R9 ;  /* 0x0000000900077213 */ /* 0x000fe20000000000 */
[----:B------:R-:W-:Y:S02]  /*4920*/  IMAD.IADD R9, R2, 0x1, -R47 ;  /* 0x0000000102097824 */ /* 0x000fe400078e0a2f */
[----:B------:R1:W2:Y:S01]  /*4930*/  I2F R44, R8 ;  /* 0x00000008002c7306 */ /* 0x0002a20000201400 */
[----:B----4-:R-:W-:-:S05]  /*4940*/  FFMA.FTZ R68, R45, -UR4, R135 ;  /* 0x800000042d447c23 */ /* 0x010fca0008010087 */
[----:B------:R-:W-:Y:S01]  /*4950*/  FSEL R112, R68, -INF , !P6 ;  /* 0xff80000044707808 */ /* 0x000fe20007000000 */
[----:B-1----:R-:W-:Y:S01]  /*4960*/  IMAD.MOV.U32 R8, RZ, RZ, R7 ;  /* 0x000000ffff087224 */ /* 0x002fe200078e0007 */
[----:B------:R-:W-:Y:S01]  /*4970*/  IABS R7, R9 ;  /* 0x0000000900077213 */ /* 0x000fe20000000000 */
[----:B------:R-:W-:Y:S02]  /*4980*/  IMAD.IADD R9, R3, 0x1, -R48 ;  /* 0x0000000103097824 */ /* 0x000fe400078e0a30 */
[----:B------:R1:W4:Y:S01]  /*4990*/  I2F R43, R8 ;  /* 0x00000008002b7306 */ /* 0x0003220000201400 */
[----:B--2---:R-:W-:Y:S02]  /*49a0*/  FFMA.FTZ R64, R44, -UR4, R94 ;  /* 0x800000042c407c23 */ /* 0x004fe4000801005e */
[----:B------:R-:W-:Y:S01]  /*49b0*/  IABS R9, R9 ;  /* 0x0000000900097213 */ /* 0x000fe20000000000 */
[----:B-1----:R-:W-:Y:S01]  /*49c0*/  IMAD.MOV.U32 R8, RZ, RZ, R7 ;  /* 0x000000ffff087224 */ /* 0x002fe200078e0007 */
[----:B------:R-:W-:Y:S01]  /*49d0*/  IABS R7, R10 ;  /* 0x0000000a00077213 */ /* 0x000fe20000000000 */
[----:B------:R-:W-:-:S02]  /*49e0*/  IMAD.IADD R10, R2, 0x1, -R48 ;  /* 0x00000001020a7824 */ /* 0x000fc400078e0a30 */
[----:B------:R1:W2:Y:S01]  /*49f0*/  I2F R42, R8 ;  /* 0x00000008002a7306 */ /* 0x0002a20000201400 */
[----:B----4-:R-:W-:-:S05]  /*4a00*/  FFMA.FTZ R69, R43, -UR4, R152 ;  /* 0x800000042b457c23 */ /* 0x010fca0008010098 */
[----:B------:R-:W-:Y:S02]  /*4a10*/  FSEL R117, R69, -INF , !P5 ;  /* 0xff80000045757808 */ /* 0x000fe40006800000 */
[----:B------:R4:W3:Y:S01]  /*4a20*/  I2F R41, R7 ;  /* 0x0000000700297306 */ /* 0x0008e20000201400 */
[----:B-1----:R-:W-:Y:S01]  /*4a30*/  IABS R8, R10 ;  /* 0x0000000a00087213 */ /* 0x002fe20000000000 */
[----:B------:R-:W-:Y:S02]  /*4a40*/  IMAD.IADD R10, R2, 0x1, -R50 ;  /* 0x00000001020a7824 */ /* 0x000fe400078e0a32 */
[----:B--2---:R-:W-:-:S04]  /*4a50*/  FFMA.FTZ R89, R42, -UR4, R154 ;  /* 0x800000042a597c23 */ /* 0x004fc8000801009a */
[----:B------:R-:W1:Y:S01]  /*4a60*/  I2F R39, R8 ;  /* 0x0000000800277306 */ /* 0x000e620000201400 */
[----:B----4-:R-:W-:Y:S01]  /*4a70*/  IMAD.MOV.U32 R7, RZ, RZ, R9 ;  /* 0x000000ffff077224 */ /* 0x010fe200078e0009 */
[----:B------:R-:W-:Y:S01]  /*4a80*/  FSEL R121, R89, -INF , !P5 ;  /* 0xff80000059797808 */ /* 0x000fe20006800000 */
[----:B------:R-:W-:Y:S01]  /*4a90*/  IMAD.IADD R9, R6, 0x1, -R50 ;  /* 0x0000000106097824 */ /* 0x000fe200078e0a32 */
[----:B------:R-:W-:-:S04]  /*4aa0*/  IABS R6, R13 ;  /* 0x0000000d00067213 */ /* 0x000fc80000000000 */
[----:B------:R2:W4:Y:S01]  /*4ab0*/  I2F R40, R7 ;  /* 0x0000000700287306 */ /* 0x0005220000201400 */
[----:B---3--:R-:W-:-:S07]  /*4ac0*/  FFMA.FTZ R76, R41, -UR4, R95 ;  /* 0x80000004294c7c23 */ /* 0x008fce000801005f */
[----:B------:R3:W-:Y:S01]  /*4ad0*/  I2F R24, R6 ;  /* 0x0000000600187306 */ /* 0x0007e20000201400 */
[----:B-1----:R-:W-:-:S05]  /*4ae0*/  FFMA.FTZ R93, R39, -UR4, R155 ;  /* 0x80000004275d7c23 */ /* 0x002fca000801009b */
[----:B------:R-:W-:Y:S02]  /*4af0*/  FSEL R119, R93, -INF , !P4 ;  /* 0xff8000005d777808 */ /* 0x000fe40006000000 */
[----:B--2---:R-:W-:Y:S01]  /*4b00*/  IABS R7, R9 ;  /* 0x0000000900077213 */ /* 0x004fe20000000000 */
[----:B------:R-:W-:Y:S01]  /*4b10*/  IMAD.IADD R9, R3, 0x1, -R50 ;  /* 0x0000000103097824 */ /* 0x000fe200078e0a32 */
[----:B------:R-:W-:Y:S01]  /*4b20*/  IABS R3, R10 ;  /* 0x0000000a00037213 */ /* 0x000fe20000000000 */
[----:B----4-:R-:W-:Y:S02]  /*4b30*/  FFMA.FTZ R95, R40, -UR4, R153 ;  /* 0x80000004285f7c23 */ /* 0x010fe40008010099 */
[----:B------:R-:W-:Y:S01]  /*4b40*/  IMAD.MOV.U32 R8, RZ, RZ, R7 ;  /* 0x000000ffff087224 */ /* 0x000fe200078e0007 */
[----:B------:R-:W1:Y:S01]  /*4b50*/  I2F R36, R3 ;  /* 0x0000000300247306 */ /* 0x000e620000201400 */
[----:B------:R-:W-:Y:S02]  /*4b60*/  IABS R7, R9 ;  /* 0x0000000900077213 */ /* 0x000fe40000000000 */
[----:B------:R-:W-:-:S02]  /*4b70*/  LOP3.LUT R9, R21, UR6, RZ, 0x3c, !PT ;  /* 0x0000000615097c12 */ /* 0x000fc4000f8e3cff */
[----:B---3--:R-:W-:Y:S02]  /*4b80*/  LOP3.LUT R6, R21, UR5, RZ, 0x3c, !PT ;  /* 0x0000000515067c12 */ /* 0x008fe4000f8e3cff */
[----:B------:R-:W-:Y:S01]  /*4b90*/  FSEL R111, R95, -INF , !P4 ;  /* 0xff8000005f6f7808 */ /* 0x000fe20006000000 */
[----:B------:R2:W3:Y:S08]  /*4ba0*/  I2F R38, R8 ;  /* 0x0000000800267306 */ /* 0x0004f00000201400 */
[----:B------:R-:W4:Y:S01]  /*4bb0*/  I2F R37, R7 ;  /* 0x0000000700257306 */ /* 0x000f220000201400 */
[----:B-1----:R-:W-:-:S05]  /*4bc0*/  FFMA.FTZ R92, R36, -UR4, R158 ;  /* 0x80000004245c7c23 */ /* 0x002fca000801009e */
[----:B------:R-:W-:Y:S01]  /*4bd0*/  FSEL R189, R92, -INF , !P3 ;  /* 0xff8000005cbd7808 */ /* 0x000fe20005800000 */
[----:B--2---:R-:W-:Y:S01]  /*4be0*/  IMAD.IADD R8, R2, 0x1, -R51 ;  /* 0x0000000102087824 */ /* 0x004fe200078e0a33 */
[----:B------:R-:W-:Y:S01]  /*4bf0*/  IABS R2, R11 ;  /* 0x0000000b00027213 */ /* 0x000fe20000000000 */
[----:B---3--:R-:W-:-:S04]  /*4c00*/  FFMA.FTZ R70, R38, -UR4, R98 ;  /* 0x8000000426467c23 */ /* 0x008fc80008010062 */
[----:B------:R-:W-:Y:S01]  /*4c10*/  IMAD.MOV.U32 R3, RZ, RZ, R2 ;  /* 0x000000ffff037224 */ /* 0x000fe200078e0002 */
[----:B------:R-:W-:Y:S01]  /*4c20*/  IABS R2, R12 ;  /* 0x0000000c00027213 */ /* 0x000fe20000000000 */
[----:B------:R-:W-:Y:S02]  /*4c30*/  IMAD.WIDE.U32 R12, R19, -0x326172a9, RZ ;  /* 0xcd9e8d57130c7825 */ /* 0x000fe400078e00ff */
[----:B------:R1:W2:Y:S02]  /*4c40*/  I2F R31, R3 ;  /* 0x00000003001f7306 */ /* 0x0002a40000201400 */
[----:B----4-:R-:W-:Y:S01]  /*4c50*/  FFMA.FTZ R97, R37, -UR4, R156 ;  /* 0x8000000425617c23 */ /* 0x010fe2000801009c */
[----:B------:R-:W-:-:S04]  /*4c60*/  LOP3.LUT R16, R13, R229, RZ, 0x3c, !PT ;  /* 0x000000e50d107212 */ /* 0x000fc800078e3cff */
[----:B------:R-:W-:Y:S01]  /*4c70*/  FSEL R125, R97, -INF , !P3 ;  /* 0xff800000617d7808 */ /* 0x000fe20005800000 */
[----:B-1----:R-:W-:Y:S01]  /*4c80*/  IMAD.MOV.U32 R3, RZ, RZ, R2 ;  /* 0x000000ffff037224 */ /* 0x002fe200078e0002 */
[----:B------:R-:W-:Y:S01]  /*4c90*/  IABS R2, R8 ;  /* 0x0000000800027213 */ /* 0x000fe20000000000 */
[----:B--2---:R-:W-:Y:S01]  /*4ca0*/  FFMA.FTZ R78, R31, -UR4, R99 ;  /* 0x800000041f4e7c23 */ /* 0x004fe20008010063 */
[----:B------:R-:W-:Y:S01]  /*4cb0*/  IABS R8, R14 ;  /* 0x0000000e00087213 */ /* 0x000fe20000000000 */
[----:B------:R1:W2:Y:S01]  /*4cc0*/  I2F R30, R3 ;  /* 0x00000003001e7306 */ /* 0x0002a20000201400 */
[----:B------:R-:W-:-:S04]  /*4cd0*/  IMAD.WIDE.U32 R14, R9, -0x326172a9, RZ ;  /* 0xcd9e8d57090e7825 */ /* 0x000fc800078e00ff */
[----:B------:R-:W-:Y:S01]  /*4ce0*/  IMAD.MOV.U32 R7, RZ, RZ, R2 ;  /* 0x000000ffff077224 */ /* 0x000fe200078e0002 */
[----:B------:R-:W-:Y:S02]  /*4cf0*/  LOP3.LUT R27, R15, UR30, R12, 0x96, !PT ;  /* 0x0000001e0f1b7c12 */ /* 0x000fe4000f8e960c */
[----:B------:R3:W4:Y:S08]  /*4d00*/  I2F R23, R8 ;  /* 0x0000000800177306 */ /* 0x0007300000201400 */
[----:B------:R4:W4:Y:S01]  /*4d10*/  I2F R25, R7 ;  /* 0x0000000700197306 */ /* 0x0009220000201400 */
[----:B-1----:R-:W-:-:S04]  /*4d20*/  IMAD.WIDE.U32 R2, R80, -0x326172a9, RZ ;  /* 0xcd9e8d5750027825 */ /* 0x002fc800078e00ff */
[----:B------:R-:W-:Y:S01]  /*4d30*/  FFMA.FTZ R80, R24, -UR4, R90 ;  /* 0x8000000418507c23 */ /* 0x000fe2000801005a */
[----:B------:R-:W-:Y:S01]  /*4d40*/  LOP3.LUT R26, R15, UR30, R2, 0x96, !PT ;  /* 0x0000001e0f1a7c12 */ /* 0x000fe2000f8e9602 */
[----:B--2---:R-:W-:Y:S02]  /*4d50*/  FFMA.FTZ R94, R30, -UR4, R157 ;  /* 0x800000041e5e7c23 */ /* 0x004fe4000801009d */
[----:B---3--:R-:W-:-:S03]  /*4d60*/  IMAD.WIDE.U32 R8, R19, -0x326172a9, RZ ;  /* 0xcd9e8d5713087825 */ /* 0x008fc600078e00ff */
[----:B------:R-:W-:Y:S01]  /*4d70*/  FSEL R126, R94, -INF , !P2 ;  /* 0xff8000005e7e7808 */ /* 0x000fe20005000000 */
[----:B----4-:R-:W-:Y:S01]  /*4d80*/  FFMA.FTZ R83, R23, -UR4, R91 ;  /* 0x8000000417537c23 */ /* 0x010fe2000801005b */
[----:B------:R-:W-:Y:S01]  /*4d90*/  LOP3.LUT R9, R9, R229, RZ, 0x3c, !PT ;  /* 0x000000e509097212 */ /* 0x000fe200078e3cff */
[----:B------:R-:W-:Y:S01]  /*4da0*/  IMAD.WIDE.U32 R30, R27, -0x2daee0ad, RZ ;  /* 0xd2511f531b1e7825 */ /* 0x000fe200078e00ff */
[----:B------:R-:W-:Y:S01]  /*4db0*/  LOP3.LUT R7, R21, UR5, RZ, 0x3c, !PT ;  /* 0x0000000515077c12 */ /* 0x000fe2000f8e3cff */
[----:B------:R-:W-:Y:S02]  /*4dc0*/  UIADD3 UR5, UR19, -0x4498517b, URZ ;  /* 0xbb67ae8513057890 */ /* 0x000fe4000fffe03f */
[----:B------:R-:W-:-:S04]  /*4dd0*/  IMAD.WIDE.U32 R26, R26, -0x2daee0ad, RZ ;  /* 0xd2511f531a1a7825 */ /* 0x000fc800078e00ff */
[----:B------:R-:W-:-:S04]  /*4de0*/  IMAD.WIDE.U32 R10, R7, -0x326172a9, RZ ;  /* 0xcd9e8d57070a7825 */ /* 0x000fc800078e00ff */
[----:B------:R-:W-:Y:S01]  /*4df0*/  IMAD.WIDE.U32 R6, R6, -0x326172a9, RZ ;  /* 0xcd9e8d5706067825 */ /* 0x000fe200078e00ff */
[C---:B------:R-:W-:Y:S02]  /*4e00*/  LOP3.LUT R34, R11.reuse, UR30, R12, 0x96, !PT ;  /* 0x0000001e0b227c12 */ /* 0x040fe4000f8e960c */
[--C-:B------:R-:W-:Y:S01]  /*4e10*/  LOP3.LUT R28, R11, UR30, R2.reuse, 0x96, !PT ;  /* 0x0000001e0b1c7c12 */ /* 0x100fe2000f8e9602 */
[----:B------:R-:W-:Y:S01]  /*4e20*/  FFMA.FTZ R88, R25, -UR4, R159 ;  /* 0x8000000419587c23 */ /* 0x000fe2000801009f */
[----:B------:R-:W-:Y:S02]  /*4e30*/  LOP3.LUT R33, R7, UR30, R2, 0x96, !PT ;  /* 0x0000001e07217c12 */ /* 0x000fe4000f8e9602 */
[----:B------:R-:W-:Y:S02]  /*4e40*/  LOP3.LUT R12, R3, R229, RZ, 0x3c, !PT ;  /* 0x000000e5030c7212 */ /* 0x000fe400078e3cff */
[----:B------:R-:W-:Y:S01]  /*4e50*/  IABS R2, R18 ;  /* 0x0000001200027213 */ /* 0x000fe20000000000 */
[----:B------:R-:W-:Y:S01]  /*4e60*/  IMAD.WIDE.U32 R18, R9, -0x2daee0ad, RZ ;  /* 0xd2511f5309127825 */ /* 0x000fe200078e00ff */
[----:B------:R-:W-:-:S02]  /*4e70*/  IABS R3, R17 ;  /* 0x0000001100037213 */ /* 0x000fc40000000000 */
[----:B------:R1:W2:Y:S01]  /*4e80*/  I2F R21, R2 ;  /* 0x0000000200157306 */ /* 0x0002a20000201400 */
[----:B------:R-:W-:Y:S01]  /*4e90*/  IMAD.WIDE.U32 R12, R12, -0x2daee0ad, RZ ;  /* 0xd2511f530c0c7825 */ /* 0x000fe200078e00ff */
[----:B------:R-:W-:Y:S02]  /*4ea0*/  LOP3.LUT R32, R7, UR30, R8, 0x96, !PT ;  /* 0x0000001e07207c12 */ /* 0x000fe4000f8e9608 */
[----:B------:R-:W-:Y:S01]  /*4eb0*/  FSEL R138, R88, -INF , !P2 ;  /* 0xff800000588a7808 */ /* 0x000fe20005000000 */
[----:B------:R-:W-:Y:S01]  /*4ec0*/  IMAD.WIDE.U32 R16, R16, -0x2daee0ad, RZ ;  /* 0xd2511f5310107825 */ /* 0x000fe200078e00ff */
[--C-:B------:R-:W-:Y:S02]  /*4ed0*/  LOP3.LUT R9, R13, UR5, R20.reuse, 0x96, !PT ;  /* 0x000000050d097c12 */ /* 0x100fe4000f8e9614 */
[----:B------:R3:W4:Y:S02]  /*4ee0*/  I2F R22, R3 ;  /* 0x0000000300167306 */ /* 0x0007240000201400 */
[----:B------:R-:W-:-:S02]  /*4ef0*/  LOP3.LUT R13, R17, UR5, R20, 0x96, !PT ;  /* 0x00000005110d7c12 */ /* 0x000fc4000f8e9614 */
[----:B------:R-:W-:Y:S01]  /*4f00*/  LOP3.LUT R17, R19, UR5, R20, 0x96, !PT ;  /* 0x0000000513117c12 */ /* 0x000fe2000f8e9614 */
[----:B------:R-:W-:Y:S01]  /*4f10*/  UIADD3 UR5, UR19, -0x56f99767, URZ ;  /* 0xa906689913057890 */ /* 0x000fe2000fffe03f */
[----:B-1----:R-:W-:Y:S01]  /*4f20*/  IABS R2, R35 ;  /* 0x0000002300027213 */ /* 0x002fe20000000000 */
[----:B--2---:R-:W-:Y:S02]  /*4f30*/  FFMA.FTZ R96, R21, -UR4, R161 ;  /* 0x8000000415607c23 */ /* 0x004fe400080100a1 */
[----:B------:R-:W-:Y:S01]  /*4f40*/  IMAD.WIDE.U32 R20, R28, -0x2daee0ad, RZ ;  /* 0xd2511f531c147825 */ /* 0x000fe200078e00ff */
[----:B------:R-:W1:Y:S02]  /*4f50*/  I2F R7, R2 ;  /* 0x0000000200077306 */ /* 0x000e640000201400 */
[----:B------:R-:W-:Y:S02]  /*4f60*/  FSEL R132, R96, -INF , !P0 ;  /* 0xff80000060847808 */ /* 0x000fe40004000000 */
[----:B---3--:R-:W-:Y:S01]  /*4f70*/  IABS R3, R29 ;  /* 0x0000001d00037213 */ /* 0x008fe20000000000 */
[----:B----4-:R-:W-:Y:S01]  /*4f80*/  FFMA.FTZ R90, R22, -UR4, R160 ;  /* 0x80000004165a7c23 */ /* 0x010fe200080100a0 */
[----:B------:R-:W-:Y:S01]  /*4f90*/  LOP3.LUT R29, R15, UR30, R8, 0x96, !PT ;  /* 0x0000001e0f1d7c12 */ /* 0x000fe2000f8e9608 */
[----:B------:R-:W-:Y:S01]  /*4fa0*/  IMAD.WIDE.U32 R22, R34, -0x2daee0ad, RZ ;  /* 0xd2511f5322167825 */ /* 0x000fe200078e00ff */
[----:B------:R2:W3:Y:S02]  /*4fb0*/  I2F R11, R3 ;  /* 0x00000003000b7306 */ /* 0x0004e40000201400 */
[----:B------:R-:W-:Y:S01]  /*4fc0*/  FSEL R133, R90, -INF , !P1 ;  /* 0xff8000005a857808 */ /* 0x000fe20004800000 */
[----:B------:R-:W-:Y:S01]  /*4fd0*/  IMAD.WIDE.U32 R28, R29, -0x2daee0ad, RZ ;  /* 0xd2511f531d1c7825 */ /* 0x000fe200078e00ff */
[----:B------:R-:W-:-:S03]  /*4fe0*/  LOP3.LUT R42, R23, UR27, R16, 0x96, !PT ;  /* 0x0000001b172a7c12 */ /* 0x000fc6000f8e9610 */
[----:B-1----:R-:W-:Y:S01]  /*4ff0*/  FFMA.FTZ R91, R7, -UR4, R163 ;  /* 0x80000004075b7c23 */ /* 0x002fe200080100a3 */
[----:B------:R-:W-:Y:S01]  /*5000*/  LOP3.LUT R38, R29, UR27, R18, 0x96, !PT ;  /* 0x0000001b1d267c12 */ /* 0x000fe2000f8e9612 */
[----:B------:R-:W-:-:S03]  /*5010*/  IMAD.WIDE.U32 R42, R42, -0x326172a9, RZ ;  /* 0xcd9e8d572a2a7825 */ /* 0x000fc600078e00ff */
[----:B------:R-:W-:Y:S01]  /*5020*/  FSEL R134, R91, -INF , !P0 ;  /* 0xff8000005b867808 */ /* 0x000fe20004000000 */
[----:B------:R-:W-:-:S04]  /*5030*/  IMAD.WIDE.U32 R38, R38, -0x326172a9, RZ ;  /* 0xcd9e8d5726267825 */ /* 0x000fc800078e00ff */
[----:B--2---:R-:W-:-:S04]  /*5040*/  IMAD.WIDE.U32 R2, R9, -0x326172a9, RZ ;  /* 0xcd9e8d5709027825 */ /* 0x004fc800078e00ff */
[----:B------:R-:W-:Y:S01]  /*5050*/  IMAD.WIDE.U32 R8, R13, -0x326172a9, RZ ;  /* 0xcd9e8d570d087825 */ /* 0x000fe200078e00ff */
[C---:B------:R-:W-:Y:S02]  /*5060*/  LOP3.LUT R40, R3.reuse, UR28, R10, 0x96, !PT ;  /* 0x0000001c03287c12 */ /* 0x040fe4000f8e960a */
[----:B------:R-:W-:Y:S01]  /*5070*/  LOP3.LUT R44, R3, UR28, R6, 0x96, !PT ;  /* 0x0000001c032c7c12 */ /* 0x000fe2000f8e9606 */
[----:B---3--:R-:W-:Y:S01]  /*5080*/  FFMA.FTZ R87, R11, -UR4, R162 ;  /* 0x800000040b577c23 */ /* 0x008fe200080100a2 */
[--C-:B------:R-:W-:Y:S01]  /*5090*/  LOP3.LUT R24, R3, UR28, R14.reuse, 0x96, !PT ;  /* 0x0000001c03187c12 */ /* 0x100fe2000f8e960e */
[----:B------:R-:W-:Y:S01]  /*50a0*/  IMAD.WIDE.U32 R40, R40, -0x2daee0ad, RZ ;  /* 0xd2511f5328287825 */ /* 0x000fe200078e00ff */
[C---:B------:R-:W-:Y:S02]  /*50b0*/  LOP3.LUT R7, R9.reuse, UR28, R14, 0x96, !PT ;  /* 0x0000001c09077c12 */ /* 0x040fe4000f8e960e */
[----:B------:R-:W-:Y:S01]  /*50c0*/  LOP3.LUT R19, R9, UR28, R10, 0x96, !PT ;  /* 0x0000001c09137c12 */ /* 0x000fe2000f8e960a */
[----:B------:R-:W-:Y:S01]  /*50d0*/  IMAD.WIDE.U32 R10, R33, -0x2daee0ad, RZ ;  /* 0xd2511f53210a7825 */ /* 0x000fe200078e00ff */
[----:B------:R-:W-:-:S02]  /*50e0*/  LOP3.LUT R9, R31, UR27, R16, 0x96, !PT ;  /* 0x0000001b1f097c12 */ /* 0x000fc4000f8e9610 */
[--C-:B------:R-:W-:Y:S01]  /*50f0*/  LOP3.LUT R13, R27, UR27, R12.reuse, 0x96, !PT ;  /* 0x0000001b1b0d7c12 */ /* 0x100fe2000f8e960c */
[----:B------:R-:W-:Y:S01]  /*5100*/  IMAD.WIDE.U32 R14, R17, -0x326172a9, RZ ;  /* 0xcd9e8d57110e7825 */ /* 0x000fe200078e00ff */
[----:B------:R-:W-:Y:S02]  /*5110*/  LOP3.LUT R27, R21, UR27, R12, 0x96, !PT ;  /* 0x0000001b151b7c12 */ /* 0x000fe4000f8e960c */
[----:B------:R-:W-:Y:S01]  /*5120*/  LOP3.LUT R34, R41, UR25, R20, 0x96, !PT ;  /* 0x0000001929227c12 */ /* 0x000fe2000f8e9614 */
[----:B------:R-:W-:Y:S01]  /*5130*/  IMAD.WIDE.U32 R44, R44, -0x2daee0ad, RZ ;  /* 0xd2511f532c2c7825 */ /* 0x000fe200078e00ff */
[----:B------:R-:W-:Y:S02]  /*5140*/  LOP3.LUT R23, R11, UR27, R12, 0x96, !PT ;  /* 0x0000001b0b177c12 */ /* 0x000fe4000f8e960c */
[----:B------:R-:W-:Y:S01]  /*5150*/  LOP3.LUT R36, R15, UR28, R6, 0x96, !PT ;  /* 0x0000001c0f247c12 */ /* 0x000fe2000f8e9606 */
[----:B------:R-:W-:Y:S01]  /*5160*/  IMAD.WIDE.U32 R16, R32, -0x2daee0ad, RZ ;  /* 0xd2511f5320107825 */ /* 0x000fe200078e00ff */
[----:B------:R-:W-:-:S02]  /*5170*/  LOP3.LUT R31, R45, UR25, R10, 0x96, !PT ;  /* 0x000000192d1f7c12 */ /* 0x000fc4000f8e960a */
[----:B------:R-:W-:Y:S01]  /*5180*/  FSEL R135, R87, -INF , !P1 ;  /* 0xff80000057877808 */ /* 0x000fe20004800000 */
[----:B------:R-:W-:Y:S01]  /*5190*/  IMAD.WIDE.U32 R24, R24, -0x2daee0ad, RZ ;  /* 0xd2511f5318187825 */ /* 0x000fe200078e00ff */
[----:B------:R-:W-:-:S03]  /*51a0*/  LOP3.LUT R29, R17, UR27, R18, 0x96, !PT ;  /* 0x0000001b111d7c12 */ /* 0x000fc6000f8e9612 */
[----:B------:R-:W-:Y:S01]  /*51b0*/  IMAD.WIDE.U32 R20, R9, -0x326172a9, RZ ;  /* 0xcd9e8d5709147825 */ /* 0x000fe200078e00ff */
[----:B------:R-:W-:Y:S02]  /*51c0*/  LOP3.LUT R3, R25, UR25, R26, 0x96, !PT ;  /* 0x0000001919037c12 */ /* 0x000fe4000f8e961a */
[--C-:B------:R-:W-:Y:S01]  /*51d0*/  LOP3.LUT R25, R43, UR26, R8.reuse, 0x96, !PT ;  /* 0x0000001a2b197c12 */ /* 0x100fe2000f8e9608 */
[----:B------:R-:W-:Y:S01]  /*51e0*/  IMAD.WIDE.U32 R6, R7, -0x2daee0ad, RZ ;  /* 0xd2511f5307067825 */ /* 0x000fe200078e00ff */
[----:B------:R-:W-:-:S03]  /*51f0*/  LOP3.LUT R26, R21, UR26, R8, 0x96, !PT ;  /* 0x0000001a151a7c12 */ /* 0x000fc6000f8e9608 */
[----:B------:R-:W-:Y:S01]  /*5200*/  IMAD.WIDE.U32 R10, R13, -0x326172a9, RZ ;  /* 0xcd9e8d570d0a7825 */ /* 0x000fe200078e00ff */
[C---:B------:R-:W-:Y:S02]  /*5210*/  LOP3.LUT R15, R7.reuse, UR25, R30, 0x96, !PT ;  /* 0x00000019070f7c12 */ /* 0x040fe4000f8e961e */
[----:B------:R-:W-:Y:S01]  /*5220*/  LOP3.LUT R7, R7, UR25, R28, 0x96, !PT ;  /* 0x0000001907077c12 */ /* 0x000fe2000f8e961c */
[----:B------:R-:W-:Y:S01]  /*5230*/  IMAD.WIDE.U32 R12, R27, -0x326172a9, RZ ;  /* 0xcd9e8d571b0c7825 */ /* 0x000fe200078e00ff */
[C-C-:B------:R-:W-:Y:S02]  /*5240*/  LOP3.LUT R32, R11.reuse, UR26, R2.reuse, 0x96, !PT ;  /* 0x0000001a0b207c12 */ /* 0x140fe4000f8e9602 */
[--C-:B------:R-:W-:Y:S01]  /*5250*/  LOP3.LUT R60, R11, UR26, R2.reuse, 0x96, !PT ;  /* 0x0000001a0b3c7c12 */ /* 0x100fe2000f8e9602 */
[----:B------:R-:W-:Y:S01]  /*5260*/  IMAD.WIDE.U32 R8, R23, -0x326172a9, RZ ;  /* 0xcd9e8d5717087825 */ /* 0x000fe200078e00ff */
[----:B------:R-:W-:-:S03]  /*5270*/  LOP3.LUT R17, R13, UR26, R2, 0x96, !PT ;  /* 0x0000001a0d117c12 */ /* 0x000fc6000f8e9602 */
[----:B------:R-:W-:Y:S01]  /*5280*/  IMAD.WIDE.U32 R18, R19, -0x2daee0ad, RZ ;  /* 0xd2511f5313127825 */ /* 0x000fe200078e00ff */
[----:B------:R-:W-:-:S03]  /*5290*/  LOP3.LUT R9, R9, UR26, R2, 0x96, !PT ;  /* 0x0000001a09097c12 */ /* 0x000fc6000f8e9602 */
[----:B------:R-:W-:Y:S01]  /*52a0*/  IMAD.WIDE.U32 R36, R36, -0x2daee0ad, RZ ;  /* 0xd2511f5324247825 */ /* 0x000fe200078e00ff */
[----:B------:R-:W-:Y:S02]  /*52b0*/  LOP3.LUT R41, R19, UR25, R22, 0x96, !PT ;  /* 0x0000001913297c12 */ /* 0x000fe4000f8e9616 */
[----:B------:R-:W-:Y:S01]  /*52c0*/  LOP3.LUT R22, R39, UR26, R14, 0x96, !PT ;  /* 0x0000001a27167c12 */ /* 0x000fe2000f8e960e */
[----:B------:R-:W-:Y:S01]  /*52d0*/  IMAD.WIDE.U32 R28, R29, -0x326172a9, RZ ;  /* 0xcd9e8d571d1c7825 */ /* 0x000fe200078e00ff */
[----:B------:R-:W-:-:S03]  /*52e0*/  LOP3.LUT R19, R37, UR25, R16, 0x96, !PT ;  /* 0x0000001925137c12 */ /* 0x000fc6000f8e9610 */
[----:B------:R-:W-:Y:S01]  /*52f0*/  IMAD.WIDE.U32 R34, R34, -0x326172a9, RZ ;  /* 0xcd9e8d5722227825 */ /* 0x000fe200078e00ff */
[----:B------:R-:W-:-:S03]  /*5300*/  LOP3.LUT R21, R29, UR26, R14, 0x96, !PT ;  /* 0x0000001a1d157c12 */ /* 0x000fc6000f8e960e */
[----:B------:R-:W-:Y:S01]  /*5310*/  IMAD.WIDE.U32 R32, R32, -0x2daee0ad, RZ ;  /* 0xd2511f5320207825 */ /* 0x000fe200078e00ff */
[----:B------:R-:W-:Y:S02]  /*5320*/  LOP3.LUT R11, R35, UR23, R12, 0x96, !PT ;  /* 0x00000017230b7c12 */ /* 0x000fe4000f8e960c */
[----:B------:R-:W-:Y:S01]  /*5330*/  FSEL R35, R67, -INF , !P1 ;  /* 0xff80000043237808 */ /* 0x000fe20004800000 */
[----:B------:R-:W-:Y:S01]  /*5340*/  IMAD.WIDE.U32 R2, R3, -0x326172a9, RZ ;  /* 0xcd9e8d5703027825 */ /* 0x000fe200078e00ff */
[----:B------:R-:W-:-:S03]  /*5350*/  LOP3.LUT R33, R33, UR11, R24, 0x96, !PT ;  /* 0x0000000b21217c12 */ /* 0x000fc6000f8e9618 */
[----:B------:R-:W-:Y:S01]  /*5360*/  IMAD.WIDE.U32 R26, R26, -0x2daee0ad, RZ ;  /* 0xd2511f531a1a7825 */ /* 0x000fe200078e00ff */
[C-C-:B------:R-:W-:Y:S02]  /*5370*/  LOP3.LUT R29, R3.reuse, UR23, R10.reuse, 0x96, !PT ;  /* 0x00000017031d7c12 */ /* 0x140fe4000f8e960a */
[----:B------:R-:W-:Y:S01]  /*5380*/  LOP3.LUT R43, R3, UR23, R10, 0x96, !PT ;  /* 0x00000017032b7c12 */ /* 0x000fe2000f8e960a */
[----:B------:R-:W-:Y:S01]  /*5390*/  IMAD.WIDE.U32 R16, R17, -0x2daee0ad, RZ ;  /* 0xd2511f5311107825 */ /* 0x000fe200078e00ff */
[----:B------:R-:W-:Y:S02]  /*53a0*/  LOP3.LUT R3, R27, UR11, R6, 0x96, !PT ;  /* 0x0000000b1b037c12 */ /* 0x000fe4000f8e9606 */
[----:B------:R-:W-:Y:S01]  /*53b0*/  FSEL R27, R80, -INF , !P1 ;  /* 0xff800000501b7808 */ /* 0x000fe20004800000 */
[----:B------:R-:W-:Y:S01]  /*53c0*/  IMAD.WIDE.U32 R14, R15, -0x326172a9, RZ ;  /* 0xcd9e8d570f0e7825 */ /* 0x000fe200078e00ff */
[----:B------:R-:W-:-:S03]  /*53d0*/  LOP3.LUT R40, R17, UR11, R40, 0x96, !PT ;  /* 0x0000000b11287c12 */ /* 0x000fc6000f8e9628 */
[----:B------:R-:W-:Y:S01]  /*53e0*/  IMAD.WIDE.U32 R12, R41, -0x326172a9, RZ ;  /* 0xcd9e8d57290c7825 */ /* 0x000fe200078e00ff */
[----:B------:R-:W-:-:S03]  /*53f0*/  LOP3.LUT R17, R15, UR23, R20, 0x96, !PT ;  /* 0x000000170f117c12 */ /* 0x000fc6000f8e9614 */
[----:B------:R-:W-:Y:S01]  /*5400*/  IMAD.WIDE.U32 R20, R21, -0x2daee0ad, RZ ;  /* 0xd2511f5315147825 */ /* 0x000fe200078e00ff */
[----:B------:R-:W-:-:S03]  /*5410*/  LOP3.LUT R42, R13, UR23, R42, 0x96, !PT ;  /* 0x000000170d2a7c12 */ /* 0x000fc6000f8e962a */
[----:B------:R-:W-:Y:S01]  /*5420*/  IMAD.WIDE.U32 R46, R11, -0x2daee0ad, RZ ;  /* 0xd2511f530b2e7825 */ /* 0x000fe200078e00ff */
[----:B------:R-:W-:-:S03]  /*5430*/  LOP3.LUT R36, R21, UR11, R36, 0x96, !PT ;  /* 0x0000000b15247c12 */ /* 0x000fc6000f8e9624 */
[----:B------:R-:W-:Y:S01]  /*5440*/  IMAD.WIDE.U32 R10, R33, -0x326172a9, RZ ;  /* 0xcd9e8d57210a7825 */ /* 0x000fe200078e00ff */
[----:B------:R-:W-:-:S03]  /*5450*/  FSEL R33, R62, -INF , !P3 ;  /* 0xff8000003e217808 */ /* 0x000fc60005800000 */
[----:B------:R-:W-:Y:S01]  /*5460*/  IMAD.WIDE.U32 R50, R3, -0x326172a9, RZ ;  /* 0xcd9e8d5703327825 */ /* 0x000fe200078e00ff */
[----:B------:R-:W-:Y:S02]  /*5470*/  FMNMX.FTZ R3, R120, R116, !PT ;  /* 0x0000007478037209 */ /* 0x000fe40007810000 */
[--C-:B------:R-:W-:Y:S01]  /*5480*/  LOP3.LUT R13, R11, UR8, R2.reuse, 0x96, !PT ;  /* 0x000000080b0d7c12 */ /* 0x100fe2000f8e9602 */
[----:B------:R-:W-:Y:S01]  /*5490*/  IMAD.WIDE.U32 R30, R31, -0x326172a9, RZ ;  /* 0xcd9e8d571f1e7825 */ /* 0x000fe200078e00ff */
[----:B------:R-:W-:Y:S02]  /*54a0*/  LOP3.LUT R21, R11, UR8, R2, 0x96, !PT ;  /* 0x000000080b157c12 */ /* 0x000fe4000f8e9602 */
[----:B------:R-:W-:Y:S01]  /*54b0*/  FMNMX.FTZ R2, R115, R3, !PT ;  /* 0x0000000373027209 */ /* 0x000fe20007810000 */
[----:B------:R-:W-:Y:S01]  /*54c0*/  IMAD.WIDE.U32 R24, R25, -0x2daee0ad, RZ ;  /* 0xd2511f5319187825 */ /* 0x000fe200078e00ff */
[----:B------:R-:W-:Y:S02]  /*54d0*/  LOP3.LUT R31, R31, UR23, R8, 0x96, !PT ;  /* 0x000000171f1f7c12 */ /* 0x000fe4000f8e9608 */
[----:B------:R-:W-:Y:S01]  /*54e0*/  FMNMX.FTZ R2, R102, R2, !PT ;  /* 0x0000000266027209 */ /* 0x000fe20007810000 */
[----:B------:R-:W-:Y:S01]  /*54f0*/  IMAD.WIDE.U32 R22, R22, -0x2daee0ad, RZ ;  /* 0xd2511f5316167825 */ /* 0x000fe200078e00ff */
[----:B------:R-:W-:-:S02]  /*5500*/  LOP3.LUT R25, R25, UR11, R18, 0x96, !PT ;  /* 0x0000000b19197c12 */ /* 0x000fc4000f8e9612 */
[----:B------:R-:W-:Y:S01]  /*5510*/  FMNMX.FTZ R2, R109, R2, !PT ;  /* 0x000000026d027209 */ /* 0x000fe20007810000 */
        /* <DEDUP_REMOVED lines=11> */
[----:B------:R-:W-:Y:S01]  /*55d0*/  LOP3.LUT R7, R47, UR5, R16, 0x96, !PT ;  /* 0x000000052f077c12 */ /* 0x000fe2000f8e9610 */
[----:B------:R-:W-:Y:S01]  /*55e0*/  IMAD.WIDE.U32 R28, R29, -0x2daee0ad, RZ ;  /* 0xd2511f531d1c7825 */ /* 0x000fe200078e00ff */
[----:B------:R-:W-:Y:S02]  /*55f0*/  LOP3.LUT R47, R57, UR5, R8, 0x96, !PT ;  /* 0x00000005392f7c12 */ /* 0x000fe4000f8e9608 */
[----:B------:R-:W-:Y:S01]  /*5600*/  FSEL R31, R61, -INF , !P5 ;  /* 0xff8000003d1f7808 */ /* 0x000fe20006800000 */
[----:B------:R-:W-:Y:S01]  /*5610*/  IMAD.WIDE.U32 R58, R23, -0x326172a9, RZ ;  /* 0xcd9e8d57173a7825 */ /* 0x000fe200078e00ff */
[----:B------:R-:W-:-:S02]  /*5620*/  LOP3.LUT R32, R29, UR5, R32, 0x96, !PT ;  /* 0x000000051d207c12 */ /* 0x000fc4000f8e9620 */
[----:B------:R-:W-:Y:S01]  /*5630*/  FSEL R29, R52, -INF , !P6 ;  /* 0xff800000341d7808 */ /* 0x000fe20007000000 */
        /* <DEDUP_REMOVED lines=8> */
[----:B------:R-:W-:Y:S01]  /*56c0*/  FSEL R18, R63, -INF , !P4 ;  /* 0xff8000003f127808 */ /* 0x000fe20006000000 */
[----:B------:R-:W-:Y:S01]  /*56d0*/  IMAD.WIDE.U32 R2, R7, -0x326172a9, RZ ;  /* 0xcd9e8d5707027825 */ /* 0x000fe200078e00ff */
[----:B------:R-:W-:Y:S02]  /*56e0*/  FMNMX.FTZ R6, R31, R6, !PT ;  /* 0x000000061f067209 */ /* 0x000fe40007810000 */
[----:B------:R-:W-:Y:S01]  /*56f0*/  LOP3.LUT R75, R17, UR5, R26, 0x96, !PT ;  /* 0x00000005114b7c12 */ /* 0x000fe2000f8e961a */
[----:B------:R-:W-:Y:S01]  /*5700*/  IMAD.WIDE.U32 R44, R44, -0x326172a9, RZ ;  /* 0xcd9e8d572c2c7825 */ /* 0x000fe200078e00ff */
[----:B------:R-:W-:Y:S02]  /*5710*/  LOP3.LUT R17, R3, UR32, R14, 0x96, !PT ;  /* 0x0000002003117c12 */ /* 0x000fe4000f8e960e */
[----:B------:R-:W-:Y:S01]  /*5720*/  LOP3.LUT R59, R15, UR8, R34, 0x96, !PT ;  /* 0x000000080f3b7c12 */ /* 0x000fe2000f8e9622 */
[----:B------:R-:W-:Y:S01]  /*5730*/  IMAD.WIDE.U32 R48, R42, -0x2daee0ad, RZ ;  /* 0xd2511f532a307825 */ /* 0x000fe200078e00ff */
[----:B------:R-:W-:-:S02]  /*5740*/  LOP3.LUT R42, R2, 0xffff, RZ, 0xc0, !PT ;  /* 0x0000ffff022a7812 */ /* 0x000fc400078ec0ff */
[----:B------:R-:W-:Y:S01]  /*5750*/  FMNMX.FTZ R3, R18, R6, !PT ;  /* 0x0000000612037209 */ /* 0x000fe20007810000 */
[----:B------:R-:W-:Y:S01]  /*5760*/  IMAD.WIDE.U32 R40, R25, -0x326172a9, RZ ;  /* 0xcd9e8d5719287825 */ /* 0x000fe200078e00ff */
[----:B------:R-:W-:Y:S02]  /*5770*/  LOP3.LUT R86, R45, UR8, R30, 0x96, !PT ;  /* 0x000000082d567c12 */ /* 0x000fe4000f8e961e */
[----:B------:R-:W-:Y:S01]  /*5780*/  LOP3.LUT R37, R2, 0xff, RZ, 0xc0, !PT ;  /* 0x000000ff02257812 */ /* 0x000fe200078ec0ff */
[----:B------:R-:W-:Y:S01]  /*5790*/  IMAD.WIDE.U32 R54, R9, -0x2daee0ad, RZ ;  /* 0xd2511f5309367825 */ /* 0x000fe200078e00ff */
[--C-:B------:R-:W-:Y:S02]  /*57a0*/  SHF.R.U32.HI R45, RZ, 0x10, R2.reuse ;  /* 0x00000010ff2d7819 */ /* 0x100fe40000011602 */
[----:B------:R-:W-:Y:S01]  /*57b0*/  SHF.R.U32.HI R30, RZ, 0x18, R2 ;  /* 0x00000018ff1e7819 */ /* 0x000fe20000011602 */
[----:B------:R-:W-:Y:S01]  /*57c0*/  IMAD R7, R60, -0x2daee0ad, RZ ;  /* 0xd2511f533c077824 */ /* 0x000fe200078e02ff */
[----:B------:R-:W-:Y:S01]  /*57d0*/  FSEL R34, R66, -INF , !P2 ;  /* 0xff80000042227808 */ /* 0x000fe20005000000 */
[----:B------:R-:W-:Y:S01]  /*57e0*/  IMAD.WIDE.U32 R14, R43, -0x2daee0ad, RZ ;  /* 0xd2511f532b0e7825 */ /* 0x000fe200078e00ff */
[----:B------:R-:W-:-:S02]  /*57f0*/  FMNMX.FTZ R3, R33, R3, !PT ;  /* 0x0000000321037209 */ /* 0x000fc40007810000 */
[----:B------:R-:W-:Y:S01]  /*5800*/  FMNMX.FTZ R2, R122, R118, !PT ;  /* 0x000000767a027209 */ /* 0x000fe20007810000 */
[----:B------:R-:W-:Y:S01]  /*5810*/  IMAD.WIDE.U32 R38, R38, -0x2daee0ad, RZ ;  /* 0xd2511f5326267825 */ /* 0x000fe200078e00ff */
[----:B------:R-:W-:Y:S02]  /*5820*/  LOP3.LUT R85, R41, UR8, R12, 0x96, !PT ;  /* 0x0000000829557c12 */ /* 0x000fe4000f8e960c */
[----:B------:R-:W-:Y:S01]  /*5830*/  FMNMX.FTZ R6, R34, R3, !PT ;  /* 0x0000000322067209 */ /* 0x000fe20007810000 */
[----:B------:R-:W-:Y:S01]  /*5840*/  IMAD.WIDE.U32 R8, R13, -0x2daee0ad, RZ ;  /* 0xd2511f530d087825 */ /* 0x000fe200078e00ff */
[----:B------:R-:W-:Y:S02]  /*5850*/  FMNMX.FTZ R12, R139, R2, !PT ;  /* 0x000000028b0c7209 */ /* 0x000fe40007810000 */
[----:B------:R-:W-:Y:S01]  /*5860*/  FSEL R36, R65, -INF , !P0 ;  /* 0xff80000041247808 */ /* 0x000fe20004000000 */
[----:B------:R-:W-:Y:S01]  /*5870*/  IMAD.WIDE.U32 R2, R32, -0x326172a9, RZ ;  /* 0xcd9e8d5720027825 */ /* 0x000fe200078e00ff */
[----:B------:R-:W-:-:S02]  /*5880*/  FMNMX.FTZ R6, R35, R6, !PT ;  /* 0x0000000623067209 */ /* 0x000fc40007810000 */
[----:B------:R-:W-:Y:S02]  /*5890*/  LOP3.LUT R98, R55, UR5, R20, 0x96, !PT ;  /* 0x0000000537627c12 */ /* 0x000fe4000f8e9614 */
[----:B------:R-:W-:Y:S02]  /*58a0*/  LOP3.LUT R20, R3, UR32, R10, 0x96, !PT ;  /* 0x0000002003147c12 */ /* 0x000fe4000f8e960a */
[C---:B------:R-:W-:Y:S02]  /*58b0*/  LOP3.LUT R107, R2.reuse, 0xffff, RZ, 0xc0, !PT ;  /* 0x0000ffff026b7812 */ /* 0x040fe400078ec0ff */
[----:B------:R-:W-:Y:S02]  /*58c0*/  LOP3.LUT R32, R2, 0xff, RZ, 0xc0, !PT ;  /* 0x000000ff02207812 */ /* 0x000fe400078ec0ff */
[--C-:B------:R-:W-:Y:S02]  /*58d0*/  SHF.R.U32.HI R84, RZ, 0x10, R2.reuse ;  /* 0x00000010ff547819 */ /* 0x100fe40000011602 */
[----:B------:R-:W-:-:S02]  /*58e0*/  SHF.R.U32.HI R41, RZ, 0x18, R2 ;  /* 0x00000018ff297819 */ /* 0x000fc40000011602 */
[----:B------:R-:W-:Y:S02]  /*58f0*/  FMNMX.FTZ R3, R131, R12, !PT ;  /* 0x0000000c83037209 */ /* 0x000fe40007810000 */
[----:B------:R-:W-:Y:S02]  /*5900*/  FMNMX.FTZ R11, R36, R6, !PT ;  /* 0x00000006240b7209 */ /* 0x000fe40007810000 */
[----:B------:R-:W-:Y:S01]  /*5910*/  LOP3.LUT R2, R15, UR5, R7, 0x96, !PT ;  /* 0x000000050f027c12 */ /* 0x000fe2000f8e9607 */
[----:B------:R-:W-:Y:S01]  /*5920*/  IMAD.WIDE.U32 R6, R19, -0x2daee0ad, RZ ;  /* 0xd2511f5313067825 */ /* 0x000fe200078e00ff */
[----:B------:R-:W-:Y:S01]  /*5930*/  LOP3.LUT R99, R39, UR5, R22, 0x96, !PT ;  /* 0x0000000527637c12 */ /* 0x000fe2000f8e9616 */
[----:B------:R-:W1:Y:S01]  /*5940*/  SHFL.BFLY PT, R13, R11, 0x2, 0x1f ;  /* 0x0c401f000b0d7f89 */ /* 0x000e6200000e0000 */
[C---:B------:R-:W-:Y:S02]  /*5950*/  LOP3.LUT R39, R8.reuse, 0xff, RZ, 0xc0, !PT ;  /* 0x000000ff08277812 */ /* 0x040fe400078ec0ff */
[----:B------:R-:W-:-:S02]  /*5960*/  LOP3.LUT R176, R8, 0xffff, RZ, 0xc0, !PT ;  /* 0x0000ffff08b07812 */ /* 0x000fc400078ec0ff */
[--C-:B------:R-:W-:Y:S02]  /*5970*/  SHF.R.U32.HI R212, RZ, 0x10, R8.reuse ;  /* 0x00000010ffd47819 */ /* 0x100fe40000011608 */
[----:B------:R-:W-:Y:S02]  /*5980*/  SHF.R.U32.HI R61, RZ, 0x18, R8 ;  /* 0x00000018ff3d7819 */ /* 0x000fe40000011608 */
[----:B------:R-:W-:Y:S01]  /*5990*/  FMNMX.FTZ R8, R130, R3, !PT ;  /* 0x0000000382087209 */ /* 0x000fe20007810000 */
[----:B------:R-:W-:Y:S01]  /*59a0*/  IMAD.WIDE.U32 R2, R2, -0x326172a9, RZ ;  /* 0xcd9e8d5702027825 */ /* 0x000fe200078e00ff */
[C---:B------:R-:W-:Y:S02]  /*59b0*/  LOP3.LUT R65, R6.reuse, 0xff, RZ, 0xc0, !PT ;  /* 0x000000ff06417812 */ /* 0x040fe400078ec0ff */
[----:B------:R-:W-:Y:S02]  /*59c0*/  LOP3.LUT R221, R6, 0xffff, RZ, 0xc0, !PT ;  /* 0x0000ffff06dd7812 */ /* 0x000fe400078ec0ff */
[----:B------:R-:W-:-:S02]  /*59d0*/  SHF.R.U32.HI R220, RZ, 0x10, R6 ;  /* 0x00000010ffdc7819 */ /* 0x000fc40000011606 */
[----:B------:R-:W-:Y:S02]  /*59e0*/  SHF.R.U32.HI R66, RZ, 0x18, R6 ;  /* 0x00000018ff427819 */ /* 0x000fe40000011606 */
[----:B------:R-:W-:Y:S02]  /*59f0*/  FMNMX.FTZ R6, R128, R8, !PT ;  /* 0x0000000880067209 */ /* 0x000fe40007810000 */
[C---:B------:R-:W-:Y:S02]  /*5a00*/  LOP3.LUT R67, R2.reuse, 0xffff, RZ, 0xc0, !PT ;  /* 0x0000ffff02437812 */ /* 0x040fe400078ec0ff */
[----:B------:R-:W-:Y:S02]  /*5a10*/  LOP3.LUT R73, R2, 0xff, RZ, 0xc0, !PT ;  /* 0x000000ff02497812 */ /* 0x000fe400078ec0ff */
[--C-:B------:R-:W-:Y:S02]  /*5a20*/  SHF.R.U32.HI R71, RZ, 0x10, R2.reuse ;  /* 0x00000010ff477819 */ /* 0x100fe40000011602 */
[----:B------:R-:W-:-:S02]  /*5a30*/  SHF.R.U32.HI R72, RZ, 0x18, R2 ;  /* 0x00000018ff487819 */ /* 0x000fc40000011602 */
[----:B------:R-:W-:Y:S02]  /*5a40*/  FMNMX.FTZ R2, R129, R6, !PT ;  /* 0x0000000681027209 */ /* 0x000fe40007810000 */
[----:B------:R-:W-:Y:S02]  /*5a50*/  LOP3.LUT R25, R3, UR32, R10, 0x96, !PT ;  /* 0x0000002003197c12 */ /* 0x000fe4000f8e960a */
[----:B------:R-:W-:Y:S02]  /*5a60*/  FMNMX.FTZ R2, R127, R2, !PT ;  /* 0x000000027f027209 */ /* 0x000fe40007810000 */
[----:B------:R-:W-:Y:S02]  /*5a70*/  FMNMX.FTZ R3, R173, R151, !PT ;  /* 0x00000097ad037209 */ /* 0x000fe40007810000 */
[----:B------:R-:W-:Y:S02]  /*5a80*/  FMNMX.FTZ R6, R81, R2, !PT ;  /* 0x0000000251067209 */ /* 0x000fe40007810000 */
[----:B------:R-:W-:-:S02]  /*5a90*/  FMNMX.FTZ R2, R203, R174, !PT ;  /* 0x000000aecb027209 */ /* 0x000fc40007810000 */
[----:B------:R-:W-:Y:S02]  /*5aa0*/  FMNMX.FTZ R3, R144, R3, !PT ;  /* 0x0000000390037209 */ /* 0x000fe40007810000 */
[----:B------:R-:W-:Y:S02]  /*5ab0*/  FSEL R15, R79, -INF , !P6 ;  /* 0xff8000004f0f7808 */ /* 0x000fe40007000000 */
[----:B------:R-:W-:Y:S02]  /*5ac0*/  FMNMX.FTZ R2, R146, R2, !PT ;  /* 0x0000000292027209 */ /* 0x000fe40007810000 */
[----:B------:R-:W-:Y:S02]  /*5ad0*/  FMNMX.FTZ R3, R140, R3, !PT ;  /* 0x000000038c037209 */ /* 0x000fe40007810000 */
[----:B------:R-:W-:Y:S02]  /*5ae0*/  FSEL R19, R64, -INF , !P5 ;  /* 0xff80000040137808 */ /* 0x000fe40006800000 */
[----:B------:R-:W-:-:S02]  /*5af0*/  FMNMX.FTZ R6, R15, R6, !PT ;  /* 0x000000060f067209 */ /* 0x000fc40007810000 */
[----:B------:R-:W-:Y:S02]  /*5b00*/  LOP3.LUT R53, R7, UR31, R16, 0x96, !PT ;  /* 0x0000001f07357c12 */ /* 0x000fe4000f8e9610 */
[----:B------:R-:W-:Y:S02]  /*5b10*/  FMNMX.FTZ R2, R145, R2, !PT ;  /* 0x0000000291027209 */ /* 0x000fe40007810000 */
[----:B------:R-:W-:Y:S02]  /*5b20*/  FMNMX.FTZ R3, R148, R3, !PT ;  /* 0x0000000394037209 */ /* 0x000fe40007810000 */
[----:B------:R-:W-:Y:S02]  /*5b30*/  FSEL R16, R76, -INF , !P4 ;  /* 0xff8000004c107808 */ /* 0x000fe40006000000 */
[----:B------:R-:W-:Y:S02]  /*5b40*/  FMNMX.FTZ R6, R19, R6, !PT ;  /* 0x0000000613067209 */ /* 0x000fe40007810000 */
[----:B------:R-:W-:-:S02]  /*5b50*/  LOP3.LUT R82, R49, UR5, R24, 0x96, !PT ;  /* 0x0000000531527c12 */ /* 0x000fc4000f8e9618 */
[----:B------:R-:W-:Y:S02]  /*5b60*/  FMNMX.FTZ R2, R149, R2, !PT ;  /* 0x0000000295027209 */ /* 0x000fe40007810000 */
[----:B------:R-:W-:Y:S02]  /*5b70*/  FMNMX.FTZ R3, R147, R3, !PT ;  /* 0x0000000393037209 */ /* 0x000fe40007810000 */
[----:B------:R-:W-:Y:S02]  /*5b80*/  FSEL R24, R70, -INF , !P3 ;  /* 0xff80000046187808 */ /* 0x000fe40005800000 */
[----:B------:R-:W-:Y:S02]  /*5b90*/  FMNMX.FTZ R6, R16, R6, !PT ;  /* 0x0000000610067209 */ /* 0x000fe40007810000 */
[----:B------:R-:W-:Y:S02]  /*5ba0*/  FMNMX.FTZ R2, R150, R2, !PT ;  /* 0x0000000296027209 */ /* 0x000fe40007810000 */
[----:B------:R-:W-:-:S02]  /*5bb0*/  FMNMX.FTZ R3, R136, R3, !PT ;  /* 0x0000000388037209 */ /* 0x000fc40007810000 */
[----:B------:R-:W-:Y:S02]  /*5bc0*/  FSEL R23, R78, -INF , !P2 ;  /* 0xff8000004e177808 */ /* 0x000fe40005000000 */
[----:B------:R-:W-:Y:S02]  /*5bd0*/  FMNMX.FTZ R6, R24, R6, !PT ;  /* 0x0000000618067209 */ /* 0x000fe40007810000 */
        /* <DEDUP_REMOVED lines=8> */
[----:B------:R-:W-:Y:S02]  /*5c60*/  FMNMX.FTZ R3, R110, R3, !PT ;  /* 0x000000036e037209 */ /* 0x000fe40007810000 */
[----:B------:R-:W-:-:S02]  /*5c70*/  FMNMX.FTZ R68, R26, R6, !PT ;  /* 0x000000061a447209 */ /* 0x000fc40007810000 */
[----:B------:R-:W-:Y:S02]  /*5c80*/  FMNMX.FTZ R2, R112, R2, !PT ;  /* 0x0000000270027209 */ /* 0x000fe40007810000 */
[----:B------:R-:W-:Y:S01]  /*5c90*/  FMNMX.FTZ R3, R117, R3, !PT ;  /* 0x0000000375037209 */ /* 0x000fe20007810000 */
[----:B------:R-:W2:Y:S01]  /*5ca0*/  SHFL.BFLY PT, R7, R68, 0x2, 0x1f ;  /* 0x0c401f0044077f89 */ /* 0x000ea200000e0000 */
        /* <DEDUP_REMOVED lines=9> */
[----:B------:R-:W-:Y:S01]  /*5d40*/  IMAD.WIDE.U32 R2, R21, -0x2daee0ad, RZ ;  /* 0xd2511f5315027825 */ /* 0x000fe200078e00ff */
[----:B------:R-:W-:Y:S02]  /*5d50*/  FMNMX.FTZ R69, R133, R69, !PT ;  /* 0x0000004585457209 */ /* 0x000fe40007810000 */
[----:B------:R-:W-:-:S02]  /*5d60*/  FMNMX.FTZ R6, R135, R6, !PT ;  /* 0x0000000687067209 */ /* 0x000fc40007810000 */
[----:B------:R-:W-:Y:S02]  /*5d70*/  FMNMX.FTZ R69, R132, R69, !PT ;  /* 0x0000004584457209 */ /* 0x000fe40007810000 */
[----:B------:R-:W-:Y:S02]  /*5d80*/  FMNMX.FTZ R10, R134, R6, !PT ;  /* 0x00000006860a7209 */ /* 0x000fe40007810000 */
[----:B--2---:R-:W-:Y:S01]  /*5d90*/  FMNMX.FTZ R68, R68, R7, !PT ;  /* 0x0000000744447209 */ /* 0x004fe20007810000 */
[----:B------:R-:W2:Y:S01]  /*5da0*/  SHFL.BFLY PT, R11, R69, 0x2, 0x1f ;  /* 0x0c401f00450b7f89 */ /* 0x000ea200000e0000 */
[----:B------:R-:W-:Y:S01]  /*5db0*/  IMAD.WIDE.U32 R6, R47, -0x326172a9, RZ ;  /* 0xcd9e8d572f067825 */ /* 0x000fe200078e00ff */
[----:B------:R-:W-:Y:S02]  /*5dc0*/  LOP3.LUT R21, R3, UR31, R14, 0x96, !PT ;  /* 0x0000001f03157c12 */ /* 0x000fe4000f8e960e */
[----:B------:R-:W3:Y:S01]  /*5dd0*/  SHFL.BFLY PT, R12, R10, 0x2, 0x1f ;  /* 0x0c401f000a0c7f89 */ /* 0x000ee200000e0000 */
[----:B------:R-:W-:-:S02]  /*5de0*/  LOP3.LUT R60, R2, 0xffff, RZ, 0xc0, !PT ;  /* 0x0000ffff023c7812 */ /* 0x000fc400078ec0ff */
[C---:B------:R-:W-:Y:S01]  /*5df0*/  LOP3.LUT R190, R6.reuse, 0xffff, RZ, 0xc0, !PT ;  /* 0x0000ffff06be7812 */ /* 0x040fe200078ec0ff */
[----:B------:R-:W4:Y:S01]  /*5e00*/  SHFL.BFLY PT, R13, R68, 0x1, 0x1f ;  /* 0x0c201f00440d7f89 */ /* 0x000f2200000e0000 */
[----:B------:R-:W-:Y:S02]  /*5e10*/  LOP3.LUT R202, R6, 0xff, RZ, 0xc0, !PT ;  /* 0x000000ff06ca7812 */ /* 0x000fe400078ec0ff */
[--C-:B------:R-:W-:Y:S02]  /*5e20*/  SHF.R.U32.HI R197, RZ, 0x10, R6.reuse ;  /* 0x00000010ffc57819 */ /* 0x100fe40000011606 */
[----:B-1----:R-:W-:Y:S02]  /*5e30*/  FMNMX.FTZ R70, R8, R70, !PT ;  /* 0x0000004608467209 */ /* 0x002fe40007810000 */
[----:B------:R-:W-:Y:S02]  /*5e40*/  SHF.R.U32.HI R196, RZ, 0x18, R6 ;  /* 0x00000018ffc47819 */ /* 0x000fe40000011606 */
[----:B------:R-:W-:Y:S01]  /*5e50*/  LOP3.LUT R63, R2, 0xff, RZ, 0xc0, !PT ;  /* 0x000000ff023f7812 */ /* 0x000fe200078ec0ff */
[----:B------:R-:W-:Y:S01]  /*5e60*/  FMUL.FTZ R6, R70, c[0x0][0x23c] ;  /* 0x00008f0046067a20 */ /* 0x000fe20000410000 */
[----:B------:R-:W-:-:S02]  /*5e70*/  SHF.R.U32.HI R62, RZ, 0x10, R2 ;  /* 0x00000010ff3e7819 */ /* 0x000fc40000011602 */
[----:B------:R-:W-:Y:S01]  /*5e80*/  SHF.R.U32.HI R64, RZ, 0x18, R2 ;  /* 0x00000018ff407819 */ /* 0x000fe20000011602 */
[----:B------:R-:W-:Y:S01]  /*5e90*/  IMAD.WIDE.U32 R2, R57, -0x2daee0ad, RZ ;  /* 0xd2511f5339027825 */ /* 0x000fe200078e00ff */
[----:B------:R-:W-:Y:S02]  /*5ea0*/  FSETP.NEU.FTZ.AND P0, PT, R70, -INF , PT ;  /* 0xff8000004600780b */ /* 0x000fe40003f1d000 */
[----:B--2---:R-:W-:Y:S02]  /*5eb0*/  FMNMX.FTZ R69, R69, R11, !PT ;  /* 0x0000000b45457209 */ /* 0x004fe40007810000 */
[----:B------:R-:W-:Y:S02]  /*5ec0*/  FSEL R6, R6, RZ, P0 ;  /* 0x000000ff06067208 */ /* 0x000fe40000000000 */
[----:B------:R-:W-:Y:S02]  /*5ed0*/  LOP3.LUT R22, R3, UR31, R38, 0x96, !PT ;  /* 0x0000001f03167c12 */ /* 0x000fe4000f8e9626 */
[----:B------:R-:W-:-:S02]  /*5ee0*/  LOP3.LUT R38, R2, 0xffff, RZ, 0xc0, !PT ;  /* 0x0000ffff02267812 */ /* 0x000fc400078ec0ff */
[----:B---3--:R-:W-:Y:S01]  /*5ef0*/  FMNMX.FTZ R3, R10, R12, !PT ;  /* 0x0000000c0a037209 */ /* 0x008fe20007810000 */
[----:B------:R-:W-:Y:S01]  /*5f00*/  FFMA.FTZ R10, R29, c[0x0][0x23c], -R6 ;  /* 0x00008f001d0a7a23 */ /* 0x000fe20000010806 */
[----:B------:R-:W-:Y:S01]  /*5f10*/  LOP3.LUT R43, R2, 0xff, RZ, 0xc0, !PT ;  /* 0x000000ff022b7812 */ /* 0x000fe200078ec0ff */
[----:B------:R-:W1:Y:S01]  /*5f20*/  SHFL.BFLY PT, R12, R69, 0x1, 0x1f ;  /* 0x0c201f00450c7f89 */ /* 0x000e6200000e0000 */
[--C-:B------:R-:W-:Y:S01]  /*5f30*/  SHF.R.U32.HI R55, RZ, 0x10, R2.reuse ;  /* 0x00000010ff377819 */ /* 0x100fe20000011602 */
[----:B------:R-:W-:Y:S01]  /*5f40*/  MUFU.EX2 R249, R10 ;  /* 0x0000000a00f97308 */ /* 0x000fe20000000800 */
[----:B------:R-:W-:Y:S01]  /*5f50*/  SHF.R.U32.HI R57, RZ, 0x18, R2 ;  /* 0x00000018ff397819 */ /* 0x000fe20000011602 */
[----:B------:R-:W-:Y:S01]  /*5f60*/  FFMA.FTZ R2, R74, c[0x0][0x23c], -R6 ;  /* 0x00008f004a027a23 */ /* 0x000fe20000010806 */
[----:B----4-:R-:W-:Y:S02]  /*5f70*/  FMNMX.FTZ R68, R68, R13, !PT ;  /* 0x0000000d44447209 */ /* 0x010fe40007810000 */
[----:B------:R-:W2:Y:S01]  /*5f80*/  SHFL.BFLY PT, R13, R3, 0x1, 0x1f ;  /* 0x0c201f00030d7f89 */ /* 0x000ea200000e0000 */
[----:B------:R-:W-:Y:S01]  /*5f90*/  LOP3.LUT R49, R9, UR31, R28, 0x96, !PT ;  /* 0x0000001f09317c12 */ /* 0x000fe2000f8e961c */
[----:B------:R-:W-:Y:S01]  /*5fa0*/  IMAD.WIDE.U32 R8, R59, -0x2daee0ad, RZ ;  /* 0xd2511f533b087825 */ /* 0x000fe200078e00ff */
[----:B------:R3:W4:Y:S01]  /*5fb0*/  MUFU.EX2 R230, R2 ;  /* 0x0000000200e67308 */ /* 0x0007220000000800 */
[----:B------:R-:W-:-:S02]  /*5fc0*/  FSETP.NEU.FTZ.AND P0, PT, R68, -INF , PT ;  /* 0xff8000004400780b */ /* 0x000fc40003f1d000 */
[----:B------:R-:W-:Y:S02]  /*5fd0*/  LOP3.LUT R11, R17, 0xffff, RZ, 0xc0, !PT ;  /* 0x0000ffff110b7812 */ /* 0x000fe400078ec0ff */
[----:B------:R-:W-:Y:S02]  /*5fe0*/  ISETP.GE.U32.AND P2, PT, R217, R30, PT ;  /* 0x0000001ed900720c */ /* 0x000fe40003f46070 */
[----:B------:R-:W-:Y:S02]  /*5ff0*/  LOP3.LUT R51, R7, UR32, R44, 0x96, !PT ;  /* 0x0000002007337c12 */ /* 0x000fe4000f8e962c */
[C---:B------:R-:W-:Y:S02]  /*6000*/  LOP3.LUT R28, R8.reuse, 0xff, RZ, 0xc0, !PT ;  /* 0x000000ff081c7812 */ /* 0x040fe400078ec0ff */
[----:B------:R-:W-:Y:S02]  /*6010*/  LOP3.LUT R14, R8, 0xffff, RZ, 0xc0, !PT ;  /* 0x0000ffff080e7812 */ /* 0x000fe400078ec0ff */
[----:B------:R-:W-:-:S02]  /*6020*/  SHF.R.U32.HI R29, RZ, 0x10, R8 ;  /* 0x00000010ff1d7819 */ /* 0x000fc40000011608 */
[----:B------:R-:W-:Y:S01]  /*6030*/  SHF.R.U32.HI R30, RZ, 0x18, R8 ;  /* 0x00000018ff1e7819 */ /* 0x000fe20000011608 */
[----:B---3--:R-:W-:Y:S01]  /*6040*/  FMUL.FTZ R2, R68, c[0x0][0x23c] ;  /* 0x00008f0044027a20 */ /* 0x008fe20000410000 */
[----:B------:R-:W-:Y:S02]  /*6050*/  LOP3.LUT R7, R9, UR31, R46, 0x96, !PT ;  /* 0x0000001f09077c12 */ /* 0x000fe4000f8e962e */
[----:B------:R-:W-:Y:S02]  /*6060*/  SHF.R.U32.HI R8, RZ, 0x8, R11 ;  /* 0x00000008ff087819 */ /* 0x000fe4000001160b */
[----:B------:R-:W-:Y:S02]  /*6070*/  FSEL R2, R2, RZ, P0 ;  /* 0x000000ff02027208 */ /* 0x000fe40000000000 */
[----:B------:R-:W-:Y:S02]  /*6080*/  LOP3.LUT R8, R8, 0xffff, RZ, 0xc0, !PT ;  /* 0x0000ffff08087812 */ /* 0x000fe400078ec0ff */
[----:B-1----:R-:W-:Y:S01]  /*6090*/  FMNMX.FTZ R69, R69, R12, !PT ;  /* 0x0000000c45457209 */ /* 0x002fe20007810000 */
[----:B------:R-:W-:Y:S01]  /*60a0*/  FFMA.FTZ R9, R81, c[0x0][0x23c], -R2 ;  /* 0x00008f0051097a23 */ /* 0x000fe20000010802 */
[----:B------:R-:W-:Y:S01]  /*60b0*/  ISETP.GE.U32.AND P3, PT, R217, R8, PT ;  /* 0x00000008d900720c */ /* 0x000fe20003f66070 */
[----:B------:R-:W-:Y:S01]  /*60c0*/  FFMA.FTZ R12, R115, c[0x0][0x23c], -R6 ;  /* 0x00008f00730c7a23 */ /* 0x000fe20000010806 */
[----:B----4-:R-:W-:Y:S01]  /*60d0*/  F2FP.PACK_AB R8, R249, R230 ;  /* 0x000000e6f908723e */ /* 0x010fe200000000ff */
[----:B------:R1:W-:Y:S01]  /*60e0*/  MUFU.EX2 R228, R9 ;  /* 0x0000000900e47308 */ /* 0x0003e20000000800 */
[----:B------:R-:W-:-:S02]  /*60f0*/  SHF.R.U32.HI R10, RZ, 0x18, R17 ;  /* 0x00000018ff0a7819 */ /* 0x000fc40000011611 */
[C---:B------:R-:W-:Y:S02]  /*6100*/  PRMT R218, R8.reuse, 0x7610, R218 ;  /* 0x0000761008da7816 */ /* 0x040fe400000000da */
[----:B------:R-:W-:Y:S01]  /*6110*/  PRMT R216, R8, 0x7632, R216 ;  /* 0x0000763208d87816 */ /* 0x000fe200000000d8 */
[----:B------:R-:W-:Y:S01]  /*6120*/  FMUL.FTZ R8, R69, c[0x0][0x23c] ;  /* 0x00008f0045087a20 */ /* 0x000fe20000410000 */
[----:B------:R-:W-:Y:S02]  /*6130*/  LOP3.LUT R11, R17, 0xff, RZ, 0xc0, !PT ;  /* 0x000000ff110b7812 */ /* 0x000fe400078ec0ff */
[----:B--2---:R-:W-:Y:S01]  /*6140*/  FMNMX.FTZ R3, R3, R13, !PT ;  /* 0x0000000d03037209 */ /* 0x004fe20007810000 */
[----:B------:R-:W-:Y:S01]  /*6150*/  @!P3 HADD2 R101, -R216.H0_H0, -RZ.H0_H0 ;  /* 0xa00000ffd865b230 */ /* 0x000fe20000000900 */
[----:B------:R-:W-:Y:S02]  /*6160*/  FSETP.NEU.FTZ.AND P4, PT, R69, -INF , PT ;  /* 0xff8000004500780b */ /* 0x000fe40003f9d000 */
[----:B------:R-:W-:-:S02]  /*6170*/  ISETP.GE.U32.AND P0, PT, R217, R10, PT ;  /* 0x0000000ad900720c */ /* 0x000fc40003f06070 */
[----:B------:R-:W-:Y:S01]  /*6180*/  SHF.R.U32.HI R10, RZ, 0x10, R17 ;  /* 0x00000010ff0a7819 */ /* 0x000fe20000011611 */
[----:B-1----:R-:W-:Y:S01]  /*6190*/  FFMA.FTZ R9, R15, c[0x0][0x23c], -R2 ;  /* 0x00008f000f097a23 */ /* 0x002fe20000010802 */
[----:B------:R-:W-:Y:S01]  /*61a0*/  ISETP.GE.U32.AND P5, PT, R217, R11, PT ;  /* 0x0000000bd900720c */ /* 0x000fe20003fa6070 */
[C---:B------:R-:W-:Y:S01]  /*61b0*/  FMUL.FTZ R11, R3.reuse, c[0x0][0x23c] ;  /* 0x00008f00030b7a20 */ /* 0x040fe20000410000 */
[----:B------:R-:W-:Y:S01]  /*61c0*/  FSEL R17, R8, RZ, P4 ;  /* 0x000000ff08117208 */ /* 0x000fe20002000000 */
[----:B------:R1:W2:Y:S01]  /*61d0*/  MUFU.EX2 R87, R9 ;  /* 0x0000000900577308 */ /* 0x0002a20000000800 */
[----:B------:R-:W-:Y:S02]  /*61e0*/  FSETP.NEU.FTZ.AND P4, PT, R3, -INF , PT ;  /* 0xff8000000300780b */ /* 0x000fe40003f9d000 */
[----:B------:R-:W-:Y:S02]  /*61f0*/  LOP3.LUT R8, R10, 0xff, RZ, 0xc0, !PT ;  /* 0x000000ff0a087812 */ /* 0x000fe400078ec0ff */
[----:B------:R-:W-:-:S02]  /*6200*/  ISETP.GE.U32.AND P1, PT, R217, R37, PT ;  /* 0x00000025d900720c */ /* 0x000fc40003f26070 */
[----:B------:R-:W-:Y:S02]  /*6210*/  PRMT R227, R218, 0x5410, R216 ;  /* 0x00005410dae37816 */ /* 0x000fe400000000d8 */
[----:B------:R-:W-:Y:S01]  /*6220*/  @!P3 PRMT R216, R101, 0x5410, RZ ;  /* 0x0000541065d8b816 */ /* 0x000fe200000000ff */
[----:B------:R-:W-:Y:S01]  /*6230*/  @!P5 HADD2 R103, -R218.H0_H0, -RZ.H0_H0 ;  /* 0xa00000ffda67d230 */ /* 0x000fe20000000900 */
[----:B------:R3:W-:Y:S01]  /*6240*/  MUFU.EX2 R101, R12 ;  /* 0x0000000c00657308 */ /* 0x0007e20000000800 */
[----:B------:R-:W-:Y:S02]  /*6250*/  ISETP.GE.U32.AND P6, PT, R217, R32, PT ;  /* 0x00000020d900720c */ /* 0x000fe40003fc6070 */
[----:B------:R-:W-:Y:S01]  /*6260*/  SHF.R.U32.HI R13, RZ, 0x10, R21 ;  /* 0x00000010ff0d7819 */ /* 0x000fe20000011615 */
[----:B-1----:R-:W-:Y:S01]  /*6270*/  FFMA.FTZ R9, R31, c[0x0][0x23c], -R6 ;  /* 0x00008f001f097a23 */ /* 0x002fe20000010806 */
[----:B------:R-:W-:Y:S02]  /*6280*/  @!P5 PRMT R218, R103, 0x5410, RZ ;  /* 0x0000541067dad816 */ /* 0x000fe400000000ff */
[----:B------:R-:W-:Y:S01]  /*6290*/  SHF.R.U32.HI R15, RZ, 0x18, R25 ;  /* 0x00000018ff0f7819 */ /* 0x000fe20000011619 */
[----:B------:R1:W-:Y:S01]  /*62a0*/  MUFU.EX2 R237, R9 ;  /* 0x0000000900ed7308 */ /* 0x0003e20000000800 */
[----:B------:R-:W-:-:S02]  /*62b0*/  ISETP.GE.U32.AND P3, PT, R217, R39, PT ;  /* 0x00000027d900720c */ /* 0x000fc40003f66070 */
[----:B------:R-:W-:Y:S01]  /*62c0*/  ISETP.GE.U32.AND P5, PT, R217, R41, PT ;  /* 0x00000029d900720c */ /* 0x000fe20003fa6070 */
[----:B---3--:R-:W-:-:S04]  /*62d0*/  FFMA.FTZ R12, R102, c[0x0][0x23c], -R6 ;  /* 0x00008f00660c7a23 */ /* 0x008fc80000010806 */
[----:B------:R-:W-:Y:S01]  /*62e0*/  MUFU.EX2 R102, R12 ;  /* 0x0000000c00667308 */ /* 0x000fe20000000800 */
[----:B-1----:R-:W-:Y:S01]  /*62f0*/  FFMA.FTZ R9, R18, c[0x0][0x23c], -R6 ;  /* 0x00008f0012097a23 */ /* 0x002fe20000010806 */
[----:B------:R-:W-:Y:S02]  /*6300*/  FSEL R18, R11, RZ, P4 ;  /* 0x000000ff0b127208 */ /* 0x000fe40002000000 */
[----:B------:R-:W-:-:S04]  /*6310*/  ISETP.GE.U32.AND P4, PT, R217, R8, PT ;  /* 0x00000008d900720c */ /* 0x000fc80003f86070 */
[----:B------:R1:W3:Y:S01]  /*6320*/  MUFU.EX2 R186, R9 ;  /* 0x0000000900ba7308 */ /* 0x0002e20000000800 */
[----:B--2---:R-:W-:-:S04]  /*6330*/  F2FP.PACK_AB R8, R87, R228 ;  /* 0x000000e45708723e */ /* 0x004fc800000000ff */
[C---:B------:R-:W-:Y:S02]  /*6340*/  PRMT R215, R8.reuse, 0x7632, R215 ;  /* 0x0000763208d77816 */ /* 0x040fe400000000d7 */
[----:B------:R-:W-:Y:S02]  /*6350*/  PRMT R214, R8, 0x7610, R214 ;  /* 0x0000761008d67816 */ /* 0x000fe400000000d6 */
[----:B------:R-:W-:Y:S01]  /*6360*/  SHF.R.U32.HI R8, RZ, 0x8, R42 ;  /* 0x00000008ff087819 */ /* 0x000fe2000001162a */
[----:B------:R-:W-:Y:S01]  /*6370*/  @!P0 HADD2 R104, -R215.H0_H0, -RZ.H0_H0 ;  /* 0xa00000ffd7688230 */ /* 0x000fe20000000900 */
[----:B------:R-:W-:Y:S01]  /*6380*/  PRMT R248, R214, 0x5410, R215 ;  /* 0x00005410d6f87816 */ /* 0x000fe200000000d7 */
[----:B------:R-:W-:Y:S01]  /*6390*/  @!P4 HADD2 R105, -R214.H0_H0, -RZ.H0_H0 ;  /* 0xa00000ffd669c230 */ /* 0x000fe20000000900 */
[----:B------:R-:W-:Y:S02]  /*63a0*/  LOP3.LUT R8, R8, 0xffff, RZ, 0xc0, !PT ;  /* 0x0000ffff08087812 */ /* 0x000fe400078ec0ff */
[----:B------:R-:W-:Y:S01]  /*63b0*/  @!P0 PRMT R215, R104, 0x5410, RZ ;  /* 0x0000541068d78816 */ /* 0x000fe200000000ff */
[----:B-1----:R-:W-:Y:S01]  /*63c0*/  FFMA.FTZ R9, R19, c[0x0][0x23c], -R2 ;  /* 0x00008f0013097a23 */ /* 0x002fe20000010802 */
[----:B------:R-:W-:-:S02]  /*63d0*/  ISETP.GE.U32.AND P0, PT, R217, R8, PT ;  /* 0x00000008d900720c */ /* 0x000fc40003f06070 */
[----:B---3--:R-:W-:Y:S01]  /*63e0*/  F2FP.PACK_AB R10, R186, R237 ;  /* 0x000000edba0a723e */ /* 0x008fe200000000ff */
[----:B------:R1:W-:Y:S01]  /*63f0*/  MUFU.EX2 R185, R9 ;  /* 0x0000000900b97308 */ /* 0x0003e20000000800 */
[----:B------:R-:W-:Y:S02]  /*6400*/  LOP3.LUT R8, R45, 0xff, RZ, 0xc0, !PT ;  /* 0x000000ff2d087812 */ /* 0x000fe400078ec0ff */
[----:B------:R-:W-:Y:S02]  /*6410*/  @!P4 PRMT R214, R105, 0x5410, RZ ;  /* 0x0000541069d6c816 */ /* 0x000fe400000000ff */
[C---:B------:R-:W-:Y:S02]  /*6420*/  PRMT R210, R10.reuse, 0x7632, R210 ;  /* 0x000076320ad27816 */ /* 0x040fe400000000d2 */
[----:B------:R-:W-:Y:S02]  /*6430*/  ISETP.GE.U32.AND P4, PT, R217, R8, PT ;  /* 0x00000008d900720c */ /* 0x000fe40003f86070 */
[----:B------:R-:W-:Y:S01]  /*6440*/  PRMT R211, R10, 0x7610, R211 ;  /* 0x000076100ad37816 */ /* 0x000fe200000000d3 */
[----:B------:R-:W-:Y:S01]  /*6450*/  @!P0 HADD2 R123, -R210.H0_H0, -RZ.H0_H0 ;  /* 0xa00000ffd27b8230 */ /* 0x000fe20000000900 */
[----:B------:R-:W-:-:S02]  /*6460*/  LOP3.LUT R10, R7, 0xff, RZ, 0xc0, !PT ;  /* 0x000000ff070a7812 */ /* 0x000fc400078ec0ff */
[----:B------:R-:W-:Y:S01]  /*6470*/  PRMT R252, R211, 0x5410, R210 ;  /* 0x00005410d3fc7816 */ /* 0x000fe200000000d2 */
[----:B------:R-:W-:Y:S01]  /*6480*/  @!P1 HADD2 R106, -R211.H0_H0, -RZ.H0_H0 ;  /* 0xa00000ffd36a9230 */ /* 0x000fe20000000900 */
[----:B------:R-:W-:Y:S01]  /*6490*/  @!P0 PRMT R210, R123, 0x5410, RZ ;  /* 0x000054107bd28816 */ /* 0x000fe200000000ff */
[----:B-1----:R-:W-:Y:S01]  /*64a0*/  FFMA.FTZ R9, R16, c[0x0][0x23c], -R2 ;  /* 0x00008f0010097a23 */ /* 0x002fe20000010802 */
[----:B------:R-:W-:Y:S02]  /*64b0*/  LOP3.LUT R16, R25, 0xff, RZ, 0xc0, !PT ;  /* 0x000000ff19107812 */ /* 0x000fe400078ec0ff */
[----:B------:R-:W-:Y:S01]  /*64c0*/  @!P1 PRMT R211, R106, 0x5410, RZ ;  /* 0x000054106ad39816 */ /* 0x000fe200000000ff */
[----:B------:R1:W2:Y:S01]  /*64d0*/  MUFU.EX2 R183, R9 ;  /* 0x0000000900b77308 */ /* 0x0002a20000000800 */
[----:B------:R-:W-:Y:S01]  /*64e0*/  ISETP.GE.U32.AND P1, PT, R217, R10, PT ;  /* 0x0000000ad900720c */ /* 0x000fe20003f26070 */
[----:B------:R-:W-:-:S06]  /*64f0*/  FFMA.FTZ R10, R35, c[0x0][0x23c], -R6 ;  /* 0x00008f00230a7a23 */ /* 0x000fcc0000010806 */
[----:B------:R-:W-:Y:S01]  /*6500*/  MUFU.EX2 R179, R10 ;  /* 0x0000000a00b37308 */ /* 0x000fe20000000800 */
[----:B-1----:R-:W-:Y:S01]  /*6510*/  FFMA.FTZ R9, R33, c[0x0][0x23c], -R6 ;  /* 0x00008f0021097a23 */ /* 0x002fe20000010806 */
[----:B--2---:R-:W-:-:S06]  /*6520*/  F2FP.PACK_AB R8, R183, R185 ;  /* 0x000000b9b708723e */ /* 0x004fcc00000000ff */
[----:B------:R1:W-:Y:S01]  /*6530*/  MUFU.EX2 R184, R9 ;  /* 0x0000000900b87308 */ /* 0x0003e20000000800 */
[C---:B------:R-:W-:Y:S02]  /*6540*/  PRMT R209, R8.reuse, 0x7632, R209 ;  /* 0x0000763208d17816 */ /* 0x040fe400000000d1 */
[----:B------:R-:W-:Y:S02]  /*6550*/  PRMT R208, R8, 0x7610, R208 ;  /* 0x0000761008d07816 */ /* 0x000fe400000000d0 */
[----:B------:R-:W-:Y:S01]  /*6560*/  SHF.R.U32.HI R8, RZ, 0x18, R7 ;  /* 0x00000018ff087819 */ /* 0x000fe20000011607 */
[----:B------:R-:W-:Y:S01]  /*6570*/  @!P2 HADD2 R124, -R209.H0_H0, -RZ.H0_H0 ;  /* 0xa00000ffd17ca230 */ /* 0x000fe20000000900 */
[----:B------:R-:W-:Y:S01]  /*6580*/  PRMT R250, R208, 0x5410, R209 ;  /* 0x00005410d0fa7816 */ /* 0x000fe200000000d1 */
[----:B------:R-:W-:Y:S01]  /*6590*/  @!P4 HADD2 R141, -R208.H0_H0, -RZ.H0_H0 ;  /* 0xa00000ffd08dc230 */ /* 0x000fe20000000900 */
[----:B------:R-:W-:Y:S02]  /*65a0*/  ISETP.GE.U32.AND P0, PT, R217, R8, PT ;  /* 0x00000008d900720c */ /* 0x000fe40003f06070 */
[----:B------:R-:W-:-:S02]  /*65b0*/  LOP3.LUT R8, R7, 0xffff, RZ, 0xc0, !PT ;  /* 0x0000ffff07087812 */ /* 0x000fc400078ec0ff */
[----:B------:R-:W-:Y:S02]  /*65c0*/  @!P2 PRMT R209, R124, 0x5410, RZ ;  /* 0x000054107cd1a816 */ /* 0x000fe400000000ff */
[----:B------:R-:W-:Y:S01]  /*65d0*/  SHF.R.U32.HI R8, RZ, 0x8, R8 ;  /* 0x00000008ff087819 */ /* 0x000fe20000011608 */
[--C-:B-1----:R-:W-:Y:S01]  /*65e0*/  FFMA.FTZ R9, R34, c[0x0][0x23c], -R6.reuse ;  /* 0x00008f0022097a23 */ /* 0x102fe20000010806 */
[----:B------:R-:W-:Y:S02]  /*65f0*/  SHF.R.U32.HI R7, RZ, 0x10, R7 ;  /* 0x00000010ff077819 */ /* 0x000fe40000011607 */
[----:B------:R-:W-:Y:S01]  /*6600*/  LOP3.LUT R8, R8, 0xffff, RZ, 0xc0, !PT ;  /* 0x0000ffff08087812 */ /* 0x000fe200078ec0ff */
[----:B------:R1:W2:Y:S01]  /*6610*/  MUFU.EX2 R181, R9 ;  /* 0x0000000900b57308 */ /* 0x0002a20000000800 */
[----:B------:R-:W-:Y:S02]  /*6620*/  LOP3.LUT R7, R7, 0xff, RZ, 0xc0, !PT ;  /* 0x000000ff07077812 */ /* 0x000fe400078ec0ff */
[----:B------:R-:W-:Y:S01]  /*6630*/  ISETP.GE.U32.AND P2, PT, R217, R8, PT ;  /* 0x00000008d900720c */ /* 0x000fe20003f46070 */
[----:B------:R-:W-:Y:S01]  /*6640*/  FFMA.FTZ R8, R36, c[0x0][0x23c], -R6 ;  /* 0x00008f0024087a23 */ /* 0x000fe20000010806 */
[----:B------:R-:W-:-:S02]  /*6650*/  @!P4 PRMT R208, R141, 0x5410, RZ ;  /* 0x000054108dd0c816 */ /* 0x000fc400000000ff */
[----:B------:R-:W-:Y:S01]  /*6660*/  ISETP.GE.U32.AND P4, PT, R217, R7, PT ;  /* 0x00000007d900720c */ /* 0x000fe20003f86070 */
[----:B------:R-:W-:Y:S01]  /*6670*/  MUFU.EX2 R177, R8 ;  /* 0x0000000800b17308 */ /* 0x000fe20000000800 */
[----:B------:R-:W-:Y:S02]  /*6680*/  SHF.R.U32.HI R7, RZ, 0x8, R14 ;  /* 0x00000008ff077819 */ /* 0x000fe4000001160e */
[----:B------:R-:W-:Y:S02]  /*6690*/  LOP3.LUT R10, R20, 0xff, RZ, 0xc0, !PT ;  /* 0x000000ff140a7812 */ /* 0x000fe400078ec0ff */
[----:B------:R-:W-:Y:S02]  /*66a0*/  LOP3.LUT R7, R7, 0xffff, RZ, 0xc0, !PT ;  /* 0x0000ffff07077812 */ /* 0x000fe400078ec0ff */
[----:B------:R-:W-:Y:S01]  /*66b0*/  LOP3.LUT R14, R21, 0xff, RZ, 0xc0, !PT ;  /* 0x000000ff150e7812 */ /* 0x000fe200078ec0ff */
[----:B-1----:R-:W-:-:S04]  /*66c0*/  FFMA.FTZ R9, R24, c[0x0][0x23c], -R2 ;  /* 0x00008f0018097a23 */ /* 0x002fc80000010802 */
[----:B------:R1:W-:Y:S02]  /*66d0*/  MUFU.EX2 R182, R9 ;  /* 0x0000000900b67308 */ /* 0x0003e40000000800 */
[----:B-1----:R-:W-:-:S06]  /*66e0*/  FFMA.FTZ R9, R23, c[0x0][0x23c], -R2 ;  /* 0x00008f0017097a23 */ /* 0x002fcc0000010802 */
[----:B------:R2:W1:Y:S02]  /*66f0*/  MUFU.EX2 R180, R9 ;  /* 0x0000000900b47308 */ /* 0x0004640000000800 */
[----:B--2---:R-:W-:Y:S02]  /*6700*/  F2FP.PACK_AB R9, R181, R184 ;  /* 0x000000b8b509723e */ /* 0x004fe400000000ff */
[----:B-1----:R-:W-:Y:S02]  /*6710*/  F2FP.PACK_AB R8, R180, R182 ;  /* 0x000000b6b408723e */ /* 0x002fe400000000ff */
[C---:B------:R-:W-:Y:S02]  /*6720*/  PRMT R206, R9.reuse, 0x7632, R206 ;  /* 0x0000763209ce7816 */ /* 0x040fe400000000ce */
[----:B------:R-:W-:Y:S01]  /*6730*/  PRMT R207, R9, 0x7610, R207 ;  /* 0x0000761009cf7816 */ /* 0x000fe200000000cf */
[----:B------:R-:W-:Y:S01]  /*6740*/  FFMA.FTZ R9, R27, c[0x0][0x23c], -R2 ;  /* 0x00008f001b097a23 */ /* 0x000fe20000010802 */
[C---:B------:R-:W-:Y:S01]  /*6750*/  PRMT R205, R8.reuse, 0x7632, R205 ;  /* 0x0000763208cd7816 */ /* 0x040fe200000000cd */
[----:B------:R-:W-:Y:S01]  /*6760*/  @!P2 HADD2 R154, -R206.H0_H0, -RZ.H0_H0 ;  /* 0xa00000ffce9aa230 */ /* 0x000fe20000000900 */
[----:B------:R-:W-:Y:S01]  /*6770*/  PRMT R204, R8, 0x7610, R204 ;  /* 0x0000761008cc7816 */ /* 0x000fe200000000cc */
[----:B------:R-:W-:Y:S01]  /*6780*/  FFMA.FTZ R8, R26, c[0x0][0x23c], -R2 ;  /* 0x00008f001a087a23 */ /* 0x000fe20000010802 */
[----:B------:R1:W-:Y:S01]  /*6790*/  MUFU.EX2 R178, R9 ;  /* 0x0000000900b27308 */ /* 0x0003e20000000800 */
[----:B------:R-:W-:Y:S01]  /*67a0*/  PRMT R238, R207, 0x5410, R206 ;  /* 0x00005410cfee7816 */ /* 0x000fe200000000ce */
[----:B------:R-:W-:Y:S01]  /*67b0*/  @!P0 HADD2 R153, -R205.H0_H0, -RZ.H0_H0 ;  /* 0xa00000ffcd998230 */ /* 0x000fe20000000900 */
[----:B------:R-:W-:Y:S01]  /*67c0*/  @!P2 PRMT R206, R154, 0x5410, RZ ;  /* 0x000054109acea816 */ /* 0x000fe200000000ff */
[----:B------:R-:W-:Y:S01]  /*67d0*/  @!P4 HADD2 R155, -R204.H0_H0, -RZ.H0_H0 ;  /* 0xa00000ffcc9bc230 */ /* 0x000fe20000000900 */
[----:B------:R-:W-:Y:S01]  /*67e0*/  ISETP.GE.U32.AND P2, PT, R217, R7, PT ;  /* 0x00000007d900720c */ /* 0x000fe20003f46070 */
[----:B------:R-:W-:Y:S01]  /*67f0*/  @!P1 HADD2 R152, -R207.H0_H0, -RZ.H0_H0 ;  /* 0xa00000ffcf989230 */ /* 0x000fe20000000900 */
[----:B------:R-:W-:Y:S01]  /*6800*/  F2FP.PACK_AB R7, R177, R179 ;  /* 0x000000b3b107723e */ /* 0x000fe200000000ff */
[----:B------:R2:W3:Y:S01]  /*6810*/  MUFU.EX2 R172, R8 ;  /* 0x0000000800ac7308 */ /* 0x0004e20000000800 */
[----:B------:R-:W-:-:S02]  /*6820*/  PRMT R78, R204, 0x5410, R205 ;  /* 0x00005410cc4e7816 */ /* 0x000fc400000000cd */
[C---:B------:R-:W-:Y:S02]  /*6830*/  PRMT R201, R7.reuse, 0x7610, R201 ;  /* 0x0000761007c97816 */ /* 0x040fe400000000c9 */
[----:B------:R-:W-:Y:S01]  /*6840*/  PRMT R200, R7, 0x7632, R200 ;  /* 0x0000763207c87816 */ /* 0x000fe200000000c8 */
[--C-:B------:R-:W-:Y:S01]  /*6850*/  FFMA.FTZ R7, R116, c[0x0][0x23c], -R6.reuse ;  /* 0x00008f0074077a23 */ /* 0x100fe20000010806 */
[----:B------:R-:W-:Y:S01]  /*6860*/  @!P4 PRMT R204, R155, 0x5410, RZ ;  /* 0x000054109bccc816 */ /* 0x000fe200000000ff */
[----:B-1----:R-:W-:Y:S01]  /*6870*/  FFMA.FTZ R9, R120, c[0x0][0x23c], -R6 ;  /* 0x00008f0078097a23 */ /* 0x002fe20000010806 */
[----:B------:R-:W-:Y:S01]  /*6880*/  @!P0 PRMT R205, R153, 0x5410, RZ ;  /* 0x0000541099cd8816 */ /* 0x000fe200000000ff */
[----:B------:R3:W-:Y:S01]  /*6890*/  MUFU.EX2 R105, R7 ;  /* 0x0000000700697308 */ /* 0x0007e20000000800 */
[----:B------:R-:W-:Y:S01]  /*68a0*/  ISETP.GE.U32.AND P0, PT, R217, R61, PT ;  /* 0x0000003dd900720c */ /* 0x000fe20003f06070 */
[----:B------:R-:W-:Y:S01]  /*68b0*/  @!P2 HADD2 R157, -R200.H0_H0, -RZ.H0_H0 ;  /* 0xa00000ffc89da230 */ /* 0x000fe20000000900 */
[----:B------:R-:W-:-:S02]  /*68c0*/  PRMT R231, R201, 0x5410, R200 ;  /* 0x00005410c9e77816 */ /* 0x000fc400000000c8 */
[----:B------:R-:W-:Y:S02]  /*68d0*/  @!P1 PRMT R207, R152, 0x5410, RZ ;  /* 0x0000541098cf9816 */ /* 0x000fe400000000ff */
[----:B--2---:R-:W-:Y:S01]  /*68e0*/  LOP3.LUT R8, R29, 0xff, RZ, 0xc0, !PT ;  /* 0x000000ff1d087812 */ /* 0x004fe200078ec0ff */
[----:B------:R1:W2:Y:S01]  /*68f0*/  MUFU.EX2 R106, R9 ;  /* 0x00000009006a7308 */ /* 0x0002a20000000800 */
[----:B------:R-:W-:Y:S02]  /*6900*/  @!P2 PRMT R200, R157, 0x5410, RZ ;  /* 0x000054109dc8a816 */ /* 0x000fe400000000ff */
[C---:B------:R-:W-:Y:S02]  /*6910*/  ISETP.GE.U32.AND P4, PT, R217.reuse, R8, PT ;  /* 0x00000008d900720c */ /* 0x040fe40003f86070 */
[----:B------:R-:W-:Y:S01]  /*6920*/  ISETP.GE.U32.AND P2, PT, R217, R10, PT ;  /* 0x0000000ad900720c */ /* 0x000fe20003f46070 */
[----:B------:R-:W-:Y:S01]  /*6930*/  IMAD.WIDE.U32 R10, R85, -0x2daee0ad, RZ ;  /* 0xd2511f53550a7825 */ /* 0x000fe200078e00ff */
[----:B------:R-:W-:-:S02]  /*6940*/  ISETP.GE.U32.AND P1, PT, R217, R28, PT ;  /* 0x0000001cd900720c */ /* 0x000fc40003f26070 */
[----:B---3--:R-:W-:Y:S01]  /*6950*/  F2FP.PACK_AB R7, R172, R178 ;  /* 0x000000b2ac07723e */ /* 0x008fe200000000ff */
[----:B------:R-:W-:Y:S01]  /*6960*/  IMAD.MOV.U32 R85, RZ, RZ, R252 ;  /* 0x000000ffff557224 */ /* 0x000fe200078e00fc */
[----:B------:R-:W-:Y:S02]  /*6970*/  LOP3.LUT R48, R11, UR31, R48, 0x96, !PT ;  /* 0x0000001f0b307c12 */ /* 0x000fe4000f8e9630 */
[C---:B------:R-:W-:Y:S02]  /*6980*/  PRMT R199, R7.reuse, 0x7610, R199 ;  /* 0x0000761007c77816 */ /* 0x040fe400000000c7 */
[----:B------:R-:W-:Y:S01]  /*6990*/  PRMT R198, R7, 0x7632, R198 ;  /* 0x0000763207c67816 */ /* 0x000fe200000000c6 */
[----:B-1----:R-:W-:Y:S01]  /*69a0*/  IMAD.WIDE.U32 R8, R75, -0x326172a9, RZ ;  /* 0xcd9e8d574b087825 */ /* 0x002fe200078e00ff */
[----:B------:R-:W-:Y:S01]  /*69b0*/  LOP3.LUT R7, R20, 0xffff, RZ, 0xc0, !PT ;  /* 0x0000ffff14077812 */ /* 0x000fe200078ec0ff */
[----:B------:R-:W-:Y:S01]  /*69c0*/  @!P4 HADD2 R158, -R199.H0_H0, -RZ.H0_H0 ;  /* 0xa00000ffc79ec230 */ /* 0x000fe20000000900 */
[----:B------:R-:W-:Y:S01]  /*69d0*/  PRMT R79, R199, 0x5410, R198 ;  /* 0x00005410c74f7816 */ /* 0x000fe200000000c6 */
[----:B------:R-:W-:Y:S01]  /*69e0*/  @!P1 HADD2 R156, -R201.H0_H0, -RZ.H0_H0 ;  /* 0xa00000ffc99c9230 */ /* 0x000fe20000000900 */
[----:B------:R-:W-:-:S02]  /*69f0*/  SHF.R.U32.HI R7, RZ, 0x8, R7 ;  /* 0x00000008ff077819 */ /* 0x000fc40000011607 */
[----:B------:R-:W-:Y:S02]  /*6a00*/  @!P4 PRMT R199, R158, 0x5410, RZ ;  /* 0x000054109ec7c816 */ /* 0x000fe400000000ff */
[----:B------:R-:W-:Y:S02]  /*6a10*/  LOP3.LUT R7, R7, 0xffff, RZ, 0xc0, !PT ;  /* 0x0000ffff07077812 */ /* 0x000fe400078ec0ff */
[----:B------:R-:W-:Y:S02]  /*6a20*/  LOP3.LUT R26, R9, UR32, R50, 0x96, !PT ;  /* 0x00000020091a7c12 */ /* 0x000fe4000f8e9632 */
[----:B------:R-:W-:Y:S01]  /*6a30*/  ISETP.GE.U32.AND P4, PT, R217, R7, PT ;  /* 0x00000007d900720c */ /* 0x000fe20003f86070 */
[----:B------:R-:W-:Y:S01]  /*6a40*/  FFMA.FTZ R7, R122, c[0x0][0x23c], -R2 ;  /* 0x00008f007a077a23 */ /* 0x000fe20000010802 */
[C---:B------:R-:W-:Y:S02]  /*6a50*/  LOP3.LUT R59, R8.reuse, 0xffff, RZ, 0xc0, !PT ;  /* 0x0000ffff083b7812 */ /* 0x040fe400078ec0ff */
[----:B--2---:R-:W-:Y:S01]  /*6a60*/  F2FP.PACK_AB R9, R105, R106 ;  /* 0x0000006a6909723e */ /* 0x004fe200000000ff */
[----:B------:R1:W-:Y:S01]  /*6a70*/  MUFU.EX2 R104, R7 ;  /* 0x0000000700687308 */ /* 0x0003e20000000800 */
[----:B------:R-:W-:-:S02]  /*6a80*/  LOP3.LUT R50, R8, 0xff, RZ, 0xc0, !PT ;  /* 0x000000ff08327812 */ /* 0x000fc400078ec0ff */
[C---:B------:R-:W-:Y:S02]  /*6a90*/  PRMT R193, R9.reuse, 0x7632, R193 ;  /* 0x0000763209c17816 */ /* 0x040fe400000000c1 */
[----:B------:R-:W-:Y:S02]  /*6aa0*/  PRMT R194, R9, 0x7610, R194 ;  /* 0x0000761009c27816 */ /* 0x000fe400000000c2 */
[--C-:B------:R-:W-:Y:S01]  /*6ab0*/  SHF.R.U32.HI R76, RZ, 0x10, R8.reuse ;  /* 0x00000010ff4c7819 */ /* 0x100fe20000011608 */
[----:B------:R-:W-:Y:S01]  /*6ac0*/  @!P4 HADD2 R161, -R193.H0_H0, -RZ.H0_H0 ;  /* 0xa00000ffc1a1c230 */ /* 0x000fe20000000900 */
[----:B------:R-:W-:Y:S01]  /*6ad0*/  PRMT R36, R194, 0x5410, R193 ;  /* 0x00005410c2247816 */ /* 0x000fe200000000c1 */
[----:B------:R-:W-:Y:S01]  /*6ae0*/  @!P2 HADD2 R160, -R194.H0_H0, -RZ.H0_H0 ;  /* 0xa00000ffc2a0a230 */ /* 0x000fe20000000900 */
[----:B------:R-:W-:Y:S01]  /*6af0*/  SHF.R.U32.HI R61, RZ, 0x18, R8 ;  /* 0x00000018ff3d7819 */ /* 0x000fe20000011608 */
[----:B------:R-:W-:Y:S01]  /*6b00*/  IMAD.WIDE.U32 R8, R82, -0x326172a9, RZ ;  /* 0xcd9e8d5752087825 */ /* 0x000fe200078e00ff */
[----:B------:R-:W-:-:S02]  /*6b10*/  @!P4 PRMT R193, R161, 0x5410, RZ ;  /* 0x00005410a1c1c816 */ /* 0x000fc400000000ff */
[----:B------:R-:W-:Y:S01]  /*6b20*/  LOP3.LUT R175, R10, 0xffff, RZ, 0xc0, !PT ;  /* 0x0000ffff0aaf7812 */ /* 0x000fe200078ec0ff */
[----:B-1----:R-:W-:Y:S01]  /*6b30*/  FFMA.FTZ R7, R118, c[0x0][0x23c], -R2 ;  /* 0x00008f0076077a23 */ /* 0x002fe20000010802 */
[----:B------:R-:W-:Y:S01]  /*6b40*/  LOP3.LUT R44, R9, UR32, R40, 0x96, !PT ;  /* 0x00000020092c7c12 */ /* 0x000fe2000f8e9628 */
[----:B------:R-:W-:Y:S01]  /*6b50*/  FFMA.FTZ R11, R109, c[0x0][0x23c], -R6 ;  /* 0x00008f006d0b7a23 */ /* 0x000fe20000010806 */
[C---:B------:R-:W-:Y:S01]  /*6b60*/  LOP3.LUT R75, R8.reuse, 0xff, RZ, 0xc0, !PT ;  /* 0x000000ff084b7812 */ /* 0x040fe200078ec0ff */
[----:B------:R1:W2:Y:S01]  /*6b70*/  MUFU.EX2 R103, R7 ;  /* 0x0000000700677308 */ /* 0x0002a20000000800 */
[----:B------:R-:W-:Y:S01]  /*6b80*/  LOP3.LUT R141, R8, 0xffff, RZ, 0xc0, !PT ;  /* 0x0000ffff088d7812 */ /* 0x000fe200078ec0ff */
[----:B------:R-:W-:Y:S01]  /*6b90*/  IMAD.MOV.U32 R82, RZ, RZ, R237 ;  /* 0x000000ffff527224 */ /* 0x000fe200078e00ed */
[--C-:B------:R-:W-:Y:S02]  /*6ba0*/  SHF.R.U32.HI R124, RZ, 0x10, R8.reuse ;  /* 0x00000010ff7c7819 */ /* 0x100fe40000011608 */
[----:B------:R-:W-:Y:S01]  /*6bb0*/  SHF.R.U32.HI R74, RZ, 0x18, R8 ;  /* 0x00000018ff4a7819 */ /* 0x000fe20000011608 */
[----:B------:R-:W-:Y:S01]  /*6bc0*/  IMAD.WIDE.U32 R8, R86, -0x2daee0ad, RZ ;  /* 0xd2511f5356087825 */ /* 0x000fe200078e00ff */
[----:B------:R-:W-:Y:S01]  /*6bd0*/  LOP3.LUT R80, R10, 0xff, RZ, 0xc0, !PT ;  /* 0x000000ff0a507812 */ /* 0x000fe200078ec0ff */
[----:B------:R3:W-:Y:S01]  /*6be0*/  MUFU.EX2 R109, R11 ;  /* 0x0000000b006d7308 */ /* 0x0007e20000000800 */
[----:B------:R-:W-:Y:S01]  /*6bf0*/  SHF.R.U32.HI R83, RZ, 0x10, R10 ;  /* 0x00000010ff537819 */ /* 0x000fe2000001160a */
[----:B------:R-:W-:Y:S01]  /*6c00*/  IMAD.MOV.U32 R86, RZ, RZ, R239 ;  /* 0x000000ffff567224 */ /* 0x000fe200078e00ef */
[----:B------:R-:W-:-:S02]  /*6c10*/  LOP3.LUT R118, R8, 0xffff, RZ, 0xc0, !PT ;  /* 0x0000ffff08767812 */ /* 0x000fc400078ec0ff */
[----:B------:R-:W-:Y:S02]  /*6c20*/  LOP3.LUT R123, R8, 0xff, RZ, 0xc0, !PT ;  /* 0x000000ff087b7812 */ /* 0x000fe400078ec0ff */
[----:B------:R-:W-:Y:S02]  /*6c30*/  SHF.R.U32.HI R120, RZ, 0x10, R8 ;  /* 0x00000010ff787819 */ /* 0x000fe40000011608 */
[----:B-1----:R-:W-:Y:S02]  /*6c40*/  SHF.R.U32.HI R7, RZ, 0x10, R20 ;  /* 0x00000010ff077819 */ /* 0x002fe40000011614 */
[----:B------:R-:W-:Y:S01]  /*6c50*/  SHF.R.U32.HI R122, RZ, 0x18, R8 ;  /* 0x00000018ff7a7819 */ /* 0x000fe20000011608 */
[----:B------:R-:W-:Y:S01]  /*6c60*/  FFMA.FTZ R8, R113, c[0x0][0x23c], -R6 ;  /* 0x00008f0071087a23 */ /* 0x000fe20000010806 */
[----:B------:R-:W-:Y:S02]  /*6c70*/  LOP3.LUT R7, R7, 0xff, RZ, 0xc0, !PT ;  /* 0x000000ff07077812 */ /* 0x000fe400078ec0ff */
[----:B------:R-:W-:Y:S01]  /*6c80*/  LOP3.LUT R46, R9, UR31, R56, 0x96, !PT ;  /* 0x0000001f092e7c12 */ /* 0x000fe2000f8e9638 */
[----:B------:R1:W-:Y:S01]  /*6c90*/  MUFU.EX2 R236, R8 ;  /* 0x0000000800ec7308 */ /* 0x0003e20000000800 */
[----:B------:R-:W-:-:S02]  /*6ca0*/  ISETP.GE.U32.AND P4, PT, R217, R7, PT ;  /* 0x00000007d900720c */ /* 0x000fc40003f86070 */
[----:B--2---:R-:W-:Y:S02]  /*6cb0*/  F2FP.PACK_AB R7, R103, R104 ;  /* 0x000000686707723e */ /* 0x004fe400000000ff */
[----:B------:R-:W-:Y:S01]  /*6cc0*/  SHF.R.U32.HI R77, RZ, 0x18, R10 ;  /* 0x00000018ff4d7819 */ /* 0x000fe2000001160a */
[----:B---3--:R-:W-:Y:S01]  /*6cd0*/  IMAD.WIDE.U32 R10, R99, -0x326172a9, RZ ;  /* 0xcd9e8d57630a7825 */ /* 0x008fe200078e00ff */
[C---:B------:R-:W-:Y:S02]  /*6ce0*/  PRMT R195, R7.reuse, 0x7610, R195 ;  /* 0x0000761007c37816 */ /* 0x040fe400000000c3 */
[----:B------:R-:W-:Y:S01]  /*6cf0*/  PRMT R191, R7, 0x7632, R191 ;  /* 0x0000763207bf7816 */ /* 0x000fe200000000bf */
[----:B------:R-:W-:Y:S01]  /*6d00*/  FFMA.FTZ R7, R114, c[0x0][0x23c], -R6 ;  /* 0x00008f0072077a23 */ /* 0x000fe20000010806 */
[----:B------:R-:W-:Y:S02]  /*6d10*/  LOP3.LUT R12, R11, UR32, R58, 0x96, !PT ;  /* 0x000000200b0c7c12 */ /* 0x000fe4000f8e963a */
[----:B------:R-:W-:Y:S01]  /*6d20*/  PRMT R37, R195, 0x5410, R191 ;  /* 0x00005410c3257816 */ /* 0x000fe200000000bf */
[----:B------:R-:W-:Y:S01]  /*6d30*/  @!P4 HADD2 R162, -R195.H0_H0, -RZ.H0_H0 ;  /* 0xa00000ffc3a2c230 */ /* 0x000fe20000000900 */
[----:B------:R2:W-:Y:S01]  /*6d40*/  MUFU.EX2 R81, R7 ;  /* 0x0000000700517308 */ /* 0x0005e20000000800 */
[----:B-1----:R-:W-:Y:S01]  /*6d50*/  FFMA.FTZ R8, R108, c[0x0][0x23c], -R6 ;  /* 0x00008f006c087a23 */ /* 0x002fe20000010806 */
[----:B------:R-:W-:-:S02]  /*6d60*/  LOP3.LUT R19, R10, 0xffff, RZ, 0xc0, !PT ;  /* 0x0000ffff0a137812 */ /* 0x000fc400078ec0ff */
[----:B------:R-:W-:Y:S02]  /*6d70*/  @!P4 PRMT R195, R162, 0x5410, RZ ;  /* 0x00005410a2c3c816 */ /* 0x000fe400000000ff */
[----:B------:R-:W-:Y:S02]  /*6d80*/  LOP3.LUT R24, R10, 0xff, RZ, 0xc0, !PT ;  /* 0x000000ff0a187812 */ /* 0x000fe400078ec0ff */
[----:B------:R1:W3:Y:S01]  /*6d90*/  MUFU.EX2 R89, R8 ;  /* 0x0000000800597308 */ /* 0x0002e20000000800 */
[----:B------:R-:W-:Y:S02]  /*6da0*/  SHF.R.U32.HI R23, RZ, 0x18, R10 ;  /* 0x00000018ff177819 */ /* 0x000fe4000001160a */
[----:B------:R-:W-:Y:S02]  /*6db0*/  @!P1 PRMT R201, R156, 0x5410, RZ ;  /* 0x000054109cc99816 */ /* 0x000fe400000000ff */
[----:B------:R-:W-:Y:S02]  /*6dc0*/  ISETP.GE.U32.AND P1, PT, R217, R30, PT ;  /* 0x0000001ed900720c */ /* 0x000fe40003f26070 */
[----:B------:R-:W-:-:S02]  /*6dd0*/  SHF.R.U32.HI R11, RZ, 0x18, R21 ;  /* 0x00000018ff0b7819 */ /* 0x000fc40000011615 */
[----:B--2---:R-:W-:Y:S02]  /*6de0*/  SHF.R.U32.HI R7, RZ, 0x18, R20 ;  /* 0x00000018ff077819 */ /* 0x004fe40000011614 */
[----:B------:R-:W-:Y:S02]  /*6df0*/  SHF.R.U32.HI R20, RZ, 0x10, R10 ;  /* 0x00000010ff147819 */ /* 0x000fe4000001160a */
[C---:B------:R-:W-:Y:S01]  /*6e00*/  ISETP.GE.U32.AND P4, PT, R217.reuse, R7, PT ;  /* 0x00000007d900720c */ /* 0x040fe20003f86070 */
[----:B------:R-:W-:Y:S01]  /*6e10*/  IMAD.WIDE.U32 R6, R98, -0x326172a9, RZ ;  /* 0xcd9e8d5762067825 */ /* 0x000fe200078e00ff */
[----:B------:R-:W-:Y:S02]  /*6e20*/  @!P2 PRMT R194, R160, 0x5410, RZ ;  /* 0x00005410a0c2a816 */ /* 0x000fe400000000ff */
[----:B------:R-:W-:Y:S01]  /*6e30*/  ISETP.GE.U32.AND P2, PT, R217, R66, PT ;  /* 0x00000042d900720c */ /* 0x000fe20003f46070 */
[----:B-1----:R-:W-:Y:S01]  /*6e40*/  IMAD.WIDE.U32 R8, R100, -0x2daee0ad, RZ ;  /* 0xd2511f5364087825 */ /* 0x002fe200078e00ff */
[----:B------:R-:W-:Y:S01]  /*6e50*/  LOP3.LUT R45, R7, UR32, R52, 0x96, !PT ;  /* 0x00000020072d7c12 */ /* 0x000fe2000f8e9634 */
[----:B------:R-:W-:Y:S01]  /*6e60*/  @!P1 HADD2 R159, -R198.H0_H0, -RZ.H0_H0 ;  /* 0xa00000ffc69f9230 */ /* 0x000fe20000000900 */
[C---:B------:R-:W-:Y:S01]  /*6e70*/  LOP3.LUT R52, R6.reuse, 0xffff, RZ, 0xc0, !PT ;  /* 0x0000ffff06347812 */ /* 0x040fe200078ec0ff */
[----:B------:R-:W-:Y:S01]  /*6e80*/  FFMA.FTZ R7, R139, c[0x0][0x23c], -R2 ;  /* 0x00008f008b077a23 */ /* 0x000fe20000010802 */
[----:B------:R-:W-:Y:S01]  /*6e90*/  LOP3.LUT R56, R6, 0xff, RZ, 0xc0, !PT ;  /* 0x000000ff06387812 */ /* 0x000fe200078ec0ff */
[----:B------:R-:W-:Y:S01]  /*6ea0*/  IMAD.MOV.U32 R66, RZ, RZ, R79 ;  /* 0x000000ffff427224 */ /* 0x000fe200078e004f */
[--C-:B------:R-:W-:Y:S01]  /*6eb0*/  SHF.R.U32.HI R113, RZ, 0x10, R6.reuse ;  /* 0x00000010ff717819 */ /* 0x100fe20000011606 */
[----:B------:R-:W-:Y:S01]  /*6ec0*/  @!P4 HADD2 R163, -R191.H0_H0, -RZ.H0_H0 ;  /* 0xa00000ffbfa3c230 */ /* 0x000fe20000000900 */
[----:B------:R-:W-:Y:S01]  /*6ed0*/  SHF.R.U32.HI R114, RZ, 0x18, R6 ;  /* 0x00000018ff727819 */ /* 0x000fe20000011606 */
[----:B------:R-:W-:Y:S01]  /*6ee0*/  FFMA.FTZ R6, R131, c[0x0][0x23c], -R2 ;  /* 0x00008f0083067a23 */ /* 0x000fe20000010802 */
[----:B------:R-:W-:Y:S01]  /*6ef0*/  LOP3.LUT R47, R9, UR31, R54, 0x96, !PT ;  /* 0x0000001f092f7c12 */ /* 0x000fe2000f8e9636 */
[----:B------:R1:W-:Y:S01]  /*6f00*/  MUFU.EX2 R100, R7 ;  /* 0x0000000700647308 */ /* 0x0003e20000000800 */
[----:B------:R-:W-:Y:S01]  /*6f10*/  LOP3.LUT R54, R8, 0xffff, RZ, 0xc0, !PT ;  /* 0x0000ffff08367812 */ /* 0x000fe200078ec0ff */
[----:B------:R-:W-:Y:S01]  /*6f20*/  FFMA.FTZ R9, R130, c[0x0][0x23c], -R2 ;  /* 0x00008f0082097a23 */ /* 0x000fe20000010802 */
[----:B------:R-:W-:Y:S01]  /*6f30*/  LOP3.LUT R58, R8, 0xff, RZ, 0xc0, !PT ;  /* 0x000000ff083a7812 */ /* 0x000fe200078ec0ff */
[----:B---3--:R-:W-:Y:S01]  /*6f40*/  IMAD.MOV.U32 R130, RZ, RZ, R89 ;  /* 0x000000ffff827224 */ /* 0x008fe200078e0059 */
[----:B------:R-:W-:-:S02]  /*6f50*/  SHF.R.U32.HI R115, RZ, 0x10, R8 ;  /* 0x00000010ff737819 */ /* 0x000fc40000011608 */
[----:B------:R-:W-:Y:S01]  /*6f60*/  SHF.R.U32.HI R116, RZ, 0x18, R8 ;  /* 0x00000018ff747819 */ /* 0x000fe20000011608 */
[----:B------:R2:W-:Y:S01]  /*6f70*/  MUFU.EX2 R108, R6 ;  /* 0x00000006006c7308 */ /* 0x0005e20000000800 */
[----:B------:R-:W-:Y:S01]  /*6f80*/  LOP3.LUT R8, R71, 0xff, RZ, 0xc0, !PT ;  /* 0x000000ff47087812 */ /* 0x000fe200078ec0ff */
[----:B------:R-:W-:Y:S01]  /*6f90*/  IMAD.MOV.U32 R71, RZ, RZ, R231 ;  /* 0x000000ffff477224 */ /* 0x000fe200078e00e7 */
[----:B------:R-:W-:Y:S02]  /*6fa0*/  @!P4 PRMT R191, R163, 0x5410, RZ ;  /* 0x00005410a3bfc816 */ /* 0x000fe400000000ff */
[----:B------:R-:W-:Y:S01]  /*6fb0*/  PRMT R29, R8, 0x5410, R72 ;  /* 0x00005410081d7816 */ /* 0x000fe20000000048 */
[----:B------:R-:W-:Y:S01]  /*6fc0*/  IMAD.MOV.U32 R72, RZ, RZ, R228 ;  /* 0x000000ffff487224 */ /* 0x000fe200078e00e4 */
[----:B------:R-:W-:Y:S01]  /*6fd0*/  LOP3.LUT R8, R62, 0xff, RZ, 0xc0, !PT ;  /* 0x000000ff3e087812 */ /* 0x000fe200078ec0ff */
[----:B------:R3:W4:Y:S01]  /*6fe0*/  MUFU.EX2 R10, R9 ;  /* 0x00000009000a7308 */ /* 0x0007220000000800 */
[----:B-1----:R-:W-:Y:S01]  /*6ff0*/  LOP3.LUT R7, R84, 0xff, RZ, 0xc0, !PT ;  /* 0x000000ff54077812 */ /* 0x002fe200078ec0ff */
[----:B------:R-:W-:Y:S01]  /*7000*/  IMAD.MOV.U32 R84, RZ, RZ, R238 ;  /* 0x000000ffff547224 */ /* 0x000fe200078e00ee */
[----:B------:R-:W-:Y:S01]  /*7010*/  PRMT R30, R8, 0x5410, R64 ;  /* 0x00005410081e7816 */ /* 0x000fe20000000040 */
[----:B------:R-:W-:Y:S01]  /*7020*/  FFMA.FTZ R8, R129, c[0x0][0x23c], -R2 ;  /* 0x00008f0081087a23 */ /* 0x000fe20000010802 */
[----:B------:R-:W-:Y:S01]  /*7030*/  ISETP.GE.U32.AND P4, PT, R217, R7, PT ;  /* 0x00000007d900720c */ /* 0x000fe20003f86070 */
[----:B------:R-:W-:Y:S01]  /*7040*/  IMAD.MOV.U32 R62, RZ, RZ, R72 ;  /* 0x000000ffff3e7224 */ /* 0x000fe200078e0048 */
[----:B------:R-:W-:Y:S01]  /*7050*/  SHF.R.U32.HI R7, RZ, 0x8, R38 ;  /* 0x00000008ff077819 */ /* 0x000fe20000011626 */
[----:B------:R1:W-:Y:S01]  /*7060*/  MUFU.EX2 R139, R8 ;  /* 0x00000008008b7308 */ /* 0x0003e20000000800 */
[----:B--2---:R-:W-:Y:S01]  /*7070*/  SHF.R.U32.HI R6, RZ, 0x8, R67 ;  /* 0x00000008ff067819 */ /* 0x004fe20000011643 */
[----:B------:R-:W-:Y:S01]  /*7080*/  IMAD.MOV.U32 R67, RZ, RZ, R236 ;  /* 0x000000ffff437224 */ /* 0x000fe200078e00ec */
[----:B------:R-:W-:Y:S01]  /*7090*/  PRMT R32, R43, 0x5410, R7 ;  /* 0x000054102b207816 */ /* 0x000fe20000000007 */
[----:B------:R-:W-:Y:S01]  /*70a0*/  IMAD.MOV.U32 R72, RZ, RZ, R250 ;  /* 0x000000ffff487224 */ /* 0x000fe200078e00fa */
[----:B------:R-:W-:Y:S01]  /*70b0*/  PRMT R27, R73, 0x5410, R6 ;  /* 0x00005410491b7816 */ /* 0x000fe20000000006 */
[----:B------:R-:W-:Y:S01]  /*70c0*/  IMAD.MOV.U32 R73, RZ, RZ, R230 ;  /* 0x000000ffff497224 */ /* 0x000fe200078e00e6 */
[----:B------:R-:W-:Y:S01]  /*70d0*/  SHF.R.U32.HI R6, RZ, 0x8, R60 ;  /* 0x00000008ff067819 */ /* 0x000fe2000001163c */
[--C-:B---3--:R-:W-:Y:S01]  /*70e0*/  FFMA.FTZ R9, R128, c[0x0][0x23c], -R2.reuse ;  /* 0x00008f0080097a23 */ /* 0x108fe20000010802 */
[----:B------:R-:W-:Y:S01]  /*70f0*/  LOP3.LUT R7, R55, 0xff, RZ, 0xc0, !PT ;  /* 0x000000ff37077812 */ /* 0x000fe200078ec0ff */
[----:B------:R-:W-:Y:S01]  /*7100*/  FFMA.FTZ R2, R127, c[0x0][0x23c], -R2 ;  /* 0x00008f007f027a23 */ /* 0x000fe20000010802 */
[----:B------:R-:W-:Y:S01]  /*7110*/  PRMT R28, R63, 0x5410, R6 ;  /* 0x000054103f1c7816 */ /* 0x000fe20000000006 */
[----:B------:R2:W-:Y:S01]  /*7120*/  MUFU.EX2 R131, R9 ;  /* 0x0000000900837308 */ /* 0x0005e20000000800 */
[----:B------:R-:W-:Y:S01]  /*7130*/  F2FP.PACK_AB R6, R102, R101 ;  /* 0x000000656606723e */ /* 0x000fe200000000ff */
[----:B------:R-:W-:Y:S01]  /*7140*/  IMAD R128, R217, 0x10000, R217 ;  /* 0x00010000d9807824 */ /* 0x000fe200078e02d9 */
[----:B------:R-:W-:Y:S01]  /*7150*/  PRMT R31, R7, 0x5410, R57 ;  /* 0x00005410071f7816 */ /* 0x000fe20000000039 */
[----:B-1----:R-:W-:Y:S01]  /*7160*/  FFMA.FTZ R8, R140, c[0x0][0x23c], -R17 ;  /* 0x00008f008c087a23 */ /* 0x002fe20000010811 */
[C---:B------:R-:W-:Y:S01]  /*7170*/  PRMT R188, R6.reuse, 0x7610, R188 ;  /* 0x0000761006bc7816 */ /* 0x040fe200000000bc */
[----:B------:R-:W-:Y:S01]  /*7180*/  IMAD.MOV.U32 R60, RZ, RZ, R227 ;  /* 0x000000ffff3c7224 */ /* 0x000fe200078e00e3 */
[----:B------:R-:W-:Y:S01]  /*7190*/  PRMT R187, R6, 0x7632, R187 ;  /* 0x0000763206bb7816 */ /* 0x000fe200000000bb */
[----:B------:R1:W3:Y:S01]  /*71a0*/  MUFU.EX2 R64, R2 ;  /* 0x0000000200407308 */ /* 0x0002e20000000800 */
[----:B------:R-:W-:Y:S01]  /*71b0*/  SHF.R.U32.HI R6, RZ, 0x8, R107 ;  /* 0x00000008ff067819 */ /* 0x000fe2000001166b */
[----:B------:R-:W-:Y:S01]  /*71c0*/  @!P6 HADD2 R164, -R188.H0_H0, -RZ.H0_H0 ;  /* 0xa00000ffbca4e230 */ /* 0x000fe20000000900 */
[----:B------:R-:W-:Y:S01]  /*71d0*/  PRMT R38, R188, 0x5410, R187 ;  /* 0x00005410bc267816 */ /* 0x000fe200000000bb */
[----:B----4-:R-:W-:Y:S01]  /*71e0*/  IMAD.MOV.U32 R107, RZ, RZ, R10 ;  /* 0x000000ffff6b7224 */ /* 0x010fe200078e000a */
[----:B------:R-:W-:Y:S01]  /*71f0*/  LOP3.LUT R6, R6, 0xffff, RZ, 0xc0, !PT ;  /* 0x0000ffff06067812 */ /* 0x000fe200078ec0ff */
[----:B------:R-:W-:Y:S01]  /*7200*/  IMAD.MOV.U32 R55, RZ, RZ, R86 ;  /* 0x000000ffff377224 */ /* 0x000fe200078e0056 */
[----:B------:R-:W-:Y:S01]  /*7210*/  @!P6 PRMT R188, R164, 0x5410, RZ ;  /* 0x00005410a4bce816 */ /* 0x000fe200000000ff */
[----:B------:R4:W-:Y:S01]  /*7220*/  MUFU.EX2 R99, R8 ;  /* 0x0000000800637308 */ /* 0x0009e20000000800 */
[----:B------:R-:W-:Y:S01]  /*7230*/  ISETP.GE.U32.AND P6, PT, R217, R6, PT ;  /* 0x00000006d900720c */ /* 0x000fe20003fc6070 */
[----:B------:R-:W-:Y:S01]  /*7240*/  FFMA.FTZ R6, R144, c[0x0][0x23c], -R17 ;  /* 0x00008f0090067a23 */ /* 0x000fe20000010811 */
[----:B------:R-:W-:Y:S01]  /*7250*/  LOP3.LUT R7, R25, 0xffff, RZ, 0xc0, !PT ;  /* 0x0000ffff19077812 */ /* 0x000fe200078ec0ff */
[----:B------:R-:W-:Y:S01]  /*7260*/  IMAD.MOV.U32 R127, RZ, RZ, R85 ;  /* 0x000000ffff7f7224 */ /* 0x000fe200078e0055 */
[----:B--2---:R-:W-:Y:S01]  /*7270*/  LOP3.LUT R9, R21, 0xffff, RZ, 0xc0, !PT ;  /* 0x0000ffff15097812 */ /* 0x004fe200078ec0ff */
[----:B------:R-:W-:Y:S01]  /*7280*/  IMAD.MOV.U32 R63, RZ, RZ, R73 ;  /* 0x000000ffff3f7224 */ /* 0x000fe200078e0049 */
[----:B------:R-:W-:Y:S01]  /*7290*/  SHF.R.U32.HI R10, RZ, 0x8, R7 ;  /* 0x00000008ff0a7819 */ /* 0x000fe20000011607 */
[----:B------:R2:W2:Y:S01]  /*72a0*/  MUFU.EX2 R98, R6 ;  /* 0x0000000600627308 */ /* 0x0004a20000000800 */
[----:B-1----:R-:W-:Y:S01]  /*72b0*/  SHF.R.U32.HI R2, RZ, 0x10, R25 ;  /* 0x00000010ff027819 */ /* 0x002fe20000011619 */
[----:B------:R-:W-:Y:S01]  /*72c0*/  IMAD.MOV.U32 R57, RZ, RZ, R71 ;  /* 0x000000ffff397224 */ /* 0x000fe200078e0047 */
[----:B------:R-:W-:Y:S01]  /*72d0*/  PRMT R16, R16, 0x5410, R10 ;  /* 0x0000541010107816 */ /* 0x000fe2000000000a */
[----:B------:R-:W-:Y:S01]  /*72e0*/  IMAD.MOV.U32 R73, RZ, RZ, R249 ;  /* 0x000000ffff497224 */ /* 0x000fe200078e00f9 */
[----:B------:R-:W-:Y:S01]  /*72f0*/  LOP3.LUT R7, R2, 0xff, RZ, 0xc0, !PT ;  /* 0x000000ff02077812 */ /* 0x000fe200078ec0ff */
[----:B------:R-:W-:Y:S01]  /*7300*/  @!P6 HADD2 R222, -R187.H0_H0, -RZ.H0_H0 ;  /* 0xa00000ffbbdee230 */ /* 0x000fe20000000900 */
[----:B------:R-:W-:Y:S01]  /*7310*/  LOP3.LUT R2, R13, 0xff, RZ, 0xc0, !PT ;  /* 0x000000ff0d027812 */ /* 0x000fe200078ec0ff */
[----:B------:R-:W-:Y:S01]  /*7320*/  IMAD.MOV.U32 R71, RZ, RZ, R248 ;  /* 0x000000ffff477224 */ /* 0x000fe200078e00f8 */
[----:B------:R-:W-:-:S02]  /*7330*/  PRMT R15, R7, 0x5410, R15 ;  /* 0x00005410070f7816 */ /* 0x000fc4000000000f */
[----:B------:R-:W-:Y:S02]  /*7340*/  PRMT R21, R2, 0x5410, R11 ;  /* 0x0000541002157816 */ /* 0x000fe4000000000b */
[C---:B------:R-:W-:Y:S02]  /*7350*/  LOP3.LUT R2, R22.reuse, 0xffff, RZ, 0xc0, !PT ;  /* 0x0000ffff16027812 */ /* 0x040fe400078ec0ff */
[----:B----4-:R-:W-:Y:S02]  /*7360*/  LOP3.LUT R8, R22, 0xff, RZ, 0xc0, !PT ;  /* 0x000000ff16087812 */ /* 0x010fe400078ec0ff */
[----:B--2---:R-:W-:Y:S02]  /*7370*/  SHF.R.U32.HI R6, RZ, 0x8, R9 ;  /* 0x00000008ff067819 */ /* 0x004fe40000011609 */
[----:B------:R-:W-:Y:S02]  /*7380*/  SHF.R.U32.HI R7, RZ, 0x8, R19 ;  /* 0x00000008ff077819 */ /* 0x000fe40000011613 */
[----:B------:R-:W-:Y:S01]  /*7390*/  PRMT R14, R14, 0x5410, R6 ;  /* 0x000054100e0e7816 */ /* 0x000fe20000000006 */
[----:B------:R-:W-:Y:S01]  /*73a0*/  FFMA.FTZ R6, R136, c[0x0][0x23c], -R17 ;  /* 0x00008f0088067a23 */ /* 0x000fe20000010811 */
[----:B------:R-:W-:-:S02]  /*73b0*/  LOP3.LUT R9, R20, 0xff, RZ, 0xc0, !PT ;  /* 0x000000ff14097812 */ /* 0x000fc400078ec0ff */
[----:B------:R-:W-:Y:S01]  /*73c0*/  PRMT R24, R24, 0x5410, R7 ;  /* 0x0000541018187816 */ /* 0x000fe20000000007 */
[----:B------:R1:W-:Y:S01]  /*73d0*/  MUFU.EX2 R239, R6 ;  /* 0x0000000600ef7308 */ /* 0x0003e20000000800 */
[----:B------:R-:W-:Y:S01]  /*73e0*/  FFMA.FTZ R7, R137, c[0x0][0x23c], -R17 ;  /* 0x00008f0089077a23 */ /* 0x000fe20000010811 */
[----:B------:R-:W-:Y:S02]  /*73f0*/  PRMT R23, R9, 0x5410, R23 ;  /* 0x0000541009177816 */ /* 0x000fe40000000017 */
[----:B------:R-:W-:Y:S02]  /*7400*/  SHF.R.U32.HI R10, RZ, 0x18, R12 ;  /* 0x00000018ff0a7819 */ /* 0x000fe4000001160c */
[----:B------:R-:W-:Y:S02]  /*7410*/  @!P1 PRMT R198, R159, 0x5410, RZ ;  /* 0x000054109fc69816 */ /* 0x000fe400000000ff */
[----:B------:R2:W4:Y:S01]  /*7420*/  MUFU.EX2 R252, R7 ;  /* 0x0000000700fc7308 */ /* 0x0005220000000800 */
[----:B------:R-:W-:-:S02]  /*7430*/  SHF.R.U32.HI R11, RZ, 0x18, R22 ;  /* 0x00000018ff0b7819 */ /* 0x000fc40000011616 */
[----:B------:R-:W-:Y:S01]  /*7440*/  ISETP.GE.U32.AND P1, PT, R217, R65, PT ;  /* 0x00000041d900720c */ /* 0x000fe20003f26070 */
[----:B------:R-:W-:Y:S01]  /*7450*/  IMAD.MOV.U32 R65, RZ, RZ, R78 ;  /* 0x000000ffff417224 */ /* 0x000fe200078e004e */
[----:B------:R-:W-:Y:S02]  /*7460*/  LOP3.LUT R13, R12, 0xff, RZ, 0xc0, !PT ;  /* 0x000000ff0c0d7812 */ /* 0x000fe400078ec0ff */
[----:B------:R-:W-:Y:S02]  /*7470*/  @!P6 PRMT R187, R222, 0x5410, RZ ;  /* 0x00005410debbe816 */ /* 0x000fe400000000ff */
[----:B-1----:R-:W-:Y:S02]  /*7480*/  SHF.R.U32.HI R6, RZ, 0x8, R2 ;  /* 0x00000008ff067819 */ /* 0x002fe40000011602 */
[----:B------:R-:W-:Y:S02]  /*7490*/  SHF.R.U32.HI R2, RZ, 0x10, R22 ;  /* 0x00000010ff027819 */ /* 0x000fe40000011616 */
[----:B------:R-:W-:-:S02]  /*74a0*/  PRMT R19, R8, 0x5410, R6 ;  /* 0x0000541008137816 */ /* 0x000fc40000000006 */
[----:B------:R-:W-:Y:S01]  /*74b0*/  LOP3.LUT R8, R2, 0xff, RZ, 0xc0, !PT ;  /* 0x000000ff02087812 */ /* 0x000fe200078ec0ff */
[----:B--2---:R-:W-:Y:S01]  /*74c0*/  FFMA.FTZ R7, R146, c[0x0][0x23c], -R18 ;  /* 0x00008f0092077a23 */ /* 0x004fe20000010812 */
[----:B------:R-:W-:Y:S02]  /*74d0*/  LOP3.LUT R2, R12, 0xffff, RZ, 0xc0, !PT ;  /* 0x0000ffff0c027812 */ /* 0x000fe400078ec0ff */
[----:B------:R-:W-:Y:S01]  /*74e0*/  SHF.R.U32.HI R6, RZ, 0x10, R12 ;  /* 0x00000010ff067819 */ /* 0x000fe2000001160c */
[----:B------:R1:W-:Y:S01]  /*74f0*/  MUFU.EX2 R97, R7 ;  /* 0x0000000700617308 */ /* 0x0003e20000000800 */
[----:B------:R-:W-:Y:S02]  /*7500*/  SHF.R.U32.HI R9, RZ, 0x8, R2 ;  /* 0x00000008ff097819 */ /* 0x000fe40000011602 */
[----:B------:R-:W-:Y:S01]  /*7510*/  LOP3.LUT R2, R6, 0xff, RZ, 0xc0, !PT ;  /* 0x000000ff06027812 */ /* 0x000fe200078ec0ff */
[----:B------:R-:W-:Y:S01]  /*7520*/  FFMA.FTZ R6, R145, c[0x0][0x23c], -R18 ;  /* 0x00008f0091067a23 */ /* 0x000fe20000010812 */
[----:B------:R-:W-:Y:S01]  /*7530*/  PRMT R11, R8, 0x5410, R11 ;  /* 0x00005410080b7816 */ /* 0x000fe2000000000b */
[----:B------:R-:W-:Y:S01]  /*7540*/  FFMA.FTZ R8, R151, c[0x0][0x23c], -R17 ;  /* 0x00008f0097087a23 */ /* 0x000fe20000010811 */
[----:B------:R-:W-:Y:S01]  /*7550*/  PRMT R10, R2, 0x5410, R10 ;  /* 0x00005410020a7816 */ /* 0x000fe2000000000a */
[----:B------:R2:W2:Y:S01]  /*7560*/  MUFU.EX2 R236, R6 ;  /* 0x0000000600ec7308 */ /* 0x0004a20000000800 */
[----:B------:R-:W-:-:S02]  /*7570*/  F2FP.PACK_AB R2, R130, R67 ;  /* 0x000000438202723e */ /* 0x000fc400000000ff */
[----:B------:R-:W-:Y:S02]  /*7580*/  PRMT R9, R13, 0x5410, R9 ;  /* 0x000054100d097816 */ /* 0x000fe40000000009 */
[C---:B------:R-:W-:Y:S02]  /*7590*/  PRMT R169, R2.reuse, 0x7610, R169 ;  /* 0x0000761002a97816 */ /* 0x040fe400000000a9 */
[----:B------:R-:W-:Y:S01]  /*75a0*/  PRMT R168, R2, 0x7632, R168 ;  /* 0x0000763202a87816 */ /* 0x000fe200000000a8 */
[----:B------:R-:W-:Y:S01]  /*75b0*/  FFMA.FTZ R2, R143, c[0x0][0x23c], -R18 ;  /* 0x00008f008f027a23 */ /* 0x000fe20000010812 */
[----:B-1----:R-:W-:Y:S01]  /*75c0*/  F2FP.PACK_AB R7, R81, R109 ;  /* 0x0000006d5107723e */ /* 0x002fe200000000ff */
[----:B------:R1:W-:Y:S01]  /*75d0*/  MUFU.EX2 R25, R8 ;  /* 0x0000000800197308 */ /* 0x0003e20000000800 */
[----:B------:R-:W-:Y:S02]  /*75e0*/  @!P3 HADD2 R232, -R169.H0_H0, -RZ.H0_H0 ;  /* 0xa00000ffa9e8b230 */ /* 0x000fe40000000900 */
[----:B------:R-:W-:-:S02]  /*75f0*/  PRMT R171, R7, 0x7610, R171 ;  /* 0x0000761007ab7816 */ /* 0x000fc400000000ab */
[----:B------:R-:W-:Y:S01]  /*7600*/  PRMT R170, R7, 0x7632, R170 ;  /* 0x0000763207aa7816 */ /* 0x000fe200000000aa */
[----:B------:R-:W-:Y:S01]  /*7610*/  FFMA.FTZ R7, R142, c[0x0][0x23c], -R18 ;  /* 0x00008f008e077a23 */ /* 0x000fe20000010812 */
[----:B--2---:R-:W-:Y:S01]  /*7620*/  F2FP.PACK_AB R6, R108, R100 ;  /* 0x000000646c06723e */ /* 0x004fe200000000ff */
[----:B------:R2:W-:Y:S03]  /*7630*/  MUFU.EX2 R238, R2 ;  /* 0x0000000200ee7308 */ /* 0x0005e60000000800 */
[C---:B------:R-:W-:Y:S02]  /*7640*/  PRMT R163, R6.reuse, 0x7610, R163 ;  /* 0x0000761006a37816 */ /* 0x040fe400000000a3 */
[----:B------:R-:W-:Y:S02]  /*7650*/  PRMT R162, R6, 0x7632, R162 ;  /* 0x0000763206a27816 */ /* 0x000fe400000000a2 */
[----:B---3--:R-:W-:Y:S01]  /*7660*/  F2FP.PACK_AB R6, R64, R139 ;  /* 0x0000008b4006723e */ /* 0x008fe200000000ff */
[----:B------:R3:W3:Y:S01]  /*7670*/  MUFU.EX2 R237, R7 ;  /* 0x0000000700ed7308 */ /* 0x0006e20000000800 */
[----:B-1----:R-:W-:Y:S01]  /*7680*/  FFMA.FTZ R8, R148, c[0x0][0x23c], -R17 ;  /* 0x00008f0094087a23 */ /* 0x002fe20000010811 */
[----:B------:R-:W-:Y:S01]  /*7690*/  @!P4 HADD2 R223, -R163.H0_H0, -RZ.H0_H0 ;  /* 0xa00000ffa3dfc230 */ /* 0x000fe20000000900 */
[C---:B------:R-:W-:Y:S01]  /*76a0*/  PRMT R165, R6.reuse, 0x7610, R165 ;  /* 0x0000761006a57816 */ /* 0x040fe200000000a5 */
[----:B------:R-:W-:Y:S01]  /*76b0*/  @!P5 HADD2 R224, -R162.H0_H0, -RZ.H0_H0 ;  /* 0xa00000ffa2e0d230 */ /* 0x000fe20000000900 */
[----:B------:R-:W-:Y:S01]  /*76c0*/  PRMT R164, R6, 0x7632, R164 ;  /* 0x0000763206a47816 */ /* 0x000fe200000000a4 */
[----:B------:R-:W-:Y:S01]  /*76d0*/  FFMA.FTZ R6, R173, c[0x0][0x23c], -R17 ;  /* 0x00008f00ad067a23 */ /* 0x000fe20000010811 */
[----:B--2---:R-:W-:Y:S01]  /*76e0*/  F2FP.PACK_AB R2, R99, R98 ;  /* 0x000000626302723e */ /* 0x004fe200000000ff */
[----:B------:R-:W-:-:S02]  /*76f0*/  IMAD.SHL.U32 R173, R0, 0x2, RZ ;  /* 0x0000000200ad7824 */ /* 0x000fc400078e00ff */
[----:B------:R1:W2:Y:S01]  /*7700*/  MUFU.EX2 R96, R6 ;  /* 0x0000000600607308 */ /* 0x0002a20000000800 */
[----:B------:R-:W-:Y:S01]  /*7710*/  HSET2.LE.AND R0, R31, R128, PT ;  /* 0x000000801f007233 */ /* 0x000fe20003803000 */
[C---:B------:R-:W-:Y:S01]  /*7720*/  PRMT R159, R2.reuse, 0x7610, R159 ;  /* 0x00007610029f7816 */ /* 0x040fe2000000009f */
[----:B------:R-:W-:Y:S01]  /*7730*/  @!P0 HADD2 R241, -R164.H0_H0, -RZ.H0_H0 ;  /* 0xa00000ffa4f18230 */ /* 0x000fe20000000900 */
[----:B------:R-:W-:Y:S01]  /*7740*/  PRMT R158, R2, 0x7632, R158 ;  /* 0x00007632029e7816 */ /* 0x000fe2000000009e */
[----:B------:R-:W2:Y:S01]  /*7750*/  LDSM.16.MT88.4 R92, [R173+0x6000] ;  /* 0x00600000ad5c783b */ /* 0x000ea20000004200 */
[----:B---3--:R-:W-:Y:S02]  /*7760*/  F2FP.PACK_AB R7, R131, R107 ;  /* 0x0000006b8307723e */ /* 0x008fe400000000ff */
[----:B----4-:R-:W-:Y:S01]  /*7770*/  F2FP.PACK_AB R2, R252, R239 ;  /* 0x000000effc02723e */ /* 0x010fe200000000ff */
[----:B------:R3:W-:Y:S01]  /*7780*/  MUFU.EX2 R230, R8 ;  /* 0x0000000800e67308 */ /* 0x0007e20000000800 */
[C---:B------:R-:W-:Y:S01]  /*7790*/  PRMT R167, R7.reuse, 0x7610, R167 ;  /* 0x0000761007a77816 */ /* 0x040fe200000000a7 */
[----:B------:R-:W4:Y:S01]  /*77a0*/  LDSM.16.MT88.4 R88, [R173+0x6800] ;  /* 0x00680000ad58783b */ /* 0x000f220000004200 */
[----:B------:R-:W-:-:S02]  /*77b0*/  PRMT R166, R7, 0x7632, R166 ;  /* 0x0000763207a67816 */ /* 0x000fc400000000a6 */
[----:B------:R-:W-:Y:S02]  /*77c0*/  F2FP.PACK_AB R7, R236, R97 ;  /* 0x00000061ec07723e */ /* 0x000fe400000000ff */
[----:B-1----:R-:W-:Y:S02]  /*77d0*/  F2FP.PACK_AB R6, R238, R237 ;  /* 0x000000edee06723e */ /* 0x002fe400000000ff */
[C---:B------:R-:W-:Y:S02]  /*77e0*/  PRMT R161, R7.reuse, 0x7610, R161 ;  /* 0x0000761007a17816 */ /* 0x040fe400000000a1 */
[----:B------:R-:W-:Y:S01]  /*77f0*/  PRMT R160, R7, 0x7632, R160 ;  /* 0x0000763207a07816 */ /* 0x000fe200000000a0 */
[--C-:B------:R-:W-:Y:S01]  /*7800*/  HSET2.LE.AND R7, R27, R128.reuse, PT ;  /* 0x000000801b077233 */ /* 0x100fe20003803000 */
[C---:B------:R-:W-:Y:S01]  /*7810*/  PRMT R157, R2.reuse, 0x7610, R157 ;  /* 0x00007610029d7816 */ /* 0x040fe2000000009d */
[----:B------:R-:W-:Y:S01]  /*7820*/  IMAD.MOV.U32 R27, RZ, RZ, R65 ;  /* 0x000000ffff1b7224 */ /* 0x000fe200078e0041 */
[----:B------:R-:W-:Y:S01]  /*7830*/  PRMT R156, R2, 0x7632, R156 ;  /* 0x00007632029c7816 */ /* 0x000fe2000000009c */
[--C-:B------:R-:W-:Y:S01]  /*7840*/  HSET2.LE.AND R2, R16, R128.reuse, PT ;  /* 0x0000008010027233 */ /* 0x100fe20003803000 */
[C---:B------:R-:W-:Y:S01]  /*7850*/  PRMT R155, R6.reuse, 0x7610, R155 ;  /* 0x00007610069b7816 */ /* 0x040fe2000000009b */
[----:B---3--:R-:W-:Y:S01]  /*7860*/  FFMA.FTZ R8, R147, c[0x0][0x23c], -R17 ;  /* 0x00008f0093087a23 */ /* 0x008fe20000010811 */
[----:B------:R-:W-:Y:S01]  /*7870*/  PRMT R154, R6, 0x7632, R154 ;  /* 0x00007632069a7816 */ /* 0x000fe2000000009a */
[--C-:B------:R-:W-:Y:S01]  /*7880*/  HSET2.LE.AND R6, R14, R128.reuse, PT ;  /* 0x000000800e067233 */ /* 0x100fe20003803000 */
[----:B------:R-:W-:Y:S01]  /*7890*/  LOP3.LUT R38, R7, R38, RZ, 0xc0, !PT ;  /* 0x0000002607267212 */ /* 0x000fe200078ec0ff */
[----:B------:R1:W3:Y:S01]  /*78a0*/  MUFU.EX2 R231, R8 ;  /* 0x0000000800e77308 */ /* 0x0002e20000000800 */
[----:B------:R-:W-:Y:S01]  /*78b0*/  PRMT R7, R171, 0x5410, R170 ;  /* 0x00005410ab077816 */ /* 0x000fe200000000aa */
[----:B------:R-:W-:Y:S01]  /*78c0*/  IMAD.MOV.U32 R16, RZ, RZ, R87 ;  /* 0x000000ffff107224 */ /* 0x000fe200078e0057 */
[----:B------:R-:W-:Y:S01]  /*78d0*/  LOP3.LUT R36, R2, R36, RZ, 0xc0, !PT ;  /* 0x0000002402247212 */ /* 0x000fe200078ec0ff */
[--C-:B------:R-:W-:Y:S01]  /*78e0*/  HSET2.LE.AND R2, R28, R128.reuse, PT ;  /* 0x000000801c027233 */ /* 0x100fe20003803000 */
[----:B------:R-:W-:Y:S01]  /*78f0*/  LOP3.LUT R40, R6, R7, RZ, 0xc0, !PT ;  /* 0x0000000706287212 */ /* 0x000fe200078ec0ff */
[----:B------:R-:W-:Y:S01]  /*7900*/  HSET2.LE.AND R6, R15, R128, PT ;  /* 0x000000800f067233 */ /* 0x000fe20003803000 */
[----:B------:R-:W-:-:S02]  /*7910*/  PRMT R7, R169, 0x5410, R168 ;  /* 0x00005410a9077816 */ /* 0x000fc400000000a8 */
[----:B------:R-:W-:Y:S02]  /*7920*/  @!P3 PRMT R169, R232, 0x5410, RZ ;  /* 0x00005410e8a9b816 */ /* 0x000fe400000000ff */
[----:B------:R-:W-:Y:S01]  /*7930*/  LOP3.LUT R42, R2, R7, RZ, 0xc0, !PT ;  /* 0x00000007022a7212 */ /* 0x000fe200078ec0ff */
[--C-:B------:R-:W-:Y:S01]  /*7940*/  HSET2.LE.AND R2, R29, R128.reuse, PT ;  /* 0x000000801d027233 */ /* 0x100fe20003803000 */
[----:B------:R-:W-:Y:S02]  /*7950*/  PRMT R7, R163, 0x5410, R162 ;  /* 0x00005410a3077816 */ /* 0x000fe400000000a2 */
[----:B------:R-:W-:Y:S01]  /*7960*/  LOP3.LUT R37, R6, R37, RZ, 0xc0, !PT ;  /* 0x0000002506257212 */ /* 0x000fe200078ec0ff */
[--C-:B------:R-:W-:Y:S01]  /*7970*/  HSET2.LE.AND R6, R21, R128.reuse, PT ;  /* 0x0000008015067233 */ /* 0x100fe20003803000 */
[----:B------:R-:W-:Y:S01]  /*7980*/  LOP3.LUT R39, R2, R7, RZ, 0xc0, !PT ;  /* 0x0000000702277212 */ /* 0x000fe200078ec0ff */
[--C-:B------:R-:W-:Y:S01]  /*7990*/  HSET2.LE.AND R2, R30, R128.reuse, PT ;  /* 0x000000801e027233 */ /* 0x100fe20003803000 */
[----:B------:R-:W-:Y:S01]  /*79a0*/  PRMT R7, R167, 0x5410, R166 ;  /* 0x00005410a7077816 */ /* 0x000fe200000000a6 */
[----:B-1----:R-:W-:Y:S01]  /*79b0*/  FFMA.FTZ R8, R203, c[0x0][0x23c], -R18 ;  /* 0x00008f00cb087a23 */ /* 0x002fe20000010812 */
[----:B------:R-:W-:Y:S01]  /*79c0*/  @!P4 PRMT R163, R223, 0x5410, RZ ;  /* 0x00005410dfa3c816 */ /* 0x000fe200000000ff */
[----:B------:R-:W-:Y:S01]  /*79d0*/  IMAD.MOV.U32 R203, RZ, RZ, R66 ;  /* 0x000000ffffcb7224 */ /* 0x000fe200078e0042 */
[----:B------:R-:W-:Y:S01]  /*79e0*/  LOP3.LUT R41, R6, R7, RZ, 0xc0, !PT ;  /* 0x0000000706297212 */ /* 0x000fe200078ec0ff */
[----:B------:R-:W-:Y:S01]  /*79f0*/  HSET2.LE.AND R6, R24, R128, PT ;  /* 0x0000008018067233 */ /* 0x000fe20003803000 */
[----:B------:R-:W-:Y:S01]  /*7a00*/  PRMT R7, R165, 0x5410, R164 ;  /* 0x00005410a5077816 */ /* 0x000fe200000000a4 */
[----:B------:R1:W-:Y:S01]  /*7a10*/  MUFU.EX2 R79, R8 ;  /* 0x00000008004f7308 */ /* 0x0003e20000000800 */
[----:B--2---:R-:W-:Y:S01]  /*7a20*/  HMMA.16816.F32 R12, R36, R92, RZ ;  /* 0x0000005c240c723c */ /* 0x004fe200000018ff */
[----:B------:R-:W-:-:S02]  /*7a30*/  @!P5 PRMT R162, R224, 0x5410, RZ ;  /* 0x00005410e0a2d816 */ /* 0x000fc400000000ff */
[----:B------:R-:W-:Y:S01]  /*7a40*/  LOP3.LUT R43, R2, R7, RZ, 0xc0, !PT ;  /* 0x00000007022b7212 */ /* 0x000fe200078ec0ff */
[----:B------:R-:W-:Y:S01]  /*7a50*/  HSET2.LE.AND R2, R23, R128, PT ;  /* 0x0000008017027233 */ /* 0x000fe20003803000 */
[----:B------:R-:W-:Y:S02]  /*7a60*/  PRMT R7, R159, 0x5410, R158 ;  /* 0x000054109f077816 */ /* 0x000fe4000000009e */
[----:B------:R-:W-:Y:S02]  /*7a70*/  @!P0 PRMT R164, R241, 0x5410, RZ ;  /* 0x00005410f1a48816 */ /* 0x000fe400000000ff */
[----:B------:R-:W-:Y:S01]  /*7a80*/  LOP3.LUT R34, R6, R7, RZ, 0xc0, !PT ;  /* 0x0000000706227212 */ /* 0x000fe200078ec0ff */
[----:B------:R-:W-:Y:S01]  /*7a90*/  FFMA.FTZ R7, R149, c[0x0][0x23c], -R18 ;  /* 0x00008f0095077a23 */ /* 0x000fe20000010812 */
[----:B------:R-:W-:-:S03]  /*7aa0*/  PRMT R6, R161, 0x5410, R160 ;  /* 0x00005410a1067816 */ /* 0x000fc600000000a0 */
[----:B------:R2:W-:Y:S01]  /*7ab0*/  MUFU.EX2 R227, R7 ;  /* 0x0000000700e37308 */ /* 0x0005e20000000800 */
[----:B-1----:R-:W-:Y:S01]  /*7ac0*/  FFMA.FTZ R8, R174, c[0x0][0x23c], -R18 ;  /* 0x00008f00ae087a23 */ /* 0x002fe20000010812 */
[----:B------:R-:W-:Y:S01]  /*7ad0*/  LOP3.LUT R35, R2, R6, RZ, 0xc0, !PT ;  /* 0x0000000602237212 */ /* 0x000fe200078ec0ff */
[----:B------:R-:W-:Y:S01]  /*7ae0*/  HSET2.LE.AND R2, R32, R128, PT ;  /* 0x0000008020027233 */ /* 0x000fe20003803000 */
[----:B------:R-:W-:Y:S01]  /*7af0*/  PRMT R6, R157, 0x5410, R156 ;  /* 0x000054109d067816 */ /* 0x000fe2000000009c */
[----:B------:R-:W-:-:S03]  /*7b00*/  IMAD.MOV.U32 R174, RZ, RZ, R67 ;  /* 0x000000ffffae7224 */ /* 0x000fc600078e0043 */
[----:B------:R-:W1:Y:S01]  /*7b10*/  MUFU.EX2 R78, R8 ;  /* 0x00000008004e7308 */ /* 0x000e620000000800 */
[----:B------:R-:W-:Y:S01]  /*7b20*/  LOP3.LUT R30, R2, R6, RZ, 0xc0, !PT ;  /* 0x00000006021e7212 */ /* 0x000fe200078ec0ff */
[----:B------:R-:W-:Y:S01]  /*7b30*/  FFMA.FTZ R6, R150, c[0x0][0x23c], -R18 ;  /* 0x00008f0096067a23 */ /* 0x000fe20000010812 */
[----:B------:R-:W-:Y:S01]  /*7b40*/  PRMT R2, R155, 0x5410, R154 ;  /* 0x000054109b027816 */ /* 0x000fe2000000009a */
[----:B----4-:R-:W-:Y:S03]  /*7b50*/  HMMA.16816.F32 R20, R40, R88, R12 ;  /* 0x000000582814723c */ /* 0x010fe6000000180c */
[----:B------:R-:W-:Y:S01]  /*7b60*/  LOP3.LUT R31, R0, R2, RZ, 0xc0, !PT ;  /* 0x00000002001f7212 */ /* 0x000fe200078ec0ff */
[----:B------:R1:W4:Y:S01]  /*7b70*/  MUFU.EX2 R228, R6 ;  /* 0x0000000600e47308 */ /* 0x0003220000000800 */
[----:B--2---:R-:W-:Y:S01]  /*7b80*/  F2FP.PACK_AB R7, R25, R96 ;  /* 0x000000601907723e */ /* 0x004fe200000000ff */
[----:B------:R-:W-:-:S02]  /*7b90*/  HSET2.LE.AND R2, R9, R128, PT ;  /* 0x0000008009027233 */ /* 0x000fc40003803000 */
[----:B------:R-:W-:Y:S01]  /*7ba0*/  HSET2.LE.AND R0, R10, R128, PT ;  /* 0x000000800a007233 */ /* 0x000fe20003803000 */
[C---:B------:R-:W-:Y:S02]  /*7bb0*/  PRMT R147, R7.reuse, 0x7610, R147 ;  /* 0x0000761007937816 */ /* 0x040fe40000000093 */
[----:B------:R-:W-:Y:S02]  /*7bc0*/  PRMT R146, R7, 0x7632, R146 ;  /* 0x0000763207927816 */ /* 0x000fe40000000092 */
[----:B---3--:R-:W-:-:S04]  /*7bd0*/  F2FP.PACK_AB R7, R231, R230 ;  /* 0x000000e6e707723e */ /* 0x008fc800000000ff */
[C---:B------:R-:W-:Y:S02]  /*7be0*/  PRMT R153, R7.reuse, 0x7610, R153 ;  /* 0x0000761007997816 */ /* 0x040fe40000000099 */
[----:B------:R-:W-:Y:S02]  /*7bf0*/  PRMT R152, R7, 0x7632, R152 ;  /* 0x0000763207987816 */ /* 0x000fe40000000098 */
[----:B-1----:R-:W-:-:S03]  /*7c00*/  F2FP.PACK_AB R6, R78, R79 ;  /* 0x0000004f4e06723e */ /* 0x002fc600000000ff */
[----:B------:R-:W-:Y:S01]  /*7c10*/  IMAD.MOV.U32 R24, RZ, RZ, R20 ;  /* 0x000000ffff187224 */ /* 0x000fe200078e0014 */
[C---:B------:R-:W-:Y:S01]  /*7c20*/  PRMT R149, R6.reuse, 0x7610, R149 ;  /* 0x0000761006957816 */ /* 0x040fe20000000095 */
[----:B------:R-:W-:Y:S01]  /*7c30*/  IMAD.MOV.U32 R20, RZ, RZ, R84 ;  /* 0x000000ffff147224 */ /* 0x000fe200078e0054 */
[----:B------:R-:W-:Y:S02]  /*7c40*/  PRMT R148, R6, 0x7632, R148 ;  /* 0x0000763206947816 */ /* 0x000fe40000000094 */
[----:B------:R-:W-:-:S04]  /*7c50*/  PRMT R6, R147, 0x5410, R146 ;  /* 0x0000541093067816 */ /* 0x000fc80000000092 */
[----:B------:R-:W-:Y:S02]  /*7c60*/  LOP3.LUT R32, R2, R6, RZ, 0xc0, !PT ;  /* 0x0000000602207212 */ /* 0x000fe400078ec0ff */
[----:B------:R-:W-:Y:S02]  /*7c70*/  PRMT R2, R149, 0x5410, R148 ;  /* 0x0000541095027816 */ /* 0x000fe40000000094 */
[----:B----4-:R-:W-:Y:S02]  /*7c80*/  F2FP.PACK_AB R6, R228, R227 ;  /* 0x000000e3e406723e */ /* 0x010fe400000000ff */
[----:B------:R-:W-:Y:S01]  /*7c90*/  LOP3.LUT R33, R0, R2, RZ, 0xc0, !PT ;  /* 0x0000000200217212 */ /* 0x000fe200078ec0ff */
[--C-:B------:R-:W-:Y:S01]  /*7ca0*/  HSET2.LE.AND R2, R19, R128.reuse, PT ;  /* 0x0000008013027233 */ /* 0x100fe20003803000 */
[C---:B------:R-:W-:Y:S01]  /*7cb0*/  PRMT R151, R6.reuse, 0x7610, R151 ;  /* 0x0000761006977816 */ /* 0x040fe20000000097 */
[----:B------:R-:W-:Y:S01]  /*7cc0*/  HSET2.LE.AND R0, R11, R128, PT ;  /* 0x000000800b007233 */ /* 0x000fe20003803000 */
[----:B------:R-:W-:Y:S01]  /*7cd0*/  PRMT R150, R6, 0x7632, R150 ;  /* 0x0000763206967816 */ /* 0x000fe20000000096 */
[----:B------:R-:W-:Y:S01]  /*7ce0*/  IMAD.MOV.U32 R19, RZ, RZ, R22 ;  /* 0x000000ffff137224 */ /* 0x000fe200078e0016 */
[----:B------:R-:W-:Y:S01]  /*7cf0*/  PRMT R6, R153, 0x5410, R152 ;  /* 0x0000541099067816 */ /* 0x000fe20000000098 */
[----:B------:R-:W-:Y:S01]  /*7d00*/  HMMA.16816.F32 R8, R32, R92, RZ ;  /* 0x0000005c2008723c */ /* 0x000fe200000018ff */
[----:B------:R-:W-:-:S02]  /*7d10*/  IMAD.MOV.U32 R22, RZ, RZ, R251 ;  /* 0x000000ffff167224 */ /* 0x000fc400078e00fb */
[----:B------:R-:W-:Y:S02]  /*7d20*/  LOP3.LUT R28, R2, R6, RZ, 0xc0, !PT ;  /* 0x00000006021c7212 */ /* 0x000fe400078ec0ff */
[----:B------:R-:W-:-:S04]  /*7d30*/  PRMT R2, R151, 0x5410, R150 ;  /* 0x0000541097027816 */ /* 0x000fc80000000096 */
[----:B------:R-:W-:Y:S01]  /*7d40*/  LOP3.LUT R29, R0, R2, RZ, 0xc0, !PT ;  /* 0x00000002001d7212 */ /* 0x000fe200078ec0ff */
[----:B------:R-:W-:Y:S01]  /*7d50*/  IMAD.MOV.U32 R2, RZ, RZ, R23 ;  /* 0x000000ffff027224 */ /* 0x000fe200078e0017 */
[----:B------:R-:W-:Y:S01]  /*7d60*/  LOP3.LUT R0, R49, 0xff, RZ, 0xc0, !PT ;  /* 0x000000ff31007812 */ /* 0x000fe200078ec0ff */
[----:B------:R-:W-:Y:S02]  /*7d70*/  IMAD.MOV.U32 R23, RZ, RZ, R21 ;  /* 0x000000ffff177224 */ /* 0x000fe400078e0015 */
[----:B------:R-:W-:Y:S01]  /*7d80*/  IMAD.MOV.U32 R21, RZ, RZ, R64 ;  /* 0x000000ffff157224 */ /* 0x000fe200078e0040 */
[----:B------:R-:W-:Y:S02]  /*7d90*/  ISETP.GE.U32.AND P6, PT, R217, R0, PT ;  /* 0x00000000d900720c */ /* 0x000fe40003fc6070 */
[----:B------:R-:W-:-:S04]  /*7da0*/  LOP3.LUT R0, R49, 0xffff, RZ, 0xc0, !PT ;  /* 0x0000ffff31007812 */ /* 0x000fc800078ec0ff */
[----:B------:R-:W-:-:S03]  /*7db0*/  SHF.R.U32.HI R0, RZ, 0x8, R0 ;  /* 0x00000008ff007819 */ /* 0x000fc60000011600 */
[----:B------:R-:W-:Y:S01]  /*7dc0*/  HMMA.16816.F32 R248, R28, R88, R8 ;  /* 0x000000581cf8723c */ /* 0x000fe20000001808 */
[----:B------:R-:W-:-:S03]  /*7dd0*/  LOP3.LUT R0, R0, 0xffff, RZ, 0xc0, !PT ;  /* 0x0000ffff00007812 */ /* 0x000fc600078ec0ff */
[----:B------:R-:W-:Y:S01]  /*7de0*/  @!P6 HADD2 R233, -R171.H0_H0, -RZ.H0_H0 ;  /* 0xa00000ffabe9e230 */ /* 0x000fe20000000900 */
[----:B------:R-:W-:Y:S02]  /*7df0*/  ISETP.GE.U32.AND P4, PT, R217, R0, PT ;  /* 0x00000000d900720c */ /* 0x000fe40003f86070 */
[----:B------:R-:W-:Y:S02]  /*7e00*/  SHF.R.U32.HI R0, RZ, 0x10, R49 ;  /* 0x00000010ff007819 */ /* 0x000fe40000011631 */
[----:B------:R-:W-:Y:S02]  /*7e10*/  @!P6 PRMT R171, R233, 0x5410, RZ ;  /* 0x00005410e9abe816 */ /* 0x000fe400000000ff */
[----:B------:R-:W-:-:S04]  /*7e20*/  LOP3.LUT R0, R0, 0xff, RZ, 0xc0, !PT ;  /* 0x000000ff00007812 */ /* 0x000fc800078ec0ff */
[----:B------:R-:W-:Y:S02]  /*7e30*/  ISETP.GE.U32.AND P5, PT, R217, R0, PT ;  /* 0x00000000d900720c */ /* 0x000fe40003fa6070 */
[----:B------:R-:W-:Y:S01]  /*7e40*/  SHF.R.U32.HI R0, RZ, 0x18, R49 ;  /* 0x00000018ff007819 */ /* 0x000fe20000011631 */
[----:B------:R-:W-:-:S03]  /*7e50*/  @!P4 HADD2 R225, -R170.H0_H0, -RZ.H0_H0 ;  /* 0xa00000ffaae1c230 */ /* 0x000fc60000000900 */
[----:B------:R-:W-:Y:S02]  /*7e60*/  ISETP.GE.U32.AND P6, PT, R217, R0, PT ;  /* 0x00000000d900720c */ /* 0x000fe40003fc6070 */
[----:B------:R-:W-:Y:S01]  /*7e70*/  SHF.R.U32.HI R0, RZ, 0x8, R176 ;  /* 0x00000008ff007819 */ /* 0x000fe200000116b0 */
[----:B------:R-:W-:Y:S01]  /*7e80*/  IMAD R176, R4, 0x2, R173 ;  /* 0x0000000204b07824 */ /* 0x000fe200078e02ad */
[----:B------:R-:W-:Y:S02]  /*7e90*/  @!P4 PRMT R170, R225, 0x5410, RZ ;  /* 0x00005410e1aac816 */ /* 0x000fe400000000ff */
[----:B------:R-:W-:Y:S01]  /*7ea0*/  LOP3.LUT R0, R0, 0xffff, RZ, 0xc0, !PT ;  /* 0x0000ffff00007812 */ /* 0x000fe200078ec0ff */
[----:B------:R-:W-:Y:S01]  /*7eb0*/  @!P5 HADD2 R234, -R167.H0_H0, -RZ.H0_H0 ;  /* 0xa00000ffa7ead230 */ /* 0x000fe20000000900 */
[----:B------:R-:W1:Y:S02]  /*7ec0*/  LDSM.16.MT88.4 R64, [R176+0x6000] ;  /* 0x00600000b040783b */ /* 0x000e640000004200 */
[----:B------:R-:W-:-:S02]  /*7ed0*/  ISETP.GE.U32.AND P4, PT, R217, R0, PT ;  /* 0x00000000d900720c */ /* 0x000fc40003f86070 */
[----:B------:R-:W2:Y:S01]  /*7ee0*/  LDSM.16.MT88.4 R84, [R176+0x6800] ;  /* 0x00680000b054783b */ /* 0x000ea20000004200 */
[----:B------:R-:W-:Y:S01]  /*7ef0*/  @!P6 HADD2 R226, -R166.H0_H0, -RZ.H0_H0 ;  /* 0xa00000ffa6e2e230 */ /* 0x000fe20000000900 */
[----:B------:R-:W-:Y:S02]  /*7f00*/  @!P5 PRMT R167, R234, 0x5410, RZ ;  /* 0x00005410eaa7d816 */ /* 0x000fe400000000ff */
[----:B------:R-:W-:Y:S02]  /*7f10*/  LOP3.LUT R0, R212, 0xff, RZ, 0xc0, !PT ;  /* 0x000000ffd4007812 */ /* 0x000fe400078ec0ff */
[----:B------:R-:W-:Y:S02]  /*7f20*/  @!P6 PRMT R166, R226, 0x5410, RZ ;  /* 0x00005410e2a6e816 */ /* 0x000fe400000000ff */
[C---:B------:R-:W-:Y:S02]  /*7f30*/  ISETP.GE.U32.AND P6, PT, R217.reuse, R50, PT ;  /* 0x00000032d900720c */ /* 0x040fe40003fc6070 */
[----:B------:R3:W4:Y:S01]  /*7f40*/  LDL.LU.S16 R50, [R1+0xa4] ;  /* 0x0000a40001327983 */ /* 0x0007220000300600 */
[----:B------:R-:W-:Y:S01]  /*7f50*/  @!P4 HADD2 R235, -R168.H0_H0, -RZ.H0_H0 ;  /* 0xa00000ffa8ebc230 */ /* 0x000fe20000000900 */
[----:B------:R-:W-:-:S02]  /*7f60*/  ISETP.GE.U32.AND P5, PT, R217, R0, PT ;  /* 0x00000000d900720c */ /* 0x000fc40003fa6070 */
[----:B------:R-:W-:Y:S02]  /*7f70*/  LOP3.LUT R0, R26, 0xffff, RZ, 0xc0, !PT ;  /* 0x0000ffff1a007812 */ /* 0x000fe400078ec0ff */
[----:B------:R-:W-:Y:S02]  /*7f80*/  @!P4 PRMT R168, R235, 0x5410, RZ ;  /* 0x00005410eba8c816 */ /* 0x000fe400000000ff */
[----:B------:R-:W-:-:S04]  /*7f90*/  SHF.R.U32.HI R0, RZ, 0x8, R0 ;  /* 0x00000008ff007819 */ /* 0x000fc80000011600 */
[----:B------:R-:W-:-:S03]  /*7fa0*/  LOP3.LUT R0, R0, 0xffff, RZ, 0xc0, !PT ;  /* 0x0000ffff00007812 */ /* 0x000fc600078ec0ff */
[----:B------:R-:W-:Y:S01]  /*7fb0*/  @!P5 HADD2 R240, -R165.H0_H0, -RZ.H0_H0 ;  /* 0xa00000ffa5f0d230 */ /* 0x000fe20000000900 */
[C---:B------:R-:W-:Y:S02]  /*7fc0*/  ISETP.GE.U32.AND P3, PT, R217.reuse, R0, PT ;  /* 0x00000000d900720c */ /* 0x040fe40003f66070 */
[----:B------:R-:W-:Y:S02]  /*7fd0*/  LOP3.LUT R0, R26, 0xff, RZ, 0xc0, !PT ;  /* 0x000000ff1a007812 */ /* 0x000fe400078ec0ff */
[----:B------:R-:W-:Y:S02]  /*7fe0*/  @!P5 PRMT R165, R240, 0x5410, RZ ;  /* 0x00005410f0a5d816 */ /* 0x000fe400000000ff */
[C---:B------:R-:W-:Y:S02]  /*7ff0*/  ISETP.GE.U32.AND P4, PT, R217.reuse, R0, PT ;  /* 0x00000000d900720c */ /* 0x040fe40003f86070 */
[--C-:B------:R-:W-:Y:S01]  /*8000*/  SHF.R.U32.HI R0, RZ, 0x18, R26.reuse ;  /* 0x00000018ff007819 */ /* 0x100fe2000001161a */
[----:B-1----:R-:W-:Y:S03]  /*8010*/  HMMA.16816.F32 R12, R36, R64, RZ ;  /* 0x00000040240c723c */ /* 0x002fe600000018ff */
[----:B------:R-:W-:Y:S01]  /*8020*/  ISETP.GE.U32.AND P5, PT, R217, R0, PT ;  /* 0x00000000d900720c */ /* 0x000fe20003fa6070 */
[----:B------:R-:W-:Y:S01]  /*8030*/  @!P3 HADD2 R242, -R146.H0_H0, -RZ.H0_H0 ;  /* 0xa00000ff92f2b230 */ /* 0x000fe20000000900 */
[----:B------:R-:W-:-:S03]  /*8040*/  SHF.R.U32.HI R0, RZ, 0x10, R26 ;  /* 0x00000010ff007819 */ /* 0x000fc6000001161a */
[----:B------:R-:W-:Y:S02]  /*8050*/  HMMA.16816.F32 R8, R32, R64, RZ ;  /* 0x000000402008723c */ /* 0x000fe400000018ff */
[----:B------:R-:W-:Y:S01]  /*8060*/  @!P4 HADD2 R243, -R147.H0_H0, -RZ.H0_H0 ;  /* 0xa00000ff93f3c230 */ /* 0x000fe20000000900 */
[----:B------:R-:W-:Y:S02]  /*8070*/  @!P3 PRMT R146, R242, 0x5410, RZ ;  /* 0x00005410f292b816 */ /* 0x000fe400000000ff */
[----:B------:R-:W-:Y:S02]  /*8080*/  LOP3.LUT R0, R0, 0xff, RZ, 0xc0, !PT ;  /* 0x000000ff00007812 */ /* 0x000fe400078ec0ff */
[----:B------:R-:W-:Y:S02]  /*8090*/  @!P4 PRMT R147, R243, 0x5410, RZ ;  /* 0x00005410f393c816 */ /* 0x000fe400000000ff */
[----:B------:R-:W-:Y:S02]  /*80a0*/  ISETP.GE.U32.AND P0, PT, R217, R0, PT ;  /* 0x00000000d900720c */ /* 0x000fe40003f06070 */
[----:B------:R-:W-:-:S04]  /*80b0*/  SHF.R.U32.HI R0, RZ, 0x8, R59 ;  /* 0x00000008ff007819 */ /* 0x000fc8000001163b */
[----:B------:R-:W-:Y:S01]  /*80c0*/  LOP3.LUT R0, R0, 0xffff, RZ, 0xc0, !PT ;  /* 0x0000ffff00007812 */ /* 0x000fe200078ec0ff */
[-C--:B--2---:R-:W-:Y:S01]  /*80d0*/  HMMA.16816.F32 R232, R40, R84.reuse, R12 ;  /* 0x0000005428e8723c */ /* 0x084fe2000000180c */
[----:B------:R3:W2:Y:S02]  /*80e0*/  LDL.LU.S16 R15, [R1+0xac] ;  /* 0x0000ac00010f7983 */ /* 0x0006a40000300600 */
[----:B------:R-:W-:Y:S02]  /*80f0*/  ISETP.GE.U32.AND P4, PT, R217, R0, PT ;  /* 0x00000000d900720c */ /* 0x000fe40003f86070 */
[----:B------:R3:W2:Y:S01]  /*8100*/  LDL.LU.S16 R14, [R1+0xa8] ;  /* 0x0000a800010e7983 */ /* 0x0006a20000300600 */
[----:B------:R-:W-:Y:S02]  /*8110*/  @!P0 HADD2 R244, -R149.H0_H0, -RZ.H0_H0 ;  /* 0xa00000ff95f48230 */ /* 0x000fe40000000900 */
[----:B------:R-:W-:Y:S01]  /*8120*/  HMMA.16816.F32 R240, R28, R84, R8 ;  /* 0x000000541cf0723c */ /* 0x000fe20000001808 */
[----:B------:R3:W3:Y:S01]  /*8130*/  LDL.LU.S16 R11, [R1+0xb4] ;  /* 0x0000b400010b7983 */ /* 0x0006e20000300600 */
[----:B------:R-:W-:-:S02]  /*8140*/  LOP3.LUT R0, R76, 0xff, RZ, 0xc0, !PT ;  /* 0x000000ff4c007812 */ /* 0x000fc400078ec0ff */
[----:B------:R-:W-:Y:S02]  /*8150*/  @!P0 PRMT R149, R244, 0x5410, RZ ;  /* 0x00005410f4958816 */ /* 0x000fe400000000ff */
[----:B------:R-:W-:Y:S02]  /*8160*/  ISETP.GE.U32.AND P0, PT, R217, R0, PT ;  /* 0x00000000d900720c */ /* 0x000fe40003f06070 */
[----:B------:R-:W-:Y:S01]  /*8170*/  SHF.R.U32.HI R0, RZ, 0x10, R53 ;  /* 0x00000010ff007819 */ /* 0x000fe20000011635 */
[----:B------:R-:W-:-:S03]  /*8180*/  @!P5 HADD2 R245, -R148.H0_H0, -RZ.H0_H0 ;  /* 0xa00000ff94f5d230 */ /* 0x000fc60000000900 */
[----:B------:R-:W-:Y:S01]  /*8190*/  LOP3.LUT R0, R0, 0xff, RZ, 0xc0, !PT ;  /* 0x000000ff00007812 */ /* 0x000fe200078ec0ff */
[----:B------:R-:W-:Y:S01]  /*81a0*/  @!P6 HADD2 R247, -R159.H0_H0, -RZ.H0_H0 ;  /* 0xa00000ff9ff7e230 */ /* 0x000fe20000000900 */
[----:B------:R-:W-:Y:S02]  /*81b0*/  @!P5 PRMT R148, R245, 0x5410, RZ ;  /* 0x00005410f594d816 */ /* 0x000fe400000000ff */
[----:B------:R-:W-:Y:S01]  /*81c0*/  ISETP.GE.U32.AND P5, PT, R217, R0, PT ;  /* 0x00000000d900720c */ /* 0x000fe20003fa6070 */
[----:B------:R-:W-:Y:S01]  /*81d0*/  IMAD.MOV.U32 R7, RZ, RZ, R174 ;  /* 0x000000ffff077224 */ /* 0x000fe200078e00ae */
[----:B------:R-:W-:Y:S01]  /*81e0*/  LOP3.LUT R0, R53, 0xff, RZ, 0xc0, !PT ;  /* 0x000000ff35007812 */ /* 0x000fe200078ec0ff */
[----:B------:R-:W-:Y:S01]  /*81f0*/  @!P4 HADD2 R246, -R158.H0_H0, -RZ.H0_H0 ;  /* 0xa00000ff9ef6c230 */ /* 0x000fe20000000900 */
[----:B------:R-:W-:Y:S01]  /*8200*/  @!P6 PRMT R159, R247, 0x5410, RZ ;  /* 0x00005410f79fe816 */ /* 0x000fe200000000ff */
[----:B------:R-:W-:Y:S01]  /*8210*/  IMAD.MOV.U32 R6, RZ, RZ, R107 ;  /* 0x000000ffff067224 */ /* 0x000fe200078e006b */
[C---:B------:R-:W-:Y:S01]  /*8220*/  ISETP.GE.U32.AND P6, PT, R217.reuse, R0, PT ;  /* 0x00000000d900720c */ /* 0x040fe20003fc6070 */
[----:B------:R-:W-:Y:S01]  /*8230*/  IMAD.MOV.U32 R93, RZ, RZ, R63 ;  /* 0x000000ffff5d7224 */ /* 0x000fe200078e003f */
[----:B------:R-:W-:Y:S01]  /*8240*/  SHF.R.U32.HI R0, RZ, 0x18, R53 ;  /* 0x00000018ff007819 */ /* 0x000fe20000011635 */
[----:B------:R-:W-:Y:S01]  /*8250*/  IMAD.MOV.U32 R92, RZ, RZ, R62 ;  /* 0x000000ffff5c7224 */ /* 0x000fe200078e003e */
[----:B------:R-:W-:Y:S01]  /*8260*/  @!P4 PRMT R158, R246, 0x5410, RZ ;  /* 0x00005410f69ec816 */ /* 0x000fe200000000ff */
[----:B------:R-:W-:Y:S01]  /*8270*/  IMAD.MOV.U32 R88, RZ, RZ, R2 ;  /* 0x000000ffff587224 */ /* 0x000fe200078e0002 */
[----:B------:R-:W-:Y:S01]  /*8280*/  ISETP.GE.U32.AND P4, PT, R217, R0, PT ;  /* 0x00000000d900720c */ /* 0x000fe20003f86070 */
[----:B------:R-:W-:Y:S01]  /*8290*/  IMAD.MOV.U32 R26, RZ, RZ, R232 ;  /* 0x000000ffff1a7224 */ /* 0x000fe200078e00e8 */
[----:B------:R-:W-:Y:S01]  /*82a0*/  LOP3.LUT R0, R53, 0xffff, RZ, 0xc0, !PT ;  /* 0x0000ffff35007812 */ /* 0x000fe200078ec0ff */
[----:B------:R-:W-:Y:S01]  /*82b0*/  IMAD R174, R5, 0x2, R173 ;  /* 0x0000000205ae7824 */ /* 0x000fe200078e02ad */
[----:B------:R-:W-:Y:S01]  /*82c0*/  ISETP.GE.U32.AND P3, PT, R217, R61, PT ;  /* 0x0000003dd900720c */ /* 0x000fe20003f66070 */
[----:B------:R-:W-:Y:S01]  /*82d0*/  IMAD.MOV.U32 R137, RZ, RZ, R233 ;  /* 0x000000ffff897224 */ /* 0x000fe200078e00e9 */
[----:B------:R-:W-:Y:S01]  /*82e0*/  SHF.R.U32.HI R0, RZ, 0x8, R0 ;  /* 0x00000008ff007819 */ /* 0x000fe20000011600 */
[----:B------:R-:W-:-:S02]  /*82f0*/  IMAD.MOV.U32 R107, RZ, RZ, R60 ;  /* 0x000000ffff6b7224 */ /* 0x000fc400078e003c */
[----:B------:R-:W1:Y:S01]  /*8300*/  LDSM.16.MT88.4 R60, [R174+0x6000] ;  /* 0x00600000ae3c783b */ /* 0x000e620000004200 */
[----:B------:R-:W-:Y:S01]  /*8310*/  LOP3.LUT R0, R0, 0xffff, RZ, 0xc0, !PT ;  /* 0x0000ffff00007812 */ /* 0x000fe200078ec0ff */
        /* <DEDUP_REMOVED lines=10> */
[----:B------:R-:W-:Y:S01]  /*83c0*/  IMAD.MOV.U32 R129, RZ, RZ, R235 ;  /* 0x000000ffff817224 */ /* 0x000fe200078e00eb */
[----:B----4-:R-:W-:-:S05]  /*83d0*/  @!P0 HADD2 R50, -R161.H0_H0, -RZ.H0_H0 ;  /* 0xa00000ffa1328230 */ /* 0x010fca0000000900 */
[----:B------:R-:W-:-:S04]  /*83e0*/  PRMT R10, R50, 0x7610, R10 ;  /* 0x00007610320a7816 */ /* 0x000fc8000000000a */
[----:B------:R-:W-:Y:S02]  /*83f0*/  @!P0 PRMT R161, R10, 0x5410, RZ ;  /* 0x000054100aa18816 */ /* 0x000fe400000000ff */
[----:B------:R-:W-:Y:S01]  /*8400*/  ISETP.GE.U32.AND P0, PT, R217, R0, PT ;  /* 0x00000000d900720c */ /* 0x000fe20003f06070 */
[----:B------:R4:W4:Y:S01]  /*8410*/  LDL.LU.S16 R10, [R1+0xb0] ;  /* 0x0000b000010a7983 */ /* 0x0009220000300600 */
[----:B------:R-:W-:-:S03]  /*8420*/  LOP3.LUT R0, R220, 0xff, RZ, 0xc0, !PT ;  /* 0x000000ffdc007812 */ /* 0x000fc600078ec0ff */
[----:B------:R1:W4:Y:S08]  /*8430*/  LDL.LU.S16 R2, [R1+0xb8] ;  /* 0x0000b80001027983 */ /* 0x0003300000300600 */
[----:B------:R-:W-:-:S05]  /*8440*/  @!P0 HADD2 R5, -R152.H0_H0, -RZ.H0_H0 ;  /* 0xa00000ff98058230 */ /* 0x000fca0000000900 */
[----:B------:R-:W-:Y:S02]  /*8450*/  @!P0 PRMT R152, R5, 0x5410, RZ ;  /* 0x0000541005988816 */ /* 0x000fe400000000ff */
[----:B------:R-:W-:Y:S01]  /*8460*/  ISETP.GE.U32.AND P0, PT, R217, R74, PT ;  /* 0x0000004ad900720c */ /* 0x000fe20003f06070 */
[----:B--2---:R-:W-:-:S05]  /*8470*/  @!P6 HADD2 R14, -R153.H0_H0, -RZ.H0_H0 ;  /* 0xa00000ff990ee230 */ /* 0x004fca0000000900 */
[----:B------:R-:W-:-:S04]  /*8480*/  PRMT R12, R14, 0x7610, R12 ;  /* 0x000076100e0c7816 */ /* 0x000fc8000000000c */
[----:B------:R-:W-:Y:S02]  /*8490*/  @!P6 PRMT R153, R12, 0x5410, RZ ;  /* 0x000054100c99e816 */ /* 0x000fe400000000ff */
[----:B------:R-:W-:Y:S02]  /*84a0*/  ISETP.GE.U32.AND P6, PT, R217, R75, PT ;  /* 0x0000004bd900720c */ /* 0x000fe40003fc6070 */
[----:B------:R-:W2:Y:S01]  /*84b0*/  LDSM.16.MT88.4 R72, [R174+0x6800] ;  /* 0x00680000ae48783b */ /* 0x000ea20000004200 */
[----:B------:R-:W-:-:S05]  /*84c0*/  @!P3 HADD2 R15, -R160.H0_H0, -RZ.H0_H0 ;  /* 0xa00000ffa00fb230 */ /* 0x000fca0000000900 */
[----:B------:R-:W-:-:S04]  /*84d0*/  PRMT R13, R15, 0x7610, R13 ;  /* 0x000076100f0d7816 */ /* 0x000fc8000000000d */
[----:B------:R-:W-:Y:S02]  /*84e0*/  @!P3 PRMT R160, R13, 0x5410, RZ ;  /* 0x000054100da0b816 */ /* 0x000fe400000000ff */
[----:B-1----:R-:W-:Y:S01]  /*84f0*/  HMMA.16816.F32 R12, R36, R60, RZ ;  /* 0x0000003c240c723c */ /* 0x002fe200000018ff */
[----:B------:R-:W-:Y:S01]  /*8500*/  ISETP.GE.U32.AND P3, PT, R217, R0, PT ;  /* 0x00000000d900720c */ /* 0x000fe20003f66070 */
[----:B---3--:R-:W-:Y:S01]  /*8510*/  @!P5 HADD2 R11, -R151.H0_H0, -RZ.H0_H0 ;  /* 0xa00000ff970bd230 */ /* 0x008fe20000000900 */
[----:B------:R-:W-:-:S04]  /*8520*/  SHF.R.U32.HI R0, RZ, 0x8, R221 ;  /* 0x00000008ff007819 */ /* 0x000fc800000116dd */
[----:B------:R-:W-:Y:S02]  /*8530*/  PRMT R9, R11, 0x7610, R9 ;  /* 0x000076100b097816 */ /* 0x000fe40000000009 */
[----:B------:R-:W-:Y:S02]  /*8540*/  LOP3.LUT R0, R0, 0xffff, RZ, 0xc0, !PT ;  /* 0x0000ffff00007812 */ /* 0x000fe400078ec0ff */
[----:B------:R-:W-:Y:S02]  /*8550*/  @!P5 PRMT R151, R9, 0x5410, RZ ;  /* 0x000054100997d816 */ /* 0x000fe400000000ff */
[----:B------:R-:W-:Y:S02]  /*8560*/  ISETP.GE.U32.AND P5, PT, R217, R0, PT ;  /* 0x00000000d900720c */ /* 0x000fe40003fa6070 */
[----:B------:R1:W3:Y:S09]  /*8570*/  LDL.LU.S16 R0, [R1+0xbc] ;  /* 0x0000bc0001007983 */ /* 0x0002f20000300600 */
[----:B--2---:R-:W-:Y:S01]  /*8580*/  HMMA.16816.F32 R244, R40, R72, R12 ;  /* 0x0000004828f4723c */ /* 0x004fe2000000180c */
[----:B------:R1:W2:Y:S04]  /*8590*/  LDL.LU.S16 R13, [R1+0xc4] ;  /* 0x0000c400010d7983 */ /* 0x0002a80000300600 */
[----:B------:R1:W3:Y:S01]  /*85a0*/  LDL.LU.S16 R12, [R1+0xc0] ;  /* 0x0000c000010c7983 */ /* 0x0002e20000300600 */
[----:B------:R-:W-:-:S02]  /*85b0*/  IMAD.MOV.U32 R224, RZ, RZ, R88 ;  /* 0x000000ffffe07224 */ /* 0x000fc400078e0058 */
[----:B------:R-:W-:Y:S02]  /*85c0*/  IMAD.MOV.U32 R223, RZ, RZ, R6 ;  /* 0x000000ffffdf7224 */ /* 0x000fe400078e0006 */
[----:B------:R-:W-:Y:S01]  /*85d0*/  IMAD.MOV.U32 R6, RZ, RZ, R22 ;  /* 0x000000ffff067224 */ /* 0x000fe200078e0016 */
[----:B----4-:R-:W-:-:S05]  /*85e0*/  @!P4 HADD2 R10, -R150.H0_H0, -RZ.H0_H0 ;  /* 0xa00000ff960ac230 */ /* 0x010fca0000000900 */
[----:B------:R-:W-:-:S04]  /*85f0*/  PRMT R8, R10, 0x7610, R8 ;  /* 0x000076100a087816 */ /* 0x000fc80000000008 */
[----:B------:R-:W-:Y:S02]  /*8600*/  @!P4 PRMT R150, R8, 0x5410, RZ ;  /* 0x000054100896c816 */ /* 0x000fe400000000ff */
[----:B------:R-:W-:Y:S01]  /*8610*/  HMMA.16816.F32 R8, R32, R60, RZ ;  /* 0x0000003c2008723c */ /* 0x000fe200000018ff */
[----:B------:R-:W-:Y:S11]  /*8620*/  @!P1 HADD2 R2, -R157.H0_H0, -RZ.H0_H0 ;  /* 0xa00000ff9d029230 */ /* 0x000ff60000000900 */
[----:B------:R-:W-:Y:S11]  /*8630*/  @!UPT UIADD3 URZ, URZ, URZ, URZ ;  /* 0x0000003f3f3ff290 */ /* 0x000ff6000fffe03f */
[----:B------:R-:W-:Y:S01]  /*8640*/  @!UPT UIADD3 URZ, URZ, URZ, URZ ;  /* 0x0000003f3f3ff290 */ /* 0x000fe2000fffe03f */
[----:B------:R-:W-:Y:S01]  /*8650*/  HMMA.16816.F32 R232, R28, R72, R8 ;  /* 0x000000481ce8723c */ /* 0x000fe20000001808 */
[----:B------:R-:W-:-:S04]  /*8660*/  PRMT R49, R2, 0x7610, R49 ;  /* 0x0000761002317816 */ /* 0x000fc80000000031 */
[----:B------:R-:W-:Y:S01]  /*8670*/  @!P1 PRMT R157, R49, 0x5410, RZ ;  /* 0x00005410319d9816 */ /* 0x000fe200000000ff */
[----:B------:R-:W-:Y:S02]  /*8680*/  IMAD.MOV.U32 R49, RZ, RZ, R224 ;  /* 0x000000ffff317224 */ /* 0x000fe400078e00e0 */
[----:B------:R-:W-:Y:S02]  /*8690*/  IMAD.MOV.U32 R224, RZ, RZ, R222 ;  /* 0x000000ffffe07224 */ /* 0x000fe400078e00de */
[----:B------:R-:W-:Y:S02]  /*86a0*/  IMAD.MOV.U32 R225, RZ, RZ, R49 ;  /* 0x000000ffffe17224 */ /* 0x000fe400078e0031 */
[----:B------:R-:W-:Y:S02]  /*86b0*/  IMAD.MOV.U32 R49, RZ, RZ, R224 ;  /* 0x000000ffff317224 */ /* 0x000fe400078e00e0 */
[----:B------:R-:W-:Y:S01]  /*86c0*/  IMAD.MOV.U32 R224, RZ, RZ, R6 ;  /* 0x000000ffffe07224 */ /* 0x000fe200078e0006 */
[----:B--2---:R-:W-:-:S02]  /*86d0*/  @!P3 HADD2 R13, -R155.H0_H0, -RZ.H0_H0 ;  /* 0xa00000ff9b0db230 */ /* 0x004fc40000000900 */
[----:B---3--:R-:W-:-:S03]  /*86e0*/  @!P2 HADD2 R12, -R154.H0_H0, -RZ.H0_H0 ;  /* 0xa00000ff9a0ca230 */ /* 0x008fc60000000900 */
[----:B------:R-:W-:Y:S02]  /*86f0*/  PRMT R11, R13, 0x7610, R11 ;  /* 0x000076100d0b7816 */ /* 0x000fe4000000000b */
[----:B------:R-:W-:Y:S02]  /*8700*/  PRMT R8, R12, 0x7610, R8 ;  /* 0x000076100c087816 */ /* 0x000fe40000000008 */
[----:B------:R-:W-:Y:S02]  /*8710*/  @!P3 PRMT R155, R11, 0x5410, RZ ;  /* 0x000054100b9bb816 */ /* 0x000fe400000000ff */
[----:B------:R1:W2:Y:S01]  /*8720*/  LDL.LU.S16 R11, [R1+0xc8] ;  /* 0x0000c800010b7983 */ /* 0x0002a20000300600 */
[----:B------:R-:W-:-:S03]  /*8730*/  @!P2 PRMT R154, R8, 0x5410, RZ ;  /* 0x00005410089aa816 */ /* 0x000fc600000000ff */
[----:B------:R1:W3:Y:S04]  /*8740*/  LDL.LU.S16 R8, [R1+0xf0] ;  /* 0x0000f00001087983 */ /* 0x0002e80000300600 */
[----:B------:R1:W4:Y:S01]  /*8750*/  LDL.LU.S16 R6, [R1+0xf4] ;  /* 0x0000f40001067983 */ /* 0x0003220000300600 */
[----:B------:R-:W-:Y:S01]  /*8760*/  @!P5 HADD2 R0, -R156.H0_H0, -RZ.H0_H0 ;  /* 0xa00000ff9c00d230 */ /* 0x000fe20000000900 */
[----:B------:R-:W-:Y:S01]  /*8770*/  SHF.R.U32.HI R2, RZ, 0x8, R190 ;  /* 0x00000008ff027819 */ /* 0x000fe200000116be */
[----:B------:R-:W-:Y:S02]  /*8780*/  IMAD.MOV.U32 R22, RZ, RZ, R71 ;  /* 0x000000ffff167224 */ /* 0x000fe400078e0047 */
[----:B------:R-:W-:Y:S01]  /*8790*/  IMAD.MOV.U32 R71, RZ, RZ, R82 ;  /* 0x000000ffff477224 */ /* 0x000fe200078e0052 */
[----:B------:R-:W-:-:S02]  /*87a0*/  PRMT R14, R0, 0x7610, R14 ;  /* 0x00007610000e7816 */ /* 0x000fc4000000000e */
[----:B------:R-:W-:Y:S02]  /*87b0*/  LOP3.LUT R0, R197, 0xff, RZ, 0xc0, !PT ;  /* 0x000000ffc5007812 */ /* 0x000fe400078ec0ff */
[----:B------:R-:W-:Y:S01]  /*87c0*/  PRMT R82, R202, 0x5410, R2 ;  /* 0x00005410ca527816 */ /* 0x000fe20000000002 */
[----:B------:R-:W-:Y:S02]  /*87d0*/  FFMA.FTZ R2, R213, c[0x0][0x23c], -R17 ;  /* 0x00008f00d5027a23 */ /* 0x000fe40000010811 */
[----:B------:R-:W-:Y:S01]  /*87e0*/  IMAD.MOV.U32 R88, RZ, RZ, R81 ;  /* 0x000000ffff587224 */ /* 0x000fe200078e0051 */
[----:B------:R-:W-:Y:S01]  /*87f0*/  PRMT R81, R0, 0x5410, R196 ;  /* 0x0000541000517816 */ /* 0x000fe200000000c4 */
[----:B------:R1:W-:Y:S01]  /*8800*/  MUFU.EX2 R221, R2 ;  /* 0x0000000200dd7308 */ /* 0x0003e20000000800 */
[----:B------:R-:W-:-:S04]  /*8810*/  LOP3.LUT R0, R44, 0xffff, RZ, 0xc0, !PT ;  /* 0x0000ffff2c007812 */ /* 0x000fc800078ec0ff */
[----:B------:R-:W-:-:S04]  /*8820*/  SHF.R.U32.HI R0, RZ, 0x8, R0 ;  /* 0x00000008ff007819 */ /* 0x000fc80000011600 */
[----:B------:R-:W-:Y:S01]  /*8830*/  LOP3.LUT R0, R0, 0xffff, RZ, 0xc0, !PT ;  /* 0x0000ffff00007812 */ /* 0x000fe200078ec0ff */
[----:B-1----:R-:W-:-:S04]  /*8840*/  FFMA.FTZ R2, R110, c[0x0][0x23c], -R17 ;  /* 0x00008f006e027a23 */ /* 0x002fc80000010811 */
[----:B------:R-:W1:Y:S01]  /*8850*/  MUFU.EX2 R222, R2 ;  /* 0x0000000200de7308 */ /* 0x000e620000000800 */
[----:B------:R-:W-:Y:S02]  /*8860*/  @!P5 PRMT R156, R14, 0x5410, RZ ;  /* 0x000054100e9cd816 */ /* 0x000fe400000000ff */
[----:B------:R-:W-:Y:S02]  /*8870*/  ISETP.GE.U32.AND P5, PT, R217, R0, PT ;  /* 0x00000000d900720c */ /* 0x000fe40003fa6070 */
[----:B------:R-:W-:-:S04]  /*8880*/  LOP3.LUT R0, R44, 0xff, RZ, 0xc0, !PT ;  /* 0x000000ff2c007812 */ /* 0x000fc800078ec0ff */
[C---:B------:R-:W-:Y:S02]  /*8890*/  ISETP.GE.U32.AND P2, PT, R217.reuse, R0, PT ;  /* 0x00000000d900720c */ /* 0x040fe40003f46070 */
[----:B------:R-:W-:Y:S02]  /*88a0*/  SHF.R.U32.HI R0, RZ, 0x18, R44 ;  /* 0x00000018ff007819 */ /* 0x000fe4000001162c */
[----:B-1----:R-:W-:Y:S01]  /*88b0*/  F2FP.PACK_AB R5, R222, R221 ;  /* 0x000000ddde05723e */ /* 0x002fe200000000ff */
[--C-:B------:R-:W-:Y:S01]  /*88c0*/  FFMA.FTZ R2, R112, c[0x0][0x23c], -R18.reuse ;  /* 0x00008f0070027a23 */ /* 0x100fe20000010812 */
[----:B------:R-:W-:Y:S01]  /*88d0*/  ISETP.GE.U32.AND P3, PT, R217, R0, PT ;  /* 0x00000000d900720c */ /* 0x000fe20003f66070 */
[----:B------:R-:W-:Y:S01]  /*88e0*/  FFMA.FTZ R0, R219, c[0x0][0x23c], -R18 ;  /* 0x00008f00db007a23 */ /* 0x000fe20000010812 */
[C---:B------:R-:W-:Y:S01]  /*88f0*/  PRMT R145, R5.reuse, 0x7610, R145 ;  /* 0x0000761005917816 */ /* 0x040fe20000000091 */
[----:B------:R-:W-:Y:S01]  /*8900*/  MUFU.EX2 R219, R2 ;  /* 0x0000000200db7308 */ /* 0x000fe20000000800 */
[----:B------:R-:W-:-:S07]  /*8910*/  PRMT R144, R5, 0x7632, R144 ;  /* 0x0000763205907816 */ /* 0x000fce0000000090 */
[----:B------:R1:W1:Y:S01]  /*8920*/  MUFU.EX2 R220, R0 ;  /* 0x0000000000dc7308 */ /* 0x0002620000000800 */
[----:B------:R-:W-:Y:S02]  /*8930*/  PRMT R84, R145, 0x5410, R144 ;  /* 0x0000541091547816 */ /* 0x000fe40000000090 */
[----:B-1----:R-:W-:-:S04]  /*8940*/  SHF.R.U32.HI R0, RZ, 0x10, R44 ;  /* 0x00000010ff007819 */ /* 0x002fc8000001162c */
[----:B------:R-:W-:Y:S01]  /*8950*/  LOP3.LUT R0, R0, 0xff, RZ, 0xc0, !PT ;  /* 0x000000ff00007812 */ /* 0x000fe200078ec0ff */
[----:B------:R-:W-:Y:S02]  /*8960*/  IMAD.MOV.U32 R212, RZ, RZ, R225 ;  /* 0x000000ffffd47224 */ /* 0x000fe400078e00e1 */
[----:B------:R-:W-:Y:S02]  /*8970*/  IMAD.MOV.U32 R225, RZ, RZ, R49 ;  /* 0x000000ffffe17224 */ /* 0x000fe400078e0031 */
[----:B------:R-:W-:Y:S02]  /*8980*/  IMAD.MOV.U32 R49, RZ, RZ, R224 ;  /* 0x000000ffff317224 */ /* 0x000fe400078e00e0 */
[----:B------:R-:W-:Y:S02]  /*8990*/  IMAD.MOV.U32 R224, RZ, RZ, R223 ;  /* 0x000000ffffe07224 */ /* 0x000fe400078e00df */
[----:B------:R-:W-:Y:S01]  /*89a0*/  IMAD.MOV.U32 R223, RZ, RZ, R7 ;  /* 0x000000ffffdf7224 */ /* 0x000fe200078e0007 */
[----:B------:R-:W-:-:S02]  /*89b0*/  LOP3.LUT R7, R51, 0xff, RZ, 0xc0, !PT ;  /* 0x000000ff33077812 */ /* 0x000fc400078ec0ff */
[----:B------:R-:W-:Y:S01]  /*89c0*/  ISETP.GE.U32.AND P1, PT, R217, R77, PT ;  /* 0x0000004dd900720c */ /* 0x000fe20003f26070 */
[----:B--2---:R-:W-:Y:S02]  /*89d0*/  @!P2 HADD2 R11, -R145.H0_H0, -RZ.H0_H0 ;  /* 0xa00000ff910ba230 */ /* 0x004fe40000000900 */
[----:B---3--:R-:W-:-:S03]  /*89e0*/  @!P5 HADD2 R8, -R144.H0_H0, -RZ.H0_H0 ;  /* 0xa00000ff9008d230 */ /* 0x008fc60000000900 */
[----:B------:R-:W-:-:S04]  /*89f0*/  PRMT R10, R11, 0x7610, R10 ;  /* 0x000076100b0a7816 */ /* 0x000fc8000000000a */
[----:B------:R-:W-:Y:S02]  /*8a00*/  @!P2 PRMT R145, R10, 0x5410, RZ ;  /* 0x000054100a91a816 */ /* 0x000fe400000000ff */
[C---:B------:R-:W-:Y:S02]  /*8a10*/  ISETP.GE.U32.AND P2, PT, R217.reuse, R0, PT ;  /* 0x00000000d900720c */ /* 0x040fe40003f46070 */
[----:B------:R-:W-:Y:S02]  /*8a20*/  PRMT R2, R8, 0x7610, R2 ;  /* 0x0000761008027816 */ /* 0x000fe40000000002 */
[----:B------:R-:W-:Y:S02]  /*8a30*/  LOP3.LUT R0, R124, 0xff, RZ, 0xc0, !PT ;  /* 0x000000ff7c007812 */ /* 0x000fe400078ec0ff */
[----:B------:R-:W-:Y:S02]  /*8a40*/  @!P5 PRMT R144, R2, 0x5410, RZ ;  /* 0x000054100290d816 */ /* 0x000fe400000000ff */
[----:B------:R-:W-:-:S02]  /*8a50*/  ISETP.GE.U32.AND P5, PT, R217, R0, PT ;  /* 0x00000000d900720c */ /* 0x000fc40003fa6070 */
[----:B------:R-:W-:-:S04]  /*8a60*/  F2FP.PACK_AB R0, R219, R220 ;  /* 0x000000dcdb00723e */ /* 0x000fc800000000ff */
[----:B------:R-:W-:-:S05]  /*8a70*/  PRMT R143, R0, 0x7610, R143 ;  /* 0x00007610008f7816 */ /* 0x000fca000000008f */
[----:B----4-:R-:W-:Y:S01]  /*8a80*/  @!P2 HADD2 R6, -R143.H0_H0, -RZ.H0_H0 ;  /* 0xa00000ff8f06a230 */ /* 0x010fe20000000900 */
[----:B------:R-:W-:-:S04]  /*8a90*/  PRMT R142, R0, 0x7632, R142 ;  /* 0x00007632008e7816 */ /* 0x000fc8000000008e */
[----:B------:R-:W-:Y:S02]  /*8aa0*/  PRMT R9, R6, 0x7610, R9 ;  /* 0x0000761006097816 */ /* 0x000fe40000000009 */
[----:B------:R-:W-:Y:S02]  /*8ab0*/  LOP3.LUT R8, R83, 0xff, RZ, 0xc0, !PT ;  /* 0x000000ff53087812 */ /* 0x000fe400078ec0ff */
[----:B------:R-:W-:Y:S02]  /*8ac0*/  PRMT R83, R143, 0x5410, R142 ;  /* 0x000054108f537816 */ /* 0x000fe4000000008e */
[----:B------:R-:W-:Y:S02]  /*8ad0*/  @!P2 PRMT R143, R9, 0x5410, RZ ;  /* 0x00005410098fa816 */ /* 0x000fe400000000ff */
[----:B------:R1:W2:Y:S01]  /*8ae0*/  LDL.LU.S16 R9, [R1+0xf8] ;  /* 0x0000f80001097983 */ /* 0x0002a20000300600 */
[----:B------:R-:W-:Y:S02]  /*8af0*/  LOP3.LUT R0, R51, 0xffff, RZ, 0xc0, !PT ;  /* 0x0000ffff33007812 */ /* 0x000fe400078ec0ff */
[----:B------:R-:W-:-:S02]  /*8b00*/  SHF.R.U32.HI R2, RZ, 0x10, R51 ;  /* 0x00000010ff027819 */ /* 0x000fc40000011633 */
[----:B------:R-:W-:Y:S02]  /*8b10*/  SHF.R.U32.HI R6, RZ, 0x18, R51 ;  /* 0x00000018ff067819 */ /* 0x000fe40000011633 */
[----:B------:R-:W-:Y:S02]  /*8b20*/  SHF.R.U32.HI R5, RZ, 0x8, R0 ;  /* 0x00000008ff057819 */ /* 0x000fe40000011600 */
[----:B------:R-:W-:Y:S02]  /*8b30*/  LOP3.LUT R0, R2, 0xff, RZ, 0xc0, !PT ;  /* 0x000000ff02007812 */ /* 0x000fe400078ec0ff */
[----:B------:R-:W-:Y:S02]  /*8b40*/  PRMT R77, R7, 0x5410, R5 ;  /* 0x00005410074d7816 */ /* 0x000fe40000000005 */
[----:B------:R-:W-:Y:S01]  /*8b50*/  PRMT R76, R0, 0x5410, R6 ;  /* 0x00005410004c7816 */ /* 0x000fe20000000006 */
[----:B------:R1:W3:Y:S04]  /*8b60*/  LDL.LU.S16 R7, [R1+0x100] ;  /* 0x0001000001077983 */ /* 0x0002e80000300600 */
[----:B------:R1:W4:Y:S04]  /*8b70*/  LDL.LU.S16 R6, [R1+0xfc] ;  /* 0x0000fc0001067983 */ /* 0x0003280000300600 */
[----:B------:R1:W3:Y:S04]  /*8b80*/  LDL.LU.S16 R11, [R1+0x108] ;  /* 0x00010800010b7983 */ /* 0x0002e80000300600 */
[----:B------:R1:W4:Y:S01]  /*8b90*/  LDL.LU.S16 R10, [R1+0x104] ;  /* 0x00010400010a7983 */ /* 0x0003220000300600 */
[----:B------:R-:W-:-:S02]  /*8ba0*/  SHF.R.U32.HI R2, RZ, 0x8, R118 ;  /* 0x00000008ff027819 */ /* 0x000fc40000011676 */
[----:B------:R-:W-:Y:S01]  /*8bb0*/  LOP3.LUT R0, R120, 0xff, RZ, 0xc0, !PT ;  /* 0x000000ff78007812 */ /* 0x000fe200078ec0ff */
[--C-:B------:R-:W-:Y:S01]  /*8bc0*/  FFMA.FTZ R5, R117, c[0x0][0x23c], -R17.reuse ;  /* 0x00008f0075057a23 */ /* 0x100fe20000010811 */
[----:B------:R-:W-:Y:S01]  /*8bd0*/  PRMT R73, R123, 0x5410, R2 ;  /* 0x000054107b497816 */ /* 0x000fe20000000002 */
[----:B------:R-:W-:Y:S01]  /*8be0*/  FFMA.FTZ R2, R111, c[0x0][0x23c], -R17 ;  /* 0x00008f006f027a23 */ /* 0x000fe20000010811 */
[----:B------:R-:W-:Y:S01]  /*8bf0*/  PRMT R72, R0, 0x5410, R122 ;  /* 0x0000541000487816 */ /* 0x000fe2000000007a */
[----:B------:R-:W-:Y:S01]  /*8c00*/  IMAD.MOV.U32 R50, RZ, RZ, R212 ;  /* 0x000000ffff327224 */ /* 0x000fe200078e00d4 */
[----:B------:R-:W-:Y:S01]  /*8c10*/  SHF.R.U32.HI R0, RZ, 0x8, R52 ;  /* 0x00000008ff007819 */ /* 0x000fe20000011634 */
[----:B------:R-:W-:Y:S01]  /*8c20*/  MUFU.EX2 R212, R5 ;  /* 0x0000000500d47308 */ /* 0x000fe20000000800 */
[----:B------:R-:W-:Y:S02]  /*8c30*/  IMAD.MOV.U32 R226, RZ, RZ, R223 ;  /* 0x000000ffffe27224 */ /* 0x000fe400078e00df */
[----:B------:R-:W-:Y:S01]  /*8c40*/  IMAD.MOV.U32 R223, RZ, RZ, R71 ;  /* 0x000000ffffdf7224 */ /* 0x000fe200078e0047 */
[----:B------:R-:W-:-:S04]  /*8c50*/  PRMT R71, R56, 0x5410, R0 ;  /* 0x0000541038477816 */ /* 0x000fc80000000000 */
[----:B------:R1:W1:Y:S01]  /*8c60*/  MUFU.EX2 R213, R2 ;  /* 0x0000000200d57308 */ /* 0x0002620000000800 */
[----:B------:R-:W-:-:S04]  /*8c70*/  SHF.R.U32.HI R0, RZ, 0x8, R141 ;  /* 0x00000008ff007819 */ /* 0x000fc8000001168d */
[----:B------:R-:W-:Y:S01]  /*8c80*/  LOP3.LUT R0, R0, 0xffff, RZ, 0xc0, !PT ;  /* 0x0000ffff00007812 */ /* 0x000fe200078ec0ff */
[----:B------:R-:W-:Y:S01]  /*8c90*/  IMAD.MOV.U32 R85, RZ, RZ, R19 ;  /* 0x000000ffff557224 */ /* 0x000fe200078e0013 */
[----:B-1----:R-:W-:-:S04]  /*8ca0*/  SHF.R.U32.HI R2, RZ, 0x8, R54 ;  /* 0x00000008ff027819 */ /* 0x002fc80000011636 */
[----:B------:R-:W-:Y:S02]  /*8cb0*/  PRMT R65, R58, 0x5410, R2 ;  /* 0x000054103a417816 */ /* 0x000fe40000000002 */
[----:B------:R-:W-:-:S04]  /*8cc0*/  LOP3.LUT R2, R115, 0xff, RZ, 0xc0, !PT ;  /* 0x000000ff73027812 */ /* 0x000fc800078ec0ff */
[----:B------:R-:W-:Y:S02]  /*8cd0*/  PRMT R58, R2, 0x5410, R116 ;  /* 0x00005410023a7816 */ /* 0x000fe40000000074 */
[C---:B------:R-:W-:Y:S02]  /*8ce0*/  ISETP.GE.U32.AND P4, PT, R217.reuse, R80, PT ;  /* 0x00000050d900720c */ /* 0x040fe40003f86070 */
[----:B------:R-:W-:Y:S01]  /*8cf0*/  ISETP.GE.U32.AND P2, PT, R217, R8, PT ;  /* 0x00000008d900720c */ /* 0x000fe20003f46070 */
[----:B------:R-:W-:Y:S01]  /*8d00*/  IMAD.MOV.U32 R13, RZ, RZ, R27 ;  /* 0x000000ffff0d7224 */ /* 0x000fe200078e001b */
[----:B------:R-:W-:Y:S01]  /*8d10*/  LOP3.LUT R8, R46, 0xff, RZ, 0xc0, !PT ;  /* 0x000000ff2e087812 */ /* 0x000fe200078ec0ff */
        /* <DEDUP_REMOVED lines=10> */
[----:B--2---:R-:W-:-:S05]  /*8dc0*/  @!P3 HADD2 R9, -R142.H0_H0, -RZ.H0_H0 ;  /* 0xa00000ff8e09b230 */ /* 0x004fca0000000900 */
[----:B------:R-:W-:-:S04]  /*8dd0*/  PRMT R5, R9, 0x7610, R5 ;  /* 0x0000761009057816 */ /* 0x000fc80000000005 */
[----:B------:R-:W-:Y:S02]  /*8de0*/  @!P3 PRMT R142, R5, 0x5410, RZ ;  /* 0x00005410058eb816 */ /* 0x000fe400000000ff */
[----:B------:R-:W-:Y:S02]  /*8df0*/  ISETP.GE.U32.AND P3, PT, R217, R0, PT ;  /* 0x00000000d900720c */ /* 0x000fe40003f66070 */
[----:B------:R-:W-:-:S04]  /*8e00*/  F2FP.PACK_AB R0, R213, R212 ;  /* 0x000000d4d500723e */ /* 0x000fc800000000ff */
[C---:B------:R-:W-:Y:S02]  /*8e10*/  PRMT R141, R0.reuse, 0x7610, R141 ;  /* 0x00007610008d7816 */ /* 0x040fe4000000008d */
[----:B------:R-:W-:Y:S02]  /*8e20*/  PRMT R140, R0, 0x7632, R140 ;  /* 0x00007632008c7816 */ /* 0x000fe4000000008c */
[----:B------:R-:W-:Y:S01]  /*8e30*/  LOP3.LUT R5, R113, 0xff, RZ, 0xc0, !PT ;  /* 0x000000ff71057812 */ /* 0x000fe200078ec0ff */
[----:B---3--:R-:W-:Y:S02]  /*8e40*/  @!P6 HADD2 R7, -R141.H0_H0, -RZ.H0_H0 ;  /* 0xa00000ff8d07e230 */ /* 0x008fe40000000900 */
[----:B----4-:R-:W-:Y:S01]  /*8e50*/  @!P3 HADD2 R6, -R140.H0_H0, -RZ.H0_H0 ;  /* 0xa00000ff8c06b230 */ /* 0x010fe20000000900 */
[----:B------:R-:W-:Y:S02]  /*8e60*/  SHF.R.U32.HI R0, RZ, 0x10, R48 ;  /* 0x00000010ff007819 */ /* 0x000fe40000011630 */
[----:B------:R-:W-:-:S02]  /*8e70*/  PRMT R19, R5, 0x5410, R114 ;  /* 0x0000541005137816 */ /* 0x000fc40000000072 */
[----:B------:R-:W-:Y:S02]  /*8e80*/  PRMT R5, R7, 0x7610, R5 ;  /* 0x0000761007057816 */ /* 0x000fe40000000005 */
[----:B------:R-:W-:Y:S02]  /*8e90*/  PRMT R2, R6, 0x7610, R2 ;  /* 0x0000761006027816 */ /* 0x000fe40000000002 */
[----:B------:R-:W-:Y:S02]  /*8ea0*/  LOP3.LUT R0, R0, 0xff, RZ, 0xc0, !PT ;  /* 0x000000ff00007812 */ /* 0x000fe400078ec0ff */
[----:B------:R-:W-:Y:S02]  /*8eb0*/  PRMT R80, R141, 0x5410, R140 ;  /* 0x000054108d507816 */ /* 0x000fe4000000008c */
[----:B------:R-:W-:Y:S02]  /*8ec0*/  @!P6 PRMT R141, R5, 0x5410, RZ ;  /* 0x00005410058de816 */ /* 0x000fe400000000ff */
[----:B------:R-:W-:-:S02]  /*8ed0*/  @!P3 PRMT R140, R2, 0x5410, RZ ;  /* 0x00005410028cb816 */ /* 0x000fc400000000ff */
[----:B------:R-:W-:Y:S02]  /*8ee0*/  ISETP.GE.U32.AND P6, PT, R217, R0, PT ;  /* 0x00000000d900720c */ /* 0x000fe40003fc6070 */
[----:B------:R-:W-:Y:S02]  /*8ef0*/  SHF.R.U32.HI R2, RZ, 0x8, R175 ;  /* 0x00000008ff027819 */ /* 0x000fe400000116af */
[----:B------:R-:W-:Y:S02]  /*8f00*/  LOP3.LUT R0, R46, 0xffff, RZ, 0xc0, !PT ;  /* 0x0000ffff2e007812 */ /* 0x000fe400078ec0ff */
[----:B------:R-:W-:Y:S02]  /*8f10*/  SHF.R.U32.HI R6, RZ, 0x10, R46 ;  /* 0x00000010ff067819 */ /* 0x000fe4000001162e */
[----:B------:R-:W-:Y:S02]  /*8f20*/  LOP3.LUT R5, R2, 0xffff, RZ, 0xc0, !PT ;  /* 0x0000ffff02057812 */ /* 0x000fe400078ec0ff */
[----:B------:R-:W-:-:S02]  /*8f30*/  SHF.R.U32.HI R2, RZ, 0x8, R0 ;  /* 0x00000008ff027819 */ /* 0x000fc40000011600 */
[----:B------:R-:W-:Y:S02]  /*8f40*/  SHF.R.U32.HI R7, RZ, 0x18, R46 ;  /* 0x00000018ff077819 */ /* 0x000fe4000001162e */
[----:B------:R-:W-:Y:S02]  /*8f50*/  LOP3.LUT R0, R6, 0xff, RZ, 0xc0, !PT ;  /* 0x000000ff06007812 */ /* 0x000fe400078ec0ff */
[----:B------:R-:W-:Y:S01]  /*8f60*/  PRMT R57, R8, 0x5410, R2 ;  /* 0x0000541008397816 */ /* 0x000fe20000000002 */
[--C-:B------:R-:W-:Y:S01]  /*8f70*/  FFMA.FTZ R2, R121, c[0x0][0x23c], -R18.reuse ;  /* 0x00008f0079027a23 */ /* 0x100fe20000010812 */
[----:B------:R-:W-:Y:S02]  /*8f80*/  PRMT R56, R0, 0x5410, R7 ;  /* 0x0000541000387816 */ /* 0x000fe40000000007 */
[----:B------:R-:W-:Y:S01]  /*8f90*/  ISETP.GE.U32.AND P3, PT, R217, R5, PT ;  /* 0x00000005d900720c */ /* 0x000fe20003f66070 */
[----:B------:R-:W-:Y:S01]  /*8fa0*/  FFMA.FTZ R5, R119, c[0x0][0x23c], -R18 ;  /* 0x00008f0077057a23 */ /* 0x000fe20000010812 */
[----:B------:R-:W-:Y:S01]  /*8fb0*/  LOP3.LUT R0, R45, 0xffff, RZ, 0xc0, !PT ;  /* 0x0000ffff2d007812 */ /* 0x000fe200078ec0ff */
[----:B------:R1:W-:Y:S08]  /*8fc0*/  MUFU.EX2 R203, R2 ;  /* 0x0000000200cb7308 */ /* 0x0003f00000000800 */
[----:B------:R2:W3:Y:S01]  /*8fd0*/  MUFU.EX2 R202, R5 ;  /* 0x0000000500ca7308 */ /* 0x0004e20000000800 */
[----:B-1----:R-:W-:-:S02]  /*8fe0*/  SHF.R.U32.HI R2, RZ, 0x8, R0 ;  /* 0x00000008ff027819 */ /* 0x002fc40000011600 */
[----:B------:R-:W-:-:S04]  /*8ff0*/  LOP3.LUT R0, R45, 0xff, RZ, 0xc0, !PT ;  /* 0x000000ff2d007812 */ /* 0x000fc800078ec0ff */
[----:B------:R-:W-:Y:S02]  /*9000*/  PRMT R16, R0, 0x5410, R2 ;  /* 0x0000541000107816 */ /* 0x000fe40000000002 */
[----:B------:R-:W-:Y:S02]  /*9010*/  SHF.R.U32.HI R2, RZ, 0x10, R45 ;  /* 0x00000010ff027819 */ /* 0x000fe4000001162d */
[----:B------:R-:W-:Y:S02]  /*9020*/  LOP3.LUT R0, R47, 0xffff, RZ, 0xc0, !PT ;  /* 0x0000ffff2f007812 */ /* 0x000fe400078ec0ff */
[----:B--2---:R-:W-:Y:S02]  /*9030*/  SHF.R.U32.HI R5, RZ, 0x10, R47 ;  /* 0x00000010ff057819 */ /* 0x004fe4000001162f */
[----:B------:R-:W-:Y:S02]  /*9040*/  LOP3.LUT R6, R2, 0xff, RZ, 0xc0, !PT ;  /* 0x000000ff02067812 */ /* 0x000fe400078ec0ff */
[----:B------:R-:W-:-:S02]  /*9050*/  SHF.R.U32.HI R2, RZ, 0x8, R0 ;  /* 0x00000008ff027819 */ /* 0x000fc40000011600 */
[----:B------:R-:W-:Y:S02]  /*9060*/  SHF.R.U32.HI R7, RZ, 0x18, R47 ;  /* 0x00000018ff077819 */ /* 0x000fe4000001162f */
[----:B------:R-:W-:-:S04]  /*9070*/  LOP3.LUT R0, R5, 0xff, RZ, 0xc0, !PT ;  /* 0x000000ff05007812 */ /* 0x000fc800078ec0ff */
[----:B------:R-:W-:Y:S02]  /*9080*/  PRMT R51, R0, 0x5410, R7 ;  /* 0x0000541000337816 */ /* 0x000fe40000000007 */
[----:B---3--:R-:W-:-:S04]  /*9090*/  F2FP.PACK_AB R0, R202, R203 ;  /* 0x000000cbca00723e */ /* 0x008fc800000000ff */
[----:B------:R-:W-:Y:S02]  /*90a0*/  PRMT R61, R0, 0x7632, R61 ;  /* 0x00007632003d7816 */ /* 0x000fe4000000003d */
[----:B------:R-:W-:-:S03]  /*90b0*/  SHF.R.U32.HI R9, RZ, 0x18, R45 ;  /* 0x00000018ff097819 */ /* 0x000fc6000001162d */
[----:B------:R-:W-:Y:S01]  /*90c0*/  @!P0 HADD2 R10, -R61.H0_H0, -RZ.H0_H0 ;  /* 0xa00000ff3d0a8230 */ /* 0x000fe20000000900 */
[----:B------:R-:W-:Y:S02]  /*90d0*/  PRMT R53, R6, 0x5410, R9 ;  /* 0x0000541006357816 */ /* 0x000fe40000000009 */
[----:B------:R-:W-:Y:S02]  /*90e0*/  PRMT R64, R0, 0x7610, R64 ;  /* 0x0000761000407816 */ /* 0x000fe40000000040 */
[----:B------:R-:W-:Y:S02]  /*90f0*/  PRMT R6, R10, 0x7610, R6 ;  /* 0x000076100a067816 */ /* 0x000fe40000000006 */
[----:B------:R-:W-:Y:S02]  /*9100*/  PRMT R55, R64, 0x5410, R61 ;  /* 0x0000541040377816 */ /* 0x000fe4000000003d */
[----:B------:R-:W-:Y:S02]  /*9110*/  @!P0 PRMT R61, R6, 0x5410, RZ ;  /* 0x00005410063d8816 */ /* 0x000fe400000000ff */
[----:B------:R1:W2:Y:S01]  /*9120*/  LDL.LU.S16 R6, [R1+0x10c] ;  /* 0x00010c0001067983 */ /* 0x0002a20000300600 */
[----:B------:R-:W-:Y:S01]  /*9130*/  LOP3.LUT R8, R47, 0xff, RZ, 0xc0, !PT ;  /* 0x000000ff2f087812 */ /* 0x000fe200078ec0ff */
[----:B------:R-:W-:-:S03]  /*9140*/  FFMA.FTZ R0, R126, c[0x0][0x23c], -R17 ;  /* 0x00008f007e007a23 */ /* 0x000fc60000010811 */
[----:B------:R-:W-:Y:S01]  /*9150*/  PRMT R52, R8, 0x5410, R2 ;  /* 0x0000541008347816 */ /* 0x000fe20000000002 */
[----:B------:R-:W-:Y:S01]  /*9160*/  FFMA.FTZ R2, R125, c[0x0][0x23c], -R17 ;  /* 0x00008f007d027a23 */ /* 0x000fe20000010811 */
[----:B------:R3:W-:Y:S08]  /*9170*/  MUFU.EX2 R197, R0 ;  /* 0x0000000000c57308 */ /* 0x0007f00000000800 */
[----:B------:R-:W4:Y:S01]  /*9180*/  MUFU.EX2 R196, R2 ;  /* 0x0000000200c47308 */ /* 0x000f220000000800 */
[----:B---3--:R-:W-:-:S04]  /*9190*/  LOP3.LUT R0, R48, 0xff, RZ, 0xc0, !PT ;  /* 0x000000ff30007812 */ /* 0x008fc800078ec0ff */
[----:B------:R-:W-:Y:S01]  /*91a0*/  ISETP.GE.U32.AND P0, PT, R217, R0, PT ;  /* 0x00000000d900720c */ /* 0x000fe20003f06070 */
[----:B------:R-:W-:Y:S01]  /*91b0*/  @!P5 HADD2 R11, -R64.H0_H0, -RZ.H0_H0 ;  /* 0xa00000ff400bd230 */ /* 0x000fe20000000900 */
[----:B----4-:R-:W-:-:S04]  /*91c0*/  F2FP.PACK_AB R2, R197, R196 ;  /* 0x000000c4c502723e */ /* 0x010fc800000000ff */
[----:B------:R-:W-:Y:S02]  /*91d0*/  PRMT R7, R11, 0x7610, R7 ;  /* 0x000076100b077816 */ /* 0x000fe40000000007 */
[----:B------:R-:W-:Y:S02]  /*91e0*/  PRMT R60, R2, 0x7610, R60 ;  /* 0x00007610023c7816 */ /* 0x000fe4000000003c */
[----:B------:R-:W-:Y:S01]  /*91f0*/  SHF.R.U32.HI R0, RZ, 0x18, R48 ;  /* 0x00000018ff007819 */ /* 0x000fe20000011630 */
[----:B------:R-:W-:Y:S01]  /*9200*/  IMAD R175, R4, 0x2, R174 ;  /* 0x0000000204af7824 */ /* 0x000fe200078e02ae */
[----:B------:R-:W-:Y:S01]  /*9210*/  @!P5 PRMT R64, R7, 0x5410, RZ ;  /* 0x000054100740d816 */ /* 0x000fe200000000ff */
[----:B------:R-:W-:Y:S01]  /*9220*/  ULEA UR7, UR22, UR20, 0x6 ;  /* 0x0000001416077291 */ /* 0x000fe2000f8e303f */
[----:B------:R-:W-:Y:S01]  /*9230*/  ISETP.GE.U32.AND P5, PT, R217, R0, PT ;  /* 0x00000000d900720c */ /* 0x000fe20003fa6070 */
[----:B------:R-:W-:Y:S02]  /*9240*/  IMAD.MOV.U32 R118, RZ, RZ, R15 ;  /* 0x000000ffff767224 */ /* 0x000fe400078e000f */
[----:B------:R-:W-:-:S02]  /*9250*/  IMAD.SHL.U32 R0, R12, 0x2, RZ ;  /* 0x000000020c007824 */ /* 0x000fc400078e00ff */
[----:B------:R-:W-:Y:S01]  /*9260*/  FFMA.FTZ R15, R133, c[0x0][0x23c], -R17 ;  /* 0x00008f00850f7a23 */ /* 0x000fe20000010811 */
[----:B------:R-:W-:Y:S01]  /*9270*/  PRMT R59, R2, 0x7632, R59 ;  /* 0x00007632023b7816 */ /* 0x000fe2000000003b */
[----:B------:R-:W-:Y:S02]  /*9280*/  IMAD.MOV.U32 R114, RZ, RZ, R23 ;  /* 0x000000ffff727224 */ /* 0x000fe400078e0017 */
[----:B------:R-:W-:Y:S02]  /*9290*/  IMAD.MOV.U32 R116, RZ, RZ, R21 ;  /* 0x000000ffff747224 */ /* 0x000fe400078e0015 */
[----:B------:R-:W-:Y:S02]  /*92a0*/  IMAD.MOV.U32 R119, RZ, RZ, R22 ;  /* 0x000000ffff777224 */ /* 0x000fe400078e0016 */
[----:B------:R-:W-:Y:S01]  /*92b0*/  IMAD.MOV.U32 R133, RZ, RZ, R20 ;  /* 0x000000ffff857224 */ /* 0x000fe200078e0014 */
[----:B------:R-:W-:Y:S01]  /*92c0*/  UIADD3 UR7, UR7, -0x40, URZ ;  /* 0xffffffc007077890 */ /* 0x000fe2000fffe03f */
[----:B------:R-:W3:Y:S01]  /*92d0*/  LDSM.16.MT88.4 R20, [R175+0x6000] ;  /* 0x00600000af14783b */ /* 0x000ee20000004200 */
[----:B------:R-:W-:Y:S01]  /*92e0*/  IMAD R0, R13, c[0x0][0x228], R0 ;  /* 0x00008a000d007a24 */ /* 0x000fe200078e0200 */
[----:B------:R-:W-:Y:S01]  /*92f0*/  LOP3.LUT R2, R48, 0xffff, RZ, 0xc0, !PT ;  /* 0x0000ffff30027812 */ /* 0x000fe200078ec0ff */
[----:B------:R-:W-:Y:S01]  /*9300*/  USHF.R.S32.HI UR6, URZ, 0x1f, UR7 ;  /* 0x0000001f3f067899 */ /* 0x000fe20008011407 */
[----:B------:R-:W-:Y:S01]  /*9310*/  PRMT R54, R60, 0x5410, R59 ;  /* 0x000054103c367816 */ /* 0x000fe2000000003b */
[----:B------:R-:W-:-:S02]  /*9320*/  IMAD.MOV.U32 R120, RZ, RZ, R85 ;  /* 0x000000ffff787224 */ /* 0x000fc400078e0055 */
[----:B------:R-:W-:Y:S02]  /*9330*/  IMAD.MOV.U32 R85, RZ, RZ, R26 ;  /* 0x000000ffff557224 */ /* 0x000fe400078e001a */
[----:B------:R-:W-:Y:S02]  /*9340*/  IMAD.MOV.U32 R115, RZ, RZ, R24 ;  /* 0x000000ffff737224 */ /* 0x000fe400078e0018 */
[----:B------:R-:W-:Y:S02]  /*9350*/  IMAD.MOV.U32 R121, RZ, RZ, R27 ;  /* 0x000000ffff797224 */ /* 0x000fe400078e001b */
[--C-:B------:R-:W-:Y:S02]  /*9360*/  FFMA.FTZ R47, R189, c[0x0][0x23c], -R18.reuse ;  /* 0x00008f00bd2f7a23 */ /* 0x100fe40000010812 */
[----:B------:R-:W-:Y:S01]  /*9370*/  FFMA.FTZ R48, R138, c[0x0][0x23c], -R18 ;  /* 0x00008f008a307a23 */ /* 0x000fe20000010812 */
[----:B------:R4:W-:Y:S01]  /*9380*/  MUFU.EX2 R189, R15 ;  /* 0x0000000f00bd7308 */ /* 0x0009e20000000800 */
[----:B------:R-:W-:-:S02]  /*9390*/  IMAD.MOV.U32 R138, RZ, RZ, R107 ;  /* 0x000000ffff8a7224 */ /* 0x000fc400078e006b */
[----:B------:R-:W-:Y:S01]  /*93a0*/  FFMA.FTZ R17, R132, c[0x0][0x23c], -R17 ;  /* 0x00008f0084117a23 */ /* 0x000fe20000010811 */
[----:B---3--:R-:W-:Y:S01]  /*93b0*/  HMMA.16816.F32 R8, R36, R20, RZ ;  /* 0x000000142408723c */ /* 0x008fe200000018ff */
[----:B----4-:R-:W-:-:S03]  /*93c0*/  HSET2.LE.AND R15, R72, R128, PT ;  /* 0x00000080480f7233 */ /* 0x010fc60003803000 */
[----:B------:R-:W-:Y:S01]  /*93d0*/  MUFU.EX2 R72, R48 ;  /* 0x0000003000487308 */ /* 0x000fe20000000800 */
[----:B------:R-:W-:Y:S02]  /*93e0*/  IMAD.MOV.U32 R123, RZ, RZ, R50 ;  /* 0x000000ffff7b7224 */ /* 0x000fe400078e0032 */
[----:B------:R-:W-:Y:S02]  /*93f0*/  IMAD.MOV.U32 R111, RZ, RZ, R49 ;  /* 0x000000ffff6f7224 */ /* 0x000fe400078e0031 */
[--C-:B------:R-:W-:Y:S02]  /*9400*/  FFMA.FTZ R49, R135, c[0x0][0x23c], -R18.reuse ;  /* 0x00008f0087317a23 */ /* 0x100fe40000010812 */
[----:B------:R-:W-:Y:S01]  /*9410*/  FFMA.FTZ R50, R134, c[0x0][0x23c], -R18 ;  /* 0x00008f0086327a23 */ /* 0x000fe20000010812 */
[----:B------:R3:W-:Y:S01]  /*9420*/  MUFU.EX2 R190, R17 ;  /* 0x0000001100be7308 */ /* 0x0007e20000000800 */
[----:B------:R-:W-:Y:S01]  /*9430*/  IMAD.MOV.U32 R132, RZ, RZ, R127 ;  /* 0x000000ffff847224 */ /* 0x000fe200078e007f */
[----:B------:R-:W-:-:S02]  /*9440*/  HSET2.LE.AND R18, R71, R128, PT ;  /* 0x0000008047127233 */ /* 0x000fc40003803000 */
[----:B------:R-:W-:-:S04]  /*9450*/  HSET2.LE.AND R19, R19, R128, PT ;  /* 0x0000008013137233 */ /* 0x000fc80003803000 */
[----:B------:R-:W-:Y:S01]  /*9460*/  MUFU.EX2 R71, R49 ;  /* 0x0000003100477308 */ /* 0x000fe20000000800 */
[--C-:B------:R-:W-:Y:S01]  /*9470*/  HSET2.LE.AND R16, R16, R128.reuse, PT ;  /* 0x0000008010107233 */ /* 0x100fe20003803000 */
[----:B------:R-:W-:Y:S02]  /*9480*/  IMAD.MOV.U32 R117, RZ, RZ, R14 ;  /* 0x000000ffff757224 */ /* 0x000fe400078e000e */
[----:B------:R-:W-:Y:S01]  /*9490*/  FADD.FTZ R14, R79, R78 ;  /* 0x0000004e4f0e7221 */ /* 0x000fe20000010000 */
[--C-:B---3--:R-:W-:Y:S01]  /*94a0*/  HSET2.LE.AND R17, R53, R128.reuse, PT ;  /* 0x0000008035117233 */ /* 0x108fe20003803000 */
[----:B------:R-:W-:Y:S02]  /*94b0*/  IMAD.MOV.U32 R122, RZ, RZ, R226 ;  /* 0x000000ffff7a7224 */ /* 0x000fe400078e00e2 */
[----:B------:R-:W-:Y:S01]  /*94c0*/  FADD.FTZ R226, R97, R14 ;  /* 0x0000000e61e27221 */ /* 0x000fe20000010000 */
[----:B------:R-:W-:Y:S01]  /*94d0*/  HSET2.LE.AND R14, R56, R128, PT ;  /* 0x00000080380e7233 */ /* 0x000fe20003803000 */
[----:B------:R-:W-:Y:S01]  /*94e0*/  LOP3.LUT R79, R15, R114, RZ, 0xc0, !PT ;  /* 0x000000720f4f7212 */ /* 0x000fe200078ec0ff */
[----:B------:R-:W-:-:S02]  /*94f0*/  IMAD.MOV.U32 R113, RZ, RZ, R225 ;  /* 0x000000ffff717224 */ /* 0x000fc400078e00e1 */
[----:B------:R-:W-:Y:S02]  /*9500*/  IMAD.MOV.U32 R112, RZ, RZ, R223 ;  /* 0x000000ffff707224 */ /* 0x000fe400078e00df */
[----:B------:R-:W-:Y:S01]  /*9510*/  IMAD.MOV.U32 R110, RZ, RZ, R224 ;  /* 0x000000ffff6e7224 */ /* 0x000fe200078e00e0 */
[----:B--2---:R-:W-:-:S05]  /*9520*/  @!P0 HADD2 R6, -R60.H0_H0, -RZ.H0_H0 ;  /* 0xa00000ff3c068230 */ /* 0x004fca0000000900 */
[----:B------:R-:W-:-:S04]  /*9530*/  PRMT R5, R6, 0x7610, R5 ;  /* 0x0000761006057816 */ /* 0x000fc80000000005 */
[----:B------:R-:W-:Y:S02]  /*9540*/  @!P0 PRMT R60, R5, 0x5410, RZ ;  /* 0x00005410053c8816 */ /* 0x000fe400000000ff */
[----:B------:R-:W-:Y:S02]  /*9550*/  SHF.R.U32.HI R5, RZ, 0x8, R2 ;  /* 0x00000008ff057819 */ /* 0x000fe40000011602 */
[----:B------:R-:W-:-:S04]  /*9560*/  IADD3 R2, P0, R0, UR7, RZ ;  /* 0x0000000700027c10 */ /* 0x000fc8000ff1e0ff */
[----:B------:R-:W-:Y:S02]  /*9570*/  LEA.HI.X.SX32 R6, R0, UR6, 0x1, P0 ;  /* 0x0000000600067c11 */ /* 0x000fe400080f0eff */
[C---:B------:R-:W-:Y:S02]  /*9580*/  LEA R12, P0, R2.reuse, c[0x0][0x1f8], 0x1 ;  /* 0x00007e00020c7a11 */ /* 0x040fe400078008ff */
[----:B------:R-:W-:Y:S02]  /*9590*/  LOP3.LUT R0, R5, 0xffff, RZ, 0xc0, !PT ;  /* 0x0000ffff05007812 */ /* 0x000fe400078ec0ff */
[----:B------:R-:W-:Y:S02]  /*95a0*/  LEA.HI.X R13, R2, c[0x0][0x1fc], R6, 0x1, P0 ;  /* 0x00007f00020d7a11 */ /* 0x000fe400000f0c06 */
[----:B------:R-:W-:Y:S01]  /*95b0*/  ISETP.GE.U32.AND P0, PT, R217, R0, PT ;  /* 0x00000000d900720c */ /* 0x000fe20003f06070 */
[----:B------:R-:W-:-:S04]  /*95c0*/  FADD.FTZ R0, R106, R105 ;  /* 0x000000696a007221 */ /* 0x000fc80000010000 */
[----:B------:R-:W-:Y:S02]  /*95d0*/  FADD.FTZ R4, R101, R0 ;  /* 0x0000000065047221 */ /* 0x000fe40000010000 */
[----:B------:R-:W-:Y:S02]  /*95e0*/  FADD.FTZ R0, R96, R25 ;  /* 0x0000001960007221 */ /* 0x000fe40000010000 */
[----:B------:R-:W2:Y:S01]  /*95f0*/  LDSM.16.MT88.4 R24, [R175+0x6800] ;  /* 0x00680000af18783b */ /* 0x000ea20000004200 */
[----:B------:R-:W-:Y:S02]  /*9600*/  FADD.FTZ R46, R102, R4 ;  /* 0x00000004662e7221 */ /* 0x000fe40000010000 */
[----:B------:R-:W-:Y:S01]  /*9610*/  HMMA.16816.F32 R4, R32, R20, RZ ;  /* 0x000000142004723c */ /* 0x000fe200000018ff */
[----:B------:R-:W-:Y:S02]  /*9620*/  FADD.FTZ R2, R104, R103 ;  /* 0x0000006768027221 */ /* 0x000fe40000010000 */
[----:B------:R-:W-:Y:S01]  /*9630*/  FADD.FTZ R44, R98, R0 ;  /* 0x00000000622c7221 */ /* 0x000fe20000010000 */
[--C-:B------:R-:W-:Y:S01]  /*9640*/  HSET2.LE.AND R0, R77, R128.reuse, PT ;  /* 0x000000804d007233 */ /* 0x100fe20003803000 */
[----:B------:R-:W-:Y:S01]  /*9650*/  FADD.FTZ R45, R100, R2 ;  /* 0x00000002642d7221 */ /* 0x000fe20000010000 */
[----:B------:R-:W-:-:S02]  /*9660*/  HSET2.LE.AND R2, R82, R128, PT ;  /* 0x0000008052027233 */ /* 0x000fc40003803000 */
[--C-:B------:R-:W-:Y:S11]  /*9670*/  HSET2.LE.AND R21, R51, R128.reuse, PT ;  /* 0x0000008033157233 */ /* 0x100ff60003803000 */
[----:B------:R-:W-:Y:S05]  /*9680*/  @!UPT UIADD3 URZ, URZ, URZ, URZ ;  /* 0x0000003f3f3ff290 */ /* 0x000fea000fffe03f */
[-C--:B--2---:R-:W-:Y:S07]  /*9690*/  HMMA.16816.F32 R104, R28, R24.reuse, R4 ;  /* 0x000000181c68723c */ /* 0x084fee0000001804 */
[--C-:B------:R-:W-:Y:S02]  /*96a0*/  HSET2.LE.AND R4, R73, R128.reuse, PT ;  /* 0x0000008049047233 */ /* 0x100fe40003803000 */
[----:B------:R-:W2:Y:S01]  /*96b0*/  MUFU.EX2 R73, R47 ;  /* 0x0000002f00497308 */ /* 0x000ea20000000800 */
[----:B------:R-:W-:Y:S01]  /*96c0*/  HMMA.16816.F32 R124, R40, R24, R8 ;  /* 0x00000018287c723c */ /* 0x000fe20000001808 */
[----:B------:R-:W-:-:S02]  /*96d0*/  HSET2.LE.AND R7, R81, R128, PT ;  /* 0x0000008051077233 */ /* 0x000fc40003803000 */
[----:B------:R-:W-:-:S04]  /*96e0*/  HSET2.LE.AND R6, R76, R128, PT ;  /* 0x000000804c067233 */ /* 0x000fc80003803000 */
[--C-:B------:R-:W-:Y:S02]  /*96f0*/  HSET2.LE.AND R24, R65, R128.reuse, PT ;  /* 0x0000008041187233 */ /* 0x100fe40003803000 */
[----:B------:R3:W4:Y:S01]  /*9700*/  MUFU.EX2 R65, R50 ;  /* 0x0000003200417308 */ /* 0x0007220000000800 */
[--C-:B------:R-:W-:Y:S01]  /*9710*/  HSET2.LE.AND R5, R57, R128.reuse, PT ;  /* 0x0000008039057233 */ /* 0x100fe20003803000 */
[----:B------:R-:W-:Y:S01]  /*9720*/  LOP3.LUT R8, R0, R138, RZ, 0xc0, !PT ;  /* 0x0000008a00087212 */ /* 0x000fe200078ec0ff */
[----:B------:R-:W-:Y:S01]  /*9730*/  HSET2.LE.AND R25, R58, R128, PT ;  /* 0x000000803a197233 */ /* 0x000fe20003803000 */
[----:B--2---:R-:W-:Y:S02]  /*9740*/  F2FP.PACK_AB R0, R72, R73 ;  /* 0x000000494800723e */ /* 0x004fe400000000ff */
[----:B------:R-:W-:Y:S02]  /*9750*/  LOP3.LUT R76, R5, R133, RZ, 0xc0, !PT ;  /* 0x00000085054c7212 */ /* 0x000fe400078ec0ff */
[----:B------:R-:W-:-:S02]  /*9760*/  LOP3.LUT R78, R4, R119, RZ, 0xc0, !PT ;  /* 0x00000077044e7212 */ /* 0x000fc400078ec0ff */
[----:B------:R-:W-:Y:S02]  /*9770*/  LOP3.LUT R9, R6, R121, RZ, 0xc0, !PT ;  /* 0x0000007906097212 */ /* 0x000fe400078ec0ff */
[----:B------:R-:W-:Y:S02]  /*9780*/  LOP3.LUT R11, R7, R116, RZ, 0xc0, !PT ;  /* 0x00000074070b7212 */ /* 0x000fe400078ec0ff */
[C---:B------:R-:W-:Y:S01]  /*9790*/  PRMT R58, R0.reuse, 0x7610, R58 ;  /* 0x00007610003a7816 */ /* 0x040fe2000000003a */
[----:B---3--:R-:W-:Y:S01]  /*97a0*/  HMMA.16816.F32 R48, R32, R66, RZ ;  /* 0x000000422030723c */ /* 0x008fe200000018ff */
[----:B------:R-:W-:Y:S02]  /*97b0*/  PRMT R57, R0, 0x7632, R57 ;  /* 0x0000763200397816 */ /* 0x000fe40000000039 */
[----:B------:R-:W-:Y:S02]  /*97c0*/  LOP3.LUT R4, R16, R84, RZ, 0xc0, !PT ;  /* 0x0000005410047212 */ /* 0x000fe400078ec0ff */
[----:B------:R-:W-:-:S02]  /*97d0*/  LOP3.LUT R5, R17, R83, RZ, 0xc0, !PT ;  /* 0x0000005311057212 */ /* 0x000fc400078ec0ff */
[----:B------:R-:W-:Y:S02]  /*97e0*/  LOP3.LUT R6, R18, R80, RZ, 0xc0, !PT ;  /* 0x0000005012067212 */ /* 0x000fe400078ec0ff */
[----:B------:R-:W-:Y:S02]  /*97f0*/  LOP3.LUT R7, R19, R55, RZ, 0xc0, !PT ;  /* 0x0000003713077212 */ /* 0x000fe400078ec0ff */
[----:B------:R-:W-:Y:S01]  /*9800*/  HMMA.16816.F32 R16, R32, R22, RZ ;  /* 0x000000162010723c */ /* 0x000fe200000018ff */
[----:B------:R-:W-:Y:S02]  /*9810*/  PRMT R0, R58, 0x5410, R57 ;  /* 0x000054103a007816 */ /* 0x000fe40000000039 */
[----:B------:R-:W-:Y:S02]  /*9820*/  LOP3.LUT R10, R2, R132, RZ, 0xc0, !PT ;  /* 0x00000084020a7212 */ /* 0x000fe400078ec0ff */
[----:B------:R-:W-:Y:S02]  /*9830*/  F2FP.PACK_AB R2, R190, R189 ;  /* 0x000000bdbe02723e */ /* 0x000fe400000000ff */
[----:B------:R-:W-:-:S02]  /*9840*/  LOP3.LUT R81, R21, R0, RZ, 0xc0, !PT ;  /* 0x0000000015517212 */ /* 0x000fc400078ec0ff */
[----:B----4-:R-:W-:Y:S02]  /*9850*/  F2FP.PACK_AB R0, R65, R71 ;  /* 0x000000474100723e */ /* 0x010fe400000000ff */
[C---:B------:R-:W-:Y:S02]  /*9860*/  PRMT R56, R2.reuse, 0x7610, R56 ;  /* 0x0000761002387816 */ /* 0x040fe40000000038 */
[----:B------:R-:W-:Y:S02]  /*9870*/  PRMT R15, R2, 0x7632, R15 ;  /* 0x00007632020f7816 */ /* 0x000fe4000000000f */
[----:B------:R-:W-:Y:S02]  /*9880*/  LOP3.LUT R77, R14, R115, RZ, 0xc0, !PT ;  /* 0x000000730e4d7212 */ /* 0x000fe400078ec0ff */
[C---:B------:R-:W-:Y:S02]  /*9890*/  PRMT R14, R0.reuse, 0x7610, R14 ;  /* 0x00007610000e7816 */ /* 0x040fe4000000000e */
[----:B------:R-:W-:-:S02]  /*98a0*/  PRMT R2, R0, 0x7632, R2 ;  /* 0x0000763200027816 */ /* 0x000fc40000000002 */
[----:B------:R-:W-:-:S04]  /*98b0*/  PRMT R0, R56, 0x5410, R15 ;  /* 0x0000541038007816 */ /* 0x000fc8000000000f */
[----:B------:R-:W-:Y:S02]  /*98c0*/  LOP3.LUT R82, R24, R0, RZ, 0xc0, !PT ;  /* 0x0000000018527212 */ /* 0x000fe400078ec0ff */
[----:B------:R-:W-:Y:S01]  /*98d0*/  PRMT R0, R14, 0x5410, R2 ;  /* 0x000054100e007816 */ /* 0x000fe20000000002 */
[----:B------:R-:W-:Y:S02]  /*98e0*/  FADD.FTZ R225, R109, R46 ;  /* 0x0000002e6de17221 */ /* 0x000fe40000010000 */
[----:B------:R-:W-:Y:S01]  /*98f0*/  IMAD.MOV.U32 R109, RZ, RZ, R113 ;  /* 0x000000ffff6d7224 */ /* 0x000fe200078e0071 */
[----:B------:R-:W-:Y:S01]  /*9900*/  LOP3.LUT R83, R25, R0, RZ, 0xc0, !PT ;  /* 0x0000000019537212 */ /* 0x000fe200078ec0ff */
[----:B------:R-:W-:Y:S02]  /*9910*/  IMAD.MOV.U32 R0, RZ, RZ, R112 ;  /* 0x000000ffff007224 */ /* 0x000fe400078e0070 */
[----:B------:R-:W-:Y:S01]  /*9920*/  FADD.FTZ R224, R108, R45 ;  /* 0x0000002d6ce07221 */ /* 0x000fe20000010000 */
[----:B------:R-:W-:Y:S01]  /*9930*/  HMMA.16816.F32 R112, R28, R86, R48 ;  /* 0x000000561c70723c */ /* 0x000fe20000001830 */
[----:B------:R-:W-:-:S07]  /*9940*/  FADD.FTZ R223, R99, R44 ;  /* 0x0000002c63df7221 */ /* 0x000fce0000010000 */
[----:B------:R-:W-:Y:S08]  /*9950*/  HMMA.16816.F32 R44, R32, R62, RZ ;  /* 0x0000003e202c723c */ /* 0x000ff000000018ff */
[----:B------:R-:W-:Y:S01]  /*9960*/  HMMA.16816.F32 R48, R28, R26, R16 ;  /* 0x0000001a1c30723c */ /* 0x000fe20000001810 */
[----:B------:R-:W-:-:S07]  /*9970*/  HSET2.LE.AND R20, R52, R128, PT ;  /* 0x0000008034147233 */ /* 0x000fce0003803000 */
[----:B------:R-:W-:Y:S01]  /*9980*/  HMMA.16816.F32 R16, R36, R94, RZ ;  /* 0x0000005e2410723c */ /* 0x000fe200000018ff */
[----:B------:R-:W-:-:S07]  /*9990*/  LOP3.LUT R80, R20, R54, RZ, 0xc0, !PT ;  /* 0x0000003614507212 */ /* 0x000fce00078ec0ff */
[----:B------:R-:W-:Y:S08]  /*99a0*/  HMMA.16816.F32 R52, R32, R94, RZ ;  /* 0x0000005e2034723c */ /* 0x000ff000000018ff */
[----:B------:R-:W-:Y:S08]  /*99b0*/  HMMA.16816.F32 R96, R28, R74, R44 ;  /* 0x0000004a1c60723c */ /* 0x000ff0000000182c */
[-C--:B------:R-:W-:Y:S01]  /*99c0*/  HMMA.16816.F32 R44, R40, R90.reuse, R16 ;  /* 0x0000005a282c723c */ /* 0x080fe20000001810 */
[----:B------:R-:W2:Y:S07]  /*99d0*/  LDSM.16.MT88.4 R16, [R173+0x7000] ;  /* 0x00700000ad10783b */ /* 0x000eae0000004200 */
[----:B------:R-:W-:Y:S08]  /*99e0*/  HMMA.16816.F32 R52, R28, R90, R52 ;  /* 0x0000005a1c34723c */ /* 0x000ff00000001834 */
[C---:B------:R-:W-:Y:S08]  /*99f0*/  HMMA.16816.F32 R32, R36.reuse, R66, RZ ;  /* 0x000000422420723c */ /* 0x040ff000000018ff */
[C---:B------:R-:W-:Y:S08]  /*9a00*/  HMMA.16816.F32 R28, R36.reuse, R62, RZ ;  /* 0x0000003e241c723c */ /* 0x040ff000000018ff */
[----:B------:R-:W-:Y:S01]  /*9a10*/  HMMA.16816.F32 R20, R36, R22, RZ ;  /* 0x000000162414723c */ /* 0x000fe200000018ff */
[----:B------:R-:W-:-:S02]  /*9a20*/  IMAD.MOV.U32 R116, RZ, RZ, R123 ;  /* 0x000000ffff747224 */ /* 0x000fc400078e007b */
[----:B------:R-:W-:Y:S02]  /*9a30*/  IMAD.MOV.U32 R119, RZ, RZ, R120 ;  /* 0x000000ffff777224 */ /* 0x000fe400078e0078 */
[----:B------:R-:W-:-:S03]  /*9a40*/  IMAD.MOV.U32 R108, RZ, RZ, R122 ;  /* 0x000000ffff6c7224 */ /* 0x000fc600078e007a */
[----:B------:R-:W-:Y:S01]  /*9a50*/  HMMA.16816.F32 R36, R40, R86, R32 ;  /* 0x000000562824723c */ /* 0x000fe20000001820 */
[----:B------:R-:W-:Y:S02]  /*9a60*/  IMAD.MOV.U32 R121, RZ, RZ, R137 ;  /* 0x000000ffff797224 */ /* 0x000fe400078e0089 */
[----:B------:R-:W-:Y:S02]  /*9a70*/  IMAD.MOV.U32 R122, RZ, RZ, R136 ;  /* 0x000000ffff7a7224 */ /* 0x000fe400078e0088 */
[----:B------:R-:W-:-:S03]  /*9a80*/  IMAD.MOV.U32 R123, RZ, RZ, R129 ;  /* 0x000000ffff7b7224 */ /* 0x000fc600078e0081 */
[----:B------:R-:W-:Y:S01]  /*9a90*/  HMMA.16816.F32 R32, R40, R74, R28 ;  /* 0x0000004a2820723c */ /* 0x000fe2000000181c */
[----:B------:R-:W-:Y:S02]  /*9aa0*/  IMAD.MOV.U32 R94, RZ, RZ, R130 ;  /* 0x000000ffff5e7224 */ /* 0x000fe400078e0082 */
[----:B------:R-:W-:Y:S02]  /*9ab0*/  IMAD.MOV.U32 R95, RZ, RZ, R131 ;  /* 0x000000ffff5f7224 */ /* 0x000fe400078e0083 */
[----:B------:R-:W-:-:S03]  /*9ac0*/  IMAD.MOV.U32 R67, RZ, RZ, R139 ;  /* 0x000000ffff437224 */ /* 0x000fc600078e008b */
[----:B------:R-:W-:Y:S01]  /*9ad0*/  HMMA.16816.F32 R28, R40, R26, R20 ;  /* 0x0000001a281c723c */ /* 0x000fe20000001814 */
[----:B------:R-:W3:Y:S04]  /*9ae0*/  LDSM.16.MT88.4 R24, [R176+0x7000] ;  /* 0x00700000b018783b */ /* 0x000ee80000004200 */
[----:B------:R-:W4:Y:S03]  /*9af0*/  LDSM.16.MT88.4 R20, [R174+0x7000] ;  /* 0x00700000ae14783b */ /* 0x000f260000004200 */
[-C--:B--2---:R-:W-:Y:S08]  /*9b00*/  HMMA.16816.F32 R136, R8, R16.reuse, R116 ;  /* 0x000000100888723c */ /* 0x084ff00000001874 */
[C---:B------:R-:W-:Y:S08]  /*9b10*/  HMMA.16816.F32 R132, R4.reuse, R16, R248 ;  /* 0x000000100484723c */ /* 0x040ff000000018f8 */
[-C--:B------:R-:W-:Y:S08]  /*9b20*/  HMMA.16816.F32 R128, R4, R18.reuse, R52 ;  /* 0x000000120480723c */ /* 0x080ff00000001834 */
[----:B------:R-:W-:Y:S01]  /*9b30*/  HMMA.16816.F32 R44, R8, R18, R44 ;  /* 0x00000012082c723c */ /* 0x000fe2000000182c */
[----:B------:R-:W2:Y:S01]  /*9b40*/  LDSM.16.MT88.4 R16, [R175+0x7000] ;  /* 0x00700000af10783b */ /* 0x000ea20000004200 */
[----:B------:R-:W-:-:S06]  /*9b50*/  IMAD.MOV.U32 R120, RZ, RZ, R85 ;  /* 0x000000ffff787224 */ /* 0x000fcc00078e0055 */
[-C--:B---3--:R-:W-:Y:S08]  /*9b60*/  HMMA.16816.F32 R116, R4, R24.reuse, R240 ;  /* 0x000000180474723c */ /* 0x088ff000000018f0 */
[----:B------:R-:W-:Y:S01]  /*9b70*/  HMMA.16816.F32 R120, R8, R24, R120 ;  /* 0x000000180878723c */ /* 0x000fe20000001878 */
[----:B------:R1:W3:Y:S04]  /*9b80*/  LDL.LU.S16 R25, [R1+0x124] ;  /* 0x0001240001197983 */ /* 0x0002e80000300600 */
[----:B------:R1:W3:Y:S03]  /*9b90*/  LDL.LU.S16 R24, [R1+0x11c] ;  /* 0x00011c0001187983 */ /* 0x0002e60000300600 */
[C---:B----4-:R-:W-:Y:S01]  /*9ba0*/  HMMA.16816.F32 R100, R4.reuse, R20, R232 ;  /* 0x000000140464723c */ /* 0x050fe200000018e8 */
[----:B------:R1:W4:Y:S07]  /*9bb0*/  LDL.LU.S16 R52, [R1+0x130] ;  /* 0x0001300001347983 */ /* 0x00032e0000300600 */
[C---:B------:R-:W-:Y:S08]  /*9bc0*/  HMMA.16816.F32 R112, R4.reuse, R26, R112 ;  /* 0x0000001a0470723c */ /* 0x040ff00000001870 */
[C---:B--2---:R-:W-:Y:S08]  /*9bd0*/  HMMA.16816.F32 R84, R4.reuse, R16, R104 ;  /* 0x000000100454723c */ /* 0x044ff00000001868 */
[C---:B------:R-:W-:Y:S08]  /*9be0*/  HMMA.16816.F32 R96, R4.reuse, R22, R96 ;  /* 0x000000160460723c */ /* 0x040ff00000001860 */
[-C--:B------:R-:W-:Y:S01]  /*9bf0*/  HMMA.16816.F32 R4, R4, R18.reuse, R48 ;  /* 0x000000120404723c */ /* 0x080fe20000001830 */
[----:B------:R1:W2:Y:S04]  /*9c00*/  LDL.LU.S16 R51, [R1+0x12c] ;  /* 0x00012c0001337983 */ /* 0x0002a80000300600 */
[----:B------:R1:W2:Y:S04]  /*9c10*/  LDL.LU.S16 R50, [R1+0x128] ;  /* 0x0001280001327983 */ /* 0x0002a80000300600 */
[----:B------:R1:W2:Y:S04]  /*9c20*/  LDL.LU.S16 R49, [R1+0x120] ;  /* 0x0001200001317983 */ /* 0x0002a80000300600 */
[----:B------:R1:W2:Y:S01]  /*9c30*/  LDL.LU.S16 R48, [R1+0x118] ;  /* 0x0001180001307983 */ /* 0x0002a20000300600 */
        /* <DEDUP_REMOVED lines=8> */
[----:B------:R-:W1:Y:S01]  /*9cc0*/  LDSM.16.MT88.4 R124, [R173+0x7800] ;  /* 0x00780000ad7c783b */ /* 0x000e620000004200 */
[----:B------:R-:W-:Y:S02]  /*9cd0*/  IMAD.MOV.U32 R63, RZ, RZ, R109 ;  /* 0x000000ffff3f7224 */ /* 0x000fe400078e006d */
[----:B------:R-:W-:Y:S01]  /*9ce0*/  IMAD.MOV.U32 R62, RZ, RZ, R111 ;  /* 0x000000ffff3e7224 */ /* 0x000fe200078e006f */
[----:B------:R-:W-:Y:S01]  /*9cf0*/  LDSM.16.MT88.4 R16, [R175+0x7800] ;  /* 0x00780000af10783b */ /* 0x000fe20000004200 */
[----:B------:R-:W-:-:S02]  /*9d00*/  IMAD.MOV.U32 R67, RZ, RZ, R110 ;  /* 0x000000ffff437224 */ /* 0x000fc400078e006e */
[----:B------:R-:W-:Y:S01]  /*9d10*/  IMAD.MOV.U32 R74, RZ, RZ, R92 ;  /* 0x000000ffff4a7224 */ /* 0x000fe200078e005c */
[----:B------:R-:W1:Y:S01]  /*9d20*/  LDSM.16.MT88.4 R108, [R176+0x7800] ;  /* 0x00780000b06c783b */ /* 0x000e620000004200 */
[----:B------:R-:W-:-:S03]  /*9d30*/  IMAD.MOV.U32 R75, RZ, RZ, R93 ;  /* 0x000000ffff4b7224 */ /* 0x000fc600078e005d */
[----:B------:R-:W1:Y:S01]  /*9d40*/  LDSM.16.MT88.4 R92, [R174+0x7800] ;  /* 0x00780000ae5c783b */ /* 0x000e620000004200 */
[----:B------:R-:W-:Y:S02]  /*9d50*/  IMAD.MOV.U32 R66, RZ, RZ, R0 ;  /* 0x000000ffff427224 */ /* 0x000fe400078e0000 */
[----:B------:R-:W-:Y:S01]  /*9d60*/  FADD.FTZ R0, R236, R226 ;  /* 0x000000e2ec007221 */ /* 0x000fe20000010000 */
        /* <DEDUP_REMOVED lines=13> */
[----:B------:R-:W-:Y:S02]  /*9e40*/  FADD.FTZ R5, R251, R224 ;  /* 0x000000e0fb057221 */ /* 0x000fe40000010000 */
[----:B------:R-:W-:Y:S01]  /*9e50*/  FADD.FTZ R7, R230, R223 ;  /* 0x000000dfe6077221 */ /* 0x000fe20000010000 */
[----:B------:R-:W-:Y:S04]  /*9e60*/  STG.E.U16 [R12.64], R194 ;  /* 0x000000c20c007986 */ /* 0x000fe8000c101510 */
[----:B------:R-:W-:Y:S01]  /*9e70*/  STG.E.U16 [R12.64+0x2], R193 ;  /* 0x000002c10c007986 */ /* 0x000fe2000c101510 */
[----:B------:R-:W-:Y:S01]  /*9e80*/  HMMA.16816.F32 R88, R76, R16, R88 ;  /* 0x000000104c58723c */ /* 0x000fe20000001858 */
[----:B---3--:R-:W-:-:S02]  /*9e90*/  @!P0 HADD2 R25, -R59.H0_H0, -RZ.H0_H0 ;  /* 0xa00000ff3b198230 */ /* 0x008fc40000000900 */
[----:B------:R-:W-:-:S03]  /*9ea0*/  @!P6 HADD2 R24, -R58.H0_H0, -RZ.H0_H0 ;  /* 0xa00000ff3a18e230 */ /* 0x000fc60000000900 */
[----:B------:R-:W-:Y:S02]  /*9eb0*/  PRMT R21, R25, 0x7610, R21 ;  /* 0x0000761019157816 */ /* 0x000fe40000000015 */
[----:B------:R-:W-:Y:S01]  /*9ec0*/  PRMT R20, R24, 0x7610, R20 ;  /* 0x0000761018147816 */ /* 0x000fe20000000014 */
[----:B----4-:R-:W-:-:S03]  /*9ed0*/  @!P5 HADD2 R52, -R57.H0_H0, -RZ.H0_H0 ;  /* 0xa00000ff3934d230 */ /* 0x010fc60000000900 */
[----:B------:R-:W-:Y:S01]  /*9ee0*/  @!P6 PRMT R58, R20, 0x5410, RZ ;  /* 0x00005410143ae816 */ /* 0x000fe200000000ff */
[----:B------:R-:W-:Y:S01]  /*9ef0*/  IMAD.MOV.U32 R20, RZ, RZ, c[0x0][0x228] ;  /* 0x00008a00ff147624 */ /* 0x000fe200078e00ff */
[----:B------:R-:W-:Y:S02]  /*9f00*/  @!P0 PRMT R59, R21, 0x5410, RZ ;  /* 0x00005410153b8816 */ /* 0x000fe400000000ff */
[----:B------:R-:W-:-:S04]  /*9f10*/  PRMT R11, R52, 0x7610, R11 ;  /* 0x00007610340b7816 */ /* 0x000fc8000000000b */
[----:B------:R-:W-:Y:S01]  /*9f20*/  @!P5 PRMT R57, R11, 0x5410, RZ ;  /* 0x000054100b39d816 */ /* 0x000fe200000000ff */
[----:B--2---:R-:W-:Y:S02]  /*9f30*/  @!P4 HADD2 R51, -R56.H0_H0, -RZ.H0_H0 ;  /* 0xa00000ff3833c230 */ /* 0x004fe40000000900 */
[----:B------:R-:W-:Y:S02]  /*9f40*/  @!P3 HADD2 R50, -R15.H0_H0, -RZ.H0_H0 ;  /* 0xa00000ff0f32b230 */ /* 0x000fe40000000900 */
[----:B------:R-:W-:Y:S01]  /*9f50*/  @!P1 HADD2 R48, -R2.H0_H0, -RZ.H0_H0 ;  /* 0xa00000ff02309230 */ /* 0x000fe20000000900 */
[----:B------:R-:W-:Y:S01]  /*9f60*/  PRMT R10, R51, 0x7610, R10 ;  /* 0x00007610330a7816 */ /* 0x000fe2000000000a */
[----:B------:R-:W-:-:S03]  /*9f70*/  @!P2 HADD2 R49, -R14.H0_H0, -RZ.H0_H0 ;  /* 0xa00000ff0e31a230 */ /* 0x000fc60000000900 */
[----:B------:R-:W-:Y:S02]  /*9f80*/  PRMT R0, R48, 0x7610, R0 ;  /* 0x0000761030007816 */ /* 0x000fe40000000000 */
[----:B------:R-:W-:Y:S02]  /*9f90*/  PRMT R8, R50, 0x7610, R8 ;  /* 0x0000761032087816 */ /* 0x000fe40000000008 */
[----:B------:R-:W-:Y:S01]  /*9fa0*/  @!P1 PRMT R2, R0, 0x5410, RZ ;  /* 0x0000541000029816 */ /* 0x000fe200000000ff */
[----:B------:R-:W-:Y:S02]  /*9fb0*/  FADD.FTZ R0, R40, R4 ;  /* 0x0000000428007221 */ /* 0x000fe40000010000 */
[----:B------:R-:W-:Y:S01]  /*9fc0*/  FADD.FTZ R4, R228, R6 ;  /* 0x00000006e4047221 */ /* 0x000fe20000010000 */
[----:B------:R-:W-:Y:S01]  /*9fd0*/  PRMT R9, R49, 0x7610, R9 ;  /* 0x0000761031097816 */ /* 0x000fe20000000009 */
[----:B------:R-:W-:Y:S01]  /*9fe0*/  FADD.FTZ R21, R42, R0 ;  /* 0x000000002a157221 */ /* 0x000fe20000010000 */
[----:B------:R-:W-:Y:S01]  /*9ff0*/  @!P4 PRMT R56, R10, 0x5410, RZ ;  /* 0x000054100a38c816 */ /* 0x000fe200000000ff */
[----:B------:R-:W-:Y:S01]  /*a000*/  FADD.FTZ R10, R41, R5 ;  /* 0x00000005290a7221 */ /* 0x000fe20000010000 */
[----:B------:R-:W-:Y:S01]  /*a010*/  @!P3 PRMT R15, R8, 0x5410, RZ ;  /* 0x00005410080fb816 */ /* 0x000fe200000000ff */
[----:B------:R-:W-:-:S02]  /*a020*/  IMAD.SHL.U32 R8, R20, 0x8, RZ ;  /* 0x0000000814087824 */ /* 0x000fc400078e00ff */
[----:B------:R-:W-:Y:S02]  /*a030*/  FADD.FTZ R5, R231, R7 ;  /* 0x00000007e7057221 */ /* 0x000fe40000010000 */
[C---:B------:R-:W-:Y:S02]  /*a040*/  IMAD.SHL.U32 R6, R20.reuse, 0x40, RZ ;  /* 0x0000004014067824 */ /* 0x040fe400078e00ff */
[----:B------:R-:W-:Y:S01]  /*a050*/  FADD.FTZ R0, R237, R4 ;  /* 0x00000004ed007221 */ /* 0x000fe20000010000 */
[----:B------:R-:W-:Y:S01]  /*a060*/  @!P2 PRMT R14, R9, 0x5410, RZ ;  /* 0x00005410090ea816 */ /* 0x000fe200000000ff */
[----:B------:R-:W-:Y:S02]  /*a070*/  IMAD R4, R20, 0x48, RZ ;  /* 0x0000004814047824 */ /* 0x000fe400078e02ff */
[----:B------:R-:W-:-:S04]  /*a080*/  IMAD.WIDE R8, R8, 0x2, R12 ;  /* 0x0000000208087825 */ /* 0x000fc800078e020c */
[----:B------:R-:W-:Y:S02]  /*a090*/  FADD.FTZ R11, R43, R10 ;  /* 0x0000000a2b0b7221 */ /* 0x000fe40000010000 */
[----:B------:R-:W-:-:S04]  /*a0a0*/  IMAD.WIDE R6, R6, 0x2, R12 ;  /* 0x0000000206067825 */ /* 0x000fc800078e020c */
[----:B------:R-:W-:Y:S02]  /*a0b0*/  FADD.FTZ R10, R239, R5 ;  /* 0x00000005ef0a7221 */ /* 0x000fe40000010000 */
[----:B------:R-:W-:Y:S01]  /*a0c0*/  IMAD.WIDE R4, R4, 0x2, R12 ;  /* 0x0000000204047825 */ /* 0x000fe200078e020c */
[----:B------:R-:W-:Y:S04]  /*a0d0*/  STG.E.U16 [R8.64], R195 ;  /* 0x000000c308007986 */ /* 0x000fe8000c101510 */
[----:B------:R-:W-:Y:S04]  /*a0e0*/  STG.E.U16 [R8.64+0x2], R191 ;  /* 0x000002bf08007986 */ /* 0x000fe8000c101510 */
[----:B------:R-:W-:Y:S04]  /*a0f0*/  STG.E.U16 [R6.64], R147 ;  /* 0x0000009306007986 */ /* 0x000fe8000c101510 */
[----:B------:R-:W-:Y:S04]  /*a100*/  STG.E.U16 [R6.64+0x2], R146 ;  /* 0x0000029206007986 */ /* 0x000fe8000c101510 */
[----:B------:R-:W-:Y:S04]  /*a110*/  STG.E.U16 [R4.64], R149 ;  /* 0x0000009504007986 */ /* 0x000fe8000c101510 */
        /* <DEDUP_REMOVED lines=8> */
[----:B------:R-:W-:Y:S01]  /*a1a0*/  STG.E.U16 [R4.64+0x12], R160 ;  /* 0x000012a004007986 */ /* 0x000fe2000c101510 */
[----:B------:R-:W-:-:S03]  /*a1b0*/  FADD.FTZ R21, R74, R21 ;  /* 0x000000154a157221 */ /* 0x000fc60000010000 */
[----:B------:R-:W-:Y:S04]  /*a1c0*/  STG.E.U16 [R12.64+0x20], R171 ;  /* 0x000020ab0c007986 */ /* 0x000fe8000c101510 */
[----:B------:R-:W-:Y:S01]  /*a1d0*/  STG.E.U16 [R12.64+0x22], R170 ;  /* 0x000022aa0c007986 */ /* 0x000fe2000c101510 */
[----:B------:R-:W-:-:S03]  /*a1e0*/  FADD.FTZ R20, R75, R11 ;  /* 0x0000000b4b147221 */ /* 0x000fc60000010000 */
        /* <DEDUP_REMOVED lines=28> */
[----:B------:R-:W-:Y:S01]  /*a3b0*/  STG.E.U16 [R4.64+0x40], R143 ;  /* 0x0000408f04007986 */ /* 0x000fe2000c101510 */
[----:B------:R-:W-:-:S03]  /*a3c0*/  FADD.FTZ R10, R222, R0 ;  /* 0x00000000de0a7221 */ /* 0x000fc60000010000 */
[----:B------:R-:W-:Y:S04]  /*a3d0*/  STG.E.U16 [R4.64+0x42], R142 ;  /* 0x0000428e04007986 */ /* 0x000fe8000c101510 */
        /* <DEDUP_REMOVED lines=26> */
[----:B------:R-:W-:Y:S04]  /*a580*/  STG.E.U16 [R8.64+0x72], R198 ;  /* 0x000072c608007986 */ /* 0x000fe8000c101510 */
[----:B------:R-:W-:Y:S04]  /*a590*/  STG.E.U16 [R6.64+0x70], R56 ;  /* 0x0000703806007986 */ /* 0x000fe8000c101510 */
[----:B------:R-:W-:Y:S04]  /*a5a0*/  STG.E.U16 [R6.64+0x72], R15 ;  /* 0x0000720f06007986 */ /* 0x000fe8000c101510 */
[----:B------:R-:W-:Y:S04]  /*a5b0*/  STG.E.U16 [R4.64+0x70], R14 ;  /* 0x0000700e04007986 */ /* 0x000fe8000c101510 */
[----:B------:R1:W-:Y:S04]  /*a5c0*/  STG.E.U16 [R4.64+0x72], R2 ;  /* 0x0000720204007986 */ /* 0x0003e8000c101510 */
[----:B------:R2:W5:Y:S04]  /*a5d0*/  LDL.LU R186, [R1+0x160] ;  /* 0x0001600001ba7983 */ /* 0x0005680000300800 */
[----:B------:R2:W5:Y:S04]  /*a5e0*/  LDL.LU R185, [R1+0x15c] ;  /* 0x00015c0001b97983 */ /* 0x0005680000300800 */
[----:B------:R2:W5:Y:S04]  /*a5f0*/  LDL.LU R184, [R1+0x158] ;  /* 0x0001580001b87983 */ /* 0x0005680000300800 */
[----:B------:R2:W5:Y:S01]  /*a600*/  LDL.LU R183, [R1+0x154] ;  /* 0x0001540001b77983 */ /* 0x0005620000300800 */
[----:B-1----:R-:W-:-:S02]  /*a610*/  FADD.FTZ R4, R182, R11 ;  /* 0x0000000bb6047221 */ /* 0x002fc40000010000 */
        /* <DEDUP_REMOVED lines=13> */
[----:B------:R2:W5:Y:S04]  /*a6f0*/  LDL.LU R178, [R1+0x140] ;  /* 0x0001400001b27983 */ /* 0x0005680000300800 */
[----:B------:R2:W5:Y:S04]  /*a700*/  LDL.LU R177, [R1+0x13c] ;  /* 0x00013c0001b17983 */ /* 0x0005680000300800 */
[----:B------:R2:W5:Y:S01]  /*a710*/  LDL.LU R172, [R1+0x138] ;  /* 0x0001380001ac7983 */ /* 0x0005620000300800 */
[----:B------:R-:W-:Y:S01]  /*a720*/  FADD.FTZ R0, R203, R0 ;  /* 0x00000000cb007221 */ /* 0x000fe20000010000 */
[----:B------:R-:W-:-:S03]  /*a730*/  PLOP3.LUT P0, PT, PT, PT, UP0, 0x40, 0x0 ;  /* 0x000000000000781c */ /* 0x000fc60003f0e808 */
[----:B------:R-:W-:-:S04]  /*a740*/  FADD.FTZ R0, R202, R0 ;  /* 0x00000000ca007221 */ /* 0x000fc80000010000 */
[----:B------:R-:W-:Y:S01]  /*a750*/  FADD.FTZ R0, R73, R0 ;  /* 0x0000000049007221 */ /* 0x000fe20000010000 */
[----:B------:R-:W-:Y:S03]  /*a760*/  HMMA.16816.F32 R136, R76, R124, R136 ;  /* 0x0000007c4c88723c */ /* 0x000fe60000001888 */
[----:B------:R-:W-:-:S04]  /*a770*/  FADD.FTZ R0, R72, R0 ;  /* 0x0000000048007221 */ /* 0x000fc80000010000 */
[----:B------:R-:W-:Y:S01]  /*a780*/  FADD.FTZ R0, R71, R0 ;  /* 0x0000000047007221 */ /* 0x000fe20000010000 */
[----:B------:R-:W-:Y:S01]  /*a790*/  HMMA.16816.F32 R120, R76, R108, R120 ;  /* 0x0000006c4c78723c */ /* 0x000fe20000001878 */
[----:B------:R-:W-:Y:S02]  /*a7a0*/  FADD.FTZ R188, R190, R2 ;  /* 0x00000002bebc7221 */ /* 0x000fe40000010000 */
[----:B------:R-:W-:-:S05]  /*a7b0*/  FADD.FTZ R222, R65, R0 ;  /* 0x0000000041de7221 */ /* 0x000fca0000010000 */
[C---:B------:R-:W-:Y:S08]  /*a7c0*/  HMMA.16816.F32 R104, R76.reuse, R92, R104 ;  /* 0x0000005c4c68723c */ /* 0x040ff00000001868 */
[C---:B------:R-:W-:Y:S08]  /*a7d0*/  HMMA.16816.F32 R124, R76.reuse, R126, R44 ;  /* 0x0000007e4c7c723c */ /* 0x040ff0000000182c */
[C---:B------:R-:W-:Y:S08]  /*a7e0*/  HMMA.16816.F32 R108, R76.reuse, R110, R36 ;  /* 0x0000006e4c6c723c */ /* 0x040ff00000001824 */
[C---:B------:R-:W-:Y:S08]  /*a7f0*/  HMMA.16816.F32 R92, R76.reuse, R94, R32 ;  /* 0x0000005e4c5c723c */ /* 0x040ff00000001820 */
[----:B------:R-:W-:Y:S01]  /*a800*/  HMMA.16816.F32 R76, R76, R18, R28 ;  /* 0x000000124c4c723c */ /* 0x000fe2000000181c */
[----:B------:R-:W-:Y:S07]  /*a810*/  @P0 BRA `(.L_x_1486) ;  /* 0x000075e000000947 */ /* 0x000fee0003800000 */
[----:B--2---:R-:W2:Y:S01]  /*a820*/  LDL.LU R66, [R1+0x110] ;  /* 0x0001100001427983 */ /* 0x004ea20000300800 */
[----:B------:R-:W-:Y:S01]  /*a830*/  IMAD.U32 R0, RZ, RZ, UR12 ;  /* 0x0000000cff007e24 */ /* 0x000fe2000f8e00ff */
[----:B------:R-:W-:-:S02]  /*a840*/  IADD3 R74, P0, R12, -0x80, RZ ;  /* 0xffffff800c4a7810 */ /* 0x000fc40007f1e0ff */
[----:B------:R-:W1:Y:S01]  /*a850*/  S2R R67, SR_TID.X ;  /* 0x0000000000437919 */ /* 0x000e620000002100 */
[----:B------:R-:W-:Y:S01]  /*a860*/  IMAD.MOV.U32 R4, RZ, RZ, c[0x0][0x1a4] ;  /* 0x00006900ff047624 */ /* 0x000fe200078e00ff */
[----:B------:R-:W-:Y:S01]  /*a870*/  IADD3.X R73, R13, -0x1, RZ, P0, !PT ;  /* 0xffffffff0d497810 */ /* 0x000fe200007fe4ff */
[----:B------:R-:W-:Y:S01]  /*a880*/  IMAD.MOV.U32 R72, RZ, RZ, R3 ;  /* 0x000000ffff487224 */ /* 0x000fe200078e0003 */
[----:B------:R-:W-:Y:S01]  /*a890*/  PRMT R8, R217, 0x7054, R217 ;  /* 0x00007054d9087816 */ /* 0x000fe200000000d9 */
[----:B------:R-:W-:Y:S01]  /*a8a0*/  IMAD.MOV.U32 R71, RZ, RZ, R68 ;  /* 0x000000ffff477224 */ /* 0x000fe200078e0044 */
[----:B------:R-:W-:Y:S02]  /*a8b0*/  UIADD3 UR33, UR22, -0x2, URZ ;  /* 0xfffffffe16217890 */ /* 0x000fe4000fffe03f */
[----:B------:R-:W-:Y:S02]  /*a8c0*/  UMOV UR12, 0xffffffc0 ;  /* 0xffffffc0000c7882 */ /* 0x000fe40000000000 */
[----:B------:R-:W-:Y:S01]  /*a8d0*/  ULDC.64 UR14, c[0x0][0x1a0] ;  /* 0x00006800000e7ab9 */ /* 0x000fe20000000a00 */
[----:B-1----:R-:W-:-:S05]  /*a8e0*/  LOP3.LUT R67, R67, 0x3, RZ, 0xc0, !PT ;  /* 0x0000000343437812 */ /* 0x002fca00078ec0ff */
[----:B--2---:R-:W-:-:S05]  /*a8f0*/  IMAD R2, R67, -0x2, R66 ;  /* 0xfffffffe43027824 */ /* 0x004fca00078e0242 */
[----:B------:R-:W-:Y:S02]  /*a900*/  IADD3 R0, R0, -UR13, R2 ;  /* 0x8000000d00007c10 */ /* 0x000fe4000fffe002 */
[----:B------:R-:W-:-:S03]  /*a910*/  MOV R2, R70 ;  /* 0x0000004600027202 */ /* 0x000fc60000000f00 */
[----:B------:R1:W-:Y:S04]  /*a920*/  STL [R1+0xbc], R0 ;  /* 0x0000bc0001007387 */ /* 0x0003e80000100800 */
[----:B------:R-:W2:Y:S04]  /*a930*/  LDL.64 R42, [R1+0xd0] ;  /* 0x0000d000012a7983 */ /* 0x000ea80000100a00 */
[----:B------:R-:W3:Y:S04]  /*a940*/  LDL.LU R63, [R1+0x3c] ;  /* 0x00003c00013f7983 */ /* 0x000ee80000300800 */
[----:B------:R-:W4:Y:S04]  /*a950*/  LDL.LU R66, [R1+0x40] ;  /* 0x0000400001427983 */ /* 0x000f280000300800 */
[----:B------:R-:W4:Y:S01]  /*a960*/  LDL.LU R67, [R1+0x134] ;  /* 0x0001340001437983 */ /* 0x000f220000300800 */
[----:B-1----:R-:W-:-:S02]  /*a970*/  MOV R0, R69 ;  /* 0x0000004500007202 */ /* 0x002fc40000000f00 */
[----:B--2---:R-:W-:Y:S01]  /*a980*/  ISETP.GE.AND P1, PT, R42, c[0x0][0x220], PT ;  /* 0x000088002a007a0c */ /* 0x004fe20003f26270 */
[C---:B---3--:R-:W-:Y:S02]  /*a990*/  IMAD R3, R63.reuse, -0x326172a9, RZ ;  /* 0xcd9e8d573f037824 */ /* 0x048fe400078e02ff */
[----:B------:R-:W-:-:S03]  /*a9a0*/  IMAD.WIDE.U32 R6, R63, -0x326172a9, RZ ;  /* 0xcd9e8d573f067825 */ /* 0x000fc600078e00ff */
[----:B------:R1:W-:Y:S07]  /*a9b0*/  STL [R1+0xc4], R3 ;  /* 0x0000c40301007387 */ /* 0x0003ee0000100800 */
[----:B------:R-:W-:Y:S01]  /*a9c0*/  @!P1 IMAD R4, R4, 0x30, RZ ;  /* 0x0000003004049824 */ /* 0x000fe200078e02ff */
[----:B------:R2:W-:Y:S04]  /*a9d0*/  STL.64 [R1+0xb0], R6 ;  /* 0x0000b00601007387 */ /* 0x0005e80000100a00 */
[----:B------:R2:W-:Y:S01]  /*a9e0*/  @!P1 STL [R1+0xc8], R4 ;  /* 0x0000c80401009387 */ /* 0x0005e20000100800 */
[----:B----4-:R-:W-:Y:S01]  /*a9f0*/  IMAD.WIDE.U32 R230, R66, -0x326172a9, RZ ;  /* 0xcd9e8d5742e67825 */ /* 0x010fe200078e00ff */
[----:B------:R-:W-:-:S04]  /*aa00*/  LOP3.LUT R218, R7, R229, RZ, 0x3c, !PT ;  /* 0x000000e507da7212 */ /* 0x000fc800078e3cff */
[----:B------:R-:W-:Y:S02]  /*aa10*/  LOP3.LUT R220, R231, R229, RZ, 0x3c, !PT ;  /* 0x000000e5e7dc7212 */ /* 0x000fe400078e3cff */
[----:B-1----:R-:W-:-:S04]  /*aa20*/  MOV R3, c[0x0][0x228] ;  /* 0x00008a0000037a02 */ /* 0x002fc80000000f00 */
[----:B------:R-:W-:-:S05]  /*aa30*/  SHF.L.U32 R5, R3, 0x3, RZ ;  /* 0x0000000303057819 */ /* 0x000fca00000006ff */
[----:B------:R-:W-:Y:S02]  /*aa40*/  IMAD R3, R3, 0x38, R5 ;  /* 0x0000003803037824 */ /* 0x000fe400078e0205 */
[----:B------:R-:W-:-:S03]  /*aa50*/  IMAD.WIDE.U32 R210, R67, -0x2daee0ad, RZ ;  /* 0xd2511f5343d27825 */ /* 0x000fc600078e00ff */
[----:B------:R-:W-:Y:S01]  /*aa60*/  IADD3 R3, R3, 0x1, RZ ;  /* 0x0000000103037810 */ /* 0x000fe20007ffe0ff */
[----:B------:R-:W-:-:S04]  /*aa70*/  IMAD.WIDE.U32 R218, R218, -0x2daee0ad, RZ ;  /* 0xd2511f53dada7825 */ /* 0x000fc800078e00ff */
[----:B------:R-:W-:Y:S01]  /*aa80*/  IMAD.WIDE.U32 R220, R220, -0x2daee0ad, RZ ;  /* 0xd2511f53dcdc7825 */ /* 0x000fe200078e00ff */
[----:B--2---:R-:W-:Y:S05]  /*aa90*/  BRA `(.L_x_1487) ;  /* 0x0000037000007947 */ /* 0x004fea0003800000 */
.L_x_1489:
[----:B------:R-:W2:Y:S01]  /*aaa0*/  LDL.64 R194, [R1+0xe8] ;  /* 0x0000e80001c27983 */ /* 0x000ea20000100a00 */
[----:B------:R-:W-:Y:S01]  /*aab0*/  ULDC.64 UR6, c[0x0][0x198] ;  /* 0x0000660000067ab9 */ /* 0x000fe20000000a00 */
[----:B------:R-:W-:Y:S01]  /*aac0*/  @!P1 IMAD.MOV.U32 R140, RZ, RZ, c[0x0][0x19c] ;  /* 0x00006700ff8c9624 */ /* 0x000fe200078e00ff */
[----:B------:R-:W-:Y:S01]  /*aad0*/  UIADD3 UR22, UR33, -0x1, URZ ;  /* 0xffffffff21167890 */ /* 0x000fe2000fffe03f */
[----:B------:R-:W3:Y:S01]  /*aae0*/  LDL.64 R190, [R1+0xd8] ;  /* 0x0000d80001be7983 */ /* 0x000ee20000100a00 */
[----:B------:R-:W-:Y:S02]  /*aaf0*/  @!P1 IMAD.MOV.U32 R3, RZ, RZ, c[0x0][0x198] ;  /* 0x00006600ff039624 */ /* 0x000fe400078e00ff */
[----:B------:R-:W-:Y:S01]  /*ab00*/  USHF.R.S32.HI UR20, URZ, 0x1f, UR22 ;  /* 0x0000001f3f147899 */ /* 0x000fe20008011416 */
[----:B------:R1:W-:Y:S01]  /*ab10*/  @P1 STS.128 [R192+0x4000], RZ ;  /* 0x004000ffc0001388 */ /* 0x0003e20000000c00 */
[----:B------:R-:W-:Y:S01]  /*ab20*/  UIMAD.WIDE.U32 UR34, UR22, UR6, URZ ;  /* 0x00000006162272a5 */ /* 0x000fe2000f8e003f */
[----:B------:R-:W-:Y:S01]  /*ab30*/  @!P1 IMAD.MOV.U32 R73, RZ, RZ, c[0x0][0x19c] ;  /* 0x00006700ff499624 */ /* 0x000fe200078e00ff */
[----:B------:R-:W-:Y:S04]  /*ab40*/  UIMAD UR20, UR20, UR6, URZ ;  /* 0x00000006141472a4 */ /* 0x000fe8000f8e023f */
[----:B------:R-:W-:Y:S01]  /*ab50*/  UIMAD UR20, UR22, UR7, UR20 ;  /* 0x00000007161472a4 */ /* 0x000fe2000f8e0214 */
[----:B------:R-:W-:Y:S02]  /*ab60*/  IMAD.U32 R68, RZ, RZ, UR34 ;  /* 0x00000022ff447e24 */ /* 0x000fe4000f8e00ff */
[----:B------:R-:W-:Y:S01]  /*ab70*/  IMAD.U32 R74, RZ, RZ, UR34 ;  /* 0x00000022ff4a7e24 */ /* 0x000fe2000f8e00ff */
[----:B------:R-:W-:Y:S06]  /*ab80*/  UIADD3 UR20, UR35, UR20, URZ ;  /* 0x0000001423147290 */ /* 0x000fec000fffe03f */
[----:B------:R-:W-:Y:S01]  /*ab90*/  IMAD.U32 R69, RZ, RZ, UR20 ;  /* 0x00000014ff457e24 */ /* 0x000fe2000f8e00ff */
[----:B--2---:R-:W-:Y:S04]  /*aba0*/  LEA R68, P2, R68, R194, 0x6 ;  /* 0x000000c244447211 */ /* 0x004fe800078430ff */
[----:B------:R-:W-:Y:S02]  /*abb0*/  @!P1 LEA R144, P3, R68, c[0x0][0x168], 0x1 ;  /* 0x00005a0044909a11 */ /* 0x000fe400078608ff */
[C---:B------:R-:W-:Y:S02]  /*abc0*/  @!P1 LEA R70, P0, R3.reuse, R68, 0x5 ;  /* 0x0000004403469211 */ /* 0x040fe400078028ff */
[----:B---3--:R-:W-:Y:S01]  /*abd0*/  LEA.HI.X R69, R74, R191, R69, 0x6, P2 ;  /* 0x000000bf4a457211 */ /* 0x008fe200010f3445 */
[----:B------:R-:W-:Y:S03]  /*abe0*/  @!P1 IMAD.MOV.U32 R74, RZ, RZ, c[0x0][0x198] ;  /* 0x00006600ff4a9624 */ /* 0x000fe600078e00ff */
[--C-:B------:R-:W-:Y:S01]  /*abf0*/  @!P1 LEA.HI.X R145, R68, c[0x0][0x16c], R69.reuse, 0x1, P3 ;  /* 0x00005b0044919a11 */ /* 0x100fe200018f0c45 */
[----:B------:R-:W-:Y:S01]  /*ac00*/  @!P1 IMAD.WIDE.U32 R74, R74, 0x30, R68 ;  /* 0x000000304a4a9825 */ /* 0x000fe200078e0044 */
[----:B------:R-:W-:Y:S02]  /*ac10*/  @!P1 LEA.HI.X R146, R3, R69, R73, 0x5, P0 ;  /* 0x0000004503929211 */ /* 0x000fe400000f2c49 */
[----:B------:R-:W-:Y:S01]  /*ac20*/  @!P1 IADD3 R3, P0, R68, UR29, RZ ;  /* 0x0000001d44039c10 */ /* 0x000fe2000ff1e0ff */
[----:B------:R-:W-:Y:S01]  /*ac30*/  @!PT LDS RZ, [RZ] ;  /* 0x00000000fffff984 */ /* 0x000fe20000000800 */
[----:B------:R-:W-:Y:S01]  /*ac40*/  @!PT LDS RZ, [RZ] ;  /* 0x00000000fffff984 */ /* 0x000fe20000000800 */
[----:B------:R-:W-:Y:S01]  /*ac50*/  @!PT LDS RZ, [RZ] ;  /* 0x00000000fffff984 */ /* 0x000fe20000000800 */
[----:B------:R1:W-:Y:S01]  /*ac60*/  @!P1 LDGSTS.E.BYPASS.LTC128B.128 [R192+0x4000], [R144.64] ;  /* 0x0400000090c09fae */ /* 0x0003e2000b901d50 */
[----:B------:R-:W-:Y:S02]  /*ac70*/  @!P1 IMAD R73, R140, 0x30, RZ ;  /* 0x000000308c499824 */ /* 0x000fe400078e02ff */
[----:B------:R-:W-:Y:S01]  /*ac80*/  @!P1 LEA R142, P2, R3, c[0x0][0x168], 0x1 ;  /* 0x00005a00038e9a11 */ /* 0x000fe200078408ff */
[----:B------:R1:W-:Y:S01]  /*ac90*/  @P1 STS.128 [R192+0x4800], RZ ;  /* 0x004800ffc0001388 */ /* 0x0003e20000000c00 */
[----:B------:R-:W-:Y:S02]  /*aca0*/  @!P1 IADD3.X R141, R69, UR21, RZ, P0, !PT ;  /* 0x00000015458d9c10 */ /* 0x000fe400087fe4ff */
[C---:B------:R-:W-:Y:S02]  /*acb0*/  @!P1 LEA R140, P0, R70.reuse, c[0x0][0x168], 0x1 ;  /* 0x00005a00468c9a11 */ /* 0x040fe400078008ff */
        /* <DEDUP_REMOVED lines=21> */
.L_x_1487:
[----:B------:R-:W2:Y:S01]  /*ae10*/  LDL.64 R10, [R1+0xe0] ;  /* 0x0000e000010a7983 */ /* 0x000ea20000100a00 */
        /* <DEDUP_REMOVED lines=9> */
[----:B------:R-:W-:Y:S01]  /*aeb0*/  IMAD.MOV.U32 R16, RZ, RZ, c[0x0][0x1a4] ;  /* 0x00006900ff107624 */ /* 0x000fe200078e00ff */
[----:B------:R-:W-:Y:S01]  /*aec0*/  UISETP.GE.AND UP0, UPT, UR33, 0x1, UPT ;  /* 0x000000012100788c */ /* 0x000fe2000bf06270 */
[----:B------:R-:W-:Y:S01]  /*aed0*/  IMAD.U32 R6, RZ, RZ, UR34 ;  /* 0x00000022ff067e24 */ /* 0x000fe2000f8e00ff */
[----:B------:R-:W-:Y:S01]  /*aee0*/  UIADD3 UR6, UR35, UR6, URZ ;  /* 0x0000000623067290 */ /* 0x000fe2000fffe03f */
[----:B------:R-:W-:Y:S01]  /*aef0*/  IMAD.U32 R7, RZ, RZ, UR35 ;  /* 0x00000023ff077e24 */ /* 0x000fe2000f8e00ff */
[----:B------:R-:W-:Y:S04]  /*af00*/  BAR.SYNC.DEFER_BLOCKING 0x0 ;  /* 0x0000000000007b1d */ /* 0x000fe80000010000 */
[----:B------:R-:W-:Y:S02]  /*af10*/  IMAD.U32 R3, RZ, RZ, UR6 ;  /* 0x00000006ff037e24 */ /* 0x000fe4000f8e00ff */
[----:B------:R-:W-:Y:S01]  /*af20*/  @P1 STS.128 [R192+0x6000], RZ ;  /* 0x006000ffc0001388 */ /* 0x000fe20000000c00 */
[----:B--2---:R-:W-:Y:S04]  /*af30*/  LEA R4, P2, R6, R10, 0x6 ;  /* 0x0000000a06047211 */ /* 0x004fe800078430ff */
[----:B------:R-:W-:Y:S02]  /*af40*/  @!P1 LEA R12, P4, R4, c[0x0][0x170], 0x1 ;  /* 0x00005c00040c9a11 */ /* 0x000fe400078808ff */
[----:B---3--:R-:W-:Y:S01]  /*af50*/  LEA.HI.X R5, R6, R9, R3, 0x6, P2 ;  /* 0x0000000906057211 */ /* 0x008fe200010f3403 */
[----:B------:R-:W-:Y:S01]  /*af60*/  IMAD.MOV.U32 R9, RZ, RZ, c[0x0][0x1a4] ;  /* 0x00006900ff097624 */ /* 0x000fe200078e00ff */
[-C--:B------:R-:W-:Y:S02]  /*af70*/  @!P1 LEA R7, P0, R8, R4.reuse, 0x4 ;  /* 0x0000000408079211 */ /* 0x080fe400078020ff */
[----:B------:R-:W-:Y:S02]  /*af80*/  @!P1 LEA.HI.X R13, R4, c[0x0][0x174], R5, 0x1, P4 ;  /* 0x00005d00040d9a11 */ /* 0x000fe400020f0c05 */
[----:B------:R-:W-:Y:S02]  /*af90*/  @!P1 LEA R10, P3, R7, c[0x0][0x170], 0x1 ;  /* 0x00005c00070a9a11 */ /* 0x000fe400078608ff */
[-C--:B------:R-:W-:Y:S01]  /*afa0*/  @!P1 LEA.HI.X R6, R8, R5.reuse, R9, 0x4, P0 ;  /* 0x0000000508069211 */ /* 0x080fe200000f2409 */
[----:B------:R-:W-:Y:S01]  /*afb0*/  @!PT LDS RZ, [RZ] ;  /* 0x00000000fffff984 */ /* 0x000fe20000000800 */
[----:B------:R-:W-:Y:S01]  /*afc0*/  @!PT LDS RZ, [RZ] ;  /* 0x00000000fffff984 */ /* 0x000fe20000000800 */
[----:B------:R-:W-:Y:S01]  /*afd0*/  @!PT LDS RZ, [RZ] ;  /* 0x00000000fffff984 */ /* 0x000fe20000000800 */
[----:B------:R1:W-:Y:S01]  /*afe0*/  @!P1 LDGSTS.E.BYPASS.LTC128B.128 [R192+0x6000], [R12.64] ;  /* 0x060000000cc09fae */ /* 0x0003e2000b901d50 */
[----:B------:R-:W-:Y:S02]  /*aff0*/  @!P1 LEA R3, P2, R15, R4, 0x5 ;  /* 0x000000040f039211 */ /* 0x000fe400078428ff */
[----:B------:R-:W-:Y:S02]  /*b000*/  @!P1 LEA.HI.X R11, R7, c[0x0][0x174], R6, 0x1, P3 ;  /* 0x00005d00070b9a11 */ /* 0x000fe400018f0c06 */
[----:B------:R-:W-:Y:S01]  /*b010*/  @!P1 LEA.HI.X R9, R15, R5, R16, 0x5, P2 ;  /* 0x000000050f099211 */ /* 0x000fe200010f2c10 */
[----:B------:R-:W-:Y:S01]  /*b020*/  @P1 STS.128 [R192+0x6800], RZ ;  /* 0x006800ffc0001388 */ /* 0x000fe20000000c00 */
[----:B------:R-:W-:Y:S01]  /*b030*/  @!P1 LEA R8, P0, R3, c[0x0][0x170], 0x1 ;  /* 0x00005c0003089a11 */ /* 0x000fe200078008ff */
[----:B------:R-:W-:Y:S03]  /*b040*/  @!P1 IMAD.WIDE.U32 R4, R15, 0x30, R4 ;  /* 0x000000300f049825 */ /* 0x000fe600078e0004 */
[----:B------:R-:W-:Y:S01]  /*b050*/  @!P1 LEA.HI.X R9, R3, c[0x0][0x174], R9, 0x1, P0 ;  /* 0x00005d0003099a11 */ /* 0x000fe200000f0c09 */
[----:B------:R-:W-:Y:S01]  /*b060*/  @!PT LDS RZ, [RZ] ;  /* 0x00000000fffff984 */ /* 0x000fe20000000800 */
[----:B------:R-:W-:Y:S01]  /*b070*/  @!PT LDS RZ, [RZ] ;  /* 0x00000000fffff984 */ /* 0x000fe20000000800 */
[----:B------:R-:W-:Y:S01]  /*b080*/  @!PT LDS RZ, [RZ] ;  /* 0x00000000fffff984 */ /* 0x000fe20000000800 */
[----:B------:R2:W-:Y:S01]  /*b090*/  @!P1 LDGSTS.E.BYPASS.LTC128B.128 [R192+0x6800], [R10.64] ;  /* 0x068000000ac09fae */ /* 0x0005e2000b901d50 */
[----:B----4-:R-:W-:Y:S01]  /*b0a0*/  @!P1 IMAD.IADD R3, R14, 0x1, R5 ;  /* 0x000000010e039824 */ /* 0x010fe200078e0205 */
[C---:B------:R-:W-:Y:S04]  /*b0b0*/  @!P1 LEA R6, P0, R4.reuse, c[0x0][0x170], 0x1 ;  /* 0x00005c0004069a11 */ /* 0x040fe800078008ff */
[----:B------:R-:W-:Y:S01]  /*b0c0*/  @P1 STS.128 [R192+0x7000], RZ ;  /* 0x007000ffc0001388 */ /* 0x000fe20000000c00 */
[----:B------:R-:W-:Y:S02]  /*b0d0*/  @!P1 LEA.HI.X R7, R4, c[0x0][0x174], R3, 0x1, P0 ;  /* 0x00005d0004079a11 */ /* 0x000fe400000f0c03 */
[----:B------:R-:W-:Y:S03]  /*b0e0*/  PLOP3.LUT P0, PT, PT, PT, UP0, 0x80, 0x0 ;  /* 0x000000000000781c */ /* 0x000fe60003f0f008 */
        /* <DEDUP_REMOVED lines=10> */
[----:B------:R-:W3:Y:S06]  /*b190*/  LDSM.16.M88.4 R16, [R172+0x4000] ;  /* 0x00400000ac10783b */ /* 0x000eec0000000200 */
[----:B------:R-:W2:Y:S06]  /*b1a0*/  LDSM.16.M88.4 R60, [R179+0x2000] ;  /* 0x00200000b33c783b */ /* 0x000eac0000000200 */
[----:B------:R-:W4:Y:S06]  /*b1b0*/  LDSM.16.M88.4 R32, [R172+0x4800] ;  /* 0x00480000ac20783b */ /* 0x000f2c0000000200 */
[----:B------:R-:W0:Y:S06]  /*b1c0*/  LDGDEPBAR ;  /* 0x00000000000079af */ /* 0x000e2c0000000000 */
[----:B------:R-:W4:Y:S06]  /*b1d0*/  LDSM.16.M88.4 R48, [R172+0x5000] ;  /* 0x00500000ac30783b */ /* 0x000f2c0000000200 */
        /* <DEDUP_REMOVED lines=12> */
[----:B------:R-:W-:Y:S07]  /*b2a0*/  LDSM.16.M88.4 R168, [R185] ;  /* 0x00000000b9a8783b */ /* 0x000fee0000000200 */
        /* <DEDUP_REMOVED lines=21> */
[----:B------:R-:W3:Y:S07]  /*b400*/  LDSM.16.M88.4 R156, [R180+0x2000] ;  /* 0x00200000b49c783b */ /* 0x000eee0000000200 */
        /* <DEDUP_REMOVED lines=8> */
[----:B------:R-:W4:Y:S07]  /*b490*/  LDSM.16.M88.4 R152, [R184] ;  /* 0x00000000b898783b */ /* 0x000f2e0000000200 */
[----:B------:R-:W-:Y:S01]  /*b4a0*/  HMMA.16816.F32 R64, R144, R166, R64 ;  /* 0x000000a69040723c */ /* 0x000fe20000001840 */
[----:B------:R-:W-:Y:S06]  /*b4b0*/  LDSM.16.M88.4 R144, [R181] ;  /* 0x00000000b590783b */ /* 0x000fec0000000200 */
[----:B------:R-:W-:Y:S01]  /*b4c0*/  LDSM.16.M88.4 R164, [R177+0x800] ;  /* 0x00080000b1a4783b */ /* 0x000fe20000000200 */
[-C--:B--2---:R-:W-:Y:S08]  /*b4d0*/  HMMA.16816.F32 R4, R140, R148.reuse, R4 ;  /* 0x000000948c04723c */ /* 0x084ff00000001804 */
[C---:B---3--:R-:W-:Y:S08]  /*b4e0*/  HMMA.16816.F32 R8, R156.reuse, R148, R8 ;  /* 0x000000949c08723c */ /* 0x048ff00000001808 */
[-C--:B------:R-:W-:Y:S08]  /*b4f0*/  HMMA.16816.F32 R12, R156, R150.reuse, R12 ;  /* 0x000000969c0c723c */ /* 0x080ff0000000180c */
[C---:B------:R-:W-:Y:S01]  /*b500*/  HMMA.16816.F32 R16, R140.reuse, R150, R16 ;  /* 0x000000968c10723c */ /* 0x040fe20000001810 */
[----:B------:R-:W2:Y:S07]  /*b510*/  LDSM.16.M88.4 R148, [R177] ;  /* 0x00000000b194783b */ /* 0x000eae0000000200 */
        /* <DEDUP_REMOVED lines=8> */
[C---:B------:R-:W-:Y:S01]  /*b5a0*/  HMMA.16816.F32 R48, R140.reuse, R170, R48 ;  /* 0x000000aa8c30723c */ /* 0x040fe20000001830 */
[----:B------:R-:W3:Y:S07]  /*b5b0*/  LDSM.16.M88.4 R168, [R177+0x1000] ;  /* 0x00100000b1a8783b */ /* 0x000eee0000000200 */
[-C--:B----4-:R-:W-:Y:S08]  /*b5c0*/  HMMA.16816.F32 R52, R140, R152.reuse, R52 ;  /* 0x000000988c34723c */ /* 0x090ff00000001834 */
[C---:B------:R-:W-:Y:S08]  /*b5d0*/  HMMA.16816.F32 R56, R156.reuse, R152, R56 ;  /* 0x000000989c38723c */ /* 0x040ff00000001838 */
[-C--:B------:R-:W-:Y:S01]  /*b5e0*/  HMMA.16816.F32 R60, R156, R154.reuse, R60 ;  /* 0x0000009a9c3c723c */ /* 0x080fe2000000183c */
[----:B------:R-:W4:Y:S01]  /*b5f0*/  LDSM.16.M88.4 R156, [R177+0x1800] ;  /* 0x00180000b19c783b */ /* 0x000f220000000200 */
[----:B------:R-:W-:Y:S05]  /*b600*/  DEPBAR.LE SB0, 0x0 ;  /* 0x000080000000791a */ /* 0x000fea0000000000 */
[----:B------:R-:W-:Y:S01]  /*b610*/  BAR.SYNC.DEFER_BLOCKING 0x0 ;  /* 0x0000000000007b1d */ /* 0x000fe20000010000 */
[----:B------:R-:W-:Y:S08]  /*b620*/  HMMA.16816.F32 R64, R140, R154, R64 ;  /* 0x0000009a8c40723c */ /* 0x000ff00000001840 */
[-C--:B--2---:R-:W-:Y:S08]  /*b630*/  HMMA.16816.F32 R4, R144, R148.reuse, R4 ;  /* 0x000000949004723c */ /* 0x084ff00000001804 */
[C---:B-1----:R-:W-:Y:S08]  /*b640*/  HMMA.16816.F32 R8, R160.reuse, R148, R8 ;  /* 0x00000094a008723c */ /* 0x042ff00000001808 */
[-C--:B------:R-:W-:Y:S08]  /*b650*/  HMMA.16816.F32 R12, R160, R150.reuse, R12 ;  /* 0x00000096a00c723c */ /* 0x080ff0000000180c */
[C---:B------:R-:W-:Y:S08]  /*b660*/  HMMA.16816.F32 R16, R144.reuse, R150, R16 ;  /* 0x000000969010723c */ /* 0x040ff00000001810 */
[-C--:B------:R-:W-:Y:S08]  /*b670*/  HMMA.16816.F32 R20, R144, R164.reuse, R20 ;  /* 0x000000a49014723c */ /* 0x080ff00000001814 */
[C---:B------:R-:W-:Y:S08]  /*b680*/  HMMA.16816.F32 R24, R160.reuse, R164, R24 ;  /* 0x000000a4a018723c */ /* 0x040ff00000001818 */
[-C--:B------:R-:W-:Y:S08]  /*b690*/  HMMA.16816.F32 R28, R160, R166.reuse, R28 ;  /* 0x000000a6a01c723c */ /* 0x080ff0000000181c */
[C---:B------:R-:W-:Y:S08]  /*b6a0*/  HMMA.16816.F32 R32, R144.reuse, R166, R32 ;  /* 0x000000a69020723c */ /* 0x040ff00000001820 */
[-C--:B---3--:R-:W-:Y:S08]  /*b6b0*/  HMMA.16816.F32 R36, R144, R168.reuse, R36 ;  /* 0x000000a89024723c */ /* 0x088ff00000001824 */
[C---:B------:R-:W-:Y:S07]  /*b6c0*/  HMMA.16816.F32 R40, R160.reuse, R168, R40 ;  /* 0x000000a8a028723c */ /* 0x040fee0000001828 */
[----:B------:R-:W-:Y:S01]  /*b6d0*/  IMAD.MOV.U32 R168, RZ, RZ, R74 ;  /* 0x000000ffffa87224 */ /* 0x000fe200078e004a */
[-C--:B------:R-:W-:Y:S04]  /*b6e0*/  HMMA.16816.F32 R44, R160, R170.reuse, R44 ;  /* 0x000000aaa02c723c */ /* 0x080fe8000000182c */
[----:B------:R-:W-:Y:S04]  /*b6f0*/  IMAD.MOV.U32 R169, RZ, RZ, R73 ;  /* 0x000000ffffa97224 */ /* 0x000fe800078e0049 */
[C---:B------:R-:W-:Y:S08]  /*b700*/  HMMA.16816.F32 R48, R144.reuse, R170, R48 ;  /* 0x000000aa9030723c */ /* 0x040ff00000001830 */
[-C--:B----4-:R-:W-:Y:S08]  /*b710*/  HMMA.16816.F32 R52, R144, R156.reuse, R52 ;  /* 0x0000009c9034723c */ /* 0x090ff00000001834 */
[C---:B------:R-:W-:Y:S08]  /*b720*/  HMMA.16816.F32 R56, R160.reuse, R156, R56 ;  /* 0x0000009ca038723c */ /* 0x040ff00000001838 */
[-C--:B------:R-:W-:Y:S08]  /*b730*/  HMMA.16816.F32 R60, R160, R158.reuse, R60 ;  /* 0x0000009ea03c723c */ /* 0x080ff0000000183c */
[----:B------:R-:W-:Y:S01]  /*b740*/  HMMA.16816.F32 R64, R144, R158, R64 ;  /* 0x0000009e9040723c */ /* 0x000fe20000001840 */
[----:B------:R-:W-:-:S07]  /*b750*/  @P0 BRA `(.L_x_1489) ;  /* 0xfffff34000000947 */ /* 0x000fce000383ffff */
.L_x_1488:
[----:B------:R-:W-:Y:S01]  /*b760*/  LOP3.LUT R187, R187, 0xffffffbf, RZ, 0xc0, !PT ;  /* 0xffffffbfbbbb7812 */ /* 0x000fe200078ec0ff */
[----:B-1----:R-:W2:Y:S01]  /*b770*/  LDL R69, [R1+0xbc] ;  /* 0x0000bc0001457983 */ /* 0x002ea20000100800 */
[----:B------:R-:W-:Y:S01]  /*b780*/  IMAD.U32 R3, RZ, RZ, UR33 ;  /* 0x00000021ff037e24 */ /* 0x000fe2000f8e00ff */
[----:B------:R-:W-:Y:S01]  /*b790*/  UIMAD UR6, UR33, UR12, 0x40 ;  /* 0x00000040210674a4 */ /* 0x000fe2000f8e020c */
[----:B------:R-:W-:Y:S01]  /*b7a0*/  @P1 LOP3.LUT R187, R187, 0x40, RZ, 0xfc, !PT ;  /* 0x00000040bbbb1812 */ /* 0x000fe200078efcff */
[----:B------:R-:W3:Y:S01]  /*b7b0*/  LDL.64 R204, [R1+0xb0] ;  /* 0x0000b00001cc7983 */ /* 0x000ee20000100a00 */
[----:B------:R-:W-:Y:S01]  /*b7c0*/  USHF.L.U32 UR7, UR33, 0x1, URZ ;  /* 0x0000000121077899 */ /* 0x000fe2000800063f */
[----:B------:R-:W-:Y:S01]  /*b7d0*/  IMAD.MOV.U32 R170, RZ, RZ, c[0x0][0x228] ;  /* 0x00008a00ffaa7624 */ /* 0x000fe200078e00ff */
[----:B------:R-:W-:Y:S01]  /*b7e0*/  LOP3.LUT R187, R187, 0xffffefff, RZ, 0xc0, !PT ;  /* 0xffffefffbbbb7812 */ /* 0x000fe200078ec0ff */
[----:B------:R-:W-:Y:S02]  /*b7f0*/  IMAD.MOV.U32 R223, RZ, RZ, c[0x0][0x228] ;  /* 0x00008a00ffdf7624 */ /* 0x000fe400078e00ff */
[----:B------:R-:W-:Y:S02]  /*b800*/  IMAD.SHL.U32 R190, R170, 0x8, RZ ;  /* 0x00000008aabe7824 */ /* 0x000fe400078e00ff */
[----:B--2---:R-:W-:Y:S01]  /*b810*/  IMAD R3, R3, -0x40, R69 ;  /* 0xffffffc003037824 */ /* 0x004fe200078e0245 */
[----:B------:R-:W-:Y:S01]  /*b820*/  IADD3 R69, R69, UR6, RZ ;  /* 0x0000000645457c10 */ /* 0x000fe2000fffe0ff */
[----:B------:R-:W-:Y:S03]  /*b830*/  UIADD3 UR6, UR19, -0x4498517b, URZ ;  /* 0xbb67ae8513067890 */ /* 0x000fe6000fffe03f */
[----:B------:R-:W-:Y:S02]  /*b840*/  IABS R68, R3 ;  /* 0x0000000300447213 */ /* 0x000fe40000000000 */
[----:B------:R-:W-:Y:S02]  /*b850*/  IABS R70, R69 ;  /* 0x0000004500467213 */ /* 0x000fe40000000000 */
[C---:B------:R-:W-:Y:S01]  /*b860*/  IADD3 R73, R3.reuse, 0x8, RZ ;  /* 0x0000000803497810 */ /* 0x040fe20007ffe0ff */
[----:B------:R1:W2:Y:S01]  /*b870*/  I2F R142, R68 ;  /* 0x00000044008e7306 */ /* 0x0002a20000201400 */
[----:B------:R-:W-:Y:S02]  /*b880*/  IADD3 R75, R3, -0x1, RZ ;  /* 0xffffffff034b7810 */ /* 0x000fe40007ffe0ff */
[----:B------:R-:W-:Y:S02]  /*b890*/  ISETP.GE.AND P6, PT, R73, RZ, PT ;  /* 0x000000ff4900720c */ /* 0x000fe40003fc6270 */
[----:B------:R-:W-:Y:S02]  /*b8a0*/  ISETP.GE.AND P2, PT, R75, RZ, PT ;  /* 0x000000ff4b00720c */ /* 0x000fe40003f46270 */
[C---:B------:R-:W-:Y:S03]  /*b8b0*/  IADD3 R140, R3.reuse, -0x8, RZ ;  /* 0xfffffff8038c7810 */ /* 0x040fe60007ffe0ff */
[----:B------:R4:W5:Y:S08]  /*b8c0*/  I2F R141, R70 ;  /* 0x00000046008d7306 */ /* 0x0009700000201400 */
[C---:B------:R-:W-:Y:S04]  /*b8d0*/  @!P2 IADD3 R75, -R3.reuse, 0x1, RZ ;  /* 0x00000001034ba810 */ /* 0x040fe80007ffe1ff */
[----:B------:R3:W3:Y:S01]  /*b8e0*/  I2F R155, R75 ;  /* 0x0000004b009b7306 */ /* 0x0006e20000201400 */
[C---:B-1----:R-:W-:Y:S01]  /*b8f0*/  IADD3 R68, R3.reuse, 0x48, RZ ;  /* 0x0000004803447810 */ /* 0x042fe20007ffe0ff */
[C---:B--2---:R-:W-:Y:S02]  /*b900*/  FFMA.FTZ R4, R142.reuse, -UR4, R4 ;  /* 0x800000048e047c23 */ /* 0x044fe40008010004 */
[----:B------:R-:W-:Y:S01]  /*b910*/  FFMA.FTZ R18, R142, -UR4, R18 ;  /* 0x800000048e127c23 */ /* 0x000fe20008010012 */
[----:B------:R-:W-:Y:S02]  /*b920*/  ISETP.GE.AND P0, PT, R68, RZ, PT ;  /* 0x000000ff4400720c */ /* 0x000fe40003f06270 */
[C---:B------:R-:W-:Y:S02]  /*b930*/  IADD3 R142, R3.reuse, -0x31, RZ ;  /* 0xffffffcf038e7810 */ /* 0x040fe40007ffe0ff */
[----:B----4-:R-:W-:Y:S01]  /*b940*/  IADD3 R70, -R3, -0x8, RZ ;  /* 0xfffffff803467810 */ /* 0x010fe20007ffe1ff */
[C---:B-----5:R-:W-:Y:S02]  /*b950*/  FFMA.FTZ R14, R141.reuse, -UR4, R14 ;  /* 0x800000048d0e7c23 */ /* 0x060fe4000801000e */
[----:B------:R-:W-:Y:S01]  /*b960*/  FFMA.FTZ R8, R141, -UR4, R8 ;  /* 0x800000048d087c23 */ /* 0x000fe20008010008 */
[----:B------:R-:W-:Y:S02]  /*b970*/  SEL R70, R70, R73, !P6 ;  /* 0x0000004946467207 */ /* 0x000fe40007000000 */
[----:B------:R-:W-:Y:S03]  /*b980*/  IADD3 R141, R3, -0x29, RZ ;  /* 0xffffffd7038d7810 */ /* 0x000fe60007ffe0ff */
[C---:B------:R-:W-:Y:S01]  /*b990*/  @!P0 IADD3 R68, -R69.reuse, -0x8, RZ ;  /* 0xfffffff845448810 */ /* 0x040fe20007ffe1ff */
[----:B------:R1:W2:Y:S01]  /*b9a0*/  I2F R143, R70 ;  /* 0x00000046008f7306 */ /* 0x0002a20000201400 */
[----:B------:R-:W-:Y:S02]  /*b9b0*/  @!P6 IADD3 R73, -R69, 0x38, RZ ;  /* 0x000000384549e810 */ /* 0x000fe40007ffe1ff */
[----:B---3--:R-:W-:Y:S01]  /*b9c0*/  IADD3 R75, R3, 0x38, RZ ;  /* 0x00000038034b7810 */ /* 0x008fe20007ffe0ff */
[C---:B------:R-:W-:Y:S02]  /*b9d0*/  FFMA.FTZ R5, R155.reuse, -UR4, R5 ;  /* 0x800000049b057c23 */ /* 0x040fe40008010005 */
[----:B------:R-:W-:Y:S04]  /*b9e0*/  FFMA.FTZ R19, R155, -UR4, R19 ;  /* 0x800000049b137c23 */ /* 0x000fe80008010013 */
[----:B------:R3:W4:Y:S01]  /*b9f0*/  I2F R162, R68 ;  /* 0x0000004400a27306 */ /* 0x0007220000201400 */
[----:B-1----:R-:W-:Y:S01]  /*ba00*/  IADD3 R70, R3, 0x7, RZ ;  /* 0x0000000703467810 */ /* 0x002fe20007ffe0ff */
[----:B--2---:R-:W-:Y:S01]  /*ba10*/  FFMA.FTZ R6, R143, -UR4, R6 ;  /* 0x800000048f067c23 */ /* 0x004fe20008010006 */
[C---:B------:R-:W-:Y:S02]  /*ba20*/  IADD3 R143, R3.reuse, -0x30, RZ ;  /* 0xffffffd0038f7810 */ /* 0x040fe40007ffe0ff */
[----:B------:R-:W-:Y:S02]  /*ba30*/  ISETP.GE.AND P5, PT, R70, RZ, PT ;  /* 0x000000ff4600720c */ /* 0x000fe40003fa6270 */
[C---:B---3--:R-:W-:Y:S01]  /*ba40*/  IADD3 R68, -R3.reuse, -0x7, RZ ;  /* 0xfffffff903447810 */ /* 0x048fe20007ffe1ff */
[----:B----4-:R-:W-:Y:S03]  /*ba50*/  FFMA.FTZ R10, R162, -UR4, R10 ;  /* 0x80000004a20a7c23 */ /* 0x010fe6000801000a */
[----:B------:R-:W-:Y:S02]  /*ba60*/  SEL R74, R68, R70, !P5 ;  /* 0x00000046444a7207 */ /* 0x000fe40006800000 */
[----:B------:R-:W-:Y:S05]  /*ba70*/  IADD3 R68, R3, 0x47, RZ ;  /* 0x0000004703447810 */ /* 0x000fea0007ffe0ff */
[C---:B------:R-:W-:Y:S01]  /*ba80*/  @!P5 IADD3 R70, -R69.reuse, 0x39, RZ ;  /* 0x000000394546d810 */ /* 0x040fe20007ffe1ff */
[----:B------:R1:W2:Y:S01]  /*ba90*/  I2F R160, R74 ;  /* 0x0000004a00a07306 */ /* 0x0002a20000201400 */
[----:B------:R-:W-:Y:S11]  /*baa0*/  ISETP.GE.AND P0, PT, R68, RZ, PT ;  /* 0x000000ff4400720c */ /* 0x000ff60003f06270 */
[----:B------:R-:W-:Y:S02]  /*bab0*/  @!UPT UIADD3 URZ, URZ, URZ, URZ ;  /* 0x0000003f3f3ff290 */ /* 0x000fe4000fffe03f */
[----:B------:R-:W-:Y:S02]  /*bac0*/  @!P0 IADD3 R68, -R69, -0x7, RZ ;  /* 0xfffffff945448810 */ /* 0x000fe40007ffe1ff */
[----:B------:R-:W-:Y:S02]  /*bad0*/  ISETP.GE.AND P0, PT, R140, RZ, PT ;  /* 0x000000ff8c00720c */ /* 0x000fe40003f06270 */
[----:B------:R-:W3:Y:S01]  /*bae0*/  I2F R165, R68 ;  /* 0x0000004400a57306 */ /* 0x000ee20000201400 */
[C---:B-1----:R-:W-:Y:S01]  /*baf0*/  IADD3 R74, R3.reuse, 0x3f, RZ ;  /* 0x0000003f034a7810 */ /* 0x042fe20007ffe0ff */
[----:B--2---:R-:W-:Y:S03]  /*bb00*/  FFMA.FTZ R7, R160, -UR4, R7 ;  /* 0x80000004a0077c23 */ /* 0x004fe60008010007 */
[----:B------:R-:W-:Y:S06]  /*bb10*/  ISETP.GE.AND P2, PT, R74, RZ, PT ;  /* 0x000000ff4a00720c */ /* 0x000fec0003f46270 */
[----:B------:R-:W-:Y:S04]  /*bb20*/  @!P0 IADD3 R140, -R3, 0x8, RZ ;  /* 0x00000008038c8810 */ /* 0x000fe80007ffe1ff */
[----:B------:R1:W2:Y:S03]  /*bb30*/  I2F R158, R140 ;  /* 0x0000008c009e7306 */ /* 0x0002a60000201400 */
[----:B------:R-:W-:Y:S01]  /*bb40*/  @!P2 IADD3 R74, -R69, 0x1, RZ ;  /* 0x00000001454aa810 */ /* 0x000fe20007ffe1ff */
[----:B---3--:R-:W-:Y:S01]  /*bb50*/  FFMA.FTZ R11, R165, -UR4, R11 ;  /* 0x80000004a50b7c23 */ /* 0x008fe2000801000b */
[----:B------:R-:W-:Y:S02]  /*bb60*/  ISETP.GE.AND P2, PT, R75, RZ, PT ;  /* 0x000000ff4b00720c */ /* 0x000fe40003f46270 */
[----:B------:R-:W-:Y:S03]  /*bb70*/  IADD3 R68, R3, 0x37, RZ ;  /* 0x0000003703447810 */ /* 0x000fe60007ffe0ff */
[----:B------:R3:W4:Y:S08]  /*bb80*/  I2F R159, R74 ;  /* 0x0000004a009f7306 */ /* 0x0007300000201400 */
[----:B------:R-:W-:Y:S02]  /*bb90*/  @!P2 IADD3 R75, -R69, 0x8, RZ ;  /* 0x00000008454ba810 */ /* 0x000fe40007ffe1ff */
[C---:B-1----:R-:W-:Y:S01]  /*bba0*/  IADD3 R140, R3.reuse, -0x10, RZ ;  /* 0xfffffff0038c7810 */ /* 0x042fe20007ffe0ff */
[----:B--2---:R-:W-:Y:S01]  /*bbb0*/  FFMA.FTZ R16, R158, -UR4, R16 ;  /* 0x800000049e107c23 */ /* 0x004fe20008010010 */
[----:B------:R-:W-:Y:S01]  /*bbc0*/  ISETP.GE.AND P2, PT, R68, RZ, PT ;  /* 0x000000ff4400720c */ /* 0x000fe20003f46270 */
[----:B------:R1:W2:Y:S01]  /*bbd0*/  I2F R156, R75 ;  /* 0x0000004b009c7306 */ /* 0x0002a20000201400 */
[----:B------:R-:W-:Y:S01]  /*bbe0*/  FFMA.FTZ R22, R158, -UR4, R22 ;  /* 0x800000049e167c23 */ /* 0x000fe20008010016 */
[----:B---3--:R-:W-:Y:S01]  /*bbf0*/  IADD3 R74, R3, -0x9, RZ ;  /* 0xfffffff7034a7810 */ /* 0x008fe20007ffe0ff */
[----:B----4-:R-:W-:Y:S09]  /*bc00*/  FFMA.FTZ R15, R159, -UR4, R15 ;  /* 0x800000049f0f7c23 */ /* 0x010ff2000801000f */
[----:B------:R-:W-:Y:S01]  /*bc10*/  @!P2 IADD3 R68, -R69, 0x9, RZ ;  /* 0x000000094544a810 */ /* 0x000fe20007ffe1ff */
[----:B------:R-:W-:Y:S01]  /*bc20*/  FFMA.FTZ R9, R159, -UR4, R9 ;  /* 0x800000049f097c23 */ /* 0x000fe20008010009 */
[----:B------:R-:W-:Y:S02]  /*bc30*/  ISETP.GE.AND P0, PT, R74, RZ, PT ;  /* 0x000000ff4a00720c */ /* 0x000fe40003f06270 */
[----:B------:R3:W4:Y:S01]  /*bc40*/  I2F R153, R68 ;  /* 0x0000004400997306 */ /* 0x0007220000201400 */
[C---:B-1----:R-:W-:Y:S01]  /*bc50*/  IADD3 R75, R3.reuse, 0x30, RZ ;  /* 0x00000030034b7810 */ /* 0x042fe20007ffe0ff */
[C---:B--2---:R-:W-:Y:S09]  /*bc60*/  FFMA.FTZ R26, R156.reuse, -UR4, R26 ;  /* 0x800000049c1a7c23 */ /* 0x044ff2000801001a */
[----:B------:R-:W-:Y:S01]  /*bc70*/  @!P0 IADD3 R74, -R3, 0x9, RZ ;  /* 0x00000009034a8810 */ /* 0x000fe20007ffe1ff */
[----:B------:R-:W-:Y:S01]  /*bc80*/  FFMA.FTZ R12, R156, -UR4, R12 ;  /* 0x800000049c0c7c23 */ /* 0x000fe2000801000c */
[----:B------:R-:W-:Y:S02]  /*bc90*/  ISETP.GE.AND P0, PT, R140, RZ, PT ;  /* 0x000000ff8c00720c */ /* 0x000fe40003f06270 */
[----:B------:R-:W-:Y:S01]  /*bca0*/  ISETP.GE.AND P2, PT, R75, RZ, PT ;  /* 0x000000ff4b00720c */ /* 0x000fe20003f46270 */
[----:B------:R1:W2:Y:S01]  /*bcb0*/  I2F R154, R74 ;  /* 0x0000004a009a7306 */ /* 0x0002a20000201400 */
[----:B---3--:R-:W-:Y:S01]  /*bcc0*/  IADD3 R68, R3, 0x2f, RZ ;  /* 0x0000002f03447810 */ /* 0x008fe20007ffe0ff */
[----:B----4-:R-:W-:Y:S08]  /*bcd0*/  FFMA.FTZ R27, R153, -UR4, R27 ;  /* 0x80000004991b7c23 */ /* 0x010ff0000801001b */
[----:B------:R-:W-:Y:S01]  /*bce0*/  @!P0 IADD3 R140, -R3, 0x10, RZ ;  /* 0x00000010038c8810 */ /* 0x000fe20007ffe1ff */
[----:B------:R-:W-:Y:S01]  /*bcf0*/  FFMA.FTZ R13, R153, -UR4, R13 ;  /* 0x80000004990d7c23 */ /* 0x000fe2000801000d */
[----:B------:R-:W-:Y:S02]  /*bd00*/  @!P2 IADD3 R75, -R69, 0x10, RZ ;  /* 0x00000010454ba810 */ /* 0x000fe40007ffe1ff */
[----:B------:R-:W-:Y:S01]  /*bd10*/  ISETP.GE.AND P2, PT, R68, RZ, PT ;  /* 0x000000ff4400720c */ /* 0x000fe20003f46270 */
[----:B------:R3:W4:Y:S01]  /*bd20*/  I2F R157, R140 ;  /* 0x0000008c009d7306 */ /* 0x0007220000201400 */
[----:B-1----:R-:W-:Y:S01]  /*bd30*/  IADD3 R74, R3, -0x11, RZ ;  /* 0xffffffef034a7810 */ /* 0x002fe20007ffe0ff */
[C---:B--2---:R-:W-:Y:S08]  /*bd40*/  FFMA.FTZ R17, R154.reuse, -UR4, R17 ;  /* 0x800000049a117c23 */ /* 0x044ff00008010011 */
[----:B------:R1:W2:Y:S02]  /*bd50*/  I2F R152, R75 ;  /* 0x0000004b00987306 */ /* 0x0002a40000201400 */
[----:B------:R-:W-:Y:S01]  /*bd60*/  @!P2 IADD3 R68, -R69, 0x11, RZ ;  /* 0x000000114544a810 */ /* 0x000fe20007ffe1ff */
[----:B------:R-:W-:Y:S01]  /*bd70*/  FFMA.FTZ R23, R154, -UR4, R23 ;  /* 0x800000049a177c23 */ /* 0x000fe20008010017 */
[----:B------:R-:W-:Y:S06]  /*bd80*/  ISETP.GE.AND P0, PT, R74, RZ, PT ;  /* 0x000000ff4a00720c */ /* 0x000fec0003f06270 */
[----:B------:R-:W5:Y:S01]  /*bd90*/  I2F R150, R68 ;  /* 0x0000004400967306 */ /* 0x000f620000201400 */
[----:B---3--:R-:W-:Y:S01]  /*bda0*/  IADD3 R140, R3, -0x18, RZ ;  /* 0xffffffe8038c7810 */ /* 0x008fe20007ffe0ff */
[----:B----4-:R-:W-:Y:S05]  /*bdb0*/  FFMA.FTZ R20, R157, -UR4, R20 ;  /* 0x800000049d147c23 */ /* 0x010fea0008010014 */
[----:B------:R-:W-:Y:S01]  /*bdc0*/  @!P0 IADD3 R74, -R3, 0x11, RZ ;  /* 0x00000011034a8810 */ /* 0x000fe20007ffe1ff */
[----:B------:R-:W-:Y:S01]  /*bdd0*/  FFMA.FTZ R34, R157, -UR4, R34 ;  /* 0x800000049d227c23 */ /* 0x000fe20008010022 */
[----:B------:R-:W-:Y:S02]  /*bde0*/  ISETP.GE.AND P0, PT, R140, RZ, PT ;  /* 0x000000ff8c00720c */ /* 0x000fe40003f06270 */
[----:B------:R3:W4:Y:S01]  /*bdf0*/  I2F R151, R74 ;  /* 0x0000004a00977306 */ /* 0x0007220000201400 */
[C---:B-1----:R-:W-:Y:S01]  /*be00*/  IADD3 R75, R3.reuse, -0x19, RZ ;  /* 0xffffffe7034b7810 */ /* 0x042fe20007ffe0ff */
[C---:B--2---:R-:W-:Y:S02]  /*be10*/  FFMA.FTZ R24, R152.reuse, -UR4, R24 ;  /* 0x8000000498187c23 */ /* 0x044fe40008010018 */
[----:B------:R-:W-:Y:S07]  /*be20*/  FFMA.FTZ R30, R152, -UR4, R30 ;  /* 0x80000004981e7c23 */ /* 0x000fee000801001e */
[----:B------:R-:W-:Y:S02]  /*be30*/  @!P0 IADD3 R140, -R3, 0x18, RZ ;  /* 0x00000018038c8810 */ /* 0x000fe40007ffe1ff */
[----:B------:R-:W-:Y:S01]  /*be40*/  ISETP.GE.AND P0, PT, R75, RZ, PT ;  /* 0x000000ff4b00720c */ /* 0x000fe20003f06270 */
[C---:B-----5:R-:W-:Y:S01]  /*be50*/  FFMA.FTZ R31, R150.reuse, -UR4, R31 ;  /* 0x80000004961f7c23 */ /* 0x060fe2000801001f */
[C---:B------:R-:W-:Y:S01]  /*be60*/  IADD3 R68, R3.reuse, 0x28, RZ ;  /* 0x0000002803447810 */ /* 0x040fe20007ffe0ff */
[----:B------:R1:W2:Y:S01]  /*be70*/  I2F R149, R140 ;  /* 0x0000008c00957306 */ /* 0x0002a20000201400 */
[----:B------:R-:W-:Y:S01]  /*be80*/  FFMA.FTZ R25, R150, -UR4, R25 ;  /* 0x8000000496197c23 */ /* 0x000fe20008010019 */
[----:B---3--:R-:W-:Y:S01]  /*be90*/  IADD3 R74, R3, -0x38, RZ ;  /* 0xffffffc8034a7810 */ /* 0x008fe20007ffe0ff */
[----:B----4-:R-:W-:Y:S07]  /*bea0*/  FFMA.FTZ R21, R151, -UR4, R21 ;  /* 0x8000000497157c23 */ /* 0x010fee0008010015 */
[----:B------:R-:W-:Y:S01]  /*beb0*/  @!P0 IADD3 R75, -R3, 0x19, RZ ;  /* 0x00000019034b8810 */ /* 0x000fe20007ffe1ff */
[----:B------:R-:W-:Y:S01]  /*bec0*/  FFMA.FTZ R35, R151, -UR4, R35 ;  /* 0x8000000497237c23 */ /* 0x000fe20008010023 */
[----:B------:R-:W-:Y:S02]  /*bed0*/  ISETP.GE.AND P2, PT, R74, RZ, PT ;  /* 0x000000ff4a00720c */ /* 0x000fe40003f46270 */
[----:B------:R3:W4:Y:S01]  /*bee0*/  I2F R148, R75 ;  /* 0x0000004b00947306 */ /* 0x0007220000201400 */
[----:B-1----:R-:W-:Y:S01]  /*bef0*/  IADD3 R140, R3, -0x28, RZ ;  /* 0xffffffd8038c7810 */ /* 0x002fe20007ffe0ff */
[----:B--2---:R-:W-:Y:S09]  /*bf00*/  FFMA.FTZ R32, R149, -UR4, R32 ;  /* 0x8000000495207c23 */ /* 0x004ff20008010020 */
[----:B------:R-:W-:Y:S01]  /*bf10*/  @!P2 IADD3 R74, -R3, 0x38, RZ ;  /* 0x00000038034aa810 */ /* 0x000fe20007ffe1ff */
[----:B------:R-:W-:Y:S01]  /*bf20*/  FFMA.FTZ R38, R149, -UR4, R38 ;  /* 0x8000000495267c23 */ /* 0x000fe20008010026 */
[----:B------:R-:W-:Y:S02]  /*bf30*/  ISETP.GE.AND P2, PT, R68, RZ, PT ;  /* 0x000000ff4400720c */ /* 0x000fe40003f46270 */
[----:B------:R-:W-:Y:S01]  /*bf40*/  ISETP.GE.AND P4, PT, R140, RZ, PT ;  /* 0x000000ff8c00720c */ /* 0x000fe20003f86270 */
[----:B------:R1:W2:Y:S01]  /*bf50*/  I2F R166, R74 ;  /* 0x0000004a00a67306 */ /* 0x0002a20000201400 */
[----:B---3--:R-:W-:Y:S01]  /*bf60*/  IADD3 R75, R3, -0x20, RZ ;  /* 0xffffffe0034b7810 */ /* 0x008fe20007ffe0ff */
[C---:B----4-:R-:W-:Y:S08]  /*bf70*/  FFMA.FTZ R39, R148.reuse, -UR4, R39 ;  /* 0x8000000494277c23 */ /* 0x050ff00008010027 */
[----:B------:R-:W-:Y:S01]  /*bf80*/  @!P2 IADD3 R68, -R69, 0x18, RZ ;  /* 0x000000184544a810 */ /* 0x000fe20007ffe1ff */
[----:B------:R-:W-:Y:S01]  /*bf90*/  FFMA.FTZ R33, R148, -UR4, R33 ;  /* 0x8000000494217c23 */ /* 0x000fe20008010021 */
[----:B------:R-:W-:Y:S02]  /*bfa0*/  ISETP.GE.AND P3, PT, R75, RZ, PT ;  /* 0x000000ff4b00720c */ /* 0x000fe40003f66270 */
[C---:B------:R-:W-:Y:S01]  /*bfb0*/  @!P4 IADD3 R140, -R3.reuse, 0x28, RZ ;  /* 0x00000028038cc810 */ /* 0x040fe20007ffe1ff */
[----:B------:R3:W4:Y:S01]  /*bfc0*/  I2F R147, R68 ;  /* 0x0000004400937306 */ /* 0x0007220000201400 */
[C---:B-1----:R-:W-:Y:S09]  /*bfd0*/  IADD3 R74, R3.reuse, -0x39, RZ ;  /* 0xffffffc7034a7810 */ /* 0x042ff20007ffe0ff */
[----:B------:R-:W1:Y:S01]  /*bfe0*/  I2F R155, R140 ;  /* 0x0000008c009b7306 */ /* 0x000e620000201400 */
[----:B------:R-:W-:Y:S01]  /*bff0*/  @!P3 IADD3 R75, -R3, 0x20, RZ ;  /* 0x00000020034bb810 */ /* 0x000fe20007ffe1ff */
[----:B--2---:R-:W-:Y:S01]  /*c000*/  FFMA.FTZ R64, R166, -UR4, R64 ;  /* 0x80000004a6407c23 */ /* 0x004fe20008010040 */
[----:B------:R-:W-:Y:S02]  /*c010*/  ISETP.GE.AND P0, PT, R74, RZ, PT ;  /* 0x000000ff4a00720c */ /* 0x000fe40003f06270 */
[----:B------:R-:W-:Y:S05]  /*c020*/  ISETP.GE.AND P3, PT, R141, RZ, PT ;  /* 0x000000ff8d00720c */ /* 0x000fea0003f66270 */
[----:B------:R2:W5:Y:S01]  /*c030*/  I2F R146, R75 ;  /* 0x0000004b00927306 */ /* 0x0005620000201400 */
[----:B---3--:R-:W-:Y:S01]  /*c040*/  IADD3 R68, R3, 0x27, RZ ;  /* 0x0000002703447810 */ /* 0x008fe20007ffe0ff */
[----:B----4-:R-:W-:Y:S04]  /*c050*/  FFMA.FTZ R42, R147, -UR4, R42 ;  /* 0x80000004932a7c23 */ /* 0x010fe8000801002a */
[----:B------:R-:W-:Y:S01]  /*c060*/  @!P0 IADD3 R74, -R3, 0x39, RZ ;  /* 0x00000039034a8810 */ /* 0x000fe20007ffe1ff */
[----:B------:R-:W-:Y:S01]  /*c070*/  FFMA.FTZ R28, R147, -UR4, R28 ;  /* 0x80000004931c7c23 */ /* 0x000fe2000801001c */
[----:B------:R-:W-:Y:S02]  /*c080*/  ISETP.GE.AND P2, PT, R68, RZ, PT ;  /* 0x000000ff4400720c */ /* 0x000fe40003f46270 */
[----:B------:R-:W-:Y:S01]  /*c090*/  @!P3 IADD3 R141, -R3, 0x29, RZ ;  /* 0x00000029038db810 */ /* 0x000fe20007ffe1ff */
[----:B------:R3:W4:Y:S01]  /*c0a0*/  I2F R167, R74 ;  /* 0x0000004a00a77306 */ /* 0x0007220000201400 */
[C---:B-1----:R-:W-:Y:S02]  /*c0b0*/  FFMA.FTZ R48, R155.reuse, -UR4, R48 ;  /* 0x800000049b307c23 */ /* 0x042fe40008010030 */
[----:B------:R-:W-:Y:S07]  /*c0c0*/  FFMA.FTZ R54, R155, -UR4, R54 ;  /* 0x800000049b367c23 */ /* 0x000fee0008010036 */
[----:B------:R-:W-:Y:S01]  /*c0d0*/  @!P2 IADD3 R68, -R69, 0x19, RZ ;  /* 0x000000194544a810 */ /* 0x000fe20007ffe1ff */
[----:B------:R-:W1:Y:S01]  /*c0e0*/  I2F R160, R141 ;  /* 0x0000008d00a07306 */ /* 0x000e620000201400 */
[----:B--2---:R-:W-:Y:S01]  /*c0f0*/  IADD3 R75, R3, 0x20, RZ ;  /* 0x00000020034b7810 */ /* 0x004fe20007ffe0ff */
[C---:B-----5:R-:W-:Y:S02]  /*c100*/  FFMA.FTZ R36, R146.reuse, -UR4, R36 ;  /* 0x8000000492247c23 */ /* 0x060fe40008010024 */
[----:B------:R-:W-:Y:S01]  /*c110*/  FFMA.FTZ R50, R146, -UR4, R50 ;  /* 0x8000000492327c23 */ /* 0x000fe20008010032 */
[----:B------:R-:W-:Y:S05]  /*c120*/  ISETP.GE.AND P2, PT, R75, RZ, PT ;  /* 0x000000ff4b00720c */ /* 0x000fea0003f46270 */
[----:B------:R2:W5:Y:S01]  /*c130*/  I2F R145, R68 ;  /* 0x0000004400917306 */ /* 0x0005620000201400 */
[----:B---3--:R-:W-:Y:S01]  /*c140*/  IADD3 R74, R3, -0x21, RZ ;  /* 0xffffffdf034a7810 */ /* 0x008fe20007ffe0ff */
[----:B----4-:R-:W-:Y:S03]  /*c150*/  FFMA.FTZ R65, R167, -UR4, R65 ;  /* 0x80000004a7417c23 */ /* 0x010fe60008010041 */
[----:B------:R-:W-:Y:S03]  /*c160*/  ISETP.GE.AND P0, PT, R74, RZ, PT ;  /* 0x000000ff4a00720c */ /* 0x000fe60003f06270 */
[----:B------:R-:W-:Y:S02]  /*c170*/  @!P2 IADD3 R75, -R69, 0x20, RZ ;  /* 0x00000020454ba810 */ /* 0x000fe40007ffe1ff */
[----:B------:R-:W-:Y:S02]  /*c180*/  ISETP.GE.AND P2, PT, R143, RZ, PT ;  /* 0x000000ff8f00720c */ /* 0x000fe40003f46270 */
[----:B------:R3:W4:Y:S01]  /*c190*/  I2F R161, R75 ;  /* 0x0000004b00a17306 */ /* 0x0007220000201400 */
[C---:B-1----:R-:W-:Y:S02]  /*c1a0*/  FFMA.FTZ R49, R160.reuse, -UR4, R49 ;  /* 0x80000004a0317c23 */ /* 0x042fe40008010031 */
[----:B------:R-:W-:Y:S03]  /*c1b0*/  FFMA.FTZ R55, R160, -UR4, R55 ;  /* 0x80000004a0377c23 */ /* 0x000fe60008010037 */
[C---:B------:R-:W-:Y:S02]  /*c1c0*/  @!P0 IADD3 R74, -R3.reuse, 0x21, RZ ;  /* 0x00000021034a8810 */ /* 0x040fe40007ffe1ff */
[C---:B--2---:R-:W-:Y:S02]  /*c1d0*/  IADD3 R68, R3.reuse, 0x1f, RZ ;  /* 0x0000001f03447810 */ /* 0x044fe40007ffe0ff */
[----:B------:R1:W2:Y:S01]  /*c1e0*/  I2F R144, R74 ;  /* 0x0000004a00907306 */ /* 0x0002a20000201400 */
[----:B------:R-:W-:Y:S01]  /*c1f0*/  @!P2 IADD3 R143, -R3, 0x30, RZ ;  /* 0x00000030038fa810 */ /* 0x000fe20007ffe1ff */
[C---:B-----5:R-:W-:Y:S01]  /*c200*/  FFMA.FTZ R29, R145.reuse, -UR4, R29 ;  /* 0x80000004911d7c23 */ /* 0x060fe2000801001d */
[----:B------:R-:W-:Y:S01]  /*c210*/  ISETP.GE.AND P0, PT, R68, RZ, PT ;  /* 0x000000ff4400720c */ /* 0x000fe20003f06270 */
[----:B------:R-:W-:Y:S06]  /*c220*/  FFMA.FTZ R43, R145, -UR4, R43 ;  /* 0x80000004912b7c23 */ /* 0x000fec000801002b */
[----:B------:R-:W5:Y:S01]  /*c230*/  I2F R143, R143 ;  /* 0x0000008f008f7306 */ /* 0x000f620000201400 */
[----:B---3--:R-:W-:Y:S01]  /*c240*/  IADD3 R75, R3, 0x18, RZ ;  /* 0x00000018034b7810 */ /* 0x008fe20007ffe0ff */
[C---:B----4-:R-:W-:Y:S02]  /*c250*/  FFMA.FTZ R40, R161.reuse, -UR4, R40 ;  /* 0x80000004a1287c23 */ /* 0x050fe40008010028 */
[----:B------:R-:W-:Y:S02]  /*c260*/  FFMA.FTZ R46, R161, -UR4, R46 ;  /* 0x80000004a12e7c23 */ /* 0x000fe4000801002e */
[----:B------:R-:W-:Y:S02]  /*c270*/  @!P0 IADD3 R68, -R69, 0x21, RZ ;  /* 0x0000002145448810 */ /* 0x000fe40007ffe1ff */
[----:B------:R-:W-:Y:S02]  /*c280*/  ISETP.GE.AND P0, PT, R142, RZ, PT ;  /* 0x000000ff8e00720c */ /* 0x000fe40003f06270 */
[----:B------:R-:W-:Y:S01]  /*c290*/  ISETP.GE.AND P4, PT, R75, RZ, PT ;  /* 0x000000ff4b00720c */ /* 0x000fe20003f86270 */
[----:B------:R3:W4:Y:S01]  /*c2a0*/  I2F R164, R68 ;  /* 0x0000004400a47306 */ /* 0x0007220000201400 */
[C---:B-1----:R-:W-:Y:S01]  /*c2b0*/  IADD3 R74, R3.reuse, 0x17, RZ ;  /* 0x00000017034a7810 */ /* 0x042fe20007ffe0ff */
[C---:B--2---:R-:W-:Y:S02]  /*c2c0*/  FFMA.FTZ R37, R144.reuse, -UR4, R37 ;  /* 0x8000000490257c23 */ /* 0x044fe40008010025 */
[----:B------:R-:W-:Y:S01]  /*c2d0*/  FFMA.FTZ R51, R144, -UR4, R51 ;  /* 0x8000000490337c23 */ /* 0x000fe20008010033 */
[----:B------:R-:W-:Y:S05]  /*c2e0*/  ISETP.GE.AND P3, PT, R74, RZ, PT ;  /* 0x000000ff4a00720c */ /* 0x000fea0003f66270 */
[----:B------:R-:W-:Y:S02]  /*c2f0*/  @!P0 IADD3 R142, -R3, 0x31, RZ ;  /* 0x00000031038e8810 */ /* 0x000fe40007ffe1ff */
[----:B------:R-:W-:Y:S01]  /*c300*/  @!P4 IADD3 R75, -R69, 0x28, RZ ;  /* 0x00000028454bc810 */ /* 0x000fe20007ffe1ff */
[C---:B-----5:R-:W-:Y:S02]  /*c310*/  FFMA.FTZ R52, R143.reuse, -UR4, R52 ;  /* 0x800000048f347c23 */ /* 0x060fe40008010034 */
[----:B------:R-:W-:Y:S01]  /*c320*/  FFMA.FTZ R66, R143, -UR4, R66 ;  /* 0x800000048f427c23 */ /* 0x000fe20008010042 */
[----:B------:R-:W1:Y:S02]  /*c330*/  I2F R163, R75 ;  /* 0x0000004b00a37306 */ /* 0x000e640000201400 */
[----:B------:R-:W-:Y:S02]  /*c340*/  @!P3 IADD3 R74, -R69, 0x29, RZ ;  /* 0x00000029454ab810 */ /* 0x000fe40007ffe1ff */
[C---:B---3--:R-:W-:Y:S01]  /*c350*/  IADD3 R68, R3.reuse, 0x10, RZ ;  /* 0x0000001003447810 */ /* 0x048fe20007ffe0ff */
[----:B----4-:R-:W-:Y:S01]  /*c360*/  FFMA.FTZ R41, R164, -UR4, R41 ;  /* 0x80000004a4297c23 */ /* 0x010fe20008010029 */
[----:B------:R-:W-:Y:S04]  /*c370*/  IADD3 R3, R3, 0xf, RZ ;  /* 0x0000000f03037810 */ /* 0x000fe80007ffe0ff */
[----:B------:R2:W3:Y:S01]  /*c380*/  I2F R162, R74 ;  /* 0x0000004a00a27306 */ /* 0x0004e20000201400 */
[----:B------:R-:W-:Y:S01]  /*c390*/  ISETP.GE.AND P2, PT, R68, RZ, PT ;  /* 0x000000ff4400720c */ /* 0x000fe20003f46270 */
[----:B------:R-:W-:Y:S01]  /*c3a0*/  FFMA.FTZ R47, R164, -UR4, R47 ;  /* 0x80000004a42f7c23 */ /* 0x000fe2000801002f */
[----:B------:R-:W-:Y:S01]  /*c3b0*/  ISETP.GE.AND P0, PT, R3, RZ, PT ;  /* 0x000000ff0300720c */ /* 0x000fe20003f06270 */
[----:B-1----:R-:W-:Y:S10]  /*c3c0*/  FFMA.FTZ R44, R163, -UR4, R44 ;  /* 0x80000004a32c7c23 */ /* 0x002ff4000801002c */
[----:B------:R-:W-:Y:S01]  /*c3d0*/  @!P2 IADD3 R68, -R69, 0x30, RZ ;  /* 0x000000304544a810 */ /* 0x000fe20007ffe1ff */
[----:B------:R-:W-:Y:S01]  /*c3e0*/  FFMA.FTZ R58, R163, -UR4, R58 ;  /* 0x80000004a33a7c23 */ /* 0x000fe2000801003a */
[----:B------:R-:W-:Y:S02]  /*c3f0*/  @!P0 IADD3 R3, -R69, 0x31, RZ ;  /* 0x0000003145038810 */ /* 0x000fe40007ffe1ff */
[----:B------:R-:W-:Y:S02]  /*c400*/  LOP3.LUT R69, R219, UR6, R210, 0x96, !PT ;  /* 0x00000006db457c12 */ /* 0x000fe4000f8e96d2 */
[----:B------:R-:W1:Y:S03]  /*c410*/  I2F R68, R68 ;  /* 0x0000004400447306 */ /* 0x000e660000201400 */
[----:B------:R-:W-:Y:S04]  /*c420*/  IMAD.WIDE.U32 R194, R69, -0x326172a9, RZ ;  /* 0xcd9e8d5745c27825 */ /* 0x000fe800078e00ff */
[----:B--2---:R-:W-:Y:S02]  /*c430*/  IMAD.U32 R74, RZ, RZ, UR19 ;  /* 0x00000013ff4a7e24 */ /* 0x004fe4000f8e00ff */
[C---:B---3--:R-:W-:Y:S01]  /*c440*/  FFMA.FTZ R45, R162.reuse, -UR4, R45 ;  /* 0x80000004a22d7c23 */ /* 0x048fe2000801002d */
[----:B------:R-:W2:Y:S01]  /*c450*/  I2F R3, R3 ;  /* 0x0000000300037306 */ /* 0x000ea20000201400 */
[----:B------:R-:W-:Y:S01]  /*c460*/  FFMA.FTZ R59, R162, -UR4, R59 ;  /* 0x80000004a23b7c23 */ /* 0x000fe2000801003b */
[----:B------:R-:W-:Y:S01]  /*c470*/  LOP3.LUT R74, R211, UR7, R74, 0x96, !PT ;  /* 0x00000007d34a7c12 */ /* 0x000fe2000f8e964a */
[----:B------:R-:W-:Y:S04]  /*c480*/  UIADD3 UR7, UR7, 0x1, URZ ;  /* 0x0000000107077890 */ /* 0x000fe8000fffe03f */
[----:B------:R-:W-:Y:S05]  /*c490*/  IMAD.WIDE.U32 R140, R74, -0x326172a9, RZ ;  /* 0xcd9e8d574a8c7825 */ /* 0x000fea00078e00ff */
[----:B------:R-:W-:Y:S02]  /*c4a0*/  LOP3.LUT R74, R141, UR30, R204, 0x96, !PT ;  /* 0x0000001e8d4a7c12 */ /* 0x000fe4000f8e96cc */
[----:B------:R-:W-:Y:S01]  /*c4b0*/  LOP3.LUT R69, R195, UR28, R140, 0x96, !PT ;  /* 0x0000001cc3457c12 */ /* 0x000fe2000f8e968c */
[----:B-1----:R-:W-:Y:S01]  /*c4c0*/  FFMA.FTZ R56, R68, -UR4, R56 ;  /* 0x8000000444387c23 */ /* 0x002fe20008010038 */
[----:B------:R-:W-:Y:S01]  /*c4d0*/  LOP3.LUT R150, R141, UR30, R230, 0x96, !PT ;  /* 0x0000001e8d967c12 */ /* 0x000fe2000f8e96e6 */
[----:B------:R-:W-:Y:S04]  /*c4e0*/  IMAD.WIDE.U32 R74, R74, -0x2daee0ad, RZ ;  /* 0xd2511f534a4a7825 */ /* 0x000fe800078e00ff */
[----:B------:R-:W-:Y:S01]  /*c4f0*/  IMAD.WIDE.U32 R156, R69, -0x2daee0ad, RZ ;  /* 0xd2511f53459c7825 */ /* 0x000fe200078e00ff */
[----:B------:R-:W-:Y:S01]  /*c500*/  LOP3.LUT R69, R221, UR6, R210, 0x96, !PT ;  /* 0x00000006dd457c12 */ /* 0x000fe2000f8e96d2 */
[----:B------:R-:W-:Y:S01]  /*c510*/  ULEA UR6, UR33, 0x1, 0x1 ;  /* 0x0000000121067891 */ /* 0x000fe2000f8e083f */
[----:B------:R-:W-:Y:S01]  /*c520*/  LOP3.LUT R153, R75, UR27, R218, 0x96, !PT ;  /* 0x0000001b4b997c12 */ /* 0x000fe2000f8e96da */
[----:B--2---:R-:W-:Y:S01]  /*c530*/  FFMA.FTZ R57, R3, -UR4, R57 ;  /* 0x8000000403397c23 */ /* 0x004fe20008010039 */
[----:B------:R-:W-:Y:S01]  /*c540*/  LOP3.LUT R152, R157, UR25, R74, 0x96, !PT ;  /* 0x000000199d987c12 */ /* 0x000fe2000f8e964a */
[----:B------:R-:W-:Y:S01]  /*c550*/  IMAD.WIDE.U32 R232, R69, -0x326172a9, RZ ;  /* 0xcd9e8d5745e87825 */ /* 0x000fe200078e00ff */
[----:B------:R-:W-:Y:S01]  /*c560*/  FMNMX.FTZ R69, R4, R2, !PT ;  /* 0x0000000204457209 */ /* 0x000fe20007810000 */
[----:B------:R1:W2:Y:S02]  /*c570*/  I2F R74, R70 ;  /* 0x00000046004a7306 */ /* 0x0002a40000201400 */
[----:B------:R-:W-:Y:S01]  /*c580*/  FFMA.FTZ R63, R3, -UR4, R63 ;  /* 0x80000004033f7c23 */ /* 0x000fe2000801003f */
[----:B------:R-:W-:Y:S01]  /*c590*/  FMNMX.FTZ R69, R5, R69, !PT ;  /* 0x0000004505457209 */ /* 0x000fe20007810000 */
[----:B------:R-:W-:Y:S01]  /*c5a0*/  FFMA.FTZ R62, R68, -UR4, R62 ;  /* 0x80000004443e7c23 */ /* 0x000fe2000801003e */
[----:B------:R-:W-:Y:S01]  /*c5b0*/  LOP3.LUT R151, R233, UR28, R140, 0x96, !PT ;  /* 0x0000001ce9977c12 */ /* 0x000fe2000f8e968c */
[----:B------:R-:W-:Y:S01]  /*c5c0*/  IMAD.WIDE.U32 R144, R150, -0x2daee0ad, RZ ;  /* 0xd2511f5396907825 */ /* 0x000fe200078e00ff */
[----:B------:R-:W-:Y:S03]  /*c5d0*/  FMNMX.FTZ R69, R16, R69, !PT ;  /* 0x0000004510457209 */ /* 0x000fe60007810000 */
[----:B------:R-:W-:Y:S01]  /*c5e0*/  IMAD.WIDE.U32 R148, R151, -0x2daee0ad, RZ ;  /* 0xd2511f5397947825 */ /* 0x000fe200078e00ff */
[----:B------:R-:W-:Y:S01]  /*c5f0*/  FMNMX.FTZ R69, R17, R69, !PT ;  /* 0x0000004511457209 */ /* 0x000fe20007810000 */
[----:B------:R-:W3:Y:S03]  /*c600*/  I2F R75, R73 ;  /* 0x00000049004b7306 */ /* 0x000ee60000201400 */
[----:B------:R-:W-:Y:S04]  /*c610*/  FMNMX.FTZ R69, R20, R69, !PT ;  /* 0x0000004514457209 */ /* 0x000fe80007810000 */
[----:B------:R-:W-:Y:S03]  /*c620*/  FMNMX.FTZ R69, R21, R69, !PT ;  /* 0x0000004515457209 */ /* 0x000fe60007810000 */
[----:B------:R-:W4:Y:S01]  /*c630*/  I2F R73, R142 ;  /* 0x0000008e00497306 */ /* 0x000f220000201400 */
[----:B-1----:R-:W-:Y:S01]  /*c640*/  FMNMX.FTZ R70, R8, R0, !PT ;  /* 0x0000000008467209 */ /* 0x002fe20007810000 */
[----:B--2---:R-:W-:Y:S01]  /*c650*/  FFMA.FTZ R61, R74, -UR4, R61 ;  /* 0x800000044a3d7c23 */ /* 0x004fe2000801003d */
[----:B------:R-:W-:Y:S02]  /*c660*/  FMNMX.FTZ R74, R32, R69, !PT ;  /* 0x00000045204a7209 */ /* 0x000fe40007810000 */
        /* <DEDUP_REMOVED lines=10> */
[----:B------:R-:W-:Y:S01]  /*c710*/  FMNMX.FTZ R69, R11, R69, !PT ;  /* 0x000000450b457209 */ /* 0x000fe20007810000 */
[C---:B----4-:R-:W-:Y:S01]  /*c720*/  FFMA.FTZ R67, R73.reuse, -UR4, R67 ;  /* 0x8000000449437c23 */ /* 0x050fe20008010043 */
        /* <DEDUP_REMOVED lines=45> */
[----:B------:R-:W-:Y:S02]  /*ca00*/  LOP3.LUT R75, R149, UR25, R144, 0x96, !PT ;  /* 0x00000019954b7c12 */ /* 0x000fe4000f8e9690 */
[----:B------:R-:W-:Y:S02]  /*ca10*/  FMNMX.FTZ R73, R67, R73, !PT ;  /* 0x0000004943497209 */ /* 0x000fe40007810000 */
[----:B-1----:R-:W-:Y:S02]  /*ca20*/  FMNMX.FTZ R70, R70, R141, !PT ;  /* 0x0000008d46467209 */ /* 0x002fe40007810000 */
[----:B------:R-:W-:Y:S01]  /*ca30*/  FMNMX.FTZ R68, R59, R68, !PT ;  /* 0x000000443b447209 */ /* 0x000fe20007810000 */
[----:B------:R-:W-:Y:S01]  /*ca40*/  SHFL.BFLY PT, R146, R73, 0x2, 0x1f ;  /* 0x0c401f0049927f89 */ /* 0x000fe200000e0000 */
[----:B------:R-:W-:Y:S02]  /*ca50*/  LOP3.LUT R140, R145, UR27, R220, 0x96, !PT ;  /* 0x0000001b918c7c12 */ /* 0x000fe4000f8e96dc */
[----:B------:R-:W-:Y:S02]  /*ca60*/  FMNMX.FTZ R74, R62, R68, !PT ;  /* 0x000000443e4a7209 */ /* 0x000fe40007810000 */
[----:B--2---:R-:W-:Y:S01]  /*ca70*/  FMNMX.FTZ R3, R69, R142, !PT ;  /* 0x0000008e45037209 */ /* 0x004fe20007810000 */
[----:B------:R-:W-:Y:S01]  /*ca80*/  IMAD.WIDE.U32 R68, R153, -0x326172a9, RZ ;  /* 0xcd9e8d5799447825 */ /* 0x000fe200078e00ff */
[----:B------:R-:W-:Y:S01]  /*ca90*/  FMNMX.FTZ R74, R63, R74, !PT ;  /* 0x0000004a3f4a7209 */ /* 0x000fe20007810000 */
[----:B------:R-:W1:Y:S02]  /*caa0*/  SHFL.BFLY PT, R147, R70, 0x1, 0x1f ;  /* 0x0c201f0046937f89 */ /* 0x000e6400000e0000 */
[----:B------:R-:W-:Y:S01]  /*cab0*/  IMAD.WIDE.U32 R142, R152, -0x326172a9, RZ ;  /* 0xcd9e8d57988e7825 */ /* 0x000fe200078e00ff */
[----:B------:R-:W-:Y:S03]  /*cac0*/  LOP3.LUT R69, R69, UR26, R194, 0x96, !PT ;  /* 0x0000001a45457c12 */ /* 0x000fe6000f8e96c2 */
[----:B------:R-:W-:Y:S01]  /*cad0*/  IMAD.WIDE.U32 R152, R75, -0x326172a9, RZ ;  /* 0xcd9e8d574b987825 */ /* 0x000fe200078e00ff */
[----:B------:R-:W-:Y:S01]  /*cae0*/  LOP3.LUT R75, R143, UR23, R68, 0x96, !PT ;  /* 0x000000178f4b7c12 */ /* 0x000fe2000f8e9644 */
[----:B------:R-:W2:Y:S02]  /*caf0*/  SHFL.BFLY PT, R149, R3, 0x1, 0x1f ;  /* 0x0c201f0003957f89 */ /* 0x000ea400000e0000 */
[----:B------:R-:W-:Y:S04]  /*cb00*/  IMAD.WIDE.U32 R144, R140, -0x326172a9, RZ ;  /* 0xcd9e8d578c907825 */ /* 0x000fe800078e00ff */
[----:B------:R-:W-:Y:S01]  /*cb10*/  IMAD.WIDE.U32 R198, R75, -0x2daee0ad, RZ ;  /* 0xd2511f534bc67825 */ /* 0x000fe200078e00ff */
[----:B------:R-:W-:Y:S01]  /*cb20*/  LOP3.LUT R140, R145, UR26, R232, 0x96, !PT ;  /* 0x0000001a918c7c12 */ /* 0x000fe2000f8e96e8 */
[----:B------:R-:W3:Y:S01]  /*cb30*/  SHFL.BFLY PT, R150, R74, 0x2, 0x1f ;  /* 0x0c401f004a967f89 */ /* 0x000ee200000e0000 */
[----:B------:R-:W-:Y:S01]  /*cb40*/  LOP3.LUT R143, R153, UR23, R144, 0x96, !PT ;  /* 0x00000017998f7c12 */ /* 0x000fe2000f8e9690 */
[----:B------:R-:W-:Y:S04]  /*cb50*/  IMAD.WIDE.U32 R68, R69, -0x2daee0ad, RZ ;  /* 0xd2511f5345447825 */ /* 0x000fe800078e00ff */
[----:B------:R-:W-:Y:S01]  /*cb60*/  IMAD.WIDE.U32 R140, R140, -0x2daee0ad, RZ ;  /* 0xd2511f538c8c7825 */ /* 0x000fe200078e00ff */
[----:B------:R-:W-:Y:S02]  /*cb70*/  LOP3.LUT R145, R69, UR11, R156, 0x96, !PT ;  /* 0x0000000b45917c12 */ /* 0x000fe4000f8e969c */
[----:B-1----:R-:W-:Y:S01]  /*cb80*/  FMNMX.FTZ R69, R70, R147, !PT ;  /* 0x0000009346457209 */ /* 0x002fe20007810000 */
[----:B------:R-:W-:Y:S01]  /*cb90*/  IMAD.WIDE.U32 R214, R143, -0x2daee0ad, RZ ;  /* 0xd2511f538fd67825 */ /* 0x000fe200078e00ff */
[----:B------:R-:W-:Y:S02]  /*cba0*/  LOP3.LUT R75, R199, UR5, R68, 0x96, !PT ;  /* 0x00000005c74b7c12 */ /* 0x000fe4000f8e9644 */
[----:B------:R-:W-:Y:S01]  /*cbb0*/  LOP3.LUT R143, R141, UR11, R148, 0x96, !PT ;  /* 0x0000000b8d8f7c12 */ /* 0x000fe2000f8e9694 */
[----:B------:R-:W-:Y:S01]  /*cbc0*/  IMAD.WIDE.U32 R196, R145, -0x326172a9, RZ ;  /* 0xcd9e8d5791c47825 */ /* 0x000fe200078e00ff */
[----:B------:R-:W-:Y:S02]  /*cbd0*/  LOP3.LUT R144, R215, UR5, R140, 0x96, !PT ;  /* 0x00000005d7907c12 */ /* 0x000fe4000f8e968c */
[----:B--2---:R-:W-:Y:S01]  /*cbe0*/  FMNMX.FTZ R70, R3, R149, !PT ;  /* 0x0000009503467209 */ /* 0x004fe20007810000 */
[----:B------:R-:W-:Y:S01]  /*cbf0*/  IMAD.WIDE.U32 R200, R143, -0x326172a9, RZ ;  /* 0xcd9e8d578fc87825 */ /* 0x000fe200078e00ff */
[----:B------:R-:W-:Y:S02]  /*cc00*/  FMNMX.FTZ R68, R73, R146, !PT ;  /* 0x0000009249447209 */ /* 0x000fe40007810000 */
[C---:B------:R-:W-:Y:S01]  /*cc10*/  FSETP.NEU.FTZ.AND P0, PT, R70.reuse, -INF , PT ;  /* 0xff8000004600780b */ /* 0x040fe20003f1d000 */
[----:B------:R-:W-:Y:S01]  /*cc20*/  FMUL.FTZ R73, R70, c[0x0][0x23c] ;  /* 0x00008f0046497a20 */ /* 0x000fe20000410000 */
[----:B------:R-:W-:Y:S01]  /*cc30*/  LOP3.LUT R155, R197, UR8, R142, 0x96, !PT ;  /* 0x00000008c59b7c12 */ /* 0x000fe2000f8e968e */
[----:B------:R-:W-:Y:S01]  /*cc40*/  IMAD.WIDE.U32 R144, R144, -0x326172a9, RZ ;  /* 0xcd9e8d5790907825 */ /* 0x000fe200078e00ff */
[----:B---3--:R-:W-:Y:S01]  /*cc50*/  FMNMX.FTZ R74, R74, R150, !PT ;  /* 0x000000964a4a7209 */ /* 0x008fe20007810000 */
[----:B------:R-:W1:Y:S01]  /*cc60*/  SHFL.BFLY PT, R148, R68, 0x1, 0x1f ;  /* 0x0c201f0044947f89 */ /* 0x000e6200000e0000 */
[----:B------:R-:W-:Y:S01]  /*cc70*/  FSEL R73, R73, RZ, P0 ;  /* 0x000000ff49497208 */ /* 0x000fe20000000000 */
[----:B------:R-:W-:Y:S01]  /*cc80*/  IMAD.WIDE.U32 R140, R75, -0x326172a9, RZ ;  /* 0xcd9e8d574b8c7825 */ /* 0x000fe200078e00ff */
[----:B------:R-:W-:Y:S02]  /*cc90*/  LOP3.LUT R75, R145, UR32, R200, 0x96, !PT ;  /* 0x00000020914b7c12 */ /* 0x000fe4000f8e96c8 */
[----:B------:R-:W-:Y:S01]  /*cca0*/  FSETP.NEU.FTZ.AND P0, PT, R69, -INF , PT ;  /* 0xff8000004500780b */ /* 0x000fe20003f1d000 */
[--C-:B------:R-:W-:Y:S01]  /*ccb0*/  FFMA.FTZ R142, R4, c[0x0][0x23c], -R73.reuse ;  /* 0x00008f00048e7a23 */ /* 0x100fe20000010849 */
[----:B------:R-:W-:Y:S01]  /*ccc0*/  LOP3.LUT R3, R141, UR32, R196, 0x96, !PT ;  /* 0x000000208d037c12 */ /* 0x000fe2000f8e96c4 */
[--C-:B------:R-:W-:Y:S01]  /*ccd0*/  FFMA.FTZ R193, R36, c[0x0][0x23c], -R73.reuse ;  /* 0x00008f0024c17a23 */ /* 0x100fe20000010849 */
[----:B------:R-:W-:Y:S01]  /*cce0*/  LOP3.LUT R143, R75, 0xff, RZ, 0xc0, !PT ;  /* 0x000000ff4b8f7812 */ /* 0x000fe200078ec0ff */
[----:B------:R2:W-:Y:S01]  /*ccf0*/  MUFU.EX2 R147, R142 ;  /* 0x0000008e00937308 */ /* 0x0005e20000000800 */
[----:B------:R-:W-:Y:S01]  /*cd00*/  LOP3.LUT R146, R3, 0xff, RZ, 0xc0, !PT ;  /* 0x000000ff03927812 */ /* 0x000fe200078ec0ff */
[--C-:B------:R-:W-:Y:S01]  /*cd10*/  FFMA.FTZ R197, R37, c[0x0][0x23c], -R73.reuse ;  /* 0x00008f0025c57a23 */ /* 0x100fe20000010849 */
[----:B------:R-:W-:Y:S01]  /*cd20*/  ISETP.GE.U32.AND P2, PT, R217, R143, PT ;  /* 0x0000008fd900720c */ /* 0x000fe20003f46070 */
[--C-:B------:R-:W-:Y:S01]  /*cd30*/  FFMA.FTZ R5, R5, c[0x0][0x23c], -R73.reuse ;  /* 0x00008f0005057a23 */ /* 0x100fe20000010849 */
[----:B------:R-:W-:Y:S01]  /*cd40*/  LOP3.LUT R143, R3, 0xffff, RZ, 0xc0, !PT ;  /* 0x0000ffff038f7812 */ /* 0x000fe200078ec0ff */
[----:B------:R-:W3:Y:S01]  /*cd50*/  SHFL.BFLY PT, R149, R74, 0x1, 0x1f ;  /* 0x0c201f004a957f89 */ /* 0x000ee200000e0000 */
[----:B------:R-:W-:Y:S01]  /*cd60*/  ISETP.GE.U32.AND P6, PT, R217, R146, PT ;  /* 0x00000092d900720c */ /* 0x000fe20003fc6070 */
[----:B------:R-:W-:Y:S01]  /*cd70*/  FFMA.FTZ R156, R32, c[0x0][0x23c], -R73 ;  /* 0x00008f00209c7a23 */ /* 0x000fe20000010849 */
[----:B------:R-:W-:Y:S01]  /*cd80*/  SHF.R.U32.HI R4, RZ, 0x18, R3 ;  /* 0x00000018ff047819 */ /* 0x000fe20000011603 */
[----:B------:R-:W-:Y:S01]  /*cd90*/  FFMA.FTZ R16, R16, c[0x0][0x23c], -R73 ;  /* 0x00008f0010107a23 */ /* 0x000fe20000010849 */
[----:B------:R-:W-:Y:S01]  /*cda0*/  SHF.R.U32.HI R146, RZ, 0x10, R3 ;  /* 0x00000010ff927819 */ /* 0x000fe20000011603 */
[----:B------:R-:W-:Y:S01]  /*cdb0*/  FFMA.FTZ R17, R17, c[0x0][0x23c], -R73 ;  /* 0x00008f0011117a23 */ /* 0x000fe20000010849 */
[----:B------:R-:W-:Y:S01]  /*cdc0*/  SHF.R.U32.HI R3, RZ, 0x8, R143 ;  /* 0x00000008ff037819 */ /* 0x000fe2000001168f */
[--C-:B------:R-:W-:Y:S01]  /*cdd0*/  FFMA.FTZ R159, R33, c[0x0][0x23c], -R73.reuse ;  /* 0x00008f00219f7a23 */ /* 0x100fe20000010849 */
[----:B------:R-:W-:Y:S01]  /*cde0*/  ISETP.GE.U32.AND P3, PT, R217, R4, PT ;  /* 0x00000004d900720c */ /* 0x000fe20003f66070 */
[----:B------:R4:W5:Y:S01]  /*cdf0*/  MUFU.EX2 R143, R5 ;  /* 0x00000005008f7308 */ /* 0x0009620000000800 */
[----:B-1----:R-:W-:Y:S01]  /*ce00*/  FMNMX.FTZ R68, R68, R148, !PT ;  /* 0x0000009444447209 */ /* 0x002fe20007810000 */
[--C-:B------:R-:W-:Y:S01]  /*ce10*/  FFMA.FTZ R207, R52, c[0x0][0x23c], -R73.reuse ;  /* 0x00008f0034cf7a23 */ /* 0x100fe20000010849 */
[----:B------:R-:W-:Y:S01]  /*ce20*/  LOP3.LUT R4, R146, 0xff, RZ, 0xc0, !PT ;  /* 0x000000ff92047812 */ /* 0x000fe200078ec0ff */
[--C-:B------:R-:W-:Y:S01]  /*ce30*/  FFMA.FTZ R208, R53, c[0x0][0x23c], -R73.reuse ;  /* 0x00008f0035d07a23 */ /* 0x100fe20000010849 */
[----:B------:R-:W-:Y:S01]  /*ce40*/  LOP3.LUT R3, R3, 0xffff, RZ, 0xc0, !PT ;  /* 0x0000ffff03037812 */ /* 0x000fe200078ec0ff */
[--C-:B------:R-:W-:Y:S01]  /*ce50*/  FFMA.FTZ R215, R64, c[0x0][0x23c], -R73.reuse ;  /* 0x00008f0040d77a23 */ /* 0x100fe20000010849 */
[----:B------:R-:W-:Y:S01]  /*ce60*/  ISETP.GE.U32.AND P4, PT, R217, R4, PT ;  /* 0x00000004d900720c */ /* 0x000fe20003f86070 */
[----:B--2---:R-:W-:Y:S01]  /*ce70*/  FMUL.FTZ R142, R69, c[0x0][0x23c] ;  /* 0x00008f00458e7a20 */ /* 0x004fe20000410000 */
[----:B------:R-:W-:Y:S01]  /*ce80*/  ISETP.GE.U32.AND P5, PT, R217, R3, PT ;  /* 0x00000003d900720c */ /* 0x000fe20003fa6070 */
[--C-:B------:R-:W-:Y:S01]  /*ce90*/  FFMA.FTZ R213, R65, c[0x0][0x23c], -R73.reuse ;  /* 0x00008f0041d57a23 */ /* 0x100fe20000010849 */
[----:B------:R-:W-:Y:S01]  /*cea0*/  LOP3.LUT R160, R201, UR8, R152, 0x96, !PT ;  /* 0x00000008c9a07c12 */ /* 0x000fe2000f8e9698 */
[--C-:B------:R-:W-:Y:S01]  /*ceb0*/  FFMA.FTZ R152, R21, c[0x0][0x23c], -R73.reuse ;  /* 0x00008f0015987a23 */ /* 0x100fe20000010849 */
[----:B------:R-:W-:Y:S01]  /*cec0*/  FSEL R4, R142, RZ, P0 ;  /* 0x000000ff8e047208 */ /* 0x000fe20000000000 */
[C---:B------:R-:W-:Y:S01]  /*ced0*/  FMUL.FTZ R142, R68.reuse, c[0x0][0x23c] ;  /* 0x00008f00448e7a20 */ /* 0x040fe20000410000 */
[----:B------:R-:W-:Y:S01]  /*cee0*/  FSETP.NEU.FTZ.AND P0, PT, R68, -INF , PT ;  /* 0xff8000004400780b */ /* 0x000fe20003f1d000 */
[----:B------:R-:W-:Y:S01]  /*cef0*/  FADD.FTZ R0, -R69, R0 ;  /* 0x0000000045007221 */ /* 0x000fe20000010100 */
[----:B---3--:R-:W-:Y:S01]  /*cf00*/  FMNMX.FTZ R3, R74, R149, !PT ;  /* 0x000000954a037209 */ /* 0x008fe20007810000 */
[----:B------:R-:W-:Y:S01]  /*cf10*/  FFMA.FTZ R149, R20, c[0x0][0x23c], -R73 ;  /* 0x00008f0014957a23 */ /* 0x000fe20000010849 */
[----:B------:R-:W-:Y:S01]  /*cf20*/  FSEL R74, R142, RZ, P0 ;  /* 0x000000ff8e4a7208 */ /* 0x000fe20000000000 */
[----:B------:R-:W-:Y:S01]  /*cf30*/  FMUL.FTZ R0, R0, c[0x0][0x23c] ;  /* 0x00008f0000007a20 */ /* 0x000fe20000410000 */
[-C--:B------:R-:W-:Y:S01]  /*cf40*/  LEA R170, P0, R190, R168.reuse, 0x1 ;  /* 0x000000a8beaa7211 */ /* 0x080fe200078008ff */
[--C-:B------:R-:W-:Y:S02]  /*cf50*/  FFMA.FTZ R9, R9, c[0x0][0x23c], -R4.reuse ;  /* 0x00008f0009097a23 */ /* 0x100fe40000010804 */
[----:B----4-:R-:W-:Y:S01]  /*cf60*/  FFMA.FTZ R5, R8, c[0x0][0x23c], -R4 ;  /* 0x00008f0008057a23 */ /* 0x010fe20000010804 */
[----:B------:R-:W-:Y:S01]  /*cf70*/  LEA.HI.X.SX32 R171, R190, R169, 0x1, P0 ;  /* 0x000000a9beab7211 */ /* 0x000fe200000f0eff */
        /* <DEDUP_REMOVED lines=19> */
[----:B------:R-:W-:Y:S01]  /*d0b0*/  FFMA.FTZ R228, R61, c[0x0][0x23c], -R4 ;  /* 0x00008f003de47a23 */ /* 0x000fe20000010804 */
[----:B-----5:R-:W-:Y:S01]  /*d0c0*/  F2FP.PACK_AB R4, R143, R147 ;  /* 0x000000938f04723e */ /* 0x020fe200000000ff */
[C---:B------:R-:W-:Y:S02]  /*d0d0*/  IMAD R21, R223.reuse, 0x38, R190 ;  /* 0x00000038df157824 */ /* 0x040fe400078e02be */
[----:B------:R-:W-:Y:S02]  /*d0e0*/  IMAD R20, R223, 0x48, RZ ;  /* 0x00000048df147824 */ /* 0x000fe400078e02ff */
[----:B------:R-:W-:Y:S01]  /*d0f0*/  @!P6 HADD2 R246, -R4.H0_H0, -RZ.H0_H0 ;  /* 0xa00000ff04f6e230 */ /* 0x000fe20000000900 */
[----:B------:R-:W-:Y:S01]  /*d100*/  IADD3 R21, R21, 0x1, RZ ;  /* 0x0000000115157810 */ /* 0x000fe20007ffe0ff */
[--C-:B------:R-:W-:Y:S01]  /*d110*/  FFMA.FTZ R165, R51, c[0x0][0x23c], -R74.reuse ;  /* 0x00008f0033a57a23 */ /* 0x100fe2000001084a */
[----:B------:R-:W3:Y:S01]  /*d120*/  MUFU.EX2 R163, R6 ;  /* 0x0000000600a37308 */ /* 0x000ee20000000800 */
[--C-:B------:R-:W-:Y:S01]  /*d130*/  FFMA.FTZ R164, R50, c[0x0][0x23c], -R74.reuse ;  /* 0x00008f0032a47a23 */ /* 0x100fe2000001084a */
[----:B------:R-:W-:Y:S01]  /*d140*/  LEA R190, P0, R21, R168, 0x1 ;  /* 0x000000a815be7211 */ /* 0x000fe200078008ff */
[----:B------:R-:W-:Y:S02]  /*d150*/  FFMA.FTZ R161, R39, c[0x0][0x23c], -R74 ;  /* 0x00008f0027a17a23 */ /* 0x000fe4000001084a */
[C---:B-1----:R-:W-:Y:S01]  /*d160*/  FMUL.FTZ R8, R0.reuse, R132 ;  /* 0x0000008400087220 */ /* 0x042fe20000410000 */
[----:B------:R-:W-:Y:S01]  /*d170*/  LEA.HI.X.SX32 R191, R21, R169, 0x1, P0 ;  /* 0x000000a915bf7211 */ /* 0x000fe200000f0eff */
[C---:B------:R-:W-:Y:S02]  /*d180*/  FMUL.FTZ R9, R0.reuse, R133 ;  /* 0x0000008500097220 */ /* 0x040fe40000410000 */
[C---:B------:R-:W-:Y:S02]  /*d190*/  FMUL.FTZ R12, R0.reuse, R128 ;  /* 0x00000080000c7220 */ /* 0x040fe40000410000 */
[C---:B------:R-:W-:Y:S02]  /*d1a0*/  FMUL.FTZ R13, R0.reuse, R129 ;  /* 0x00000081000d7220 */ /* 0x040fe40000410000 */
[----:B------:R-:W-:Y:S01]  /*d1b0*/  FMUL.FTZ R24, R0, R116 ;  /* 0x0000007400187220 */ /* 0x000fe20000410000 */
[----:B--2---:R-:W-:Y:S01]  /*d1c0*/  F2FP.PACK_AB R7, R142, R5 ;  /* 0x000000058e07723e */ /* 0x004fe200000000ff */
[C---:B------:R-:W-:Y:S02]  /*d1d0*/  FMUL.FTZ R25, R0.reuse, R117 ;  /* 0x0000007500197220 */ /* 0x040fe40000410000 */
[C---:B------:R-:W-:Y:S02]  /*d1e0*/  FMUL.FTZ R28, R0.reuse, R112 ;  /* 0x00000070001c7220 */ /* 0x040fe40000410000 */
[C---:B------:R-:W-:Y:S01]  /*d1f0*/  FMUL.FTZ R29, R0.reuse, R113 ;  /* 0x00000071001d7220 */ /* 0x040fe20000410000 */
[----:B------:R-:W-:Y:S01]  /*d200*/  @!P2 HADD2 R248, -R7.H0_H0, -RZ.H0_H0 ;  /* 0xa00000ff07f8a230 */ /* 0x000fe20000000900 */
[C---:B------:R-:W-:Y:S02]  /*d210*/  FMUL.FTZ R40, R0.reuse, R100 ;  /* 0x0000006400287220 */ /* 0x040fe40000410000 */
[C---:B------:R-:W-:Y:S02]  /*d220*/  FMUL.FTZ R41, R0.reuse, R101 ;  /* 0x0000006500297220 */ /* 0x040fe40000410000 */
[C---:B------:R-:W-:Y:S02]  /*d230*/  FMUL.FTZ R44, R0.reuse, R96 ;  /* 0x00000060002c7220 */ /* 0x040fe40000410000 */
[C---:B------:R-:W-:Y:S02]  /*d240*/  FMUL.FTZ R45, R0.reuse, R97 ;  /* 0x00000061002d7220 */ /* 0x040fe40000410000 */
[C---:B------:R-:W-:Y:S01]  /*d250*/  FMUL.FTZ R56, R0.reuse, R84 ;  /* 0x0000005400387220 */ /* 0x040fe20000410000 */
[C---:B------:R-:W-:Y:S01]  /*d260*/  PRMT R84, R7.reuse, 0x7632, R84 ;  /* 0x0000763207547816 */ /* 0x040fe20000000054 */
[C---:B------:R-:W-:Y:S01]  /*d270*/  FMUL.FTZ R57, R0.reuse, R85 ;  /* 0x0000005500397220 */ /* 0x040fe20000410000 */
[----:B------:R-:W-:Y:S01]  /*d280*/  MUFU.EX2 R97, R17 ;  /* 0x0000001100617308 */ /* 0x000fe20000000800 */
[C---:B------:R-:W-:Y:S01]  /*d290*/  FMUL.FTZ R60, R0.reuse, R80 ;  /* 0x00000050003c7220 */ /* 0x040fe20000410000 */
[----:B------:R-:W-:Y:S01]  /*d2a0*/  PRMT R112, R7, 0x5410, R84 ;  /* 0x0000541007707816 */ /* 0x000fe20000000054 */
[----:B------:R-:W-:Y:S01]  /*d2b0*/  FMUL.FTZ R61, R0, R81 ;  /* 0x00000051003d7220 */ /* 0x000fe20000410000 */
[----:B------:R-:W-:Y:S01]  /*d2c0*/  @!P2 PRMT R7, R248, 0x5410, RZ ;  /* 0x00005410f807a816 */ /* 0x000fe200000000ff */
[----:B------:R-:W-:Y:S01]  /*d2d0*/  FFMA.FTZ R85, R0, R188, R5 ;  /* 0x000000bc00557223 */ /* 0x000fe20000010005 */
[----:B------:R-:W-:Y:S01]  /*d2e0*/  PRMT R0, R4, 0x7632, R0 ;  /* 0x0000763204007816 */ /* 0x000fe20000000000 */
[--C-:B------:R-:W-:Y:S01]  /*d2f0*/  FFMA.FTZ R132, R34, c[0x0][0x23c], -R74.reuse ;  /* 0x00008f0022847a23 */ /* 0x100fe2000001084a */
[----:B---3--:R-:W-:Y:S01]  /*d300*/  F2FP.PACK_AB R5, R206, R163 ;  /* 0x000000a3ce05723e */ /* 0x008fe200000000ff */
[----:B------:R-:W-:Y:S01]  /*d310*/  FFMA.FTZ R100, R19, c[0x0][0x23c], -R74 ;  /* 0x00008f0013647a23 */ /* 0x000fe2000001084a */
[----:B------:R-:W-:Y:S01]  /*d320*/  PRMT R113, R4, 0x5410, R0 ;  /* 0x0000541004717816 */ /* 0x000fe20000000000 */
[----:B------:R-:W-:Y:S01]  /*d330*/  @!P5 HADD2 R245, -R0.H0_H0, -RZ.H0_H0 ;  /* 0xa00000ff00f5d230 */ /* 0x000fe20000000900 */
[----:B------:R-:W-:Y:S01]  /*d340*/  PRMT R6, R5, 0x7632, R6 ;  /* 0x0000763205067816 */ /* 0x000fe20000000006 */
[----:B------:R-:W-:Y:S01]  /*d350*/  @!P4 HADD2 R250, -R5.H0_H0, -RZ.H0_H0 ;  /* 0xa00000ff05fac230 */ /* 0x000fe20000000900 */
[----:B------:R-:W-:Y:S01]  /*d360*/  @!P6 PRMT R4, R246, 0x5410, RZ ;  /* 0x00005410f604e816 */ /* 0x000fe200000000ff */
[----:B------:R-:W-:Y:S01]  /*d370*/  FFMA.FTZ R117, R23, c[0x0][0x23c], -R74 ;  /* 0x00008f0017757a23 */ /* 0x000fe2000001084a */
[----:B------:R-:W-:Y:S01]  /*d380*/  @!P5 PRMT R0, R245, 0x5410, RZ ;  /* 0x00005410f500d816 */ /* 0x000fe200000000ff */
[----:B------:R-:W-:Y:S01]  /*d390*/  @!P3 HADD2 R249, -R6.H0_H0, -RZ.H0_H0 ;  /* 0xa00000ff06f9b230 */ /* 0x000fe20000000900 */
[----:B------:R-:W-:Y:S01]  /*d3a0*/  PRMT R116, R5, 0x5410, R6 ;  /* 0x0000541005747816 */ /* 0x000fe20000000006 */
[----:B------:R-:W-:Y:S01]  /*d3b0*/  STG.E.U16 [R168.64], R4 ;  /* 0x00000004a8007986 */ /* 0x000fe2000c101510 */
[----:B------:R-:W-:Y:S01]  /*d3c0*/  @!P4 PRMT R5, R250, 0x5410, RZ ;  /* 0x00005410fa05c816 */ /* 0x000fe200000000ff */
[--C-:B------:R-:W-:Y:S01]  /*d3d0*/  FFMA.FTZ R133, R35, c[0x0][0x23c], -R74.reuse ;  /* 0x00008f0023857a23 */ /* 0x100fe2000001084a */
[----:B------:R-:W-:Y:S01]  /*d3e0*/  @!P3 PRMT R6, R249, 0x5410, RZ ;  /* 0x00005410f906b816 */ /* 0x000fe200000000ff */
[----:B------:R1:W-:Y:S01]  /*d3f0*/  STG.E.U16 [R168.64+0x2], R0 ;  /* 0x00000200a8007986 */ /* 0x0003e2000c101510 */
[----:B------:R-:W-:Y:S01]  /*d400*/  LEA R188, P0, R20, R168, 0x1 ;  /* 0x000000a814bc7211 */ /* 0x000fe200078008ff */
[--C-:B------:R-:W-:Y:S02]  /*d410*/  FFMA.FTZ R199, R48, c[0x0][0x23c], -R73.reuse ;  /* 0x00008f0030c77a23 */ /* 0x100fe40000010849 */
[----:B------:R2:W-:Y:S01]  /*d420*/  STG.E.U16 [R170.64], R5 ;  /* 0x00000005aa007986 */ /* 0x0005e2000c101510 */
[----:B------:R-:W-:Y:S02]  /*d430*/  FFMA.FTZ R203, R49, c[0x0][0x23c], -R73 ;  /* 0x00008f0031cb7a23 */ /* 0x000fe40000010849 */
[----:B------:R-:W3:Y:S01]  /*d440*/  MUFU.EX2 R73, R16 ;  /* 0x0000001000497308 */ /* 0x000ee20000000800 */
[----:B------:R4:W-:Y:S01]  /*d450*/  STG.E.U16 [R170.64+0x2], R6 ;  /* 0x00000206aa007986 */ /* 0x0009e2000c101510 */
[----:B------:R-:W-:Y:S02]  /*d460*/  FFMA.FTZ R225, R67, c[0x0][0x23c], -R74 ;  /* 0x00008f0043e17a23 */ /* 0x000fe4000001084a */
[----:B-1----:R-:W-:Y:S01]  /*d470*/  FADD.FTZ R0, -R70, R2 ;  /* 0x0000000246007221 */ /* 0x002fe20000010100 */
[----:B------:R-:W-:Y:S02]  /*d480*/  LOP3.LUT R2, R75, 0xffff, RZ, 0xc0, !PT ;  /* 0x0000ffff4b027812 */ /* 0x000fe400078ec0ff */
[----:B---3--:R-:W-:Y:S01]  /*d490*/  F2FP.PACK_AB R80, R97, R73 ;  /* 0x000000496150723e */ /* 0x008fe200000000ff */
[----:B--2---:R-:W-:Y:S01]  /*d4a0*/  IMAD.WIDE R4, R223, 0x70, R170 ;  /* 0x00000070df047825 */ /* 0x004fe200078e02aa */
[----:B------:R-:W-:Y:S02]  /*d4b0*/  SHF.R.U32.HI R2, RZ, 0x8, R2 ;  /* 0x00000008ff027819 */ /* 0x000fe40000011602 */
[----:B------:R-:W-:Y:S01]  /*d4c0*/  PRMT R81, R80, 0x7632, R81 ;  /* 0x0000763250517816 */ /* 0x000fe20000000051 */
[----:B------:R-:W-:Y:S01]  /*d4d0*/  FMUL.FTZ R0, R0, c[0x0][0x23c] ;  /* 0x00008f0000007a20 */ /* 0x000fe20000410000 */
[----:B------:R-:W-:Y:S01]  /*d4e0*/  LOP3.LUT R2, R2, 0xffff, RZ, 0xc0, !PT ;  /* 0x0000ffff02027812 */ /* 0x000fe200078ec0ff */
[----:B------:R1:W-:Y:S01]  /*d4f0*/  STG.E.U16 [R4.64], R7 ;  /* 0x0000000704007986 */ /* 0x0003e2000c101510 */
[----:B------:R-:W-:Y:S01]  /*d500*/  PRMT R96, R80, 0x5410, R81 ;  /* 0x0000541050607816 */ /* 0x000fe20000000051 */
[----:B----4-:R-:W-:Y:S01]  /*d510*/  FMUL.FTZ R6, R3, c[0x0][0x23c] ;  /* 0x00008f0003067a20 */ /* 0x010fe20000410000 */
[C---:B------:R-:W-:Y:S01]  /*d520*/  ISETP.GE.U32.AND P2, PT, R217.reuse, R2, PT ;  /* 0x00000002d900720c */ /* 0x040fe20003f46070 */
[----:B------:R-:W2:Y:S01]  /*d530*/  MUFU.EX2 R0, R0 ;  /* 0x0000000000007308 */ /* 0x000ea20000000800 */
[----:B------:R-:W-:Y:S01]  /*d540*/  SHF.R.U32.HI R2, RZ, 0x10, R140 ;  /* 0x00000010ff027819 */ /* 0x000fe2000001168c */
[----:B------:R-:W-:Y:S03]  /*d550*/  FFMA.FTZ R223, R66, c[0x0][0x23c], -R74 ;  /* 0x00008f0042df7a23 */ /* 0x000fe6000001084a */
[----:B------:R-:W-:Y:S04]  /*d560*/  LOP3.LUT R2, R2, 0xff, RZ, 0xc0, !PT ;  /* 0x000000ff02027812 */ /* 0x000fe800078ec0ff */
[C---:B------:R-:W-:Y:S03]  /*d570*/  ISETP.GE.U32.AND P5, PT, R217.reuse, R2, PT ;  /* 0x00000002d900720c */ /* 0x040fe60003fa6070 */
[----:B------:R-:W-:Y:S05]  /*d580*/  @!P2 HADD2 R252, -R84.H0_H0, -RZ.H0_H0 ;  /* 0xa00000ff54fca230 */ /* 0x000fea0000000900 */
[----:B------:R-:W-:Y:S05]  /*d590*/  @!P2 PRMT R84, R252, 0x5410, RZ ;  /* 0x00005410fc54a816 */ /* 0x000fea00000000ff */
[----:B------:R-:W-:Y:S01]  /*d5a0*/  STG.E.U16 [R190.64], R84 ;  /* 0x00000054be007986 */ /* 0x000fe2000c101510 */
[----:B-1----:R-:W-:Y:S01]  /*d5b0*/  SHF.R.U32.HI R4, RZ, 0x18, R140 ;  /* 0x00000018ff047819 */ /* 0x002fe2000001168c */
[C---:B--2---:R-:W-:Y:S01]  /*d5c0*/  FMUL.FTZ R32, R0.reuse, R108 ;  /* 0x0000006c00207220 */ /* 0x044fe20000410000 */
[----:B------:R-:W-:Y:S01]  /*d5d0*/  SHF.R.U32.HI R5, RZ, 0x18, R75 ;  /* 0x00000018ff057819 */ /* 0x000fe2000001164b */
[----:B------:R1:W2:Y:S01]  /*d5e0*/  LDL.S16 R108, [R1+0x8] ;  /* 0x00000800016c7983 */ /* 0x0002a20000100600 */
[----:B------:R-:W-:Y:S01]  /*d5f0*/  ISETP.GE.U32.AND P3, PT, R217, R4, PT ;  /* 0x00000004d900720c */ /* 0x000fe20003f66070 */
[----:B------:R-:W-:Y:S01]  /*d600*/  FFMA.FTZ R147, R0, R189, R147 ;  /* 0x000000bd00937223 */ /* 0x000fe20000010093 */
[----:B------:R-:W-:Y:S01]  /*d610*/  LOP3.LUT R4, R140, 0xffff, RZ, 0xc0, !PT ;  /* 0x0000ffff8c047812 */ /* 0x000fe200078ec0ff */
[----:B------:R-:W-:Y:S01]  /*d620*/  FMUL.FTZ R64, R0, R76 ;  /* 0x0000004c00407220 */ /* 0x000fe20000410000 */
[----:B------:R-:W-:Y:S01]  /*d630*/  LOP3.LUT R7, R140, 0xff, RZ, 0xc0, !PT ;  /* 0x000000ff8c077812 */ /* 0x000fe200078ec0ff */
[----:B------:R-:W-:Y:S01]  /*d640*/  FADD.FTZ R147, R143, R147 ;  /* 0x000000938f937221 */ /* 0x000fe20000010000 */
[----:B------:R-:W-:Y:S01]  /*d650*/  SHF.R.U32.HI R2, RZ, 0x8, R4 ;  /* 0x00000008ff027819 */ /* 0x000fe20000011604 */
[----:B------:R-:W-:Y:S01]  /*d660*/  FMUL.FTZ R4, R0, R136 ;  /* 0x0000008800047220 */ /* 0x000fe20000410000 */
[----:B------:R-:W-:Y:S01]  /*d670*/  LEA.HI.X.SX32 R189, R20, R169, 0x1, P0 ;  /* 0x000000a914bd7211 */ /* 0x000fe200000f0eff */
[----:B------:R-:W-:Y:S01]  /*d680*/  FMUL.FTZ R16, R0, R124 ;  /* 0x0000007c00107220 */ /* 0x000fe20000410000 */
[----:B------:R-:W-:Y:S01]  /*d690*/  LOP3.LUT R2, R2, 0xffff, RZ, 0xc0, !PT ;  /* 0x0000ffff02027812 */ /* 0x000fe200078ec0ff */
[C---:B------:R-:W-:Y:S01]  /*d6a0*/  FMUL.FTZ R17, R0.reuse, R125 ;  /* 0x0000007d00117220 */ /* 0x040fe20000410000 */
[----:B------:R-:W-:Y:S01]  /*d6b0*/  FSETP.NEU.FTZ.AND P0, PT, R3, -INF , PT ;  /* 0xff8000000300780b */ /* 0x000fe20003f1d000 */
[C---:B------:R-:W-:Y:S01]  /*d6c0*/  FMUL.FTZ R20, R0.reuse, R120 ;  /* 0x0000007800147220 */ /* 0x040fe20000410000 */
[C---:B------:R-:W-:Y:S01]  /*d6d0*/  ISETP.GE.U32.AND P4, PT, R217.reuse, R2, PT ;  /* 0x00000002d900720c */ /* 0x040fe20003f86070 */
[C---:B------:R-:W-:Y:S01]  /*d6e0*/  FMUL.FTZ R21, R0.reuse, R121 ;  /* 0x0000007900157220 */ /* 0x040fe20000410000 */
[----:B------:R-:W-:Y:S01]  /*d6f0*/  SHF.R.U32.HI R2, RZ, 0x10, R75 ;  /* 0x00000010ff027819 */ /* 0x000fe2000001164b */
[----:B------:R-:W-:Y:S01]  /*d700*/  FMUL.FTZ R33, R0, R109 ;  /* 0x0000006d00217220 */ /* 0x000fe20000410000 */
[----:B------:R-:W-:Y:S01]  /*d710*/  FSEL R6, R6, RZ, P0 ;  /* 0x000000ff06067208 */ /* 0x000fe20000000000 */
[----:B------:R1:W3:Y:S01]  /*d720*/  LDL.S16 R75, [R1+0xc] ;  /* 0x00000c00014b7983 */ /* 0x0002e20000100600 */
[----:B------:R-:W-:Y:S01]  /*d730*/  LOP3.LUT R2, R2, 0xff, RZ, 0xc0, !PT ;  /* 0x000000ff02027812 */ /* 0x000fe200078ec0ff */
[----:B------:R-:W-:Y:S01]  /*d740*/  FMUL.FTZ R36, R0, R104 ;  /* 0x0000006800247220 */ /* 0x000fe20000410000 */
[C---:B------:R-:W-:Y:S01]  /*d750*/  ISETP.GE.U32.AND P0, PT, R217.reuse, R7, PT ;  /* 0x00000007d900720c */ /* 0x040fe20003f06070 */
[----:B------:R-:W-:Y:S01]  /*d760*/  FFMA.FTZ R101, R14, c[0x0][0x23c], -R6 ;  /* 0x00008f000e657a23 */ /* 0x000fe20000010806 */
[C---:B------:R-:W-:Y:S01]  /*d770*/  ISETP.GE.U32.AND P1, PT, R217.reuse, R2, PT ;  /* 0x00000002d900720c */ /* 0x040fe20003f26070 */
[----:B------:R-:W-:Y:S01]  /*d780*/  FADD.FTZ R2, -R68, R71 ;  /* 0x0000004744027221 */ /* 0x000fe20000010100 */
[----:B------:R-:W-:Y:S01]  /*d790*/  ISETP.GE.U32.AND P6, PT, R217, R5, PT ;  /* 0x00000005d900720c */ /* 0x000fe20003fc6070 */
[----:B------:R4:W-:Y:S01]  /*d7a0*/  MUFU.EX2 R71, R146 ;  /* 0x0000009200477308 */ /* 0x0009e20000000800 */
[----:B------:R-:W-:Y:S02]  /*d7b0*/  FMUL.FTZ R5, R0, R137 ;  /* 0x0000008900057220 */ /* 0x000fe40000410000 */
[----:B------:R-:W-:Y:S02]  /*d7c0*/  FMUL.FTZ R2, R2, c[0x0][0x23c] ;  /* 0x00008f0002027a20 */ /* 0x000fe40000410000 */
[C---:B------:R-:W-:Y:S02]  /*d7d0*/  FMUL.FTZ R52, R0.reuse, R88 ;  /* 0x0000005800347220 */ /* 0x040fe40000410000 */
[C---:B------:R-:W-:Y:S02]  /*d7e0*/  FMUL.FTZ R65, R0.reuse, R77 ;  /* 0x0000004d00417220 */ /* 0x040fe40000410000 */
[C---:B------:R-:W-:Y:S01]  /*d7f0*/  FMUL.FTZ R37, R0.reuse, R105 ;  /* 0x0000006900257220 */ /* 0x040fe20000410000 */
[----:B------:R-:W5:Y:S01]  /*d800*/  MUFU.EX2 R2, R2 ;  /* 0x0000000200027308 */ /* 0x000f620000000800 */
[C---:B------:R-:W-:Y:S02]  /*d810*/  FMUL.FTZ R48, R0.reuse, R92 ;  /* 0x0000005c00307220 */ /* 0x040fe40000410000 */
[C---:B------:R-:W-:Y:S02]  /*d820*/  FMUL.FTZ R49, R0.reuse, R93 ;  /* 0x0000005d00317220 */ /* 0x040fe40000410000 */
[----:B------:R-:W-:Y:S02]  /*d830*/  FMUL.FTZ R53, R0, R89 ;  /* 0x0000005900357220 */ /* 0x000fe40000410000 */
[----:B------:R-:W-:Y:S02]  /*d840*/  FADD.FTZ R0, -R3, R72 ;  /* 0x0000004803007221 */ /* 0x000fe40000010100 */
[--C-:B------:R-:W-:Y:S01]  /*d850*/  FFMA.FTZ R72, R10, c[0x0][0x23c], -R6.reuse ;  /* 0x00008f000a487a23 */ /* 0x100fe20000010806 */
[----:B------:R1:W1:Y:S01]  /*d860*/  MUFU.EX2 R76, R148 ;  /* 0x00000094004c7308 */ /* 0x0002620000000800 */
[----:B------:R-:W-:Y:S02]  /*d870*/  FMUL.FTZ R0, R0, c[0x0][0x23c] ;  /* 0x00008f0000007a20 */ /* 0x000fe40000410000 */
[--C-:B------:R-:W-:Y:S02]  /*d880*/  FFMA.FTZ R104, R15, c[0x0][0x23c], -R6.reuse ;  /* 0x00008f000f687a23 */ /* 0x100fe40000010806 */
[--C-:B------:R-:W-:Y:S02]  /*d890*/  FFMA.FTZ R120, R26, c[0x0][0x23c], -R6.reuse ;  /* 0x00008f001a787a23 */ /* 0x100fe40000010806 */
[----:B------:R-:W-:Y:S02]  /*d8a0*/  FFMA.FTZ R121, R27, c[0x0][0x23c], -R6 ;  /* 0x00008f001b797a23 */ /* 0x000fe40000010806 */
[----:B----4-:R-:W-:Y:S01]  /*d8b0*/  FFMA.FTZ R146, R38, c[0x0][0x23c], -R74 ;  /* 0x00008f0026927a23 */ /* 0x010fe2000001084a */
[----:B------:R-:W4:Y:S01]  /*d8c0*/  MUFU.EX2 R0, R0 ;  /* 0x0000000000007308 */ /* 0x000f220000000800 */
[--C-:B------:R-:W-:Y:S02]  /*d8d0*/  FFMA.FTZ R129, R31, c[0x0][0x23c], -R6.reuse ;  /* 0x00008f001f817a23 */ /* 0x100fe40000010806 */
[--C-:B------:R-:W-:Y:S02]  /*d8e0*/  FFMA.FTZ R136, R42, c[0x0][0x23c], -R6.reuse ;  /* 0x00008f002a887a23 */ /* 0x100fe40000010806 */
[C---:B-----5:R-:W-:Y:S02]  /*d8f0*/  FMUL.FTZ R51, R2.reuse, R95 ;  /* 0x0000005f02337220 */ /* 0x060fe40000410000 */
[----:B------:R-:W-:Y:S02]  /*d900*/  FMUL.FTZ R50, R2, R94 ;  /* 0x0000005e02327220 */ /* 0x000fe40000410000 */
[----:B------:R-:W-:Y:S01]  /*d910*/  FFMA.FTZ R137, R43, c[0x0][0x23c], -R6 ;  /* 0x00008f002b897a23 */ /* 0x000fe20000010806 */
[----:B------:R-:W5:Y:S01]  /*d920*/  MUFU.EX2 R72, R72 ;  /* 0x0000004800487308 */ /* 0x000f620000000800 */
[----:B------:R-:W-:Y:S02]  /*d930*/  IMAD.MOV.U32 R124, RZ, RZ, R204 ;  /* 0x000000ffff7c7224 */ /* 0x000fe400078e00cc */
[----:B------:R-:W-:Y:S02]  /*d940*/  IMAD.MOV.U32 R125, RZ, RZ, R205 ;  /* 0x000000ffff7d7224 */ /* 0x000fe400078e00cd */
[--C-:B------:R-:W-:Y:S02]  /*d950*/  FFMA.FTZ R93, R18, c[0x0][0x23c], -R74.reuse ;  /* 0x00008f00125d7a23 */ /* 0x100fe4000001084a */
[----:B------:R-:W-:Y:S02]  /*d960*/  FFMA.FTZ R109, R22, c[0x0][0x23c], -R74 ;  /* 0x00008f00166d7a23 */ /* 0x000fe4000001084a */
[--C-:B------:R-:W-:Y:S02]  /*d970*/  FFMA.FTZ R128, R30, c[0x0][0x23c], -R6.reuse ;  /* 0x00008f001e807a23 */ /* 0x100fe40000010806 */
[--C-:B-1----:R-:W-:Y:S02]  /*d980*/  FFMA.FTZ R148, R46, c[0x0][0x23c], -R6.reuse ;  /* 0x00008f002e947a23 */ /* 0x102fe40000010806 */
[--C-:B------:R-:W-:Y:S02]  /*d990*/  FFMA.FTZ R162, R47, c[0x0][0x23c], -R6.reuse ;  /* 0x00008f002fa27a23 */ /* 0x100fe40000010806 */
[--C-:B------:R-:W-:Y:S02]  /*d9a0*/  FFMA.FTZ R224, R58, c[0x0][0x23c], -R6.reuse ;  /* 0x00008f003ae07a23 */ /* 0x100fe40000010806 */
[--C-:B------:R-:W-:Y:S02]  /*d9b0*/  FFMA.FTZ R226, R59, c[0x0][0x23c], -R6.reuse ;  /* 0x00008f003be27a23 */ /* 0x100fe40000010806 */
[--C-:B------:R-:W-:Y:S02]  /*d9c0*/  FFMA.FTZ R151, R62, c[0x0][0x23c], -R6.reuse ;  /* 0x00008f003e977a23 */ /* 0x100fe40000010806 */
[----:B------:R-:W-:Y:S02]  /*d9d0*/  FFMA.FTZ R150, R63, c[0x0][0x23c], -R6 ;  /* 0x00008f003f967a23 */ /* 0x000fe40000010806 */
[--C-:B------:R-:W-:Y:S02]  /*d9e0*/  FFMA.FTZ R205, R54, c[0x0][0x23c], -R74.reuse ;  /* 0x00008f0036cd7a23 */ /* 0x100fe4000001084a */
[----:B------:R-:W-:Y:S01]  /*d9f0*/  FFMA.FTZ R204, R55, c[0x0][0x23c], -R74 ;  /* 0x00008f0037cc7a23 */ /* 0x000fe2000001084a */
[----:B------:R-:W-:Y:S01]  /*da00*/  MUFU.EX2 R151, R151 ;  /* 0x0000009700977308 */ /* 0x000fe20000000800 */
[----:B------:R-:W-:Y:S01]  /*da10*/  FFMA.FTZ R74, R11, c[0x0][0x23c], -R6 ;  /* 0x00008f000b4a7a23 */ /* 0x000fe20000010806 */
[----:B------:R-:W-:Y:S01]  /*da20*/  LOP3.LUT R6, R144, 0xff, RZ, 0xc0, !PT ;  /* 0x000000ff90067812 */ /* 0x000fe200078ec0ff */
[C---:B------:R-:W-:Y:S02]  /*da30*/  FMUL.FTZ R38, R2.reuse, R106 ;  /* 0x0000006a02267220 */ /* 0x040fe40000410000 */
[C---:B------:R-:W-:Y:S01]  /*da40*/  FMUL.FTZ R39, R2.reuse, R107 ;  /* 0x0000006b02277220 */ /* 0x040fe20000410000 */
[----:B------:R-:W-:Y:S01]  /*da50*/  ISETP.GE.U32.AND P2, PT, R217, R6, PT ;  /* 0x00000006d900720c */ /* 0x000fe20003f46070 */
[C---:B------:R-:W-:Y:S02]  /*da60*/  FMUL.FTZ R6, R2.reuse, R138 ;  /* 0x0000008a02067220 */ /* 0x040fe40000410000 */
[C---:B------:R-:W-:Y:S01]  /*da70*/  FMUL.FTZ R18, R2.reuse, R126 ;  /* 0x0000007e02127220 */ /* 0x040fe20000410000 */
[----:B------:R-:W-:Y:S01]  /*da80*/  MUFU.EX2 R150, R150 ;  /* 0x0000009600967308 */ /* 0x000fe20000000800 */
[C---:B------:R-:W-:Y:S02]  /*da90*/  FMUL.FTZ R19, R2.reuse, R127 ;  /* 0x0000007f02137220 */ /* 0x040fe40000410000 */
[C---:B------:R-:W-:Y:S02]  /*daa0*/  FMUL.FTZ R22, R2.reuse, R122 ;  /* 0x0000007a02167220 */ /* 0x040fe40000410000 */
[C---:B------:R-:W-:Y:S02]  /*dab0*/  FMUL.FTZ R23, R2.reuse, R123 ;  /* 0x0000007b02177220 */ /* 0x040fe40000410000 */
[C---:B------:R-:W-:Y:S02]  /*dac0*/  FMUL.FTZ R34, R2.reuse, R110 ;  /* 0x0000006e02227220 */ /* 0x040fe40000410000 */
[C---:B------:R-:W-:Y:S02]  /*dad0*/  FMUL.FTZ R35, R2.reuse, R111 ;  /* 0x0000006f02237220 */ /* 0x040fe40000410000 */
[C---:B------:R-:W-:Y:S02]  /*dae0*/  FMUL.FTZ R66, R2.reuse, R78 ;  /* 0x0000004e02427220 */ /* 0x040fe40000410000 */
[----:B------:R-:W-:Y:S01]  /*daf0*/  FMUL.FTZ R67, R2, R79 ;  /* 0x0000004f02437220 */ /* 0x000fe20000410000 */
[----:B------:R-:W-:Y:S01]  /*db00*/  F2FP.PACK_AB R79, R76, R71 ;  /* 0x000000474c4f723e */ /* 0x000fe200000000ff */
[C---:B------:R-:W-:Y:S02]  /*db10*/  FMUL.FTZ R54, R2.reuse, R90 ;  /* 0x0000005a02367220 */ /* 0x040fe40000410000 */
[C---:B------:R-:W-:Y:S01]  /*db20*/  FMUL.FTZ R55, R2.reuse, R91 ;  /* 0x0000005b02377220 */ /* 0x040fe20000410000 */
[C---:B------:R-:W-:Y:S01]  /*db30*/  PRMT R78, R79.reuse, 0x7632, R78 ;  /* 0x000076324f4e7816 */ /* 0x040fe2000000004e */
[----:B------:R-:W-:Y:S01]  /*db40*/  FFMA.FTZ R92, R2, R216, R163 ;  /* 0x000000d8025c7223 */ /* 0x000fe200000100a3 */
[----:B------:R-:W-:Y:S01]  /*db50*/  @!P2 HADD2 R251, -R79.H0_H0, -RZ.H0_H0 ;  /* 0xa00000ff4ffba230 */ /* 0x000fe20000000900 */
[----:B------:R-:W-:Y:S01]  /*db60*/  FADD.FTZ R88, R142, R85 ;  /* 0x000000558e587221 */ /* 0x000fe20000010000 */
[----:B------:R-:W-:Y:S01]  /*db70*/  PRMT R89, R79, 0x5410, R78 ;  /* 0x000054104f597816 */ /* 0x000fe2000000004e */
[C---:B----4-:R-:W-:Y:S01]  /*db80*/  FMUL.FTZ R27, R0.reuse, R119 ;  /* 0x00000077001b7220 */ /* 0x050fe20000410000 */
[----:B------:R-:W-:Y:S01]  /*db90*/  MUFU.EX2 R85, R152 ;  /* 0x0000009800557308 */ /* 0x000fe20000000800 */
[----:B------:R-:W-:Y:S01]  /*dba0*/  @!P2 PRMT R79, R251, 0x5410, RZ ;  /* 0x00005410fb4fa816 */ /* 0x000fe200000000ff */
        /* <DEDUP_REMOVED lines=16> */
[----:B-----5:R-:W-:Y:S01]  /*dcb0*/  FFMA.FTZ R77, R0, R222, R72 ;  /* 0x000000de004d7223 */ /* 0x020fe20000010048 */
[----:B------:R-:W-:Y:S01]  /*dcc0*/  MUFU.EX2 R82, R154 ;  /* 0x0000009a00527308 */ /* 0x000fe20000000800 */
[----:B------:R-:W-:Y:S04]  /*dcd0*/  IMAD.WIDE.U32 R90, R155, -0x2daee0ad, RZ ;  /* 0xd2511f539b5a7825 */ /* 0x000fe800078e00ff */
[----:B------:R-:W-:Y:S01]  /*dce0*/  FADD.FTZ R83, R73, R147 ;  /* 0x0000009349537221 */ /* 0x000fe20000010000 */
[----:B------:R-:W-:Y:S01]  /*dcf0*/  LOP3.LUT R86, R91, UR31, R198, 0x96, !PT ;  /* 0x0000001f5b567c12 */ /* 0x000fe2000f8e96c6 */
[----:B------:R-:W-:Y:S02]  /*dd00*/  FADD.FTZ R88, R71, R88 ;  /* 0x0000005847587221 */ /* 0x000fe40000010000 */
[----:B------:R-:W-:Y:S01]  /*dd10*/  IMAD.MOV.U32 R122, RZ, RZ, R124 ;  /* 0x000000ffff7a7224 */ /* 0x000fe200078e007c */
[----:B------:R-:W-:Y:S01]  /*dd20*/  MUFU.EX2 R154, R136 ;  /* 0x00000088009a7308 */ /* 0x000fe20000000800 */
[----:B------:R-:W-:Y:S02]  /*dd30*/  IMAD.MOV.U32 R123, RZ, RZ, R125 ;  /* 0x000000ffff7b7224 */ /* 0x000fe400078e007d */
[----:B------:R-:W-:Y:S04]  /*dd40*/  IMAD.WIDE.U32 R124, R160, -0x2daee0ad, RZ ;  /* 0xd2511f53a07c7825 */ /* 0x000fe800078e00ff */
[----:B------:R-:W-:Y:S01]  /*dd50*/  FADD.FTZ R88, R76, R88 ;  /* 0x000000584c587221 */ /* 0x000fe20000010000 */
[----:B------:R-:W-:Y:S01]  /*dd60*/  LOP3.LUT R87, R125, UR31, R214, 0x96, !PT ;  /* 0x0000001f7d577c12 */ /* 0x000fe2000f8e96d6 */
[----:B------:R-:W-:Y:S01]  /*dd70*/  FADD.FTZ R92, R206, R92 ;  /* 0x0000005cce5c7221 */ /* 0x000fe20000010000 */
[----:B------:R-:W-:Y:S02]  /*dd80*/  MUFU.EX2 R201, R213 ;  /* 0x000000d500c97308 */ /* 0x000fe40000000800 */
[----:B------:R-:W-:Y:S01]  /*dd90*/  LOP3.LUT R76, R87, 0xff, RZ, 0xc0, !PT ;  /* 0x000000ff574c7812 */ /* 0x000fe200078ec0ff */
[----:B--2---:R-:W-:Y:S05]  /*dda0*/  @!P4 HADD2 R108, -R81.H0_H0, -RZ.H0_H0 ;  /* 0xa00000ff516cc230 */ /* 0x004fea0000000900 */
[----:B------:R-:W-:Y:S04]  /*ddb0*/  PRMT R10, R108, 0x7610, R10 ;  /* 0x000076106c0a7816 */ /* 0x000fe8000000000a */
[----:B------:R-:W-:Y:S01]  /*ddc0*/  @!P4 PRMT R81, R10, 0x5410, RZ ;  /* 0x000054100a51c816 */ /* 0x000fe200000000ff */
[----:B------:R-:W-:Y:S02]  /*ddd0*/  FMUL.FTZ R10, R0, R134 ;  /* 0x00000086000a7220 */ /* 0x000fe40000410000 */
[----:B------:R-:W1:Y:S01]  /*dde0*/  MUFU.EX2 R0, R74 ;  /* 0x0000004a00007308 */ /* 0x000e620000000800 */
[----:B---3--:R-:W-:Y:S05]  /*ddf0*/  @!P0 HADD2 R75, -R80.H0_H0, -RZ.H0_H0 ;  /* 0xa00000ff504b8230 */ /* 0x008fea0000000900 */
[----:B------:R-:W-:Y:S01]  /*de00*/  PRMT R7, R75, 0x7610, R7 ;  /* 0x000076104b077816 */ /* 0x000fe20000000007 */
[----:B------:R2:W-:Y:S03]  /*de10*/  @!P0 STL.S16 [R1+0xc], R75 ;  /* 0x00000c4b01008387 */ /* 0x0005e60000100600 */
[----:B------:R-:W-:Y:S01]  /*de20*/  @!P0 PRMT R80, R7, 0x5410, RZ ;  /* 0x0000541007508816 */ /* 0x000fe200000000ff */
[----:B------:R3:W-:Y:S01]  /*de30*/  @!P4 STL.S16 [R1+0x8], R108 ;  /* 0x0000086c0100c387 */ /* 0x0007e20000100600 */
[----:B------:R-:W-:Y:S01]  /*de40*/  FMUL.FTZ R7, R2, R139 ;  /* 0x0000008b02077220 */ /* 0x000fe20000410000 */
[----:B------:R-:W-:Y:S02]  /*de50*/  LOP3.LUT R2, R144, 0xffff, RZ, 0xc0, !PT ;  /* 0x0000ffff90027812 */ /* 0x000fe400078ec0ff */
[----:B------:R4:W5:Y:S02]  /*de60*/  LDL.S16 R95, [R1+0x4] ;  /* 0x00000400015f7983 */ /* 0x0009640000100600 */
[----:B------:R-:W-:Y:S02]  /*de70*/  SHF.R.U32.HI R2, RZ, 0x8, R2 ;  /* 0x00000008ff027819 */ /* 0x000fe40000011602 */
[----:B-1----:R-:W-:Y:S01]  /*de80*/  F2FP.PACK_AB R72, R0, R72 ;  /* 0x000000480048723e */ /* 0x002fe200000000ff */
[----:B------:R4:W4:Y:S01]  /*de90*/  LDL.S16 R94, [R1] ;  /* 0x00000000015e7983 */ /* 0x0009220000100600 */
[----:B------:R-:W-:Y:S04]  /*dea0*/  LOP3.LUT R2, R2, 0xffff, RZ, 0xc0, !PT ;  /* 0x0000ffff02027812 */ /* 0x000fe800078ec0ff */
[C---:B------:R-:W-:Y:S02]  /*deb0*/  ISETP.GE.U32.AND P0, PT, R217.reuse, R2, PT ;  /* 0x00000002d900720c */ /* 0x040fe40003f06070 */
[----:B------:R-:W-:Y:S04]  /*dec0*/  SHF.R.U32.HI R2, RZ, 0x18, R144 ;  /* 0x00000018ff027819 */ /* 0x000fe80000011690 */
[----:B------:R-:W-:Y:S01]  /*ded0*/  ISETP.GE.U32.AND P2, PT, R217, R2, PT ;  /* 0x00000002d900720c */ /* 0x000fe20003f46070 */
[----:B--2---:R-:W1:Y:S01]  /*dee0*/  MUFU.EX2 R75, R149 ;  /* 0x00000095004b7308 */ /* 0x004e620000000800 */
[C---:B------:R-:W-:Y:S01]  /*def0*/  LOP3.LUT R2, R86.reuse, 0xff, RZ, 0xc0, !PT ;  /* 0x000000ff56027812 */ /* 0x040fe200078ec0ff */
[----:B---3--:R2:W3:Y:S04]  /*df00*/  LDL.S16 R108, [R1+0x14] ;  /* 0x00001400016c7983 */ /* 0x0084e80000100600 */
[----:B------:R-:W-:Y:S05]  /*df10*/  @!P0 HADD2 R247, -R78.H0_H0, -RZ.H0_H0 ;  /* 0xa00000ff4ef78230 */ /* 0x000fea0000000900 */
[----:B------:R-:W-:Y:S02]  /*df20*/  @!P0 PRMT R78, R247, 0x5410, RZ ;  /* 0x00005410f74e8816 */ /* 0x000fe400000000ff */
[----:B------:R-:W-:Y:S02]  /*df30*/  ISETP.GE.U32.AND P0, PT, R217, R2, PT ;  /* 0x00000002d900720c */ /* 0x000fe40003f06070 */
[----:B------:R-:W-:Y:S04]  /*df40*/  LOP3.LUT R2, R86, 0xffff, RZ, 0xc0, !PT ;  /* 0x0000ffff56027812 */ /* 0x000fe800078ec0ff */
[----:B------:R-:W-:Y:S04]  /*df50*/  SHF.R.U32.HI R2, RZ, 0x8, R2 ;  /* 0x00000008ff027819 */ /* 0x000fe80000011602 */
[----:B------:R-:W-:Y:S02]  /*df60*/  LOP3.LUT R2, R2, 0xffff, RZ, 0xc0, !PT ;  /* 0x0000ffff02027812 */ /* 0x000fe400078ec0ff */
[----:B-1----:R-:W-:Y:S04]  /*df70*/  F2FP.PACK_AB R74, R85, R75 ;  /* 0x0000004b554a723e */ /* 0x002fe800000000ff */
[C---:B------:R-:W-:Y:S04]  /*df80*/  PRMT R73, R74.reuse, 0x7632, R73 ;  /* 0x000076324a497816 */ /* 0x040fe80000000049 */
[----:B------:R-:W-:Y:S01]  /*df90*/  PRMT R105, R74, 0x5410, R73 ;  /* 0x000054104a697816 */ /* 0x000fe20000000049 */
[----:B-----5:R-:W-:Y:S05]  /*dfa0*/  @!P0 HADD2 R95, -R74.H0_H0, -RZ.H0_H0 ;  /* 0xa00000ff4a5f8230 */ /* 0x020fea0000000900 */
[----:B------:R-:W-:Y:S01]  /*dfb0*/  PRMT R71, R95, 0x7610, R71 ;  /* 0x000076105f477816 */ /* 0x000fe20000000047 */
[----:B------:R1:W-:Y:S03]  /*dfc0*/  @!P0 STL.S16 [R1+0x4], R95 ;  /* 0x0000045f01008387 */ /* 0x0003e60000100600 */
[----:B------:R-:W-:Y:S01]  /*dfd0*/  @!P0 PRMT R74, R71, 0x5410, RZ ;  /* 0x00005410474a8816 */ /* 0x000fe200000000ff */
[----:B------:R2:W5:Y:S01]  /*dfe0*/  LDL.S16 R107, [R1+0x10] ;  /* 0x00001000016b7983 */ /* 0x0005620000100600 */
[----:B------:R-:W-:Y:S01]  /*dff0*/  ISETP.GE.U32.AND P0, PT, R217, R2, PT ;  /* 0x00000002d900720c */ /* 0x000fe20003f06070 */
[----:B------:R2:W2:Y:S10]  /*e000*/  MUFU.EX2 R71, R93 ;  /* 0x0000005d00477308 */ /* 0x0004b40000000800 */
[----:B------:R-:W3:Y:S02]  /*e010*/  MUFU.EX2 R2, R100 ;  /* 0x0000006400027308 */ /* 0x000ee40000000800 */
[----:B----4-:R-:W-:Y:S05]  /*e020*/  @!P0 HADD2 R94, -R73.H0_H0, -RZ.H0_H0 ;  /* 0xa00000ff495e8230 */ /* 0x010fea0000000900 */
[----:B------:R4:W-:Y:S01]  /*e030*/  @!P0 STL.S16 [R1], R94 ;  /* 0x0000005e01008387 */ /* 0x0009e20000100600 */
[----:B-1----:R-:W-:Y:S02]  /*e040*/  FADD.FTZ R95, R0, R77 ;  /* 0x0000004d005f7221 */ /* 0x002fe40000010000 */
[----:B------:R-:W1:Y:S01]  /*e050*/  MUFU.EX2 R0, R153 ;  /* 0x0000009900007308 */ /* 0x000e620000000800 */
[----:B------:R1:W5:Y:S01]  /*e060*/  LDL.S16 R106, [R1+0x28] ;  /* 0x00002800016a7983 */ /* 0x0003620000100600 */
[----:B------:R-:W-:Y:S01]  /*e070*/  FADD.FTZ R77, R97, R83 ;  /* 0x00000053614d7221 */ /* 0x000fe20000010000 */
[----:B--2---:R-:W-:Y:S01]  /*e080*/  PRMT R93, R94, 0x7610, R93 ;  /* 0x000076105e5d7816 */ /* 0x004fe2000000005d */
[----:B------:R-:W-:Y:S01]  /*e090*/  FADD.FTZ R92, R71, R92 ;  /* 0x0000005c475c7221 */ /* 0x000fe20000010000 */
[----:B------:R2:W2:Y:S02]  /*e0a0*/  LDL.S16 R102, [R1+0x18] ;  /* 0x0000180001667983 */ /* 0x0004a40000100600 */
[----:B------:R-:W-:Y:S01]  /*e0b0*/  @!P0 PRMT R73, R93, 0x5410, RZ ;  /* 0x000054105d498816 */ /* 0x000fe200000000ff */
[----:B------:R-:W-:Y:S01]  /*e0c0*/  FADD.FTZ R93, R75, R77 ;  /* 0x0000004d4b5d7221 */ /* 0x000fe20000010000 */
[----:B------:R-:W-:Y:S01]  /*e0d0*/  ISETP.GE.U32.AND P0, PT, R217, R76, PT ;  /* 0x0000004cd900720c */ /* 0x000fe20003f06070 */
[----:B------:R-:W-:Y:S01]  /*e0e0*/  MUFU.EX2 R77, R101 ;  /* 0x00000065004d7308 */ /* 0x000fe20000000800 */
[C---:B---3--:R-:W-:Y:S01]  /*e0f0*/  F2FP.PACK_AB R118, R2.reuse, R71 ;  /* 0x000000470276723e */ /* 0x048fe200000000ff */
[----:B------:R-:W-:Y:S01]  /*e100*/  FADD.FTZ R97, R2, R92 ;  /* 0x0000005c02617221 */ /* 0x000fe20000010000 */
[----:B------:R-:W-:Y:S07]  /*e110*/  LOP3.LUT R2, R90, 0xff, RZ, 0xc0, !PT ;  /* 0x000000ff5a027812 */ /* 0x000fee00078ec0ff */
[----:B------:R-:W-:Y:S01]  /*e120*/  MUFU.EX2 R83, R156 ;  /* 0x0000009c00537308 */ /* 0x000fe20000000800 */
[----:B-1----:R-:W-:Y:S01]  /*e130*/  F2FP.PACK_AB R76, R82, R0 ;  /* 0x00000000524c723e */ /* 0x002fe200000000ff */
[----:B----4-:R-:W-:Y:S01]  /*e140*/  FADD.FTZ R94, R0, R88 ;  /* 0x00000058005e7221 */ /* 0x010fe20000010000 */
[----:B------:R-:W-:Y:S02]  /*e150*/  LOP3.LUT R0, R87, 0xffff, RZ, 0xc0, !PT ;  /* 0x0000ffff57007812 */ /* 0x000fe400078ec0ff */
[----:B------:R-:W-:Y:S01]  /*e160*/  PRMT R75, R76, 0x7632, R75 ;  /* 0x000076324c4b7816 */ /* 0x000fe2000000004b */
[----:B------:R-:W-:Y:S01]  /*e170*/  @!P0 HADD2 R108, -R76.H0_H0, -RZ.H0_H0 ;  /* 0xa00000ff4c6c8230 */ /* 0x000fe20000000900 */
[----:B------:R-:W-:Y:S03]  /*e180*/  SHF.R.U32.HI R88, RZ, 0x8, R0 ;  /* 0x00000008ff587819 */ /* 0x000fe60000011600 */
[----:B------:R-:W1:Y:S01]  /*e190*/  MUFU.EX2 R0, R104 ;  /* 0x0000006800007308 */ /* 0x000e620000000800 */
[----:B------:R-:W-:Y:S01]  /*e1a0*/  PRMT R98, R108, 0x7610, R98 ;  /* 0x000076106c627816 */ /* 0x000fe20000000062 */
[----:B------:R3:W-:Y:S01]  /*e1b0*/  @!P0 STL.S16 [R1+0x14], R108 ;  /* 0x0000146c01008387 */ /* 0x0007e20000100600 */
[----:B------:R-:W-:Y:S02]  /*e1c0*/  LOP3.LUT R88, R88, 0xffff, RZ, 0xc0, !PT ;  /* 0x0000ffff58587812 */ /* 0x000fe400078ec0ff */
[----:B-1----:R-:W-:Y:S02]  /*e1d0*/  F2FP.PACK_AB R71, R0, R77 ;  /* 0x0000004d0047723e */ /* 0x002fe400000000ff */
[----:B---3--:R-:W-:Y:S02]  /*e1e0*/  PRMT R108, R76, 0x5410, R75 ;  /* 0x000054104c6c7816 */ /* 0x008fe4000000004b */
[----:B------:R-:W-:Y:S02]  /*e1f0*/  @!P0 PRMT R76, R98, 0x5410, RZ ;  /* 0x00005410624c8816 */ /* 0x000fe400000000ff */
[----:B------:R-:W-:Y:S01]  /*e200*/  ISETP.GE.U32.AND P0, PT, R217, R88, PT ;  /* 0x00000058d900720c */ /* 0x000fe20003f06070 */
[----:B------:R-:W1:Y:S01]  /*e210*/  MUFU.EX2 R98, R159 ;  /* 0x0000009f00627308 */ /* 0x000e620000000800 */
[----:B------:R-:W-:Y:S09]  /*e220*/  FADD.FTZ R88, R77, R95 ;  /* 0x0000005f4d587221 */ /* 0x000ff20000010000 */
[----:B------:R-:W-:Y:S10]  /*e230*/  MUFU.EX2 R95, R158 ;  /* 0x0000009e005f7308 */ /* 0x000ff40000000800 */
[----:B------:R-:W-:Y:S01]  /*e240*/  MUFU.EX2 R159, R199 ;  /* 0x000000c7009f7308 */ /* 0x000fe20000000800 */
[----:B-1----:R-:W-:Y:S04]  /*e250*/  F2FP.PACK_AB R77, R98, R83 ;  /* 0x00000053624d723e */ /* 0x002fe800000000ff */
[----:B------:R-:W-:Y:S05]  /*e260*/  PRMT R92, R77, 0x7632, R92 ;  /* 0x000076324d5c7816 */ /* 0x000fea000000005c */
[----:B------:R-:W1:Y:S02]  /*e270*/  MUFU.EX2 R199, R215 ;  /* 0x000000d700c77308 */ /* 0x000e640000000800 */
[----:B-1----:R-:W-:Y:S01]  /*e280*/  F2FP.PACK_AB R160, R201, R199 ;  /* 0x000000c7c9a0723e */ /* 0x002fe200000000ff */
[----:B-----5:R-:W-:Y:S05]  /*e290*/  @!P0 HADD2 R107, -R75.H0_H0, -RZ.H0_H0 ;  /* 0xa00000ff4b6b8230 */ /* 0x020fea0000000900 */
[----:B------:R-:W-:Y:S01]  /*e2a0*/  PRMT R99, R107, 0x7610, R99 ;  /* 0x000076106b637816 */ /* 0x000fe20000000063 */
[----:B------:R1:W-:Y:S03]  /*e2b0*/  @!P0 STL.S16 [R1+0x10], R107 ;  /* 0x0000106b01008387 */ /* 0x0003e60000100600 */
[----:B------:R-:W-:Y:S01]  /*e2c0*/  @!P0 PRMT R75, R99, 0x5410, RZ ;  /* 0x00005410634b8816 */ /* 0x000fe200000000ff */
[----:B------:R3:W4:Y:S01]  /*e2d0*/  LDL.S16 R101, [R1+0x1c] ;  /* 0x00001c0001657983 */ /* 0x0007220000100600 */
[----:B------:R-:W-:Y:S01]  /*e2e0*/  ISETP.GE.U32.AND P0, PT, R217, R2, PT ;  /* 0x00000002d900720c */ /* 0x000fe20003f06070 */
[----:B------:R-:W-:Y:S01]  /*e2f0*/  FADD.FTZ R99, R0, R88 ;  /* 0x0000005800637221 */ /* 0x000fe20000010000 */
[----:B------:R-:W-:Y:S01]  /*e300*/  LOP3.LUT R2, R90, 0xffff, RZ, 0xc0, !PT ;  /* 0x0000ffff5a027812 */ /* 0x000fe200078ec0ff */
[----:B------:R3:W5:Y:S01]  /*e310*/  LDL.S16 R104, [R1+0x20] ;  /* 0x0000200001687983 */ /* 0x0007620000100600 */
[--C-:B------:R-:W-:Y:S01]  /*e320*/  FADD.FTZ R88, R85, R93.reuse ;  /* 0x0000005d55587221 */ /* 0x100fe20000010000 */
[----:B------:R-:W2:Y:S01]  /*e330*/  MUFU.EX2 R0, R157 ;  /* 0x0000009d00007308 */ /* 0x000ea20000000800 */
[----:B------:R-:W-:Y:S01]  /*e340*/  SHF.R.U32.HI R2, RZ, 0x8, R2 ;  /* 0x00000008ff027819 */ /* 0x000fe20000011602 */
[----:B------:R-:W-:Y:S03]  /*e350*/  FADD.FTZ R85, R82, R94 ;  /* 0x0000005e52557221 */ /* 0x000fe60000010000 */
[----:B------:R-:W-:Y:S03]  /*e360*/  LOP3.LUT R2, R2, 0xffff, RZ, 0xc0, !PT ;  /* 0x0000ffff02027812 */ /* 0x000fe600078ec0ff */
[----:B------:R-:W-:Y:S02]  /*e370*/  @!P0 HADD2 R106, -R77.H0_H0, -RZ.H0_H0 ;  /* 0xa00000ff4d6a8230 */ /* 0x000fe40000000900 */
[----:B------:R-:W2:Y:S03]  /*e380*/  MUFU.EX2 R82, R109 ;  /* 0x0000006d00527308 */ /* 0x000ea60000000800 */
[----:B------:R-:W-:Y:S01]  /*e390*/  PRMT R93, R106, 0x7610, R93 ;  /* 0x000076106a5d7816 */ /* 0x000fe2000000005d */
[----:B-1----:R3:W3:Y:S04]  /*e3a0*/  LDL.S16 R107, [R1+0x24] ;  /* 0x00002400016b7983 */ /* 0x0026e80000100600 */
[----:B------:R1:W-:Y:S02]  /*e3b0*/  @!P0 STL.S16 [R1+0x28], R106 ;  /* 0x0000286a01008387 */ /* 0x0003e40000100600 */
[----:B-1----:R-:W-:Y:S02]  /*e3c0*/  PRMT R106, R77, 0x5410, R92 ;  /* 0x000054104d6a7816 */ /* 0x002fe4000000005c */
[----:B------:R-:W-:Y:S02]  /*e3d0*/  @!P0 PRMT R77, R93, 0x5410, RZ ;  /* 0x000054105d4d8816 */ /* 0x000fe400000000ff */
[C---:B------:R-:W-:Y:S02]  /*e3e0*/  ISETP.GE.U32.AND P0, PT, R217.reuse, R2, PT ;  /* 0x00000002d900720c */ /* 0x040fe40003f06070 */
[----:B------:R-:W-:Y:S01]  /*e3f0*/  LOP3.LUT R93, R124, 0xff, RZ, 0xc0, !PT ;  /* 0x000000ff7c5d7812 */ /* 0x000fe200078ec0ff */
[----:B------:R-:W1:Y:S03]  /*e400*/  MUFU.EX2 R2, R117 ;  /* 0x0000007500027308 */ /* 0x000e660000000800 */
[----:B------:R-:W-:Y:S02]  /*e410*/  ISETP.GE.U32.AND P4, PT, R217, R93, PT ;  /* 0x0000005dd900720c */ /* 0x000fe40003f86070 */
[----:B--2---:R-:W-:Y:S05]  /*e420*/  F2FP.PACK_AB R93, R95, R0 ;  /* 0x000000005f5d723e */ /* 0x004fea00000000ff */
[----:B------:R-:W-:Y:S05]  /*e430*/  @!P0 HADD2 R102, -R92.H0_H0, -RZ.H0_H0 ;  /* 0xa00000ff5c668230 */ /* 0x000fea0000000900 */
[----:B------:R-:W-:Y:S01]  /*e440*/  PRMT R100, R102, 0x7610, R100 ;  /* 0x0000761066647816 */ /* 0x000fe20000000064 */
[----:B------:R2:W-:Y:S03]  /*e450*/  @!P0 STL.S16 [R1+0x18], R102 ;  /* 0x0000186601008387 */ /* 0x0005e60000100600 */
[----:B------:R-:W-:Y:S01]  /*e460*/  @!P0 PRMT R92, R100, 0x5410, RZ ;  /* 0x00005410645c8816 */ /* 0x000fe200000000ff */
[----:B------:R-:W-:Y:S02]  /*e470*/  FADD.FTZ R100, R83, R88 ;  /* 0x0000005853647221 */ /* 0x000fe40000010000 */
[--C-:B------:R-:W-:Y:S01]  /*e480*/  FADD.FTZ R83, R82, R97.reuse ;  /* 0x0000006152537221 */ /* 0x100fe20000010000 */
[C---:B------:R-:W-:Y:S02]  /*e490*/  PRMT R97, R93.reuse, 0x7632, R97 ;  /* 0x000076325d617816 */ /* 0x040fe40000000061 */
[----:B-1----:R-:W-:Y:S02]  /*e4a0*/  F2FP.PACK_AB R127, R2, R82 ;  /* 0x00000052027f723e */ /* 0x002fe400000000ff */
[----:B------:R-:W-:Y:S01]  /*e4b0*/  PRMT R109, R93, 0x5410, R97 ;  /* 0x000054105d6d7816 */ /* 0x000fe20000000061 */
[----:B------:R1:W-:Y:S01]  /*e4c0*/  MUFU.EX2 R82, R121 ;  /* 0x0000007900527308 */ /* 0x0003e20000000800 */
[----:B--2---:R-:W-:Y:S01]  /*e4d0*/  FADD.FTZ R102, R0, R85 ;  /* 0x0000005500667221 */ /* 0x004fe20000010000 */
[C---:B------:R-:W-:Y:S04]  /*e4e0*/  PRMT R0, R72.reuse, 0x7632, R0 ;  /* 0x0000763248007816 */ /* 0x040fe80000000000 */
[----:B------:R-:W-:Y:S01]  /*e4f0*/  PRMT R85, R72, 0x5410, R0 ;  /* 0x0000541048557816 */ /* 0x000fe20000000000 */
[----:B----4-:R-:W-:Y:S02]  /*e500*/  @!P4 HADD2 R101, -R93.H0_H0, -RZ.H0_H0 ;  /* 0xa00000ff5d65c230 */ /* 0x010fe40000000900 */
[----:B-----5:R-:W-:Y:S03]  /*e510*/  @!P6 HADD2 R104, -R0.H0_H0, -RZ.H0_H0 ;  /* 0xa00000ff0068e230 */ /* 0x020fe60000000900 */
[----:B------:R-:W-:Y:S01]  /*e520*/  PRMT R94, R101, 0x7610, R94 ;  /* 0x00007610655e7816 */ /* 0x000fe2000000005e */
[----:B------:R2:W-:Y:S03]  /*e530*/  @!P4 STL.S16 [R1+0x1c], R101 ;  /* 0x00001c650100c387 */ /* 0x0005e60000100600 */
[----:B------:R-:W-:Y:S02]  /*e540*/  @!P4 PRMT R93, R94, 0x5410, RZ ;  /* 0x000054105e5dc816 */ /* 0x000fe400000000ff */
[----:B------:R-:W-:Y:S01]  /*e550*/  PRMT R103, R104, 0x7610, R103 ;  /* 0x0000761068677816 */ /* 0x000fe20000000067 */
[----:B------:R-:W-:Y:S03]  /*e560*/  MUFU.EX2 R94, R128 ;  /* 0x00000080005e7308 */ /* 0x000fe60000000800 */
[----:B------:R-:W-:Y:S05]  /*e570*/  @!P6 PRMT R0, R103, 0x5410, RZ ;  /* 0x000054106700e816 */ /* 0x000fea00000000ff */
[----:B------:R-:W-:Y:S01]  /*e580*/  STG.E.U16 [R188.64+0x2], R0 ;  /* 0x00000200bc007986 */ /* 0x000fe2000c101510 */
[----:B---3--:R-:W-:Y:S05]  /*e590*/  @!P1 HADD2 R107, -R72.H0_H0, -RZ.H0_H0 ;  /* 0xa00000ff486b9230 */ /* 0x008fea0000000900 */
[----:B------:R-:W-:Y:S01]  /*e5a0*/  PRMT R88, R107, 0x7610, R88 ;  /* 0x000076106b587816 */ /* 0x000fe20000000058 */
[----:B------:R3:W-:Y:S03]  /*e5b0*/  @!P1 STL.S16 [R1+0x24], R107 ;  /* 0x0000246b01009387 */ /* 0x0007e60000100600 */
[----:B------:R-:W-:Y:S01]  /*e5c0*/  @!P1 PRMT R72, R88, 0x5410, RZ ;  /* 0x0000541058489816 */ /* 0x000fe200000000ff */
[----:B------:R4:W-:Y:S01]  /*e5d0*/  @!P6 STL.S16 [R1+0x20], R104 ;  /* 0x000020680100e387 */ /* 0x0009e20000100600 */
[----:B--2---:R-:W-:Y:S01]  /*e5e0*/  FADD.FTZ R101, R2, R83 ;  /* 0x0000005302657221 */ /* 0x004fe20000010000 */
[----:B------:R-:W-:Y:S01]  /*e5f0*/  SHF.R.U32.HI R2, RZ, 0x10, R144 ;  /* 0x00000010ff027819 */ /* 0x000fe20000011690 */
[----:B------:R-:W2:Y:S01]  /*e600*/  MUFU.EX2 R88, R132 ;  /* 0x0000008400587308 */ /* 0x000ea20000000800 */
[----:B------:R2:W5:Y:S02]  /*e610*/  LDL.S16 R119, [R1+0x2c] ;  /* 0x00002c0001777983 */ /* 0x0005640000100600 */
[----:B------:R-:W-:Y:S02]  /*e620*/  LOP3.LUT R2, R2, 0xff, RZ, 0xc0, !PT ;  /* 0x000000ff02027812 */ /* 0x000fe400078ec0ff */
[----:B------:R5:W5:Y:S02]  /*e630*/  LDL.S16 R115, [R1+0x40] ;  /* 0x0000400001737983 */ /* 0x000b640000100600 */
[----:B------:R-:W-:Y:S02]  /*e640*/  ISETP.GE.U32.AND P0, PT, R217, R2, PT ;  /* 0x00000002d900720c */ /* 0x000fe40003f06070 */
[----:B-1----:R1:W5:Y:S01]  /*e650*/  LDL.S16 R121, [R1+0x3c] ;  /* 0x00003c0001797983 */ /* 0x0023620000100600 */
[----:B------:R-:W1:Y:S03]  /*e660*/  MUFU.EX2 R2, R120 ;  /* 0x0000007800027308 */ /* 0x000e660000000800 */
[----:B------:R1:W-:Y:S04]  /*e670*/  STG.E.U16 [R188.64], R72 ;  /* 0x00000048bc007986 */ /* 0x0003e8000c101510 */
[----:B------:R-:W-:Y:S01]  /*e680*/  STG.E.U16 [R168.64+0x10], R80 ;  /* 0x00001050a8007986 */ /* 0x000fe2000c101510 */
[----:B---3--:R-:W-:Y:S02]  /*e690*/  FADD.FTZ R107, R95, R102 ;  /* 0x000000665f6b7221 */ /* 0x008fe40000010000 */
[----:B------:R-:W-:Y:S01]  /*e6a0*/  MUFU.EX2 R0, R167 ;  /* 0x000000a700007308 */ /* 0x000fe20000000800 */
[----:B------:R-:W-:Y:S01]  /*e6b0*/  STG.E.U16 [R168.64+0x12], R81 ;  /* 0x00001251a8007986 */ /* 0x000fe2000c101510 */
[----:B----4-:R-:W-:Y:S02]  /*e6c0*/  FADD.FTZ R104, R98, R100 ;  /* 0x0000006462687221 */ /* 0x010fe40000010000 */
[----:B------:R-:W-:Y:S02]  /*e6d0*/  IMAD.U32 R98, RZ, RZ, UR19 ;  /* 0x00000013ff627e24 */ /* 0x000fe4000f8e00ff */
[----:B--2---:R-:W-:Y:S03]  /*e6e0*/  FADD.FTZ R95, R88, R101 ;  /* 0x00000065585f7221 */ /* 0x004fe60000010000 */
[----:B------:R-:W-:Y:S01]  /*e6f0*/  LOP3.LUT R98, R211, UR6, R98, 0x96, !PT ;  /* 0x00000006d3627c12 */ /* 0x000fe2000f8e9662 */
[----:B------:R-:W-:Y:S01]  /*e700*/  ULEA UR6, UR33, 0x1, 0x1 ;  /* 0x0000000121067891 */ /* 0x000fe2000f8e083f */
[----:B-1----:R-:W-:Y:S01]  /*e710*/  FADD.FTZ R83, R2, R99 ;  /* 0x0000006302537221 */ /* 0x002fe20000010000 */
[----:B------:R-:W-:Y:S02]  /*e720*/  F2FP.PACK_AB R2, R82, R2 ;  /* 0x000000025202723e */ /* 0x000fe400000000ff */
[----:B------:R-:W-:Y:S01]  /*e730*/  IMAD.WIDE.U32 R102, R98, -0x326172a9, RZ ;  /* 0xcd9e8d5762667825 */ /* 0x000fe200078e00ff */
[----:B------:R1:W2:Y:S03]  /*e740*/  LDL.S16 R120, [R1+0x44] ;  /* 0x0000440001787983 */ /* 0x0002a60000100600 */
[----:B------:R-:W-:Y:S01]  /*e750*/  FADD.FTZ R99, R82, R83 ;  /* 0x0000005352637221 */ /* 0x000fe20000010000 */
[----:B------:R-:W-:Y:S01]  /*e760*/  SHF.R.U32.HI R82, RZ, 0x10, R86 ;  /* 0x00000010ff527819 */ /* 0x000fe20000011656 */
[----:B------:R-:W-:Y:S01]  /*e770*/  MUFU.EX2 R72, R193 ;  /* 0x000000c100487308 */ /* 0x000fe20000000800 */
[----:B------:R-:W-:Y:S02]  /*e780*/  LOP3.LUT R84, R103, UR30, R122, 0x96, !PT ;  /* 0x0000001e67547c12 */ /* 0x000fe4000f8e967a */
[----:B------:R-:W-:Y:S02]  /*e790*/  LOP3.LUT R82, R82, 0xff, RZ, 0xc0, !PT ;  /* 0x000000ff52527812 */ /* 0x000fe400078ec0ff */
[----:B------:R-:W-:Y:S01]  /*e7a0*/  LOP3.LUT R98, R195, UR28, R102, 0x96, !PT ;  /* 0x0000001cc3627c12 */ /* 0x000fe2000f8e9666 */
[----:B------:R-:W-:Y:S01]  /*e7b0*/  IMAD.WIDE.U32 R100, R84, -0x2daee0ad, RZ ;  /* 0xd2511f5354647825 */ /* 0x000fe200078e00ff */
[----:B------:R-:W-:Y:S02]  /*e7c0*/  ISETP.GE.U32.AND P4, PT, R217, R82, PT ;  /* 0x00000052d900720c */ /* 0x000fe40003f86070 */
[----:B------:R-:W-:Y:S01]  /*e7d0*/  LOP3.LUT R82, R124, 0xffff, RZ, 0xc0, !PT ;  /* 0x0000ffff7c527812 */ /* 0x000fe200078ec0ff */
[----:B------:R-:W3:Y:S01]  /*e7e0*/  MUFU.EX2 R83, R133 ;  /* 0x0000008500537308 */ /* 0x000ee20000000800 */
[----:B------:R-:W-:Y:S01]  /*e7f0*/  SHF.R.U32.HI R86, RZ, 0x18, R86 ;  /* 0x00000018ff567819 */ /* 0x000fe20000011656 */
[----:B------:R-:W-:Y:S01]  /*e800*/  FADD.FTZ R84, R94, R99 ;  /* 0x000000635e547221 */ /* 0x000fe20000010000 */
[----:B------:R-:W-:Y:S01]  /*e810*/  SHF.R.U32.HI R82, RZ, 0x8, R82 ;  /* 0x00000008ff527819 */ /* 0x000fe20000011652 */
[----:B------:R-:W-:Y:S03]  /*e820*/  IMAD.WIDE.U32 R98, R98, -0x2daee0ad, RZ ;  /* 0xd2511f5362627825 */ /* 0x000fe600078e00ff */
[----:B------:R-:W-:Y:S02]  /*e830*/  LOP3.LUT R82, R82, 0xffff, RZ, 0xc0, !PT ;  /* 0x0000ffff52527812 */ /* 0x000fe400078ec0ff */
[----:B------:R-:W-:Y:S01]  /*e840*/  LOP3.LUT R100, R99, UR25, R100, 0x96, !PT ;  /* 0x0000001963647c12 */ /* 0x000fe2000f8e9664 */
[----:B------:R4:W-:Y:S01]  /*e850*/  MUFU.EX2 R102, R166 ;  /* 0x000000a600667308 */ /* 0x0009e20000000800 */
[----:B------:R-:W-:Y:S09]  /*e860*/  ISETP.GE.U32.AND P6, PT, R217, R82, PT ;  /* 0x00000052d900720c */ /* 0x000ff20003fc6070 */
[----:B------:R-:W1:Y:S01]  /*e870*/  MUFU.EX2 R82, R129 ;  /* 0x0000008100527308 */ /* 0x000e620000000800 */
[C---:B---3--:R-:W-:Y:S01]  /*e880*/  F2FP.PACK_AB R132, R83.reuse, R88 ;  /* 0x000000585384723e */ /* 0x048fe200000000ff */
[----:B------:R-:W-:Y:S08]  /*e890*/  FADD.FTZ R117, R83, R95 ;  /* 0x0000005f53757221 */ /* 0x000ff00000010000 */
[----:B------:R-:W3:Y:S01]  /*e8a0*/  MUFU.EX2 R88, R197 ;  /* 0x000000c500587308 */ /* 0x000ee20000000800 */
[----:B----4-:R-:W-:Y:S02]  /*e8b0*/  PRMT R166, R160, 0x7632, R166 ;  /* 0x00007632a0a67816 */ /* 0x010fe400000000a6 */
[C---:B-1----:R-:W-:Y:S01]  /*e8c0*/  F2FP.PACK_AB R94, R82.reuse, R94 ;  /* 0x0000005e525e723e */ /* 0x042fe200000000ff */
[----:B------:R-:W-:Y:S01]  /*e8d0*/  FADD.FTZ R114, R82, R84 ;  /* 0x0000005452727221 */ /* 0x000fe20000010000 */
[----:B------:R-:W-:Y:S01]  /*e8e0*/  LOP3.LUT R82, R101, UR27, R218, 0x96, !PT ;  /* 0x0000001b65527c12 */ /* 0x000fe2000f8e96da */
[----:B------:R-:W-:Y:S04]  /*e8f0*/  IMAD.WIDE.U32 R100, R100, -0x326172a9, RZ ;  /* 0xcd9e8d5764647825 */ /* 0x000fe800078e00ff */
[----:B------:R-:W-:Y:S05]  /*e900*/  IMAD.WIDE.U32 R110, R82, -0x326172a9, RZ ;  /* 0xcd9e8d57526e7825 */ /* 0x000fea00078e00ff */
[----:B------:R-:W-:Y:S02]  /*e910*/  LOP3.LUT R82, R111, UR26, R194, 0x96, !PT ;  /* 0x0000001a6f527c12 */ /* 0x000fe4000f8e96c2 */
[----:B------:R-:W-:Y:S03]  /*e920*/  LOP3.LUT R110, R101, UR23, R110, 0x96, !PT ;  /* 0x00000017656e7c12 */ /* 0x000fe6000f8e966e */
[----:B------:R-:W-:Y:S04]  /*e930*/  IMAD.WIDE.U32 R82, R82, -0x2daee0ad, RZ ;  /* 0xd2511f5352527825 */ /* 0x000fe800078e00ff */
[----:B------:R-:W-:Y:S01]  /*e940*/  IMAD.WIDE.U32 R110, R110, -0x2daee0ad, RZ ;  /* 0xd2511f536e6e7825 */ /* 0x000fe200078e00ff */
[----:B------:R-:W-:Y:S04]  /*e950*/  LOP3.LUT R98, R83, UR11, R98, 0x96, !PT ;  /* 0x0000000b53627c12 */ /* 0x000fe8000f8e9662 */
[----:B------:R-:W-:Y:S01]  /*e960*/  LOP3.LUT R82, R111, UR5, R82, 0x96, !PT ;  /* 0x000000056f527c12 */ /* 0x000fe2000f8e9652 */
[----:B------:R-:W-:Y:S04]  /*e970*/  IMAD.WIDE.U32 R98, R98, -0x326172a9, RZ ;  /* 0xcd9e8d5762627825 */ /* 0x000fe800078e00ff */
[----:B------:R-:W-:Y:S01]  /*e980*/  IMAD.WIDE.U32 R82, R82, -0x326172a9, RZ ;  /* 0xcd9e8d5752527825 */ /* 0x000fe200078e00ff */
[----:B------:R-:W-:Y:S04]  /*e990*/  LOP3.LUT R103, R99, UR8, R100, 0x96, !PT ;  /* 0x0000000863677c12 */ /* 0x000fe8000f8e9664 */
[----:B------:R-:W-:Y:S02]  /*e9a0*/  LOP3.LUT R84, R83, UR32, R98, 0x96, !PT ;  /* 0x0000002053547c12 */ /* 0x000fe4000f8e9662 */
[----:B---3--:R-:W-:Y:S02]  /*e9b0*/  F2FP.PACK_AB R98, R88, R72 ;  /* 0x000000485862723e */ /* 0x008fe400000000ff */
[----:B------:R-:W-:Y:S02]  /*e9c0*/  LOP3.LUT R95, R84, 0xff, RZ, 0xc0, !PT ;  /* 0x000000ff545f7812 */ /* 0x000fe400078ec0ff */
[----:B------:R-:W-:Y:S02]  /*e9d0*/  PRMT R101, R98, 0x7632, R101 ;  /* 0x0000763262657816 */ /* 0x000fe40000000065 */
[--C-:B------:R-:W-:Y:S02]  /*e9e0*/  SHF.R.U32.HI R131, RZ, 0x10, R82.reuse ;  /* 0x00000010ff837819 */ /* 0x100fe40000011652 */
[----:B------:R-:W-:Y:S01]  /*e9f0*/  SHF.R.U32.HI R123, RZ, 0x18, R82 ;  /* 0x00000018ff7b7819 */ /* 0x000fe20000011652 */
[----:B-----5:R-:W-:Y:S05]  /*ea00*/  @!P6 HADD2 R119, -R97.H0_H0, -RZ.H0_H0 ;  /* 0xa00000ff6177e230 */ /* 0x020fea0000000900 */
[----:B------:R-:W-:Y:S01]  /*ea10*/  PRMT R100, R119, 0x7610, R100 ;  /* 0x0000761077647816 */ /* 0x000fe20000000064 */
[----:B------:R1:W-:Y:S03]  /*ea20*/  @!P6 STL.S16 [R1+0x2c], R119 ;  /* 0x00002c770100e387 */ /* 0x0003e60000100600 */
[----:B------:R-:W-:Y:S02]  /*ea30*/  @!P6 PRMT R97, R100, 0x5410, RZ ;  /* 0x000054106461e816 */ /* 0x000fe400000000ff */
[----:B------:R-:W-:Y:S01]  /*ea40*/  ISETP.GE.U32.AND P6, PT, R217, R95, PT ;  /* 0x0000005fd900720c */ /* 0x000fe20003fc6070 */
[----:B------:R-:W-:Y:S01]  /*ea50*/  FADD.FTZ R95, R72, R104 ;  /* 0x00000068485f7221 */ /* 0x000fe20000010000 */
[----:B------:R-:W-:Y:S01]  /*ea60*/  LOP3.LUT R72, R84, 0xffff, RZ, 0xc0, !PT ;  /* 0x0000ffff54487812 */ /* 0x000fe200078ec0ff */
[----:B------:R-:W3:Y:S02]  /*ea70*/  MUFU.EX2 R100, R146 ;  /* 0x0000009200647308 */ /* 0x000ee40000000800 */
[----:B------:R-:W-:Y:S01]  /*ea80*/  FADD.FTZ R111, R88, R95 ;  /* 0x0000005f586f7221 */ /* 0x000fe20000010000 */
[----:B------:R-:W-:Y:S01]  /*ea90*/  SHF.R.U32.HI R72, RZ, 0x8, R72 ;  /* 0x00000008ff487819 */ /* 0x000fe20000011648 */
[----:B------:R-:W-:Y:S01]  /*eaa0*/  FADD.FTZ R88, R102, R107 ;  /* 0x0000006b66587221 */ /* 0x000fe20000010000 */
[----:B------:R-:W-:Y:S02]  /*eab0*/  F2FP.PACK_AB R102, R0, R102 ;  /* 0x000000660066723e */ /* 0x000fe400000000ff */
[----:B------:R-:W-:Y:S01]  /*eac0*/  LOP3.LUT R72, R72, 0xffff, RZ, 0xc0, !PT ;  /* 0x0000ffff48487812 */ /* 0x000fe200078ec0ff */
[----:B------:R-:W-:Y:S01]  /*ead0*/  FADD.FTZ R107, R0, R88 ;  /* 0x00000058006b7221 */ /* 0x000fe20000010000 */
[----:B------:R-:W-:Y:S01]  /*eae0*/  LOP3.LUT R0, R82, 0xff, RZ, 0xc0, !PT ;  /* 0x000000ff52007812 */ /* 0x000fe200078ec0ff */
[----:B------:R-:W-:Y:S01]  /*eaf0*/  @!P6 HADD2 R115, -R98.H0_H0, -RZ.H0_H0 ;  /* 0xa00000ff6273e230 */ /* 0x000fe20000000900 */
[----:B------:R-:W-:Y:S04]  /*eb00*/  PRMT R157, R102, 0x7632, R157 ;  /* 0x00007632669d7816 */ /* 0x000fe8000000009d */
[----:B------:R-:W-:Y:S01]  /*eb10*/  PRMT R99, R115, 0x7610, R99 ;  /* 0x0000761073637816 */ /* 0x000fe20000000063 */
[----:B-1----:R1:W4:Y:S04]  /*eb20*/  LDL.S16 R119, [R1+0x30] ;  /* 0x0000300001777983 */ /* 0x0023280000100600 */
[----:B------:R5:W-:Y:S01]  /*eb30*/  @!P6 STL.S16 [R1+0x40], R115 ;  /* 0x000040730100e387 */ /* 0x000be20000100600 */
[----:B---3--:R-:W-:Y:S01]  /*eb40*/  FADD.FTZ R104, R100, R117 ;  /* 0x0000007564687221 */ /* 0x008fe20000010000 */
[----:B-----5:R-:W-:Y:S02]  /*eb50*/  PRMT R115, R98, 0x5410, R101 ;  /* 0x0000541062737816 */ /* 0x020fe40000000065 */
[----:B------:R-:W-:Y:S02]  /*eb60*/  @!P6 PRMT R98, R99, 0x5410, RZ ;  /* 0x000054106362e816 */ /* 0x000fe400000000ff */
[----:B------:R-:W-:Y:S01]  /*eb70*/  ISETP.GE.U32.AND P6, PT, R217, R72, PT ;  /* 0x00000048d900720c */ /* 0x000fe20003fc6070 */
[----:B------:R-:W3:Y:S01]  /*eb80*/  MUFU.EX2 R99, R161 ;  /* 0x000000a100637308 */ /* 0x000ee20000000800 */
[----:B------:R-:W-:Y:S05]  /*eb90*/  PRMT R72, R118, 0x7610, R72 ;  /* 0x0000761076487816 */ /* 0x000fea0000000048 */
[----:B--2---:R-:W-:Y:S05]  /*eba0*/  @!P5 HADD2 R120, -R72.H0_H0, -RZ.H0_H0 ;  /* 0xa00000ff4878d230 */ /* 0x004fea0000000900 */
[----:B------:R-:W-:Y:S01]  /*ebb0*/  PRMT R88, R120, 0x7610, R88 ;  /* 0x0000761078587816 */ /* 0x000fe20000000058 */
[----:B------:R-:W-:Y:S05]  /*ebc0*/  @!P6 HADD2 R121, -R101.H0_H0, -RZ.H0_H0 ;  /* 0xa00000ff6579e230 */ /* 0x000fea0000000900 */
[----:B------:R-:W-:Y:S01]  /*ebd0*/  PRMT R95, R121, 0x7610, R95 ;  /* 0x00007610795f7816 */ /* 0x000fe2000000005f */
[----:B------:R-:W-:Y:S03]  /*ebe0*/  @!P6 STL.S16 [R1+0x3c], R121 ;  /* 0x00003c790100e387 */ /* 0x000fe60000100600 */
[----:B------:R-:W-:Y:S01]  /*ebf0*/  @!P6 PRMT R101, R95, 0x5410, RZ ;  /* 0x000054105f65e816 */ /* 0x000fe200000000ff */
[----:B------:R-:W-:Y:S01]  /*ec00*/  @!P5 STL.S16 [R1+0x44], R120 ;  /* 0x000044780100d387 */ /* 0x000fe20000100600 */
[----:B------:R-:W-:Y:S01]  /*ec10*/  ISETP.GE.U32.AND P6, PT, R217, R0, PT ;  /* 0x00000000d900720c */ /* 0x000fe20003fc6070 */
[----:B------:R-:W2:Y:S01]  /*ec20*/  MUFU.EX2 R95, R137 ;  /* 0x00000089005f7308 */ /* 0x000ea20000000800 */
[----:B------:R-:W-:Y:S01]  /*ec30*/  LOP3.LUT R0, R82, 0xffff, RZ, 0xc0, !PT ;  /* 0x0000ffff52007812 */ /* 0x000fe200078ec0ff */
[C---:B---3--:R-:W-:Y:S01]  /*ec40*/  FADD.FTZ R104, R99.reuse, R104 ;  /* 0x0000006863687221 */ /* 0x048fe20000010000 */
[----:B------:R-:W-:Y:S02]  /*ec50*/  F2FP.PACK_AB R100, R99, R100 ;  /* 0x000000646364723e */ /* 0x000fe400000000ff */
[--C-:B------:R-:W-:Y:S02]  /*ec60*/  SHF.R.U32.HI R80, RZ, 0x8, R0.reuse ;  /* 0x00000008ff507819 */ /* 0x100fe40000011600 */
[----:B------:R-:W-:Y:S02]  /*ec70*/  PRMT R0, R118, 0x7632, R0 ;  /* 0x0000763276007816 */ /* 0x000fe40000000000 */
[----:B------:R-:W-:Y:S02]  /*ec80*/  LOP3.LUT R80, R80, 0xffff, RZ, 0xc0, !PT ;  /* 0x0000ffff50507812 */ /* 0x000fe400078ec0ff */
[----:B------:R-:W-:Y:S02]  /*ec90*/  PRMT R83, R72, 0x5410, R0 ;  /* 0x0000541048537816 */ /* 0x000fe40000000000 */
[----:B------:R-:W-:Y:S02]  /*eca0*/  @!P5 PRMT R72, R88, 0x5410, RZ ;  /* 0x000054105848d816 */ /* 0x000fe400000000ff */
[----:B------:R-:W-:Y:S01]  /*ecb0*/  ISETP.GE.U32.AND P5, PT, R217, R80, PT ;  /* 0x00000050d900720c */ /* 0x000fe20003fa6070 */
[----:B------:R-:W-:Y:S01]  /*ecc0*/  IMAD.WIDE.U32 R80, R103, -0x2daee0ad, RZ ;  /* 0xd2511f5367507825 */ /* 0x000fe200078e00ff */
[----:B------:R-:W3:Y:S01]  /*ecd0*/  MUFU.EX2 R88, R203 ;  /* 0x000000cb00587308 */ /* 0x000ee20000000800 */
[----:B------:R-:W-:Y:S03]  /*ece0*/  STG.E.U16 [R170.64+0x10], R72 ;  /* 0x00001048aa007986 */ /* 0x000fe6000c101510 */
[----:B------:R-:W-:Y:S02]  /*ecf0*/  LOP3.LUT R82, R81, UR31, R110, 0x96, !PT ;  /* 0x0000001f51527c12 */ /* 0x000fe4000f8e966e */
[----:B------:R-:W-:Y:S02]  /*ed00*/  LOP3.LUT R117, R80, 0xffff, RZ, 0xc0, !PT ;  /* 0x0000ffff50757812 */ /* 0x000fe400078ec0ff */
[--C-:B------:R-:W-:Y:S02]  /*ed10*/  SHF.R.U32.HI R130, RZ, 0x10, R80.reuse ;  /* 0x00000010ff827819 */ /* 0x100fe40000011650 */
[----:B------:R-:W-:Y:S01]  /*ed20*/  SHF.R.U32.HI R129, RZ, 0x18, R80 ;  /* 0x00000018ff817819 */ /* 0x000fe20000011650 */
[----:B------:R-:W2:Y:S01]  /*ed30*/  MUFU.EX2 R81, R202 ;  /* 0x000000ca00517308 */ /* 0x000ea20000000800 */
[----:B------:R-:W-:Y:S01]  /*ed40*/  LOP3.LUT R122, R82, 0xff, RZ, 0xc0, !PT ;  /* 0x000000ff527a7812 */ /* 0x000fe200078ec0ff */
[----:B----4-:R-:W-:Y:S05]  /*ed50*/  @!P3 HADD2 R119, -R0.H0_H0, -RZ.H0_H0 ;  /* 0xa00000ff0077b230 */ /* 0x010fea0000000900 */
[----:B------:R-:W-:Y:S01]  /*ed60*/  PRMT R103, R119, 0x7610, R103 ;  /* 0x0000761077677816 */ /* 0x000fe20000000067 */
[----:B------:R4:W-:Y:S03]  /*ed70*/  @!P3 STL.S16 [R1+0x30], R119 ;  /* 0x000030770100b387 */ /* 0x0009e60000100600 */
[----:B------:R-:W-:Y:S01]  /*ed80*/  @!P3 PRMT R0, R103, 0x5410, RZ ;  /* 0x000054106700b816 */ /* 0x000fe200000000ff */
[----:B------:R1:W5:Y:S01]  /*ed90*/  LDL.S16 R197, [R1+0x98] ;  /* 0x0000980001c57983 */ /* 0x0003620000100600 */
[----:B------:R-:W-:Y:S01]  /*eda0*/  ISETP.GE.U32.AND P3, PT, R217, R86, PT ;  /* 0x00000056d900720c */ /* 0x000fe20003f66070 */
[----:B------:R-:W-:Y:S01]  /*edb0*/  FADD.FTZ R103, R154, R114 ;  /* 0x000000729a677221 */ /* 0x000fe20000010000 */
[----:B------:R-:W-:Y:S01]  /*edc0*/  LOP3.LUT R114, R80, 0xff, RZ, 0xc0, !PT ;  /* 0x000000ff50727812 */ /* 0x000fe200078ec0ff */
[----:B------:R1:W5:Y:S01]  /*edd0*/  LDL.S16 R193, [R1+0xa0] ;  /* 0x0000a00001c17983 */ /* 0x0003620000100600 */
[C---:B--2---:R-:W-:Y:S01]  /*ede0*/  F2FP.PACK_AB R154, R95.reuse, R154 ;  /* 0x0000009a5f9a723e */ /* 0x044fe200000000ff */
[----:B------:R-:W-:Y:S02]  /*edf0*/  IMAD.U32 R80, RZ, RZ, UR19 ;  /* 0x00000013ff507e24 */ /* 0x000fe4000f8e00ff */
[----:B------:R1:W2:Y:S01]  /*ee00*/  LDL.S16 R149, [R1+0xac] ;  /* 0x0000ac0001957983 */ /* 0x0002a20000100600 */
[----:B------:R-:W-:Y:S01]  /*ee10*/  PRMT R153, R154, 0x7632, R153 ;  /* 0x000076329a997816 */ /* 0x000fe20000000099 */
[----:B------:R-:W-:Y:S01]  /*ee20*/  FADD.FTZ R99, R95, R103 ;  /* 0x000000675f637221 */ /* 0x000fe20000010000 */
[----:B------:R-:W-:Y:S01]  /*ee30*/  LOP3.LUT R80, R211, UR6, R80, 0x96, !PT ;  /* 0x00000006d3507c12 */ /* 0x000fe2000f8e9650 */
[----:B------:R1:W2:Y:S01]  /*ee40*/  LDL.S16 R143, [R1+0xa8] ;  /* 0x0000a800018f7983 */ /* 0x0002a20000100600 */
[----:B------:R-:W-:Y:S01]  /*ee50*/  FADD.FTZ R95, R159, R111 ;  /* 0x0000006f9f5f7221 */ /* 0x000fe20000010000 */
[C---:B---3--:R-:W-:Y:S02]  /*ee60*/  F2FP.PACK_AB R159, R88.reuse, R159 ;  /* 0x0000009f589f723e */ /* 0x048fe400000000ff */
[----:B------:R1:W3:Y:S01]  /*ee70*/  LDL.S16 R142, [R1+0xa4] ;  /* 0x0000a400018e7983 */ /* 0x0002e20000100600 */
[----:B------:R-:W-:Y:S01]  /*ee80*/  FADD.FTZ R103, R88, R95 ;  /* 0x0000005f58677221 */ /* 0x000fe20000010000 */
[----:B------:R-:W-:Y:S01]  /*ee90*/  PRMT R158, R159, 0x7632, R158 ;  /* 0x000076329f9e7816 */ /* 0x000fe2000000009e */
[----:B------:R-:W-:Y:S01]  /*eea0*/  MUFU.EX2 R88, R148 ;  /* 0x0000009400587308 */ /* 0x000fe20000000800 */
[----:B------:R1:W3:Y:S01]  /*eeb0*/  LDL.S16 R139, [R1+0x9c] ;  /* 0x00009c00018b7983 */ /* 0x0002e20000100600 */
[----:B----4-:R-:W-:Y:S03]  /*eec0*/  IMAD.WIDE.U32 R118, R80, -0x326172a9, RZ ;  /* 0xcd9e8d5750767825 */ /* 0x010fe600078e00ff */
[----:B------:R4:W-:Y:S01]  /*eed0*/  STG.E.U16 [R170.64+0x12], R0 ;  /* 0x00001200aa007986 */ /* 0x0009e2000c101510 */
[----:B------:R-:W-:Y:S01]  /*eee0*/  FADD.FTZ R95, R152, R104 ;  /* 0x00000068985f7221 */ /* 0x000fe20000010000 */
[----:B------:R-:W-:Y:S02]  /*eef0*/  LOP3.LUT R80, R119, UR30, R230, 0x96, !PT ;  /* 0x0000001e77507c12 */ /* 0x000fe4000f8e96e6 */
[----:B------:R-:W-:Y:S01]  /*ef00*/  LOP3.LUT R72, R233, UR28, R118, 0x96, !PT ;  /* 0x0000001ce9487c12 */ /* 0x000fe2000f8e9676 */
[----:B------:R1:W-:Y:S02]  /*ef10*/  STG.E.U16 [R190.64+0xe], R79 ;  /* 0x00000e4fbe007986 */ /* 0x0003e4000c101510 */
[----:B------:R-:W-:Y:S02]  /*ef20*/  IMAD.WIDE.U32 R110, R80, -0x2daee0ad, RZ ;  /* 0xd2511f53506e7825 */ /* 0x000fe400078e00ff */
[----:B------:R1:W-:Y:S02]  /*ef30*/  STG.E.U16 [R190.64+0x10], R78 ;  /* 0x0000104ebe007986 */ /* 0x0003e4000c101510 */
[----:B------:R-:W-:Y:S05]  /*ef40*/  IMAD.WIDE.U32 R118, R72, -0x2daee0ad, RZ ;  /* 0xd2511f5348767825 */ /* 0x000fea00078e00ff */
[----:B------:R-:W-:Y:S02]  /*ef50*/  LOP3.LUT R72, R119, UR25, R110, 0x96, !PT ;  /* 0x0000001977487c12 */ /* 0x000fe4000f8e966e */
[----:B------:R-:W-:Y:S01]  /*ef60*/  PRMT R119, R102, 0x5410, R157 ;  /* 0x0000541066777816 */ /* 0x000fe2000000009d */
[----:B----4-:R-:W-:Y:S01]  /*ef70*/  FADD.FTZ R0, R163, R107 ;  /* 0x0000006ba3007221 */ /* 0x010fe20000010000 */
[C---:B------:R-:W-:Y:S03]  /*ef80*/  F2FP.PACK_AB R163, R81.reuse, R163 ;  /* 0x000000a351a3723e */ /* 0x040fe600000000ff */
[----:B------:R-:W-:Y:S01]  /*ef90*/  FADD.FTZ R107, R81, R0 ;  /* 0x00000000516b7221 */ /* 0x000fe20000010000 */
[----:B------:R-:W-:Y:S01]  /*efa0*/  LOP3.LUT R0, R111, UR27, R220, 0x96, !PT ;  /* 0x0000001b6f007c12 */ /* 0x000fe2000f8e96dc */
[----:B------:R-:W-:Y:S02]  /*efb0*/  IMAD.WIDE.U32 R110, R72, -0x326172a9, RZ ;  /* 0xcd9e8d57486e7825 */ /* 0x000fe400078e00ff */
[----:B------:R-:W4:Y:S02]  /*efc0*/  MUFU.EX2 R72, R162 ;  /* 0x000000a200487308 */ /* 0x000f240000000800 */
[----:B------:R-:W-:Y:S05]  /*efd0*/  IMAD.WIDE.U32 R80, R0, -0x326172a9, RZ ;  /* 0xcd9e8d5700507825 */ /* 0x000fea00078e00ff */
[----:B-1----:R-:W-:Y:S03]  /*efe0*/  LOP3.LUT R79, R81, UR26, R232, 0x96, !PT ;  /* 0x0000001a514f7c12 */ /* 0x002fe6000f8e96e8 */
[----:B------:R-:W1:Y:S02]  /*eff0*/  MUFU.EX2 R0, R165 ;  /* 0x000000a500007308 */ /* 0x000e640000000800 */
[----:B------:R-:W-:Y:S05]  /*f000*/  IMAD.WIDE.U32 R78, R79, -0x2daee0ad, RZ ;  /* 0xd2511f534f4e7825 */ /* 0x000fea00078e00ff */
[----:B------:R-:W-:Y:S02]  /*f010*/  LOP3.LUT R81, R79, UR11, R118, 0x96, !PT ;  /* 0x0000000b4f517c12 */ /* 0x000fe4000f8e9676 */
[----:B------:R-:W-:Y:S01]  /*f020*/  LOP3.LUT R79, R111, UR23, R80, 0x96, !PT ;  /* 0x000000176f4f7c12 */ /* 0x000fe2000f8e9650 */
[----:B------:R-:W2:Y:S01]  /*f030*/  MUFU.EX2 R165, R207 ;  /* 0x000000cf00a57308 */ /* 0x000ea20000000800 */
[----:B----4-:R-:W-:Y:S03]  /*f040*/  F2FP.PACK_AB R133, R72, R88 ;  /* 0x000000584885723e */ /* 0x010fe600000000ff */
[----:B------:R-:W-:Y:S01]  /*f050*/  IMAD.WIDE.U32 R120, R79, -0x2daee0ad, RZ ;  /* 0xd2511f534f787825 */ /* 0x000fe200078e00ff */
[----:B------:R-:W-:Y:S04]  /*f060*/  PRMT R162, R163, 0x7632, R162 ;  /* 0x00007632a3a27816 */ /* 0x000fe800000000a2 */
[----:B------:R-:W-:Y:S01]  /*f070*/  LOP3.LUT R80, R121, UR5, R78, 0x96, !PT ;  /* 0x0000000579507c12 */ /* 0x000fe2000f8e964e */
[----:B------:R-:W-:Y:S01]  /*f080*/  IMAD.WIDE.U32 R78, R81, -0x326172a9, RZ ;  /* 0xcd9e8d57514e7825 */ /* 0x000fe200078e00ff */
[C---:B-1----:R-:W-:Y:S03]  /*f090*/  F2FP.PACK_AB R152, R0.reuse, R152 ;  /* 0x000000980098723e */ /* 0x042fe600000000ff */
[----:B------:R-:W-:Y:S01]  /*f0a0*/  FADD.FTZ R104, R0, R95 ;  /* 0x0000005f00687221 */ /* 0x000fe20000010000 */
[----:B------:R-:W-:Y:S01]  /*f0b0*/  PRMT R0, R71, 0x7632, R0 ;  /* 0x0000763247007816 */ /* 0x000fe20000000000 */
[----:B------:R-:W-:Y:S01]  /*f0c0*/  FADD.FTZ R95, R88, R99 ;  /* 0x00000063585f7221 */ /* 0x000fe20000010000 */
[----:B------:R-:W-:Y:S01]  /*f0d0*/  LOP3.LUT R126, R79, UR8, R110, 0x96, !PT ;  /* 0x000000084f7e7c12 */ /* 0x000fe2000f8e966e */
[----:B------:R-:W-:Y:S01]  /*f0e0*/  IMAD.WIDE.U32 R80, R80, -0x326172a9, RZ ;  /* 0xcd9e8d5750507825 */ /* 0x000fe200078e00ff */
[----:B------:R-:W-:Y:S01]  /*f0f0*/  PRMT R88, R71, 0x5410, R0 ;  /* 0x0000541047587816 */ /* 0x000fe20000000000 */
[----:B------:R-:W1:Y:S01]  /*f100*/  MUFU.EX2 R79, R208 ;  /* 0x000000d0004f7308 */ /* 0x000e620000000800 */
[----:B------:R-:W-:Y:S02]  /*f110*/  PRMT R155, R152, 0x7632, R155 ;  /* 0x00007632989b7816 */ /* 0x000fe4000000009b */
[----:B------:R-:W-:Y:S04]  /*f120*/  LOP3.LUT R78, R81, UR32, R78, 0x96, !PT ;  /* 0x00000020514e7c12 */ /* 0x000fe8000f8e964e */
[----:B------:R-:W-:Y:S01]  /*f130*/  LOP3.LUT R99, R78, 0xff, RZ, 0xc0, !PT ;  /* 0x000000ff4e637812 */ /* 0x000fe200078ec0ff */
[----:B-----5:R-:W-:Y:S05]  /*f140*/  @!P0 HADD2 R197, -R71.H0_H0, -RZ.H0_H0 ;  /* 0xa00000ff47c58230 */ /* 0x020fea0000000900 */
[----:B------:R-:W-:Y:S01]  /*f150*/  PRMT R118, R197, 0x7610, R118 ;  /* 0x00007610c5767816 */ /* 0x000fe20000000076 */
[----:B------:R4:W-:Y:S01]  /*f160*/  @!P0 STL.S16 [R1+0x98], R197 ;  /* 0x000098c501008387 */ /* 0x0009e20000100600 */
[----:B--2---:R-:W-:Y:S02]  /*f170*/  @!P6 HADD2 R149, -R159.H0_H0, -RZ.H0_H0 ;  /* 0xa00000ff9f95e230 */ /* 0x004fe40000000900 */
[----:B------:R-:W-:Y:S02]  /*f180*/  @!P0 PRMT R71, R118, 0x5410, RZ ;  /* 0x0000541076478816 */ /* 0x000fe400000000ff */
[----:B------:R-:W-:Y:S01]  /*f190*/  ISETP.GE.U32.AND P0, PT, R217, R99, PT ;  /* 0x00000063d900720c */ /* 0x000fe20003f06070 */
[----:B------:R-:W-:Y:S01]  /*f1a0*/  @!P5 HADD2 R143, -R158.H0_H0, -RZ.H0_H0 ;  /* 0xa00000ff9e8fd230 */ /* 0x000fe20000000900 */
[----:B------:R-:W-:Y:S01]  /*f1b0*/  PRMT R167, R149, 0x7610, R167 ;  /* 0x0000761095a77816 */ /* 0x000fe200000000a7 */
[----:B------:R2:W-:Y:S01]  /*f1c0*/  STG.E.U16 [R188.64+0x10], R71 ;  /* 0x00001047bc007986 */ /* 0x0005e2000c101510 */
[----:B------:R-:W-:Y:S01]  /*f1d0*/  PRMT R99, R100, 0x7632, R99 ;  /* 0x0000763264637816 */ /* 0x000fe20000000063 */
[----:B---3--:R-:W-:Y:S01]  /*f1e0*/  @!P2 HADD2 R142, -R0.H0_H0, -RZ.H0_H0 ;  /* 0xa00000ff008ea230 */ /* 0x008fe20000000900 */
[----:B------:R-:W-:Y:S04]  /*f1f0*/  PRMT R138, R143, 0x7610, R138 ;  /* 0x000076108f8a7816 */ /* 0x000fe8000000008a */
[----:B------:R-:W-:Y:S03]  /*f200*/  PRMT R161, R142, 0x7610, R161 ;  /* 0x000076108ea17816 */ /* 0x000fe600000000a1 */
[----:B------:R-:W-:Y:S01]  /*f210*/  @!P0 HADD2 R193, -R102.H0_H0, -RZ.H0_H0 ;  /* 0xa00000ff66c18230 */ /* 0x000fe20000000900 */
[----:B------:R-:W-:Y:S02]  /*f220*/  @!P2 PRMT R0, R161, 0x5410, RZ ;  /* 0x00005410a100a816 */ /* 0x000fe400000000ff */
[----:B------:R-:W3:Y:S02]  /*f230*/  MUFU.EX2 R161, R212 ;  /* 0x000000d400a17308 */ /* 0x000ee40000000800 */
[----:B------:R-:W-:Y:S01]  /*f240*/  PRMT R111, R193, 0x7610, R111 ;  /* 0x00007610c16f7816 */ /* 0x000fe2000000006f */
[----:B------:R5:W-:Y:S01]  /*f250*/  @!P0 STL.S16 [R1+0xa0], R193 ;  /* 0x0000a0c101008387 */ /* 0x000be20000100600 */
[----:B----4-:R-:W-:Y:S01]  /*f260*/  FADD.FTZ R197, R72, R95 ;  /* 0x0000005f48c57221 */ /* 0x010fe20000010000 */
[----:B------:R-:W-:Y:S02]  /*f270*/  PRMT R72, R127, 0x7610, R72 ;  /* 0x000076107f487816 */ /* 0x000fe40000000048 */
[----:B------:R-:W-:Y:S01]  /*f280*/  @!P0 PRMT R102, R111, 0x5410, RZ ;  /* 0x000054106f668816 */ /* 0x000fe200000000ff */
[----:B------:R4:W-:Y:S01]  /*f290*/  @!P6 STL.S16 [R1+0xac], R149 ;  /* 0x0000ac950100e387 */ /* 0x0009e20000100600 */
[----:B------:R-:W-:Y:S02]  /*f2a0*/  PRMT R111, R159, 0x5410, R158 ;  /* 0x000054109f6f7816 */ /* 0x000fe4000000009e */
[----:B------:R-:W-:Y:S01]  /*f2b0*/  @!P5 PRMT R158, R138, 0x5410, RZ ;  /* 0x000054108a9ed816 */ /* 0x000fe200000000ff */
[----:B------:R-:W-:Y:S01]  /*f2c0*/  @!P5 STL.S16 [R1+0xa8], R143 ;  /* 0x0000a88f0100d387 */ /* 0x000fe20000100600 */
[----:B------:R-:W-:Y:S01]  /*f2d0*/  @!P6 PRMT R159, R167, 0x5410, RZ ;  /* 0x00005410a79fe816 */ /* 0x000fe200000000ff */
[----:B--2---:R-:W-:Y:S01]  /*f2e0*/  FADD.FTZ R71, R165, R103 ;  /* 0x00000067a5477221 */ /* 0x004fe20000010000 */
[----:B-1----:R-:W-:Y:S01]  /*f2f0*/  F2FP.PACK_AB R165, R79, R165 ;  /* 0x000000a54fa5723e */ /* 0x002fe200000000ff */
[----:B------:R-:W-:Y:S01]  /*f300*/  @!P2 STL.S16 [R1+0xa4], R142 ;  /* 0x0000a48e0100a387 */ /* 0x000fe20000100600 */
[----:B------:R-:W-:Y:S01]  /*f310*/  ISETP.GE.U32.AND P6, PT, R217, R114, PT ;  /* 0x00000072d900720c */ /* 0x000fe20003fc6070 */
[----:B------:R-:W-:Y:S01]  /*f320*/  FADD.FTZ R206, R79, R71 ;  /* 0x000000474fce7221 */ /* 0x000fe20000010000 */
[----:B------:R-:W-:Y:S01]  /*f330*/  LOP3.LUT R71, R82, 0xffff, RZ, 0xc0, !PT ;  /* 0x0000ffff52477812 */ /* 0x000fe200078ec0ff */
[----:B------:R1:W-:Y:S01]  /*f340*/  STG.E.U16 [R188.64+0x12], R0 ;  /* 0x00001200bc007986 */ /* 0x0003e2000c101510 */
[----:B------:R-:W-:Y:S02]  /*f350*/  PRMT R164, R165, 0x7632, R164 ;  /* 0x00007632a5a47816 */ /* 0x000fe400000000a4 */
[----:B------:R-:W-:Y:S01]  /*f360*/  SHF.R.U32.HI R71, RZ, 0x8, R71 ;  /* 0x00000008ff477819 */ /* 0x000fe20000011647 */
[----:B------:R-:W-:Y:S01]  /*f370*/  STG.E.U16 [R168.64+0x22], R73 ;  /* 0x00002249a8007986 */ /* 0x000fe2000c101510 */
[----:B------:R-:W-:Y:S02]  /*f380*/  PRMT R95, R94, 0x7632, R95 ;  /* 0x000076325e5f7816 */ /* 0x000fe4000000005f */
[----:B------:R-:W-:Y:S01]  /*f390*/  LOP3.LUT R71, R71, 0xffff, RZ, 0xc0, !PT ;  /* 0x0000ffff47477812 */ /* 0x000fe200078ec0ff */
[----:B------:R2:W-:Y:S01]  /*f3a0*/  STG.E.U16 [R168.64+0x20], R74 ;  /* 0x0000204aa8007986 */ /* 0x0005e2000c101510 */
[----:B-----5:R-:W-:Y:S02]  /*f3b0*/  MUFU.EX2 R193, R225 ;  /* 0x000000e100c17308 */ /* 0x020fe40000000800 */
[----:B------:R-:W-:Y:S02]  /*f3c0*/  ISETP.GE.U32.AND P1, PT, R217, R71, PT ;  /* 0x00000047d900720c */ /* 0x000fe40003f26070 */
[----:B------:R-:W-:Y:S01]  /*f3d0*/  LOP3.LUT R71, R78, 0xffff, RZ, 0xc0, !PT ;  /* 0x0000ffff4e477812 */ /* 0x000fe200078ec0ff */
[----:B----4-:R4:W5:Y:S03]  /*f3e0*/  LDL.S16 R149, [R1+0x94] ;  /* 0x0000940001957983 */ /* 0x0109660000100600 */
[----:B------:R-:W-:Y:S04]  /*f3f0*/  SHF.R.U32.HI R71, RZ, 0x8, R71 ;  /* 0x00000008ff477819 */ /* 0x000fe80000011647 */
[----:B------:R-:W-:Y:S04]  /*f400*/  LOP3.LUT R71, R71, 0xffff, RZ, 0xc0, !PT ;  /* 0x0000ffff47477812 */ /* 0x000fe800078ec0ff */
[----:B------:R-:W-:Y:S01]  /*f410*/  ISETP.GE.U32.AND P0, PT, R217, R71, PT ;  /* 0x00000047d900720c */ /* 0x000fe20003f06070 */
[----:B-1----:R-:W1:Y:S01]  /*f420*/  MUFU.EX2 R0, R209 ;  /* 0x000000d100007308 */ /* 0x002e620000000800 */
[----:B--2---:R-:W-:Y:S11]  /*f430*/  SHF.R.U32.HI R74, RZ, 0x18, R90 ;  /* 0x00000018ff4a7819 */ /* 0x004ff6000001165a */
[----:B------:R-:W-:Y:S05]  /*f440*/  @!P0 HADD2 R139, -R157.H0_H0, -RZ.H0_H0 ;  /* 0xa00000ff9d8b8230 */ /* 0x000fea0000000900 */
[----:B------:R-:W-:Y:S01]  /*f450*/  PRMT R71, R139, 0x7610, R71 ;  /* 0x000076108b477816 */ /* 0x000fe20000000047 */
[----:B------:R2:W-:Y:S03]  /*f460*/  @!P0 STL.S16 [R1+0x9c], R139 ;  /* 0x00009c8b01008387 */ /* 0x0005e60000100600 */
[----:B------:R-:W-:Y:S01]  /*f470*/  @!P0 PRMT R157, R71, 0x5410, RZ ;  /* 0x00005410479d8816 */ /* 0x000fe200000000ff */
[----:B------:R4:W4:Y:S01]  /*f480*/  LDL.S16 R143, [R1+0x74] ;  /* 0x00007400018f7983 */ /* 0x0009220000100600 */
[----:B------:R-:W-:Y:S03]  /*f490*/  SHF.R.U32.HI R71, RZ, 0x18, R87 ;  /* 0x00000018ff477819 */ /* 0x000fe60000011657 */
[----:B------:R4:W4:Y:S01]  /*f4a0*/  LDL.S16 R142, [R1+0x70] ;  /* 0x00007000018e7983 */ /* 0x0009220000100600 */
[C---:B------:R-:W-:Y:S02]  /*f4b0*/  ISETP.GE.U32.AND P0, PT, R217.reuse, R71, PT ;  /* 0x00000047d900720c */ /* 0x040fe40003f06070 */
[----:B------:R-:W-:Y:S01]  /*f4c0*/  LOP3.LUT R71, R80, 0xff, RZ, 0xc0, !PT ;  /* 0x000000ff50477812 */ /* 0x000fe200078ec0ff */
[----:B------:R4:W4:Y:S03]  /*f4d0*/  LDL.S16 R118, [R1+0x78] ;  /* 0x0000780001767983 */ /* 0x0009260000100600 */
[----:B------:R-:W-:Y:S01]  /*f4e0*/  ISETP.GE.U32.AND P5, PT, R217, R71, PT ;  /* 0x00000047d900720c */ /* 0x000fe20003fa6070 */
[----:B------:R4:W4:Y:S01]  /*f4f0*/  LDL.S16 R138, [R1+0x6c] ;  /* 0x00006c00018a7983 */ /* 0x0009220000100600 */
[----:B---3--:R-:W-:Y:S01]  /*f500*/  FADD.FTZ R71, R161, R107 ;  /* 0x0000006ba1477221 */ /* 0x008fe20000010000 */
[C---:B-1----:R-:W-:Y:S03]  /*f510*/  F2FP.PACK_AB R161, R0.reuse, R161 ;  /* 0x000000a100a1723e */ /* 0x042fe600000000ff */
[--C-:B------:R-:W-:Y:S01]  /*f520*/  FADD.FTZ R203, R0, R71.reuse ;  /* 0x0000004700cb7221 */ /* 0x100fe20000010000 */
[----:B------:R-:W-:Y:S02]  /*f530*/  @P0 LOP3.LUT R187, R187, 0x1000, RZ, 0xfc, !PT ;  /* 0x00001000bbbb0812 */ /* 0x000fe400078efcff */
[----:B------:R-:W-:Y:S01]  /*f540*/  ISETP.GE.U32.AND P0, PT, R217, R122, PT ;  /* 0x0000007ad900720c */ /* 0x000fe20003f06070 */
[----:B--2---:R1:W2:Y:S01]  /*f550*/  LDL.S16 R139, [R1+0x7c] ;  /* 0x00007c00018b7983 */ /* 0x0042a20000100600 */
[----:B------:R-:W-:Y:S02]  /*f560*/  PRMT R71, R127, 0x7632, R71 ;  /* 0x000076327f477816 */ /* 0x000fe40000000047 */
[----:B------:R-:W-:Y:S02]  /*f570*/  SHF.R.U32.HI R0, RZ, 0x10, R87 ;  /* 0x00000010ff007819 */ /* 0x000fe40000011657 */
[----:B------:R-:W-:Y:S02]  /*f580*/  PRMT R122, R165, 0x5410, R164 ;  /* 0x00005410a57a7816 */ /* 0x000fe400000000a4 */
[----:B------:R-:W-:Y:S02]  /*f590*/  LOP3.LUT R0, R0, 0xff, RZ, 0xc0, !PT ;  /* 0x000000ff00007812 */ /* 0x000fe400078ec0ff */
[----:B------:R-:W-:Y:S02]  /*f5a0*/  PRMT R156, R161, 0x7632, R156 ;  /* 0x00007632a19c7816 */ /* 0x000fe4000000009c */
[----:B------:R-:W-:Y:S02]  /*f5b0*/  ISETP.GE.U32.AND P2, PT, R217, R0, PT ;  /* 0x00000000d900720c */ /* 0x000fe40003f46070 */
[----:B------:R-:W-:Y:S02]  /*f5c0*/  LOP3.LUT R0, R80, 0xffff, RZ, 0xc0, !PT ;  /* 0x0000ffff50007812 */ /* 0x000fe400078ec0ff */
[----:B------:R-:W-:Y:S02]  /*f5d0*/  SHF.R.U32.HI R81, RZ, 0x10, R80 ;  /* 0x00000010ff517819 */ /* 0x000fe40000011650 */
[----:B------:R-:W-:Y:S02]  /*f5e0*/  SHF.R.U32.HI R0, RZ, 0x8, R0 ;  /* 0x00000008ff007819 */ /* 0x000fe40000011600 */
[----:B------:R-:W-:Y:S02]  /*f5f0*/  SHF.R.U32.HI R80, RZ, 0x18, R80 ;  /* 0x00000018ff507819 */ /* 0x000fe40000011650 */
[----:B------:R-:W-:Y:S01]  /*f600*/  LOP3.LUT R0, R0, 0xffff, RZ, 0xc0, !PT ;  /* 0x0000ffff00007812 */ /* 0x000fe200078ec0ff */
[----:B-----5:R-:W-:Y:S05]  /*f610*/  @!P5 HADD2 R149, -R163.H0_H0, -RZ.H0_H0 ;  /* 0xa00000ffa395d230 */ /* 0x020fea0000000900 */
[----:B------:R-:W-:Y:S01]  /*f620*/  PRMT R107, R149, 0x7610, R107 ;  /* 0x00007610956b7816 */ /* 0x000fe2000000006b */
[----:B------:R3:W-:Y:S02]  /*f630*/  @!P5 STL.S16 [R1+0x94], R149 ;  /* 0x000094950100d387 */ /* 0x0007e40000100600 */
[----:B---3--:R-:W3:Y:S01]  /*f640*/  MUFU.EX2 R149, R205 ;  /* 0x000000cd00957308 */ /* 0x008ee20000000800 */
[----:B----4-:R-:W-:Y:S02]  /*f650*/  @!P0 HADD2 R143, -R165.H0_H0, -RZ.H0_H0 ;  /* 0xa00000ffa58f8230 */ /* 0x010fe40000000900 */
[----:B------:R-:W-:Y:S03]  /*f660*/  @!P1 HADD2 R142, -R164.H0_H0, -RZ.H0_H0 ;  /* 0xa00000ffa48e9230 */ /* 0x000fe60000000900 */
[----:B------:R-:W-:Y:S01]  /*f670*/  PRMT R103, R143, 0x7610, R103 ;  /* 0x000076108f677816 */ /* 0x000fe20000000067 */
[----:B------:R-:W-:Y:S01]  /*f680*/  @!P0 STL.S16 [R1+0x74], R143 ;  /* 0x0000748f01008387 */ /* 0x000fe20000100600 */
[----:B------:R-:W-:Y:S02]  /*f690*/  @!P3 HADD2 R118, -R71.H0_H0, -RZ.H0_H0 ;  /* 0xa00000ff4776b230 */ /* 0x000fe40000000900 */
[----:B------:R-:W-:Y:S01]  /*f6a0*/  @!P0 PRMT R165, R103, 0x5410, RZ ;  /* 0x0000541067a58816 */ /* 0x000fe200000000ff */
[----:B------:R-:W-:Y:S01]  /*f6b0*/  @!P1 STL.S16 [R1+0x70], R142 ;  /* 0x0000708e01009387 */ /* 0x000fe20000100600 */
[----:B------:R-:W-:Y:S02]  /*f6c0*/  PRMT R103, R72, 0x5410, R71 ;  /* 0x0000541048677816 */ /* 0x000fe40000000047 */
[----:B------:R-:W-:Y:S02]  /*f6d0*/  PRMT R128, R118, 0x7610, R128 ;  /* 0x0000761076807816 */ /* 0x000fe40000000080 */
[----:B------:R-:W-:Y:S02]  /*f6e0*/  PRMT R79, R142, 0x7610, R79 ;  /* 0x000076108e4f7816 */ /* 0x000fe4000000004f */
[----:B------:R-:W-:Y:S02]  /*f6f0*/  @!P3 PRMT R71, R128, 0x5410, RZ ;  /* 0x000054108047b816 */ /* 0x000fe400000000ff */
[----:B------:R-:W-:Y:S02]  /*f700*/  LOP3.LUT P0, RZ, R187, 0x1000, RZ, 0xc0, !PT ;  /* 0x00001000bbff7812 */ /* 0x000fe4000780c0ff */
[----:B------:R-:W-:Y:S01]  /*f710*/  @!P1 PRMT R164, R79, 0x5410, RZ ;  /* 0x000054104fa49816 */ /* 0x000fe200000000ff */
[----:B--2---:R-:W-:Y:S01]  /*f720*/  @!P4 HADD2 R139, -R72.H0_H0, -RZ.H0_H0 ;  /* 0xa00000ff488bc230 */ /* 0x004fe20000000900 */
[----:B------:R-:W-:Y:S01]  /*f730*/  LOP3.LUT R187, R187, 0xfffffbff, RZ, 0xc0, !PT ;  /* 0xfffffbffbbbb7812 */ /* 0x000fe200078ec0ff */
[----:B------:R2:W-:Y:S01]  /*f740*/  STG.E.U16 [R170.64+0x22], R71 ;  /* 0x00002247aa007986 */ /* 0x0005e2000c101510 */
[----:B------:R-:W-:Y:S01]  /*f750*/  SHF.R.U32.HI R79, RZ, 0x10, R90 ;  /* 0x00000010ff4f7819 */ /* 0x000fe2000001165a */
[----:B---3--:R-:W-:Y:S01]  /*f760*/  FADD.FTZ R73, R149, R104 ;  /* 0x0000006895497221 */ /* 0x008fe20000010000 */
[----:B------:R-:W-:Y:S01]  /*f770*/  PRMT R136, R139, 0x7610, R136 ;  /* 0x000076108b887816 */ /* 0x000fe20000000088 */
[----:B------:R-:W-:Y:S01]  /*f780*/  @!P4 STL.S16 [R1+0x7c], R139 ;  /* 0x00007c8b0100c387 */ /* 0x000fe20000100600 */
[----:B------:R-:W-:Y:S02]  /*f790*/  LOP3.LUT R79, R79, 0xff, RZ, 0xc0, !PT ;  /* 0x000000ff4f4f7812 */ /* 0x000fe400078ec0ff */
[----:B------:R-:W-:Y:S01]  /*f7a0*/  @!P4 PRMT R72, R136, 0x5410, RZ ;  /* 0x000054108848c816 */ /* 0x000fe200000000ff */
[----:B------:R3:W-:Y:S04]  /*f7b0*/  @!P3 STL.S16 [R1+0x78], R118 ;  /* 0x000078760100b387 */ /* 0x0007e80000100600 */
[----:B------:R-:W-:Y:S04]  /*f7c0*/  STG.E.U16 [R170.64+0x20], R72 ;  /* 0x00002048aa007986 */ /* 0x000fe8000c101510 */
[----:B------:R-:W-:Y:S04]  /*f7d0*/  STG.E.U16 [R190.64+0x1e], R76 ;  /* 0x00001e4cbe007986 */ /* 0x000fe8000c101510 */
[----:B------:R-:W-:Y:S01]  /*f7e0*/  STG.E.U16 [R190.64+0x20], R75 ;  /* 0x0000204bbe007986 */ /* 0x000fe2000c101510 */
[----:B--2---:R-:W-:Y:S02]  /*f7f0*/  SHF.R.U32.HI R71, RZ, 0x10, R124 ;  /* 0x00000010ff477819 */ /* 0x004fe4000001167c */
[----:B---3--:R-:W-:Y:S02]  /*f800*/  PRMT R118, R163, 0x5410, R162 ;  /* 0x00005410a3767816 */ /* 0x008fe400000000a2 */
[----:B------:R-:W-:Y:S02]  /*f810*/  @!P5 PRMT R163, R107, 0x5410, RZ ;  /* 0x000054106ba3d816 */ /* 0x000fe400000000ff */
[C---:B------:R-:W-:Y:S01]  /*f820*/  ISETP.GE.U32.AND P5, PT, R217.reuse, R0, PT ;  /* 0x00000000d900720c */ /* 0x040fe20003fa6070 */
[----:B------:R1:W2:Y:S11]  /*f830*/  LDL.S16 R107, [R1+0x88] ;  /* 0x00008800016b7983 */ /* 0x0002b60000100600 */
[----:B------:R-:W-:Y:S01]  /*f840*/  @!UPT UIADD3 URZ, URZ, URZ, URZ ;  /* 0x0000003f3f3ff290 */ /* 0x000fe2000fffe03f */
[----:B------:R-:W-:Y:S05]  /*f850*/  @!P5 HADD2 R138, -R162.H0_H0, -RZ.H0_H0 ;  /* 0xa00000ffa28ad230 */ /* 0x000fea0000000900 */
[----:B------:R-:W-:Y:S01]  /*f860*/  PRMT R0, R138, 0x7610, R0 ;  /* 0x000076108a007816 */ /* 0x000fe20000000000 */
[----:B------:R3:W-:Y:S03]  /*f870*/  @!P5 STL.S16 [R1+0x6c], R138 ;  /* 0x00006c8a0100d387 */ /* 0x0007e60000100600 */
[----:B------:R-:W-:Y:S01]  /*f880*/  @!P5 PRMT R162, R0, 0x5410, RZ ;  /* 0x0000541000a2d816 */ /* 0x000fe200000000ff */
[----:B------:R1:W4:Y:S01]  /*f890*/  LDL.S16 R139, [R1+0x84] ;  /* 0x00008400018b7983 */ /* 0x0003220000100600 */
[----:B------:R-:W-:Y:S03]  /*f8a0*/  SHF.R.U32.HI R0, RZ, 0x8, R117 ;  /* 0x00000008ff007819 */ /* 0x000fe60000011675 */
[----:B------:R1:W5:Y:S01]  /*f8b0*/  LDL.S16 R136, [R1+0x90] ;  /* 0x0000900001887983 */ /* 0x0003620000100600 */
[----:B------:R-:W-:Y:S04]  /*f8c0*/  LOP3.LUT R0, R0, 0xffff, RZ, 0xc0, !PT ;  /* 0x0000ffff00007812 */ /* 0x000fe800078ec0ff */
[C---:B------:R-:W-:Y:S02]  /*f8d0*/  ISETP.GE.U32.AND P5, PT, R217.reuse, R0, PT ;  /* 0x00000000d900720c */ /* 0x040fe40003fa6070 */
[----:B------:R-:W1:Y:S01]  /*f8e0*/  MUFU.EX2 R0, R204 ;  /* 0x000000cc00007308 */ /* 0x000e620000000800 */
[----:B---3--:R3:W3:Y:S01]  /*f8f0*/  LDL.S16 R138, [R1+0x80] ;  /* 0x00008000018a7983 */ /* 0x0086e20000100600 */
[C---:B-1----:R-:W-:Y:S01]  /*f900*/  F2FP.PACK_AB R149, R0.reuse, R149 ;  /* 0x000000950095723e */ /* 0x042fe200000000ff */
[----:B------:R-:W-:Y:S01]  /*f910*/  FADD.FTZ R202, R0, R73 ;  /* 0x0000004900ca7221 */ /* 0x000fe20000010000 */
[----:B------:R-:W-:Y:S02]  /*f920*/  SHF.R.U32.HI R73, RZ, 0x18, R124 ;  /* 0x00000018ff497819 */ /* 0x000fe4000001167c */
[C---:B------:R-:W-:Y:S02]  /*f930*/  PRMT R0, R2.reuse, 0x7632, R0 ;  /* 0x0000763202007816 */ /* 0x040fe40000000000 */
[----:B------:R-:W-:Y:S02]  /*f940*/  ISETP.GE.U32.AND P3, PT, R217, R73, PT ;  /* 0x00000049d900720c */ /* 0x000fe40003f66070 */
[----:B------:R-:W-:Y:S11]  /*f950*/  PRMT R148, R149, 0x7632, R148 ;  /* 0x0000763295947816 */ /* 0x000ff60000000094 */
[----:B------:R-:W-:Y:S02]  /*f960*/  @P3 LOP3.LUT R187, R187, 0x400, RZ, 0xfc, !PT ;  /* 0x00000400bbbb3812 */ /* 0x000fe400078efcff */
[----:B------:R-:W-:Y:S02]  /*f970*/  ISETP.GE.U32.AND P3, PT, R217, R74, PT ;  /* 0x0000004ad900720c */ /* 0x000fe40003f66070 */
[----:B------:R-:W-:Y:S01]  /*f980*/  LOP3.LUT R187, R187, 0xfffffeff, RZ, 0xc0, !PT ;  /* 0xfffffeffbbbb7812 */ /* 0x000fe200078ec0ff */
[----:B--2---:R-:W-:Y:S05]  /*f990*/  @!P2 HADD2 R107, -R2.H0_H0, -RZ.H0_H0 ;  /* 0xa00000ff026ba230 */ /* 0x004fea0000000900 */
[----:B------:R-:W-:Y:S01]  /*f9a0*/  PRMT R127, R107, 0x7610, R127 ;  /* 0x000076106b7f7816 */ /* 0x000fe2000000007f */
[----:B------:R1:W-:Y:S04]  /*f9b0*/  @!P2 STL.S16 [R1+0x88], R107 ;  /* 0x0000886b0100a387 */ /* 0x0003e80000100600 */
[----:B------:R2:W2:Y:S01]  /*f9c0*/  LDL.S16 R73, [R1+0x8c] ;  /* 0x00008c0001497983 */ /* 0x0004a20000100600 */
[----:B----4-:R-:W-:Y:S02]  /*f9d0*/  @!P0 HADD2 R139, -R0.H0_H0, -RZ.H0_H0 ;  /* 0xa00000ff008b8230 */ /* 0x010fe40000000900 */
[----:B-----5:R-:W-:Y:S03]  /*f9e0*/  @!P6 HADD2 R136, -R160.H0_H0, -RZ.H0_H0 ;  /* 0xa00000ffa088e230 */ /* 0x020fe60000000900 */
[----:B------:R-:W-:Y:S01]  /*f9f0*/  @!P0 STL.S16 [R1+0x84], R139 ;  /* 0x0000848b01008387 */ /* 0x000fe20000100600 */
[----:B-1----:R-:W-:Y:S02]  /*fa00*/  PRMT R107, R2, 0x5410, R0 ;  /* 0x00005410026b7816 */ /* 0x002fe40000000000 */
[----:B------:R-:W-:Y:S01]  /*fa10*/  @!P2 PRMT R2, R127, 0x5410, RZ ;  /* 0x000054107f02a816 */ /* 0x000fe200000000ff */
[----:B------:R-:W-:Y:S01]  /*fa20*/  IMAD.WIDE.U32 R126, R126, -0x2daee0ad, RZ ;  /* 0xd2511f537e7e7825 */ /* 0x000fe200078e00ff */
[----:B------:R-:W-:Y:S03]  /*fa30*/  PRMT R135, R136, 0x7610, R135 ;  /* 0x0000761088877816 */ /* 0x000fe60000000087 */
[----:B------:R1:W-:Y:S01]  /*fa40*/  STG.E.U16 [R188.64+0x20], R2 ;  /* 0x00002002bc007986 */ /* 0x0003e2000c101510 */
[--C-:B------:R-:W-:Y:S02]  /*fa50*/  LOP3.LUT R128, R127, UR31, R120.reuse, 0x96, !PT ;  /* 0x0000001f7f807c12 */ /* 0x100fe4000f8e9678 */
[----:B------:R-:W-:Y:S02]  /*fa60*/  PRMT R120, R139, 0x7610, R120 ;  /* 0x000076108b787816 */ /* 0x000fe40000000078 */
[----:B------:R-:W-:Y:S02]  /*fa70*/  LOP3.LUT R72, R128, 0xff, RZ, 0xc0, !PT ;  /* 0x000000ff80487812 */ /* 0x000fe400078ec0ff */
[----:B------:R-:W-:Y:S02]  /*fa80*/  @!P0 PRMT R0, R120, 0x5410, RZ ;  /* 0x0000541078008816 */ /* 0x000fe400000000ff */
[----:B------:R-:W-:Y:S02]  /*fa90*/  ISETP.GE.U32.AND P1, PT, R217, R72, PT ;  /* 0x00000048d900720c */ /* 0x000fe40003f26070 */
[--C-:B------:R-:W-:Y:S01]  /*faa0*/  SHF.R.U32.HI R72, RZ, 0x10, R84.reuse ;  /* 0x00000010ff487819 */ /* 0x100fe20000011654 */
[----:B------:R4:W-:Y:S01]  /*fab0*/  STG.E.U16 [R188.64+0x22], R0 ;  /* 0x00002200bc007986 */ /* 0x0009e2000c101510 */
[----:B------:R-:W-:Y:S02]  /*fac0*/  SHF.R.U32.HI R84, RZ, 0x18, R84 ;  /* 0x00000018ff547819 */ /* 0x000fe40000011654 */
[----:B------:R-:W-:Y:S01]  /*fad0*/  LOP3.LUT R72, R72, 0xff, RZ, 0xc0, !PT ;  /* 0x000000ff48487812 */ /* 0x000fe200078ec0ff */
[----:B------:R-:W-:Y:S04]  /*fae0*/  STG.E.U16 [R168.64+0x30], R77 ;  /* 0x0000304da8007986 */ /* 0x000fe8000c101510 */
[----:B------:R-:W-:Y:S02]  /*faf0*/  STG.E.U16 [R168.64+0x32], R92 ;  /* 0x0000325ca8007986 */ /* 0x000fe4000c101510 */
[----:B------:R-:W-:Y:S01]  /*fb00*/  @P1 LOP3.LUT R187, R187, 0x100, RZ, 0xfc, !PT ;  /* 0x00000100bbbb1812 */ /* 0x000fe200078efcff */
[----:B---3--:R-:W-:Y:S03]  /*fb10*/  @!P1 HADD2 R138, -R161.H0_H0, -RZ.H0_H0 ;  /* 0xa00000ffa18a9230 */ /* 0x008fe60000000900 */
[----:B------:R-:W-:Y:S02]  /*fb20*/  LOP3.LUT R187, R187, 0xfffffdff, RZ, 0xc0, !PT ;  /* 0xfffffdffbbbb7812 */ /* 0x000fe400078ec0ff */
[----:B-1----:R-:W-:Y:S01]  /*fb30*/  LOP3.LUT R2, R71, 0xff, RZ, 0xc0, !PT ;  /* 0x000000ff47027812 */ /* 0x002fe200078ec0ff */
[----:B------:R-:W-:Y:S01]  /*fb40*/  @!P1 STL.S16 [R1+0x80], R138 ;  /* 0x0000808a01009387 */ /* 0x000fe20000100600 */
[----:B------:R-:W-:Y:S02]  /*fb50*/  @P6 LOP3.LUT R187, R187, 0x200, RZ, 0xfc, !PT ;  /* 0x00000200bbbb6812 */ /* 0x000fe400078efcff */
[----:B------:R-:W-:Y:S01]  /*fb60*/  ISETP.GE.U32.AND P4, PT, R217, R2, PT ;  /* 0x00000002d900720c */ /* 0x000fe20003f86070 */
[----:B------:R1:W-:Y:S01]  /*fb70*/  @!P6 STL.S16 [R1+0x90], R136 ;  /* 0x000090880100e387 */ /* 0x0003e20000100600 */
[----:B------:R-:W-:Y:S02]  /*fb80*/  LOP3.LUT R187, R187, 0xfffff7ff, RZ, 0xc0, !PT ;  /* 0xfffff7ffbbbb7812 */ /* 0x000fe400078ec0ff */
[----:B------:R-:W-:Y:S02]  /*fb90*/  PRMT R2, R132, 0x7610, R2 ;  /* 0x0000761084027816 */ /* 0x000fe40000000002 */
[----:B------:R-:W-:Y:S02]  /*fba0*/  @P5 LOP3.LUT R187, R187, 0x800, RZ, 0xfc, !PT ;  /* 0x00000800bbbb5812 */ /* 0x000fe400078efcff */
[----:B------:R-:W-:Y:S02]  /*fbb0*/  PRMT R137, R138, 0x7610, R137 ;  /* 0x000076108a897816 */ /* 0x000fe40000000089 */
[----:B------:R-:W-:Y:S02]  /*fbc0*/  PRMT R71, R132, 0x7632, R71 ;  /* 0x0000763284477816 */ /* 0x000fe40000000047 */
[C---:B------:R-:W-:Y:S02]  /*fbd0*/  ISETP.GE.U32.AND P6, PT, R217.reuse, R72, PT ;  /* 0x00000048d900720c */ /* 0x040fe40003fc6070 */
[----:B------:R-:W-:Y:S02]  /*fbe0*/  ISETP.GE.U32.AND P1, PT, R217, R84, PT ;  /* 0x00000054d900720c */ /* 0x000fe40003f26070 */
[----:B----4-:R-:W-:Y:S04]  /*fbf0*/  LOP3.LUT R0, R128, 0xffff, RZ, 0xc0, !PT ;  /* 0x0000ffff80007812 */ /* 0x010fe800078ec0ff */
[----:B------:R-:W-:Y:S04]  /*fc00*/  SHF.R.U32.HI R0, RZ, 0x8, R0 ;  /* 0x00000008ff007819 */ /* 0x000fe80000011600 */
[----:B------:R-:W-:Y:S01]  /*fc10*/  LOP3.LUT R0, R0, 0xffff, RZ, 0xc0, !PT ;  /* 0x0000ffff00007812 */ /* 0x000fe200078ec0ff */
[----:B--2---:R-:W-:Y:S05]  /*fc20*/  @!P5 HADD2 R73, -R166.H0_H0, -RZ.H0_H0 ;  /* 0xa00000ffa649d230 */ /* 0x004fea0000000900 */
[----:B------:R-:W-:Y:S01]  /*fc30*/  PRMT R134, R73, 0x7610, R134 ;  /* 0x0000761049867816 */ /* 0x000fe20000000086 */
[----:B------:R2:W-:Y:S01]  /*fc40*/  @!P5 STL.S16 [R1+0x8c], R73 ;  /* 0x00008c490100d387 */ /* 0x0005e20000100600 */
[----:B------:R-:W-:Y:S03]  /*fc50*/  ISETP.GE.U32.AND P5, PT, R217, R79, PT ;  /* 0x0000004fd900720c */ /* 0x000fe60003fa6070 */
[----:B-1----:R1:W3:Y:S04]  /*fc60*/  LDL.S16 R136, [R1+0x68] ;  /* 0x0000680001887983 */ /* 0x0022e80000100600 */
[----:B------:R1:W4:Y:S04]  /*fc70*/  LDL.S16 R167, [R1+0x64] ;  /* 0x0000640001a77983 */ /* 0x0003280000100600 */
[----:B------:R1:W5:Y:S04]  /*fc80*/  LDL.S16 R143, [R1+0x58] ;  /* 0x00005800018f7983 */ /* 0x0003680000100600 */
[----:B------:R1:W5:Y:S04]  /*fc90*/  LDL.S16 R120, [R1+0x54] ;  /* 0x0000540001787983 */ /* 0x0003680000100600 */
[----:B------:R1:W5:Y:S04]  /*fca0*/  LDL.S16 R142, [R1+0x60] ;  /* 0x00006000018e7983 */ /* 0x0003680000100600 */
[----:B------:R1:W5:Y:S01]  /*fcb0*/  LDL.S16 R139, [R1+0x5c] ;  /* 0x00005c00018b7983 */ /* 0x0003620000100600 */
[--C-:B--2---:R-:W-:Y:S02]  /*fcc0*/  SHF.R.U32.HI R73, RZ, 0x10, R78.reuse ;  /* 0x00000010ff497819 */ /* 0x104fe4000001164e */
[----:B------:R-:W-:Y:S01]  /*fcd0*/  SHF.R.U32.HI R78, RZ, 0x18, R78 ;  /* 0x00000018ff4e7819 */ /* 0x000fe2000001164e */
[----:B------:R1:W2:Y:S01]  /*fce0*/  LDL.S16 R138, [R1+0x50] ;  /* 0x00005000018a7983 */ /* 0x0002a20000100600 */
[----:B------:R-:W-:Y:S02]  /*fcf0*/  LOP3.LUT R73, R73, 0xff, RZ, 0xc0, !PT ;  /* 0x000000ff49497812 */ /* 0x000fe400078ec0ff */
[C---:B------:R-:W-:Y:S01]  /*fd00*/  ISETP.GE.U32.AND P0, PT, R217.reuse, R78, PT ;  /* 0x0000004ed900720c */ /* 0x040fe20003f06070 */
[----:B------:R1:W2:Y:S01]  /*fd10*/  LDL.S16 R121, [R1+0x4c] ;  /* 0x00004c0001797983 */ /* 0x0002a20000100600 */
[----:B------:R-:W-:Y:S01]  /*fd20*/  ISETP.GE.U32.AND P2, PT, R217, R73, PT ;  /* 0x00000049d900720c */ /* 0x000fe20003f46070 */
[----:B---3--:R-:W-:Y:S02]  /*fd30*/  @!P5 HADD2 R136, -R2.H0_H0, -RZ.H0_H0 ;  /* 0xa00000ff0288d230 */ /* 0x008fe40000000900 */
[----:B----4-:R-:W-:Y:S03]  /*fd40*/  @!P3 HADD2 R167, -R71.H0_H0, -RZ.H0_H0 ;  /* 0xa00000ff47a7b230 */ /* 0x010fe60000000900 */
[----:B------:R-:W-:Y:S01]  /*fd50*/  PRMT R104, R136, 0x7610, R104 ;  /* 0x0000761088687816 */ /* 0x000fe20000000068 */
[----:B------:R3:W-:Y:S01]  /*fd60*/  @!P5 STL.S16 [R1+0x68], R136 ;  /* 0x000068880100d387 */ /* 0x0007e20000100600 */
[----:B------:R-:W-:Y:S01]  /*fd70*/  LOP3.LUT P5, RZ, R187, 0x800, RZ, 0xc0, !PT ;  /* 0x00000800bbff7812 */ /* 0x000fe200078ac0ff */
[----:B-----5:R-:W-:Y:S01]  /*fd80*/  @!P4 HADD2 R143, -R94.H0_H0, -RZ.H0_H0 ;  /* 0xa00000ff5e8fc230 */ /* 0x020fe20000000900 */
[----:B------:R-:W-:Y:S04]  /*fd90*/  PRMT R73, R167, 0x7610, R73 ;  /* 0x00007610a7497816 */ /* 0x000fe80000000049 */
[----:B------:R-:W-:Y:S01]  /*fda0*/  PRMT R117, R143, 0x7610, R117 ;  /* 0x000076108f757816 */ /* 0x000fe20000000075 */
[----:B------:R-:W-:Y:S02]  /*fdb0*/  @!P6 HADD2 R142, -R100.H0_H0, -RZ.H0_H0 ;  /* 0xa00000ff648ee230 */ /* 0x000fe40000000900 */
[----:B------:R-:W-:Y:S03]  /*fdc0*/  @!P1 HADD2 R139, -R99.H0_H0, -RZ.H0_H0 ;  /* 0xa00000ff638b9230 */ /* 0x000fe60000000900 */
[----:B------:R-:W-:Y:S01]  /*fdd0*/  PRMT R110, R142, 0x7610, R110 ;  /* 0x000076108e6e7816 */ /* 0x000fe2000000006e */
[----:B--2---:R-:W-:Y:S01]  /*fde0*/  @!P2 HADD2 R138, -R154.H0_H0, -RZ.H0_H0 ;  /* 0xa00000ff9a8aa230 */ /* 0x004fe20000000900 */
[----:B------:R-:W-:Y:S01]  /*fdf0*/  PRMT R87, R139, 0x7610, R87 ;  /* 0x000076108b577816 */ /* 0x000fe20000000057 */
[----:B------:R-:W-:Y:S03]  /*fe00*/  @!P0 HADD2 R121, -R153.H0_H0, -RZ.H0_H0 ;  /* 0xa00000ff99798230 */ /* 0x000fe60000000900 */
[----:B------:R-:W-:Y:S01]  /*fe10*/  PRMT R86, R138, 0x7610, R86 ;  /* 0x000076108a567816 */ /* 0x000fe20000000056 */
[----:B---3--:R1:W2:Y:S01]  /*fe20*/  LDL.S16 R136, [R1+0x48] ;  /* 0x0000480001887983 */ /* 0x0082a20000100600 */
[----:B------:R-:W-:Y:S03]  /*fe30*/  PRMT R78, R121, 0x7610, R78 ;  /* 0x00007610794e7816 */ /* 0x000fe6000000004e */
[----:B------:R3:W-:Y:S01]  /*fe40*/  @!P3 STL.S16 [R1+0x64], R167 ;  /* 0x000064a70100b387 */ /* 0x0007e20000100600 */
[C---:B------:R-:W-:Y:S03]  /*fe50*/  LOP3.LUT P3, RZ, R187.reuse, 0x400, RZ, 0xc0, !PT ;  /* 0x00000400bbff7812 */ /* 0x040fe6000786c0ff */
[----:B------:R1:W4:Y:S04]  /*fe60*/  LDL.S16 R132, [R1+0x38] ;  /* 0x0000380001847983 */ /* 0x0003280000100600 */
[----:B------:R-:W-:Y:S06]  /*fe70*/  @!P4 STL.S16 [R1+0x58], R143 ;  /* 0x0000588f0100c387 */ /* 0x000fec0000100600 */
[----:B------:R-:W-:Y:S05]  /*fe80*/  @!P3 HADD2 R120, -R95.H0_H0, -RZ.H0_H0 ;  /* 0xa00000ff5f78b230 */ /* 0x000fea0000000900 */
[----:B------:R-:W-:Y:S01]  /*fe90*/  PRMT R114, R120, 0x7610, R114 ;  /* 0x0000761078727816 */ /* 0x000fe20000000072 */
[----:B------:R5:W-:Y:S01]  /*fea0*/  @!P3 STL.S16 [R1+0x54], R120 ;  /* 0x000054780100b387 */ /* 0x000be20000100600 */
[----:B---3--:R-:W-:Y:S03]  /*feb0*/  MUFU.EX2 R167, R226 ;  /* 0x000000e200a77308 */ /* 0x008fe60000000800 */
[----:B-----5:R1:W3:Y:S04]  /*fec0*/  LDL.S16 R120, [R1+0x34] ;  /* 0x0000340001787983 */ /* 0x0202e80000100600 */
[----:B------:R-:W-:Y:S01]  /*fed0*/  @!P6 STL.S16 [R1+0x60], R142 ;  /* 0x0000608e0100e387 */ /* 0x000fe20000100600 */
[C---:B------:R-:W-:Y:S03]  /*fee0*/  LOP3.LUT P6, RZ, R187.reuse, 0x200, RZ, 0xc0, !PT ;  /* 0x00000200bbff7812 */ /* 0x040fe600078cc0ff */
[----:B------:R-:W-:Y:S01]  /*fef0*/  @!P1 STL.S16 [R1+0x5c], R139 ;  /* 0x00005c8b01009387 */ /* 0x000fe20000100600 */
[C---:B------:R-:W-:Y:S02]  /*ff00*/  LOP3.LUT P1, RZ, R187.reuse, 0x100, RZ, 0xc0, !PT ;  /* 0x00000100bbff7812 */ /* 0x040fe4000782c0ff */
[----:B------:R-:W-:Y:S01]  /*ff10*/  LOP3.LUT R187, R187, 0xffffff7f, RZ, 0xc0, !PT ;  /* 0xffffff7fbbbb7812 */ /* 0x000fe200078ec0ff */
[----:B------:R-:W-:Y:S03]  /*ff20*/  @!P2 STL.S16 [R1+0x50], R138 ;  /* 0x0000508a0100a387 */ /* 0x000fe60000100600 */
[----:B------:R-:W-:Y:S01]  /*ff30*/  @P2 LOP3.LUT R187, R187, 0x80, RZ, 0xfc, !PT ;  /* 0x00000080bbbb2812 */ /* 0x000fe200078efcff */
[----:B------:R5:W-:Y:S01]  /*ff40*/  @!P0 STL.S16 [R1+0x4c], R121 ;  /* 0x00004c7901008387 */ /* 0x000be20000100600 */
[----:B------:R-:W-:Y:S02]  /*ff50*/  ISETP.GE.U32.AND P2, PT, R217, R123, PT ;  /* 0x0000007bd900720c */ /* 0x000fe40003f46070 */
[----:B-----5:R-:W-:Y:S03]  /*ff60*/  PRMT R121, R161, 0x5410, R156 ;  /* 0x00005410a1797816 */ /* 0x020fe6000000009c */
[----:B------:R-:W-:Y:S02]  /*ff70*/  @!P1 PRMT R161, R137, 0x5410, RZ ;  /* 0x0000541089a19816 */ /* 0x000fe400000000ff */
[----:B------:R-:W-:Y:S11]  /*ff80*/  ISETP.GE.U32.AND P1, PT, R217, R0, PT ;  /* 0x00000000d900720c */ /* 0x000ff60003f26070 */
[----:B------:R-:W-:Y:S02]  /*ff90*/  @!UPT UIADD3 URZ, URZ, URZ, URZ ;  /* 0x0000003f3f3ff290 */ /* 0x000fe4000fffe03f */
[----:B--2---:R-:W-:Y:S05]  /*ffa0*/  @!P1 HADD2 R136, -R156.H0_H0, -RZ.H0_H0 ;  /* 0xa00000ff9c889230 */ /* 0x004fea0000000900 */
[----:B------:R-:W-:Y:S01]  /*ffb0*/  PRMT R0, R136, 0x7610, R0 ;  /* 0x0000761088007816 */ /* 0x000fe20000000000 */
[----:B------:R-:W-:Y:S03]  /*ffc0*/  @!P1 STL.S16 [R1+0x48], R136 ;  /* 0x0000488801009387 */ /* 0x000fe60000100600 */
[----:B------:R-:W-:Y:S02]  /*ffd0*/  @!P1 PRMT R156, R0, 0x5410, RZ ;  /* 0x00005410009c9816 */ /* 0x000fe400000000ff */
[----:B------:R-:W-:Y:S04]  /*ffe0*/  LOP3.LUT R0, R131, 0xff, RZ, 0xc0, !PT ;  /* 0x000000ff83007812 */ /* 0x000fe800078ec0ff */
[----:B------:R-:W-:Y:S02]  /*fff0*/  ISETP.GE.U32.AND P1, PT, R217, R0, PT ;  /* 0x00000000d900720c */ /* 0x000fe40003f26070 */
[----:B------:R-:W-:Y:S11]  /*10000*/  LOP3.LUT R0, R81, 0xff, RZ, 0xc0, !PT ;  /* 0x000000ff51007812 */ /* 0x000ff600078ec0ff */
[----:B----4-:R-:W-:Y:S05]  /*10010*/  @!P1 HADD2 R132, -R152.H0_H0, -RZ.H0_H0 ;  /* 0xa00000ff98849230 */ /* 0x010fea0000000900 */
[----:B------:R-:W-:Y:S01]  /*10020*/  PRMT R76, R132, 0x7610, R76 ;  /* 0x00007610844c7816 */ /* 0x000fe2000000004c */
[----:B------:R-:W-:Y:S01]  /*10030*/  @!P1 STL.S16 [R1+0x38], R132 ;  /* 0x0000388401009387 */ /* 0x000fe20000100600 */
[----:B---3--:R-:W-:Y:S05]  /*10040*/  @!P2 HADD2 R120, -R155.H0_H0, -RZ.H0_H0 ;  /* 0xa00000ff9b78a230 */ /* 0x008fea0000000900 */
[----:B------:R-:W-:Y:S01]  /*10050*/  PRMT R75, R120, 0x7610, R75 ;  /* 0x00007610784b7816 */ /* 0x000fe2000000004b */
[----:B------:R2:W-:Y:S01]  /*10060*/  @!P2 STL.S16 [R1+0x34], R120 ;  /* 0x000034780100a387 */ /* 0x0005e20000100600 */
[C---:B------:R-:W-:Y:S02]  /*10070*/  ISETP.GE.U32.AND P2, PT, R217.reuse, R74, PT ;  /* 0x0000004ad900720c */ /* 0x040fe40003f46070 */
[----:B------:R-:W-:Y:S02]  /*10080*/  LOP3.LUT R74, R140, 0xff, RZ, 0xc0, !PT ;  /* 0x000000ff8c4a7812 */ /* 0x000fe400078ec0ff */
[----:B--2---:R-:W-:Y:S02]  /*10090*/  PRMT R120, R160, 0x5410, R166 ;  /* 0x00005410a0787816 */ /* 0x004fe400000000a6 */
[----:B------:R-:W-:Y:S02]  /*100a0*/  @!P5 PRMT R166, R134, 0x5410, RZ ;  /* 0x0000541086a6d816 */ /* 0x000fe400000000ff */
[----:B------:R-:W-:Y:S02]  /*100b0*/  ISETP.GE.U32.AND P5, PT, R217, R0, PT ;  /* 0x00000000d900720c */ /* 0x000fe40003fa6070 */
[----:B------:R-:W-:Y:S03]  /*100c0*/  PRMT R0, R2, 0x5410, R71 ;  /* 0x0000541002007816 */ /* 0x000fe60000000047 */
[----:B------:R-:W-:Y:S02]  /*100d0*/  @!P2 PRMT R71, R73, 0x5410, RZ ;  /* 0x000054104947a816 */ /* 0x000fe400000000ff */
[----:B------:R-:W-:Y:S02]  /*100e0*/  ISETP.GE.U32.AND P2, PT, R217, R72, PT ;  /* 0x00000048d900720c */ /* 0x000fe40003f46070 */
[----:B------:R-:W-:Y:S01]  /*100f0*/  LOP3.LUT R72, R130, 0xff, RZ, 0xc0, !PT ;  /* 0x000000ff82487812 */ /* 0x000fe200078ec0ff */
[----:B------:R-:W-:Y:S01]  /*10100*/  STG.E.U16 [R170.64+0x32], R71 ;  /* 0x00003247aa007986 */ /* 0x000fe2000c101510 */
[----:B------:R-:W-:Y:S02]  /*10110*/  @!P6 PRMT R160, R135, 0x5410, RZ ;  /* 0x0000541087a0e816 */ /* 0x000fe400000000ff */
[----:B------:R-:W-:Y:S01]  /*10120*/  ISETP.GE.U32.AND P6, PT, R217, R79, PT ;  /* 0x0000004fd900720c */ /* 0x000fe20003fc6070 */
[----:B------:R-:W2:Y:S01]  /*10130*/  LDL R130, [R1+0xc4] ;  /* 0x0000c40001827983 */ /* 0x000ea20000100800 */
[--C-:B------:R-:W-:Y:S02]  /*10140*/  SHF.R.U32.HI R73, RZ, 0x10, R82.reuse ;  /* 0x00000010ff497819 */ /* 0x100fe40000011652 */
[----:B------:R-:W-:Y:S02]  /*10150*/  SHF.R.U32.HI R82, RZ, 0x18, R82 ;  /* 0x00000018ff527819 */ /* 0x000fe40000011652 */
[----:B------:R-:W-:Y:S02]  /*10160*/  LOP3.LUT R132, R73, 0xff, RZ, 0xc0, !PT ;  /* 0x000000ff49847812 */ /* 0x000fe400078ec0ff */
[----:B------:R-:W-:Y:S02]  /*10170*/  LOP3.LUT R73, R141, UR32, R196, 0x96, !PT ;  /* 0x000000208d497c12 */ /* 0x000fe4000f8e96c4 */
[----:B------:R-:W-:Y:S02]  /*10180*/  MUFU.EX2 R196, R227 ;  /* 0x000000e300c47308 */ /* 0x000fe40000000800 */
[----:B------:R-:W-:Y:S02]  /*10190*/  SHF.R.U32.HI R77, RZ, 0x10, R73 ;  /* 0x00000010ff4d7819 */ /* 0x000fe40000011649 */
[----:B------:R-:W-:Y:S02]  /*101a0*/  @!P6 PRMT R2, R104, 0x5410, RZ ;  /* 0x000054106802e816 */ /* 0x000fe400000000ff */
[----:B------:R-:W-:Y:S02]  /*101b0*/  PRMT R104, R94, 0x5410, R95 ;  /* 0x000054105e687816 */ /* 0x000fe4000000005f */
[----:B------:R-:W-:Y:S01]  /*101c0*/  @!P4 PRMT R94, R117, 0x5410, RZ ;  /* 0x00005410755ec816 */ /* 0x000fe200000000ff */
[----:B------:R3:W-:Y:S01]  /*101d0*/  STG.E.U16 [R170.64+0x30], R2 ;  /* 0x00003002aa007986 */ /* 0x0007e2000c101510 */
[----:B------:R-:W-:Y:S02]  /*101e0*/  ISETP.GE.U32.AND P4, PT, R217, R84, PT ;  /* 0x00000054d900720c */ /* 0x000fe40003f86070 */
[----:B------:R-:W-:Y:S01]  /*101f0*/  @!P3 PRMT R95, R114, 0x5410, RZ ;  /* 0x00005410725fb816 */ /* 0x000fe200000000ff */
[----:B------:R-:W-:Y:S01]  /*10200*/  STG.E.U16 [R190.64+0x2e], R93 ;  /* 0x00002e5dbe007986 */ /* 0x000fe2000c101510 */
[----:B------:R-:W-:Y:S02]  /*10210*/  PRMT R114, R100, 0x5410, R99 ;  /* 0x0000541064727816 */ /* 0x000fe40000000063 */
[----:B------:R-:W-:Y:S01]  /*10220*/  @!P2 PRMT R100, R110, 0x5410, RZ ;  /* 0x000054106e64a816 */ /* 0x000fe200000000ff */
[----:B------:R-:W-:Y:S01]  /*10230*/  STG.E.U16 [R190.64+0x30], R97 ;  /* 0x00003061be007986 */ /* 0x000fe2000c101510 */
[----:B------:R-:W-:Y:S02]  /*10240*/  LOP3.LUT P2, RZ, R187, 0x80, RZ, 0xc0, !PT ;  /* 0x00000080bbff7812 */ /* 0x000fe4000784c0ff */
[----:B------:R-:W-:Y:S01]  /*10250*/  PRMT R117, R154, 0x5410, R153 ;  /* 0x000054109a757816 */ /* 0x000fe20000000099 */
[----:B------:R-:W-:Y:S01]  /*10260*/  STG.E.U16 [R188.64+0x30], R94 ;  /* 0x0000305ebc007986 */ /* 0x000fe2000c101510 */
[----:B------:R-:W-:Y:S02]  /*10270*/  PRMT R110, R152, 0x5410, R155 ;  /* 0x00005410986e7816 */ /* 0x000fe4000000009b */
[----:B------:R-:W-:Y:S01]  /*10280*/  @!P4 PRMT R99, R87, 0x5410, RZ ;  /* 0x000054105763c816 */ /* 0x000fe200000000ff */
[----:B------:R-:W-:Y:S01]  /*10290*/  STG.E.U16 [R188.64+0x32], R95 ;  /* 0x0000325fbc007986 */ /* 0x000fe2000c101510 */
[C---:B------:R-:W-:Y:S02]  /*102a0*/  ISETP.GE.U32.AND P4, PT, R217.reuse, R72, PT ;  /* 0x00000048d900720c */ /* 0x040fe40003f86070 */
[----:B------:R-:W-:Y:S01]  /*102b0*/  LOP3.LUT R72, R140, 0xffff, RZ, 0xc0, !PT ;  /* 0x0000ffff8c487812 */ /* 0x000fe200078ec0ff */
[----:B------:R-:W-:Y:S01]  /*102c0*/  STG.E.U16 [R168.64+0x40], R98 ;  /* 0x00004062a8007986 */ /* 0x000fe2000c101510 */
[----:B------:R-:W-:Y:S02]  /*102d0*/  @!P1 PRMT R152, R76, 0x5410, RZ ;  /* 0x000054104c989816 */ /* 0x000fe400000000ff */
[----:B------:R-:W-:Y:S01]  /*102e0*/  @!P2 PRMT R154, R86, 0x5410, RZ ;  /* 0x00005410569aa816 */ /* 0x000fe200000000ff */
[----:B------:R-:W-:Y:S01]  /*102f0*/  STG.E.U16 [R168.64+0x42], R101 ;  /* 0x00004265a8007986 */ /* 0x000fe2000c101510 */
[----:B------:R-:W-:Y:S02]  /*10300*/  ISETP.GE.U32.AND P2, PT, R217, R123, PT ;  /* 0x0000007bd900720c */ /* 0x000fe40003f46070 */
[----:B------:R-:W-:Y:S01]  /*10310*/  SHF.R.U32.HI R72, RZ, 0x8, R72 ;  /* 0x00000008ff487819 */ /* 0x000fe20000011648 */
[----:B------:R-:W-:Y:S01]  /*10320*/  STG.E.U16 [R170.64+0x40], R100 ;  /* 0x00004064aa007986 */ /* 0x000fe2000c101510 */
[----:B------:R-:W-:Y:S02]  /*10330*/  LOP3.LUT R76, R73, 0xffff, RZ, 0xc0, !PT ;  /* 0x0000ffff494c7812 */ /* 0x000fe400078ec0ff */
[----:B------:R-:W-:Y:S01]  /*10340*/  PRMT R79, R74, 0x5410, R72 ;  /* 0x000054104a4f7816 */ /* 0x000fe20000000048 */
[----:B------:R-:W-:Y:S01]  /*10350*/  STG.E.U16 [R170.64+0x42], R99 ;  /* 0x00004263aa007986 */ /* 0x000fe2000c101510 */
[----:B------:R-:W-:Y:S02]  /*10360*/  SHF.R.U32.HI R74, RZ, 0x10, R140 ;  /* 0x00000010ff4a7819 */ /* 0x000fe4000001168c */
[----:B------:R-:W-:Y:S01]  /*10370*/  LOP3.LUT R72, R145, UR32, R200, 0x96, !PT ;  /* 0x0000002091487c12 */ /* 0x000fe2000f8e96c8 */
[----:B------:R-:W-:Y:S01]  /*10380*/  STG.E.U16 [R190.64+0x3e], R102 ;  /* 0x00003e66be007986 */ /* 0x000fe2000c101510 */
[----:B------:R-:W-:Y:S02]  /*10390*/  LOP3.LUT R74, R74, 0xff, RZ, 0xc0, !PT ;  /* 0x000000ff4a4a7812 */ /* 0x000fe400078ec0ff */
[----:B------:R-:W-:Y:S01]  /*103a0*/  SHF.R.U32.HI R140, RZ, 0x18, R140 ;  /* 0x00000018ff8c7819 */ /* 0x000fe2000001168c */
[----:B------:R-:W-:Y:S01]  /*103b0*/  STG.E.U16 [R190.64+0x40], R157 ;  /* 0x0000409dbe007986 */ /* 0x000fe2000c101510 */
[----:B------:R-:W-:Y:S02]  /*103c0*/  @!P2 PRMT R155, R75, 0x5410, RZ ;  /* 0x000054104b9ba816 */ /* 0x000fe400000000ff */
[----:B------:R-:W-:Y:S01]  /*103d0*/  LOP3.LUT R75, R73, 0xff, RZ, 0xc0, !PT ;  /* 0x000000ff494b7812 */ /* 0x000fe200078ec0ff */
[----:B------:R-:W-:Y:S01]  /*103e0*/  STG.E.U16 [R188.64+0x40], R154 ;  /* 0x0000409abc007986 */ /* 0x000fe2000c101510 */
[----:B------:R-:W-:Y:S02]  /*103f0*/  SHF.R.U32.HI R76, RZ, 0x8, R76 ;  /* 0x00000008ff4c7819 */ /* 0x000fe4000001164c */
[----:B------:R-:W-:Y:S02]  /*10400*/  PRMT R140, R74, 0x5410, R140 ;  /* 0x000054104a8c7816 */ /* 0x000fe4000000008c */
[----:B------:R-:W-:Y:S02]  /*10410*/  LOP3.LUT R74, R72, 0xffff, RZ, 0xc0, !PT ;  /* 0x0000ffff484a7812 */ /* 0x000fe400078ec0ff */
[----:B------:R-:W-:Y:S02]  /*10420*/  @!P0 PRMT R153, R78, 0x5410, RZ ;  /* 0x000054104e998816 */ /* 0x000fe400000000ff */
[----:B------:R-:W-:Y:S02]  /*10430*/  PRMT R78, R75, 0x5410, R76 ;  /* 0x000054104b4e7816 */ /* 0x000fe4000000004c */
[----:B------:R-:W-:Y:S01]  /*10440*/  SHF.R.U32.HI R76, RZ, 0x18, R73 ;  /* 0x00000018ff4c7819 */ /* 0x000fe20000011649 */
[----:B------:R-:W-:Y:S01]  /*10450*/  STG.E.U16 [R188.64+0x42], R153 ;  /* 0x00004299bc007986 */ /* 0x000fe2000c101510 */
[C---:B------:R-:W-:Y:S02]  /*10460*/  ISETP.GE.U32.AND P3, PT, R217.reuse, R82, PT ;  /* 0x00000052d900720c */ /* 0x040fe40003f66070 */
[----:B------:R-:W-:Y:S01]  /*10470*/  LOP3.LUT R75, R72, 0xff, RZ, 0xc0, !PT ;  /* 0x000000ff484b7812 */ /* 0x000fe200078ec0ff */
[----:B------:R-:W-:Y:S01]  /*10480*/  STG.E.U16 [R168.64+0x50], R159 ;  /* 0x0000509fa8007986 */ /* 0x000fe2000c101510 */
[----:B------:R-:W-:Y:S02]  /*10490*/  SHF.R.U32.HI R73, RZ, 0x8, R74 ;  /* 0x00000008ff497819 */ /* 0x000fe4000001164a */
[C---:B------:R-:W-:Y:S01]  /*104a0*/  LOP3.LUT R82, R144.reuse, 0xffff, RZ, 0xc0, !PT ;  /* 0x0000ffff90527812 */ /* 0x040fe200078ec0ff */
[----:B------:R-:W-:Y:S01]  /*104b0*/  STG.E.U16 [R168.64+0x52], R158 ;  /* 0x0000529ea8007986 */ /* 0x000fe2000c101510 */
[C---:B------:R-:W-:Y:S02]  /*104c0*/  ISETP.GE.U32.AND P0, PT, R217.reuse, R129, PT ;  /* 0x00000081d900720c */ /* 0x040fe40003f06070 */
[----:B------:R-:W-:Y:S01]  /*104d0*/  PRMT R129, R217, 0x7054, R217 ;  /* 0x00007054d9817816 */ /* 0x000fe200000000d9 */
[----:B------:R-:W-:Y:S01]  /*104e0*/  STG.E.U16 [R170.64+0x50], R152 ;  /* 0x00005098aa007986 */ /* 0x000fe2000c101510 */
[----:B------:R-:W-:Y:S01]  /*104f0*/  LOP3.LUT R74, R77, 0xff, RZ, 0xc0, !PT ;  /* 0x000000ff4d4a7812 */ /* 0x000fe200078ec0ff */
[----:B------:R-:W-:Y:S01]  /*10500*/  @!P3 HADD2 R243, -R148.H0_H0, -RZ.H0_H0 ;  /* 0xa00000ff94f3b230 */ /* 0x000fe20000000900 */
[----:B------:R-:W-:Y:S01]  /*10510*/  ISETP.GE.U32.AND P6, PT, R217, R80, PT ;  /* 0x00000050d900720c */ /* 0x000fe20003fc6070 */
[----:B------:R-:W-:Y:S01]  /*10520*/  STG.E.U16 [R170.64+0x52], R155 ;  /* 0x0000529baa007986 */ /* 0x000fe2000c101510 */
[----:B------:R-:W-:Y:S02]  /*10530*/  PRMT R80, R75, 0x5410, R73 ;  /* 0x000054104b507816 */ /* 0x000fe40000000049 */
[----:B------:R-:W-:Y:S01]  /*10540*/  LOP3.LUT R73, R144, 0xff, RZ, 0xc0, !PT ;  /* 0x000000ff90497812 */ /* 0x000fe200078ec0ff */
[----:B------:R-:W-:Y:S01]  /*10550*/  STG.E.U16 [R190.64+0x4e], R163 ;  /* 0x00004ea3be007986 */ /* 0x000fe2000c101510 */
[----:B------:R-:W-:Y:S01]  /*10560*/  SHF.R.U32.HI R82, RZ, 0x8, R82 ;  /* 0x00000008ff527819 */ /* 0x000fe20000011652 */
[--C-:B------:R-:W-:Y:S01]  /*10570*/  HSET2.LE.AND R80, R80, R129.reuse, PT ;  /* 0x0000008150507233 */ /* 0x100fe20003803000 */
[----:B------:R-:W-:Y:S01]  /*10580*/  PRMT R84, R74, 0x5410, R76 ;  /* 0x000054104a547816 */ /* 0x000fe2000000004c */
[--C-:B------:R-:W-:Y:S01]  /*10590*/  HSET2.LE.AND R74, R79, R129.reuse, PT ;  /* 0x000000814f4a7233 */ /* 0x100fe20003803000 */
[----:B------:R-:W-:Y:S01]  /*105a0*/  SHF.R.U32.HI R75, RZ, 0x18, R72 ;  /* 0x00000018ff4b7819 */ /* 0x000fe20000011648 */
[----:B------:R-:W-:Y:S01]  /*105b0*/  STG.E.U16 [R190.64+0x50], R162 ;  /* 0x000050a2be007986 */ /* 0x000fe2000c101510 */
[----:B------:R-:W-:Y:S02]  /*105c0*/  PRMT R82, R73, 0x5410, R82 ;  /* 0x0000541049527816 */ /* 0x000fe40000000052 */
[----:B------:R-:W-:Y:S01]  /*105d0*/  SHF.R.U32.HI R73, RZ, 0x10, R72 ;  /* 0x00000010ff497819 */ /* 0x000fe20000011648 */
[--C-:B------:R-:W-:Y:S01]  /*105e0*/  HSET2.LE.AND R72, R78, R129.reuse, PT ;  /* 0x000000814e487233 */ /* 0x100fe20003803000 */
[--C-:B------:R-:W-:Y:S01]  /*105f0*/  SHF.R.U32.HI R123, RZ, 0x10, R144.reuse ;  /* 0x00000010ff7b7819 */ /* 0x100fe20000011690 */
[----:B------:R-:W4:Y:S01]  /*10600*/  LDSM.16.MT88.4 R76, [R173+0x6000] ;  /* 0x00600000ad4c783b */ /* 0x000f220000004200 */
[----:B------:R-:W-:Y:S01]  /*10610*/  LOP3.LUT R73, R73, 0xff, RZ, 0xc0, !PT ;  /* 0x000000ff49497812 */ /* 0x000fe200078ec0ff */
[--C-:B------:R-:W-:Y:S01]  /*10620*/  HSET2.LE.AND R82, R82, R129.reuse, PT ;  /* 0x0000008152527233 */ /* 0x100fe20003803000 */
[----:B------:R-:W-:Y:S02]  /*10630*/  SHF.R.U32.HI R144, RZ, 0x18, R144 ;  /* 0x00000018ff907819 */ /* 0x000fe40000011690 */
[----:B------:R-:W-:Y:S01]  /*10640*/  PRMT R81, R73, 0x5410, R75 ;  /* 0x0000541049517816 */ /* 0x000fe2000000004b */
[--C-:B------:R-:W-:Y:S01]  /*10650*/  HSET2.LE.AND R73, R84, R129.reuse, PT ;  /* 0x0000008154497233 */ /* 0x100fe20003803000 */
[----:B------:R-:W-:Y:S01]  /*10660*/  LOP3.LUT R123, R123, 0xff, RZ, 0xc0, !PT ;  /* 0x000000ff7b7b7812 */ /* 0x000fe200078ec0ff */
[--C-:B------:R-:W-:Y:S01]  /*10670*/  HSET2.LE.AND R75, R140, R129.reuse, PT ;  /* 0x000000818c4b7233 */ /* 0x100fe20003803000 */
[----:B------:R-:W-:Y:S01]  /*10680*/  LOP3.LUT R72, R72, R113, RZ, 0xc0, !PT ;  /* 0x0000007148487212 */ /* 0x000fe200078ec0ff */
[--C-:B------:R-:W-:Y:S01]  /*10690*/  HSET2.LE.AND R81, R81, R129.reuse, PT ;  /* 0x0000008151517233 */ /* 0x100fe20003803000 */
[----:B------:R-:W-:Y:S02]  /*106a0*/  PRMT R123, R123, 0x5410, R144 ;  /* 0x000054107b7b7816 */ /* 0x000fe40000000090 */
[----:B------:R-:W-:Y:S02]  /*106b0*/  LOP3.LUT R74, R74, R96, RZ, 0xc0, !PT ;  /* 0x000000604a4a7212 */ /* 0x000fe400078ec0ff */
[----:B------:R-:W-:Y:S02]  /*106c0*/  LOP3.LUT R81, R81, R85, RZ, 0xc0, !PT ;  /* 0x0000005551517212 */ /* 0x000fe400078ec0ff */
[----:B------:R-:W5:Y:S01]  /*106d0*/  LDSM.16.MT88.4 R84, [R176+0x6000] ;  /* 0x00600000b054783b */ /* 0x000f620000004200 */
[----:B------:R-:W-:Y:S02]  /*106e0*/  LOP3.LUT R73, R73, R116, RZ, 0xc0, !PT ;  /* 0x0000007449497212 */ /* 0x000fe400078ec0ff */
[----:B------:R-:W-:Y:S01]  /*106f0*/  LOP3.LUT R75, R75, R83, RZ, 0xc0, !PT ;  /* 0x000000534b4b7212 */ /* 0x000fe200078ec0ff */
[--C-:B------:R-:W-:Y:S01]  /*10700*/  HSET2.LE.AND R83, R123, R129.reuse, PT ;  /* 0x000000817b537233 */ /* 0x100fe20003803000 */
[----:B------:R-:W-:Y:S02]  /*10710*/  LOP3.LUT R80, R80, R112, RZ, 0xc0, !PT ;  /* 0x0000007050507212 */ /* 0x000fe400078ec0ff */
[----:B------:R-:W-:Y:S02]  /*10720*/  LOP3.LUT R82, R82, R89, RZ, 0xc0, !PT ;  /* 0x0000005952527212 */ /* 0x000fe400078ec0ff */
[----:B------:R-:W-:Y:S02]  /*10730*/  LOP3.LUT R83, R83, R88, RZ, 0xc0, !PT ;  /* 0x0000005853537212 */ /* 0x000fe400078ec0ff */
[----:B------:R-:W-:Y:S02]  /*10740*/  SHF.R.U32.HI R89, RZ, 0x10, R90 ;  /* 0x00000010ff597819 */ /* 0x000fe4000001165a */
[----:B------:R-:W-:Y:S02]  /*10750*/  LOP3.LUT R88, R90, 0xffff, RZ, 0xc0, !PT ;  /* 0x0000ffff5a587812 */ /* 0x000fe400078ec0ff */
[C---:B------:R-:W-:Y:S02]  /*10760*/  LOP3.LUT R96, R124.reuse, 0xffff, RZ, 0xc0, !PT ;  /* 0x0000ffff7c607812 */ /* 0x040fe400078ec0ff */
[----:B------:R-:W-:Y:S02]  /*10770*/  LOP3.LUT R112, R124, 0xff, RZ, 0xc0, !PT ;  /* 0x000000ff7c707812 */ /* 0x000fe400078ec0ff */
[----:B---3--:R-:W-:Y:S02]  /*10780*/  SHF.R.U32.HI R2, RZ, 0x10, R128 ;  /* 0x00000010ff027819 */ /* 0x008fe40000011680 */
[----:B------:R-:W-:Y:S01]  /*10790*/  LOP3.LUT P1, RZ, R187, 0x40, RZ, 0xc0, !PT ;  /* 0x00000040bbff7812 */ /* 0x000fe2000782c0ff */
[-C--:B----4-:R-:W-:Y:S01]  /*107a0*/  HMMA.16816.F32 R4, R72, R76.reuse, R4 ;  /* 0x0000004c4804723c */ /* 0x090fe20000001804 */
[----:B------:R-:W-:Y:S07]  /*107b0*/  LOP3.LUT R2, R2, 0xff, RZ, 0xc0, !PT ;  /* 0x000000ff02027812 */ /* 0x000fee00078ec0ff */
[C---:B------:R-:W-:Y:S08]  /*107c0*/  HMMA.16816.F32 R8, R80.reuse, R76, R8 ;  /* 0x0000004c5008723c */ /* 0x040ff00000001808 */
[-C--:B------:R-:W-:Y:S08]  /*107d0*/  HMMA.16816.F32 R12, R80, R78.reuse, R12 ;  /* 0x0000004e500c723c */ /* 0x080ff0000000180c */
[C---:B------:R-:W-:Y:S01]  /*107e0*/  HMMA.16816.F32 R16, R72.reuse, R78, R16 ;  /* 0x0000004e4810723c */ /* 0x040fe20000001810 */
[----:B------:R-:W3:Y:S07]  /*107f0*/  LDSM.16.MT88.4 R76, [R174+0x6000] ;  /* 0x00600000ae4c783b */ /* 0x000eee0000004200 */
[-C--:B-----5:R-:W-:Y:S08]  /*10800*/  HMMA.16816.F32 R20, R72, R84.reuse, R20 ;  /* 0x000000544814723c */ /* 0x0a0ff00000001814 */
[C---:B------:R-:W-:Y:S08]  /*10810*/  HMMA.16816.F32 R24, R80.reuse, R84, R24 ;  /* 0x000000545018723c */ /* 0x040ff00000001818 */
[-C--:B------:R-:W-:Y:S08]  /*10820*/  HMMA.16816.F32 R28, R80, R86.reuse, R28 ;  /* 0x00000056501c723c */ /* 0x080ff0000000181c */
[C---:B------:R-:W-:Y:S01]  /*10830*/  HMMA.16816.F32 R32, R72.reuse, R86, R32 ;  /* 0x000000564820723c */ /* 0x040fe20000001820 */
[----:B------:R-:W4:Y:S07]  /*10840*/  LDSM.16.MT88.4 R84, [R175+0x6000] ;  /* 0x00600000af54783b */ /* 0x000f2e0000004200 */
[-C--:B---3--:R-:W-:Y:S08]  /*10850*/  HMMA.16816.F32 R36, R72, R76.reuse, R36 ;  /* 0x0000004c4824723c */ /* 0x088ff00000001824 */
[C---:B------:R-:W-:Y:S07]  /*10860*/  HMMA.16816.F32 R40, R80.reuse, R76, R40 ;  /* 0x0000004c5028723c */ /* 0x040fee0000001828 */
[----:B------:R-:W-:Y:S01]  /*10870*/  LOP3.LUT R76, R91, UR31, R198, 0x96, !PT ;  /* 0x0000001f5b4c7c12 */ /* 0x000fe2000f8e96c6 */
[-C--:B------:R-:W-:Y:S01]  /*10880*/  HMMA.16816.F32 R44, R80, R78.reuse, R44 ;  /* 0x0000004e502c723c */ /* 0x080fe2000000182c */
[----:B------:R-:W-:Y:S03]  /*10890*/  LOP3.LUT R91, R90, 0xff, RZ, 0xc0, !PT ;  /* 0x000000ff5a5b7812 */ /* 0x000fe600078ec0ff */
[----:B------:R-:W-:Y:S02]  /*108a0*/  SHF.R.U32.HI R90, RZ, 0x18, R90 ;  /* 0x00000018ff5a7819 */ /* 0x000fe4000001165a */
[----:B------:R-:W-:Y:S02]  /*108b0*/  SHF.R.U32.HI R198, RZ, 0x18, R126 ;  /* 0x00000018ffc67819 */ /* 0x000fe4000001167e */
[C---:B------:R-:W-:Y:S01]  /*108c0*/  HMMA.16816.F32 R48, R72.reuse, R78, R48 ;  /* 0x0000004e4830723c */ /* 0x040fe20000001830 */
[----:B------:R-:W-:Y:S03]  /*108d0*/  LOP3.LUT R77, R125, UR31, R214, 0x96, !PT ;  /* 0x0000001f7d4d7c12 */ /* 0x000fe6000f8e96d6 */
[--C-:B------:R-:W-:Y:S02]  /*108e0*/  SHF.R.U32.HI R125, RZ, 0x10, R124.reuse ;  /* 0x00000010ff7d7819 */ /* 0x100fe4000001167c */
[----:B------:R-:W-:Y:S02]  /*108f0*/  SHF.R.U32.HI R124, RZ, 0x18, R124 ;  /* 0x00000018ff7c7819 */ /* 0x000fe4000001167c */
[-C--:B----4-:R-:W-:Y:S01]  /*10900*/  HMMA.16816.F32 R52, R72, R84.reuse, R52 ;  /* 0x000000544834723c */ /* 0x090fe20000001834 */
[----:B------:R-:W-:Y:S03]  /*10910*/  LOP3.LUT R78, R89, 0xff, RZ, 0xc0, !PT ;  /* 0x000000ff594e7812 */ /* 0x000fe600078ec0ff */
[----:B------:R-:W-:Y:S02]  /*10920*/  SHF.R.U32.HI R79, RZ, 0x8, R88 ;  /* 0x00000008ff4f7819 */ /* 0x000fe40000011658 */
[----:B------:R-:W-:Y:S02]  /*10930*/  SHF.R.U32.HI R88, RZ, 0x8, R96 ;  /* 0x00000008ff587819 */ /* 0x000fe40000011660 */
[C---:B------:R-:W-:Y:S01]  /*10940*/  HMMA.16816.F32 R56, R80.reuse, R84, R56 ;  /* 0x000000545038723c */ /* 0x040fe20000001838 */
[----:B------:R-:W-:Y:S03]  /*10950*/  PRMT R116, R91, 0x5410, R79 ;  /* 0x000054105b747816 */ /* 0x000fe6000000004f */
[----:B------:R-:W-:Y:S02]  /*10960*/  PRMT R113, R78, 0x5410, R90 ;  /* 0x000054104e717816 */ /* 0x000fe4000000005a */
[----:B------:R-:W-:Y:S02]  /*10970*/  PRMT R123, R112, 0x5410, R88 ;  /* 0x00005410707b7816 */ /* 0x000fe40000000058 */
[-C--:B------:R-:W-:Y:S01]  /*10980*/  HMMA.16816.F32 R60, R80, R86.reuse, R60 ;  /* 0x00000056503c723c */ /* 0x080fe2000000183c */
[----:B------:R-:W3:Y:S03]  /*10990*/  LDSM.16.MT88.4 R88, [R173+0x6800] ;  /* 0x00680000ad58783b */ /* 0x000ee60000004200 */
[C---:B------:R-:W-:Y:S02]  /*109a0*/  LOP3.LUT R79, R76.reuse, 0xffff, RZ, 0xc0, !PT ;  /* 0x0000ffff4c4f7812 */ /* 0x040fe400078ec0ff */
[----:B------:R-:W-:Y:S02]  /*109b0*/  LOP3.LUT R96, R76, 0xff, RZ, 0xc0, !PT ;  /* 0x000000ff4c607812 */ /* 0x000fe400078ec0ff */
[----:B------:R-:W-:Y:S01]  /*109c0*/  HMMA.16816.F32 R64, R72, R86, R64 ;  /* 0x000000564840723c */ /* 0x000fe20000001840 */
[----:B------:R-:W-:Y:S01]  /*109d0*/  SHF.R.U32.HI R78, RZ, 0x8, R79 ;  /* 0x00000008ff4e7819 */ /* 0x000fe2000001164f */
[----:B------:R-:W4:Y:S02]  /*109e0*/  LDSM.16.MT88.4 R80, [R176+0x6800] ;  /* 0x00680000b050783b */ /* 0x000f240000004200 */
[----:B------:R-:W-:Y:S02]  /*109f0*/  SHF.R.U32.HI R85, RZ, 0x18, R76 ;  /* 0x00000018ff557819 */ /* 0x000fe4000001164c */
[----:B------:R-:W-:Y:S01]  /*10a00*/  PRMT R96, R96, 0x5410, R78 ;  /* 0x0000541060607816 */ /* 0x000fe2000000004e */
[--C-:B------:R-:W-:Y:S01]  /*10a10*/  HSET2.LE.AND R74, R123, R129.reuse, PT ;  /* 0x000000817b4a7233 */ /* 0x100fe20003803000 */
[----:B------:R-:W-:Y:S04]  /*10a20*/  SHF.R.U32.HI R78, RZ, 0x10, R76 ;  /* 0x00000010ff4e7819 */ /* 0x000fe8000001164c */
[C---:B------:R-:W-:Y:S02]  /*10a30*/  LOP3.LUT R79, R77.reuse, 0xffff, RZ, 0xc0, !PT ;  /* 0x0000ffff4d4f7812 */ /* 0x040fe400078ec0ff */
[----:B------:R-:W-:Y:S02]  /*10a40*/  LOP3.LUT R78, R78, 0xff, RZ, 0xc0, !PT ;  /* 0x000000ff4e4e7812 */ /* 0x000fe400078ec0ff */
[----:B------:R-:W-:Y:S02]  /*10a50*/  SHF.R.U32.HI R76, RZ, 0x8, R79 ;  /* 0x00000008ff4c7819 */ /* 0x000fe4000001164f */
[----:B------:R-:W-:Y:S01]  /*10a60*/  PRMT R79, R78, 0x5410, R85 ;  /* 0x000054104e4f7816 */ /* 0x000fe20000000055 */
[--C-:B------:R-:W-:Y:S01]  /*10a70*/  HSET2.LE.AND R78, R116, R129.reuse, PT ;  /* 0x00000081744e7233 */ /* 0x100fe20003803000 */
[----:B------:R-:W-:Y:S02]  /*10a80*/  LOP3.LUT R84, R77, 0xff, RZ, 0xc0, !PT ;  /* 0x000000ff4d547812 */ /* 0x000fe400078ec0ff */
[--C-:B------:R-:W-:Y:S02]  /*10a90*/  SHF.R.U32.HI R85, RZ, 0x18, R77.reuse ;  /* 0x00000018ff557819 */ /* 0x100fe4000001164d */
[----:B------:R-:W-:Y:S01]  /*10aa0*/  PRMT R112, R84, 0x5410, R76 ;  /* 0x0000541054707816 */ /* 0x000fe2000000004c */
[--C-:B------:R-:W-:Y:S01]  /*10ab0*/  HSET2.LE.AND R76, R96, R129.reuse, PT ;  /* 0x00000081604c7233 */ /* 0x100fe20003803000 */
[----:B------:R-:W-:Y:S01]  /*10ac0*/  SHF.R.U32.HI R84, RZ, 0x10, R77 ;  /* 0x00000010ff547819 */ /* 0x000fe2000001164d */
[--C-:B------:R-:W-:Y:S01]  /*10ad0*/  HSET2.LE.AND R77, R79, R129.reuse, PT ;  /* 0x000000814f4d7233 */ /* 0x100fe20003803000 */
[----:B------:R-:W-:Y:S01]  /*10ae0*/  LOP3.LUT R78, R78, R106, RZ, 0xc0, !PT ;  /* 0x0000006a4e4e7212 */ /* 0x000fe200078ec0ff */
[--C-:B------:R-:W-:Y:S01]  /*10af0*/  HSET2.LE.AND R79, R113, R129.reuse, PT ;  /* 0x00000081714f7233 */ /* 0x100fe20003803000 */
[----:B------:R-:W-:Y:S01]  /*10b00*/  LOP3.LUT R84, R84, 0xff, RZ, 0xc0, !PT ;  /* 0x000000ff54547812 */ /* 0x000fe200078ec0ff */
[--C-:B------:R-:W-:Y:S01]  /*10b10*/  HSET2.LE.AND R72, R112, R129.reuse, PT ;  /* 0x0000008170487233 */ /* 0x100fe20003803000 */
[----:B------:R-:W-:Y:S02]  /*10b20*/  LOP3.LUT R76, R76, R105, RZ, 0xc0, !PT ;  /* 0x000000694c4c7212 */ /* 0x000fe400078ec0ff */
[----:B------:R-:W-:Y:S02]  /*10b30*/  LOP3.LUT R79, R79, R0, RZ, 0xc0, !PT ;  /* 0x000000004f4f7212 */ /* 0x000fe400078ec0ff */
[----:B------:R-:W-:Y:S02]  /*10b40*/  LOP3.LUT R0, R125, 0xff, RZ, 0xc0, !PT ;  /* 0x000000ff7d007812 */ /* 0x000fe400078ec0ff */
[----:B------:R-:W-:Y:S02]  /*10b50*/  PRMT R84, R84, 0x5410, R85 ;  /* 0x0000541054547816 */ /* 0x000fe40000000055 */
[----:B------:R-:W-:Y:S01]  /*10b60*/  PRMT R75, R0, 0x5410, R124 ;  /* 0x00005410004b7816 */ /* 0x000fe2000000007c */
[----:B------:R-:W-:Y:S01]  /*10b70*/  IMAD.U32 R0, RZ, RZ, UR19 ;  /* 0x00000013ff007e24 */ /* 0x000fe2000f8e00ff */
[----:B------:R-:W-:Y:S01]  /*10b80*/  LOP3.LUT R77, R77, R103, RZ, 0xc0, !PT ;  /* 0x000000674d4d7212 */ /* 0x000fe200078ec0ff */
[--C-:B------:R-:W-:Y:S01]  /*10b90*/  HSET2.LE.AND R73, R84, R129.reuse, PT ;  /* 0x0000008154497233 */ /* 0x100fe20003803000 */
[----:B------:R-:W-:Y:S01]  /*10ba0*/  LOP3.LUT R72, R72, R108, RZ, 0xc0, !PT ;  /* 0x0000006c48487212 */ /* 0x000fe200078ec0ff */
[--C-:B------:R-:W-:Y:S01]  /*10bb0*/  HSET2.LE.AND R75, R75, R129.reuse, PT ;  /* 0x000000814b4b7233 */ /* 0x100fe20003803000 */
[----:B------:R-:W5:Y:S01]  /*10bc0*/  LDSM.16.MT88.4 R84, [R174+0x6800] ;  /* 0x00680000ae54783b */ /* 0x000f620000004200 */
[----:B------:R-:W-:Y:S02]  /*10bd0*/  LOP3.LUT R74, R74, R109, RZ, 0xc0, !PT ;  /* 0x0000006d4a4a7212 */ /* 0x000fe400078ec0ff */
[-C--:B---3--:R-:W-:Y:S01]  /*10be0*/  HMMA.16816.F32 R4, R76, R88.reuse, R4 ;  /* 0x000000584c04723c */ /* 0x088fe20000001804 */
[----:B------:R-:W-:Y:S02]  /*10bf0*/  LOP3.LUT R73, R73, R107, RZ, 0xc0, !PT ;  /* 0x0000006b49497212 */ /* 0x000fe400078ec0ff */
[----:B------:R-:W-:Y:S02]  /*10c00*/  LOP3.LUT R75, R75, R104, RZ, 0xc0, !PT ;  /* 0x000000684b4b7212 */ /* 0x000fe400078ec0ff */
[----:B------:R-:W-:Y:S05]  /*10c10*/  LOP3.LUT R0, R211, UR7, R0, 0x96, !PT ;  /* 0x00000007d3007c12 */ /* 0x000fea000f8e9600 */
[C---:B------:R-:W-:Y:S07]  /*10c20*/  HMMA.16816.F32 R8, R72.reuse, R88, R8 ;  /* 0x000000584808723c */ /* 0x040fee0000001808 */
[----:B------:R-:W-:Y:S01]  /*10c30*/  IMAD.WIDE.U32 R88, R0, -0x326172a9, RZ ;  /* 0xcd9e8d5700587825 */ /* 0x000fe200078e00ff */
[-C--:B------:R-:W-:Y:S04]  /*10c40*/  HMMA.16816.F32 R12, R72, R90.reuse, R12 ;  /* 0x0000005a480c723c */ /* 0x080fe8000000180c */
[C---:B--2---:R-:W-:Y:S02]  /*10c50*/  LOP3.LUT R0, R89.reuse, UR30, R130, 0x96, !PT ;  /* 0x0000001e59007c12 */ /* 0x044fe4000f8e9682 */
[----:B------:R-:W-:Y:S02]  /*10c60*/  LOP3.LUT R89, R89, UR30, R230, 0x96, !PT ;  /* 0x0000001e59597c12 */ /* 0x000fe4000f8e96e6 */
[C---:B------:R-:W-:Y:S04]  /*10c70*/  HMMA.16816.F32 R16, R76.reuse, R90, R16 ;  /* 0x0000005a4c10723c */ /* 0x040fe80000001810 */
[----:B------:R-:W-:Y:S03]  /*10c80*/  IMAD.WIDE.U32 R104, R89, -0x2daee0ad, RZ ;  /* 0xd2511f5359687825 */ /* 0x000fe600078e00ff */
[--C-:B------:R-:W-:Y:S01]  /*10c90*/  LOP3.LUT R90, R195, UR28, R88.reuse, 0x96, !PT ;  /* 0x0000001cc35a7c12 */ /* 0x100fe2000f8e9658 */
[-C--:B----4-:R-:W-:Y:S01]  /*10ca0*/  HMMA.16816.F32 R20, R76, R80.reuse, R20 ;  /* 0x000000504c14723c */ /* 0x090fe20000001814 */
[----:B------:R-:W2:Y:S03]  /*10cb0*/  MUFU.EX2 R195, R228 ;  /* 0x000000e400c37308 */ /* 0x000ea60000000800 */
[----:B------:R-:W-:Y:S04]  /*10cc0*/  IMAD.WIDE.U32 R90, R90, -0x2daee0ad, RZ ;  /* 0xd2511f535a5a7825 */ /* 0x000fe800078e00ff */
[C---:B------:R-:W-:Y:S07]  /*10cd0*/  HMMA.16816.F32 R24, R72.reuse, R80, R24 ;  /* 0x000000504818723c */ /* 0x040fee0000001818 */
[----:B------:R-:W-:Y:S01]  /*10ce0*/  IMAD.WIDE.U32 R80, R0, -0x2daee0ad, RZ ;  /* 0xd2511f5300507825 */ /* 0x000fe200078e00ff */
[-C--:B------:R-:W-:Y:S01]  /*10cf0*/  HMMA.16816.F32 R28, R72, R82.reuse, R28 ;  /* 0x00000052481c723c */ /* 0x080fe2000000181c */
[----:B------:R-:W-:Y:S03]  /*10d00*/  LOP3.LUT R0, R233, UR28, R88, 0x96, !PT ;  /* 0x0000001ce9007c12 */ /* 0x000fe6000f8e9658 */
[----:B------:R-:W-:Y:S02]  /*10d10*/  LOP3.LUT R80, R91, UR25, R80, 0x96, !PT ;  /* 0x000000195b507c12 */ /* 0x000fe4000f8e9650 */
[----:B------:R-:W-:Y:S01]  /*10d20*/  LOP3.LUT R88, R81, UR27, R218, 0x96, !PT ;  /* 0x0000001b51587c12 */ /* 0x000fe2000f8e96da */
[----:B------:R-:W-:Y:S01]  /*10d30*/  IMAD.WIDE.U32 R112, R0, -0x2daee0ad, RZ ;  /* 0xd2511f5300707825 */ /* 0x000fe200078e00ff */
[C---:B------:R-:W-:Y:S01]  /*10d40*/  HMMA.16816.F32 R32, R76.reuse, R82, R32 ;  /* 0x000000524c20723c */ /* 0x040fe20000001820 */
[----:B--2---:R-:W-:Y:S03]  /*10d50*/  F2FP.PACK_AB R144, R195, R196 ;  /* 0x000000c4c390723e */ /* 0x004fe600000000ff */
[----:B------:R-:W-:Y:S01]  /*10d60*/  IMAD.WIDE.U32 R106, R80, -0x326172a9, RZ ;  /* 0xcd9e8d57506a7825 */ /* 0x000fe200078e00ff */
[----:B------:R-:W-:Y:S01]  /*10d70*/  PRMT R147, R144, 0x7632, R147 ;  /* 0x0000763290937816 */ /* 0x000fe20000000093 */
[----:B------:R-:W2:Y:S01]  /*10d80*/  LDSM.16.MT88.4 R80, [R175+0x6800] ;  /* 0x00680000af50783b */ /* 0x000ea20000004200 */
[----:B------:R-:W-:Y:S01]  /*10d90*/  LOP3.LUT R91, R105, UR27, R220, 0x96, !PT ;  /* 0x0000001b695b7c12 */ /* 0x000fe2000f8e96dc */
[-C--:B-----5:R-:W-:Y:S01]  /*10da0*/  HMMA.16816.F32 R36, R76, R84.reuse, R36 ;  /* 0x000000544c24723c */ /* 0x0a0fe20000001824 */
[----:B------:R-:W-:Y:S03]  /*10db0*/  LOP3.LUT R0, R113, UR25, R104, 0x96, !PT ;  /* 0x0000001971007c12 */ /* 0x000fe6000f8e9668 */
[----:B------:R-:W-:Y:S04]  /*10dc0*/  IMAD.WIDE.U32 R88, R88, -0x326172a9, RZ ;  /* 0xcd9e8d5758587825 */ /* 0x000fe800078e00ff */
[C---:B------:R-:W-:Y:S01]  /*10dd0*/  HMMA.16816.F32 R40, R72.reuse, R84, R40 ;  /* 0x000000544828723c */ /* 0x040fe20000001828 */
[----:B------:R-:W-:Y:S03]  /*10de0*/  IMAD.WIDE.U32 R108, R91, -0x326172a9, RZ ;  /* 0xcd9e8d575b6c7825 */ /* 0x000fe600078e00ff */
[----:B------:R-:W-:Y:S01]  /*10df0*/  LOP3.LUT R89, R89, UR26, R194, 0x96, !PT ;  /* 0x0000001a59597c12 */ /* 0x000fe2000f8e96c2 */
[----:B------:R-:W-:Y:S01]  /*10e00*/  IMAD.WIDE.U32 R130, R0, -0x326172a9, RZ ;  /* 0xcd9e8d5700827825 */ /* 0x000fe200078e00ff */
[----:B------:R-:W-:Y:S01]  /*10e10*/  LOP3.LUT R0, R107, UR23, R88, 0x96, !PT ;  /* 0x000000176b007c12 */ /* 0x000fe2000f8e9658 */
[----:B------:R-:W3:Y:S01]  /*10e20*/  MUFU.EX2 R194, R223 ;  /* 0x000000df00c27308 */ /* 0x000ee20000000800 */
[-C--:B------:R-:W-:Y:S01]  /*10e30*/  HMMA.16816.F32 R44, R72, R86.reuse, R44 ;  /* 0x00000056482c723c */ /* 0x080fe2000000182c */
[----:B------:R-:W-:Y:S03]  /*10e40*/  LOP3.LUT R104, R109, UR26, R232, 0x96, !PT ;  /* 0x0000001a6d687c12 */ /* 0x000fe6000f8e96e8 */
[----:B------:R-:W-:Y:S01]  /*10e50*/  LOP3.LUT R91, R131, UR23, R108, 0x96, !PT ;  /* 0x00000017835b7c12 */ /* 0x000fe2000f8e966c */
[----:B------:R-:W-:Y:S03]  /*10e60*/  IMAD.WIDE.U32 R108, R0, -0x2daee0ad, RZ ;  /* 0xd2511f53006c7825 */ /* 0x000fe600078e00ff */
[C---:B------:R-:W-:Y:S01]  /*10e70*/  HMMA.16816.F32 R48, R76.reuse, R86, R48 ;  /* 0x000000564c30723c */ /* 0x040fe20000001830 */
[----:B------:R-:W-:Y:S04]  /*10e80*/  IMAD.WIDE.U32 R88, R89, -0x2daee0ad, RZ ;  /* 0xd2511f5359587825 */ /* 0x000fe800078e00ff */
[----:B------:R-:W-:Y:S01]  /*10e90*/  IMAD.WIDE.U32 R124, R91, -0x2daee0ad, RZ ;  /* 0xd2511f535b7c7825 */ /* 0x000fe200078e00ff */
[----:B------:R-:W-:Y:S02]  /*10ea0*/  LOP3.LUT R84, R109, UR5, R88, 0x96, !PT ;  /* 0x000000056d547c12 */ /* 0x000fe4000f8e9658 */
[----:B------:R-:W-:Y:S01]  /*10eb0*/  LOP3.LUT R88, R89, UR11, R90, 0x96, !PT ;  /* 0x0000000b59587c12 */ /* 0x000fe2000f8e965a */
[----:B------:R-:W-:Y:S04]  /*10ec0*/  IMAD.WIDE.U32 R104, R104, -0x2daee0ad, RZ ;  /* 0xd2511f5368687825 */ /* 0x000fe800078e00ff */
[----:B------:R-:W-:Y:S01]  /*10ed0*/  IMAD.WIDE.U32 R84, R84, -0x326172a9, RZ ;  /* 0xcd9e8d5754547825 */ /* 0x000fe200078e00ff */
[-C--:B--2---:R-:W-:Y:S01]  /*10ee0*/  HMMA.16816.F32 R52, R76, R80.reuse, R52 ;  /* 0x000000504c34723c */ /* 0x084fe20000001834 */
[----:B------:R-:W-:Y:S02]  /*10ef0*/  LOP3.LUT R90, R125, UR5, R104, 0x96, !PT ;  /* 0x000000057d5a7c12 */ /* 0x000fe4000f8e9668 */
[----:B------:R-:W-:Y:S01]  /*10f00*/  LOP3.LUT R103, R105, UR11, R112, 0x96, !PT ;  /* 0x0000000b69677c12 */ /* 0x000fe2000f8e9670 */
[----:B------:R-:W-:Y:S01]  /*10f10*/  IMAD.WIDE.U32 R104, R88, -0x326172a9, RZ ;  /* 0xcd9e8d5758687825 */ /* 0x000fe200078e00ff */
[----:B------:R-:W-:Y:S02]  /*10f20*/  LOP3.LUT R0, R84, 0xffff, RZ, 0xc0, !PT ;  /* 0x0000ffff54007812 */ /* 0x000fe400078ec0ff */
[----:B------:R-:W-:Y:S01]  /*10f30*/  SHF.R.U32.HI R89, RZ, 0x10, R84 ;  /* 0x00000010ff597819 */ /* 0x000fe20000011654 */
[C---:B------:R-:W-:Y:S01]  /*10f40*/  HMMA.16816.F32 R56, R72.reuse, R80, R56 ;  /* 0x000000504838723c */ /* 0x040fe20000001838 */
[----:B------:R-:W-:Y:S03]  /*10f50*/  IMAD.WIDE.U32 R90, R90, -0x326172a9, RZ ;  /* 0xcd9e8d575a5a7825 */ /* 0x000fe600078e00ff */
[----:B------:R-:W-:Y:S01]  /*10f60*/  LOP3.LUT R88, R85, UR32, R104, 0x96, !PT ;  /* 0x0000002055587c12 */ /* 0x000fe2000f8e9668 */
[----:B------:R-:W-:Y:S01]  /*10f70*/  IMAD.WIDE.U32 R112, R103, -0x326172a9, RZ ;  /* 0xcd9e8d5767707825 */ /* 0x000fe200078e00ff */
[----:B------:R-:W-:Y:S02]  /*10f80*/  SHF.R.U32.HI R104, RZ, 0x18, R84 ;  /* 0x00000018ff687819 */ /* 0x000fe40000011654 */
[-C--:B------:R-:W-:Y:S01]  /*10f90*/  HMMA.16816.F32 R60, R72, R82.reuse, R60 ;  /* 0x00000052483c723c */ /* 0x080fe2000000183c */
[----:B------:R-:W-:Y:S03]  /*10fa0*/  LOP3.LUT R87, R90, 0xffff, RZ, 0xc0, !PT ;  /* 0x0000ffff5a577812 */ /* 0x000fe600078ec0ff */
[----:B------:R-:W-:Y:S02]  /*10fb0*/  SHF.R.U32.HI R86, RZ, 0x10, R90 ;  /* 0x00000010ff567819 */ /* 0x000fe4000001165a */
[----:B------:R-:W-:Y:S02]  /*10fc0*/  LOP3.LUT R96, R84, 0xff, RZ, 0xc0, !PT ;  /* 0x000000ff54607812 */ /* 0x000fe400078ec0ff */
[----:B------:R-:W-:Y:S01]  /*10fd0*/  HMMA.16816.F32 R64, R76, R82, R64 ;  /* 0x000000524c40723c */ /* 0x000fe20000001840 */
[----:B------:R-:W-:Y:S03]  /*10fe0*/  SHF.R.U32.HI R84, RZ, 0x8, R0 ;  /* 0x00000008ff547819 */ /* 0x000fe60000011600 */
[----:B------:R-:W-:Y:S02]  /*10ff0*/  LOP3.LUT R85, R89, 0xff, RZ, 0xc0, !PT ;  /* 0x000000ff59557812 */ /* 0x000fe400078ec0ff */
[----:B------:R-:W-:Y:S02]  /*11000*/  SHF.R.U32.HI R87, RZ, 0x8, R87 ;  /* 0x00000008ff577819 */ /* 0x000fe40000011657 */
[----:B------:R-:W-:Y:S04]  /*11010*/  LOP3.LUT R86, R86, 0xff, RZ, 0xc0, !PT ;  /* 0x000000ff56567812 */ /* 0x000fe800078ec0ff */
[----:B------:R-:W-:Y:S02]  /*11020*/  LOP3.LUT R107, R90, 0xff, RZ, 0xc0, !PT ;  /* 0x000000ff5a6b7812 */ /* 0x000fe400078ec0ff */
[----:B------:R-:W-:Y:S02]  /*11030*/  SHF.R.U32.HI R109, RZ, 0x18, R90 ;  /* 0x00000018ff6d7819 */ /* 0x000fe4000001165a */
[----:B------:R-:W-:Y:S02]  /*11040*/  PRMT R103, R96, 0x5410, R84 ;  /* 0x0000541060677816 */ /* 0x000fe40000000054 */
[----:B------:R-:W-:Y:S02]  /*11050*/  LOP3.LUT R84, R88, 0xffff, RZ, 0xc0, !PT ;  /* 0x0000ffff58547812 */ /* 0x000fe400078ec0ff */
[----:B------:R-:W-:Y:S01]  /*11060*/  PRMT R104, R85, 0x5410, R104 ;  /* 0x0000541055687816 */ /* 0x000fe20000000068 */
[--C-:B------:R-:W-:Y:S01]  /*11070*/  HSET2.LE.AND R74, R103, R129.reuse, PT ;  /* 0x00000081674a7233 */ /* 0x100fe20003803000 */
[----:B------:R-:W-:Y:S02]  /*11080*/  SHF.R.U32.HI R89, RZ, 0x8, R84 ;  /* 0x00000008ff597819 */ /* 0x000fe40000011654 */
[----:B------:R-:W-:Y:S01]  /*11090*/  PRMT R107, R107, 0x5410, R87 ;  /* 0x000054106b6b7816 */ /* 0x000fe20000000057 */
[--C-:B------:R-:W-:Y:S01]  /*110a0*/  HSET2.LE.AND R75, R104, R129.reuse, PT ;  /* 0x00000081684b7233 */ /* 0x100fe20003803000 */
[----:B------:R-:W-:Y:S02]  /*110b0*/  PRMT R109, R86, 0x5410, R109 ;  /* 0x00005410566d7816 */ /* 0x000fe4000000006d */
[----:B------:R-:W2:Y:S01]  /*110c0*/  LDSM.16.MT88.4 R84, [R173+0x7000] ;  /* 0x00700000ad54783b */ /* 0x000ea20000004200 */
[----:B------:R-:W-:Y:S01]  /*110d0*/  LOP3.LUT R0, R91, UR32, R112, 0x96, !PT ;  /* 0x000000205b007c12 */ /* 0x000fe2000f8e9670 */
[--C-:B------:R-:W-:Y:S01]  /*110e0*/  HSET2.LE.AND R78, R107, R129.reuse, PT ;  /* 0x000000816b4e7233 */ /* 0x100fe20003803000 */
[--C-:B------:R-:W-:Y:S01]  /*110f0*/  SHF.R.U32.HI R81, RZ, 0x10, R88.reuse ;  /* 0x00000010ff517819 */ /* 0x100fe20000011658 */
[--C-:B------:R-:W-:Y:S01]  /*11100*/  HSET2.LE.AND R79, R109, R129.reuse, PT ;  /* 0x000000816d4f7233 */ /* 0x100fe20003803000 */
[----:B------:R-:W-:Y:S02]  /*11110*/  LOP3.LUT R90, R88, 0xff, RZ, 0xc0, !PT ;  /* 0x000000ff585a7812 */ /* 0x000fe400078ec0ff */
[----:B------:R-:W-:Y:S02]  /*11120*/  LOP3.LUT R80, R0, 0xffff, RZ, 0xc0, !PT ;  /* 0x0000ffff00507812 */ /* 0x000fe400078ec0ff */
[----:B------:R-:W-:Y:S02]  /*11130*/  SHF.R.U32.HI R91, RZ, 0x18, R88 ;  /* 0x00000018ff5b7819 */ /* 0x000fe40000011658 */
        /* <DEDUP_REMOVED lines=9> */
[----:B------:R-:W-:Y:S02]  /*111d0*/  SHF.R.U32.HI R88, RZ, 0x18, R0 ;  /* 0x00000018ff587819 */ /* 0x000fe40000011600 */
[----:B------:R-:W-:Y:S01]  /*111e0*/  LOP3.LUT R0, R89, 0xff, RZ, 0xc0, !PT ;  /* 0x000000ff59007812 */ /* 0x000fe200078ec0ff */
[--C-:B------:R-:W-:Y:S01]  /*111f0*/  HSET2.LE.AND R76, R80, R129.reuse, PT ;  /* 0x00000081504c7233 */ /* 0x100fe20003803000 */
[----:B------:R-:W-:Y:S01]  /*11200*/  LOP3.LUT R74, R74, R111, RZ, 0xc0, !PT ;  /* 0x0000006f4a4a7212 */ /* 0x000fe200078ec0ff */
[----:B------:R-:W4:Y:S01]  /*11210*/  LDSM.16.MT88.4 R80, [R176+0x7000] ;  /* 0x00700000b050783b */ /* 0x000f220000004200 */
[--C-:B------:R-:W-:Y:S02]  /*11220*/  PRMT R0, R0, 0x5410, R88.reuse ;  /* 0x0000541000007816 */ /* 0x100fe40000000058 */
[----:B------:R-:W-:Y:S02]  /*11230*/  LOP3.LUT R75, R75, R110, RZ, 0xc0, !PT ;  /* 0x0000006e4b4b7212 */ /* 0x000fe400078ec0ff */
[C---:B------:R-:W-:Y:S01]  /*11240*/  PRMT R89, R133.reuse, 0x7610, R89 ;  /* 0x0000761085597816 */ /* 0x040fe20000000059 */
[--C-:B------:R-:W-:Y:S01]  /*11250*/  HSET2.LE.AND R77, R0, R129.reuse, PT ;  /* 0x00000081004d7233 */ /* 0x100fe20003803000 */
[----:B------:R-:W-:Y:S02]  /*11260*/  PRMT R88, R133, 0x7632, R88 ;  /* 0x0000763285587816 */ /* 0x000fe40000000058 */
[----:B------:R-:W-:Y:S01]  /*11270*/  LOP3.LUT R72, R72, R115, RZ, 0xc0, !PT ;  /* 0x0000007348487212 */ /* 0x000fe200078ec0ff */
[----:B------:R-:W-:Y:S01]  /*11280*/  @!P5 HADD2 R244, -R89.H0_H0, -RZ.H0_H0 ;  /* 0xa00000ff59f4d230 */ /* 0x000fe20000000900 */
[----:B------:R-:W-:Y:S01]  /*11290*/  LOP3.LUT R73, R73, R114, RZ, 0xc0, !PT ;  /* 0x0000007249497212 */ /* 0x000fe200078ec0ff */
[----:B------:R-:W-:Y:S01]  /*112a0*/  @!P6 HADD2 R241, -R88.H0_H0, -RZ.H0_H0 ;  /* 0xa00000ff58f1e230 */ /* 0x000fe20000000900 */
[----:B------:R-:W-:Y:S02]  /*112b0*/  PRMT R0, R89, 0x5410, R88 ;  /* 0x0000541059007816 */ /* 0x000fe40000000058 */
[----:B------:R-:W-:Y:S02]  /*112c0*/  LOP3.LUT R76, R76, R119, RZ, 0xc0, !PT ;  /* 0x000000774c4c7212 */ /* 0x000fe400078ec0ff */
[----:B------:R-:W-:Y:S01]  /*112d0*/  LOP3.LUT R78, R78, R118, RZ, 0xc0, !PT ;  /* 0x000000764e4e7212 */ /* 0x000fe200078ec0ff */
[-C--:B--2---:R-:W-:Y:S01]  /*112e0*/  HMMA.16816.F32 R4, R72, R84.reuse, R4 ;  /* 0x000000544804723c */ /* 0x084fe20000001804 */
[----:B------:R-:W-:Y:S02]  /*112f0*/  LOP3.LUT R77, R77, R117, RZ, 0xc0, !PT ;  /* 0x000000754d4d7212 */ /* 0x000fe400078ec0ff */
[----:B------:R-:W-:Y:S02]  /*11300*/  LOP3.LUT R79, R79, R0, RZ, 0xc0, !PT ;  /* 0x000000004f4f7212 */ /* 0x000fe400078ec0ff */
[----:B------:R-:W-:Y:S02]  /*11310*/  @!P5 PRMT R89, R244, 0x5410, RZ ;  /* 0x00005410f459d816 */ /* 0x000fe400000000ff */
[----:B------:R-:W-:Y:S02]  /*11320*/  @!P6 PRMT R88, R241, 0x5410, RZ ;  /* 0x00005410f158e816 */ /* 0x000fe400000000ff */
[----:B------:R-:W-:Y:S01]  /*11330*/  LOP3.LUT R103, R126, 0xffff, RZ, 0xc0, !PT ;  /* 0x0000ffff7e677812 */ /* 0x000fe200078ec0ff */
[C---:B------:R-:W-:Y:S01]  /*11340*/  HMMA.16816.F32 R8, R76.reuse, R84, R8 ;  /* 0x000000544c08723c */ /* 0x040fe20000001808 */
[----:B------:R-:W-:Y:S01]  /*11350*/  STG.E.U16 [R188.64+0x50], R89 ;  /* 0x00005059bc007986 */ /* 0x000fe2000c101510 */
[----:B------:R-:W-:Y:S02]  /*11360*/  SHF.R.U32.HI R107, RZ, 0x10, R126 ;  /* 0x00000010ff6b7819 */ /* 0x000fe4000001167e */
[-C--:B------:R-:W-:Y:S01]  /*11370*/  ISETP.GE.U32.AND P6, PT, R217, R132.reuse, PT ;  /* 0x00000084d900720c */ /* 0x080fe20003fc6070 */
[----:B------:R-:W-:Y:S01]  /*11380*/  STG.E.U16 [R188.64+0x52], R88 ;  /* 0x00005258bc007986 */ /* 0x000fe2000c101510 */
[----:B------:R-:W-:Y:S02]  /*11390*/  LOP3.LUT R92, R105, UR8, R106, 0x96, !PT ;  /* 0x00000008695c7c12 */ /* 0x000fe4000f8e966a */
[-C--:B------:R-:W-:Y:S01]  /*113a0*/  HMMA.16816.F32 R12, R76, R86.reuse, R12 ;  /* 0x000000564c0c723c */ /* 0x080fe2000000180c */
[----:B------:R-:W-:Y:S01]  /*113b0*/  STG.E.U16 [R168.64+0x60], R165 ;  /* 0x000060a5a8007986 */ /* 0x000fe2000c101510 */
[----:B------:R-:W-:Y:S02]  /*113c0*/  ISETP.GE.U32.AND P5, PT, R217, R132, PT ;  /* 0x00000084d900720c */ /* 0x000fe40003fa6070 */
[----:B------:R-:W-:Y:S01]  /*113d0*/  LOP3.LUT R91, R113, UR8, R130, 0x96, !PT ;  /* 0x00000008715b7c12 */ /* 0x000fe2000f8e9682 */
[----:B------:R-:W-:Y:S01]  /*113e0*/  STG.E.U16 [R168.64+0x62], R164 ;  /* 0x000062a4a8007986 */ /* 0x000fe2000c101510 */
[----:B------:R-:W-:Y:S01]  /*113f0*/  SHF.R.U32.HI R0, RZ, 0x18, R128 ;  /* 0x00000018ff007819 */ /* 0x000fe20000011680 */
[----:B------:R-:W-:Y:S01]  /*11400*/  IMAD.WIDE.U32 R92, R92, -0x2daee0ad, RZ ;  /* 0xd2511f535c5c7825 */ /* 0x000fe200078e00ff */
[C---:B------:R-:W-:Y:S01]  /*11410*/  HMMA.16816.F32 R16, R72.reuse, R86, R16 ;  /* 0x000000564810723c */ /* 0x040fe20000001810 */
[----:B------:R-:W2:Y:S01]  /*11420*/  LDSM.16.MT88.4 R84, [R174+0x7000] ;  /* 0x00700000ae54783b */ /* 0x000ea20000004200 */
[----:B------:R-:W-:Y:S02]  /*11430*/  ISETP.GE.U32.AND P2, PT, R217, R0, PT ;  /* 0x00000000d900720c */ /* 0x000fe40003f46070 */
[----:B------:R-:W-:Y:S02]  /*11440*/  LOP3.LUT R0, R126, 0xff, RZ, 0xc0, !PT ;  /* 0x000000ff7e007812 */ /* 0x000fe400078ec0ff */
[----:B------:R-:W-:Y:S01]  /*11450*/  PRMT R90, R149, 0x5410, R148 ;  /* 0x00005410955a7816 */ /* 0x000fe20000000094 */
[----:B------:R-:W-:Y:S01]  /*11460*/  @!P5 HADD2 R242, -R149.H0_H0, -RZ.H0_H0 ;  /* 0xa00000ff95f2d230 */ /* 0x000fe20000000900 */
[-C--:B----4-:R-:W-:Y:S01]  /*11470*/  HMMA.16816.F32 R20, R72, R80.reuse, R20 ;  /* 0x000000504814723c */ /* 0x090fe20000001814 */
[----:B------:R-:W-:Y:S02]  /*11480*/  @!P3 PRMT R148, R243, 0x5410, RZ ;  /* 0x00005410f394b816 */ /* 0x000fe400000000ff */
[C---:B------:R-:W-:Y:S02]  /*11490*/  ISETP.GE.U32.AND P5, PT, R217.reuse, R0, PT ;  /* 0x00000000d900720c */ /* 0x040fe40003fa6070 */
[----:B------:R-:W-:Y:S01]  /*114a0*/  @!P6 PRMT R149, R242, 0x5410, RZ ;  /* 0x00005410f295e816 */ /* 0x000fe200000000ff */
[----:B------:R-:W-:Y:S01]  /*114b0*/  STG.E.U16 [R170.64+0x62], R148 ;  /* 0x00006294aa007986 */ /* 0x000fe2000c101510 */
[----:B------:R-:W-:Y:S01]  /*114c0*/  ISETP.GE.U32.AND P6, PT, R217, R2, PT ;  /* 0x00000002d900720c */ /* 0x000fe20003fc6070 */
[C---:B------:R-:W-:Y:S01]  /*114d0*/  HMMA.16816.F32 R24, R76.reuse, R80, R24 ;  /* 0x000000504c18723c */ /* 0x040fe20000001818 */
[----:B------:R-:W-:Y:S01]  /*114e0*/  LOP3.LUT R2, R93, UR31, R108, 0x96, !PT ;  /* 0x0000001f5d027c12 */ /* 0x000fe2000f8e966c */
[----:B------:R-:W-:Y:S02]  /*114f0*/  STG.E.U16 [R170.64+0x60], R149 ;  /* 0x00006095aa007986 */ /* 0x000fe4000c101510 */
[C---:B------:R-:W-:Y:S02]  /*11500*/  LOP3.LUT R71, R92.reuse, 0xffff, RZ, 0xc0, !PT ;  /* 0x0000ffff5c477812 */ /* 0x040fe400078ec0ff */
[----:B------:R-:W-:Y:S01]  /*11510*/  LDSM.16.MT88.4 R108, [R176+0x7800] ;  /* 0x00780000b06c783b */ /* 0x000fe20000004200 */
[----:B------:R-:W-:Y:S01]  /*11520*/  IMAD.WIDE.U32 R80, R91, -0x2daee0ad, RZ ;  /* 0xd2511f535b507825 */ /* 0x000fe200078e00ff */
[-C--:B------:R-:W-:Y:S01]  /*11530*/  HMMA.16816.F32 R28, R76, R82.reuse, R28 ;  /* 0x000000524c1c723c */ /* 0x080fe2000000181c */
[----:B------:R-:W-:Y:S03]  /*11540*/  LOP3.LUT R91, R92, 0xff, RZ, 0xc0, !PT ;  /* 0x000000ff5c5b7812 */ /* 0x000fe600078ec0ff */
[----:B------:R-:W-:Y:S01]  /*11550*/  LOP3.LUT R0, R81, UR31, R124, 0x96, !PT ;  /* 0x0000001f51007c12 */ /* 0x000fe2000f8e967c */
[----:B------:R-:W-:Y:S01]  /*11560*/  @!P5 HADD2 R236, -R144.H0_H0, -RZ.H0_H0 ;  /* 0xa00000ff90ecd230 */ /* 0x000fe20000000900 */
[--C-:B------:R-:W-:Y:S01]  /*11570*/  SHF.R.U32.HI R104, RZ, 0x10, R80.reuse ;  /* 0x00000010ff687819 */ /* 0x100fe20000011650 */
[----:B------:R-:W-:Y:S01]  /*11580*/  LDSM.16.MT88.4 R124, [R173+0x7800] ;  /* 0x00780000ad7c783b */ /* 0x000fe20000004200 */
[C---:B------:R-:W-:Y:S01]  /*11590*/  HMMA.16816.F32 R32, R72.reuse, R82, R32 ;  /* 0x000000524820723c */ /* 0x040fe20000001820 */
[C---:B------:R-:W-:Y:S03]  /*115a0*/  LOP3.LUT R106, R80.reuse, 0xff, RZ, 0xc0, !PT ;  /* 0x000000ff506a7812 */ /* 0x040fe600078ec0ff */
[----:B------:R-:W-:Y:S02]  /*115b0*/  SHF.R.U32.HI R105, RZ, 0x18, R80 ;  /* 0x00000018ff697819 */ /* 0x000fe40000011650 */
[--C-:B------:R-:W-:Y:S01]  /*115c0*/  SHF.R.U32.HI R93, RZ, 0x10, R92.reuse ;  /* 0x00000010ff5d7819 */ /* 0x100fe2000001165c */
[----:B------:R-:W-:Y:S01]  /*115d0*/  STG.E.U16 [R190.64+0x5e], R161 ;  /* 0x00005ea1be007986 */ /* 0x000fe2000c101510 */
[----:B------:R-:W-:Y:S01]  /*115e0*/  SHF.R.U32.HI R96, RZ, 0x18, R92 ;  /* 0x00000018ff607819 */ /* 0x000fe2000001165c */
[-C--:B--2---:R-:W-:Y:S02]  /*115f0*/  HMMA.16816.F32 R36, R72, R84.reuse, R36 ;  /* 0x000000544824723c */ /* 0x084fe40000001824 */
[----:B------:R-:W-:Y:S01]  /*11600*/  STG.E.U16 [R190.64+0x60], R156 ;  /* 0x0000609cbe007986 */ /* 0x000fe2000c101510 */
[----:B------:R-:W-:Y:S02]  /*11610*/  LOP3.LUT R92, R80, 0xffff, RZ, 0xc0, !PT ;  /* 0x0000ffff505c7812 */ /* 0x000fe400078ec0ff */
[----:B---3--:R-:W-:Y:S01]  /*11620*/  F2FP.PACK_AB R146, R193, R194 ;  /* 0x000000c2c192723e */ /* 0x008fe200000000ff */
[----:B------:R-:W2:Y:S01]  /*11630*/  LDSM.16.MT88.4 R80, [R175+0x7000] ;  /* 0x00700000af50783b */ /* 0x000ea20000004200 */
[----:B------:R-:W-:Y:S01]  /*11640*/  SHF.R.U32.HI R71, RZ, 0x8, R71 ;  /* 0x00000008ff477819 */ /* 0x000fe20000011647 */
[C---:B------:R-:W-:Y:S01]  /*11650*/  HMMA.16816.F32 R40, R76.reuse, R84, R40 ;  /* 0x000000544c28723c */ /* 0x040fe20000001828 */
[----:B------:R-:W-:Y:S03]  /*11660*/  PRMT R145, R146, 0x7632, R145 ;  /* 0x0000763292917816 */ /* 0x000fe60000000091 */
[----:B------:R-:W-:Y:S01]  /*11670*/  @!P4 HADD2 R238, -R146.H0_H0, -RZ.H0_H0 ;  /* 0xa00000ff92eec230 */ /* 0x000fe20000000900 */
[----:B------:R-:W-:Y:S01]  /*11680*/  PRMT R142, R91, 0x5410, R71 ;  /* 0x000054105b8e7816 */ /* 0x000fe20000000047 */
[----:B------:R-:W-:Y:S01]  /*11690*/  @!P0 HADD2 R237, -R145.H0_H0, -RZ.H0_H0 ;  /* 0xa00000ff91ed8230 */ /* 0x000fe20000000900 */
[----:B------:R-:W-:Y:S01]  /*116a0*/  LOP3.LUT R85, R2, 0xffff, RZ, 0xc0, !PT ;  /* 0x0000ffff02557812 */ /* 0x000fe200078ec0ff */
[-C--:B------:R-:W-:Y:S01]  /*116b0*/  HMMA.16816.F32 R44, R76, R86.reuse, R44 ;  /* 0x000000564c2c723c */ /* 0x080fe2000000182c */
[----:B------:R-:W-:Y:S03]  /*116c0*/  LOP3.LUT R84, R0, 0xffff, RZ, 0xc0, !PT ;  /* 0x0000ffff00547812 */ /* 0x000fe600078ec0ff */
[----:B------:R-:W-:Y:S01]  /*116d0*/  SHF.R.U32.HI R91, RZ, 0x8, R103 ;  /* 0x00000008ff5b7819 */ /* 0x000fe20000011667 */
[--C-:B------:R-:W-:Y:S01]  /*116e0*/  HSET2.LE.AND R142, R142, R129.reuse, PT ;  /* 0x000000818e8e7233 */ /* 0x100fe20003803000 */
[----:B------:R-:W-:Y:S02]  /*116f0*/  SHF.R.U32.HI R103, RZ, 0x18, R0 ;  /* 0x00000018ff677819 */ /* 0x000fe40000011600 */
[C---:B------:R-:W-:Y:S01]  /*11700*/  HMMA.16816.F32 R48, R72.reuse, R86, R48 ;  /* 0x000000564830723c */ /* 0x040fe20000001830 */
[----:B------:R-:W-:Y:S03]  /*11710*/  LOP3.LUT R71, R93, 0xff, RZ, 0xc0, !PT ;  /* 0x000000ff5d477812 */ /* 0x000fe600078ec0ff */
[----:B------:R-:W-:Y:S02]  /*11720*/  SHF.R.U32.HI R93, RZ, 0x8, R92 ;  /* 0x00000008ff5d7819 */ /* 0x000fe4000001165c */
[----:B------:R-:W-:Y:S02]  /*11730*/  PRMT R143, R71, 0x5410, R96 ;  /* 0x00005410478f7816 */ /* 0x000fe40000000060 */
[----:B------:R-:W-:Y:S04]  /*11740*/  LOP3.LUT R71, R91, 0xffff, RZ, 0xc0, !PT ;  /* 0x0000ffff5b477812 */ /* 0x000fe800078ec0ff */
[----:B------:R-:W-:Y:S01]  /*11750*/  LOP3.LUT R92, R104, 0xff, RZ, 0xc0, !PT ;  /* 0x000000ff685c7812 */ /* 0x000fe200078ec0ff */
[--C-:B------:R-:W-:Y:S01]  /*11760*/  HSET2.LE.AND R143, R143, R129.reuse, PT ;  /* 0x000000818f8f7233 */ /* 0x100fe20003803000 */
[----:B------:R-:W-:Y:S02]  /*11770*/  ISETP.GE.U32.AND P3, PT, R217, R71, PT ;  /* 0x00000047d900720c */ /* 0x000fe40003f66070 */
[----:B------:R-:W-:Y:S01]  /*11780*/  PRMT R105, R92, 0x5410, R105 ;  /* 0x000054105c697816 */ /* 0x000fe20000000069 */
[----:B------:R-:W3:Y:S01]  /*11790*/  MUFU.EX2 R71, R224 ;  /* 0x000000e000477308 */ /* 0x000ee20000000800 */
[--C-:B------:R-:W-:Y:S02]  /*117a0*/  SHF.R.U32.HI R92, RZ, 0x10, R2.reuse ;  /* 0x00000010ff5c7819 */ /* 0x100fe40000011602 */
[----:B------:R-:W-:Y:S01]  /*117b0*/  LOP3.LUT R96, R2, 0xff, RZ, 0xc0, !PT ;  /* 0x000000ff02607812 */ /* 0x000fe200078ec0ff */
[-C--:B--2---:R-:W-:Y:S01]  /*117c0*/  HMMA.16816.F32 R52, R72, R80.reuse, R52 ;  /* 0x000000504834723c */ /* 0x084fe20000001834 */
[----:B------:R-:W-:Y:S02]  /*117d0*/  SHF.R.U32.HI R104, RZ, 0x18, R2 ;  /* 0x00000018ff687819 */ /* 0x000fe40000011602 */
[----:B------:R-:W-:Y:S02]  /*117e0*/  SHF.R.U32.HI R2, RZ, 0x8, R85 ;  /* 0x00000008ff027819 */ /* 0x000fe40000011655 */
[----:B------:R-:W-:Y:S01]  /*117f0*/  LOP3.LUT R85, R92, 0xff, RZ, 0xc0, !PT ;  /* 0x000000ff5c557812 */ /* 0x000fe200078ec0ff */
[----:B------:R-:W-:Y:S01]  /*11800*/  @!P3 HADD2 R235, -R147.H0_H0, -RZ.H0_H0 ;  /* 0xa00000ff93ebb230 */ /* 0x000fe20000000900 */
[----:B------:R-:W-:Y:S01]  /*11810*/  SHF.R.U32.HI R91, RZ, 0x10, R0 ;  /* 0x00000010ff5b7819 */ /* 0x000fe20000011600 */
[C---:B------:R-:W-:Y:S01]  /*11820*/  HMMA.16816.F32 R56, R76.reuse, R80, R56 ;  /* 0x000000504c38723c */ /* 0x040fe20000001838 */
[----:B------:R-:W-:Y:S03]  /*11830*/  PRMT R106, R106, 0x5410, R93 ;  /* 0x000054106a6a7816 */ /* 0x000fe6000000005d */
[----:B------:R-:W-:Y:S02]  /*11840*/  LOP3.LUT R93, R0, 0xff, RZ, 0xc0, !PT ;  /* 0x000000ff005d7812 */ /* 0x000fe400078ec0ff */
[----:B------:R-:W-:Y:S02]  /*11850*/  SHF.R.U32.HI R0, RZ, 0x8, R84 ;  /* 0x00000008ff007819 */ /* 0x000fe40000011654 */
[-C--:B------:R-:W-:Y:S01]  /*11860*/  HMMA.16816.F32 R60, R76, R82.reuse, R60 ;  /* 0x000000524c3c723c */ /* 0x080fe2000000183c */
[----:B------:R-:W-:Y:S01]  /*11870*/  PRMT R96, R96, 0x5410, R2 ;  /* 0x0000541060607816 */ /* 0x000fe20000000002 */
[----:B------:R-:W-:Y:S02]  /*11880*/  LDSM.16.MT88.4 R76, [R175+0x7800] ;  /* 0x00780000af4c783b */ /* 0x000fe40000004200 */
[----:B------:R-:W-:Y:S01]  /*11890*/  PRMT R85, R85, 0x5410, R104 ;  /* 0x0000541055557816 */ /* 0x000fe20000000068 */
[----:B---3--:R-:W-:Y:S01]  /*118a0*/  FADD.FTZ R197, R71, R197 ;  /* 0x000000c547c57221 */ /* 0x008fe20000010000 */
[--C-:B------:R-:W-:Y:S01]  /*118b0*/  PRMT R93, R93, 0x5410, R0.reuse ;  /* 0x000054105d5d7816 */ /* 0x100fe20000000000 */
[--C-:B------:R-:W-:Y:S01]  /*118c0*/  HSET2.LE.AND R140, R96, R129.reuse, PT ;  /* 0x00000081608c7233 */ /* 0x100fe20003803000 */
[----:B------:R-:W-:Y:S01]  /*118d0*/  HMMA.16816.F32 R64, R72, R82, R64 ;  /* 0x000000524840723c */ /* 0x000fe20000001840 */
[----:B------:R-:W-:Y:S03]  /*118e0*/  LOP3.LUT R84, R91, 0xff, RZ, 0xc0, !PT ;  /* 0x000000ff5b547812 */ /* 0x000fe600078ec0ff */
[--C-:B------:R-:W-:Y:S01]  /*118f0*/  HSET2.LE.AND R141, R85, R129.reuse, PT ;  /* 0x00000081558d7233 */ /* 0x100fe20003803000 */
[----:B------:R-:W-:Y:S01]  /*11900*/  F2FP.PACK_AB R2, R167, R71 ;  /* 0x00000047a702723e */ /* 0x000fe200000000ff */
[--C-:B------:R-:W-:Y:S01]  /*11910*/  HSET2.LE.AND R80, R93, R129.reuse, PT ;  /* 0x000000815d507233 */ /* 0x100fe20003803000 */
[----:B------:R-:W-:Y:S01]  /*11920*/  PRMT R71, R146, 0x5410, R145 ;  /* 0x0000541092477816 */ /* 0x000fe20000000091 */
[--C-:B------:R-:W-:Y:S01]  /*11930*/  HSET2.LE.AND R82, R106, R129.reuse, PT ;  /* 0x000000816a527233 */ /* 0x100fe20003803000 */
[----:B------:R-:W-:Y:S01]  /*11940*/  PRMT R84, R84, 0x5410, R103 ;  /* 0x0000541054547816 */ /* 0x000fe20000000067 */
[----:B------:R-:W2:Y:S02]  /*11950*/  LDSM.16.MT88.4 R92, [R174+0x7800] ;  /* 0x00780000ae5c783b */ /* 0x000ea40000004200 */
[----:B------:R-:W-:Y:S01]  /*11960*/  PRMT R0, R2, 0x7632, R0 ;  /* 0x0000763202007816 */ /* 0x000fe20000000000 */
[--C-:B------:R-:W-:Y:S01]  /*11970*/  HSET2.LE.AND R83, R105, R129.reuse, PT ;  /* 0x0000008169537233 */ /* 0x100fe20003803000 */
[----:B------:R-:W-:Y:S01]  /*11980*/  PRMT R72, R144, 0x5410, R147 ;  /* 0x0000541090487816 */ /* 0x000fe20000000093 */
[----:B------:R-:W-:Y:S01]  /*11990*/  HSET2.LE.AND R81, R84, R129, PT ;  /* 0x0000008154517233 */ /* 0x000fe20003803000 */
[----:B------:R-:W-:Y:S01]  /*119a0*/  LOP3.LUT R143, R143, R71, RZ, 0xc0, !PT ;  /* 0x000000478f8f7212 */ /* 0x000fe200078ec0ff */
[----:B------:R-:W-:Y:S01]  /*119b0*/  @!P2 HADD2 R239, -R0.H0_H0, -RZ.H0_H0 ;  /* 0xa00000ff00efa230 */ /* 0x000fe20000000900 */
[----:B------:R-:W-:Y:S01]  /*119c0*/  LOP3.LUT R142, R142, R120, RZ, 0xc0, !PT ;  /* 0x000000788e8e7212 */ /* 0x000fe200078ec0ff */
[----:B------:R-:W-:Y:S01]  /*119d0*/  @!P6 HADD2 R240, -R2.H0_H0, -RZ.H0_H0 ;  /* 0xa00000ff02f0e230 */ /* 0x000fe20000000900 */
[----:B------:R-:W-:Y:S02]  /*119e0*/  LOP3.LUT R140, R140, R122, RZ, 0xc0, !PT ;  /* 0x0000007a8c8c7212 */ /* 0x000fe400078ec0ff */
[----:B------:R-:W-:Y:S02]  /*119f0*/  LOP3.LUT R141, R141, R90, RZ, 0xc0, !PT ;  /* 0x0000005a8d8d7212 */ /* 0x000fe400078ec0ff */
[----:B------:R-:W-:Y:S02]  /*11a00*/  F2FP.PACK_AB R71, R150, R151 ;  /* 0x000000979647723e */ /* 0x000fe400000000ff */
[----:B------:R-:W-:Y:S02]  /*11a10*/  LOP3.LUT R82, R82, R72, RZ, 0xc0, !PT ;  /* 0x0000004852527212 */ /* 0x000fe400078ec0ff */
[----:B------:R-:W-:Y:S01]  /*11a20*/  PRMT R72, R2, 0x5410, R0 ;  /* 0x0000541002487816 */ /* 0x000fe20000000000 */
[-C--:B------:R-:W-:Y:S01]  /*11a30*/  HMMA.16816.F32 R136, R140, R124.reuse, R4 ;  /* 0x0000007c8c88723c */ /* 0x080fe20000001804 */
[----:B------:R-:W-:Y:S02]  /*11a40*/  LOP3.LUT R83, R83, R71, RZ, 0xc0, !PT ;  /* 0x0000004753537212 */ /* 0x000fe400078ec0ff */
[----:B------:R-:W-:Y:S02]  /*11a50*/  LOP3.LUT R80, R80, R121, RZ, 0xc0, !PT ;  /* 0x0000007950507212 */ /* 0x000fe400078ec0ff */
[----:B------:R-:W-:Y:S01]  /*11a60*/  LOP3.LUT R81, R81, R72, RZ, 0xc0, !PT ;  /* 0x0000004851517212 */ /* 0x000fe200078ec0ff */
[----:B------:R-:W-:Y:S01]  /*11a70*/  IMAD.MOV.U32 R72, RZ, RZ, R3 ;  /* 0x000000ffff487224 */ /* 0x000fe200078e0003 */
[----:B------:R-:W-:Y:S01]  /*11a80*/  @!P2 PRMT R0, R239, 0x5410, RZ ;  /* 0x00005410ef00a816 */ /* 0x000fe200000000ff */
[----:B------:R-:W-:Y:S01]  /*11a90*/  FADD.FTZ R5, R199, R206 ;  /* 0x000000cec7057221 */ /* 0x000fe20000010000 */
[----:B------:R-:W-:Y:S02]  /*11aa0*/  @!P6 PRMT R2, R240, 0x5410, RZ ;  /* 0x00005410f002e816 */ /* 0x000fe400000000ff */
[----:B------:R-:W-:Y:S01]  /*11ab0*/  ISETP.GE.U32.AND P2, PT, R217, R198, PT ;  /* 0x000000c6d900720c */ /* 0x000fe20003f46070 */
[C---:B------:R-:W-:Y:S01]  /*11ac0*/  HMMA.16816.F32 R132, R80.reuse, R124, R8 ;  /* 0x0000007c5084723c */ /* 0x040fe20000001808 */
[----:B------:R3:W-:Y:S01]  /*11ad0*/  STG.E.U16 [R188.64+0x62], R0 ;  /* 0x00006200bc007986 */ /* 0x0007e2000c101510 */
[----:B------:R-:W-:Y:S02]  /*11ae0*/  @!P4 PRMT R146, R238, 0x5410, RZ ;  /* 0x00005410ee92c816 */ /* 0x000fe400000000ff */
[----:B------:R-:W-:Y:S01]  /*11af0*/  @!P0 PRMT R145, R237, 0x5410, RZ ;  /* 0x00005410ed918816 */ /* 0x000fe200000000ff */
[----:B------:R4:W-:Y:S01]  /*11b00*/  STG.E.U16 [R188.64+0x60], R2 ;  /* 0x00006002bc007986 */ /* 0x0009e2000c101510 */
[----:B------:R-:W-:Y:S02]  /*11b10*/  @!P5 PRMT R144, R236, 0x5410, RZ ;  /* 0x00005410ec90d816 */ /* 0x000fe400000000ff */
[-C--:B------:R-:W-:Y:S01]  /*11b20*/  HMMA.16816.F32 R128, R80, R126.reuse, R12 ;  /* 0x0000007e5080723c */ /* 0x080fe2000000180c */
[----:B------:R-:W-:Y:S03]  /*11b30*/  STG.E.U16 [R168.64+0x70], R160 ;  /* 0x000070a0a8007986 */ /* 0x000fe6000c101510 */
[----:B------:R-:W-:Y:S01]  /*11b40*/  @!P3 PRMT R147, R235, 0x5410, RZ ;  /* 0x00005410eb93b816 */ /* 0x000fe200000000ff */
[----:B------:R-:W-:Y:S01]  /*11b50*/  STG.E.U16 [R168.64+0x72], R166 ;  /* 0x000072a6a8007986 */ /* 0x000fe2000c101510 */
[----:B------:R-:W-:Y:S01]  /*11b60*/  LOP3.LUT R4, R107, 0xff, RZ, 0xc0, !PT ;  /* 0x000000ff6b047812 */ /* 0x000fe200078ec0ff */
[C---:B------:R-:W-:Y:S01]  /*11b70*/  @!P2 HADD2 R229, -R71.reuse.H1_H1, -RZ.H0_H0 ;  /* 0xa00000ff47e5a230 */ /* 0x040fe20000000d00 */
[C---:B------:R-:W-:Y:S01]  /*11b80*/  HMMA.16816.F32 R124, R140.reuse, R126, R16 ;  /* 0x0000007e8c7c723c */ /* 0x040fe20000001810 */
[----:B------:R-:W-:Y:S01]  /*11b90*/  STG.E.U16 [R170.64+0x70], R146 ;  /* 0x00007092aa007986 */ /* 0x000fe2000c101510 */
[----:B------:R-:W-:Y:S02]  /*11ba0*/  ISETP.GE.U32.AND P6, PT, R217, R4, PT ;  /* 0x00000004d900720c */ /* 0x000fe40003fc6070 */
[----:B------:R-:W-:Y:S01]  /*11bb0*/  @P2 PRMT R4, R71, 0x7632, R4 ;  /* 0x0000763247042816 */ /* 0x000fe20000000004 */
[----:B------:R-:W-:Y:S01]  /*11bc0*/  STG.E.U16 [R170.64+0x72], R145 ;  /* 0x00007291aa007986 */ /* 0x000fe2000c101510 */
[----:B------:R-:W-:Y:S02]  /*11bd0*/  @!P2 PRMT R4, R229, 0x5410, RZ ;  /* 0x00005410e504a816 */ /* 0x000fe400000000ff */
[-C--:B------:R-:W-:Y:S01]  /*11be0*/  HMMA.16816.F32 R120, R140, R108.reuse, R20 ;  /* 0x0000006c8c78723c */ /* 0x080fe20000001814 */
[----:B------:R-:W-:Y:S03]  /*11bf0*/  STG.E.U16 [R190.64+0x6e], R144 ;  /* 0x00006e90be007986 */ /* 0x000fe6000c101510 */
[----:B------:R-:W-:Y:S01]  /*11c00*/  IADD3 R74, P0, R168, -0x80, RZ ;  /* 0xffffff80a84a7810 */ /* 0x000fe20007f1e0ff */
[----:B------:R-:W-:Y:S01]  /*11c10*/  STG.E.U16 [R190.64+0x70], R147 ;  /* 0x00007093be007986 */ /* 0x000fe2000c101510 */
[----:B---3--:R-:W-:Y:S01]  /*11c20*/  FADD.FTZ R0, R167, R197 ;  /* 0x000000c5a7007221 */ /* 0x008fe20000010000 */
[----:B------:R-:W-:Y:S01]  /*11c30*/  @!P6 HADD2 R234, -R71.H0_H0, -RZ.H0_H0 ;  /* 0xa00000ff47eae230 */ /* 0x000fe20000000900 */
[C---:B------:R-:W-:Y:S01]  /*11c40*/  HMMA.16816.F32 R116, R80.reuse, R108, R24 ;  /* 0x0000006c5074723c */ /* 0x040fe20000001818 */
[----:B------:R3:W-:Y:S03]  /*11c50*/  STG.E.U16 [R188.64+0x72], R4 ;  /* 0x00007204bc007986 */ /* 0x0007e6000c101510 */
[----:B------:R-:W-:Y:S01]  /*11c60*/  @!P6 PRMT R71, R234, 0x5410, RZ ;  /* 0x00005410ea47e816 */ /* 0x000fe200000000ff */
[----:B----4-:R-:W-:Y:S01]  /*11c70*/  FADD.FTZ R2, R196, R203 ;  /* 0x000000cbc4027221 */ /* 0x010fe20000010000 */
[----:B------:R-:W-:Y:S01]  /*11c80*/  IADD3.X R73, R169, -0x1, RZ, P0, !PT ;  /* 0xffffffffa9497810 */ /* 0x000fe200007fe4ff */
[----:B------:R-:W-:Y:S01]  /*11c90*/  FADD.FTZ R151, R151, R0 ;  /* 0x0000000097977221 */ /* 0x000fe20000010000 */
[-C--:B------:R-:W-:Y:S01]  /*11ca0*/  HMMA.16816.F32 R112, R80, R110.reuse, R28 ;  /* 0x0000006e5070723c */ /* 0x080fe2000000181c */
[----:B------:R4:W-:Y:S01]  /*11cb0*/  STG.E.U16 [R188.64+0x70], R71 ;  /* 0x00007047bc007986 */ /* 0x0009e2000c101510 */
[----:B------:R-:W-:Y:S01]  /*11cc0*/  ISETP.LT.AND P0, PT, RZ, UR33, PT ;  /* 0x00000021ff007c0c */ /* 0x000fe2000bf01270 */
[----:B------:R-:W-:Y:S01]  /*11cd0*/  UIADD3 UR33, UR33, -0x1, URZ ;  /* 0xffffffff21217890 */ /* 0x000fe2000fffe03f */
[----:B------:R-:W-:Y:S02]  /*11ce0*/  FADD.FTZ R222, R150, R151 ;  /* 0x0000009796de7221 */ /* 0x000fe40000010000 */
[----:B------:R-:W-:Y:S02]  /*11cf0*/  IMAD.MOV.U32 R0, RZ, RZ, R69 ;  /* 0x000000ffff007224 */ /* 0x000fe400078e0045 */
[C---:B------:R-:W-:Y:S08]  /*11d00*/  HMMA.16816.F32 R108, R140.reuse, R110, R32 ;  /* 0x0000006e8c6c723c */ /* 0x040ff00000001820 */
[-C--:B--2---:R-:W-:Y:S01]  /*11d10*/  HMMA.16816.F32 R104, R140, R92.reuse, R36 ;  /* 0x0000005c8c68723c */ /* 0x084fe20000001824 */
[----:B---3--:R-:W-:Y:S07]  /*11d20*/  FADD.FTZ R4, R194, R202 ;  /* 0x000000cac2047221 */ /* 0x008fee0000010000 */
[C---:B------:R-:W-:Y:S01]  /*11d30*/  HMMA.16816.F32 R100, R80.reuse, R92, R40 ;  /* 0x0000005c5064723c */ /* 0x040fe20000001828 */
[----:B------:R-:W-:Y:S03]  /*11d40*/  FADD.FTZ R216, R193, R4 ;  /* 0x00000004c1d87221 */ /* 0x000fe60000010000 */
[----:B----4-:R-:W-:Y:S02]  /*11d50*/  FADD.FTZ R189, R201, R5 ;  /* 0x00000005c9bd7221 */ /* 0x010fe40000010000 */
[----:B------:R-:W-:Y:S02]  /*11d60*/  FADD.FTZ R188, R195, R2 ;  /* 0x00000002c3bc7221 */ /* 0x000fe40000010000 */
[-C--:B------:R-:W-:Y:S01]  /*11d70*/  HMMA.16816.F32 R96, R80, R94.reuse, R44 ;  /* 0x0000005e5060723c */ /* 0x080fe2000000182c */
[----:B------:R-:W-:Y:S03]  /*11d80*/  IMAD.MOV.U32 R2, RZ, RZ, R70 ;  /* 0x000000ffff027224 */ /* 0x000fe600078e0046 */
[----:B------:R-:W-:Y:S04]  /*11d90*/  IMAD.MOV.U32 R71, RZ, RZ, R68 ;  /* 0x000000ffff477224 */ /* 0x000fe800078e0044 */
[C---:B------:R-:W-:Y:S08]  /*11da0*/  HMMA.16816.F32 R92, R140.reuse, R94, R48 ;  /* 0x0000005e8c5c723c */ /* 0x040ff00000001830 */
[-C--:B------:R-:W-:Y:S08]  /*11db0*/  HMMA.16816.F32 R88, R140, R76.reuse, R52 ;  /* 0x0000004c8c58723c */ /* 0x080ff00000001834 */
[C---:B------:R-:W-:Y:S08]  /*11dc0*/  HMMA.16816.F32 R84, R80.reuse, R76, R56 ;  /* 0x0000004c5054723c */ /* 0x040ff00000001838 */
[-C--:B------:R-:W-:Y:S08]  /*11dd0*/  HMMA.16816.F32 R80, R80, R78.reuse, R60 ;  /* 0x0000004e5050723c */ /* 0x080ff0000000183c */
[----:B------:R-:W-:Y:S01]  /*11de0*/  HMMA.16816.F32 R76, R140, R78, R64 ;  /* 0x0000004e8c4c723c */ /* 0x000fe20000001840 */
[----:B-1----:R-:W-:-:S07]  /*11df0*/  @P0 BRA `(.L_x_1487) ;  /* 0xffff901000000947 */ /* 0x002fce000383ffff */
.L_x_1486:
[----:B--2---:R-:W1:Y:S01]  /*11e00*/  SHFL.BFLY PT, R0, R189, 0x2, 0x1f ;  /* 0x0c401f00bd007f89 */ /* 0x004e6200000e0000 */
        /* <DEDUP_REMOVED lines=29> */
[----:B------:R-:W3:Y:S01]  /*11fe0*/  SHFL.BFLY PT, R7, R4, 0x1, 0x1f ;  /* 0x0c201f0004077f89 */ /* 0x000ee200000e0000 */
[----:B------:R-:W-:-:S02]  /*11ff0*/  ULDC.U8 UR5, c[0x0][0x328] ;  /* 0x0000ca0000057ab9 */ /* 0x000fc40000000000 */
[-C--:B------:R-:W-:Y:S01]  /*12000*/  LEA.HI R43, R49, R48.reuse, RZ, 0x5 ;  /* 0x00000030312b7211 */ /* 0x080fe200078f28ff */
[----:B------:R-:W-:Y:S02]  /*12010*/  UISETP.NE.AND UP2, UPT, UR5, URZ, UPT ;  /* 0x0000003f0500728c */ /* 0x000fe4000bf45270 */
[----:B------:R-:W-:Y:S01]  /*12020*/  @!UP0 UIADD3 UR7, UR23, UR14, URZ ;  /* 0x0000000e17078290 */ /* 0x000fe2000fffe03f */
[----:B------:R-:W-:Y:S01]  /*12030*/  SHF.R.S32.HI R9, RZ, 0x5, R43 ;  /* 0x00000005ff097819 */ /* 0x000fe2000001142b */
[----:B------:R-:W-:Y:S02]  /*12040*/  UISETP.NE.OR UP3, UPT, UR4, URZ, !UP2 ;  /* 0x0000003f0400728c */ /* 0x000fe4000d765670 */
[----:B------:R-:W-:Y:S01]  /*12050*/  @UP1 ULDC UR15, c[0x0][0x210] ;  /* 0x00008400000f1ab9 */ /* 0x000fe20000000800 */
[----:B-1----:R-:W-:Y:S01]  /*12060*/  FADD.FTZ R39, R0, R8 ;  /* 0x0000000800277221 */ /* 0x002fe20000010000 */
[----:B------:R-:W-:Y:S01]  /*12070*/  ULDC UR5, c[0x0][0x234] ;  /* 0x00008d0000057ab9 */ /* 0x000fe20000000800 */
[----:B------:R-:W1:Y:S01]  /*12080*/  SHFL.BFLY PT, R8, R2, 0x1, 0x1f ;  /* 0x0c201f0002087f89 */ /* 0x000e6200000e0000 */
[----:B------:R-:W-:Y:S01]  /*12090*/  @UP1 UIMAD UR15, UR15, UR8, URZ ;  /* 0x000000080f0f12a4 */ /* 0x000fe2000f8e023f */
[----:B--2---:R-:W-:Y:S01]  /*120a0*/  FADD.FTZ R38, R5, R6 ;  /* 0x0000000605267221 */ /* 0x004fe20000010000 */
[----:B------:R-:W-:Y:S01]  /*120b0*/  LEA.HI R5, R49, R48, RZ, 0x2 ;  /* 0x0000003031057211 */ /* 0x000fe200078f10ff */
[----:B------:R-:W-:Y:S01]  /*120c0*/  @!UP1 USEL UR15, UR8, UR5, !UP2 ;  /* 0x00000005080f9287 */ /* 0x000fe2000d000000 */
[----:B------:R-:W-:Y:S01]  /*120d0*/  FSETP.NE.FTZ.AND P6, PT, R39, RZ, PT ;  /* 0x000000ff2700720b */ /* 0x000fe20003fd5000 */
[----:B------:R-:W-:Y:S01]  /*120e0*/  ULDC UR4, c[0x0][0x1c0] ;  /* 0x0000700000047ab9 */ /* 0x000fe20000000800 */
[----:B------:R-:W-:Y:S01]  /*120f0*/  SHF.R.S32.HI R0, RZ, 0x2, R5 ;  /* 0x00000002ff007819 */ /* 0x000fe20000011405 */
[----:B------:R-:W-:Y:S01]  /*12100*/  @UP1 UMOV UR19, 0x1 ;  /* 0x0000000100131882 */ /* 0x000fe20000000000 */
[----:B------:R-:W-:Y:S01]  /*12110*/  MOV R6, 0x3f800000 ;  /* 0x3f80000000067802 */ /* 0x000fe20000000f00 */
[----:B---3--:R-:W-:Y:S01]  /*12120*/  FADD.FTZ R41, R4, R7 ;  /* 0x0000000704297221 */ /* 0x008fe20000010000 */
[----:B------:R-:W-:Y:S01]  /*12130*/  SHF.R.S32.HI R7, RZ, 0x1f, R5 ;  /* 0x0000001fff077819 */ /* 0x000fe20000011405 */
[----:B------:R-:W-:Y:S01]  /*12140*/  @!UP1 UIMAD UR19, UR15, UR4, URZ ;  /* 0x000000040f1392a4 */ /* 0x000fe2000f8e023f */
[----:B------:R-:W-:Y:S01]  /*12150*/  LOP3.LUT R5, R5, 0x3ffffffc, RZ, 0xc0, !PT ;  /* 0x3ffffffc05057812 */ /* 0x000fe200078ec0ff */
[----:B------:R-:W-:Y:S01]  /*12160*/  @!UP3 UIMAD UR21, UR6, UR8, URZ ;  /* 0x000000080615b2a4 */ /* 0x000fe2000f8e023f */
[----:B------:R-:W-:Y:S01]  /*12170*/  FSETP.NE.FTZ.AND P4, PT, R41, RZ, PT ;  /* 0x000000ff2900720b */ /* 0x000fe20003f95000 */
[----:B------:R-:W-:Y:S01]  /*12180*/  @UP1 ULDC UR20, c[0x0][0x210] ;  /* 0x0000840000141ab9 */ /* 0x000fe20000000800 */
[----:B------:R-:W-:Y:S01]  /*12190*/  IADD3 R5, -R5, R48, RZ ;  /* 0x0000003005057210 */ /* 0x000fe20007ffe1ff */
[----:B------:R-:W2:Y:S01]  /*121a0*/  @P6 MUFU.RCP R6, R39 ;  /* 0x0000002700066308 */ /* 0x000ea20000001000 */
[----:B------:R-:W-:Y:S01]  /*121b0*/  FSETP.NE.FTZ.AND P5, PT, R38, RZ, PT ;  /* 0x000000ff2600720b */ /* 0x000fe20003fb5000 */
[----:B------:R-:W-:Y:S01]  /*121c0*/  UIMAD UR5, UR6, UR19, URZ ;  /* 0x00000013060572a4 */ /* 0x000fe2000f8e023f */
[----:B------:R-:W-:Y:S01]  /*121d0*/  LEA R42, R9, R5, 0x9 ;  /* 0x00000005092a7211 */ /* 0x000fe200078e48ff */
[----:B------:R-:W-:Y:S01]  /*121e0*/  @!UP1 UMOV UR20, 0x1 ;  /* 0x0000000100149882 */ /* 0x000fe20000000000 */
[----:B------:R-:W-:Y:S01]  /*121f0*/  MOV R5, 0x3f800000 ;  /* 0x3f80000000057802 */ /* 0x000fe20000000f00 */
[----:B-1----:R-:W-:Y:S01]  /*12200*/  FADD.FTZ R40, R2, R8 ;  /* 0x0000000802287221 */ /* 0x002fe20000010000 */
[----:B------:R-:W-:Y:S01]  /*12210*/  LEA.HI R7, R7, R0, RZ, 0x3 ;  /* 0x0000000007077211 */ /* 0x000fe200078f18ff */
[----:B------:R-:W-:Y:S01]  /*12220*/  @!UP3 USEL UR21, UR21, UR9, !UP0 ;  /* 0x000000091515b287 */ /* 0x000fe2000c000000 */
[----:B------:R-:W-:Y:S01]  /*12230*/  MOV R2, 0x3f800000 ;  /* 0x3f80000000027802 */ /* 0x000fe20000000f00 */
[----:B------:R-:W-:Y:S01]  /*12240*/  UIMAD UR4, UR11, UR20, URZ ;  /* 0x000000140b0472a4 */ /* 0x000fe2000f8e023f */
[----:B------:R-:W-:Y:S01]  /*12250*/  FSETP.NE.FTZ.AND P3, PT, R40, RZ, PT ;  /* 0x000000ff2800720b */ /* 0x000fe20003f75000 */
[----:B------:R-:W-:Y:S01]  /*12260*/  USEL UR5, UR5, URZ, UP3 ;  /* 0x0000003f05057287 */ /* 0x000fe20009800000 */
[----:B------:R-:W-:Y:S01]  /*12270*/  LOP3.LUT R11, R7, 0xfffffff8, RZ, 0xc0, !PT ;  /* 0xfffffff8070b7812 */ /* 0x000fe200078ec0ff */
[----:B------:R-:W-:Y:S01]  /*12280*/  USHF.L.U32 UR4, UR4, 0x7, URZ ;  /* 0x0000000704047899 */ /* 0x000fe2000800063f */
[----:B------:R-:W-:Y:S01]  /*12290*/  MOV R4, 0x3f800000 ;  /* 0x3f80000000047802 */ /* 0x000fe20000000f00 */
[----:B------:R-:W-:Y:S01]  /*122a0*/  @P4 MUFU.RCP R2, R41 ;  /* 0x0000002900024308 */ /* 0x000fe20000001000 */
[----:B------:R-:W-:Y:S01]  /*122b0*/  IADD3 R11, R0, -R11, RZ ;  /* 0x8000000b000b7210 */ /* 0x000fe20007ffe0ff */
[----:B--2---:R-:W-:Y:S01]  /*122c0*/  FMUL.FTZ R0, R6, c[0x0][0x2dc] ;  /* 0x0000b70006007a20 */ /* 0x004fe20000410000 */
[----:B------:R-:W-:Y:S01]  /*122d0*/  MOV R6, 0xfffffff0 ;  /* 0xfffffff000067802 */ /* 0x000fe20000000f00 */
[----:B------:R-:W-:Y:S01]  /*122e0*/  UIMAD UR15, UR12, UR15, UR5 ;  /* 0x0000000f0c0f72a4 */ /* 0x000fe2000f8e0205 */
[----:B------:R-:W-:Y:S01]  /*122f0*/  R2P PR, R11, 0x6 ;  /* 0x000000060b007804 */ /* 0x000fe20000000000 */
[C---:B------:R-:W-:Y:S01]  /*12300*/  FMUL.FTZ R136, R0.reuse, R136 ;  /* 0x0000008800887220 */ /* 0x040fe20000410000 */
[----:B------:R-:W-:Y:S01]  /*12310*/  @!UP3 UMOV UR26, UR21 ;  /* 0x00000015001abc82 */ /* 0x000fe20008000000 */
[----:B------:R-:W1:Y:S01]  /*12320*/  @P3 MUFU.RCP R5, R40 ;  /* 0x0000002800053308 */ /* 0x000e620000001000 */
[C---:B------:R-:W-:Y:S01]  /*12330*/  FMUL.FTZ R9, R0.reuse, R137 ;  /* 0x0000008900097220 */ /* 0x040fe20000410000 */
[----:B------:R-:W-:Y:S01]  /*12340*/  USHF.R.S32.HI UR5, URZ, 0x1f, UR4 ;  /* 0x0000001f3f057899 */ /* 0x000fe20008011404 */
[C---:B------:R-:W-:Y:S01]  /*12350*/  FMUL.FTZ R124, R0.reuse, R124 ;  /* 0x0000007c007c7220 */ /* 0x040fe20000410000 */
[----:B------:R-:W-:Y:S01]  /*12360*/  @!UP3 USHF.R.S32.HI UR27, URZ, 0x1f, UR21 ;  /* 0x0000001f3f1bb899 */ /* 0x000fe20008011415 */
[C---:B------:R-:W-:Y:S01]  /*12370*/  FMUL.FTZ R7, R0.reuse, R125 ;  /* 0x0000007d00077220 */ /* 0x040fe20000410000 */
[----:B------:R-:W-:Y:S01]  /*12380*/  F2FP.PACK_AB R9, R9, R136 ;  /* 0x000000880909723e */ /* 0x000fe200000000ff */
[C---:B------:R-:W-:Y:S01]  /*12390*/  FMUL.FTZ R120, R0.reuse, R120 ;  /* 0x0000007800787220 */ /* 0x040fe20000410000 */
[----:B------:R-:W2:Y:S01]  /*123a0*/  @P5 MUFU.RCP R4, R38 ;  /* 0x0000002600045308 */ /* 0x000ea20000001000 */
[C---:B------:R-:W-:Y:S01]  /*123b0*/  FMUL.FTZ R19, R0.reuse, R121 ;  /* 0x0000007900137220 */ /* 0x040fe20000410000 */
[----:B------:R-:W-:Y:S01]  /*123c0*/  F2FP.PACK_AB R7, R7, R124 ;  /* 0x0000007c0707723e */ /* 0x000fe200000000ff */
[C---:B------:R-:W-:Y:S01]  /*123d0*/  FMUL.FTZ R108, R0.reuse, R108 ;  /* 0x0000006c006c7220 */ /* 0x040fe20000410000 */
[----:B------:R-:W-:Y:S01]  /*123e0*/  USHF.R.S32.HI UR6, URZ, 0x1f, UR15 ;  /* 0x0000001f3f067899 */ /* 0x000fe2000801140f */
[C---:B------:R-:W-:Y:S01]  /*123f0*/  FMUL.FTZ R15, R0.reuse, R109 ;  /* 0x0000006d000f7220 */ /* 0x040fe20000410000 */
[----:B------:R-:W-:Y:S01]  /*12400*/  F2FP.PACK_AB R19, R19, R120 ;  /* 0x000000781313723e */ /* 0x000fe200000000ff */
[C---:B------:R-:W-:Y:S01]  /*12410*/  FMUL.FTZ R104, R0.reuse, R104 ;  /* 0x0000006800687220 */ /* 0x040fe20000410000 */
[----:B------:R-:W-:Y:S01]  /*12420*/  UIADD3 UR4, UP2, UP1, UR4, UR26, UR15 ;  /* 0x0000001a04047290 */ /* 0x000fe2000f95e00f */
[C---:B------:R-:W-:Y:S01]  /*12430*/  FMUL.FTZ R33, R0.reuse, R105 ;  /* 0x0000006900217220 */ /* 0x040fe20000410000 */
[----:B------:R-:W-:Y:S01]  /*12440*/  F2FP.PACK_AB R15, R15, R108 ;  /* 0x0000006c0f0f723e */ /* 0x000fe200000000ff */
[C---:B------:R-:W-:Y:S01]  /*12450*/  FMUL.FTZ R92, R0.reuse, R92 ;  /* 0x0000005c005c7220 */ /* 0x040fe20000410000 */
[----:B------:R-:W-:Y:S01]  /*12460*/  UIADD3.X UR5, UR5, UR27, UR6, UP2, UP1 ;  /* 0x0000001b05057290 */ /* 0x000fe200097e2406 */
[C---:B------:R-:W-:Y:S01]  /*12470*/  FMUL.FTZ R29, R0.reuse, R93 ;  /* 0x0000005d001d7220 */ /* 0x040fe20000410000 */
[----:B------:R-:W-:Y:S01]  /*12480*/  F2FP.PACK_AB R33, R33, R104 ;  /* 0x000000682121723e */ /* 0x000fe200000000ff */
[C---:B------:R-:W-:Y:S01]  /*12490*/  FMUL.FTZ R88, R0.reuse, R88 ;  /* 0x0000005800587220 */ /* 0x040fe20000410000 */
[----:B------:R-:W-:Y:S01]  /*124a0*/  @!UP0 UMOV UR18, UR22 ;  /* 0x0000001600128c82 */ /* 0x000fe20008000000 */
[C---:B------:R-:W-:Y:S01]  /*124b0*/  FMUL.FTZ R34, R0.reuse, R89 ;  /* 0x0000005900227220 */ /* 0x040fe20000410000 */
[----:B------:R-:W-:Y:S01]  /*124c0*/  F2FP.PACK_AB R29, R29, R92 ;  /* 0x0000005c1d1d723e */ /* 0x000fe200000000ff */
[----:B------:R-:W-:-:S02]  /*124d0*/  FMUL.FTZ R76, R0, R76 ;  /* 0x0000004c004c7220 */ /* 0x000fc40000410000 */
[----:B------:R-:W-:Y:S01]  /*124e0*/  FMUL.FTZ R12, R0, R77 ;  /* 0x0000004d000c7220 */ /* 0x000fe20000410000 */
[----:B------:R-:W-:Y:S01]  /*124f0*/  F2FP.PACK_AB R34, R34, R88 ;  /* 0x000000582222723e */ /* 0x000fe200000000ff */
[----:B-1----:R-:W-:Y:S02]  /*12500*/  FMUL.FTZ R0, R5, c[0x0][0x2dc] ;  /* 0x0000b70005007a20 */ /* 0x002fe40000410000 */
[----:B------:R-:W-:Y:S01]  /*12510*/  FMUL.FTZ R2, R2, c[0x0][0x2dc] ;  /* 0x0000b70002027a20 */ /* 0x000fe20000410000 */
[----:B------:R-:W-:Y:S01]  /*12520*/  F2FP.PACK_AB R12, R12, R76 ;  /* 0x0000004c0c0c723e */ /* 0x000fe200000000ff */
[C---:B------:R-:W-:Y:S02]  /*12530*/  FMUL.FTZ R134, R0.reuse, R134 ;  /* 0x0000008600867220 */ /* 0x040fe40000410000 */
[C---:B------:R-:W-:Y:S02]  /*12540*/  FMUL.FTZ R10, R0.reuse, R135 ;  /* 0x00000087000a7220 */ /* 0x040fe40000410000 */
        /* <DEDUP_REMOVED lines=20> */
[----:B------:R-:W-:Y:S01]  /*12690*/  SHF.L.U32 R0, R11, 0x6, RZ ;  /* 0x000000060b007819 */ /* 0x000fe200000006ff */
[C---:B------:R-:W-:Y:S01]  /*126a0*/  FMUL.FTZ R132, R2.reuse, R132 ;  /* 0x0000008402847220 */ /* 0x040fe20000410000 */
[----:B------:R-:W-:Y:S01]  /*126b0*/  F2FP.PACK_AB R23, R23, R86 ;  /* 0x000000561717723e */ /* 0x000fe200000000ff */
[----:B------:R-:W-:Y:S01]  /*126c0*/  FMUL.FTZ R36, R2, R133 ;  /* 0x0000008502247220 */ /* 0x000fe20000410000 */
[----:B------:R-:W-:Y:S01]  /*126d0*/  LOP3.LUT R0, R0, 0x1c0, RZ, 0xc0, !PT ;  /* 0x000001c000007812 */ /* 0x000fe200078ec0ff */
[C---:B------:R-:W-:Y:S01]  /*126e0*/  FMUL.FTZ R128, R2.reuse, R128 ;  /* 0x0000008002807220 */ /* 0x040fe20000410000 */
[----:B------:R-:W-:Y:S01]  /*126f0*/  F2FP.PACK_AB R21, R21, R82 ;  /* 0x000000521515723e */ /* 0x000fe200000000ff */
[----:B------:R-:W-:Y:S01]  /*12700*/  FMUL.FTZ R35, R2, R129 ;  /* 0x0000008102237220 */ /* 0x000fe20000410000 */
[----:B------:R-:W-:Y:S01]  /*12710*/  LEA.HI R0, R0, R0, RZ, 0x1d ;  /* 0x0000000000007211 */ /* 0x000fe200078fe8ff */
[----:B------:R-:W-:Y:S01]  /*12720*/  FMUL.FTZ R116, R2, R116 ;  /* 0x0000007402747220 */ /* 0x000fe20000410000 */
[----:B------:R-:W-:Y:S01]  /*12730*/  F2FP.PACK_AB R36, R36, R132 ;  /* 0x000000842424723e */ /* 0x000fe200000000ff */
[----:B------:R-:W-:Y:S01]  /*12740*/  FMUL.FTZ R17, R2, R117 ;  /* 0x0000007502117220 */ /* 0x000fe20000410000 */
[----:B------:R-:W-:Y:S01]  /*12750*/  LEA R0, R42, R0, 0x1 ;  /* 0x000000002a007211 */ /* 0x000fe200078e08ff */
        /* <DEDUP_REMOVED lines=17> */
[----:B------:R-:W-:Y:S02]  /*12870*/  F2FP.PACK_AB R24, R24, R84 ;  /* 0x000000541818723e */ /* 0x000fe400000000ff */
[----:B------:R-:W-:Y:S01]  /*12880*/  ISETP.NE.U32.AND P0, PT, R2, 0x1, PT ;  /* 0x000000010200780c */ /* 0x000fe20003f05070 */
[----:B------:R-:W-:Y:S01]  /*12890*/  FMUL.FTZ R138, R4, R138 ;  /* 0x0000008a048a7220 */ /* 0x000fe20000410000 */
[----:B------:R-:W-:Y:S01]  /*128a0*/  SHF.L.U32 R2, R0, 0x1, RZ ;  /* 0x0000000100027819 */ /* 0x000fe200000006ff */
[----:B------:R-:W-:Y:S01]  /*128b0*/  FMUL.FTZ R8, R4, R139 ;  /* 0x0000008b04087220 */ /* 0x000fe20000410000 */
[----:B------:R-:W-:Y:S01]  /*128c0*/  SEL R6, R6, 0x10, !P0 ;  /* 0x0000001006067807 */ /* 0x000fe20004000000 */
[C---:B------:R-:W-:Y:S01]  /*128d0*/  FMUL.FTZ R126, R4.reuse, R126 ;  /* 0x0000007e047e7220 */ /* 0x040fe20000410000 */
[----:B------:R-:W-:Y:S01]  /*128e0*/  MOV R0, 0x20 ;  /* 0x0000002000007802 */ /* 0x000fe20000000f00 */
[----:B------:R-:W-:Y:S01]  /*128f0*/  FMUL.FTZ R127, R4, R127 ;  /* 0x0000007f047f7220 */ /* 0x000fe20000410000 */
[----:B------:R-:W-:Y:S01]  /*12900*/  F2FP.PACK_AB R8, R8, R138 ;  /* 0x0000008a0808723e */ /* 0x000fe200000000ff */
[C---:B------:R-:W-:Y:S01]  /*12910*/  FMUL.FTZ R122, R4.reuse, R122 ;  /* 0x0000007a047a7220 */ /* 0x040fe20000410000 */
[----:B------:R1:W-:Y:S01]  /*12920*/  STS [R2], R9 ;  /* 0x0000000902007388 */ /* 0x0003e20000000800 */
[C---:B------:R-:W-:Y:S01]  /*12930*/  FMUL.FTZ R18, R4.reuse, R123 ;  /* 0x0000007b04127220 */ /* 0x040fe20000410000 */
[----:B------:R-:W-:Y:S01]  /*12940*/  F2FP.PACK_AB R5, R127, R126 ;  /* 0x0000007e7f05723e */ /* 0x000fe200000000ff */
[C---:B------:R-:W-:Y:S01]  /*12950*/  FMUL.FTZ R110, R4.reuse, R110 ;  /* 0x0000006e046e7220 */ /* 0x040fe20000410000 */
[----:B------:R-:W-:Y:S01]  /*12960*/  STS [R2+0x400], R8 ;  /* 0x0004000802007388 */ /* 0x000fe20000000800 */
[----:B------:R-:W-:Y:S01]  /*12970*/  FMUL.FTZ R14, R4, R111 ;  /* 0x0000006f040e7220 */ /* 0x000fe20000410000 */
        /* <DEDUP_REMOVED lines=13> */
[----:B------:R-:W-:Y:S02]  /*12a50*/  F2FP.PACK_AB R26, R26, R90 ;  /* 0x0000005a1a1a723e */ /* 0x000fe400000000ff */
[----:B-1----:R-:W-:-:S02]  /*12a60*/  MOV R9, 0x7f800000 ;  /* 0x7f80000000097802 */ /* 0x002fc40000000f00 */
[----:B------:R-:W-:Y:S02]  /*12a70*/  F2FP.PACK_AB R11, R4, R78 ;  /* 0x0000004e040b723e */ /* 0x000fe400000000ff */
[----:B------:R-:W-:-:S05]  /*12a80*/  IADD3 R4, R2, R6, RZ ;  /* 0x0000000602047210 */ /* 0x000fca0007ffe0ff */
        /* <DEDUP_REMOVED lines=14> */
[----:B------:R1:W-:Y:S04]  /*12b70*/  STS [R2+0x400], R14 ;  /* 0x0004000e02007388 */ /* 0x0003e80000000800 */
[----:B------:R-:W-:Y:S04]  /*12b80*/  STS [R5+0x2000], R17 ;  /* 0x0020001105007388 */ /* 0x000fe80000000800 */
[----:B------:R2:W-:Y:S04]  /*12b90*/  STS [R5+0x2400], R16 ;  /* 0x0024001005007388 */ /* 0x0005e80000000800 */
[----:B------:R3:W-:Y:S04]  /*12ba0*/  STS [R2+0x2000], R13 ;  /* 0x0020000d02007388 */ /* 0x0007e80000000800 */
[----:B------:R4:W-:Y:S04]  /*12bb0*/  STS [R2+0x2400], R25 ;  /* 0x0024001902007388 */ /* 0x0009e80000000800 */
[----:B------:R-:W-:Y:S04]  /*12bc0*/  STS [R0], R33 ;  /* 0x0000002100007388 */ /* 0x000fe80000000800 */
[----:B------:R-:W-:Y:S01]  /*12bd0*/  STS [R0+0x400], R32 ;  /* 0x0004002000007388 */ /* 0x000fe20000000800 */
[----:B-1----:R-:W-:-:S02]  /*12be0*/  MOV R14, 0x7f800000 ;  /* 0x7f800000000e7802 */ /* 0x002fc40000000f00 */
[----:B--2---:R-:W-:-:S04]  /*12bf0*/  IADD3 R5, R7, 0x400, R0 ;  /* 0x0000040007057810 */ /* 0x004fc80007ffe000 */
[C---:B------:R-:W-:Y:S02]  /*12c00*/  IADD3 R5, R6.reuse, R5, RZ ;  /* 0x0000000506057210 */ /* 0x040fe40007ffe0ff */
[----:B---3--:R-:W-:Y:S02]  /*12c10*/  MOV R13, 0x7f800000 ;  /* 0x7f800000000d7802 */ /* 0x008fe40000000f00 */
[----:B----4-:R-:W-:Y:S02]  /*12c20*/  IADD3 R2, R6, R0, RZ ;  /* 0x0000000006027210 */ /* 0x010fe40007ffe0ff */
[----:B------:R-:W1:Y:S02]  /*12c30*/  @P6 MUFU.LG2 R6, R39 ;  /* 0x0000002700066308 */ /* 0x000e640000000c00 */
[----:B------:R-:W-:Y:S01]  /*12c40*/  IADD3 R4, R7, R2, RZ ;  /* 0x0000000207047210 */ /* 0x000fe20007ffe0ff */
[----:B------:R-:W-:Y:S04]  /*12c50*/  STS [R2], R29 ;  /* 0x0000001d02007388 */ /* 0x000fe80000000800 */
[----:B------:R-:W-:Y:S04]  /*12c60*/  STS [R2+0x400], R28 ;  /* 0x0004001c02007388 */ /* 0x000fe80000000800 */
[----:B------:R-:W-:Y:S04]  /*12c70*/  STS [R0+0x2000], R31 ;  /* 0x0020001f00007388 */ /* 0x000fe80000000800 */
[----:B------:R2:W-:Y:S01]  /*12c80*/  STS [R0+0x2400], R30 ;  /* 0x0024001e00007388 */ /* 0x0005e20000000800 */
[----:B-1----:R-:W-:-:S03]  /*12c90*/  @P6 FMUL.FTZ R6, R6, 0.69314718246459960938 ;  /* 0x3f31721806066820 */ /* 0x002fc60000410000 */
[----:B------:R-:W-:Y:S01]  /*12ca0*/  STS [R2+0x2000], R27 ;  /* 0x0020001b02007388 */ /* 0x000fe20000000800 */
[----:B------:R-:W-:-:S03]  /*12cb0*/  @P6 FFMA.FTZ R13, R70, c[0x0][0x238], R6 ;  /* 0x00008e00460d6a23 */ /* 0x000fc60000010006 */
        /* <DEDUP_REMOVED lines=12> */
[----:B--2---:R-:W-:-:S02]  /*12d80*/  MOV R12, 0x7f800000 ;  /* 0x7f800000000c7802 */ /* 0x004fc40000000f00 */
[----:B---3--:R-:W-:-:S04]  /*12d90*/  LOP3.LUT R0, R43, 0xffffffe0, RZ, 0xc0, !PT ;  /* 0xffffffe02b007812 */ /* 0x008fc800078ec0ff */
[----:B------:R-:W-:Y:S01]  /*12da0*/  IADD3 R0, -R0, R48, RZ ;  /* 0x0000003000007210 */ /* 0x000fe20007ffe1ff */
[----:B-1----:R-:W-:-:S03]  /*12db0*/  @P5 FMUL.FTZ R4, R2, 0.69314718246459960938 ;  /* 0x3f31721802045820 */ /* 0x002fc60000410000 */
        /* <DEDUP_REMOVED lines=15> */
[----:B------:R-:W1:Y:S01]  /*12eb0*/  LDS.128 R192, [R192+0x3800] ;  /* 0x00380000c0c07984 */ /* 0x000e620000000c00 */
[----:B------:R-:W-:Y:S05]  /*12ec0*/  @P0 BRA `(.L_x_1491) ;  /* 0x0000020000000947 */ /* 0x000fea0003800000 */
[----:B--2---:R-:W2:Y:S02]  /*12ed0*/  LDL.LU R50, [R1+0x114] ;  /* 0x0001140001327983 */ /* 0x004ea40000300800 */
[C---:B--2---:R-:W-:Y:S02]  /*12ee0*/  ISETP.GE.AND P6, PT, R50.reuse, UR24, PT ;  /* 0x0000001832007c0c */ /* 0x044fe4000bfc6270 */
[C---:B------:R-:W-:Y:S02]  /*12ef0*/  IADD3 R3, R50.reuse, 0x8, RZ ;  /* 0x0000000832037810 */ /* 0x040fe40007ffe0ff */
[C---:B------:R-:W-:Y:S02]  /*12f00*/  IADD3 R2, R50.reuse, 0x40, RZ ;  /* 0x0000004032027810 */ /* 0x040fe40007ffe0ff */
[----:B------:R-:W-:Y:S02]  /*12f10*/  ISETP.GE.AND P5, PT, R3, UR24, PT ;  /* 0x0000001803007c0c */ /* 0x000fe4000bfa6270 */
[----:B------:R-:W-:-:S02]  /*12f20*/  IADD3 R0, R50, 0x48, RZ ;  /* 0x0000004832007810 */ /* 0x000fc40007ffe0ff */
[----:B------:R-:W-:Y:S02]  /*12f30*/  ISETP.GE.AND P4, PT, R2, UR24, PT ;  /* 0x0000001802007c0c */ /* 0x000fe4000bf86270 */
        /* <DEDUP_REMOVED lines=25> */
.L_x_1491:
[----:B------:R-:W-:Y:S05]  /*130d0*/  BSYNC B0 ;  /* 0x0000000000007941 */ /* 0x000fea0003800000 */
.L_x_1490:
[----:B--2---:R-:W2:Y:S01]  /*130e0*/  LDL.LU.64 R4, [R1+0xd0] ;  /* 0x0000d00001047983 */ /* 0x004ea20000300a00 */
[----:B------:R-:W-:Y:S01]  /*130f0*/  LEA.HI R12, R49, R48, RZ, 0x3 ;  /* 0x00000030310c7211 */ /* 0x000fe200078f18ff */
[----:B------:R-:W-:Y:S01]  /*13100*/  UIMAD UR11, UR11, -0x80, UR13 ;  /* 0xffffff800b0b78a4 */ /* 0x000fe2000f8e020d */
[----:B------:R-:W-:Y:S01]  /*13110*/  BSSY B0, `(.L_x_1492) ;  /* 0x0000021000007945 */ /* 0x000fe20003800000 */
[----:B------:R-:W4:Y:S01]  /*13120*/  S2R R3, SR_TID.X ;  /* 0x0000000000037919 */ /* 0x000f220000002100 */
[----:B------:R-:W-:Y:S02]  /*13130*/  USHF.R.S32.HI UR6, URZ, 0x1f, UR12 ;  /* 0x0000001f3f067899 */ /* 0x000fe4000801140c */
[----:B------:R-:W-:Y:S01]  /*13140*/  ULDC.64 UR4, c[0x0][0x1f0] ;  /* 0x00007c0000047ab9 */ /* 0x000fe20000000a00 */
[----:B------:R-:W3:Y:S01]  /*13150*/  S2R R10, SR_CTAID.Z ;  /* 0x00000000000a7919 */ /* 0x000ee20000002700 */
[----:B------:R-:W-:-:S04]  /*13160*/  UIMAD UR4, UR6, UR4, URZ ;  /* 0x00000004060472a4 */ /* 0x000fc8000f8e023f */
[----:B------:R-:W-:Y:S01]  /*13170*/  UIMAD UR4, UR12, UR5, UR4 ;  /* 0x000000050c0472a4 */ /* 0x000fe2000f8e0204 */
[----:B----4-:R-:W-:-:S04]  /*13180*/  SHF.R.S32.HI R2, RZ, 0x1f, R3 ;  /* 0x0000001fff027819 */ /* 0x010fc80000011403 */
[----:B------:R-:W-:-:S04]  /*13190*/  LEA.HI R2, R2, R3, RZ, 0x3 ;  /* 0x0000000302027211 */ /* 0x000fc800078f18ff */
[----:B------:R-:W-:Y:S02]  /*131a0*/  LOP3.LUT R0, R2, 0xfffffff8, RZ, 0xc0, !PT ;  /* 0xfffffff802007812 */ /* 0x000fe400078ec0ff */
[----:B------:R-:W-:-:S03]  /*131b0*/  SHF.R.S32.HI R2, RZ, 0x3, R2 ;  /* 0x00000003ff027819 */ /* 0x000fc60000011402 */
[----:B------:R-:W-:Y:S01]  /*131c0*/  IMAD.IADD R0, R3, 0x1, -R0 ;  /* 0x0000000103007824 */ /* 0x000fe200078e0a00 */
[----:B------:R-:W-:-:S03]  /*131d0*/  SHF.R.S32.HI R3, RZ, 0x3, R12 ;  /* 0x00000003ff037819 */ /* 0x000fc6000001140c */
[----:B------:R-:W-:-:S05]  /*131e0*/  IMAD.SHL.U32 R0, R0, 0x8, RZ ;  /* 0x0000000800007824 */ /* 0x000fca00078e00ff */
[----:B------:R-:W-:Y:S02]  /*131f0*/  SHF.R.S32.HI R0, RZ, 0x1f, R0 ;  /* 0x0000001fff007819 */ /* 0x000fe40000011400 */
[C---:B--2---:R-:W-:Y:S02]  /*13200*/  ISETP.GE.AND P1, PT, R4.reuse, c[0x0][0x220], PT ;  /* 0x0000880004007a0c */ /* 0x044fe40003f26270 */
        /* <DEDUP_REMOVED lines=17> */
.L_x_1493:
[----:B------:R-:W-:Y:S05]  /*13320*/  BSYNC B0 ;  /* 0x0000000000007941 */ /* 0x000fea0003800000 */
.L_x_1492:
        /* <DEDUP_REMOVED lines=15> */
.L_x_1495:
[----:B------:R-:W-:Y:S05]  /*13420*/  BSYNC B0 ;  /* 0x0000000000007941 */ /* 0x000fea0003800000 */
.L_x_1494:
        /* <DEDUP_REMOVED lines=15> */
.L_x_1497:
[----:B------:R-:W-:Y:S05]  /*13520*/  BSYNC B0 ;  /* 0x0000000000007941 */ /* 0x000fea0003800000 */
.L_x_1496:
        /* <DEDUP_REMOVED lines=15> */
.L_x_1499:
[----:B------:R-:W-:Y:S05]  /*13620*/  BSYNC B0 ;  /* 0x0000000000007941 */ /* 0x000fea0003800000 */
.L_x_1498:
        /* <DEDUP_REMOVED lines=15> */
.L_x_1501:
[----:B------:R-:W-:Y:S05]  /*13720*/  BSYNC B0 ;  /* 0x0000000000007941 */ /* 0x000fea0003800000 */
.L_x_1500:
        /* <DEDUP_REMOVED lines=15> */
.L_x_1503:
[----:B------:R-:W-:Y:S05]  /*13820*/  BSYNC B0 ;  /* 0x0000000000007941 */ /* 0x000fea0003800000 */
.L_x_1502:
        /* <DEDUP_REMOVED lines=15> */
.L_x_1505:
[----:B------:R-:W-:Y:S05]  /*13920*/  BSYNC B0 ;  /* 0x0000000000007941 */ /* 0x000fea0003800000 */
.L_x_1504:
        /* <DEDUP_REMOVED lines=15> */
.L_x_1448:
[----:B------:R-:W-:Y:S01]  /*13a20*/  UISETP.NE.AND UP3, UPT, UR9, -0x1, UPT ;  /* 0xffffffff0900788c */ /* 0x000fe2000bf65270 */
[----:B------:R-:W-:Y:S01]  /*13a30*/  LEA.HI R4, R4, R150, RZ, 0x3 ;  /* 0x0000009604047211 */ /* 0x000fe200078f18ff */
[----:B------:R-:W-:Y:S01]  /*13a40*/  USHF.R.S32.HI UR8, URZ, 0x1f, UR14 ;  /* 0x0000001f3f087899 */ /* 0x000fe2000801140e */
[----:B------:R-:W1:Y:S01]  /*13a50*/  S2R R8, SR_CTAID.Z ;  /* 0x0000000000087919 */ /* 0x000e620000002700 */
[----:B------:R-:W-:Y:S01]  /*13a60*/  ULDC.64 UR6, c[0x0][0x1e8] ;  /* 0x00007a0000067ab9 */ /* 0x000fe20000000a00 */
[----:B------:R-:W-:Y:S01]  /*13a70*/  LOP3.LUT R0, R4, 0xfffffff8, RZ, 0xc0, !PT ;  /* 0xfffffff804007812 */ /* 0x000fe200078ec0ff */
[----:B------:R-:W-:Y:S01]  /*13a80*/  ULDC.64 UR4, c[0x0][0x1f0] ;  /* 0x00007c0000047ab9 */ /* 0x000fe20000000a00 */
[----:B------:R-:W-:Y:S01]  /*13a90*/  SHF.R.S32.HI R4, RZ, 0x3, R4 ;  /* 0x00000003ff047819 */ /* 0x000fe20000011404 */
[----:B------:R-:W-:Y:S01]  /*13aa0*/  UIMAD UR4, UR8, UR4, URZ ;  /* 0x00000004080472a4 */ /* 0x000fe2000f8e023f */
[----:B------:R-:W-:Y:S01]  /*13ab0*/  BSSY B0, `(.L_x_1506) ;  /* 0x0000041000007945 */ /* 0x000fe20003800000 */
[----:B------:R-:W-:Y:S01]  /*13ac0*/  ULDC UR12, c[0x0][0x214] ;  /* 0x00008500000c7ab9 */ /* 0x000fe20000000800 */
[----:B------:R-:W-:Y:S01]  /*13ad0*/  IMAD.IADD R14, R150, 0x1, -R0 ;  /* 0x00000001960e7824 */ /* 0x000fe200078e0a00 */
[----:B------:R-:W-:Y:S01]  /*13ae0*/  @UP3 UIMAD.WIDE.U32 UR18, UR9, UR6, URZ ;  /* 0x00000006091232a5 */ /* 0x000fe2000f8e003f */
[----:B------:R-:W-:Y:S01]  /*13af0*/  SHF.R.S32.HI R5, RZ, 0x1f, R4 ;  /* 0x0000001fff057819 */ /* 0x000fe20000011404 */
[----:B------:R-:W-:Y:S01]  /*13b00*/  @!UP3 USHF.R.S32.HI UR20, URZ, 0x1f, UR15 ;  /* 0x0000001f3f14b899 */ /* 0x000fe2000801140f */
[----:B------:R-:W-:Y:S01]  /*13b10*/  IMAD.SHL.U32 R0, R14, 0x8, RZ ;  /* 0x000000080e007824 */ /* 0x000fe200078e00ff */
[----:B------:R-:W-:-:S02]  /*13b20*/  ULDC.U8 UR6, c[0x0][0x329] ;  /* 0x0000ca4000067ab9 */ /* 0x000fc40000000000 */
[----:B------:R-:W-:Y:S02]  /*13b30*/  UISETP.NE.AND UP2, UPT, UR6, URZ, UPT ;  /* 0x0000003f0600728c */ /* 0x000fe4000bf45270 */
[----:B------:R-:W-:Y:S01]  /*13b40*/  @UP3 UIMAD UR7, UR9, UR7, UR19 ;  /* 0x00000007090732a4 */ /* 0x000fe2000f8e0213 */
[----:B------:R-:W-:Y:S01]  /*13b50*/  ISETP.GE.AND P1, PT, R0, c[0x0][0x220], PT ;  /* 0x0000880000007a0c */ /* 0x000fe20003f26270 */
[----:B------:R-:W-:Y:S02]  /*13b60*/  UIMAD UR8, UR14, UR5, UR4 ;  /* 0x000000050e0872a4 */ /* 0x000fe4000f8e0204 */
[----:B------:R-:W-:Y:S02]  /*13b70*/  ULDC.U8 UR19, c[0x0][0x328] ;  /* 0x0000ca0000137ab9 */ /* 0x000fe40000000000 */
[----:B------:R-:W-:Y:S02]  /*13b80*/  ULDC.64 UR4, c[0x0][0x1e0] ;  /* 0x0000780000047ab9 */ /* 0x000fe40000000a00 */
[----:B------:R-:W-:-:S02]  /*13b90*/  UISETP.NE.AND UP4, UPT, UR19, URZ, UPT ;  /* 0x0000003f1300728c */ /* 0x000fc4000bf85270 */
[----:B------:R-:W-:Y:S02]  /*13ba0*/  @!UP3 UIMAD UR20, UR20, UR4, URZ ;  /* 0x000000041414b2a4 */ /* 0x000fe4000f8e023f */
[----:B------:R-:W-:Y:S02]  /*13bb0*/  @UP3 UMOV UR21, UR18 ;  /* 0x0000001200153c82 */ /* 0x000fe40008000000 */
[----:B------:R-:W-:Y:S02]  /*13bc0*/  UISETP.EQ.AND UP4, UPT, UR6, URZ, UP4 ;  /* 0x0000003f0600728c */ /* 0x000fe4000a782270 */
[----:B------:R-:W-:Y:S02]  /*13bd0*/  @!UP2 UISETP.NE.AND UP1, UPT, UR19, URZ, UPT ;  /* 0x0000003f1300a28c */ /* 0x000fe4000bf25270 */
[----:B------:R-:W-:Y:S02]  /*13be0*/  @!UP3 UIMAD UR20, UR15, UR5, UR20 ;  /* 0x000000050f14b2a4 */ /* 0x000fe4000f8e0214 */
[----:B------:R-:W-:-:S02]  /*13bf0*/  @UP2 ULDC UR18, c[0x0][0x210] ;  /* 0x0000840000122ab9 */ /* 0x000fc40000000800 */
[----:B------:R-:W-:Y:S02]  /*13c00*/  @!UP3 UIMAD.WIDE.U32 UR22, UR15, UR4, URZ ;  /* 0x000000040f16b2a5 */ /* 0x000fe4000f8e003f */
[----:B------:R-:W-:Y:S02]  /*13c10*/  ULDC UR5, c[0x0][0x234] ;  /* 0x00008d0000057ab9 */ /* 0x000fe40000000800 */
[----:B------:R-:W-:Y:S02]  /*13c20*/  @UP2 UIMAD UR18, UR18, UR12, URZ ;  /* 0x0000000c121222a4 */ /* 0x000fe4000f8e023f */
[----:B------:R-:W-:Y:S02]  /*13c30*/  UISETP.NE.OR UP0, UPT, UR9, -0x1, !UP4 ;  /* 0xffffffff0900788c */ /* 0x000fe4000e705670 */
[----:B------:R-:W-:Y:S02]  /*13c40*/  @!UP2 USEL UR18, UR12, UR5, !UP1 ;  /* 0x000000050c12a287 */ /* 0x000fe4000c800000 */
        /* <DEDUP_REMOVED lines=10> */
[----:B------:R-:W-:Y:S01]  /*13cf0*/  @UP2 ULDC UR25, c[0x0][0x210] ;  /* 0x0000840000192ab9 */ /* 0x000fe20000000800 */
[C---:B------:R-:W-:Y:S01]  /*13d00*/  ISETP.GE.OR P0, PT, R4.reuse, UR13, P1 ;  /* 0x0000000d04007c0c */ /* 0x040fe20008f06670 */
[----:B------:R-:W-:Y:S01]  /*13d10*/  USEL UR24, UR24, URZ, !UP4 ;  /* 0x0000003f18187287 */ /* 0x000fe2000e000000 */
[----:B------:R-:W-:Y:S01]  /*13d20*/  ISETP.GE.AND P2, PT, R4, UR13, PT ;  /* 0x0000000d04007c0c */ /* 0x000fe2000bf46270 */
[----:B------:R-:W-:Y:S01]  /*13d30*/  @!UP2 UMOV UR25, 0x1 ;  /* 0x000000010019a882 */ /* 0x000fe20000000000 */
[----:B-1----:R-:W-:Y:S01]  /*13d40*/  IMAD.WIDE.U32 R8, R8, c[0x0][0x1f0], R2 ;  /* 0x00007c0008087a25 */ /* 0x002fe200078e0002 */
[----:B------:R-:W-:Y:S01]  /*13d50*/  UIMAD UR11, UR11, UR25, URZ ;  /* 0x000000190b0b72a4 */ /* 0x000fe2000f8e023f */
[----:B------:R-:W-:Y:S01]  /*13d60*/  P2R R22, PR, RZ, 0x4 ;  /* 0x00000004ff167803 */ /* 0x000fe20000000000 */
[----:B------:R-:W-:Y:S01]  /*13d70*/  UIMAD UR24, UR14, UR18, UR24 ;  /* 0x000000120e1872a4 */ /* 0x000fe2000f8e0218 */
[----:B------:R-:W-:Y:S01]  /*13d80*/  IMAD.U32 R2, RZ, RZ, UR10 ;  /* 0x0000000aff027e24 */ /* 0x000fe2000f8e00ff */
[----:B------:R-:W-:Y:S01]  /*13d90*/  @!UP4 UMOV UR26, URZ ;  /* 0x0000003f001acc82 */ /* 0x000fe20008000000 */
[----:B------:R-:W-:Y:S01]  /*13da0*/  IADD3 R7, R9, UR8, RZ ;  /* 0x0000000809077c10 */ /* 0x000fe2000fffe0ff */
[----:B------:R-:W-:Y:S01]  /*13db0*/  @UP4 UMOV UR26, UR9 ;  /* 0x00000009001a4c82 */ /* 0x000fe20008000000 */
[----:B------:R-:W-:Y:S01]  /*13dc0*/  IMAD.WIDE R2, R2, 0x80, R4 ;  /* 0x0000008002027825 */ /* 0x000fe200078e0204 */
[----:B------:R-:W-:-:S02]  /*13dd0*/  @!UP4 UMOV UR27, URZ ;  /* 0x0000003f001bcc82 */ /* 0x000fc40008000000 */
[----:B------:R-:W-:Y:S02]  /*13de0*/  USHF.R.S32.HI UR4, URZ, 0x1f, UR11 ;  /* 0x0000001f3f047899 */ /* 0x000fe4000801140b */
[----:B------:R-:W-:Y:S02]  /*13df0*/  @UP4 USHF.R.S32.HI UR27, URZ, 0x1f, UR9 ;  /* 0x0000001f3f1b4899 */ /* 0x000fe40008011409 */
        /* <DEDUP_REMOVED lines=12> */
.L_x_1507:
[----:B------:R-:W-:Y:S05]  /*13ec0*/  BSYNC B0 ;  /* 0x0000000000007941 */ /* 0x000fea0003800000 */
.L_x_1506:
        /* <DEDUP_REMOVED lines=17> */
.L_x_1509:
[----:B------:R-:W-:Y:S05]  /*13fe0*/  BSYNC B0 ;  /* 0x0000000000007941 */ /* 0x000fea0003800000 */
.L_x_1508:
        /* <DEDUP_REMOVED lines=16> */
.L_x_1511:
[----:B------:R-:W-:Y:S05]  /*140f0*/  BSYNC B0 ;  /* 0x0000000000007941 */ /* 0x000fea0003800000 */
.L_x_1510:
        /* <DEDUP_REMOVED lines=16> */
.L_x_1513:
[----:B------:R-:W-:Y:S05]  /*14200*/  BSYNC B0 ;  /* 0x0000000000007941 */ /* 0x000fea0003800000 */
.L_x_1512:
        /* <DEDUP_REMOVED lines=16> */
.L_x_1515:
[----:B------:R-:W-:Y:S05]  /*14310*/  BSYNC B0 ;  /* 0x0000000000007941 */ /* 0x000fea0003800000 */
.L_x_1514:
        /* <DEDUP_REMOVED lines=16> */
.L_x_1517:
[----:B------:R-:W-:Y:S05]  /*14420*/  BSYNC B0 ;  /* 0x0000000000007941 */ /* 0x000fea0003800000 */
.L_x_1516:
        /* <DEDUP_REMOVED lines=16> */
.L_x_1519:
[----:B------:R-:W-:Y:S05]  /*14530*/  BSYNC B0 ;  /* 0x0000000000007941 */ /* 0x000fea0003800000 */
.L_x_1518:
        /* <DEDUP_REMOVED lines=15> */
.L_x_1521:
[----:B------:R-:W-:Y:S05]  /*14630*/  BSYNC B0 ;  /* 0x0000000000007941 */ /* 0x000fea0003800000 */
.L_x_1520:
        /* <DEDUP_REMOVED lines=72> */
.L_x_1522:
        /* <DEDUP_REMOVED lines=12> */
.L_x_2135:


//--------------------- .text._ZN5flash16flash_fwd_kernelI23Flash_fwd_kernel_traitsILi64ELi128ELi64ELi4ELb0ELb0EN7cutlass6half_tE19Flash_kernel_traitsILi64ELi128ELi64ELi4ES3_EELb0ELb0ELb0ELb1ELb0ELb0ELb1ELb0EEEvNS_16Flash_fwd_paramsE --------------------------
	.section	.text._ZN5flash16flash_fwd_kernelI23Flash_fwd_kernel_traitsILi64ELi128ELi64ELi4ELb0ELb0EN7cutlass6half_tE19Flash_kernel_traitsILi64ELi128ELi64ELi4ES3_EELb0ELb0ELb0ELb1ELb0ELb0ELb1ELb0EEEvNS_16Flash_fwd_paramsE,"ax",@progbits
	.sectioninfo	@"SHI_REGISTERS=255"
	.align	128
        .global         _ZN5flash16flash_fwd_kernelI23Flash_fwd_kernel_traitsILi64ELi128ELi64ELi4ELb0ELb0EN7cutlass6half_tE19Flash_kernel_traitsILi64ELi128ELi64ELi4ES3_EELb0ELb0ELb0ELb1ELb0ELb0ELb1ELb0EEEvNS_16Flash_fwd_paramsE
        .type           _ZN5flash16flash_fwd_kernelI23Flash_fwd_kernel_traitsILi64ELi128ELi64ELi4ELb0ELb0EN7cutlass6half_tE19Flash_kernel_traitsILi64ELi128ELi64ELi4ES3_EELb0ELb0ELb0ELb1ELb0ELb0ELb1ELb0EEEvNS_16Flash_fwd_paramsE,@function
        .size           _ZN5flash16flash_fwd_kernelI23Flash_fwd_kernel_traitsILi64ELi128ELi64ELi4ELb0ELb0EN7cutlass6half_tE19Flash_kernel_traitsILi64ELi128ELi64ELi4ES3_EELb0ELb0ELb0ELb1ELb0ELb0ELb1ELb0EEEvNS_16Flash_fwd_paramsE,(.L_x_2136 - _ZN5flash16flash_fwd_kernelI23Flash_fwd_kernel_traitsILi64ELi128ELi64ELi4ELb0ELb0EN7cutlass6half_tE19Flash_kernel_traitsILi64ELi128ELi64ELi4ES3_EELb0ELb0ELb0ELb1ELb0ELb0ELb1ELb0EEEvNS_16Flash_fwd_paramsE)
        .other          _ZN5flash16flash_fwd_kernelI23Flash_fwd_kernel_traitsILi64ELi128ELi64ELi4ELb0ELb0EN7cutlass6half_tE19Flash_kernel_traitsILi64ELi128ELi64ELi4ES3_EELb0ELb0ELb0ELb1ELb0ELb0ELb1ELb0EEEvNS_16Flash_fwd_paramsE,@"STO_CUDA_ENTRY STV_DEFAULT"
_ZN5flash16flash_fwd_kernelI23Flash_fwd_kernel_traitsILi64ELi128ELi64ELi4ELb0ELb0EN7cutlass6half_tE19Flash_kernel_traitsILi64ELi128ELi64ELi4ES3_EELb0ELb0ELb0ELb1ELb0ELb0ELb1ELb0EEEvNS_16Flash_fwd_paramsE:
.text._ZN5flash16flash_fwd_kernelI23Flash_fwd_kernel_traitsILi64ELi128ELi64ELi4ELb0ELb0EN7cutlass6half_tE19Flash_kernel_traitsILi64ELi128ELi64ELi4ES3_EELb0ELb0ELb0ELb1ELb0ELb0ELb1ELb0EEEvNS_16Flash_fwd_paramsE:
        /* <DEDUP_REMOVED lines=10> */
[----:B------:R-:W-:Y:S02]  /*00a0*/  ISETP.NE.U32.AND P0, PT, RZ, c[0x0][0x250], PT ;  /* 0x00009400ff007a0c */ /* 0x000fe40003f05070 */
[----:B------:R-:W-:-:S02]  /*00b0*/  IADD3 R1, R1, -0x20, RZ ;  /* 0xffffffe001017810 */ /* 0x000fc40007ffe0ff */
        /* <DEDUP_REMOVED lines=23> */
.L_x_1523:
[----:B---34-:R-:W-:Y:S02]  /*0230*/  MOV R0, c[0x0][0x218] ;  /* 0x0000860000007a02 */ /* 0x018fe40000000f00 */
.L_x_1524:
        /* <DEDUP_REMOVED lines=12> */
[----:B------:R-:W-:-:S13]  /*0300*/  ISETP.GE.AND P0, PT, R72, 0x1, PT ;  /* 0x000000014800780c */ /* 0x000fda0003f06270 */
[----:B------:R-:W-:Y:S05]  /*0310*/  @!P0 BRA `(.L_x_1525) ;  /* 0x0000c0e000008947 */ /* 0x000fea0003800000 */
[----:B------:R-:W-:Y:S02]  /*0320*/  ISETP.NE.AND P1, PT, R247, -0x1, PT ;  /* 0xfffffffff700780c */ /* 0x000fe40003f25270 */
[----:B------:R-:W-:Y:S02]  /*0330*/  ISETP.NE.AND P0, PT, R8, -0x1, PT ;  /* 0xffffffff0800780c */ /* 0x000fe40003f05270 */
[----:B------:R-:W-:-:S09]  /*0340*/  SHF.R.S32.HI R17, RZ, 0x1f, R16 ;  /* 0x0000001fff117819 */ /* 0x000fd20000011410 */
[----:B-1----:R-:W-:Y:S01]  /*0350*/  @!P1 SHF.R.S32.HI R4, RZ, 0x1f, R22 ;  /* 0x0000001fff049819 */ /* 0x002fe20000011416 */
[----:B------:R-:W-:Y:S01]  /*0360*/  @P1 IMAD.WIDE.U32 R2, R247, c[0x0][0x190], RZ ;  /* 0x00006400f7021a25 */ /* 0x000fe200078e00ff */
[----:B------:R-:W-:-:S03]  /*0370*/  @P0 IADD3 R0, R7, R8, RZ ;  /* 0x0000000807000210 */ /* 0x000fc60007ffe0ff */
[----:B------:R-:W-:Y:S01]  /*0380*/  @!P1 IMAD R6, R4, c[0x0][0x178], RZ ;  /* 0x00005e0004069a24 */ /* 0x000fe200078e02ff */
[----:B------:R-:W-:Y:S01]  /*0390*/  @P1 MOV R9, R2 ;  /* 0x0000000200091202 */ /* 0x000fe20000000f00 */
[----:B------:R-:W-:Y:S02]  /*03a0*/  @P1 IMAD R10, R247, c[0x0][0x194], R3 ;  /* 0x00006500f70a1a24 */ /* 0x000fe400078e0203 */
        /* <DEDUP_REMOVED lines=19> */
.L_x_1526:
        /* <DEDUP_REMOVED lines=41> */
.L_x_1527:
[----:B------:R-:W-:Y:S01]  /*0770*/  SHF.R.S32.HI R20, RZ, 0x1f, R24 ;  /* 0x0000001fff147819 */ /* 0x000fe20000011418 */
[----:B------:R-:W-:Y:S01]  /*0780*/  IMAD.IADD R239, R162, 0x1, -R251 ;  /* 0x00000001a2ef7824 */ /* 0x000fe200078e0afb */
[----:B------:R-:W-:Y:S01]  /*0790*/  BSSY B0, `(.L_x_1528) ;  /* 0x000002b000007945 */ /* 0x000fe20003800000 */
[----:B------:R-:W-:Y:S02]  /*07a0*/  SHF.R.S32.HI R12, RZ, 0x1f, R11 ;  /* 0x0000001fff0c7819 */ /* 0x000fe4000001140b */
[CC--:B------:R-:W-:Y:S02]  /*07b0*/  LEA.HI R0, R20.reuse, R24.reuse, RZ, 0x3 ;  /* 0x0000001814007211 */ /* 0x0c0fe400078f18ff */
[----:B------:R-:W-:Y:S02]  /*07c0*/  LEA.HI R4, R20, R24, RZ, 0x6 ;  /* 0x0000001814047211 */ /* 0x000fe400078f30ff */
[----:B------:R-:W-:-:S02]  /*07d0*/  SHF.R.S32.HI R242, RZ, 0x3, R0 ;  /* 0x00000003fff27819 */ /* 0x000fc40000011400 */
[----:B------:R-:W-:Y:S01]  /*07e0*/  LOP3.LUT R2, R0, 0xfffffff8, RZ, 0xc0, !PT ;  /* 0xfffffff800027812 */ /* 0x000fe200078ec0ff */
[----:B------:R-:W-:Y:S01]  /*07f0*/  IMAD.SHL.U32 R4, R4, 0x8, RZ ;  /* 0x0000000804047824 */ /* 0x000fe200078e00ff */
[----:B------:R-:W-:Y:S01]  /*0800*/  SHF.R.S32.HI R243, RZ, 0x1f, R242 ;  /* 0x0000001ffff37819 */ /* 0x000fe200000114f2 */
[----:B------:R-:W-:Y:S01]  /*0810*/  IMAD.SHL.U32 R0, R242, 0x40, RZ ;  /* 0x00000040f2007824 */ /* 0x000fe200078e00ff */
[----:B------:R-:W-:Y:S01]  /*0820*/  LEA.HI R21, R20, R24, RZ, 0x5 ;  /* 0x0000001814157211 */ /* 0x000fe200078f28ff */
[----:B------:R-:W-:Y:S02]  /*0830*/  IMAD.IADD R19, R24, 0x1, -R2 ;  /* 0x0000000118137824 */ /* 0x000fe400078e0a02 */
[----:B------:R-:W-:Y:S01]  /*0840*/  IMAD.WIDE R236, R236, 0x80, R242 ;  /* 0x00000080ecec7825 */ /* 0x000fe200078e02f2 */
[----:B------:R-:W-:Y:S02]  /*0850*/  LOP3.LUT R2, R0, 0x1c0, RZ, 0xc0, !PT ;  /* 0x000001c000027812 */ /* 0x000fe400078ec0ff */
[----:B------:R-:W-:Y:S01]  /*0860*/  SHF.R.S32.HI R70, RZ, 0x5, R21 ;  /* 0x00000005ff467819 */ /* 0x000fe20000011415 */
[----:B------:R-:W-:-:S05]  /*0870*/  IMAD.SHL.U32 R240, R19, 0x8, RZ ;  /* 0x0000000813f07824 */ /* 0x000fca00078e00ff */
[----:B------:R-:W-:Y:S02]  /*0880*/  LOP3.LUT R0, R2, 0x38, R240, 0xf8, !PT ;  /* 0x0000003802007812 */ /* 0x000fe400078ef8f0 */
[----:B------:R-:W-:Y:S02]  /*0890*/  SHF.R.U32.HI R2, RZ, 0x3, R2 ;  /* 0x00000003ff027819 */ /* 0x000fe40000011602 */
[----:B------:R-:W-:Y:S02]  /*08a0*/  SHF.R.S32.HI R241, RZ, 0x1f, R240 ;  /* 0x0000001ffff17819 */ /* 0x000fe400000114f0 */
[----:B------:R-:W-:Y:S02]  /*08b0*/  LOP3.LUT R0, R0, R2, RZ, 0x3c, !PT ;  /* 0x0000000200007212 */ /* 0x000fe400078e3cff */
[----:B------:R-:W-:Y:S02]  /*08c0*/  IADD3 R2, P0, R240, R9, RZ ;  /* 0x00000009f0027210 */ /* 0x000fe40007f1e0ff */
[----:B------:R-:W-:Y:S01]  /*08d0*/  LOP3.LUT R4, R0, 0xfffffe00, R4, 0xf8, !PT ;  /* 0xfffffe0000047812 */ /* 0x000fe200078ef804 */
[----:B------:R-:W-:-:S02]  /*08e0*/  IMAD R0, R17, c[0x0][0x1a8], RZ ;  /* 0x00006a0011007a24 */ /* 0x000fc400078e02ff */
[----:B------:R-:W-:Y:S01]  /*08f0*/  IMAD.X R3, R241, 0x1, R10, P0 ;  /* 0x00000001f1037824 */ /* 0x000fe200000e060a */
[----:B------:R-:W-:Y:S01]  /*0900*/  ISETP.GE.AND P0, PT, R242, R239, PT ;  /* 0x000000eff200720c */ /* 0x000fe20003f06270 */
[C---:B------:R-:W-:Y:S02]  /*0910*/  IMAD R0, R16.reuse, c[0x0][0x1ac], R0 ;  /* 0x00006b0010007a24 */ /* 0x040fe400078e0200 */
[----:B------:R-:W-:-:S04]  /*0920*/  IMAD.WIDE.U32 R8, R16, c[0x0][0x1a8], R2 ;  /* 0x00006a0010087a25 */ /* 0x000fc800078e0002 */
[----:B------:R-:W-:Y:S02]  /*0930*/  IMAD.SHL.U32 R205, R4, 0x2, RZ ;  /* 0x0000000204cd7824 */ /* 0x000fe400078e00ff */
        /* <DEDUP_REMOVED lines=16> */
.L_x_1529:
[----:B------:R-:W-:Y:S05]  /*0a40*/  BSYNC B0 ;  /* 0x0000000000007941 */ /* 0x000fea0003800000 */
.L_x_1528:
        /* <DEDUP_REMOVED lines=22> */
.L_x_1531:
[----:B------:R-:W-:Y:S05]  /*0bb0*/  BSYNC B0 ;  /* 0x0000000000007941 */ /* 0x000fea0003800000 */
.L_x_1530:
        /* <DEDUP_REMOVED lines=21> */
.L_x_1533:
[----:B------:R-:W-:Y:S05]  /*0d10*/  BSYNC B0 ;  /* 0x0000000000007941 */ /* 0x000fea0003800000 */
.L_x_1532:
        /* <DEDUP_REMOVED lines=22> */
.L_x_1535:
[----:B------:R-:W-:Y:S05]  /*0e80*/  BSYNC B0 ;  /* 0x0000000000007941 */ /* 0x000fea0003800000 */
.L_x_1534:
        /* <DEDUP_REMOVED lines=22> */
.L_x_1537:
[----:B------:R-:W-:Y:S05]  /*0ff0*/  BSYNC B0 ;  /* 0x0000000000007941 */ /* 0x000fea0003800000 */
.L_x_1536:
        /* <DEDUP_REMOVED lines=22> */
.L_x_1539:
[----:B------:R-:W-:Y:S05]  /*1160*/  BSYNC B0 ;  /* 0x0000000000007941 */ /* 0x000fea0003800000 */
.L_x_1538:
        /* <DEDUP_REMOVED lines=22> */
.L_x_1541:
[----:B------:R-:W-:Y:S05]  /*12d0*/  BSYNC B0 ;  /* 0x0000000000007941 */ /* 0x000fea0003800000 */
.L_x_1540:
[----:B------:R-:W-:Y:S01]  /*12e0*/  IADD3 R2, R242, 0x70, RZ ;  /* 0x00000070f2027810 */ /* 0x000fe20007ffe0ff */
[----:B------:R-:W-:Y:S01]  /*12f0*/  IMAD.MOV.U32 R27, RZ, RZ, c[0x0][0x198] ;  /* 0x00006600ff1b7624 */ /* 0x000fe200078e00ff */
[----:B-1----:R-:W-:Y:S01]  /*1300*/  IADD3 R0, R72, 0x3f, RZ ;  /* 0x0000003f48007810 */ /* 0x002fe20007ffe0ff */
[----:B------:R-:W-:Y:S01]  /*1310*/  IMAD.MOV.U32 R3, RZ, RZ, 0x6 ;  /* 0x00000006ff037424 */ /* 0x000fe200078e00ff */
[----:B------:R-:W-:Y:S01]  /*1320*/  ISETP.GE.AND P0, PT, R2, R239, PT ;  /* 0x000000ef0200720c */ /* 0x000fe20003f06270 */
[----:B------:R1:W-:Y:S01]  /*1330*/  STL [R1+0xc], R2 ;  /* 0x00000c0201007387 */ /* 0x0003e20000100800 */
[----:B------:R-:W-:Y:S01]  /*1340*/  BSSY B0, `(.L_x_1542) ;  /* 0x0000017000007945 */ /* 0x000fe20003800000 */
[C---:B------:R-:W-:Y:S01]  /*1350*/  IMAD.SHL.U32 R28, R27.reuse, 0x40, RZ ;  /* 0x000000401b1c7824 */ /* 0x040fe200078e00ff */
[----:B------:R-:W-:Y:S02]  /*1360*/  SHF.L.U64.HI R29, R27, R3, c[0x0][0x19c] ;  /* 0x000067001b1d7619 */ /* 0x000fe40000010203 */
[----:B-1----:R-:W-:-:S04]  /*1370*/  SHF.R.S32.HI R2, RZ, 0x1f, R0 ;  /* 0x0000001fff027819 */ /* 0x002fc80000011400 */
[----:B------:R-:W-:-:S03]  /*1380*/  LEA.HI R222, R2, R0, RZ, 0x6 ;  /* 0x0000000002de7211 */ /* 0x000fc600078f30ff */
        /* <DEDUP_REMOVED lines=18> */
.L_x_1543:
[----:B------:R-:W-:Y:S05]  /*14b0*/  BSYNC B0 ;  /* 0x0000000000007941 */ /* 0x000fea0003800000 */
.L_x_1542:
[----:B------:R-:W-:Y:S01]  /*14c0*/  IMAD R0, R243, c[0x0][0x198], RZ ;  /* 0x00006600f3007a24 */ /* 0x000fe200078e02ff */
[----:B------:R-:W-:Y:S01]  /*14d0*/  LEA.HI R20, R20, R24, RZ, 0x4 ;  /* 0x0000001814147211 */ /* 0x000fe200078f20ff */
[----:B--2---:R-:W-:Y:S01]  /*14e0*/  IMAD.WIDE.U32 R4, R242, c[0x0][0x198], R240 ;  /* 0x00006600f2047a25 */ /* 0x004fe200078e00f0 */
[----:B------:R-:W-:Y:S02]  /*14f0*/  BSSY B0, `(.L_x_1544) ;  /* 0x0000033000007945 */ /* 0x000fe40003800000 */
[----:B------:R-:W-:Y:S01]  /*1500*/  LOP3.LUT R6, R20, 0xfffffff0, RZ, 0xc0, !PT ;  /* 0xfffffff014067812 */ /* 0x000fe200078ec0ff */
[C---:B------:R-:W-:Y:S01]  /*1510*/  IMAD R0, R242.reuse, c[0x0][0x19c], R0 ;  /* 0x00006700f2007a24 */ /* 0x040fe200078e0200 */
[----:B------:R-:W-:Y:S01]  /*1520*/  IADD3 R4, P0, R15, R4, RZ ;  /* 0x000000040f047210 */ /* 0x000fe20007f1e0ff */
[----:B------:R-:W-:Y:S02]  /*1530*/  IMAD R7, R243, c[0x0][0x1a0], RZ ;  /* 0x00006800f3077a24 */ /* 0x000fe400078e02ff */
[----:B------:R-:W-:Y:S01]  /*1540*/  IMAD.WIDE.U32 R2, R242, c[0x0][0x1a0], R240 ;  /* 0x00006800f2027a25 */ /* 0x000fe200078e00f0 */
[----:B------:R-:W-:-:S03]  /*1550*/  IADD3.X R5, R18, R5, R0, P0, !PT ;  /* 0x0000000512057210 */ /* 0x000fc600007fe400 */
[----:B------:R-:W-:Y:S01]  /*1560*/  IMAD.IADD R0, R24, 0x1, -R6 ;  /* 0x0000000118007824 */ /* 0x000fe200078e0a06 */
[----:B------:R-:W-:Y:S01]  /*1570*/  IADD3 R2, P0, R13, R2, RZ ;  /* 0x000000020d027210 */ /* 0x000fe20007f1e0ff */
[----:B------:R-:W-:Y:S02]  /*1580*/  IMAD R6, R242, c[0x0][0x1a4], R7 ;  /* 0x00006900f2067a24 */ /* 0x000fe400078e0207 */
[C---:B------:R-:W-:Y:S01]  /*1590*/  IMAD R7, R12.reuse, c[0x0][0x1b0], RZ ;  /* 0x00006c000c077a24 */ /* 0x040fe200078e02ff */
[----:B------:R-:W-:Y:S01]  /*15a0*/  SHF.R.S32.HI R10, RZ, 0x1f, R0 ;  /* 0x0000001fff0a7819 */ /* 0x000fe20000011400 */
[----:B------:R-:W-:Y:S01]  /*15b0*/  IMAD R8, R12, c[0x0][0x1b8], RZ ;  /* 0x00006e000c087a24 */ /* 0x000fe200078e02ff */
[----:B------:R-:W-:Y:S01]  /*15c0*/  IADD3.X R3, R14, R3, R6, P0, !PT ;  /* 0x000000030e037210 */ /* 0x000fe200007fe406 */
[C---:B------:R-:W-:Y:S01]  /*15d0*/  IMAD R9, R11.reuse, c[0x0][0x1b4], R7 ;  /* 0x00006d000b097a24 */ /* 0x040fe200078e0207 */
[----:B------:R-:W-:Y:S01]  /*15e0*/  LEA.HI.SX32 R12, R222, 0xffffffff, 0x1a ;  /* 0xffffffffde0c7811 */ /* 0x000fe200078fd2ff */
[----:B------:R-:W-:Y:S01]  /*15f0*/  IMAD.WIDE.U32 R230, R11, c[0x0][0x1b0], R4 ;  /* 0x00006c000be67a25 */ /* 0x000fe200078e0004 */
[----:B------:R-:W-:-:S02]  /*1600*/  LEA.HI R6, R10, R0, RZ, 0x3 ;  /* 0x000000000a067211 */ /* 0x000fc400078f18ff */
[----:B------:R-:W-:Y:S01]  /*1610*/  SHF.R.S32.HI R13, RZ, 0x1f, R12 ;  /* 0x0000001fff0d7819 */ /* 0x000fe2000001140c */
[----:B------:R-:W-:Y:S01]  /*1620*/  IMAD.WIDE.U32 R244, R11, c[0x0][0x1b8], R2 ;  /* 0x00006e000bf47a25 */ /* 0x000fe200078e0002 */
[----:B------:R-:W-:Y:S02]  /*1630*/  LOP3.LUT R7, R6, 0xfffffff8, RZ, 0xc0, !PT ;  /* 0xfffffff806077812 */ /* 0x000fe400078ec0ff */
[----:B------:R-:W-:Y:S01]  /*1640*/  LOP3.LUT R2, R21, 0xffffffe0, RZ, 0xc0, !PT ;  /* 0xffffffe015027812 */ /* 0x000fe200078ec0ff */
[----:B------:R-:W-:Y:S01]  /*1650*/  IMAD R3, R12, -0x40, R72 ;  /* 0xffffffc00c037824 */ /* 0x000fe200078e0248 */
[----:B------:R-:W-:Y:S01]  /*1660*/  MOV R4, 0x10 ;  /* 0x0000001000047802 */ /* 0x000fe20000000f00 */
[----:B------:R-:W-:Y:S01]  /*1670*/  IMAD.IADD R15, R0, 0x1, -R7 ;  /* 0x00000001000f7824 */ /* 0x000fe200078e0a07 */
[----:B------:R-:W-:Y:S01]  /*1680*/  IADD3 R14, -R2, R24, RZ ;  /* 0x00000018020e7210 */ /* 0x000fe20007ffe1ff */
[----:B------:R-:W-:Y:S01]  /*1690*/  IMAD R0, R29, R12, RZ ;  /* 0x0000000c1d007224 */ /* 0x000fe200078e02ff */
[----:B------:R-:W-:Y:S01]  /*16a0*/  ISETP.GE.AND P0, PT, R242, R3, PT ;  /* 0x00000003f200720c */ /* 0x000fe20003f06270 */
[----:B------:R-:W-:-:S02]  /*16b0*/  IMAD.IADD R229, R231, 0x1, R9 ;  /* 0x00000001e7e57824 */ /* 0x000fc400078e0209 */
[----:B------:R-:W-:Y:S01]  /*16c0*/  IMAD.MOV.U32 R228, RZ, RZ, R230 ;  /* 0x000000ffffe47224 */ /* 0x000fe200078e00e6 */
[----:B------:R-:W-:Y:S01]  /*16d0*/  R2P PR, R15, 0x6 ;  /* 0x000000060f007804 */ /* 0x000fe20000000000 */
[----:B------:R-:W-:Y:S02]  /*16e0*/  IMAD R10, R11, c[0x0][0x1bc], R8 ;  /* 0x00006f000b0a7a24 */ /* 0x000fe400078e0208 */
[-C--:B------:R-:W-:Y:S01]  /*16f0*/  IMAD R8, R13, R28.reuse, R0 ;  /* 0x0000001c0d087224 */ /* 0x080fe200078e0200 */
[----:B------:R-:W-:Y:S01]  /*1700*/  SHF.L.U32 R0, R6, 0x6, RZ ;  /* 0x0000000606007819 */ /* 0x000fe200000006ff */
[----:B------:R-:W-:Y:S01]  /*1710*/  IMAD.MOV.U32 R18, RZ, RZ, 0x20 ;  /* 0x00000020ff127424 */ /* 0x000fe200078e00ff */
[----:B------:R-:W-:Y:S01]  /*1720*/  SEL R2, R4, 0xfffffff0, !P1 ;  /* 0xfffffff004027807 */ /* 0x000fe20004800000 */
[----:B------:R-:W-:Y:S01]  /*1730*/  IMAD.WIDE.U32 R6, R12, R28, R228 ;  /* 0x0000001c0c067225 */ /* 0x000fe200078e00e4 */
[----:B------:R-:W-:Y:S02]  /*1740*/  LOP3.LUT R169, R0, 0xfffffe00, RZ, 0xc0, !PT ;  /* 0xfffffe0000a97812 */ /* 0x000fe400078ec0ff */
[----:B------:R-:W-:-:S02]  /*1750*/  IADD3 R246, R245, R10, RZ ;  /* 0x0000000af5f67210 */ /* 0x000fc40007ffe0ff */
[----:B------:R-:W-:Y:S02]  /*1760*/  SEL R4, R18, 0xffffffe0, !P2 ;  /* 0xffffffe012047807 */ /* 0x000fe40005000000 */
        /* <DEDUP_REMOVED lines=11> */
.L_x_1545:
[----:B------:R-:W-:Y:S05]  /*1820*/  BSYNC B0 ;  /* 0x0000000000007941 */ /* 0x000fea0003800000 */
.L_x_1544:
        /* <DEDUP_REMOVED lines=16> */
.L_x_1547:
[----:B------:R-:W-:Y:S05]  /*1930*/  BSYNC B0 ;  /* 0x0000000000007941 */ /* 0x000fea0003800000 */
.L_x_1546:
        /* <DEDUP_REMOVED lines=15> */
.L_x_1549:
[----:B------:R-:W-:Y:S05]  /*1a30*/  BSYNC B0 ;  /* 0x0000000000007941 */ /* 0x000fea0003800000 */
.L_x_1548:
        /* <DEDUP_REMOVED lines=17> */
.L_x_1551:
[----:B------:R-:W-:Y:S05]  /*1b50*/  BSYNC B0 ;  /* 0x0000000000007941 */ /* 0x000fea0003800000 */
.L_x_1550:
        /* <DEDUP_REMOVED lines=11> */
[----:B------:R1:W5:Y:S04]  /*1c10*/  @P2 LDG.E R5, [R8.64] ;  /* 0x0000000608052981 */ /* 0x000368000c1e1900 */
[----:B------:R-:W-:Y:S01]  /*1c20*/  BAR.SYNC.DEFER_BLOCKING 0x0 ;  /* 0x0000000000007b1d */ /* 0x000fe20000010000 */
[----:B------:R-:W-:Y:S01]  /*1c30*/  ISETP.GE.AND P1, PT, R242, R3, PT ;  /* 0x00000003f200720c */ /* 0x000fe20003f26270 */
[----:B------:R-:W-:Y:S01]  /*1c40*/  IMAD R0, R13, c[0x0][0x1a0], RZ ;  /* 0x000068000d007a24 */ /* 0x000fe200078e02ff */
[----:B------:R-:W-:-:S03]  /*1c50*/  MOV R68, RZ ;  /* 0x000000ff00447202 */ /* 0x000fc60000000f00 */
[----:B------:R-:W5:Y:S01]  /*1c60*/  @P2 MUFU.RCP R10, c[0x0][0x238] ;  /* 0x00008e00000a2b08 */ /* 0x000f620000001000 */
[C---:B------:R-:W-:Y:S01]  /*1c70*/  IMAD R0, R12.reuse, c[0x0][0x1a4], R0 ;  /* 0x000069000c007a24 */ /* 0x040fe200078e0200 */
[----:B------:R-:W-:Y:S01]  /*1c80*/  BSSY B0, `(.L_x_1552) ;  /* 0x0000011000007945 */ /* 0x000fe20003800000 */
[----:B-1----:R-:W-:-:S05]  /*1c90*/  IMAD.WIDE.U32 R8, R12, c[0x0][0x1a0], RZ ;  /* 0x000068000c087a25 */ /* 0x002fca00078e00ff */
[----:B------:R1:W-:Y:S01]  /*1ca0*/  @P1 STS.128 [R205+0x6000], RZ ;  /* 0x006000ffcd001388 */ /* 0x0003e20000000c00 */
[----:B------:R-:W-:Y:S01]  /*1cb0*/  IMAD.IADD R0, R9, 0x1, R0 ;  /* 0x0000000109007824 */ /* 0x000fe200078e0200 */
[----:B------:R-:W-:-:S04]  /*1cc0*/  LEA R6, P0, R8, R244, 0x6 ;  /* 0x000000f408067211 */ /* 0x000fc800078030ff */
[----:B------:R-:W-:Y:S01]  /*1cd0*/  LEA.HI.X R7, R8, R246, R0, 0x6, P0 ;  /* 0x000000f608077211 */ /* 0x000fe200000f3400 */
[----:B-----5:R-:W-:Y:S01]  /*1ce0*/  @P2 FMUL.FTZ R68, R5, R10 ;  /* 0x0000000a05442220 */ /* 0x020fe20000410000 */
        /* <DEDUP_REMOVED lines=10> */
.L_x_1553:
[----:B-1----:R-:W-:Y:S05]  /*1d90*/  BSYNC B0 ;  /* 0x0000000000007941 */ /* 0x002fea0003800000 */
.L_x_1552:
[----:B------:R-:W-:Y:S01]  /*1da0*/  ISETP.GE.AND P0, PT, R26, R3, PT ;  /* 0x000000031a00720c */ /* 0x000fe20003f06270 */
        /* <DEDUP_REMOVED lines=16> */
.L_x_1555:
[----:B------:R-:W-:Y:S05]  /*1eb0*/  BSYNC B0 ;  /* 0x0000000000007941 */ /* 0x000fea0003800000 */
.L_x_1554:
        /* <DEDUP_REMOVED lines=17> */
.L_x_1557:
[----:B------:R-:W-:Y:S05]  /*1fd0*/  BSYNC B0 ;  /* 0x0000000000007941 */ /* 0x000fea0003800000 */
.L_x_1556:
        /* <DEDUP_REMOVED lines=18> */
.L_x_1559:
[----:B------:R-:W-:Y:S05]  /*2100*/  BSYNC B0 ;  /* 0x0000000000007941 */ /* 0x000fea0003800000 */
.L_x_1558:
[----:B------:R-:W-:Y:S01]  /*2110*/  SHF.R.S32.HI R0, RZ, 0x1f, R14 ;  /* 0x0000001fff007819 */ /* 0x000fe2000001140e */
[----:B------:R-:W-:Y:S01]  /*2120*/  IMAD.SHL.U32 R69, R24, 0x2, RZ ;  /* 0x0000000218457824 */ /* 0x000fe200078e00ff */
[----:B-1----:R-:W-:Y:S01]  /*2130*/  SHF.R.S32.HI R7, RZ, 0x4, R20 ;  /* 0x00000004ff077819 */ /* 0x002fe20000011414 */
[----:B------:R-:W-:Y:S01]  /*2140*/  IMAD.SHL.U32 R8, R15, 0x40, RZ ;  /* 0x000000400f087824 */ /* 0x000fe200078e00ff */
[----:B------:R-:W-:Y:S01]  /*2150*/  LEA.HI R0, R0, R14, RZ, 0x2 ;  /* 0x0000000e00007211 */ /* 0x000fe200078f10ff */
[----:B------:R-:W-:Y:S01]  /*2160*/  IMAD.SHL.U32 R11, R242, 0x8, RZ ;  /* 0x00000008f20b7824 */ /* 0x000fe200078e00ff */
[----:B------:R-:W-:Y:S01]  /*2170*/  LOP3.LUT R69, R69, 0x6, RZ, 0xc0, !PT ;  /* 0x0000000645457812 */ /* 0x000fe200078ec0ff */
[----:B------:R-:W0:Y:S01]  /*2180*/  LDGDEPBAR ;  /* 0x00000000000079af */ /* 0x000e220000000000 */
[----:B------:R-:W-:Y:S02]  /*2190*/  SHF.R.S32.HI R3, RZ, 0x2, R0 ;  /* 0x00000002ff037819 */ /* 0x000fe40000011400 */
[----:B------:R-:W-:-:S02]  /*21a0*/  LEA R69, R12, R69, 0x6 ;  /* 0x000000450c457211 */ /* 0x000fc400078e30ff */
[----:B------:R-:W-:Y:S01]  /*21b0*/  SHF.L.U32 R9, R19, 0x6, RZ ;  /* 0x0000000613097819 */ /* 0x000fe200000006ff */
[----:B------:R-:W-:Y:S01]  /*21c0*/  IMAD R0, R70, 0x10, R3 ;  /* 0x0000001046007824 */ /* 0x000fe200078e0203 */
[----:B------:R1:W-:Y:S01]  /*21d0*/  STL [R1+0x8], R3 ;  /* 0x0000080301007387 */ /* 0x0003e20000100800 */
[----:B------:R-:W-:Y:S02]  /*21e0*/  IADD3 R146, R69, 0x1, RZ ;  /* 0x0000000145927810 */ /* 0x000fe40007ffe0ff */
[----:B------:R-:W-:Y:S01]  /*21f0*/  IMAD.IADD R251, R251, 0x1, R0 ;  /* 0x00000001fbfb7824 */ /* 0x000fe200078e0200 */
[C---:B------:R-:W-:Y:S02]  /*2200*/  IADD3 R144, R69.reuse, 0x8, RZ ;  /* 0x0000000845907810 */ /* 0x040fe40007ffe0ff */
[----:B------:R-:W-:Y:S02]  /*2210*/  IADD3 R79, R69, 0x9, RZ ;  /* 0x00000009454f7810 */ /* 0x000fe40007ffe0ff */
[----:B------:R-:W-:-:S02]  /*2220*/  IADD3 R0, R72, R251, -R162 ;  /* 0x000000fb48007210 */ /* 0x000fc40007ffe8a2 */
[C---:B------:R-:W-:Y:S02]  /*2230*/  IADD3 R77, R69.reuse, 0x10, RZ ;  /* 0x00000010454d7810 */ /* 0x040fe40007ffe0ff */
[C---:B------:R-:W-:Y:S01]  /*2240*/  IADD3 R76, R69.reuse, 0x11, RZ ;  /* 0x00000011454c7810 */ /* 0x040fe20007ffe0ff */
[----:B------:R-:W-:Y:S01]  /*2250*/  IMAD.IADD R6, R0, 0x1, -R146 ;  /* 0x0000000100067824 */ /* 0x000fe200078e0a92 */
[C---:B------:R-:W-:Y:S02]  /*2260*/  IADD3 R75, R69.reuse, 0x18, RZ ;  /* 0x00000018454b7810 */ /* 0x040fe40007ffe0ff */
[C---:B------:R-:W-:Y:S02]  /*2270*/  IADD3 R145, R69.reuse, 0x19, RZ ;  /* 0x0000001945917810 */ /* 0x040fe40007ffe0ff */
[C---:B------:R-:W-:Y:S02]  /*2280*/  IADD3 R147, R69.reuse, 0x20, RZ ;  /* 0x0000002045937810 */ /* 0x040fe40007ffe0ff */
[----:B------:R-:W-:-:S02]  /*2290*/  IADD3 R148, R69, 0x21, RZ ;  /* 0x0000002145947810 */ /* 0x000fc40007ffe0ff */
[C---:B------:R-:W-:Y:S02]  /*22a0*/  IADD3 R149, R69.reuse, 0x28, RZ ;  /* 0x0000002845957810 */ /* 0x040fe40007ffe0ff */
[C---:B------:R-:W-:Y:S01]  /*22b0*/  IADD3 R150, R69.reuse, 0x29, RZ ;  /* 0x0000002945967810 */ /* 0x040fe20007ffe0ff */
[----:B-1----:R-:W-:Y:S01]  /*22c0*/  IMAD.IADD R3, R0, 0x1, -R69 ;  /* 0x0000000100037824 */ /* 0x002fe200078e0a45 */
[C---:B------:R-:W-:Y:S02]  /*22d0*/  IADD3 R152, R69.reuse, 0x30, RZ ;  /* 0x0000003045987810 */ /* 0x040fe40007ffe0ff */
[C---:B------:R-:W-:Y:S02]  /*22e0*/  IADD3 R153, R69.reuse, 0x31, RZ ;  /* 0x0000003145997810 */ /* 0x040fe40007ffe0ff */
[----:B------:R-:W-:Y:S02]  /*22f0*/  IABS R3, R3 ;  /* 0x0000000300037213 */ /* 0x000fe40000000000 */
[----:B------:R-:W-:-:S02]  /*2300*/  IADD3 R156, R69, 0x38, RZ ;  /* 0x00000038459c7810 */ /* 0x000fc40007ffe0ff */
[----:B------:R-:W-:Y:S01]  /*2310*/  IADD3 R157, R69, 0x39, RZ ;  /* 0x00000039459d7810 */ /* 0x000fe20007ffe0ff */
[----:B------:R-:W-:Y:S01]  /*2320*/  IMAD.MOV.U32 R5, RZ, RZ, R3 ;  /* 0x000000ffff057224 */ /* 0x000fe200078e0003 */
[----:B------:R-:W-:Y:S02]  /*2330*/  IABS R3, R6 ;  /* 0x0000000600037213 */ /* 0x000fe40000000000 */
[----:B------:R-:W-:Y:S01]  /*2340*/  IADD3 R6, R0, -R144, RZ ;  /* 0x8000009000067210 */ /* 0x000fe20007ffe0ff */
[----:B------:R1:W-:Y:S01]  /*2350*/  I2F R211, R5 ;  /* 0x0000000500d37306 */ /* 0x0003e20000201400 */
[----:B------:R-:W-:Y:S02]  /*2360*/  LOP3.LUT R8, R8, 0x1c0, RZ, 0xc0, !PT ;  /* 0x000001c008087812 */ /* 0x000fe400078ec0ff */
[----:B------:R-:W-:Y:S02]  /*2370*/  R2P PR, R19, 0x6 ;  /* 0x0000000613007804 */ /* 0x000fe40000000000 */
[----:B------:R-:W-:-:S02]  /*2380*/  ISETP.GE.AND P0, PT, R146, R72, PT ;  /* 0x000000489200720c */ /* 0x000fc40003f06270 */
[-C--:B------:R-:W-:Y:S02]  /*2390*/  ISETP.GE.AND P6, PT, R79, R72.reuse, PT ;  /* 0x000000484f00720c */ /* 0x080fe40003fc6270 */
[-C--:B------:R-:W-:Y:S02]  /*23a0*/  ISETP.GE.AND P5, PT, R77, R72.reuse, PT ;  /* 0x000000484d00720c */ /* 0x080fe40003fa6270 */
[-C--:B------:R-:W-:Y:S02]  /*23b0*/  ISETP.GE.AND P4, PT, R76, R72.reuse, PT ;  /* 0x000000484c00720c */ /* 0x080fe40003f86270 */
[----:B------:R-:W-:Y:S01]  /*23c0*/  ISETP.GE.AND P3, PT, R75, R72, PT ;  /* 0x000000484b00720c */ /* 0x000fe20003f66270 */
[----:B-1----:R-:W-:Y:S01]  /*23d0*/  IMAD.MOV.U32 R5, RZ, RZ, R3 ;  /* 0x000000ffff057224 */ /* 0x002fe200078e0003 */
[----:B------:R-:W-:Y:S01]  /*23e0*/  IABS R3, R6 ;  /* 0x0000000600037213 */ /* 0x000fe20000000000 */
[----:B------:R-:W-:Y:S02]  /*23f0*/  IMAD.IADD R6, R0, 0x1, -R79 ;  /* 0x0000000100067824 */ /* 0x000fe400078e0a4f */
[----:B------:R1:W-:Y:S02]  /*2400*/  I2F R212, R5 ;  /* 0x0000000500d47306 */ /* 0x0003e40000201400 */
[----:B-1----:R-:W-:Y:S01]  /*2410*/  IMAD.MOV.U32 R5, RZ, RZ, R3 ;  /* 0x000000ffff057224 */ /* 0x002fe200078e0003 */
[----:B------:R-:W-:-:S02]  /*2420*/  IABS R3, R6 ;  /* 0x0000000600037213 */ /* 0x000fc40000000000 */
        /* <DEDUP_REMOVED lines=40> */
[----:B------:R-:W-:-:S03]  /*26b0*/  LEA.HI R6, R20, R7, RZ, 0x1 ;  /* 0x0000000714067211 */ /* 0x000fc600078f08ff */
[----:B------:R1:W-:Y:S08]  /*26c0*/  I2F R238, R5 ;  /* 0x0000000500ee7306 */ /* 0x0003f00000201400 */
[----:B------:R5:W-:Y:S01]  /*26d0*/  I2F R235, R3 ;  /* 0x0000000300eb7306 */ /* 0x000be20000201400 */
[----:B-1----:R-:W-:-:S04]  /*26e0*/  IADD3 R5, R0, -R156, RZ ;  /* 0x8000009c00057210 */ /* 0x002fc80007ffe0ff */
[----:B------:R-:W-:Y:S02]  /*26f0*/  IABS R5, R5 ;  /* 0x0000000500057213 */ /* 0x000fe40000000000 */
[----:B-----5:R-:W-:Y:S01]  /*2700*/  LOP3.LUT R3, R6, 0xfffffffe, RZ, 0xc0, !PT ;  /* 0xfffffffe06037812 */ /* 0x020fe200078ec0ff */
[C---:B------:R-:W-:Y:S01]  /*2710*/  IMAD.IADD R6, R0.reuse, 0x1, -R157 ;  /* 0x0000000100067824 */ /* 0x040fe200078e0a9d */
[----:B------:R1:W-:Y:S03]  /*2720*/  I2F R233, R5 ;  /* 0x0000000500e97306 */ /* 0x0003e60000201400 */
[----:B------:R-:W-:Y:S01]  /*2730*/  IMAD.IADD R14, R7, 0x1, -R3 ;  /* 0x00000001070e7824 */ /* 0x000fe200078e0a03 */
[----:B------:R-:W-:Y:S02]  /*2740*/  IADD3 R7, R0, 0x8, RZ ;  /* 0x0000000800077810 */ /* 0x000fe40007ffe0ff */
[----:B------:R-:W-:-:S02]  /*2750*/  IABS R3, R6 ;  /* 0x0000000600037213 */ /* 0x000fc40000000000 */
[----:B------:R-:W-:Y:S02]  /*2760*/  IADD3 R6, R0, 0x40, RZ ;  /* 0x0000004000067810 */ /* 0x000fe40007ffe0ff */
[----:B------:R5:W-:Y:S03]  /*2770*/  I2F R232, R3 ;  /* 0x0000000300e87306 */ /* 0x000be60000201400 */
[--C-:B------:R-:W-:Y:S02]  /*2780*/  IMAD.IADD R10, R6, 0x1, -R69.reuse ;  /* 0x00000001060a7824 */ /* 0x100fe400078e0a45 */
[----:B-1----:R-:W-:-:S05]  /*2790*/  IMAD.IADD R5, R7, 0x1, -R69 ;  /* 0x0000000107057824 */ /* 0x002fca00078e0a45 */
[----:B------:R-:W-:Y:S02]  /*27a0*/  IABS R5, R5 ;  /* 0x0000000500057213 */ /* 0x000fe40000000000 */
[----:B-----5:R-:W-:Y:S02]  /*27b0*/  LOP3.LUT R3, R9, 0x1c0, RZ, 0xc0, !PT ;  /* 0x000001c009037812 */ /* 0x020fe400078ec0ff */
[----:B------:R-:W-:Y:S02]  /*27c0*/  MOV R9, R5 ;  /* 0x0000000500097202 */ /* 0x000fe40000000f00 */
[----:B------:R-:W-:Y:S02]  /*27d0*/  IADD3 R5, R0, 0x48, RZ ;  /* 0x0000004800057810 */ /* 0x000fe40007ffe0ff */
[----:B------:R-:W-:Y:S01]  /*27e0*/  IABS R0, R10 ;  /* 0x0000000a00007213 */ /* 0x000fe20000000000 */
[----:B------:R1:W-:Y:S01]  /*27f0*/  I2F R208, R9 ;  /* 0x0000000900d07306 */ /* 0x0003e20000201400 */
[----:B------:R-:W-:Y:S01]  /*2800*/  IMAD.SHL.U32 R10, R14, 0x8, RZ ;  /* 0x000000080e0a7824 */ /* 0x000fe200078e00ff */
[----:B------:R-:W-:-:S02]  /*2810*/  LOP3.LUT R13, R3, 0x8, R11, 0xf8, !PT ;  /* 0x00000008030d7812 */ /* 0x000fc400078ef80b */
[----:B------:R-:W-:Y:S01]  /*2820*/  SHF.R.U32.HI R12, RZ, 0x3, R3 ;  /* 0x00000003ff0c7819 */ /* 0x000fe20000011603 */
[----:B------:R-:W-:Y:S01]  /*2830*/  IMAD.MOV.U32 R3, RZ, RZ, R0 ;  /* 0x000000ffff037224 */ /* 0x000fe200078e0000 */
[----:B------:R-:W-:Y:S02]  /*2840*/  LOP3.LUT R11, R8, 0x8, R10, 0xf8, !PT ;  /* 0x00000008080b7812 */ /* 0x000fe400078ef80a */
[----:B------:R-:W-:Y:S01]  /*2850*/  LOP3.LUT R10, R13, R12, RZ, 0x3c, !PT ;  /* 0x0000000c0d0a7212 */ /* 0x000fe200078e3cff */
[----:B------:R5:W-:Y:S01]  /*2860*/  I2F R203, R3 ;  /* 0x0000000300cb7306 */ /* 0x000be20000201400 */
[----:B------:R-:W-:-:S04]  /*2870*/  SHF.R.U32.HI R8, RZ, 0x3, R8 ;  /* 0x00000003ff087819 */ /* 0x000fc80000011608 */
[----:B------:R-:W-:Y:S01]  /*2880*/  LOP3.LUT R151, R11, R8, RZ, 0x3c, !PT ;  /* 0x000000080b977212 */ /* 0x000fe200078e3cff */
[----:B------:R-:W-:Y:S02]  /*2890*/  IMAD R8, R70, 0x400, R169 ;  /* 0x0000040046087824 */ /* 0x000fe400078e02a9 */
[----:B-1----:R-:W-:-:S05]  /*28a0*/  IMAD.IADD R9, R5, 0x1, -R69 ;  /* 0x0000000105097824 */ /* 0x002fca00078e0a45 */
[----:B------:R-:W-:Y:S02]  /*28b0*/  IABS R0, R9 ;  /* 0x0000000900007213 */ /* 0x000fe40000000000 */
[----:B------:R-:W-:-:S03]  /*28c0*/  IADD3 R9, -R146, R7, RZ ;  /* 0x0000000792097210 */ /* 0x000fc60007ffe1ff */
[----:B-----5:R-:W-:Y:S01]  /*28d0*/  IMAD.MOV.U32 R3, RZ, RZ, R0 ;  /* 0x000000ffff037224 */ /* 0x020fe200078e0000 */
[----:B------:R-:W-:Y:S01]  /*28e0*/  IABS R9, R9 ;  /* 0x0000000900097213 */ /* 0x000fe20000000000 */
[----:B------:R-:W-:Y:S02]  /*28f0*/  IMAD R0, R14, 0x200, R10 ;  /* 0x000002000e007824 */ /* 0x000fe400078e020a */
[----:B------:R1:W-:Y:S02]  /*2900*/  I2F R185, R3 ;  /* 0x0000000300b97306 */ /* 0x0003e40000201400 */
[----:B------:R-:W-:Y:S02]  /*2910*/  IMAD.SHL.U32 R78, R0, 0x2, RZ ;  /* 0x00000002004e7824 */ /* 0x000fe400078e00ff */
[----:B------:R-:W-:-:S03]  /*2920*/  IMAD.IADD R0, R6, 0x1, -R146 ;  /* 0x0000000106007824 */ /* 0x000fc600078e0a92 */
[----:B------:R-:W-:Y:S01]  /*2930*/  LDSM.16.M88.4 R28, [R78+0x4000] ;  /* 0x004000004e1c783b */ /* 0x000fe20000000200 */
[----:B------:R-:W-:Y:S02]  /*2940*/  IADD3 R201, R78, 0x4040, RZ ;  /* 0x000040404ec97810 */ /* 0x000fe40007ffe0ff */
[----:B------:R-:W-:Y:S01]  /*2950*/  IABS R0, R0 ;  /* 0x0000000000007213 */ /* 0x000fe20000000000 */
[----:B------:R-:W-:Y:S04]  /*2960*/  LDSM.16.M88.4 R36, [R78+0x4800] ;  /* 0x004800004e24783b */ /* 0x000fe80000000200 */
[----:B------:R-:W-:Y:S01]  /*2970*/  LDSM.16.M88.4 R96, [R78+0x5000] ;  /* 0x005000004e60783b */ /* 0x000fe20000000200 */
[----:B-1----:R-:W-:Y:S01]  /*2980*/  IADD3 R3, R151, R8, RZ ;  /* 0x0000000897037210 */ /* 0x002fe20007ffe0ff */
[----:B------:R-:W-:Y:S01]  /*2990*/  IMAD.MOV.U32 R8, RZ, RZ, R9 ;  /* 0x000000ffff087224 */ /* 0x000fe200078e0009 */
[----:B------:R-:W-:Y:S01]  /*29a0*/  IADD3 R9, -R144, R6, RZ ;  /* 0x0000000690097210 */ /* 0x000fe20007ffe1ff */
[----:B------:R-:W-:Y:S01]  /*29b0*/  LDSM.16.M88.4 R124, [R78+0x5800] ;  /* 0x005800004e7c783b */ /* 0x000fe20000000200 */
[----:B------:R-:W-:Y:S01]  /*29c0*/  SHF.L.U32 R197, R3, 0x1, RZ ;  /* 0x0000000103c57819 */ /* 0x000fe200000006ff */
[----:B------:R-:W-:Y:S01]  /*29d0*/  IMAD.MOV.U32 R3, RZ, RZ, R0 ;  /* 0x000000ffff037224 */ /* 0x000fe200078e0000 */
[----:B------:R1:W-:Y:S03]  /*29e0*/  I2F R193, R8 ;  /* 0x0000000800c17306 */ /* 0x0003e60000201400 */
[----:B------:R-:W5:Y:S01]  /*29f0*/  LDSM.16.M88.4 R44, [R197] ;  /* 0x00000000c52c783b */ /* 0x000f620000000200 */
[----:B------:R-:W-:-:S02]  /*2a00*/  IMAD R200, R2, 0x2, R197 ;  /* 0x0000000202c87824 */ /* 0x000fc400078e02c5 */
[----:B------:R-:W-:Y:S01]  /*2a10*/  IMAD R198, R4, 0x2, R197 ;  /* 0x0000000204c67824 */ /* 0x000fe200078e02c5 */
[----:B------:R-:W2:Y:S01]  /*2a20*/  LDSM.16.M88.4 R48, [R197+0x2000] ;  /* 0x00200000c530783b */ /* 0x000ea20000000200 */
[----:B------:R3:W-:Y:S02]  /*2a30*/  I2F R189, R3 ;  /* 0x0000000300bd7306 */ /* 0x0007e40000201400 */
[----:B------:R-:W-:Y:S01]  /*2a40*/  IMAD R199, R2, 0x2, R198 ;  /* 0x0000000202c77824 */ /* 0x000fe200078e02c6 */
[----:B------:R-:W-:Y:S04]  /*2a50*/  LDSM.16.M88.4 R40, [R200] ;  /* 0x00000000c828783b */ /* 0x000fe80000000200 */
[----:B------:R-:W-:Y:S01]  /*2a60*/  LDSM.16.M88.4 R52, [R200+0x2000] ;  /* 0x00200000c834783b */ /* 0x000fe20000000200 */
[----:B-1----:R-:W-:-:S03]  /*2a70*/  IMAD.IADD R8, R5, 0x1, -R146 ;  /* 0x0000000105087824 */ /* 0x002fc600078e0a92 */
[----:B------:R-:W-:Y:S02]  /*2a80*/  LDSM.16.M88.4 R32, [R198+0x2000] ;  /* 0x00200000c620783b */ /* 0x000fe40000000200 */
[----:B------:R-:W-:Y:S01]  /*2a90*/  IABS R0, R8 ;  /* 0x0000000800007213 */ /* 0x000fe20000000000 */
[----:B---3--:R-:W-:-:S03]  /*2aa0*/  IMAD.IADD R3, R7, 0x1, -R144 ;  /* 0x0000000107037824 */ /* 0x008fc600078e0a90 */
[----:B------:R1:W-:Y:S02]  /*2ab0*/  I2F R187, R0 ;  /* 0x0000000000bb7306 */ /* 0x0003e40000201400 */
[----:B------:R-:W-:-:S05]  /*2ac0*/  IABS R3, R3 ;  /* 0x0000000300037213 */ /* 0x000fca0000000000 */
[----:B------:R-:W-:Y:S01]  /*2ad0*/  IMAD.MOV.U32 R8, RZ, RZ, R3 ;  /* 0x000000ffff087224 */ /* 0x000fe200078e0003 */
[----:B------:R-:W-:Y:S02]  /*2ae0*/  IABS R3, R9 ;  /* 0x0000000900037213 */ /* 0x000fe40000000000 */
[----:B------:R-:W-:Y:S01]  /*2af0*/  IADD3 R9, -R144, R5, RZ ;  /* 0x0000000590097210 */ /* 0x000fe20007ffe1ff */
[----:B------:R3:W-:Y:S01]  /*2b00*/  I2F R206, R8 ;  /* 0x0000000800ce7306 */ /* 0x0007e20000201400 */
[----:B-1----:R-:W-:Y:S02]  /*2b10*/  SEL R0, R18, 0xffffffe0, !P1 ;  /* 0xffffffe012007807 */ /* 0x002fe40004800000 */
[----:B-----5:R-:W-:Y:S01]  /*2b20*/  HMMA.16816.F32 R16, R44, R28, RZ ;  /* 0x0000001c2c10723c */ /* 0x020fe200000018ff */
[----:B------:R-:W-:Y:S02]  /*2b30*/  ISETP.GE.AND P1, PT, R144, R72, PT ;  /* 0x000000489000720c */ /* 0x000fe40003f26270 */
[----:B------:R-:W-:-:S05]  /*2b40*/  IMAD.IADD R196, R78, 0x1, R0 ;  /* 0x000000014ec47824 */ /* 0x000fca00078e0200 */
[----:B------:R-:W1:Y:S01]  /*2b50*/  LDSM.16.M88.4 R60, [R196+0x4000] ;  /* 0x00400000c43c783b */ /* 0x000e620000000200 */
[C---:B--2---:R-:W-:Y:S01]  /*2b60*/  HMMA.16816.F32 R12, R48.reuse, R28, RZ ;  /* 0x0000001c300c723c */ /* 0x044fe200000018ff */
[----:B---3--:R-:W-:Y:S01]  /*2b70*/  IMAD.MOV.U32 R8, RZ, RZ, R3 ;  /* 0x000000ffff087224 */ /* 0x008fe200078e0003 */
[----:B------:R-:W-:Y:S01]  /*2b80*/  IABS R3, R9 ;  /* 0x0000000900037213 */ /* 0x000fe20000000000 */
[----:B------:R-:W-:Y:S01]  /*2b90*/  IMAD.IADD R9, R7, 0x1, -R79 ;  /* 0x0000000107097824 */ /* 0x000fe200078e0a4f */
[----:B------:R-:W2:Y:S01]  /*2ba0*/  LDSM.16.M88.4 R56, [R196+0x4800] ;  /* 0x00480000c438783b */ /* 0x000ea20000000200 */
[----:B------:R3:W-:Y:S03]  /*2bb0*/  I2F R202, R8 ;  /* 0x0000000800ca7306 */ /* 0x0007e60000201400 */
[-C--:B------:R-:W-:Y:S01]  /*2bc0*/  HMMA.16816.F32 R20, R48, R36.reuse, RZ ;  /* 0x000000243014723c */ /* 0x080fe200000018ff */
[----:B------:R-:W5:Y:S04]  /*2bd0*/  LDSM.16.M88.4 R92, [R196+0x5000] ;  /* 0x00500000c45c783b */ /* 0x000f680000000200 */
[----:B------:R-:W-:Y:S03]  /*2be0*/  LDSM.16.M88.4 R120, [R196+0x5800] ;  /* 0x00580000c478783b */ /* 0x000fe60000000200 */
[----:B------:R-:W-:Y:S01]  /*2bf0*/  HMMA.16816.F32 R24, R44, R36, RZ ;  /* 0x000000242c18723c */ /* 0x000fe200000018ff */
[----:B---3--:R-:W-:Y:S01]  /*2c00*/  IMAD.MOV.U32 R8, RZ, RZ, R3 ;  /* 0x000000ffff087224 */ /* 0x008fe200078e0003 */
[----:B------:R-:W-:-:S02]  /*2c10*/  IABS R3, R9 ;  /* 0x0000000900037213 */ /* 0x000fc40000000000 */
[----:B------:R-:W-:Y:S01]  /*2c20*/  IADD3 R9, -R79, R6, RZ ;  /* 0x000000064f097210 */ /* 0x000fe20007ffe1ff */
[----:B------:R3:W-:Y:S03]  /*2c30*/  I2F R191, R8 ;  /* 0x0000000800bf7306 */ /* 0x0007e60000201400 */
[----:B-1----:R-:W-:Y:S01]  /*2c40*/  HMMA.16816.F32 R88, R40, R60, R16 ;  /* 0x0000003c2858723c */ /* 0x002fe20000001810 */
[----:B---3--:R-:W-:Y:S01]  /*2c50*/  IMAD.MOV.U32 R8, RZ, RZ, R3 ;  /* 0x000000ffff087224 */ /* 0x008fe200078e0003 */
[----:B------:R-:W-:Y:S01]  /*2c60*/  IABS R3, R9 ;  /* 0x0000000900037213 */ /* 0x000fe20000000000 */
[----:B------:R-:W-:Y:S02]  /*2c70*/  IMAD.IADD R9, R5, 0x1, -R79 ;  /* 0x0000000105097824 */ /* 0x000fe400078e0a4f */
[----:B------:R1:W-:Y:S03]  /*2c80*/  I2F R210, R8 ;  /* 0x0000000800d27306 */ /* 0x0003e60000201400 */
[----:B------:R-:W-:Y:S08]  /*2c90*/  HMMA.16816.F32 R16, R44, R96, RZ ;  /* 0x000000602c10723c */ /* 0x000ff000000018ff */
[----:B------:R-:W-:Y:S01]  /*2ca0*/  HMMA.16816.F32 R84, R52, R60, R12 ;  /* 0x0000003c3454723c */ /* 0x000fe2000000180c */
[----:B-1----:R-:W-:Y:S01]  /*2cb0*/  IMAD.MOV.U32 R8, RZ, RZ, R3 ;  /* 0x000000ffff087224 */ /* 0x002fe200078e0003 */
[----:B------:R-:W-:-:S06]  /*2cc0*/  IABS R3, R9 ;  /* 0x0000000900037213 */ /* 0x000fcc0000000000 */
[----:B------:R-:W-:Y:S01]  /*2cd0*/  HMMA.16816.F32 R12, R48, R96, RZ ;  /* 0x00000060300c723c */ /* 0x000fe200000018ff */
[----:B------:R-:W-:Y:S01]  /*2ce0*/  IADD3 R9, -R77, R7, RZ ;  /* 0x000000074d097210 */ /* 0x000fe20007ffe1ff */
[----:B------:R1:W-:Y:S06]  /*2cf0*/  I2F R207, R8 ;  /* 0x0000000800cf7306 */ /* 0x0003ec0000201400 */
[----:B--2---:R-:W-:Y:S08]  /*2d00*/  HMMA.16816.F32 R108, R52, R56, R20 ;  /* 0x00000038346c723c */ /* 0x004ff00000001814 */
[----:B-----5:R-:W-:Y:S01]  /*2d10*/  HMMA.16816.F32 R136, R40, R92, R16 ;  /* 0x0000005c2888723c */ /* 0x020fe20000001810 */
[----:B------:R-:W-:Y:S01]  /*2d20*/  LDSM.16.M88.4 R16, [R198] ;  /* 0x00000000c610783b */ /* 0x000fe20000000200 */
[----:B-1----:R-:W-:Y:S01]  /*2d30*/  IMAD.MOV.U32 R8, RZ, RZ, R3 ;  /* 0x000000ffff087224 */ /* 0x002fe200078e0003 */
[----:B------:R-:W-:Y:S01]  /*2d40*/  IABS R3, R9 ;  /* 0x0000000900037213 */ /* 0x000fe20000000000 */
[----:B------:R-:W-:-:S02]  /*2d50*/  IMAD.IADD R9, R6, 0x1, -R77 ;  /* 0x0000000106097824 */ /* 0x000fc400078e0a4d */
[----:B------:R1:W-:Y:S02]  /*2d60*/  I2F R204, R8 ;  /* 0x0000000800cc7306 */ /* 0x0003e40000201400 */
[----:B------:R-:W-:Y:S08]  /*2d70*/  HMMA.16816.F32 R104, R40, R56, R24 ;  /* 0x000000382868723c */ /* 0x000ff00000001818 */
[----:B------:R-:W-:Y:S01]  /*2d80*/  HMMA.16816.F32 R140, R52, R92, R12 ;  /* 0x0000005c348c723c */ /* 0x000fe2000000180c */
[----:B-1----:R-:W-:Y:S01]  /*2d90*/  IMAD.MOV.U32 R8, RZ, RZ, R3 ;  /* 0x000000ffff087224 */ /* 0x002fe200078e0003 */
[----:B------:R-:W-:-:S06]  /*2da0*/  IABS R3, R9 ;  /* 0x0000000900037213 */ /* 0x000fcc0000000000 */
[C---:B------:R-:W-:Y:S01]  /*2db0*/  HMMA.16816.F32 R24, R48.reuse, R30, RZ ;  /* 0x0000001e3018723c */ /* 0x040fe200000018ff */
[----:B------:R-:W-:Y:S01]  /*2dc0*/  IADD3 R9, -R77, R5, RZ ;  /* 0x000000054d097210 */ /* 0x000fe20007ffe1ff */
[----:B------:R1:W-:Y:S06]  /*2dd0*/  I2F R209, R8 ;  /* 0x0000000800d17306 */ /* 0x0003ec0000201400 */
[-C--:B------:R-:W-:Y:S08]  /*2de0*/  HMMA.16816.F32 R12, R48, R38.reuse, RZ ;  /* 0x00000026300c723c */ /* 0x080ff000000018ff */
[----:B------:R-:W-:Y:S01]  /*2df0*/  HMMA.16816.F32 R36, R44, R38, RZ ;  /* 0x000000262c24723c */ /* 0x000fe200000018ff */
[----:B-1----:R-:W-:Y:S01]  /*2e00*/  IMAD.MOV.U32 R8, RZ, RZ, R3 ;  /* 0x000000ffff087224 */ /* 0x002fe200078e0003 */
[----:B------:R-:W-:Y:S01]  /*2e10*/  IABS R3, R9 ;  /* 0x0000000900037213 */ /* 0x000fe20000000000 */
[----:B------:R-:W-:-:S02]  /*2e20*/  IMAD.IADD R9, R7, 0x1, -R76 ;  /* 0x0000000107097824 */ /* 0x000fc400078e0a4c */
[----:B------:R1:W-:Y:S03]  /*2e30*/  I2F R194, R8 ;  /* 0x0000000800c27306 */ /* 0x0003e60000201400 */
[----:B------:R-:W-:Y:S08]  /*2e40*/  HMMA.16816.F32 R28, R44, R30, RZ ;  /* 0x0000001e2c1c723c */ /* 0x000ff000000018ff */
[----:B------:R-:W-:Y:S01]  /*2e50*/  HMMA.16816.F32 R64, R52, R62, R24 ;  /* 0x0000003e3440723c */ /* 0x000fe20000001818 */
[----:B-1----:R-:W-:Y:S01]  /*2e60*/  IMAD.MOV.U32 R8, RZ, RZ, R3 ;  /* 0x000000ffff087224 */ /* 0x002fe200078e0003 */
[----:B------:R-:W-:-:S06]  /*2e70*/  IABS R3, R9 ;  /* 0x0000000900037213 */ /* 0x000fcc0000000000 */
[-C--:B------:R-:W-:Y:S01]  /*2e80*/  HMMA.16816.F32 R80, R52, R58.reuse, R12 ;  /* 0x0000003a3450723c */ /* 0x080fe2000000180c */
[----:B------:R-:W-:Y:S01]  /*2e90*/  IADD3 R9, -R76, R6, RZ ;  /* 0x000000064c097210 */ /* 0x000fe20007ffe1ff */
[----:B------:R1:W-:Y:S01]  /*2ea0*/  I2F R184, R8 ;  /* 0x0000000800b87306 */ /* 0x0003e20000201400 */
[----:B------:R-:W-:Y:S05]  /*2eb0*/  LDSM.16.M88.4 R12, [R199] ;  /* 0x00000000c70c783b */ /* 0x000fea0000000200 */
[C---:B------:R-:W-:Y:S08]  /*2ec0*/  HMMA.16816.F32 R56, R40.reuse, R58, R36 ;  /* 0x0000003a2838723c */ /* 0x040ff00000001824 */
[----:B------:R-:W-:Y:S01]  /*2ed0*/  HMMA.16816.F32 R60, R40, R62, R28 ;  /* 0x0000003e283c723c */ /* 0x000fe2000000181c */
[----:B-1----:R-:W-:Y:S01]  /*2ee0*/  IMAD.MOV.U32 R8, RZ, RZ, R3 ;  /* 0x000000ffff087224 */ /* 0x002fe200078e0003 */
[----:B------:R-:W-:Y:S01]  /*2ef0*/  IABS R3, R9 ;  /* 0x0000000900037213 */ /* 0x000fe20000000000 */
[----:B------:R-:W-:-:S02]  /*2f00*/  IMAD.IADD R9, R5, 0x1, -R76 ;  /* 0x0000000105097824 */ /* 0x000fc400078e0a4c */
[----:B------:R1:W-:Y:S02]  /*2f10*/  I2F R190, R8 ;  /* 0x0000000800be7306 */ /* 0x0003e40000201400 */
[----:B-1----:R-:W-:Y:S01]  /*2f20*/  IMAD.MOV.U32 R8, RZ, RZ, R3 ;  /* 0x000000ffff087224 */ /* 0x002fe200078e0003 */
[----:B------:R-:W-:Y:S02]  /*2f30*/  IABS R3, R9 ;  /* 0x0000000900037213 */ /* 0x000fe40000000000 */
[----:B------:R-:W-:-:S03]  /*2f40*/  IADD3 R9, -R75, R7, RZ ;  /* 0x000000074b097210 */ /* 0x000fc60007ffe1ff */
[----:B------:R1:W-:Y:S02]  /*2f50*/  I2F R188, R8 ;  /* 0x0000000800bc7306 */ /* 0x0003e40000201400 */
[----:B-1----:R-:W-:Y:S01]  /*2f60*/  IMAD.MOV.U32 R8, RZ, RZ, R3 ;  /* 0x000000ffff087224 */ /* 0x002fe200078e0003 */
[----:B------:R-:W-:Y:S01]  /*2f70*/  IABS R3, R9 ;  /* 0x0000000900037213 */ /* 0x000fe20000000000 */
[----:B------:R-:W-:-:S04]  /*2f80*/  IMAD.IADD R9, R6, 0x1, -R75 ;  /* 0x0000000106097824 */ /* 0x000fc800078e0a4b */
        /* <DEDUP_REMOVED lines=19> */
[----:B------:R-:W-:-:S03]  /*30c0*/  IADD3 R9, R78, 0x4000, RZ ;  /* 0x000040004e097810 */ /* 0x000fc60007ffe0ff */
[----:B------:R1:W-:Y:S01]  /*30d0*/  I2F R179, R8 ;  /* 0x0000000800b37306 */ /* 0x0003e20000201400 */
[----:B------:R-:W-:Y:S02]  /*30e0*/  @P2 IADD3 R201, R9, -0x40, RZ ;  /* 0xffffffc009c92810 */ /* 0x000fe40007ffe0ff */
[----:B------:R-:W-:Y:S02]  /*30f0*/  IADD3 R9, -R147, R5, RZ ;  /* 0x0000000593097210 */ /* 0x000fe40007ffe1ff */
[----:B------:R-:W-:-:S03]  /*3100*/  ISETP.GE.AND P2, PT, R69, R72, PT ;  /* 0x000000484500720c */ /* 0x000fc60003f46270 */
[----:B------:R2:W-:Y:S01]  /*3110*/  I2F R175, R3 ;  /* 0x0000000300af7306 */ /* 0x0005e20000201400 */
[----:B------:R-:W3:Y:S01]  /*3120*/  LDSM.16.M88.4 R20, [R201] ;  /* 0x00000000c914783b */ /* 0x000ee20000000200 */
[----:B------:R-:W-:-:S03]  /*3130*/  IMAD.IADD R195, R0, 0x1, R201 ;  /* 0x0000000100c37824 */ /* 0x000fc600078e02c9 */
[----:B------:R-:W5:Y:S01]  /*3140*/  LDSM.16.M88.4 R24, [R201+0x800] ;  /* 0x00080000c918783b */ /* 0x000f620000000200 */
[----:B-1----:R-:W-:-:S03]  /*3150*/  IADD3 R8, -R147, R7, RZ ;  /* 0x0000000793087210 */ /* 0x002fc60007ffe1ff */
[----:B------:R-:W1:Y:S01]  /*3160*/  LDSM.16.M88.4 R36, [R195] ;  /* 0x00000000c324783b */ /* 0x000e620000000200 */
[----:B------:R-:W-:-:S03]  /*3170*/  IABS R8, R8 ;  /* 0x0000000800087213 */ /* 0x000fc60000000000 */
[----:B------:R-:W-:Y:S01]  /*3180*/  LDSM.16.M88.4 R116, [R201+0x1800] ;  /* 0x00180000c974783b */ /* 0x000fe20000000200 */
[----:B--2---:R-:W-:Y:S01]  /*3190*/  IMAD.IADD R3, R6, 0x1, -R147 ;  /* 0x0000000106037824 */ /* 0x004fe200078e0a93 */
[----:B------:R2:W-:Y:S04]  /*31a0*/  I2F R178, R8 ;  /* 0x0000000800b27306 */ /* 0x0005e80000201400 */
[----:B------:R-:W-:-:S05]  /*31b0*/  IABS R3, R3 ;  /* 0x0000000300037213 */ /* 0x000fca0000000000 */
[----:B--2---:R-:W-:Y:S01]  /*31c0*/  IMAD.MOV.U32 R8, RZ, RZ, R3 ;  /* 0x000000ffff087224 */ /* 0x004fe200078e0003 */
[----:B------:R-:W-:Y:S01]  /*31d0*/  IABS R3, R9 ;  /* 0x0000000900037213 */ /* 0x000fe20000000000 */
[----:B------:R-:W-:Y:S02]  /*31e0*/  IMAD.IADD R9, R7, 0x1, -R148 ;  /* 0x0000000107097824 */ /* 0x000fe400078e0a94 */
[----:B------:R2:W-:Y:S01]  /*31f0*/  I2F R177, R8 ;  /* 0x0000000800b17306 */ /* 0x0005e20000201400 */
[-C--:B---3--:R-:W-:Y:S08]  /*3200*/  HMMA.16816.F32 R84, R32, R20.reuse, R84 ;  /* 0x000000142054723c */ /* 0x088ff00000001854 */
[----:B------:R-:W-:Y:S01]  /*3210*/  HMMA.16816.F32 R28, R16, R20, R88 ;  /* 0x00000014101c723c */ /* 0x000fe20000001858 */
[----:B--2---:R-:W-:-:S02]  /*3220*/  MOV R8, R3 ;  /* 0x0000000300087202 */ /* 0x004fc40000000f00 */
[----:B------:R-:W-:Y:S01]  /*3230*/  IABS R3, R9 ;  /* 0x0000000900037213 */ /* 0x000fe20000000000 */
[----:B------:R-:W-:Y:S01]  /*3240*/  IMAD.IADD R9, R6, 0x1, -R148 ;  /* 0x0000000106097824 */ /* 0x000fe200078e0a94 */
[----:B------:R2:W-:Y:S02]  /*3250*/  I2F R174, R8 ;  /* 0x0000000800ae7306 */ /* 0x0005e40000201400 */
[----:B------:R-:W-:Y:S01]  /*3260*/  IMAD.IADD R20, R5, 0x1, -R150 ;  /* 0x0000000105147824 */ /* 0x000fe200078e0a96 */
[-C--:B------:R-:W-:Y:S08]  /*3270*/  HMMA.16816.F32 R88, R32, R22.reuse, R64 ;  /* 0x000000162058723c */ /* 0x080ff00000001840 */
[----:B------:R-:W-:Y:S01]  /*3280*/  HMMA.16816.F32 R64, R16, R22, R60 ;  /* 0x000000161040723c */ /* 0x000fe2000000183c */
[----:B------:R-:W3:Y:S01]  /*3290*/  LDSM.16.M88.4 R60, [R201+0x1000] ;  /* 0x00100000c93c783b */ /* 0x000ee20000000200 */
[----:B--2---:R-:W-:Y:S01]  /*32a0*/  IMAD.MOV.U32 R8, RZ, RZ, R3 ;  /* 0x000000ffff087224 */ /* 0x004fe200078e0003 */
[----:B------:R-:W-:-:S05]  /*32b0*/  IABS R3, R9 ;  /* 0x0000000900037213 */ /* 0x000fca0000000000 */
[----:B-----5:R-:W-:Y:S01]  /*32c0*/  HMMA.16816.F32 R132, R32, R26, R80 ;  /* 0x0000001a2084723c */ /* 0x020fe20000001850 */
[----:B------:R-:W-:Y:S01]  /*32d0*/  IADD3 R9, -R148, R5, RZ ;  /* 0x0000000594097210 */ /* 0x000fe20007ffe1ff */
[----:B------:R2:W-:Y:S06]  /*32e0*/  I2F R180, R8 ;  /* 0x0000000800b47306 */ /* 0x0005ec0000201400 */
[----:B-1----:R-:W-:Y:S01]  /*32f0*/  HMMA.16816.F32 R80, R12, R36, R28 ;  /* 0x000000240c50723c */ /* 0x002fe2000000181c */
[----:B------:R-:W1:Y:S07]  /*3300*/  LDSM.16.M88.4 R28, [R195+0x800] ;  /* 0x00080000c31c783b */ /* 0x000e6e0000000200 */
[----:B------:R-:W-:Y:S01]  /*3310*/  HMMA.16816.F32 R104, R16, R24, R104 ;  /* 0x000000181068723c */ /* 0x000fe20000001868 */
[----:B--2---:R-:W-:Y:S01]  /*3320*/  IMAD.MOV.U32 R8, RZ, RZ, R3 ;  /* 0x000000ffff087224 */ /* 0x004fe200078e0003 */
[----:B------:R-:W-:Y:S01]  /*3330*/  IABS R3, R9 ;  /* 0x0000000900037213 */ /* 0x000fe20000000000 */
[----:B------:R-:W-:-:S02]  /*3340*/  IMAD.IADD R9, R7, 0x1, -R149 ;  /* 0x0000000107097824 */ /* 0x000fc400078e0a95 */
[----:B------:R2:W-:Y:S03]  /*3350*/  I2F R176, R8 ;  /* 0x0000000800b07306 */ /* 0x0005e60000201400 */
[----:B------:R-:W-:Y:S08]  /*3360*/  HMMA.16816.F32 R64, R12, R38, R64 ;  /* 0x000000260c40723c */ /* 0x000ff00000001840 */
[----:B------:R-:W-:Y:S01]  /*3370*/  HMMA.16816.F32 R108, R32, R24, R108 ;  /* 0x00000018206c723c */ /* 0x000fe2000000186c */
[----:B--2---:R-:W-:-:S02]  /*3380*/  MOV R8, R3 ;  /* 0x0000000300087202 */ /* 0x004fc40000000f00 */
[----:B------:R-:W-:Y:S01]  /*3390*/  IABS R3, R9 ;  /* 0x0000000900037213 */ /* 0x000fe20000000000 */
[----:B------:R-:W-:Y:S01]  /*33a0*/  IMAD.IADD R9, R6, 0x1, -R149 ;  /* 0x0000000106097824 */ /* 0x000fe200078e0a95 */
[----:B------:R2:W-:Y:S03]  /*33b0*/  I2F R173, R8 ;  /* 0x0000000800ad7306 */ /* 0x0005e60000201400 */
[C---:B------:R-:W-:Y:S08]  /*33c0*/  HMMA.16816.F32 R128, R16.reuse, R26, R56 ;  /* 0x0000001a1080723c */ /* 0x040ff00000001838 */
[----:B---3--:R-:W-:Y:S01]  /*33d0*/  HMMA.16816.F32 R24, R16, R60, R136 ;  /* 0x0000003c1018723c */ /* 0x008fe20000001888 */
[----:B--2---:R-:W-:Y:S01]  /*33e0*/  IMAD.MOV.U32 R8, RZ, RZ, R3 ;  /* 0x000000ffff087224 */ /* 0x004fe200078e0003 */
[----:B------:R-:W-:-:S06]  /*33f0*/  IABS R3, R9 ;  /* 0x0000000900037213 */ /* 0x000fcc0000000000 */
[----:B-1----:R-:W-:Y:S01]  /*3400*/  HMMA.16816.F32 R56, R12, R28, R104 ;  /* 0x0000001c0c38723c */ /* 0x002fe20000001868 */
[----:B------:R-:W-:Y:S01]  /*3410*/  IADD3 R9, -R149, R5, RZ ;  /* 0x0000000595097210 */ /* 0x000fe20007ffe1ff */
[----:B------:R1:W-:Y:S02]  /*3420*/  I2F R172, R8 ;  /* 0x0000000800ac7306 */ /* 0x0003e40000201400 */
[----:B-1----:R-:W-:Y:S01]  /*3430*/  IMAD.MOV.U32 R8, RZ, RZ, R3 ;  /* 0x000000ffff087224 */ /* 0x002fe200078e0003 */
[----:B------:R-:W-:Y:S02]  /*3440*/  IABS R3, R9 ;  /* 0x0000000900037213 */ /* 0x000fe40000000000 */
[----:B------:R-:W-:-:S03]  /*3450*/  IADD3 R9, -R150, R6, RZ ;  /* 0x0000000696097210 */ /* 0x000fc60007ffe1ff */
[----:B------:R1:W-:Y:S08]  /*3460*/  I2F R171, R8 ;  /* 0x0000000800ab7306 */ /* 0x0003f00000201400 */
[----:B------:R2:W-:Y:S01]  /*3470*/  I2F R170, R3 ;  /* 0x0000000300aa7306 */ /* 0x0005e20000201400 */
[----:B-1----:R-:W-:-:S05]  /*3480*/  IMAD.IADD R8, R7, 0x1, -R150 ;  /* 0x0000000107087824 */ /* 0x002fca00078e0a96 */
[----:B------:R-:W-:-:S04]  /*3490*/  IABS R0, R8 ;  /* 0x0000000800007213 */ /* 0x000fc80000000000 */
[----:B--2---:R-:W-:Y:S02]  /*34a0*/  MOV R3, R0 ;  /* 0x0000000000037202 */ /* 0x004fe40000000f00 */
[----:B------:R-:W-:Y:S02]  /*34b0*/  IABS R0, R9 ;  /* 0x0000000900007213 */ /* 0x000fe40000000000 */
[----:B------:R1:W-:Y:S01]  /*34c0*/  I2F R168, R3 ;  /* 0x0000000300a87306 */ /* 0x0003e20000201400 */
[----:B------:R-:W2:Y:S02]  /*34d0*/  LDSM.16.M88.4 R8, [R199+0x2000] ;  /* 0x00200000c708783b */ /* 0x000ea40000000200 */
[----:B-1----:R-:W-:Y:S01]  /*34e0*/  IMAD.MOV.U32 R3, RZ, RZ, R0 ;  /* 0x000000ffff037224 */ /* 0x002fe200078e0000 */
[----:B------:R-:W-:Y:S02]  /*34f0*/  IABS R0, R20 ;  /* 0x0000001400007213 */ /* 0x000fe40000000000 */
[----:B------:R-:W-:-:S02]  /*3500*/  IADD3 R20, -R152, R7, RZ ;  /* 0x0000000798147210 */ /* 0x000fc40007ffe1ff */
[----:B------:R1:W-:Y:S02]  /*3510*/  I2F R167, R3 ;  /* 0x0000000300a77306 */ /* 0x0003e40000201400 */
[----:B-1----:R-:W-:Y:S01]  /*3520*/  IMAD.MOV.U32 R3, RZ, RZ, R0 ;  /* 0x000000ffff037224 */ /* 0x002fe200078e0000 */
[----:B------:R-:W-:Y:S01]  /*3530*/  IABS R0, R20 ;  /* 0x0000001400007213 */ /* 0x000fe20000000000 */
[----:B------:R-:W-:-:S04]  /*3540*/  IMAD.IADD R20, R6, 0x1, -R152 ;  /* 0x0000000106147824 */ /* 0x000fc800078e0a98 */
[----:B------:R1:W-:Y:S01]  /*3550*/  I2F R166, R3 ;  /* 0x0000000300a67306 */ /* 0x0003e20000201400 */
[C---:B--2---:R-:W-:Y:S08]  /*3560*/  HMMA.16816.F32 R100, R8.reuse, R36, R84 ;  /* 0x000000240864723c */ /* 0x044ff00000001854 */
[----:B------:R-:W-:Y:S01]  /*3570*/  HMMA.16816.F32 R112, R8, R38, R88 ;  /* 0x000000260870723c */ /* 0x000fe20000001858 */
[----:B------:R-:W2:Y:S04]  /*3580*/  LDSM.16.M88.4 R36, [R195+0x1000] ;  /* 0x00100000c324783b */ /* 0x000ea80000000200 */
[----:B------:R-:W3:Y:S01]  /*3590*/  LDSM.16.M88.4 R88, [R195+0x1800] ;  /* 0x00180000c358783b */ /* 0x000ee20000000200 */
[----:B------:R-:W-:-:S04]  /*35a0*/  DEPBAR.LE SB0, 0x0 ;  /* 0x000080000000791a */ /* 0x000fc80000000000 */
[----:B-1----:R-:W-:Y:S01]  /*35b0*/  MOV R3, R0 ;  /* 0x0000000000037202 */ /* 0x002fe20000000f00 */
[----:B------:R-:W-:Y:S01]  /*35c0*/  HMMA.16816.F32 R84, R8, R28, R108 ;  /* 0x0000001c0854723c */ /* 0x000fe2000000186c */
[----:B------:R-:W-:Y:S01]  /*35d0*/  IABS R0, R20 ;  /* 0x0000001400007213 */ /* 0x000fe20000000000 */
[----:B------:R-:W-:Y:S01]  /*35e0*/  IMAD.IADD R20, R5, 0x1, -R152 ;  /* 0x0000000105147824 */ /* 0x000fe200078e0a98 */
[----:B------:R1:W-:Y:S03]  /*35f0*/  I2F R165, R3 ;  /* 0x0000000300a57306 */ /* 0x0003e60000201400 */
[----:B-1----:R-:W-:Y:S01]  /*3600*/  IMAD.MOV.U32 R3, RZ, RZ, R0 ;  /* 0x000000ffff037224 */ /* 0x002fe200078e0000 */
[----:B------:R-:W-:Y:S02]  /*3610*/  IABS R0, R20 ;  /* 0x0000001400007213 */ /* 0x000fe40000000000 */
[----:B------:R-:W-:-:S02]  /*3620*/  IADD3 R20, -R153, R7, RZ ;  /* 0x0000000799147210 */ /* 0x000fc40007ffe1ff */
[----:B------:R1:W-:Y:S01]  /*3630*/  I2F R164, R3 ;  /* 0x0000000300a47306 */ /* 0x0003e20000201400 */
[----:B--2---:R-:W-:Y:S01]  /*3640*/  HMMA.16816.F32 R24, R12, R36, R24 ;  /* 0x000000240c18723c */ /* 0x004fe20000001818 */
[----:B-1----:R-:W-:Y:S01]  /*3650*/  IMAD.MOV.U32 R3, RZ, RZ, R0 ;  /* 0x000000ffff037224 */ /* 0x002fe200078e0000 */
[----:B------:R-:W-:-:S06]  /*3660*/  IABS R0, R20 ;  /* 0x0000001400007213 */ /* 0x000fcc0000000000 */
[----:B------:R-:W-:Y:S01]  /*3670*/  HMMA.16816.F32 R20, R44, R124, RZ ;  /* 0x0000007c2c14723c */ /* 0x000fe200000018ff */
[----:B------:R1:W-:Y:S08]  /*3680*/  I2F R163, R3 ;  /* 0x0000000300a37306 */ /* 0x0003f00000201400 */
[----:B------:R2:W-:Y:S01]  /*3690*/  I2F R161, R0 ;  /* 0x0000000000a17306 */ /* 0x0005e20000201400 */
[----:B-1----:R-:W-:-:S05]  /*36a0*/  IMAD.IADD R3, R7, 0x1, -R156 ;  /* 0x0000000107037824 */ /* 0x002fca00078e0a9c */
[----:B------:R-:W-:-:S09]  /*36b0*/  IABS R3, R3 ;  /* 0x0000000300037213 */ /* 0x000fd20000000000 */
[----:B------:R-:W-:Y:S01]  /*36c0*/  HMMA.16816.F32 R20, R40, R120, R20 ;  /* 0x000000782814723c */ /* 0x000fe20000001814 */
[----:B--2---:R-:W-:Y:S01]  /*36d0*/  IADD3 R0, -R157, R7, RZ ;  /* 0x000000079d007210 */ /* 0x004fe20007ffe1ff */
[----:B------:R-:W-:Y:S01]  /*36e0*/  IMAD.IADD R7, R6, 0x1, -R153 ;  /* 0x0000000106077824 */ /* 0x000fe200078e0a99 */
[----:B------:R1:W-:Y:S02]  /*36f0*/  I2F R160, R3 ;  /* 0x0000000300a07306 */ /* 0x0003e40000201400 */
[----:B------:R-:W-:-:S05]  /*3700*/  IABS R0, R0 ;  /* 0x0000000000007213 */ /* 0x000fca0000000000 */
[----:B-1----:R-:W-:Y:S01]  /*3710*/  IMAD.MOV.U32 R3, RZ, RZ, R0 ;  /* 0x000000ffff037224 */ /* 0x002fe200078e0000 */
[----:B------:R-:W-:-:S03]  /*3720*/  IABS R0, R7 ;  /* 0x0000000700007213 */ /* 0x000fc60000000000 */
[----:B------:R1:W-:Y:S10]  /*3730*/  I2F R159, R3 ;  /* 0x00000003009f7306 */ /* 0x0003f40000201400 */
[----:B------:R-:W-:Y:S01]  /*3740*/  HMMA.16816.F32 R20, R16, R116, R20 ;  /* 0x000000741014723c */ /* 0x000fe20000001814 */
[----:B------:R2:W-:Y:S01]  /*3750*/  I2F R158, R0 ;  /* 0x00000000009e7306 */ /* 0x0005e20000201400 */
[----:B-1----:R-:W-:-:S04]  /*3760*/  IADD3 R3, -R156, R6, RZ ;  /* 0x000000069c037210 */ /* 0x002fc80007ffe1ff */
[----:B------:R-:W-:Y:S01]  /*3770*/  IABS R3, R3 ;  /* 0x0000000300037213 */ /* 0x000fe20000000000 */
[----:B--2---:R-:W-:-:S03]  /*3780*/  IMAD.IADD R0, R6, 0x1, -R157 ;  /* 0x0000000106007824 */ /* 0x004fc600078e0a9d */
[----:B------:R1:W-:Y:S01]  /*3790*/  I2F R155, R3 ;  /* 0x00000003009b7306 */ /* 0x0003e20000201400 */
[----:B------:R-:W-:Y:S11]  /*37a0*/  IMAD.IADD R6, R5, 0x1, -R153 ;  /* 0x0000000105067824 */ /* 0x000ff600078e0a99 */
[----:B------:R-:W-:Y:S02]  /*37b0*/  @!UPT UIADD3 URZ, URZ, URZ, URZ ;  /* 0x0000003f3f3ff290 */ /* 0x000fe4000fffe03f */
[----:B---3--:R-:W-:Y:S01]  /*37c0*/  HMMA.16816.F32 R20, R12, R88, R20 ;  /* 0x000000580c14723c */ /* 0x008fe20000001814 */
[----:B------:R-:W-:-:S04]  /*37d0*/  IABS R0, R0 ;  /* 0x0000000000007213 */ /* 0x000fc80000000000 */
[----:B-1----:R-:W-:Y:S02]  /*37e0*/  MOV R3, R0 ;  /* 0x0000000000037202 */ /* 0x002fe40000000f00 */
[----:B------:R-:W-:Y:S02]  /*37f0*/  IABS R0, R6 ;  /* 0x0000000600007213 */ /* 0x000fe40000000000 */
[----:B------:R1:W-:Y:S08]  /*3800*/  I2F R154, R3 ;  /* 0x00000003009a7306 */ /* 0x0003f00000201400 */
[----:B------:R2:W-:Y:S01]  /*3810*/  I2F R136, R0 ;  /* 0x0000000000887306 */ /* 0x0005e20000201400 */
[----:B-1----:R-:W-:-:S05]  /*3820*/  IMAD.IADD R3, R5, 0x1, -R156 ;  /* 0x0000000105037824 */ /* 0x002fca00078e0a9c */
[----:B------:R-:W-:Y:S01]  /*3830*/  IABS R3, R3 ;  /* 0x0000000300037213 */ /* 0x000fe20000000000 */
[----:B--2---:R-:W-:-:S03]  /*3840*/  IMAD.IADD R0, R5, 0x1, -R157 ;  /* 0x0000000105007824 */ /* 0x004fc600078e0a9d */
[----:B------:R-:W-:Y:S02]  /*3850*/  I2F R96, R3 ;  /* 0x0000000300607306 */ /* 0x000fe40000201400 */
[----:B------:R-:W-:-:S06]  /*3860*/  IABS R0, R0 ;  /* 0x0000000000007213 */ /* 0x000fcc0000000000 */
[----:B------:R1:W-:Y:S02]  /*3870*/  I2F R92, R0 ;  /* 0x00000000005c7306 */ /* 0x0003e40000201400 */
[----:B-1----:R-:W-:-:S06]  /*3880*/  FMUL.FTZ R0, R80, c[0x0][0x2ec] ;  /* 0x0000bb0050007a20 */ /* 0x002fcc0000410000 */
[----:B------:R1:W2:Y:S02]  /*3890*/  MUFU.TANH R6, R0 ;  /* 0x0000000000067308 */ /* 0x0002a40000002400 */
[----:B-1----:R-:W-:Y:S02]  /*38a0*/  FMUL.FTZ R0, R81, c[0x0][0x2ec] ;  /* 0x0000bb0051007a20 */ /* 0x002fe40000410000 */
[----:B--2---:R-:W-:-:S04]  /*38b0*/  FFMA.FTZ R6, R211, -R68, R6 ;  /* 0x80000044d3067223 */ /* 0x004fc80000010006 */
[----:B------:R1:W-:Y:S02]  /*38c0*/  MUFU.TANH R110, R0 ;  /* 0x00000000006e7308 */ /* 0x0003e40000002400 */
[----:B-1----:R-:W-:-:S06]  /*38d0*/  FMUL.FTZ R0, R82, c[0x0][0x2ec] ;  /* 0x0000bb0052007a20 */ /* 0x002fcc0000410000 */
[----:B------:R1:W2:Y:S02]  /*38e0*/  MUFU.TANH R5, R0 ;  /* 0x0000000000057308 */ /* 0x0002a40000002400 */
[----:B-1----:R-:W-:Y:S02]  /*38f0*/  FMUL.FTZ R0, R83, c[0x0][0x2ec] ;  /* 0x0000bb0053007a20 */ /* 0x002fe40000410000 */
[----:B--2---:R-:W-:-:S04]  /*3900*/  FFMA.FTZ R5, R208, -R68, R5 ;  /* 0x80000044d0057223 */ /* 0x004fc80000010005 */
[----:B------:R1:W-:Y:S02]  /*3910*/  MUFU.TANH R109, R0 ;  /* 0x00000000006d7308 */ /* 0x0003e40000002400 */
[----:B-1----:R-:W-:-:S06]  /*3920*/  FMUL.FTZ R0, R56, c[0x0][0x2ec] ;  /* 0x0000bb0038007a20 */ /* 0x002fcc0000410000 */
[----:B------:R1:W-:Y:S02]  /*3930*/  MUFU.TANH R137, R0 ;  /* 0x0000000000897308 */ /* 0x0003e40000002400 */
[----:B-1----:R-:W-:-:S06]  /*3940*/  FMUL.FTZ R0, R57, c[0x0][0x2ec] ;  /* 0x0000bb0039007a20 */ /* 0x002fcc0000410000 */
[----:B------:R1:W-:Y:S02]  /*3950*/  MUFU.TANH R139, R0 ;  /* 0x00000000008b7308 */ /* 0x0003e40000002400 */
[----:B-1----:R-:W-:-:S06]  /*3960*/  FMUL.FTZ R0, R58, c[0x0][0x2ec] ;  /* 0x0000bb003a007a20 */ /* 0x002fcc0000410000 */
[----:B------:R1:W-:Y:S02]  /*3970*/  MUFU.TANH R111, R0 ;  /* 0x00000000006f7308 */ /* 0x0003e40000002400 */
[----:B-1----:R-:W-:Y:S02]  /*3980*/  FMUL.FTZ R0, R59, c[0x0][0x2ec] ;  /* 0x0000bb003b007a20 */ /* 0x002fe40000410000 */
[----:B------:R-:W-:Y:S04]  /*3990*/  HMMA.16816.F32 R56, R12, R30, R128 ;  /* 0x0000001e0c38723c */ /* 0x000fe80000001880 */
        /* <DEDUP_REMOVED lines=8> */
[----:B------:R-:W-:Y:S04]  /*3a20*/  HMMA.16816.F32 R24, R44, R98, RZ ;  /* 0x000000622c18723c */ /* 0x000fe800000018ff */
        /* <DEDUP_REMOVED lines=11> */
[----:B------:R1:W2:Y:S11]  /*3ae0*/  MUFU.TANH R3, R0 ;  /* 0x0000000000037308 */ /* 0x0002b60000002400 */
[----:B------:R-:W-:Y:S01]  /*3af0*/  @!UPT UIADD3 URZ, URZ, URZ, URZ ;  /* 0x0000003f3f3ff290 */ /* 0x000fe2000fffe03f */
[----:B------:R-:W-:Y:S08]  /*3b00*/  HMMA.16816.F32 R80, R8, R36, R20 ;  /* 0x000000240850723c */ /* 0x000ff00000001814 */
[----:B------:R-:W-:Y:S01]  /*3b10*/  HMMA.16816.F32 R20, R40, R94, R24 ;  /* 0x0000005e2814723c */ /* 0x000fe20000001818 */
[----:B-1----:R-:W-:Y:S02]  /*3b20*/  FMUL.FTZ R0, R101, c[0x0][0x2ec] ;  /* 0x0000bb0065007a20 */ /* 0x002fe40000410000 */
[----:B--2---:R-:W-:Y:S01]  /*3b30*/  FFMA.FTZ R3, R203, -R68, R3 ;  /* 0x80000044cb037223 */ /* 0x004fe20000010003 */
[----:B------:R-:W-:Y:S01]  /*3b40*/  IADD3 R203, R201, 0x1000, RZ ;  /* 0x00001000c9cb7810 */ /* 0x000fe20007ffe0ff */
[----:B------:R1:W2:Y:S11]  /*3b50*/  MUFU.TANH R104, R0 ;  /* 0x0000000000687308 */ /* 0x0002b60000002400 */
[----:B------:R-:W-:Y:S08]  /*3b60*/  @!UPT UIADD3 URZ, URZ, URZ, URZ ;  /* 0x0000003f3f3ff290 */ /* 0x000ff0000fffe03f */
[----:B------:R-:W-:Y:S01]  /*3b70*/  HMMA.16816.F32 R20, R16, R62, R20 ;  /* 0x0000003e1014723c */ /* 0x000fe20000001814 */
[----:B-1----:R-:W-:-:S04]  /*3b80*/  FMUL.FTZ R0, R102, c[0x0][0x2ec] ;  /* 0x0000bb0066007a20 */ /* 0x002fc80000410000 */
[----:B------:R1:W-:Y:S02]  /*3b90*/  MUFU.TANH R7, R0 ;  /* 0x0000000000077308 */ /* 0x0003e40000002400 */
[----:B-1----:R-:W-:-:S06]  /*3ba0*/  FMUL.FTZ R0, R103, c[0x0][0x2ec] ;  /* 0x0000bb0067007a20 */ /* 0x002fcc0000410000 */
[----:B------:R1:W-:Y:S02]  /*3bb0*/  MUFU.TANH R100, R0 ;  /* 0x0000000000647308 */ /* 0x0003e40000002400 */
[----:B-1----:R-:W-:-:S06]  /*3bc0*/  FMUL.FTZ R0, R64, c[0x0][0x2ec] ;  /* 0x0000bb0040007a20 */ /* 0x002fcc0000410000 */
[----:B------:R1:W-:Y:S02]  /*3bd0*/  MUFU.TANH R105, R0 ;  /* 0x0000000000697308 */ /* 0x0003e40000002400 */
[----:B-1----:R-:W-:-:S06]  /*3be0*/  FMUL.FTZ R0, R65, c[0x0][0x2ec] ;  /* 0x0000bb0041007a20 */ /* 0x002fcc0000410000 */
[----:B------:R1:W-:Y:S02]  /*3bf0*/  MUFU.TANH R108, R0 ;  /* 0x00000000006c7308 */ /* 0x0003e40000002400 */
[----:B-1----:R-:W-:-:S06]  /*3c00*/  FMUL.FTZ R0, R66, c[0x0][0x2ec] ;  /* 0x0000bb0042007a20 */ /* 0x002fcc0000410000 */
[----:B------:R1:W3:Y:S02]  /*3c10*/  MUFU.TANH R103, R0 ;  /* 0x0000000000677308 */ /* 0x0002e40000002400 */
[----:B-1----:R-:W-:Y:S02]  /*3c20*/  FMUL.FTZ R0, R67, c[0x0][0x2ec] ;  /* 0x0000bb0043007a20 */ /* 0x002fe40000410000 */
[----:B------:R-:W-:Y:S04]  /*3c30*/  HMMA.16816.F32 R64, R8, R30, R132 ;  /* 0x0000001e0840723c */ /* 0x000fe80000001884 */
[----:B------:R1:W5:Y:S04]  /*3c40*/  MUFU.TANH R107, R0 ;  /* 0x00000000006b7308 */ /* 0x0003680000002400 */
[----:B------:R-:W-:Y:S01]  /*3c50*/  HMMA.16816.F32 R28, R48, R98, RZ ;  /* 0x00000062301c723c */ /* 0x000fe200000018ff */
[----:B-1----:R-:W-:-:S02]  /*3c60*/  FMUL.FTZ R0, R112, c[0x0][0x2ec] ;  /* 0x0000bb0070007a20 */ /* 0x002fc40000410000 */
[----:B------:R-:W1:Y:S02]  /*3c70*/  S2R R112, SR_TID.X ;  /* 0x0000000000707919 */ /* 0x000e640000002100 */
[----:B------:R4:W-:Y:S11]  /*3c80*/  MUFU.TANH R97, R0 ;  /* 0x0000000000617308 */ /* 0x0009f60000002400 */
[----:B------:R-:W-:Y:S08]  /*3c90*/  @!UPT UIADD3 URZ, URZ, URZ, URZ ;  /* 0x0000003f3f3ff290 */ /* 0x000ff0000fffe03f */
[----:B------:R-:W-:Y:S01]  /*3ca0*/  HMMA.16816.F32 R24, R52, R94, R28 ;  /* 0x0000005e3418723c */ /* 0x000fe2000000181c */
[----:B----4-:R-:W-:-:S07]  /*3cb0*/  FMUL.FTZ R0, R113, c[0x0][0x2ec] ;  /* 0x0000bb0071007a20 */ /* 0x010fce0000410000 */
[----:B------:R-:W-:Y:S01]  /*3cc0*/  HMMA.16816.F32 R28, R48, R124, RZ ;  /* 0x0000007c301c723c */ /* 0x000fe200000018ff */
[----:B------:R4:W-:Y:S11]  /*3cd0*/  MUFU.TANH R106, R0 ;  /* 0x00000000006a7308 */ /* 0x0009f60000002400 */
[----:B------:R-:W-:Y:S04]  /*3ce0*/  @!UPT UIADD3 URZ, URZ, URZ, URZ ;  /* 0x0000003f3f3ff290 */ /* 0x000fe8000fffe03f */
[----:B------:R-:W-:Y:S01]  /*3cf0*/  HMMA.16816.F32 R24, R32, R62, R24 ;  /* 0x0000003e2018723c */ /* 0x000fe20000001818 */
[----:B----4-:R-:W-:-:S04]  /*3d00*/  FMUL.FTZ R0, R114, c[0x0][0x2ec] ;  /* 0x0000bb0072007a20 */ /* 0x010fc80000410000 */
[----:B------:R4:W-:Y:S02]  /*3d10*/  MUFU.TANH R74, R0 ;  /* 0x00000000004a7308 */ /* 0x0009e40000002400 */
[----:B----4-:R-:W-:-:S06]  /*3d20*/  FMUL.FTZ R0, R115, c[0x0][0x2ec] ;  /* 0x0000bb0073007a20 */ /* 0x010fcc0000410000 */
        /* <DEDUP_REMOVED lines=15> */
[----:B----4-:R-:W-:Y:S02]  /*3e20*/  FMUL.FTZ R0, R59, c[0x0][0x2ec] ;  /* 0x0000bb003b007a20 */ /* 0x010fe40000410000 */
[----:B------:R-:W-:Y:S04]  /*3e30*/  HMMA.16816.F32 R56, R12, R38, R20 ;  /* 0x000000260c38723c */ /* 0x000fe80000001814 */
[----:B------:R4:W-:Y:S04]  /*3e40*/  MUFU.TANH R94, R0 ;  /* 0x00000000005e7308 */ /* 0x0009e80000002400 */
[----:B------:R-:W-:Y:S08]  /*3e50*/  HMMA.16816.F32 R20, R52, R120, R28 ;  /* 0x000000783414723c */ /* 0x000ff0000000181c */
[----:B------:R-:W-:Y:S01]  /*3e60*/  HMMA.16816.F32 R36, R8, R38, R24 ;  /* 0x000000260824723c */ /* 0x000fe20000001818 */
[----:B----4-:R-:W-:-:S04]  /*3e70*/  FMUL.FTZ R0, R64, c[0x0][0x2ec] ;  /* 0x0000bb0040007a20 */ /* 0x010fc80000410000 */
[----:B------:R4:W-:Y:S03]  /*3e80*/  MUFU.TANH R73, R0 ;  /* 0x0000000000497308 */ /* 0x0009e60000002400 */
[----:B------:R-:W-:Y:S08]  /*3e90*/  HMMA.16816.F32 R24, R44, R126, RZ ;  /* 0x0000007e2c18723c */ /* 0x000ff000000018ff */
[----:B------:R-:W-:Y:S01]  /*3ea0*/  HMMA.16816.F32 R20, R32, R116, R20 ;  /* 0x000000742014723c */ /* 0x000fe20000001814 */
[----:B----4-:R-:W-:-:S07]  /*3eb0*/  FMUL.FTZ R0, R65, c[0x0][0x2ec] ;  /* 0x0000bb0041007a20 */ /* 0x010fce0000410000 */
[----:B------:R-:W-:Y:S01]  /*3ec0*/  FMUL.FTZ R39, R39, c[0x0][0x2ec] ;  /* 0x0000bb0027277a20 */ /* 0x000fe20000410000 */
[----:B------:R4:W-:Y:S01]  /*3ed0*/  MUFU.TANH R85, R0 ;  /* 0x0000000000557308 */ /* 0x0009e20000002400 */
[----:B------:R-:W-:Y:S02]  /*3ee0*/  FMUL.FTZ R37, R37, c[0x0][0x2ec] ;  /* 0x0000bb0025257a20 */ /* 0x000fe40000410000 */
[----:B------:R-:W-:-:S04]  /*3ef0*/  FMUL.FTZ R38, R38, c[0x0][0x2ec] ;  /* 0x0000bb0026267a20 */ /* 0x000fc80000410000 */
[----:B------:R-:W-:Y:S07]  /*3f00*/  HMMA.16816.F32 R24, R40, R122, R24 ;  /* 0x0000007a2818723c */ /* 0x000fee0000001818 */
[----:B------:R-:W-:Y:S01]  /*3f10*/  FSEL R43, R3, -INF , !P2 ;  /* 0xff800000032b7808 */ /* 0x000fe20005000000 */
[----:B------:R-:W-:Y:S01]  /*3f20*/  HMMA.16816.F32 R28, R8, R88, R20 ;  /* 0x00000058081c723c */ /* 0x000fe20000001814 */
[----:B--2---:R-:W-:Y:S01]  /*3f30*/  FFMA.FTZ R3, R189, -R68, R104 ;  /* 0x80000044bd037223 */ /* 0x004fe20000010068 */
[----:B------:R-:W-:Y:S01]  /*3f40*/  FSEL R40, R6, -INF , !P2 ;  /* 0xff80000006287808 */ /* 0x000fe20005000000 */
[----:B----4-:R-:W-:-:S02]  /*3f50*/  FMUL.FTZ R0, R66, c[0x0][0x2ec] ;  /* 0x0000bb0042007a20 */ /* 0x010fc40000410000 */
[-C--:B------:R-:W-:Y:S02]  /*3f60*/  FFMA.FTZ R6, R212, -R68.reuse, R110 ;  /* 0x80000044d4067223 */ /* 0x080fe4000001006e */
[----:B------:R2:W-:Y:S01]  /*3f70*/  MUFU.TANH R64, R0 ;  /* 0x0000000000407308 */ /* 0x0005e20000002400 */
[----:B------:R-:W-:Y:S07]  /*3f80*/  HMMA.16816.F32 R20, R48, R126, RZ ;  /* 0x0000007e3014723c */ /* 0x000fee00000018ff */
[----:B------:R-:W-:Y:S01]  /*3f90*/  FSEL R50, R5, -INF , !P2 ;  /* 0xff80000005327808 */ /* 0x000fe20005000000 */
[----:B------:R-:W-:Y:S01]  /*3fa0*/  HMMA.16816.F32 R16, R16, R118, R24 ;  /* 0x000000761010723c */ /* 0x000fe20000001818 */
[----:B------:R-:W-:-:S05]  /*3fb0*/  FFMA.FTZ R5, R193, -R68, R109 ;  /* 0x80000044c1057223 */ /* 0x000fca000001006d */
[----:B------:R-:W-:Y:S01]  /*3fc0*/  FSEL R49, R5, -INF , !P0 ;  /* 0xff80000005317808 */ /* 0x000fe20004000000 */
[----:B--2---:R-:W-:Y:S02]  /*3fd0*/  FMUL.FTZ R0, R67, c[0x0][0x2ec] ;  /* 0x0000bb0043007a20 */ /* 0x004fe40000410000 */
[-C--:B---3--:R-:W-:Y:S02]  /*3fe0*/  FFMA.FTZ R5, R206, -R68.reuse, R103 ;  /* 0x80000044ce057223 */ /* 0x088fe40000010067 */
[----:B------:R2:W-:Y:S01]  /*3ff0*/  MUFU.TANH R67, R0 ;  /* 0x0000000000437308 */ /* 0x0005e20000002400 */
[----:B------:R-:W-:Y:S02]  /*4000*/  FMUL.FTZ R28, R28, c[0x0][0x2ec] ;  /* 0x0000bb001c1c7a20 */ /* 0x000fe40000410000 */
[----:B------:R-:W-:Y:S01]  /*4010*/  FSEL R48, R5, -INF , !P1 ;  /* 0xff80000005307808 */ /* 0x000fe20004800000 */
[----:B-----5:R-:W-:Y:S01]  /*4020*/  FFMA.FTZ R5, R210, -R68, R107 ;  /* 0x80000044d2057223 */ /* 0x020fe2000001006b */
[----:B------:R-:W-:Y:S01]  /*4030*/  HMMA.16816.F32 R20, R52, R122, R20 ;  /* 0x0000007a3414723c */ /* 0x000fe20000001814 */
[----:B------:R-:W-:-:S04]  /*4040*/  FMUL.FTZ R29, R29, c[0x0][0x2ec] ;  /* 0x0000bb001d1d7a20 */ /* 0x000fc80000410000 */
[----:B------:R3:W-:Y:S02]  /*4050*/  MUFU.TANH R54, R29 ;  /* 0x0000001d00367308 */ /* 0x0007e40000002400 */
[----:B------:R-:W-:Y:S01]  /*4060*/  FSEL R52, R5, -INF , !P6 ;  /* 0xff80000005347808 */ /* 0x000fe20007000000 */
[----:B------:R-:W-:Y:S01]  /*4070*/  HMMA.16816.F32 R16, R12, R90, R16 ;  /* 0x0000005a0c10723c */ /* 0x000fe20000001810 */
[----:B------:R-:W-:Y:S02]  /*4080*/  FFMA.FTZ R5, R209, -R68, R111 ;  /* 0x80000044d1057223 */ /* 0x000fe4000001006f */
[----:B--2---:R-:W-:-:S04]  /*4090*/  FMUL.FTZ R0, R80, c[0x0][0x2ec] ;  /* 0x0000bb0050007a20 */ /* 0x004fc80000410000 */
[----:B------:R2:W-:Y:S01]  /*40a0*/  MUFU.TANH R71, R0 ;  /* 0x0000000000477308 */ /* 0x0005e20000002400 */
[----:B---3--:R-:W-:-:S08]  /*40b0*/  FFMA.FTZ R29, R238, -R68, R219 ;  /* 0x80000044ee1d7223 */ /* 0x008fd000000100db */
[----:B------:R-:W-:Y:S01]  /*40c0*/  HMMA.16816.F32 R12, R32, R118, R20 ;  /* 0x00000076200c723c */ /* 0x000fe20000001814 */
[----:B--2---:R-:W-:-:S06]  /*40d0*/  FMUL.FTZ R0, R81, c[0x0][0x2ec] ;  /* 0x0000bb0051007a20 */ /* 0x004fcc0000410000 */
[-C--:B------:R-:W-:Y:S01]  /*40e0*/  FFMA.FTZ R23, R165, -R68.reuse, R225 ;  /* 0x80000044a5177223 */ /* 0x080fe200000100e1 */
[----:B------:R2:W-:Y:S01]  /*40f0*/  MUFU.TANH R81, R0 ;  /* 0x0000000000517308 */ /* 0x0005e20000002400 */
[----:B------:R-:W-:Y:S11]  /*4100*/  FFMA.FTZ R22, R161, -R68, R227 ;  /* 0x80000044a1167223 */ /* 0x000ff600000100e3 */
[----:B------:R-:W-:Y:S04]  /*4110*/  @!UPT UIADD3 URZ, URZ, URZ, URZ ;  /* 0x0000003f3f3ff290 */ /* 0x000fe8000fffe03f */
[----:B------:R-:W-:Y:S01]  /*4120*/  HMMA.16816.F32 R8, R8, R90, R12 ;  /* 0x0000005a0808723c */ /* 0x000fe2000000180c */
[----:B--2---:R-:W-:-:S04]  /*4130*/  FMUL.FTZ R0, R82, c[0x0][0x2ec] ;  /* 0x0000bb0052007a20 */ /* 0x004fc80000410000 */
[----:B------:R2:W-:Y:S02]  /*4140*/  MUFU.TANH R66, R0 ;  /* 0x0000000000427308 */ /* 0x0005e40000002400 */
[----:B--2---:R-:W-:Y:S11]  /*4150*/  FMUL.FTZ R0, R83, c[0x0][0x2ec] ;  /* 0x0000bb0053007a20 */ /* 0x004ff60000410000 */
[----:B------:R-:W-:Y:S06]  /*4160*/  @!UPT UIADD3 URZ, URZ, URZ, URZ ;  /* 0x0000003f3f3ff290 */ /* 0x000fec000fffe03f */
[----:B------:R-:W-:Y:S01]  /*4170*/  FMUL.FTZ R9, R9, c[0x0][0x2ec] ;  /* 0x0000bb0009097a20 */ /* 0x000fe20000410000 */
[----:B------:R2:W-:Y:S01]  /*4180*/  MUFU.TANH R80, R0 ;  /* 0x0000000000507308 */ /* 0x0005e20000002400 */
[----:B------:R-:W-:Y:S02]  /*4190*/  FMUL.FTZ R8, R8, c[0x0][0x2ec] ;  /* 0x0000bb0008087a20 */ /* 0x000fe40000410000 */
[----:B------:R-:W-:-:S05]  /*41a0*/  FMUL.FTZ R11, R11, c[0x0][0x2ec] ;  /* 0x0000bb000b0b7a20 */ /* 0x000fca0000410000 */
[----:B------:R-:W3:Y:S01]  /*41b0*/  MUFU.TANH R14, R9 ;  /* 0x00000009000e7308 */ /* 0x000ee20000002400 */
[----:B--2---:R-:W-:-:S07]  /*41c0*/  FMUL.FTZ R0, R56, c[0x0][0x2ec] ;  /* 0x0000bb0038007a20 */ /* 0x004fce0000410000 */
[----:B------:R-:W2:Y:S01]  /*41d0*/  MUFU.TANH R15, R8 ;  /* 0x00000008000f7308 */ /* 0x000ea20000002400 */
[----:B---3--:R-:W-:-:S07]  /*41e0*/  FFMA.FTZ R14, R154, -R68, R14 ;  /* 0x800000449a0e7223 */ /* 0x008fce000001000e */
[----:B------:R3:W-:Y:S08]  /*41f0*/  MUFU.TANH R63, R0 ;  /* 0x00000000003f7308 */ /* 0x0007f00000002400 */
[----:B------:R4:W-:Y:S01]  /*4200*/  MUFU.TANH R56, R28 ;  /* 0x0000001c00387308 */ /* 0x0009e20000002400 */
[----:B--2---:R-:W-:Y:S02]  /*4210*/  FFMA.FTZ R15, R155, -R68, R15 ;  /* 0x800000449b0f7223 */ /* 0x004fe4000001000f */
[----:B---3--:R-:W-:-:S05]  /*4220*/  FMUL.FTZ R0, R57, c[0x0][0x2ec] ;  /* 0x0000bb0039007a20 */ /* 0x008fca0000410000 */
[----:B------:R-:W2:Y:S01]  /*4230*/  MUFU.TANH R8, R11 ;  /* 0x0000000b00087308 */ /* 0x000ea20000002400 */
[----:B----4-:R-:W-:-:S07]  /*4240*/  FFMA.FTZ R28, R235, -R68, R217 ;  /* 0x80000044eb1c7223 */ /* 0x010fce00000100d9 */
[----:B------:R3:W-:Y:S08]  /*4250*/  MUFU.TANH R61, R0 ;  /* 0x00000000003d7308 */ /* 0x0007f00000002400 */
[----:B------:R4:W5:Y:S01]  /*4260*/  MUFU.TANH R57, R39 ;  /* 0x0000002700397308 */ /* 0x0009620000002400 */
[----:B--2---:R-:W-:Y:S02]  /*4270*/  FFMA.FTZ R8, R92, -R68, R8 ;  /* 0x800000445c087223 */ /* 0x004fe40000010008 */
[----:B---3--:R-:W-:-:S05]  /*4280*/  FMUL.FTZ R0, R58, c[0x0][0x2ec] ;  /* 0x0000bb003a007a20 */ /* 0x008fca0000410000 */
[----:B------:R2:W3:Y:S01]  /*4290*/  MUFU.TANH R58, R38 ;  /* 0x00000026003a7308 */ /* 0x0004e20000002400 */
[----:B----4-:R-:W-:Y:S01]  /*42a0*/  FSEL R39, R3, -INF , !P0 ;  /* 0xff80000003277808 */ /* 0x010fe20004000000 */
[----:B------:R-:W-:-:S06]  /*42b0*/  FFMA.FTZ R3, R202, -R68, R97 ;  /* 0x80000044ca037223 */ /* 0x000fcc0000010061 */
[----:B------:R4:W1:Y:S01]  /*42c0*/  MUFU.TANH R62, R0 ;  /* 0x00000000003e7308 */ /* 0x0008620000002400 */
[-C--:B-----5:R-:W-:Y:S01]  /*42d0*/  FFMA.FTZ R12, R166, -R68.reuse, R57 ;  /* 0x80000044a60c7223 */ /* 0x0a0fe20000010039 */
[----:B------:R-:W-:Y:S02]  /*42e0*/  IADD3 R202, R201, 0x1800, RZ ;  /* 0x00001800c9ca7810 */ /* 0x000fe40007ffe0ff */
[----:B--2---:R-:W-:Y:S01]  /*42f0*/  FSEL R38, R3, -INF , !P1 ;  /* 0xff80000003267808 */ /* 0x004fe20004800000 */
[-C--:B------:R-:W-:Y:S02]  /*4300*/  FFMA.FTZ R3, R207, -R68.reuse, R106 ;  /* 0x80000044cf037223 */ /* 0x080fe4000001006a */
[----:B---3--:R-:W-:-:S03]  /*4310*/  FFMA.FTZ R13, R170, -R68, R58 ;  /* 0x80000044aa0d7223 */ /* 0x008fc6000001003a */
[----:B------:R-:W-:Y:S01]  /*4320*/  FSEL R32, R3, -INF , !P6 ;  /* 0xff80000003207808 */ /* 0x000fe20007000000 */
[-C--:B------:R-:W-:Y:S02]  /*4330*/  FFMA.FTZ R3, R194, -R68.reuse, R101 ;  /* 0x80000044c2037223 */ /* 0x080fe40000010065 */
[----:B----4-:R-:W-:Y:S02]  /*4340*/  FMUL.FTZ R0, R59, c[0x0][0x2ec] ;  /* 0x0000bb003b007a20 */ /* 0x010fe40000410000 */
[----:B------:R2:W-:Y:S01]  /*4350*/  MUFU.TANH R59, R37 ;  /* 0x00000025003b7308 */ /* 0x0005e20000002400 */
[----:B------:R-:W-:Y:S01]  /*4360*/  FSEL R47, R3, -INF , !P5 ;  /* 0xff800000032f7808 */ /* 0x000fe20006800000 */
[-C--:B------:R-:W-:Y:S02]  /*4370*/  FFMA.FTZ R3, R188, -R68.reuse, R102 ;  /* 0x80000044bc037223 */ /* 0x080fe40000010066 */
[----:B-1----:R-:W-:-:S03]  /*4380*/  FFMA.FTZ R25, R172, -R68, R62 ;  /* 0x80000044ac197223 */ /* 0x002fc6000001003e */
[----:B------:R-:W-:Y:S01]  /*4390*/  FSEL R46, R3, -INF , !P4 ;  /* 0xff800000032e7808 */ /* 0x000fe20006000000 */
[----:B------:R1:W3:Y:S01]  /*43a0*/  MUFU.TANH R65, R0 ;  /* 0x0000000000417308 */ /* 0x0002e20000002400 */
[-C--:B------:R-:W-:Y:S01]  /*43b0*/  FFMA.FTZ R3, R186, -R68.reuse, R73 ;  /* 0x80000044ba037223 */ /* 0x080fe20000010049 */
[----:B--2---:R-:W-:Y:S01]  /*43c0*/  FSEL R37, R6, -INF , !P0 ;  /* 0xff80000006257808 */ /* 0x004fe20004000000 */
[----:B------:R-:W-:Y:S02]  /*43d0*/  FFMA.FTZ R6, R214, -R68, R105 ;  /* 0x80000044d6067223 */ /* 0x000fe40000010069 */
[----:B-1----:R-:W-:-:S03]  /*43e0*/  FMUL.FTZ R0, R36, c[0x0][0x2ec] ;  /* 0x0000bb0024007a20 */ /* 0x002fc60000410000 */
[----:B------:R-:W-:Y:S01]  /*43f0*/  FSEL R36, R6, -INF , !P1 ;  /* 0xff80000006247808 */ /* 0x000fe20004800000 */
[-C--:B------:R-:W-:Y:S01]  /*4400*/  FFMA.FTZ R6, R216, -R68.reuse, R108 ;  /* 0x80000044d8067223 */ /* 0x080fe2000001006c */
[----:B------:R1:W-:Y:S01]  /*4410*/  MUFU.TANH R60, R0 ;  /* 0x00000000003c7308 */ /* 0x0003e20000002400 */
[----:B---3--:R-:W-:-:S03]  /*4420*/  FFMA.FTZ R24, R168, -R68, R65 ;  /* 0x80000044a8187223 */ /* 0x008fc60000010041 */
[----:B------:R-:W-:Y:S01]  /*4430*/  FSEL R44, R6, -INF , !P6 ;  /* 0xff800000062c7808 */ /* 0x000fe20007000000 */
[-C--:B------:R-:W-:Y:S01]  /*4440*/  FFMA.FTZ R6, R218, -R68.reuse, R137 ;  /* 0x80000044da067223 */ /* 0x080fe20000010089 */
[----:B------:R-:W-:Y:S01]  /*4450*/  FSEL R137, R5, -INF , !P5 ;  /* 0xff80000005897808 */ /* 0x000fe20006800000 */
[----:B------:R-:W-:-:S03]  /*4460*/  FFMA.FTZ R5, R190, -R68, R138 ;  /* 0x80000044be057223 */ /* 0x000fc6000001008a */
[----:B------:R-:W-:Y:S01]  /*4470*/  FSEL R34, R6, -INF , !P5 ;  /* 0xff80000006227808 */ /* 0x000fe20006800000 */
[-C--:B------:R-:W-:Y:S01]  /*4480*/  FFMA.FTZ R6, R220, -R68.reuse, R139 ;  /* 0x80000044dc067223 */ /* 0x080fe2000001008b */
[----:B------:R-:W-:Y:S01]  /*4490*/  FSEL R135, R5, -INF , !P4 ;  /* 0xff80000005877808 */ /* 0x000fe20006000000 */
[----:B------:R-:W-:-:S03]  /*44a0*/  FFMA.FTZ R5, R192, -R68, R87 ;  /* 0x80000044c0057223 */ /* 0x000fc60000010057 */
[----:B------:R-:W-:Y:S01]  /*44b0*/  FSEL R35, R6, -INF , !P4 ;  /* 0xff80000006237808 */ /* 0x000fe20006000000 */
[-C--:B------:R-:W-:Y:S01]  /*44c0*/  FFMA.FTZ R6, R224, -R68.reuse, R98 ;  /* 0x80000044e0067223 */ /* 0x080fe20000010062 */
[----:B-1----:R-:W-:Y:S02]  /*44d0*/  SHF.R.S32.HI R0, RZ, 0x1f, R70 ;  /* 0x0000001fff007819 */ /* 0x002fe40000011446 */
[----:B------:R-:W-:Y:S01]  /*44e0*/  FSEL R133, R5, -INF , !P3 ;  /* 0xff80000005857808 */ /* 0x000fe20005800000 */
[----:B------:R-:W-:Y:S01]  /*44f0*/  FFMA.FTZ R5, R182, -R68, R94 ;  /* 0x80000044b6057223 */ /* 0x000fe2000001005e */
[----:B------:R-:W-:Y:S02]  /*4500*/  LEA.HI R0, R0, R70, RZ, 0x2 ;  /* 0x0000004600007211 */ /* 0x000fe400078f10ff */
[----:B------:R-:W-:Y:S01]  /*4510*/  FSEL R106, R6, -INF , !P3 ;  /* 0xff800000066a7808 */ /* 0x000fe20005800000 */
[----:B------:R-:W-:Y:S01]  /*4520*/  FFMA.FTZ R6, R226, -R68, R99 ;  /* 0x80000044e2067223 */ /* 0x000fe20000010063 */
[----:B------:R-:W-:-:S02]  /*4530*/  LOP3.LUT R0, R0, 0xfffffffc, RZ, 0xc0, !PT ;  /* 0xfffffffc00007812 */ /* 0x000fc400078ec0ff */
[----:B------:R-:W-:Y:S02]  /*4540*/  LOP3.LUT R224, R112, 0x3, RZ, 0xc0, !PT ;  /* 0x0000000370e07812 */ /* 0x000fe400078ec0ff */
[----:B------:R-:W-:-:S05]  /*4550*/  IADD3 R0, R70, -R0, RZ ;  /* 0x8000000046007210 */ /* 0x000fca0007ffe0ff */
[----:B------:R1:W-:Y:S02]  /*4560*/  STL [R1+0x1c], R0 ;  /* 0x00001c0001007387 */ /* 0x0003e40000100800 */
[-C--:B-1----:R-:W-:Y:S02]  /*4570*/  FFMA.FTZ R0, R185, -R68.reuse, R7 ;  /* 0x80000044b9007223 */ /* 0x082fe40000010007 */
[----:B------:R-:W-:Y:S02]  /*4580*/  FMUL.FTZ R7, R30, c[0x0][0x2ec] ;  /* 0x0000bb001e077a20 */ /* 0x000fe40000410000 */
[-C--:B------:R-:W-:Y:S01]  /*4590*/  FFMA.FTZ R30, R248, -R68.reuse, R61 ;  /* 0x80000044f81e7223 */ /* 0x080fe2000001003d */
[----:B------:R-:W-:Y:S01]  /*45a0*/  FSEL R45, R0, -INF , !P2 ;  /* 0xff800000002d7808 */ /* 0x000fe20005000000 */
[----:B------:R-:W-:Y:S01]  /*45b0*/  FFMA.FTZ R0, R187, -R68, R100 ;  /* 0x80000044bb007223 */ /* 0x000fe20000010064 */
[----:B------:R1:W2:Y:S01]  /*45c0*/  MUFU.TANH R53, R7 ;  /* 0x0000000700357308 */ /* 0x0002a20000002400 */
[----:B------:R-:W-:Y:S01]  /*45d0*/  BAR.SYNC.DEFER_BLOCKING 0x0 ;  /* 0x0000000000007b1d */ /* 0x000fe20000010000 */
[----:B------:R-:W-:-:S02]  /*45e0*/  ISETP.GE.AND P2, PT, R145, R72, PT ;  /* 0x000000489100720c */ /* 0x000fc40003f46270 */
[----:B------:R-:W-:Y:S01]  /*45f0*/  FSEL R42, R0, -INF , !P0 ;  /* 0xff800000002a7808 */ /* 0x000fe20004000000 */
[-C--:B------:R-:W-:Y:S01]  /*4600*/  FFMA.FTZ R0, R191, -R68.reuse, R74 ;  /* 0x80000044bf007223 */ /* 0x080fe2000001004a */
[----:B------:R-:W-:Y:S01]  /*4610*/  FSEL R74, R3, -INF , !P3 ;  /* 0xff800000034a7808 */ /* 0x000fe20005800000 */
[----:B------:R-:W-:Y:S01]  /*4620*/  FFMA.FTZ R3, R179, -R68, R85 ;  /* 0x80000044b3037223 */ /* 0x000fe20000010055 */
[----:B------:R-:W-:Y:S02]  /*4630*/  ISETP.GE.AND P0, PT, R147, R72, PT ;  /* 0x000000489300720c */ /* 0x000fe40003f06270 */
[----:B------:R-:W-:Y:S01]  /*4640*/  FSEL R41, R0, -INF , !P1 ;  /* 0xff80000000297808 */ /* 0x000fe20004800000 */
[-C--:B------:R-:W-:Y:S01]  /*4650*/  FFMA.FTZ R0, R204, -R68.reuse, R93 ;  /* 0x80000044cc007223 */ /* 0x080fe2000001005d */
[----:B------:R-:W-:Y:S01]  /*4660*/  FSEL R73, R3, -INF , !P2 ;  /* 0xff80000003497808 */ /* 0x000fe20005000000 */
[-C--:B------:R-:W-:Y:S01]  /*4670*/  FFMA.FTZ R3, R177, -R68.reuse, R71 ;  /* 0x80000044b1037223 */ /* 0x080fe20000010047 */
[----:B------:R-:W-:Y:S01]  /*4680*/  FSEL R105, R6, -INF , !P2 ;  /* 0xff80000006697808 */ /* 0x000fe20005000000 */
[-C--:B------:R-:W-:Y:S01]  /*4690*/  FFMA.FTZ R6, R234, -R68.reuse, R215 ;  /* 0x80000044ea067223 */ /* 0x080fe200000100d7 */
[----:B------:R-:W-:Y:S01]  /*46a0*/  FSEL R33, R0, -INF , !P6 ;  /* 0xff80000000217808 */ /* 0x000fe20007000000 */
[----:B-1----:R-:W-:Y:S01]  /*46b0*/  FMUL.FTZ R7, R31, c[0x0][0x2ec] ;  /* 0x0000bb001f077a20 */ /* 0x002fe20000410000 */
[----:B------:R-:W-:Y:S01]  /*46c0*/  FSEL R132, R5, -INF , !P2 ;  /* 0xff80000005847808 */ /* 0x000fe20005000000 */
[-C--:B------:R-:W-:Y:S01]  /*46d0*/  FFMA.FTZ R0, R184, -R68.reuse, R84 ;  /* 0x80000044b8007223 */ /* 0x080fe20000010054 */
[----:B------:R-:W-:Y:S01]  /*46e0*/  FSEL R134, R3, -INF , !P0 ;  /* 0xff80000003867808 */ /* 0x000fe20004000000 */
[----:B------:R1:W3:Y:S01]  /*46f0*/  MUFU.TANH R51, R7 ;  /* 0x0000000700337308 */ /* 0x0002e20000002400 */
[-C--:B------:R-:W-:Y:S01]  /*4700*/  FFMA.FTZ R5, R178, -R68.reuse, R213 ;  /* 0x80000044b2057223 */ /* 0x080fe200000100d5 */
[----:B------:R-:W-:Y:S01]  /*4710*/  FSEL R107, R6, -INF , !P0 ;  /* 0xff800000066b7808 */ /* 0x000fe20004000000 */
[----:B------:R-:W-:Y:S01]  /*4720*/  FMUL.FTZ R3, R10, c[0x0][0x2ec] ;  /* 0x0000bb000a037a20 */ /* 0x000fe20000410000 */
[----:B------:R-:W-:Y:S01]  /*4730*/  FSEL R88, R0, -INF , !P5 ;  /* 0xff80000000587808 */ /* 0x000fe20006800000 */
[----:B------:R-:W-:Y:S01]  /*4740*/  FFMA.FTZ R0, R183, -R68, R86 ;  /* 0x80000044b7007223 */ /* 0x000fe20000010056 */
[----:B------:R-:W-:Y:S01]  /*4750*/  ISETP.GE.AND P1, PT, R148, R72, PT ;  /* 0x000000489400720c */ /* 0x000fe20003f26270 */
[-C--:B------:R-:W-:Y:S01]  /*4760*/  FFMA.FTZ R6, R180, -R68.reuse, R223 ;  /* 0x80000044b4067223 */ /* 0x080fe200000100df */
[----:B------:R4:W5:Y:S01]  /*4770*/  MUFU.TANH R9, R3 ;  /* 0x0000000300097308 */ /* 0x0009620000002400 */
[-C--:B------:R-:W-:Y:S01]  /*4780*/  FFMA.FTZ R31, R249, -R68.reuse, R63 ;  /* 0x80000044f91f7223 */ /* 0x080fe2000001003f */
[----:B------:R-:W-:Y:S01]  /*4790*/  FSEL R77, R0, -INF , !P4 ;  /* 0xff800000004d7808 */ /* 0x000fe20006000000 */
[-C--:B------:R-:W-:Y:S01]  /*47a0*/  FFMA.FTZ R0, R181, -R68.reuse, R64 ;  /* 0x80000044b5007223 */ /* 0x080fe20000010040 */
[----:B------:R-:W-:Y:S01]  /*47b0*/  FSEL R146, R6, -INF , !P1 ;  /* 0xff80000006927808 */ /* 0x000fe20004800000 */
[----:B--2---:R-:W-:Y:S01]  /*47c0*/  FFMA.FTZ R11, R163, -R68, R53 ;  /* 0x80000044a30b7223 */ /* 0x004fe20000010035 */
[----:B------:R-:W-:Y:S01]  /*47d0*/  ISETP.GE.AND P6, PT, R149, R72, PT ;  /* 0x000000489500720c */ /* 0x000fe20003fc6270 */
[----:B-1----:R-:W-:Y:S01]  /*47e0*/  FMUL.FTZ R7, R16, c[0x0][0x2ec] ;  /* 0x0000bb0010077a20 */ /* 0x002fe20000410000 */
[----:B------:R-:W-:Y:S01]  /*47f0*/  FSEL R75, R0, -INF , !P3 ;  /* 0xff800000004b7808 */ /* 0x000fe20005800000 */
[----:B---3--:R-:W-:Y:S01]  /*4800*/  FFMA.FTZ R10, R136, -R68, R51 ;  /* 0x80000044880a7223 */ /* 0x008fe20000010033 */
[----:B------:R-:W-:Y:S01]  /*4810*/  ISETP.GE.AND P3, PT, R153, R72, PT ;  /* 0x000000489900720c */ /* 0x000fe20003f66270 */
[----:B------:R1:W2:Y:S01]  /*4820*/  MUFU.TANH R27, R7 ;  /* 0x00000007001b7308 */ /* 0x0002a20000002400 */
[----:B------:R-:W-:Y:S01]  /*4830*/  FSEL R153, R5, -INF , !P0 ;  /* 0xff80000005997808 */ /* 0x000fe20004000000 */
[----:B------:R-:W-:Y:S01]  /*4840*/  FFMA.FTZ R5, R176, -R68, R81 ;  /* 0x80000044b0057223 */ /* 0x000fe20000010051 */
[----:B------:R-:W-:Y:S01]  /*4850*/  ISETP.GE.AND P5, PT, R150, R72, PT ;  /* 0x000000489600720c */ /* 0x000fe20003fa6270 */
[----:B----4-:R-:W-:Y:S01]  /*4860*/  FFMA.FTZ R3, R173, -R68, R80 ;  /* 0x80000044ad037223 */ /* 0x010fe20000010050 */
[----:B------:R-:W-:Y:S01]  /*4870*/  ISETP.GE.AND P4, PT, R152, R72, PT ;  /* 0x000000489800720c */ /* 0x000fe20003f86270 */
[-C--:B------:R-:W-:Y:S01]  /*4880*/  FFMA.FTZ R0, R175, -R68.reuse, R67 ;  /* 0x80000044af007223 */ /* 0x080fe20000010043 */
[----:B------:R-:W-:Y:S01]  /*4890*/  FSEL R129, R5, -INF , !P1 ;  /* 0xff80000005817808 */ /* 0x000fe20004800000 */
[-C--:B------:R-:W-:Y:S01]  /*48a0*/  FFMA.FTZ R16, R158, -R68.reuse, R54 ;  /* 0x800000449e107223 */ /* 0x080fe20000010036 */
[----:B------:R-:W-:Y:S01]  /*48b0*/  FSEL R136, R3, -INF , !P1 ;  /* 0xff80000003887808 */ /* 0x000fe20004800000 */
[-C--:B-----5:R-:W-:Y:S01]  /*48c0*/  FFMA.FTZ R9, R96, -R68.reuse, R9 ;  /* 0x8000004460097223 */ /* 0x0a0fe20000010009 */
[----:B------:R-:W-:Y:S01]  /*48d0*/  FSEL R76, R0, -INF , !P2 ;  /* 0xff800000004c7808 */ /* 0x000fe20005000000 */
[----:B------:R-:W-:Y:S01]  /*48e0*/  FFMA.FTZ R0, R174, -R68, R66 ;  /* 0x80000044ae007223 */ /* 0x000fe20000010042 */
[----:B------:R-:W-:-:S02]  /*48f0*/  ISETP.GE.AND P2, PT, R156, R72, PT ;  /* 0x000000489c00720c */ /* 0x000fc40003f46270 */
[----:B------:R-:W-:Y:S01]  /*4900*/  IADD3 R204, R201, 0x800, RZ ;  /* 0x00000800c9cc7810 */ /* 0x000fe20007ffe0ff */
[----:B-1----:R-:W-:Y:S01]  /*4910*/  FMUL.FTZ R7, R17, c[0x0][0x2ec] ;  /* 0x0000bb0011077a20 */ /* 0x002fe20000410000 */
[----:B------:R-:W-:Y:S01]  /*4920*/  FSEL R140, R0, -INF , !P0 ;  /* 0xff800000008c7808 */ /* 0x000fe20004000000 */
[----:B--2---:R-:W-:Y:S01]  /*4930*/  FFMA.FTZ R27, R233, -R68, R27 ;  /* 0x80000044e91b7223 */ /* 0x004fe2000001001b */
[----:B------:R-:W-:Y:S01]  /*4940*/  ISETP.GE.AND P0, PT, R157, R72, PT ;  /* 0x000000489d00720c */ /* 0x000fe20003f06270 */
[----:B------:R1:W2:Y:S01]  /*4950*/  MUFU.TANH R26, R7 ;  /* 0x00000007001a7308 */ /* 0x0002a20000002400 */
[----:B------:R-:W-:Y:S01]  /*4960*/  FFMA.FTZ R17, R164, -R68, R56 ;  /* 0x80000044a4117223 */ /* 0x000fe20000010038 */
[----:B------:R-:W-:Y:S01]  /*4970*/  FSEL R128, R31, -INF , !P6 ;  /* 0xff8000001f807808 */ /* 0x000fe20007000000 */
[----:B------:R-:W-:Y:S01]  /*4980*/  IMAD.IADD R0, R169, 0x1, R151 ;  /* 0x00000001a9007824 */ /* 0x000fe200078e0297 */
[----:B------:R-:W-:Y:S02]  /*4990*/  FSEL R147, R25, -INF , !P6 ;  /* 0xff80000019937808 */ /* 0x000fe40007000000 */
[----:B------:R-:W-:-:S02]  /*49a0*/  FSEL R138, R13, -INF , !P6 ;  /* 0xff8000000d8a7808 */ /* 0x000fc40007000000 */
[----:B------:R-:W-:Y:S02]  /*49b0*/  FSEL R142, R30, -INF , !P5 ;  /* 0xff8000001e8e7808 */ /* 0x000fe40006800000 */
[----:B------:R-:W-:Y:S02]  /*49c0*/  FSEL R148, R24, -INF , !P5 ;  /* 0xff80000018947808 */ /* 0x000fe40006800000 */
[----:B------:R-:W-:Y:S02]  /*49d0*/  FSEL R139, R12, -INF , !P5 ;  /* 0xff8000000c8b7808 */ /* 0x000fe40006800000 */
[----:B------:R-:W-:Y:S01]  /*49e0*/  FSEL R141, R29, -INF , !P4 ;  /* 0xff8000001d8d7808 */ /* 0x000fe20006000000 */
[----:B-1----:R-:W-:Y:S01]  /*49f0*/  FMUL.FTZ R7, R18, c[0x0][0x2ec] ;  /* 0x0000bb0012077a20 */ /* 0x002fe20000410000 */
[----:B------:R-:W-:Y:S01]  /*4a00*/  FSEL R149, R17, -INF , !P4 ;  /* 0xff80000011957808 */ /* 0x000fe20006000000 */
[-C--:B--2---:R-:W-:Y:S01]  /*4a10*/  FFMA.FTZ R26, R232, -R68.reuse, R26 ;  /* 0x80000044e81a7223 */ /* 0x084fe2000001001a */
[----:B------:R-:W-:Y:S01]  /*4a20*/  FSEL R154, R11, -INF , !P4 ;  /* 0xff8000000b9a7808 */ /* 0x000fe20006000000 */
[----:B------:R1:W2:Y:S01]  /*4a30*/  MUFU.TANH R21, R7 ;  /* 0x0000000700157308 */ /* 0x0002a20000002400 */
[----:B------:R-:W-:Y:S01]  /*4a40*/  FFMA.FTZ R18, R167, -R68, R59 ;  /* 0x80000044a7127223 */ /* 0x000fe2000001003b */
[----:B------:R-:W-:-:S02]  /*4a50*/  FSEL R143, R28, -INF , !P3 ;  /* 0xff8000001c8f7808 */ /* 0x000fc40005800000 */
[----:B------:R-:W-:Y:S02]  /*4a60*/  FSEL R158, R22, -INF , !P3 ;  /* 0xff800000169e7808 */ /* 0x000fe40005800000 */
[----:B------:R-:W-:Y:S02]  /*4a70*/  FSEL R131, R18, -INF , !P5 ;  /* 0xff80000012837808 */ /* 0x000fe40006800000 */
[----:B------:R-:W-:Y:S02]  /*4a80*/  FSEL R150, R16, -INF , !P3 ;  /* 0xff80000010967808 */ /* 0x000fe40005800000 */
[----:B------:R-:W-:Y:S02]  /*4a90*/  FSEL R155, R10, -INF , !P3 ;  /* 0xff8000000a9b7808 */ /* 0x000fe40005800000 */
[----:B------:R-:W-:Y:S02]  /*4aa0*/  FSEL R144, R27, -INF , !P2 ;  /* 0xff8000001b907808 */ /* 0x000fe40005000000 */
[----:B------:R-:W-:Y:S01]  /*4ab0*/  FSEL R151, R15, -INF , !P2 ;  /* 0xff8000000f977808 */ /* 0x000fe20005000000 */
[----:B-1----:R-:W-:Y:S01]  /*4ac0*/  FMUL.FTZ R7, R19, c[0x0][0x2ec] ;  /* 0x0000bb0013077a20 */ /* 0x002fe20000410000 */
[----:B------:R-:W-:Y:S01]  /*4ad0*/  FSEL R156, R9, -INF , !P2 ;  /* 0xff800000099c7808 */ /* 0x000fe20005000000 */
[-C--:B------:R-:W-:Y:S01]  /*4ae0*/  FFMA.FTZ R19, R171, -R68.reuse, R60 ;  /* 0x80000044ab137223 */ /* 0x080fe2000001003c */
[----:B------:R-:W-:Y:S01]  /*4af0*/  FSEL R145, R26, -INF , !P0 ;  /* 0xff8000001a917808 */ /* 0x000fe20004000000 */
[----:B------:R1:W3:Y:S01]  /*4b00*/  MUFU.TANH R20, R7 ;  /* 0x0000000700147308 */ /* 0x0002e20000002400 */
[----:B--2---:R-:W-:Y:S01]  /*4b10*/  FFMA.FTZ R21, R160, -R68, R21 ;  /* 0x80000044a0157223 */ /* 0x004fe20000010015 */
[----:B------:R-:W-:-:S02]  /*4b20*/  FSEL R152, R14, -INF , !P0 ;  /* 0xff8000000e987808 */ /* 0x000fc40004000000 */
[----:B------:R-:W-:Y:S02]  /*4b30*/  FSEL R130, R19, -INF , !P6 ;  /* 0xff80000013827808 */ /* 0x000fe40007000000 */
[----:B------:R-:W-:Y:S02]  /*4b40*/  FSEL R160, R21, -INF , !P2 ;  /* 0xff80000015a07808 */ /* 0x000fe40005000000 */
[----:B------:R-:W-:Y:S01]  /*4b50*/  FSEL R157, R8, -INF , !P0 ;  /* 0xff800000089d7808 */ /* 0x000fe20004000000 */
[-C--:B-1----:R-:W-:Y:S02]  /*4b60*/  FFMA.FTZ R7, R250, -R68.reuse, R221 ;  /* 0x80000044fa077223 */ /* 0x082fe400000100dd */
[----:B---3--:R-:W-:Y:S01]  /*4b70*/  FFMA.FTZ R20, R159, -R68, R20 ;  /* 0x800000449f147223 */ /* 0x008fe20000010014 */
[----:B------:R-:W-:Y:S02]  /*4b80*/  FSEL R159, R23, -INF , !P4 ;  /* 0xff800000179f7808 */ /* 0x000fe40006000000 */
[----:B------:R-:W-:-:S02]  /*4b90*/  FSEL R104, R7, -INF , !P1 ;  /* 0xff80000007687808 */ /* 0x000fc40004800000 */
[----:B------:R-:W-:Y:S02]  /*4ba0*/  ISETP.GE.AND P1, PT, R72, 0x41, PT ;  /* 0x000000414800780c */ /* 0x000fe40003f26270 */
[----:B------:R-:W-:-:S11]  /*4bb0*/  FSEL R161, R20, -INF , !P0 ;  /* 0xff80000014a17808 */ /* 0x000fd60004000000 */
[----:B------:R-:W-:Y:S05]  /*4bc0*/  @!P1 BRA `(.L_x_1560) ;  /* 0x000003a000009947 */ /* 0x000fea0003800000 */
[----:B------:R-:W-:Y:S01]  /*4bd0*/  IMAD.MOV.U32 R114, RZ, RZ, c[0x0][0x198] ;  /* 0x00006600ff727624 */ /* 0x000fe200078e00ff */
[----:B------:R-:W-:Y:S01]  /*4be0*/  ISETP.GE.AND P0, PT, R240, c[0x0][0x220], PT ;  /* 0x00008800f0007a0c */ /* 0x000fe20003f06270 */
[----:B------:R-:W-:Y:S01]  /*4bf0*/  IMAD.MOV.U32 R113, RZ, RZ, 0x6 ;  /* 0x00000006ff717424 */ /* 0x000fe200078e00ff */
[----:B------:R-:W-:Y:S01]  /*4c00*/  LEA.HI.SX32 R8, R222, 0xfffffffe, 0x1a ;  /* 0xfffffffede087811 */ /* 0x000fe200078fd2ff */
[----:B------:R-:W-:Y:S01]  /*4c10*/  IMAD.MOV.U32 R112, RZ, RZ, c[0x0][0x198] ;  /* 0x00006600ff707624 */ /* 0x000fe200078e00ff */
[----:B------:R-:W-:Y:S02]  /*4c20*/  BSSY B0, `(.L_x_1561) ;  /* 0x0000033000007945 */ /* 0x000fe40003800000 */
[----:B------:R-:W-:Y:S01]  /*4c30*/  SHF.L.U64.HI R113, R114, R113, c[0x0][0x19c] ;  /* 0x0000670072717619 */ /* 0x000fe20000010271 */
[----:B------:R-:W-:Y:S01]  /*4c40*/  IMAD.SHL.U32 R114, R112, 0x40, RZ ;  /* 0x0000004070727824 */ /* 0x000fe200078e00ff */
[----:B------:R-:W-:-:S03]  /*4c50*/  SHF.R.S32.HI R3, RZ, 0x1f, R8 ;  /* 0x0000001fff037819 */ /* 0x000fc60000011408 */
[----:B------:R-:W-:Y:S02]  /*4c60*/  IMAD R6, R113, R8, RZ ;  /* 0x0000000871067224 */ /* 0x000fe400078e02ff */
[----:B------:R-:W-:Y:S01]  /*4c70*/  IMAD.WIDE.U32 R8, R8, R114, R228 ;  /* 0x0000007208087225 */ /* 0x000fe200078e00e4 */
[----:B------:R1:W-:Y:S03]  /*4c80*/  @P0 STS.128 [R205+0x4000], RZ ;  /* 0x004000ffcd000388 */ /* 0x0003e60000000c00 */
[C---:B------:R-:W-:Y:S01]  /*4c90*/  IMAD.SHL.U32 R113, R112.reuse, 0x10, RZ ;  /* 0x0000001070717824 */ /* 0x040fe200078e00ff */
[----:B------:R-:W-:Y:S01]  /*4ca0*/  @!P0 LEA R5, P3, R112, R8, 0x5 ;  /* 0x0000000870058211 */ /* 0x000fe200078628ff */
[----:B------:R-:W-:Y:S01]  /*4cb0*/  IMAD R6, R3, R114, R6 ;  /* 0x0000007203067224 */ /* 0x000fe200078e0206 */
[----:B------:R-:W-:Y:S01]  /*4cc0*/  @!P0 LEA R14, P6, R8, c[0x0][0x168], 0x1 ;  /* 0x00005a00080e8a11 */ /* 0x000fe200078c08ff */
[----:B------:R-:W-:Y:S01]  /*4cd0*/  IMAD.MOV.U32 R114, RZ, RZ, c[0x0][0x198] ;  /* 0x00006600ff727624 */ /* 0x000fe200078e00ff */
[----:B------:R-:W-:Y:S01]  /*4ce0*/  @!P0 IADD3 R3, P5, R113, R8, RZ ;  /* 0x0000000871038210 */ /* 0x000fe20007fbe0ff */
[----:B------:R-:W-:Y:S01]  /*4cf0*/  IMAD.MOV.U32 R113, RZ, RZ, 0x4 ;  /* 0x00000004ff717424 */ /* 0x000fe200078e00ff */
[----:B------:R-:W-:Y:S01]  /*4d00*/  @!P0 LEA R10, P2, R5, c[0x0][0x168], 0x1 ;  /* 0x00005a00050a8a11 */ /* 0x000fe200078408ff */
[----:B------:R-:W-:Y:S01]  /*4d10*/  IMAD.IADD R7, R9, 0x1, R6 ;  /* 0x0000000109077824 */ /* 0x000fe200078e0206 */
[----:B------:R-:W-:Y:S01]  /*4d20*/  @!P0 LEA R12, P4, R3, c[0x0][0x168], 0x1 ;  /* 0x00005a00030c8a11 */ /* 0x000fe200078808ff */
[----:B------:R-:W-:Y:S01]  /*4d30*/  @!P0 IMAD.MOV.U32 R16, RZ, RZ, c[0x0][0x19c] ;  /* 0x00006700ff108624 */ /* 0x000fe200078e00ff */
[----:B------:R-:W-:-:S02]  /*4d40*/  SHF.L.U64.HI R113, R114, R113, c[0x0][0x19c] ;  /* 0x0000670072717619 */ /* 0x000fc40000010271 */
[--C-:B------:R-:W-:Y:S02]  /*4d50*/  @!P0 LEA.HI.X R15, R8, c[0x0][0x16c], R7.reuse, 0x1, P6 ;  /* 0x00005b00080f8a11 */ /* 0x100fe400030f0c07 */
[----:B------:R-:W-:Y:S01]  /*4d60*/  @!P0 LEA.HI.X R16, R112, R7, R16, 0x5, P3 ;  /* 0x0000000770108211 */ /* 0x000fe200018f2c10 */
[----:B------:R-:W-:Y:S02]  /*4d70*/  @!P0 IMAD.X R11, R113, 0x1, R7, P5 ;  /* 0x00000001710b8824 */ /* 0x000fe400028e0607 */
[----:B------:R-:W-:Y:S01]  /*4d80*/  @!PT LDS RZ, [RZ] ;  /* 0x00000000fffff984 */ /* 0x000fe20000000800 */
[----:B------:R-:W-:Y:S01]  /*4d90*/  @!PT LDS RZ, [RZ] ;  /* 0x00000000fffff984 */ /* 0x000fe20000000800 */
[----:B------:R-:W-:Y:S01]  /*4da0*/  @!PT LDS RZ, [RZ] ;  /* 0x00000000fffff984 */ /* 0x000fe20000000800 */
[----:B------:R1:W-:Y:S03]  /*4db0*/  @!P0 LDGSTS.E.BYPASS.LTC128B.128 [R205+0x4000], [R14.64] ;  /* 0x040000000ecd8fae */ /* 0x0003e6000b901d46 */
[----:B------:R-:W-:Y:S01]  /*4dc0*/  @!P0 LEA.HI.X R13, R3, c[0x0][0x16c], R11, 0x1, P4 ;  /* 0x00005b00030d8a11 */ /* 0x000fe200020f0c0b */
[----:B------:R1:W-:Y:S01]  /*4dd0*/  @P0 STS.128 [R205+0x4800], RZ ;  /* 0x004800ffcd000388 */ /* 0x0003e20000000c00 */
[----:B------:R-:W-:-:S03]  /*4de0*/  @!P0 LEA.HI.X R11, R5, c[0x0][0x16c], R16, 0x1, P2 ;  /* 0x00005b00050b8a11 */ /* 0x000fc600010f0c10 */
        /* <DEDUP_REMOVED lines=22> */
.L_x_1562:
[----:B------:R-:W-:Y:S05]  /*4f50*/  BSYNC B0 ;  /* 0x0000000000007941 */ /* 0x000fea0003800000 */
.L_x_1561:
[----:B------:R-:W0:Y:S02]  /*4f60*/  LDGDEPBAR ;  /* 0x00000000000079af */ /* 0x000e240000000000 */
.L_x_1560:
[----:B------:R-:W-:Y:S02]  /*4f70*/  FMNMX.FTZ R3, R40, R37, !PT ;  /* 0x0000002528037209 */ /* 0x000fe40007810000 */
[----:B------:R-:W-:Y:S02]  /*4f80*/  SHF.L.U32 R79, R0, 0x1, RZ ;  /* 0x00000001004f7819 */ /* 0x000fe400000006ff */
[----:B------:R-:W-:Y:S02]  /*4f90*/  FMNMX.FTZ R3, R36, R3, !PT ;  /* 0x0000000324037209 */ /* 0x000fe40007810000 */
[----:B------:R-:W-:Y:S01]  /*4fa0*/  LEA R192, R4, R79, 0x1 ;  /* 0x0000004f04c07211 */ /* 0x000fe200078e08ff */
[----:B------:R-:W-:Y:S01]  /*4fb0*/  LDSM.16.MT88.4 R20, [R79+0x6000] ;  /* 0x006000004f14783b */ /* 0x000fe20000004200 */
[----:B------:R-:W-:Y:S02]  /*4fc0*/  FMNMX.FTZ R3, R44, R3, !PT ;  /* 0x000000032c037209 */ /* 0x000fe40007810000 */
[----:B------:R-:W-:Y:S01]  /*4fd0*/  LEA R194, R2, R79, 0x1 ;  /* 0x0000004f02c27211 */ /* 0x000fe200078e08ff */
[----:B------:R-:W-:Y:S01]  /*4fe0*/  LDSM.16.MT88.4 R28, [R192+0x6000] ;  /* 0x00600000c01c783b */ /* 0x000fe20000004200 */
[----:B------:R-:W-:-:S02]  /*4ff0*/  FMNMX.FTZ R3, R34, R3, !PT ;  /* 0x0000000322037209 */ /* 0x000fc40007810000 */
[----:B------:R-:W-:Y:S01]  /*5000*/  LEA R193, R2, R192, 0x1 ;  /* 0x000000c002c17211 */ /* 0x000fe200078e08ff */
[----:B------:R-:W-:Y:S01]  /*5010*/  LDSM.16.MT88.4 R24, [R194+0x6000] ;  /* 0x00600000c218783b */ /* 0x000fe20000004200 */
[----:B------:R-:W-:Y:S02]  /*5020*/  FMNMX.FTZ R5, R35, R3, !PT ;  /* 0x0000000323057209 */ /* 0x000fe40007810000 */
[----:B------:R-:W-:Y:S02]  /*5030*/  FMNMX.FTZ R3, R43, R39, !PT ;  /* 0x000000272b037209 */ /* 0x000fe40007810000 */
[----:B------:R-:W-:Y:S02]  /*5040*/  FMNMX.FTZ R5, R106, R5, !PT ;  /* 0x000000056a057209 */ /* 0x000fe40007810000 */
[----:B------:R-:W-:Y:S02]  /*5050*/  FMNMX.FTZ R3, R38, R3, !PT ;  /* 0x0000000326037209 */ /* 0x000fe40007810000 */
[----:B--2---:R-:W-:-:S02]  /*5060*/  FMNMX.FTZ R6, R105, R5, !PT ;  /* 0x0000000569067209 */ /* 0x004fc40007810000 */
        /* <DEDUP_REMOVED lines=32> */
[----:B------:R-:W-:-:S03]  /*5270*/  FMNMX.FTZ R5, R139, R5, !PT ;  /* 0x000000058b057209 */ /* 0x000fc60007810000 */
[----:B-1----:R-:W1:Y:S01]  /*5280*/  SHFL.BFLY PT, R10, R3, 0x2, 0x1f ;  /* 0x0c401f00030a7f89 */ /* 0x002e6200000e0000 */
[----:B------:R-:W-:-:S04]  /*5290*/  FMNMX.FTZ R5, R154, R5, !PT ;  /* 0x000000059a057209 */ /* 0x000fc80007810000 */
[----:B------:R-:W-:Y:S02]  /*52a0*/  FMNMX.FTZ R6, R155, R5, !PT ;  /* 0x000000059b067209 */ /* 0x000fe40007810000 */
[----:B--2---:R-:W-:Y:S02]  /*52b0*/  FMNMX.FTZ R71, R71, R7, !PT ;  /* 0x0000000747477209 */ /* 0x004fe40007810000 */
[----:B------:R-:W-:Y:S02]  /*52c0*/  FMNMX.FTZ R7, R50, R49, !PT ;  /* 0x0000003132077209 */ /* 0x000fe40007810000 */
[----:B------:R-:W-:Y:S01]  /*52d0*/  FMNMX.FTZ R6, R156, R6, !PT ;  /* 0x000000069c067209 */ /* 0x000fe20007810000 */
[----:B------:R-:W2:Y:S01]  /*52e0*/  SHFL.BFLY PT, R8, R71, 0x1, 0x1f ;  /* 0x0c201f0047087f89 */ /* 0x000ea200000e0000 */
[----:B------:R-:W-:Y:S02]  /*52f0*/  FMNMX.FTZ R5, R48, R7, !PT ;  /* 0x0000000730057209 */ /* 0x000fe40007810000 */
[----:B------:R-:W-:-:S02]  /*5300*/  FMNMX.FTZ R6, R157, R6, !PT ;  /* 0x000000069d067209 */ /* 0x000fc40007810000 */
[----:B------:R-:W-:-:S03]  /*5310*/  FMNMX.FTZ R5, R52, R5, !PT ;  /* 0x0000000534057209 */ /* 0x000fc60007810000 */
[----:B------:R-:W3:Y:S01]  /*5320*/  SHFL.BFLY PT, R9, R6, 0x2, 0x1f ;  /* 0x0c401f0006097f89 */ /* 0x000ee200000e0000 */
[----:B------:R-:W-:Y:S02]  /*5330*/  FMNMX.FTZ R5, R137, R5, !PT ;  /* 0x0000000589057209 */ /* 0x000fe40007810000 */
[----:B-1----:R-:W-:Y:S02]  /*5340*/  FMNMX.FTZ R3, R3, R10, !PT ;  /* 0x0000000a03037209 */ /* 0x002fe40007810000 */
[----:B------:R-:W-:-:S03]  /*5350*/  FMNMX.FTZ R5, R135, R5, !PT ;  /* 0x0000000587057209 */ /* 0x000fc60007810000 */
[----:B------:R-:W1:Y:S01]  /*5360*/  SHFL.BFLY PT, R69, R3, 0x1, 0x1f ;  /* 0x0c201f0003457f89 */ /* 0x000e6200000e0000 */
[----:B------:R-:W-:-:S04]  /*5370*/  FMNMX.FTZ R5, R133, R5, !PT ;  /* 0x0000000585057209 */ /* 0x000fc80007810000 */
[----:B------:R-:W-:Y:S02]  /*5380*/  FMNMX.FTZ R5, R132, R5, !PT ;  /* 0x0000000584057209 */ /* 0x000fe40007810000 */
[----:B--2---:R-:W-:Y:S02]  /*5390*/  FMNMX.FTZ R71, R71, R8, !PT ;  /* 0x0000000847477209 */ /* 0x004fe40007810000 */
[----:B------:R-:W-:Y:S02]  /*53a0*/  FMNMX.FTZ R7, R153, R5, !PT ;  /* 0x0000000599077209 */ /* 0x000fe40007810000 */
[C---:B------:R-:W-:Y:S01]  /*53b0*/  FSETP.NEU.FTZ.AND P0, PT, R71.reuse, -INF , PT ;  /* 0xff8000004700780b */ /* 0x040fe20003f1d000 */
[----:B------:R-:W-:Y:S01]  /*53c0*/  FMUL.FTZ R5, R71, c[0x0][0x23c] ;  /* 0x00008f0047057a20 */ /* 0x000fe20000410000 */
[----:B------:R-:W-:Y:S02]  /*53d0*/  FMNMX.FTZ R7, R146, R7, !PT ;  /* 0x0000000792077209 */ /* 0x000fe40007810000 */
[----:B---3--:R-:W-:-:S02]  /*53e0*/  FMNMX.FTZ R6, R6, R9, !PT ;  /* 0x0000000906067209 */ /* 0x008fc40007810000 */
[----:B------:R-:W-:Y:S02]  /*53f0*/  FMNMX.FTZ R8, R147, R7, !PT ;  /* 0x0000000793087209 */ /* 0x000fe40007810000 */
[----:B------:R-:W-:Y:S01]  /*5400*/  FSEL R5, R5, RZ, P0 ;  /* 0x000000ff05057208 */ /* 0x000fe20000000000 */
[----:B------:R-:W-:Y:S01]  /*5410*/  SHFL.BFLY PT, R9, R6, 0x1, 0x1f ;  /* 0x0c201f0006097f89 */ /* 0x000fe200000e0000 */
[----:B------:R-:W-:-:S03]  /*5420*/  FMNMX.FTZ R8, R148, R8, !PT ;  /* 0x0000000894087209 */ /* 0x000fc60007810000 */
[----:B------:R-:W-:Y:S01]  /*5430*/  FFMA.FTZ R7, R40, c[0x0][0x23c], -R5 ;  /* 0x00008f0028077a23 */ /* 0x000fe20000010805 */
[----:B-1----:R-:W-:Y:S02]  /*5440*/  FMNMX.FTZ R69, R3, R69, !PT ;  /* 0x0000004503457209 */ /* 0x002fe40007810000 */
[----:B------:R-:W-:Y:S01]  /*5450*/  FMNMX.FTZ R3, R159, R8, !PT ;  /* 0x000000089f037209 */ /* 0x000fe20007810000 */
[----:B------:R1:W-:Y:S01]  /*5460*/  MUFU.EX2 R223, R7 ;  /* 0x0000000700df7308 */ /* 0x0003e20000000800 */
[C---:B------:R-:W-:Y:S01]  /*5470*/  FSETP.NEU.FTZ.AND P0, PT, R69.reuse, -INF , PT ;  /* 0xff8000004500780b */ /* 0x040fe20003f1d000 */
[----:B------:R-:W-:Y:S01]  /*5480*/  FMUL.FTZ R13, R69, c[0x0][0x23c] ;  /* 0x00008f00450d7a20 */ /* 0x000fe20000410000 */
[----:B------:R-:W-:-:S04]  /*5490*/  FMNMX.FTZ R3, R158, R3, !PT ;  /* 0x000000039e037209 */ /* 0x000fc80007810000 */
[----:B------:R-:W-:Y:S01]  /*54a0*/  FSEL R13, R13, RZ, P0 ;  /* 0x000000ff0d0d7208 */ /* 0x000fe20000000000 */
[----:B-1----:R-:W-:-:S04]  /*54b0*/  FFMA.FTZ R7, R37, c[0x0][0x23c], -R5 ;  /* 0x00008f0025077a23 */ /* 0x002fc80000010805 */
[----:B------:R1:W2:Y:S02]  /*54c0*/  MUFU.EX2 R219, R7 ;  /* 0x0000000700db7308 */ /* 0x0002a40000000800 */
[----:B-1----:R-:W-:Y:S01]  /*54d0*/  FMNMX.FTZ R7, R160, R3, !PT ;  /* 0x00000003a0077209 */ /* 0x002fe20007810000 */
[----:B------:R-:W-:Y:S01]  /*54e0*/  FFMA.FTZ R3, R36, c[0x0][0x23c], -R5 ;  /* 0x00008f0024037a23 */ /* 0x000fe20000010805 */
[----:B--2---:R-:W-:Y:S02]  /*54f0*/  F2FP.PACK_AB R16, R219, R223 ;  /* 0x000000dfdb10723e */ /* 0x004fe400000000ff */
[----:B------:R-:W-:Y:S02]  /*5500*/  FMNMX.FTZ R7, R161, R7, !PT ;  /* 0x00000007a1077209 */ /* 0x000fe40007810000 */
[----:B------:R1:W-:Y:S03]  /*5510*/  MUFU.EX2 R221, R3 ;  /* 0x0000000300dd7308 */ /* 0x0003e60000000800 */
[----:B------:R-:W2:Y:S01]  /*5520*/  SHFL.BFLY PT, R8, R7, 0x2, 0x1f ;  /* 0x0c401f0007087f89 */ /* 0x000ea200000e0000 */
[----:B-1----:R-:W-:-:S04]  /*5530*/  FFMA.FTZ R3, R43, c[0x0][0x23c], -R13 ;  /* 0x00008f002b037a23 */ /* 0x002fc8000001080d */
[----:B------:R1:W-:Y:S01]  /*5540*/  MUFU.EX2 R218, R3 ;  /* 0x0000000300da7308 */ /* 0x0003e20000000800 */
[----:B--2---:R-:W-:Y:S02]  /*5550*/  FMNMX.FTZ R7, R7, R8, !PT ;  /* 0x0000000807077209 */ /* 0x004fe40007810000 */
[----:B-1----:R-:W-:Y:S01]  /*5560*/  FMNMX.FTZ R3, R6, R9, !PT ;  /* 0x0000000906037209 */ /* 0x002fe20007810000 */
[----:B------:R-:W-:-:S03]  /*5570*/  FFMA.FTZ R6, R39, c[0x0][0x23c], -R13 ;  /* 0x00008f0027067a23 */ /* 0x000fc6000001080d */
[C---:B------:R-:W-:Y:S01]  /*5580*/  FSETP.NEU.FTZ.AND P0, PT, R3.reuse, -INF , PT ;  /* 0xff8000000300780b */ /* 0x040fe20003f1d000 */
[----:B------:R1:W2:Y:S01]  /*5590*/  MUFU.EX2 R216, R6 ;  /* 0x0000000600d87308 */ /* 0x0002a20000000800 */
[----:B------:R-:W-:-:S05]  /*55a0*/  FMUL.FTZ R12, R3, c[0x0][0x23c] ;  /* 0x00008f00030c7a20 */ /* 0x000fca0000410000 */
[----:B------:R-:W-:-:S05]  /*55b0*/  FSEL R12, R12, RZ, P0 ;  /* 0x000000ff0c0c7208 */ /* 0x000fca0000000000 */
[----:B------:R-:W-:-:S04]  /*55c0*/  FFMA.FTZ R0, R42, c[0x0][0x23c], -R12 ;  /* 0x00008f002a007a23 */ /* 0x000fc8000001080c */
[----:B------:R3:W-:Y:S01]  /*55d0*/  MUFU.EX2 R210, R0 ;  /* 0x0000000000d27308 */ /* 0x0007e20000000800 */
[--C-:B-1----:R-:W-:Y:S01]  /*55e0*/  FFMA.FTZ R6, R38, c[0x0][0x23c], -R13.reuse ;  /* 0x00008f0026067a23 */ /* 0x102fe2000001080d */
[----:B--2---:R-:W-:Y:S01]  /*55f0*/  F2FP.PACK_AB R8, R216, R218 ;  /* 0x000000dad808723e */ /* 0x004fe200000000ff */
[----:B------:R-:W-:Y:S05]  /*5600*/  LDSM.16.MT88.4 R36, [R193+0x6800] ;  /* 0x00680000c124783b */ /* 0x000fea0000004200 */
[----:B------:R1:W-:Y:S01]  /*5610*/  MUFU.EX2 R217, R6 ;  /* 0x0000000600d97308 */ /* 0x0003e20000000800 */
[----:B---3--:R-:W-:Y:S02]  /*5620*/  FFMA.FTZ R0, R41, c[0x0][0x23c], -R12 ;  /* 0x00008f0029007a23 */ /* 0x008fe4000001080c */
[----:B------:R-:W-:Y:S05]  /*5630*/  LDSM.16.MT88.4 R40, [R193+0x6000] ;  /* 0x00600000c128783b */ /* 0x000fea0000004200 */
[----:B------:R2:W-:Y:S01]  /*5640*/  MUFU.EX2 R211, R0 ;  /* 0x0000000000d37308 */ /* 0x0005e20000000800 */
[----:B-1----:R-:W-:-:S07]  /*5650*/  FFMA.FTZ R6, R32, c[0x0][0x23c], -R13 ;  /* 0x00008f0020067a23 */ /* 0x002fce000001080d */
[----:B------:R1:W3:Y:S01]  /*5660*/  MUFU.EX2 R220, R6 ;  /* 0x0000000600dc7308 */ /* 0x0002e20000000800 */
[----:B--2---:R-:W-:-:S07]  /*5670*/  FFMA.FTZ R0, R33, c[0x0][0x23c], -R12 ;  /* 0x00008f0021007a23 */ /* 0x004fce000001080c */
[----:B------:R2:W4:Y:S01]  /*5680*/  MUFU.EX2 R214, R0 ;  /* 0x0000000000d67308 */ /* 0x0005220000000800 */
[----:B-1----:R-:W-:Y:S01]  /*5690*/  FFMA.FTZ R6, R45, c[0x0][0x23c], -R12 ;  /* 0x00008f002d067a23 */ /* 0x002fe2000001080c */
[----:B---3--:R-:W-:-:S06]  /*56a0*/  F2FP.PACK_AB R10, R220, R217 ;  /* 0x000000d9dc0a723e */ /* 0x008fcc00000000ff */
[----:B------:R1:W3:Y:S01]  /*56b0*/  MUFU.EX2 R213, R6 ;  /* 0x0000000600d57308 */ /* 0x0002e20000000800 */
[----:B--2---:R-:W-:Y:S01]  /*56c0*/  FFMA.FTZ R0, R44, c[0x0][0x23c], -R5 ;  /* 0x00008f002c007a23 */ /* 0x004fe20000010805 */
[----:B----4-:R-:W-:-:S06]  /*56d0*/  F2FP.PACK_AB R11, R214, R211 ;  /* 0x000000d3d60b723e */ /* 0x010fcc00000000ff */
[----:B------:R2:W4:Y:S01]  /*56e0*/  MUFU.EX2 R209, R0 ;  /* 0x0000000000d17308 */ /* 0x0005220000000800 */
[----:B-1----:R-:W1:Y:S01]  /*56f0*/  SHFL.BFLY PT, R6, R7, 0x1, 0x1f ;  /* 0x0c201f0007067f89 */ /* 0x002e6200000e0000 */
[----:B---3--:R-:W-:-:S07]  /*5700*/  F2FP.PACK_AB R9, R210, R213 ;  /* 0x000000d5d209723e */ /* 0x008fce00000000ff */
[----:B------:R-:W-:Y:S01]  /*5710*/  HMMA.16816.F32 R84, R8, R20, RZ ;  /* 0x000000140854723c */ /* 0x000fe200000018ff */
[----:B--2---:R-:W-:Y:S01]  /*5720*/  FFMA.FTZ R0, R34, c[0x0][0x23c], -R5 ;  /* 0x00008f0022007a23 */ /* 0x004fe20000010805 */
[----:B----4-:R-:W-:-:S03]  /*5730*/  F2FP.PACK_AB R18, R209, R221 ;  /* 0x000000ddd112723e */ /* 0x010fc600000000ff */
[----:B------:R2:W-:Y:S03]  /*5740*/  MUFU.EX2 R212, R0 ;  /* 0x0000000000d47308 */ /* 0x0005e60000000800 */
[----:B------:R-:W-:Y:S01]  /*5750*/  HMMA.16816.F32 R80, R8, R22, RZ ;  /* 0x000000160850723c */ /* 0x000fe200000018ff */
[----:B-1----:R-:W-:-:S07]  /*5760*/  FMNMX.FTZ R70, R7, R6, !PT ;  /* 0x0000000607467209 */ /* 0x002fce0007810000 */
[----:B------:R-:W-:Y:S01]  /*5770*/  HMMA.16816.F32 R64, R8, R24, RZ ;  /* 0x000000180840723c */ /* 0x000fe200000018ff */
[C---:B------:R-:W-:Y:S01]  /*5780*/  FSETP.NEU.FTZ.AND P0, PT, R70.reuse, -INF , PT ;  /* 0xff8000004600780b */ /* 0x040fe20003f1d000 */
[----:B------:R-:W-:-:S06]  /*5790*/  FMUL.FTZ R2, R70, c[0x0][0x23c] ;  /* 0x00008f0046027a20 */ /* 0x000fcc0000410000 */
[C---:B------:R-:W-:Y:S01]  /*57a0*/  HMMA.16816.F32 R60, R8.reuse, R26, RZ ;  /* 0x0000001a083c723c */ /* 0x040fe200000018ff */
[----:B--2---:R-:W-:Y:S01]  /*57b0*/  FSEL R0, R2, RZ, P0 ;  /* 0x000000ff02007208 */ /* 0x004fe20000000000 */
[----:B------:R-:W-:Y:S02]  /*57c0*/  FFMA.FTZ R2, R35, c[0x0][0x23c], -R5 ;  /* 0x00008f0023027a23 */ /* 0x000fe40000010805 */
[----:B------:R-:W-:Y:S02]  /*57d0*/  LDSM.16.MT88.4 R32, [R194+0x6800] ;  /* 0x00680000c220783b */ /* 0x000fe40000004200 */
[----:B------:R1:W-:Y:S02]  /*57e0*/  MUFU.EX2 R215, R2 ;  /* 0x0000000200d77308 */ /* 0x0003e40000000800 */
[----:B------:R-:W-:Y:S01]  /*57f0*/  HMMA.16816.F32 R56, R8, R28, RZ ;  /* 0x0000001c0838723c */ /* 0x000fe200000018ff */
[----:B-1----:R-:W-:-:S05]  /*5800*/  FFMA.FTZ R2, R50, c[0x0][0x23c], -R0 ;  /* 0x00008f0032027a23 */ /* 0x002fca0000010800 */
[----:B------:R1:W-:Y:S02]  /*5810*/  MUFU.EX2 R188, R2 ;  /* 0x0000000200bc7308 */ /* 0x0003e40000000800 */
[----:B-1----:R-:W-:-:S06]  /*5820*/  FFMA.FTZ R2, R49, c[0x0][0x23c], -R0 ;  /* 0x00008f0031027a23 */ /* 0x002fcc0000010800 */
[----:B------:R1:W2:Y:S02]  /*5830*/  MUFU.EX2 R184, R2 ;  /* 0x0000000200b87308 */ /* 0x0002a40000000800 */
[--C-:B-1----:R-:W-:Y:S01]  /*5840*/  FFMA.FTZ R2, R48, c[0x0][0x23c], -R0.reuse ;  /* 0x00008f0030027a23 */ /* 0x102fe20000010800 */
[----:B--2---:R-:W-:Y:S01]  /*5850*/  F2FP.PACK_AB R17, R184, R188 ;  /* 0x000000bcb811723e */ /* 0x004fe200000000ff */
[----:B------:R-:W-:Y:S04]  /*5860*/  HMMA.16816.F32 R48, R8, R40, RZ ;  /* 0x000000280830723c */ /* 0x000fe800000018ff */
[----:B------:R1:W-:Y:S02]  /*5870*/  MUFU.EX2 R189, R2 ;  /* 0x0000000200bd7308 */ /* 0x0003e40000000800 */
[----:B-1----:R-:W-:-:S02]  /*5880*/  FFMA.FTZ R2, R52, c[0x0][0x23c], -R0 ;  /* 0x00008f0034027a23 */ /* 0x002fc40000010800 */
[----:B------:R-:W-:Y:S04]  /*5890*/  HMMA.16816.F32 R52, R8, R30, RZ ;  /* 0x0000001e0834723c */ /* 0x000fe800000018ff */
[----:B------:R1:W2:Y:S02]  /*58a0*/  MUFU.EX2 R190, R2 ;  /* 0x0000000200be7308 */ /* 0x0002a40000000800 */
[----:B-1----:R-:W-:Y:S01]  /*58b0*/  FFMA.FTZ R2, R47, c[0x0][0x23c], -R13 ;  /* 0x00008f002f027a23 */ /* 0x002fe2000001080d */
[----:B--2---:R-:W-:-:S05]  /*58c0*/  F2FP.PACK_AB R19, R190, R189 ;  /* 0x000000bdbe13723e */ /* 0x004fca00000000ff */
[----:B------:R1:W-:Y:S02]  /*58d0*/  MUFU.EX2 R191, R2 ;  /* 0x0000000200bf7308 */ /* 0x0003e40000000800 */
[C---:B------:R-:W-:Y:S08]  /*58e0*/  HMMA.16816.F32 R96, R16.reuse, R20, RZ ;  /* 0x000000141060723c */ /* 0x040ff000000018ff */
[----:B------:R-:W-:Y:S01]  /*58f0*/  HMMA.16816.F32 R100, R16, R22, RZ ;  /* 0x000000161064723c */ /* 0x000fe200000018ff */
[----:B------:R-:W2:Y:S01]  /*5900*/  LDSM.16.MT88.4 R20, [R79+0x6800] ;  /* 0x006800004f14783b */ /* 0x000ea20000004200 */
[----:B-1----:R-:W-:-:S04]  /*5910*/  FFMA.FTZ R2, R46, c[0x0][0x23c], -R13 ;  /* 0x00008f002e027a23 */ /* 0x002fc8000001080d */
[----:B------:R1:W3:Y:S02]  /*5920*/  MUFU.EX2 R208, R2 ;  /* 0x0000000200d07308 */ /* 0x0002e40000000800 */
[C---:B------:R-:W-:Y:S08]  /*5930*/  HMMA.16816.F32 R92, R16.reuse, R24, RZ ;  /* 0x00000018105c723c */ /* 0x040ff000000018ff */
[----:B------:R-:W-:Y:S01]  /*5940*/  HMMA.16816.F32 R112, R16, R26, RZ ;  /* 0x0000001a1070723c */ /* 0x000fe200000018ff */
[----:B------:R-:W4:Y:S01]  /*5950*/  LDSM.16.MT88.4 R24, [R192+0x6800] ;  /* 0x00680000c018783b */ /* 0x000f220000004200 */
[----:B-1----:R-:W-:-:S06]  /*5960*/  FFMA.FTZ R2, R74, c[0x0][0x23c], -R13 ;  /* 0x00008f004a027a23 */ /* 0x002fcc000001080d */
[----:B------:R-:W-:Y:S01]  /*5970*/  HMMA.16816.F32 R44, R8, R42, RZ ;  /* 0x0000002a082c723c */ /* 0x000fe200000018ff */
[----:B------:R1:W-:Y:S06]  /*5980*/  MUFU.EX2 R207, R2 ;  /* 0x0000000200cf7308 */ /* 0x0003ec0000000800 */
[----:B---3--:R-:W-:Y:S01]  /*5990*/  F2FP.PACK_AB R8, R208, R191 ;  /* 0x000000bfd008723e */ /* 0x008fe200000000ff */
[C---:B------:R-:W-:Y:S08]  /*59a0*/  HMMA.16816.F32 R124, R16.reuse, R30, RZ ;  /* 0x0000001e107c723c */ /* 0x040ff000000018ff */
[----:B------:R-:W-:Y:S01]  /*59b0*/  HMMA.16816.F32 R108, R16, R42, RZ ;  /* 0x0000002a106c723c */ /* 0x000fe200000018ff */
[----:B-1----:R-:W-:-:S04]  /*59c0*/  FFMA.FTZ R2, R73, c[0x0][0x23c], -R13 ;  /* 0x00008f0049027a23 */ /* 0x002fc8000001080d */
[----:B------:R1:W3:Y:S02]  /*59d0*/  MUFU.EX2 R206, R2 ;  /* 0x0000000200ce7308 */ /* 0x0002e40000000800 */
[--C-:B-1----:R-:W-:Y:S01]  /*59e0*/  FFMA.FTZ R2, R88, c[0x0][0x23c], -R12.reuse ;  /* 0x00008f0058027a23 */ /* 0x102fe2000001080c */
[----:B---3--:R-:W-:Y:S01]  /*59f0*/  F2FP.PACK_AB R10, R206, R207 ;  /* 0x000000cfce0a723e */ /* 0x008fe200000000ff */
[C---:B------:R-:W-:Y:S04]  /*5a00*/  HMMA.16816.F32 R88, R16.reuse, R28, RZ ;  /* 0x0000001c1058723c */ /* 0x040fe800000018ff */
[----:B------:R1:W-:Y:S04]  /*5a10*/  MUFU.EX2 R183, R2 ;  /* 0x0000000200b77308 */ /* 0x0003e80000000800 */
[----:B------:R-:W-:Y:S01]  /*5a20*/  HMMA.16816.F32 R28, R16, R40, RZ ;  /* 0x00000028101c723c */ /* 0x000fe200000018ff */
[----:B------:R-:W-:Y:S01]  /*5a30*/  LDSM.16.MT88.4 R16, [R194+0x7000] ;  /* 0x00700000c210783b */ /* 0x000fe20000004200 */
[----:B-1----:R-:W-:-:S04]  /*5a40*/  FFMA.FTZ R2, R77, c[0x0][0x23c], -R12 ;  /* 0x00008f004d027a23 */ /* 0x002fc8000001080c */
[----:B------:R1:W3:Y:S02]  /*5a50*/  MUFU.EX2 R187, R2 ;  /* 0x0000000200bb7308 */ /* 0x0002e40000000800 */
[----:B-1----:R-:W-:Y:S01]  /*5a60*/  FFMA.FTZ R2, R75, c[0x0][0x23c], -R12 ;  /* 0x00008f004b027a23 */ /* 0x002fe2000001080c */
[----:B---3--:R-:W-:-:S05]  /*5a70*/  F2FP.PACK_AB R9, R187, R183 ;  /* 0x000000b7bb09723e */ /* 0x008fca00000000ff */
[----:B------:R1:W-:Y:S02]  /*5a80*/  MUFU.EX2 R186, R2 ;  /* 0x0000000200ba7308 */ /* 0x0003e40000000800 */
[----:B-1----:R-:W-:-:S06]  /*5a90*/  FFMA.FTZ R2, R76, c[0x0][0x23c], -R12 ;  /* 0x00008f004c027a23 */ /* 0x002fcc000001080c */
[----:B------:R1:W3:Y:S02]  /*5aa0*/  MUFU.EX2 R185, R2 ;  /* 0x0000000200b97308 */ /* 0x0002e40000000800 */
[----:B-1----:R-:W-:Y:S01]  /*5ab0*/  FFMA.FTZ R2, R106, c[0x0][0x23c], -R5 ;  /* 0x00008f006a027a23 */ /* 0x002fe20000010805 */
[----:B---3--:R-:W-:-:S05]  /*5ac0*/  F2FP.PACK_AB R11, R185, R186 ;  /* 0x000000bab90b723e */ /* 0x008fca00000000ff */
[----:B------:R1:W-:Y:S02]  /*5ad0*/  MUFU.EX2 R232, R2 ;  /* 0x0000000200e87308 */ /* 0x0003e40000000800 */
[C---:B--2---:R-:W-:Y:S08]  /*5ae0*/  HMMA.16816.F32 R120, R8.reuse, R20, R84 ;  /* 0x000000140878723c */ /* 0x044ff00000001854 */
[----:B------:R-:W-:Y:S01]  /*5af0*/  HMMA.16816.F32 R116, R8, R32, R64 ;  /* 0x000000200874723c */ /* 0x000fe20000001840 */
[----:B-1----:R-:W-:-:S04]  /*5b00*/  FFMA.FTZ R2, R105, c[0x0][0x23c], -R5 ;  /* 0x00008f0069027a23 */ /* 0x002fc80000010805 */
[----:B------:R1:W2:Y:S03]  /*5b10*/  MUFU.EX2 R182, R2 ;  /* 0x0000000200b67308 */ /* 0x0002a60000000800 */
[C---:B------:R-:W-:Y:S08]  /*5b20*/  HMMA.16816.F32 R84, R8.reuse, R36, R48 ;  /* 0x000000240854723c */ /* 0x040ff00000001830 */
[----:B------:R-:W-:Y:S01]  /*5b30*/  HMMA.16816.F32 R64, R8, R34, R60 ;  /* 0x000000220840723c */ /* 0x000fe2000000183c */
[----:B-1----:R-:W-:-:S07]  /*5b40*/  FFMA.FTZ R2, R107, c[0x0][0x23c], -R5 ;  /* 0x00008f006b027a23 */ /* 0x002fce0000010805 */
[C---:B------:R-:W-:Y:S01]  /*5b50*/  HMMA.16816.F32 R80, R8.reuse, R22, R80 ;  /* 0x000000160850723c */ /* 0x040fe20000001850 */
[----:B------:R1:W-:Y:S07]  /*5b60*/  MUFU.EX2 R181, R2 ;  /* 0x0000000200b57308 */ /* 0x0003ee0000000800 */
[C---:B----4-:R-:W-:Y:S08]  /*5b70*/  HMMA.16816.F32 R60, R8.reuse, R26, R52 ;  /* 0x0000001a083c723c */ /* 0x050ff00000001834 */
[----:B------:R-:W-:Y:S01]  /*5b80*/  HMMA.16816.F32 R48, R8, R38, R44 ;  /* 0x000000260830723c */ /* 0x000fe2000000182c */
[----:B-1----:R-:W-:-:S04]  /*5b90*/  FFMA.FTZ R2, R104, c[0x0][0x23c], -R5 ;  /* 0x00008f0068027a23 */ /* 0x002fc80000010805 */
[----:B------:R1:W3:Y:S03]  /*5ba0*/  MUFU.EX2 R180, R2 ;  /* 0x0000000200b47308 */ /* 0x0002e60000000800 */
[----:B------:R-:W-:Y:S07]  /*5bb0*/  HMMA.16816.F32 R104, R8, R24, R56 ;  /* 0x000000180868723c */ /* 0x000fee0000001838 */
[----:B------:R-:W-:-:S02]  /*5bc0*/  F2FP.PACK_AB R8, R215, R212 ;  /* 0x000000d4d708723e */ /* 0x000fc400000000ff */
[----:B--2---:R-:W-:Y:S01]  /*5bd0*/  F2FP.PACK_AB R10, R182, R232 ;  /* 0x000000e8b60a723e */ /* 0x004fe200000000ff */
[----:B-1----:R-:W-:Y:S01]  /*5be0*/  FFMA.FTZ R2, R137, c[0x0][0x23c], -R0 ;  /* 0x00008f0089027a23 */ /* 0x002fe20000010800 */
[----:B---3--:R-:W-:-:S03]  /*5bf0*/  F2FP.PACK_AB R4, R180, R181 ;  /* 0x000000b5b404723e */ /* 0x008fc600000000ff */
        /* <DEDUP_REMOVED lines=11> */
[C---:B------:R-:W-:Y:S08]  /*5cb0*/  HMMA.16816.F32 R56, R8.reuse, R20, R96 ;  /* 0x000000140838723c */ /* 0x040ff00000001860 */
[----:B------:R-:W-:Y:S01]  /*5cc0*/  HMMA.16816.F32 R52, R8, R32, R92 ;  /* 0x000000200834723c */ /* 0x000fe2000000185c */
[----:B------:R-:W-:Y:S01]  /*5cd0*/  LDSM.16.MT88.4 R92, [R79+0x7800] ;  /* 0x007800004f5c783b */ /* 0x000fe20000004200 */
[----:B-1----:R-:W-:-:S04]  /*5ce0*/  FFMA.FTZ R2, R134, c[0x0][0x23c], -R13 ;  /* 0x00008f0086027a23 */ /* 0x002fc8000001080d */
[----:B------:R1:W-:Y:S02]  /*5cf0*/  MUFU.EX2 R173, R2 ;  /* 0x0000000200ad7308 */ /* 0x0003e40000000800 */
[C---:B------:R-:W-:Y:S01]  /*5d00*/  HMMA.16816.F32 R132, R8.reuse, R36, R28 ;  /* 0x000000240884723c */ /* 0x040fe2000000181c */
[----:B------:R-:W2:Y:S07]  /*5d10*/  LDSM.16.MT88.4 R28, [R79+0x7000] ;  /* 0x007000004f1c783b */ /* 0x000eae0000004200 */
[----:B------:R-:W-:Y:S01]  /*5d20*/  HMMA.16816.F32 R44, R8, R22, R100 ;  /* 0x00000016082c723c */ /* 0x000fe20000001864 */
[----:B------:R-:W3:Y:S01]  /*5d30*/  LDSM.16.MT88.4 R20, [R192+0x7000] ;  /* 0x00700000c014783b */ /* 0x000ee20000004200 */
[----:B-1----:R-:W-:-:S06]  /*5d40*/  FFMA.FTZ R2, R129, c[0x0][0x23c], -R13 ;  /* 0x00008f0081027a23 */ /* 0x002fcc000001080d */
[C---:B------:R-:W-:Y:S01]  /*5d50*/  HMMA.16816.F32 R40, R8.reuse, R34, R112 ;  /* 0x000000220828723c */ /* 0x040fe20000001870 */
[----:B------:R-:W1:Y:S01]  /*5d60*/  LDSM.16.MT88.4 R32, [R193+0x7000] ;  /* 0x00700000c120783b */ /* 0x000e620000004200 */
[----:B------:R4:W5:Y:S06]  /*5d70*/  MUFU.EX2 R174, R2 ;  /* 0x0000000200ae7308 */ /* 0x00096c0000000800 */
[----:B------:R-:W-:Y:S01]  /*5d80*/  HMMA.16816.F32 R36, R8, R38, R108 ;  /* 0x000000260824723c */ /* 0x000fe2000000186c */
[----:B------:R-:W1:Y:S01]  /*5d90*/  LDSM.16.MT88.4 R108, [R194+0x7800] ;  /* 0x00780000c26c783b */ /* 0x000e620000004200 */
[----:B----4-:R-:W-:-:S04]  /*5da0*/  FFMA.FTZ R2, R130, c[0x0][0x23c], -R13 ;  /* 0x00008f0082027a23 */ /* 0x010fc8000001080d */
[----:B------:R4:W-:Y:S02]  /*5db0*/  MUFU.EX2 R172, R2 ;  /* 0x0000000200ac7308 */ /* 0x0009e40000000800 */
[----:B----4-:R-:W-:Y:S02]  /*5dc0*/  FFMA.FTZ R2, R131, c[0x0][0x23c], -R13 ;  /* 0x00008f0083027a23 */ /* 0x010fe4000001080d */
[C---:B------:R-:W-:Y:S04]  /*5dd0*/  HMMA.16816.F32 R128, R8.reuse, R24, R88 ;  /* 0x000000180880723c */ /* 0x040fe80000001858 */
[----:B------:R4:W1:Y:S04]  /*5de0*/  MUFU.EX2 R171, R2 ;  /* 0x0000000200ab7308 */ /* 0x0008680000000800 */
[----:B------:R-:W-:Y:S01]  /*5df0*/  HMMA.16816.F32 R24, R8, R26, R124 ;  /* 0x0000001a0818723c */ /* 0x000fe2000000187c */
[----:B------:R-:W2:Y:S06]  /*5e00*/  LDSM.16.MT88.4 R124, [R192+0x7800] ;  /* 0x00780000c07c783b */ /* 0x000eac0000004200 */
[----:B-----5:R-:W-:Y:S01]  /*5e10*/  F2FP.PACK_AB R8, R174, R173 ;  /* 0x000000adae08723e */ /* 0x020fe200000000ff */
[----:B----4-:R-:W-:Y:S01]  /*5e20*/  FFMA.FTZ R2, R140, c[0x0][0x23c], -R12 ;  /* 0x00008f008c027a23 */ /* 0x010fe2000001080c */
[----:B-1----:R-:W-:-:S03]  /*5e30*/  F2FP.PACK_AB R10, R171, R172 ;  /* 0x000000acab0a723e */ /* 0x002fc600000000ff */
[----:B------:R1:W-:Y:S02]  /*5e40*/  MUFU.EX2 R170, R2 ;  /* 0x0000000200aa7308 */ /* 0x0003e40000000800 */
[----:B-1----:R-:W-:-:S06]  /*5e50*/  FFMA.FTZ R2, R136, c[0x0][0x23c], -R12 ;  /* 0x00008f0088027a23 */ /* 0x002fcc000001080c */
        /* <DEDUP_REMOVED lines=9> */
[C---:B--2---:R-:W-:Y:S08]  /*5ef0*/  HMMA.16816.F32 R96, R8.reuse, R28, R120 ;  /* 0x0000001c0860723c */ /* 0x044ff00000001878 */
[----:B------:R-:W-:Y:S01]  /*5f00*/  HMMA.16816.F32 R116, R8, R16, R116 ;  /* 0x000000100874723c */ /* 0x000fe20000001874 */
[----:B-1----:R-:W-:Y:S01]  /*5f10*/  FFMA.FTZ R2, R141, c[0x0][0x23c], -R5 ;  /* 0x00008f008d027a23 */ /* 0x002fe20000010805 */
[----:B----4-:R-:W-:-:S03]  /*5f20*/  F2FP.PACK_AB R6, R166, R179 ;  /* 0x000000b3a606723e */ /* 0x010fc600000000ff */
[----:B------:R1:W-:Y:S03]  /*5f30*/  MUFU.EX2 R165, R2 ;  /* 0x0000000200a57308 */ /* 0x0003e60000000800 */
[C---:B---3--:R-:W-:Y:S08]  /*5f40*/  HMMA.16816.F32 R120, R8.reuse, R20, R104 ;  /* 0x000000140878723c */ /* 0x048ff00000001868 */
[----:B------:R-:W-:Y:S01]  /*5f50*/  HMMA.16816.F32 R84, R8, R32, R84 ;  /* 0x000000200854723c */ /* 0x000fe20000001854 */
[----:B-1----:R-:W-:-:S07]  /*5f60*/  FFMA.FTZ R2, R143, c[0x0][0x23c], -R5 ;  /* 0x00008f008f027a23 */ /* 0x002fce0000010805 */
[C---:B------:R-:W-:Y:S01]  /*5f70*/  HMMA.16816.F32 R88, R8.reuse, R30, R80 ;  /* 0x0000001e0858723c */ /* 0x040fe20000001850 */
[----:B------:R1:W2:Y:S07]  /*5f80*/  MUFU.EX2 R164, R2 ;  /* 0x0000000200a47308 */ /* 0x0002ae0000000800 */
[C---:B------:R-:W-:Y:S08]  /*5f90*/  HMMA.16816.F32 R64, R8.reuse, R18, R64 ;  /* 0x000000120840723c */ /* 0x040ff00000001840 */
[----:B------:R-:W-:Y:S01]  /*5fa0*/  HMMA.16816.F32 R60, R8, R22, R60 ;  /* 0x00000016083c723c */ /* 0x000fe2000000183c */
[----:B-1----:R-:W-:Y:S01]  /*5fb0*/  FFMA.FTZ R2, R144, c[0x0][0x23c], -R5 ;  /* 0x00008f0090027a23 */ /* 0x002fe20000010805 */
[----:B--2---:R-:W-:-:S03]  /*5fc0*/  F2FP.PACK_AB R140, R164, R165 ;  /* 0x000000a5a48c723e */ /* 0x004fc600000000ff */
[----:B------:R1:W-:Y:S03]  /*5fd0*/  MUFU.EX2 R163, R2 ;  /* 0x0000000200a37308 */ /* 0x0003e60000000800 */
[----:B------:R-:W-:Y:S01]  /*5fe0*/  HMMA.16816.F32 R48, R8, R34, R48 ;  /* 0x000000220830723c */ /* 0x000fe20000001830 */
[----:B------:R-:W2:Y:S01]  /*5ff0*/  LDSM.16.MT88.4 R8, [R193+0x7800] ;  /* 0x00780000c108783b */ /* 0x000ea20000004200 */
[----:B-1----:R-:W-:-:S04]  /*6000*/  FFMA.FTZ R2, R153, c[0x0][0x23c], -R0 ;  /* 0x00008f0099027a23 */ /* 0x002fc80000010800 */
[----:B------:R1:W-:Y:S02]  /*6010*/  MUFU.EX2 R144, R2 ;  /* 0x0000000200907308 */ /* 0x0003e40000000800 */
[----:B-1----:R-:W-:-:S06]  /*6020*/  FFMA.FTZ R2, R146, c[0x0][0x23c], -R0 ;  /* 0x00008f0092027a23 */ /* 0x002fcc0000010800 */
[----:B------:R1:W3:Y:S02]  /*6030*/  MUFU.EX2 R77, R2 ;  /* 0x00000002004d7308 */ /* 0x0002e40000000800 */
[----:B-1----:R-:W-:-:S06]  /*6040*/  FFMA.FTZ R2, R147, c[0x0][0x23c], -R0 ;  /* 0x00008f0093027a23 */ /* 0x002fcc0000010800 */
[----:B------:R1:W-:Y:S02]  /*6050*/  MUFU.EX2 R76, R2 ;  /* 0x00000002004c7308 */ /* 0x0003e40000000800 */
[----:B-1----:R-:W-:-:S06]  /*6060*/  FFMA.FTZ R2, R148, c[0x0][0x23c], -R0 ;  /* 0x00008f0094027a23 */ /* 0x002fcc0000010800 */
[----:B------:R1:W4:Y:S02]  /*6070*/  MUFU.EX2 R75, R2 ;  /* 0x00000002004b7308 */ /* 0x0003240000000800 */
[----:B-1----:R-:W-:Y:S01]  /*6080*/  FFMA.FTZ R2, R145, c[0x0][0x23c], -R5 ;  /* 0x00008f0091027a23 */ /* 0x002fe20000010805 */
[----:B---3--:R-:W-:Y:S02]  /*6090*/  F2FP.PACK_AB R5, R77, R144 ;  /* 0x000000904d05723e */ /* 0x008fe400000000ff */
[----:B----4-:R-:W-:-:S03]  /*60a0*/  F2FP.PACK_AB R7, R75, R76 ;  /* 0x0000004c4b07723e */ /* 0x010fc600000000ff */
[----:B------:R1:W3:Y:S04]  /*60b0*/  MUFU.EX2 R145, R2 ;  /* 0x0000000200917308 */ /* 0x0002e80000000800 */
[C---:B------:R-:W-:Y:S08]  /*60c0*/  HMMA.16816.F32 R56, R4.reuse, R28, R56 ;  /* 0x0000001c0438723c */ /* 0x040ff00000001838 */
[----:B------:R-:W-:Y:S01]  /*60d0*/  HMMA.16816.F32 R52, R4, R16, R52 ;  /* 0x000000100434723c */ /* 0x000fe20000001834 */
[----:B-1----:R-:W-:Y:S01]  /*60e0*/  FFMA.FTZ R2, R149, c[0x0][0x23c], -R13 ;  /* 0x00008f0095027a23 */ /* 0x002fe2000001080d */
[----:B---3--:R-:W-:-:S03]  /*60f0*/  F2FP.PACK_AB R142, R145, R163 ;  /* 0x000000a3918e723e */ /* 0x008fc600000000ff */
[----:B------:R1:W-:Y:S03]  /*6100*/  MUFU.EX2 R73, R2 ;  /* 0x0000000200497308 */ /* 0x0003e60000000800 */
[C---:B------:R-:W-:Y:S08]  /*6110*/  HMMA.16816.F32 R112, R4.reuse, R20, R128 ;  /* 0x000000140470723c */ /* 0x040ff00000001880 */
[----:B------:R-:W-:Y:S01]  /*6120*/  HMMA.16816.F32 R44, R4, R30, R44 ;  /* 0x0000001e042c723c */ /* 0x000fe2000000182c */
[----:B-1----:R-:W-:-:S07]  /*6130*/  FFMA.FTZ R2, R150, c[0x0][0x23c], -R13 ;  /* 0x00008f0096027a23 */ /* 0x002fce000001080d */
[C---:B------:R-:W-:Y:S01]  /*6140*/  HMMA.16816.F32 R40, R4.reuse, R18, R40 ;  /* 0x000000120428723c */ /* 0x040fe20000001828 */
[----:B------:R1:W3:Y:S07]  /*6150*/  MUFU.EX2 R74, R2 ;  /* 0x00000002004a7308 */ /* 0x0002ee0000000800 */
[C---:B------:R-:W-:Y:S08]  /*6160*/  HMMA.16816.F32 R24, R4.reuse, R22, R24 ;  /* 0x000000160418723c */ /* 0x040ff00000001818 */
[----:B------:R-:W-:Y:S01]  /*6170*/  HMMA.16816.F32 R128, R4, R32, R132 ;  /* 0x000000200480723c */ /* 0x000fe20000001884 */
[----:B-1----:R-:W-:Y:S01]  /*6180*/  FFMA.FTZ R2, R151, c[0x0][0x23c], -R13 ;  /* 0x00008f0097027a23 */ /* 0x002fe2000001080d */
[----:B---3--:R-:W-:-:S03]  /*6190*/  F2FP.PACK_AB R136, R74, R73 ;  /* 0x000000494a88723e */ /* 0x008fc600000000ff */
[----:B------:R1:W-:Y:S03]  /*61a0*/  MUFU.EX2 R28, R2 ;  /* 0x00000002001c7308 */ /* 0x0003e60000000800 */
[----:B------:R-:W-:Y:S07]  /*61b0*/  HMMA.16816.F32 R36, R4, R34, R36 ;  /* 0x000000220424723c */ /* 0x000fee0000001824 */
[----:B------:R-:W-:-:S02]  /*61c0*/  FADD.FTZ R5, R218, R216 ;  /* 0x000000d8da057221 */ /* 0x000fc40000010000 */
[----:B------:R-:W-:Y:S02]  /*61d0*/  FADD.FTZ R6, R213, R210 ;  /* 0x000000d2d5067221 */ /* 0x000fe40000010000 */
[----:B------:R-:W-:Y:S02]  /*61e0*/  FADD.FTZ R5, R217, R5 ;  /* 0x00000005d9057221 */ /* 0x000fe40000010000 */
[----:B------:R-:W-:Y:S02]  /*61f0*/  FADD.FTZ R6, R211, R6 ;  /* 0x00000006d3067221 */ /* 0x000fe40000010000 */
[----:B-1----:R-:W-:Y:S02]  /*6200*/  FFMA.FTZ R2, R152, c[0x0][0x23c], -R13 ;  /* 0x00008f0098027a23 */ /* 0x002fe4000001080d */
[----:B------:R-:W-:Y:S02]  /*6210*/  FADD.FTZ R5, R220, R5 ;  /* 0x00000005dc057221 */ /* 0x000fe40000010000 */
[----:B------:R1:W3:Y:S01]  /*6220*/  MUFU.EX2 R234, R2 ;  /* 0x0000000200ea7308 */ /* 0x0002e20000000800 */
[----:B------:R-:W-:-:S02]  /*6230*/  FADD.FTZ R6, R214, R6 ;  /* 0x00000006d6067221 */ /* 0x000fc40000010000 */
[----:B------:R-:W-:Y:S02]  /*6240*/  FADD.FTZ R5, R191, R5 ;  /* 0x00000005bf057221 */ /* 0x000fe40000010000 */
[----:B------:R-:W-:Y:S02]  /*6250*/  FADD.FTZ R6, R183, R6 ;  /* 0x00000006b7067221 */ /* 0x000fe40000010000 */
[----:B-1----:R-:W-:Y:S01]  /*6260*/  FFMA.FTZ R2, R154, c[0x0][0x23c], -R12 ;  /* 0x00008f009a027a23 */ /* 0x002fe2000001080c */
[----:B---3--:R-:W-:-:S03]  /*6270*/  F2FP.PACK_AB R138, R234, R28 ;  /* 0x0000001cea8a723e */ /* 0x008fc600000000ff */
[----:B------:R1:W-:Y:S02]  /*6280*/  MUFU.EX2 R16, R2 ;  /* 0x0000000200107308 */ /* 0x0003e40000000800 */
        /* <DEDUP_REMOVED lines=10> */
[C---:B------:R-:W-:Y:S08]  /*6330*/  HMMA.16816.F32 R100, R136.reuse, R108, R116 ;  /* 0x0000006c8864723c */ /* 0x040ff00000001874 */
[----:B------:R-:W-:Y:S01]  /*6340*/  HMMA.16816.F32 R80, R136, R92, R96 ;  /* 0x0000005c8850723c */ /* 0x000fe20000001860 */
[----:B-1----:R-:W-:-:S04]  /*6350*/  FFMA.FTZ R2, R158, c[0x0][0x23c], -R0 ;  /* 0x00008f009e027a23 */ /* 0x002fc80000010800 */
[----:B------:R1:W3:Y:S03]  /*6360*/  MUFU.EX2 R12, R2 ;  /* 0x00000002000c7308 */ /* 0x0002e60000000800 */
[C---:B------:R-:W-:Y:S08]  /*6370*/  HMMA.16816.F32 R116, R136.reuse, R124, R120 ;  /* 0x0000007c8874723c */ /* 0x040ff00000001878 */
[----:B--2---:R-:W-:Y:S01]  /*6380*/  HMMA.16816.F32 R132, R136, R8, R84 ;  /* 0x000000088884723c */ /* 0x004fe20000001854 */
[--C-:B-1----:R-:W-:Y:S01]  /*6390*/  FFMA.FTZ R2, R160, c[0x0][0x23c], -R0.reuse ;  /* 0x00008f00a0027a23 */ /* 0x102fe20000010800 */
[----:B---3--:R-:W-:Y:S01]  /*63a0*/  F2FP.PACK_AB R141, R12, R13 ;  /* 0x0000000d0c8d723e */ /* 0x008fe200000000ff */
[----:B------:R-:W-:-:S05]  /*63b0*/  FFMA.FTZ R0, R161, c[0x0][0x23c], -R0 ;  /* 0x00008f00a1007a23 */ /* 0x000fca0000010800 */
[C---:B------:R-:W-:Y:S01]  /*63c0*/  HMMA.16816.F32 R88, R136.reuse, R94, R88 ;  /* 0x0000005e8858723c */ /* 0x040fe20000001858 */
[----:B------:R1:W-:Y:S07]  /*63d0*/  MUFU.EX2 R7, R2 ;  /* 0x0000000200077308 */ /* 0x0003ee0000000800 */
[C---:B------:R-:W-:Y:S01]  /*63e0*/  HMMA.16816.F32 R104, R136.reuse, R110, R64 ;  /* 0x0000006e8868723c */ /* 0x040fe20000001840 */
[----:B------:R2:W3:Y:S07]  /*63f0*/  MUFU.EX2 R233, R0 ;  /* 0x0000000000e97308 */ /* 0x0004ee0000000800 */
[----:B------:R-:W-:Y:S01]  /*6400*/  HMMA.16816.F32 R120, R136, R126, R60 ;  /* 0x0000007e8878723c */ /* 0x000fe2000000183c */
[----:B-1----:R-:W-:-:S04]  /*6410*/  FADD.FTZ R2, R188, R184 ;  /* 0x000000b8bc027221 */ /* 0x002fc80000010000 */
[----:B------:R-:W-:-:S03]  /*6420*/  FADD.FTZ R2, R189, R2 ;  /* 0x00000002bd027221 */ /* 0x000fc60000010000 */
[----:B------:R-:W-:Y:S01]  /*6430*/  HMMA.16816.F32 R136, R136, R10, R48 ;  /* 0x0000000a8888723c */ /* 0x000fe20000001830 */
[----:B--2---:R-:W-:Y:S01]  /*6440*/  FADD.FTZ R0, R223, R219 ;  /* 0x000000dbdf007221 */ /* 0x004fe20000010000 */
[----:B---3--:R-:W-:Y:S01]  /*6450*/  F2FP.PACK_AB R143, R233, R7 ;  /* 0x00000007e98f723e */ /* 0x008fe200000000ff */
[----:B------:R-:W-:Y:S02]  /*6460*/  FADD.FTZ R2, R190, R2 ;  /* 0x00000002be027221 */ /* 0x000fe40000010000 */
[----:B------:R-:W-:Y:S02]  /*6470*/  FADD.FTZ R0, R221, R0 ;  /* 0x00000000dd007221 */ /* 0x000fe40000010000 */
[----:B------:R-:W-:Y:S02]  /*6480*/  FADD.FTZ R2, R177, R2 ;  /* 0x00000002b1027221 */ /* 0x000fe40000010000 */
[----:B------:R-:W-:Y:S01]  /*6490*/  FADD.FTZ R0, R209, R0 ;  /* 0x00000000d1007221 */ /* 0x000fe20000010000 */
[----:B------:R-:W-:Y:S01]  /*64a0*/  HMMA.16816.F32 R84, R140, R92, R56 ;  /* 0x0000005c8c54723c */ /* 0x000fe20000001838 */
[----:B------:R-:W-:-:S02]  /*64b0*/  FADD.FTZ R2, R178, R2 ;  /* 0x00000002b2027221 */ /* 0x000fc40000010000 */
[----:B------:R-:W-:-:S04]  /*64c0*/  FADD.FTZ R0, R212, R0 ;  /* 0x00000000d4007221 */ /* 0x000fc80000010000 */
        /* <DEDUP_REMOVED lines=50> */
[----:B------:R-:W-:Y:S05]  /*67f0*/  @!P1 BRA `(.L_x_1563) ;  /* 0x0000416000009947 */ /* 0x000fea0003800000 */
[----:B------:R-:W-:Y:S01]  /*6800*/  ISETP.GE.AND P0, PT, R240, c[0x0][0x220], PT ;  /* 0x00008800f0007a0c */ /* 0x000fe20003f06270 */
[----:B------:R-:W-:Y:S01]  /*6810*/  IMAD R227, R224, -0x2, R251 ;  /* 0xfffffffee0e37824 */ /* 0x000fe200078e02fb */
[----:B------:R-:W-:Y:S01]  /*6820*/  ULDC.64 UR4, c[0x0][0x1a0] ;  /* 0x0000680000047ab9 */ /* 0x000fe20000000a00 */
[----:B------:R-:W-:Y:S01]  /*6830*/  IMAD.MOV.U32 R238, RZ, RZ, c[0x0][0x1a4] ;  /* 0x00006900ffee7624 */ /* 0x000fe200078e00ff */
[----:B------:R-:W-:Y:S01]  /*6840*/  LEA.HI.SX32 R206, R222, 0xfffffffe, 0x1a ;  /* 0xfffffffedece7811 */ /* 0x000fe200078fd2ff */
[----:B------:R-:W-:Y:S01]  /*6850*/  IMAD.MOV.U32 R73, RZ, RZ, R70 ;  /* 0x000000ffff497224 */ /* 0x000fe200078e0046 */
[----:B------:R-:W-:Y:S01]  /*6860*/  IADD3 R227, R72, R227, -R162 ;  /* 0x000000e348e37210 */ /* 0x000fe20007ffe8a2 */
[----:B------:R-:W-:Y:S01]  /*6870*/  IMAD.MOV.U32 R76, RZ, RZ, R3 ;  /* 0x000000ffff4c7224 */ /* 0x000fe200078e0003 */
[----:B------:R-:W-:Y:S01]  /*6880*/  MOV R72, R71 ;  /* 0x0000004700487202 */ /* 0x000fe20000000f00 */
[----:B------:R-:W-:Y:S01]  /*6890*/  IMAD.MOV.U32 R250, RZ, RZ, c[0x0][0x1a4] ;  /* 0x00006900fffa7624 */ /* 0x000fe200078e00ff */
[----:B------:R-:W-:Y:S01]  /*68a0*/  MOV R75, R69 ;  /* 0x00000045004b7202 */ /* 0x000fe20000000f00 */
[----:B------:R-:W-:Y:S01]  /*68b0*/  IMAD.MOV.U32 R251, RZ, RZ, -0x40 ;  /* 0xffffffc0fffb7424 */ /* 0x000fe200078e00ff */
[----:B------:R-:W-:Y:S01]  /*68c0*/  MOV R248, c[0x0][0x1a0] ;  /* 0x0000680000f87a02 */ /* 0x000fe20000000f00 */
[----:B------:R-:W-:Y:S01]  /*68d0*/  @!P0 IMAD R238, R238, 0x30, RZ ;  /* 0x00000030eeee8824 */ /* 0x000fe200078e02ff */
[----:B------:R-:W-:Y:S01]  /*68e0*/  MOV R249, c[0x0][0x1a0] ;  /* 0x0000680000f97a02 */ /* 0x000fe20000000f00 */
[----:B------:R-:W-:-:S02]  /*68f0*/  USHF.L.U64.HI UR5, UR4, 0x4, UR5 ;  /* 0x0000000404057899 */ /* 0x000fc40008010205 */
[----:B------:R-:W-:Y:S01]  /*6900*/  USHF.L.U32 UR4, UR4, 0x4, URZ ;  /* 0x0000000404047899 */ /* 0x000fe2000800063f */
[----:B------:R-:W-:Y:S05]  /*6910*/  BRA `(.L_x_1564) ;  /* 0x000004e000007947 */ /* 0x000fea0003800000 */
.L_x_1566:
[----:B------:R-:W-:Y:S01]  /*6920*/  IMAD.MOV.U32 R212, RZ, RZ, c[0x0][0x198] ;  /* 0x00006600ffd47624 */ /* 0x000fe200078e00ff */
[C---:B------:R-:W-:Y:S01]  /*6930*/  @!P0 IADD3 R4, R206.reuse, -0x1, RZ ;  /* 0xffffffffce048810 */ /* 0x040fe20007ffe0ff */
[----:B------:R-:W-:Y:S01]  /*6940*/  IMAD.MOV.U32 R213, RZ, RZ, c[0x0][0x198] ;  /* 0x00006600ffd57624 */ /* 0x000fe200078e00ff */
[----:B------:R-:W-:Y:S01]  /*6950*/  @!P0 IADD3 R6, R206, -0x1, RZ ;  /* 0xffffffffce068810 */ /* 0x000fe20007ffe0ff */
        /* <DEDUP_REMOVED lines=16> */
[----:B------:R-:W-:Y:S02]  /*6a60*/  @!P0 IMAD.IADD R3, R5, 0x1, R3 ;  /* 0x0000000105038824 */ /* 0x000fe400078e0203 */
[C---:B------:R-:W-:Y:S02]  /*6a70*/  @!P0 IMAD R13, R8.reuse, c[0x0][0x19c], R9 ;  /* 0x00006700080d8a24 */ /* 0x040fe400078e0209 */
[----:B------:R-:W-:Y:S01]  /*6a80*/  @!P0 IMAD.WIDE.U32 R8, R8, c[0x0][0x198], RZ ;  /* 0x0000660008088a25 */ /* 0x000fe200078e00ff */
[-C--:B------:R-:W-:Y:S03]  /*6a90*/  @!P0 LEA.HI.X R14, R4, R229.reuse, R3, 0x6, P3 ;  /* 0x000000e5040e8211 */ /* 0x080fe600018f3403 */
[----:B------:R-:W-:Y:S01]  /*6aa0*/  @!P0 IMAD R5, R10, c[0x0][0x198], RZ ;  /* 0x000066000a058a24 */ /* 0x000fe200078e02ff */
[-C--:B------:R-:W-:Y:S01]  /*6ab0*/  @!P0 LEA R10, P2, R6, R230.reuse, 0x6 ;  /* 0x000000e6060a8211 */ /* 0x080fe200078430ff */
[----:B------:R-:W-:Y:S02]  /*6ac0*/  @!P0 IMAD.IADD R11, R7, 0x1, R11 ;  /* 0x00000001070b8824 */ /* 0x000fe400078e020b */
[----:B------:R-:W-:Y:S02]  /*6ad0*/  @!P0 IMAD.IADD R3, R9, 0x1, R13 ;  /* 0x0000000109038824 */ /* 0x000fe400078e020d */
[----:B------:R-:W-:Y:S01]  /*6ae0*/  @!P0 IMAD R7, R0, c[0x0][0x19c], R5 ;  /* 0x0000670000078a24 */ /* 0x000fe200078e0205 */
[-C--:B------:R-:W-:Y:S01]  /*6af0*/  @!P0 LEA.HI.X R11, R6, R229.reuse, R11, 0x6, P2 ;  /* 0x000000e5060b8211 */ /* 0x080fe200010f340b */
[----:B------:R-:W-:Y:S01]  /*6b00*/  @!P0 IMAD.WIDE.U32 R4, R0, c[0x0][0x198], RZ ;  /* 0x0000660000048a25 */ /* 0x000fe200078e00ff */
[CC--:B------:R-:W-:Y:S03]  /*6b10*/  @!P0 LEA R12, P2, R8.reuse, R230.reuse, 0x6 ;  /* 0x000000e6080c8211 */ /* 0x0c0fe600078430ff */
[----:B------:R-:W-:Y:S01]  /*6b20*/  @!P0 IMAD.MOV.U32 R0, RZ, RZ, c[0x0][0x198] ;  /* 0x00006600ff008624 */ /* 0x000fe200078e00ff */
[----:B------:R-:W-:Y:S01]  /*6b30*/  @!P0 LEA.HI.X R9, R8, R229, R3, 0x6, P2 ;  /* 0x000000e508098211 */ /* 0x000fe200010f3403 */
[----:B------:R-:W-:Y:S01]  /*6b40*/  @!P0 IMAD.IADD R7, R5, 0x1, R7 ;  /* 0x0000000105078824 */ /* 0x000fe200078e0207 */
[----:B------:R-:W-:Y:S01]  /*6b50*/  @!P0 LEA R6, P3, R4, R230, 0x6 ;  /* 0x000000e604068211 */ /* 0x000fe200078630ff */
[----:B------:R-:W-:Y:S01]  /*6b60*/  @!P0 IMAD.MOV.U32 R5, RZ, RZ, c[0x0][0x19c] ;  /* 0x00006700ff058624 */ /* 0x000fe200078e00ff */
[----:B------:R-:W-:Y:S02]  /*6b70*/  @!P0 LEA R3, P2, R0, R15, 0x5 ;  /* 0x0000000f00038211 */ /* 0x000fe400078428ff */
[----:B------:R-:W-:Y:S01]  /*6b80*/  @!P0 LEA.HI.X R13, R4, R229, R7, 0x6, P3 ;  /* 0x000000e5040d8211 */ /* 0x000fe200018f3407 */
[----:B------:R-:W-:Y:S01]  /*6b90*/  @!P0 IMAD.MOV.U32 R4, RZ, RZ, c[0x0][0x198] ;  /* 0x00006600ff048624 */ /* 0x000fe200078e00ff */
[----:B------:R-:W-:Y:S01]  /*6ba0*/  @!P0 LEA.HI.X R14, R0, R14, R5, 0x5, P2 ;  /* 0x0000000e000e8211 */ /* 0x000fe200010f2c05 */
[----:B------:R-:W-:Y:S01]  /*6bb0*/  @!P0 IMAD.MOV.U32 R7, RZ, RZ, c[0x0][0x19c] ;  /* 0x00006700ff078624 */ /* 0x000fe200078e00ff */
[----:B------:R-:W-:Y:S01]  /*6bc0*/  @!P0 IADD3 R0, P2, R212, R12, RZ ;  /* 0x0000000cd4008210 */ /* 0x000fe20007f5e0ff */
[----:B------:R-:W-:Y:S01]  /*6bd0*/  IMAD.MOV.U32 R212, RZ, RZ, 0x4 ;  /* 0x00000004ffd47424 */ /* 0x000fe200078e00ff */
[----:B------:R-:W-:Y:S01]  /*6be0*/  @!P0 LEA R12, P4, R6, c[0x0][0x168], 0x1 ;  /* 0x00005a00060c8a11 */ /* 0x000fe200078808ff */
        /* <DEDUP_REMOVED lines=33> */
.L_x_1564:
[----:B------:R-:W-:Y:S04]  /*6e00*/  DEPBAR.LE SB0, 0x0 ;  /* 0x000080000000791a */ /* 0x000fe80000000000 */
[----:B------:R-:W-:Y:S01]  /*6e10*/  BAR.SYNC.DEFER_BLOCKING 0x0 ;  /* 0x0000000000007b1d */ /* 0x000fe20000010000 */
[----:B------:R-:W-:Y:S01]  /*6e20*/  SHF.R.S32.HI R0, RZ, 0x1f, R206 ;  /* 0x0000001fff007819 */ /* 0x000fe200000114ce */
[----:B------:R-:W-:Y:S04]  /*6e30*/  IMAD.WIDE.U32 R4, R206, c[0x0][0x1a0], RZ ;  /* 0x00006800ce047a25 */ /* 0x000fe800078e00ff */
[----:B------:R-:W-:Y:S01]  /*6e40*/  IMAD R0, R0, c[0x0][0x1a0], RZ ;  /* 0x0000680000007a24 */ /* 0x000fe200078e02ff */
[----:B------:R-:W-:Y:S03]  /*6e50*/  LEA R2, P2, R4, R244, 0x6 ;  /* 0x000000f404027211 */ /* 0x000fe600078430ff */
[----:B------:R-:W-:Y:S01]  /*6e60*/  IMAD R0, R206, c[0x0][0x1a4], R0 ;  /* 0x00006900ce007a24 */ /* 0x000fe200078e0200 */
[C---:B------:R-:W-:Y:S04]  /*6e70*/  @!P0 LEA R10, P4, R2.reuse, c[0x0][0x170], 0x1 ;  /* 0x00005c00020a8a11 */ /* 0x040fe800078808ff */
[----:B------:R-:W-:Y:S02]  /*6e80*/  IADD3 R3, R5, R0, RZ ;  /* 0x0000000005037210 */ /* 0x000fe40007ffe0ff */
[----:B------:R-:W-:Y:S02]  /*6e90*/  @!P0 IADD3 R0, P1, R2, UR4, RZ ;  /* 0x0000000402008c10 */ /* 0x000fe4000ff3e0ff */
[----:B------:R-:W-:Y:S02]  /*6ea0*/  LEA.HI.X R3, R4, R246, R3, 0x6, P2 ;  /* 0x000000f604037211 */ /* 0x000fe400010f3403 */
[----:B------:R-:W-:Y:S02]  /*6eb0*/  @!P0 LEA R8, P3, R0, c[0x0][0x170], 0x1 ;  /* 0x00005c0000088a11 */ /* 0x000fe400078608ff */
[----:B------:R-:W-:Y:S01]  /*6ec0*/  @!P0 LEA.HI.X R11, R2, c[0x0][0x174], R3, 0x1, P4 ;  /* 0x00005d00020b8a11 */ /* 0x000fe200020f0c03 */
[----:B------:R-:W-:Y:S01]  /*6ed0*/  @P0 STS.128 [R205+0x6000], RZ ;  /* 0x006000ffcd000388 */ /* 0x000fe20000000c00 */
[----:B------:R-:W-:Y:S02]  /*6ee0*/  @!P0 IADD3.X R5, R3, UR5, RZ, P1, !PT ;  /* 0x0000000503058c10 */ /* 0x000fe40008ffe4ff */
[----:B------:R-:W-:Y:S02]  /*6ef0*/  @!P0 LEA R4, P2, R248, R2, 0x5 ;  /* 0x00000002f8048211 */ /* 0x000fe400078428ff */
[----:B------:R-:W-:Y:S02]  /*6f00*/  @!P0 LEA.HI.X R9, R0, c[0x0][0x174], R5, 0x1, P3 ;  /* 0x00005d0000098a11 */ /* 0x000fe400018f0c05 */
[----:B------:R-:W-:Y:S01]  /*6f10*/  @!P0 LEA R6, P1, R4, c[0x0][0x170], 0x1 ;  /* 0x00005c0004068a11 */ /* 0x000fe200078208ff */
[----:B------:R-:W-:Y:S01]  /*6f20*/  @!PT LDS RZ, [RZ] ;  /* 0x00000000fffff984 */ /* 0x000fe20000000800 */
[----:B------:R-:W-:Y:S01]  /*6f30*/  @!PT LDS RZ, [RZ] ;  /* 0x00000000fffff984 */ /* 0x000fe20000000800 */
[----:B------:R-:W-:Y:S01]  /*6f40*/  @!PT LDS RZ, [RZ] ;  /* 0x00000000fffff984 */ /* 0x000fe20000000800 */
[----:B------:R1:W-:Y:S01]  /*6f50*/  @!P0 LDGSTS.E.BYPASS.LTC128B.128 [R205+0x6000], [R10.64] ;  /* 0x060000000acd8fae */ /* 0x0003e2000b901d46 */
[----:B------:R-:W-:Y:S01]  /*6f60*/  @!P0 LEA.HI.X R7, R248, R3, R250, 0x5, P2 ;  /* 0x00000003f8078211 */ /* 0x000fe200010f2cfa */
[----:B------:R-:W-:Y:S03]  /*6f70*/  @!P0 IMAD.WIDE.U32 R2, R249, 0x30, R2 ;  /* 0x00000030f9028825 */ /* 0x000fe600078e0002 */
[----:B------:R-:W-:Y:S02]  /*6f80*/  @!P0 LEA.HI.X R7, R4, c[0x0][0x174], R7, 0x1, P1 ;  /* 0x00005d0004078a11 */ /* 0x000fe400008f0c07 */
[----:B------:R-:W-:Y:S01]  /*6f90*/  @!P0 LEA R4, P1, R2, c[0x0][0x170], 0x1 ;  /* 0x00005c0002048a11 */ /* 0x000fe200078208ff */
        /* <DEDUP_REMOVED lines=110> */
[----:B------:R4:W1:Y:S01]  /*7680*/  MUFU.TANH R186, R7 ;  /* 0x0000000700ba7308 */ /* 0x0008620000002400 */
[----:B------:R-:W-:Y:S09]  /*7690*/  FMUL.FTZ R19, R19, c[0x0][0x2ec] ;  /* 0x0000bb0013137a20 */ /* 0x000ff20000410000 */
[----:B------:R-:W1:Y:S10]  /*76a0*/  MUFU.TANH R211, R8 ;  /* 0x0000000800d37308 */ /* 0x000e740000002400 */
[----:B------:R-:W1:Y:S01]  /*76b0*/  MUFU.TANH R210, R9 ;  /* 0x0000000900d27308 */ /* 0x000e620000002400 */
[----:B----4-:R-:W4:Y:S09]  /*76c0*/  LDSM.16.M88.4 R4, [R195+0x800] ;  /* 0x00080000c304783b */ /* 0x010f320000000200 */
[----:B------:R-:W1:Y:S10]  /*76d0*/  MUFU.TANH R208, R10 ;  /* 0x0000000a00d07308 */ /* 0x000e740000002400 */
[----:B------:R5:W1:Y:S10]  /*76e0*/  MUFU.TANH R209, R11 ;  /* 0x0000000b00d17308 */ /* 0x000a740000002400 */
[----:B------:R1:W1:Y:S10]  /*76f0*/  MUFU.TANH R190, R12 ;  /* 0x0000000c00be7308 */ /* 0x0002740000002400 */
[----:B------:R1:W1:Y:S01]  /*7700*/  MUFU.TANH R191, R13 ;  /* 0x0000000d00bf7308 */ /* 0x0002620000002400 */
[----:B-----5:R-:W5:Y:S01]  /*7710*/  LDSM.16.M88.4 R8, [R195+0x1000] ;  /* 0x00100000c308783b */ /* 0x020f620000000200 */
[-C--:B----4-:R-:W-:Y:S08]  /*7720*/  HMMA.16816.F32 R20, R160, R4.reuse, R20 ;  /* 0x00000004a014723c */ /* 0x090ff00000001814 */
[----:B------:R4:W1:Y:S01]  /*7730*/  MUFU.TANH R185, R14 ;  /* 0x0000000e00b97308 */ /* 0x0008620000002400 */
[C---:B------:R-:W-:Y:S09]  /*7740*/  HMMA.16816.F32 R24, R144.reuse, R4, R24 ;  /* 0x000000049018723c */ /* 0x040ff20000001818 */
[----:B------:R4:W1:Y:S01]  /*7750*/  MUFU.TANH R189, R15 ;  /* 0x0000000f00bd7308 */ /* 0x0008620000002400 */
[-C--:B------:R-:W-:Y:S08]  /*7760*/  HMMA.16816.F32 R28, R144, R6.reuse, R28 ;  /* 0x00000006901c723c */ /* 0x080ff0000000181c */
[C---:B------:R-:W-:Y:S01]  /*7770*/  HMMA.16816.F32 R32, R160.reuse, R6, R32 ;  /* 0x00000006a020723c */ /* 0x040fe20000001820 */
[----:B------:R4:W1:Y:S01]  /*7780*/  MUFU.TANH R180, R16 ;  /* 0x0000001000b47308 */ /* 0x0008620000002400 */
[----:B------:R-:W1:Y:S01]  /*7790*/  LDSM.16.M88.4 R4, [R195+0x1800] ;  /* 0x00180000c304783b */ /* 0x000e620000000200 */
[----:B------:R-:W-:Y:S04]  /*77a0*/  DEPBAR.LE SB0, 0x0 ;  /* 0x000080000000791a */ /* 0x000fe80000000000 */
[----:B------:R-:W-:Y:S02]  /*77b0*/  FMUL.FTZ R20, R20, c[0x0][0x2ec] ;  /* 0x0000bb0014147a20 */ /* 0x000fe40000410000 */
[----:B------:R-:W-:Y:S02]  /*77c0*/  FMUL.FTZ R21, R21, c[0x0][0x2ec] ;  /* 0x0000bb0015157a20 */ /* 0x000fe40000410000 */
[----:B------:R4:W1:Y:S01]  /*77d0*/  MUFU.TANH R172, R17 ;  /* 0x0000001100ac7308 */ /* 0x0008620000002400 */
[----:B------:R-:W-:Y:S01]  /*77e0*/  BAR.SYNC.DEFER_BLOCKING 0x0 ;  /* 0x0000000000007b1d */ /* 0x000fe20000010000 */
[----:B------:R-:W-:Y:S01]  /*77f0*/  FMUL.FTZ R22, R22, c[0x0][0x2ec] ;  /* 0x0000bb0016167a20 */ /* 0x000fe20000410000 */
[-C--:B-----5:R-:W-:Y:S05]  /*7800*/  HMMA.16816.F32 R36, R160, R8.reuse, R36 ;  /* 0x00000008a024723c */ /* 0x0a0fea0000001824 */
[----:B------:R-:W-:Y:S02]  /*7810*/  FMUL.FTZ R23, R23, c[0x0][0x2ec] ;  /* 0x0000bb0017177a20 */ /* 0x000fe40000410000 */
[----:B------:R4:W1:Y:S01]  /*7820*/  MUFU.TANH R168, R18 ;  /* 0x0000001200a87308 */ /* 0x0008620000002400 */
[----:B------:R-:W-:Y:S01]  /*7830*/  FMUL.FTZ R24, R24, c[0x0][0x2ec] ;  /* 0x0000bb0018187a20 */ /* 0x000fe20000410000 */
[C---:B------:R-:W-:Y:S04]  /*7840*/  HMMA.16816.F32 R40, R144.reuse, R8, R40 ;  /* 0x000000089028723c */ /* 0x040fe80000001828 */
[----:B------:R-:W-:Y:S02]  /*7850*/  FMUL.FTZ R25, R25, c[0x0][0x2ec] ;  /* 0x0000bb0019197a20 */ /* 0x000fe40000410000 */
[----:B------:R-:W-:Y:S02]  /*7860*/  FMUL.FTZ R26, R26, c[0x0][0x2ec] ;  /* 0x0000bb001a1a7a20 */ /* 0x000fe40000410000 */
[----:B------:R4:W2:Y:S01]  /*7870*/  MUFU.TANH R170, R19 ;  /* 0x0000001300aa7308 */ /* 0x0008a20000002400 */
[-C--:B------:R-:W-:Y:S03]  /*7880*/  HMMA.16816.F32 R44, R144, R10.reuse, R44 ;  /* 0x0000000a902c723c */ /* 0x080fe6000000182c */
[----:B------:R-:W-:Y:S02]  /*7890*/  FMUL.FTZ R27, R27, c[0x0][0x2ec] ;  /* 0x0000bb001b1b7a20 */ /* 0x000fe40000410000 */
[----:B------:R-:W-:Y:S02]  /*78a0*/  FMUL.FTZ R28, R28, c[0x0][0x2ec] ;  /* 0x0000bb001c1c7a20 */ /* 0x000fe40000410000 */
[----:B------:R-:W-:Y:S01]  /*78b0*/  FMUL.FTZ R29, R29, c[0x0][0x2ec] ;  /* 0x0000bb001d1d7a20 */ /* 0x000fe20000410000 */
[C---:B------:R-:W-:Y:S01]  /*78c0*/  HMMA.16816.F32 R48, R160.reuse, R10, R48 ;  /* 0x0000000aa030723c */ /* 0x040fe20000001830 */
[----:B------:R4:W2:Y:S03]  /*78d0*/  MUFU.TANH R167, R20 ;  /* 0x0000001400a77308 */ /* 0x0008a60000002400 */
[----:B------:R-:W-:Y:S02]  /*78e0*/  FMUL.FTZ R30, R30, c[0x0][0x2ec] ;  /* 0x0000bb001e1e7a20 */ /* 0x000fe40000410000 */
[----:B------:R-:W-:Y:S02]  /*78f0*/  FMUL.FTZ R31, R31, c[0x0][0x2ec] ;  /* 0x0000bb001f1f7a20 */ /* 0x000fe40000410000 */
[-C--:B-1----:R-:W-:Y:S03]  /*7900*/  HMMA.16816.F32 R52, R160, R4.reuse, R52 ;  /* 0x00000004a034723c */ /* 0x082fe60000001834 */
[----:B------:R4:W1:Y:S01]  /*7910*/  MUFU.TANH R169, R21 ;  /* 0x0000001500a97308 */ /* 0x0008620000002400 */
[----:B------:R-:W-:Y:S02]  /*7920*/  FMUL.FTZ R32, R32, c[0x0][0x2ec] ;  /* 0x0000bb0020207a20 */ /* 0x000fe40000410000 */
[----:B------:R-:W-:Y:S02]  /*7930*/  FMUL.FTZ R33, R33, c[0x0][0x2ec] ;  /* 0x0000bb0021217a20 */ /* 0x000fe40000410000 */
[C---:B------:R-:W-:Y:S04]  /*7940*/  HMMA.16816.F32 R56, R144.reuse, R4, R56 ;  /* 0x000000049038723c */ /* 0x040fe80000001838 */
[----:B------:R-:W-:Y:S01]  /*7950*/  FMUL.FTZ R46, R46, c[0x0][0x2ec] ;  /* 0x0000bb002e2e7a20 */ /* 0x000fe20000410000 */
[----:B------:R4:W1:Y:S01]  /*7960*/  MUFU.TANH R166, R22 ;  /* 0x0000001600a67308 */ /* 0x0008620000002400 */
[----:B------:R-:W-:Y:S02]  /*7970*/  FMUL.FTZ R34, R34, c[0x0][0x2ec] ;  /* 0x0000bb0022227a20 */ /* 0x000fe40000410000 */
[-C--:B------:R-:W-:Y:S04]  /*7980*/  HMMA.16816.F32 R60, R144, R6.reuse, R60 ;  /* 0x00000006903c723c */ /* 0x080fe8000000183c */
[----:B------:R-:W-:Y:S02]  /*7990*/  FMUL.FTZ R49, R49, c[0x0][0x2ec] ;  /* 0x0000bb0031317a20 */ /* 0x000fe40000410000 */
[----:B------:R-:W-:Y:S01]  /*79a0*/  FMUL.FTZ R35, R35, c[0x0][0x2ec] ;  /* 0x0000bb0023237a20 */ /* 0x000fe20000410000 */
[----:B------:R4:W1:Y:S01]  /*79b0*/  MUFU.TANH R165, R23 ;  /* 0x0000001700a57308 */ /* 0x0008620000002400 */
        /* <DEDUP_REMOVED lines=76> */
.L_x_1565:
[----:B------:R-:W-:Y:S05]  /*7e80*/  IMAD R3, R206, -0x40, R227 ;  /* 0xffffffc0ce037824 */ /* 0x000fea00078e02e3 */
[----:B------:R-:W-:Y:S02]  /*7e90*/  IABS R0, R3 ;  /* 0x0000000300007213 */ /* 0x000fe40000000000 */
[C---:B------:R-:W-:Y:S02]  /*7ea0*/  IADD3 R5, R3.reuse, 0x8, RZ ;  /* 0x0000000803057810 */ /* 0x040fe40007ffe0ff */
[----:B------:R2:W-:Y:S01]  /*7eb0*/  I2F R44, R0 ;  /* 0x00000000002c7306 */ /* 0x0005e20000201400 */
[----:B-1----:R-:W-:Y:S02]  /*7ec0*/  IADD3 R6, R3, -0x1, RZ ;  /* 0xffffffff03067810 */ /* 0x002fe40007ffe0ff */
[----:B------:R-:W-:Y:S02]  /*7ed0*/  ISETP.GE.AND P6, PT, R5, RZ, PT ;  /* 0x000000ff0500720c */ /* 0x000fe40003fc6270 */
[C---:B------:R-:W-:Y:S02]  /*7ee0*/  IADD3 R4, R3.reuse, 0x7, RZ ;  /* 0x0000000703047810 */ /* 0x040fe40007ffe0ff */
[----:B------:R-:W-:Y:S02]  /*7ef0*/  ISETP.GE.AND P2, PT, R6, RZ, PT ;  /* 0x000000ff0600720c */ /* 0x000fe40003f46270 */
[----:B------:R-:W-:Y:S02]  /*7f00*/  ISETP.GE.AND P5, PT, R4, RZ, PT ;  /* 0x000000ff0400720c */ /* 0x000fe40003fa6270 */
[C---:B------:R-:W-:Y:S02]  /*7f10*/  IADD3 R7, -R3.reuse, -0x7, RZ ;  /* 0xfffffff903077810 */ /* 0x040fe40007ffe1ff */
[----:B------:R-:W-:Y:S02]  /*7f20*/  IADD3 R8, R3, -0x9, RZ ;  /* 0xfffffff703087810 */ /* 0x000fe40007ffe0ff */
[----:B------:R-:W-:Y:S02]  /*7f30*/  SEL R7, R7, R4, !P5 ;  /* 0x0000000407077207 */ /* 0x000fe40006800000 */
[C---:B------:R-:W-:Y:S02]  /*7f40*/  IADD3 R9, R3.reuse, 0x48, RZ ;  /* 0x0000004803097810 */ /* 0x040fe40007ffe0ff */
[----:B------:R1:W-:Y:S01]  /*7f50*/  I2F R40, R7 ;  /* 0x0000000700287306 */ /* 0x0003e20000201400 */
[C---:B------:R-:W-:Y:S02]  /*7f60*/  @!P2 IADD3 R6, -R3.reuse, 0x1, RZ ;  /* 0x000000010306a810 */ /* 0x040fe40007ffe1ff */
[C---:B------:R-:W-:Y:S02]  /*7f70*/  IADD3 R10, R3.reuse, 0x20, RZ ;  /* 0x00000020030a7810 */ /* 0x040fe40007ffe0ff */
[C---:B--2---:R-:W-:Y:S02]  /*7f80*/  IADD3 R0, -R3.reuse, -0x8, RZ ;  /* 0xfffffff803007810 */ /* 0x044fe40007ffe1ff */
[C---:B------:R-:W-:Y:S02]  /*7f90*/  IADD3 R12, R3.reuse, 0x28, RZ ;  /* 0x00000028030c7810 */ /* 0x040fe40007ffe0ff */
[----:B------:R-:W-:Y:S01]  /*7fa0*/  SEL R0, R0, R5, !P6 ;  /* 0x0000000500007207 */ /* 0x000fe20007000000 */
[----:B------:R2:W-:Y:S01]  /*7fb0*/  I2F R31, R6 ;  /* 0x00000006001f7306 */ /* 0x0005e20000201400 */
[C---:B------:R-:W-:Y:S02]  /*7fc0*/  IADD3 R11, R3.reuse, 0x27, RZ ;  /* 0x00000027030b7810 */ /* 0x040fe40007ffe0ff */
[----:B------:R-:W-:Y:S07]  /*7fd0*/  ISETP.GE.AND P2, PT, R8, RZ, PT ;  /* 0x000000ff0800720c */ /* 0x000fee0003f46270 */
[----:B------:R3:W-:Y:S01]  /*7fe0*/  I2F R33, R0 ;  /* 0x0000000000217306 */ /* 0x0007e20000201400 */
[C---:B-1----:R-:W-:Y:S05]  /*7ff0*/  IADD3 R7, R3.reuse, -0x10, RZ ;  /* 0xfffffff003077810 */ /* 0x042fea0007ffe0ff */
[C---:B------:R-:W-:Y:S04]  /*8000*/  @!P2 IADD3 R8, -R3.reuse, 0x9, RZ ;  /* 0x000000090308a810 */ /* 0x040fe80007ffe1ff */
[----:B------:R-:W1:Y:S01]  /*8010*/  I2F R29, R8 ;  /* 0x00000008001d7306 */ /* 0x000e620000201400 */
[C---:B--2---:R-:W-:Y:S04]  /*8020*/  IADD3 R6, R3.reuse, -0x11, RZ ;  /* 0xffffffef03067810 */ /* 0x044fe80007ffe0ff */
[----:B------:R-:W-:Y:S02]  /*8030*/  ISETP.GE.AND P2, PT, R6, RZ, PT ;  /* 0x000000ff0600720c */ /* 0x000fe40003f46270 */
[C---:B---3--:R-:W-:Y:S04]  /*8040*/  IADD3 R0, R3.reuse, -0x8, RZ ;  /* 0xfffffff803007810 */ /* 0x048fe80007ffe0ff */
[----:B------:R-:W-:Y:S07]  /*8050*/  ISETP.GE.AND P3, PT, R0, RZ, PT ;  /* 0x000000ff0000720c */ /* 0x000fee0003f66270 */
[----:B------:R-:W-:Y:S01]  /*8060*/  @!P2 IADD3 R6, -R3, 0x11, RZ ;  /* 0x000000110306a810 */ /* 0x000fe20007ffe1ff */
[-C--:B-1----:R-:W-:Y:S03]  /*8070*/  FFMA.FTZ R48, R29, -R68.reuse, R165 ;  /* 0x800000441d307223 */ /* 0x082fe600000100a5 */
[----:B------:R-:W1:Y:S01]  /*8080*/  I2F R27, R6 ;  /* 0x00000006001b7306 */ /* 0x000e620000201400 */
[----:B------:R-:W-:Y:S01]  /*8090*/  IADD3 R8, R3, -0x19, RZ ;  /* 0xffffffe703087810 */ /* 0x000fe20007ffe0ff */
[-C--:B------:R-:W-:Y:S02]  /*80a0*/  FFMA.FTZ R41, R33, -R68.reuse, R187 ;  /* 0x8000004421297223 */ /* 0x080fe400000100bb */
[-C--:B------:R-:W-:Y:S01]  /*80b0*/  FFMA.FTZ R39, R44, -R68.reuse, R188 ;  /* 0x800000442c277223 */ /* 0x080fe200000100bc */
[----:B------:R-:W-:Y:S01]  /*80c0*/  ISETP.GE.AND P2, PT, R8, RZ, PT ;  /* 0x000000ff0800720c */ /* 0x000fe20003f46270 */
[-C--:B------:R-:W-:Y:S01]  /*80d0*/  FFMA.FTZ R42, R40, -R68.reuse, R186 ;  /* 0x80000044282a7223 */ /* 0x080fe200000100ba */
[----:B------:R-:W-:Y:S01]  /*80e0*/  @!P3 IADD3 R0, -R3, 0x8, RZ ;  /* 0x000000080300b810 */ /* 0x000fe20007ffe1ff */
[-C--:B------:R-:W-:Y:S01]  /*80f0*/  FFMA.FTZ R43, R31, -R68.reuse, R170 ;  /* 0x800000441f2b7223 */ /* 0x080fe200000100aa */
[----:B------:R-:W-:Y:S01]  /*8100*/  ISETP.GE.AND P3, PT, R7, RZ, PT ;  /* 0x000000ff0700720c */ /* 0x000fe20003f66270 */
[-C--:B------:R-:W-:Y:S01]  /*8110*/  FFMA.FTZ R44, R44, -R68.reuse, R168 ;  /* 0x800000442c2c7223 */ /* 0x080fe200000100a8 */
[----:B------:R2:W3:Y:S01]  /*8120*/  I2F R30, R0 ;  /* 0x00000000001e7306 */ /* 0x0004e20000201400 */
[-C--:B------:R-:W-:Y:S06]  /*8130*/  FFMA.FTZ R40, R31, -R68.reuse, R207 ;  /* 0x800000441f287223 */ /* 0x080fec00000100cf */
[C---:B------:R-:W-:Y:S04]  /*8140*/  @!P2 IADD3 R8, -R3.reuse, 0x19, RZ ;  /* 0x000000190308a810 */ /* 0x040fe80007ffe1ff */
[----:B------:R4:W-:Y:S01]  /*8150*/  I2F R25, R8 ;  /* 0x0000000800197306 */ /* 0x0009e20000201400 */
[----:B------:R-:W-:Y:S01]  /*8160*/  @!P3 IADD3 R7, -R3, 0x10, RZ ;  /* 0x000000100307b810 */ /* 0x000fe20007ffe1ff */
[-C--:B-1----:R-:W-:Y:S01]  /*8170*/  FFMA.FTZ R51, R27, -R68.reuse, R157 ;  /* 0x800000441b337223 */ /* 0x082fe2000001009d */
[C---:B------:R-:W-:Y:S04]  /*8180*/  IADD3 R6, R3.reuse, 0x47, RZ ;  /* 0x0000004703067810 */ /* 0x040fe80007ffe0ff */
[----:B------:R-:W-:Y:S03]  /*8190*/  ISETP.GE.AND P2, PT, R6, RZ, PT ;  /* 0x000000ff0600720c */ /* 0x000fe60003f46270 */
[----:B------:R1:W5:Y:S01]  /*81a0*/  I2F R28, R7 ;  /* 0x00000007001c7306 */ /* 0x0003620000201400 */
[----:B--2---:R-:W-:Y:S01]  /*81b0*/  IADD3 R0, R3, -0x18, RZ ;  /* 0xffffffe803007810 */ /* 0x004fe20007ffe0ff */
[CC--:B---3--:R-:W-:Y:S02]  /*81c0*/  FFMA.FTZ R31, R30.reuse, -R68.reuse, R180 ;  /* 0x800000441e1f7223 */ /* 0x0c8fe400000100b4 */
[-C--:B------:R-:W-:Y:S01]  /*81d0*/  FFMA.FTZ R47, R30, -R68.reuse, R166 ;  /* 0x800000441e2f7223 */ /* 0x080fe200000100a6 */
[----:B------:R-:W-:Y:S01]  /*81e0*/  ISETP.GE.AND P3, PT, R0, RZ, PT ;  /* 0x000000ff0000720c */ /* 0x000fe20003f66270 */
[-C--:B------:R-:W-:Y:S01]  /*81f0*/  FFMA.FTZ R30, R29, -R68.reuse, R172 ;  /* 0x800000441d1e7223 */ /* 0x080fe200000100ac */
[C---:B----4-:R-:W-:Y:S11]  /*8200*/  IADD3 R8, R3.reuse, -0x21, RZ ;  /* 0xffffffdf03087810 */ /* 0x050ff60007ffe0ff */
[----:B------:R-:W-:Y:S02]  /*8210*/  @!P3 IADD3 R0, -R3, 0x18, RZ ;  /* 0x000000180300b810 */ /* 0x000fe40007ffe1ff */
[----:B------:R-:W-:Y:S02]  /*8220*/  ISETP.GE.AND P3, PT, R9, RZ, PT ;  /* 0x000000ff0900720c */ /* 0x000fe40003f66270 */
[----:B------:R2:W3:Y:S01]  /*8230*/  I2F R26, R0 ;  /* 0x00000000001a7306 */ /* 0x0004e20000201400 */
[----:B-1----:R-:W-:Y:S01]  /*8240*/  IADD3 R7, R3, -0x20, RZ ;  /* 0xffffffe003077810 */ /* 0x002fe20007ffe0ff */
[CC--:B-----5:R-:W-:Y:S02]  /*8250*/  FFMA.FTZ R29, R28.reuse, -R68.reuse, R167 ;  /* 0x800000441c1d7223 */ /* 0x0e0fe400000100a7 */
[-C--:B------:R-:W-:Y:S01]  /*8260*/  FFMA.FTZ R50, R28, -R68.reuse, R152 ;  /* 0x800000441c327223 */ /* 0x080fe20000010098 */
[----:B------:R-:W-:Y:S01]  /*8270*/  ISETP.GE.AND P4, PT, R7, RZ, PT ;  /* 0x000000ff0700720c */ /* 0x000fe20003f86270 */
[-C--:B------:R-:W-:Y:S11]  /*8280*/  FFMA.FTZ R28, R27, -R68.reuse, R169 ;  /* 0x800000441b1c7223 */ /* 0x080ff600000100a9 */
[----:B------:R-:W-:Y:S01]  /*8290*/  @!UPT UIADD3 URZ, URZ, URZ, URZ ;  /* 0x0000003f3f3ff290 */ /* 0x000fe2000fffe03f */
[----:B------:R-:W-:Y:S04]  /*82a0*/  @!P4 IADD3 R7, -R3, 0x20, RZ ;  /* 0x000000200307c810 */ /* 0x000fe80007ffe1ff */
[----:B------:R1:W4:Y:S01]  /*82b0*/  I2F R24, R7 ;  /* 0x0000000700187306 */ /* 0x0003220000201400 */
[----:B--2---:R-:W-:Y:S02]  /*82c0*/  IMAD R0, R206, R251, 0x40 ;  /* 0x00000040ce007424 */ /* 0x004fe400078e02fb */
[CC--:B---3--:R-:W-:Y:S02]  /*82d0*/  FFMA.FTZ R27, R26.reuse, -R68.reuse, R159 ;  /* 0x800000441a1b7223 */ /* 0x0c8fe4000001009f */
[----:B------:R-:W-:Y:S01]  /*82e0*/  FFMA.FTZ R157, R26, -R68, R71 ;  /* 0x800000441a9d7223 */ /* 0x000fe20000010047 */
[----:B------:R-:W-:Y:S01]  /*82f0*/  IADD3 R0, R227, R0, RZ ;  /* 0x00000000e3007210 */ /* 0x000fe20007ffe0ff */
[CC--:B------:R-:W-:Y:S02]  /*8300*/  FFMA.FTZ R26, R25.reuse, -R68.reuse, R158 ;  /* 0x80000044191a7223 */ /* 0x0c0fe4000001009e */
[-C--:B------:R-:W-:Y:S01]  /*8310*/  FFMA.FTZ R158, R25, -R68.reuse, R70 ;  /* 0x80000044199e7223 */ /* 0x080fe20000010046 */
[C---:B------:R-:W-:Y:S02]  /*8320*/  @!P2 IADD3 R6, -R0.reuse, -0x7, RZ ;  /* 0xfffffff90006a810 */ /* 0x040fe40007ffe1ff */
[----:B------:R-:W-:Y:S02]  /*8330*/  @!P3 IADD3 R9, -R0, -0x8, RZ ;  /* 0xfffffff80009b810 */ /* 0x000fe40007ffe1ff */
[----:B------:R2:W3:Y:S01]  /*8340*/  I2F R37, R6 ;  /* 0x0000000600257306 */ /* 0x0004e20000201400 */
[----:B------:R-:W-:Y:S02]  /*8350*/  ISETP.GE.AND P3, PT, R8, RZ, PT ;  /* 0x000000ff0800720c */ /* 0x000fe40003f66270 */
[C---:B------:R-:W-:Y:S02]  /*8360*/  @!P6 IADD3 R5, -R0.reuse, 0x38, RZ ;  /* 0x000000380005e810 */ /* 0x040fe40007ffe1ff */
[----:B------:R-:W-:Y:S02]  /*8370*/  @!P5 IADD3 R4, -R0, 0x39, RZ ;  /* 0x000000390004d810 */ /* 0x000fe40007ffe1ff */
[C---:B-1----:R-:W-:Y:S03]  /*8380*/  IADD3 R7, R3.reuse, -0x28, RZ ;  /* 0xffffffd803077810 */ /* 0x042fe60007ffe0ff */
[----:B------:R-:W1:Y:S01]  /*8390*/  I2F R38, R9 ;  /* 0x0000000900267306 */ /* 0x000e620000201400 */
[CC--:B----4-:R-:W-:Y:S02]  /*83a0*/  FFMA.FTZ R159, R24.reuse, -R68.reuse, R46 ;  /* 0x80000044189f7223 */ /* 0x0d0fe4000001002e */
[----:B------:R-:W-:Y:S01]  /*83b0*/  FFMA.FTZ R45, R24, -R68, R74 ;  /* 0x80000044182d7223 */ /* 0x000fe2000001004a */
[----:B------:R-:W-:Y:S02]  /*83c0*/  @!P3 IADD3 R8, -R3, 0x21, RZ ;  /* 0x000000210308b810 */ /* 0x000fe40007ffe1ff */
[----:B------:R-:W-:Y:S04]  /*83d0*/  ISETP.GE.AND P3, PT, R7, RZ, PT ;  /* 0x000000ff0700720c */ /* 0x000fe80003f66270 */
[----:B------:R4:W5:Y:S01]  /*83e0*/  I2F R23, R8 ;  /* 0x0000000800177306 */ /* 0x0009620000201400 */
[----:B--2---:R-:W-:Y:S01]  /*83f0*/  IABS R6, R0 ;  /* 0x0000000000067213 */ /* 0x004fe20000000000 */
[----:B---3--:R-:W-:Y:S03]  /*8400*/  FFMA.FTZ R37, R37, -R68, R209 ;  /* 0x8000004425257223 */ /* 0x008fe600000100d1 */
[----:B------:R-:W-:Y:S02]  /*8410*/  MOV R22, R6 ;  /* 0x0000000600167202 */ /* 0x000fe40000000f00 */
[C---:B------:R-:W-:Y:S02]  /*8420*/  IADD3 R6, R3.reuse, -0x38, RZ ;  /* 0xffffffc803067810 */ /* 0x040fe40007ffe0ff */
[C---:B------:R-:W-:Y:S02]  /*8430*/  @!P3 IADD3 R7, -R3.reuse, 0x28, RZ ;  /* 0x000000280307b810 */ /* 0x040fe40007ffe1ff */
[----:B------:R-:W2:Y:S01]  /*8440*/  I2F R22, R22 ;  /* 0x0000001600167306 */ /* 0x000ea20000201400 */
[----:B------:R-:W-:Y:S01]  /*8450*/  ISETP.GE.AND P2, PT, R6, RZ, PT ;  /* 0x000000ff0600720c */ /* 0x000fe20003f46270 */
[-C--:B-1----:R-:W-:Y:S01]  /*8460*/  FFMA.FTZ R38, R38, -R68.reuse, R208 ;  /* 0x8000004426267223 */ /* 0x082fe200000100d0 */
[C---:B------:R-:W-:Y:S07]  /*8470*/  IADD3 R9, R3.reuse, -0x29, RZ ;  /* 0xffffffd703097810 */ /* 0x040fee0007ffe0ff */
[----:B------:R1:W3:Y:S01]  /*8480*/  I2F R21, R7 ;  /* 0x0000000700157306 */ /* 0x0002e20000201400 */
[----:B----4-:R-:W-:Y:S01]  /*8490*/  IADD3 R8, R3, 0x3f, RZ ;  /* 0x0000003f03087810 */ /* 0x010fe20007ffe0ff */
[-C--:B-----5:R-:W-:Y:S02]  /*84a0*/  FFMA.FTZ R172, R23, -R68.reuse, R49 ;  /* 0x8000004417ac7223 */ /* 0x0a0fe40000010031 */
[----:B------:R-:W-:Y:S01]  /*84b0*/  @!P2 IADD3 R6, -R3, 0x38, RZ ;  /* 0x000000380306a810 */ /* 0x000fe20007ffe1ff */
[-C--:B------:R-:W-:Y:S01]  /*84c0*/  FFMA.FTZ R46, R23, -R68.reuse, R164 ;  /* 0x80000044172e7223 */ /* 0x080fe200000100a4 */
[----:B------:R-:W-:Y:S02]  /*84d0*/  ISETP.GE.AND P3, PT, R8, RZ, PT ;  /* 0x000000ff0800720c */ /* 0x000fe40003f66270 */
[----:B------:R-:W-:Y:S02]  /*84e0*/  ISETP.GE.AND P2, PT, R9, RZ, PT ;  /* 0x000000ff0900720c */ /* 0x000fe40003f46270 */
[----:B------:R4:W5:Y:S01]  /*84f0*/  I2F R36, R6 ;  /* 0x0000000600247306 */ /* 0x0009620000201400 */
[CC--:B--2---:R-:W-:Y:S02]  /*8500*/  FFMA.FTZ R23, R22.reuse, -R68.reuse, R211 ;  /* 0x8000004416177223 */ /* 0x0c4fe400000100d3 */
[-C--:B------:R-:W-:Y:S06]  /*8510*/  FFMA.FTZ R25, R22, -R68.reuse, R185 ;  /* 0x8000004416197223 */ /* 0x080fec00000100b9 */
[----:B------:R-:W-:Y:S02]  /*8520*/  @!P3 IADD3 R8, -R0, 0x1, RZ ;  /* 0x000000010008b810 */ /* 0x000fe40007ffe1ff */
[C---:B------:R-:W-:Y:S02]  /*8530*/  @!P2 IADD3 R9, -R3.reuse, 0x29, RZ ;  /* 0x000000290309a810 */ /* 0x040fe40007ffe1ff */
[----:B------:R2:W2:Y:S01]  /*8540*/  I2F R20, R8 ;  /* 0x0000000800147306 */ /* 0x0004a20000201400 */
[----:B-1----:R-:W-:Y:S01]  /*8550*/  IADD3 R7, R3, 0x38, RZ ;  /* 0x0000003803077810 */ /* 0x002fe20007ffe0ff */
[CC--:B---3--:R-:W-:Y:S02]  /*8560*/  FFMA.FTZ R224, R21.reuse, -R68.reuse, R54 ;  /* 0x8000004415e07223 */ /* 0x0c8fe40000010036 */
[-C--:B------:R-:W-:Y:S01]  /*8570*/  FFMA.FTZ R147, R21, -R68.reuse, R69 ;  /* 0x8000004415937223 */ /* 0x080fe20000010045 */
[----:B------:R-:W-:Y:S05]  /*8580*/  ISETP.GE.AND P2, PT, R7, RZ, PT ;  /* 0x000000ff0700720c */ /* 0x000fea0003f46270 */
[----:B------:R1:W3:Y:S01]  /*8590*/  I2F R19, R9 ;  /* 0x0000000900137306 */ /* 0x0002e20000201400 */
[C---:B----4-:R-:W-:Y:S01]  /*85a0*/  IADD3 R6, R3.reuse, -0x39, RZ ;  /* 0xffffffc703067810 */ /* 0x050fe20007ffe0ff */
[-C--:B-----5:R-:W-:Y:S03]  /*85b0*/  FFMA.FTZ R213, R36, -R68.reuse, R64 ;  /* 0x8000004424d57223 */ /* 0x0a0fe60000010040 */
[----:B------:R-:W-:Y:S03]  /*85c0*/  ISETP.GE.AND P3, PT, R6, RZ, PT ;  /* 0x000000ff0600720c */ /* 0x000fe60003f66270 */
[----:B------:R-:W-:Y:S04]  /*85d0*/  @!P2 IADD3 R7, -R0, 0x8, RZ ;  /* 0x000000080007a810 */ /* 0x000fe80007ffe1ff */
[----:B------:R4:W5:Y:S01]  /*85e0*/  I2F R18, R7 ;  /* 0x0000000700127306 */ /* 0x0009620000201400 */
[C---:B--2---:R-:W-:Y:S01]  /*85f0*/  IADD3 R8, R3.reuse, -0x31, RZ ;  /* 0xffffffcf03087810 */ /* 0x044fe20007ffe0ff */
[CC--:B------:R-:W-:Y:S02]  /*8600*/  FFMA.FTZ R21, R20.reuse, -R68.reuse, R210 ;  /* 0x8000004414157223 */ /* 0x0c0fe400000100d2 */
[-C--:B------:R-:W-:Y:S02]  /*8610*/  FFMA.FTZ R24, R20, -R68.reuse, R189 ;  /* 0x8000004414187223 */ /* 0x080fe400000100bd */
[C---:B------:R-:W-:Y:S04]  /*8620*/  @!P3 IADD3 R6, -R3.reuse, 0x39, RZ ;  /* 0x000000390306b810 */ /* 0x040fe80007ffe1ff */
[----:B------:R2:W2:Y:S01]  /*8630*/  I2F R35, R6 ;  /* 0x0000000600237306 */ /* 0x0004a20000201400 */
[----:B-1----:R-:W-:Y:S01]  /*8640*/  IADD3 R9, R3, -0x30, RZ ;  /* 0xffffffd003097810 */ /* 0x002fe20007ffe0ff */
[CC--:B---3--:R-:W-:Y:S02]  /*8650*/  FFMA.FTZ R223, R19.reuse, -R68.reuse, R55 ;  /* 0x8000004413df7223 */ /* 0x0c8fe40000010037 */
[-C--:B------:R-:W-:Y:S01]  /*8660*/  FFMA.FTZ R149, R19, -R68.reuse, R149 ;  /* 0x8000004413957223 */ /* 0x080fe20000010095 */
[----:B------:R-:W-:Y:S02]  /*8670*/  ISETP.GE.AND P3, PT, R9, RZ, PT ;  /* 0x000000ff0900720c */ /* 0x000fe40003f66270 */
[C---:B----4-:R-:W-:Y:S01]  /*8680*/  IADD3 R7, R3.reuse, 0x30, RZ ;  /* 0x0000003003077810 */ /* 0x050fe20007ffe0ff */
[CC--:B-----5:R-:W-:Y:S02]  /*8690*/  FFMA.FTZ R19, R18.reuse, -R68.reuse, R190 ;  /* 0x8000004412137223 */ /* 0x0e0fe400000100be */
[-C--:B------:R-:W-:Y:S08]  /*86a0*/  FFMA.FTZ R57, R18, -R68.reuse, R176 ;  /* 0x8000004412397223 */ /* 0x080ff000000100b0 */
[C---:B------:R-:W-:Y:S02]  /*86b0*/  @!P3 IADD3 R9, -R3.reuse, 0x30, RZ ;  /* 0x000000300309b810 */ /* 0x040fe40007ffe1ff */
[----:B------:R-:W-:Y:S02]  /*86c0*/  ISETP.GE.AND P3, PT, R8, RZ, PT ;  /* 0x000000ff0800720c */ /* 0x000fe40003f66270 */
[----:B------:R-:W1:Y:S01]  /*86d0*/  I2F R17, R9 ;  /* 0x0000000900117306 */ /* 0x000e620000201400 */
[----:B--2---:R-:W-:Y:S01]  /*86e0*/  IADD3 R6, R3, 0x37, RZ ;  /* 0x0000003703067810 */ /* 0x004fe20007ffe0ff */
[-C--:B------:R-:W-:Y:S03]  /*86f0*/  FFMA.FTZ R209, R35, -R68.reuse, R65 ;  /* 0x8000004423d17223 */ /* 0x080fe60000010041 */
[----:B------:R-:W-:Y:S06]  /*8700*/  ISETP.GE.AND P2, PT, R6, RZ, PT ;  /* 0x000000ff0600720c */ /* 0x000fec0003f46270 */
[----:B------:R-:W-:Y:S02]  /*8710*/  @!P3 IADD3 R8, -R3, 0x31, RZ ;  /* 0x000000310308b810 */ /* 0x000fe40007ffe1ff */
[----:B------:R-:W-:Y:S02]  /*8720*/  ISETP.GE.AND P3, PT, R12, RZ, PT ;  /* 0x000000ff0c00720c */ /* 0x000fe40003f66270 */
[----:B------:R-:W2:Y:S03]  /*8730*/  I2F R15, R8 ;  /* 0x00000008000f7306 */ /* 0x000ea60000201400 */
[C---:B------:R-:W-:Y:S02]  /*8740*/  @!P2 IADD3 R6, -R0.reuse, 0x9, RZ ;  /* 0x000000090006a810 */ /* 0x040fe40007ffe1ff */
[----:B------:R-:W-:Y:S01]  /*8750*/  ISETP.GE.AND P2, PT, R7, RZ, PT ;  /* 0x000000ff0700720c */ /* 0x000fe20003f46270 */
[-C--:B-1----:R-:W-:Y:S04]  /*8760*/  FFMA.FTZ R151, R17, -R68.reuse, R151 ;  /* 0x8000004411977223 */ /* 0x082fe80000010097 */
[----:B------:R1:W3:Y:S01]  /*8770*/  I2F R16, R6 ;  /* 0x0000000600107306 */ /* 0x0002e20000201400 */
[----:B------:R-:W-:Y:S01]  /*8780*/  IADD3 R9, R3, 0x1f, RZ ;  /* 0x0000001f03097810 */ /* 0x000fe20007ffe0ff */
[-C--:B------:R-:W-:Y:S01]  /*8790*/  FFMA.FTZ R226, R17, -R68.reuse, R66 ;  /* 0x8000004411e27223 */ /* 0x080fe20000010042 */
[C---:B------:R-:W-:Y:S02]  /*87a0*/  @!P3 IADD3 R12, -R0.reuse, 0x18, RZ ;  /* 0x00000018000cb810 */ /* 0x040fe40007ffe1ff */
[----:B------:R-:W-:Y:S03]  /*87b0*/  ISETP.GE.AND P3, PT, R9, RZ, PT ;  /* 0x000000ff0900720c */ /* 0x000fe60003f66270 */
[C---:B------:R-:W-:Y:S02]  /*87c0*/  @!P2 IADD3 R7, -R0.reuse, 0x10, RZ ;  /* 0x000000100007a810 */ /* 0x040fe40007ffe1ff */
[----:B------:R-:W4:Y:S01]  /*87d0*/  I2F R32, R12 ;  /* 0x0000000c00207306 */ /* 0x000f220000201400 */
[----:B------:R-:W-:Y:S01]  /*87e0*/  ISETP.GE.AND P2, PT, R11, RZ, PT ;  /* 0x000000ff0b00720c */ /* 0x000fe20003f46270 */
[-C--:B--2---:R-:W-:Y:S01]  /*87f0*/  FFMA.FTZ R152, R15, -R68.reuse, R53 ;  /* 0x800000440f987223 */ /* 0x084fe20000010035 */
[----:B------:R-:W-:Y:S01]  /*8800*/  IADD3 R8, R3, 0x18, RZ ;  /* 0x0000001803087810 */ /* 0x000fe20007ffe0ff */
[-C--:B------:R-:W-:Y:S04]  /*8810*/  FFMA.FTZ R225, R15, -R68.reuse, R67 ;  /* 0x800000440fe17223 */ /* 0x080fe80000010043 */
[----:B------:R-:W-:Y:S02]  /*8820*/  @!P3 IADD3 R9, -R0, 0x21, RZ ;  /* 0x000000210009b810 */ /* 0x000fe40007ffe1ff */
[----:B------:R-:W2:Y:S01]  /*8830*/  I2F R14, R7 ;  /* 0x00000007000e7306 */ /* 0x000ea20000201400 */
[C---:B-1----:R-:W-:Y:S01]  /*8840*/  IADD3 R6, R3.reuse, 0x2f, RZ ;  /* 0x0000002f03067810 */ /* 0x042fe20007ffe0ff */
[-C--:B---3--:R-:W-:Y:S02]  /*8850*/  FFMA.FTZ R17, R16, -R68.reuse, R191 ;  /* 0x8000004410117223 */ /* 0x088fe400000100bf */
[----:B------:R-:W-:Y:S01]  /*8860*/  @!P2 IADD3 R11, -R0, 0x19, RZ ;  /* 0x00000019000ba810 */ /* 0x000fe20007ffe1ff */
[-C--:B------:R-:W-:Y:S01]  /*8870*/  FFMA.FTZ R59, R16, -R68.reuse, R177 ;  /* 0x80000044103b7223 */ /* 0x080fe200000100b1 */
[----:B------:R-:W-:Y:S04]  /*8880*/  ISETP.GE.AND P4, PT, R6, RZ, PT ;  /* 0x000000ff0600720c */ /* 0x000fe80003f86270 */
[----:B------:R-:W1:Y:S01]  /*8890*/  I2F R12, R9 ;  /* 0x00000009000c7306 */ /* 0x000e620000201400 */
[----:B------:R-:W-:Y:S01]  /*88a0*/  ISETP.GE.AND P2, PT, R8, RZ, PT ;  /* 0x000000ff0800720c */ /* 0x000fe20003f46270 */
[CC--:B----4-:R-:W-:Y:S02]  /*88b0*/  FFMA.FTZ R58, R32.reuse, -R68.reuse, R182 ;  /* 0x80000044203a7223 */ /* 0x0d0fe400000100b6 */
[-C--:B------:R-:W-:Y:S06]  /*88c0*/  FFMA.FTZ R148, R32, -R68.reuse, R148 ;  /* 0x8000004420947223 */ /* 0x080fec0000010094 */
[----:B------:R-:W3:Y:S01]  /*88d0*/  I2F R34, R11 ;  /* 0x0000000b00227306 */ /* 0x000ee20000201400 */
[----:B------:R-:W-:Y:S02]  /*88e0*/  @!P4 IADD3 R6, -R0, 0x11, RZ ;  /* 0x000000110006c810 */ /* 0x000fe40007ffe1ff */
[----:B------:R-:W-:Y:S01]  /*88f0*/  ISETP.GE.AND P4, PT, R10, RZ, PT ;  /* 0x000000ff0a00720c */ /* 0x000fe20003f86270 */
[-C--:B--2---:R-:W-:Y:S01]  /*8900*/  FFMA.FTZ R49, R14, -R68.reuse, R184 ;  /* 0x800000440e317223 */ /* 0x084fe200000100b8 */
[----:B------:R-:W-:Y:S01]  /*8910*/  @!P2 IADD3 R8, -R0, 0x28, RZ ;  /* 0x000000280008a810 */ /* 0x000fe20007ffe1ff */
[-C--:B------:R-:W-:Y:S01]  /*8920*/  FFMA.FTZ R62, R14, -R68.reuse, R174 ;  /* 0x800000440e3e7223 */ /* 0x080fe200000100ae */
[----:B------:R-:W-:Y:S03]  /*8930*/  IADD3 R7, R3, 0x17, RZ ;  /* 0x0000001703077810 */ /* 0x000fe60007ffe0ff */
[----:B------:R2:W4:Y:S01]  /*8940*/  I2F R13, R6 ;  /* 0x00000006000d7306 */ /* 0x0005220000201400 */
[-C--:B-1----:R-:W-:Y:S05]  /*8950*/  FFMA.FTZ R155, R12, -R68.reuse, R155 ;  /* 0x800000440c9b7223 */ /* 0x082fea000001009b */
[----:B------:R-:W-:Y:S01]  /*8960*/  @!P4 IADD3 R10, -R0, 0x20, RZ ;  /* 0x00000020000ac810 */ /* 0x000fe20007ffe1ff */
[-C--:B------:R-:W-:Y:S01]  /*8970*/  FFMA.FTZ R156, R12, -R68.reuse, R156 ;  /* 0x800000440c9c7223 */ /* 0x080fe2000001009c */
[----:B------:R-:W-:Y:S02]  /*8980*/  ISETP.GE.AND P4, PT, R7, RZ, PT ;  /* 0x000000ff0700720c */ /* 0x000fe40003f86270 */
[----:B------:R-:W1:Y:S01]  /*8990*/  I2F R33, R10 ;  /* 0x0000000a00217306 */ /* 0x000e620000201400 */
[CC--:B---3--:R-:W-:Y:S02]  /*89a0*/  FFMA.FTZ R60, R34.reuse, -R68.reuse, R181 ;  /* 0x80000044223c7223 */ /* 0x0c8fe400000100b5 */
[-C--:B------:R-:W-:Y:S07]  /*89b0*/  FFMA.FTZ R150, R34, -R68.reuse, R150 ;  /* 0x8000004422967223 */ /* 0x080fee0000010096 */
[----:B------:R-:W3:Y:S01]  /*89c0*/  I2F R14, R5 ;  /* 0x00000005000e7306 */ /* 0x000ee20000201400 */
[----:B------:R-:W-:Y:S02]  /*89d0*/  @!P4 IADD3 R7, -R0, 0x29, RZ ;  /* 0x000000290007c810 */ /* 0x000fe40007ffe1ff */
[----:B--2---:R-:W-:Y:S01]  /*89e0*/  IADD3 R6, R3, 0x10, RZ ;  /* 0x0000001003067810 */ /* 0x004fe20007ffe0ff */
[-C--:B----4-:R-:W-:Y:S01]  /*89f0*/  FFMA.FTZ R56, R13, -R68.reuse, R183 ;  /* 0x800000440d387223 */ /* 0x090fe200000100b7 */
[----:B------:R-:W-:Y:S01]  /*8a00*/  IADD3 R3, R3, 0xf, RZ ;  /* 0x0000000f03037810 */ /* 0x000fe20007ffe0ff */
[-C--:B------:R-:W-:Y:S01]  /*8a10*/  FFMA.FTZ R146, R13, -R68.reuse, R175 ;  /* 0x800000440d927223 */ /* 0x080fe200000100af */
[----:B------:R-:W-:Y:S03]  /*8a20*/  ISETP.GE.AND P3, PT, R6, RZ, PT ;  /* 0x000000ff0600720c */ /* 0x000fe60003f66270 */
[----:B------:R-:W2:Y:S01]  /*8a30*/  I2F R10, R7 ;  /* 0x00000007000a7306 */ /* 0x000ea20000201400 */
[----:B------:R-:W-:Y:S01]  /*8a40*/  ISETP.GE.AND P2, PT, R3, RZ, PT ;  /* 0x000000ff0300720c */ /* 0x000fe20003f46270 */
[CC--:B-1----:R-:W-:Y:S02]  /*8a50*/  FFMA.FTZ R154, R33.reuse, -R68.reuse, R154 ;  /* 0x80000044219a7223 */ /* 0x0c2fe4000001009a */
[-C--:B------:R-:W-:Y:S06]  /*8a60*/  FFMA.FTZ R153, R33, -R68.reuse, R153 ;  /* 0x8000004421997223 */ /* 0x080fec0000010099 */
[----:B------:R-:W1:Y:S01]  /*8a70*/  I2F R13, R4 ;  /* 0x00000004000d7306 */ /* 0x000e620000201400 */
[C---:B------:R-:W-:Y:S03]  /*8a80*/  @!P3 IADD3 R6, -R0.reuse, 0x30, RZ ;  /* 0x000000300006b810 */ /* 0x040fe60007ffe1ff */
[----:B------:R-:W-:Y:S01]  /*8a90*/  @!P2 IADD3 R3, -R0, 0x31, RZ ;  /* 0x000000310003a810 */ /* 0x000fe20007ffe1ff */
[----:B---3--:R-:W-:Y:S01]  /*8aa0*/  FFMA.FTZ R214, R14, -R68, R145 ;  /* 0x800000440ed67223 */ /* 0x008fe20000010091 */
[----:B------:R-:W-:Y:S04]  /*8ab0*/  FMNMX.FTZ R0, R39, R72, !PT ;  /* 0x0000004827007209 */ /* 0x000fe80007810000 */
[----:B------:R3:W4:Y:S01]  /*8ac0*/  I2F R9, R6 ;  /* 0x0000000600097306 */ /* 0x0007220000201400 */
[----:B------:R-:W-:Y:S01]  /*8ad0*/  FMNMX.FTZ R0, R40, R0, !PT ;  /* 0x0000000028007209 */ /* 0x000fe20007810000 */
[C---:B--2---:R-:W-:Y:S03]  /*8ae0*/  FFMA.FTZ R173, R10.reuse, -R68, R173 ;  /* 0x800000440aad7223 */ /* 0x044fe600000100ad */
[----:B------:R-:W-:Y:S01]  /*8af0*/  FMNMX.FTZ R7, R31, R0, !PT ;  /* 0x000000001f077209 */ /* 0x000fe20007810000 */
[-C--:B------:R-:W-:Y:S03]  /*8b00*/  FFMA.FTZ R179, R10, -R68.reuse, R179 ;  /* 0x800000440ab37223 */ /* 0x080fe600000100b3 */
[----:B------:R-:W-:Y:S01]  /*8b10*/  FMNMX.FTZ R7, R30, R7, !PT ;  /* 0x000000071e077209 */ /* 0x000fe20007810000 */
[----:B------:R2:W5:Y:S03]  /*8b20*/  I2F R0, R3 ;  /* 0x0000000300007306 */ /* 0x0005660000201400 */
[----:B------:R-:W-:Y:S01]  /*8b30*/  FMNMX.FTZ R7, R29, R7, !PT ;  /* 0x000000071d077209 */ /* 0x000fe20007810000 */
[-C--:B-1----:R-:W-:Y:S03]  /*8b40*/  FFMA.FTZ R215, R13, -R68.reuse, R61 ;  /* 0x800000440dd77223 */ /* 0x082fe6000001003d */
[----:B------:R-:W-:Y:S03]  /*8b50*/  FMNMX.FTZ R7, R28, R7, !PT ;  /* 0x000000071c077209 */ /* 0x000fe60007810000 */
[----:B------:R-:W1:Y:S01]  /*8b60*/  I2F R11, R8 ;  /* 0x00000008000b7306 */ /* 0x000e620000201400 */
[----:B------:R-:W-:Y:S02]  /*8b70*/  FMNMX.FTZ R7, R27, R7, !PT ;  /* 0x000000071b077209 */ /* 0x000fe40007810000 */
[----:B---3--:R-:W-:Y:S01]  /*8b80*/  FMNMX.FTZ R6, R41, R73, !PT ;  /* 0x0000004929067209 */ /* 0x008fe20007810000 */
[CC--:B----4-:R-:W-:Y:S01]  /*8b90*/  FFMA.FTZ R216, R9.reuse, -R68.reuse, R52 ;  /* 0x8000004409d87223 */ /* 0x0d0fe20000010034 */
[----:B------:R-:W-:Y:S01]  /*8ba0*/  FMNMX.FTZ R7, R26, R7, !PT ;  /* 0x000000071a077209 */ /* 0x000fe20007810000 */
[----:B------:R-:W-:Y:S01]  /*8bb0*/  FFMA.FTZ R77, R9, -R68, R77 ;  /* 0x80000044094d7223 */ /* 0x000fe2000001004d */
[----:B------:R-:W-:Y:S01]  /*8bc0*/  LDSM.16.MT88.4 R52, [R192+0x6000] ;  /* 0x00600000c034783b */ /* 0x000fe20000004200 */
[----:B--2---:R-:W-:Y:S01]  /*8bd0*/  FMNMX.FTZ R3, R42, R6, !PT ;  /* 0x000000062a037209 */ /* 0x004fe20007810000 */
[CC--:B-----5:R-:W-:Y:S02]  /*8be0*/  FFMA.FTZ R208, R0.reuse, -R68.reuse, R144 ;  /* 0x8000004400d07223 */ /* 0x0e0fe40000010090 */
[----:B------:R-:W-:Y:S01]  /*8bf0*/  FFMA.FTZ R2, R0, -R68, R2 ;  /* 0x8000004400027223 */ /* 0x000fe20000010002 */
[----:B------:R-:W-:Y:S02]  /*8c00*/  FMNMX.FTZ R6, R44, R3, !PT ;  /* 0x000000032c067209 */ /* 0x000fe40007810000 */
[----:B------:R-:W-:Y:S02]  /*8c10*/  FMNMX.FTZ R3, R23, R75, !PT ;  /* 0x0000004b17037209 */ /* 0x000fe40007810000 */
[----:B------:R-:W-:Y:S02]  /*8c20*/  FMNMX.FTZ R6, R43, R6, !PT ;  /* 0x000000062b067209 */ /* 0x000fe40007810000 */
[----:B------:R-:W-:Y:S01]  /*8c30*/  FMNMX.FTZ R3, R21, R3, !PT ;  /* 0x0000000315037209 */ /* 0x000fe20007810000 */
[----:B-1----:R-:W-:Y:S01]  /*8c40*/  FFMA.FTZ R171, R11, -R68, R171 ;  /* 0x800000440bab7223 */ /* 0x002fe200000100ab */
[----:B------:R-:W-:Y:S01]  /*8c50*/  FMNMX.FTZ R6, R47, R6, !PT ;  /* 0x000000062f067209 */ /* 0x000fe20007810000 */
[----:B------:R-:W-:Y:S01]  /*8c60*/  FFMA.FTZ R178, R11, -R68, R178 ;  /* 0x800000440bb27223 */ /* 0x000fe200000100b2 */
        /* <DEDUP_REMOVED lines=27> */
[----:B------:R-:W1:Y:S01]  /*8e20*/  SHFL.BFLY PT, R71, R4, 0x2, 0x1f ;  /* 0x0c401f0004477f89 */ /* 0x000e6200000e0000 */
[----:B------:R-:W-:Y:S04]  /*8e30*/  FMNMX.FTZ R5, R172, R5, !PT ;  /* 0x00000005ac057209 */ /* 0x000fe80007810000 */
        /* <DEDUP_REMOVED lines=13> */
[----:B------:R-:W-:Y:S02]  /*8f10*/  FMNMX.FTZ R6, R146, R5, !PT ;  /* 0x0000000592067209 */ /* 0x000fe40007810000 */
[----:B------:R-:W-:Y:S02]  /*8f20*/  FMNMX.FTZ R5, R215, R7, !PT ;  /* 0x00000007d7057209 */ /* 0x000fe40007810000 */
[----:B------:R-:W1:Y:S01]  /*8f30*/  SHFL.BFLY PT, R7, R71, 0x1, 0x1f ;  /* 0x0c201f0047077f89 */ /* 0x000e6200000e0000 */
[----:B------:R-:W-:Y:S04]  /*8f40*/  FMNMX.FTZ R6, R148, R6, !PT ;  /* 0x0000000694067209 */ /* 0x000fe80007810000 */
[----:B------:R-:W-:Y:S03]  /*8f50*/  FMNMX.FTZ R6, R150, R6, !PT ;  /* 0x0000000696067209 */ /* 0x000fe60007810000 */
[----:B------:R-:W3:Y:S01]  /*8f60*/  SHFL.BFLY PT, R8, R5, 0x2, 0x1f ;  /* 0x0c401f0005087f89 */ /* 0x000ee200000e0000 */
[----:B------:R-:W-:Y:S04]  /*8f70*/  FMNMX.FTZ R4, R153, R6, !PT ;  /* 0x0000000699047209 */ /* 0x000fe80007810000 */
[----:B------:R-:W-:Y:S02]  /*8f80*/  FMNMX.FTZ R4, R155, R4, !PT ;  /* 0x000000049b047209 */ /* 0x000fe40007810000 */
[----:B--2---:R-:W-:Y:S02]  /*8f90*/  FMNMX.FTZ R70, R3, R70, !PT ;  /* 0x0000004603467209 */ /* 0x004fe40007810000 */
[----:B------:R-:W-:Y:S03]  /*8fa0*/  FMNMX.FTZ R3, R178, R4, !PT ;  /* 0x00000004b2037209 */ /* 0x000fe60007810000 */
[----:B------:R-:W2:Y:S01]  /*8fb0*/  SHFL.BFLY PT, R6, R70, 0x1, 0x1f ;  /* 0x0c201f0046067f89 */ /* 0x000ea200000e0000 */
[----:B------:R-:W-:Y:S02]  /*8fc0*/  FMNMX.FTZ R3, R179, R3, !PT ;  /* 0x00000003b3037209 */ /* 0x000fe40007810000 */
[----:B-1----:R-:W-:Y:S02]  /*8fd0*/  FMNMX.FTZ R71, R71, R7, !PT ;  /* 0x0000000747477209 */ /* 0x002fe40007810000 */
[----:B------:R-:W-:Y:S02]  /*8fe0*/  FMNMX.FTZ R0, R77, R3, !PT ;  /* 0x000000034d007209 */ /* 0x000fe40007810000 */
[C---:B------:R-:W-:Y:S02]  /*8ff0*/  FSETP.NEU.FTZ.AND P2, PT, R71.reuse, -INF , PT ;  /* 0xff8000004700780b */ /* 0x040fe40003f5d000 */
[----:B------:R-:W-:Y:S01]  /*9000*/  FMNMX.FTZ R3, R2, R0, !PT ;  /* 0x0000000002037209 */ /* 0x000fe20007810000 */
[----:B------:R-:W-:Y:S01]  /*9010*/  FADD.FTZ R0, -R71, R72 ;  /* 0x0000004847007221 */ /* 0x000fe20000010100 */
[----:B---3--:R-:W-:Y:S03]  /*9020*/  FMNMX.FTZ R5, R5, R8, !PT ;  /* 0x0000000805057209 */ /* 0x008fe60007810000 */
[----:B------:R-:W-:Y:S01]  /*9030*/  FMUL.FTZ R0, R0, c[0x0][0x23c] ;  /* 0x00008f0000007a20 */ /* 0x000fe20000410000 */
[----:B------:R-:W-:Y:S03]  /*9040*/  SHFL.BFLY PT, R4, R3, 0x2, 0x1f ;  /* 0x0c401f0003047f89 */ /* 0x000fe600000e0000 */
[----:B------:R1:W3:Y:S05]  /*9050*/  MUFU.EX2 R74, R0 ;  /* 0x00000000004a7308 */ /* 0x0002ea0000000800 */
[----:B------:R-:W4:Y:S01]  /*9060*/  SHFL.BFLY PT, R69, R5, 0x1, 0x1f ;  /* 0x0c201f0005457f89 */ /* 0x000f2200000e0000 */
[----:B--2---:R-:W-:Y:S05]  /*9070*/  FMNMX.FTZ R70, R70, R6, !PT ;  /* 0x0000000646467209 */ /* 0x004fea0007810000 */
[----:B-1----:R-:W-:Y:S02]  /*9080*/  FADD.FTZ R0, -R70, R73 ;  /* 0x0000004946007221 */ /* 0x002fe40000010100 */
[C---:B---3--:R-:W-:Y:S02]  /*9090*/  FMUL.FTZ R16, R74.reuse, R92 ;  /* 0x0000005c4a107220 */ /* 0x048fe40000410000 */
[----:B------:R-:W-:Y:S01]  /*90a0*/  FMUL.FTZ R32, R74, R108 ;  /* 0x0000006c4a207220 */ /* 0x000fe20000410000 */
[----:B----4-:R-:W-:Y:S01]  /*90b0*/  FMNMX.FTZ R69, R5, R69, !PT ;  /* 0x0000004505457209 */ /* 0x010fe20007810000 */
[----:B------:R-:W-:Y:S01]  /*90c0*/  FMUL.FTZ R5, R0, c[0x0][0x23c] ;  /* 0x00008f0000057a20 */ /* 0x000fe20000410000 */
[----:B------:R-:W-:Y:S03]  /*90d0*/  FMNMX.FTZ R0, R3, R4, !PT ;  /* 0x0000000403007209 */ /* 0x000fe60007810000 */
[----:B------:R-:W1:Y:S01]  /*90e0*/  MUFU.EX2 R73, R5 ;  /* 0x0000000500497308 */ /* 0x000e620000000800 */
[----:B------:R-:W-:Y:S01]  /*90f0*/  FADD.FTZ R3, -R69, R75 ;  /* 0x0000004b45037221 */ /* 0x000fe20000010100 */
[----:B------:R-:W2:Y:S01]  /*9100*/  SHFL.BFLY PT, R4, R0, 0x1, 0x1f ;  /* 0x0c201f0000047f89 */ /* 0x000ea200000e0000 */
[----:B------:R-:W-:Y:S02]  /*9110*/  FMUL.FTZ R75, R71, c[0x0][0x23c] ;  /* 0x00008f00474b7a20 */ /* 0x000fe40000410000 */
[----:B------:R-:W-:Y:S02]  /*9120*/  FMUL.FTZ R3, R3, c[0x0][0x23c] ;  /* 0x00008f0003037a20 */ /* 0x000fe40000410000 */
[----:B------:R-:W-:Y:S01]  /*9130*/  FMUL.FTZ R144, R69, c[0x0][0x23c] ;  /* 0x00008f0045907a20 */ /* 0x000fe20000410000 */
[----:B------:R-:W-:Y:S02]  /*9140*/  FSEL R75, R75, RZ, P2 ;  /* 0x000000ff4b4b7208 */ /* 0x000fe40001000000 */
[----:B------:R3:W4:Y:S01]  /*9150*/  MUFU.EX2 R72, R3 ;  /* 0x0000000300487308 */ /* 0x0007220000000800 */
[----:B------:R-:W-:Y:S02]  /*9160*/  FSETP.NEU.FTZ.AND P2, PT, R70, -INF , PT ;  /* 0xff8000004600780b */ /* 0x000fe40003f5d000 */
[--C-:B------:R-:W-:Y:S02]  /*9170*/  FFMA.FTZ R6, R27, c[0x0][0x23c], -R75.reuse ;  /* 0x00008f001b067a23 */ /* 0x100fe4000001084b */
[--C-:B------:R-:W-:Y:S05]  /*9180*/  FFMA.FTZ R12, R26, c[0x0][0x23c], -R75.reuse ;  /* 0x00008f001a0c7a23 */ /* 0x100fea000001084b */
[----:B------:R5:W-:Y:S01]  /*9190*/  MUFU.EX2 R191, R6 ;  /* 0x0000000600bf7308 */ /* 0x000be20000000800 */
[C---:B-1----:R-:W-:Y:S02]  /*91a0*/  FMUL.FTZ R18, R73.reuse, R94 ;  /* 0x0000005e49127220 */ /* 0x042fe40000410000 */
[C---:B------:R-:W-:Y:S02]  /*91b0*/  FMUL.FTZ R34, R73.reuse, R110 ;  /* 0x0000006e49227220 */ /* 0x040fe40000410000 */
[----:B------:R-:W-:Y:S05]  /*91c0*/  FMUL.FTZ R35, R73, R111 ;  /* 0x0000006f49237220 */ /* 0x000fea0000410000 */
[----:B------:R1:W-:Y:S01]  /*91d0*/  MUFU.EX2 R190, R12 ;  /* 0x0000000c00be7308 */ /* 0x0003e20000000800 */
[--C-:B---3--:R-:W-:Y:S02]  /*91e0*/  FFMA.FTZ R3, R39, c[0x0][0x23c], -R75.reuse ;  /* 0x00008f0027037a23 */ /* 0x108fe4000001084b */
[C---:B----4-:R-:W-:Y:S02]  /*91f0*/  FMUL.FTZ R8, R72.reuse, R80 ;  /* 0x0000005048087220 */ /* 0x050fe40000410000 */
[C---:B------:R-:W-:Y:S05]  /*9200*/  FMUL.FTZ R9, R72.reuse, R81 ;  /* 0x0000005148097220 */ /* 0x040fea0000410000 */
[----:B------:R3:W-:Y:S01]  /*9210*/  MUFU.EX2 R217, R3 ;  /* 0x0000000300d97308 */ /* 0x0007e20000000800 */
[C---:B------:R-:W-:Y:S02]  /*9220*/  FMUL.FTZ R13, R72.reuse, R89 ;  /* 0x00000059480d7220 */ /* 0x040fe40000410000 */
[C---:B------:R-:W-:Y:S02]  /*9230*/  FMUL.FTZ R61, R72.reuse, R137 ;  /* 0x00000089483d7220 */ /* 0x040fe40000410000 */
[----:B-----5:R-:W-:Y:S02]  /*9240*/  FMUL.FTZ R6, R73, R86 ;  /* 0x0000005649067220 */ /* 0x020fe40000410000 */
[----:B-1----:R-:W-:Y:S02]  /*9250*/  FMUL.FTZ R12, R72, R88 ;  /* 0x00000058480c7220 */ /* 0x002fe40000410000 */
[--C-:B---3--:R-:W-:Y:S02]  /*9260*/  FFMA.FTZ R3, R40, c[0x0][0x23c], -R75.reuse ;  /* 0x00008f0028037a23 */ /* 0x108fe4000001084b */
[----:B------:R-:W-:Y:S02]  /*9270*/  FMUL.FTZ R40, R72, R116 ;  /* 0x0000007448287220 */ /* 0x000fe40000410000 */
[----:B------:R1:W-:Y:S02]  /*9280*/  MUFU.EX2 R218, R3 ;  /* 0x0000000300da7308 */ /* 0x0003e40000000800 */
[--C-:B-1----:R-:W-:Y:S08]  /*9290*/  FFMA.FTZ R3, R31, c[0x0][0x23c], -R75.reuse ;  /* 0x00008f001f037a23 */ /* 0x102ff0000001084b */
[----:B------:R2:W-:Y:S02]  /*92a0*/  MUFU.EX2 R221, R3 ;  /* 0x0000000300dd7308 */ /* 0x0005e40000000800 */
[----:B--2---:R-:W-:Y:S01]  /*92b0*/  FMNMX.FTZ R3, R0, R4, !PT ;  /* 0x0000000400037209 */ /* 0x004fe20007810000 */
[--C-:B------:R-:W-:Y:S02]  /*92c0*/  FFMA.FTZ R4, R29, c[0x0][0x23c], -R75.reuse ;  /* 0x00008f001d047a23 */ /* 0x100fe4000001084b */
[----:B------:R-:W-:Y:S05]  /*92d0*/  FMUL.FTZ R29, R72, R105 ;  /* 0x00000069481d7220 */ /* 0x000fea0000410000 */
[----:B------:R1:W-:Y:S01]  /*92e0*/  MUFU.EX2 R219, R4 ;  /* 0x0000000400db7308 */ /* 0x0003e20000000800 */
[--C-:B------:R-:W-:Y:S02]  /*92f0*/  FFMA.FTZ R0, R30, c[0x0][0x23c], -R75.reuse ;  /* 0x00008f001e007a23 */ /* 0x100fe4000001084b */
[C---:B------:R-:W-:Y:S07]  /*9300*/  FMUL.FTZ R145, R3.reuse, c[0x0][0x23c] ;  /* 0x00008f0003917a20 */ /* 0x040fee0000410000 */
[----:B------:R2:W3:Y:S01]  /*9310*/  MUFU.EX2 R220, R0 ;  /* 0x0000000000dc7308 */ /* 0x0004e20000000800 */
[--C-:B-1----:R-:W-:Y:S09]  /*9320*/  FFMA.FTZ R4, R28, c[0x0][0x23c], -R75.reuse ;  /* 0x00008f001c047a23 */ /* 0x102ff2000001084b */
[----:B------:R1:W-:Y:S01]  /*9330*/  MUFU.EX2 R222, R4 ;  /* 0x0000000400de7308 */ /* 0x0003e20000000800 */
[----:B--2---:R-:W-:Y:S01]  /*9340*/  FADD.FTZ R0, -R3, R76 ;  /* 0x0000004c03007221 */ /* 0x004fe20000010100 */
[----:B---3--:R-:W-:Y:S01]  /*9350*/  F2FP.PACK_AB R86, R220, R221 ;  /* 0x000000dddc56723e */ /* 0x008fe200000000ff */
[----:B------:R-:W-:Y:S02]  /*9360*/  FMUL.FTZ R76, R70, c[0x0][0x23c] ;  /* 0x00008f00464c7a20 */ /* 0x000fe40000410000 */
[----:B------:R-:W-:Y:S03]  /*9370*/  FMUL.FTZ R0, R0, c[0x0][0x23c] ;  /* 0x00008f0000007a20 */ /* 0x000fe60000410000 */
[----:B------:R-:W-:Y:S02]  /*9380*/  FSEL R76, R76, RZ, P2 ;  /* 0x000000ff4c4c7208 */ /* 0x000fe40001000000 */
[----:B------:R-:W-:Y:S01]  /*9390*/  FSETP.NEU.FTZ.AND P2, PT, R69, -INF , PT ;  /* 0xff8000004500780b */ /* 0x000fe20003f5d000 */
[----:B------:R-:W2:Y:S02]  /*93a0*/  MUFU.EX2 R0, R0 ;  /* 0x0000000000007308 */ /* 0x000ea40000000800 */
[--C-:B------:R-:W-:Y:S01]  /*93b0*/  FFMA.FTZ R28, R48, c[0x0][0x23c], -R76.reuse ;  /* 0x00008f00301c7a23 */ /* 0x100fe2000001084c */
[----:B------:R-:W-:Y:S01]  /*93c0*/  FSEL R144, R144, RZ, P2 ;  /* 0x000000ff90907208 */ /* 0x000fe20001000000 */
[----:B------:R-:W-:Y:S01]  /*93d0*/  FMUL.FTZ R48, R74, R124 ;  /* 0x0000007c4a307220 */ /* 0x000fe20000410000 */
[----:B------:R-:W-:Y:S01]  /*93e0*/  FSETP.NEU.FTZ.AND P2, PT, R3, -INF , PT ;  /* 0xff8000000300780b */ /* 0x000fe20003f5d000 */
[--C-:B------:R-:W-:Y:S02]  /*93f0*/  FFMA.FTZ R33, R50, c[0x0][0x23c], -R76.reuse ;  /* 0x00008f0032217a23 */ /* 0x100fe4000001084c */
[----:B-1----:R-:W-:Y:S01]  /*9400*/  FFMA.FTZ R4, R41, c[0x0][0x23c], -R76 ;  /* 0x00008f0029047a23 */ /* 0x002fe2000001084c */
[----:B------:R-:W-:Y:S01]  /*9410*/  FSEL R145, R145, RZ, P2 ;  /* 0x000000ff91917208 */ /* 0x000fe20001000000 */
[----:B------:R1:W-:Y:S01]  /*9420*/  MUFU.EX2 R176, R28 ;  /* 0x0000001c00b07308 */ /* 0x0003e20000000800 */
[--C-:B------:R-:W-:Y:S02]  /*9430*/  FFMA.FTZ R5, R21, c[0x0][0x23c], -R144.reuse ;  /* 0x00008f0015057a23 */ /* 0x100fe40000010890 */
[----:B------:R-:W-:Y:S02]  /*9440*/  FMUL.FTZ R50, R73, R126 ;  /* 0x0000007e49327220 */ /* 0x000fe40000410000 */
[--C-:B------:R-:W-:Y:S02]  /*9450*/  FFMA.FTZ R7, R17, c[0x0][0x23c], -R144.reuse ;  /* 0x00008f0011077a23 */ /* 0x100fe40000010890 */
[----:B------:R-:W-:Y:S02]  /*9460*/  FFMA.FTZ R17, R45, c[0x0][0x23c], -R75 ;  /* 0x00008f002d117a23 */ /* 0x000fe4000001084b */
[----:B------:R-:W-:Y:S01]  /*9470*/  FFMA.FTZ R41, R49, c[0x0][0x23c], -R144 ;  /* 0x00008f0031297a23 */ /* 0x000fe20000010890 */
[----:B------:R3:W-:Y:S01]  /*9480*/  MUFU.EX2 R207, R4 ;  /* 0x0000000400cf7308 */ /* 0x0007e20000000800 */
[--C-:B------:R-:W-:Y:S02]  /*9490*/  FFMA.FTZ R49, R57, c[0x0][0x23c], -R145.reuse ;  /* 0x00008f0039317a23 */ /* 0x100fe40000010891 */
[----:B------:R-:W-:Y:S02]  /*94a0*/  FMUL.FTZ R45, R72, R121 ;  /* 0x00000079482d7220 */ /* 0x000fe40000410000 */
[C---:B--2---:R-:W-:Y:S02]  /*94b0*/  FMUL.FTZ R10, R0.reuse, R82 ;  /* 0x00000052000a7220 */ /* 0x044fe40000410000 */
[C---:B------:R-:W-:Y:S02]  /*94c0*/  FMUL.FTZ R11, R0.reuse, R83 ;  /* 0x00000053000b7220 */ /* 0x040fe40000410000 */
[----:B------:R-:W-:Y:S01]  /*94d0*/  LDSM.16.MT88.4 R80, [R193+0x6000] ;  /* 0x00600000c150783b */ /* 0x000fe20000004200 */
[----:B------:R2:W-:Y:S01]  /*94e0*/  MUFU.EX2 R189, R5 ;  /* 0x0000000500bd7308 */ /* 0x0005e20000000800 */
[C---:B------:R-:W-:Y:S02]  /*94f0*/  FMUL.FTZ R14, R0.reuse, R90 ;  /* 0x0000005a000e7220 */ /* 0x040fe40000410000 */
[C---:B------:R-:W-:Y:S02]  /*9500*/  FMUL.FTZ R15, R0.reuse, R91 ;  /* 0x0000005b000f7220 */ /* 0x040fe40000410000 */
[C---:B------:R-:W-:Y:S02]  /*9510*/  FMUL.FTZ R26, R0.reuse, R102 ;  /* 0x00000066001a7220 */ /* 0x040fe40000410000 */
[----:B------:R-:W-:Y:S01]  /*9520*/  LDSM.16.MT88.4 R88, [R79+0x6800] ;  /* 0x006800004f58783b */ /* 0x000fe20000004200 */
[----:B------:R-:W-:Y:S02]  /*9530*/  FMUL.FTZ R27, R0, R103 ;  /* 0x00000067001b7220 */ /* 0x000fe40000410000 */
[----:B------:R4:W-:Y:S01]  /*9540*/  MUFU.EX2 R188, R7 ;  /* 0x0000000700bc7308 */ /* 0x0009e20000000800 */
[----:B-1----:R-:W-:Y:S02]  /*9550*/  FMUL.FTZ R28, R72, R104 ;  /* 0x00000068481c7220 */ /* 0x002fe40000410000 */
[----:B------:R-:W-:Y:S02]  /*9560*/  FMUL.FTZ R30, R0, R106 ;  /* 0x0000006a001e7220 */ /* 0x000fe40000410000 */
[----:B---3--:R-:W-:Y:S02]  /*9570*/  FFMA.FTZ R4, R42, c[0x0][0x23c], -R76 ;  /* 0x00008f002a047a23 */ /* 0x008fe4000001084c */
[C---:B------:R-:W-:Y:S02]  /*9580*/  FMUL.FTZ R31, R0.reuse, R107 ;  /* 0x0000006b001f7220 */ /* 0x040fe40000410000 */
[----:B------:R-:W-:Y:S01]  /*9590*/  FMUL.FTZ R42, R0, R118 ;  /* 0x00000076002a7220 */ /* 0x000fe20000410000 */
[----:B------:R1:W3:Y:S01]  /*95a0*/  MUFU.EX2 R210, R4 ;  /* 0x0000000400d27308 */ /* 0x0002e20000000800 */
[----:B------:R-:W-:Y:S02]  /*95b0*/  FFMA.FTZ R60, R60, c[0x0][0x23c], -R144 ;  /* 0x00008f003c3c7a23 */ /* 0x000fe40000010890 */
[--C-:B------:R-:W-:Y:S02]  /*95c0*/  FFMA.FTZ R62, R62, c[0x0][0x23c], -R145.reuse ;  /* 0x00008f003e3e7a23 */ /* 0x100fe40000010891 */
[----:B--2---:R-:W-:Y:S02]  /*95d0*/  FMUL.FTZ R5, R74, R85 ;  /* 0x000000554a057220 */ /* 0x004fe40000410000 */
[----:B------:R-:W-:Y:S02]  /*95e0*/  FMUL.FTZ R57, R72, R133 ;  /* 0x0000008548397220 */ /* 0x000fe40000410000 */
[----:B------:R-:W-:Y:S01]  /*95f0*/  FMUL.FTZ R63, R0, R139 ;  /* 0x0000008b003f7220 */ /* 0x000fe20000410000 */
[----:B------:R2:W-:Y:S01]  /*9600*/  MUFU.EX2 R186, R17 ;  /* 0x0000001100ba7308 */ /* 0x0005e20000000800 */
[--C-:B------:R-:W-:Y:S02]  /*9610*/  FFMA.FTZ R77, R77, c[0x0][0x23c], -R145.reuse ;  /* 0x00008f004d4d7a23 */ /* 0x100fe40000010891 */
[----:B----4-:R-:W-:Y:S07]  /*9620*/  FMUL.FTZ R7, R73, R87 ;  /* 0x0000005749077220 */ /* 0x010fee0000410000 */
[----:B------:R4:W-:Y:S01]  /*9630*/  MUFU.EX2 R175, R33 ;  /* 0x0000002100af7308 */ /* 0x0009e20000000800 */
[----:B-1----:R-:W-:Y:S01]  /*9640*/  FFMA.FTZ R4, R44, c[0x0][0x23c], -R76 ;  /* 0x00008f002c047a23 */ /* 0x002fe2000001084c */
[----:B---3--:R-:W-:Y:S01]  /*9650*/  F2FP.PACK_AB R85, R210, R207 ;  /* 0x000000cfd255723e */ /* 0x008fe200000000ff */
[--C-:B------:R-:W-:Y:S02]  /*9660*/  FFMA.FTZ R44, R56, c[0x0][0x23c], -R144.reuse ;  /* 0x00008f00382c7a23 */ /* 0x100fe40000010890 */
[----:B------:R-:W-:Y:S05]  /*9670*/  FFMA.FTZ R56, R58, c[0x0][0x23c], -R144 ;  /* 0x00008f003a387a23 */ /* 0x000fea0000010890 */
[----:B------:R1:W-:Y:S01]  /*9680*/  MUFU.EX2 R211, R4 ;  /* 0x0000000400d37308 */ /* 0x0003e20000000800 */
[----:B------:R-:W-:Y:S02]  /*9690*/  FMUL.FTZ R58, R0, R134 ;  /* 0x00000086003a7220 */ /* 0x000fe40000410000 */
[C---:B--2---:R-:W-:Y:S07]  /*96a0*/  FMUL.FTZ R17, R74.reuse, R93 ;  /* 0x0000005d4a117220 */ /* 0x044fee0000410000 */
[----:B------:R2:W-:Y:S01]  /*96b0*/  MUFU.EX2 R170, R41 ;  /* 0x0000002900aa7308 */ /* 0x0005e20000000800 */
[----:B----4-:R-:W-:Y:S02]  /*96c0*/  FMUL.FTZ R33, R74, R109 ;  /* 0x0000006d4a217220 */ /* 0x010fe40000410000 */
[----:B------:R-:W-:Y:S07]  /*96d0*/  LDSM.16.MT88.4 R108, [R194+0x7800] ;  /* 0x00780000c26c783b */ /* 0x000fee0000004200 */
[----:B------:R3:W-:Y:S01]  /*96e0*/  MUFU.EX2 R169, R44 ;  /* 0x0000002c00a97308 */ /* 0x0007e20000000800 */
[----:B-1----:R-:W-:Y:S02]  /*96f0*/  FFMA.FTZ R4, R43, c[0x0][0x23c], -R76 ;  /* 0x00008f002b047a23 */ /* 0x002fe4000001084c */
[----:B------:R-:W-:Y:S07]  /*9700*/  FMUL.FTZ R43, R0, R119 ;  /* 0x00000077002b7220 */ /* 0x000fee0000410000 */
[----:B------:R1:W4:Y:S01]  /*9710*/  MUFU.EX2 R212, R4 ;  /* 0x0000000400d47308 */ /* 0x0003220000000800 */
[C---:B--2---:R-:W-:Y:S09]  /*9720*/  FMUL.FTZ R41, R72.reuse, R117 ;  /* 0x0000007548297220 */ /* 0x044ff20000410000 */
[----:B------:R2:W-:Y:S01]  /*9730*/  MUFU.EX2 R168, R49 ;  /* 0x0000003100a87308 */ /* 0x0005e20000000800 */
[----:B---3--:R-:W-:Y:S09]  /*9740*/  FMUL.FTZ R44, R72, R120 ;  /* 0x00000078482c7220 */ /* 0x008ff20000410000 */
[----:B------:R-:W-:Y:S01]  /*9750*/  MUFU.EX2 R77, R77 ;  /* 0x0000004d004d7308 */ /* 0x000fe20000000800 */
[--C-:B-1----:R-:W-:Y:S01]  /*9760*/  FFMA.FTZ R4, R23, c[0x0][0x23c], -R144.reuse ;  /* 0x00008f0017047a23 */ /* 0x102fe20000010890 */
[----:B----4-:R-:W-:Y:S01]  /*9770*/  F2FP.PACK_AB R87, R212, R211 ;  /* 0x000000d3d457723e */ /* 0x010fe200000000ff */
[----:B------:R-:W1:Y:S07]  /*9780*/  LDSM.16.MT88.4 R20, [R79+0x6000] ;  /* 0x006000004f14783b */ /* 0x000e6e0000004200 */
[----:B------:R3:W4:Y:S01]  /*9790*/  MUFU.EX2 R187, R4 ;  /* 0x0000000400bb7308 */ /* 0x0007220000000800 */
[----:B--2---:R-:W-:Y:S02]  /*97a0*/  FMUL.FTZ R49, R74, R125 ;  /* 0x0000007d4a317220 */ /* 0x004fe40000410000 */
[--C-:B---3--:R-:W-:Y:S01]  /*97b0*/  FFMA.FTZ R4, R38, c[0x0][0x23c], -R145.reuse ;  /* 0x00008f0026047a23 */ /* 0x108fe20000010891 */
[----:B----4-:R-:W-:Y:S06]  /*97c0*/  F2FP.PACK_AB R64, R189, R187 ;  /* 0x000000bbbd40723e */ /* 0x010fec00000000ff */
[----:B------:R2:W-:Y:S02]  /*97d0*/  MUFU.EX2 R181, R4 ;  /* 0x0000000400b57308 */ /* 0x0005e40000000800 */
[--C-:B--2---:R-:W-:Y:S02]  /*97e0*/  FFMA.FTZ R4, R37, c[0x0][0x23c], -R145.reuse ;  /* 0x00008f0025047a23 */ /* 0x104fe40000010891 */
[----:B------:R-:W2:Y:S06]  /*97f0*/  LDSM.16.MT88.4 R36, [R194+0x6000] ;  /* 0x00600000c224783b */ /* 0x000eac0000004200 */
[----:B------:R3:W4:Y:S02]  /*9800*/  MUFU.EX2 R184, R4 ;  /* 0x0000000400b87308 */ /* 0x0007240000000800 */
[----:B---3--:R-:W-:Y:S01]  /*9810*/  FFMA.FTZ R4, R19, c[0x0][0x23c], -R144 ;  /* 0x00008f0013047a23 */ /* 0x008fe20000010890 */
[----:B----4-:R-:W-:Y:S01]  /*9820*/  F2FP.PACK_AB R65, R184, R181 ;  /* 0x000000b5b841723e */ /* 0x010fe200000000ff */
[----:B------:R-:W-:Y:S06]  /*9830*/  FMUL.FTZ R19, R73, R95 ;  /* 0x0000005f49137220 */ /* 0x000fec0000410000 */
[----:B------:R3:W4:Y:S01]  /*9840*/  MUFU.EX2 R185, R4 ;  /* 0x0000000400b97308 */ /* 0x0007220000000800 */
[----:B------:R-:W5:Y:S01]  /*9850*/  LDSM.16.MT88.4 R92, [R194+0x6800] ;  /* 0x00680000c25c783b */ /* 0x000f620000004200 */
[--C-:B---3--:R-:W-:Y:S01]  /*9860*/  FFMA.FTZ R4, R25, c[0x0][0x23c], -R145.reuse ;  /* 0x00008f0019047a23 */ /* 0x108fe20000010891 */
[----:B----4-:R-:W-:Y:S01]  /*9870*/  F2FP.PACK_AB R66, R188, R185 ;  /* 0x000000b9bc42723e */ /* 0x010fe200000000ff */
[--C-:B------:R-:W-:Y:S06]  /*9880*/  FFMA.FTZ R25, R47, c[0x0][0x23c], -R76.reuse ;  /* 0x00008f002f197a23 */ /* 0x100fec000001084c */
[----:B------:R3:W-:Y:S01]  /*9890*/  MUFU.EX2 R180, R4 ;  /* 0x0000000400b47308 */ /* 0x0007e20000000800 */
[----:B------:R-:W-:Y:S09]  /*98a0*/  FMUL.FTZ R47, R0, R123 ;  /* 0x0000007b002f7220 */ /* 0x000ff20000410000 */
[----:B------:R4:W-:Y:S01]  /*98b0*/  MUFU.EX2 R177, R25 ;  /* 0x0000001900b17308 */ /* 0x0009e20000000800 */
[----:B---3--:R-:W-:Y:S02]  /*98c0*/  FFMA.FTZ R4, R24, c[0x0][0x23c], -R145 ;  /* 0x00008f0018047a23 */ /* 0x008fe40000010891 */
[C---:B------:R-:W-:Y:S07]  /*98d0*/  FMUL.FTZ R24, R72.reuse, R100 ;  /* 0x0000006448187220 */ /* 0x040fee0000410000 */
[----:B------:R3:W1:Y:S01]  /*98e0*/  MUFU.EX2 R183, R4 ;  /* 0x0000000400b77308 */ /* 0x0006620000000800 */
[----:B----4-:R-:W-:Y:S02]  /*98f0*/  FMUL.FTZ R25, R72, R101 ;  /* 0x0000006548197220 */ /* 0x010fe40000410000 */
[----:B------:R-:W-:Y:S01]  /*9900*/  LDSM.16.MT88.4 R100, [R79+0x7800] ;  /* 0x007800004f64783b */ /* 0x000fe20000004200 */
[----:B---3--:R-:W-:Y:S01]  /*9910*/  FMUL.FTZ R4, R74, R84 ;  /* 0x000000544a047220 */ /* 0x008fe20000410000 */
[----:B------:R-:W-:Y:S02]  /*9920*/  F2FP.PACK_AB R84, R218, R217 ;  /* 0x000000d9da54723e */ /* 0x000fe400000000ff */
[----:B-1----:R-:W-:Y:S05]  /*9930*/  F2FP.PACK_AB R67, R183, R180 ;  /* 0x000000b4b743723e */ /* 0x002fea00000000ff */
[-C--:B------:R-:W-:Y:S08]  /*9940*/  HMMA.16816.F32 R4, R84, R20.reuse, R4 ;  /* 0x000000145404723c */ /* 0x080ff00000001804 */
[C---:B------:R-:W-:Y:S07]  /*9950*/  HMMA.16816.F32 R8, R64.reuse, R20, R8 ;  /* 0x000000144008723c */ /* 0x040fee0000001808 */
[--C-:B------:R-:W-:Y:S01]  /*9960*/  FFMA.FTZ R20, R46, c[0x0][0x23c], -R75.reuse ;  /* 0x00008f002e147a23 */ /* 0x100fe2000001084b */
[-C--:B------:R-:W-:Y:S03]  /*9970*/  HMMA.16816.F32 R12, R64, R22.reuse, R12 ;  /* 0x00000016400c723c */ /* 0x080fe6000000180c */
[----:B------:R1:W-:Y:S01]  /*9980*/  MUFU.EX2 R182, R20 ;  /* 0x0000001400b67308 */ /* 0x0003e20000000800 */
[----:B------:R-:W-:Y:S02]  /*9990*/  FMUL.FTZ R21, R74, R97 ;  /* 0x000000614a157220 */ /* 0x000fe40000410000 */
[----:B------:R-:W-:Y:S02]  /*99a0*/  FMUL.FTZ R46, R0, R122 ;  /* 0x0000007a002e7220 */ /* 0x000fe40000410000 */
[C---:B------:R-:W-:Y:S07]  /*99b0*/  HMMA.16816.F32 R16, R84.reuse, R22, R16 ;  /* 0x000000165410723c */ /* 0x040fee0000001810 */
[C---:B------:R-:W-:Y:S02]  /*99c0*/  FMUL.FTZ R22, R73.reuse, R98 ;  /* 0x0000006249167220 */ /* 0x040fe40000410000 */
[----:B------:R-:W-:Y:S03]  /*99d0*/  FMUL.FTZ R23, R73, R99 ;  /* 0x0000006349177220 */ /* 0x000fe60000410000 */
[C---:B-1----:R-:W-:Y:S02]  /*99e0*/  FMUL.FTZ R20, R74.reuse, R96 ;  /* 0x000000604a147220 */ /* 0x042fe40000410000 */
[----:B------:R-:W-:Y:S04]  /*99f0*/  FFMA.FTZ R96, R151, c[0x0][0x23c], -R75 ;  /* 0x00008f0097607a23 */ /* 0x000fe8000001084b */
[----:B------:R1:W-:Y:S01]  /*9a00*/  MUFU.EX2 R165, R96 ;  /* 0x0000006000a57308 */ /* 0x0003e20000000800 */
[-C--:B--2---:R-:W-:Y:S08]  /*9a10*/  HMMA.16816.F32 R20, R84, R36.reuse, R20 ;  /* 0x000000245414723c */ /* 0x084ff00000001814 */
[C---:B------:R-:W-:Y:S07]  /*9a20*/  HMMA.16816.F32 R24, R64.reuse, R36, R24 ;  /* 0x000000244018723c */ /* 0x040fee0000001818 */
[----:B------:R-:W-:Y:S01]  /*9a30*/  FFMA.FTZ R36, R51, c[0x0][0x23c], -R76 ;  /* 0x00008f0033247a23 */ /* 0x000fe2000001084c */
[-C--:B------:R-:W-:Y:S03]  /*9a40*/  HMMA.16816.F32 R28, R64, R38.reuse, R28 ;  /* 0x00000026401c723c */ /* 0x080fe6000000181c */
[----:B------:R2:W3:Y:S01]  /*9a50*/  MUFU.EX2 R174, R36 ;  /* 0x0000002400ae7308 */ /* 0x0004e20000000800 */
[C---:B------:R-:W-:Y:S02]  /*9a60*/  FMUL.FTZ R51, R73.reuse, R127 ;  /* 0x0000007f49337220 */ /* 0x040fe40000410000 */
[----:B------:R-:W-:Y:S01]  /*9a70*/  LDSM.16.MT88.4 R124, [R192+0x7800] ;  /* 0x00780000c07c783b */ /* 0x000fe20000004200 */
[C---:B------:R-:W-:Y:S01]  /*9a80*/  FMUL.FTZ R37, R74.reuse, R113 ;  /* 0x000000714a257220 */ /* 0x040fe20000410000 */
[C---:B------:R-:W-:Y:S06]  /*9a90*/  HMMA.16816.F32 R32, R84.reuse, R38, R32 ;  /* 0x000000265420723c */ /* 0x040fec0000001820 */
[----:B-1----:R-:W1:Y:S01]  /*9aa0*/  LDSM.16.MT88.4 R96, [R192+0x6800] ;  /* 0x00680000c060783b */ /* 0x002e620000004200 */
[C---:B------:R-:W-:Y:S02]  /*9ab0*/  FMUL.FTZ R38, R73.reuse, R114 ;  /* 0x0000007249267220 */ /* 0x040fe40000410000 */
[----:B------:R-:W-:Y:S03]  /*9ac0*/  FMUL.FTZ R39, R73, R115 ;  /* 0x0000007349277220 */ /* 0x000fe60000410000 */
[C---:B--2---:R-:W-:Y:S07]  /*9ad0*/  FMUL.FTZ R36, R74.reuse, R112 ;  /* 0x000000704a247220 */ /* 0x044fee0000410000 */
[-C--:B------:R-:W-:Y:S08]  /*9ae0*/  HMMA.16816.F32 R36, R84, R52.reuse, R36 ;  /* 0x000000345424723c */ /* 0x080ff00000001824 */
[C---:B------:R-:W-:Y:S07]  /*9af0*/  HMMA.16816.F32 R40, R64.reuse, R52, R40 ;  /* 0x000000344028723c */ /* 0x040fee0000001828 */
[----:B------:R-:W-:Y:S01]  /*9b00*/  FMUL.FTZ R53, R74, R129 ;  /* 0x000000814a357220 */ /* 0x000fe20000410000 */
[-C--:B------:R-:W-:Y:S01]  /*9b10*/  HMMA.16816.F32 R44, R64, R54.reuse, R44 ;  /* 0x00000036402c723c */ /* 0x080fe2000000182c */
[----:B------:R2:W-:Y:S03]  /*9b20*/  MUFU.EX2 R129, R62 ;  /* 0x0000003e00817308 */ /* 0x0005e60000000800 */
[----:B------:R-:W-:Y:S02]  /*9b30*/  FFMA.FTZ R52, R59, c[0x0][0x23c], -R145 ;  /* 0x00008f003b347a23 */ /* 0x000fe40000010891 */
[C---:B------:R-:W-:Y:S02]  /*9b40*/  FMUL.FTZ R59, R0.reuse, R135 ;  /* 0x00000087003b7220 */ /* 0x040fe40000410000 */
[C---:B------:R-:W-:Y:S03]  /*9b50*/  HMMA.16816.F32 R48, R84.reuse, R54, R48 ;  /* 0x000000365430723c */ /* 0x040fe60000001830 */
[----:B------:R4:W1:Y:S04]  /*9b60*/  MUFU.EX2 R167, R52 ;  /* 0x0000003400a77308 */ /* 0x0008680000000800 */
[C---:B------:R-:W-:Y:S02]  /*9b70*/  FMUL.FTZ R55, R73.reuse, R131 ;  /* 0x0000008349377220 */ /* 0x040fe40000410000 */
[C---:B------:R-:W-:Y:S04]  /*9b80*/  FMUL.FTZ R54, R73.reuse, R130 ;  /* 0x0000008249367220 */ /* 0x040fe80000410000 */
[----:B------:R1:W-:Y:S01]  /*9b90*/  MUFU.EX2 R131, R56 ;  /* 0x0000003800837308 */ /* 0x0003e20000000800 */
[C---:B--2---:R-:W-:Y:S02]  /*9ba0*/  FMUL.FTZ R62, R0.reuse, R138 ;  /* 0x0000008a003e7220 */ /* 0x044fe40000410000 */
[----:B------:R-:W-:Y:S07]  /*9bb0*/  FFMA.FTZ R0, R0, R235, R181 ;  /* 0x000000eb00007223 */ /* 0x000fee00000100b5 */
[----:B------:R2:W2:Y:S01]  /*9bc0*/  MUFU.EX2 R130, R60 ;  /* 0x0000003c00827308 */ /* 0x0004a20000000800 */
[----:B------:R-:W-:Y:S02]  /*9bd0*/  FADD.FTZ R0, R184, R0 ;  /* 0x00000000b8007221 */ /* 0x000fe40000010000 */
[----:B----4-:R-:W-:Y:S07]  /*9be0*/  FMUL.FTZ R52, R74, R128 ;  /* 0x000000804a347220 */ /* 0x010fee0000410000 */
[-C--:B------:R-:W-:Y:S03]  /*9bf0*/  HMMA.16816.F32 R52, R84, R80.reuse, R52 ;  /* 0x000000505434723c */ /* 0x080fe60000001834 */
[C---:B-1----:R-:W-:Y:S07]  /*9c00*/  FMUL.FTZ R56, R72.reuse, R132 ;  /* 0x0000008448387220 */ /* 0x042fee0000410000 */
[C---:B------:R-:W-:Y:S04]  /*9c10*/  HMMA.16816.F32 R56, R64.reuse, R80, R56 ;  /* 0x000000504038723c */ /* 0x040fe80000001838 */
[----:B--2---:R-:W-:Y:S03]  /*9c20*/  FMUL.FTZ R60, R72, R136 ;  /* 0x00000088483c7220 */ /* 0x004fe60000410000 */
[----:B------:R-:W-:Y:S01]  /*9c30*/  FFMA.FTZ R80, R146, c[0x0][0x23c], -R145 ;  /* 0x00008f0092507a23 */ /* 0x000fe20000010891 */
[----:B------:R-:W-:Y:S03]  /*9c40*/  F2FP.PACK_AB R81, R176, R177 ;  /* 0x000000b1b051723e */ /* 0x000fe600000000ff */
[-C--:B------:R-:W-:Y:S01]  /*9c50*/  HMMA.16816.F32 R60, R64, R82.reuse, R60 ;  /* 0x00000052403c723c */ /* 0x080fe2000000183c */
[----:B------:R1:W2:Y:S06]  /*9c60*/  MUFU.EX2 R128, R80 ;  /* 0x0000005000807308 */ /* 0x0002ac0000000800 */
[C---:B------:R-:W-:Y:S02]  /*9c70*/  FMUL.FTZ R64, R74.reuse, R140 ;  /* 0x0000008c4a407220 */ /* 0x040fe40000410000 */
[C---:B------:R-:W-:Y:S03]  /*9c80*/  FMUL.FTZ R65, R74.reuse, R141 ;  /* 0x0000008d4a417220 */ /* 0x040fe60000410000 */
[C---:B------:R-:W-:Y:S02]  /*9c90*/  FMUL.FTZ R66, R73.reuse, R142 ;  /* 0x0000008e49427220 */ /* 0x040fe40000410000 */
[----:B------:R-:W-:Y:S02]  /*9ca0*/  FMUL.FTZ R67, R73, R143 ;  /* 0x0000008f49437220 */ /* 0x000fe40000410000 */
[----:B------:R-:W-:Y:S05]  /*9cb0*/  FFMA.FTZ R74, R74, R232, R217 ;  /* 0x000000e84a4a7223 */ /* 0x000fea00000100d9 */
[----:B------:R-:W-:Y:S04]  /*9cc0*/  HMMA.16816.F32 R64, R84, R82, R64 ;  /* 0x000000525440723c */ /* 0x000fe80000001840 */
[--C-:B-1----:R-:W-:Y:S03]  /*9cd0*/  FFMA.FTZ R80, R147, c[0x0][0x23c], -R75.reuse ;  /* 0x00008f0093507a23 */ /* 0x102fe6000001084b */
[--C-:B------:R-:W-:Y:S01]  /*9ce0*/  FFMA.FTZ R84, R149, c[0x0][0x23c], -R75.reuse ;  /* 0x00008f0095547a23 */ /* 0x100fe2000001084b */
[----:B------:R1:W-:Y:S01]  /*9cf0*/  MUFU.EX2 R166, R80 ;  /* 0x0000005000a67308 */ /* 0x0003e20000000800 */
[----:B------:R-:W-:Y:S03]  /*9d00*/  F2FP.PACK_AB R82, R190, R191 ;  /* 0x000000bfbe52723e */ /* 0x000fe600000000ff */
[----:B---3--:R-:W-:Y:S02]  /*9d10*/  F2FP.PACK_AB R83, R174, R175 ;  /* 0x000000afae53723e */ /* 0x008fe400000000ff */
[----:B------:R-:W-:Y:S02]  /*9d20*/  F2FP.PACK_AB R85, R167, R168 ;  /* 0x000000a8a755723e */ /* 0x000fe400000000ff */
[----:B------:R-:W-:Y:S02]  /*9d30*/  F2FP.PACK_AB R86, R130, R131 ;  /* 0x000000838256723e */ /* 0x000fe400000000ff */
[----:B------:R3:W-:Y:S01]  /*9d40*/  MUFU.EX2 R164, R84 ;  /* 0x0000005400a47308 */ /* 0x0007e20000000800 */
[----:B--2---:R-:W-:Y:S02]  /*9d50*/  F2FP.PACK_AB R87, R128, R129 ;  /* 0x000000818057723e */ /* 0x004fe400000000ff */
[----:B-1----:R-:W-:Y:S07]  /*9d60*/  F2FP.PACK_AB R80, R222, R219 ;  /* 0x000000dbde50723e */ /* 0x002fee00000000ff */
[-C--:B------:R-:W-:Y:S05]  /*9d70*/  HMMA.16816.F32 R4, R80, R88.reuse, R4 ;  /* 0x000000585004723c */ /* 0x080fea0000001804 */
[----:B---3--:R-:W-:Y:S07]  /*9d80*/  F2FP.PACK_AB R84, R169, R170 ;  /* 0x000000aaa954723e */ /* 0x008fee00000000ff */
[C---:B------:R-:W-:Y:S07]  /*9d90*/  HMMA.16816.F32 R8, R84.reuse, R88, R8 ;  /* 0x000000585408723c */ /* 0x040fee0000001808 */
[----:B------:R-:W-:Y:S01]  /*9da0*/  FFMA.FTZ R88, R152, c[0x0][0x23c], -R75 ;  /* 0x00008f0098587a23 */ /* 0x000fe2000001084b */
[-C--:B------:R-:W-:Y:S03]  /*9db0*/  HMMA.16816.F32 R12, R84, R90.reuse, R12 ;  /* 0x0000005a540c723c */ /* 0x080fe6000000180c */
[----:B------:R1:W2:Y:S05]  /*9dc0*/  MUFU.EX2 R163, R88 ;  /* 0x0000005800a37308 */ /* 0x0002aa0000000800 */
[C---:B------:R-:W-:Y:S08]  /*9dd0*/  HMMA.16816.F32 R16, R80.reuse, R90, R16 ;  /* 0x0000005a5010723c */ /* 0x040ff00000001810 */
[-C--:B-----5:R-:W-:Y:S08]  /*9de0*/  HMMA.16816.F32 R20, R80, R92.reuse, R20 ;  /* 0x0000005c5014723c */ /* 0x0a0ff00000001814 */
[C---:B------:R-:W-:Y:S04]  /*9df0*/  HMMA.16816.F32 R24, R84.reuse, R92, R24 ;  /* 0x0000005c5418723c */ /* 0x040fe80000001818 */
[----:B-1----:R-:W-:Y:S01]  /*9e00*/  FFMA.FTZ R88, R157, c[0x0][0x23c], -R76 ;  /* 0x00008f009d587a23 */ /* 0x002fe2000001084c */
[----:B--2---:R-:W-:Y:S02]  /*9e10*/  F2FP.PACK_AB R140, R163, R165 ;  /* 0x000000a5a38c723e */ /* 0x004fe400000000ff */
[----:B------:R-:W-:Y:S01]  /*9e20*/  FFMA.FTZ R92, R154, c[0x0][0x23c], -R144 ;  /* 0x00008f009a5c7a23 */ /* 0x000fe20000010890 */
[-C--:B------:R-:W-:Y:S01]  /*9e30*/  HMMA.16816.F32 R28, R84, R94.reuse, R28 ;  /* 0x0000005e541c723c */ /* 0x080fe2000000181c */
[----:B------:R1:W-:Y:S07]  /*9e40*/  MUFU.EX2 R162, R88 ;  /* 0x0000005800a27308 */ /* 0x0003ee0000000800 */
[C---:B------:R-:W-:Y:S03]  /*9e50*/  HMMA.16816.F32 R32, R80.reuse, R94, R32 ;  /* 0x0000005e5020723c */ /* 0x040fe60000001820 */
[----:B------:R2:W-:Y:S05]  /*9e60*/  MUFU.EX2 R135, R92 ;  /* 0x0000005c00877308 */ /* 0x0005ea0000000800 */
[-C--:B------:R-:W-:Y:S08]  /*9e70*/  HMMA.16816.F32 R36, R80, R96.reuse, R36 ;  /* 0x000000605024723c */ /* 0x080ff00000001824 */
[C---:B------:R-:W-:Y:S04]  /*9e80*/  HMMA.16816.F32 R40, R84.reuse, R96, R40 ;  /* 0x000000605428723c */ /* 0x040fe80000001828 */
[----:B-1----:R-:W-:Y:S03]  /*9e90*/  FFMA.FTZ R88, R158, c[0x0][0x23c], -R76 ;  /* 0x00008f009e587a23 */ /* 0x002fe6000001084c */
[--C-:B------:R-:W-:Y:S01]  /*9ea0*/  FFMA.FTZ R96, R173, c[0x0][0x23c], -R144.reuse ;  /* 0x00008f00ad607a23 */ /* 0x100fe20000010890 */
[-C--:B------:R-:W-:Y:S01]  /*9eb0*/  HMMA.16816.F32 R44, R84, R98.reuse, R44 ;  /* 0x00000062542c723c */ /* 0x080fe2000000182c */
[----:B------:R1:W-:Y:S03]  /*9ec0*/  MUFU.EX2 R160, R88 ;  /* 0x0000005800a07308 */ /* 0x0003e60000000800 */
[----:B--2---:R-:W-:Y:S04]  /*9ed0*/  FFMA.FTZ R92, R156, c[0x0][0x23c], -R144 ;  /* 0x00008f009c5c7a23 */ /* 0x004fe80000010890 */
[C---:B------:R-:W-:Y:S03]  /*9ee0*/  HMMA.16816.F32 R48, R80.reuse, R98, R48 ;  /* 0x000000625030723c */ /* 0x040fe60000001830 */
[----:B------:R2:W-:Y:S10]  /*9ef0*/  MUFU.EX2 R134, R92 ;  /* 0x0000005c00867308 */ /* 0x0005f40000000800 */
[----:B------:R3:W-:Y:S01]  /*9f00*/  MUFU.EX2 R157, R96 ;  /* 0x00000060009d7308 */ /* 0x0007e20000000800 */
[--C-:B-1----:R-:W-:Y:S09]  /*9f10*/  FFMA.FTZ R88, R159, c[0x0][0x23c], -R76.reuse ;  /* 0x00008f009f587a23 */ /* 0x102ff2000001084c */
[----:B------:R1:W-:Y:S01]  /*9f20*/  MUFU.EX2 R161, R88 ;  /* 0x0000005800a17308 */ /* 0x0003e20000000800 */
[--C-:B--2---:R-:W-:Y:S09]  /*9f30*/  FFMA.FTZ R92, R148, c[0x0][0x23c], -R145.reuse ;  /* 0x00008f00945c7a23 */ /* 0x104ff20000010891 */
[----:B------:R2:W-:Y:S01]  /*9f40*/  MUFU.EX2 R133, R92 ;  /* 0x0000005c00857308 */ /* 0x0005e20000000800 */
[--C-:B---3--:R-:W-:Y:S09]  /*9f50*/  FFMA.FTZ R96, R153, c[0x0][0x23c], -R145.reuse ;  /* 0x00008f0099607a23 */ /* 0x108ff20000010891 */
[----:B------:R3:W-:Y:S01]  /*9f60*/  MUFU.EX2 R154, R96 ;  /* 0x00000060009a7308 */ /* 0x0007e20000000800 */
[----:B-1----:R-:W-:Y:S09]  /*9f70*/  FFMA.FTZ R88, R172, c[0x0][0x23c], -R76 ;  /* 0x00008f00ac587a23 */ /* 0x002ff2000001084c */
[----:B------:R1:W-:Y:S01]  /*9f80*/  MUFU.EX2 R159, R88 ;  /* 0x00000058009f7308 */ /* 0x0003e20000000800 */
[--C-:B--2---:R-:W-:Y:S09]  /*9f90*/  FFMA.FTZ R92, R150, c[0x0][0x23c], -R145.reuse ;  /* 0x00008f00965c7a23 */ /* 0x104ff20000010891 */
[----:B------:R2:W4:Y:S01]  /*9fa0*/  MUFU.EX2 R132, R92 ;  /* 0x0000005c00847308 */ /* 0x0005220000000800 */
[----:B---3--:R-:W-:Y:S08]  /*9fb0*/  LDSM.16.MT88.4 R96, [R192+0x7000] ;  /* 0x00700000c060783b */ /* 0x008ff00000004200 */
[----:B-1----:R-:W1:Y:S01]  /*9fc0*/  LDSM.16.MT88.4 R88, [R193+0x6800] ;  /* 0x00680000c158783b */ /* 0x002e620000004200 */
[----:B--2---:R-:W-:Y:S04]  /*9fd0*/  FFMA.FTZ R92, R171, c[0x0][0x23c], -R144 ;  /* 0x00008f00ab5c7a23 */ /* 0x004fe80000010890 */
[----:B------:R2:W3:Y:S03]  /*9fe0*/  MUFU.EX2 R158, R92 ;  /* 0x0000005c009e7308 */ /* 0x0004e60000000800 */
[----:B--2---:R-:W2:Y:S01]  /*9ff0*/  LDSM.16.MT88.4 R92, [R79+0x7000] ;  /* 0x007000004f5c783b */ /* 0x004ea20000004200 */
[-C--:B-1----:R-:W-:Y:S08]  /*a000*/  HMMA.16816.F32 R52, R80, R88.reuse, R52 ;  /* 0x000000585034723c */ /* 0x082ff00000001834 */
[C---:B------:R-:W-:Y:S07]  /*a010*/  HMMA.16816.F32 R56, R84.reuse, R88, R56 ;  /* 0x000000585438723c */ /* 0x040fee0000001838 */
[----:B------:R-:W-:Y:S01]  /*a020*/  FFMA.FTZ R88, R155, c[0x0][0x23c], -R145 ;  /* 0x00008f009b587a23 */ /* 0x000fe20000010891 */
[-C--:B------:R-:W-:Y:S03]  /*a030*/  HMMA.16816.F32 R60, R84, R90.reuse, R60 ;  /* 0x0000005a543c723c */ /* 0x080fe6000000183c */
[----:B------:R1:W5:Y:S04]  /*a040*/  MUFU.EX2 R155, R88 ;  /* 0x00000058009b7308 */ /* 0x0003680000000800 */
[--C-:B------:R-:W-:Y:S01]  /*a050*/  FFMA.FTZ R84, R213, c[0x0][0x23c], -R75.reuse ;  /* 0x00008f00d5547a23 */ /* 0x100fe2000001084b */
[----:B------:R-:W-:Y:S04]  /*a060*/  HMMA.16816.F32 R64, R80, R90, R64 ;  /* 0x0000005a5040723c */ /* 0x000fe80000001840 */
[----:B------:R-:W-:Y:S01]  /*a070*/  FFMA.FTZ R75, R209, c[0x0][0x23c], -R75 ;  /* 0x00008f00d14b7a23 */ /* 0x000fe2000001084b */
[----:B------:R2:W-:Y:S01]  /*a080*/  MUFU.EX2 R156, R84 ;  /* 0x00000054009c7308 */ /* 0x0005e20000000800 */
[----:B----4-:R-:W-:Y:S02]  /*a090*/  F2FP.PACK_AB R85, R132, R133 ;  /* 0x000000858455723e */ /* 0x010fe400000000ff */
[----:B------:R-:W-:Y:S04]  /*a0a0*/  F2FP.PACK_AB R80, R182, R186 ;  /* 0x000000bab650723e */ /* 0x000fe800000000ff */
[----:B------:R-:W-:Y:S02]  /*a0b0*/  F2FP.PACK_AB R82, R164, R166 ;  /* 0x000000a6a452723e */ /* 0x000fe400000000ff */
[----:B------:R-:W-:Y:S01]  /*a0c0*/  F2FP.PACK_AB R81, R160, R162 ;  /* 0x000000a2a051723e */ /* 0x000fe200000000ff */
[----:B------:R4:W4:Y:S01]  /*a0d0*/  MUFU.EX2 R153, R75 ;  /* 0x0000004b00997308 */ /* 0x0009220000000800 */
[----:B------:R-:W-:Y:S02]  /*a0e0*/  F2FP.PACK_AB R83, R159, R161 ;  /* 0x000000a19f53723e */ /* 0x000fe400000000ff */
[----:B---3--:R-:W-:Y:S01]  /*a0f0*/  F2FP.PACK_AB R86, R157, R158 ;  /* 0x0000009e9d56723e */ /* 0x008fe200000000ff */
[----:B-1----:R-:W1:Y:S01]  /*a100*/  LDSM.16.MT88.4 R88, [R194+0x7000] ;  /* 0x00700000c258783b */ /* 0x002e620000004200 */
[----:B-----5:R-:W-:Y:S03]  /*a110*/  F2FP.PACK_AB R87, R155, R154 ;  /* 0x0000009a9b57723e */ /* 0x020fe600000000ff */
[-C--:B--2---:R-:W-:Y:S03]  /*a120*/  HMMA.16816.F32 R4, R80, R92.reuse, R4 ;  /* 0x0000005c5004723c */ /* 0x084fe60000001804 */
[----:B------:R-:W-:Y:S07]  /*a130*/  F2FP.PACK_AB R84, R134, R135 ;  /* 0x000000878654723e */ /* 0x000fee00000000ff */
[C---:B------:R-:W-:Y:S04]  /*a140*/  HMMA.16816.F32 R8, R84.reuse, R92, R8 ;  /* 0x0000005c5408723c */ /* 0x040fe80000001808 */
[--C-:B----4-:R-:W-:Y:S01]  /*a150*/  FFMA.FTZ R75, R224, c[0x0][0x23c], -R76.reuse ;  /* 0x00008f00e04b7a23 */ /* 0x110fe2000001084c */
[----:B------:R-:W-:Y:S03]  /*a160*/  F2FP.PACK_AB R142, R153, R156 ;  /* 0x0000009c998e723e */ /* 0x000fe600000000ff */
[-C--:B------:R-:W-:Y:S01]  /*a170*/  HMMA.16816.F32 R12, R84, R94.reuse, R12 ;  /* 0x0000005e540c723c */ /* 0x080fe2000000180c */
[----:B------:R2:W-:Y:S07]  /*a180*/  MUFU.EX2 R152, R75 ;  /* 0x0000004b00987308 */ /* 0x0005ee0000000800 */
[C---:B------:R-:W-:Y:S01]  /*a190*/  HMMA.16816.F32 R16, R80.reuse, R94, R16 ;  /* 0x0000005e5010723c */ /* 0x040fe20000001810 */
[----:B------:R-:W3:Y:S07]  /*a1a0*/  LDSM.16.MT88.4 R92, [R193+0x7000] ;  /* 0x00700000c15c783b */ /* 0x000eee0000004200 */
[-C--:B-1----:R-:W-:Y:S08]  /*a1b0*/  HMMA.16816.F32 R20, R80, R88.reuse, R20 ;  /* 0x000000585014723c */ /* 0x082ff00000001814 */
[C---:B------:R-:W-:Y:S04]  /*a1c0*/  HMMA.16816.F32 R24, R84.reuse, R88, R24 ;  /* 0x000000585418723c */ /* 0x040fe80000001818 */
[--C-:B--2---:R-:W-:Y:S04]  /*a1d0*/  FFMA.FTZ R75, R223, c[0x0][0x23c], -R76.reuse ;  /* 0x00008f00df4b7a23 */ /* 0x104fe8000001084c */
[-C--:B------:R-:W-:Y:S01]  /*a1e0*/  HMMA.16816.F32 R28, R84, R90.reuse, R28 ;  /* 0x0000005a541c723c */ /* 0x080fe2000000181c */
[----:B------:R1:W2:Y:S07]  /*a1f0*/  MUFU.EX2 R150, R75 ;  /* 0x0000004b00967308 */ /* 0x0002ae0000000800 */
[C---:B------:R-:W-:Y:S08]  /*a200*/  HMMA.16816.F32 R32, R80.reuse, R90, R32 ;  /* 0x0000005a5020723c */ /* 0x040ff00000001820 */
[-C--:B------:R-:W-:Y:S08]  /*a210*/  HMMA.16816.F32 R36, R80, R96.reuse, R36 ;  /* 0x000000605024723c */ /* 0x080ff00000001824 */
[C---:B------:R-:W-:Y:S04]  /*a220*/  HMMA.16816.F32 R40, R84.reuse, R96, R40 ;  /* 0x000000605428723c */ /* 0x040fe80000001828 */
[--C-:B-1----:R-:W-:Y:S01]  /*a230*/  FFMA.FTZ R75, R226, c[0x0][0x23c], -R76.reuse ;  /* 0x00008f00e24b7a23 */ /* 0x102fe2000001084c */
[----:B--2---:R-:W-:Y:S01]  /*a240*/  F2FP.PACK_AB R141, R150, R152 ;  /* 0x00000098968d723e */ /* 0x004fe200000000ff */
[----:B------:R-:W-:Y:S02]  /*a250*/  FFMA.FTZ R76, R225, c[0x0][0x23c], -R76 ;  /* 0x00008f00e14c7a23 */ /* 0x000fe4000001084c */
[-C--:B------:R-:W-:Y:S01]  /*a260*/  HMMA.16816.F32 R44, R84, R98.reuse, R44 ;  /* 0x00000062542c723c */ /* 0x080fe2000000182c */
[----:B------:R1:W-:Y:S07]  /*a270*/  MUFU.EX2 R151, R75 ;  /* 0x0000004b00977308 */ /* 0x0003ee0000000800 */
[C---:B------:R-:W-:Y:S03]  /*a280*/  HMMA.16816.F32 R48, R80.reuse, R98, R48 ;  /* 0x000000625030723c */ /* 0x040fe60000001830 */
[----:B------:R-:W2:Y:S05]  /*a290*/  MUFU.EX2 R149, R76 ;  /* 0x0000004c00957308 */ /* 0x000eaa0000000800 */
[-C--:B---3--:R-:W-:Y:S08]  /*a2a0*/  HMMA.16816.F32 R52, R80, R92.reuse, R52 ;  /* 0x0000005c5034723c */ /* 0x088ff00000001834 */
[C---:B------:R-:W-:Y:S04]  /*a2b0*/  HMMA.16816.F32 R56, R84.reuse, R92, R56 ;  /* 0x0000005c5438723c */ /* 0x040fe80000001838 */
[--C-:B-1----:R-:W-:Y:S04]  /*a2c0*/  FFMA.FTZ R75, R216, c[0x0][0x23c], -R144.reuse ;  /* 0x00008f00d84b7a23 */ /* 0x102fe80000010890 */
[-C--:B------:R-:W-:Y:S01]  /*a2d0*/  HMMA.16816.F32 R60, R84, R94.reuse, R60 ;  /* 0x0000005e543c723c */ /* 0x080fe2000000183c */
[----:B------:R1:W-:Y:S03]  /*a2e0*/  MUFU.EX2 R147, R75 ;  /* 0x0000004b00937308 */ /* 0x0003e60000000800 */
[----:B--2---:R-:W-:Y:S04]  /*a2f0*/  F2FP.PACK_AB R143, R149, R151 ;  /* 0x00000097958f723e */ /* 0x004fe800000000ff */
[----:B------:R-:W-:Y:S08]  /*a300*/  HMMA.16816.F32 R64, R80, R94, R64 ;  /* 0x0000005e5040723c */ /* 0x000ff00000001840 */
[-C--:B------:R-:W-:Y:S01]  /*a310*/  HMMA.16816.F32 R84, R140, R100.reuse, R4 ;  /* 0x000000648c54723c */ /* 0x080fe20000001804 */
[----:B------:R-:W2:Y:S04]  /*a320*/  LDSM.16.MT88.4 R4, [R193+0x7800] ;  /* 0x00780000c104783b */ /* 0x000ea80000004200 */
[----:B-1----:R-:W-:Y:S04]  /*a330*/  FFMA.FTZ R75, R208, c[0x0][0x23c], -R144 ;  /* 0x00008f00d04b7a23 */ /* 0x002fe80000010890 */
[----:B------:R1:W3:Y:S03]  /*a340*/  MUFU.EX2 R148, R75 ;  /* 0x0000004b00947308 */ /* 0x0002e60000000800 */
[--C-:B-1----:R-:W-:Y:S01]  /*a350*/  FFMA.FTZ R75, R178, c[0x0][0x23c], -R145.reuse ;  /* 0x00008f00b24b7a23 */ /* 0x102fe20000010891 */
[----:B---3--:R-:W-:Y:S06]  /*a360*/  F2FP.PACK_AB R136, R148, R147 ;  /* 0x000000939488723e */ /* 0x008fec00000000ff */
[----:B------:R1:W-:Y:S02]  /*a370*/  MUFU.EX2 R76, R75 ;  /* 0x0000004b004c7308 */ /* 0x0003e40000000800 */
[--C-:B-1----:R-:W-:Y:S02]  /*a380*/  FFMA.FTZ R75, R179, c[0x0][0x23c], -R145.reuse ;  /* 0x00008f00b34b7a23 */ /* 0x102fe40000010891 */
[----:B------:R-:W-:Y:S02]  /*a390*/  FFMA.FTZ R145, R2, c[0x0][0x23c], -R145 ;  /* 0x00008f0002917a23 */ /* 0x000fe40000010891 */
[----:B------:R-:W-:Y:S04]  /*a3a0*/  FFMA.FTZ R2, R72, R234, R187 ;  /* 0x000000ea48027223 */ /* 0x000fe800000100bb */
[----:B------:R1:W3:Y:S01]  /*a3b0*/  MUFU.EX2 R146, R75 ;  /* 0x0000004b00927308 */ /* 0x0002e20000000800 */
[----:B------:R-:W-:Y:S01]  /*a3c0*/  MOV R72, R71 ;  /* 0x0000004700487202 */ /* 0x000fe20000000f00 */
[----:B------:R-:W-:Y:S08]  /*a3d0*/  FADD.FTZ R2, R189, R2 ;  /* 0x00000002bd027221 */ /* 0x000ff00000010000 */
[----:B------:R-:W4:Y:S01]  /*a3e0*/  MUFU.EX2 R145, R145 ;  /* 0x0000009100917308 */ /* 0x000f220000000800 */
[--C-:B-1----:R-:W-:Y:S01]  /*a3f0*/  FFMA.FTZ R75, R214, c[0x0][0x23c], -R144.reuse ;  /* 0x00008f00d64b7a23 */ /* 0x102fe20000010890 */
[----:B---3--:R-:W-:Y:S01]  /*a400*/  F2FP.PACK_AB R137, R146, R76 ;  /* 0x0000004c9289723e */ /* 0x008fe200000000ff */
[----:B------:R-:W-:Y:S07]  /*a410*/  FFMA.FTZ R144, R215, c[0x0][0x23c], -R144 ;  /* 0x00008f00d7907a23 */ /* 0x000fee0000010890 */
[----:B------:R-:W-:Y:S01]  /*a420*/  MUFU.EX2 R75, R75 ;  /* 0x0000004b004b7308 */ /* 0x000fe20000000800 */
[----:B----4-:R-:W-:Y:S09]  /*a430*/  F2FP.PACK_AB R139, R145, R77 ;  /* 0x0000004d918b723e */ /* 0x010ff200000000ff */
[----:B------:R-:W1:Y:S02]  /*a440*/  MUFU.EX2 R144, R144 ;  /* 0x0000009000907308 */ /* 0x000e640000000800 */
[----:B-1----:R-:W-:Y:S07]  /*a450*/  F2FP.PACK_AB R138, R144, R75 ;  /* 0x0000004b908a723e */ /* 0x002fee00000000ff */
[C---:B------:R-:W-:Y:S07]  /*a460*/  HMMA.16816.F32 R80, R136.reuse, R100, R8 ;  /* 0x000000648850723c */ /* 0x040fee0000001808 */
[----:B------:R-:W-:Y:S01]  /*a470*/  FFMA.FTZ R8, R73, R233, R207 ;  /* 0x000000e949087223 */ /* 0x000fe200000100cf */
[-C--:B------:R-:W-:Y:S04]  /*a480*/  HMMA.16816.F32 R88, R136, R102.reuse, R12 ;  /* 0x000000668858723c */ /* 0x080fe8000000180c */
        /* <DEDUP_REMOVED lines=40> */
[-C--:B--2---:R-:W-:Y:S03]  /*a710*/  HMMA.16816.F32 R128, R140, R4.reuse, R52 ;  /* 0x000000048c80723c */ /* 0x084fe60000001834 */
[----:B------:R-:W-:Y:S02]  /*a720*/  FADD.FTZ R10, R160, R8 ;  /* 0x00000008a00a7221 */ /* 0x000fe40000010000 */
        /* <DEDUP_REMOVED lines=28> */
[----:B------:R-:W-:Y:S01]  /*a8f0*/  IADD3 R0, R206, -0x1, RZ ;  /* 0xffffffffce007810 */ /* 0x000fe20007ffe0ff */
[----:B------:R-:W-:Y:S02]  /*a900*/  FADD.FTZ R232, R153, R5 ;  /* 0x0000000599e87221 */ /* 0x000fe40000010000 */
[----:B------:R-:W-:Y:S01]  /*a910*/  FADD.FTZ R233, R149, R6 ;  /* 0x0000000695e97221 */ /* 0x000fe20000010000 */
[----:B------:R-:W-:Y:S01]  /*a920*/  MOV R206, R0 ;  /* 0x0000000000ce7202 */ /* 0x000fe20000000f00 */
[----:B------:R-:W-:Y:S02]  /*a930*/  FADD.FTZ R234, R144, R4 ;  /* 0x0000000490ea7221 */ /* 0x000fe40000010000 */
[----:B------:R-:W-:Y:S01]  /*a940*/  FADD.FTZ R235, R145, R2 ;  /* 0x0000000291eb7221 */ /* 0x000fe20000010000 */
[----:B------:R-:W-:-:S05]  /*a950*/  @P1 BRA `(.L_x_1564) ;  /* 0xffffc4a000001947 */ /* 0x000fca000383ffff */
.L_x_1563:
[----:B------:R-:W1:Y:S01]  /*a960*/  SHFL.BFLY PT, R2, R232, 0x2, 0x1f ;  /* 0x0c401f00e8027f89 */ /* 0x000e6200000e0000 */
[----:B------:R-:W-:Y:S01]  /*a970*/  ISETP.NE.AND P0, PT, R247, -0x1, PT ;  /* 0xfffffffff700780c */ /* 0x000fe20003f05270 */
[----:B------:R-:W2:Y:S01]  /*a980*/  LDC.U8 R45, c[0x0][0x329] ;  /* 0x0000ca40ff2d7b82 */ /* 0x000ea20000000000 */
[----:B------:R-:W-:Y:S01]  /*a990*/  BSSY B0, `(.L_x_1567) ;  /* 0x0000124000007945 */ /* 0x000fe20003800000 */
[----:B------:R-:W3:Y:S04]  /*a9a0*/  SHFL.BFLY PT, R0, R233, 0x2, 0x1f ;  /* 0x0c401f00e9007f89 */ /* 0x000ee800000e0000 */
[----:B------:R-:W4:Y:S04]  /*a9b0*/  SHFL.BFLY PT, R6, R234, 0x2, 0x1f ;  /* 0x0c401f00ea067f89 */ /* 0x000f2800000e0000 */
[----:B------:R-:W-:Y:S04]  /*a9c0*/  SHFL.BFLY PT, R5, R235, 0x2, 0x1f ;  /* 0x0c401f00eb057f89 */ /* 0x000fe800000e0000 */
[----:B------:R-:W5:Y:S01]  /*a9d0*/  S2R R56, SR_TID.X ;  /* 0x0000000000387919 */ /* 0x000f620000002100 */
[----:B-1----:R-:W-:-:S02]  /*a9e0*/  FADD.FTZ R2, R2, R232 ;  /* 0x000000e802027221 */ /* 0x002fc40000010000 */
[----:B---3--:R-:W-:-:S03]  /*a9f0*/  FADD.FTZ R0, R0, R233 ;  /* 0x000000e900007221 */ /* 0x008fc60000010000 */
[----:B------:R-:W1:Y:S01]  /*aa00*/  SHFL.BFLY PT, R4, R2, 0x1, 0x1f ;  /* 0x0c201f0002047f89 */ /* 0x000e6200000e0000 */
[----:B----4-:R-:W-:-:S03]  /*aa10*/  FADD.FTZ R6, R6, R234 ;  /* 0x000000ea06067221 */ /* 0x010fc60000010000 */
[----:B------:R-:W3:Y:S04]  /*aa20*/  SHFL.BFLY PT, R9, R0, 0x1, 0x1f ;  /* 0x0c201f0000097f89 */ /* 0x000ee800000e0000 */
[----:B------:R-:W4:Y:S01]  /*aa30*/  SHFL.BFLY PT, R7, R6, 0x1, 0x1f ;  /* 0x0c201f0006077f89 */ /* 0x000f2200000e0000 */
[----:B-----5:R-:W-:-:S04]  /*aa40*/  SHF.R.S32.HI R44, RZ, 0x1f, R56 ;  /* 0x0000001fff2c7819 */ /* 0x020fc80000011438 */
[CC--:B------:R-:W-:Y:S02]  /*aa50*/  LEA.HI R20, R44.reuse, R56.reuse, RZ, 0x2 ;  /* 0x000000382c147211 */ /* 0x0c0fe400078f10ff */
[----:B------:R-:W-:Y:S01]  /*aa60*/  LEA.HI R44, R44, R56, RZ, 0x5 ;  /* 0x000000382c2c7211 */ /* 0x000fe200078f28ff */
[----:B-1----:R-:W-:Y:S02]  /*aa70*/  FADD.FTZ R38, R2, R4 ;  /* 0x0000000402267221 */ /* 0x002fe40000010000 */
[----:B------:R-:W-:Y:S02]  /*aa80*/  FADD.FTZ R2, R5, R235 ;  /* 0x000000eb05027221 */ /* 0x000fe40000010000 */
[----:B---3--:R-:W-:Y:S01]  /*aa90*/  FADD.FTZ R39, R0, R9 ;  /* 0x0000000900277221 */ /* 0x008fe20000010000 */
[----:B------:R-:W-:Y:S01]  /*aaa0*/  FSETP.NE.FTZ.AND P6, PT, R38, RZ, PT ;  /* 0x000000ff2600720b */ /* 0x000fe20003fd5000 */
[----:B------:R-:W-:Y:S01]  /*aab0*/  @P0 IMAD.WIDE.U32 R4, R247, c[0x0][0x1e8], RZ ;  /* 0x00007a00f7040a25 */ /* 0x000fe200078e00ff */
[----:B------:R-:W1:Y:S01]  /*aac0*/  SHFL.BFLY PT, R8, R2, 0x1, 0x1f ;  /* 0x0c201f0002087f89 */ /* 0x000e6200000e0000 */
[----:B------:R-:W-:-:S02]  /*aad0*/  MOV R0, 0x3f800000 ;  /* 0x3f80000000007802 */ /* 0x000fc40000000f00 */
[----:B----4-:R-:W-:Y:S01]  /*aae0*/  FADD.FTZ R40, R6, R7 ;  /* 0x0000000706287221 */ /* 0x010fe20000010000 */
[----:B------:R-:W-:Y:S01]  /*aaf0*/  FSETP.NE.FTZ.AND P5, PT, R39, RZ, PT ;  /* 0x000000ff2700720b */ /* 0x000fe20003fb5000 */
[----:B------:R-:W-:Y:S01]  /*ab00*/  @P0 IMAD R43, R247, c[0x0][0x1ec], R5 ;  /* 0x00007b00f72b0a24 */ /* 0x000fe200078e0205 */
[----:B------:R-:W-:Y:S02]  /*ab10*/  @P0 MOV R42, R4 ;  /* 0x00000004002a0202 */ /* 0x000fe40000000f00 */
[----:B------:R-:W-:Y:S02]  /*ab20*/  FSETP.NE.FTZ.AND P4, PT, R40, RZ, PT ;  /* 0x000000ff2800720b */ /* 0x000fe40003f95000 */
[----:B------:R-:W-:Y:S01]  /*ab30*/  MOV R4, 0x3f800000 ;  /* 0x3f80000000047802 */ /* 0x000fe20000000f00 */
[----:B------:R-:W3:Y:S01]  /*ab40*/  @P6 MUFU.RCP R0, R38 ;  /* 0x0000002600006308 */ /* 0x000ee20000001000 */
[----:B------:R-:W-:Y:S02]  /*ab50*/  LOP3.LUT R9, R20, 0x3ffffffc, RZ, 0xc0, !PT ;  /* 0x3ffffffc14097812 */ /* 0x000fe400078ec0ff */
[----:B------:R-:W-:-:S02]  /*ab60*/  SHF.R.S32.HI R6, RZ, 0x5, R44 ;  /* 0x00000005ff067819 */ /* 0x000fc4000001142c */
[----:B------:R-:W-:-:S03]  /*ab70*/  IADD3 R5, -R9, R56, RZ ;  /* 0x0000003809057210 */ /* 0x000fc60007ffe1ff */
[----:B------:R-:W4:Y:S02]  /*ab80*/  @P5 MUFU.RCP R4, R39 ;  /* 0x0000002700045308 */ /* 0x000f240000001000 */
[----:B------:R-:W-:Y:S02]  /*ab90*/  IMAD R7, R6, 0x200, R5 ;  /* 0x0000020006077824 */ /* 0x000fe400078e0205 */
[----:B-1----:R-:W-:Y:S01]  /*aba0*/  FADD.FTZ R41, R2, R8 ;  /* 0x0000000802297221 */ /* 0x002fe20000010000 */
[----:B------:R-:W-:Y:S01]  /*abb0*/  MOV R2, 0x3f800000 ;  /* 0x3f80000000027802 */ /* 0x000fe20000000f00 */
[----:B---3--:R-:W-:-:S03]  /*abc0*/  FMUL.FTZ R84, R0, R84 ;  /* 0x0000005400547220 */ /* 0x008fc60000410000 */
[----:B------:R-:W-:Y:S01]  /*abd0*/  FSETP.NE.FTZ.AND P3, PT, R41, RZ, PT ;  /* 0x000000ff2900720b */ /* 0x000fe20003f75000 */
[C---:B------:R-:W-:Y:S01]  /*abe0*/  FMUL.FTZ R8, R0.reuse, R85 ;  /* 0x0000005500087220 */ /* 0x040fe20000410000 */
[----:B------:R-:W1:Y:S01]  /*abf0*/  @P4 MUFU.RCP R2, R40 ;  /* 0x0000002800024308 */ /* 0x000e620000001000 */
        /* <DEDUP_REMOVED lines=20> */
[----:B------:R-:W-:Y:S01]  /*ad40*/  MOV R0, 0x3f800000 ;  /* 0x3f80000000007802 */ /* 0x000fe20000000f00 */
[----:B----4-:R-:W-:Y:S01]  /*ad50*/  FMUL.FTZ R86, R4, R86 ;  /* 0x0000005604567220 */ /* 0x010fe20000410000 */
[----:B------:R-:W-:Y:S01]  /*ad60*/  F2FP.PACK_AB R36, R36, R128 ;  /* 0x000000802424723e */ /* 0x000fe200000000ff */
[----:B------:R-:W-:Y:S01]  /*ad70*/  FMUL.FTZ R6, R4, R87 ;  /* 0x0000005704067220 */ /* 0x000fe20000410000 */
[----:B------:R-:W-:Y:S01]  /*ad80*/  F2FP.PACK_AB R28, R28, R140 ;  /* 0x0000008c1c1c723e */ /* 0x000fe200000000ff */
[C---:B------:R-:W-:Y:S01]  /*ad90*/  FMUL.FTZ R94, R4.reuse, R94 ;  /* 0x0000005e045e7220 */ /* 0x040fe20000410000 */
[----:B------:R-:W3:Y:S01]  /*ada0*/  @P3 MUFU.RCP R0, R41 ;  /* 0x0000002900003308 */ /* 0x000ee20000001000 */
        /* <DEDUP_REMOVED lines=45> */
[C---:B---3--:R-:W-:Y:S01]  /*b080*/  FMUL.FTZ R83, R0.reuse, R83 ;  /* 0x0000005300537220 */ /* 0x048fe20000410000 */
        /* <DEDUP_REMOVED lines=30> */
[----:B------:R-:W-:Y:S01]  /*b270*/  ISETP.NE.U32.AND P1, PT, R4, 0x1, PT ;  /* 0x000000010400780c */ /* 0x000fe20003f25070 */
[----:B------:R-:W-:Y:S01]  /*b280*/  IMAD.MOV.U32 R4, RZ, RZ, -0x10 ;  /* 0xfffffff0ff047424 */ /* 0x000fe200078e00ff */
[----:B------:R-:W-:Y:S02]  /*b290*/  LEA.HI R2, R2, R2, RZ, 0x1d ;  /* 0x0000000202027211 */ /* 0x000fe400078fe8ff */
[----:B------:R-:W-:Y:S02]  /*b2a0*/  F2FP.PACK_AB R29, R139, R29 ;  /* 0x0000001d8b1d723e */ /* 0x000fe400000000ff */
[----:B------:R-:W-:Y:S02]  /*b2b0*/  LEA R2, R7, R2, 0x1 ;  /* 0x0000000207027211 */ /* 0x000fe400078e08ff */
[----:B------:R-:W-:-:S02]  /*b2c0*/  SEL R7, R4, 0x10, !P1 ;  /* 0x0000001004077807 */ /* 0x000fc40004800000 */
[----:B------:R-:W-:Y:S02]  /*b2d0*/  R2P PR, R0, 0x6 ;  /* 0x0000000600007804 */ /* 0x000fe40000000000 */
[----:B------:R-:W-:Y:S02]  /*b2e0*/  SHF.L.U32 R2, R2, 0x1, RZ ;  /* 0x0000000102027819 */ /* 0x000fe400000006ff */
[----:B------:R-:W-:Y:S02]  /*b2f0*/  MOV R0, 0x20 ;  /* 0x0000002000007802 */ /* 0x000fe40000000f00 */
[----:B------:R-:W-:Y:S01]  /*b300*/  IADD3 R4, R2, R7, RZ ;  /* 0x0000000702047210 */ /* 0x000fe20007ffe0ff */
[----:B------:R1:W-:Y:S04]  /*b310*/  STS [R2], R8 ;  /* 0x0000000802007388 */ /* 0x0003e80000000800 */
[----:B------:R3:W-:Y:S04]  /*b320*/  STS [R2+0x400], R6 ;  /* 0x0004000602007388 */ /* 0x0007e80000000800 */
[----:B------:R4:W-:Y:S04]  /*b330*/  STS [R4], R5 ;  /* 0x0000000504007388 */ /* 0x0009e80000000800 */
[----:B------:R5:W-:Y:S04]  /*b340*/  STS [R4+0x400], R9 ;  /* 0x0004000904007388 */ /* 0x000be80000000800 */
[----:B------:R5:W-:Y:S04]  /*b350*/  STS [R2+0x2000], R10 ;  /* 0x0020000a02007388 */ /* 0x000be80000000800 */
[----:B------:R5:W-:Y:S04]  /*b360*/  STS [R2+0x2400], R11 ;  /* 0x0024000b02007388 */ /* 0x000be80000000800 */
[----:B------:R-:W-:Y:S01]  /*b370*/  STS [R4+0x2000], R18 ;  /* 0x0020001204007388 */ /* 0x000fe20000000800 */
[----:B-1----:R-:W-:-:S02]  /*b380*/  SEL R8, R0, 0xffffffe0, !P1 ;  /* 0xffffffe000087807 */ /* 0x002fc40004800000 */
[C---:B------:R-:W-:Y:S01]  /*b390*/  IADD3 R0, R2.reuse, 0x40, RZ ;  /* 0x0000004002007810 */ /* 0x040fe20007ffe0ff */
[----:B------:R-:W-:Y:S01]  /*b3a0*/  STS [R4+0x2400], R17 ;  /* 0x0024001104007388 */ /* 0x000fe20000000800 */
[C---:B------:R-:W-:Y:S01]  /*b3b0*/  @P2 IADD3 R0, R2.reuse, -0x40, RZ ;  /* 0xffffffc002002810 */ /* 0x040fe20007ffe0ff */
[----:B---3--:R-:W-:Y:S01]  /*b3c0*/  IMAD.IADD R6, R2, 0x1, R8 ;  /* 0x0000000102067824 */ /* 0x008fe200078e0208 */
[----:B--2---:R-:W-:Y:S02]  /*b3d0*/  ISETP.NE.AND P1, PT, R45, RZ, PT ;  /* 0x000000ff2d00720c */ /* 0x004fe40003f25270 */
[----:B----4-:R-:W-:Y:S02]  /*b3e0*/  IADD3 R5, R4, R8, RZ ;  /* 0x0000000804057210 */ /* 0x010fe40007ffe0ff */
[----:B------:R1:W-:Y:S01]  /*b3f0*/  STS [R6], R16 ;  /* 0x0000001006007388 */ /* 0x0003e20000000800 */
[----:B-----5:R-:W2:Y:S03]  /*b400*/  LDC.U8 R9, c[0x0][0x328] ;  /* 0x0000ca00ff097b82 */ /* 0x020ea60000000000 */
[----:B------:R3:W-:Y:S01]  /*b410*/  STS [R6+0x400], R15 ;  /* 0x0004000f06007388 */ /* 0x0007e20000000800 */
[----:B------:R-:W4:Y:S03]  /*b420*/  @P5 MUFU.LG2 R10, R39 ;  /* 0x00000027000a5308 */ /* 0x000f260000000c00 */
[----:B------:R-:W-:Y:S01]  /*b430*/  STS [R5], R13 ;  /* 0x0000000d05007388 */ /* 0x000fe20000000800 */
[----:B------:R-:W-:-:S03]  /*b440*/  IADD3 R2, R8, 0x400, R0 ;  /* 0x0000040008027810 */ /* 0x000fc60007ffe000 */
[----:B------:R5:W-:Y:S04]  /*b450*/  STS [R5+0x400], R12 ;  /* 0x0004000c05007388 */ /* 0x000be80000000800 */
[----:B------:R5:W-:Y:S04]  /*b460*/  STS [R6+0x2000], R14 ;  /* 0x0020000e06007388 */ /* 0x000be80000000800 */
[----:B------:R5:W-:Y:S01]  /*b470*/  STS [R6+0x2400], R20 ;  /* 0x0024001406007388 */ /* 0x000be20000000800 */
[----:B----4-:R-:W-:-:S03]  /*b480*/  @P5 FMUL.FTZ R10, R10, 0.69314718246459960938 ;  /* 0x3f3172180a0a5820 */ /* 0x010fc60000410000 */
[----:B------:R-:W-:Y:S01]  /*b490*/  STS [R5+0x2000], R19 ;  /* 0x0020001305007388 */ /* 0x000fe20000000800 */
[----:B-1----:R-:W-:Y:S02]  /*b4a0*/  MOV R16, 0x7f800000 ;  /* 0x7f80000000107802 */ /* 0x002fe40000000f00 */
[----:B--2---:R-:W-:Y:S01]  /*b4b0*/  ISETP.NE.AND P2, PT, R9, RZ, PT ;  /* 0x000000ff0900720c */ /* 0x004fe20003f45270 */
[----:B------:R1:W-:Y:S01]  /*b4c0*/  STS [R5+0x2400], R27 ;  /* 0x0024001b05007388 */ /* 0x0003e20000000800 */
[----:B---3--:R-:W-:Y:S01]  /*b4d0*/  MOV R15, 0x7f800000 ;  /* 0x7f800000000f7802 */ /* 0x008fe20000000f00 */
[----:B------:R-:W-:Y:S02]  /*b4e0*/  @P5 FFMA.FTZ R15, R70, c[0x0][0x238], R10 ;  /* 0x00008e00460f5a23 */ /* 0x000fe4000001000a */
[----:B------:R-:W-:Y:S04]  /*b4f0*/  STS [R0], R26 ;  /* 0x0000001a00007388 */ /* 0x000fe80000000800 */
[----:B------:R-:W-:Y:S01]  /*b500*/  STS [R0+0x400], R25 ;  /* 0x0004001900007388 */ /* 0x000fe20000000800 */
[----:B-----5:R-:W-:Y:S03]  /*b510*/  @P4 MUFU.LG2 R12, R40 ;  /* 0x00000028000c4308 */ /* 0x020fe60000000c00 */
[----:B------:R-:W2:Y:S01]  /*b520*/  S2R R11, SR_CTAID.Y ;  /* 0x00000000000b7919 */ /* 0x000ea20000002600 */
[----:B------:R-:W-:-:S03]  /*b530*/  MOV R14, 0x7f800000 ;  /* 0x7f800000000e7802 */ /* 0x000fc60000000f00 */
[----:B------:R-:W3:Y:S01]  /*b540*/  S2R R13, SR_CTAID.X ;  /* 0x00000000000d7919 */ /* 0x000ee20000002500 */
[C---:B------:R-:W-:Y:S02]  /*b550*/  IADD3 R6, R7.reuse, R2, RZ ;  /* 0x0000000207067210 */ /* 0x040fe40007ffe0ff */
[----:B------:R-:W-:Y:S01]  /*b560*/  IADD3 R2, R7, R0, RZ ;  /* 0x0000000007027210 */ /* 0x000fe20007ffe0ff */
[----:B------:R-:W4:Y:S04]  /*b570*/  S2R R17, SR_CTAID.Z ;  /* 0x0000000000117919 */ /* 0x000f280000002700 */
[----:B------:R-:W-:Y:S01]  /*b580*/  STS [R2], R22 ;  /* 0x0000001602007388 */ /* 0x000fe20000000800 */
[----:B------:R-:W-:Y:S01]  /*b590*/  IMAD.IADD R4, R8, 0x1, R2 ;  /* 0x0000000108047824 */ /* 0x000fe200078e0202 */
[----:B-1----:R-:W-:-:S02]  /*b5a0*/  @!P1 MOV R5, c[0x0][0x214] ;  /* 0x0000850000059a02 */ /* 0x002fc40000000f00 */
[----:B------:R-:W-:Y:S04]  /*b5b0*/  STS [R2+0x400], R21 ;  /* 0x0004001502007388 */ /* 0x000fe80000000800 */
[----:B------:R-:W-:Y:S04]  /*b5c0*/  STS [R0+0x2000], R24 ;  /* 0x0020001800007388 */ /* 0x000fe80000000800 */
[----:B------:R1:W-:Y:S04]  /*b5d0*/  STS [R0+0x2400], R23 ;  /* 0x0024001700007388 */ /* 0x0003e80000000800 */
[----:B------:R-:W-:Y:S04]  /*b5e0*/  STS [R2+0x2000], R32 ;  /* 0x0020002002007388 */ /* 0x000fe80000000800 */
[----:B------:R5:W-:Y:S01]  /*b5f0*/  STS [R2+0x2400], R34 ;  /* 0x0024002202007388 */ /* 0x000be20000000800 */
[----:B-1----:R-:W-:-:S02]  /*b600*/  IADD3 R0, R8, R0, RZ ;  /* 0x0000000008007210 */ /* 0x002fc40007ffe0ff */
[----:B------:R-:W1:Y:S03]  /*b610*/  @P6 MUFU.LG2 R8, R38 ;  /* 0x0000002600086308 */ /* 0x000e660000000c00 */
[----:B------:R-:W-:Y:S01]  /*b620*/  STS [R0], R36 ;  /* 0x0000002400007388 */ /* 0x000fe20000000800 */
[----:B-----5:R-:W-:-:S03]  /*b630*/  @P1 MOV R2, c[0x0][0x210] ;  /* 0x0000840000021a02 */ /* 0x020fc60000000f00 */
[----:B------:R-:W-:Y:S04]  /*b640*/  STS [R0+0x400], R33 ;  /* 0x0004002100007388 */ /* 0x000fe80000000800 */
[----:B------:R-:W-:Y:S01]  /*b650*/  STS [R4], R28 ;  /* 0x0000001c04007388 */ /* 0x000fe20000000800 */
[----:B------:R-:W-:Y:S01]  /*b660*/  @P1 IMAD R2, R2, c[0x0][0x214], RZ ;  /* 0x0000850002021a24 */ /* 0x000fe200078e02ff */
[----:B------:R-:W-:Y:S02]  /*b670*/  @!P1 SEL R2, R5, c[0x0][0x234], !P2 ;  /* 0x00008d0005029a07 */ /* 0x000fe40005000000 */
[----:B------:R-:W-:Y:S01]  /*b680*/  STS [R6], R31 ;  /* 0x0000001f06007388 */ /* 0x000fe20000000800 */
[----:B------:R-:W-:Y:S01]  /*b690*/  ISETP.NE.OR P2, PT, R45, RZ, !P2 ;  /* 0x000000ff2d00720c */ /* 0x000fe20005745670 */
[----:B-1----:R-:W-:Y:S01]  /*b6a0*/  @P6 FMUL.FTZ R8, R8, 0.69314718246459960938 ;  /* 0x3f31721808086820 */ /* 0x002fe20000410000 */
[----:B--2---:R-:W-:Y:S01]  /*b6b0*/  @!P0 SHF.R.S32.HI R5, RZ, 0x1f, R11 ;  /* 0x0000001fff058819 */ /* 0x004fe2000001140b */
[----:B------:R-:W-:Y:S02]  /*b6c0*/  STS [R0+0x2000], R37 ;  /* 0x0020002500007388 */ /* 0x000fe40000000800 */
[----:B------:R-:W-:-:S02]  /*b6d0*/  @P6 FFMA.FTZ R16, R71, c[0x0][0x238], R8 ;  /* 0x00008e0047106a23 */ /* 0x000fc40000010008 */
[----:B------:R1:W-:Y:S01]  /*b6e0*/  STS [R0+0x2400], R35 ;  /* 0x0024002300007388 */ /* 0x0003e20000000800 */
[----:B------:R-:W-:-:S03]  /*b6f0*/  @!P0 IMAD R5, R5, c[0x0][0x1e0], RZ ;  /* 0x0000780005058a24 */ /* 0x000fc600078e02ff */
[----:B------:R2:W-:Y:S01]  /*b700*/  STS [R4+0x2000], R30 ;  /* 0x0020001e04007388 */ /* 0x0005e20000000800 */
[----:B------:R-:W-:-:S03]  /*b710*/  @!P0 IMAD R5, R11, c[0x0][0x1e4], R5 ;  /* 0x000079000b058a24 */ /* 0x000fc600078e0205 */
[----:B------:R5:W-:Y:S04]  /*b720*/  STS [R6+0x2000], R29 ;  /* 0x0020001d06007388 */ /* 0x000be80000000800 */
[----:B------:R-:W-:Y:S01]  /*b730*/  BAR.SYNC.DEFER_BLOCKING 0x0 ;  /* 0x0000000000007b1d */ /* 0x000fe20000010000 */
[----:B-1----:R-:W-:Y:S01]  /*b740*/  @P1 MOV R0, 0x1 ;  /* 0x0000000100001802 */ /* 0x002fe20000000f00 */
[----:B------:R-:W-:Y:S01]  /*b750*/  @!P1 IMAD R0, R2, c[0x0][0x1c0], RZ ;  /* 0x0000700002009a24 */ /* 0x000fe200078e02ff */
[----:B--2---:R-:W-:-:S03]  /*b760*/  LOP3.LUT R4, R44, 0xffffffe0, RZ, 0xc0, !PT ;  /* 0xffffffe02c047812 */ /* 0x004fc600078ec0ff */
[C---:B------:R-:W-:Y:S02]  /*b770*/  IMAD R0, R11.reuse, R0, RZ ;  /* 0x000000000b007224 */ /* 0x040fe400078e02ff */
[----:B-----5:R-:W-:Y:S01]  /*b780*/  @!P0 IMAD.WIDE.U32 R6, R11, c[0x0][0x1e0], RZ ;  /* 0x000078000b068a25 */ /* 0x020fe200078e00ff */
[----:B------:R-:W-:Y:S01]  /*b790*/  IADD3 R9, -R4, R56, RZ ;  /* 0x0000003804097210 */ /* 0x000fe20007ffe1ff */
[----:B------:R1:W2:Y:S02]  /*b7a0*/  LDS.128 R20, [R205] ;  /* 0x00000000cd147984 */ /* 0x0002a40000000c00 */
[----:B------:R-:W-:Y:S01]  /*b7b0*/  @!P0 IMAD.IADD R43, R7, 0x1, R5 ;  /* 0x00000001072b8824 */ /* 0x000fe200078e0205 */
[----:B------:R-:W-:Y:S01]  /*b7c0*/  @!P0 MOV R42, R6 ;  /* 0x00000006002a8202 */ /* 0x000fe20000000f00 */
[----:B------:R-:W-:Y:S01]  /*b7d0*/  @!P2 IMAD R6, R11, c[0x0][0x214], RZ ;  /* 0x000085000b06aa24 */ /* 0x000fe200078e02ff */
[----:B------:R1:W1:Y:S01]  /*b7e0*/  LDS.128 R24, [R205+0x800] ;  /* 0x00080000cd187984 */ /* 0x0002620000000c00 */
[----:B------:R-:W5:Y:S01]  /*b7f0*/  @P3 MUFU.LG2 R11, R41 ;  /* 0x00000029000b3308 */ /* 0x000f620000000c00 */
[----:B------:R-:W-:Y:S01]  /*b800*/  CS2R R4, SRZ ;  /* 0x0000000000047805 */ /* 0x000fe2000001ff00 */
[----:B------:R-:W-:Y:S01]  /*b810*/  SEL R0, R0, RZ, P2 ;  /* 0x000000ff00007207 */ /* 0x000fe20001000000 */
[----:B------:R1:W1:Y:S01]  /*b820*/  LDS.128 R28, [R205+0x1000] ;  /* 0x00100000cd1c7984 */ /* 0x0002620000000c00 */
[----:B------:R-:W-:-:S02]  /*b830*/  @!P2 SEL R7, R6, R247, !P0 ;  /* 0x000000f70607a207 */ /* 0x000fc40004000000 */
[----:B------:R-:W-:Y:S01]  /*b840*/  @P1 MOV R6, c[0x0][0x210] ;  /* 0x0000840000061a02 */ /* 0x000fe20000000f00 */
[----:B------:R1:W1:Y:S01]  /*b850*/  LDS.128 R32, [R205+0x1800] ;  /* 0x00180000cd207984 */ /* 0x0002620000000c00 */
[----:B------:R-:W-:Y:S01]  /*b860*/  @!P1 MOV R6, 0x1 ;  /* 0x0000000100069802 */ /* 0x000fe20000000f00 */
[--C-:B------:R-:W-:Y:S01]  /*b870*/  @!P2 IMAD.MOV.U32 R4, RZ, RZ, R7.reuse ;  /* 0x000000ffff04a224 */ /* 0x100fe200078e0007 */
[----:B------:R-:W-:Y:S01]  /*b880*/  @!P2 SHF.R.S32.HI R5, RZ, 0x1f, R7 ;  /* 0x0000001fff05a819 */ /* 0x000fe20000011407 */
[----:B------:R1:W1:Y:S01]  /*b890*/  LDS.128 R36, [R205+0x2000] ;  /* 0x00200000cd247984 */ /* 0x0002620000000c00 */
[----:B------:R-:W-:Y:S01]  /*b8a0*/  LOP3.LUT P0, RZ, R9, 0x3, RZ, 0xc0, !PT ;  /* 0x0000000309ff7812 */ /* 0x000fe2000780c0ff */
[----:B---3--:R-:W-:Y:S01]  /*b8b0*/  IMAD R7, R13, R6, RZ ;  /* 0x000000060d077224 */ /* 0x008fe200078e02ff */
[----:B------:R-:W-:Y:S01]  /*b8c0*/  MOV R13, 0x7f800000 ;  /* 0x7f800000000d7802 */ /* 0x000fe20000000f00 */
[----:B------:R3:W1:Y:S01]  /*b8d0*/  LDS.128 R44, [R205+0x2800] ;  /* 0x00280000cd2c7984 */ /* 0x0006620000000c00 */
[----:B----4-:R-:W-:-:S02]  /*b8e0*/  IMAD R0, R17, R2, R0 ;  /* 0x0000000211007224 */ /* 0x010fc400078e0200 */
[----:B------:R-:W-:Y:S01]  /*b8f0*/  SHF.L.U32 R2, R7, 0x7, RZ ;  /* 0x0000000707027819 */ /* 0x000fe200000006ff */
[----:B------:R3:W4:Y:S01]  /*b900*/  LDS.128 R48, [R205+0x3000] ;  /* 0x00300000cd307984 */ /* 0x0007220000000c00 */
[----:B------:R-:W-:Y:S02]  /*b910*/  @P4 FMUL.FTZ R9, R12, 0.69314718246459960938 ;  /* 0x3f3172180c094820 */ /* 0x000fe40000410000 */
[----:B------:R-:W-:Y:S01]  /*b920*/  IADD3 R7, P2, P1, R2, R4, R0 ;  /* 0x0000000402077210 */ /* 0x000fe2000795e000 */
[----:B------:R3:W1:Y:S01]  /*b930*/  LDS.128 R52, [R205+0x3800] ;  /* 0x00380000cd347984 */ /* 0x0006620000000c00 */
[----:B------:R-:W-:Y:S01]  /*b940*/  SHF.R.S32.HI R4, RZ, 0x1f, R2 ;  /* 0x0000001fff047819 */ /* 0x000fe20000011402 */
[----:B-----5:R-:W-:Y:S01]  /*b950*/  @P3 FMUL.FTZ R8, R11, 0.69314718246459960938 ;  /* 0x3f3172180b083820 */ /* 0x020fe20000410000 */
[----:B------:R-:W-:Y:S01]  /*b960*/  SHF.R.S32.HI R2, RZ, 0x1f, R0 ;  /* 0x0000001fff027819 */ /* 0x000fe20000011400 */
[----:B------:R-:W-:Y:S02]  /*b970*/  @P4 FFMA.FTZ R13, R69, c[0x0][0x238], R9 ;  /* 0x00008e00450d4a23 */ /* 0x000fe40000010009 */
[----:B------:R-:W-:Y:S01]  /*b980*/  @P3 FFMA.FTZ R14, R3, c[0x0][0x238], R8 ;  /* 0x00008e00030e3a23 */ /* 0x000fe20000010008 */
[----:B------:R-:W-:Y:S01]  /*b990*/  IADD3.X R2, R4, R5, R2, P2, P1 ;  /* 0x0000000504027210 */ /* 0x000fe200017e2402 */
[----:B------:R-:W-:Y:S05]  /*b9a0*/  @P0 BRA `(.L_x_1568) ;  /* 0x0000022000000947 */ /* 0x000fea0003800000 */
[----:B------:R-:W5:Y:S04]  /*b9b0*/  LDL.LU R58, [R1+0x8] ;  /* 0x00000800013a7983 */ /* 0x000f680000300800 */
[----:B------:R-:W5:Y:S02]  /*b9c0*/  LDL.LU R57, [R1+0x1c] ;  /* 0x00001c0001397983 */ /* 0x000f640000300800 */
[----:B-----5:R-:W-:-:S05]  /*b9d0*/  IMAD R0, R57, 0x10, R58 ;  /* 0x0000001039007824 */ /* 0x020fca00078e023a */
        /* <DEDUP_REMOVED lines=12> */
[CC--:B------:R-:W-:Y:S01]  /*baa0*/  @!P5 IADD3 R0, P2, R4.reuse, R7.reuse, RZ ;  /* 0x000000070400d210 */ /* 0x0c0fe20007f5e0ff */
[----:B------:R-:W-:Y:S01]  /*bab0*/  @!P3 IMAD R3, R5, R6, RZ ;  /* 0x000000060503b224 */ /* 0x000fe200078e02ff */
[C---:B------:R-:W-:Y:S02]  /*bac0*/  @!P6 LEA R8, P0, R9.reuse, c[0x0][0x200], 0x2 ;  /* 0x000080000908ea11 */ /* 0x040fe400078010ff */
[----:B------:R-:W-:Y:S02]  /*bad0*/  @!P5 LEA.HI.X.SX32 R4, R4, R2, 0x1, P2 ;  /* 0x000000020404d211 */ /* 0x000fe400010f0eff */
[----:B------:R-:W-:Y:S02]  /*bae0*/  @!P6 LEA.HI.X R9, R9, c[0x0][0x204], R10, 0x2, P0 ;  /* 0x000081000909ea11 */ /* 0x000fe400000f140a */
[----:B------:R-:W-:-:S02]  /*baf0*/  @!P4 IADD3 R5, P1, R11, R7, RZ ;  /* 0x000000070b05c210 */ /* 0x000fc40007f3e0ff */
[C---:B------:R-:W-:Y:S01]  /*bb00*/  @!P5 LEA R6, P2, R0.reuse, c[0x0][0x200], 0x2 ;  /* 0x000080000006da11 */ /* 0x040fe200078410ff */
[----:B------:R3:W-:Y:S01]  /*bb10*/  @!P6 STG.E [R8.64], R16 ;  /* 0x000000100800e986 */ /* 0x0007e2000c101906 */
[----:B------:R-:W-:Y:S02]  /*bb20*/  @!P3 IADD3 R10, P0, R3, R7, RZ ;  /* 0x00000007030ab210 */ /* 0x000fe40007f1e0ff */
[-C--:B------:R-:W-:Y:S02]  /*bb30*/  @!P4 LEA.HI.X.SX32 R11, R11, R2.reuse, 0x1, P1 ;  /* 0x000000020b0bc211 */ /* 0x080fe400008f0eff */
[----:B------:R-:W-:Y:S02]  /*bb40*/  @!P5 LEA.HI.X R7, R0, c[0x0][0x204], R4, 0x2, P2 ;  /* 0x000081000007da11 */ /* 0x000fe400010f1404 */
[----:B------:R-:W-:Y:S02]  /*bb50*/  @!P3 LEA.HI.X.SX32 R3, R3, R2, 0x1, P0 ;  /* 0x000000020303b211 */ /* 0x000fe400000f0eff */
[----:B------:R-:W-:Y:S01]  /*bb60*/  @!P4 LEA R4, P1, R5, c[0x0][0x200], 0x2 ;  /* 0x000080000504ca11 */ /* 0x000fe200078210ff */
[----:B------:R3:W-:Y:S01]  /*bb70*/  @!P5 STG.E [R6.64], R15 ;  /* 0x0000000f0600d986 */ /* 0x0007e2000c101906 */
[----:B------:R-:W-:-:S02]  /*bb80*/  @!P3 LEA R2, P0, R10, c[0x0][0x200], 0x2 ;  /* 0x000080000a02ba11 */ /* 0x000fc400078010ff */
[----:B------:R-:W-:Y:S02]  /*bb90*/  @!P4 LEA.HI.X R5, R5, c[0x0][0x204], R11, 0x2, P1 ;  /* 0x000081000505ca11 */ /* 0x000fe400008f140b */
[----:B------:R-:W-:-:S03]  /*bba0*/  @!P3 LEA.HI.X R3, R10, c[0x0][0x204], R3, 0x2, P0 ;  /* 0x000081000a03ba11 */ /* 0x000fc600000f1403 */
[----:B------:R3:W-:Y:S04]  /*bbb0*/  @!P4 STG.E [R4.64], R13 ;  /* 0x0000000d0400c986 */ /* 0x0007e8000c101906 */
[----:B------:R3:W-:Y:S02]  /*bbc0*/  @!P3 STG.E [R2.64], R14 ;  /* 0x0000000e0200b986 */ /* 0x0007e4000c101906 */
.L_x_1568:
[----:B------:R-:W-:Y:S05]  /*bbd0*/  BSYNC B0 ;  /* 0x0000000000007941 */ /* 0x000fea0003800000 */
.L_x_1567:
[C---:B---3--:R-:W-:Y:S01]  /*bbe0*/  IADD3 R2, P0, R240.reuse, R42, RZ ;  /* 0x0000002af0027210 */ /* 0x048fe20007f1e0ff */
[----:B------:R-:W-:Y:S01]  /*bbf0*/  BSSY B0, `(.L_x_1569) ;  /* 0x0000012000007945 */ /* 0x000fe20003800000 */
[----:B------:R-:W-:Y:S02]  /*bc00*/  ISETP.GE.AND P1, PT, R240, c[0x0][0x220], PT ;  /* 0x00008800f0007a0c */ /* 0x000fe40003f26270 */
        /* <DEDUP_REMOVED lines=16> */
.L_x_1570:
[----:B------:R-:W-:Y:S05]  /*bd10*/  BSYNC B0 ;  /* 0x0000000000007941 */ /* 0x000fea0003800000 */
.L_x_1569:
[----:B------:R-:W3:Y:S01]  /*bd20*/  LDL.LU R0, [R1] ;  /* 0x0000000001007983 */ /* 0x000ee20000300800 */
[----:B------:R-:W-:Y:S01]  /*bd30*/  BSSY B0, `(.L_x_1571) ;  /* 0x000000e000007945 */ /* 0x000fe20003800000 */
[----:B---3--:R-:W-:-:S13]  /*bd40*/  ISETP.GE.OR P0, PT, R0, R239, P1 ;  /* 0x000000ef0000720c */ /* 0x008fda0000f06670 */
        /* <DEDUP_REMOVED lines=12> */
.L_x_1572:
[----:B------:R-:W-:Y:S05]  /*be10*/  BSYNC B0 ;  /* 0x0000000000007941 */ /* 0x000fea0003800000 */
.L_x_1571:
        /* <DEDUP_REMOVED lines=14> */
.L_x_1574:
[----:B------:R-:W-:Y:S05]  /*bf00*/  BSYNC B0 ;  /* 0x0000000000007941 */ /* 0x000fea0003800000 */
.L_x_1573:
        /* <DEDUP_REMOVED lines=15> */
.L_x_1576:
[----:B------:R-:W-:Y:S05]  /*c000*/  BSYNC B0 ;  /* 0x0000000000007941 */ /* 0x000fea0003800000 */
.L_x_1575:
        /* <DEDUP_REMOVED lines=15> */
.L_x_1578:
[----:B------:R-:W-:Y:S05]  /*c100*/  BSYNC B0 ;  /* 0x0000000000007941 */ /* 0x000fea0003800000 */
.L_x_1577:
        /* <DEDUP_REMOVED lines=15> */
.L_x_1580:
[----:B------:R-:W-:Y:S05]  /*c200*/  BSYNC B0 ;  /* 0x0000000000007941 */ /* 0x000fea0003800000 */
.L_x_1579:
        /* <DEDUP_REMOVED lines=15> */
.L_x_1582:
[----:B------:R-:W-:Y:S05]  /*c300*/  BSYNC B0 ;  /* 0x0000000000007941 */ /* 0x000fea0003800000 */
.L_x_1581:
[----:B------:R-:W3:Y:S02]  /*c310*/  LDL.LU R0, [R1+0xc] ;  /* 0x00000c0001007983 */ /* 0x000ee40000300800 */
        /* <DEDUP_REMOVED lines=14> */
.L_x_1525:
[----:B-1----:R-:W1:Y:S01]  /*c400*/  LDC.U8 R4, c[0x0][0x329] ;  /* 0x0000ca40ff047b82 */ /* 0x002e620000000000 */
[----:B------:R-:W2:Y:S01]  /*c410*/  S2R R9, SR_TID.X ;  /* 0x0000000000097919 */ /* 0x000ea20000002100 */
[----:B------:R-:W-:Y:S01]  /*c420*/  ISETP.NE.AND P4, PT, R247, -0x1, PT ;  /* 0xfffffffff700780c */ /* 0x000fe20003f85270 */
[----:B------:R-:W-:Y:S01]  /*c430*/  BSSY B0, `(.L_x_1583) ;  /* 0x0000040000007945 */ /* 0x000fe20003800000 */
[----:B------:R-:W-:-:S04]  /*c440*/  IADD3 R14, -R251, R162, RZ ;  /* 0x000000a2fb0e7210 */ /* 0x000fc80007ffe1ff */
[----:B------:R-:W3:Y:S07]  /*c450*/  LDC.U8 R0, c[0x0][0x328] ;  /* 0x0000ca00ff007b82 */ /* 0x000eee0000000000 */
[----:B------:R-:W-:-:S04]  /*c460*/  @P4 IMAD.WIDE.U32 R2, R247, c[0x0][0x1e8], RZ ;  /* 0x00007a00f7024a25 */ /* 0x000fc800078e00ff */
[----:B------:R-:W-:Y:S01]  /*c470*/  @P4 IMAD R5, R247, c[0x0][0x1ec], R3 ;  /* 0x00007b00f7054a24 */ /* 0x000fe200078e0203 */
[----:B-1----:R-:W-:Y:S02]  /*c480*/  ISETP.NE.AND P0, PT, R4, RZ, PT ;  /* 0x000000ff0400720c */ /* 0x002fe40003f05270 */
[----:B--2---:R-:W-:-:S04]  /*c490*/  SHF.R.S32.HI R10, RZ, 0x1f, R9 ;  /* 0x0000001fff0a7819 */ /* 0x004fc80000011409 */
[----:B------:R-:W-:Y:S02]  /*c4a0*/  LEA.HI R10, R10, R9, RZ, 0x3 ;  /* 0x000000090a0a7211 */ /* 0x000fe400078f18ff */
[----:B---3--:R-:W-:Y:S02]  /*c4b0*/  ISETP.NE.AND P3, PT, R0, RZ, PT ;  /* 0x000000ff0000720c */ /* 0x008fe40003f65270 */
[----:B------:R-:W-:Y:S02]  /*c4c0*/  @!P4 SHF.R.S32.HI R0, RZ, 0x1f, R22 ;  /* 0x0000001fff00c819 */ /* 0x000fe40000011416 */
[----:B------:R-:W-:Y:S01]  /*c4d0*/  ISETP.NE.OR P2, PT, R4, RZ, !P3 ;  /* 0x000000ff0400720c */ /* 0x000fe20005f45670 */
[----:B------:R-:W-:Y:S01]  /*c4e0*/  @P0 IMAD.MOV.U32 R8, RZ, RZ, c[0x0][0x210] ;  /* 0x00008400ff080624 */ /* 0x000fe200078e00ff */
[----:B------:R-:W-:Y:S01]  /*c4f0*/  LOP3.LUT R7, R10, 0xfffffff8, RZ, 0xc0, !PT ;  /* 0xfffffff80a077812 */ /* 0x000fe200078ec0ff */
[----:B------:R-:W-:Y:S01]  /*c500*/  @!P4 IMAD R0, R0, c[0x0][0x1e0], RZ ;  /* 0x000078000000ca24 */ /* 0x000fe200078e02ff */
[----:B------:R-:W-:Y:S01]  /*c510*/  ISETP.NE.OR P1, PT, R247, -0x1, P2 ;  /* 0xfffffffff700780c */ /* 0x000fe20001725670 */
[----:B------:R-:W-:Y:S01]  /*c520*/  @!P0 IMAD.MOV.U32 R6, RZ, RZ, c[0x0][0x214] ;  /* 0x00008500ff068624 */ /* 0x000fe200078e00ff */
[----:B------:R-:W-:Y:S01]  /*c530*/  SHF.R.S32.HI R10, RZ, 0x3, R10 ;  /* 0x00000003ff0a7819 */ /* 0x000fe2000001140a */
[----:B------:R-:W-:Y:S01]  /*c540*/  @P4 IMAD.MOV.U32 R4, RZ, RZ, R2 ;  /* 0x000000ffff044224 */ /* 0x000fe200078e0002 */
[----:B------:R-:W-:Y:S01]  /*c550*/  @P0 MOV R15, c[0x0][0x210] ;  /* 0x00008400000f0a02 */ /* 0x000fe20000000f00 */
[----:B------:R-:W-:Y:S01]  /*c560*/  @!P4 IMAD.WIDE.U32 R2, R22, c[0x0][0x1e0], RZ ;  /* 0x000078001602ca25 */ /* 0x000fe200078e00ff */
[----:B------:R-:W-:-:S03]  /*c570*/  SHF.R.S32.HI R11, RZ, 0x1f, R10 ;  /* 0x0000001fff0b7819 */ /* 0x000fc6000001140a */
[----:B------:R-:W-:Y:S01]  /*c580*/  @!P4 IMAD R0, R22, c[0x0][0x1e4], R0 ;  /* 0x000079001600ca24 */ /* 0x000fe200078e0200 */
[----:B------:R-:W-:Y:S01]  /*c590*/  @!P4 MOV R4, R2 ;  /* 0x000000020004c202 */ /* 0x000fe20000000f00 */
[----:B------:R-:W-:Y:S01]  /*c5a0*/  @P0 IMAD R8, R8, c[0x0][0x214], RZ ;  /* 0x0000850008080a24 */ /* 0x000fe200078e02ff */
[----:B------:R-:W-:Y:S01]  /*c5b0*/  @!P0 SEL R8, R6, c[0x0][0x234], !P3 ;  /* 0x00008d0006088a07 */ /* 0x000fe20005800000 */
[----:B------:R-:W-:Y:S01]  /*c5c0*/  IMAD.IADD R18, R9, 0x1, -R7 ;  /* 0x0000000109127824 */ /* 0x000fe200078e0a07 */
[----:B------:R-:W-:Y:S01]  /*c5d0*/  SHF.R.S32.HI R7, RZ, 0x1f, R16 ;  /* 0x0000001fff077819 */ /* 0x000fe20000011410 */
[----:B------:R-:W-:Y:S02]  /*c5e0*/  @!P4 IMAD.IADD R5, R3, 0x1, R0 ;  /* 0x000000010305c824 */ /* 0x000fe400078e0200 */
[----:B------:R-:W-:Y:S01]  /*c5f0*/  IMAD.SHL.U32 R0, R18, 0x8, RZ ;  /* 0x0000000812007824 */ /* 0x000fe200078e00ff */
[----:B------:R-:W-:Y:S01]  /*c600*/  CS2R R2, SRZ ;  /* 0x0000000000027805 */ /* 0x000fe2000001ff00 */
[----:B------:R-:W-:-:S02]  /*c610*/  @P0 IMAD.MOV.U32 R6, RZ, RZ, 0x1 ;  /* 0x00000001ff060424 */ /* 0x000fc400078e00ff */
        /* <DEDUP_REMOVED lines=9> */
[----:B------:R-:W-:Y:S01]  /*c6b0*/  SEL R7, R6, RZ, P2 ;  /* 0x000000ff06077207 */ /* 0x000fe20001000000 */
[----:B------:R-:W-:Y:S01]  /*c6c0*/  IMAD R9, R16, c[0x0][0x1f4], R0 ;  /* 0x00007d0010097a24 */ /* 0x000fe200078e0200 */
[----:B------:R-:W-:Y:S01]  /*c6d0*/  ISETP.GE.AND P0, PT, R10, R14, PT ;  /* 0x0000000e0a00720c */ /* 0x000fe20003f06270 */
[--C-:B------:R-:W-:Y:S01]  /*c6e0*/  @!P2 IMAD.MOV.U32 R2, RZ, RZ, R247.reuse ;  /* 0x000000ffff02a224 */ /* 0x100fe200078e00f7 */
[----:B------:R-:W-:Y:S01]  /*c6f0*/  @!P2 SHF.R.S32.HI R3, RZ, 0x1f, R247 ;  /* 0x0000001fff03a819 */ /* 0x000fe200000114f7 */
[----:B------:R-:W-:Y:S01]  /*c700*/  IMAD R6, R251, R15, RZ ;  /* 0x0000000ffb067224 */ /* 0x000fe200078e02ff */
[----:B------:R-:W-:Y:S01]  /*c710*/  P2R R27, PR, RZ, 0x1 ;  /* 0x00000001ff1b7803 */ /* 0x000fe20000000000 */
[----:B------:R-:W-:-:S02]  /*c720*/  IMAD R0, R16, R8, R7 ;  /* 0x0000000810007224 */ /* 0x000fc400078e0207 */
        /* <DEDUP_REMOVED lines=16> */
.L_x_1584:
[----:B------:R-:W-:Y:S05]  /*c830*/  BSYNC B0 ;  /* 0x0000000000007941 */ /* 0x000fea0003800000 */
.L_x_1583:
        /* <DEDUP_REMOVED lines=17> */
.L_x_1586:
[----:B------:R-:W-:Y:S05]  /*c950*/  BSYNC B0 ;  /* 0x0000000000007941 */ /* 0x000fea0003800000 */
.L_x_1585:
        /* <DEDUP_REMOVED lines=16> */
.L_x_1588:
[----:B------:R-:W-:Y:S05]  /*ca60*/  BSYNC B0 ;  /* 0x0000000000007941 */ /* 0x000fea0003800000 */
.L_x_1587:
        /* <DEDUP_REMOVED lines=16> */
.L_x_1590:
[----:B------:R-:W-:Y:S05]  /*cb70*/  BSYNC B0 ;  /* 0x0000000000007941 */ /* 0x000fea0003800000 */
.L_x_1589:
        /* <DEDUP_REMOVED lines=16> */
.L_x_1592:
[----:B------:R-:W-:Y:S05]  /*cc80*/  BSYNC B0 ;  /* 0x0000000000007941 */ /* 0x000fea0003800000 */
.L_x_1591:
        /* <DEDUP_REMOVED lines=16> */
.L_x_1594:
[----:B------:R-:W-:Y:S05]  /*cd90*/  BSYNC B0 ;  /* 0x0000000000007941 */ /* 0x000fea0003800000 */
.L_x_1593:
        /* <DEDUP_REMOVED lines=16> */
.L_x_1596:
[----:B------:R-:W-:Y:S05]  /*cea0*/  BSYNC B0 ;  /* 0x0000000000007941 */ /* 0x000fea0003800000 */
.L_x_1595:
        /* <DEDUP_REMOVED lines=16> */
.L_x_1598:
[----:B------:R-:W-:Y:S05]  /*cfb0*/  BSYNC B0 ;  /* 0x0000000000007941 */ /* 0x000fea0003800000 */
.L_x_1597:
        /* <DEDUP_REMOVED lines=72> */
.L_x_1599:
        /* <DEDUP_REMOVED lines=12> */
.L_x_2136:


//--------------------- .text._ZN5flash16flash_fwd_kernelI23Flash_fwd_kernel_traitsILi64ELi128ELi64ELi4ELb0ELb0EN7cutlass6half_tE19Flash_kernel_traitsILi64ELi128ELi64ELi4ES3_EELb1ELb0ELb1ELb0ELb0ELb1ELb0ELb0EEEvNS_16Flash_fwd_paramsE --------------------------
	.section	.text._ZN5flash16flash_fwd_kernelI23Flash_fwd_kernel_traitsILi64ELi128ELi64ELi4ELb0ELb0EN7cutlass6half_tE19Flash_kernel_traitsILi64ELi128ELi64ELi4ES3_EELb1ELb0ELb1ELb0ELb0ELb1ELb0ELb0EEEvNS_16Flash_fwd_paramsE,"ax",@progbits
	.sectioninfo	@"SHI_REGISTERS=255"
	.align	128
        .global         _ZN5flash16flash_fwd_kernelI23Flash_fwd_kernel_traitsILi64ELi128ELi64ELi4ELb0ELb0EN7cutlass6half_tE19Flash_kernel_traitsILi64ELi128ELi64ELi4ES3_EELb1ELb0ELb1ELb0ELb0ELb1ELb0ELb0EEEvNS_16Flash_fwd_paramsE
        .type           _ZN5flash16flash_fwd_kernelI23Flash_fwd_kernel_traitsILi64ELi128ELi64ELi4ELb0ELb0EN7cutlass6half_tE19Flash_kernel_traitsILi64ELi128ELi64ELi4ES3_EELb1ELb0ELb1ELb0ELb0ELb1ELb0ELb0EEEvNS_16Flash_fwd_paramsE,@function
        .size           _ZN5flash16flash_fwd_kernelI23Flash_fwd_kernel_traitsILi64ELi128ELi64ELi4ELb0ELb0EN7cutlass6half_tE19Flash_kernel_traitsILi64ELi128ELi64ELi4ES3_EELb1ELb0ELb1ELb0ELb0ELb1ELb0ELb0EEEvNS_16Flash_fwd_paramsE,(.L_x_2137 - _ZN5flash16flash_fwd_kernelI23Flash_fwd_kernel_traitsILi64ELi128ELi64ELi4ELb0ELb0EN7cutlass6half_tE19Flash_kernel_traitsILi64ELi128ELi64ELi4ES3_EELb1ELb0ELb1ELb0ELb0ELb1ELb0ELb0EEEvNS_16Flash_fwd_paramsE)
        .other          _ZN5flash16flash_fwd_kernelI23Flash_fwd_kernel_traitsILi64ELi128ELi64ELi4ELb0ELb0EN7cutlass6half_tE19Flash_kernel_traitsILi64ELi128ELi64ELi4ES3_EELb1ELb0ELb1ELb0ELb0ELb1ELb0ELb0EEEvNS_16Flash_fwd_paramsE,@"STO_CUDA_ENTRY STV_DEFAULT"
_ZN5flash16flash_fwd_kernelI23Flash_fwd_kernel_traitsILi64ELi128ELi64ELi4ELb0ELb0EN7cutlass6half_tE19Flash_kernel_traitsILi64ELi128ELi64ELi4ES3_EELb1ELb0ELb1ELb0ELb0ELb1ELb0ELb0EEEvNS_16Flash_fwd_paramsE:
.text._ZN5flash16flash_fwd_kernelI23Flash_fwd_kernel_traitsILi64ELi128ELi64ELi4ELb0ELb0EN7cutlass6half_tE19Flash_kernel_traitsILi64ELi128ELi64ELi4ES3_EELb1ELb0ELb1ELb0ELb0ELb1ELb0ELb0EEEvNS_16Flash_fwd_paramsE:
        /* <DEDUP_REMOVED lines=72> */
.L_x_1600:
[----:B------:R-:W-:Y:S02]  /*0480*/  MOV R0, c[0x0][0x218] ;  /* 0x0000860000007a02 */ /* 0x000fe40000000f00 */
.L_x_1601:
        /* <DEDUP_REMOVED lines=34> */
[----:B------:R-:W-:Y:S01]  /*06b0*/  IMAD.IADD R14, R53, 0x1, -R142 ;  /* 0x00000001350e7824 */ /* 0x000fe200078e0a8e */
[----:B-1--4-:R-:W-:Y:S01]  /*06c0*/  LEA.HI R10, R32, R141, RZ, 0x3 ;  /* 0x0000008d200a7211 */ /* 0x012fe200078f18ff */
[----:B------:R-:W-:Y:S03]  /*06d0*/  BSSY B0, `(.L_x_1603) ;  /* 0x000003a000007945 */ /* 0x000fe60003800000 */
[----:B------:R-:W-:Y:S01]  /*06e0*/  LOP3.LUT R9, R10, 0x1ffffff8, RZ, 0xc0, !PT ;  /* 0x1ffffff80a097812 */ /* 0x000fe200078ec0ff */
[----:B------:R-:W1:Y:S01]  /*06f0*/  LDC.U8 R2, c[0x0][0x328] ;  /* 0x0000ca00ff027b82 */ /* 0x000e620000000000 */
[----:B------:R-:W-:-:S04]  /*0700*/  SHF.R.S32.HI R10, RZ, 0x3, R10 ;  /* 0x00000003ff0a7819 */ /* 0x000fc8000001140a */
[----:B------:R-:W-:Y:S01]  /*0710*/  SHF.R.S32.HI R11, RZ, 0x1f, R10 ;  /* 0x0000001fff0b7819 */ /* 0x000fe2000001140a */
[----:B------:R-:W-:Y:S01]  /*0720*/  @!P0 IMAD.WIDE.U32 R6, R13, c[0x0][0x1e0], RZ ;  /* 0x000078000d068a25 */ /* 0x000fe200078e00ff */
[----:B--2---:R-:W-:Y:S02]  /*0730*/  ISETP.NE.AND P2, PT, R0, RZ, PT ;  /* 0x000000ff0000720c */ /* 0x004fe40003f45270 */
[----:B-1----:R-:W-:-:S04]  /*0740*/  ISETP.NE.AND P3, PT, R2, RZ, PT ;  /* 0x000000ff0200720c */ /* 0x002fc80003f65270 */
[----:B------:R-:W-:-:S07]  /*0750*/  ISETP.EQ.AND P3, PT, R0, RZ, P3 ;  /* 0x000000ff0000720c */ /* 0x000fce0001f62270 */
[----:B------:R-:W-:Y:S01]  /*0760*/  @P2 IMAD.MOV.U32 R8, RZ, RZ, c[0x0][0x210] ;  /* 0x00008400ff082624 */ /* 0x000fe200078e00ff */
[----:B------:R-:W-:Y:S01]  /*0770*/  @!P2 ISETP.NE.AND P1, PT, R2, RZ, PT ;  /* 0x000000ff0200a20c */ /* 0x000fe20003f25270 */
[C---:B------:R-:W-:Y:S01]  /*0780*/  @P0 IMAD.WIDE.U32 R2, R25.reuse, c[0x0][0x1e8], RZ ;  /* 0x00007a0019020a25 */ /* 0x040fe200078e00ff */
[----:B------:R-:W-:Y:S02]  /*0790*/  @!P0 SHF.R.S32.HI R0, RZ, 0x1f, R13 ;  /* 0x0000001fff008819 */ /* 0x000fe4000001140d */
[----:B------:R-:W-:Y:S01]  /*07a0*/  @!P0 MOV R2, R6 ;  /* 0x0000000600028202 */ /* 0x000fe20000000f00 */
[----:B------:R-:W-:Y:S02]  /*07b0*/  @P0 IMAD R5, R25, c[0x0][0x1ec], R3 ;  /* 0x00007b0019050a24 */ /* 0x000fe400078e0203 */
[----:B------:R-:W-:Y:S02]  /*07c0*/  @!P0 IMAD R4, R0, c[0x0][0x1e0], RZ ;  /* 0x0000780000048a24 */ /* 0x000fe400078e02ff */
[----:B------:R-:W-:-:S02]  /*07d0*/  @!P2 IMAD.MOV.U32 R3, RZ, RZ, c[0x0][0x214] ;  /* 0x00008500ff03a624 */ /* 0x000fc400078e00ff */
[----:B------:R-:W-:Y:S01]  /*07e0*/  IMAD.IADD R0, R141, 0x1, -R9 ;  /* 0x000000018d007824 */ /* 0x000fe200078e0a09 */
[----:B------:R-:W-:Y:S01]  /*07f0*/  SHF.R.S32.HI R9, RZ, 0x1f, R16 ;  /* 0x0000001fff097819 */ /* 0x000fe20000011410 */
[----:B------:R-:W-:Y:S02]  /*0800*/  @!P0 IMAD R4, R13, c[0x0][0x1e4], R4 ;  /* 0x000079000d048a24 */ /* 0x000fe400078e0204 */
[----:B------:R-:W-:Y:S01]  /*0810*/  @P2 IMAD R8, R8, c[0x0][0x214], RZ ;  /* 0x0000850008082a24 */ /* 0x000fe200078e02ff */
[----:B------:R-:W-:Y:S01]  /*0820*/  @!P2 SEL R8, R3, c[0x0][0x234], !P1 ;  /* 0x00008d000308aa07 */ /* 0x000fe20004800000 */
[----:B------:R-:W-:Y:S01]  /*0830*/  IMAD.SHL.U32 R0, R0, 0x8, RZ ;  /* 0x0000000800007824 */ /* 0x000fe200078e00ff */
[----:B------:R-:W-:Y:S01]  /*0840*/  @!P0 IADD3 R5, R7, R4, RZ ;  /* 0x0000000407058210 */ /* 0x000fe20007ffe0ff */
[----:B------:R-:W-:Y:S02]  /*0850*/  @P2 IMAD.MOV.U32 R3, RZ, RZ, 0x1 ;  /* 0x00000001ff032424 */ /* 0x000fe400078e00ff */
[----:B------:R-:W-:Y:S01]  /*0860*/  @!P2 IMAD R3, R8, c[0x0][0x1c0], RZ ;  /* 0x000070000803aa24 */ /* 0x000fe200078e02ff */
[----:B------:R-:W-:Y:S01]  /*0870*/  IADD3 R4, P1, R0, R2, RZ ;  /* 0x0000000200047210 */ /* 0x000fe20007f3e0ff */
[----:B------:R-:W-:-:S02]  /*0880*/  @P3 IMAD R7, R13, c[0x0][0x214], RZ ;  /* 0x000085000d073a24 */ /* 0x000fc400078e02ff */
[----:B------:R-:W-:Y:S01]  /*0890*/  @P2 IMAD.MOV.U32 R15, RZ, RZ, c[0x0][0x210] ;  /* 0x00008400ff0f2624 */ /* 0x000fe200078e00ff */
[----:B------:R-:W-:Y:S01]  /*08a0*/  LEA.HI.X.SX32 R5, R0, R5, 0x1, P1 ;  /* 0x0000000500057211 */ /* 0x000fe200008f0eff */
[----:B------:R-:W-:Y:S01]  /*08b0*/  IMAD R0, R13, R3, RZ ;  /* 0x000000030d007224 */ /* 0x000fe200078e02ff */
[----:B------:R-:W-:Y:S01]  /*08c0*/  @!P2 MOV R15, 0x1 ;  /* 0x00000001000fa802 */ /* 0x000fe20000000f00 */
[----:B------:R-:W-:Y:S01]  /*08d0*/  @!P3 CS2R R2, SRZ ;  /* 0x000000000002b805 */ /* 0x000fe2000001ff00 */
[----:B------:R-:W-:Y:S01]  /*08e0*/  @P3 SEL R7, R7, R25, !P0 ;  /* 0x0000001907073207 */ /* 0x000fe20004000000 */
[----:B------:R-:W-:Y:S01]  /*08f0*/  IMAD R9, R9, c[0x0][0x1f0], RZ ;  /* 0x00007c0009097a24 */ /* 0x000fe200078e02ff */
[----:B------:R-:W-:Y:S01]  /*0900*/  SEL R0, R0, RZ, !P3 ;  /* 0x000000ff00007207 */ /* 0x000fe20005800000 */
[----:B------:R-:W-:Y:S01]  /*0910*/  IMAD R6, R142, R15, RZ ;  /* 0x0000000f8e067224 */ /* 0x000fe200078e02ff */
[----:B------:R-:W-:Y:S01]  /*0920*/  ISETP.GE.AND P2, PT, R10, R14, PT ;  /* 0x0000000e0a00720c */ /* 0x000fe20003f46270 */
[--C-:B------:R-:W-:Y:S01]  /*0930*/  @P3 IMAD.MOV.U32 R2, RZ, RZ, R7.reuse ;  /* 0x000000ffff023224 */ /* 0x100fe200078e0007 */
[----:B------:R-:W-:Y:S01]  /*0940*/  @P3 SHF.R.S32.HI R3, RZ, 0x1f, R7 ;  /* 0x0000001fff033819 */ /* 0x000fe20000011407 */
[----:B------:R-:W-:-:S02]  /*0950*/  IMAD R0, R16, R8, R0 ;  /* 0x0000000810007224 */ /* 0x000fc400078e0200 */
[C---:B------:R-:W-:Y:S02]  /*0960*/  IMAD R9, R16.reuse, c[0x0][0x1f4], R9 ;  /* 0x00007d0010097a24 */ /* 0x040fe400078e0209 */
[----:B------:R-:W-:Y:S01]  /*0970*/  IMAD.WIDE.U32 R12, R16, c[0x0][0x1f0], R4 ;  /* 0x00007c00100c7a25 */ /* 0x000fe200078e0004 */
[----:B------:R-:W-:Y:S02]  /*0980*/  IADD3 R18, P1, P0, R6, R2, R0 ;  /* 0x0000000206127210 */ /* 0x000fe4000783e000 */
[----:B------:R-:W-:Y:S01]  /*0990*/  SHF.R.S32.HI R4, RZ, 0x1f, R6 ;  /* 0x0000001fff047819 */ /* 0x000fe20000011406 */
[----:B------:R-:W-:Y:S01]  /*09a0*/  IMAD.WIDE R6, R143, 0x80, R10 ;  /* 0x000000808f067825 */ /* 0x000fe200078e020a */
[----:B------:R-:W-:Y:S02]  /*09b0*/  SHF.R.S32.HI R0, RZ, 0x1f, R0 ;  /* 0x0000001fff007819 */ /* 0x000fe40000011400 */
[----:B------:R-:W-:Y:S02]  /*09c0*/  IADD3 R9, R13, R9, RZ ;  /* 0x000000090d097210 */ /* 0x000fe40007ffe0ff */
        /* <DEDUP_REMOVED lines=10> */
.L_x_1604:
[----:B------:R-:W-:Y:S05]  /*0a70*/  BSYNC B0 ;  /* 0x0000000000007941 */ /* 0x000fea0003800000 */
.L_x_1603:
        /* <DEDUP_REMOVED lines=15> */
.L_x_1606:
[----:B------:R-:W-:Y:S05]  /*0b70*/  BSYNC B0 ;  /* 0x0000000000007941 */ /* 0x000fea0003800000 */
.L_x_1605:
        /* <DEDUP_REMOVED lines=15> */
.L_x_1608:
[----:B------:R-:W-:Y:S05]  /*0c70*/  BSYNC B0 ;  /* 0x0000000000007941 */ /* 0x000fea0003800000 */
.L_x_1607:
        /* <DEDUP_REMOVED lines=15> */
.L_x_1610:
[----:B------:R-:W-:Y:S05]  /*0d70*/  BSYNC B0 ;  /* 0x0000000000007941 */ /* 0x000fea0003800000 */
.L_x_1609:
        /* <DEDUP_REMOVED lines=15> */
.L_x_1612:
[----:B------:R-:W-:Y:S05]  /*0e70*/  BSYNC B0 ;  /* 0x0000000000007941 */ /* 0x000fea0003800000 */
.L_x_1611:
        /* <DEDUP_REMOVED lines=15> */
.L_x_1614:
[----:B------:R-:W-:Y:S05]  /*0f70*/  BSYNC B0 ;  /* 0x0000000000007941 */ /* 0x000fea0003800000 */
.L_x_1613:
        /* <DEDUP_REMOVED lines=15> */
.L_x_1616:
[----:B------:R-:W-:Y:S05]  /*1070*/  BSYNC B0 ;  /* 0x0000000000007941 */ /* 0x000fea0003800000 */
.L_x_1615:
        /* <DEDUP_REMOVED lines=15> */
.L_x_1618:
[----:B------:R-:W-:Y:S05]  /*1170*/  BSYNC B0 ;  /* 0x0000000000007941 */ /* 0x000fea0003800000 */
.L_x_1617:
        /* <DEDUP_REMOVED lines=40> */
[----:B--2---:R-:W-:-:S03]  /*1400*/  @!P3 IMAD.MOV.U32 R10, RZ, RZ, 0x7f800000 ;  /* 0x7f800000ff0ab424 */ /* 0x004fc600078e00ff */
        /* <DEDUP_REMOVED lines=26> */
.L_x_1602:
        /* <DEDUP_REMOVED lines=28> */
.L_x_1619:
        /* <DEDUP_REMOVED lines=42> */
.L_x_1620:
[----:B------:R-:W-:Y:S01]  /*1a10*/  LEA.HI R0, R32, R141, RZ, 0x3 ;  /* 0x0000008d20007211 */ /* 0x000fe200078f18ff */
[----:B------:R-:W-:Y:S01]  /*1a20*/  IMAD.IADD R39, R53, 0x1, -R142 ;  /* 0x0000000135277824 */ /* 0x000fe200078e0a8e */
[----:B------:R-:W-:Y:S01]  /*1a30*/  IADD3 R135, R242, -0x1, RZ ;  /* 0xfffffffff2877810 */ /* 0x000fe20007ffe0ff */
[----:B------:R-:W-:Y:S01]  /*1a40*/  UMOV UR19, 0x6 ;  /* 0x0000000600137882 */ /* 0x000fe20000000000 */
[----:B------:R-:W-:Y:S01]  /*1a50*/  SHF.R.S32.HI R34, RZ, 0x3, R0 ;  /* 0x00000003ff227819 */ /* 0x000fe20000011400 */
[----:B------:R-:W-:Y:S01]  /*1a60*/  ULDC.64 UR6, c[0x0][0x198] ;  /* 0x0000660000067ab9 */ /* 0x000fe20000000a00 */
[----:B------:R-:W-:Y:S01]  /*1a70*/  LOP3.LUT R2, R0, 0xfffffff8, RZ, 0xc0, !PT ;  /* 0xfffffff800027812 */ /* 0x000fe200078ec0ff */
[----:B------:R-:W-:Y:S01]  /*1a80*/  STL [R1+0x50], R39 ;  /* 0x0000502701007387 */ /* 0x000fe20000100800 */
[C---:B------:R-:W-:Y:S01]  /*1a90*/  IADD3 R38, R34.reuse, 0x10, RZ ;  /* 0x0000001022267810 */ /* 0x040fe20007ffe0ff */
[----:B------:R-:W-:Y:S01]  /*1aa0*/  IMAD.SHL.U32 R0, R34, 0x40, RZ ;  /* 0x0000004022007824 */ /* 0x000fe200078e00ff */
[----:B------:R-:W-:Y:S01]  /*1ab0*/  SHF.R.S32.HI R35, RZ, 0x1f, R34 ;  /* 0x0000001fff237819 */ /* 0x000fe20000011422 */
[----:B------:R-:W-:Y:S01]  /*1ac0*/  IMAD.IADD R31, R141, 0x1, -R2 ;  /* 0x000000018d1f7824 */ /* 0x000fe200078e0a02 */
[----:B------:R-:W-:Y:S01]  /*1ad0*/  ISETP.GE.AND P0, PT, R38, R39, PT ;  /* 0x000000272600720c */ /* 0x000fe20003f06270 */
[----:B------:R-:W-:Y:S01]  /*1ae0*/  STL [R1+0x7c], R38 ;  /* 0x00007c2601007387 */ /* 0x000fe20000100800 */
[----:B------:R-:W-:Y:S01]  /*1af0*/  LOP3.LUT R2, R0, 0x1c0, RZ, 0xc0, !PT ;  /* 0x000001c000027812 */ /* 0x000fe200078ec0ff */
[----:B------:R-:W-:Y:S01]  /*1b00*/  IMAD.SHL.U32 R40, R31, 0x8, RZ ;  /* 0x000000081f287824 */ /* 0x000fe200078e00ff */
[C---:B------:R-:W-:Y:S01]  /*1b10*/  IADD3 R37, R34.reuse, 0x20, RZ ;  /* 0x0000002022257810 */ /* 0x040fe20007ffe0ff */
[----:B------:R-:W-:Y:S01]  /*1b20*/  IMAD.WIDE R42, R143, 0x80, R34 ;  /* 0x000000808f2a7825 */ /* 0x000fe200078e0222 */
[----:B------:R-:W-:Y:S01]  /*1b30*/  IADD3 R36, R34, 0x30, RZ ;  /* 0x0000003022247810 */ /* 0x000fe20007ffe0ff */
[----:B------:R-:W-:Y:S01]  /*1b40*/  USHF.L.U64.HI UR7, UR6, UR19, UR7 ;  /* 0x0000001306077299 */ /* 0x000fe20008010207 */
[----:B------:R-:W-:Y:S01]  /*1b50*/  LOP3.LUT R0, R2, 0x38, R40, 0xf8, !PT ;  /* 0x0000003802007812 */ /* 0x000fe200078ef828 */
[----:B------:R-:W-:Y:S01]  /*1b60*/  STL [R1+0x80], R37 ;  /* 0x0000802501007387 */ /* 0x000fe20000100800 */
[----:B------:R-:W-:Y:S01]  /*1b70*/  SHF.R.U32.HI R2, RZ, 0x3, R2 ;  /* 0x00000003ff027819 */ /* 0x000fe20000011602 */
[----:B------:R-:W-:Y:S01]  /*1b80*/  USHF.L.U32 UR8, UR6, 0x6, URZ ;  /* 0x0000000606087899 */ /* 0x000fe2000800063f */
[----:B------:R-:W-:Y:S01]  /*1b90*/  IADD3 R4, R34, 0x40, RZ ;  /* 0x0000004022047810 */ /* 0x000fe20007ffe0ff */
[----:B------:R-:W-:Y:S01]  /*1ba0*/  STL.64 [R1+0x48], R34 ;  /* 0x0000482201007387 */ /* 0x000fe20000100a00 */
[----:B------:R-:W-:Y:S01]  /*1bb0*/  LOP3.LUT R5, R0, R2, RZ, 0x3c, !PT ;  /* 0x0000000200057212 */ /* 0x000fe200078e3cff */
[----:B------:R-:W-:Y:S01]  /*1bc0*/  IMAD R0, R6, c[0x0][0x1a8], RZ ;  /* 0x00006a0006007a24 */ /* 0x000fe200078e02ff */
[----:B------:R-:W-:Y:S01]  /*1bd0*/  IADD3 R2, P1, R40, R7, RZ ;  /* 0x0000000728027210 */ /* 0x000fe20007f3e0ff */
[----:B------:R-:W-:Y:S01]  /*1be0*/  STL [R1+0x84], R36 ;  /* 0x0000842401007387 */ /* 0x000fe20000100800 */
[----:B------:R-:W-:Y:S01]  /*1bf0*/  SHF.R.S32.HI R41, RZ, 0x1f, R40 ;  /* 0x0000001fff297819 */ /* 0x000fe20000011428 */
[----:B------:R-:W-:Y:S01]  /*1c00*/  IMAD R7, R16, c[0x0][0x1ac], R0 ;  /* 0x00006b0010077a24 */ /* 0x000fe200078e0200 */
[-C--:B------:R-:W-:Y:S01]  /*1c10*/  ISETP.GE.AND P6, PT, R37, R39.reuse, PT ;  /* 0x000000272500720c */ /* 0x080fe20003fc6270 */
[----:B------:R1:W-:Y:S01]  /*1c20*/  STL [R1+0x98], R4 ;  /* 0x0000980401007387 */ /* 0x0003e20000100800 */
[----:B------:R-:W-:Y:S01]  /*1c30*/  ISETP.GE.AND P4, PT, R4, R39, PT ;  /* 0x000000270400720c */ /* 0x000fe20003f86270 */
[----:B------:R-:W-:Y:S01]  /*1c40*/  IMAD.X R3, R41, 0x1, R10, P1 ;  /* 0x0000000129037824 */ /* 0x000fe200008e060a */
[----:B------:R-:W-:Y:S01]  /*1c50*/  LEA.HI R6, R32, R141, RZ, 0x6 ;  /* 0x0000008d20067211 */ /* 0x000fe200078f30ff */
[----:B------:R-:W-:Y:S01]  /*1c60*/  STL.64 [R1+0x68], R40 ;  /* 0x0000682801007387 */ /* 0x000fe20000100a00 */
[----:B------:R-:W-:Y:S01]  /*1c70*/  ISETP.GE.AND P5, PT, R36, R39, PT ;  /* 0x000000272400720c */ /* 0x000fe20003fa6270 */
[----:B------:R-:W-:Y:S01]  /*1c80*/  IMAD.WIDE.U32 R2, R16, c[0x0][0x1a8], R2 ;  /* 0x00006a0010027a25 */ /* 0x000fe200078e0002 */
[C---:B------:R-:W-:Y:S01]  /*1c90*/  IADD3 R44, R34.reuse, 0x50, RZ ;  /* 0x00000050222c7810 */ /* 0x040fe20007ffe0ff */
[----:B------:R-:W-:Y:S01]  /*1ca0*/  STL.64 [R1+0x38], R42 ;  /* 0x0000382a01007387 */ /* 0x000fe20000100a00 */
[----:B------:R-:W-:Y:S01]  /*1cb0*/  IADD3 R21, R34, 0x60, RZ ;  /* 0x0000006022157810 */ /* 0x000fe20007ffe0ff */
[----:B------:R-:W-:Y:S01]  /*1cc0*/  IMAD.SHL.U32 R6, R6, 0x8, RZ ;  /* 0x0000000806067824 */ /* 0x000fe200078e00ff */
[----:B------:R-:W-:Y:S01]  /*1cd0*/  UIMAD.WIDE.U32 UR10, UR6, 0x20, URZ ;  /* 0x00000020060a78a5 */ /* 0x000fe2000f8e003f */
[C---:B------:R-:W-:Y:S01]  /*1ce0*/  @!P6 IADD3 R12, P2, R42.reuse, 0x20, RZ ;  /* 0x000000202a0ce810 */ /* 0x040fe20007f5e0ff */
[----:B------:R-:W-:Y:S01]  /*1cf0*/  IMAD.IADD R3, R3, 0x1, R7 ;  /* 0x0000000103037824 */ /* 0x000fe200078e0207 */
[----:B------:R-:W-:Y:S01]  /*1d00*/  STL [R1+0x8c], R44 ;  /* 0x00008c2c01007387 */ /* 0x000fe20000100800 */
[----:B------:R-:W-:Y:S01]  /*1d10*/  LOP3.LUT R208, R5, 0xfffffe00, R6, 0xf8, !PT ;  /* 0xfffffe0005d07812 */ /* 0x000fe200078ef806 */
[----:B------:R-:W-:Y:S01]  /*1d20*/  ULDC.64 UR4, c[0x0][0x1a0] ;  /* 0x0000680000047ab9 */ /* 0x000fe20000000a00 */
[----:B------:R-:W-:Y:S01]  /*1d30*/  @!P6 IMAD.X R5, RZ, RZ, R43, P2 ;  /* 0x000000ffff05e224 */ /* 0x000fe200010e062b */
[C---:B------:R-:W-:Y:S01]  /*1d40*/  @!P5 IADD3 R8, P3, R42.reuse, 0x30, RZ ;  /* 0x000000302a08d810 */ /* 0x040fe20007f7e0ff */
[----:B------:R2:W-:Y:S01]  /*1d50*/  STL [R1+0x90], R21 ;  /* 0x0000901501007387 */ /* 0x0005e20000100800 */
[----:B------:R-:W-:Y:S01]  /*1d60*/  @!P4 IADD3 R9, P2, R42, 0x40, RZ ;  /* 0x000000402a09c810 */ /* 0x000fe20007f5e0ff */
[----:B------:R-:W-:Y:S01]  /*1d70*/  IMAD.SHL.U32 R208, R208, 0x2, RZ ;  /* 0x00000002d0d07824 */ /* 0x000fe200078e00ff */
[----:B------:R-:W-:Y:S01]  /*1d80*/  USHF.L.U64.HI UR19, UR4, UR19, UR5 ;  /* 0x0000001304137299 */ /* 0x000fe20008010205 */
[----:B------:R-:W-:Y:S01]  /*1d90*/  IMAD.MOV.U32 R245, RZ, RZ, c[0x0][0x1a4] ;  /* 0x00006900fff57624 */ /* 0x000fe200078e00ff */
[----:B------:R-:W-:Y:S01]  /*1da0*/  USHF.L.U32 UR20, UR4, 0x6, URZ ;  /* 0x0000000604147899 */ /* 0x000fe2000800063f */
[----:B-1----:R-:W-:Y:S01]  /*1db0*/  @!P0 IADD3 R4, P1, R42, 0x10, RZ ;  /* 0x000000102a048810 */ /* 0x002fe20007f3e0ff */
[----:B------:R-:W-:Y:S01]  /*1dc0*/  UIADD3 UR17, UR24, -0x4ab325aa, URZ ;  /* 0xb54cda5618117890 */ /* 0x000fe2000fffe03f */
[----:B------:R-:W-:Y:S01]  /*1dd0*/  SHF.R.S32.HI R55, RZ, 0x5, R33 ;  /* 0x00000005ff377819 */ /* 0x000fe20000011421 */
[----:B------:R-:W-:-:S02]  /*1de0*/  UIADD3 UR16, UR25, 0x646e171e, URZ ;  /* 0x646e171e19107890 */ /* 0x000fc4000fffe03f */
[----:B------:R-:W-:Y:S01]  /*1df0*/  @!P0 IMAD.X R0, RZ, RZ, R43, P1 ;  /* 0x000000ffff008224 */ /* 0x000fe200008e062b */
[----:B------:R-:W-:Y:S01]  /*1e00*/  ISETP.GE.AND P1, PT, R34, R39, PT ;  /* 0x000000272200720c */ /* 0x000fe20003f26270 */
[----:B------:R-:W-:-:S04]  /*1e10*/  @!P0 IMAD.WIDE.U32 R16, R4, c[0x0][0x190], R2 ;  /* 0x0000640004108a25 */ /* 0x000fc800078e0002 */
[----:B------:R-:W-:Y:S02]  /*1e20*/  @!P0 IMAD R6, R0, c[0x0][0x190], RZ ;  /* 0x0000640000068a24 */ /* 0x000fe400078e02ff */
[----:B------:R-:W-:Y:S02]  /*1e30*/  @!P5 IMAD.X R0, RZ, RZ, R43, P3 ;  /* 0x000000ffff00d224 */ /* 0x000fe400018e062b */
[----:B------:R-:W-:Y:S02]  /*1e40*/  @!P0 IMAD R15, R4, c[0x0][0x194], R6 ;  /* 0x00006500040f8a24 */ /* 0x000fe400078e0206 */
[----:B------:R-:W-:Y:S02]  /*1e50*/  @!P6 IMAD R6, R5, c[0x0][0x190], RZ ;  /* 0x000064000506ea24 */ /* 0x000fe400078e02ff */
[----:B------:R-:W-:Y:S02]  /*1e60*/  @!P1 IMAD R5, R43, c[0x0][0x190], RZ ;  /* 0x000064002b059a24 */ /* 0x000fe400078e02ff */
[----:B------:R-:W-:-:S04]  /*1e70*/  @!P1 IMAD.WIDE.U32 R10, R42, c[0x0][0x190], R2 ;  /* 0x000064002a0a9a25 */ /* 0x000fc800078e0002 */
[----:B------:R-:W-:Y:S01]  /*1e80*/  @!P1 IMAD R5, R42, c[0x0][0x194], R5 ;  /* 0x000065002a059a24 */ /* 0x000fe200078e0205 */
[----:B------:R-:W-:Y:S01]  /*1e90*/  @!P1 LEA R14, P3, R10, c[0x0][0x160], 0x1 ;  /* 0x000058000a0e9a11 */ /* 0x000fe200078608ff */
[----:B------:R-:W-:Y:S02]  /*1ea0*/  @!P5 IMAD R0, R0, c[0x0][0x190], RZ ;  /* 0x000064000000da24 */ /* 0x000fe400078e02ff */
[----:B------:R-:W-:Y:S02]  /*1eb0*/  @!P1 IMAD.IADD R11, R11, 0x1, R5 ;  /* 0x000000010b0b9824 */ /* 0x000fe400078e0205 */
[----:B------:R-:W-:Y:S02]  /*1ec0*/  @!P4 IMAD.X R4, RZ, RZ, R43, P2 ;  /* 0x000000ffff04c224 */ /* 0x000fe400010e062b */
[C---:B------:R-:W-:Y:S02]  /*1ed0*/  @!P6 IMAD R20, R12.reuse, c[0x0][0x194], R6 ;  /* 0x000065000c14ea24 */ /* 0x040fe400078e0206 */
[----:B------:R-:W-:-:S04]  /*1ee0*/  @!P6 IMAD.WIDE.U32 R12, R12, c[0x0][0x190], R2 ;  /* 0x000064000c0cea25 */ /* 0x000fc800078e0002 */
[----:B------:R-:W-:Y:S02]  /*1ef0*/  @!P5 IMAD R19, R8, c[0x0][0x194], R0 ;  /* 0x000065000813da24 */ /* 0x000fe400078e0200 */
[----:B------:R-:W-:Y:S01]  /*1f00*/  @!P0 IMAD.IADD R0, R17, 0x1, R15 ;  /* 0x0000000111008824 */ /* 0x000fe200078e020f */
[----:B------:R-:W-:Y:S01]  /*1f10*/  @!P1 LEA.HI.X R15, R10, c[0x0][0x164], R11, 0x1, P3 ;  /* 0x000059000a0f9a11 */ /* 0x000fe200018f0c0b */
[----:B------:R-:W-:Y:S01]  /*1f20*/  @!P4 IMAD R4, R4, c[0x0][0x190], RZ ;  /* 0x000064000404ca24 */ /* 0x000fe200078e02ff */
[----:B------:R-:W-:Y:S01]  /*1f30*/  @!P6 LEA R24, P3, R12, c[0x0][0x160], 0x1 ;  /* 0x000058000c18ea11 */ /* 0x000fe200078608ff */
[----:B------:R-:W-:Y:S01]  /*1f40*/  @!P5 IMAD.WIDE.U32 R6, R8, c[0x0][0x190], R2 ;  /* 0x000064000806da25 */ /* 0x000fe200078e0002 */
[----:B------:R-:W-:Y:S01]  /*1f50*/  @!P0 LEA R8, P2, R16, c[0x0][0x160], 0x1 ;  /* 0x0000580010088a11 */ /* 0x000fe200078408ff */
[----:B------:R-:W-:Y:S01]  /*1f60*/  @!PT LDS RZ, [RZ] ;  /* 0x00000000fffff984 */ /* 0x000fe20000000800 */
[----:B------:R-:W-:Y:S01]  /*1f70*/  @!PT LDS RZ, [RZ] ;  /* 0x00000000fffff984 */ /* 0x000fe20000000800 */
[----:B------:R-:W-:Y:S01]  /*1f80*/  @!PT LDS RZ, [RZ] ;  /* 0x00000000fffff984 */ /* 0x000fe20000000800 */
[----:B------:R1:W-:Y:S01]  /*1f90*/  @!P1 LDGSTS.E.BYPASS.LTC128B.128 [R208], [R14.64] ;  /* 0x000000000ed09fae */ /* 0x0003e2000b901d56 */
[----:B------:R-:W-:Y:S01]  /*1fa0*/  SHF.R.S32.HI R17, RZ, 0x1f, R135 ;  /* 0x0000001fff117819 */ /* 0x000fe20000011487 */
[----:B------:R-:W-:-:S02]  /*1fb0*/  @!P6 IMAD.IADD R10, R13, 0x1, R20 ;  /* 0x000000010d0ae824 */ /* 0x000fc400078e0214 */
[C---:B------:R-:W-:Y:S02]  /*1fc0*/  @!P4 IMAD R18, R9.reuse, c[0x0][0x194], R4 ;  /* 0x000065000912ca24 */ /* 0x040fe400078e0204 */
[----:B------:R-:W-:Y:S01]  /*1fd0*/  @!P4 IMAD.WIDE.U32 R4, R9, c[0x0][0x190], R2 ;  /* 0x000064000904ca25 */ /* 0x000fe200078e0002 */
[----:B------:R-:W-:Y:S02]  /*1fe0*/  @!P0 LEA.HI.X R9, R16, c[0x0][0x164], R0, 0x1, P2 ;  /* 0x0000590010098a11 */ /* 0x000fe400010f0c00 */
[----:B------:R-:W-:Y:S01]  /*1ff0*/  @!P6 LEA.HI.X R25, R12, c[0x0][0x164], R10, 0x1, P3 ;  /* 0x000059000c19ea11 */ /* 0x000fe200018f0c0a */
[----:B------:R-:W-:Y:S01]  /*2000*/  @!P5 IMAD.IADD R0, R7, 0x1, R19 ;  /* 0x000000010700d824 */ /* 0x000fe200078e0213 */
[-C--:B------:R-:W-:Y:S01]  /*2010*/  ISETP.GE.AND P3, PT, R44, R39.reuse, PT ;  /* 0x000000272c00720c */ /* 0x080fe20003f66270 */
[----:B------:R3:W-:Y:S01]  /*2020*/  @!P0 LDGSTS.E.BYPASS.LTC128B.128 [R208+0x800], [R8.64] ;  /* 0x0080000008d08fae */ /* 0x0007e2000b901d56 */
[----:B------:R-:W-:Y:S01]  /*2030*/  @!P5 LEA R22, P2, R6, c[0x0][0x160], 0x1 ;  /* 0x000058000616da11 */ /* 0x000fe200078408ff */
[----:B------:R-:W-:Y:S01]  /*2040*/  IMAD R249, R143, 0x8, R55 ;  /* 0x000000088ff97824 */ /* 0x000fe200078e0237 */
[----:B------:R-:W-:Y:S01]  /*2050*/  @!P4 LEA R20, P1, R4, c[0x0][0x160], 0x1 ;  /* 0x000058000414ca11 */ /* 0x000fe200078208ff */
[----:B------:R4:W-:Y:S01]  /*2060*/  @!P6 LDGSTS.E.BYPASS.LTC128B.128 [R208+0x1000], [R24.64] ;  /* 0x0100000018d0efae */ /* 0x0009e2000b901d56 */
[----:B------:R-:W-:Y:S01]  /*2070*/  @!P5 LEA.HI.X R23, R6, c[0x0][0x164], R0, 0x1, P2 ;  /* 0x000059000617da11 */ /* 0x000fe200010f0c00 */
[----:B------:R-:W-:Y:S01]  /*2080*/  @!P4 IMAD.IADD R0, R5, 0x1, R18 ;  /* 0x000000010500c824 */ /* 0x000fe200078e0212 */
[----:B------:R-:W-:-:S02]  /*2090*/  ISETP.GE.AND P2, PT, R21, R39, PT ;  /* 0x000000271500720c */ /* 0x000fc40003f46270 */
[----:B------:R-:W-:Y:S01]  /*20a0*/  IADD3 R6, R34, 0x70, RZ ;  /* 0x0000007022067810 */ /* 0x000fe20007ffe0ff */
[----:B------:R5:W-:Y:S01]  /*20b0*/  @!P5 LDGSTS.E.BYPASS.LTC128B.128 [R208+0x1800], [R22.64] ;  /* 0x0180000016d0dfae */ /* 0x000be2000b901d56 */
[----:B--2---:R-:W-:Y:S02]  /*20c0*/  @!P4 LEA.HI.X R21, R4, c[0x0][0x164], R0, 0x1, P1 ;  /* 0x000059000415ca11 */ /* 0x004fe400008f0c00 */
[----:B------:R-:W-:Y:S01]  /*20d0*/  ISETP.GE.AND P1, PT, R6, R39, PT ;  /* 0x000000270600720c */ /* 0x000fe20003f26270 */
[----:B------:R2:W-:Y:S01]  /*20e0*/  STL [R1+0x94], R6 ;  /* 0x0000940601007387 */ /* 0x0005e20000100800 */
[----:B------:R-:W-:-:S03]  /*20f0*/  SHF.R.S32.HI R16, RZ, 0x1f, R26 ;  /* 0x0000001fff107819 */ /* 0x000fc6000001141a */
[----:B------:R1:W-:Y:S01]  /*2100*/  @!P4 LDGSTS.E.BYPASS.LTC128B.128 [R208+0x2000], [R20.64] ;  /* 0x0200000014d0cfae */ /* 0x0003e2000b901d56 */
[----:B--2---:R-:W-:-:S05]  /*2110*/  @!P3 IADD3 R6, P0, R42, 0x50, RZ ;  /* 0x000000502a06b810 */ /* 0x004fca0007f1e0ff */
[--C-:B------:R-:W-:Y:S01]  /*2120*/  @!P3 IMAD.X R4, RZ, RZ, R43.reuse, P0 ;  /* 0x000000ffff04b224 */ /* 0x100fe200000e062b */
[----:B------:R-:W-:Y:S01]  /*2130*/  @!P2 IADD3 R5, P0, R42, 0x60, RZ ;  /* 0x000000602a05a810 */ /* 0x000fe20007f1e0ff */
[----:B-1----:R-:W-:Y:S02]  /*2140*/  IMAD.MOV.U32 R20, RZ, RZ, c[0x0][0x19c] ;  /* 0x00006700ff147624 */ /* 0x002fe400078e00ff */
[----:B------:R-:W-:Y:S02]  /*2150*/  @!P3 IMAD R4, R4, c[0x0][0x190], RZ ;  /* 0x000064000404ba24 */ /* 0x000fe400078e02ff */
[----:B------:R-:W-:Y:S01]  /*2160*/  @!P2 IMAD.X R0, RZ, RZ, R43, P0 ;  /* 0x000000ffff00a224 */ /* 0x000fe200000e062b */
[----:B---3--:R-:W-:Y:S01]  /*2170*/  @!P1 IADD3 R9, P0, R42, 0x70, RZ ;  /* 0x000000702a099810 */ /* 0x008fe20007f1e0ff */
[----:B------:R-:W-:Y:S02]  /*2180*/  IMAD.SHL.U32 R21, R245, 0x20, RZ ;  /* 0x00000020f5157824 */ /* 0x000fe400078e00ff */
[----:B------:R-:W-:-:S02]  /*2190*/  @!P2 IMAD R10, R0, c[0x0][0x190], RZ ;  /* 0x00006400000aaa24 */ /* 0x000fc400078e02ff */
[C---:B------:R-:W-:Y:S02]  /*21a0*/  @!P3 IMAD R0, R6.reuse, c[0x0][0x194], R4 ;  /* 0x000065000600ba24 */ /* 0x040fe400078e0204 */
[----:B------:R-:W-:-:S04]  /*21b0*/  @!P3 IMAD.WIDE.U32 R6, R6, c[0x0][0x190], R2 ;  /* 0x000064000606ba25 */ /* 0x000fc800078e0002 */
[----:B------:R-:W-:Y:S01]  /*21c0*/  @!P1 IMAD.X R8, RZ, RZ, R43, P0 ;  /* 0x000000ffff089224 */ /* 0x000fe200000e062b */
[C---:B------:R-:W-:Y:S01]  /*21d0*/  @!P3 LEA R14, P0, R6.reuse, c[0x0][0x160], 0x1 ;  /* 0x00005800060eba11 */ /* 0x040fe200078008ff */
[----:B------:R-:W-:Y:S02]  /*21e0*/  @!P3 IMAD.IADD R0, R7, 0x1, R0 ;  /* 0x000000010700b824 */ /* 0x000fe400078e0200 */
[C---:B------:R-:W-:Y:S02]  /*21f0*/  @!P2 IMAD R10, R5.reuse, c[0x0][0x194], R10 ;  /* 0x00006500050aaa24 */ /* 0x040fe400078e020a */
[----:B------:R-:W-:Y:S01]  /*2200*/  @!P2 IMAD.WIDE.U32 R4, R5, c[0x0][0x190], R2 ;  /* 0x000064000504aa25 */ /* 0x000fe200078e0002 */
[----:B------:R-:W-:-:S03]  /*2210*/  @!P3 LEA.HI.X R15, R6, c[0x0][0x164], R0, 0x1, P0 ;  /* 0x00005900060fba11 */ /* 0x000fc600000f0c00 */
[----:B------:R-:W-:Y:S01]  /*2220*/  @!P1 IMAD R8, R8, c[0x0][0x190], RZ ;  /* 0x0000640008089a24 */ /* 0x000fe200078e02ff */
[C---:B------:R-:W-:Y:S01]  /*2230*/  @!P2 LEA R18, P0, R4.reuse, c[0x0][0x160], 0x1 ;  /* 0x000058000412aa11 */ /* 0x040fe200078008ff */
[----:B------:R-:W-:Y:S01]  /*2240*/  @!P2 IMAD.IADD R0, R5, 0x1, R10 ;  /* 0x000000010500a824 */ /* 0x000fe200078e020a */
[----:B------:R1:W-:Y:S01]  /*2250*/  @!P3 LDGSTS.E.BYPASS.LTC128B.128 [R208+0x2800], [R14.64] ;  /* 0x028000000ed0bfae */ /* 0x0003e2000b901d56 */
        /* <DEDUP_REMOVED lines=8> */
[----:B------:R-:W-:-:S03]  /*22e0*/  @!P1 LEA.HI.X R13, R2, c[0x0][0x164], R3, 0x1, P0 ;  /* 0x00005900020d9a11 */ /* 0x000fc600000f0c03 */
[C---:B------:R-:W-:Y:S01]  /*22f0*/  IMAD R0, R34.reuse, c[0x0][0x19c], R0 ;  /* 0x0000670022007a24 */ /* 0x040fe200078e0200 */
[----:B------:R-:W-:Y:S01]  /*2300*/  IADD3 R4, P0, R29, R4, RZ ;  /* 0x000000041d047210 */ /* 0x000fe20007f1e0ff */
[----:B------:R-:W-:Y:S01]  /*2310*/  IMAD R6, R35, c[0x0][0x1a0], RZ ;  /* 0x0000680023067a24 */ /* 0x000fe200078e02ff */
[----:B------:R3:W-:Y:S01]  /*2320*/  @!P1 LDGSTS.E.BYPASS.LTC128B.128 [R208+0x3800], [R12.64] ;  /* 0x038000000cd09fae */ /* 0x0007e2000b901d56 */
[----:B------:R-:W-:Y:S01]  /*2330*/  IMAD.WIDE.U32 R2, R34, c[0x0][0x1a0], R40 ;  /* 0x0000680022027a25 */ /* 0x000fe200078e0028 */
[----:B------:R-:W-:-:S03]  /*2340*/  IADD3.X R5, R30, R5, R0, P0, !PT ;  /* 0x000000051e057210 */ /* 0x000fc600007fe400 */
[----:B------:R-:W-:Y:S01]  /*2350*/  IMAD R0, R34, c[0x0][0x1a4], R6 ;  /* 0x0000690022007a24 */ /* 0x000fe200078e0206 */
[----:B------:R-:W-:Y:S01]  /*2360*/  IADD3 R10, P0, R27, R2, RZ ;  /* 0x000000021b0a7210 */ /* 0x000fe20007f1e0ff */
[----:B------:R-:W-:Y:S02]  /*2370*/  IMAD R9, R135, -0x40, R52 ;  /* 0xffffffc087097824 */ /* 0x000fe400078e0234 */
[----:B------:R-:W-:Y:S01]  /*2380*/  IMAD.WIDE.U32 R40, R26, c[0x0][0x1b0], R4 ;  /* 0x00006c001a287a25 */ /* 0x000fe200078e0004 */
[----:B------:R-:W-:Y:S02]  /*2390*/  IADD3.X R11, R28, R3, R0, P0, !PT ;  /* 0x000000031c0b7210 */ /* 0x000fe400007fe400 */
[-C--:B------:R-:W-:Y:S01]  /*23a0*/  ISETP.GE.AND P5, PT, R34, R9.reuse, PT ;  /* 0x000000092200720c */ /* 0x080fe20003fa6270 */
[----:B------:R-:W-:Y:S01]  /*23b0*/  IMAD R0, R16, c[0x0][0x1b0], RZ ;  /* 0x00006c0010007a24 */ /* 0x000fe200078e02ff */
[-C--:B------:R-:W-:Y:S01]  /*23c0*/  ISETP.GE.AND P0, PT, R38, R9.reuse, PT ;  /* 0x000000092600720c */ /* 0x080fe20003f06270 */
[----:B------:R-:W-:Y:S01]  /*23d0*/  IMAD.MOV.U32 R144, RZ, RZ, R40 ;  /* 0x000000ffff907224 */ /* 0x000fe200078e0028 */
[CC--:B------:R-:W-:Y:S01]  /*23e0*/  ISETP.GE.AND P4, PT, R37.reuse, R9.reuse, PT ;  /* 0x000000092500720c */ /* 0x0c0fe20003f86270 */
[----:B------:R-:W-:Y:S01]  /*23f0*/  IMAD R2, R26, c[0x0][0x1b4], R0 ;  /* 0x00006d001a027a24 */ /* 0x000fe200078e0200 */
[-C--:B------:R-:W-:Y:S01]  /*2400*/  ISETP.GE.AND P2, PT, R37, R9.reuse, PT ;  /* 0x000000092500720c */ /* 0x080fe20003f46270 */
[----:B------:R-:W-:Y:S01]  /*2410*/  IMAD R0, R135, UR7, RZ ;  /* 0x0000000787007c24 */ /* 0x000fe2000f8e02ff */
[----:B------:R-:W-:Y:S01]  /*2420*/  ISETP.GE.AND P1, PT, R36, R9, PT ;  /* 0x000000092400720c */ /* 0x000fe20003f26270 */
[----:B------:R-:W-:Y:S01]  /*2430*/  IMAD.IADD R145, R41, 0x1, R2 ;  /* 0x0000000129917824 */ /* 0x000fe200078e0202 */
[----:B------:R-:W-:Y:S01]  /*2440*/  STL.64 [R1+0x58], R40 ;  /* 0x0000582801007387 */ /* 0x000fe20000100a00 */
[----:B------:R-:W-:-:S02]  /*2450*/  IMAD R0, R17, UR8, R0 ;  /* 0x0000000811007c24 */ /* 0x000fc4000f8e0200 */
[----:B------:R-:W-:Y:S01]  /*2460*/  IMAD.WIDE.U32 R2, R135, UR8, R144 ;  /* 0x0000000887027c25 */ /* 0x000fe2000f8e0090 */
[----:B------:R-:W-:Y:S03]  /*2470*/  STL.64 [R1+0x40], R144 ;  /* 0x0000409001007387 */ /* 0x000fe60000100a00 */
[----:B-1----:R-:W-:Y:S01]  /*2480*/  IMAD.MOV.U32 R15, RZ, RZ, c[0x0][0x198] ;  /* 0x00006600ff0f7624 */ /* 0x002fe200078e00ff */
[----:B------:R-:W-:Y:S01]  /*2490*/  @!P5 LEA R6, P3, R2, c[0x0][0x168], 0x1 ;  /* 0x00005a000206da11 */ /* 0x000fe200078608ff */
[----:B------:R-:W-:Y:S02]  /*24a0*/  IMAD.IADD R3, R3, 0x1, R0 ;  /* 0x0000000103037824 */ /* 0x000fe400078e0200 */
[----:B------:R-:W-:Y:S01]  /*24b0*/  IMAD.SHL.U32 R14, R20, 0x20, RZ ;  /* 0x00000020140e7824 */ /* 0x000fe200078e00ff */
[----:B------:R-:W-:Y:S01]  /*24c0*/  @!P0 LEA R0, P6, R15, R2, 0x4 ;  /* 0x000000020f008211 */ /* 0x000fe200078c20ff */
[----:B------:R-:W-:Y:S01]  /*24d0*/  IMAD.WIDE.U32 R10, R26, c[0x0][0x1b8], R10 ;  /* 0x00006e001a0a7a25 */ /* 0x000fe200078e000a */
[----:B------:R-:W-:-:S02]  /*24e0*/  @!P5 LEA.HI.X R7, R2, c[0x0][0x16c], R3, 0x1, P3 ;  /* 0x00005b000207da11 */ /* 0x000fc400018f0c03 */
[----:B------:R-:W-:Y:S01]  /*24f0*/  ISETP.GE.AND P3, PT, R36, R9, PT ;  /* 0x000000092400720c */ /* 0x000fe20003f66270 */
[----:B--2---:R-:W-:Y:S01]  /*2500*/  IMAD.U32 R19, RZ, RZ, UR4 ;  /* 0x00000004ff137e24 */ /* 0x004fe2000f8e00ff */
[----:B------:R-:W-:Y:S01]  /*2510*/  @!P0 LEA.HI.X R5, R15, R3, R20, 0x4, P6 ;  /* 0x000000030f058211 */ /* 0x000fe200030f2414 */
[----:B------:R1:W-:Y:S01]  /*2520*/  @!P5 LDGSTS.E.BYPASS.LTC128B.128 [R208+0x4000], [R6.64] ;  /* 0x0400000006d0dfae */ /* 0x0003e2000b901d56 */
[----:B------:R-:W-:Y:S02]  /*2530*/  @!P0 LEA R4, P6, R0, c[0x0][0x168], 0x1 ;  /* 0x00005a0000048a11 */ /* 0x000fe400078c08ff */
[----:B------:R-:W-:Y:S01]  /*2540*/  ISETP.GE.AND P5, PT, R38, R9, PT ;  /* 0x000000092600720c */ /* 0x000fe20003fa6270 */
[----:B------:R-:W-:Y:S01]  /*2550*/  STL.64 [R1+0x70], R10 ;  /* 0x0000700a01007387 */ /* 0x000fe20000100a00 */
[----:B------:R-:W-:Y:S01]  /*2560*/  @!P0 LEA.HI.X R5, R0, c[0x0][0x16c], R5, 0x1, P6 ;  /* 0x00005b0000058a11 */ /* 0x000fe200030f0c05 */
[----:B------:R-:W-:Y:S01]  /*2570*/  IMAD R0, R135, UR19, RZ ;  /* 0x0000001387007c24 */ /* 0x000fe2000f8e02ff */
[----:B------:R-:W-:-:S03]  /*2580*/  @!P4 IADD3 R8, P6, R2, UR10, RZ ;  /* 0x0000000a0208cc10 */ /* 0x000fc6000ffde0ff */
[----:B------:R2:W-:Y:S01]  /*2590*/  @!P0 LDGSTS.E.BYPASS.LTC128B.128 [R208+0x4800], [R4.64] ;  /* 0x0480000004d08fae */ /* 0x0005e2000b901d56 */
[----:B------:R-:W-:Y:S01]  /*25a0*/  @!P4 IADD3.X R14, R3, UR11, R14, P6, !PT ;  /* 0x0000000b030ecc10 */ /* 0x000fe2000b7fe40e */
[----:B------:R-:W-:Y:S01]  /*25b0*/  @!P3 IMAD.WIDE.U32 R2, R15, 0x30, R2 ;  /* 0x000000300f02b825 */ /* 0x000fe200078e0002 */
[----:B---3--:R-:W-:Y:S01]  /*25c0*/  @!P4 LEA R12, P0, R8, c[0x0][0x168], 0x1 ;  /* 0x00005a00080cca11 */ /* 0x008fe200078008ff */
[----:B------:R-:W-:Y:S01]  /*25d0*/  UIMAD.WIDE.U32 UR10, UR4, 0x20, URZ ;  /* 0x00000020040a78a5 */ /* 0x000fe2000f8e003f */
[----:B------:R-:W-:Y:S01]  /*25e0*/  ISETP.GE.AND P6, PT, R34, R9, PT ;  /* 0x000000092200720c */ /* 0x000fe20003fc6270 */
[----:B------:R-:W-:Y:S01]  /*25f0*/  IMAD R17, R17, UR20, R0 ;  /* 0x0000001411117c24 */ /* 0x000fe2000f8e0200 */
[----:B------:R-:W-:Y:S01]  /*2600*/  @!P4 LEA.HI.X R13, R8, c[0x0][0x16c], R14, 0x1, P0 ;  /* 0x00005b00080dca11 */ /* 0x000fe200000f0c0e */
[----:B------:R-:W-:Y:S01]  /*2610*/  IMAD R0, R16, c[0x0][0x1b8], RZ ;  /* 0x00006e0010007a24 */ /* 0x000fe200078e02ff */
[----:B------:R-:W-:Y:S01]  /*2620*/  @!P3 LEA R8, P0, R2, c[0x0][0x168], 0x1 ;  /* 0x00005a000208ba11 */ /* 0x000fe200078008ff */
[----:B------:R-:W-:-:S02]  /*2630*/  IMAD.U32 R16, RZ, RZ, UR4 ;  /* 0x00000004ff107e24 */ /* 0x000fc4000f8e00ff */
[----:B------:R3:W-:Y:S01]  /*2640*/  @!P4 LDGSTS.E.BYPASS.LTC128B.128 [R208+0x5000], [R12.64] ;  /* 0x050000000cd0cfae */ /* 0x0007e2000b901d56 */
[----:B------:R-:W-:-:S04]  /*2650*/  IMAD R0, R26, c[0x0][0x1bc], R0 ;  /* 0x00006f001a007a24 */ /* 0x000fc800078e0200 */
[----:B-1----:R-:W-:Y:S02]  /*2660*/  IMAD.IADD R7, R11, 0x1, R0 ;  /* 0x000000010b077824 */ /* 0x002fe400078e0200 */
[----:B------:R-:W-:-:S05]  /*2670*/  IMAD.MOV.U32 R6, RZ, RZ, R10 ;  /* 0x000000ffff067224 */ /* 0x000fca00078e000a */
[----:B------:R1:W-:Y:S01]  /*2680*/  STL.64 [R1+0x60], R6 ;  /* 0x0000600601007387 */ /* 0x0003e20000100a00 */
[----:B--2---:R-:W-:-:S03]  /*2690*/  @!P3 IMAD R4, R20, 0x30, RZ ;  /* 0x000000301404b824 */ /* 0x004fc600078e02ff */
[----:B------:R-:W-:Y:S01]  /*26a0*/  STL [R1+0x18], R249 ;  /* 0x000018f901007387 */ /* 0x000fe20000100800 */
[----:B------:R-:W-:-:S05]  /*26b0*/  @!P3 IMAD.IADD R4, R3, 0x1, R4 ;  /* 0x000000010304b824 */ /* 0x000fca00078e0204 */
[----:B------:R-:W-:Y:S02]  /*26c0*/  @!P3 LEA.HI.X R9, R2, c[0x0][0x16c], R4, 0x1, P0 ;  /* 0x00005b000209ba11 */ /* 0x000fe400000f0c04 */
[----:B------:R-:W-:-:S03]  /*26d0*/  LEA.HI R4, R32, R141, RZ, 0x4 ;  /* 0x0000008d20047211 */ /* 0x000fc600078f20ff */
[----:B------:R2:W-:Y:S01]  /*26e0*/  @!P3 LDGSTS.E.BYPASS.LTC128B.128 [R208+0x5800], [R8.64] ;  /* 0x0580000008d0bfae */ /* 0x0005e2000b901d56 */
[C---:B------:R-:W-:Y:S02]  /*26f0*/  LOP3.LUT R2, R4.reuse, 0xfffffff0, RZ, 0xc0, !PT ;  /* 0xfffffff004027812 */ /* 0x040fe400078ec0ff */
[----:B------:R-:W-:Y:S01]  /*2700*/  SHF.R.S32.HI R5, RZ, 0x4, R4 ;  /* 0x00000004ff057819 */ /* 0x000fe20000011404 */
[----:B------:R-:W0:Y:S02]  /*2710*/  LDGDEPBAR ;  /* 0x00000000000079af */ /* 0x000e240000000000 */
[----:B------:R-:W-:Y:S01]  /*2720*/  IMAD.IADD R0, R141, 0x1, -R2 ;  /* 0x000000018d007824 */ /* 0x000fe200078e0a02 */
[----:B------:R-:W-:Y:S01]  /*2730*/  LEA.HI R4, R4, R5, RZ, 0x1 ;  /* 0x0000000504047211 */ /* 0x000fe200078f08ff */
[----:B------:R-:W-:-:S03]  /*2740*/  IMAD.WIDE.U32 R2, R135, UR20, R6 ;  /* 0x0000001487027c25 */ /* 0x000fc6000f8e0006 */
[----:B------:R-:W-:Y:S01]  /*2750*/  SHF.R.S32.HI R18, RZ, 0x1f, R0 ;  /* 0x0000001fff127819 */ /* 0x000fe20000011400 */
[----:B-1----:R-:W-:Y:S01]  /*2760*/  IMAD.SHL.U32 R7, R31, 0x40, RZ ;  /* 0x000000401f077824 */ /* 0x002fe200078e00ff */
[----:B------:R-:W-:Y:S01]  /*2770*/  @!P6 LEA R14, P0, R2, c[0x0][0x170], 0x1 ;  /* 0x00005c00020eea11 */ /* 0x000fe200078008ff */
[----:B------:R-:W-:Y:S01]  /*2780*/  IMAD.IADD R3, R3, 0x1, R17 ;  /* 0x0000000103037824 */ /* 0x000fe200078e0211 */
[----:B------:R-:W-:Y:S01]  /*2790*/  LEA.HI R18, R18, R0, RZ, 0x3 ;  /* 0x0000000012127211 */ /* 0x000fe200078f18ff */
[----:B------:R-:W-:Y:S01]  /*27a0*/  IMAD.SHL.U32 R6, R34, 0x8, RZ ;  /* 0x0000000822067824 */ /* 0x000fe200078e00ff */
[----:B------:R-:W-:Y:S01]  /*27b0*/  LOP3.LUT R11, R4, 0xfffffffe, RZ, 0xc0, !PT ;  /* 0xfffffffe040b7812 */ /* 0x000fe200078ec0ff */
[----:B------:R-:W-:Y:S01]  /*27c0*/  IMAD.SHL.U32 R141, R141, 0x2, RZ ;  /* 0x000000028d8d7824 */ /* 0x000fe200078e00ff */
[----:B------:R-:W-:Y:S02]  /*27d0*/  LOP3.LUT R4, R7, 0x1c0, RZ, 0xc0, !PT ;  /* 0x000001c007047812 */ /* 0x000fe400078ec0ff */
[----:B------:R-:W-:-:S02]  /*27e0*/  @!P6 LEA.HI.X R15, R2, c[0x0][0x174], R3, 0x1, P0 ;  /* 0x00005d00020fea11 */ /* 0x000fc400000f0c03 */
[----:B------:R-:W-:Y:S02]  /*27f0*/  @!P5 LEA R16, P0, R16, R2, 0x4 ;  /* 0x000000021010d211 */ /* 0x000fe400078020ff */
[----:B------:R-:W-:Y:S02]  /*2800*/  LOP3.LUT R7, R18, 0xfffffff8, RZ, 0xc0, !PT ;  /* 0xfffffff812077812 */ /* 0x000fe400078ec0ff */
[----:B------:R-:W-:Y:S01]  /*2810*/  LOP3.LUT R10, R4, 0x8, R6, 0xf8, !PT ;  /* 0x00000008040a7812 */ /* 0x000fe200078ef806 */
[----:B------:R-:W-:-:S04]  /*2820*/  DEPBAR.LE SB0, 0x0 ;  /* 0x000080000000791a */ /* 0x000fc80000000000 */
[----:B------:R-:W-:Y:S01]  /*2830*/  @!P5 LEA.HI.X R19, R19, R3, R245, 0x4, P0 ;  /* 0x000000031313d211 */ /* 0x000fe200000f24f5 */
[----:B------:R-:W-:Y:S01]  /*2840*/  IMAD.IADD R20, R0, 0x1, -R7 ;  /* 0x0000000100147824 */ /* 0x000fe200078e0a07 */
[----:B------:R-:W-:Y:S01]  /*2850*/  SHF.R.U32.HI R6, RZ, 0x3, R4 ;  /* 0x00000003ff067819 */ /* 0x000fe20000011604 */
[----:B------:R-:W-:Y:S01]  /*2860*/  IMAD.U32 R7, RZ, RZ, UR4 ;  /* 0x00000004ff077e24 */ /* 0x000fe2000f8e00ff */
[----:B------:R-:W-:Y:S01]  /*2870*/  BAR.SYNC.DEFER_BLOCKING 0x0 ;  /* 0x0000000000007b1d */ /* 0x000fe20000010000 */
[----:B------:R-:W-:Y:S01]  /*2880*/  @!P2 IADD3 R17, P0, R2, UR10, RZ ;  /* 0x0000000a0211ac10 */ /* 0x000fe2000ff1e0ff */
[----:B------:R-:W-:Y:S01]  /*2890*/  IMAD.IADD R4, R5, 0x1, -R11 ;  /* 0x0000000105047824 */ /* 0x000fe200078e0a0b */
[----:B------:R-:W-:Y:S01]  /*28a0*/  LOP3.LUT R0, R10, R6, RZ, 0x3c, !PT ;  /* 0x000000060a007212 */ /* 0x000fe200078e3cff */
[----:B------:R-:W-:Y:S01]  /*28b0*/  IMAD.SHL.U32 R5, R20, 0x40, RZ ;  /* 0x0000004014057824 */ /* 0x000fe200078e00ff */
[----:B------:R-:W-:Y:S01]  /*28c0*/  @!P2 IADD3.X R11, R3, UR11, R21, P0, !PT ;  /* 0x0000000b030bac10 */ /* 0x000fe200087fe415 */
[----:B------:R-:W-:Y:S01]  /*28d0*/  @!P1 IMAD.WIDE.U32 R2, R7, 0x30, R2 ;  /* 0x0000003007029825 */ /* 0x000fe200078e0002 */
[----:B------:R-:W-:-:S02]  /*28e0*/  @!P5 LEA R6, P0, R16, c[0x0][0x170], 0x1 ;  /* 0x00005c001006da11 */ /* 0x000fc400078008ff */
[----:B------:R-:W-:Y:S01]  /*28f0*/  LOP3.LUT R252, R141, 0x6, RZ, 0xc0, !PT ;  /* 0x000000068dfc7812 */ /* 0x000fe200078ec0ff */
[----:B--2---:R-:W-:Y:S01]  /*2900*/  @!P1 IMAD R9, R245, 0x30, RZ ;  /* 0x00000030f5099824 */ /* 0x004fe200078e02ff */
[----:B------:R-:W-:Y:S01]  /*2910*/  @!P5 LEA.HI.X R7, R16, c[0x0][0x174], R19, 0x1, P0 ;  /* 0x00005d001007da11 */ /* 0x000fe200000f0c13 */
[C---:B------:R-:W-:Y:S02]  /*2920*/  IMAD R0, R4.reuse, 0x200, R0 ;  /* 0x0000020004007824 */ /* 0x040fe400078e0200 */
[----:B------:R-:W-:Y:S01]  /*2930*/  IMAD.SHL.U32 R8, R4, 0x8, RZ ;  /* 0x0000000804087824 */ /* 0x000fe200078e00ff */
[----:B------:R-:W-:Y:S01]  /*2940*/  LOP3.LUT R4, R5, 0x1c0, RZ, 0xc0, !PT ;  /* 0x000001c005047812 */ /* 0x000fe200078ec0ff */
[----:B------:R-:W-:Y:S02]  /*2950*/  @!P1 IMAD.IADD R9, R3, 0x1, R9 ;  /* 0x0000000103099824 */ /* 0x000fe400078e0209 */
[----:B------:R-:W-:Y:S01]  /*2960*/  IMAD.SHL.U32 R3, R18, 0x40, RZ ;  /* 0x0000004012037824 */ /* 0x000fe200078e00ff */
[----:B------:R-:W-:Y:S01]  /*2970*/  LOP3.LUT R10, R4, 0x8, R8, 0xf8, !PT ;  /* 0x00000008040a7812 */ /* 0x000fe200078ef808 */
[----:B------:R-:W-:Y:S01]  /*2980*/  IMAD.SHL.U32 R184, R0, 0x2, RZ ;  /* 0x0000000200b87824 */ /* 0x000fe200078e00ff */
[----:B------:R-:W-:Y:S01]  /*2990*/  SHF.R.U32.HI R5, RZ, 0x3, R4 ;  /* 0x00000003ff057819 */ /* 0x000fe20000011604 */
[----:B------:R-:W-:Y:S01]  /*29a0*/  IMAD.MOV.U32 R0, RZ, RZ, 0x20 ;  /* 0x00000020ff007424 */ /* 0x000fe200078e00ff */
[----:B------:R-:W-:Y:S01]  /*29b0*/  @!P1 LEA R8, P0, R2, c[0x0][0x170], 0x1 ;  /* 0x00005c0002089a11 */ /* 0x000fe200078008ff */
[----:B------:R-:W-:Y:S01]  /*29c0*/  @P6 STS.128 [R208+0x6000], RZ ;  /* 0x006000ffd0006388 */ /* 0x000fe20000000c00 */
[----:B------:R-:W-:-:S02]  /*29d0*/  LOP3.LUT R133, R3, 0xfffffe00, RZ, 0xc0, !PT ;  /* 0xfffffe0003857812 */ /* 0x000fc400078ec0ff */
[----:B------:R-:W-:Y:S01]  /*29e0*/  LOP3.LUT R134, R10, R5, RZ, 0x3c, !PT ;  /* 0x000000050a867212 */ /* 0x000fe200078e3cff */
[----:B------:R-:W-:Y:S01]  /*29f0*/  @!PT LDS RZ, [RZ] ;  /* 0x00000000fffff984 */ /* 0x000fe20000000800 */
[----:B------:R-:W-:Y:S01]  /*2a00*/  @!PT LDS RZ, [RZ] ;  /* 0x00000000fffff984 */ /* 0x000fe20000000800 */
[----:B------:R-:W-:Y:S01]  /*2a10*/  @!PT LDS RZ, [RZ] ;  /* 0x00000000fffff984 */ /* 0x000fe20000000800 */
[----:B------:R3:W-:Y:S01]  /*2a20*/  @!P6 LDGSTS.E.BYPASS.LTC128B.128 [R208+0x6000], [R14.64] ;  /* 0x060000000ed0efae */ /* 0x0007e2000b901d56 */
[----:B------:R-:W-:Y:S01]  /*2a30*/  @!P1 LEA.HI.X R9, R2, c[0x0][0x174], R9, 0x1, P0 ;  /* 0x00005d0002099a11 */ /* 0x000fe200000f0c09 */
[----:B------:R-:W-:Y:S01]  /*2a40*/  IMAD R2, R55, 0x400, R133 ;  /* 0x0000040037027824 */ /* 0x000fe200078e0285 */
[C---:B------:R-:W-:Y:S01]  /*2a50*/  @!P2 LEA R4, P3, R17.reuse, c[0x0][0x170], 0x1 ;  /* 0x00005c001104aa11 */ /* 0x040fe200078608ff */
[----:B------:R-:W-:Y:S01]  /*2a60*/  @P5 STS.128 [R208+0x6800], RZ ;  /* 0x006800ffd0005388 */ /* 0x000fe20000000c00 */
[----:B------:R-:W-:Y:S01]  /*2a70*/  IADD3 R44, R184, 0x4000, RZ ;  /* 0x00004000b82c7810 */ /* 0x000fe20007ffe0ff */
[----:B------:R-:W-:Y:S01]  /*2a80*/  IMAD.IADD R2, R134, 0x1, R2 ;  /* 0x0000000186027824 */ /* 0x000fe200078e0202 */
[----:B------:R-:W-:Y:S01]  /*2a90*/  @!P2 LEA.HI.X R5, R17, c[0x0][0x174], R11, 0x1, P3 ;  /* 0x00005d001105aa11 */ /* 0x000fe200018f0c0b */
[----:B------:R-:W-:Y:S01]  /*2aa0*/  @!PT LDS RZ, [RZ] ;  /* 0x00000000fffff984 */ /* 0x000fe20000000800 */
[----:B------:R-:W-:Y:S01]  /*2ab0*/  @!PT LDS RZ, [RZ] ;  /* 0x00000000fffff984 */ /* 0x000fe20000000800 */
[----:B------:R-:W-:Y:S01]  /*2ac0*/  @!PT LDS RZ, [RZ] ;  /* 0x00000000fffff984 */ /* 0x000fe20000000800 */
[----:B------:R1:W-:Y:S01]  /*2ad0*/  @!P5 LDGSTS.E.BYPASS.LTC128B.128 [R208+0x6800], [R6.64] ;  /* 0x0680000006d0dfae */ /* 0x0003e2000b901d56 */
[----:B------:R-:W-:Y:S01]  /*2ae0*/  IADD3 R195, R184, 0x4040, RZ ;  /* 0x00004040b8c37810 */ /* 0x000fe20007ffe0ff */
[----:B------:R-:W-:-:S02]  /*2af0*/  IMAD.SHL.U32 R191, R2, 0x2, RZ ;  /* 0x0000000202bf7824 */ /* 0x000fc400078e00ff */
[----:B------:R-:W-:Y:S01]  /*2b00*/  @P2 STS.128 [R208+0x7000], RZ ;  /* 0x007000ffd0002388 */ /* 0x000fe20000000c00 */
[----:B------:R-:W-:-:S03]  /*2b10*/  IMAD.MOV.U32 R2, RZ, RZ, 0x10 ;  /* 0x00000010ff027424 */ /* 0x000fc600078e00ff */
        /* <DEDUP_REMOVED lines=9> */
[----:B------:R-:W-:-:S03]  /*2bb0*/  R2P PR, R20, 0x6 ;  /* 0x0000000614007804 */ /* 0x000fc60000000000 */
[----:B---3--:R-:W-:Y:S02]  /*2bc0*/  LDSM.16.M88.4 R12, [R191] ;  /* 0x00000000bf0c783b */ /* 0x008fe40000000200 */
[----:B------:R-:W-:Y:S02]  /*2bd0*/  SEL R2, R2, 0xfffffff0, !P1 ;  /* 0xfffffff002027807 */ /* 0x000fe40004800000 */
[----:B------:R-:W3:Y:S01]  /*2be0*/  LDSM.16.M88.4 R16, [R184+0x4800] ;  /* 0x00480000b810783b */ /* 0x000ee20000000200 */
[----:B------:R-:W-:Y:S02]  /*2bf0*/  SEL R3, R0, 0xffffffe0, !P2 ;  /* 0xffffffe000037807 */ /* 0x000fe40005000000 */
[----:B------:R-:W-:Y:S01]  /*2c00*/  R2P PR, R31, 0x6 ;  /* 0x000000061f007804 */ /* 0x000fe20000000000 */
[----:B------:R-:W-:Y:S01]  /*2c10*/  LDSM.16.M88.4 R40, [R184+0x5000] ;  /* 0x00500000b828783b */ /* 0x000fe20000000200 */
[--C-:B------:R-:W-:Y:S02]  /*2c20*/  IMAD R194, R2, 0x2, R191.reuse ;  /* 0x0000000202c27824 */ /* 0x100fe400078e02bf */
[----:B------:R-:W-:Y:S01]  /*2c30*/  IMAD R192, R3, 0x2, R191 ;  /* 0x0000000203c07824 */ /* 0x000fe200078e02bf */
[----:B------:R-:W-:Y:S01]  /*2c40*/  LDSM.16.M88.4 R36, [R184+0x5800] ;  /* 0x00580000b824783b */ /* 0x000fe20000000200 */
[----:B------:R-:W-:-:S02]  /*2c50*/  SEL R0, R0, 0xffffffe0, !P1 ;  /* 0xffffffe000007807 */ /* 0x000fc40004800000 */
[----:B------:R-:W-:Y:S01]  /*2c60*/  IMAD R193, R2, 0x2, R192 ;  /* 0x0000000202c17824 */ /* 0x000fe200078e02c0 */
[----:B-1----:R-:W1:Y:S02]  /*2c70*/  LDSM.16.M88.4 R4, [R191+0x2000] ;  /* 0x00200000bf04783b */ /* 0x002e640000000200 */
[----:B------:R-:W-:Y:S02]  /*2c80*/  IMAD.IADD R190, R184, 0x1, R0 ;  /* 0x00000001b8be7824 */ /* 0x000fe400078e0200 */
[----:B------:R-:W-:Y:S01]  /*2c90*/  @P2 IADD3 R195, R44, -0x40, RZ ;  /* 0xffffffc02cc32810 */ /* 0x000fe20007ffe0ff */
[----:B------:R-:W0:Y:S03]  /*2ca0*/  LDGDEPBAR ;  /* 0x00000000000079af */ /* 0x000e260000000000 */
[----:B------:R-:W-:Y:S01]  /*2cb0*/  IADD3 R198, R195, 0x800, RZ ;  /* 0x00000800c3c67810 */ /* 0x000fe20007ffe0ff */
[----:B--2---:R-:W2:Y:S01]  /*2cc0*/  LDSM.16.M88.4 R8, [R184+0x4000] ;  /* 0x00400000b808783b */ /* 0x004ea20000000200 */
[----:B------:R-:W-:Y:S01]  /*2cd0*/  IMAD.IADD R189, R0, 0x1, R195 ;  /* 0x0000000100bd7824 */ /* 0x000fe200078e02c3 */
[----:B------:R-:W-:-:S02]  /*2ce0*/  SHF.R.S32.HI R0, RZ, 0x1f, R54 ;  /* 0x0000001fff007819 */ /* 0x000fc40000011436 */
[----:B------:R-:W-:Y:S01]  /*2cf0*/  LDSM.16.M88.4 R28, [R190+0x4000] ;  /* 0x00400000be1c783b */ /* 0x000fe20000000200 */
[C---:B------:R-:W-:Y:S02]  /*2d00*/  IADD3 R197, R195.reuse, 0x1000, RZ ;  /* 0x00001000c3c57810 */ /* 0x040fe40007ffe0ff */
[----:B------:R-:W-:Y:S01]  /*2d10*/  IADD3 R196, R195, 0x1800, RZ ;  /* 0x00001800c3c47810 */ /* 0x000fe20007ffe0ff */
[----:B----4-:R-:W-:Y:S04]  /*2d20*/  LDSM.16.M88.4 R24, [R190+0x4800] ;  /* 0x00480000be18783b */ /* 0x010fe80000000200 */
[----:B-----5:R-:W-:Y:S04]  /*2d30*/  LDSM.16.M88.4 R20, [R190+0x5000] ;  /* 0x00500000be14783b */ /* 0x020fe80000000200 */
[----:B------:R-:W-:Y:S01]  /*2d40*/  LDSM.16.M88.4 R32, [R190+0x5800] ;  /* 0x00580000be20783b */ /* 0x000fe20000000200 */
[C---:B---3--:R-:W-:Y:S03]  /*2d50*/  HMMA.16816.F32 R104, R12.reuse, R16, RZ ;  /* 0x000000100c68723c */ /* 0x048fe600000018ff */
[----:B------:R-:W-:Y:S04]  /*2d60*/  LDSM.16.M88.4 R44, [R195] ;  /* 0x00000000c32c783b */ /* 0x000fe80000000200 */
[----:B------:R-:W-:Y:S01]  /*2d70*/  LDSM.16.M88.4 R124, [R195+0x1000] ;  /* 0x00100000c37c783b */ /* 0x000fe20000000200 */
[----:B------:R-:W-:Y:S03]  /*2d80*/  HMMA.16816.F32 R116, R12, R18, RZ ;  /* 0x000000120c74723c */ /* 0x000fe600000018ff */
[----:B------:R-:W-:Y:S04]  /*2d90*/  LDSM.16.M88.4 R92, [R195+0x800] ;  /* 0x00080000c35c783b */ /* 0x000fe80000000200 */
[----:B------:R-:W-:Y:S01]  /*2da0*/  LDSM.16.M88.4 R128, [R195+0x1800] ;  /* 0x00180000c380783b */ /* 0x000fe20000000200 */
[----:B-1----:R-:W-:Y:S08]  /*2db0*/  HMMA.16816.F32 R56, R4, R16, RZ ;  /* 0x000000100438723c */ /* 0x002ff000000018ff */
[-C--:B--2---:R-:W-:Y:S08]  /*2dc0*/  HMMA.16816.F32 R112, R12, R8.reuse, RZ ;  /* 0x000000080c70723c */ /* 0x084ff000000018ff */
[C---:B------:R-:W-:Y:S08]  /*2dd0*/  HMMA.16816.F32 R48, R4.reuse, R8, RZ ;  /* 0x000000080430723c */ /* 0x040ff000000018ff */
[-C--:B------:R-:W-:Y:S08]  /*2de0*/  HMMA.16816.F32 R68, R4, R10.reuse, RZ ;  /* 0x0000000a0444723c */ /* 0x080ff000000018ff */
[----:B------:R-:W-:Y:S01]  /*2df0*/  HMMA.16816.F32 R120, R12, R10, RZ ;  /* 0x0000000a0c78723c */ /* 0x000fe200000018ff */
[----:B------:R-:W1:Y:S07]  /*2e00*/  LDSM.16.M88.4 R8, [R194+0x2000] ;  /* 0x00200000c208783b */ /* 0x000e6e0000000200 */
[C---:B------:R-:W-:Y:S08]  /*2e10*/  HMMA.16816.F32 R60, R4.reuse, R40, RZ ;  /* 0x00000028043c723c */ /* 0x040ff000000018ff */
[C---:B------:R-:W-:Y:S08]  /*2e20*/  HMMA.16816.F32 R64, R4.reuse, R36, RZ ;  /* 0x000000240440723c */ /* 0x040ff000000018ff */
[C---:B------:R-:W-:Y:S01]  /*2e30*/  HMMA.16816.F32 R72, R4.reuse, R18, RZ ;  /* 0x000000120448723c */ /* 0x040fe200000018ff */
[----:B------:R-:W-:Y:S07]  /*2e40*/  LDSM.16.M88.4 R16, [R192+0x2000] ;  /* 0x00200000c010783b */ /* 0x000fee0000000200 */
[C---:B------:R-:W-:Y:S08]  /*2e50*/  HMMA.16816.F32 R84, R4.reuse, R42, RZ ;  /* 0x0000002a0454723c */ /* 0x040ff000000018ff */
[----:B------:R-:W-:Y:S01]  /*2e60*/  HMMA.16816.F32 R76, R4, R38, RZ ;  /* 0x00000026044c723c */ /* 0x000fe200000018ff */
[----:B------:R-:W2:Y:S07]  /*2e70*/  LDSM.16.M88.4 R4, [R194] ;  /* 0x00000000c204783b */ /* 0x000eae0000000200 */
[C---:B------:R-:W-:Y:S08]  /*2e80*/  HMMA.16816.F32 R100, R12.reuse, R40, RZ ;  /* 0x000000280c64723c */ /* 0x040ff000000018ff */
[C---:B------:R-:W-:Y:S08]  /*2e90*/  HMMA.16816.F32 R108, R12.reuse, R42, RZ ;  /* 0x0000002a0c6c723c */ /* 0x040ff000000018ff */
[C---:B------:R-:W-:Y:S08]  /*2ea0*/  HMMA.16816.F32 R96, R12.reuse, R36, RZ ;  /* 0x000000240c60723c */ /* 0x040ff000000018ff */
[----:B------:R-:W-:Y:S01]  /*2eb0*/  HMMA.16816.F32 R88, R12, R38, RZ ;  /* 0x000000260c58723c */ /* 0x000fe200000018ff */
[----:B------:R-:W3:Y:S07]  /*2ec0*/  LDSM.16.M88.4 R12, [R192] ;  /* 0x00000000c00c783b */ /* 0x000eee0000000200 */
[C---:B-1----:R-:W-:Y:S08]  /*2ed0*/  HMMA.16816.F32 R80, R8.reuse, R28, R48 ;  /* 0x0000001c0850723c */ /* 0x042ff00000001830 */
[----:B------:R-:W-:Y:S08]  /*2ee0*/  HMMA.16816.F32 R48, R8, R26, R72 ;  /* 0x0000001a0830723c */ /* 0x000ff00000001848 */
[----:B--2---:R-:W-:Y:S08]  /*2ef0*/  HMMA.16816.F32 R72, R4, R28, R112 ;  /* 0x0000001c0448723c */ /* 0x004ff00000001870 */
[C---:B------:R-:W-:Y:S08]  /*2f00*/  HMMA.16816.F32 R40, R8.reuse, R20, R60 ;  /* 0x000000140828723c */ /* 0x040ff0000000183c */
[C---:B------:R-:W-:Y:S08]  /*2f10*/  HMMA.16816.F32 R36, R8.reuse, R32, R64 ;  /* 0x000000200824723c */ /* 0x040ff00000001840 */
[C---:B------:R-:W-:Y:S08]  /*2f20*/  HMMA.16816.F32 R60, R8.reuse, R30, R68 ;  /* 0x0000001e083c723c */ /* 0x040ff00000001844 */
[C---:B------:R-:W-:Y:S08]  /*2f30*/  HMMA.16816.F32 R56, R8.reuse, R24, R56 ;  /* 0x000000180838723c */ /* 0x040ff00000001838 */
[C---:B------:R-:W-:Y:S08]  /*2f40*/  HMMA.16816.F32 R68, R8.reuse, R22, R84 ;  /* 0x000000160844723c */ /* 0x040ff00000001854 */
[----:B------:R-:W-:Y:S01]  /*2f50*/  HMMA.16816.F32 R64, R8, R34, R76 ;  /* 0x000000220840723c */ /* 0x000fe2000000184c */
[----:B------:R-:W-:Y:S07]  /*2f60*/  LDSM.16.M88.4 R8, [R193] ;  /* 0x00000000c108783b */ /* 0x000fee0000000200 */
[C---:B------:R-:W-:Y:S08]  /*2f70*/  HMMA.16816.F32 R76, R4.reuse, R24, R104 ;  /* 0x00000018044c723c */ /* 0x040ff00000001868 */
[C---:B------:R-:W-:Y:S01]  /*2f80*/  HMMA.16816.F32 R116, R4.reuse, R26, R116 ;  /* 0x0000001a0474723c */ /* 0x040fe20000001874 */
[----:B------:R-:W1:Y:S07]  /*2f90*/  LDSM.16.M88.4 R24, [R189] ;  /* 0x00000000bd18783b */ /* 0x000e6e0000000200 */
[C---:B------:R-:W-:Y:S08]  /*2fa0*/  HMMA.16816.F32 R28, R4.reuse, R30, R120 ;  /* 0x0000001e041c723c */ /* 0x040ff00000001878 */
[C---:B------:R-:W-:Y:S08]  /*2fb0*/  HMMA.16816.F32 R104, R4.reuse, R20, R100 ;  /* 0x000000140468723c */ /* 0x040ff00000001864 */
[----:B------:R-:W-:Y:S08]  /*2fc0*/  HMMA.16816.F32 R108, R4, R22, R108 ;  /* 0x00000016046c723c */ /* 0x000ff0000000186c */
[----:B---3--:R-:W-:Y:S07]  /*2fd0*/  HMMA.16816.F32 R20, R12, R44, R72 ;  /* 0x0000002c0c14723c */ /* 0x008fee0000001848 */
[----:B------:R-:W-:Y:S01]  /*2fe0*/  IMAD.MOV.U32 R75, RZ, RZ, R135 ;  /* 0x000000ffff4b7224 */ /* 0x000fe200078e0087 */
[----:B------:R-:W-:Y:S08]  /*2ff0*/  HMMA.16816.F32 R120, R4, R34, R88 ;  /* 0x000000220478723c */ /* 0x000ff00000001858 */
[----:B------:R-:W-:Y:S08]  /*3000*/  HMMA.16816.F32 R88, R16, R124, R40 ;  /* 0x0000007c1058723c */ /* 0x000ff00000001828 */
        /* <DEDUP_REMOVED lines=8> */
[----:B------:R-:W-:Y:S07]  /*3090*/  HMMA.16816.F32 R100, R16, R130, R64 ;  /* 0x000000821064723c */ /* 0x000fee0000001840 */
[----:B------:R-:W-:Y:S01]  /*30a0*/  LEA.HI R16, R0, R54, RZ, 0x2 ;  /* 0x0000003600107211 */ /* 0x000fe200078f10ff */
[----:B------:R-:W-:Y:S01]  /*30b0*/  IMAD R0, R55, 0x10, R142 ;  /* 0x0000001037007824 */ /* 0x000fe200078e028e */
[----:B------:R-:W-:Y:S01]  /*30c0*/  IADD3 R17, R52, 0x1, -R53 ;  /* 0x0000000134117810 */ /* 0x000fe20007ffe835 */
[----:B------:R-:W-:Y:S01]  /*30d0*/  HMMA.16816.F32 R36, R12, R46, R28 ;  /* 0x0000002e0c24723c */ /* 0x000fe2000000181c */
[----:B------:R-:W-:-:S02]  /*30e0*/  SHF.R.S32.HI R146, RZ, 0x2, R16 ;  /* 0x00000002ff927819 */ /* 0x000fc40000011410 */
[----:B------:R-:W-:-:S03]  /*30f0*/  IADD3 R16, R52, -c[0x0][0x2e4], -R53 ;  /* 0x8000b90034107a10 */ /* 0x000fc60007ffe835 */
[----:B------:R-:W-:Y:S01]  /*3100*/  IMAD.IADD R0, R146, 0x1, R0 ;  /* 0x0000000192007824 */ /* 0x000fe200078e0200 */
[----:B------:R-:W-:Y:S01]  /*3110*/  IADD3 R28, R17, c[0x0][0x2e8], RZ ;  /* 0x0000ba00111c7a10 */ /* 0x000fe20007ffe0ff */
[----:B-1----:R-:W-:Y:S01]  /*3120*/  HMMA.16816.F32 R48, R8, R24, R20 ;  /* 0x000000180830723c */ /* 0x002fe20000001814 */
[----:B------:R-:W-:Y:S01]  /*3130*/  STL [R1+0x9c], R146 ;  /* 0x00009c9201007387 */ /* 0x000fe20000100800 */
[--C-:B------:R-:W-:Y:S01]  /*3140*/  IMAD.IADD R34, R16, 0x1, R0.reuse ;  /* 0x0000000110227824 */ /* 0x100fe200078e0200 */
[----:B------:R-:W-:Y:S01]  /*3150*/  IADD3 R18, R0, 0x8, RZ ;  /* 0x0000000800127810 */ /* 0x000fe20007ffe0ff */
[----:B------:R-:W-:Y:S01]  /*3160*/  IMAD.IADD R19, R28, 0x1, R0 ;  /* 0x000000011c137824 */ /* 0x000fe200078e0200 */
[C---:B------:R-:W-:Y:S02]  /*3170*/  IADD3 R17, R0.reuse, 0x40, RZ ;  /* 0x0000004000117810 */ /* 0x040fe40007ffe0ff */
[----:B------:R-:W-:Y:S01]  /*3180*/  IADD3 R0, R0, 0x48, RZ ;  /* 0x0000004800007810 */ /* 0x000fe20007ffe0ff */
[----:B------:R-:W-:Y:S01]  /*3190*/  HMMA.16816.F32 R56, R12, R92, R76 ;  /* 0x0000005c0c38723c */ /* 0x000fe2000000184c */
[C---:B------:R-:W-:Y:S01]  /*31a0*/  IMAD.IADD R33, R16.reuse, 0x1, R18 ;  /* 0x0000000110217824 */ /* 0x040fe200078e0212 */
[----:B------:R-:W-:Y:S01]  /*31b0*/  IMNMX R206, R19, R52, PT ;  /* 0x0000003413ce7217 */ /* 0x000fe20003800200 */
[C-C-:B------:R-:W-:Y:S01]  /*31c0*/  IMAD.IADD R32, R16.reuse, 0x1, R17.reuse ;  /* 0x0000000110207824 */ /* 0x140fe200078e0211 */
[----:B------:R-:W-:Y:S01]  /*31d0*/  IMNMX R202, RZ, R34, !PT ;  /* 0x00000022ffca7217 */ /* 0x000fe20007800200 */
[----:B------:R-:W-:Y:S01]  /*31e0*/  IMAD.IADD R20, R16, 0x1, R0 ;  /* 0x0000000110147824 */ /* 0x000fe200078e0200 */
[----:B------:R-:W-:Y:S01]  /*31f0*/  IMNMX R201, RZ, R33, !PT ;  /* 0x00000021ffc97217 */ /* 0x000fe20007800200 */
[C---:B------:R-:W-:Y:S01]  /*3200*/  IMAD.IADD R18, R28.reuse, 0x1, R18 ;  /* 0x000000011c127824 */ /* 0x040fe200078e0212 */
[----:B--2---:R-:W-:Y:S01]  /*3210*/  HMMA.16816.F32 R40, R4, R26, R40 ;  /* 0x0000001a0428723c */ /* 0x004fe20000001828 */
[C---:B------:R-:W-:Y:S01]  /*3220*/  IMAD.IADD R17, R28.reuse, 0x1, R17 ;  /* 0x000000011c117824 */ /* 0x040fe200078e0211 */
[----:B------:R-:W-:Y:S01]  /*3230*/  IMNMX R199, RZ, R20, !PT ;  /* 0x00000014ffc77217 */ /* 0x000fe20007800200 */
[----:B------:R-:W-:Y:S01]  /*3240*/  IMAD.IADD R16, R28, 0x1, R0 ;  /* 0x000000011c107824 */ /* 0x000fe200078e0200 */
[----:B------:R-:W1:Y:S01]  /*3250*/  LDSM.16.M88.4 R20, [R189+0x800] ;  /* 0x00080000bd14783b */ /* 0x000e620000000200 */
[----:B------:R-:W-:Y:S01]  /*3260*/  IMAD R0, R135, 0x40, R252 ;  /* 0x0000004087007824 */ /* 0x000fe200078e02fc */
[----:B------:R-:W-:-:S02]  /*3270*/  IMNMX R205, R18, R52, PT ;  /* 0x0000003412cd7217 */ /* 0x000fc40003800200 */
[----:B------:R-:W-:Y:S01]  /*3280*/  HMMA.16816.F32 R28, R4, R24, R80 ;  /* 0x00000018041c723c */ /* 0x000fe20000001850 */
[----:B------:R-:W-:Y:S02]  /*3290*/  IMNMX R203, R16, R52, PT ;  /* 0x0000003410cb7217 */ /* 0x000fe40003800200 */
[C---:B------:R-:W-:Y:S02]  /*32a0*/  IADD3 R16, R0.reuse, 0x1, RZ ;  /* 0x0000000100107810 */ /* 0x040fe40007ffe0ff */
[-C--:B------:R-:W-:Y:S02]  /*32b0*/  ISETP.GE.AND P6, PT, R0, R206.reuse, PT ;  /* 0x000000ce0000720c */ /* 0x080fe40003fc6270 */
[C---:B------:R-:W-:Y:S01]  /*32c0*/  ISETP.GE.AND P5, PT, R16.reuse, R206, PT ;  /* 0x000000ce1000720c */ /* 0x040fe20003fa6270 */
[----:B------:R-:W-:Y:S01]  /*32d0*/  HMMA.16816.F32 R36, R8, R26, R36 ;  /* 0x0000001a0824723c */ /* 0x000fe20000001824 */
[----:B------:R-:W2:Y:S01]  /*32e0*/  LDSM.16.M88.4 R24, [R189+0x1000] ;  /* 0x00100000bd18783b */ /* 0x000ea20000000200 */
[----:B------:R-:W-:-:S02]  /*32f0*/  ISETP.GE.AND P4, PT, R16, R205, PT ;  /* 0x000000cd1000720c */ /* 0x000fc40003f86270 */
[C---:B------:R-:W-:Y:S02]  /*3300*/  ISETP.GE.AND P1, PT, R0.reuse, R205, PT ;  /* 0x000000cd0000720c */ /* 0x040fe40003f26270 */
[----:B------:R-:W-:Y:S02]  /*3310*/  IMNMX R204, R17, R52, PT ;  /* 0x0000003411cc7217 */ /* 0x000fe40003800200 */
[----:B------:R-:W-:Y:S01]  /*3320*/  HMMA.16816.F32 R44, R12, R94, R116 ;  /* 0x0000005e0c2c723c */ /* 0x000fe20000001874 */
[-C--:B------:R-:W-:Y:S02]  /*3330*/  ISETP.LT.OR P6, PT, R0, R202.reuse, P6 ;  /* 0x000000ca0000720c */ /* 0x080fe400037c1670 */
[C---:B------:R-:W-:Y:S02]  /*3340*/  ISETP.LT.OR P5, PT, R16.reuse, R202, P5 ;  /* 0x000000ca1000720c */ /* 0x040fe40002fa1670 */
[-C--:B------:R-:W-:Y:S02]  /*3350*/  ISETP.LT.OR P4, PT, R16, R201.reuse, P4 ;  /* 0x000000c91000720c */ /* 0x080fe40002781670 */
[----:B------:R-:W-:-:S02]  /*3360*/  ISETP.LT.OR P1, PT, R0, R201, P1 ;  /* 0x000000c90000720c */ /* 0x000fc40000f21670 */
[----:B------:R-:W-:Y:S02]  /*3370*/  IMNMX R200, RZ, R32, !PT ;  /* 0x00000020ffc87217 */ /* 0x000fe40007800200 */
[CC--:B------:R-:W-:Y:S01]  /*3380*/  ISETP.GE.AND P3, PT, R16.reuse, R204.reuse, PT ;  /* 0x000000cc1000720c */ /* 0x0c0fe20003f66270 */
[----:B------:R-:W-:Y:S01]  /*3390*/  HMMA.16816.F32 R32, R12, R124, R104 ;  /* 0x0000007c0c20723c */ /* 0x000fe20000001868 */
[-C--:B------:R-:W-:Y:S02]  /*33a0*/  ISETP.GE.AND P0, PT, R16, R203.reuse, PT ;  /* 0x000000cb1000720c */ /* 0x080fe40003f06270 */
[----:B------:R-:W-:Y:S02]  /*33b0*/  ISETP.GE.AND P2, PT, R0, R204, PT ;  /* 0x000000cc0000720c */ /* 0x000fe40003f46270 */
[----:B------:R-:W-:Y:S02]  /*33c0*/  FSEL R77, R48, -INF , !P6 ;  /* 0xff800000304d7808 */ /* 0x000fe40007000000 */
[----:B------:R-:W-:-:S02]  /*33d0*/  ISETP.GE.AND P6, PT, R0, R203, PT ;  /* 0x000000cb0000720c */ /* 0x000fc40003fc6270 */
[----:B------:R-:W-:Y:S02]  /*33e0*/  FSEL R92, R50, -INF , !P1 ;  /* 0xff800000325c7808 */ /* 0x000fe40004800000 */
[----:B------:R-:W-:Y:S01]  /*33f0*/  FSEL R74, R49, -INF , !P5 ;  /* 0xff800000314a7808 */ /* 0x000fe20006800000 */
[C---:B-1----:R-:W-:Y:S01]  /*3400*/  HMMA.16816.F32 R52, R8.reuse, R22, R44 ;  /* 0x000000160834723c */ /* 0x042fe2000000182c */
[----:B------:R-:W-:Y:S02]  /*3410*/  FSEL R94, R51, -INF , !P4 ;  /* 0xff800000335e7808 */ /* 0x000fe40006000000 */
[CC--:B------:R-:W-:Y:S02]  /*3420*/  ISETP.LT.OR P3, PT, R16.reuse, R200.reuse, P3 ;  /* 0x000000c81000720c */ /* 0x0c0fe40001f61670 */
[----:B------:R-:W-:Y:S02]  /*3430*/  ISETP.LT.OR P0, PT, R16, R199, P0 ;  /* 0x000000c71000720c */ /* 0x000fe40000701670 */
[C---:B------:R-:W-:Y:S01]  /*3440*/  ISETP.LT.OR P2, PT, R0.reuse, R200, P2 ;  /* 0x000000c80000720c */ /* 0x040fe20001741670 */
[----:B------:R-:W-:Y:S01]  /*3450*/  HMMA.16816.F32 R48, R8, R20, R56 ;  /* 0x000000140830723c */ /* 0x000fe20000001838 */
[----:B------:R-:W-:-:S02]  /*3460*/  IADD3 R16, R0, 0x8, RZ ;  /* 0x0000000800107810 */ /* 0x000fc40007ffe0ff */
[----:B------:R-:W-:Y:S02]  /*3470*/  ISETP.LT.OR P6, PT, R0, R199, P6 ;  /* 0x000000c70000720c */ /* 0x000fe400037c1670 */
[----:B------:R-:W-:Y:S02]  /*3480*/  FSEL R66, R28, -INF , !P2 ;  /* 0xff8000001c427808 */ /* 0x000fe40005000000 */
[C---:B------:R-:W-:Y:S01]  /*3490*/  ISETP.GE.AND P1, PT, R16.reuse, R206, PT ;  /* 0x000000ce1000720c */ /* 0x040fe20003f26270 */
[----:B------:R-:W-:Y:S01]  /*34a0*/  HMMA.16816.F32 R44, R12, R126, R108 ;  /* 0x0000007e0c2c723c */ /* 0x000fe2000000186c */
[----:B------:R-:W-:Y:S02]  /*34b0*/  ISETP.GE.AND P2, PT, R16, R205, PT ;  /* 0x000000cd1000720c */ /* 0x000fe40003f46270 */
[----:B------:R-:W-:Y:S02]  /*34c0*/  FSEL R72, R30, -INF , !P6 ;  /* 0xff8000001e487808 */ /* 0x000fe40007000000 */
[----:B------:R-:W-:-:S02]  /*34d0*/  FSEL R67, R29, -INF , !P3 ;  /* 0xff8000001d437808 */ /* 0x000fc40005800000 */
[----:B------:R-:W-:Y:S02]  /*34e0*/  FSEL R73, R31, -INF , !P0 ;  /* 0xff8000001f497808 */ /* 0x000fe40004000000 */
[C---:B------:R-:W-:Y:S01]  /*34f0*/  ISETP.GE.AND P6, PT, R16.reuse, R204, PT ;  /* 0x000000cc1000720c */ /* 0x040fe20003fc6270 */
[----:B------:R-:W-:Y:S01]  /*3500*/  HMMA.16816.F32 R28, R4, R20, R84 ;  /* 0x00000014041c723c */ /* 0x000fe20000001854 */
[C---:B------:R-:W-:Y:S02]  /*3510*/  ISETP.GE.AND P3, PT, R16.reuse, R203, PT ;  /* 0x000000cb1000720c */ /* 0x040fe40003f66270 */
        /* <DEDUP_REMOVED lines=8> */
[----:B------:R-:W-:-:S02]  /*35a0*/  ISETP.GE.AND P5, PT, R17, R206, PT ;  /* 0x000000ce1100720c */ /* 0x000fc40003fa6270 */
[C---:B------:R-:W-:Y:S02]  /*35b0*/  ISETP.GE.AND P4, PT, R17.reuse, R205, PT ;  /* 0x000000cd1100720c */ /* 0x040fe40003f86270 */
[C---:B------:R-:W-:Y:S02]  /*35c0*/  ISETP.GE.AND P1, PT, R17.reuse, R204, PT ;  /* 0x000000cc1100720c */ /* 0x040fe40003f26270 */
[C---:B------:R-:W-:Y:S02]  /*35d0*/  ISETP.GE.AND P2, PT, R17.reuse, R203, PT ;  /* 0x000000cb1100720c */ /* 0x040fe40003f46270 */
[----:B------:R-:W-:Y:S02]  /*35e0*/  ISETP.GE.AND P0, PT, R16, R206, PT ;  /* 0x000000ce1000720c */ /* 0x000fe40003f06270 */
[C---:B------:R-:W-:Y:S02]  /*35f0*/  ISETP.LT.OR P5, PT, R17.reuse, R202, P5 ;  /* 0x000000ca1100720c */ /* 0x040fe40002fa1670 */
[----:B------:R-:W-:-:S02]  /*3600*/  ISETP.LT.OR P4, PT, R17, R201, P4 ;  /* 0x000000c91100720c */ /* 0x000fc40002781670 */
[C---:B------:R-:W-:Y:S02]  /*3610*/  ISETP.LT.OR P1, PT, R17.reuse, R200, P1 ;  /* 0x000000c81100720c */ /* 0x040fe40000f21670 */
[----:B------:R-:W-:Y:S02]  /*3620*/  ISETP.LT.OR P2, PT, R17, R199, P2 ;  /* 0x000000c71100720c */ /* 0x000fe40001741670 */
[----:B------:R-:W-:Y:S02]  /*3630*/  IADD3 R17, R0, 0x11, RZ ;  /* 0x0000001100117810 */ /* 0x000fe40007ffe0ff */
[----:B------:R-:W-:Y:S02]  /*3640*/  ISETP.LT.OR P0, PT, R16, R202, P0 ;  /* 0x000000ca1000720c */ /* 0x000fe40000701670 */
[----:B------:R-:W-:Y:S02]  /*3650*/  FSEL R64, R40, -INF , !P6 ;  /* 0xff80000028407808 */ /* 0x000fe40007000000 */
[----:B------:R-:W-:-:S02]  /*3660*/  FSEL R68, R42, -INF , !P3 ;  /* 0xff8000002a447808 */ /* 0x000fc40005800000 */
[----:B------:R-:W-:Y:S02]  /*3670*/  FSEL R65, R41, -INF , !P1 ;  /* 0xff80000029417808 */ /* 0x000fe40004800000 */
[----:B------:R-:W-:Y:S02]  /*3680*/  FSEL R71, R43, -INF , !P2 ;  /* 0xff8000002b477808 */ /* 0x000fe40005000000 */
[C---:B------:R-:W-:Y:S01]  /*3690*/  ISETP.GE.AND P6, PT, R16.reuse, R205, PT ;  /* 0x000000cd1000720c */ /* 0x040fe20003fc6270 */
[----:B------:R-:W-:Y:S01]  /*36a0*/  HMMA.16816.F32 R40, R4, R22, R60 ;  /* 0x000000160428723c */ /* 0x000fe2000000183c */
[C---:B------:R-:W-:Y:S01]  /*36b0*/  ISETP.GE.AND P3, PT, R16.reuse, R204, PT ;  /* 0x000000cc1000720c */ /* 0x040fe20003f66270 */
[----:B------:R-:W1:Y:S01]  /*36c0*/  LDSM.16.M88.4 R20, [R189+0x1800] ;  /* 0x00180000bd14783b */ /* 0x000e620000000200 */
[----:B------:R-:W-:Y:S01]  /*36d0*/  ISETP.GE.AND P1, PT, R16, R203, PT ;  /* 0x000000cb1000720c */ /* 0x000fe20003f26270 */
[----:B------:R-:W-:-:S04]  /*36e0*/  DEPBAR.LE SB0, 0x0 ;  /* 0x000080000000791a */ /* 0x000fc80000000000 */
[----:B------:R-:W-:Y:S01]  /*36f0*/  BAR.SYNC.DEFER_BLOCKING 0x0 ;  /* 0x0000000000007b1d */ /* 0x000fe20000010000 */
[----:B------:R-:W-:Y:S02]  /*3700*/  ISETP.GE.AND P2, PT, R17, R206, PT ;  /* 0x000000ce1100720c */ /* 0x000fe40003f46270 */
[----:B------:R-:W-:Y:S02]  /*3710*/  FSEL R76, R37, -INF , !P5 ;  /* 0xff800000254c7808 */ /* 0x000fe40006800000 */
[----:B------:R-:W-:Y:S02]  /*3720*/  FSEL R79, R39, -INF , !P4 ;  /* 0xff800000274f7808 */ /* 0x000fe40006000000 */
[----:B------:R-:W-:Y:S01]  /*3730*/  FSEL R148, R48, -INF , !P0 ;  /* 0xff80000030947808 */ /* 0x000fe20004000000 */
[----:B--2---:R-:W-:Y:S01]  /*3740*/  HMMA.16816.F32 R36, R8, R24, R32 ;  /* 0x000000180824723c */ /* 0x004fe20000001820 */
[C---:B------:R-:W-:Y:S02]  /*3750*/  ISETP.GE.AND P4, PT, R17.reuse, R204, PT ;  /* 0x000000cc1100720c */ /* 0x040fe40003f86270 */
[----:B------:R-:W-:-:S02]  /*3760*/  ISETP.GE.AND P0, PT, R17, R203, PT ;  /* 0x000000cb1100720c */ /* 0x000fc40003f06270 */
[C---:B------:R-:W-:Y:S02]  /*3770*/  ISETP.LT.OR P6, PT, R16.reuse, R201, P6 ;  /* 0x000000c91000720c */ /* 0x040fe400037c1670 */
[C---:B------:R-:W-:Y:S01]  /*3780*/  ISETP.LT.OR P3, PT, R16.reuse, R200, P3 ;  /* 0x000000c81000720c */ /* 0x040fe20001f61670 */
[----:B------:R-:W-:Y:S01]  /*3790*/  HMMA.16816.F32 R32, R12, R128, R136 ;  /* 0x000000800c20723c */ /* 0x000fe20000001888 */
[----:B------:R-:W-:Y:S02]  /*37a0*/  ISETP.LT.OR P1, PT, R16, R199, P1 ;  /* 0x000000c71000720c */ /* 0x000fe40000f21670 */
[C---:B------:R-:W-:Y:S02]  /*37b0*/  ISETP.LT.OR P2, PT, R17.reuse, R202, P2 ;  /* 0x000000ca1100720c */ /* 0x040fe40001741670 */
[----:B------:R-:W-:Y:S02]  /*37c0*/  IADD3 R16, R0, 0x18, RZ ;  /* 0x0000001800107810 */ /* 0x000fe40007ffe0ff */
[----:B------:R-:W-:-:S02]  /*37d0*/  ISETP.LT.OR P4, PT, R17, R200, P4 ;  /* 0x000000c81100720c */ /* 0x000fc40002781670 */
[----:B------:R-:W-:Y:S02]  /*37e0*/  ISETP.LT.OR P0, PT, R17, R199, P0 ;  /* 0x000000c71100720c */ /* 0x000fe40000701670 */
        /* <DEDUP_REMOVED lines=8> */
[----:B------:R-:W-:Y:S02]  /*3870*/  ISETP.GE.AND P2, PT, R16, R203, PT ;  /* 0x000000cb1000720c */ /* 0x000fe40003f46270 */
[----:B------:R-:W-:Y:S02]  /*3880*/  FSEL R62, R29, -INF , !P4 ;  /* 0xff8000001d3e7808 */ /* 0x000fe40006000000 */
[----:B------:R-:W-:-:S02]  /*3890*/  FSEL R125, R31, -INF , !P0 ;  /* 0xff8000001f7d7808 */ /* 0x000fc40004000000 */
[----:B------:R-:W-:Y:S01]  /*38a0*/  HMMA.16816.F32 R28, R4, R24, R88 ;  /* 0x00000018041c723c */ /* 0x000fe20000001858 */
[-C--:B------:R-:W-:Y:S02]  /*38b0*/  ISETP.LT.OR P5, PT, R17, R201.reuse, P5 ;  /* 0x000000c91100720c */ /* 0x080fe40002fa1670 */
[C---:B------:R-:W-:Y:S02]  /*38c0*/  ISETP.LT.OR P6, PT, R16.reuse, R202, P6 ;  /* 0x000000ca1000720c */ /* 0x040fe400037c1670 */
[C---:B------:R-:W-:Y:S02]  /*38d0*/  ISETP.LT.OR P3, PT, R16.reuse, R201, P3 ;  /* 0x000000c91000720c */ /* 0x040fe40001f61670 */
[C---:B------:R-:W-:Y:S02]  /*38e0*/  ISETP.LT.OR P1, PT, R16.reuse, R200, P1 ;  /* 0x000000c81000720c */ /* 0x040fe40000f21670 */
[----:B------:R-:W-:Y:S02]  /*38f0*/  ISETP.LT.OR P2, PT, R16, R199, P2 ;  /* 0x000000c71000720c */ /* 0x000fe40001741670 */
[----:B------:R-:W-:-:S02]  /*3900*/  IADD3 R17, R0, 0x19, RZ ;  /* 0x0000001900117810 */ /* 0x000fc40007ffe0ff */
[----:B------:R-:W-:Y:S02]  /*3910*/  IADD3 R16, R0, 0x20, RZ ;  /* 0x0000002000107810 */ /* 0x000fe40007ffe0ff */
[----:B------:R-:W-:Y:S02]  /*3920*/  FSEL R157, R51, -INF , !P5 ;  /* 0xff800000339d7808 */ /* 0x000fe40006800000 */
[----:B------:R-:W-:Y:S01]  /*3930*/  FSEL R127, R52, -INF , !P6 ;  /* 0xff800000347f7808 */ /* 0x000fe20007000000 */
[----:B------:R-:W-:Y:S01]  /*3940*/  HMMA.16816.F32 R48, R8, R26, R44 ;  /* 0x0000001a0830723c */ /* 0x000fe2000000182c */
[----:B------:R-:W-:Y:S02]  /*3950*/  FSEL R151, R54, -INF , !P3 ;  /* 0xff80000036977808 */ /* 0x000fe40005800000 */
[-C--:B------:R-:W-:Y:S02]  /*3960*/  ISETP.GE.AND P5, PT, R17, R206.reuse, PT ;  /* 0x000000ce1100720c */ /* 0x080fe40003fa6270 */
[----:B------:R-:W-:-:S02]  /*3970*/  ISETP.GE.AND P0, PT, R16, R206, PT ;  /* 0x000000ce1000720c */ /* 0x000fc40003f06270 */
[C---:B------:R-:W-:Y:S01]  /*3980*/  ISETP.GE.AND P4, PT, R17.reuse, R205, PT ;  /* 0x000000cd1100720c */ /* 0x040fe20003f86270 */
[----:B------:R-:W-:Y:S01]  /*3990*/  HMMA.16816.F32 R44, R4, R26, R96 ;  /* 0x0000001a042c723c */ /* 0x000fe20000001860 */
[C---:B------:R-:W-:Y:S02]  /*39a0*/  ISETP.GE.AND P6, PT, R17.reuse, R204, PT ;  /* 0x000000cc1100720c */ /* 0x040fe40003fc6270 */
[C---:B------:R-:W-:Y:S02]  /*39b0*/  ISETP.GE.AND P3, PT, R17.reuse, R203, PT ;  /* 0x000000cb1100720c */ /* 0x040fe40003f66270 */
[C---:B------:R-:W-:Y:S02]  /*39c0*/  ISETP.LT.OR P5, PT, R17.reuse, R202, P5 ;  /* 0x000000ca1100720c */ /* 0x040fe40002fa1670 */
[C---:B------:R-:W-:Y:S01]  /*39d0*/  ISETP.LT.OR P4, PT, R17.reuse, R201, P4 ;  /* 0x000000c91100720c */ /* 0x040fe20002781670 */
[----:B-1----:R-:W-:Y:S01]  /*39e0*/  HMMA.16816.F32 R24, R8, R20, R32 ;  /* 0x000000140818723c */ /* 0x002fe20000001820 */
        /* <DEDUP_REMOVED lines=11> */
[----:B------:R-:W-:Y:S02]  /*3aa0*/  ISETP.GE.AND P6, PT, R16, R203, PT ;  /* 0x000000cb1000720c */ /* 0x000fe40003fc6270 */
[----:B------:R-:W-:-:S02]  /*3ab0*/  ISETP.GE.AND P4, PT, R17, R206, PT ;  /* 0x000000ce1100720c */ /* 0x000fc40003f86270 */
[----:B------:R-:W-:Y:S02]  /*3ac0*/  ISETP.GE.AND P0, PT, R17, R203, PT ;  /* 0x000000cb1100720c */ /* 0x000fe40003f06270 */
[----:B------:R-:W-:Y:S02]  /*3ad0*/  FSEL R119, R43, -INF , !P3 ;  /* 0xff8000002b777808 */ /* 0x000fe40005800000 */
[C---:B------:R-:W-:Y:S01]  /*3ae0*/  ISETP.LT.OR P1, PT, R16.reuse, R201, P1 ;  /* 0x000000c91000720c */ /* 0x040fe20000f21670 */
[----:B------:R-:W-:Y:S01]  /*3af0*/  HMMA.16816.F32 R40, R12, R130, R120 ;  /* 0x000000820c28723c */ /* 0x000fe20000001878 */
[C---:B------:R-:W-:Y:S02]  /*3b00*/  ISETP.LT.OR P2, PT, R16.reuse, R200, P2 ;  /* 0x000000c81000720c */ /* 0x040fe40001741670 */
[----:B------:R-:W-:Y:S02]  /*3b10*/  ISETP.LT.OR P6, PT, R16, R199, P6 ;  /* 0x000000c71000720c */ /* 0x000fe400037c1670 */
[----:B------:R-:W-:-:S02]  /*3b20*/  ISETP.LT.OR P4, PT, R17, R202, P4 ;  /* 0x000000ca1100720c */ /* 0x000fc40002781670 */
[----:B------:R-:W-:Y:S02]  /*3b30*/  ISETP.LT.OR P0, PT, R17, R199, P0 ;  /* 0x000000c71100720c */ /* 0x000fe40000701670 */
[C---:B------:R-:W-:Y:S02]  /*3b40*/  IADD3 R16, R0.reuse, 0x28, RZ ;  /* 0x0000002800107810 */ /* 0x040fe40007ffe0ff */
[----:B------:R-:W-:Y:S02]  /*3b50*/  IADD3 R13, R0, 0x29, RZ ;  /* 0x00000029000d7810 */ /* 0x000fe40007ffe0ff */
[----:B------:R-:W-:Y:S02]  /*3b60*/  FSEL R126, R53, -INF , !P5 ;  /* 0xff800000357e7808 */ /* 0x000fe40006800000 */
[----:B------:R-:W-:Y:S02]  /*3b70*/  FSEL R168, R38, -INF , !P1 ;  /* 0xff80000026a87808 */ /* 0x000fe40004800000 */
[----:B------:R-:W-:-:S02]  /*3b80*/  FSEL R156, R28, -INF , !P2 ;  /* 0xff8000001c9c7808 */ /* 0x000fc40005000000 */
[----:B------:R-:W-:Y:S02]  /*3b90*/  FSEL R161, R30, -INF , !P6 ;  /* 0xff8000001ea17808 */ /* 0x000fe40007000000 */
[----:B------:R-:W-:Y:S02]  /*3ba0*/  FSEL R165, R37, -INF , !P4 ;  /* 0xff80000025a57808 */ /* 0x000fe40006000000 */
[----:B------:R-:W-:Y:S01]  /*3bb0*/  FSEL R160, R31, -INF , !P0 ;  /* 0xff8000001fa07808 */ /* 0x000fe20004000000 */
[----:B------:R-:W-:Y:S01]  /*3bc0*/  HMMA.16816.F32 R8, R8, R22, R40 ;  /* 0x000000160808723c */ /* 0x000fe20000001828 */
[C---:B------:R-:W-:Y:S02]  /*3bd0*/  ISETP.GE.AND P5, PT, R17.reuse, R205, PT ;  /* 0x000000cd1100720c */ /* 0x040fe40003fa6270 */
[----:B------:R-:W-:Y:S02]  /*3be0*/  ISETP.GE.AND P3, PT, R17, R204, PT ;  /* 0x000000cc1100720c */ /* 0x000fe40003f66270 */
[----:B------:R-:W-:-:S02]  /*3bf0*/  ISETP.GE.AND P1, PT, R16, R206, PT ;  /* 0x000000ce1000720c */ /* 0x000fc40003f26270 */
[C---:B------:R-:W-:Y:S02]  /*3c00*/  ISETP.GE.AND P2, PT, R16.reuse, R205, PT ;  /* 0x000000cd1000720c */ /* 0x040fe40003f46270 */
[CC--:B------:R-:W-:Y:S02]  /*3c10*/  ISETP.GE.AND P6, PT, R16.reuse, R204.reuse, PT ;  /* 0x000000cc1000720c */ /* 0x0c0fe40003fc6270 */
[----:B------:R-:W-:Y:S02]  /*3c20*/  ISETP.GE.AND P4, PT, R16, R203, PT ;  /* 0x000000cb1000720c */ /* 0x000fe40003f86270 */
[----:B------:R-:W-:Y:S02]  /*3c30*/  ISETP.GE.AND P0, PT, R13, R204, PT ;  /* 0x000000cc0d00720c */ /* 0x000fe40003f06270 */
[C---:B------:R-:W-:Y:S02]  /*3c40*/  ISETP.LT.OR P5, PT, R17.reuse, R201, P5 ;  /* 0x000000c91100720c */ /* 0x040fe40002fa1670 */
[----:B------:R-:W-:-:S02]  /*3c50*/  ISETP.LT.OR P3, PT, R17, R200, P3 ;  /* 0x000000c81100720c */ /* 0x000fc40001f61670 */
[C---:B------:R-:W-:Y:S02]  /*3c60*/  ISETP.LT.OR P1, PT, R16.reuse, R202, P1 ;  /* 0x000000ca1000720c */ /* 0x040fe40000f21670 */
[C---:B------:R-:W-:Y:S02]  /*3c70*/  ISETP.LT.OR P2, PT, R16.reuse, R201, P2 ;  /* 0x000000c91000720c */ /* 0x040fe40001741670 */
[CC--:B------:R-:W-:Y:S02]  /*3c80*/  ISETP.LT.OR P6, PT, R16.reuse, R200.reuse, P6 ;  /* 0x000000c81000720c */ /* 0x0c0fe400037c1670 */
[----:B------:R-:W-:Y:S02]  /*3c90*/  ISETP.LT.OR P4, PT, R16, R199, P4 ;  /* 0x000000c71000720c */ /* 0x000fe40002781670 */
[----:B------:R-:W-:Y:S01]  /*3ca0*/  ISETP.LT.OR P0, PT, R13, R200, P0 ;  /* 0x000000c80d00720c */ /* 0x000fe20000701670 */
[----:B------:R-:W-:Y:S01]  /*3cb0*/  HMMA.16816.F32 R16, R4, R20, R112 ;  /* 0x000000140410723c */ /* 0x000fe20000001870 */
        /* <DEDUP_REMOVED lines=8> */
[CC--:B------:R-:W-:Y:S02]  /*3d40*/  ISETP.GE.AND P5, PT, R13.reuse, R206.reuse, PT ;  /* 0x000000ce0d00720c */ /* 0x0c0fe40003fa6270 */
[C---:B------:R-:W-:Y:S02]  /*3d50*/  ISETP.GE.AND P3, PT, R13.reuse, R205, PT ;  /* 0x000000cd0d00720c */ /* 0x040fe40003f66270 */
[----:B------:R-:W-:Y:S02]  /*3d60*/  ISETP.GE.AND P1, PT, R13, R203, PT ;  /* 0x000000cb0d00720c */ /* 0x000fe40003f26270 */
[C---:B------:R-:W-:Y:S02]  /*3d70*/  ISETP.GE.AND P2, PT, R12.reuse, R206, PT ;  /* 0x000000ce0c00720c */ /* 0x040fe40003f46270 */
[----:B------:R-:W-:-:S02]  /*3d80*/  ISETP.GE.AND P6, PT, R12, R205, PT ;  /* 0x000000cd0c00720c */ /* 0x000fc40003fc6270 */
[C---:B------:R-:W-:Y:S02]  /*3d90*/  ISETP.GE.AND P4, PT, R12.reuse, R204, PT ;  /* 0x000000cc0c00720c */ /* 0x040fe40003f86270 */
[C---:B------:R-:W-:Y:S02]  /*3da0*/  ISETP.GE.AND P0, PT, R12.reuse, R203, PT ;  /* 0x000000cb0c00720c */ /* 0x040fe40003f06270 */
[CC--:B------:R-:W-:Y:S02]  /*3db0*/  ISETP.LT.OR P5, PT, R13.reuse, R202.reuse, P5 ;  /* 0x000000ca0d00720c */ /* 0x0c0fe40002fa1670 */
[C---:B------:R-:W-:Y:S02]  /*3dc0*/  ISETP.LT.OR P3, PT, R13.reuse, R201, P3 ;  /* 0x000000c90d00720c */ /* 0x040fe40001f61670 */
[----:B------:R-:W-:Y:S02]  /*3dd0*/  ISETP.LT.OR P1, PT, R13, R199, P1 ;  /* 0x000000c70d00720c */ /* 0x000fe40000f21670 */
[----:B------:R-:W-:-:S02]  /*3de0*/  ISETP.LT.OR P2, PT, R12, R202, P2 ;  /* 0x000000ca0c00720c */ /* 0x000fc40001741670 */
[C---:B------:R-:W-:Y:S02]  /*3df0*/  ISETP.LT.OR P6, PT, R12.reuse, R201, P6 ;  /* 0x000000c90c00720c */ /* 0x040fe400037c1670 */
[C---:B------:R-:W-:Y:S02]  /*3e00*/  ISETP.LT.OR P4, PT, R12.reuse, R200, P4 ;  /* 0x000000c80c00720c */ /* 0x040fe40002781670 */
[----:B------:R-:W-:Y:S02]  /*3e10*/  ISETP.LT.OR P0, PT, R12, R199, P0 ;  /* 0x000000c70c00720c */ /* 0x000fe40000701670 */
[----:B------:R-:W-:Y:S01]  /*3e20*/  HMMA.16816.F32 R12, R4, R22, R100 ;  /* 0x00000016040c723c */ /* 0x000fe20000001864 */
[----:B------:R-:W-:Y:S02]  /*3e30*/  FSEL R158, R47, -INF , !P1 ;  /* 0xff8000002f9e7808 */ /* 0x000fe40004800000 */
[----:B------:R-:W-:Y:S02]  /*3e40*/  FSEL R175, R18, -INF , !P0 ;  /* 0xff80000012af7808 */ /* 0x000fe40004000000 */
[----:B------:R-:W-:-:S02]  /*3e50*/  FSEL R162, R49, -INF , !P5 ;  /* 0xff80000031a27808 */ /* 0x000fc40006800000 */
[C---:B------:R-:W-:Y:S02]  /*3e60*/  IADD3 R5, R0.reuse, 0x38, RZ ;  /* 0x0000003800057810 */ /* 0x040fe40007ffe0ff */
[C---:B------:R-:W-:Y:S02]  /*3e70*/  IADD3 R4, R0.reuse, 0x31, RZ ;  /* 0x0000003100047810 */ /* 0x040fe40007ffe0ff */
[C---:B------:R-:W-:Y:S02]  /*3e80*/  ISETP.GE.AND P0, PT, R5.reuse, R204, PT ;  /* 0x000000cc0500720c */ /* 0x040fe40003f06270 */
[----:B------:R-:W-:Y:S02]  /*3e90*/  IADD3 R0, R0, 0x39, RZ ;  /* 0x0000003900007810 */ /* 0x000fe40007ffe0ff */
[----:B------:R-:W-:Y:S02]  /*3ea0*/  ISETP.LT.OR P0, PT, R5, R200, P0 ;  /* 0x000000c80500720c */ /* 0x000fe40000701670 */
[----:B------:R-:W-:-:S02]  /*3eb0*/  FSEL R166, R51, -INF , !P3 ;  /* 0xff80000033a67808 */ /* 0x000fc40005800000 */
[----:B------:R-:W-:Y:S02]  /*3ec0*/  FSEL R180, R24, -INF , !P2 ;  /* 0xff80000018b47808 */ /* 0x000fe40005000000 */
[C---:B------:R-:W-:Y:S02]  /*3ed0*/  ISETP.GE.AND P1, PT, R4.reuse, R206, PT ;  /* 0x000000ce0400720c */ /* 0x040fe40003f26270 */
[----:B------:R-:W-:Y:S02]  /*3ee0*/  ISETP.GE.AND P5, PT, R4, R205, PT ;  /* 0x000000cd0400720c */ /* 0x000fe40003fa6270 */
[----:B------:R-:W-:Y:S02]  /*3ef0*/  FSEL R170, R12, -INF , !P0 ;  /* 0xff8000000caa7808 */ /* 0x000fe40004000000 */
[----:B------:R-:W-:Y:S02]  /*3f00*/  ISETP.GE.AND P0, PT, R0, R203, PT ;  /* 0x000000cb0000720c */ /* 0x000fe40003f06270 */
[----:B------:R-:W-:-:S02]  /*3f10*/  ISETP.GE.AND P3, PT, R4, R204, PT ;  /* 0x000000cc0400720c */ /* 0x000fc40003f66270 */
[----:B------:R-:W-:Y:S02]  /*3f20*/  ISETP.LT.OR P0, PT, R0, R199, P0 ;  /* 0x000000c70000720c */ /* 0x000fe40000701670 */
[C---:B------:R-:W-:Y:S02]  /*3f30*/  ISETP.GE.AND P2, PT, R4.reuse, R203, PT ;  /* 0x000000cb0400720c */ /* 0x040fe40003f46270 */
[----:B------:R-:W-:Y:S02]  /*3f40*/  FSEL R177, R15, -INF , !P0 ;  /* 0xff8000000fb17808 */ /* 0x000fe40004000000 */
[----:B------:R-:W-:Y:S02]  /*3f50*/  ISETP.GT.AND P0, PT, R75, UR18, PT ;  /* 0x000000124b007c0c */ /* 0x000fe4000bf04270 */
[C---:B------:R-:W-:Y:S02]  /*3f60*/  ISETP.LT.OR P1, PT, R4.reuse, R202, P1 ;  /* 0x000000ca0400720c */ /* 0x040fe40000f21670 */
[----:B------:R-:W-:-:S02]  /*3f70*/  ISETP.LT.OR P5, PT, R4, R201, P5 ;  /* 0x000000c90400720c */ /* 0x000fc40002fa1670 */
[C---:B------:R-:W-:Y:S02]  /*3f80*/  ISETP.LT.OR P3, PT, R4.reuse, R200, P3 ;  /* 0x000000c80400720c */ /* 0x040fe40001f61670 */
[----:B------:R-:W-:Y:S02]  /*3f90*/  ISETP.LT.OR P2, PT, R4, R199, P2 ;  /* 0x000000c70400720c */ /* 0x000fe40001741670 */
[----:B------:R-:W-:Y:S02]  /*3fa0*/  FSEL R207, R26, -INF , !P6 ;  /* 0xff8000001acf7808 */ /* 0x000fe40007000000 */
[----:B------:R-:W-:Y:S02]  /*3fb0*/  FSEL R173, R16, -INF , !P4 ;  /* 0xff80000010ad7808 */ /* 0x000fe40006000000 */
[----:B------:R-:W-:Y:S02]  /*3fc0*/  FSEL R181, R25, -INF , !P1 ;  /* 0xff80000019b57808 */ /* 0x000fe40004800000 */
[----:B------:R-:W-:-:S02]  /*3fd0*/  FSEL R209, R27, -INF , !P5 ;  /* 0xff8000001bd17808 */ /* 0x000fc40006800000 */
[----:B------:R-:W-:Y:S02]  /*3fe0*/  FSEL R171, R17, -INF , !P3 ;  /* 0xff80000011ab7808 */ /* 0x000fe40005800000 */
[----:B------:R-:W-:Y:S02]  /*3ff0*/  FSEL R174, R19, -INF , !P2 ;  /* 0xff80000013ae7808 */ /* 0x000fe40005000000 */
[CC--:B------:R-:W-:Y:S02]  /*4000*/  ISETP.GE.AND P6, PT, R5.reuse, R206.reuse, PT ;  /* 0x000000ce0500720c */ /* 0x0c0fe40003fc6270 */
[C---:B------:R-:W-:Y:S02]  /*4010*/  ISETP.GE.AND P4, PT, R5.reuse, R205, PT ;  /* 0x000000cd0500720c */ /* 0x040fe40003f86270 */
[----:B------:R-:W-:Y:S02]  /*4020*/  ISETP.GE.AND P1, PT, R5, R203, PT ;  /* 0x000000cb0500720c */ /* 0x000fe40003f26270 */
        /* <DEDUP_REMOVED lines=8> */
[----:B------:R-:W-:Y:S01]  /*40b0*/  ISETP.LT.OR P2, PT, R0, R200, P2 ;  /* 0x000000c80000720c */ /* 0x000fe20001741670 */
[----:B------:R-:W-:Y:S01]  /*40c0*/  IMAD.IADD R0, R133, 0x1, R134 ;  /* 0x0000000185007824 */ /* 0x000fe200078e0286 */
[----:B------:R-:W-:Y:S02]  /*40d0*/  FSEL R176, R14, -INF , !P1 ;  /* 0xff8000000eb07808 */ /* 0x000fe40004800000 */
[----:B------:R-:W-:Y:S02]  /*40e0*/  FSEL R169, R13, -INF , !P2 ;  /* 0xff8000000da97808 */ /* 0x000fe40005000000 */
[----:B------:R-:W-:Y:S02]  /*40f0*/  FSEL R178, R8, -INF , !P6 ;  /* 0xff80000008b27808 */ /* 0x000fe40007000000 */
[----:B------:R-:W-:-:S02]  /*4100*/  FSEL R182, R10, -INF , !P4 ;  /* 0xff8000000ab67808 */ /* 0x000fc40006000000 */
[----:B------:R-:W-:Y:S02]  /*4110*/  FSEL R179, R9, -INF , !P5 ;  /* 0xff80000009b37808 */ /* 0x000fe40006800000 */
[----:B------:R-:W-:Y:S01]  /*4120*/  FSEL R183, R11, -INF , !P3 ;  /* 0xff8000000bb77808 */ /* 0x000fe20005800000 */
[----:B------:R-:W-:Y:S05]  /*4130*/  @!P0 BRA `(.L_x_1621) ;  /* 0x000001a000008947 */ /* 0x000fea0003800000 */
[----:B------:R-:W-:Y:S01]  /*4140*/  IADD3 R4, R242, -0x2, RZ ;  /* 0xfffffffef2047810 */ /* 0x000fe20007ffe0ff */
[----:B------:R-:W-:-:S03]  /*4150*/  ULDC UR5, c[0x0][0x19c] ;  /* 0x0000670000057ab9 */ /* 0x000fc60000000800 */
[----:B------:R-:W-:Y:S01]  /*4160*/  SHF.R.S32.HI R7, RZ, 0x1f, R4 ;  /* 0x0000001fff077819 */ /* 0x000fe20000011404 */
[C---:B------:R-:W-:Y:S01]  /*4170*/  IMAD R6, R4.reuse, UR7, RZ ;  /* 0x0000000704067c24 */ /* 0x040fe2000f8e02ff */
[----:B------:R-:W-:Y:S01]  /*4180*/  UMOV UR7, 0x5 ;  /* 0x0000000500077882 */ /* 0x000fe20000000000 */
[----:B------:R-:W-:Y:S01]  /*4190*/  IMAD.WIDE.U32 R4, R4, UR8, R144 ;  /* 0x0000000804047c25 */ /* 0x000fe2000f8e0090 */
[----:B------:R-:W-:-:S03]  /*41a0*/  USHF.L.U64.HI UR5, UR6, UR7, UR5 ;  /* 0x0000000706057299 */ /* 0x000fc60008010205 */
[----:B------:R-:W-:Y:S01]  /*41b0*/  IMAD R6, R7, UR8, R6 ;  /* 0x0000000807067c24 */ /* 0x000fe2000f8e0206 */
[----:B------:R-:W-:Y:S01]  /*41c0*/  USHF.L.U32 UR8, UR6, 0x5, URZ ;  /* 0x0000000506087899 */ /* 0x000fe2000800063f */
[----:B------:R-:W-:Y:S02]  /*41d0*/  LEA R8, P2, R4, c[0x0][0x168], 0x1 ;  /* 0x00005a0004087a11 */ /* 0x000fe400078408ff */
[----:B------:R-:W-:-:S03]  /*41e0*/  IMAD.IADD R5, R5, 0x1, R6 ;  /* 0x0000000105057824 */ /* 0x000fc600078e0206 */
        /* <DEDUP_REMOVED lines=15> */
.L_x_1621:
[----:B-1----:R-:W-:Y:S01]  /*42e0*/  FMNMX.FTZ R4, R66, R67, !PT ;  /* 0x0000004342047209 */ /* 0x002fe20007810000 */
[----:B------:R-:W-:Y:S01]  /*42f0*/  UIADD3 UR14, UR25, -0x4498517b, URZ ;  /* 0xbb67ae85190e7890 */ /* 0x000fe2000fffe03f */
[----:B------:R-:W-:Y:S01]  /*4300*/  IADD3 R251, R249, 0x4, RZ ;  /* 0x00000004f9fb7810 */ /* 0x000fe20007ffe0ff */
[----:B------:R-:W-:Y:S01]  /*4310*/  IMAD.SHL.U32 R44, R75, 0x2, RZ ;  /* 0x000000024b2c7824 */ /* 0x000fe200078e00ff */
[----:B------:R-:W-:Y:S01]  /*4320*/  FMNMX.FTZ R4, R64, R4, !PT ;  /* 0x0000000440047209 */ /* 0x000fe20007810000 */
[----:B------:R-:W-:Y:S01]  /*4330*/  IMAD.WIDE.U32 R46, R250, -0x2daee0ad, RZ ;  /* 0xd2511f53fa2e7825 */ /* 0x000fe200078e00ff */
[----:B------:R-:W-:Y:S01]  /*4340*/  LOP3.LUT R248, R140, UR24, RZ, 0x3c, !PT ;  /* 0x000000188cf87c12 */ /* 0x000fe2000f8e3cff */
[----:B------:R-:W-:Y:S01]  /*4350*/  UIADD3 UR15, UR24, -0x61c88647, URZ ;  /* 0x9e3779b9180f7890 */ /* 0x000fe2000fffe03f */
[----:B------:R-:W-:Y:S01]  /*4360*/  FMNMX.FTZ R4, R65, R4, !PT ;  /* 0x0000000441047209 */ /* 0x000fe20007810000 */
[----:B------:R-:W-:Y:S01]  /*4370*/  IMAD.WIDE.U32 R56, R251, -0x326172a9, RZ ;  /* 0xcd9e8d57fb387825 */ /* 0x000fe200078e00ff */
[----:B------:R-:W-:Y:S01]  /*4380*/  UIADD3 UR13, UR24, 0x3c6ef372, URZ ;  /* 0x3c6ef372180d7890 */ /* 0x000fe2000fffe03f */
[----:B------:R-:W-:Y:S01]  /*4390*/  FMNMX.FTZ R9, R77, R74, !PT ;  /* 0x0000004a4d097209 */ /* 0x000fe20007810000 */
[----:B------:R-:W-:Y:S01]  /*43a0*/  UIADD3 UR10, UR25, 0x32370b8f, URZ ;  /* 0x32370b8f190a7890 */ /* 0x000fe2000fffe03f */
[----:B------:R-:W-:Y:S01]  /*43b0*/  FMNMX.FTZ R4, R118, R4, !PT ;  /* 0x0000000476047209 */ /* 0x000fe20007810000 */
[----:B------:R-:W-:Y:S01]  /*43c0*/  UIADD3 UR12, UR25, 0x76cf5d0a, URZ ;  /* 0x76cf5d0a190c7890 */ /* 0x000fe2000fffe03f */
[----:B------:R-:W-:Y:S01]  /*43d0*/  FMNMX.FTZ R9, R78, R9, !PT ;  /* 0x000000094e097209 */ /* 0x000fe20007810000 */
[----:B------:R-:W-:Y:S01]  /*43e0*/  IMAD.WIDE.U32 R210, R249, -0x326172a9, RZ ;  /* 0xcd9e8d57f9d27825 */ /* 0x000fe200078e00ff */
        /* <DEDUP_REMOVED lines=23> */
[----:B------:R-:W-:Y:S02]  /*4560*/  LOP3.LUT R5, R57, R248, RZ, 0x3c, !PT ;  /* 0x000000f839057212 */ /* 0x000fe400078e3cff */
[----:B------:R-:W-:Y:S01]  /*4570*/  FMNMX.FTZ R4, R125, R4, !PT ;  /* 0x000000047d047209 */ /* 0x000fe20007810000 */
[----:B------:R-:W-:Y:S01]  /*4580*/  LDSM.16.MT88.4 R32, [R186+0x6000] ;  /* 0x00600000ba20783b */ /* 0x000fe20000004200 */
[----:B------:R-:W-:Y:S01]  /*4590*/  FMNMX.FTZ R70, R155, R70, !PT ;  /* 0x000000469b467209 */ /* 0x000fe20007810000 */
[----:B------:R-:W-:Y:S01]  /*45a0*/  IMAD.WIDE.U32 R52, R5, -0x2daee0ad, RZ ;  /* 0xd2511f5305347825 */ /* 0x000fe200078e00ff */
[----:B------:R-:W-:Y:S01]  /*45b0*/  FMNMX.FTZ R4, R63, R4, !PT ;  /* 0x000000043f047209 */ /* 0x000fe20007810000 */
[----:B------:R-:W-:Y:S01]  /*45c0*/  LDSM.16.MT88.4 R36, [R187+0x6000] ;  /* 0x00600000bb24783b */ /* 0x000fe20000004200 */
[----:B------:R-:W-:-:S02]  /*45d0*/  FMNMX.FTZ R70, R173, R70, !PT ;  /* 0x00000046ad467209 */ /* 0x000fc40007810000 */
[----:B------:R-:W-:Y:S01]  /*45e0*/  FMNMX.FTZ R5, R119, R4, !PT ;  /* 0x0000000477057209 */ /* 0x000fe20007810000 */
[----:B------:R-:W-:Y:S01]  /*45f0*/  STL [R1+0x88], R251 ;  /* 0x000088fb01007387 */ /* 0x000fe20000100800 */
[----:B------:R-:W-:Y:S02]  /*4600*/  LOP3.LUT R4, R47, UR25, R44, 0x96, !PT ;  /* 0x000000192f047c12 */ /* 0x000fe4000f8e962c */
[----:B------:R-:W-:Y:S01]  /*4610*/  LOP3.LUT R7, R53, UR14, R46, 0x96, !PT ;  /* 0x0000000e35077c12 */ /* 0x000fe2000f8e962e */
[----:B------:R-:W-:Y:S01]  /*4620*/  STL [R1+0x30], R248 ;  /* 0x000030f801007387 */ /* 0x000fe20000100800 */
[----:B------:R-:W-:Y:S01]  /*4630*/  FMNMX.FTZ R6, R161, R5, !PT ;  /* 0x00000005a1067209 */ /* 0x000fe20007810000 */
[----:B------:R-:W-:Y:S01]  /*4640*/  IMAD.WIDE.U32 R4, R4, -0x326172a9, RZ ;  /* 0xcd9e8d5704047825 */ /* 0x000fe200078e00ff */
[----:B------:R-:W-:Y:S02]  /*4650*/  FMNMX.FTZ R70, R171, R70, !PT ;  /* 0x00000046ab467209 */ /* 0x000fe40007810000 */
[----:B------:R-:W-:Y:S01]  /*4660*/  FMNMX.FTZ R6, R160, R6, !PT ;  /* 0x00000006a0067209 */ /* 0x000fe20007810000 */
[----:B------:R-:W-:Y:S01]  /*4670*/  IMAD.WIDE.U32 R54, R7, -0x326172a9, RZ ;  /* 0xcd9e8d5707367825 */ /* 0x000fe200078e00ff */
[----:B------:R-:W-:-:S02]  /*4680*/  FMNMX.FTZ R70, R170, R70, !PT ;  /* 0x00000046aa467209 */ /* 0x000fc40007810000 */
[----:B------:R-:W-:Y:S02]  /*4690*/  FMNMX.FTZ R7, R159, R6, !PT ;  /* 0x000000069f077209 */ /* 0x000fe40007810000 */
[----:B------:R-:W-:Y:S02]  /*46a0*/  FMNMX.FTZ R70, R169, R70, !PT ;  /* 0x00000046a9467209 */ /* 0x000fe40007810000 */
[----:B------:R-:W-:Y:S02]  /*46b0*/  LOP3.LUT R6, R5, UR15, R56, 0x96, !PT ;  /* 0x0000000f05067c12 */ /* 0x000fe4000f8e9638 */
[----:B------:R-:W-:Y:S01]  /*46c0*/  LOP3.LUT R10, R55, UR13, R4, 0x96, !PT ;  /* 0x0000000d370a7c12 */ /* 0x000fe2000f8e9604 */
[----:B------:R-:W1:Y:S01]  /*46d0*/  SHFL.BFLY PT, R14, R70, 0x2, 0x1f ;  /* 0x0c401f00460e7f89 */ /* 0x000e6200000e0000 */
[----:B------:R-:W-:Y:S01]  /*46e0*/  FMNMX.FTZ R8, R158, R7, !PT ;  /* 0x000000079e087209 */ /* 0x000fe20007810000 */
[----:B------:R-:W-:-:S03]  /*46f0*/  IMAD.WIDE.U32 R6, R6, -0x2daee0ad, RZ ;  /* 0xd2511f5306067825 */ /* 0x000fc600078e00ff */
[----:B------:R-:W-:Y:S01]  /*4700*/  FMNMX.FTZ R8, R175, R8, !PT ;  /* 0x00000008af087209 */ /* 0x000fe20007810000 */
[----:B------:R-:W-:Y:S01]  /*4710*/  IMAD.WIDE.U32 R12, R10, -0x2daee0ad, RZ ;  /* 0xd2511f530a0c7825 */ /* 0x000fe200078e00ff */
[----:B------:R-:W-:Y:S02]  /*4720*/  LOP3.LUT R15, R7, UR12, R52, 0x96, !PT ;  /* 0x0000000c070f7c12 */ /* 0x000fe4000f8e9634 */
[----:B------:R-:W-:Y:S02]  /*4730*/  FMNMX.FTZ R7, R148, R9, !PT ;  /* 0x0000000994077209 */ /* 0x000fe40007810000 */
[----:B------:R-:W-:Y:S02]  /*4740*/  LOP3.LUT R13, R13, UR10, R6, 0x96, !PT ;  /* 0x0000000a0d0d7c12 */ /* 0x000fe4000f8e9606 */
[----:B------:R-:W-:Y:S02]  /*4750*/  FMNMX.FTZ R6, R93, R11, !PT ;  /* 0x0000000b5d067209 */ /* 0x000fe40007810000 */
[----:B------:R-:W-:Y:S01]  /*4760*/  FMNMX.FTZ R8, R174, R8, !PT ;  /* 0x00000008ae087209 */ /* 0x000fe20007810000 */
[----:B------:R-:W-:Y:S01]  /*4770*/  IMAD.WIDE.U32 R42, R13, -0x326172a9, RZ ;  /* 0xcd9e8d570d2a7825 */ /* 0x000fe200078e00ff */
[----:B------:R-:W-:-:S02]  /*4780*/  FMNMX.FTZ R6, R79, R6, !PT ;  /* 0x000000064f067209 */ /* 0x000fc40007810000 */
[----:B------:R-:W-:Y:S02]  /*4790*/  FMNMX.FTZ R7, R149, R7, !PT ;  /* 0x0000000795077209 */ /* 0x000fe40007810000 */
[----:B------:R-:W-:Y:S02]  /*47a0*/  FMNMX.FTZ R8, R176, R8, !PT ;  /* 0x00000008b0087209 */ /* 0x000fe40007810000 */
[----:B------:R-:W-:Y:S02]  /*47b0*/  LOP3.LUT R9, R211, R248, RZ, 0x3c, !PT ;  /* 0x000000f8d3097212 */ /* 0x000fe400078e3cff */
[----:B------:R-:W-:Y:S02]  /*47c0*/  FMNMX.FTZ R6, R152, R6, !PT ;  /* 0x0000000698067209 */ /* 0x000fe40007810000 */
[----:B------:R-:W-:Y:S01]  /*47d0*/  FMNMX.FTZ R7, R127, R7, !PT ;  /* 0x000000077f077209 */ /* 0x000fe20007810000 */
[----:B------:R-:W-:Y:S01]  /*47e0*/  IMAD.WIDE.U32 R58, R9, -0x2daee0ad, RZ ;  /* 0xd2511f53093a7825 */ /* 0x000fe200078e00ff */
[----:B------:R-:W-:-:S02]  /*47f0*/  FMNMX.FTZ R8, R177, R8, !PT ;  /* 0x00000008b1087209 */ /* 0x000fc40007810000 */
[----:B------:R-:W-:Y:S02]  /*4800*/  FMNMX.FTZ R6, R157, R6, !PT ;  /* 0x000000069d067209 */ /* 0x000fe40007810000 */
[----:B------:R-:W-:Y:S01]  /*4810*/  FMNMX.FTZ R7, R126, R7, !PT ;  /* 0x000000077e077209 */ /* 0x000fe20007810000 */
[----:B------:R-:W2:Y:S01]  /*4820*/  SHFL.BFLY PT, R69, R8, 0x2, 0x1f ;  /* 0x0c401f0008457f89 */ /* 0x000ea200000e0000 */
[----:B------:R-:W-:Y:S02]  /*4830*/  FMNMX.FTZ R6, R151, R6, !PT ;  /* 0x0000000697067209 */ /* 0x000fe40007810000 */
[----:B------:R-:W-:Y:S02]  /*4840*/  LOP3.LUT R10, R59, UR14, R46, 0x96, !PT ;  /* 0x0000000e3b0a7c12 */ /* 0x000fe4000f8e962e */
[----:B------:R-:W-:Y:S02]  /*4850*/  FMNMX.FTZ R7, R164, R7, !PT ;  /* 0x00000007a4077209 */ /* 0x000fe40007810000 */
[----:B-1----:R-:W-:Y:S01]  /*4860*/  FMNMX.FTZ R70, R70, R14, !PT ;  /* 0x0000000e46467209 */ /* 0x002fe20007810000 */
[----:B------:R-:W-:Y:S01]  /*4870*/  IMAD.WIDE.U32 R240, R10, -0x326172a9, RZ ;  /* 0xcd9e8d570af07825 */ /* 0x000fe200078e00ff */
[----:B------:R-:W-:-:S02]  /*4880*/  LOP3.LUT R14, R5, UR15, R210, 0x96, !PT ;  /* 0x0000000f050e7c12 */ /* 0x000fc4000f8e96d2 */
[----:B------:R-:W-:Y:S01]  /*4890*/  FMNMX.FTZ R5, R150, R6, !PT ;  /* 0x0000000696057209 */ /* 0x000fe20007810000 */
[----:B------:R-:W1:Y:S01]  /*48a0*/  SHFL.BFLY PT, R11, R70, 0x1, 0x1f ;  /* 0x0c201f00460b7f89 */ /* 0x000e6200000e0000 */
[----:B------:R-:W-:Y:S01]  /*48b0*/  FMNMX.FTZ R9, R165, R7, !PT ;  /* 0x00000007a5097209 */ /* 0x000fe20007810000 */
[----:B------:R-:W-:Y:S01]  /*48c0*/  IMAD.WIDE.U32 R6, R15, -0x326172a9, RZ ;  /* 0xcd9e8d570f067825 */ /* 0x000fe200078e00ff */
[----:B------:R-:W-:Y:S02]  /*48d0*/  FMNMX.FTZ R5, R168, R5, !PT ;  /* 0x00000005a8057209 */ /* 0x000fe40007810000 */
[----:B------:R-:W-:Y:S02]  /*48e0*/  FMNMX.FTZ R9, R163, R9, !PT ;  /* 0x00000009a3097209 */ /* 0x000fe40007810000 */
[----:B------:R-:W-:Y:S02]  /*48f0*/  LOP3.LUT R13, R241, UR13, R4, 0x96, !PT ;  /* 0x0000000df10d7c12 */ /* 0x000fe4000f8e9604 */
[----:B------:R-:W-:-:S02]  /*4900*/  FMNMX.FTZ R4, R172, R5, !PT ;  /* 0x00000005ac047209 */ /* 0x000fc40007810000 */
[----:B------:R-:W-:Y:S01]  /*4910*/  FMNMX.FTZ R5, R162, R9, !PT ;  /* 0x00000009a2057209 */ /* 0x000fe20007810000 */
[----:B------:R-:W-:Y:S01]  /*4920*/  IMAD.WIDE.U32 R48, R13, -0x2daee0ad, RZ ;  /* 0xd2511f530d307825 */ /* 0x000fe200078e00ff */
[----:B------:R-:W-:Y:S02]  /*4930*/  FMNMX.FTZ R4, R167, R4, !PT ;  /* 0x00000004a7047209 */ /* 0x000fe40007810000 */
[----:B------:R-:W-:Y:S02]  /*4940*/  FMNMX.FTZ R5, R180, R5, !PT ;  /* 0x00000005b4057209 */ /* 0x000fe40007810000 */
[----:B------:R-:W-:Y:S02]  /*4950*/  FMNMX.FTZ R4, R166, R4, !PT ;  /* 0x00000004a6047209 */ /* 0x000fe40007810000 */
[----:B------:R-:W-:Y:S02]  /*4960*/  FMNMX.FTZ R5, R181, R5, !PT ;  /* 0x00000005b5057209 */ /* 0x000fe40007810000 */
[----:B--2---:R-:W-:-:S02]  /*4970*/  FMNMX.FTZ R69, R8, R69, !PT ;  /* 0x0000004508457209 */ /* 0x004fc40007810000 */
[----:B------:R-:W-:Y:S02]  /*4980*/  FMNMX.FTZ R8, R207, R4, !PT ;  /* 0x00000004cf087209 */ /* 0x000fe40007810000 */
[----:B------:R-:W-:Y:S01]  /*4990*/  FMNMX.FTZ R4, R178, R5, !PT ;  /* 0x00000005b2047209 */ /* 0x000fe20007810000 */
[----:B------:R-:W2:Y:S01]  /*49a0*/  SHFL.BFLY PT, R16, R69, 0x1, 0x1f ;  /* 0x0c201f0045107f89 */ /* 0x000ea200000e0000 */
[----:B-1----:R-:W-:Y:S02]  /*49b0*/  FMNMX.FTZ R70, R70, R11, !PT ;  /* 0x0000000b46467209 */ /* 0x002fe40007810000 */
[----:B------:R-:W-:Y:S02]  /*49c0*/  FMNMX.FTZ R4, R179, R4, !PT ;  /* 0x00000004b3047209 */ /* 0x000fe40007810000 */
[----:B------:R-:W-:Y:S01]  /*49d0*/  LOP3.LUT R7, R7, UR11, R54, 0x96, !PT ;  /* 0x0000000b07077c12 */ /* 0x000fe2000f8e9636 */
[C---:B------:R-:W-:Y:S01]  /*49e0*/  FMUL.FTZ R5, R70.reuse, c[0x0][0x23c] ;  /* 0x00008f0046057a20 */ /* 0x040fe20000410000 */
[----:B------:R-:W-:Y:S01]  /*49f0*/  LOP3.LUT R9, R43, UR9, R6, 0x96, !PT ;  /* 0x000000092b097c12 */ /* 0x000fe2000f8e9606 */
[----:B------:R-:W1:Y:S01]  /*4a00*/  SHFL.BFLY PT, R17, R4, 0x2, 0x1f ;  /* 0x0c401f0004117f89 */ /* 0x000e6200000e0000 */
[----:B------:R-:W-:Y:S01]  /*4a10*/  FSETP.NEU.FTZ.AND P1, PT, R70, -INF , PT ;  /* 0xff8000004600780b */ /* 0x000fe20003f3d000 */
[----:B------:R-:W-:Y:S01]  /*4a20*/  IMAD.WIDE.U32 R6, R7, -0x2daee0ad, RZ ;  /* 0xd2511f5307067825 */ /* 0x000fe200078e00ff */
[----:B------:R-:W-:-:S02]  /*4a30*/  FMNMX.FTZ R8, R209, R8, !PT ;  /* 0x00000008d1087209 */ /* 0x000fc40007810000 */
[----:B------:R-:W-:Y:S01]  /*4a40*/  FSEL R5, R5, RZ, P1 ;  /* 0x000000ff05057208 */ /* 0x000fe20000800000 */
[----:B------:R-:W-:Y:S01]  /*4a50*/  IMAD.WIDE.U32 R40, R9, -0x2daee0ad, RZ ;  /* 0xd2511f5309287825 */ /* 0x000fe200078e00ff */
[----:B------:R-:W-:Y:S02]  /*4a60*/  FMNMX.FTZ R10, R182, R8, !PT ;  /* 0x00000008b60a7209 */ /* 0x000fe40007810000 */
[----:B------:R-:W-:Y:S01]  /*4a70*/  LOP3.LUT R11, R7, UR8, R12, 0x96, !PT ;  /* 0x00000008070b7c12 */ /* 0x000fe2000f8e960c */
[----:B------:R-:W-:Y:S01]  /*4a80*/  IMAD.WIDE.U32 R8, R14, -0x2daee0ad, RZ ;  /* 0xd2511f530e087825 */ /* 0x000fe200078e00ff */
[----:B------:R-:W-:Y:S02]  /*4a90*/  LOP3.LUT R6, R41, UR6, R6, 0x96, !PT ;  /* 0x0000000629067c12 */ /* 0x000fe4000f8e9606 */
[----:B------:R-:W-:Y:S01]  /*4aa0*/  FMNMX.FTZ R10, R183, R10, !PT ;  /* 0x0000000ab70a7209 */ /* 0x000fe20007810000 */
[--C-:B------:R-:W-:Y:S01]  /*4ab0*/  FFMA.FTZ R7, R66, c[0x0][0x23c], -R5.reuse ;  /* 0x00008f0042077a23 */ /* 0x100fe20000010805 */
[----:B------:R-:W-:Y:S01]  /*4ac0*/  LOP3.LUT R28, R9, UR12, R58, 0x96, !PT ;  /* 0x0000000c091c7c12 */ /* 0x000fe2000f8e963a */
[----:B------:R-:W-:Y:S01]  /*4ad0*/  FFMA.FTZ R9, R67, c[0x0][0x23c], -R5 ;  /* 0x00008f0043097a23 */ /* 0x000fe20000010805 */
[----:B--2---:R-:W-:Y:S01]  /*4ae0*/  FMNMX.FTZ R69, R69, R16, !PT ;  /* 0x0000001045457209 */ /* 0x004fe20007810000 */
[----:B------:R2:W-:Y:S01]  /*4af0*/  MUFU.EX2 R244, R7 ;  /* 0x0000000700f47308 */ /* 0x0005e20000000800 */
[----:B------:R-:W3:Y:S01]  /*4b00*/  SHFL.BFLY PT, R15, R10, 0x2, 0x1f ;  /* 0x0c401f000a0f7f89 */ /* 0x000ee200000e0000 */
[----:B------:R-:W-:Y:S01]  /*4b10*/  IMAD.WIDE.U32 R30, R11, -0x326172a9, RZ ;  /* 0xcd9e8d570b1e7825 */ /* 0x000fe200078e00ff */
[----:B------:R-:W-:-:S02]  /*4b20*/  LOP3.LUT R19, R49, UR10, R8, 0x96, !PT ;  /* 0x0000000a31137c12 */ /* 0x000fc4000f8e9608 */
[----:B------:R-:W-:-:S03]  /*4b30*/  FSETP.NEU.FTZ.AND P1, PT, R69, -INF , PT ;  /* 0xff8000004500780b */ /* 0x000fc60003f3d000 */
[----:B------:R4:W-:Y:S01]  /*4b40*/  MUFU.EX2 R243, R9 ;  /* 0x0000000900f37308 */ /* 0x0009e20000000800 */
[----:B------:R-:W-:-:S04]  /*4b50*/  IMAD.WIDE.U32 R120, R19, -0x326172a9, RZ ;  /* 0xcd9e8d5713787825 */ /* 0x000fc800078e00ff */
[----:B--2---:R-:W-:-:S05]  /*4b60*/  IMAD.WIDE.U32 R6, R6, -0x326172a9, RZ ;  /* 0xcd9e8d5706067825 */ /* 0x004fca00078e00ff */
[C---:B------:R-:W-:Y:S02]  /*4b70*/  LOP3.LUT R11, R6.reuse, 0xffff, RZ, 0xc0, !PT ;  /* 0x0000ffff060b7812 */ /* 0x040fe400078ec0ff */
[----:B------:R-:W-:Y:S02]  /*4b80*/  LOP3.LUT R14, R6, 0xff, RZ, 0xc0, !PT ;  /* 0x000000ff060e7812 */ /* 0x000fe400078ec0ff */
[--C-:B----4-:R-:W-:Y:S02]  /*4b90*/  SHF.R.U32.HI R9, RZ, 0x10, R6.reuse ;  /* 0x00000010ff097819 */ /* 0x110fe40000011606 */
[----:B------:R-:W-:Y:S02]  /*4ba0*/  SHF.R.U32.HI R13, RZ, 0x18, R6 ;  /* 0x00000018ff0d7819 */ /* 0x000fe40000011606 */
[----:B-1----:R-:W-:Y:S01]  /*4bb0*/  FMNMX.FTZ R6, R4, R17, !PT ;  /* 0x0000001104067209 */ /* 0x002fe20007810000 */
[----:B------:R-:W-:Y:S01]  /*4bc0*/  FMUL.FTZ R4, R69, c[0x0][0x23c] ;  /* 0x00008f0045047a20 */ /* 0x000fe20000410000 */
[----:B------:R-:W-:Y:S01]  /*4bd0*/  LOP3.LUT R8, R7, UR17, R30, 0x96, !PT ;  /* 0x0000001107087c12 */ /* 0x000fe2000f8e961e */
[----:B------:R-:W-:Y:S01]  /*4be0*/  FFMA.FTZ R7, R64, c[0x0][0x23c], -R5 ;  /* 0x00008f0040077a23 */ /* 0x000fe20000010805 */
[----:B------:R-:W-:Y:S01]  /*4bf0*/  SHF.R.U32.HI R12, RZ, 0x8, R11 ;  /* 0x00000008ff0c7819 */ /* 0x000fe2000001160b */
[----:B------:R-:W1:Y:S01]  /*4c00*/  SHFL.BFLY PT, R18, R6, 0x1, 0x1f ;  /* 0x0c201f0006127f89 */ /* 0x000e6200000e0000 */
[----:B------:R-:W-:Y:S01]  /*4c10*/  FSEL R4, R4, RZ, P1 ;  /* 0x000000ff04047208 */ /* 0x000fe20000800000 */
[----:B------:R2:W-:Y:S01]  /*4c20*/  MUFU.EX2 R239, R7 ;  /* 0x0000000700ef7308 */ /* 0x0005e20000000800 */
[----:B---3--:R-:W-:-:S02]  /*4c30*/  FMNMX.FTZ R11, R10, R15, !PT ;  /* 0x0000000f0a0b7209 */ /* 0x008fc40007810000 */
[----:B------:R-:W-:Y:S01]  /*4c40*/  PRMT R15, R14, 0x5410, R12 ;  /* 0x000054100e0f7816 */ /* 0x000fe2000000000c */
[----:B------:R-:W-:Y:S01]  /*4c50*/  FFMA.FTZ R10, R68, c[0x0][0x23c], -R4 ;  /* 0x00008f00440a7a23 */ /* 0x000fe20000010804 */
[----:B------:R-:W-:Y:S01]  /*4c60*/  SHF.R.U32.HI R12, RZ, 0x18, R8 ;  /* 0x00000018ff0c7819 */ /* 0x000fe20000011608 */
[----:B------:R-:W-:Y:S02]  /*4c70*/  FFMA.FTZ R0, R72, c[0x0][0x23c], -R4 ;  /* 0x00008f0048007a23 */ /* 0x000fe40000010804 */
[----:B------:R3:W-:Y:S01]  /*4c80*/  MUFU.EX2 R237, R10 ;  /* 0x0000000a00ed7308 */ /* 0x0007e20000000800 */
[----:B------:R-:W-:Y:S02]  /*4c90*/  IMAD R68, R132, 0x10000, R132 ;  /* 0x0001000084447824 */ /* 0x000fe400078e0284 */
[----:B------:R-:W-:-:S03]  /*4ca0*/  FFMA.FTZ R3, R73, c[0x0][0x23c], -R4 ;  /* 0x00008f0049037a23 */ /* 0x000fc60000010804 */
[--C-:B------:R-:W-:Y:S01]  /*4cb0*/  HSET2.LE.AND R2, R15, R68.reuse, PT ;  /* 0x000000440f027233 */ /* 0x100fe20003803000 */
[----:B--2---:R-:W-:Y:S01]  /*4cc0*/  LOP3.LUT R7, R9, 0xff, RZ, 0xc0, !PT ;  /* 0x000000ff09077812 */ /* 0x004fe200078ec0ff */
[----:B------:R-:W-:Y:S01]  /*4cd0*/  FFMA.FTZ R9, R65, c[0x0][0x23c], -R5 ;  /* 0x00008f0041097a23 */ /* 0x000fe20000010805 */
[----:B------:R2:W-:Y:S02]  /*4ce0*/  MUFU.EX2 R235, R0 ;  /* 0x0000000000eb7308 */ /* 0x0005e40000000800 */
[----:B------:R-:W-:Y:S02]  /*4cf0*/  PRMT R14, R7, 0x5410, R13 ;  /* 0x00005410070e7816 */ /* 0x000fe4000000000d */
[----:B------:R-:W-:Y:S02]  /*4d00*/  LOP3.LUT R7, R8, 0xffff, RZ, 0xc0, !PT ;  /* 0x0000ffff08077812 */ /* 0x000fe400078ec0ff */
[----:B-1----:R-:W-:Y:S01]  /*4d10*/  FMNMX.FTZ R72, R6, R18, !PT ;  /* 0x0000001206487209 */ /* 0x002fe20007810000 */
[----:B------:R-:W-:Y:S01]  /*4d20*/  HSET2.LE.AND R6, R14, R68, PT ;  /* 0x000000440e067233 */ /* 0x000fe20003803000 */
[----:B------:R1:W4:Y:S01]  /*4d30*/  MUFU.EX2 R238, R9 ;  /* 0x0000000900ee7308 */ /* 0x0003220000000800 */
[----:B---3--:R-:W-:-:S02]  /*4d40*/  SHF.R.U32.HI R10, RZ, 0x8, R7 ;  /* 0x00000008ff0a7819 */ /* 0x008fc40000011607 */
[----:B------:R-:W-:Y:S02]  /*4d50*/  LOP3.LUT R13, R8, 0xff, RZ, 0xc0, !PT ;  /* 0x000000ff080d7812 */ /* 0x000fe400078ec0ff */
[C---:B------:R-:W-:Y:S02]  /*4d60*/  FSETP.NEU.FTZ.AND P1, PT, R72.reuse, -INF , PT ;  /* 0xff8000004800780b */ /* 0x040fe40003f3d000 */
[----:B------:R-:W-:Y:S01]  /*4d70*/  PRMT R17, R13, 0x5410, R10 ;  /* 0x000054100d117816 */ /* 0x000fe2000000000a */
[----:B--2---:R-:W-:Y:S01]  /*4d80*/  FMUL.FTZ R0, R72, c[0x0][0x23c] ;  /* 0x00008f0048007a20 */ /* 0x004fe20000410000 */
[----:B------:R4:W-:Y:S04]  /*4d90*/  MUFU.EX2 R234, R3 ;  /* 0x0000000300ea7308 */ /* 0x0009e80000000800 */
[----:B------:R-:W-:-:S02]  /*4da0*/  FSEL R0, R0, RZ, P1 ;  /* 0x000000ff00007208 */ /* 0x000fc40000800000 */
[----:B-1----:R-:W-:Y:S01]  /*4db0*/  SHF.R.U32.HI R9, RZ, 0x10, R8 ;  /* 0x00000010ff097819 */ /* 0x002fe20000011608 */
[----:B------:R-:W-:-:S03]  /*4dc0*/  FFMA.FTZ R8, R71, c[0x0][0x23c], -R4 ;  /* 0x00008f0047087a23 */ /* 0x000fc60000010804 */
[----:B------:R-:W-:Y:S01]  /*4dd0*/  LOP3.LUT R7, R9, 0xff, RZ, 0xc0, !PT ;  /* 0x000000ff09077812 */ /* 0x000fe200078ec0ff */
[----:B------:R1:W2:Y:S01]  /*4de0*/  MUFU.EX2 R236, R8 ;  /* 0x0000000800ec7308 */ /* 0x0002a20000000800 */
[----:B------:R-:W3:Y:S02]  /*4df0*/  SHFL.BFLY PT, R9, R11, 0x1, 0x1f ;  /* 0x0c201f000b097f89 */ /* 0x000ee400000e0000 */
[----:B------:R-:W-:Y:S01]  /*4e00*/  PRMT R16, R7, 0x5410, R12 ;  /* 0x0000541007107816 */ /* 0x000fe2000000000c */
[----:B------:R-:W-:Y:S01]  /*4e10*/  IMAD.WIDE.U32 R12, R28, -0x326172a9, RZ ;  /* 0xcd9e8d571c0c7825 */ /* 0x000fe200078e00ff */
[----:B----4-:R-:W-:-:S04]  /*4e20*/  F2FP.PACK_AB R3, R238, R239 ;  /* 0x000000efee03723e */ /* 0x010fc800000000ff */
[----:B------:R-:W-:Y:S01]  /*4e30*/  LOP3.LUT R10, R2, R3, RZ, 0xc0, !PT ;  /* 0x00000003020a7212 */ /* 0x000fe200078ec0ff */
[----:B------:R-:W-:Y:S01]  /*4e40*/  HSET2.LE.AND R2, R17, R68, PT ;  /* 0x0000004411027233 */ /* 0x000fe20003803000 */
[----:B------:R-:W-:Y:S02]  /*4e50*/  F2FP.PACK_AB R3, R243, R244 ;  /* 0x000000f4f303723e */ /* 0x000fe400000000ff */
[----:B------:R-:W-:Y:S01]  /*4e60*/  LOP3.LUT R13, R13, UR11, R240, 0x96, !PT ;  /* 0x0000000b0d0d7c12 */ /* 0x000fe2000f8e96f0 */
[----:B-1----:R-:W-:Y:S01]  /*4e70*/  FFMA.FTZ R8, R77, c[0x0][0x23c], -R0 ;  /* 0x00008f004d087a23 */ /* 0x002fe20000010800 */
[----:B--2---:R-:W-:-:S03]  /*4e80*/  F2FP.PACK_AB R7, R236, R237 ;  /* 0x000000edec07723e */ /* 0x004fc600000000ff */
[----:B------:R1:W-:Y:S01]  /*4e90*/  MUFU.EX2 R233, R8 ;  /* 0x0000000800e97308 */ /* 0x0003e20000000800 */
[----:B---3--:R-:W-:Y:S02]  /*4ea0*/  FMNMX.FTZ R71, R11, R9, !PT ;  /* 0x000000090b477209 */ /* 0x008fe40007810000 */
[----:B------:R-:W-:Y:S01]  /*4eb0*/  LOP3.LUT R11, R6, R7, RZ, 0xc0, !PT ;  /* 0x00000007060b7212 */ /* 0x000fe200078ec0ff */
[----:B------:R-:W-:Y:S01]  /*4ec0*/  HSET2.LE.AND R6, R16, R68, PT ;  /* 0x0000004410067233 */ /* 0x000fe20003803000 */
[----:B------:R-:W-:Y:S02]  /*4ed0*/  F2FP.PACK_AB R7, R234, R235 ;  /* 0x000000ebea07723e */ /* 0x000fe400000000ff */
[----:B------:R-:W-:Y:S02]  /*4ee0*/  FSETP.NEU.FTZ.AND P1, PT, R71, -INF , PT ;  /* 0xff8000004700780b */ /* 0x000fe40003f3d000 */
[----:B------:R-:W-:Y:S01]  /*4ef0*/  LOP3.LUT R9, R6, R7, RZ, 0xc0, !PT ;  /* 0x0000000706097212 */ /* 0x000fe200078ec0ff */
[----:B------:R-:W-:-:S04]  /*4f00*/  IMAD.WIDE.U32 R6, R13, -0x2daee0ad, RZ ;  /* 0xd2511f530d067825 */ /* 0x000fc800078e00ff */
[----:B-1----:R-:W-:-:S04]  /*4f10*/  FFMA.FTZ R8, R74, c[0x0][0x23c], -R0 ;  /* 0x00008f004a087a23 */ /* 0x002fc80000010800 */
[----:B------:R1:W-:Y:S02]  /*4f20*/  MUFU.EX2 R232, R8 ;  /* 0x0000000800e87308 */ /* 0x0003e40000000800 */
[----:B-1----:R-:W-:Y:S01]  /*4f30*/  LOP3.LUT R8, R2, R3, RZ, 0xc0, !PT ;  /* 0x0000000302087212 */ /* 0x002fe200078ec0ff */
[----:B------:R-:W-:Y:S01]  /*4f40*/  FFMA.FTZ R3, R78, c[0x0][0x23c], -R0 ;  /* 0x00008f004e037a23 */ /* 0x000fe20000010800 */
[----:B------:R-:W-:Y:S01]  /*4f50*/  LOP3.LUT R2, R121, UR9, R12, 0x96, !PT ;  /* 0x0000000979027c12 */ /* 0x000fe2000f8e960c */
[----:B------:R-:W-:-:S03]  /*4f60*/  FFMA.FTZ R12, R76, c[0x0][0x23c], -R0 ;  /* 0x00008f004c0c7a23 */ /* 0x000fc60000010800 */
[----:B------:R1:W-:Y:S01]  /*4f70*/  MUFU.EX2 R230, R3 ;  /* 0x0000000300e67308 */ /* 0x0003e20000000800 */
[----:B------:R-:W-:Y:S01]  /*4f80*/  IMAD.WIDE.U32 R116, R2, -0x2daee0ad, RZ ;  /* 0xd2511f5302747825 */ /* 0x000fe200078e00ff */
[C---:B------:R-:W-:Y:S06]  /*4f90*/  HMMA.16816.F32 R80, R8.reuse, R20, RZ ;  /* 0x000000140850723c */ /* 0x040fec00000018ff */
[----:B------:R2:W3:Y:S02]  /*4fa0*/  MUFU.EX2 R231, R12 ;  /* 0x0000000c00e77308 */ /* 0x0004e40000000800 */
[----:B------:R-:W-:Y:S01]  /*4fb0*/  HMMA.16816.F32 R88, R8, R24, RZ ;  /* 0x000000180858723c */ /* 0x000fe200000018ff */
[----:B-1----:R-:W-:-:S07]  /*4fc0*/  FMUL.FTZ R3, R71, c[0x0][0x23c] ;  /* 0x00008f0047037a20 */ /* 0x002fce0000410000 */
[C---:B------:R-:W-:Y:S01]  /*4fd0*/  HMMA.16816.F32 R84, R8.reuse, R32, RZ ;  /* 0x000000200854723c */ /* 0x040fe200000018ff */
[----:B------:R-:W-:Y:S02]  /*4fe0*/  FSEL R2, R3, RZ, P1 ;  /* 0x000000ff03027208 */ /* 0x000fe40000800000 */
[----:B------:R-:W-:Y:S02]  /*4ff0*/  LOP3.LUT R3, R117, UR6, R6, 0x96, !PT ;  /* 0x0000000675037c12 */ /* 0x000fe4000f8e9606 */
[----:B--2---:R-:W-:Y:S01]  /*5000*/  LOP3.LUT R12, R7, UR8, R48, 0x96, !PT ;  /* 0x00000008070c7c12 */ /* 0x004fe2000f8e9630 */
[----:B------:R-:W-:Y:S02]  /*5010*/  FFMA.FTZ R6, R92, c[0x0][0x23c], -R2 ;  /* 0x00008f005c067a23 */ /* 0x000fe40000010802 */
[----:B------:R-:W-:Y:S01]  /*5020*/  HMMA.16816.F32 R104, R8, R36, RZ ;  /* 0x000000240868723c */ /* 0x000fe200000018ff */
[----:B------:R-:W-:Y:S01]  /*5030*/  LDSM.16.MT88.4 R48, [R188+0x6800] ;  /* 0x00680000bc30783b */ /* 0x000fe20000004200 */
[----:B------:R1:W-:Y:S01]  /*5040*/  MUFU.EX2 R228, R6 ;  /* 0x0000000600e47308 */ /* 0x0003e20000000800 */
[----:B------:R-:W-:-:S04]  /*5050*/  IMAD.WIDE.U32 R28, R12, -0x326172a9, RZ ;  /* 0xcd9e8d570c1c7825 */ /* 0x000fc800078e00ff */
[----:B------:R-:W-:Y:S01]  /*5060*/  FFMA.FTZ R12, R93, c[0x0][0x23c], -R2 ;  /* 0x00008f005d0c7a23 */ /* 0x000fe20000010802 */
[C---:B------:R-:W-:Y:S03]  /*5070*/  HMMA.16816.F32 R108, R8.reuse, R22, RZ ;  /* 0x00000016086c723c */ /* 0x040fe600000018ff */
[----:B------:R2:W-:Y:S05]  /*5080*/  MUFU.EX2 R227, R12 ;  /* 0x0000000c00e37308 */ /* 0x0005ea0000000800 */
[----:B------:R-:W-:Y:S01]  /*5090*/  HMMA.16816.F32 R112, R8, R26, RZ ;  /* 0x0000001a0870723c */ /* 0x000fe200000018ff */
[----:B-1----:R-:W-:-:S05]  /*50a0*/  IMAD.WIDE.U32 R6, R3, -0x326172a9, RZ ;  /* 0xcd9e8d5703067825 */ /* 0x002fca00078e00ff */
[C---:B------:R-:W-:Y:S02]  /*50b0*/  LOP3.LUT R14, R6.reuse, 0xffff, RZ, 0xc0, !PT ;  /* 0x0000ffff060e7812 */ /* 0x040fe400078ec0ff */
[----:B------:R-:W-:Y:S01]  /*50c0*/  HMMA.16816.F32 R100, R8, R34, RZ ;  /* 0x000000220864723c */ /* 0x000fe200000018ff */
[----:B------:R-:W-:Y:S01]  /*50d0*/  LOP3.LUT R3, R7, UR17, R28, 0x96, !PT ;  /* 0x0000001107037c12 */ /* 0x000fe2000f8e961c */
[----:B------:R-:W-:Y:S01]  /*50e0*/  FFMA.FTZ R7, R79, c[0x0][0x23c], -R2 ;  /* 0x00008f004f077a23 */ /* 0x000fe20000010802 */
[----:B------:R-:W-:Y:S02]  /*50f0*/  LOP3.LUT R13, R6, 0xff, RZ, 0xc0, !PT ;  /* 0x000000ff060d7812 */ /* 0x000fe400078ec0ff */
[----:B------:R-:W-:Y:S01]  /*5100*/  SHF.R.U32.HI R14, RZ, 0x8, R14 ;  /* 0x00000008ff0e7819 */ /* 0x000fe2000001160e */
[----:B------:R1:W4:Y:S01]  /*5110*/  MUFU.EX2 R229, R7 ;  /* 0x0000000700e57308 */ /* 0x0003220000000800 */
[--C-:B--2---:R-:W-:Y:S02]  /*5120*/  SHF.R.U32.HI R12, RZ, 0x10, R6.reuse ;  /* 0x00000010ff0c7819 */ /* 0x104fe40000011606 */
[----:B------:R-:W-:-:S02]  /*5130*/  SHF.R.U32.HI R18, RZ, 0x18, R6 ;  /* 0x00000018ff127819 */ /* 0x000fc40000011606 */
[----:B------:R-:W-:Y:S02]  /*5140*/  PRMT R14, R13, 0x5410, R14 ;  /* 0x000054100d0e7816 */ /* 0x000fe4000000000e */
[----:B------:R-:W-:Y:S01]  /*5150*/  LOP3.LUT R17, R12, 0xff, RZ, 0xc0, !PT ;  /* 0x000000ff0c117812 */ /* 0x000fe200078ec0ff */
[----:B------:R-:W-:Y:S01]  /*5160*/  FFMA.FTZ R12, R94, c[0x0][0x23c], -R2 ;  /* 0x00008f005e0c7a23 */ /* 0x000fe20000010802 */
[C---:B------:R-:W-:Y:S01]  /*5170*/  LOP3.LUT R6, R3.reuse, 0xffff, RZ, 0xc0, !PT ;  /* 0x0000ffff03067812 */ /* 0x040fe200078ec0ff */
[----:B------:R-:W-:Y:S01]  /*5180*/  HMMA.16816.F32 R92, R8, R38, RZ ;  /* 0x00000026085c723c */ /* 0x000fe200000018ff */
[----:B------:R-:W-:Y:S01]  /*5190*/  LOP3.LUT R16, R3, 0xff, RZ, 0xc0, !PT ;  /* 0x000000ff03107812 */ /* 0x000fe200078ec0ff */
[----:B------:R2:W5:Y:S01]  /*51a0*/  MUFU.EX2 R226, R12 ;  /* 0x0000000c00e27308 */ /* 0x0005620000000800 */
[----:B------:R-:W-:Y:S02]  /*51b0*/  SHF.R.U32.HI R15, RZ, 0x18, R3 ;  /* 0x00000018ff0f7819 */ /* 0x000fe40000011603 */
[----:B------:R-:W-:-:S02]  /*51c0*/  SHF.R.U32.HI R13, RZ, 0x8, R6 ;  /* 0x00000008ff0d7819 */ /* 0x000fc40000011606 */
[----:B-1----:R-:W-:Y:S01]  /*51d0*/  SHF.R.U32.HI R7, RZ, 0x10, R3 ;  /* 0x00000010ff077819 */ /* 0x002fe20000011603 */
[--C-:B------:R-:W-:Y:S01]  /*51e0*/  HSET2.LE.AND R3, R14, R68.reuse, PT ;  /* 0x000000440e037233 */ /* 0x100fe20003803000 */
[----:B---3--:R-:W-:Y:S01]  /*51f0*/  F2FP.PACK_AB R6, R231, R230 ;  /* 0x000000e6e706723e */ /* 0x008fe200000000ff */
[----:B------:R-:W-:Y:S01]  /*5200*/  FFMA.FTZ R9, R61, c[0x0][0x23c], -R5 ;  /* 0x00008f003d097a23 */ /* 0x000fe20000010805 */
[----:B------:R-:W-:Y:S02]  /*5210*/  LOP3.LUT R7, R7, 0xff, RZ, 0xc0, !PT ;  /* 0x000000ff07077812 */ /* 0x000fe400078ec0ff */
[----:B------:R-:W-:Y:S01]  /*5220*/  PRMT R13, R16, 0x5410, R13 ;  /* 0x00005410100d7816 */ /* 0x000fe2000000000d */
[----:B------:R1:W-:Y:S01]  /*5230*/  MUFU.EX2 R222, R9 ;  /* 0x0000000900de7308 */ /* 0x0003e20000000800 */
[----:B------:R-:W-:Y:S02]  /*5240*/  PRMT R15, R7, 0x5410, R15 ;  /* 0x00005410070f7816 */ /* 0x000fe4000000000f */
[----:B------:R-:W-:Y:S01]  /*5250*/  LOP3.LUT R14, R3, R6, RZ, 0xc0, !PT ;  /* 0x00000006030e7212 */ /* 0x000fe200078ec0ff */
[--C-:B------:R-:W-:Y:S01]  /*5260*/  HSET2.LE.AND R7, R13, R68.reuse, PT ;  /* 0x000000440d077233 */ /* 0x100fe20003803000 */
[----:B--2---:R-:W-:Y:S01]  /*5270*/  PRMT R12, R17, 0x5410, R18 ;  /* 0x00005410110c7816 */ /* 0x004fe20000000012 */
[----:B------:R-:W-:Y:S01]  /*5280*/  HSET2.LE.AND R13, R15, R68, PT ;  /* 0x000000440f0d7233 */ /* 0x000fe20003803000 */
[----:B----4-:R-:W-:-:S02]  /*5290*/  F2FP.PACK_AB R6, R229, R227 ;  /* 0x000000e3e506723e */ /* 0x010fc400000000ff */
[----:B------:R-:W-:Y:S01]  /*52a0*/  IADD3 R8, R44, 0x1, RZ ;  /* 0x000000012c087810 */ /* 0x000fe20007ffe0ff */
[----:B------:R-:W-:Y:S01]  /*52b0*/  HSET2.LE.AND R3, R12, R68, PT ;  /* 0x000000440c037233 */ /* 0x000fe20003803000 */
[----:B------:R-:W-:Y:S02]  /*52c0*/  F2FP.PACK_AB R12, R232, R233 ;  /* 0x000000e9e80c723e */ /* 0x000fe400000000ff */
[----:B------:R-:W-:Y:S02]  /*52d0*/  LOP3.LUT R18, R47, UR25, R8, 0x96, !PT ;  /* 0x000000192f127c12 */ /* 0x000fe4000f8e9608 */
[----:B------:R-:W-:Y:S01]  /*52e0*/  LOP3.LUT R15, R3, R6, RZ, 0xc0, !PT ;  /* 0x00000006030f7212 */ /* 0x000fe200078ec0ff */
[--C-:B------:R-:W-:Y:S01]  /*52f0*/  FFMA.FTZ R3, R118, c[0x0][0x23c], -R5.reuse ;  /* 0x00008f0076037a23 */ /* 0x100fe20000010805 */
[----:B------:R-:W-:Y:S01]  /*5300*/  LOP3.LUT R12, R7, R12, RZ, 0xc0, !PT ;  /* 0x0000000c070c7212 */ /* 0x000fe200078ec0ff */
[----:B------:R-:W-:Y:S01]  /*5310*/  FFMA.FTZ R6, R60, c[0x0][0x23c], -R5 ;  /* 0x00008f003c067a23 */ /* 0x000fe20000010805 */
[----:B-----5:R-:W-:Y:S01]  /*5320*/  F2FP.PACK_AB R16, R226, R228 ;  /* 0x000000e4e210723e */ /* 0x020fe200000000ff */
[----:B------:R2:W-:Y:S01]  /*5330*/  MUFU.EX2 R225, R3 ;  /* 0x0000000300e17308 */ /* 0x0005e20000000800 */
[----:B-1----:R-:W-:Y:S01]  /*5340*/  FFMA.FTZ R9, R124, c[0x0][0x23c], -R4 ;  /* 0x00008f007c097a23 */ /* 0x002fe20000010804 */
[----:B------:R-:W1:Y:S01]  /*5350*/  LDSM.16.MT88.4 R44, [R186+0x6800] ;  /* 0x00680000ba2c783b */ /* 0x000e620000004200 */
[----:B------:R-:W-:Y:S01]  /*5360*/  LOP3.LUT R13, R13, R16, RZ, 0xc0, !PT ;  /* 0x000000100d0d7212 */ /* 0x000fe200078ec0ff */
[----:B------:R-:W-:-:S04]  /*5370*/  IMAD.WIDE.U32 R18, R18, -0x326172a9, RZ ;  /* 0xcd9e8d5712127825 */ /* 0x000fc800078e00ff */
[----:B------:R-:W3:Y:S02]  /*5380*/  MUFU.EX2 R223, R6 ;  /* 0x0000000600df7308 */ /* 0x000ee40000000800 */
[----:B------:R-:W-:Y:S01]  /*5390*/  HMMA.16816.F32 R96, R12, R20, RZ ;  /* 0x000000140c60723c */ /* 0x000fe200000018ff */
[----:B--2---:R-:W-:-:S05]  /*53a0*/  FFMA.FTZ R3, R62, c[0x0][0x23c], -R5 ;  /* 0x00008f003e037a23 */ /* 0x004fca0000010805 */
[----:B------:R-:W-:Y:S02]  /*53b0*/  MUFU.EX2 R221, R9 ;  /* 0x0000000900dd7308 */ /* 0x000fe40000000800 */
[C---:B------:R-:W-:Y:S06]  /*53c0*/  HMMA.16816.F32 R132, R12.reuse, R22, RZ ;  /* 0x000000160c84723c */ /* 0x040fec00000018ff */
[----:B------:R2:W-:Y:S02]  /*53d0*/  MUFU.EX2 R224, R3 ;  /* 0x0000000300e07308 */ /* 0x0005e40000000800 */
[C---:B------:R-:W-:Y:S08]  /*53e0*/  HMMA.16816.F32 R76, R12.reuse, R24, RZ ;  /* 0x000000180c4c723c */ /* 0x040ff000000018ff */
[----:B------:R-:W-:Y:S01]  /*53f0*/  HMMA.16816.F32 R144, R12, R26, RZ ;  /* 0x0000001a0c90723c */ /* 0x000fe200000018ff */
[----:B------:R-:W4:Y:S01]  /*5400*/  LDSM.16.MT88.4 R24, [R185+0x6800] ;  /* 0x00680000b918783b */ /* 0x000f220000004200 */
[----:B--2---:R-:W-:-:S06]  /*5410*/  LOP3.LUT R3, R31, UR7, R42, 0x96, !PT ;  /* 0x000000071f037c12 */ /* 0x004fcc000f8e962a */
[----:B------:R-:W-:Y:S01]  /*5420*/  HMMA.16816.F32 R64, R12, R32, RZ ;  /* 0x000000200c40723c */ /* 0x000fe200000018ff */
[----:B------:R-:W-:-:S07]  /*5430*/  IMAD.WIDE.U32 R6, R3, -0x2daee0ad, RZ ;  /* 0xd2511f5303067825 */ /* 0x000fce00078e00ff */
[C---:B------:R-:W-:Y:S01]  /*5440*/  HMMA.16816.F32 R140, R12.reuse, R34, RZ ;  /* 0x000000220c8c723c */ /* 0x040fe200000018ff */
[--C-:B------:R-:W-:Y:S02]  /*5450*/  SHF.R.U32.HI R8, RZ, 0x10, R6.reuse ;  /* 0x00000010ff087819 */ /* 0x100fe40000011606 */
[C---:B------:R-:W-:Y:S02]  /*5460*/  LOP3.LUT R3, R6.reuse, 0xffff, RZ, 0xc0, !PT ;  /* 0x0000ffff06037812 */ /* 0x040fe400078ec0ff */
[----:B------:R-:W-:Y:S02]  /*5470*/  LOP3.LUT R11, R6, 0xff, RZ, 0xc0, !PT ;  /* 0x000000ff060b7812 */ /* 0x000fe400078ec0ff */
[----:B------:R-:W-:Y:S01]  /*5480*/  SHF.R.U32.HI R9, RZ, 0x18, R6 ;  /* 0x00000018ff097819 */ /* 0x000fe20000011606 */
[----:B------:R-:W-:Y:S01]  /*5490*/  HMMA.16816.F32 R136, R12, R38, RZ ;  /* 0x000000260c88723c */ /* 0x000fe200000018ff */
[----:B------:R-:W-:Y:S01]  /*54a0*/  LOP3.LUT R6, R8, 0xff, RZ, 0xc0, !PT ;  /* 0x000000ff08067812 */ /* 0x000fe200078ec0ff */
[----:B------:R-:W-:Y:S01]  /*54b0*/  FFMA.FTZ R8, R63, c[0x0][0x23c], -R4 ;  /* 0x00008f003f087a23 */ /* 0x000fe20000010804 */
[----:B------:R-:W-:-:S02]  /*54c0*/  SHF.R.U32.HI R10, RZ, 0x8, R3 ;  /* 0x00000008ff0a7819 */ /* 0x000fc40000011603 */
[----:B------:R-:W-:Y:S01]  /*54d0*/  PRMT R17, R6, 0x5410, R9 ;  /* 0x0000541006117816 */ /* 0x000fe20000000009 */
[----:B------:R-:W-:Y:S01]  /*54e0*/  FFMA.FTZ R6, R119, c[0x0][0x23c], -R4 ;  /* 0x00008f0077067a23 */ /* 0x000fe20000010804 */
[----:B------:R-:W-:Y:S01]  /*54f0*/  LOP3.LUT R3, R7, UR16, R40, 0x96, !PT ;  /* 0x0000001007037c12 */ /* 0x000fe2000f8e9628 */
[----:B------:R2:W-:Y:S01]  /*5500*/  MUFU.EX2 R220, R8 ;  /* 0x0000000800dc7308 */ /* 0x0005e20000000800 */
[----:B------:R-:W-:Y:S01]  /*5510*/  PRMT R16, R11, 0x5410, R10 ;  /* 0x000054100b107816 */ /* 0x000fe2000000000a */
[----:B------:R-:W-:Y:S01]  /*5520*/  HMMA.16816.F32 R60, R12, R36, RZ ;  /* 0x000000240c3c723c */ /* 0x000fe200000018ff */
[C---:B------:R-:W-:Y:S01]  /*5530*/  LOP3.LUT R7, R3.reuse, 0xffff, RZ, 0xc0, !PT ;  /* 0x0000ffff03077812 */ /* 0x040fe200078ec0ff */
[----:B------:R-:W5:Y:S01]  /*5540*/  LDSM.16.MT88.4 R40, [R187+0x6800] ;  /* 0x00680000bb28783b */ /* 0x000f620000004200 */
[----:B------:R-:W-:Y:S02]  /*5550*/  LOP3.LUT R11, R3, 0xff, RZ, 0xc0, !PT ;  /* 0x000000ff030b7812 */ /* 0x000fe400078ec0ff */
[----:B------:R-:W-:Y:S01]  /*5560*/  SHF.R.U32.HI R10, RZ, 0x18, R3 ;  /* 0x00000018ff0a7819 */ /* 0x000fe20000011603 */
[----:B------:R1:W-:Y:S01]  /*5570*/  MUFU.EX2 R219, R6 ;  /* 0x0000000600db7308 */ /* 0x0003e20000000800 */
[----:B------:R-:W-:Y:S01]  /*5580*/  SHF.R.U32.HI R9, RZ, 0x8, R7 ;  /* 0x00000008ff097819 */ /* 0x000fe20000011607 */
[----:B------:R-:W-:Y:S01]  /*5590*/  FFMA.FTZ R13, R149, c[0x0][0x23c], -R0 ;  /* 0x00008f00950d7a23 */ /* 0x000fe20000010800 */
[----:B------:R-:W-:Y:S01]  /*55a0*/  LDSM.16.MT88.4 R36, [R187+0x7000] ;  /* 0x00700000bb24783b */ /* 0x000fe20000004200 */
[----:B--2---:R-:W-:-:S04]  /*55b0*/  FFMA.FTZ R8, R125, c[0x0][0x23c], -R4 ;  /* 0x00008f007d087a23 */ /* 0x004fc80000010804 */
[----:B------:R2:W-:Y:S01]  /*55c0*/  MUFU.EX2 R216, R13 ;  /* 0x0000000d00d87308 */ /* 0x0005e20000000800 */
[----:B-1----:R-:W-:Y:S01]  /*55d0*/  SHF.R.U32.HI R6, RZ, 0x10, R3 ;  /* 0x00000010ff067819 */ /* 0x002fe20000011603 */
[----:B------:R-:W-:-:S06]  /*55e0*/  HSET2.LE.AND R3, R16, R68, PT ;  /* 0x0000004410037233 */ /* 0x000fcc0003803000 */
[----:B------:R1:W1:Y:S01]  /*55f0*/  MUFU.EX2 R218, R8 ;  /* 0x0000000800da7308 */ /* 0x0002620000000800 */
[----:B------:R-:W-:Y:S02]  /*5600*/  LOP3.LUT R7, R6, 0xff, RZ, 0xc0, !PT ;  /* 0x000000ff06077812 */ /* 0x000fe400078ec0ff */
[----:B---3--:R-:W-:Y:S01]  /*5610*/  F2FP.PACK_AB R6, R222, R223 ;  /* 0x000000dfde06723e */ /* 0x008fe200000000ff */
[----:B--2---:R-:W-:-:S04]  /*5620*/  FFMA.FTZ R13, R151, c[0x0][0x23c], -R2 ;  /* 0x00008f00970d7a23 */ /* 0x004fc80000010802 */
[----:B------:R-:W-:Y:S01]  /*5630*/  MUFU.EX2 R213, R13 ;  /* 0x0000000d00d57308 */ /* 0x000fe20000000800 */
[----:B-1----:R-:W-:Y:S02]  /*5640*/  PRMT R8, R11, 0x5410, R9 ;  /* 0x000054100b087816 */ /* 0x002fe40000000009 */
[----:B------:R-:W-:Y:S02]  /*5650*/  PRMT R9, R7, 0x5410, R10 ;  /* 0x0000541007097816 */ /* 0x000fe4000000000a */
[----:B------:R-:W-:Y:S01]  /*5660*/  LOP3.LUT R10, R3, R6, RZ, 0xc0, !PT ;  /* 0x00000006030a7212 */ /* 0x000fe200078ec0ff */
[----:B------:R-:W-:Y:S01]  /*5670*/  FFMA.FTZ R6, R148, c[0x0][0x23c], -R0 ;  /* 0x00008f0094067a23 */ /* 0x000fe20000010800 */
[--C-:B------:R-:W-:Y:S01]  /*5680*/  HSET2.LE.AND R3, R17, R68.reuse, PT ;  /* 0x0000004411037233 */ /* 0x100fe20003803000 */
[----:B------:R-:W-:Y:S01]  /*5690*/  F2FP.PACK_AB R12, R218, R221 ;  /* 0x000000ddda0c723e */ /* 0x000fe200000000ff */
[--C-:B------:R-:W-:Y:S01]  /*56a0*/  HSET2.LE.AND R7, R8, R68.reuse, PT ;  /* 0x0000004408077233 */ /* 0x100fe20003803000 */
[----:B------:R1:W-:Y:S01]  /*56b0*/  MUFU.EX2 R215, R6 ;  /* 0x0000000600d77308 */ /* 0x0003e20000000800 */
[----:B------:R-:W-:Y:S01]  /*56c0*/  F2FP.PACK_AB R8, R224, R225 ;  /* 0x000000e1e008723e */ /* 0x000fe200000000ff */
[----:B------:R-:W-:-:S03]  /*56d0*/  HSET2.LE.AND R9, R9, R68, PT ;  /* 0x0000004409097233 */ /* 0x000fc60003803000 */
[----:B------:R-:W-:Y:S01]  /*56e0*/  LOP3.LUT R8, R7, R8, RZ, 0xc0, !PT ;  /* 0x0000000807087212 */ /* 0x000fe200078ec0ff */
[----:B------:R-:W-:Y:S01]  /*56f0*/  FFMA.FTZ R7, R126, c[0x0][0x23c], -R0 ;  /* 0x00008f007e077a23 */ /* 0x000fe20000010800 */
[----:B------:R-:W-:-:S03]  /*5700*/  LOP3.LUT R9, R9, R12, RZ, 0xc0, !PT ;  /* 0x0000000c09097212 */ /* 0x000fc600078ec0ff */
[----:B------:R2:W-:Y:S01]  /*5710*/  MUFU.EX2 R214, R7 ;  /* 0x0000000700d67308 */ /* 0x0005e20000000800 */
[----:B-1----:R-:W-:-:S04]  /*5720*/  F2FP.PACK_AB R6, R219, R220 ;  /* 0x000000dcdb06723e */ /* 0x002fc800000000ff */
[----:B------:R-:W-:Y:S01]  /*5730*/  LOP3.LUT R11, R3, R6, RZ, 0xc0, !PT ;  /* 0x00000006030b7212 */ /* 0x000fe200078ec0ff */
[----:B------:R-:W-:Y:S01]  /*5740*/  FFMA.FTZ R3, R127, c[0x0][0x23c], -R0 ;  /* 0x00008f007f037a23 */ /* 0x000fe20000010800 */
[----:B------:R-:W-:Y:S02]  /*5750*/  LOP3.LUT R6, R29, UR7, R120, 0x96, !PT ;  /* 0x000000071d067c12 */ /* 0x000fe4000f8e9678 */
[----:B------:R-:W1:Y:S01]  /*5760*/  LDSM.16.MT88.4 R28, [R185+0x7000] ;  /* 0x00700000b91c783b */ /* 0x000e620000004200 */
[----:B------:R3:W1:Y:S02]  /*5770*/  MUFU.EX2 R217, R3 ;  /* 0x0000000300d97308 */ /* 0x0006640000000800 */
[----:B--2---:R-:W-:Y:S01]  /*5780*/  IMAD.WIDE.U32 R6, R6, -0x2daee0ad, RZ ;  /* 0xd2511f5306067825 */ /* 0x004fe200078e00ff */
[----:B------:R-:W-:Y:S04]  /*5790*/  HMMA.16816.F32 R128, R8, R44, R84 ;  /* 0x0000002c0880723c */ /* 0x000fe80000001854 */
[----:B------:R-:W-:-:S02]  /*57a0*/  LOP3.LUT R12, R6, 0xffff, RZ, 0xc0, !PT ;  /* 0x0000ffff060c7812 */ /* 0x000fc400078ec0ff */
[----:B------:R-:W-:Y:S02]  /*57b0*/  LOP3.LUT R14, R6, 0xff, RZ, 0xc0, !PT ;  /* 0x000000ff060e7812 */ /* 0x000fe400078ec0ff */
[----:B------:R-:W-:Y:S01]  /*57c0*/  SHF.R.U32.HI R20, RZ, 0x18, R6 ;  /* 0x00000018ff147819 */ /* 0x000fe20000011606 */
[C---:B----4-:R-:W-:Y:S01]  /*57d0*/  HMMA.16816.F32 R80, R8.reuse, R24, R80 ;  /* 0x000000180850723c */ /* 0x050fe20000001850 */
[----:B------:R-:W-:Y:S02]  /*57e0*/  SHF.R.U32.HI R12, RZ, 0x8, R12 ;  /* 0x00000008ff0c7819 */ /* 0x000fe4000001160c */
[----:B---3--:R-:W-:Y:S02]  /*57f0*/  LOP3.LUT R3, R19, UR15, R56, 0x96, !PT ;  /* 0x0000000f13037c12 */ /* 0x008fe4000f8e9638 */
[----:B------:R-:W-:Y:S01]  /*5800*/  PRMT R14, R14, 0x5410, R12 ;  /* 0x000054100e0e7816 */ /* 0x000fe2000000000c */
[--C-:B------:R-:W-:Y:S02]  /*5810*/  FFMA.FTZ R12, R157, c[0x0][0x23c], -R2.reuse ;  /* 0x00008f009d0c7a23 */ /* 0x100fe40000010802 */
[----:B------:R-:W-:Y:S01]  /*5820*/  HMMA.16816.F32 R120, R8, R48, R88 ;  /* 0x000000300878723c */ /* 0x000fe20000001858 */
[----:B------:R-:W-:Y:S01]  /*5830*/  IMAD.WIDE.U32 R22, R3, -0x2daee0ad, RZ ;  /* 0xd2511f5303167825 */ /* 0x000fe200078e00ff */
[----:B------:R-:W-:Y:S03]  /*5840*/  MUFU.EX2 R157, R12 ;  /* 0x0000000c009d7308 */ /* 0x000fe60000000800 */
[----:B------:R-:W-:Y:S01]  /*5850*/  FFMA.FTZ R3, R152, c[0x0][0x23c], -R2 ;  /* 0x00008f0098037a23 */ /* 0x000fe20000010802 */
[----:B------:R-:W-:-:S02]  /*5860*/  LOP3.LUT R21, R23, UR12, R52, 0x96, !PT ;  /* 0x0000000c17157c12 */ /* 0x000fc4000f8e9634 */
[C---:B-----5:R-:W-:Y:S02]  /*5870*/  HMMA.16816.F32 R104, R8.reuse, R40, R104 ;  /* 0x000000280868723c */ /* 0x060fe40000001868 */
[----:B------:R2:W-:Y:S06]  /*5880*/  MUFU.EX2 R212, R3 ;  /* 0x0000000300d47308 */ /* 0x0005ec0000000800 */
[C---:B------:R-:W-:Y:S08]  /*5890*/  HMMA.16816.F32 R84, R8.reuse, R26, R108 ;  /* 0x0000001a0854723c */ /* 0x040ff0000000186c */
[----:B------:R-:W-:Y:S01]  /*58a0*/  HMMA.16816.F32 R112, R8, R50, R112 ;  /* 0x000000320870723c */ /* 0x000fe20000001870 */
[----:B--2---:R-:W-:-:S02]  /*58b0*/  LOP3.LUT R3, R7, UR16, R116, 0x96, !PT ;  /* 0x0000001007037c12 */ /* 0x004fc4000f8e9674 */
[----:B------:R-:W-:Y:S01]  /*58c0*/  SHF.R.U32.HI R7, RZ, 0x10, R6 ;  /* 0x00000010ff077819 */ /* 0x000fe20000011606 */
[----:B------:R-:W-:Y:S01]  /*58d0*/  FFMA.FTZ R6, R150, c[0x0][0x23c], -R2 ;  /* 0x00008f0096067a23 */ /* 0x000fe20000010802 */
[----:B------:R-:W-:-:S03]  /*58e0*/  LOP3.LUT R17, R3, 0xff, RZ, 0xc0, !PT ;  /* 0x000000ff03117812 */ /* 0x000fc600078ec0ff */
[C---:B------:R-:W-:Y:S01]  /*58f0*/  HMMA.16816.F32 R116, R8.reuse, R46, R100 ;  /* 0x0000002e0874723c */ /* 0x040fe20000001864 */
[----:B------:R-:W-:Y:S01]  /*5900*/  LOP3.LUT R15, R7, 0xff, RZ, 0xc0, !PT ;  /* 0x000000ff070f7812 */ /* 0x000fe200078ec0ff */
[----:B------:R2:W3:Y:S01]  /*5910*/  MUFU.EX2 R211, R6 ;  /* 0x0000000600d37308 */ /* 0x0004e20000000800 */
[----:B------:R-:W-:Y:S02]  /*5920*/  LOP3.LUT R7, R3, 0xffff, RZ, 0xc0, !PT ;  /* 0x0000ffff03077812 */ /* 0x000fe400078ec0ff */
[----:B------:R-:W-:Y:S02]  /*5930*/  SHF.R.U32.HI R16, RZ, 0x18, R3 ;  /* 0x00000018ff107819 */ /* 0x000fe40000011603 */
[----:B------:R-:W-:Y:S01]  /*5940*/  SHF.R.U32.HI R13, RZ, 0x8, R7 ;  /* 0x00000008ff0d7819 */ /* 0x000fe20000011607 */
[----:B------:R-:W-:Y:S01]  /*5950*/  HMMA.16816.F32 R92, R8, R42, R92 ;  /* 0x0000002a085c723c */ /* 0x000fe2000000185c */
[----:B------:R-:W-:Y:S02]  /*5960*/  PRMT R12, R15, 0x5410, R20 ;  /* 0x000054100f0c7816 */ /* 0x000fe40000000014 */
[----:B------:R-:W-:-:S02]  /*5970*/  PRMT R13, R17, 0x5410, R13 ;  /* 0x00005410110d7816 */ /* 0x000fc4000000000d */
[--C-:B------:R-:W-:Y:S02]  /*5980*/  LOP3.LUT R17, R55, UR13, R18.reuse, 0x96, !PT ;  /* 0x0000000d37117c12 */ /* 0x100fe4000f8e9612 */
[--C-:B------:R-:W-:Y:S01]  /*5990*/  FFMA.FTZ R8, R156, c[0x0][0x23c], -R5.reuse ;  /* 0x00008f009c087a23 */ /* 0x100fe20000010805 */
[----:B------:R-:W-:Y:S01]  /*59a0*/  LOP3.LUT R10, R241, UR13, R18, 0x96, !PT ;  /* 0x0000000df10a7c12 */ /* 0x000fe2000f8e9612 */
[----:B------:R-:W-:Y:S01]  /*59b0*/  FFMA.FTZ R9, R153, c[0x0][0x23c], -R5 ;  /* 0x00008f0099097a23 */ /* 0x000fe20000010805 */
[----:B--2---:R-:W-:Y:S01]  /*59c0*/  SHF.R.U32.HI R6, RZ, 0x10, R3 ;  /* 0x00000010ff067819 */ /* 0x004fe20000011603 */
[----:B------:R-:W-:Y:S01]  /*59d0*/  HSET2.LE.AND R3, R14, R68, PT ;  /* 0x000000440e037233 */ /* 0x000fe20003803000 */
[----:B------:R2:W-:Y:S02]  /*59e0*/  MUFU.EX2 R156, R8 ;  /* 0x00000008009c7308 */ /* 0x0005e40000000800 */
[----:B------:R-:W-:Y:S02]  /*59f0*/  LOP3.LUT R7, R6, 0xff, RZ, 0xc0, !PT ;  /* 0x000000ff06077812 */ /* 0x000fe400078ec0ff */
[----:B-1----:R-:W-:-:S02]  /*5a00*/  F2FP.PACK_AB R6, R214, R217 ;  /* 0x000000d9d606723e */ /* 0x002fc400000000ff */
[----:B------:R-:W-:Y:S01]  /*5a10*/  PRMT R16, R7, 0x5410, R16 ;  /* 0x0000541007107816 */ /* 0x000fe20000000010 */
[--C-:B------:R-:W-:Y:S01]  /*5a20*/  HSET2.LE.AND R7, R13, R68.reuse, PT ;  /* 0x000000440d077233 */ /* 0x100fe20003803000 */
[----:B------:R-:W-:Y:S01]  /*5a30*/  LOP3.LUT R14, R3, R6, RZ, 0xc0, !PT ;  /* 0x00000006030e7212 */ /* 0x000fe200078ec0ff */
[--C-:B------:R-:W-:Y:S01]  /*5a40*/  HSET2.LE.AND R3, R12, R68.reuse, PT ;  /* 0x000000440c037233 */ /* 0x100fe20003803000 */
[----:B---3--:R-:W-:Y:S01]  /*5a50*/  F2FP.PACK_AB R6, R211, R213 ;  /* 0x000000d5d306723e */ /* 0x008fe200000000ff */
[----:B------:R-:W-:Y:S01]  /*5a60*/  MUFU.EX2 R152, R9 ;  /* 0x0000000900987308 */ /* 0x000fe20000000800 */
[----:B------:R-:W-:Y:S02]  /*5a70*/  F2FP.PACK_AB R12, R216, R215 ;  /* 0x000000d7d80c723e */ /* 0x000fe400000000ff */
[----:B------:R-:W-:Y:S01]  /*5a80*/  LOP3.LUT R15, R3, R6, RZ, 0xc0, !PT ;  /* 0x00000006030f7212 */ /* 0x000fe200078ec0ff */
[----:B------:R-:W-:Y:S01]  /*5a90*/  HSET2.LE.AND R3, R16, R68, PT ;  /* 0x0000004410037233 */ /* 0x000fe20003803000 */
[----:B------:R-:W-:Y:S01]  /*5aa0*/  F2FP.PACK_AB R6, R157, R212 ;  /* 0x000000d49d06723e */ /* 0x000fe200000000ff */
[----:B------:R-:W-:Y:S01]  /*5ab0*/  IMAD.WIDE.U32 R16, R17, -0x2daee0ad, RZ ;  /* 0xd2511f5311107825 */ /* 0x000fe200078e00ff */
[----:B------:R-:W-:-:S02]  /*5ac0*/  LOP3.LUT R12, R7, R12, RZ, 0xc0, !PT ;  /* 0x0000000c070c7212 */ /* 0x000fc400078ec0ff */
[----:B------:R-:W-:Y:S01]  /*5ad0*/  LOP3.LUT R13, R3, R6, RZ, 0xc0, !PT ;  /* 0x00000006030d7212 */ /* 0x000fe200078ec0ff */
[----:B------:R-:W-:Y:S01]  /*5ae0*/  IMAD.WIDE.U32 R6, R21, -0x326172a9, RZ ;  /* 0xcd9e8d5715067825 */ /* 0x000fe200078e00ff */
[----:B------:R-:W-:Y:S02]  /*5af0*/  LOP3.LUT R3, R17, UR10, R22, 0x96, !PT ;  /* 0x0000000a11037c12 */ /* 0x000fe4000f8e9616 */
[----:B------:R-:W1:Y:S01]  /*5b00*/  LDSM.16.MT88.4 R20, [R188+0x7000] ;  /* 0x00700000bc14783b */ /* 0x000e620000004200 */
[----:B--2---:R-:W-:Y:S01]  /*5b10*/  FFMA.FTZ R8, R154, c[0x0][0x23c], -R5 ;  /* 0x00008f009a087a23 */ /* 0x004fe20000010805 */
[----:B------:R-:W-:Y:S01]  /*5b20*/  LOP3.LUT R7, R7, UR11, R54, 0x96, !PT ;  /* 0x0000000b07077c12 */ /* 0x000fe2000f8e9636 */
[----:B------:R-:W-:Y:S01]  /*5b30*/  IMAD.WIDE.U32 R52, R3, -0x326172a9, RZ ;  /* 0xcd9e8d5703347825 */ /* 0x000fe200078e00ff */
[----:B------:R-:W-:Y:S01]  /*5b40*/  HMMA.16816.F32 R76, R12, R48, R76 ;  /* 0x000000300c4c723c */ /* 0x000fe2000000184c */
[----:B------:R2:W-:Y:S02]  /*5b50*/  MUFU.EX2 R154, R8 ;  /* 0x00000008009a7308 */ /* 0x0005e40000000800 */
[----:B------:R-:W-:Y:S01]  /*5b60*/  IMAD.WIDE.U32 R54, R10, -0x2daee0ad, RZ ;  /* 0xd2511f530a367825 */ /* 0x000fe200078e00ff */
[----:B------:R-:W-:-:S03]  /*5b70*/  LOP3.LUT R3, R53, UR9, R6, 0x96, !PT ;  /* 0x0000000935037c12 */ /* 0x000fc6000f8e9606 */
[----:B------:R-:W-:Y:S01]  /*5b80*/  IMAD.WIDE.U32 R6, R7, -0x2daee0ad, RZ ;  /* 0xd2511f5307067825 */ /* 0x000fe200078e00ff */
[----:B------:R-:W-:Y:S03]  /*5b90*/  HMMA.16816.F32 R64, R12, R44, R64 ;  /* 0x0000002c0c40723c */ /* 0x000fe60000001840 */
[----:B------:R-:W-:Y:S01]  /*5ba0*/  IMAD.WIDE.U32 R48, R3, -0x2daee0ad, RZ ;  /* 0xd2511f5303307825 */ /* 0x000fe200078e00ff */
[----:B------:R-:W-:-:S03]  /*5bb0*/  LOP3.LUT R7, R7, UR8, R16, 0x96, !PT ;  /* 0x0000000807077c12 */ /* 0x000fc6000f8e9610 */
[----:B------:R-:W-:Y:S01]  /*5bc0*/  FFMA.FTZ R10, R155, c[0x0][0x23c], -R5 ;  /* 0x00008f009b0a7a23 */ /* 0x000fe20000010805 */
[----:B------:R-:W-:Y:S01]  /*5bd0*/  LOP3.LUT R3, R49, UR6, R6, 0x96, !PT ;  /* 0x0000000631037c12 */ /* 0x000fe2000f8e9606 */
[----:B------:R-:W-:Y:S01]  /*5be0*/  IMAD.WIDE.U32 R34, R7, -0x326172a9, RZ ;  /* 0xcd9e8d5707227825 */ /* 0x000fe200078e00ff */
[----:B--2---:R-:W-:Y:S01]  /*5bf0*/  LOP3.LUT R8, R19, UR15, R210, 0x96, !PT ;  /* 0x0000000f13087c12 */ /* 0x004fe2000f8e96d2 */
[----:B------:R2:W-:Y:S01]  /*5c00*/  MUFU.EX2 R151, R10 ;  /* 0x0000000a00977308 */ /* 0x0005e20000000800 */
[----:B------:R-:W-:Y:S01]  /*5c10*/  HMMA.16816.F32 R124, R12, R40, R60 ;  /* 0x000000280c7c723c */ /* 0x000fe2000000183c */
[----:B------:R-:W-:-:S04]  /*5c20*/  IMAD.WIDE.U32 R6, R3, -0x326172a9, RZ ;  /* 0xcd9e8d5703067825 */ /* 0x000fc800078e00ff */
[----:B------:R-:W-:Y:S01]  /*5c30*/  IMAD.WIDE.U32 R8, R8, -0x2daee0ad, RZ ;  /* 0xd2511f5308087825 */ /* 0x000fe200078e00ff */
[----:B------:R-:W-:Y:S02]  /*5c40*/  LOP3.LUT R3, R7, UR17, R34, 0x96, !PT ;  /* 0x0000001107037c12 */ /* 0x000fe4000f8e9622 */
[C---:B------:R-:W-:Y:S01]  /*5c50*/  LOP3.LUT R7, R6.reuse, 0xffff, RZ, 0xc0, !PT ;  /* 0x0000ffff06077812 */ /* 0x040fe200078ec0ff */
[C---:B------:R-:W-:Y:S01]  /*5c60*/  HMMA.16816.F32 R88, R12.reuse, R24, R96 ;  /* 0x000000180c58723c */ /* 0x040fe20000001860 */
[----:B------:R-:W-:Y:S02]  /*5c70*/  LOP3.LUT R33, R9, UR12, R58, 0x96, !PT ;  /* 0x0000000c09217c12 */ /* 0x000fe4000f8e963a */
[----:B------:R-:W-:Y:S01]  /*5c80*/  LOP3.LUT R32, R55, UR10, R8, 0x96, !PT ;  /* 0x0000000a37207c12 */ /* 0x000fe2000f8e9608 */
[----:B------:R-:W-:Y:S01]  /*5c90*/  FFMA.FTZ R8, R161, c[0x0][0x23c], -R4 ;  /* 0x00008f00a1087a23 */ /* 0x000fe20000010804 */
[----:B------:R-:W-:Y:S02]  /*5ca0*/  LOP3.LUT R19, R6, 0xff, RZ, 0xc0, !PT ;  /* 0x000000ff06137812 */ /* 0x000fe400078ec0ff */
[--C-:B--2---:R-:W-:Y:S01]  /*5cb0*/  SHF.R.U32.HI R10, RZ, 0x10, R6.reuse ;  /* 0x00000010ff0a7819 */ /* 0x104fe20000011606 */
[----:B------:R2:W-:Y:S01]  /*5cc0*/  MUFU.EX2 R150, R8 ;  /* 0x0000000800967308 */ /* 0x0005e20000000800 */
[----:B------:R-:W-:Y:S01]  /*5cd0*/  SHF.R.U32.HI R17, RZ, 0x18, R6 ;  /* 0x00000018ff117819 */ /* 0x000fe20000011606 */
[----:B------:R-:W-:Y:S01]  /*5ce0*/  FFMA.FTZ R6, R160, c[0x0][0x23c], -R4 ;  /* 0x00008f00a0067a23 */ /* 0x000fe20000010804 */
[C---:B------:R-:W-:Y:S01]  /*5cf0*/  LOP3.LUT R9, R3.reuse, 0xffff, RZ, 0xc0, !PT ;  /* 0x0000ffff03097812 */ /* 0x040fe200078ec0ff */
[----:B------:R-:W-:Y:S01]  /*5d00*/  HMMA.16816.F32 R56, R12, R50, R144 ;  /* 0x000000320c38723c */ /* 0x000fe20000001890 */
[----:B------:R-:W-:-:S02]  /*5d10*/  LOP3.LUT R18, R3, 0xff, RZ, 0xc0, !PT ;  /* 0x000000ff03127812 */ /* 0x000fc400078ec0ff */
[--C-:B------:R-:W-:Y:S01]  /*5d20*/  SHF.R.U32.HI R11, RZ, 0x10, R3.reuse ;  /* 0x00000010ff0b7819 */ /* 0x100fe20000011603 */
[----:B------:R3:W4:Y:S01]  /*5d30*/  MUFU.EX2 R149, R6 ;  /* 0x0000000600957308 */ /* 0x0007220000000800 */
[----:B------:R-:W-:Y:S02]  /*5d40*/  SHF.R.U32.HI R16, RZ, 0x18, R3 ;  /* 0x00000018ff107819 */ /* 0x000fe40000011603 */
[----:B------:R-:W-:Y:S01]  /*5d50*/  LOP3.LUT R3, R10, 0xff, RZ, 0xc0, !PT ;  /* 0x000000ff0a037812 */ /* 0x000fe200078ec0ff */
[----:B------:R-:W-:Y:S01]  /*5d60*/  IMAD.WIDE.U32 R50, R32, -0x326172a9, RZ ;  /* 0xcd9e8d5720327825 */ /* 0x000fe200078e00ff */
[----:B------:R-:W-:Y:S01]  /*5d70*/  HMMA.16816.F32 R60, R12, R26, R132 ;  /* 0x0000001a0c3c723c */ /* 0x000fe20000001884 */
[----:B------:R-:W5:Y:S01]  /*5d80*/  LDSM.16.MT88.4 R24, [R186+0x7000] ;  /* 0x00700000ba18783b */ /* 0x000f620000004200 */
[----:B------:R-:W-:Y:S01]  /*5d90*/  PRMT R17, R3, 0x5410, R17 ;  /* 0x0000541003117816 */ /* 0x000fe20000000011 */
[--C-:B--2---:R-:W-:Y:S02]  /*5da0*/  FFMA.FTZ R8, R159, c[0x0][0x23c], -R4.reuse ;  /* 0x00008f009f087a23 */ /* 0x104fe40000010804 */
[----:B------:R-:W-:-:S02]  /*5db0*/  FFMA.FTZ R3, R158, c[0x0][0x23c], -R4 ;  /* 0x00008f009e037a23 */ /* 0x000fc40000010804 */
[----:B------:R-:W-:Y:S01]  /*5dc0*/  MUFU.EX2 R148, R8 ;  /* 0x0000000800947308 */ /* 0x000fe20000000800 */
[----:B------:R-:W-:Y:S01]  /*5dd0*/  HMMA.16816.F32 R44, R12, R46, R140 ;  /* 0x0000002e0c2c723c */ /* 0x000fe2000000188c */
[----:B---3--:R-:W-:Y:S02]  /*5de0*/  SHF.R.U32.HI R6, RZ, 0x8, R7 ;  /* 0x00000008ff067819 */ /* 0x008fe40000011607 */
[----:B------:R-:W-:-:S04]  /*5df0*/  SHF.R.U32.HI R7, RZ, 0x8, R9 ;  /* 0x00000008ff077819 */ /* 0x000fc80000011609 */
[----:B------:R2:W3:Y:S01]  /*5e00*/  MUFU.EX2 R145, R3 ;  /* 0x0000000300917308 */ /* 0x0004e20000000800 */
[----:B------:R-:W-:Y:S01]  /*5e10*/  LOP3.LUT R9, R11, 0xff, RZ, 0xc0, !PT ;  /* 0x000000ff0b097812 */ /* 0x000fe200078ec0ff */
[----:B------:R-:W-:Y:S01]  /*5e20*/  HMMA.16816.F32 R40, R12, R42, R136 ;  /* 0x0000002a0c28723c */ /* 0x000fe20000001888 */
[----:B------:R-:W-:Y:S02]  /*5e30*/  PRMT R10, R19, 0x5410, R6 ;  /* 0x00005410130a7816 */ /* 0x000fe40000000006 */
[----:B------:R-:W-:Y:S02]  /*5e40*/  PRMT R6, R18, 0x5410, R7 ;  /* 0x0000541012067816 */ /* 0x000fe40000000007 */
[----:B------:R-:W-:Y:S01]  /*5e50*/  PRMT R7, R9, 0x5410, R16 ;  /* 0x0000541009077816 */ /* 0x000fe20000000010 */
[----:B------:R-:W-:Y:S01]  /*5e60*/  FFMA.FTZ R16, R164, c[0x0][0x23c], -R0 ;  /* 0x00008f00a4107a23 */ /* 0x000fe20000010800 */
[----:B----4-:R-:W-:Y:S01]  /*5e70*/  F2FP.PACK_AB R9, R149, R150 ;  /* 0x000000969509723e */ /* 0x010fe200000000ff */
[--C-:B------:R-:W-:Y:S01]  /*5e80*/  HSET2.LE.AND R10, R10, R68.reuse, PT ;  /* 0x000000440a0a7233 */ /* 0x100fe20003803000 */
[----:B------:R-:W-:Y:S01]  /*5e90*/  F2FP.PACK_AB R11, R151, R152 ;  /* 0x00000098970b723e */ /* 0x000fe200000000ff */
[--C-:B------:R-:W-:Y:S01]  /*5ea0*/  HSET2.LE.AND R7, R7, R68.reuse, PT ;  /* 0x0000004407077233 */ /* 0x100fe20003803000 */
[----:B------:R4:W-:Y:S01]  /*5eb0*/  MUFU.EX2 R144, R16 ;  /* 0x0000001000907308 */ /* 0x0009e20000000800 */
[----:B------:R-:W-:Y:S01]  /*5ec0*/  FFMA.FTZ R12, R168, c[0x0][0x23c], -R2 ;  /* 0x00008f00a80c7a23 */ /* 0x000fe20000010802 */
[----:B------:R-:W-:Y:S01]  /*5ed0*/  LOP3.LUT R10, R10, R11, RZ, 0xc0, !PT ;  /* 0x0000000b0a0a7212 */ /* 0x000fe200078ec0ff */
[----:B--2---:R-:W-:Y:S01]  /*5ee0*/  HSET2.LE.AND R3, R6, R68, PT ;  /* 0x0000004406037233 */ /* 0x004fe20003803000 */
[----:B------:R-:W-:-:S02]  /*5ef0*/  F2FP.PACK_AB R6, R154, R156 ;  /* 0x0000009c9a06723e */ /* 0x000fc400000000ff */
[----:B------:R-:W-:Y:S01]  /*5f00*/  LOP3.LUT R9, R7, R9, RZ, 0xc0, !PT ;  /* 0x0000000907097212 */ /* 0x000fe200078ec0ff */
[----:B------:R-:W-:Y:S01]  /*5f10*/  FFMA.FTZ R7, R165, c[0x0][0x23c], -R0 ;  /* 0x00008f00a5077a23 */ /* 0x000fe20000010800 */
[----:B------:R-:W-:Y:S01]  /*5f20*/  LOP3.LUT R8, R3, R6, RZ, 0xc0, !PT ;  /* 0x0000000603087212 */ /* 0x000fe200078ec0ff */
[----:B------:R-:W-:Y:S01]  /*5f30*/  HSET2.LE.AND R3, R17, R68, PT ;  /* 0x0000004411037233 */ /* 0x000fe20003803000 */
[----:B---3--:R-:W-:Y:S01]  /*5f40*/  F2FP.PACK_AB R6, R145, R148 ;  /* 0x000000949106723e */ /* 0x008fe200000000ff */
[----:B------:R2:W-:Y:S03]  /*5f50*/  MUFU.EX2 R74, R7 ;  /* 0x00000007004a7308 */ /* 0x0005e60000000800 */
[----:B------:R-:W-:Y:S01]  /*5f60*/  LOP3.LUT R11, R3, R6, RZ, 0xc0, !PT ;  /* 0x00000006030b7212 */ /* 0x000fe200078ec0ff */
[----:B----4-:R-:W-:-:S05]  /*5f70*/  IMAD.WIDE.U32 R16, R33, -0x326172a9, RZ ;  /* 0xcd9e8d5721107825 */ /* 0x010fca00078e00ff */
[----:B------:R-:W-:Y:S01]  /*5f80*/  LOP3.LUT R6, R17, UR11, R240, 0x96, !PT ;  /* 0x0000000b11067c12 */ /* 0x000fe2000f8e96f0 */
[C---:B------:R-:W-:Y:S01]  /*5f90*/  HMMA.16816.F32 R84, R8.reuse, R30, R84 ;  /* 0x0000001e0854723c */ /* 0x040fe20000001854 */
[----:B------:R-:W-:Y:S02]  /*5fa0*/  LOP3.LUT R3, R51, UR9, R16, 0x96, !PT ;  /* 0x0000000933037c12 */ /* 0x000fe4000f8e9610 */
[----:B------:R-:W-:Y:S01]  /*5fb0*/  MUFU.EX2 R51, R12 ;  /* 0x0000000c00337308 */ /* 0x000fe20000000800 */
[--C-:B--2---:R-:W-:Y:S02]  /*5fc0*/  FFMA.FTZ R7, R163, c[0x0][0x23c], -R0.reuse ;  /* 0x00008f00a3077a23 */ /* 0x104fe40000010800 */
[----:B------:R-:W-:Y:S02]  /*5fd0*/  IMAD.WIDE.U32 R32, R3, -0x2daee0ad, RZ ;  /* 0xd2511f5303207825 */ /* 0x000fe400078e00ff */
[----:B------:R-:W-:Y:S03]  /*5fe0*/  HMMA.16816.F32 R80, R8, R28, R80 ;  /* 0x0000001c0850723c */ /* 0x000fe60000001850 */
[----:B------:R2:W-:Y:S01]  /*5ff0*/  MUFU.EX2 R73, R7 ;  /* 0x0000000700497308 */ /* 0x0005e20000000800 */
[----:B------:R-:W-:-:S04]  /*6000*/  FFMA.FTZ R3, R162, c[0x0][0x23c], -R0 ;  /* 0x00008f00a2037a23 */ /* 0x000fc80000010800 */
[C---:B-1----:R-:W-:Y:S01]  /*6010*/  HMMA.16816.F32 R96, R8.reuse, R20, R120 ;  /* 0x000000140860723c */ /* 0x042fe20000001878 */
[----:B------:R-:W1:Y:S02]  /*6020*/  LDSM.16.MT88.4 R120, [R186+0x7800] ;  /* 0x00780000ba78783b */ /* 0x000e640000004200 */
[----:B------:R3:W4:Y:S05]  /*6030*/  MUFU.EX2 R55, R3 ;  /* 0x0000000300377308 */ /* 0x00072a0000000800 */
[----:B-----5:R-:W-:Y:S01]  /*6040*/  HMMA.16816.F32 R128, R8, R24, R128 ;  /* 0x000000180880723c */ /* 0x020fe20000001880 */
[----:B--2---:R-:W-:-:S05]  /*6050*/  IMAD.WIDE.U32 R6, R6, -0x2daee0ad, RZ ;  /* 0xd2511f5306067825 */ /* 0x004fca00078e00ff */
[----:B------:R-:W-:Y:S02]  /*6060*/  LOP3.LUT R6, R33, UR6, R6, 0x96, !PT ;  /* 0x0000000621067c12 */ /* 0x000fe4000f8e9606 */
[----:B------:R-:W-:Y:S01]  /*6070*/  HMMA.16816.F32 R136, R8, R36, R104 ;  /* 0x000000240888723c */ /* 0x000fe20000001868 */
[----:B------:R-:W-:Y:S01]  /*6080*/  LDSM.16.MT88.4 R104, [R188+0x7800] ;  /* 0x00780000bc68783b */ /* 0x000fe20000004200 */
[----:B---3--:R-:W-:Y:S01]  /*6090*/  LOP3.LUT R3, R7, UR8, R54, 0x96, !PT ;  /* 0x0000000807037c12 */ /* 0x008fe2000f8e9636 */
[----:B------:R-:W-:-:S04]  /*60a0*/  IMAD.WIDE.U32 R6, R6, -0x326172a9, RZ ;  /* 0xcd9e8d5706067825 */ /* 0x000fc800078e00ff */
[----:B------:R-:W-:Y:S01]  /*60b0*/  IMAD.WIDE.U32 R18, R3, -0x326172a9, RZ ;  /* 0xcd9e8d5703127825 */ /* 0x000fe200078e00ff */
[--C-:B------:R-:W-:Y:S01]  /*60c0*/  SHF.R.U32.HI R12, RZ, 0x10, R6.reuse ;  /* 0x00000010ff0c7819 */ /* 0x100fe20000011606 */
[C---:B------:R-:W-:Y:S01]  /*60d0*/  HMMA.16816.F32 R100, R8.reuse, R22, R112 ;  /* 0x000000160864723c */ /* 0x040fe20000001870 */
[----:B------:R-:W-:Y:S01]  /*60e0*/  SHF.R.U32.HI R15, RZ, 0x18, R6 ;  /* 0x00000018ff0f7819 */ /* 0x000fe20000011606 */
[--C-:B------:R-:W-:Y:S01]  /*60f0*/  FFMA.FTZ R3, R167, c[0x0][0x23c], -R2.reuse ;  /* 0x00008f00a7037a23 */ /* 0x100fe20000010802 */
[----:B------:R-:W-:Y:S02]  /*6100*/  LOP3.LUT R12, R12, 0xff, RZ, 0xc0, !PT ;  /* 0x000000ff0c0c7812 */ /* 0x000fe400078ec0ff */
[C---:B------:R-:W-:Y:S01]  /*6110*/  LOP3.LUT R13, R6.reuse, 0xffff, RZ, 0xc0, !PT ;  /* 0x0000ffff060d7812 */ /* 0x040fe200078ec0ff */
[----:B------:R2:W-:Y:S01]  /*6120*/  MUFU.EX2 R53, R3 ;  /* 0x0000000300357308 */ /* 0x0005e20000000800 */
[----:B------:R-:W-:Y:S01]  /*6130*/  LOP3.LUT R14, R6, 0xff, RZ, 0xc0, !PT ;  /* 0x000000ff060e7812 */ /* 0x000fe200078ec0ff */
[--C-:B------:R-:W-:Y:S01]  /*6140*/  FFMA.FTZ R6, R166, c[0x0][0x23c], -R2.reuse ;  /* 0x00008f00a6067a23 */ /* 0x100fe20000010802 */
[----:B------:R-:W-:Y:S01]  /*6150*/  PRMT R16, R12, 0x5410, R15 ;  /* 0x000054100c107816 */ /* 0x000fe2000000000f */
[----:B------:R-:W-:Y:S01]  /*6160*/  FFMA.FTZ R12, R172, c[0x0][0x23c], -R2 ;  /* 0x00008f00ac0c7a23 */ /* 0x000fe20000010802 */
[----:B------:R-:W-:Y:S01]  /*6170*/  SHF.R.U32.HI R13, RZ, 0x8, R13 ;  /* 0x00000008ff0d7819 */ /* 0x000fe2000001160d */
[----:B------:R-:W-:Y:S02]  /*6180*/  HMMA.16816.F32 R116, R8, R26, R116 ;  /* 0x0000001a0874723c */ /* 0x000fe40000001874 */
[----:B------:R3:W5:Y:S01]  /*6190*/  MUFU.EX2 R49, R6 ;  /* 0x0000000600317308 */ /* 0x0007620000000800 */
[----:B------:R-:W-:-:S05]  /*61a0*/  PRMT R13, R14, 0x5410, R13 ;  /* 0x000054100e0d7816 */ /* 0x000fca000000000d */
[----:B------:R-:W-:Y:S01]  /*61b0*/  HMMA.16816.F32 R140, R8, R38, R92 ;  /* 0x00000026088c723c */ /* 0x000fe2000000185c */
[----:B--2---:R-:W-:Y:S01]  /*61c0*/  LOP3.LUT R3, R7, UR17, R18, 0x96, !PT ;  /* 0x0000001107037c12 */ /* 0x004fe2000f8e9612 */
[----:B------:R2:W1:Y:S03]  /*61d0*/  MUFU.EX2 R34, R12 ;  /* 0x0000000c00227308 */ /* 0x0004660000000800 */
[--C-:B------:R-:W-:Y:S02]  /*61e0*/  SHF.R.U32.HI R7, RZ, 0x10, R3.reuse ;  /* 0x00000010ff077819 */ /* 0x100fe40000011603 */
[C---:B------:R-:W-:Y:S02]  /*61f0*/  LOP3.LUT R15, R3.reuse, 0xff, RZ, 0xc0, !PT ;  /* 0x000000ff030f7812 */ /* 0x040fe400078ec0ff */
[----:B---3--:R-:W-:Y:S02]  /*6200*/  LOP3.LUT R6, R3, 0xffff, RZ, 0xc0, !PT ;  /* 0x0000ffff03067812 */ /* 0x008fe400078ec0ff */
[----:B------:R-:W-:Y:S01]  /*6210*/  SHF.R.U32.HI R14, RZ, 0x18, R3 ;  /* 0x00000018ff0e7819 */ /* 0x000fe20000011603 */
[----:B------:R-:W-:Y:S01]  /*6220*/  HSET2.LE.AND R3, R13, R68, PT ;  /* 0x000000440d037233 */ /* 0x000fe20003803000 */
[----:B------:R-:W-:-:S04]  /*6230*/  LOP3.LUT R7, R7, 0xff, RZ, 0xc0, !PT ;  /* 0x000000ff07077812 */ /* 0x000fc800078ec0ff */
[----:B------:R-:W-:Y:S02]  /*6240*/  PRMT R13, R7, 0x5410, R14 ;  /* 0x00005410070d7816 */ /* 0x000fe4000000000e */
[----:B--2---:R-:W-:Y:S02]  /*6250*/  SHF.R.U32.HI R12, RZ, 0x8, R6 ;  /* 0x00000008ff0c7819 */ /* 0x004fe40000011606 */
[----:B----4-:R-:W-:Y:S01]  /*6260*/  F2FP.PACK_AB R6, R55, R73 ;  /* 0x000000493706723e */ /* 0x010fe200000000ff */
[--C-:B------:R-:W-:Y:S01]  /*6270*/  HSET2.LE.AND R13, R13, R68.reuse, PT ;  /* 0x000000440d0d7233 */ /* 0x100fe20003803000 */
[----:B------:R-:W-:Y:S02]  /*6280*/  PRMT R12, R15, 0x5410, R12 ;  /* 0x000054100f0c7816 */ /* 0x000fe4000000000c */
[----:B------:R-:W-:Y:S01]  /*6290*/  LOP3.LUT R14, R3, R6, RZ, 0xc0, !PT ;  /* 0x00000006030e7212 */ /* 0x000fe200078ec0ff */
[--C-:B------:R-:W-:Y:S01]  /*62a0*/  HSET2.LE.AND R3, R16, R68.reuse, PT ;  /* 0x0000004410037233 */ /* 0x100fe20003803000 */
[----:B-----5:R-:W-:Y:S01]  /*62b0*/  F2FP.PACK_AB R6, R49, R53 ;  /* 0x000000353106723e */ /* 0x020fe200000000ff */
[----:B------:R-:W-:Y:S01]  /*62c0*/  HSET2.LE.AND R7, R12, R68, PT ;  /* 0x000000440c077233 */ /* 0x000fe20003803000 */
[----:B------:R-:W-:-:S02]  /*62d0*/  F2FP.PACK_AB R12, R74, R144 ;  /* 0x000000904a0c723e */ /* 0x000fc400000000ff */
[----:B-1----:R-:W-:Y:S02]  /*62e0*/  F2FP.PACK_AB R16, R34, R51 ;  /* 0x000000332210723e */ /* 0x002fe400000000ff */
[----:B------:R-:W-:Y:S01]  /*62f0*/  LOP3.LUT R15, R3, R6, RZ, 0xc0, !PT ;  /* 0x00000006030f7212 */ /* 0x000fe200078ec0ff */
[----:B------:R-:W-:Y:S01]  /*6300*/  FFMA.FTZ R3, R173, c[0x0][0x23c], -R5 ;  /* 0x00008f00ad037a23 */ /* 0x000fe20000010805 */
[----:B------:R-:W-:Y:S02]  /*6310*/  LOP3.LUT R12, R7, R12, RZ, 0xc0, !PT ;  /* 0x0000000c070c7212 */ /* 0x000fe400078ec0ff */
[----:B------:R-:W-:Y:S01]  /*6320*/  LOP3.LUT R13, R13, R16, RZ, 0xc0, !PT ;  /* 0x000000100d0d7212 */ /* 0x000fe200078ec0ff */
[----:B------:R1:W-:Y:S01]  /*6330*/  MUFU.EX2 R33, R3 ;  /* 0x0000000300217308 */ /* 0x0003e20000000800 */
[----:B------:R-:W-:-:S05]  /*6340*/  LOP3.LUT R6, R35, UR7, R52, 0x96, !PT ;  /* 0x0000000723067c12 */ /* 0x000fca000f8e9634 */
[----:B------:R-:W-:Y:S01]  /*6350*/  HMMA.16816.F32 R60, R12, R30, R60 ;  /* 0x0000001e0c3c723c */ /* 0x000fe2000000183c */
[----:B------:R-:W-:-:S05]  /*6360*/  IMAD.WIDE.U32 R6, R6, -0x2daee0ad, RZ ;  /* 0xd2511f5306067825 */ /* 0x000fca00078e00ff */
[C---:B------:R-:W-:Y:S02]  /*6370*/  LOP3.LUT R8, R6.reuse, 0xffff, RZ, 0xc0, !PT ;  /* 0x0000ffff06087812 */ /* 0x040fe400078ec0ff */
[C---:B------:R-:W-:Y:S01]  /*6380*/  HMMA.16816.F32 R108, R12.reuse, R28, R88 ;  /* 0x0000001c0c6c723c */ /* 0x040fe20000001858 */
[----:B------:R-:W-:Y:S01]  /*6390*/  LOP3.LUT R17, R6, 0xff, RZ, 0xc0, !PT ;  /* 0x000000ff06117812 */ /* 0x000fe200078ec0ff */
[----:B-1----:R-:W-:Y:S01]  /*63a0*/  FFMA.FTZ R3, R171, c[0x0][0x23c], -R5 ;  /* 0x00008f00ab037a23 */ /* 0x002fe20000010805 */
[--C-:B------:R-:W-:Y:S01]  /*63b0*/  SHF.R.U32.HI R9, RZ, 0x10, R6.reuse ;  /* 0x00000010ff097819 */ /* 0x100fe20000011606 */
[----:B------:R-:W-:Y:S01]  /*63c0*/  LDSM.16.MT88.4 R88, [R185+0x7800] ;  /* 0x00780000b958783b */ /* 0x000fe20000004200 */
[----:B------:R-:W-:Y:S01]  /*63d0*/  SHF.R.U32.HI R16, RZ, 0x18, R6 ;  /* 0x00000018ff107819 */ /* 0x000fe20000011606 */
[----:B------:R1:W-:Y:S01]  /*63e0*/  MUFU.EX2 R31, R3 ;  /* 0x00000003001f7308 */ /* 0x0003e20000000800 */
[----:B------:R-:W-:Y:S01]  /*63f0*/  LOP3.LUT R9, R9, 0xff, RZ, 0xc0, !PT ;  /* 0x000000ff09097812 */ /* 0x000fe200078ec0ff */
[----:B------:R-:W-:Y:S03]  /*6400*/  HMMA.16816.F32 R44, R12, R26, R44 ;  /* 0x0000001a0c2c723c */ /* 0x000fe6000000182c */
[----:B------:R-:W-:Y:S01]  /*6410*/  PRMT R16, R9, 0x5410, R16 ;  /* 0x0000541009107816 */ /* 0x000fe20000000010 */
[----:B------:R-:W-:-:S04]  /*6420*/  FFMA.FTZ R9, R180, c[0x0][0x23c], -R0 ;  /* 0x00008f00b4097a23 */ /* 0x000fc80000010800 */
[----:B------:R-:W-:Y:S01]  /*6430*/  HMMA.16816.F32 R64, R12, R24, R64 ;  /* 0x000000180c40723c */ /* 0x000fe20000001840 */
[----:B-1----:R-:W-:-:S07]  /*6440*/  FFMA.FTZ R3, R170, c[0x0][0x23c], -R5 ;  /* 0x00008f00aa037a23 */ /* 0x002fce0000010805 */
        /* <DEDUP_REMOVED lines=8> */
[----:B------:R-:W-:Y:S01]  /*64d0*/  HMMA.16816.F32 R40, R12, R38, R40 ;  /* 0x000000260c28723c */ /* 0x000fe20000001828 */
[----:B------:R-:W2:Y:S04]  /*64e0*/  LDSM.16.MT88.4 R12, [R187+0x7800] ;  /* 0x00780000bb0c783b */ /* 0x000ea80000004200 */
[----:B------:R3:W-:Y:S01]  /*64f0*/  MUFU.EX2 R28, R5 ;  /* 0x00000005001c7308 */ /* 0x0007e20000000800 */
[----:B-1----:R-:W-:Y:S01]  /*6500*/  LOP3.LUT R3, R7, UR16, R48, 0x96, !PT ;  /* 0x0000001007037c12 */ /* 0x002fe2000f8e9630 */
[----:B------:R-:W-:-:S03]  /*6510*/  FFMA.FTZ R7, R176, c[0x0][0x23c], -R4 ;  /* 0x00008f00b0077a23 */ /* 0x000fc60000010804 */
[----:B------:R-:W-:-:S03]  /*6520*/  LOP3.LUT R11, R3, 0xff, RZ, 0xc0, !PT ;  /* 0x000000ff030b7812 */ /* 0x000fc600078ec0ff */
[----:B------:R-:W-:Y:S01]  /*6530*/  MUFU.EX2 R25, R7 ;  /* 0x0000000700197308 */ /* 0x000fe20000000800 */
[--C-:B------:R-:W-:Y:S01]  /*6540*/  SHF.R.U32.HI R6, RZ, 0x10, R3.reuse ;  /* 0x00000010ff067819 */ /* 0x100fe20000011603 */
[----:B---3--:R-:W-:Y:S01]  /*6550*/  FFMA.FTZ R5, R174, c[0x0][0x23c], -R4 ;  /* 0x00008f00ae057a23 */ /* 0x008fe20000010804 */
[----:B------:R-:W-:-:S05]  /*6560*/  SHF.R.U32.HI R10, RZ, 0x18, R3 ;  /* 0x00000018ff0a7819 */ /* 0x000fca0000011603 */
[----:B------:R1:W3:Y:S02]  /*6570*/  MUFU.EX2 R26, R5 ;  /* 0x00000005001a7308 */ /* 0x0002e40000000800 */
[----:B-1----:R-:W-:Y:S02]  /*6580*/  LOP3.LUT R5, R3, 0xffff, RZ, 0xc0, !PT ;  /* 0x0000ffff03057812 */ /* 0x002fe400078ec0ff */
[----:B------:R-:W-:Y:S02]  /*6590*/  SHF.R.U32.HI R3, RZ, 0x8, R8 ;  /* 0x00000008ff037819 */ /* 0x000fe40000011608 */
[----:B------:R-:W-:Y:S02]  /*65a0*/  SHF.R.U32.HI R8, RZ, 0x8, R5 ;  /* 0x00000008ff087819 */ /* 0x000fe40000011605 */
[----:B------:R-:W-:Y:S01]  /*65b0*/  PRMT R7, R17, 0x5410, R3 ;  /* 0x0000541011077816 */ /* 0x000fe20000000003 */
[----:B------:R-:W-:Y:S01]  /*65c0*/  FFMA.FTZ R3, R177, c[0x0][0x23c], -R4 ;  /* 0x00008f00b1037a23 */ /* 0x000fe20000010804 */
[----:B------:R-:W-:-:S02]  /*65d0*/  PRMT R4, R11, 0x5410, R8 ;  /* 0x000054100b047816 */ /* 0x000fc40000000008 */
[----:B------:R-:W-:Y:S01]  /*65e0*/  LOP3.LUT R5, R6, 0xff, RZ, 0xc0, !PT ;  /* 0x000000ff06057812 */ /* 0x000fe200078ec0ff */
[----:B------:R1:W4:Y:S01]  /*65f0*/  MUFU.EX2 R24, R3 ;  /* 0x0000000300187308 */ /* 0x0003220000000800 */
[----:B---3--:R-:W-:Y:S01]  /*6600*/  F2FP.PACK_AB R6, R26, R28 ;  /* 0x0000001c1a06723e */ /* 0x008fe200000000ff */
[----:B------:R-:W-:Y:S01]  /*6610*/  HSET2.LE.AND R7, R7, R68, PT ;  /* 0x0000004407077233 */ /* 0x000fe20003803000 */
[----:B------:R-:W-:Y:S02]  /*6620*/  PRMT R5, R5, 0x5410, R10 ;  /* 0x0000541005057816 */ /* 0x000fe4000000000a */
[----:B------:R-:W-:-:S03]  /*6630*/  F2FP.PACK_AB R8, R29, R30 ;  /* 0x0000001e1d08723e */ /* 0x000fc600000000ff */
[----:B------:R-:W-:Y:S01]  /*6640*/  HSET2.LE.AND R5, R5, R68, PT ;  /* 0x0000004405057233 */ /* 0x000fe20003803000 */
[----:B------:R-:W-:-:S04]  /*6650*/  LOP3.LUT R134, R7, R8, RZ, 0xc0, !PT ;  /* 0x0000000807867212 */ /* 0x000fc800078ec0ff */
[----:B------:R-:W-:Y:S01]  /*6660*/  LOP3.LUT R133, R5, R6, RZ, 0xc0, !PT ;  /* 0x0000000605857212 */ /* 0x000fe200078ec0ff */
[----:B------:R-:W-:Y:S01]  /*6670*/  FFMA.FTZ R5, R181, c[0x0][0x23c], -R0 ;  /* 0x00008f00b5057a23 */ /* 0x000fe20000010800 */
[--C-:B-1----:R-:W-:Y:S01]  /*6680*/  HSET2.LE.AND R3, R4, R68.reuse, PT ;  /* 0x0000004404037233 */ /* 0x102fe20003803000 */
[----:B------:R-:W-:Y:S02]  /*6690*/  F2FP.PACK_AB R4, R31, R33 ;  /* 0x000000211f04723e */ /* 0x000fe400000000ff */
[----:B------:R-:W-:Y:S02]  /*66a0*/  MUFU.EX2 R21, R5 ;  /* 0x0000000500157308 */ /* 0x000fe40000000800 */
[----:B------:R-:W-:Y:S01]  /*66b0*/  LOP3.LUT R132, R3, R4, RZ, 0xc0, !PT ;  /* 0x0000000403847212 */ /* 0x000fe200078ec0ff */
[----:B------:R-:W-:Y:S01]  /*66c0*/  HSET2.LE.AND R3, R16, R68, PT ;  /* 0x0000004410037233 */ /* 0x000fe20003803000 */
[----:B----4-:R-:W-:-:S04]  /*66d0*/  F2FP.PACK_AB R4, R24, R25 ;  /* 0x000000191804723e */ /* 0x010fc800000000ff */
[----:B------:R-:W-:Y:S01]  /*66e0*/  LOP3.LUT R135, R3, R4, RZ, 0xc0, !PT ;  /* 0x0000000403877212 */ /* 0x000fe200078ec0ff */
[--C-:B------:R-:W-:Y:S02]  /*66f0*/  FFMA.FTZ R3, R178, c[0x0][0x23c], -R0.reuse ;  /* 0x00008f00b2037a23 */ /* 0x100fe40000010800 */
[----:B------:R-:W-:Y:S02]  /*6700*/  FFMA.FTZ R0, R179, c[0x0][0x23c], -R0 ;  /* 0x00008f00b3007a23 */ /* 0x000fe40000010800 */
[----:B------:R1:W-:Y:S02]  /*6710*/  MUFU.EX2 R22, R3 ;  /* 0x0000000300167308 */ /* 0x0003e40000000800 */
[C---:B------:R-:W-:Y:S06]  /*6720*/  HMMA.16816.F32 R112, R132.reuse, R120, R128 ;  /* 0x000000788470723c */ /* 0x040fec0000001880 */
[----:B------:R3:W4:Y:S02]  /*6730*/  MUFU.EX2 R20, R0 ;  /* 0x0000000000147308 */ /* 0x0007240000000800 */
[----:B--2---:R-:W-:Y:S01]  /*6740*/  HMMA.16816.F32 R128, R132, R12, R136 ;  /* 0x0000000c8480723c */ /* 0x004fe20000001888 */
[----:B-1----:R-:W-:-:S07]  /*6750*/  FFMA.FTZ R3, R207, c[0x0][0x23c], -R2 ;  /* 0x00008f00cf037a23 */ /* 0x002fce0000010802 */
[C---:B------:R-:W-:Y:S01]  /*6760*/  HMMA.16816.F32 R80, R132.reuse, R88, R80 ;  /* 0x000000588450723c */ /* 0x040fe20000001850 */
[----:B---3--:R-:W-:Y:S02]  /*6770*/  LOP3.LUT R0, R19, UR7, R50, 0x96, !PT ;  /* 0x0000000713007c12 */ /* 0x008fe4000f8e9632 */
        /* <DEDUP_REMOVED lines=10> */
[----:B-1----:R-:W-:Y:S01]  /*6820*/  FFMA.FTZ R3, R182, c[0x0][0x23c], -R2 ;  /* 0x00008f00b6037a23 */ /* 0x002fe20000010802 */
[C---:B------:R-:W-:Y:S01]  /*6830*/  LOP3.LUT R10, R0.reuse, 0xff, RZ, 0xc0, !PT ;  /* 0x000000ff000a7812 */ /* 0x040fe200078ec0ff */
[----:B------:R-:W-:Y:S01]  /*6840*/  MUFU.EX2 R17, R5 ;  /* 0x0000000500117308 */ /* 0x000fe20000000800 */
[----:B------:R-:W-:Y:S01]  /*6850*/  SHF.R.U32.HI R9, RZ, 0x18, R0 ;  /* 0x00000018ff097819 */ /* 0x000fe20000011600 */
[C---:B------:R-:W-:Y:S06]  /*6860*/  HMMA.16816.F32 R100, R132.reuse, R106, R100 ;  /* 0x0000006a8464723c */ /* 0x040fec0000001864 */
[----:B------:R1:W-:Y:S02]  /*6870*/  MUFU.EX2 R18, R3 ;  /* 0x0000000300127308 */ /* 0x0003e40000000800 */
[C---:B------:R-:W-:Y:S08]  /*6880*/  HMMA.16816.F32 R116, R132.reuse, R122, R116 ;  /* 0x0000007a8474723c */ /* 0x040ff00000001874 */
        /* <DEDUP_REMOVED lines=13> */
[----:B----4-:R-:W-:Y:S01]  /*6960*/  F2FP.PACK_AB R2, R20, R22 ;  /* 0x000000161402723e */ /* 0x010fe200000000ff */
        /* <DEDUP_REMOVED lines=84> */
[----:B------:R-:W2:Y:S01]  /*6eb0*/  LDL.64 R160, [R1+0x60] ;  /* 0x0000600001a07983 */ /* 0x000ea20000100a00 */
[----:B------:R-:W-:Y:S01]  /*6ec0*/  IADD3 R75, R242, -0x2, RZ ;  /* 0xfffffffef24b7810 */ /* 0x000fe20007ffe0ff */
[----:B------:R-:W-:-:S04]  /*6ed0*/  DEPBAR.LE SB0, 0x0 ;  /* 0x000080000000791a */ /* 0x000fc80000000000 */
[----:B------:R-:W-:Y:S01]  /*6ee0*/  SHF.R.S32.HI R0, RZ, 0x1f, R75 ;  /* 0x0000001fff007819 */ /* 0x000fe2000001144b */
[----:B------:R-:W-:Y:S01]  /*6ef0*/  IMAD R4, R75, UR19, RZ ;  /* 0x000000134b047c24 */ /* 0x000fe2000f8e02ff */
[----:B------:R-:W-:-:S03]  /*6f00*/  USHF.L.U32 UR5, UR4, 0x5, URZ ;  /* 0x0000000504057899 */ /* 0x000fc6000800063f */
[----:B------:R-:W-:Y:S02]  /*6f10*/  IMAD R0, R0, UR20, R4 ;  /* 0x0000001400007c24 */ /* 0x000fe4000f8e0204 */
[----:B------:R-:W-:Y:S01]  /*6f20*/  IMAD.U32 R4, RZ, RZ, UR4 ;  /* 0x00000004ff047e24 */ /* 0x000fe2000f8e00ff */
[----:B------:R-:W-:Y:S01]  /*6f30*/  BAR.SYNC.DEFER_BLOCKING 0x0 ;  /* 0x0000000000007b1d */ /* 0x000fe20000010000 */
[----:B--2---:R-:W-:-:S04]  /*6f40*/  IMAD.WIDE.U32 R2, R75, UR20, R160 ;  /* 0x000000144b027c25 */ /* 0x004fc8000f8e00a0 */
[----:B------:R-:W-:Y:S01]  /*6f50*/  IMAD.IADD R3, R3, 0x1, R0 ;  /* 0x0000000103037824 */ /* 0x000fe200078e0200 */
[----:B------:R-:W-:Y:S02]  /*6f60*/  LEA R6, P1, R2, c[0x0][0x170], 0x1 ;  /* 0x00005c0002067a11 */ /* 0x000fe400078208ff */
[----:B------:R-:W-:Y:S02]  /*6f70*/  SHF.L.U64.HI R0, R4, 0x5, R245 ;  /* 0x0000000504007819 */ /* 0x000fe400000102f5 */
[----:B------:R-:W-:Y:S02]  /*6f80*/  IADD3 R4, P0, R6, UR5, RZ ;  /* 0x0000000506047c10 */ /* 0x000fe4000ff1e0ff */
[----:B------:R-:W-:Y:S02]  /*6f90*/  LEA.HI.X R7, R2, c[0x0][0x174], R3, 0x1, P1 ;  /* 0x00005d0002077a11 */ /* 0x000fe400008f0c03 */
[----:B------:R-:W-:-:S03]  /*6fa0*/  IADD3 R2, P1, R4, UR5, RZ ;  /* 0x0000000504027c10 */ /* 0x000fc6000ff3e0ff */
[----:B------:R-:W-:Y:S01]  /*6fb0*/  IMAD.X R5, R0, 0x1, R7, P0 ;  /* 0x0000000100057824 */ /* 0x000fe200000e0607 */
[----:B------:R-:W-:Y:S01]  /*6fc0*/  IADD3 R8, P0, R2, UR5, RZ ;  /* 0x0000000502087c10 */ /* 0x000fe2000ff1e0ff */
        /* <DEDUP_REMOVED lines=9> */
[----:B------:R-:W-:Y:S04]  /*7060*/  LDSM.16.M88.4 R12, [R191] ;  /* 0x00000000bf0c783b */ /* 0x000fe80000000200 */
[----:B------:R-:W5:Y:S04]  /*7070*/  LDSM.16.M88.4 R20, [R184+0x4000] ;  /* 0x00400000b814783b */ /* 0x000f680000000200 */
[----:B------:R-:W1:Y:S04]  /*7080*/  LDSM.16.M88.4 R32, [R184+0x4800] ;  /* 0x00480000b820783b */ /* 0x000e680000000200 */
[----:B------:R-:W-:Y:S04]  /*7090*/  LDSM.16.M88.4 R28, [R184+0x5000] ;  /* 0x00500000b81c783b */ /* 0x000fe80000000200 */
[----:B------:R-:W-:Y:S01]  /*70a0*/  LDSM.16.M88.4 R24, [R184+0x5800] ;  /* 0x00580000b818783b */ /* 0x000fe20000000200 */
[----:B---3--:R-:W-:-:S03]  /*70b0*/  IADD3 R2, R242, -0x2, RZ ;  /* 0xfffffffef2027810 */ /* 0x008fc60007ffe0ff */
[----:B--2---:R-:W-:Y:S01]  /*70c0*/  LDSM.16.M88.4 R4, [R194+0x2000] ;  /* 0x00200000c204783b */ /* 0x004fe20000000200 */
[----:B------:R-:W-:-:S03]  /*70d0*/  ISETP.GT.AND P0, PT, R2, UR18, PT ;  /* 0x0000001202007c0c */ /* 0x000fc6000bf04270 */
[----:B----4-:R-:W2:Y:S01]  /*70e0*/  LDSM.16.M88.4 R8, [R191+0x2000] ;  /* 0x00200000bf08783b */ /* 0x010ea20000000200 */
[----:B------:R-:W-:-:S03]  /*70f0*/  IMAD R0, R2, 0x40, R252 ;  /* 0x0000004002007824 */ /* 0x000fc600078e02fc */
[----:B------:R-:W-:Y:S02]  /*7100*/  LDSM.16.M88.4 R52, [R190+0x5800] ;  /* 0x00580000be34783b */ /* 0x000fe40000000200 */
[C---:B------:R-:W-:Y:S02]  /*7110*/  ISETP.GE.AND P3, PT, R0.reuse, R206, PT ;  /* 0x000000ce0000720c */ /* 0x040fe40003f66270 */
[----:B------:R-:W3:Y:S01]  /*7120*/  LDSM.16.M88.4 R40, [R190+0x4000] ;  /* 0x00400000be28783b */ /* 0x000ee20000000200 */
[C---:B------:R-:W-:Y:S02]  /*7130*/  ISETP.GE.AND P2, PT, R0.reuse, R205, PT ;  /* 0x000000cd0000720c */ /* 0x040fe40003f46270 */
[C---:B------:R-:W-:Y:S01]  /*7140*/  ISETP.LT.OR P3, PT, R0.reuse, R202, P3 ;  /* 0x000000ca0000720c */ /* 0x040fe20001f61670 */
[----:B------:R-:W4:Y:S01]  /*7150*/  LDSM.16.M88.4 R44, [R190+0x4800] ;  /* 0x00480000be2c783b */ /* 0x000f220000000200 */
[C---:B------:R-:W-:Y:S02]  /*7160*/  ISETP.LT.OR P2, PT, R0.reuse, R201, P2 ;  /* 0x000000c90000720c */ /* 0x040fe40001741670 */
[C---:B------:R-:W-:Y:S01]  /*7170*/  IADD3 R2, R0.reuse, 0x1, RZ ;  /* 0x0000000100027810 */ /* 0x040fe20007ffe0ff */
[----:B------:R-:W3:Y:S01]  /*7180*/  LDSM.16.M88.4 R48, [R190+0x5000] ;  /* 0x00500000be30783b */ /* 0x000ee20000000200 */
[----:B------:R-:W-:-:S02]  /*7190*/  IADD3 R3, R0, 0x8, RZ ;  /* 0x0000000800037810 */ /* 0x000fc40007ffe0ff */
[C---:B------:R-:W-:Y:S01]  /*71a0*/  ISETP.GE.AND P5, PT, R2.reuse, R206, PT ;  /* 0x000000ce0200720c */ /* 0x040fe20003fa6270 */
[C---:B-----5:R-:W-:Y:S01]  /*71b0*/  HMMA.16816.F32 R148, R12.reuse, R20, RZ ;  /* 0x000000140c94723c */ /* 0x060fe200000018ff */
[----:B------:R-:W5:Y:S01]  /*71c0*/  LDSM.16.M88.4 R16, [R194] ;  /* 0x00000000c210783b */ /* 0x000f620000000200 */
[C---:B------:R-:W-:Y:S02]  /*71d0*/  ISETP.GE.AND P4, PT, R2.reuse, R204, PT ;  /* 0x000000cc0200720c */ /* 0x040fe40003f86270 */
[C---:B------:R-:W-:Y:S01]  /*71e0*/  ISETP.GE.AND P1, PT, R2.reuse, R203, PT ;  /* 0x000000cb0200720c */ /* 0x040fe20003f26270 */
[----:B------:R-:W0:Y:S01]  /*71f0*/  LDGDEPBAR ;  /* 0x00000000000079af */ /* 0x000e220000000000 */
[C---:B------:R-:W-:Y:S02]  /*7200*/  ISETP.LT.OR P5, PT, R2.reuse, R202, P5 ;  /* 0x000000ca0200720c */ /* 0x040fe40002fa1670 */
[----:B------:R-:W-:Y:S01]  /*7210*/  HMMA.16816.F32 R180, R12, R22, RZ ;  /* 0x000000160cb4723c */ /* 0x000fe200000018ff */
[----:B------:R-:W-:-:S02]  /*7220*/  ISETP.LT.OR P4, PT, R2, R200, P4 ;  /* 0x000000c80200720c */ /* 0x000fc40002781670 */
[C---:B------:R-:W-:Y:S02]  /*7230*/  ISETP.LT.OR P1, PT, R2.reuse, R199, P1 ;  /* 0x000000c70200720c */ /* 0x040fe40000f21670 */
[----:B------:R-:W-:-:S03]  /*7240*/  ISETP.GE.AND P6, PT, R2, R205, PT ;  /* 0x000000cd0200720c */ /* 0x000fc60003fc6270 */
[----:B-1----:R-:W-:Y:S01]  /*7250*/  HMMA.16816.F32 R156, R12, R32, RZ ;  /* 0x000000200c9c723c */ /* 0x002fe200000018ff */
[----:B------:R-:W-:Y:S02]  /*7260*/  ISETP.LT.OR P6, PT, R2, R201, P6 ;  /* 0x000000c90200720c */ /* 0x000fe400037c1670 */
[----:B------:R-:W-:-:S05]  /*7270*/  IADD3 R2, R0, 0x9, RZ ;  /* 0x0000000900027810 */ /* 0x000fca0007ffe0ff */
[C---:B--2---:R-:W-:Y:S08]  /*7280*/  HMMA.16816.F32 R144, R8.reuse, R20, RZ ;  /* 0x000000140890723c */ /* 0x044ff000000018ff */
        /* <DEDUP_REMOVED lines=8> */
[----:B------:R-:W-:Y:S07]  /*7310*/  LDSM.16.M88.4 R32, [R195] ;  /* 0x00000000c320783b */ /* 0x000fee0000000200 */
[C---:B---3--:R-:W-:Y:S08]  /*7320*/  HMMA.16816.F32 R232, R4.reuse, R40, R144 ;  /* 0x0000002804e8723c */ /* 0x048ff00000001890 */
[C---:B------:R-:W-:Y:S01]  /*7330*/  HMMA.16816.F32 R164, R4.reuse, R54, R8 ;  /* 0x0000003604a4723c */ /* 0x040fe20000001808 */
[----:B------:R-:W1:Y:S07]  /*7340*/  LDSM.16.M88.4 R8, [R192] ;  /* 0x00000000c008783b */ /* 0x000e6e0000000200 */
[C---:B----4-:R-:W-:Y:S08]  /*7350*/  HMMA.16816.F32 R228, R4.reuse, R44, R64 ;  /* 0x0000002c04e4723c */ /* 0x050ff00000001840 */
[C---:B------:R-:W-:Y:S08]  /*7360*/  HMMA.16816.F32 R224, R4.reuse, R48, R56 ;  /* 0x0000003004e0723c */ /* 0x040ff00000001838 */
[C---:B------:R-:W-:Y:S01]  /*7370*/  HMMA.16816.F32 R212, R4.reuse, R52, R20 ;  /* 0x0000003404d4723c */ /* 0x040fe20000001814 */
[----:B------:R-:W-:Y:S07]  /*7380*/  LDSM.16.M88.4 R20, [R193] ;  /* 0x00000000c114783b */ /* 0x000fee0000000200 */
[C---:B------:R-:W-:Y:S08]  /*7390*/  HMMA.16816.F32 R176, R4.reuse, R42, R140 ;  /* 0x0000002a04b0723c */ /* 0x040ff0000000188c */
[C---:B------:R-:W-:Y:S08]  /*73a0*/  HMMA.16816.F32 R172, R4.reuse, R46, R60 ;  /* 0x0000002e04ac723c */ /* 0x040ff0000000183c */
[----:B------:R-:W-:Y:S01]  /*73b0*/  HMMA.16816.F32 R168, R4, R50, R36 ;  /* 0x0000003204a8723c */ /* 0x000fe20000001824 */
[----:B------:R-:W2:Y:S04]  /*73c0*/  LDSM.16.M88.4 R4, [R192+0x2000] ;  /* 0x00200000c004783b */ /* 0x000ea80000000200 */
[----:B------:R-:W-:Y:S03]  /*73d0*/  LDSM.16.M88.4 R36, [R196] ;  /* 0x00000000c424783b */ /* 0x000fe60000000200 */
[C---:B------:R-:W-:Y:S08]  /*73e0*/  HMMA.16816.F32 R152, R12.reuse, R28, RZ ;  /* 0x0000001c0c98723c */ /* 0x040ff000000018ff */
[C---:B------:R-:W-:Y:S01]  /*73f0*/  HMMA.16816.F32 R236, R12.reuse, R30, RZ ;  /* 0x0000001e0cec723c */ /* 0x040fe200000018ff */
[----:B------:R-:W3:Y:S07]  /*7400*/  LDSM.16.M88.4 R28, [R198] ;  /* 0x00000000c61c783b */ /* 0x000eee0000000200 */
[C---:B------:R-:W-:Y:S08]  /*7410*/  HMMA.16816.F32 R160, R12.reuse, R24, RZ ;  /* 0x000000180ca0723c */ /* 0x040ff000000018ff */
[----:B------:R-:W-:Y:S01]  /*7420*/  HMMA.16816.F32 R216, R12, R26, RZ ;  /* 0x0000001a0cd8723c */ /* 0x000fe200000018ff */
[----:B------:R-:W4:Y:S04]  /*7430*/  LDSM.16.M88.4 R24, [R197] ;  /* 0x00000000c518783b */ /* 0x000f280000000200 */
[----:B------:R-:W-:Y:S03]  /*7440*/  LDSM.16.M88.4 R12, [R193+0x2000] ;  /* 0x00200000c10c783b */ /* 0x000fe60000000200 */
[C---:B-----5:R-:W-:Y:S08]  /*7450*/  HMMA.16816.F32 R60, R16.reuse, R40, R148 ;  /* 0x00000028103c723c */ /* 0x060ff00000001894 */
[C---:B------:R-:W-:Y:S01]  /*7460*/  HMMA.16816.F32 R56, R16.reuse, R42, R180 ;  /* 0x0000002a1038723c */ /* 0x040fe200000018b4 */
[----:B------:R-:W5:Y:S07]  /*7470*/  LDSM.16.M88.4 R40, [R189] ;  /* 0x00000000bd28783b */ /* 0x000f6e0000000200 */
[C---:B------:R-:W-:Y:S08]  /*7480*/  HMMA.16816.F32 R152, R16.reuse, R48, R152 ;  /* 0x000000301098723c */ /* 0x040ff00000001898 */
[C---:B------:R-:W-:Y:S08]  /*7490*/  HMMA.16816.F32 R156, R16.reuse, R44, R156 ;  /* 0x0000002c109c723c */ /* 0x040ff0000000189c */
[C---:B------:R-:W-:Y:S08]  /*74a0*/  HMMA.16816.F32 R140, R16.reuse, R52, R160 ;  /* 0x00000034108c723c */ /* 0x040ff000000018a0 */
[C---:B------:R-:W-:Y:S08]  /*74b0*/  HMMA.16816.F32 R64, R16.reuse, R46, R220 ;  /* 0x0000002e1040723c */ /* 0x040ff000000018dc */
[C---:B------:R-:W-:Y:S08]  /*74c0*/  HMMA.16816.F32 R48, R16.reuse, R50, R236 ;  /* 0x000000321030723c */ /* 0x040ff000000018ec */
[----:B------:R-:W-:Y:S08]  /*74d0*/  HMMA.16816.F32 R144, R16, R54, R216 ;  /* 0x000000361090723c */ /* 0x000ff000000018d8 */
[-C--:B-1----:R-:W-:Y:S08]  /*74e0*/  HMMA.16816.F32 R16, R8, R32.reuse, R60 ;  /* 0x000000200810723c */ /* 0x082ff0000000183c */
[C---:B--2---:R-:W-:Y:S08]  /*74f0*/  HMMA.16816.F32 R44, R4.reuse, R32, R232 ;  /* 0x00000020042c723c */ /* 0x044ff000000018e8 */
[C---:B---3--:R-:W-:Y:S08]  /*7500*/  HMMA.16816.F32 R148, R4.reuse, R28, R228 ;  /* 0x0000001c0494723c */ /* 0x048ff000000018e4 */
[C---:B----4-:R-:W-:Y:S08]  /*7510*/  HMMA.16816.F32 R224, R4.reuse, R24, R224 ;  /* 0x0000001804e0723c */ /* 0x050ff000000018e0 */
[C---:B------:R-:W-:Y:S08]  /*7520*/  HMMA.16816.F32 R212, R4.reuse, R36, R212 ;  /* 0x0000002404d4723c */ /* 0x040ff000000018d4 */
[C---:B------:R-:W-:Y:S08]  /*7530*/  HMMA.16816.F32 R60, R4.reuse, R34, R176 ;  /* 0x00000022043c723c */ /* 0x040ff000000018b0 */
[C---:B------:R-:W-:Y:S08]  /*7540*/  HMMA.16816.F32 R172, R4.reuse, R30, R172 ;  /* 0x0000001e04ac723c */ /* 0x040ff000000018ac */
[C---:B------:R-:W-:Y:S08]  /*7550*/  HMMA.16816.F32 R168, R4.reuse, R26, R168 ;  /* 0x0000001a04a8723c */ /* 0x040ff000000018a8 */
[----:B------:R-:W-:Y:S01]  /*7560*/  HMMA.16816.F32 R164, R4, R38, R164 ;  /* 0x0000002604a4723c */ /* 0x000fe200000018a4 */
[----:B------:R-:W1:Y:S07]  /*7570*/  LDSM.16.M88.4 R4, [R189+0x800] ;  /* 0x00080000bd04783b */ /* 0x000e6e0000000200 */
[C---:B------:R-:W-:Y:S08]  /*7580*/  HMMA.16816.F32 R32, R8.reuse, R34, R56 ;  /* 0x000000220820723c */ /* 0x040ff00000001838 */
[C---:B------:R-:W-:Y:S08]  /*7590*/  HMMA.16816.F32 R152, R8.reuse, R24, R152 ;  /* 0x000000180898723c */ /* 0x040ff00000001898 */
[----:B------:R-:W-:Y:S08]  /*75a0*/  HMMA.16816.F32 R56, R8, R26, R48 ;  /* 0x0000001a0838723c */ /* 0x000ff00000001830 */
[----:B-----5:R-:W-:Y:S08]  /*75b0*/  HMMA.16816.F32 R24, R20, R40, R16 ;  /* 0x000000281418723c */ /* 0x020ff00000001810 */
[C---:B------:R-:W-:Y:S08]  /*75c0*/  HMMA.16816.F32 R52, R8.reuse, R28, R156 ;  /* 0x0000001c0834723c */ /* 0x040ff0000000189c */
[----:B------:R-:W-:Y:S08]  /*75d0*/  HMMA.16816.F32 R64, R8, R30, R64 ;  /* 0x0000001e0840723c */ /* 0x000ff00000001840 */
[----:B------:R-:W-:Y:S01]  /*75e0*/  HMMA.16816.F32 R28, R12, R40, R44 ;  /* 0x000000280c1c723c */ /* 0x000fe2000000182c */
[----:B------:R-:W-:-:S02]  /*75f0*/  FSEL R68, R24, -INF , !P3 ;  /* 0xff80000018447808 */ /* 0x000fc40005800000 */
[----:B------:R-:W-:Y:S02]  /*7600*/  FSEL R74, R26, -INF , !P2 ;  /* 0xff8000001a4a7808 */ /* 0x000fe40005000000 */
[C---:B------:R-:W-:Y:S02]  /*7610*/  ISETP.GE.AND P3, PT, R0.reuse, R204, PT ;  /* 0x000000cc0000720c */ /* 0x040fe40003f66270 */
[C---:B------:R-:W-:Y:S01]  /*7620*/  ISETP.GE.AND P2, PT, R0.reuse, R203, PT ;  /* 0x000000cb0000720c */ /* 0x040fe20003f46270 */
[----:B------:R-:W-:Y:S01]  /*7630*/  HMMA.16816.F32 R16, R20, R42, R32 ;  /* 0x0000002a1410723c */ /* 0x000fe20000001820 */
[C---:B------:R-:W-:Y:S02]  /*7640*/  ISETP.LT.OR P3, PT, R0.reuse, R200, P3 ;  /* 0x000000c80000720c */ /* 0x040fe40001f61670 */
[----:B------:R-:W-:-:S05]  /*7650*/  ISETP.LT.OR P2, PT, R0, R199, P2 ;  /* 0x000000c70000720c */ /* 0x000fca0001741670 */
[----:B------:R-:W-:Y:S07]  /*7660*/  HMMA.16816.F32 R40, R12, R42, R60 ;  /* 0x0000002a0c28723c */ /* 0x000fee000000183c */
[----:B------:R-:W-:Y:S01]  /*7670*/  FSEL R61, R25, -INF , !P5 ;  /* 0xff800000193d7808 */ /* 0x000fe20006800000 */
[----:B------:R-:W-:Y:S01]  /*7680*/  HMMA.16816.F32 R140, R8, R36, R140 ;  /* 0x00000024088c723c */ /* 0x000fe2000000188c */
[----:B------:R-:W-:Y:S02]  /*7690*/  FSEL R46, R28, -INF , !P3 ;  /* 0xff8000001c2e7808 */ /* 0x000fe40005800000 */
[----:B------:R-:W-:-:S02]  /*76a0*/  FSEL R48, R30, -INF , !P2 ;  /* 0xff8000001e307808 */ /* 0x000fc40005000000 */
[----:B------:R-:W-:Y:S02]  /*76b0*/  FSEL R47, R29, -INF , !P4 ;  /* 0xff8000001d2f7808 */ /* 0x000fe40006000000 */
[C---:B------:R-:W-:Y:S01]  /*76c0*/  ISETP.GE.AND P3, PT, R3.reuse, R206, PT ;  /* 0x000000ce0300720c */ /* 0x040fe20003f66270 */
[----:B------:R-:W-:Y:S01]  /*76d0*/  HMMA.16816.F32 R144, R8, R38, R144 ;  /* 0x000000260890723c */ /* 0x000fe20000001890 */
[----:B------:R-:W2:Y:S01]  /*76e0*/  LDSM.16.M88.4 R8, [R189+0x1000] ;  /* 0x00100000bd08783b */ /* 0x000ea20000000200 */
[C---:B------:R-:W-:Y:S02]  /*76f0*/  ISETP.GE.AND P2, PT, R3.reuse, R205, PT ;  /* 0x000000cd0300720c */ /* 0x040fe40003f46270 */
[C---:B------:R-:W-:Y:S02]  /*7700*/  ISETP.GE.AND P5, PT, R3.reuse, R204, PT ;  /* 0x000000cc0300720c */ /* 0x040fe40003fa6270 */
[----:B------:R-:W-:Y:S02]  /*7710*/  ISETP.GE.AND P4, PT, R3, R203, PT ;  /* 0x000000cb0300720c */ /* 0x000fe40003f86270 */
[----:B-1----:R-:W-:Y:S01]  /*7720*/  HMMA.16816.F32 R36, R20, R4, R52 ;  /* 0x000000041424723c */ /* 0x002fe20000001834 */
[----:B------:R-:W-:-:S02]  /*7730*/  FSEL R49, R31, -INF , !P1 ;  /* 0xff8000001f317808 */ /* 0x000fc40004800000 */
[C---:B------:R-:W-:Y:S02]  /*7740*/  ISETP.LT.OR P3, PT, R3.reuse, R202, P3 ;  /* 0x000000ca0300720c */ /* 0x040fe40001f61670 */
[C---:B------:R-:W-:Y:S02]  /*7750*/  ISETP.LT.OR P2, PT, R3.reuse, R201, P2 ;  /* 0x000000c90300720c */ /* 0x040fe40001741670 */
[C---:B------:R-:W-:Y:S01]  /*7760*/  ISETP.LT.OR P5, PT, R3.reuse, R200, P5 ;  /* 0x000000c80300720c */ /* 0x040fe20002fa1670 */
[----:B------:R-:W-:Y:S01]  /*7770*/  HMMA.16816.F32 R28, R12, R4, R148 ;  /* 0x000000040c1c723c */ /* 0x000fe20000001894 */
[----:B------:R-:W-:Y:S02]  /*7780*/  ISETP.LT.OR P4, PT, R3, R199, P4 ;  /* 0x000000c70300720c */ /* 0x000fe40002781670 */
[----:B------:R-:W-:Y:S02]  /*7790*/  IADD3 R3, R0, 0x10, RZ ;  /* 0x0000001000037810 */ /* 0x000fe40007ffe0ff */
[----:B------:R-:W-:-:S02]  /*77a0*/  FSEL R62, R27, -INF , !P6 ;  /* 0xff8000001b3e7808 */ /* 0x000fc40007000000 */
[----:B------:R-:W-:Y:S01]  /*77b0*/  FSEL R60, R16, -INF , !P3 ;  /* 0xff800000103c7808 */ /* 0x000fe20005800000 */
[-C--:B------:R-:W-:Y:S01]  /*77c0*/  HMMA.16816.F32 R24, R20, R6.reuse, R64 ;  /* 0x000000061418723c */ /* 0x080fe20000001840 */
[----:B------:R-:W-:Y:S02]  /*77d0*/  FSEL R54, R18, -INF , !P2 ;  /* 0xff80000012367808 */ /* 0x000fe40005000000 */
        /* <DEDUP_REMOVED lines=9> */
[C---:B------:R-:W-:Y:S02]  /*7870*/  ISETP.GE.AND P2, PT, R2.reuse, R203, PT ;  /* 0x000000cb0200720c */ /* 0x040fe40003f46270 */
[C---:B------:R-:W-:Y:S02]  /*7880*/  ISETP.GE.AND P5, PT, R3.reuse, R206, PT ;  /* 0x000000ce0300720c */ /* 0x040fe40003fa6270 */
[----:B------:R-:W-:Y:S02]  /*7890*/  ISETP.GE.AND P4, PT, R3, R205, PT ;  /* 0x000000cd0300720c */ /* 0x000fe40003f86270 */
[C---:B------:R-:W-:Y:S02]  /*78a0*/  ISETP.LT.OR P1, PT, R2.reuse, R202, P1 ;  /* 0x000000ca0200720c */ /* 0x040fe40000f21670 */
[C---:B------:R-:W-:Y:S02]  /*78b0*/  ISETP.LT.OR P6, PT, R2.reuse, R201, P6 ;  /* 0x000000c90200720c */ /* 0x040fe400037c1670 */
[----:B------:R-:W-:-:S02]  /*78c0*/  ISETP.LT.OR P3, PT, R2, R200, P3 ;  /* 0x000000c80200720c */ /* 0x000fc40001f61670 */
[----:B------:R-:W-:Y:S02]  /*78d0*/  ISETP.LT.OR P2, PT, R2, R199, P2 ;  /* 0x000000c70200720c */ /* 0x000fe40001741670 */
[C---:B------:R-:W-:Y:S02]  /*78e0*/  ISETP.LT.OR P5, PT, R3.reuse, R202, P5 ;  /* 0x000000ca0300720c */ /* 0x040fe40002fa1670 */
[----:B------:R-:W-:Y:S02]  /*78f0*/  ISETP.LT.OR P4, PT, R3, R201, P4 ;  /* 0x000000c90300720c */ /* 0x000fe40002781670 */
[----:B------:R-:W-:Y:S02]  /*7900*/  IADD3 R2, R0, 0x11, RZ ;  /* 0x0000001100027810 */ /* 0x000fe40007ffe0ff */
[----:B------:R-:W-:Y:S02]  /*7910*/  FSEL R52, R17, -INF , !P1 ;  /* 0xff80000011347808 */ /* 0x000fe40004800000 */
[----:B------:R-:W-:-:S02]  /*7920*/  FSEL R41, R41, -INF , !P3 ;  /* 0xff80000029297808 */ /* 0x000fc40005800000 */
[----:B------:R-:W-:Y:S02]  /*7930*/  FSEL R43, R43, -INF , !P2 ;  /* 0xff8000002b2b7808 */ /* 0x000fe40005000000 */
[----:B------:R-:W-:Y:S02]  /*7940*/  FSEL R176, R36, -INF , !P5 ;  /* 0xff80000024b07808 */ /* 0x000fe40006800000 */
[----:B------:R-:W-:Y:S02]  /*7950*/  FSEL R177, R38, -INF , !P4 ;  /* 0xff80000026b17808 */ /* 0x000fe40006000000 */
[C---:B------:R-:W-:Y:S02]  /*7960*/  ISETP.GE.AND P1, PT, R3.reuse, R204, PT ;  /* 0x000000cc0300720c */ /* 0x040fe40003f26270 */
[----:B------:R-:W-:Y:S02]  /*7970*/  ISETP.GE.AND P3, PT, R3, R203, PT ;  /* 0x000000cb0300720c */ /* 0x000fe40003f66270 */
[----:B------:R-:W-:-:S02]  /*7980*/  ISETP.GE.AND P2, PT, R2, R205, PT ;  /* 0x000000cd0200720c */ /* 0x000fc40003f46270 */
[C---:B------:R-:W-:Y:S02]  /*7990*/  ISETP.GE.AND P5, PT, R2.reuse, R204, PT ;  /* 0x000000cc0200720c */ /* 0x040fe40003fa6270 */
[C---:B------:R-:W-:Y:S02]  /*79a0*/  ISETP.GE.AND P4, PT, R2.reuse, R203, PT ;  /* 0x000000cb0200720c */ /* 0x040fe40003f86270 */
[CC--:B------:R-:W-:Y:S02]  /*79b0*/  ISETP.LT.OR P1, PT, R3.reuse, R200.reuse, P1 ;  /* 0x000000c80300720c */ /* 0x0c0fe40000f21670 */
[----:B------:R-:W-:Y:S02]  /*79c0*/  ISETP.LT.OR P3, PT, R3, R199, P3 ;  /* 0x000000c70300720c */ /* 0x000fe40001f61670 */
[C---:B------:R-:W-:Y:S02]  /*79d0*/  ISETP.LT.OR P2, PT, R2.reuse, R201, P2 ;  /* 0x000000c90200720c */ /* 0x040fe40001741670 */
[----:B------:R-:W-:-:S02]  /*79e0*/  ISETP.LT.OR P5, PT, R2, R200, P5 ;  /* 0x000000c80200720c */ /* 0x000fc40002fa1670 */
[----:B------:R-:W-:Y:S02]  /*79f0*/  ISETP.LT.OR P4, PT, R2, R199, P4 ;  /* 0x000000c70200720c */ /* 0x000fe40002781670 */
[----:B------:R-:W-:Y:S02]  /*7a00*/  IADD3 R3, R0, 0x18, RZ ;  /* 0x0000001800037810 */ /* 0x000fe40007ffe0ff */
[----:B------:R-:W-:Y:S02]  /*7a10*/  FSEL R53, R19, -INF , !P6 ;  /* 0xff80000013357808 */ /* 0x000fe40007000000 */
[----:B------:R-:W-:Y:S01]  /*7a20*/  ISETP.GE.AND P6, PT, R2, R206, PT ;  /* 0x000000ce0200720c */ /* 0x000fe20003fc6270 */
[----:B--2---:R-:W-:Y:S01]  /*7a30*/  HMMA.16816.F32 R16, R12, R8, R224 ;  /* 0x000000080c10723c */ /* 0x004fe200000018e0 */
[----:B------:R-:W-:Y:S02]  /*7a40*/  FSEL R174, R39, -INF , !P2 ;  /* 0xff80000027ae7808 */ /* 0x000fe40005000000 */
[----:B------:R-:W-:-:S02]  /*7a50*/  FSEL R156, R28, -INF , !P1 ;  /* 0xff8000001c9c7808 */ /* 0x000fc40004800000 */
[----:B------:R-:W-:Y:S02]  /*7a60*/  FSEL R157, R30, -INF , !P3 ;  /* 0xff8000001e9d7808 */ /* 0x000fe40005800000 */
[----:B------:R-:W-:Y:S02]  /*7a70*/  FSEL R151, R29, -INF , !P5 ;  /* 0xff8000001d977808 */ /* 0x000fe40006800000 */
[----:B------:R-:W-:Y:S02]  /*7a80*/  FSEL R158, R31, -INF , !P4 ;  /* 0xff8000001f9e7808 */ /* 0x000fe40006000000 */
[C---:B------:R-:W-:Y:S01]  /*7a90*/  ISETP.GE.AND P2, PT, R3.reuse, R206, PT ;  /* 0x000000ce0300720c */ /* 0x040fe20003f46270 */
[----:B------:R-:W-:Y:S01]  /*7aa0*/  HMMA.16816.F32 R28, R20, R8, R152 ;  /* 0x00000008141c723c */ /* 0x000fe20000001898 */
[----:B------:R-:W-:Y:S02]  /*7ab0*/  ISETP.GE.AND P1, PT, R3, R205, PT ;  /* 0x000000cd0300720c */ /* 0x000fe40003f26270 */
[----:B------:R-:W-:-:S02]  /*7ac0*/  ISETP.LT.OR P6, PT, R2, R202, P6 ;  /* 0x000000ca0200720c */ /* 0x000fc400037c1670 */
[C---:B------:R-:W-:Y:S02]  /*7ad0*/  ISETP.LT.OR P2, PT, R3.reuse, R202, P2 ;  /* 0x000000ca0300720c */ /* 0x040fe40001741670 */
[----:B------:R-:W-:Y:S02]  /*7ae0*/  ISETP.LT.OR P1, PT, R3, R201, P1 ;  /* 0x000000c90300720c */ /* 0x000fe40000f21670 */
[----:B------:R-:W-:Y:S02]  /*7af0*/  IADD3 R2, R0, 0x19, RZ ;  /* 0x0000001900027810 */ /* 0x000fe40007ffe0ff */
[----:B------:R-:W-:Y:S02]  /*7b00*/  FSEL R159, R37, -INF , !P6 ;  /* 0xff800000259f7808 */ /* 0x000fe40007000000 */
[C---:B------:R-:W-:Y:S02]  /*7b10*/  ISETP.GE.AND P6, PT, R3.reuse, R204, PT ;  /* 0x000000cc0300720c */ /* 0x040fe40003fc6270 */
[----:B------:R-:W-:-:S02]  /*7b20*/  ISETP.GE.AND P3, PT, R3, R203, PT ;  /* 0x000000cb0300720c */ /* 0x000fc40003f66270 */
[----:B------:R-:W-:Y:S02]  /*7b30*/  FSEL R172, R24, -INF , !P2 ;  /* 0xff80000018ac7808 */ /* 0x000fe40005000000 */
[----:B------:R-:W-:Y:S02]  /*7b40*/  FSEL R173, R26, -INF , !P1 ;  /* 0xff8000001aad7808 */ /* 0x000fe40004800000 */
[C---:B------:R-:W-:Y:S02]  /*7b50*/  ISETP.GE.AND P2, PT, R2.reuse, R204, PT ;  /* 0x000000cc0200720c */ /* 0x040fe40003f46270 */
[----:B------:R-:W-:Y:S02]  /*7b60*/  ISETP.GE.AND P1, PT, R2, R203, PT ;  /* 0x000000cb0200720c */ /* 0x000fe40003f26270 */
[C---:B------:R-:W-:Y:S02]  /*7b70*/  ISETP.LT.OR P6, PT, R3.reuse, R200, P6 ;  /* 0x000000c80300720c */ /* 0x040fe400037c1670 */
[----:B------:R-:W-:-:S02]  /*7b80*/  ISETP.LT.OR P3, PT, R3, R199, P3 ;  /* 0x000000c70300720c */ /* 0x000fc40001f61670 */
[----:B------:R-:W-:Y:S02]  /*7b90*/  IADD3 R3, R0, 0x20, RZ ;  /* 0x0000002000037810 */ /* 0x000fe40007ffe0ff */
[C---:B------:R-:W-:Y:S02]  /*7ba0*/  ISETP.LT.OR P2, PT, R2.reuse, R200, P2 ;  /* 0x000000c80200720c */ /* 0x040fe40001741670 */
[----:B------:R-:W-:Y:S02]  /*7bb0*/  ISETP.LT.OR P1, PT, R2, R199, P1 ;  /* 0x000000c70200720c */ /* 0x000fe40000f21670 */
[----:B------:R-:W-:Y:S02]  /*7bc0*/  FSEL R148, R32, -INF , !P6 ;  /* 0xff80000020947808 */ /* 0x000fe40007000000 */
[----:B------:R-:W-:Y:S02]  /*7bd0*/  FSEL R150, R34, -INF , !P3 ;  /* 0xff80000022967808 */ /* 0x000fe40005800000 */
[----:B------:R-:W-:-:S02]  /*7be0*/  ISETP.GE.AND P4, PT, R2, R206, PT ;  /* 0x000000ce0200720c */ /* 0x000fc40003f86270 */
[CC--:B------:R-:W-:Y:S02]  /*7bf0*/  ISETP.GE.AND P5, PT, R2.reuse, R205.reuse, PT ;  /* 0x000000cd0200720c */ /* 0x0c0fe40003fa6270 */
[C---:B------:R-:W-:Y:S02]  /*7c00*/  ISETP.GE.AND P6, PT, R3.reuse, R206, PT ;  /* 0x000000ce0300720c */ /* 0x040fe40003fc6270 */
[----:B------:R-:W-:Y:S02]  /*7c10*/  ISETP.GE.AND P3, PT, R3, R205, PT ;  /* 0x000000cd0300720c */ /* 0x000fe40003f66270 */
[----:B------:R-:W-:Y:S02]  /*7c20*/  FSEL R149, R33, -INF , !P2 ;  /* 0xff80000021957808 */ /* 0x000fe40005000000 */
[----:B------:R-:W-:Y:S02]  /*7c30*/  FSEL R152, R35, -INF , !P1 ;  /* 0xff80000023987808 */ /* 0x000fe40004800000 */
[----:B------:R-:W-:Y:S01]  /*7c40*/  HMMA.16816.F32 R32, R20, R10, R56 ;  /* 0x0000000a1420723c */ /* 0x000fe20000001838 */
[----:B------:R-:W-:-:S02]  /*7c50*/  ISETP.LT.OR P4, PT, R2, R202, P4 ;  /* 0x000000ca0200720c */ /* 0x000fc40002781670 */
[-C--:B------:R-:W-:Y:S02]  /*7c60*/  ISETP.LT.OR P5, PT, R2, R201.reuse, P5 ;  /* 0x000000c90200720c */ /* 0x080fe40002fa1670 */
[C---:B------:R-:W-:Y:S02]  /*7c70*/  ISETP.LT.OR P6, PT, R3.reuse, R202, P6 ;  /* 0x000000ca0300720c */ /* 0x040fe400037c1670 */
[----:B------:R-:W-:Y:S02]  /*7c80*/  ISETP.LT.OR P3, PT, R3, R201, P3 ;  /* 0x000000c90300720c */ /* 0x000fe40001f61670 */
[----:B------:R-:W-:Y:S02]  /*7c90*/  IADD3 R2, R0, 0x21, RZ ;  /* 0x0000002100027810 */ /* 0x000fe40007ffe0ff */
[----:B------:R-:W-:Y:S02]  /*7ca0*/  FSEL R155, R27, -INF , !P5 ;  /* 0xff8000001b9b7808 */ /* 0x000fe40006800000 */
[----:B------:R-:W-:-:S02]  /*7cb0*/  FSEL R216, R28, -INF , !P6 ;  /* 0xff8000001cd87808 */ /* 0x000fc40007000000 */
[----:B------:R-:W-:Y:S02]  /*7cc0*/  FSEL R219, R30, -INF , !P3 ;  /* 0xff8000001edb7808 */ /* 0x000fe40005800000 */
[C---:B------:R-:W-:Y:S02]  /*7cd0*/  ISETP.GE.AND P5, PT, R2.reuse, R206, PT ;  /* 0x000000ce0200720c */ /* 0x040fe40003fa6270 */
[C---:B------:R-:W-:Y:S02]  /*7ce0*/  ISETP.GE.AND P1, PT, R2.reuse, R205, PT ;  /* 0x000000cd0200720c */ /* 0x040fe40003f26270 */
[C---:B------:R-:W-:Y:S02]  /*7cf0*/  ISETP.GE.AND P6, PT, R2.reuse, R204, PT ;  /* 0x000000cc0200720c */ /* 0x040fe40003fc6270 */
[----:B------:R-:W-:Y:S02]  /*7d00*/  ISETP.GE.AND P3, PT, R2, R203, PT ;  /* 0x000000cb0200720c */ /* 0x000fe40003f66270 */
[----:B------:R-:W-:-:S02]  /*7d10*/  FSEL R154, R25, -INF , !P4 ;  /* 0xff800000199a7808 */ /* 0x000fc40006000000 */
[C---:B------:R-:W-:Y:S01]  /*7d20*/  ISETP.GE.AND P4, PT, R3.reuse, R204, PT ;  /* 0x000000cc0300720c */ /* 0x040fe20003f86270 */
[C---:B------:R-:W-:Y:S01]  /*7d30*/  HMMA.16816.F32 R24, R12.reuse, R10, R168 ;  /* 0x0000000a0c18723c */ /* 0x040fe200000018a8 */
[----:B------:R-:W-:Y:S02]  /*7d40*/  ISETP.GE.AND P2, PT, R3, R203, PT ;  /* 0x000000cb0300720c */ /* 0x000fe40003f46270 */
[C---:B------:R-:W-:Y:S02]  /*7d50*/  ISETP.LT.OR P5, PT, R2.reuse, R202, P5 ;  /* 0x000000ca0200720c */ /* 0x040fe40002fa1670 */
[C---:B------:R-:W-:Y:S02]  /*7d60*/  ISETP.LT.OR P1, PT, R2.reuse, R201, P1 ;  /* 0x000000c90200720c */ /* 0x040fe40000f21670 */
[C---:B------:R-:W-:Y:S01]  /*7d70*/  ISETP.LT.OR P6, PT, R2.reuse, R200, P6 ;  /* 0x000000c80200720c */ /* 0x040fe200037c1670 */
[----:B-1----:R-:W-:Y:S01]  /*7d80*/  HMMA.16816.F32 R8, R12, R4, R212 ;  /* 0x000000040c08723c */ /* 0x002fe200000018d4 */
[----:B------:R-:W-:-:S02]  /*7d90*/  ISETP.LT.OR P3, PT, R2, R199, P3 ;  /* 0x000000c70200720c */ /* 0x000fc40001f61670 */
[----:B------:R-:W-:Y:S02]  /*7da0*/  IADD3 R2, R0, 0x28, RZ ;  /* 0x0000002800027810 */ /* 0x000fe40007ffe0ff */
[C---:B------:R-:W-:Y:S02]  /*7db0*/  ISETP.LT.OR P4, PT, R3.reuse, R200, P4 ;  /* 0x000000c80300720c */ /* 0x040fe40002781670 */
[----:B------:R-:W-:Y:S01]  /*7dc0*/  ISETP.LT.OR P2, PT, R3, R199, P2 ;  /* 0x000000c70300720c */ /* 0x000fe20001741670 */
[----:B------:R-:W-:Y:S01]  /*7dd0*/  HMMA.16816.F32 R12, R12, R6, R164 ;  /* 0x000000060c0c723c */ /* 0x000fe200000018a4 */
[----:B------:R-:W-:Y:S02]  /*7de0*/  FSEL R221, R31, -INF , !P1 ;  /* 0xff8000001fdd7808 */ /* 0x000fe40004800000 */
[----:B------:R-:W-:Y:S02]  /*7df0*/  ISETP.GE.AND P1, PT, R2, R206, PT ;  /* 0x000000ce0200720c */ /* 0x000fe40003f26270 */
[----:B------:R-:W-:-:S02]  /*7e00*/  FSEL R168, R16, -INF , !P4 ;  /* 0xff80000010a87808 */ /* 0x000fc40006000000 */
[----:B------:R-:W-:Y:S02]  /*7e10*/  FSEL R175, R18, -INF , !P2 ;  /* 0xff80000012af7808 */ /* 0x000fe40005000000 */
[----:B------:R-:W-:Y:S02]  /*7e20*/  FSEL R171, R17, -INF , !P6 ;  /* 0xff80000011ab7808 */ /* 0x000fe40007000000 */
[----:B------:R-:W-:Y:S02]  /*7e30*/  FSEL R180, R19, -INF , !P3 ;  /* 0xff80000013b47808 */ /* 0x000fe40005800000 */
[----:B------:R-:W-:Y:S01]  /*7e40*/  HMMA.16816.F32 R16, R20, R4, R140 ;  /* 0x000000041410723c */ /* 0x000fe2000000188c */
[----:B------:R-:W-:Y:S02]  /*7e50*/  ISETP.LT.OR P1, PT, R2, R202, P1 ;  /* 0x000000ca0200720c */ /* 0x000fe40000f21670 */
[----:B------:R-:W-:Y:S02]  /*7e60*/  IADD3 R3, R0, 0x29, RZ ;  /* 0x0000002900037810 */ /* 0x000fe40007ffe0ff */
        /* <DEDUP_REMOVED lines=8> */
[C---:B------:R-:W-:Y:S02]  /*7ef0*/  ISETP.LT.OR P4, PT, R2.reuse, R201, P4 ;  /* 0x000000c90200720c */ /* 0x040fe40002781670 */
[C---:B------:R-:W-:Y:S02]  /*7f00*/  ISETP.LT.OR P5, PT, R2.reuse, R200, P5 ;  /* 0x000000c80200720c */ /* 0x040fe40002fa1670 */
[----:B------:R-:W-:Y:S02]  /*7f10*/  ISETP.LT.OR P2, PT, R2, R199, P2 ;  /* 0x000000c70200720c */ /* 0x000fe40001741670 */
[C---:B------:R-:W-:Y:S02]  /*7f20*/  ISETP.LT.OR P3, PT, R3.reuse, R202, P3 ;  /* 0x000000ca0300720c */ /* 0x040fe40001f61670 */
[----:B------:R-:W-:Y:S02]  /*7f30*/  ISETP.LT.OR P1, PT, R3, R200, P1 ;  /* 0x000000c80300720c */ /* 0x000fe40000f21670 */
[----:B------:R-:W-:-:S02]  /*7f40*/  IADD3 R2, R0, 0x30, RZ ;  /* 0x0000003000027810 */ /* 0x000fc40007ffe0ff */
[----:B------:R-:W-:Y:S02]  /*7f50*/  FSEL R217, R34, -INF , !P4 ;  /* 0xff80000022d97808 */ /* 0x000fe40006000000 */
        /* <DEDUP_REMOVED lines=8> */
[C---:B------:R-:W-:Y:S02]  /*7fe0*/  ISETP.GE.AND P3, PT, R2.reuse, R204, PT ;  /* 0x000000cc0200720c */ /* 0x040fe40003f66270 */
[----:B------:R-:W-:Y:S02]  /*7ff0*/  ISETP.GE.AND P1, PT, R2, R203, PT ;  /* 0x000000cb0200720c */ /* 0x000fe40003f26270 */
[----:B------:R-:W-:-:S02]  /*8000*/  ISETP.LT.OR P6, PT, R3, R201, P6 ;  /* 0x000000c90300720c */ /* 0x000fc400037c1670 */
[----:B------:R-:W-:Y:S02]  /*8010*/  ISETP.LT.OR P4, PT, R3, R199, P4 ;  /* 0x000000c70300720c */ /* 0x000fe40002781670 */
        /* <DEDUP_REMOVED lines=20> */
[C---:B------:R-:W-:Y:S02]  /*8160*/  ISETP.GE.AND P1, PT, R2.reuse, R204, PT ;  /* 0x000000cc0200720c */ /* 0x040fe40003f26270 */
[C---:B------:R-:W-:Y:S02]  /*8170*/  ISETP.GE.AND P3, PT, R2.reuse, R203, PT ;  /* 0x000000cb0200720c */ /* 0x040fe40003f66270 */
[----:B------:R-:W-:-:S02]  /*8180*/  ISETP.LT.OR P1, PT, R2, R200, P1 ;  /* 0x000000c80200720c */ /* 0x000fc40000f21670 */
[----:B------:R-:W-:Y:S02]  /*8190*/  ISETP.LT.OR P3, PT, R2, R199, P3 ;  /* 0x000000c70200720c */ /* 0x000fe40001f61670 */
[----:B------:R-:W-:Y:S02]  /*81a0*/  IADD3 R0, R0, 0x39, RZ ;  /* 0x0000003900007810 */ /* 0x000fe40007ffe0ff */
[----:B------:R-:W-:Y:S02]  /*81b0*/  FSEL R227, R17, -INF , !P6 ;  /* 0xff80000011e37808 */ /* 0x000fe40007000000 */
[----:B------:R-:W-:Y:S02]  /*81c0*/  FSEL R231, R19, -INF , !P4 ;  /* 0xff80000013e77808 */ /* 0x000fe40006000000 */
[----:B------:R-:W-:Y:S02]  /*81d0*/  FSEL R215, R9, -INF , !P5 ;  /* 0xff80000009d77808 */ /* 0x000fe40006800000 */
[----:B------:R-:W-:-:S02]  /*81e0*/  FSEL R222, R11, -INF , !P2 ;  /* 0xff8000000bde7808 */ /* 0x000fc40005000000 */
[----:B------:R-:W-:Y:S02]  /*81f0*/  FSEL R213, R12, -INF , !P1 ;  /* 0xff8000000cd57808 */ /* 0x000fe40004800000 */
[----:B------:R-:W-:Y:S02]  /*8200*/  FSEL R223, R14, -INF , !P3 ;  /* 0xff8000000edf7808 */ /* 0x000fe40005800000 */
[CC--:B------:R-:W-:Y:S02]  /*8210*/  ISETP.GE.AND P6, PT, R2.reuse, R206.reuse, PT ;  /* 0x000000ce0200720c */ /* 0x0c0fe40003fc6270 */
[----:B------:R-:W-:Y:S02]  /*8220*/  ISETP.GE.AND P4, PT, R2, R205, PT ;  /* 0x000000cd0200720c */ /* 0x000fe40003f86270 */
[C---:B------:R-:W-:Y:S02]  /*8230*/  ISETP.GE.AND P5, PT, R0.reuse, R206, PT ;  /* 0x000000ce0000720c */ /* 0x040fe40003fa6270 */
[----:B------:R-:W-:-:S02]  /*8240*/  ISETP.GE.AND P2, PT, R0, R204, PT ;  /* 0x000000cc0000720c */ /* 0x000fc40003f46270 */
[C---:B------:R-:W-:Y:S02]  /*8250*/  ISETP.GE.AND P1, PT, R0.reuse, R203, PT ;  /* 0x000000cb0000720c */ /* 0x040fe40003f26270 */
[----:B------:R-:W-:Y:S02]  /*8260*/  ISETP.GE.AND P3, PT, R0, R205, PT ;  /* 0x000000cd0000720c */ /* 0x000fe40003f66270 */
[C---:B------:R-:W-:Y:S02]  /*8270*/  ISETP.LT.OR P6, PT, R2.reuse, R202, P6 ;  /* 0x000000ca0200720c */ /* 0x040fe400037c1670 */
[----:B------:R-:W-:Y:S02]  /*8280*/  ISETP.LT.OR P4, PT, R2, R201, P4 ;  /* 0x000000c90200720c */ /* 0x000fe40002781670 */
        /* <DEDUP_REMOVED lines=9> */
[----:B------:R-:W-:Y:S01]  /*8320*/  FSEL R230, R23, -INF , !P3 ;  /* 0xff80000017e67808 */ /* 0x000fe20005800000 */
[----:B------:R-:W-:Y:S05]  /*8330*/  @!P0 BRA `(.L_x_1623) ;  /* 0x000001e000008947 */ /* 0x000fea0003800000 */
[----:B------:R-:W2:Y:S04]  /*8340*/  LDL.64 R162, [R1+0x58] ;  /* 0x0000580001a27983 */ /* 0x000ea80000100a00 */
[----:B------:R-:W3:Y:S01]  /*8350*/  LDL.64 R210, [R1+0x40] ;  /* 0x0000400001d27983 */ /* 0x000ee20000100a00 */
[----:B------:R-:W-:Y:S01]  /*8360*/  IADD3 R0, R242, -0x3, RZ ;  /* 0xfffffffdf2007810 */ /* 0x000fe20007ffe0ff */
[----:B------:R-:W-:Y:S02]  /*8370*/  ULDC.64 UR4, c[0x0][0x198] ;  /* 0x0000660000047ab9 */ /* 0x000fe40000000a00 */
[----:B------:R-:W-:Y:S01]  /*8380*/  USHF.L.U32 UR21, UR4, 0x5, URZ ;  /* 0x0000000504157899 */ /* 0x000fe2000800063f */
[----:B------:R-:W-:Y:S01]  /*8390*/  SHF.R.S32.HI R4, RZ, 0x1f, R0 ;  /* 0x0000001fff047819 */ /* 0x000fe20000011400 */
[----:B------:R-:W-:Y:S01]  /*83a0*/  IMAD.WIDE.U32 R2, R0, c[0x0][0x198], RZ ;  /* 0x0000660000027a25 */ /* 0x000fe200078e00ff */
[----:B------:R-:W-:-:S02]  /*83b0*/  UMOV UR26, 0x5 ;  /* 0x00000005001a7882 */ /* 0x000fc40000000000 */
[----:B------:R-:W-:Y:S01]  /*83c0*/  USHF.L.U64.HI UR5, UR4, UR26, UR5 ;  /* 0x0000001a04057299 */ /* 0x000fe20008010205 */
[----:B------:R-:W-:-:S04]  /*83d0*/  IMAD R4, R4, c[0x0][0x198], RZ ;  /* 0x0000660004047a24 */ /* 0x000fc800078e02ff */
[----:B------:R-:W-:-:S04]  /*83e0*/  IMAD R4, R0, c[0x0][0x19c], R4 ;  /* 0x0000670000047a24 */ /* 0x000fc800078e0204 */
[----:B------:R-:W-:Y:S01]  /*83f0*/  IMAD.IADD R4, R3, 0x1, R4 ;  /* 0x0000000103047824 */ /* 0x000fe200078e0204 */
[----:B--2---:R-:W-:-:S04]  /*8400*/  LEA R0, P1, R2, R162, 0x6 ;  /* 0x000000a202007211 */ /* 0x004fc800078230ff */
        /* <DEDUP_REMOVED lines=10> */
[----:B------:R-:W-:-:S02]  /*84b0*/  IADD3 R8, P1, R2, UR21, RZ ;  /* 0x0000001502087c10 */ /* 0x000fc4000ff3e0ff */
[----:B------:R-:W-:Y:S01]  /*84c0*/  IADD3.X R3, R5, UR5, RZ, P2, !PT ;  /* 0x0000000505037c10 */ /* 0x000fe200097fe4ff */
[----:B------:R1:W-:Y:S03]  /*84d0*/  LDGSTS.E.BYPASS.LTC128B.128 [R208+0x4800], [R4.64] ;  /* 0x0480000004d07fae */ /* 0x0003e6000b901d56 */
[----:B------:R-:W-:Y:S01]  /*84e0*/  IADD3.X R9, R3, UR5, RZ, P1, !PT ;  /* 0x0000000503097c10 */ /* 0x000fe20008ffe4ff */
[----:B------:R1:W-:Y:S04]  /*84f0*/  LDGSTS.E.BYPASS.LTC128B.128 [R208+0x5000], [R2.64] ;  /* 0x0500000002d07fae */ /* 0x0003e8000b901d56 */
[----:B------:R1:W-:Y:S04]  /*8500*/  LDGSTS.E.BYPASS.LTC128B.128 [R208+0x5800], [R8.64] ;  /* 0x0580000008d07fae */ /* 0x0003e8000b901d56 */
[----:B------:R-:W0:Y:S02]  /*8510*/  LDGDEPBAR ;  /* 0x00000000000079af */ /* 0x000e240000000000 */
.L_x_1623:
[----:B------:R-:W-:Y:S01]  /*8520*/  FMNMX.FTZ R0, R70, R46, !PT ;  /* 0x0000002e46007209 */ /* 0x000fe20007810000 */
[----:B------:R-:W-:Y:S01]  /*8530*/  IMAD.WIDE.U32 R234, R251, -0x326172a9, RZ ;  /* 0xcd9e8d57fbea7825 */ /* 0x000fe200078e00ff */
[----:B------:R-:W2:Y:S01]  /*8540*/  LDC.U8 R153, c[0x0][0x2d8] ;  /* 0x0000b600ff997b82 */ /* 0x000ea20000000000 */
[----:B------:R-:W-:Y:S01]  /*8550*/  LDSM.16.MT88.4 R32, [R185+0x6000] ;  /* 0x00600000b920783b */ /* 0x000fe20000004200 */
[----:B------:R-:W-:Y:S01]  /*8560*/  FMNMX.FTZ R0, R47, R0, !PT ;  /* 0x000000002f007209 */ /* 0x000fe20007810000 */
[----:B------:R-:W-:-:S02]  /*8570*/  IMAD.SHL.U32 R73, R75, 0x2, RZ ;  /* 0x000000024b497824 */ /* 0x000fc400078e00ff */
[----:B------:R-:W-:Y:S01]  /*8580*/  IMAD.WIDE.U32 R140, R250, -0x2daee0ad, RZ ;  /* 0xd2511f53fa8c7825 */ /* 0x000fe200078e00ff */
[----:B------:R-:W-:Y:S01]  /*8590*/  FMNMX.FTZ R0, R40, R0, !PT ;  /* 0x0000000028007209 */ /* 0x000fe20007810000 */
[----:B------:R-:W-:Y:S03]  /*85a0*/  LDSM.16.MT88.4 R20, [R188+0x6000] ;  /* 0x00600000bc14783b */ /* 0x000fe60000004200 */
[----:B------:R-:W-:Y:S01]  /*85b0*/  FMNMX.FTZ R0, R41, R0, !PT ;  /* 0x0000000029007209 */ /* 0x000fe20007810000 */
[----:B------:R-:W-:Y:S01]  /*85c0*/  LDSM.16.MT88.4 R28, [R186+0x6000] ;  /* 0x00600000ba1c783b */ /* 0x000fe20000004200 */
[----:B-1----:R-:W-:Y:S02]  /*85d0*/  LOP3.LUT R8, R141, UR25, R73, 0x96, !PT ;  /* 0x000000198d087c12 */ /* 0x002fe4000f8e9649 */
[----:B------:R-:W-:Y:S01]  /*85e0*/  FMNMX.FTZ R0, R156, R0, !PT ;  /* 0x000000009c007209 */ /* 0x000fe20007810000 */
[----:B------:R-:W-:Y:S02]  /*85f0*/  LDSM.16.MT88.4 R24, [R187+0x6000] ;  /* 0x00600000bb18783b */ /* 0x000fe40000004200 */
        /* <DEDUP_REMOVED lines=22> */
[----:B--2---:R-:W-:Y:S01]  /*8760*/  PRMT R153, R153, 0x7054, R153 ;  /* 0x0000705499997816 */ /* 0x004fe20000000099 */
        /* <DEDUP_REMOVED lines=12> */
[----:B------:R-:W-:-:S05]  /*8830*/  LOP3.LUT R3, R51, UR14, R140, 0x96, !PT ;  /* 0x0000000e33037c12 */ /* 0x000fca000f8e968c */
[----:B------:R-:W-:Y:S01]  /*8840*/  IMAD.WIDE.U32 R44, R3, -0x326172a9, RZ ;  /* 0xcd9e8d57032c7825 */ /* 0x000fe200078e00ff */
[----:B------:R-:W-:-:S04]  /*8850*/  LOP3.LUT R3, R9, UR15, R234, 0x96, !PT ;  /* 0x0000000f09037c12 */ /* 0x000fc8000f8e96ea */
[----:B------:R-:W-:Y:S02]  /*8860*/  LOP3.LUT R4, R45, UR13, R8, 0x96, !PT ;  /* 0x0000000d2d047c12 */ /* 0x000fe4000f8e9608 */
[----:B-1----:R-:W-:Y:S01]  /*8870*/  FMNMX.FTZ R6, R2, R6, !PT ;  /* 0x0000000602067209 */ /* 0x002fe20007810000 */
[----:B------:R-:W-:Y:S01]  /*8880*/  IMAD.WIDE.U32 R2, R3, -0x2daee0ad, RZ ;  /* 0xd2511f5303027825 */ /* 0x000fe200078e00ff */
[----:B--2---:R-:W-:-:S03]  /*8890*/  FMNMX.FTZ R209, R0, R5, !PT ;  /* 0x0000000500d17209 */ /* 0x004fc60007810000 */
[----:B------:R-:W1:Y:S01]  /*88a0*/  SHFL.BFLY PT, R7, R6, 0x1, 0x1f ;  /* 0x0c201f0006077f89 */ /* 0x000e6200000e0000 */
[----:B------:R-:W-:Y:S01]  /*88b0*/  IMAD.WIDE.U32 R4, R4, -0x2daee0ad, RZ ;  /* 0xd2511f5304047825 */ /* 0x000fe200078e00ff */
[----:B------:R-:W-:Y:S02]  /*88c0*/  LOP3.LUT R3, R3, UR12, R50, 0x96, !PT ;  /* 0x0000000c03037c12 */ /* 0x000fe4000f8e9632 */
[C---:B------:R-:W-:Y:S01]  /*88d0*/  FSETP.NEU.FTZ.AND P2, PT, R209.reuse, -INF , PT ;  /* 0xff800000d100780b */ /* 0x040fe20003f5d000 */
[----:B------:R-:W-:Y:S01]  /*88e0*/  FMUL.FTZ R14, R209, c[0x0][0x23c] ;  /* 0x00008f00d10e7a20 */ /* 0x000fe20000410000 */
[----:B------:R-:W-:Y:S01]  /*88f0*/  LOP3.LUT R0, R5, UR10, R2, 0x96, !PT ;  /* 0x0000000a05007c12 */ /* 0x000fe2000f8e9602 */
[----:B------:R-:W-:-:S03]  /*8900*/  IMAD.WIDE.U32 R2, R3, -0x326172a9, RZ ;  /* 0xcd9e8d5703027825 */ /* 0x000fc600078e00ff */
[----:B------:R-:W-:Y:S01]  /*8910*/  FSEL R14, R14, RZ, P2 ;  /* 0x000000ff0e0e7208 */ /* 0x000fe20001000000 */
[----:B------:R-:W-:Y:S01]  /*8920*/  IMAD.WIDE.U32 R36, R0, -0x326172a9, RZ ;  /* 0xcd9e8d5700247825 */ /* 0x000fe200078e00ff */
[----:B------:R-:W-:-:S03]  /*8930*/  LOP3.LUT R3, R3, UR11, R44, 0x96, !PT ;  /* 0x0000000b03037c12 */ /* 0x000fc6000f8e962c */
[--C-:B------:R-:W-:Y:S02]  /*8940*/  FFMA.FTZ R0, R46, c[0x0][0x23c], -R14.reuse ;  /* 0x00008f002e007a23 */ /* 0x100fe4000001080e */
[----:B------:R-:W-:Y:S02]  /*8950*/  FFMA.FTZ R5, R47, c[0x0][0x23c], -R14 ;  /* 0x00008f002f057a23 */ /* 0x000fe4000001080e */
[----:B------:R2:W3:Y:S01]  /*8960*/  MUFU.EX2 R17, R0 ;  /* 0x0000000000117308 */ /* 0x0004e20000000800 */
[----:B-1----:R-:W-:-:S07]  /*8970*/  FMNMX.FTZ R207, R6, R7, !PT ;  /* 0x0000000706cf7209 */ /* 0x002fce0007810000 */
[----:B------:R-:W-:Y:S01]  /*8980*/  MUFU.EX2 R16, R5 ;  /* 0x0000000500107308 */ /* 0x000fe20000000800 */
[C---:B------:R-:W-:Y:S01]  /*8990*/  FSETP.NEU.FTZ.AND P1, PT, R207.reuse, -INF , PT ;  /* 0xff800000cf00780b */ /* 0x040fe20003f3d000 */
[----:B------:R-:W-:-:S05]  /*89a0*/  FMUL.FTZ R15, R207, c[0x0][0x23c] ;  /* 0x00008f00cf0f7a20 */ /* 0x000fca0000410000 */
[----:B------:R-:W-:Y:S02]  /*89b0*/  FSEL R15, R15, RZ, P1 ;  /* 0x000000ff0f0f7208 */ /* 0x000fe40000800000 */
[----:B--2---:R-:W-:Y:S01]  /*89c0*/  LOP3.LUT R0, R37, UR9, R2, 0x96, !PT ;  /* 0x0000000925007c12 */ /* 0x004fe2000f8e9602 */
[----:B------:R-:W-:-:S04]  /*89d0*/  IMAD.WIDE.U32 R2, R3, -0x2daee0ad, RZ ;  /* 0xd2511f5303027825 */ /* 0x000fc800078e00ff */
[----:B------:R-:W-:Y:S01]  /*89e0*/  IMAD.WIDE.U32 R38, R0, -0x2daee0ad, RZ ;  /* 0xd2511f5300267825 */ /* 0x000fe200078e00ff */
[----:B------:R-:W-:-:S03]  /*89f0*/  LOP3.LUT R4, R3, UR8, R4, 0x96, !PT ;  /* 0x0000000803047c12 */ /* 0x000fc6000f8e9604 */
[----:B------:R-:W-:Y:S01]  /*8a00*/  FFMA.FTZ R0, R40, c[0x0][0x23c], -R14 ;  /* 0x00008f0028007a23 */ /* 0x000fe2000001080e */
[----:B------:R-:W-:Y:S01]  /*8a10*/  LOP3.LUT R2, R39, UR6, R2, 0x96, !PT ;  /* 0x0000000627027c12 */ /* 0x000fe2000f8e9602 */
[----:B------:R-:W-:Y:S02]  /*8a20*/  IMAD.WIDE.U32 R18, R4, -0x326172a9, RZ ;  /* 0xcd9e8d5704127825 */ /* 0x000fe400078e00ff */
[----:B------:R1:W-:Y:S02]  /*8a30*/  MUFU.EX2 R57, R0 ;  /* 0x0000000000397308 */ /* 0x0003e40000000800 */
[----:B------:R-:W-:-:S04]  /*8a40*/  IMAD.WIDE.U32 R2, R2, -0x326172a9, RZ ;  /* 0xcd9e8d5702027825 */ /* 0x000fc800078e00ff */
[----:B------:R-:W-:Y:S01]  /*8a50*/  FFMA.FTZ R4, R48, c[0x0][0x23c], -R15 ;  /* 0x00008f0030047a23 */ /* 0x000fe2000001080f */
[----:B------:R-:W-:Y:S01]  /*8a60*/  LOP3.LUT R11, R2, 0xff, RZ, 0xc0, !PT ;  /* 0x000000ff020b7812 */ /* 0x000fe200078ec0ff */
[----:B------:R-:W-:Y:S01]  /*8a70*/  IMAD.MOV.U32 R48, RZ, RZ, R247 ;  /* 0x000000ffff307224 */ /* 0x000fe200078e00f7 */
[--C-:B------:R-:W-:Y:S01]  /*8a80*/  SHF.R.U32.HI R6, RZ, 0x10, R2.reuse ;  /* 0x00000010ff067819 */ /* 0x100fe20000011602 */
[----:B------:R2:W-:Y:S01]  /*8a90*/  MUFU.EX2 R56, R4 ;  /* 0x0000000400387308 */ /* 0x0005e20000000800 */
[----:B------:R-:W-:Y:S01]  /*8aa0*/  SHF.R.U32.HI R10, RZ, 0x18, R2 ;  /* 0x00000018ff0a7819 */ /* 0x000fe20000011602 */
[----:B-1----:R-:W-:-:S06]  /*8ab0*/  FFMA.FTZ R0, R41, c[0x0][0x23c], -R14 ;  /* 0x00008f0029007a23 */ /* 0x002fcc000001080e */
[----:B------:R1:W4:Y:S01]  /*8ac0*/  MUFU.EX2 R58, R0 ;  /* 0x00000000003a7308 */ /* 0x0003220000000800 */
[----:B--2---:R-:W-:-:S04]  /*8ad0*/  LOP3.LUT R4, R6, 0xff, RZ, 0xc0, !PT ;  /* 0x000000ff06047812 */ /* 0x004fc800078ec0ff */
[----:B------:R-:W-:Y:S02]  /*8ae0*/  PRMT R10, R4, 0x5410, R10 ;  /* 0x00005410040a7816 */ /* 0x000fe4000000000a */
[----:B-1----:R-:W-:Y:S02]  /*8af0*/  LOP3.LUT R0, R3, UR17, R18, 0x96, !PT ;  /* 0x0000001103007c12 */ /* 0x002fe4000f8e9612 */
[----:B------:R-:W-:Y:S02]  /*8b00*/  LOP3.LUT R3, R2, 0xffff, RZ, 0xc0, !PT ;  /* 0x0000ffff02037812 */ /* 0x000fe400078ec0ff */
[----:B------:R-:W-:Y:S02]  /*8b10*/  LOP3.LUT R2, R0, 0xffff, RZ, 0xc0, !PT ;  /* 0x0000ffff00027812 */ /* 0x000fe400078ec0ff */
[----:B------:R-:W-:Y:S01]  /*8b20*/  SHF.R.U32.HI R5, RZ, 0x8, R3 ;  /* 0x00000008ff057819 */ /* 0x000fe20000011603 */
[--C-:B------:R-:W-:Y:S01]  /*8b30*/  FFMA.FTZ R3, R42, c[0x0][0x23c], -R15.reuse ;  /* 0x00008f002a037a23 */ /* 0x100fe2000001080f */
[----:B------:R-:W-:Y:S01]  /*8b40*/  SHF.R.U32.HI R6, RZ, 0x8, R2 ;  /* 0x00000008ff067819 */ /* 0x000fe20000011602 */
[----:B------:R-:W-:Y:S01]  /*8b50*/  FFMA.FTZ R2, R43, c[0x0][0x23c], -R15 ;  /* 0x00008f002b027a23 */ /* 0x000fe2000001080f */
[----:B------:R-:W-:Y:S01]  /*8b60*/  LOP3.LUT R7, R0, 0xff, RZ, 0xc0, !PT ;  /* 0x000000ff00077812 */ /* 0x000fe200078ec0ff */
[----:B------:R1:W-:Y:S01]  /*8b70*/  MUFU.EX2 R59, R3 ;  /* 0x00000003003b7308 */ /* 0x0003e20000000800 */
[----:B------:R-:W-:-:S02]  /*8b80*/  SHF.R.U32.HI R4, RZ, 0x18, R0 ;  /* 0x00000018ff047819 */ /* 0x000fc40000011600 */
[----:B------:R-:W-:Y:S02]  /*8b90*/  PRMT R13, R7, 0x5410, R6 ;  /* 0x00005410070d7816 */ /* 0x000fe40000000006 */
[----:B------:R-:W-:Y:S01]  /*8ba0*/  PRMT R12, R11, 0x5410, R5 ;  /* 0x000054100b0c7816 */ /* 0x000fe20000000005 */
[----:B------:R-:W-:Y:S02]  /*8bb0*/  FFMA.FTZ R5, R49, c[0x0][0x23c], -R15 ;  /* 0x00008f0031057a23 */ /* 0x000fe4000001080f */
[----:B------:R2:W5:Y:S01]  /*8bc0*/  MUFU.EX2 R55, R2 ;  /* 0x0000000200377308 */ /* 0x0005620000000800 */
[----:B---3--:R-:W-:Y:S01]  /*8bd0*/  IMAD.MOV.U32 R49, RZ, RZ, R17 ;  /* 0x000000ffff317224 */ /* 0x008fe200078e0011 */
[----:B-1----:R-:W-:-:S06]  /*8be0*/  FSEL R3, R209, RZ, P2 ;  /* 0x000000ffd1037208 */ /* 0x002fcc0001000000 */
[----:B------:R1:W-:Y:S01]  /*8bf0*/  MUFU.EX2 R47, R5 ;  /* 0x00000005002f7308 */ /* 0x0003e20000000800 */
[----:B------:R-:W-:Y:S01]  /*8c00*/  FADD.FTZ R6, R70, -R3 ;  /* 0x8000000346067221 */ /* 0x000fe20000010000 */
[----:B------:R-:W-:Y:S02]  /*8c10*/  FMNMX.FTZ R3, R72, R68, !PT ;  /* 0x0000004448037209 */ /* 0x000fe40007810000 */
[----:B--2---:R-:W-:Y:S01]  /*8c20*/  SHF.R.U32.HI R2, RZ, 0x10, R0 ;  /* 0x00000010ff027819 */ /* 0x004fe20000011600 */
[----:B------:R-:W-:Y:S01]  /*8c30*/  FMUL.FTZ R6, R6, c[0x0][0x23c] ;  /* 0x00008f0006067a20 */ /* 0x000fe20000410000 */
[----:B------:R-:W-:Y:S02]  /*8c40*/  FMNMX.FTZ R3, R61, R3, !PT ;  /* 0x000000033d037209 */ /* 0x000fe40007810000 */
[----:B------:R-:W-:Y:S01]  /*8c50*/  LOP3.LUT R0, R2, 0xff, RZ, 0xc0, !PT ;  /* 0x000000ff02007812 */ /* 0x000fe200078ec0ff */
[----:B------:R-:W2:Y:S01]  /*8c60*/  MUFU.EX2 R143, R6 ;  /* 0x00000006008f7308 */ /* 0x000ea20000000800 */
[----:B------:R-:W-:-:S02]  /*8c70*/  FSEL R2, R207, RZ, P1 ;  /* 0x000000ffcf027208 */ /* 0x000fc40000800000 */
[----:B------:R-:W-:Y:S01]  /*8c80*/  PRMT R11, R0, 0x5410, R4 ;  /* 0x00005410000b7816 */ /* 0x000fe20000000004 */
[--C-:B------:R-:W-:Y:S01]  /*8c90*/  HSET2.LE.AND R0, R12, R153.reuse, PT ;  /* 0x000000990c007233 */ /* 0x100fe20003803000 */
[----:B------:R-:W-:Y:S01]  /*8ca0*/  FMNMX.FTZ R4, R60, R3, !PT ;  /* 0x000000033c047209 */ /* 0x000fe20007810000 */
[----:B-1----:R-:W-:Y:S01]  /*8cb0*/  FADD.FTZ R5, R69, -R2 ;  /* 0x8000000245057221 */ /* 0x002fe20000010000 */
[----:B----4-:R-:W-:Y:S01]  /*8cc0*/  F2FP.PACK_AB R2, R58, R57 ;  /* 0x000000393a02723e */ /* 0x010fe200000000ff */
[--C-:B------:R-:W-:Y:S01]  /*8cd0*/  HSET2.LE.AND R3, R10, R153.reuse, PT ;  /* 0x000000990a037233 */ /* 0x100fe20003803000 */
[----:B-----5:R-:W-:Y:S01]  /*8ce0*/  F2FP.PACK_AB R7, R55, R59 ;  /* 0x0000003b3707723e */ /* 0x020fe200000000ff */
[----:B------:R-:W-:Y:S01]  /*8cf0*/  FMUL.FTZ R5, R5, c[0x0][0x23c] ;  /* 0x00008f0005057a20 */ /* 0x000fe20000410000 */
[----:B------:R-:W-:Y:S02]  /*8d00*/  FMNMX.FTZ R4, R52, R4, !PT ;  /* 0x0000000434047209 */ /* 0x000fe40007810000 */
[----:B------:R-:W-:Y:S01]  /*8d10*/  LOP3.LUT R7, R3, R7, RZ, 0xc0, !PT ;  /* 0x0000000703077212 */ /* 0x000fe200078ec0ff */
[----:B------:R-:W1:Y:S01]  /*8d20*/  MUFU.EX2 R142, R5 ;  /* 0x00000005008e7308 */ /* 0x000e620000000800 */
[----:B------:R-:W-:Y:S01]  /*8d30*/  FMNMX.FTZ R3, R176, R4, !PT ;  /* 0x00000004b0037209 */ /* 0x000fe20007810000 */
[----:B--2---:R-:W-:Y:S01]  /*8d40*/  FMUL.FTZ R80, R80, R143 ;  /* 0x0000008f50507220 */ /* 0x004fe20000410000 */
[----:B------:R-:W-:Y:S01]  /*8d50*/  LOP3.LUT R6, R0, R2, RZ, 0xc0, !PT ;  /* 0x0000000200067212 */ /* 0x000fe200078ec0ff */
[--C-:B------:R-:W-:Y:S01]  /*8d60*/  HSET2.LE.AND R0, R13, R153.reuse, PT ;  /* 0x000000990d007233 */ /* 0x100fe20003803000 */
[----:B------:R-:W-:Y:S01]  /*8d70*/  F2FP.PACK_AB R2, R16, R49 ;  /* 0x000000311002723e */ /* 0x000fe200000000ff */
[----:B------:R-:W-:Y:S01]  /*8d80*/  FMUL.FTZ R81, R81, R143 ;  /* 0x0000008f51517220 */ /* 0x000fe20000410000 */
[----:B------:R-:W-:Y:S01]  /*8d90*/  FMNMX.FTZ R10, R159, R3, !PT ;  /* 0x000000039f0a7209 */ /* 0x000fe20007810000 */
[----:B------:R-:W-:Y:S01]  /*8da0*/  HSET2.LE.AND R3, R11, R153, PT ;  /* 0x000000990b037233 */ /* 0x000fe20003803000 */
[----:B------:R-:W-:Y:S01]  /*8db0*/  LOP3.LUT R4, R0, R2, RZ, 0xc0, !PT ;  /* 0x0000000200047212 */ /* 0x000fe200078ec0ff */
[-C--:B------:R-:W-:Y:S01]  /*8dc0*/  FMUL.FTZ R96, R96, R143.reuse ;  /* 0x0000008f60607220 */ /* 0x080fe20000410000 */
[----:B------:R-:W-:Y:S01]  /*8dd0*/  FMNMX.FTZ R2, R71, R74, !PT ;  /* 0x0000004a47027209 */ /* 0x000fe20007810000 */
[-C--:B------:R-:W-:Y:S01]  /*8de0*/  FMUL.FTZ R97, R97, R143.reuse ;  /* 0x0000008f61617220 */ /* 0x080fe20000410000 */
[----:B------:R-:W-:Y:S01]  /*8df0*/  FMNMX.FTZ R0, R172, R10, !PT ;  /* 0x0000000aac007209 */ /* 0x000fe20007810000 */
[-C--:B------:R-:W-:Y:S01]  /*8e00*/  FMUL.FTZ R100, R100, R143.reuse ;  /* 0x0000008f64647220 */ /* 0x080fe20000410000 */
[----:B------:R-:W-:Y:S01]  /*8e10*/  FMNMX.FTZ R2, R62, R2, !PT ;  /* 0x000000023e027209 */ /* 0x000fe20007810000 */
[----:B-1----:R-:W-:Y:S01]  /*8e20*/  FMUL.FTZ R82, R82, R142 ;  /* 0x0000008e52527220 */ /* 0x002fe20000410000 */
[----:B------:R-:W-:Y:S01]  /*8e30*/  FMNMX.FTZ R0, R154, R0, !PT ;  /* 0x000000009a007209 */ /* 0x000fe20007810000 */
[----:B------:R-:W-:Y:S01]  /*8e40*/  FMUL.FTZ R83, R83, R142 ;  /* 0x0000008e53537220 */ /* 0x000fe20000410000 */
[----:B------:R-:W-:Y:S01]  /*8e50*/  FMNMX.FTZ R2, R54, R2, !PT ;  /* 0x0000000236027209 */ /* 0x000fe20007810000 */
[----:B------:R-:W-:Y:S01]  /*8e60*/  FMUL.FTZ R98, R98, R142 ;  /* 0x0000008e62627220 */ /* 0x000fe20000410000 */
[----:B------:R-:W-:Y:S01]  /*8e70*/  FMNMX.FTZ R0, R216, R0, !PT ;  /* 0x00000000d8007209 */ /* 0x000fe20007810000 */
        /* <DEDUP_REMOVED lines=8> */
[-C--:B------:R-:W-:Y:S01]  /*8f00*/  FMUL.FTZ R84, R84, R143.reuse ;  /* 0x0000008f54547220 */ /* 0x080fe20000410000 */
        /* <DEDUP_REMOVED lines=10> */
[----:B------:R-:W-:Y:S01]  /*8fb0*/  F2FP.PACK_AB R5, R47, R56 ;  /* 0x000000382f05723e */ /* 0x000fe200000000ff */
[----:B------:R-:W-:Y:S01]  /*8fc0*/  FMUL.FTZ R114, R114, R142 ;  /* 0x0000008e72727220 */ /* 0x000fe20000410000 */
[----:B------:R-:W-:Y:S01]  /*8fd0*/  FMNMX.FTZ R2, R219, R2, !PT ;  /* 0x00000002db027209 */ /* 0x000fe20007810000 */
[----:B------:R-:W-:Y:S01]  /*8fe0*/  FMUL.FTZ R115, R115, R142 ;  /* 0x0000008e73737220 */ /* 0x000fe20000410000 */
[----:B------:R-:W-:Y:S01]  /*8ff0*/  FMNMX.FTZ R0, R227, R0, !PT ;  /* 0x00000000e3007209 */ /* 0x000fe20007810000 */
[-C--:B------:R-:W-:Y:S01]  /*9000*/  FMUL.FTZ R116, R116, R143.reuse ;  /* 0x0000008f74747220 */ /* 0x080fe20000410000 */
[----:B------:R-:W-:Y:S01]  /*9010*/  FMNMX.FTZ R2, R221, R2, !PT ;  /* 0x00000002dd027209 */ /* 0x000fe20007810000 */
[----:B------:R-:W-:Y:S01]  /*9020*/  FMUL.FTZ R117, R117, R143 ;  /* 0x0000008f75757220 */ /* 0x000fe20000410000 */
[----:B------:R-:W-:Y:S01]  /*9030*/  LOP3.LUT R5, R3, R5, RZ, 0xc0, !PT ;  /* 0x0000000503057212 */ /* 0x000fe200078ec0ff */
        /* <DEDUP_REMOVED lines=16> */
[----:B------:R-:W-:Y:S01]  /*9140*/  HMMA.16816.F32 R80, R4, R20, R96 ;  /* 0x000000140450723c */ /* 0x000fe20000001860 */
[----:B------:R-:W-:Y:S01]  /*9150*/  FMUL.FTZ R135, R135, R142 ;  /* 0x0000008e87877220 */ /* 0x000fe20000410000 */
[----:B------:R-:W-:-:S06]  /*9160*/  FMNMX.FTZ R2, R229, R2, !PT ;  /* 0x00000002e5027209 */ /* 0x000fcc0007810000 */
[C---:B------:R-:W-:Y:S08]  /*9170*/  HMMA.16816.F32 R144, R4.reuse, R22, R100 ;  /* 0x000000160490723c */ /* 0x040ff00000001864 */
[C---:B------:R-:W-:Y:S08]  /*9180*/  HMMA.16816.F32 R160, R4.reuse, R34, R84 ;  /* 0x0000002204a0723c */ /* 0x040ff00000001854 */
[C---:B------:R-:W-:Y:S07]  /*9190*/  HMMA.16816.F32 R96, R4.reuse, R28, R112 ;  /* 0x0000001c0460723c */ /* 0x040fee0000001870 */
[----:B------:R-:W-:Y:S01]  /*91a0*/  IMAD.WIDE.U32 R112, R249, -0x326172a9, RZ ;  /* 0xcd9e8d57f9707825 */ /* 0x000fe200078e00ff */
[----:B------:R-:W-:Y:S03]  /*91b0*/  HMMA.16816.F32 R100, R4, R30, R116 ;  /* 0x0000001e0464723c */ /* 0x000fe60000001874 */
[----:B------:R-:W-:Y:S01]  /*91c0*/  IMAD.MOV.U32 R115, RZ, RZ, R243 ;  /* 0x000000ffff737224 */ /* 0x000fe200078e00f3 */
[----:B------:R-:W-:Y:S01]  /*91d0*/  LOP3.LUT R3, R9, UR15, R112, 0x96, !PT ;  /* 0x0000000f09037c12 */ /* 0x000fe2000f8e9670 */
[----:B------:R-:W-:-:S02]  /*91e0*/  IMAD.MOV.U32 R114, RZ, RZ, R56 ;  /* 0x000000ffff727224 */ /* 0x000fc400078e0038 */
[----:B------:R-:W-:Y:S01]  /*91f0*/  IMAD.MOV.U32 R118, RZ, RZ, R16 ;  /* 0x000000ffff767224 */ /* 0x000fe200078e0010 */
[----:B------:R-:W-:Y:S01]  /*9200*/  HMMA.16816.F32 R128, R4, R24, R128 ;  /* 0x000000180480723c */ /* 0x000fe20000001880 */
[----:B------:R-:W-:Y:S02]  /*9210*/  IMAD.MOV.U32 R117, RZ, RZ, R47 ;  /* 0x000000ffff757224 */ /* 0x000fe400078e002f */
[----:B------:R-:W-:-:S05]  /*9220*/  IMAD.MOV.U32 R47, RZ, RZ, R244 ;  /* 0x000000ffff2f7224 */ /* 0x000fca00078e00f4 */
[----:B------:R-:W-:Y:S01]  /*9230*/  HMMA.16816.F32 R132, R4, R26, R132 ;  /* 0x0000001a0484723c */ /* 0x000fe20000001884 */
[----:B------:R-:W1:Y:S06]  /*9240*/  SHFL.BFLY PT, R4, R0, 0x2, 0x1f ;  /* 0x0c401f0000047f89 */ /* 0x000e6c00000e0000 */
[----:B------:R-:W-:Y:S02]  /*9250*/  FMNMX.FTZ R5, R230, R2, !PT ;  /* 0x00000002e6057209 */ /* 0x000fe40007810000 */
[----:B------:R-:W-:Y:S02]  /*9260*/  LOP3.LUT R2, R113, R248, RZ, 0x3c, !PT ;  /* 0x000000f871027212 */ /* 0x000fe400078e3cff */
[----:B------:R-:W-:Y:S01]  /*9270*/  LOP3.LUT R6, R241, UR13, R8, 0x96, !PT ;  /* 0x0000000df1067c12 */ /* 0x000fe2000f8e9608 */
[----:B------:R-:W2:Y:S02]  /*9280*/  SHFL.BFLY PT, R7, R5, 0x2, 0x1f ;  /* 0x0c401f0005077f89 */ /* 0x000ea400000e0000 */
[----:B------:R-:W-:-:S02]  /*9290*/  IMAD R116, R2, -0x2daee0ad, RZ ;  /* 0xd2511f5302747824 */ /* 0x000fc400078e02ff */
[----:B------:R-:W-:-:S04]  /*92a0*/  IMAD.WIDE.U32 R2, R3, -0x2daee0ad, RZ ;  /* 0xd2511f5303027825 */ /* 0x000fc800078e00ff */
[----:B------:R-:W-:Y:S01]  /*92b0*/  IMAD.WIDE.U32 R10, R6, -0x2daee0ad, RZ ;  /* 0xd2511f53060a7825 */ /* 0x000fe200078e00ff */
[----:B------:R-:W-:Y:S02]  /*92c0*/  LOP3.LUT R3, R3, UR12, R116, 0x96, !PT ;  /* 0x0000000c03037c12 */ /* 0x000fe4000f8e9674 */
[----:B-1----:R-:W-:Y:S02]  /*92d0*/  FMNMX.FTZ R4, R0, R4, !PT ;  /* 0x0000000400047209 */ /* 0x002fe40007810000 */
[----:B------:R-:W-:Y:S01]  /*92e0*/  LOP3.LUT R0, R11, UR10, R2, 0x96, !PT ;  /* 0x0000000a0b007c12 */ /* 0x000fe2000f8e9602 */
[----:B------:R-:W-:Y:S02]  /*92f0*/  IMAD.WIDE.U32 R2, R3, -0x326172a9, RZ ;  /* 0xcd9e8d5703027825 */ /* 0x000fe400078e00ff */
[----:B------:R-:W1:Y:S02]  /*9300*/  SHFL.BFLY PT, R8, R4, 0x1, 0x1f ;  /* 0x0c201f0004087f89 */ /* 0x000e6400000e0000 */
[----:B------:R-:W-:Y:S01]  /*9310*/  IMAD.WIDE.U32 R42, R0, -0x326172a9, RZ ;  /* 0xcd9e8d57002a7825 */ /* 0x000fe200078e00ff */
[----:B------:R-:W-:-:S02]  /*9320*/  LOP3.LUT R3, R3, UR11, R240, 0x96, !PT ;  /* 0x0000000b03037c12 */ /* 0x000fc4000f8e96f0 */
[----:B--2---:R-:W-:Y:S02]  /*9330*/  FMNMX.FTZ R0, R5, R7, !PT ;  /* 0x0000000705007209 */ /* 0x004fe40007810000 */
[----:B------:R-:W-:Y:S01]  /*9340*/  LOP3.LUT R6, R43, UR9, R2, 0x96, !PT ;  /* 0x000000092b067c12 */ /* 0x000fe2000f8e9602 */
[----:B------:R-:W-:Y:S02]  /*9350*/  IMAD.WIDE.U32 R2, R3, -0x2daee0ad, RZ ;  /* 0xd2511f5303027825 */ /* 0x000fe400078e00ff */
[----:B------:R-:W2:Y:S02]  /*9360*/  SHFL.BFLY PT, R5, R0, 0x1, 0x1f ;  /* 0x0c201f0000057f89 */ /* 0x000ea400000e0000 */
[----:B------:R-:W-:Y:S01]  /*9370*/  IMAD.WIDE.U32 R40, R6, -0x2daee0ad, RZ ;  /* 0xd2511f5306287825 */ /* 0x000fe200078e00ff */
[----:B------:R-:W-:-:S04]  /*9380*/  LOP3.LUT R6, R3, UR8, R10, 0x96, !PT ;  /* 0x0000000803067c12 */ /* 0x000fc8000f8e960a */
[----:B------:R-:W-:Y:S01]  /*9390*/  LOP3.LUT R2, R41, UR6, R2, 0x96, !PT ;  /* 0x0000000629027c12 */ /* 0x000fe2000f8e9602 */
[----:B------:R-:W-:-:S04]  /*93a0*/  IMAD.WIDE.U32 R16, R6, -0x326172a9, RZ ;  /* 0xcd9e8d5706107825 */ /* 0x000fc800078e00ff */
[----:B------:R-:W-:Y:S01]  /*93b0*/  IMAD.WIDE.U32 R2, R2, -0x326172a9, RZ ;  /* 0xcd9e8d5702027825 */ /* 0x000fe200078e00ff */
[----:B-1----:R-:W-:-:S04]  /*93c0*/  FMNMX.FTZ R211, R4, R8, !PT ;  /* 0x0000000804d37209 */ /* 0x002fc80007810000 */
[C---:B------:R-:W-:Y:S01]  /*93d0*/  FSETP.NEU.FTZ.AND P2, PT, R211.reuse, -INF , PT ;  /* 0xff800000d300780b */ /* 0x040fe20003f5d000 */
[----:B------:R-:W-:Y:S01]  /*93e0*/  FMUL.FTZ R4, R211, c[0x0][0x23c] ;  /* 0x00008f00d3047a20 */ /* 0x000fe20000410000 */
[C---:B------:R-:W-:Y:S02]  /*93f0*/  LOP3.LUT R7, R2.reuse, 0xffff, RZ, 0xc0, !PT ;  /* 0x0000ffff02077812 */ /* 0x040fe400078ec0ff */
[----:B------:R-:W-:Y:S02]  /*9400*/  LOP3.LUT R8, R2, 0xff, RZ, 0xc0, !PT ;  /* 0x000000ff02087812 */ /* 0x000fe400078ec0ff */
[----:B------:R-:W-:Y:S02]  /*9410*/  FSEL R12, R4, RZ, P2 ;  /* 0x000000ff040c7208 */ /* 0x000fe40001000000 */
[----:B--2---:R-:W-:Y:S02]  /*9420*/  FMNMX.FTZ R210, R0, R5, !PT ;  /* 0x0000000500d27209 */ /* 0x004fe40007810000 */
[----:B------:R-:W-:Y:S01]  /*9430*/  SHF.R.U32.HI R4, RZ, 0x10, R2 ;  /* 0x00000010ff047819 */ /* 0x000fe20000011602 */
[----:B------:R-:W-:Y:S01]  /*9440*/  FFMA.FTZ R0, R68, c[0x0][0x23c], -R12 ;  /* 0x00008f0044007a23 */ /* 0x000fe2000001080c */
[----:B------:R-:W-:-:S02]  /*9450*/  SHF.R.U32.HI R7, RZ, 0x8, R7 ;  /* 0x00000008ff077819 */ /* 0x000fc40000011607 */
[----:B------:R-:W-:Y:S01]  /*9460*/  LOP3.LUT R4, R4, 0xff, RZ, 0xc0, !PT ;  /* 0x000000ff04047812 */ /* 0x000fe200078ec0ff */
[----:B------:R1:W-:Y:S01]  /*9470*/  MUFU.EX2 R46, R0 ;  /* 0x00000000002e7308 */ /* 0x0003e20000000800 */
[----:B------:R-:W-:Y:S02]  /*9480*/  PRMT R8, R8, 0x5410, R7 ;  /* 0x0000541008087816 */ /* 0x000fe40000000007 */
[----:B------:R-:W-:Y:S02]  /*9490*/  FSETP.NEU.FTZ.AND P1, PT, R210, -INF , PT ;  /* 0xff800000d200780b */ /* 0x000fe40003f3d000 */
[----:B-1----:R-:W-:Y:S01]  /*94a0*/  SHF.R.U32.HI R0, RZ, 0x18, R2 ;  /* 0x00000018ff007819 */ /* 0x002fe20000011602 */
[----:B------:R-:W-:-:S03]  /*94b0*/  FFMA.FTZ R2, R61, c[0x0][0x23c], -R12 ;  /* 0x00008f003d027a23 */ /* 0x000fc6000001080c */
[----:B------:R-:W-:Y:S01]  /*94c0*/  PRMT R7, R4, 0x5410, R0 ;  /* 0x0000541004077816 */ /* 0x000fe20000000000 */
[----:B------:R1:W-:Y:S01]  /*94d0*/  MUFU.EX2 R250, R2 ;  /* 0x0000000200fa7308 */ /* 0x0003e20000000800 */
[----:B------:R-:W-:Y:S01]  /*94e0*/  LOP3.LUT R0, R3, UR17, R16, 0x96, !PT ;  /* 0x0000001103007c12 */ /* 0x000fe2000f8e9610 */
[----:B------:R-:W-:-:S06]  /*94f0*/  FFMA.FTZ R3, R60, c[0x0][0x23c], -R12 ;  /* 0x00008f003c037a23 */ /* 0x000fcc000001080c */
[----:B------:R2:W-:Y:S01]  /*9500*/  MUFU.EX2 R251, R3 ;  /* 0x0000000300fb7308 */ /* 0x0005e20000000800 */
[----:B-1----:R-:W-:-:S05]  /*9510*/  FMUL.FTZ R2, R210, c[0x0][0x23c] ;  /* 0x00008f00d2027a20 */ /* 0x002fca0000410000 */
[----:B------:R-:W-:Y:S02]  /*9520*/  FSEL R13, R2, RZ, P1 ;  /* 0x000000ff020d7208 */ /* 0x000fe40000800000 */
[----:B------:R-:W-:Y:S01]  /*9530*/  LOP3.LUT R2, R0, 0xffff, RZ, 0xc0, !PT ;  /* 0x0000ffff00027812 */ /* 0x000fe200078ec0ff */
[----:B--2---:R-:W-:Y:S02]  /*9540*/  FFMA.FTZ R3, R52, c[0x0][0x23c], -R12 ;  /* 0x00008f0034037a23 */ /* 0x004fe4000001080c */
[----:B------:R-:W-:Y:S02]  /*9550*/  FFMA.FTZ R4, R74, c[0x0][0x23c], -R13 ;  /* 0x00008f004a047a23 */ /* 0x000fe4000001080d */
[----:B------:R1:W2:Y:S08]  /*9560*/  MUFU.EX2 R252, R3 ;  /* 0x0000000300fc7308 */ /* 0x0002b00000000800 */
[----:B------:R3:W-:Y:S01]  /*9570*/  MUFU.EX2 R247, R4 ;  /* 0x0000000400f77308 */ /* 0x0007e20000000800 */
[----:B-1----:R-:W-:-:S02]  /*9580*/  SHF.R.U32.HI R3, RZ, 0x8, R2 ;  /* 0x00000008ff037819 */ /* 0x002fc40000011602 */
[----:B------:R-:W-:-:S04]  /*9590*/  LOP3.LUT R2, R0, 0xff, RZ, 0xc0, !PT ;  /* 0x000000ff00027812 */ /* 0x000fc800078ec0ff */
[----:B---3--:R-:W-:Y:S01]  /*95a0*/  PRMT R4, R2, 0x5410, R3 ;  /* 0x0000541002047816 */ /* 0x008fe20000000003 */
        /* <DEDUP_REMOVED lines=11> */
[----:B------:R-:W-:Y:S02]  /*9660*/  IMAD.MOV.U32 R72, RZ, RZ, R57 ;  /* 0x000000ffff487224 */ /* 0x000fe400078e0039 */
[----:B------:R-:W-:Y:S02]  /*9670*/  IMAD.MOV.U32 R57, RZ, RZ, R246 ;  /* 0x000000ffff397224 */ /* 0x000fe400078e00f6 */
[----:B------:R4:W5:Y:S02]  /*9680*/  MUFU.EX2 R246, R0 ;  /* 0x0000000000f67308 */ /* 0x0009640000000800 */
[----:B------:R-:W-:Y:S01]  /*9690*/  IMAD.MOV.U32 R119, RZ, RZ, R57 ;  /* 0x000000ffff777224 */ /* 0x000fe200078e0039 */
[----:B-1----:R-:W-:-:S05]  /*96a0*/  FSEL R3, R210, RZ, P1 ;  /* 0x000000ffd2037208 */ /* 0x002fca0000800000 */
[----:B------:R-:W-:-:S04]  /*96b0*/  FADD.FTZ R3, R71, -R3 ;  /* 0x8000000347037221 */ /* 0x000fc80000010000 */
[----:B------:R-:W-:Y:S01]  /*96c0*/  FMUL.FTZ R3, R3, c[0x0][0x23c] ;  /* 0x00008f0003037a20 */ /* 0x000fe20000410000 */
[--C-:B----4-:R-:W-:Y:S01]  /*96d0*/  HSET2.LE.AND R0, R8, R153.reuse, PT ;  /* 0x0000009908007233 */ /* 0x110fe20003803000 */
[----:B------:R-:W-:Y:S01]  /*96e0*/  FMUL.FTZ R8, R2, c[0x0][0x23c] ;  /* 0x00008f0002087a20 */ /* 0x000fe20000410000 */
[----:B--2---:R-:W-:Y:S01]  /*96f0*/  F2FP.PACK_AB R2, R252, R251 ;  /* 0x000000fbfc02723e */ /* 0x004fe200000000ff */
[----:B------:R-:W1:Y:S03]  /*9700*/  MUFU.EX2 R74, R3 ;  /* 0x00000003004a7308 */ /* 0x000e660000000800 */
[----:B------:R-:W-:Y:S01]  /*9710*/  LOP3.LUT R6, R0, R2, RZ, 0xc0, !PT ;  /* 0x0000000200067212 */ /* 0x000fe200078ec0ff */
[----:B------:R-:W-:Y:S01]  /*9720*/  HSET2.LE.AND R0, R7, R153, PT ;  /* 0x0000009907007233 */ /* 0x000fe20003803000 */
[----:B---3--:R-:W-:-:S03]  /*9730*/  F2FP.PACK_AB R2, R248, R249 ;  /* 0x000000f9f802723e */ /* 0x008fc600000000ff */
[----:B------:R-:W2:Y:S01]  /*9740*/  MUFU.EX2 R140, R8 ;  /* 0x00000008008c7308 */ /* 0x000ea20000000800 */
[----:B------:R-:W-:Y:S01]  /*9750*/  LOP3.LUT R7, R0, R2, RZ, 0xc0, !PT ;  /* 0x0000000200077212 */ /* 0x000fe200078ec0ff */
[----:B------:R-:W-:Y:S01]  /*9760*/  HSET2.LE.AND R0, R4, R153, PT ;  /* 0x0000009904007233 */ /* 0x000fe20003803000 */
[----:B------:R-:W-:-:S04]  /*9770*/  F2FP.PACK_AB R2, R250, R46 ;  /* 0x0000002efa02723e */ /* 0x000fc800000000ff */
[----:B------:R-:W-:Y:S01]  /*9780*/  LOP3.LUT R4, R0, R2, RZ, 0xc0, !PT ;  /* 0x0000000200047212 */ /* 0x000fe200078ec0ff */
[----:B------:R-:W-:Y:S01]  /*9790*/  HSET2.LE.AND R0, R5, R153, PT ;  /* 0x0000009905007233 */ /* 0x000fe20003803000 */
[----:B-----5:R-:W-:Y:S01]  /*97a0*/  F2FP.PACK_AB R2, R246, R247 ;  /* 0x000000f7f602723e */ /* 0x020fe200000000ff */
[-C--:B-1----:R-:W-:Y:S02]  /*97b0*/  FMUL.FTZ R90, R90, R74.reuse ;  /* 0x0000004a5a5a7220 */ /* 0x082fe40000410000 */
[----:B------:R-:W-:Y:S01]  /*97c0*/  FMUL.FTZ R91, R91, R74 ;  /* 0x0000004a5b5b7220 */ /* 0x000fe20000410000 */
[----:B------:R-:W-:Y:S01]  /*97d0*/  LOP3.LUT R5, R0, R2, RZ, 0xc0, !PT ;  /* 0x0000000200057212 */ /* 0x000fe200078ec0ff */
[----:B------:R-:W-:Y:S01]  /*97e0*/  FFMA.FTZ R0, R156, c[0x0][0x23c], -R14 ;  /* 0x00008f009c007a23 */ /* 0x000fe2000001080e */
[----:B------:R-:W-:Y:S01]  /*97f0*/  LOP3.LUT R2, R19, UR7, R36, 0x96, !PT ;  /* 0x0000000713027c12 */ /* 0x000fe2000f8e9624 */
[-C--:B--2---:R-:W-:Y:S02]  /*9800*/  FMUL.FTZ R88, R88, R140.reuse ;  /* 0x0000008c58587220 */ /* 0x084fe40000410000 */
[----:B------:R1:W-:Y:S01]  /*9810*/  MUFU.EX2 R243, R0 ;  /* 0x0000000000f37308 */ /* 0x0003e20000000800 */
[----:B------:R-:W-:-:S02]  /*9820*/  FMUL.FTZ R89, R89, R140 ;  /* 0x0000008c59597220 */ /* 0x000fc40000410000 */
[----:B------:R-:W-:-:S04]  /*9830*/  IMAD.WIDE.U32 R2, R2, -0x2daee0ad, RZ ;  /* 0xd2511f5302027825 */ /* 0x000fc800078e00ff */
[-C--:B------:R-:W-:Y:S01]  /*9840*/  FMUL.FTZ R108, R108, R140.reuse ;  /* 0x0000008c6c6c7220 */ /* 0x080fe20000410000 */
[----:B------:R-:W-:Y:S01]  /*9850*/  LOP3.LUT R10, R2, 0xff, RZ, 0xc0, !PT ;  /* 0x000000ff020a7812 */ /* 0x000fe200078ec0ff */
[----:B------:R-:W-:Y:S01]  /*9860*/  FMUL.FTZ R109, R109, R140 ;  /* 0x0000008c6d6d7220 */ /* 0x000fe20000410000 */
[--C-:B------:R-:W-:Y:S01]  /*9870*/  SHF.R.U32.HI R9, RZ, 0x10, R2.reuse ;  /* 0x00000010ff097819 */ /* 0x100fe20000011602 */
[-C--:B------:R-:W-:Y:S01]  /*9880*/  FMUL.FTZ R110, R110, R74.reuse ;  /* 0x0000004a6e6e7220 */ /* 0x080fe20000410000 */
[----:B------:R-:W-:Y:S01]  /*9890*/  SHF.R.U32.HI R11, RZ, 0x18, R2 ;  /* 0x00000018ff0b7819 */ /* 0x000fe20000011602 */
[----:B------:R-:W-:Y:S01]  /*98a0*/  FMUL.FTZ R111, R111, R74 ;  /* 0x0000004a6f6f7220 */ /* 0x000fe20000410000 */
[----:B------:R-:W-:Y:S01]  /*98b0*/  HMMA.16816.F32 R64, R4, R34, R88 ;  /* 0x000000220440723c */ /* 0x000fe20000001858 */
[----:B------:R-:W-:Y:S02]  /*98c0*/  FMUL.FTZ R120, R120, R140 ;  /* 0x0000008c78787220 */ /* 0x000fe40000410000 */
[----:B-1----:R-:W-:-:S02]  /*98d0*/  FFMA.FTZ R0, R151, c[0x0][0x23c], -R14 ;  /* 0x00008f0097007a23 */ /* 0x002fc4000001080e */
[----:B------:R-:W-:Y:S02]  /*98e0*/  FMUL.FTZ R121, R121, R140 ;  /* 0x0000008c79797220 */ /* 0x000fe40000410000 */
[----:B------:R1:W-:Y:S01]  /*98f0*/  MUFU.EX2 R244, R0 ;  /* 0x0000000000f47308 */ /* 0x0003e20000000800 */
[-C--:B------:R-:W-:Y:S01]  /*9900*/  FMUL.FTZ R122, R122, R74.reuse ;  /* 0x0000004a7a7a7220 */ /* 0x080fe20000410000 */
[C---:B------:R-:W-:Y:S01]  /*9910*/  HMMA.16816.F32 R108, R4.reuse, R28, R108 ;  /* 0x0000001c046c723c */ /* 0x040fe2000000186c */
[----:B------:R-:W-:Y:S02]  /*9920*/  FMUL.FTZ R123, R123, R74 ;  /* 0x0000004a7b7b7220 */ /* 0x000fe40000410000 */
[-C--:B------:R-:W-:Y:S02]  /*9930*/  FMUL.FTZ R76, R76, R140.reuse ;  /* 0x0000008c4c4c7220 */ /* 0x080fe40000410000 */
[----:B------:R-:W-:Y:S02]  /*9940*/  FMUL.FTZ R77, R77, R140 ;  /* 0x0000008c4d4d7220 */ /* 0x000fe40000410000 */
[-C--:B------:R-:W-:Y:S01]  /*9950*/  FMUL.FTZ R78, R78, R74.reuse ;  /* 0x0000004a4e4e7220 */ /* 0x080fe20000410000 */
[----:B------:R-:W-:Y:S01]  /*9960*/  HMMA.16816.F32 R120, R4, R30, R120 ;  /* 0x0000001e0478723c */ /* 0x000fe20000001878 */
[----:B------:R-:W-:Y:S01]  /*9970*/  FMUL.FTZ R79, R79, R74 ;  /* 0x0000004a4f4f7220 */ /* 0x000fe20000410000 */
[----:B------:R-:W2:Y:S01]  /*9980*/  LDSM.16.MT88.4 R28, [R185+0x6800] ;  /* 0x00680000b91c783b */ /* 0x000ea20000004200 */
[----:B------:R-:W-:-:S02]  /*9990*/  FMUL.FTZ R92, R92, R140 ;  /* 0x0000008c5c5c7220 */ /* 0x000fc40000410000 */
[----:B------:R-:W-:Y:S02]  /*99a0*/  FMUL.FTZ R93, R93, R140 ;  /* 0x0000008c5d5d7220 */ /* 0x000fe40000410000 */
[----:B-1----:R-:W-:Y:S01]  /*99b0*/  FFMA.FTZ R0, R148, c[0x0][0x23c], -R14 ;  /* 0x00008f0094007a23 */ /* 0x002fe2000001080e */
[----:B------:R-:W-:Y:S01]  /*99c0*/  HMMA.16816.F32 R84, R4, R32, R76 ;  /* 0x000000200454723c */ /* 0x000fe2000000184c */
[-C--:B------:R-:W-:Y:S01]  /*99d0*/  FMUL.FTZ R94, R94, R74.reuse ;  /* 0x0000004a5e5e7220 */ /* 0x080fe20000410000 */
[----:B------:R-:W-:Y:S01]  /*99e0*/  LDSM.16.MT88.4 R32, [R186+0x6800] ;  /* 0x00680000ba20783b */ /* 0x000fe20000004200 */
[----:B------:R1:W-:Y:S01]  /*99f0*/  MUFU.EX2 R245, R0 ;  /* 0x0000000000f57308 */ /* 0x0003e20000000800 */
[----:B------:R-:W-:Y:S02]  /*9a00*/  FMUL.FTZ R95, R95, R74 ;  /* 0x0000004a5f5f7220 */ /* 0x000fe40000410000 */
[-C--:B------:R-:W-:Y:S02]  /*9a10*/  FMUL.FTZ R104, R104, R140.reuse ;  /* 0x0000008c68687220 */ /* 0x080fe40000410000 */
[----:B------:R-:W-:-:S02]  /*9a20*/  FMUL.FTZ R105, R105, R140 ;  /* 0x0000008c69697220 */ /* 0x000fc40000410000 */
[-C--:B------:R-:W-:Y:S01]  /*9a30*/  FMUL.FTZ R106, R106, R74.reuse ;  /* 0x0000004a6a6a7220 */ /* 0x080fe20000410000 */
[----:B------:R-:W-:Y:S01]  /*9a40*/  HMMA.16816.F32 R60, R4, R20, R92 ;  /* 0x00000014043c723c */ /* 0x000fe2000000185c */
[----:B------:R-:W-:Y:S02]  /*9a50*/  FMUL.FTZ R107, R107, R74 ;  /* 0x0000004a6b6b7220 */ /* 0x000fe40000410000 */
[-C--:B------:R-:W-:Y:S02]  /*9a60*/  FMUL.FTZ R124, R124, R140.reuse ;  /* 0x0000008c7c7c7220 */ /* 0x080fe40000410000 */
[----:B------:R-:W-:Y:S02]  /*9a70*/  FMUL.FTZ R125, R125, R140 ;  /* 0x0000008c7d7d7220 */ /* 0x000fe40000410000 */
[----:B------:R-:W-:Y:S02]  /*9a80*/  FMUL.FTZ R126, R126, R74 ;  /* 0x0000004a7e7e7220 */ /* 0x000fe40000410000 */
[----:B-1----:R-:W-:-:S02]  /*9a90*/  FFMA.FTZ R0, R149, c[0x0][0x23c], -R14 ;  /* 0x00008f0095007a23 */ /* 0x002fc4000001080e */
[----:B------:R-:W-:Y:S02]  /*9aa0*/  FMUL.FTZ R127, R127, R74 ;  /* 0x0000004a7f7f7220 */ /* 0x000fe40000410000 */
[----:B------:R1:W-:Y:S01]  /*9ab0*/  MUFU.EX2 R239, R0 ;  /* 0x0000000000ef7308 */ /* 0x0003e20000000800 */
[-C--:B------:R-:W-:Y:S02]  /*9ac0*/  FMUL.FTZ R136, R136, R140.reuse ;  /* 0x0000008c88887220 */ /* 0x080fe40000410000 */
[----:B------:R-:W-:Y:S02]  /*9ad0*/  FMUL.FTZ R137, R137, R140 ;  /* 0x0000008c89897220 */ /* 0x000fe40000410000 */
[-C--:B------:R-:W-:Y:S02]  /*9ae0*/  FMUL.FTZ R138, R138, R74.reuse ;  /* 0x0000004a8a8a7220 */ /* 0x080fe40000410000 */
[----:B------:R-:W-:Y:S02]  /*9af0*/  FMUL.FTZ R139, R139, R74 ;  /* 0x0000004a8b8b7220 */ /* 0x000fe40000410000 */
[----:B------:R-:W-:-:S02]  /*9b00*/  FFMA.FTZ R8, R150, c[0x0][0x23c], -R15 ;  /* 0x00008f0096087a23 */ /* 0x000fc4000001080f */
[----:B------:R-:W-:Y:S02]  /*9b10*/  IMAD.MOV.U32 R91, RZ, RZ, R59 ;  /* 0x000000ffff5b7224 */ /* 0x000fe400078e003b */
[----:B------:R-:W-:Y:S01]  /*9b20*/  IMAD.MOV.U32 R90, RZ, RZ, R58 ;  /* 0x000000ffff5a7224 */ /* 0x000fe200078e003a */
[----:B------:R3:W-:Y:S01]  /*9b30*/  MUFU.EX2 R238, R8 ;  /* 0x0000000800ee7308 */ /* 0x0007e20000000800 */
[----:B------:R-:W-:Y:S01]  /*9b40*/  IMAD.MOV.U32 R89, RZ, RZ, R55 ;  /* 0x000000ffff597224 */ /* 0x000fe200078e0037 */
[----:B-1----:R-:W-:Y:S01]  /*9b50*/  LOP3.LUT R0, R3, UR16, R38, 0x96, !PT ;  /* 0x0000001003007c12 */ /* 0x002fe2000f8e9626 */
[C---:B------:R-:W-:Y:S01]  /*9b60*/  HMMA.16816.F32 R52, R4.reuse, R22, R104 ;  /* 0x000000160434723c */ /* 0x040fe20000001868 */
[----:B------:R-:W-:Y:S01]  /*9b70*/  LOP3.LUT R3, R2, 0xffff, RZ, 0xc0, !PT ;  /* 0x0000ffff02037812 */ /* 0x000fe200078ec0ff */
[----:B------:R-:W-:Y:S01]  /*9b80*/  FFMA.FTZ R2, R152, c[0x0][0x23c], -R15 ;  /* 0x00008f0098027a23 */ /* 0x000fe2000001080f */
[----:B------:R-:W-:Y:S03]  /*9b90*/  LDSM.16.MT88.4 R36, [R187+0x6800] ;  /* 0x00680000bb24783b */ /* 0x000fe60000004200 */
[----:B------:R1:W4:Y:S02]  /*9ba0*/  MUFU.EX2 R237, R2 ;  /* 0x0000000200ed7308 */ /* 0x0003240000000800 */
[----:B------:R-:W-:Y:S01]  /*9bb0*/  HMMA.16816.F32 R56, R4, R24, R124 ;  /* 0x000000180438723c */ /* 0x000fe2000000187c */
[----:B---3--:R-:W-:-:S02]  /*9bc0*/  SHF.R.U32.HI R8, RZ, 0x8, R3 ;  /* 0x00000008ff087819 */ /* 0x008fc40000011603 */
[----:B------:R-:W-:-:S05]  /*9bd0*/  LOP3.LUT R3, R9, 0xff, RZ, 0xc0, !PT ;  /* 0x000000ff09037812 */ /* 0x000fca00078ec0ff */
[----:B------:R-:W-:Y:S01]  /*9be0*/  HMMA.16816.F32 R136, R4, R26, R136 ;  /* 0x0000001a0488723c */ /* 0x000fe20000001888 */
[----:B------:R-:W-:Y:S01]  /*9bf0*/  PRMT R10, R10, 0x5410, R8 ;  /* 0x000054100a0a7816 */ /* 0x000fe20000000008 */
[----:B------:R-:W3:Y:S01]  /*9c00*/  LDSM.16.MT88.4 R24, [R188+0x6800] ;  /* 0x00680000bc18783b */ /* 0x000ee20000004200 */
[----:B------:R-:W-:Y:S02]  /*9c10*/  PRMT R9, R3, 0x5410, R11 ;  /* 0x0000541003097816 */ /* 0x000fe4000000000b */
[C---:B------:R-:W-:Y:S01]  /*9c20*/  LOP3.LUT R3, R0.reuse, 0xffff, RZ, 0xc0, !PT ;  /* 0x0000ffff00037812 */ /* 0x040fe200078ec0ff */
[--C-:B-1----:R-:W-:Y:S01]  /*9c30*/  FFMA.FTZ R2, R157, c[0x0][0x23c], -R15.reuse ;  /* 0x00008f009d027a23 */ /* 0x102fe2000001080f */
[----:B------:R-:W-:Y:S01]  /*9c40*/  LOP3.LUT R8, R0, 0xff, RZ, 0xc0, !PT ;  /* 0x000000ff00087812 */ /* 0x000fe200078ec0ff */
[----:B------:R-:W-:Y:S01]  /*9c50*/  FFMA.FTZ R4, R158, c[0x0][0x23c], -R15 ;  /* 0x00008f009e047a23 */ /* 0x000fe2000001080f */
[----:B------:R-:W-:Y:S01]  /*9c60*/  SHF.R.U32.HI R6, RZ, 0x18, R0 ;  /* 0x00000018ff067819 */ /* 0x000fe20000011600 */
[----:B------:R1:W-:Y:S01]  /*9c70*/  MUFU.EX2 R236, R2 ;  /* 0x0000000200ec7308 */ /* 0x0003e20000000800 */
[----:B------:R-:W-:Y:S01]  /*9c80*/  SHF.R.U32.HI R5, RZ, 0x8, R3 ;  /* 0x00000008ff057819 */ /* 0x000fe20000011603 */
[----:B------:R-:W-:Y:S01]  /*9c90*/  HSET2.LE.AND R3, R9, R153, PT ;  /* 0x0000009909037233 */ /* 0x000fe20003803000 */
[----:B----4-:R-:W-:-:S02]  /*9ca0*/  F2FP.PACK_AB R7, R237, R238 ;  /* 0x000000eeed07723e */ /* 0x010fc400000000ff */
[----:B------:R-:W-:Y:S02]  /*9cb0*/  PRMT R5, R8, 0x5410, R5 ;  /* 0x0000541008057816 */ /* 0x000fe40000000005 */
[----:B------:R-:W-:Y:S01]  /*9cc0*/  LOP3.LUT R7, R3, R7, RZ, 0xc0, !PT ;  /* 0x0000000703077212 */ /* 0x000fe200078ec0ff */
[----:B------:R4:W5:Y:S01]  /*9cd0*/  MUFU.EX2 R235, R4 ;  /* 0x0000000400eb7308 */ /* 0x0009620000000800 */
[----:B-1----:R-:W-:Y:S01]  /*9ce0*/  SHF.R.U32.HI R2, RZ, 0x10, R0 ;  /* 0x00000010ff027819 */ /* 0x002fe20000011600 */
[----:B------:R-:W-:-:S03]  /*9cf0*/  HSET2.LE.AND R0, R10, R153, PT ;  /* 0x000000990a007233 */ /* 0x000fc60003803000 */
[----:B----4-:R-:W-:Y:S02]  /*9d00*/  LOP3.LUT R4, R2, 0xff, RZ, 0xc0, !PT ;  /* 0x000000ff02047812 */ /* 0x010fe400078ec0ff */
[----:B------:R-:W-:Y:S02]  /*9d10*/  F2FP.PACK_AB R2, R239, R245 ;  /* 0x000000f5ef02723e */ /* 0x000fe400000000ff */
[----:B------:R-:W-:Y:S02]  /*9d20*/  PRMT R4, R4, 0x5410, R6 ;  /* 0x0000541004047816 */ /* 0x000fe40000000006 */
[----:B------:R-:W-:Y:S01]  /*9d30*/  LOP3.LUT R6, R0, R2, RZ, 0xc0, !PT ;  /* 0x0000000200067212 */ /* 0x000fe200078ec0ff */
[--C-:B------:R-:W-:Y:S01]  /*9d40*/  HSET2.LE.AND R0, R5, R153.reuse, PT ;  /* 0x0000009905007233 */ /* 0x100fe20003803000 */
[----:B------:R-:W-:Y:S01]  /*9d50*/  F2FP.PACK_AB R2, R244, R243 ;  /* 0x000000f3f402723e */ /* 0x000fe200000000ff */
[----:B------:R-:W-:Y:S01]  /*9d60*/  HSET2.LE.AND R3, R4, R153, PT ;  /* 0x0000009904037233 */ /* 0x000fe20003803000 */
[----:B-----5:R-:W-:-:S02]  /*9d70*/  F2FP.PACK_AB R5, R235, R236 ;  /* 0x000000eceb05723e */ /* 0x020fc400000000ff */
[----:B------:R-:W-:Y:S02]  /*9d80*/  LOP3.LUT R4, R0, R2, RZ, 0xc0, !PT ;  /* 0x0000000200047212 */ /* 0x000fe400078ec0ff */
[----:B------:R-:W-:Y:S01]  /*9d90*/  LOP3.LUT R5, R3, R5, RZ, 0xc0, !PT ;  /* 0x0000000503057212 */ /* 0x000fe200078ec0ff */
[----:B------:R-:W-:Y:S01]  /*9da0*/  FFMA.FTZ R3, R176, c[0x0][0x23c], -R12 ;  /* 0x00008f00b0037a23 */ /* 0x000fe2000001080c */
[----:B------:R-:W-:Y:S02]  /*9db0*/  LOP3.LUT R2, R17, UR7, R42, 0x96, !PT ;  /* 0x0000000711027c12 */ /* 0x000fe4000f8e962a */
[----:B------:R-:W-:Y:S01]  /*9dc0*/  IADD3 R0, R73, 0x1, RZ ;  /* 0x0000000149007810 */ /* 0x000fe20007ffe0ff */
[----:B------:R1:W-:Y:S02]  /*9dd0*/  MUFU.EX2 R233, R3 ;  /* 0x0000000300e97308 */ /* 0x0003e40000000800 */
[----:B--2---:R-:W-:Y:S01]  /*9de0*/  HMMA.16816.F32 R68, R4, R28, R164 ;  /* 0x0000001c0444723c */ /* 0x004fe200000018a4 */
[----:B------:R-:W-:Y:S01]  /*9df0*/  LOP3.LUT R9, R141, UR25, R0, 0x96, !PT ;  /* 0x000000198d097c12 */ /* 0x000fe2000f8e9600 */
[----:B------:R-:W-:-:S04]  /*9e00*/  FFMA.FTZ R0, R159, c[0x0][0x23c], -R12 ;  /* 0x00008f009f007a23 */ /* 0x000fc8000001080c */
[----:B------:R2:W4:Y:S01]  /*9e10*/  MUFU.EX2 R176, R0 ;  /* 0x0000000000b07308 */ /* 0x0005220000000800 */
[----:B------:R-:W-:Y:S01]  /*9e20*/  IMAD.WIDE.U32 R18, R9, -0x326172a9, RZ ;  /* 0xcd9e8d5709127825 */ /* 0x000fe200078e00ff */
[----:B------:R-:W-:Y:S03]  /*9e30*/  HMMA.16816.F32 R76, R4, R30, R160 ;  /* 0x0000001e044c723c */ /* 0x000fe600000018a0 */
[----:B-1----:R-:W-:-:S05]  /*9e40*/  IMAD.WIDE.U32 R2, R2, -0x2daee0ad, RZ ;  /* 0xd2511f5302027825 */ /* 0x002fca00078e00ff */
[----:B---3--:R-:W-:Y:S01]  /*9e50*/  HMMA.16816.F32 R80, R4, R24, R80 ;  /* 0x000000180450723c */ /* 0x008fe20000001850 */
[C---:B------:R-:W-:Y:S02]  /*9e60*/  LOP3.LUT R8, R2.reuse, 0xffff, RZ, 0xc0, !PT ;  /* 0x0000ffff02087812 */ /* 0x040fe400078ec0ff */
[----:B------:R-:W-:Y:S02]  /*9e70*/  LOP3.LUT R10, R2, 0xff, RZ, 0xc0, !PT ;  /* 0x000000ff020a7812 */ /* 0x000fe400078ec0ff */
[----:B------:R-:W-:-:S03]  /*9e80*/  SHF.R.U32.HI R11, RZ, 0x10, R2 ;  /* 0x00000010ff0b7819 */ /* 0x000fc60000011602 */
[C---:B------:R-:W-:Y:S01]  /*9e90*/  HMMA.16816.F32 R92, R4.reuse, R26, R144 ;  /* 0x0000001a045c723c */ /* 0x040fe20000001890 */
[----:B------:R-:W-:Y:S01]  /*9ea0*/  SHF.R.U32.HI R16, RZ, 0x18, R2 ;  /* 0x00000018ff107819 */ /* 0x000fe20000011602 */
[----:B------:R-:W-:Y:S01]  /*9eb0*/  FFMA.FTZ R2, R154, c[0x0][0x23c], -R12 ;  /* 0x00008f009a027a23 */ /* 0x000fe2000001080c */
[----:B--2---:R-:W-:Y:S01]  /*9ec0*/  LOP3.LUT R0, R3, UR16, R40, 0x96, !PT ;  /* 0x0000001003007c12 */ /* 0x004fe2000f8e9628 */
[----:B------:R-:W-:Y:S01]  /*9ed0*/  FFMA.FTZ R3, R172, c[0x0][0x23c], -R12 ;  /* 0x00008f00ac037a23 */ /* 0x000fe2000001080c */
[----:B------:R-:W-:Y:S01]  /*9ee0*/  SHF.R.U32.HI R8, RZ, 0x8, R8 ;  /* 0x00000008ff087819 */ /* 0x000fe20000011608 */
[----:B------:R1:W-:Y:S01]  /*9ef0*/  MUFU.EX2 R166, R2 ;  /* 0x0000000200a67308 */ /* 0x0003e20000000800 */
[----:B------:R-:W-:Y:S01]  /*9f00*/  IMAD.MOV.U32 R172, RZ, RZ, R89 ;  /* 0x000000ffffac7224 */ /* 0x000fe200078e0059 */
[----:B------:R-:W-:Y:S01]  /*9f10*/  HMMA.16816.F32 R96, R4, R32, R96 ;  /* 0x000000200460723c */ /* 0x000fe20000001860 */
[----:B------:R-:W-:-:S05]  /*9f20*/  PRMT R10, R10, 0x5410, R8 ;  /* 0x000054100a0a7816 */ /* 0x000fca0000000008 */
[----:B------:R2:W-:Y:S02]  /*9f30*/  MUFU.EX2 R167, R3 ;  /* 0x0000000300a77308 */ /* 0x0005e40000000800 */
[----:B------:R-:W-:Y:S01]  /*9f40*/  HMMA.16816.F32 R100, R4, R34, R100 ;  /* 0x000000220464723c */ /* 0x000fe20000001864 */
[----:B-1----:R-:W-:Y:S02]  /*9f50*/  FFMA.FTZ R2, R177, c[0x0][0x23c], -R13 ;  /* 0x00008f00b1027a23 */ /* 0x002fe4000001080d */
[----:B------:R-:W-:-:S05]  /*9f60*/  IMAD.MOV.U32 R177, RZ, RZ, R90 ;  /* 0x000000ffffb17224 */ /* 0x000fca00078e005a */
[----:B------:R-:W-:Y:S01]  /*9f70*/  HMMA.16816.F32 R104, R4, R36, R128 ;  /* 0x000000240468723c */ /* 0x000fe20000001880 */
[----:B------:R1:W-:Y:S01]  /*9f80*/  MUFU.EX2 R164, R2 ;  /* 0x0000000200a47308 */ /* 0x0003e20000000800 */
[----:B--2---:R-:W-:Y:S01]  /*9f90*/  LOP3.LUT R3, R19, UR15, R234, 0x96, !PT ;  /* 0x0000000f13037c12 */ /* 0x004fe2000f8e96ea */
[----:B------:R-:W-:-:S05]  /*9fa0*/  IMAD.MOV.U32 R234, RZ, RZ, R91 ;  /* 0x000000ffffea7224 */ /* 0x000fca00078e005b */
[----:B------:R-:W-:Y:S01]  /*9fb0*/  HMMA.16816.F32 R88, R4, R38, R132 ;  /* 0x000000260458723c */ /* 0x000fe20000001884 */
[----:B------:R-:W-:Y:S01]  /*9fc0*/  IMAD.WIDE.U32 R8, R3, -0x2daee0ad, RZ ;  /* 0xd2511f5303087825 */ /* 0x000fe200078e00ff */
[----:B------:R-:W-:-:S05]  /*9fd0*/  LOP3.LUT R3, R0, 0xffff, RZ, 0xc0, !PT ;  /* 0x0000ffff00037812 */ /* 0x000fca00078ec0ff */
[--C-:B------:R-:W-:Y:S01]  /*9fe0*/  FFMA.FTZ R4, R174, c[0x0][0x23c], -R13.reuse ;  /* 0x00008f00ae047a23 */ /* 0x100fe2000001080d */
[----:B------:R-:W-:Y:S01]  /*9ff0*/  LOP3.LUT R5, R0, 0xff, RZ, 0xc0, !PT ;  /* 0x000000ff00057812 */ /* 0x000fe200078ec0ff */
[----:B-1----:R-:W-:Y:S01]  /*a000*/  FFMA.FTZ R2, R173, c[0x0][0x23c], -R13 ;  /* 0x00008f00ad027a23 */ /* 0x002fe2000001080d */
[----:B------:R-:W-:Y:S01]  /*a010*/  SHF.R.U32.HI R7, RZ, 0x18, R0 ;  /* 0x00000018ff077819 */ /* 0x000fe20000011600 */
[----:B------:R-:W-:Y:S01]  /*a020*/  MUFU.EX2 R161, R4 ;  /* 0x0000000400a17308 */ /* 0x000fe20000000800 */
[----:B------:R-:W-:Y:S01]  /*a030*/  LOP3.LUT R6, R11, 0xff, RZ, 0xc0, !PT ;  /* 0x000000ff0b067812 */ /* 0x000fe200078ec0ff */
[----:B------:R-:W-:Y:S01]  /*a040*/  IMAD.MOV.U32 R173, RZ, RZ, R72 ;  /* 0x000000ffffad7224 */ /* 0x000fe200078e0048 */
[----:B------:R-:W-:Y:S01]  /*a050*/  SHF.R.U32.HI R3, RZ, 0x8, R3 ;  /* 0x00000008ff037819 */ /* 0x000fe20000011603 */
[----:B------:R-:W-:Y:S01]  /*a060*/  IMAD.MOV.U32 R174, RZ, RZ, R117 ;  /* 0x000000ffffae7224 */ /* 0x000fe200078e0075 */
[----:B------:R-:W-:Y:S02]  /*a070*/  PRMT R6, R6, 0x5410, R16 ;  /* 0x0000541006067816 */ /* 0x000fe40000000010 */
[----:B------:R-:W-:Y:S01]  /*a080*/  PRMT R5, R5, 0x5410, R3 ;  /* 0x0000541005057816 */ /* 0x000fe20000000003 */
[----:B------:R1:W-:Y:S01]  /*a090*/  MUFU.EX2 R165, R2 ;  /* 0x0000000200a57308 */ /* 0x0003e20000000800 */
[----:B------:R-:W-:Y:S01]  /*a0a0*/  LOP3.LUT R20, R9, UR12, R50, 0x96, !PT ;  /* 0x0000000c09147c12 */ /* 0x000fe2000f8e9632 */
[--C-:B------:R-:W-:Y:S01]  /*a0b0*/  HSET2.LE.AND R3, R6, R153.reuse, PT ;  /* 0x0000009906037233 */ /* 0x100fe20003803000 */
[----:B----4-:R-:W-:Y:S01]  /*a0c0*/  F2FP.PACK_AB R6, R176, R233 ;  /* 0x000000e9b006723e */ /* 0x010fe200000000ff */
[----:B------:R-:W-:Y:S01]  /*a0d0*/  HSET2.LE.AND R5, R5, R153, PT ;  /* 0x0000009905057233 */ /* 0x000fe20003803000 */
[----:B-1----:R-:W-:-:S04]  /*a0e0*/  FFMA.FTZ R2, R155, c[0x0][0x23c], -R13 ;  /* 0x00008f009b027a23 */ /* 0x002fc8000001080d */
[----:B------:R1:W2:Y:S02]  /*a0f0*/  MUFU.EX2 R163, R2 ;  /* 0x0000000200a37308 */ /* 0x0002a40000000800 */
[----:B-1----:R-:W-:Y:S02]  /*a100*/  SHF.R.U32.HI R2, RZ, 0x10, R0 ;  /* 0x00000010ff027819 */ /* 0x002fe40000011600 */
[----:B------:R-:W-:Y:S02]  /*a110*/  LOP3.LUT R0, R45, UR13, R18, 0x96, !PT ;  /* 0x0000000d2d007c12 */ /* 0x000fe4000f8e9612 */
[----:B------:R-:W-:Y:S02]  /*a120*/  LOP3.LUT R2, R2, 0xff, RZ, 0xc0, !PT ;  /* 0x000000ff02027812 */ /* 0x000fe400078ec0ff */
[----:B--2---:R-:W-:Y:S01]  /*a130*/  F2FP.PACK_AB R4, R163, R165 ;  /* 0x000000a5a304723e */ /* 0x004fe200000000ff */
[----:B------:R-:W-:Y:S01]  /*a140*/  IMAD.WIDE.U32 R16, R0, -0x2daee0ad, RZ ;  /* 0xd2511f5300107825 */ /* 0x000fe200078e00ff */
[----:B------:R-:W-:Y:S01]  /*a150*/  PRMT R9, R2, 0x5410, R7 ;  /* 0x0000541002097816 */ /* 0x000fe20000000007 */
[----:B------:R-:W-:Y:S01]  /*a160*/  HSET2.LE.AND R0, R10, R153, PT ;  /* 0x000000990a007233 */ /* 0x000fe20003803000 */
[----:B------:R-:W-:-:S02]  /*a170*/  F2FP.PACK_AB R2, R166, R167 ;  /* 0x000000a7a602723e */ /* 0x000fc400000000ff */
[----:B------:R-:W-:Y:S02]  /*a180*/  LOP3.LUT R7, R17, UR10, R8, 0x96, !PT ;  /* 0x0000000a11077c12 */ /* 0x000fe4000f8e9608 */
[----:B------:R-:W-:Y:S01]  /*a190*/  LOP3.LUT R10, R0, R2, RZ, 0xc0, !PT ;  /* 0x00000002000a7212 */ /* 0x000fe200078ec0ff */
[----:B------:R-:W-:Y:S01]  /*a1a0*/  HSET2.LE.AND R0, R9, R153, PT ;  /* 0x0000009909007233 */ /* 0x000fe20003803000 */
[----:B------:R-:W-:Y:S01]  /*a1b0*/  LOP3.LUT R11, R3, R4, RZ, 0xc0, !PT ;  /* 0x00000004030b7212 */ /* 0x000fe200078ec0ff */
[----:B------:R-:W-:Y:S01]  /*a1c0*/  FFMA.FTZ R3, R168, c[0x0][0x23c], -R14 ;  /* 0x00008f00a8037a23 */ /* 0x000fe2000001080e */
[----:B------:R-:W-:Y:S01]  /*a1d0*/  LOP3.LUT R8, R5, R6, RZ, 0xc0, !PT ;  /* 0x0000000605087212 */ /* 0x000fe200078ec0ff */
[----:B------:R-:W-:Y:S01]  /*a1e0*/  IMAD.WIDE.U32 R4, R20, -0x326172a9, RZ ;  /* 0xcd9e8d5714047825 */ /* 0x000fe200078e00ff */
[----:B------:R-:W-:Y:S01]  /*a1f0*/  F2FP.PACK_AB R2, R161, R164 ;  /* 0x000000a4a102723e */ /* 0x000fe200000000ff */
[----:B------:R1:W-:Y:S01]  /*a200*/  MUFU.EX2 R162, R3 ;  /* 0x0000000300a27308 */ /* 0x0003e20000000800 */
[----:B------:R-:W-:Y:S01]  /*a210*/  LDSM.16.MT88.4 R20, [R186+0x7000] ;  /* 0x00700000ba14783b */ /* 0x000fe20000004200 */
[----:B------:R-:W-:Y:S01]  /*a220*/  IMAD.WIDE.U32 R42, R7, -0x326172a9, RZ ;  /* 0xcd9e8d57072a7825 */ /* 0x000fe200078e00ff */
[----:B------:R-:W-:-:S02]  /*a230*/  LOP3.LUT R9, R0, R2, RZ, 0xc0, !PT ;  /* 0x0000000200097212 */ /* 0x000fc400078ec0ff */
[----:B------:R-:W-:Y:S01]  /*a240*/  LOP3.LUT R2, R5, UR11, R44, 0x96, !PT ;  /* 0x0000000b05027c12 */ /* 0x000fe2000f8e962c */
[----:B------:R-:W-:Y:S01]  /*a250*/  IMAD.MOV.U32 R168, RZ, RZ, R118 ;  /* 0x000000ffffa87224 */ /* 0x000fe200078e0076 */
[----:B------:R-:W-:Y:S01]  /*a260*/  LOP3.LUT R0, R43, UR9, R4, 0x96, !PT ;  /* 0x000000092b007c12 */ /* 0x000fe2000f8e9604 */
[----:B------:R-:W-:Y:S02]  /*a270*/  FFMA.FTZ R4, R170, c[0x0][0x23c], -R14 ;  /* 0x00008f00aa047a23 */ /* 0x000fe4000001080e */
[----:B------:R-:W-:Y:S01]  /*a280*/  HMMA.16816.F32 R56, R8, R36, R56 ;  /* 0x000000240838723c */ /* 0x000fe20000001838 */
[----:B------:R-:W-:Y:S01]  /*a290*/  IMAD.MOV.U32 R170, RZ, RZ, R115 ;  /* 0x000000ffffaa7224 */ /* 0x000fe200078e0073 */
[----:B------:R2:W-:Y:S01]  /*a2a0*/  MUFU.EX2 R158, R4 ;  /* 0x00000004009e7308 */ /* 0x0005e20000000800 */
[----:B------:R-:W-:-:S04]  /*a2b0*/  IMAD.WIDE.U32 R40, R0, -0x2daee0ad, RZ ;  /* 0xd2511f5300287825 */ /* 0x000fc800078e00ff */
[--C-:B-1----:R-:W-:Y:S01]  /*a2c0*/  FFMA.FTZ R3, R171, c[0x0][0x23c], -R14.reuse ;  /* 0x00008f00ab037a23 */ /* 0x102fe2000001080e */
[C---:B------:R-:W-:Y:S01]  /*a2d0*/  HMMA.16816.F32 R84, R8.reuse, R28, R84 ;  /* 0x0000001c0854723c */ /* 0x040fe20000001854 */
[----:B------:R-:W-:Y:S02]  /*a2e0*/  FFMA.FTZ R0, R169, c[0x0][0x23c], -R14 ;  /* 0x00008f00a9007a23 */ /* 0x000fe4000001080e */
[----:B------:R1:W-:Y:S01]  /*a2f0*/  MUFU.EX2 R160, R3 ;  /* 0x0000000300a07308 */ /* 0x0003e20000000800 */
[----:B------:R-:W-:Y:S02]  /*a300*/  IMAD.MOV.U32 R171, RZ, RZ, R119 ;  /* 0x000000ffffab7224 */ /* 0x000fe400078e0077 */
[----:B------:R-:W-:Y:S02]  /*a310*/  IMAD.MOV.U32 R169, RZ, RZ, R114 ;  /* 0x000000ffffa97224 */ /* 0x000fe400078e0072 */
[----:B------:R-:W-:Y:S01]  /*a320*/  HMMA.16816.F32 R64, R8, R30, R64 ;  /* 0x0000001e0840723c */ /* 0x000fe20000001840 */
[----:B------:R-:W3:Y:S01]  /*a330*/  LDSM.16.MT88.4 R28, [R185+0x7000] ;  /* 0x00700000b91c783b */ /* 0x000ee20000004200 */
[----:B--2---:R-:W-:Y:S01]  /*a340*/  FFMA.FTZ R4, R175, c[0x0][0x23c], -R15 ;  /* 0x00008f00af047a23 */ /* 0x004fe2000001080f */
[----:B------:R2:W-:Y:S01]  /*a350*/  MUFU.EX2 R159, R0 ;  /* 0x00000000009f7308 */ /* 0x0005e20000000800 */
[----:B------:R-:W-:-:S04]  /*a360*/  IMAD.MOV.U32 R175, RZ, RZ, R49 ;  /* 0x000000ffffaf7224 */ /* 0x000fc800078e0031 */
[C---:B------:R-:W-:Y:S01]  /*a370*/  HMMA.16816.F32 R60, R8.reuse, R24, R60 ;  /* 0x00000018083c723c */ /* 0x040fe2000000183c */
[----:B-1----:R-:W-:Y:S02]  /*a380*/  IMAD.WIDE.U32 R2, R2, -0x2daee0ad, RZ ;  /* 0xd2511f5302027825 */ /* 0x002fe400078e00ff */
[----:B------:R1:W-:Y:S03]  /*a390*/  MUFU.EX2 R157, R4 ;  /* 0x00000004009d7308 */ /* 0x0003e60000000800 */
[----:B------:R-:W-:Y:S02]  /*a3a0*/  LOP3.LUT R2, R41, UR6, R2, 0x96, !PT ;  /* 0x0000000629027c12 */ /* 0x000fe4000f8e9602 */
[----:B------:R-:W-:Y:S01]  /*a3b0*/  HMMA.16816.F32 R52, R8, R26, R52 ;  /* 0x0000001a0834723c */ /* 0x000fe20000001834 */
[----:B------:R-:W4:Y:S01]  /*a3c0*/  LDSM.16.MT88.4 R24, [R188+0x7000] ;  /* 0x00700000bc18783b */ /* 0x000f220000004200 */
[----:B--2---:R-:W-:Y:S01]  /*a3d0*/  LOP3.LUT R0, R3, UR8, R16, 0x96, !PT ;  /* 0x0000000803007c12 */ /* 0x004fe2000f8e9610 */
[----:B------:R-:W-:-:S04]  /*a3e0*/  IMAD.WIDE.U32 R2, R2, -0x326172a9, RZ ;  /* 0xcd9e8d5702027825 */ /* 0x000fc800078e00ff */
[----:B------:R-:W-:Y:S01]  /*a3f0*/  IMAD.WIDE.U32 R16, R0, -0x326172a9, RZ ;  /* 0xcd9e8d5700107825 */ /* 0x000fe200078e00ff */
[C---:B------:R-:W-:Y:S01]  /*a400*/  LOP3.LUT R0, R2.reuse, 0xffff, RZ, 0xc0, !PT ;  /* 0x0000ffff02007812 */ /* 0x040fe200078ec0ff */
[C---:B------:R-:W-:Y:S01]  /*a410*/  HMMA.16816.F32 R36, R8.reuse, R38, R136 ;  /* 0x000000260824723c */ /* 0x040fe20000001888 */
[----:B------:R-:W-:Y:S02]  /*a420*/  LOP3.LUT R5, R2, 0xff, RZ, 0xc0, !PT ;  /* 0x000000ff02057812 */ /* 0x000fe400078ec0ff */
[----:B-1----:R-:W-:Y:S02]  /*a430*/  SHF.R.U32.HI R4, RZ, 0x8, R0 ;  /* 0x00000008ff047819 */ /* 0x002fe40000011600 */
[----:B------:R-:W-:Y:S01]  /*a440*/  LOP3.LUT R0, R3, UR17, R16, 0x96, !PT ;  /* 0x0000001103007c12 */ /* 0x000fe2000f8e9610 */
[----:B------:R-:W-:Y:S01]  /*a450*/  FFMA.FTZ R3, R180, c[0x0][0x23c], -R15 ;  /* 0x00008f00b4037a23 */ /* 0x000fe2000001080f */
[----:B------:R-:W-:Y:S01]  /*a460*/  SHF.R.U32.HI R6, RZ, 0x10, R2 ;  /* 0x00000010ff067819 */ /* 0x000fe20000011602 */
[----:B------:R-:W-:Y:S01]  /*a470*/  IMAD.MOV.U32 R180, RZ, RZ, R48 ;  /* 0x000000ffffb47224 */ /* 0x000fe200078e0030 */
[----:B------:R-:W-:Y:S01]  /*a480*/  SHF.R.U32.HI R7, RZ, 0x18, R2 ;  /* 0x00000018ff077819 */ /* 0x000fe20000011602 */
[----:B------:R1:W2:Y:S01]  /*a490*/  MUFU.EX2 R156, R3 ;  /* 0x00000003009c7308 */ /* 0x0002a20000000800 */
[----:B------:R-:W-:Y:S01]  /*a4a0*/  PRMT R16, R5, 0x5410, R4 ;  /* 0x0000541005107816 */ /* 0x000fe20000000004 */
[----:B------:R-:W-:Y:S01]  /*a4b0*/  HMMA.16816.F32 R48, R8, R32, R108 ;  /* 0x000000200830723c */ /* 0x000fe2000000186c */
[----:B------:R-:W-:-:S02]  /*a4c0*/  LOP3.LUT R2, R0, 0xffff, RZ, 0xc0, !PT ;  /* 0x0000ffff00027812 */ /* 0x000fc400078ec0ff */
[----:B------:R-:W-:Y:S02]  /*a4d0*/  SHF.R.U32.HI R4, RZ, 0x10, R0 ;  /* 0x00000010ff047819 */ /* 0x000fe40000011600 */
[----:B------:R-:W-:Y:S02]  /*a4e0*/  LOP3.LUT R5, R0, 0xff, RZ, 0xc0, !PT ;  /* 0x000000ff00057812 */ /* 0x000fe400078ec0ff */
[----:B------:R-:W-:-:S04]  /*a4f0*/  SHF.R.U32.HI R2, RZ, 0x8, R2 ;  /* 0x00000008ff027819 */ /* 0x000fc80000011602 */
[----:B------:R-:W-:Y:S01]  /*a500*/  PRMT R2, R5, 0x5410, R2 ;  /* 0x0000541005027816 */ /* 0x000fe20000000002 */
[----:B-1----:R-:W-:Y:S01]  /*a510*/  FFMA.FTZ R3, R179, c[0x0][0x23c], -R15 ;  /* 0x00008f00b3037a23 */ /* 0x002fe2000001080f */
[----:B--2---:R-:W-:Y:S01]  /*a520*/  F2FP.PACK_AB R5, R156, R157 ;  /* 0x0000009d9c05723e */ /* 0x004fe200000000ff */
[----:B------:R-:W-:Y:S02]  /*a530*/  IMAD.MOV.U32 R179, RZ, RZ, R47 ;  /* 0x000000ffffb37224 */ /* 0x000fe400078e002f */
[----:B------:R1:W-:Y:S02]  /*a540*/  MUFU.EX2 R155, R3 ;  /* 0x00000003009b7308 */ /* 0x0003e40000000800 */
[----:B-1----:R-:W-:Y:S02]  /*a550*/  SHF.R.U32.HI R3, RZ, 0x18, R0 ;  /* 0x00000018ff037819 */ /* 0x002fe40000011600 */
[----:B------:R-:W-:Y:S01]  /*a560*/  LOP3.LUT R0, R4, 0xff, RZ, 0xc0, !PT ;  /* 0x000000ff04007812 */ /* 0x000fe200078ec0ff */
[----:B------:R-:W-:-:S02]  /*a570*/  FFMA.FTZ R4, R178, c[0x0][0x23c], -R15 ;  /* 0x00008f00b2047a23 */ /* 0x000fc4000001080f */
[----:B------:R-:W-:Y:S01]  /*a580*/  IMAD.MOV.U32 R178, RZ, RZ, R46 ;  /* 0x000000ffffb27224 */ /* 0x000fe200078e002e */
[----:B------:R-:W-:Y:S01]  /*a590*/  PRMT R3, R0, 0x5410, R3 ;  /* 0x0000541000037816 */ /* 0x000fe20000000003 */
[----:B------:R1:W2:Y:S01]  /*a5a0*/  MUFU.EX2 R154, R4 ;  /* 0x00000004009a7308 */ /* 0x0002a20000000800 */
[--C-:B------:R-:W-:Y:S01]  /*a5b0*/  HSET2.LE.AND R0, R2, R153.reuse, PT ;  /* 0x0000009902007233 */ /* 0x100fe20003803000 */
[----:B------:R-:W-:Y:S01]  /*a5c0*/  F2FP.PACK_AB R2, R160, R162 ;  /* 0x000000a2a002723e */ /* 0x000fe200000000ff */
[----:B------:R-:W-:Y:S01]  /*a5d0*/  HMMA.16816.F32 R44, R8, R34, R120 ;  /* 0x00000022082c723c */ /* 0x000fe20000001878 */
[----:B------:R-:W-:Y:S01]  /*a5e0*/  HSET2.LE.AND R3, R3, R153, PT ;  /* 0x0000009903037233 */ /* 0x000fe20003803000 */
[----:B------:R-:W5:Y:S04]  /*a5f0*/  LDSM.16.MT88.4 R32, [R187+0x7000] ;  /* 0x00700000bb20783b */ /* 0x000f680000004200 */
[----:B------:R-:W-:Y:S01]  /*a600*/  LOP3.LUT R5, R3, R5, RZ, 0xc0, !PT ;  /* 0x0000000503057212 */ /* 0x000fe200078ec0ff */
[----:B------:R-:W-:Y:S01]  /*a610*/  LDSM.16.MT88.4 R120, [R186+0x7800] ;  /* 0x00780000ba78783b */ /* 0x000fe20000004200 */
[----:B------:R-:W-:-:S02]  /*a620*/  LOP3.LUT R8, R241, UR13, R18, 0x96, !PT ;  /* 0x0000000df1087c12 */ /* 0x000fc4000f8e9612 */
[----:B-1----:R-:W-:-:S03]  /*a630*/  LOP3.LUT R4, R6, 0xff, RZ, 0xc0, !PT ;  /* 0x000000ff06047812 */ /* 0x002fc600078ec0ff */
[----:B------:R-:W-:Y:S01]  /*a640*/  IMAD.WIDE.U32 R10, R8, -0x2daee0ad, RZ ;  /* 0xd2511f53080a7825 */ /* 0x000fe200078e00ff */
[----:B------:R-:W-:-:S03]  /*a650*/  PRMT R6, R4, 0x5410, R7 ;  /* 0x0000541004067816 */ /* 0x000fc60000000007 */
[--C-:B------:R-:W-:Y:S01]  /*a660*/  FFMA.FTZ R8, R183, c[0x0][0x23c], -R12.reuse ;  /* 0x00008f00b7087a23 */ /* 0x100fe2000001080c */
[----:B------:R-:W-:Y:S01]  /*a670*/  LOP3.LUT R4, R0, R2, RZ, 0xc0, !PT ;  /* 0x0000000200047212 */ /* 0x000fe200078ec0ff */
[--C-:B------:R-:W-:Y:S01]  /*a680*/  HSET2.LE.AND R0, R16, R153.reuse, PT ;  /* 0x0000009910007233 */ /* 0x100fe20003803000 */
[----:B------:R-:W-:Y:S01]  /*a690*/  F2FP.PACK_AB R2, R158, R159 ;  /* 0x0000009f9e02723e */ /* 0x000fe200000000ff */
[----:B------:R-:W-:Y:S01]  /*a6a0*/  HSET2.LE.AND R3, R6, R153, PT ;  /* 0x0000009906037233 */ /* 0x000fe20003803000 */
[----:B--2---:R-:W-:Y:S01]  /*a6b0*/  F2FP.PACK_AB R7, R154, R155 ;  /* 0x0000009b9a07723e */ /* 0x004fe200000000ff */
[----:B------:R1:W-:Y:S01]  /*a6c0*/  MUFU.EX2 R151, R8 ;  /* 0x0000000800977308 */ /* 0x0003e20000000800 */
[----:B------:R-:W-:Y:S01]  /*a6d0*/  LOP3.LUT R6, R0, R2, RZ, 0xc0, !PT ;  /* 0x0000000200067212 */ /* 0x000fe200078ec0ff */
[----:B------:R-:W-:Y:S01]  /*a6e0*/  FFMA.FTZ R0, R216, c[0x0][0x23c], -R12 ;  /* 0x00008f00d8007a23 */ /* 0x000fe2000001080c */
[----:B------:R-:W-:Y:S02]  /*a6f0*/  LOP3.LUT R2, R19, UR15, R112, 0x96, !PT ;  /* 0x0000000f13027c12 */ /* 0x000fe4000f8e9670 */
[----:B------:R-:W-:-:S03]  /*a700*/  LOP3.LUT R7, R3, R7, RZ, 0xc0, !PT ;  /* 0x0000000703077212 */ /* 0x000fc600078ec0ff */
[----:B------:R-:W-:Y:S01]  /*a710*/  IMAD.WIDE.U32 R2, R2, -0x2daee0ad, RZ ;  /* 0xd2511f5302027825 */ /* 0x000fe200078e00ff */
[----:B------:R2:W-:Y:S03]  /*a720*/  MUFU.EX2 R152, R0 ;  /* 0x0000000000987308 */ /* 0x0005e60000000800 */
[----:B---3--:R-:W-:Y:S01]  /*a730*/  HMMA.16816.F32 R68, R4, R28, R68 ;  /* 0x0000001c0444723c */ /* 0x008fe20000001844 */
[----:B------:R-:W-:Y:S01]  /*a740*/  LOP3.LUT R3, R3, UR12, R116, 0x96, !PT ;  /* 0x0000000c03037c12 */ /* 0x000fe2000f8e9674 */
[----:B-1----:R-:W-:-:S04]  /*a750*/  FFMA.FTZ R8, R181, c[0x0][0x23c], -R12 ;  /* 0x00008f00b5087a23 */ /* 0x002fc8000001080c */
[----:B------:R-:W-:Y:S02]  /*a760*/  MUFU.EX2 R149, R8 ;  /* 0x0000000800957308 */ /* 0x000fe40000000800 */
[----:B------:R-:W-:Y:S01]  /*a770*/  HMMA.16816.F32 R108, R4, R30, R76 ;  /* 0x0000001e046c723c */ /* 0x000fe2000000184c */
[----:B--2---:R-:W-:Y:S01]  /*a780*/  LOP3.LUT R0, R11, UR10, R2, 0x96, !PT ;  /* 0x0000000a0b007c12 */ /* 0x004fe2000f8e9602 */
[----:B------:R-:W-:-:S06]  /*a790*/  IMAD.WIDE.U32 R2, R3, -0x326172a9, RZ ;  /* 0xcd9e8d5703027825 */ /* 0x000fcc00078e00ff */
[----:B----4-:R-:W-:Y:S01]  /*a7a0*/  HMMA.16816.F32 R112, R4, R24, R80 ;  /* 0x000000180470723c */ /* 0x010fe20000001850 */
[----:B------:R-:W-:Y:S01]  /*a7b0*/  IMAD.WIDE.U32 R136, R0, -0x326172a9, RZ ;  /* 0xcd9e8d5700887825 */ /* 0x000fe200078e00ff */
[----:B------:R-:W-:-:S03]  /*a7c0*/  LOP3.LUT R3, R3, UR11, R240, 0x96, !PT ;  /* 0x0000000b03037c12 */ /* 0x000fc6000f8e96f0 */
[----:B------:R-:W-:-:S03]  /*a7d0*/  FFMA.FTZ R0, R182, c[0x0][0x23c], -R12 ;  /* 0x00008f00b6007a23 */ /* 0x000fc6000001080c */
[C---:B------:R-:W-:Y:S01]  /*a7e0*/  HMMA.16816.F32 R92, R4.reuse, R26, R92 ;  /* 0x0000001a045c723c */ /* 0x040fe2000000185c */
[----:B------:R1:W2:Y:S07]  /*a7f0*/  MUFU.EX2 R150, R0 ;  /* 0x0000000000967308 */ /* 0x0002ae0000000800 */
[C---:B------:R-:W-:Y:S08]  /*a800*/  HMMA.16816.F32 R116, R4.reuse, R20, R96 ;  /* 0x000000140474723c */ /* 0x040ff00000001860 */
[----:B------:R-:W-:Y:S01]  /*a810*/  HMMA.16816.F32 R124, R4, R22, R100 ;  /* 0x00000016047c723c */ /* 0x000fe20000001864 */
[----:B-1----:R-:W-:Y:S01]  /*a820*/  LOP3.LUT R0, R137, UR9, R2, 0x96, !PT ;  /* 0x0000000989007c12 */ /* 0x002fe2000f8e9602 */
[----:B------:R-:W-:-:S04]  /*a830*/  IMAD.WIDE.U32 R2, R3, -0x2daee0ad, RZ ;  /* 0xd2511f5303027825 */ /* 0x000fc800078e00ff */
[----:B------:R-:W-:Y:S01]  /*a840*/  IMAD.WIDE.U32 R72, R0, -0x2daee0ad, RZ ;  /* 0xd2511f5300487825 */ /* 0x000fe200078e00ff */
[----:B------:R-:W-:Y:S01]  /*a850*/  LOP3.LUT R8, R3, UR8, R10, 0x96, !PT ;  /* 0x0000000803087c12 */ /* 0x000fe2000f8e960a */
[C---:B-----5:R-:W-:Y:S01]  /*a860*/  HMMA.16816.F32 R128, R4.reuse, R32, R104 ;  /* 0x000000200480723c */ /* 0x060fe20000001868 */
[----:B------:R-:W1:Y:S01]  /*a870*/  LDSM.16.MT88.4 R104, [R188+0x7800] ;  /* 0x00780000bc68783b */ /* 0x000e620000004200 */
[----:B------:R-:W-:Y:S01]  /*a880*/  FFMA.FTZ R0, R219, c[0x0][0x23c], -R13 ;  /* 0x00008f00db007a23 */ /* 0x000fe2000001080d */
[----:B------:R-:W-:Y:S01]  /*a890*/  LOP3.LUT R2, R73, UR6, R2, 0x96, !PT ;  /* 0x0000000649027c12 */ /* 0x000fe2000f8e9602 */
[----:B------:R-:W-:Y:S02]  /*a8a0*/  IMAD.WIDE.U32 R18, R8, -0x326172a9, RZ ;  /* 0xcd9e8d5708127825 */ /* 0x000fe400078e00ff */
[----:B------:R3:W-:Y:S02]  /*a8b0*/  MUFU.EX2 R148, R0 ;  /* 0x0000000000947308 */ /* 0x0007e40000000800 */
[----:B------:R-:W-:Y:S01]  /*a8c0*/  IMAD.WIDE.U32 R2, R2, -0x326172a9, RZ ;  /* 0xcd9e8d5702027825 */ /* 0x000fe200078e00ff */
[----:B------:R-:W-:Y:S01]  /*a8d0*/  HMMA.16816.F32 R144, R4, R34, R88 ;  /* 0x000000220490723c */ /* 0x000fe20000001858 */
[----:B------:R-:W4:Y:S06]  /*a8e0*/  LDSM.16.MT88.4 R88, [R185+0x7800] ;  /* 0x00780000b958783b */ /* 0x000f2c0000004200 */
[----:B------:R-:W-:-:S02]  /*a8f0*/  SHF.R.U32.HI R4, RZ, 0x10, R2 ;  /* 0x00000010ff047819 */ /* 0x000fc40000011602 */
[C---:B------:R-:W-:Y:S02]  /*a900*/  LOP3.LUT R5, R2.reuse, 0xffff, RZ, 0xc0, !PT ;  /* 0x0000ffff02057812 */ /* 0x040fe400078ec0ff */
[----:B------:R-:W-:Y:S01]  /*a910*/  LOP3.LUT R6, R2, 0xff, RZ, 0xc0, !PT ;  /* 0x000000ff02067812 */ /* 0x000fe200078ec0ff */
[--C-:B---3--:R-:W-:Y:S01]  /*a920*/  FFMA.FTZ R0, R217, c[0x0][0x23c], -R13.reuse ;  /* 0x00008f00d9007a23 */ /* 0x108fe2000001080d */
[----:B------:R-:W-:Y:S02]  /*a930*/  SHF.R.U32.HI R7, RZ, 0x18, R2 ;  /* 0x00000018ff077819 */ /* 0x000fe40000011602 */
[----:B------:R-:W-:Y:S01]  /*a940*/  LOP3.LUT R2, R4, 0xff, RZ, 0xc0, !PT ;  /* 0x000000ff04027812 */ /* 0x000fe200078ec0ff */
[----:B------:R3:W-:Y:S01]  /*a950*/  MUFU.EX2 R73, R0 ;  /* 0x0000000000497308 */ /* 0x0007e20000000800 */
[----:B------:R-:W-:Y:S01]  /*a960*/  FFMA.FTZ R4, R221, c[0x0][0x23c], -R13 ;  /* 0x00008f00dd047a23 */ /* 0x000fe2000001080d */
[----:B------:R-:W-:Y:S02]  /*a970*/  SHF.R.U32.HI R5, RZ, 0x8, R5 ;  /* 0x00000008ff057819 */ /* 0x000fe40000011605 */
[----:B------:R-:W-:-:S02]  /*a980*/  PRMT R8, R2, 0x5410, R7 ;  /* 0x0000541002087816 */ /* 0x000fc40000000007 */
[----:B------:R-:W-:Y:S02]  /*a990*/  PRMT R5, R6, 0x5410, R5 ;  /* 0x0000541006057816 */ /* 0x000fe40000000005 */
[----:B------:R-:W-:Y:S01]  /*a9a0*/  MUFU.EX2 R43, R4 ;  /* 0x00000004002b7308 */ /* 0x000fe20000000800 */
[----:B---3--:R-:W-:-:S07]  /*a9b0*/  FFMA.FTZ R0, R212, c[0x0][0x23c], -R13 ;  /* 0x00008f00d4007a23 */ /* 0x008fce000001080d */
[----:B------:R3:W5:Y:S02]  /*a9c0*/  MUFU.EX2 R141, R0 ;  /* 0x00000000008d7308 */ /* 0x0007640000000800 */
[----:B---3--:R-:W-:-:S04]  /*a9d0*/  LOP3.LUT R0, R3, UR17, R18, 0x96, !PT ;  /* 0x0000001103007c12 */ /* 0x008fc8000f8e9612 */
[C---:B------:R-:W-:Y:S02]  /*a9e0*/  LOP3.LUT R3, R0.reuse, 0xffff, RZ, 0xc0, !PT ;  /* 0x0000ffff00037812 */ /* 0x040fe400078ec0ff */
[--C-:B------:R-:W-:Y:S02]  /*a9f0*/  SHF.R.U32.HI R2, RZ, 0x10, R0.reuse ;  /* 0x00000010ff027819 */ /* 0x100fe40000011600 */
[----:B------:R-:W-:Y:S02]  /*aa00*/  SHF.R.U32.HI R4, RZ, 0x8, R3 ;  /* 0x00000008ff047819 */ /* 0x000fe40000011603 */
[----:B------:R-:W-:Y:S02]  /*aa10*/  LOP3.LUT R7, R0, 0xff, RZ, 0xc0, !PT ;  /* 0x000000ff00077812 */ /* 0x000fe400078ec0ff */
[----:B------:R-:W-:Y:S01]  /*aa20*/  SHF.R.U32.HI R6, RZ, 0x18, R0 ;  /* 0x00000018ff067819 */ /* 0x000fe20000011600 */
[----:B------:R-:W-:Y:S01]  /*aa30*/  HSET2.LE.AND R0, R5, R153, PT ;  /* 0x0000009905007233 */ /* 0x000fe20003803000 */
[----:B------:R-:W-:-:S02]  /*aa40*/  LOP3.LUT R3, R2, 0xff, RZ, 0xc0, !PT ;  /* 0x000000ff02037812 */ /* 0x000fc400078ec0ff */
[----:B--2---:R-:W-:Y:S02]  /*aa50*/  F2FP.PACK_AB R2, R149, R150 ;  /* 0x000000969502723e */ /* 0x004fe400000000ff */
[----:B------:R-:W-:Y:S02]  /*aa60*/  PRMT R4, R7, 0x5410, R4 ;  /* 0x0000541007047816 */ /* 0x000fe40000000004 */
[----:B------:R-:W-:Y:S02]  /*aa70*/  PRMT R5, R3, 0x5410, R6 ;  /* 0x0000541003057816 */ /* 0x000fe40000000006 */
[----:B------:R-:W-:Y:S01]  /*aa80*/  LOP3.LUT R6, R0, R2, RZ, 0xc0, !PT ;  /* 0x0000000200067212 */ /* 0x000fe200078ec0ff */
[--C-:B------:R-:W-:Y:S01]  /*aa90*/  HSET2.LE.AND R0, R8, R153.reuse, PT ;  /* 0x0000009908007233 */ /* 0x100fe20003803000 */
[----:B-----5:R-:W-:Y:S01]  /*aaa0*/  F2FP.PACK_AB R2, R141, R73 ;  /* 0x000000498d02723e */ /* 0x020fe200000000ff */
        /* <DEDUP_REMOVED lines=9> */
[----:B------:R-:W-:Y:S01]  /*ab40*/  LOP3.LUT R2, R17, UR7, R42, 0x96, !PT ;  /* 0x0000000711027c12 */ /* 0x000fe2000f8e962a */
[----:B------:R-:W-:-:S04]  /*ab50*/  FFMA.FTZ R8, R220, c[0x0][0x23c], -R15 ;  /* 0x00008f00dc087a23 */ /* 0x000fc8000001080f */
[----:B------:R-:W-:Y:S01]  /*ab60*/  HMMA.16816.F32 R64, R4, R30, R64 ;  /* 0x0000001e0440723c */ /* 0x000fe20000001840 */
[----:B------:R-:W-:-:S05]  /*ab70*/  IMAD.WIDE.U32 R2, R2, -0x2daee0ad, RZ ;  /* 0xd2511f5302027825 */ /* 0x000fca00078e00ff */
[C---:B------:R-:W-:Y:S02]  /*ab80*/  LOP3.LUT R9, R2.reuse, 0xffff, RZ, 0xc0, !PT ;  /* 0x0000ffff02097812 */ /* 0x040fe400078ec0ff */
[C---:B------:R-:W-:Y:S01]  /*ab90*/  HMMA.16816.F32 R76, R4.reuse, R28, R84 ;  /* 0x0000001c044c723c */ /* 0x040fe20000001854 */
[----:B------:R-:W-:Y:S01]  /*aba0*/  LOP3.LUT R17, R2, 0xff, RZ, 0xc0, !PT ;  /* 0x000000ff02117812 */ /* 0x000fe200078ec0ff */
[----:B--2---:R-:W-:Y:S01]  /*abb0*/  FFMA.FTZ R0, R215, c[0x0][0x23c], -R14 ;  /* 0x00008f00d7007a23 */ /* 0x004fe2000001080e */
[--C-:B------:R-:W-:Y:S02]  /*abc0*/  SHF.R.U32.HI R10, RZ, 0x10, R2.reuse ;  /* 0x00000010ff0a7819 */ /* 0x100fe40000011602 */
[----:B------:R-:W-:Y:S01]  /*abd0*/  SHF.R.U32.HI R16, RZ, 0x18, R2 ;  /* 0x00000018ff107819 */ /* 0x000fe20000011602 */
[----:B------:R2:W3:Y:S02]  /*abe0*/  MUFU.EX2 R30, R0 ;  /* 0x00000000001e7308 */ /* 0x0004e40000000800 */
[C---:B------:R-:W-:Y:S06]  /*abf0*/  HMMA.16816.F32 R52, R4.reuse, R26, R52 ;  /* 0x0000001a0434723c */ /* 0x040fec0000001834 */
[----:B------:R5:W-:Y:S02]  /*ac00*/  MUFU.EX2 R27, R8 ;  /* 0x00000008001b7308 */ /* 0x000be40000000800 */
[----:B------:R-:W-:Y:S01]  /*ac10*/  HMMA.16816.F32 R60, R4, R24, R60 ;  /* 0x00000018043c723c */ /* 0x000fe2000000183c */
[----:B--2---:R-:W-:-:S07]  /*ac20*/  FFMA.FTZ R0, R213, c[0x0][0x23c], -R14 ;  /* 0x00008f00d5007a23 */ /* 0x004fce000001080e */
[----:B------:R-:W-:Y:S01]  /*ac30*/  HMMA.16816.F32 R44, R4, R22, R44 ;  /* 0x00000016042c723c */ /* 0x000fe2000000182c */
[----:B------:R2:W-:Y:S01]  /*ac40*/  MUFU.EX2 R29, R0 ;  /* 0x00000000001d7308 */ /* 0x0005e20000000800 */
[----:B-----5:R-:W-:-:S06]  /*ac50*/  FFMA.FTZ R8, R223, c[0x0][0x23c], -R15 ;  /* 0x00008f00df087a23 */ /* 0x020fcc000001080f */
[C---:B------:R-:W-:Y:S01]  /*ac60*/  HMMA.16816.F32 R56, R4.reuse, R32, R56 ;  /* 0x000000200438723c */ /* 0x040fe20000001838 */
[----:B------:R-:W-:Y:S07]  /*ac70*/  MUFU.EX2 R25, R8 ;  /* 0x0000000800197308 */ /* 0x000fee0000000800 */
[----:B------:R-:W-:Y:S01]  /*ac80*/  HMMA.16816.F32 R48, R4, R20, R48 ;  /* 0x000000140430723c */ /* 0x000fe20000001830 */
[----:B--2---:R-:W-:-:S04]  /*ac90*/  FFMA.FTZ R0, R218, c[0x0][0x23c], -R14 ;  /* 0x00008f00da007a23 */ /* 0x004fc8000001080e */
[----:B------:R2:W5:Y:S03]  /*aca0*/  MUFU.EX2 R28, R0 ;  /* 0x00000000001c7308 */ /* 0x0005660000000800 */
[----:B------:R-:W-:Y:S07]  /*acb0*/  HMMA.16816.F32 R32, R4, R34, R36 ;  /* 0x000000220420723c */ /* 0x000fee0000001824 */
[----:B------:R-:W-:-:S02]  /*acc0*/  FFMA.FTZ R4, R229, c[0x0][0x23c], -R13 ;  /* 0x00008f00e5047a23 */ /* 0x000fc4000001080d */
[----:B------:R-:W-:Y:S01]  /*acd0*/  FFMA.FTZ R6, R231, c[0x0][0x23c], -R13 ;  /* 0x00008f00e7067a23 */ /* 0x000fe2000001080d */
[----:B--2---:R-:W-:Y:S01]  /*ace0*/  LOP3.LUT R0, R3, UR16, R40, 0x96, !PT ;  /* 0x0000001003007c12 */ /* 0x004fe2000f8e9628 */
[----:B------:R-:W-:-:S03]  /*acf0*/  FFMA.FTZ R3, R222, c[0x0][0x23c], -R15 ;  /* 0x00008f00de037a23 */ /* 0x000fc6000001080f */
[----:B------:R-:W-:Y:S01]  /*ad00*/  LOP3.LUT R14, R0, 0xff, RZ, 0xc0, !PT ;  /* 0x000000ff000e7812 */ /* 0x000fe200078ec0ff */
[----:B------:R2:W1:Y:S01]  /*ad10*/  MUFU.EX2 R26, R3 ;  /* 0x00000003001a7308 */ /* 0x0004620000000800 */
[--C-:B------:R-:W-:Y:S02]  /*ad20*/  SHF.R.U32.HI R2, RZ, 0x10, R0.reuse ;  /* 0x00000010ff027819 */ /* 0x100fe40000011600 */
[----:B------:R-:W-:Y:S02]  /*ad30*/  SHF.R.U32.HI R11, RZ, 0x18, R0 ;  /* 0x00000018ff0b7819 */ /* 0x000fe40000011600 */
[----:B------:R-:W-:-:S04]  /*ad40*/  LOP3.LUT R8, R2, 0xff, RZ, 0xc0, !PT ;  /* 0x000000ff02087812 */ /* 0x000fc800078ec0ff */
[----:B------:R-:W-:Y:S01]  /*ad50*/  PRMT R8, R8, 0x5410, R11 ;  /* 0x0000541008087816 */ /* 0x000fe2000000000b */
[----:B------:R-:W-:-:S04]  /*ad60*/  FFMA.FTZ R11, R228, c[0x0][0x23c], -R12 ;  /* 0x00008f00e40b7a23 */ /* 0x000fc8000001080c */
[----:B------:R-:W-:Y:S01]  /*ad70*/  MUFU.EX2 R23, R11 ;  /* 0x0000000b00177308 */ /* 0x000fe20000000800 */
[----:B--2---:R-:W-:Y:S02]  /*ad80*/  LOP3.LUT R3, R0, 0xffff, RZ, 0xc0, !PT ;  /* 0x0000ffff00037812 */ /* 0x004fe400078ec0ff */
[----:B------:R-:W-:Y:S02]  /*ad90*/  SHF.R.U32.HI R0, RZ, 0x8, R9 ;  /* 0x00000008ff007819 */ /* 0x000fe40000011609 */
[----:B------:R-:W-:Y:S02]  /*ada0*/  SHF.R.U32.HI R3, RZ, 0x8, R3 ;  /* 0x00000008ff037819 */ /* 0x000fe40000011603 */
[----:B------:R-:W-:Y:S01]  /*adb0*/  PRMT R2, R17, 0x5410, R0 ;  /* 0x0000541011027816 */ /* 0x000fe20000000000 */
[----:B------:R-:W-:Y:S01]  /*adc0*/  FFMA.FTZ R0, R224, c[0x0][0x23c], -R15 ;  /* 0x00008f00e0007a23 */ /* 0x000fe2000001080f */
[----:B------:R-:W-:Y:S02]  /*add0*/  LOP3.LUT R9, R10, 0xff, RZ, 0xc0, !PT ;  /* 0x000000ff0a097812 */ /* 0x000fe400078ec0ff */
[----:B------:R-:W-:Y:S01]  /*ade0*/  PRMT R3, R14, 0x5410, R3 ;  /* 0x000054100e037816 */ /* 0x000fe20000000003 */
[----:B------:R2:W1:Y:S01]  /*adf0*/  MUFU.EX2 R24, R0 ;  /* 0x0000000000187308 */ /* 0x0004620000000800 */
[----:B------:R-:W-:Y:S01]  /*ae00*/  PRMT R15, R9, 0x5410, R16 ;  /* 0x00005410090f7816 */ /* 0x000fe20000000010 */
[----:B------:R-:W-:Y:S01]  /*ae10*/  HSET2.LE.AND R9, R2, R153, PT ;  /* 0x0000009902097233 */ /* 0x000fe20003803000 */
[----:B---3--:R-:W-:-:S02]  /*ae20*/  F2FP.PACK_AB R2, R30, R41 ;  /* 0x000000291e02723e */ /* 0x008fc400000000ff */
[----:B-----5:R-:W-:-:S04]  /*ae30*/  F2FP.PACK_AB R10, R28, R29 ;  /* 0x0000001d1c0a723e */ /* 0x020fc800000000ff */
[----:B------:R-:W-:Y:S01]  /*ae40*/  LOP3.LUT R134, R9, R10, RZ, 0xc0, !PT ;  /* 0x0000000a09867212 */ /* 0x000fe200078ec0ff */
[--C-:B--2---:R-:W-:Y:S02]  /*ae50*/  HSET2.LE.AND R0, R3, R153.reuse, PT ;  /* 0x0000009903007233 */ /* 0x104fe40003803000 */
[--C-:B------:R-:W-:Y:S01]  /*ae60*/  HSET2.LE.AND R3, R8, R153.reuse, PT ;  /* 0x0000009908037233 */ /* 0x100fe20003803000 */
[----:B-1----:R-:W-:Y:S02]  /*ae70*/  F2FP.PACK_AB R8, R26, R27 ;  /* 0x0000001b1a08723e */ /* 0x002fe400000000ff */
[----:B------:R-:W-:Y:S01]  /*ae80*/  LOP3.LUT R132, R0, R2, RZ, 0xc0, !PT ;  /* 0x0000000200847212 */ /* 0x000fe200078ec0ff */
[----:B------:R-:W-:Y:S01]  /*ae90*/  HSET2.LE.AND R0, R15, R153, PT ;  /* 0x000000990f007233 */ /* 0x000fe20003803000 */
[----:B------:R-:W-:Y:S01]  /*aea0*/  F2FP.PACK_AB R2, R24, R25 ;  /* 0x000000191802723e */ /* 0x000fe200000000ff */
[----:B------:R1:W-:Y:S01]  /*aeb0*/  MUFU.EX2 R15, R4 ;  /* 0x00000004000f7308 */ /* 0x0003e20000000800 */
[----:B------:R-:W-:Y:S01]  /*aec0*/  LOP3.LUT R133, R3, R8, RZ, 0xc0, !PT ;  /* 0x0000000803857212 */ /* 0x000fe200078ec0ff */
[--C-:B------:R-:W-:Y:S01]  /*aed0*/  FFMA.FTZ R3, R227, c[0x0][0x23c], -R12.reuse ;  /* 0x00008f00e3037a23 */ /* 0x100fe2000001080c */
[----:B------:R-:W-:Y:S01]  /*aee0*/  LOP3.LUT R135, R0, R2, RZ, 0xc0, !PT ;  /* 0x0000000200877212 */ /* 0x000fe200078ec0ff */
[----:B------:R-:W-:Y:S01]  /*aef0*/  FFMA.FTZ R0, R226, c[0x0][0x23c], -R12 ;  /* 0x00008f00e2007a23 */ /* 0x000fe2000001080c */
[----:B------:R-:W-:-:S02]  /*af00*/  LOP3.LUT R2, R19, UR7, R136, 0x96, !PT ;  /* 0x0000000713027c12 */ /* 0x000fc4000f8e9688 */
[----:B------:R-:W2:Y:S01]  /*af10*/  LDSM.16.MT88.4 R16, [R187+0x7800] ;  /* 0x00780000bb10783b */ /* 0x000ea20000004200 */
[----:B------:R3:W-:Y:S02]  /*af20*/  MUFU.EX2 R22, R0 ;  /* 0x0000000000167308 */ /* 0x0007e40000000800 */
[C---:B------:R-:W-:Y:S06]  /*af30*/  HMMA.16816.F32 R96, R132.reuse, R104, R112 ;  /* 0x000000688460723c */ /* 0x040fec0000001870 */
[----:B------:R5:W5:Y:S01]  /*af40*/  MUFU.EX2 R21, R3 ;  /* 0x0000000300157308 */ /* 0x000b620000000800 */
[----:B-1----:R-:W-:Y:S01]  /*af50*/  FFMA.FTZ R4, R230, c[0x0][0x23c], -R13 ;  /* 0x00008f00e6047a23 */ /* 0x002fe2000001080d */
[----:B----4-:R-:W-:Y:S01]  /*af60*/  HMMA.16816.F32 R84, R132, R90, R108 ;  /* 0x0000005a8454723c */ /* 0x010fe2000000186c */
[----:B---3--:R-:W-:-:S05]  /*af70*/  FFMA.FTZ R0, R225, c[0x0][0x23c], -R12 ;  /* 0x00008f00e1007a23 */ /* 0x008fca000001080c */
[----:B------:R1:W-:Y:S02]  /*af80*/  MUFU.EX2 R12, R6 ;  /* 0x00000006000c7308 */ /* 0x0003e40000000800 */
[----:B------:R-:W-:Y:S01]  /*af90*/  HMMA.16816.F32 R100, R132, R106, R92 ;  /* 0x0000006a8464723c */ /* 0x000fe2000000185c */
[----:B-----5:R-:W-:-:S05]  /*afa0*/  IMAD.WIDE.U32 R2, R2, -0x2daee0ad, RZ ;  /* 0xd2511f5302027825 */ /* 0x020fca00078e00ff */
[----:B------:R3:W4:Y:S02]  /*afb0*/  MUFU.EX2 R20, R0 ;  /* 0x0000000000147308 */ /* 0x0007240000000800 */
[C---:B------:R-:W-:Y:S01]  /*afc0*/  HMMA.16816.F32 R112, R132.reuse, R120, R116 ;  /* 0x000000788470723c */ /* 0x040fe20000001874 */
[C---:B------:R-:W-:Y:S02]  /*afd0*/  LOP3.LUT R5, R2.reuse, 0xffff, RZ, 0xc0, !PT ;  /* 0x0000ffff02057812 */ /* 0x040fe400078ec0ff */
[----:B------:R-:W-:Y:S02]  /*afe0*/  LOP3.LUT R8, R2, 0xff, RZ, 0xc0, !PT ;  /* 0x000000ff02087812 */ /* 0x000fe400078ec0ff */
[----:B------:R-:W-:Y:S02]  /*aff0*/  SHF.R.U32.HI R11, RZ, 0x18, R2 ;  /* 0x00000018ff0b7819 */ /* 0x000fe40000011602 */
[----:B------:R-:W-:Y:S01]  /*b000*/  SHF.R.U32.HI R5, RZ, 0x8, R5 ;  /* 0x00000008ff057819 */ /* 0x000fe20000011605 */
[----:B------:R-:W-:Y:S01]  /*b010*/  HMMA.16816.F32 R80, R132, R88, R68 ;  /* 0x000000588450723c */ /* 0x000fe20000001844 */
[----:B-1----:R-:W-:Y:S01]  /*b020*/  F2FP.PACK_AB R6, R21, R23 ;  /* 0x000000171506723e */ /* 0x002fe200000000ff */
[----:B---3--:R-:W-:-:S02]  /*b030*/  FFMA.FTZ R0, R232, c[0x0][0x23c], -R13 ;  /* 0x00008f00e8007a23 */ /* 0x008fc4000001080d */
[----:B------:R-:W1:Y:S04]  /*b040*/  MUFU.EX2 R13, R4 ;  /* 0x00000004000d7308 */ /* 0x000e680000000800 */
[C---:B------:R-:W-:Y:S01]  /*b050*/  HMMA.16816.F32 R116, R132.reuse, R122, R124 ;  /* 0x0000007a8474723c */ /* 0x040fe2000000187c */
[----:B------:R-:W-:Y:S02]  /*b060*/  IMAD.MOV.U32 R71, RZ, RZ, R210 ;  /* 0x000000ffff477224 */ /* 0x000fe400078e00d2 */
[----:B------:R-:W-:Y:S02]  /*b070*/  IMAD.MOV.U32 R69, RZ, RZ, R207 ;  /* 0x000000ffff457224 */ /* 0x000fe400078e00cf */
[----:B------:R-:W-:Y:S01]  /*b080*/  IMAD.MOV.U32 R70, RZ, RZ, R209 ;  /* 0x000000ffff467224 */ /* 0x000fe200078e00d1 */
[----:B------:R3:W5:Y:S02]  /*b090*/  MUFU.EX2 R14, R0 ;  /* 0x00000000000e7308 */ /* 0x0007640000000800 */
[C---:B--2---:R-:W-:Y:S08]  /*b0a0*/  HMMA.16816.F32 R128, R132.reuse, R16, R128 ;  /* 0x000000108480723c */ /* 0x044ff00000001880 */
[----:B------:R-:W-:Y:S01]  /*b0b0*/  HMMA.16816.F32 R132, R132, R18, R144 ;  /* 0x000000128484723c */ /* 0x000fe20000001890 */
[----:B---3--:R-:W-:Y:S01]  /*b0c0*/  LOP3.LUT R0, R3, UR16, R72, 0x96, !PT ;  /* 0x0000001003007c12 */ /* 0x008fe2000f8e9648 */
[----:B------:R-:W-:Y:S01]  /*b0d0*/  IMAD.MOV.U32 R72, RZ, RZ, R211 ;  /* 0x000000ffff487224 */ /* 0x000fe200078e00d3 */
[----:B------:R-:W-:-:S02]  /*b0e0*/  SHF.R.U32.HI R3, RZ, 0x10, R2 ;  /* 0x00000010ff037819 */ /* 0x000fc40000011602 */
[--C-:B------:R-:W-:Y:S02]  /*b0f0*/  SHF.R.U32.HI R2, RZ, 0x10, R0.reuse ;  /* 0x00000010ff027819 */ /* 0x100fe40000011600 */
[----:B------:R-:W-:Y:S02]  /*b100*/  LOP3.LUT R7, R3, 0xff, RZ, 0xc0, !PT ;  /* 0x000000ff03077812 */ /* 0x000fe400078ec0ff */
[C---:B------:R-:W-:Y:S02]  /*b110*/  LOP3.LUT R3, R0.reuse, 0xffff, RZ, 0xc0, !PT ;  /* 0x0000ffff00037812 */ /* 0x040fe400078ec0ff */
[----:B------:R-:W-:Y:S02]  /*b120*/  LOP3.LUT R10, R0, 0xff, RZ, 0xc0, !PT ;  /* 0x000000ff000a7812 */ /* 0x000fe400078ec0ff */
[----:B------:R-:W-:Y:S02]  /*b130*/  SHF.R.U32.HI R9, RZ, 0x18, R0 ;  /* 0x00000018ff097819 */ /* 0x000fe40000011600 */
[----:B------:R-:W-:-:S02]  /*b140*/  PRMT R0, R8, 0x5410, R5 ;  /* 0x0000541008007816 */ /* 0x000fc40000000005 */
[----:B------:R-:W-:Y:S02]  /*b150*/  SHF.R.U32.HI R4, RZ, 0x8, R3 ;  /* 0x00000008ff047819 */ /* 0x000fe40000011603 */
[----:B------:R-:W-:Y:S01]  /*b160*/  LOP3.LUT R2, R2, 0xff, RZ, 0xc0, !PT ;  /* 0x000000ff02027812 */ /* 0x000fe200078ec0ff */
[--C-:B------:R-:W-:Y:S01]  /*b170*/  HSET2.LE.AND R0, R0, R153.reuse, PT ;  /* 0x0000009900007233 */ /* 0x100fe20003803000 */
[----:B------:R-:W-:Y:S02]  /*b180*/  PRMT R3, R7, 0x5410, R11 ;  /* 0x0000541007037816 */ /* 0x000fe4000000000b */
[----:B------:R-:W-:Y:S02]  /*b190*/  PRMT R7, R2, 0x5410, R9 ;  /* 0x0000541002077816 */ /* 0x000fe40000000009 */
[----:B----4-:R-:W-:Y:S01]  /*b1a0*/  F2FP.PACK_AB R2, R20, R22 ;  /* 0x000000161402723e */ /* 0x010fe200000000ff */
[--C-:B------:R-:W-:Y:S01]  /*b1b0*/  HSET2.LE.AND R3, R3, R153.reuse, PT ;  /* 0x0000009903037233 */ /* 0x100fe20003803000 */
[----:B------:R-:W-:Y:S01]  /*b1c0*/  PRMT R5, R10, 0x5410, R4 ;  /* 0x000054100a057816 */ /* 0x000fe20000000004 */
[----:B------:R-:W-:Y:S01]  /*b1d0*/  HSET2.LE.AND R7, R7, R153, PT ;  /* 0x0000009907077233 */ /* 0x000fe20003803000 */
[----:B-1----:R-:W-:-:S02]  /*b1e0*/  F2FP.PACK_AB R4, R13, R15 ;  /* 0x0000000f0d04723e */ /* 0x002fc400000000ff */
[----:B------:R-:W-:Y:S01]  /*b1f0*/  LOP3.LUT R138, R0, R2, RZ, 0xc0, !PT ;  /* 0x00000002008a7212 */ /* 0x000fe200078ec0ff */
[----:B------:R-:W-:Y:S01]  /*b200*/  HSET2.LE.AND R5, R5, R153, PT ;  /* 0x0000009905057233 */ /* 0x000fe20003803000 */
[----:B-----5:R-:W-:Y:S01]  /*b210*/  F2FP.PACK_AB R0, R12, R14 ;  /* 0x0000000e0c00723e */ /* 0x020fe200000000ff */
        /* <DEDUP_REMOVED lines=80> */
[----:B------:R-:W2:Y:S04]  /*b720*/  LDL.64 R168, [R1+0x70] ;  /* 0x0000700001a87983 */ /* 0x000ea80000100a00 */
[----:B------:R-:W3:Y:S01]  /*b730*/  LDL.64 R172, [R1+0x60] ;  /* 0x0000600001ac7983 */ /* 0x000ee20000100a00 */
[----:B------:R-:W-:Y:S01]  /*b740*/  IADD3 R75, R242, -0x3, RZ ;  /* 0xfffffffdf24b7810 */ /* 0x000fe20007ffe0ff */
[----:B------:R-:W-:-:S04]  /*b750*/  DEPBAR.LE SB0, 0x0 ;  /* 0x000080000000791a */ /* 0x000fc80000000000 */
[----:B------:R-:W-:Y:S01]  /*b760*/  SHF.R.S32.HI R0, RZ, 0x1f, R75 ;  /* 0x0000001fff007819 */ /* 0x000fe2000001144b */
[C---:B------:R-:W-:Y:S01]  /*b770*/  IMAD.WIDE.U32 R2, R75.reuse, c[0x0][0x1a0], RZ ;  /* 0x000068004b027a25 */ /* 0x040fe200078e00ff */
[----:B------:R-:W-:Y:S02]  /*b780*/  ULDC.64 UR4, c[0x0][0x1a0] ;  /* 0x0000680000047ab9 */ /* 0x000fe40000000a00 */
[----:B------:R-:W-:Y:S01]  /*b790*/  USHF.L.U32 UR21, UR4, 0x5, URZ ;  /* 0x0000000504157899 */ /* 0x000fe2000800063f */
[----:B------:R-:W-:Y:S01]  /*b7a0*/  IMAD R0, R0, c[0x0][0x1a0], RZ ;  /* 0x0000680000007a24 */ /* 0x000fe200078e02ff */
[----:B------:R-:W-:Y:S02]  /*b7b0*/  UMOV UR26, 0x5 ;  /* 0x00000005001a7882 */ /* 0x000fe40000000000 */
[----:B------:R-:W-:Y:S01]  /*b7c0*/  USHF.L.U64.HI UR5, UR4, UR26, UR5 ;  /* 0x0000001a04057299 */ /* 0x000fe20008010205 */
[----:B------:R-:W-:-:S04]  /*b7d0*/  IMAD R4, R75, c[0x0][0x1a4], R0 ;  /* 0x000069004b047a24 */ /* 0x000fc800078e0200 */
[----:B------:R-:W-:Y:S01]  /*b7e0*/  IMAD.IADD R4, R3, 0x1, R4 ;  /* 0x0000000103047824 */ /* 0x000fe200078e0204 */
[----:B------:R-:W-:Y:S01]  /*b7f0*/  BAR.SYNC.DEFER_BLOCKING 0x0 ;  /* 0x0000000000007b1d */ /* 0x000fe20000010000 */
        /* <DEDUP_REMOVED lines=13> */
[----:B------:R2:W-:Y:S01]  /*b8d0*/  LDGSTS.E.BYPASS.LTC128B.128 [R208+0x6800], [R4.64] ;  /* 0x0680000004d07fae */ /* 0x0005e2000b901d56 */
[----:B------:R-:W-:Y:S02]  /*b8e0*/  IADD3 R0, R242, -0x3, RZ ;  /* 0xfffffffdf2007810 */ /* 0x000fe40007ffe0ff */
[----:B------:R-:W-:Y:S01]  /*b8f0*/  IADD3.X R9, R3, UR5, RZ, P0, !PT ;  /* 0x0000000503097c10 */ /* 0x000fe200087fe4ff */
[----:B------:R3:W-:Y:S01]  /*b900*/  LDGSTS.E.BYPASS.LTC128B.128 [R208+0x7000], [R2.64] ;  /* 0x0700000002d07fae */ /* 0x0007e2000b901d56 */
[----:B------:R-:W-:-:S03]  /*b910*/  ISETP.GT.AND P0, PT, R0, UR18, PT ;  /* 0x0000001200007c0c */ /* 0x000fc6000bf04270 */
[----:B------:R4:W-:Y:S04]  /*b920*/  LDGSTS.E.BYPASS.LTC128B.128 [R208+0x7800], [R8.64] ;  /* 0x0780000008d07fae */ /* 0x0009e8000b901d56 */
[----:B------:R-:W-:Y:S04]  /*b930*/  LDSM.16.M88.4 R16, [R184+0x4800] ;  /* 0x00480000b810783b */ /* 0x000fe80000000200 */
[----:B------:R-:W-:Y:S04]  /*b940*/  LDSM.16.M88.4 R20, [R184+0x5000] ;  /* 0x00500000b814783b */ /* 0x000fe80000000200 */
[----:B------:R-:W-:Y:S04]  /*b950*/  LDSM.16.M88.4 R36, [R184+0x5800] ;  /* 0x00580000b824783b */ /* 0x000fe80000000200 */
[----:B------:R-:W5:Y:S04]  /*b960*/  LDSM.16.M88.4 R12, [R191] ;  /* 0x00000000bf0c783b */ /* 0x000f680000000200 */
[----:B--2---:R-:W2:Y:S04]  /*b970*/  LDSM.16.M88.4 R4, [R191+0x2000] ;  /* 0x00200000bf04783b */ /* 0x004ea80000000200 */
[----:B------:R-:W-:Y:S04]  /*b980*/  LDSM.16.M88.4 R24, [R190+0x5000] ;  /* 0x00500000be18783b */ /* 0x000fe80000000200 */
[----:B----4-:R-:W4:Y:S04]  /*b990*/  LDSM.16.M88.4 R8, [R184+0x4000] ;  /* 0x00400000b808783b */ /* 0x010f280000000200 */
[----:B------:R-:W-:Y:S04]  /*b9a0*/  LDSM.16.M88.4 R28, [R190+0x4800] ;  /* 0x00480000be1c783b */ /* 0x000fe80000000200 */
[----:B------:R-:W-:Y:S04]  /*b9b0*/  LDSM.16.M88.4 R40, [R197] ;  /* 0x00000000c528783b */ /* 0x000fe80000000200 */
[----:B------:R-:W-:Y:S04]  /*b9c0*/  LDSM.16.M88.4 R32, [R190+0x4000] ;  /* 0x00400000be20783b */ /* 0x000fe80000000200 */
[----:B------:R-:W-:Y:S04]  /*b9d0*/  LDSM.16.M88.4 R48, [R195] ;  /* 0x00000000c330783b */ /* 0x000fe80000000200 */
[----:B------:R-:W-:Y:S04]  /*b9e0*/  LDSM.16.M88.4 R44, [R198] ;  /* 0x00000000c62c783b */ /* 0x000fe80000000200 */
[----:B------:R-:W0:Y:S01]  /*b9f0*/  LDGDEPBAR ;  /* 0x00000000000079af */ /* 0x000e220000000000 */
[-C--:B-----5:R-:W-:Y:S08]  /*ba00*/  HMMA.16816.F32 R156, R12, R16.reuse, RZ ;  /* 0x000000100c9c723c */ /* 0x0a0ff000000018ff */
[C---:B--2---:R-:W-:Y:S08]  /*ba10*/  HMMA.16816.F32 R52, R4.reuse, R16, RZ ;  /* 0x000000100434723c */ /* 0x044ff000000018ff */
[C---:B----4-:R-:W-:Y:S08]  /*ba20*/  HMMA.16816.F32 R56, R4.reuse, R8, RZ ;  /* 0x000000080438723c */ /* 0x050ff000000018ff */
        /* <DEDUP_REMOVED lines=9> */
[----:B------:R-:W4:Y:S07]  /*bac0*/  LDSM.16.M88.4 R8, [R194] ;  /* 0x00000000c208783b */ /* 0x000f2e0000000200 */
[C---:B------:R-:W-:Y:S01]  /*bad0*/  HMMA.16816.F32 R172, R12.reuse, R18, RZ ;  /* 0x000000120cac723c */ /* 0x040fe200000018ff */
[----:B------:R-:W5:Y:S07]  /*bae0*/  LDSM.16.M88.4 R16, [R192+0x2000] ;  /* 0x00200000c010783b */ /* 0x000f6e0000000200 */
[C---:B------:R-:W-:Y:S08]  /*baf0*/  HMMA.16816.F32 R152, R12.reuse, R20, RZ ;  /* 0x000000140c98723c */ /* 0x040ff000000018ff */
[C---:B------:R-:W-:Y:S01]  /*bb00*/  HMMA.16816.F32 R164, R12.reuse, R22, RZ ;  /* 0x000000160ca4723c */ /* 0x040fe200000018ff */
[----:B------:R-:W1:Y:S07]  /*bb10*/  LDSM.16.M88.4 R20, [R190+0x5800] ;  /* 0x00580000be14783b */ /* 0x000e6e0000000200 */
[C---:B------:R-:W-:Y:S08]  /*bb20*/  HMMA.16816.F32 R148, R12.reuse, R36, RZ ;  /* 0x000000240c94723c */ /* 0x040ff000000018ff */
[----:B------:R-:W-:Y:S01]  /*bb30*/  HMMA.16816.F32 R60, R12, R38, RZ ;  /* 0x000000260c3c723c */ /* 0x000fe200000018ff */
[----:B------:R-:W3:Y:S07]  /*bb40*/  LDSM.16.M88.4 R36, [R196] ;  /* 0x00000000c424783b */ /* 0x000eee0000000200 */
[-C--:B--2---:R-:W-:Y:S08]  /*bb50*/  HMMA.16816.F32 R12, R4, R24.reuse, R64 ;  /* 0x00000018040c723c */ /* 0x084ff00000001840 */
[C---:B----4-:R-:W-:Y:S08]  /*bb60*/  HMMA.16816.F32 R220, R8.reuse, R24, R152 ;  /* 0x0000001808dc723c */ /* 0x050ff00000001898 */
[----:B------:R-:W-:Y:S08]  /*bb70*/  HMMA.16816.F32 R152, R8, R30, R172 ;  /* 0x0000001e0898723c */ /* 0x000ff000000018ac */
[----:B-----5:R-:W-:Y:S01]  /*bb80*/  HMMA.16816.F32 R172, R16, R40, R12 ;  /* 0x0000002810ac723c */ /* 0x020fe2000000180c */
[----:B------:R-:W2:Y:S07]  /*bb90*/  LDSM.16.M88.4 R12, [R192] ;  /* 0x00000000c00c783b */ /* 0x000eae0000000200 */
[C---:B-1----:R-:W-:Y:S08]  /*bba0*/  HMMA.16816.F32 R64, R4.reuse, R20, R68 ;  /* 0x000000140440723c */ /* 0x042ff00000001844 */
[C---:B------:R-:W-:Y:S08]  /*bbb0*/  HMMA.16816.F32 R68, R4.reuse, R34, R140 ;  /* 0x000000220444723c */ /* 0x040ff0000000188c */
[C---:B------:R-:W-:Y:S08]  /*bbc0*/  HMMA.16816.F32 R56, R4.reuse, R32, R56 ;  /* 0x000000200438723c */ /* 0x040ff00000001838 */
[C---:B------:R-:W-:Y:S08]  /*bbd0*/  HMMA.16816.F32 R52, R4.reuse, R28, R52 ;  /* 0x0000001c0434723c */ /* 0x040ff00000001834 */
[C---:B------:R-:W-:Y:S08]  /*bbe0*/  HMMA.16816.F32 R144, R4.reuse, R30, R144 ;  /* 0x0000001e0490723c */ /* 0x040ff00000001890 */
[C---:B------:R-:W-:Y:S08]  /*bbf0*/  HMMA.16816.F32 R140, R4.reuse, R26, R168 ;  /* 0x0000001a048c723c */ /* 0x040ff000000018a8 */
[----:B------:R-:W-:Y:S01]  /*bc00*/  HMMA.16816.F32 R212, R4, R22, R160 ;  /* 0x0000001604d4723c */ /* 0x000fe200000018a0 */
[----:B------:R-:W-:Y:S07]  /*bc10*/  LDSM.16.M88.4 R4, [R193+0x2000] ;  /* 0x00200000c104783b */ /* 0x000fee0000000200 */
[C---:B------:R-:W-:Y:S08]  /*bc20*/  HMMA.16816.F32 R180, R8.reuse, R32, R180 ;  /* 0x0000002008b4723c */ /* 0x040ff000000018b4 */
[C---:B------:R-:W-:Y:S08]  /*bc30*/  HMMA.16816.F32 R32, R8.reuse, R34, R176 ;  /* 0x000000220820723c */ /* 0x040ff000000018b0 */
[C---:B------:R-:W-:Y:S01]  /*bc40*/  HMMA.16816.F32 R216, R8.reuse, R28, R156 ;  /* 0x0000001c08d8723c */ /* 0x040fe2000000189c */
[----:B------:R-:W1:Y:S07]  /*bc50*/  LDSM.16.M88.4 R28, [R189] ;  /* 0x00000000bd1c783b */ /* 0x000e6e0000000200 */
[C---:B------:R-:W-:Y:S08]  /*bc60*/  HMMA.16816.F32 R224, R8.reuse, R20, R148 ;  /* 0x0000001408e0723c */ /* 0x040ff00000001894 */
[C---:B------:R-:W-:Y:S01]  /*bc70*/  HMMA.16816.F32 R164, R8.reuse, R26, R164 ;  /* 0x0000001a08a4723c */ /* 0x040fe200000018a4 */
[----:B------:R-:W4:Y:S07]  /*bc80*/  LDSM.16.M88.4 R24, [R189+0x800] ;  /* 0x00080000bd18783b */ /* 0x000f2e0000000200 */
[----:B------:R-:W-:Y:S01]  /*bc90*/  HMMA.16816.F32 R160, R8, R22, R60 ;  /* 0x0000001608a0723c */ /* 0x000fe2000000183c */
[----:B------:R-:W5:Y:S04]  /*bca0*/  LDSM.16.M88.4 R20, [R189+0x1000] ;  /* 0x00100000bd14783b */ /* 0x000f680000000200 */
[----:B------:R-:W-:Y:S03]  /*bcb0*/  LDSM.16.M88.4 R8, [R193] ;  /* 0x00000000c108783b */ /* 0x000fe60000000200 */
[C---:B---3--:R-:W-:Y:S08]  /*bcc0*/  HMMA.16816.F32 R176, R16.reuse, R36, R64 ;  /* 0x0000002410b0723c */ /* 0x048ff00000001840 */
[C---:B------:R-:W-:Y:S08]  /*bcd0*/  HMMA.16816.F32 R156, R16.reuse, R48, R56 ;  /* 0x00000030109c723c */ /* 0x040ff00000001838 */
[C---:B------:R-:W-:Y:S08]  /*bce0*/  HMMA.16816.F32 R168, R16.reuse, R44, R52 ;  /* 0x0000002c10a8723c */ /* 0x040ff00000001834 */
[C---:B------:R-:W-:Y:S08]  /*bcf0*/  HMMA.16816.F32 R68, R16.reuse, R50, R68 ;  /* 0x000000321044723c */ /* 0x040ff00000001844 */
[C---:B------:R-:W-:Y:S08]  /*bd00*/  HMMA.16816.F32 R148, R16.reuse, R46, R144 ;  /* 0x0000002e1094723c */ /* 0x040ff00000001890 */
[C---:B------:R-:W-:Y:S08]  /*bd10*/  HMMA.16816.F32 R140, R16.reuse, R42, R140 ;  /* 0x0000002a108c723c */ /* 0x040ff0000000188c */
[----:B------:R-:W-:Y:S01]  /*bd20*/  HMMA.16816.F32 R64, R16, R38, R212 ;  /* 0x000000261040723c */ /* 0x000fe200000018d4 */
[----:B------:R-:W3:Y:S01]  /*bd30*/  LDSM.16.M88.4 R16, [R189+0x1800] ;  /* 0x00180000bd10783b */ /* 0x000ee20000000200 */
        /* <DEDUP_REMOVED lines=10> */
[C---:B----4-:R-:W-:Y:S08]  /*bde0*/  HMMA.16816.F32 R144, R4.reuse, R24, R168 ;  /* 0x000000180490723c */ /* 0x050ff000000018a8 */
[C---:B-----5:R-:W-:Y:S08]  /*bdf0*/  HMMA.16816.F32 R152, R4.reuse, R20, R172 ;  /* 0x000000140498723c */ /* 0x060ff000000018ac */
[C---:B---3--:R-:W-:Y:S08]  /*be00*/  HMMA.16816.F32 R156, R4.reuse, R16, R176 ;  /* 0x00000010049c723c */ /* 0x048ff000000018b0 */
        /* <DEDUP_REMOVED lines=15> */
[----:B------:R-:W3:Y:S01]  /*bf00*/  LDL.64 R246, [R1+0x40] ;  /* 0x0000400001f67983 */ /* 0x000ee20000100a00 */
[----:B------:R-:W-:Y:S01]  /*bf10*/  IADD3 R0, R242, -0x4, RZ ;  /* 0xfffffffcf2007810 */ /* 0x000fe20007ffe0ff */
[----:B------:R-:W-:-:S02]  /*bf20*/  ULDC.64 UR4, c[0x0][0x198] ;  /* 0x0000660000047ab9 */ /* 0x000fc40000000a00 */
[----:B------:R-:W-:Y:S01]  /*bf30*/  USHF.L.U32 UR26, UR4, 0x5, URZ ;  /* 0x00000005041a7899 */ /* 0x000fe2000800063f */
[----:B------:R-:W-:Y:S01]  /*bf40*/  SHF.R.S32.HI R2, RZ, 0x1f, R0 ;  /* 0x0000001fff027819 */ /* 0x000fe20000011400 */
[----:B------:R-:W-:Y:S02]  /*bf50*/  UMOV UR21, 0x5 ;  /* 0x0000000500157882 */ /* 0x000fe40000000000 */
[----:B------:R-:W-:Y:S02]  /*bf60*/  USHF.L.U64.HI UR5, UR4, UR21, UR5 ;  /* 0x0000001504057299 */ /* 0x000fe40008010205 */
[----:B------:R-:W-:Y:S02]  /*bf70*/  IMAD R4, R2, c[0x0][0x198], RZ ;  /* 0x0000660002047a24 */ /* 0x000fe400078e02ff */
[----:B------:R-:W-:-:S04]  /*bf80*/  IMAD.WIDE.U32 R2, R0, c[0x0][0x198], RZ ;  /* 0x0000660000027a25 */ /* 0x000fc800078e00ff */
        /* <DEDUP_REMOVED lines=20> */
.L_x_1624:
[----:B-1----:R-:W2:Y:S04]  /*c0d0*/  LDL R5, [R1+0x30] ;  /* 0x0000300001057983 */ /* 0x002ea80000100800 */
[----:B------:R-:W3:Y:S04]  /*c0e0*/  LDL R2, [R1+0x88] ;  /* 0x0000880001027983 */ /* 0x000ee80000100800 */
[----:B------:R-:W4:Y:S04]  /*c0f0*/  LDL R3, [R1+0x78] ;  /* 0x0000780001037983 */ /* 0x000f280000100800 */
[----:B------:R-:W5:Y:S04]  /*c100*/  LDL R4, [R1+0x18] ;  /* 0x0000180001047983 */ /* 0x000f680000100800 */
[----:B------:R-:W1:Y:S01]  /*c110*/  S2R R0, SR_TID.X ;  /* 0x0000000000007919 */ /* 0x000e620000002100 */
[----:B------:R-:W2:Y:S03]  /*c120*/  LDC.U8 R182, c[0x0][0x2d8] ;  /* 0x0000b600ffb67b82 */ /* 0x000ea60000000000 */
[----:B------:R-:W-:Y:S04]  /*c130*/  LDSM.16.MT88.4 R56, [R187+0x6000] ;  /* 0x00600000bb38783b */ /* 0x000fe80000004200 */
[----:B------:R-:W-:Y:S04]  /*c140*/  LDSM.16.MT88.4 R48, [R185+0x6000] ;  /* 0x00600000b930783b */ /* 0x000fe80000004200 */
[----:B------:R-:W-:Y:S01]  /*c150*/  LDSM.16.MT88.4 R44, [R186+0x6000] ;  /* 0x00600000ba2c783b */ /* 0x000fe20000004200 */
[----:B-1----:R-:W-:-:S05]  /*c160*/  IMAD.SHL.U32 R0, R0, 0x2, RZ ;  /* 0x0000000200007824 */ /* 0x002fca00078e00ff */
[----:B------:R-:W-:-:S05]  /*c170*/  LOP3.LUT R0, R0, 0x6, RZ, 0xc0, !PT ;  /* 0x0000000600007812 */ /* 0x000fca00078ec0ff */
[----:B------:R-:W-:-:S05]  /*c180*/  IMAD R0, R75, 0x40, R0 ;  /* 0x000000404b007824 */ /* 0x000fca00078e0200 */
[C---:B------:R-:W-:Y:S02]  /*c190*/  IADD3 R16, R0.reuse, 0x1, RZ ;  /* 0x0000000100107810 */ /* 0x040fe40007ffe0ff */
[-C--:B------:R-:W-:Y:S02]  /*c1a0*/  ISETP.GE.AND P3, PT, R0, R204.reuse, PT ;  /* 0x000000cc0000720c */ /* 0x080fe40003f66270 */
[----:B------:R-:W-:Y:S02]  /*c1b0*/  ISETP.GE.AND P2, PT, R16, R204, PT ;  /* 0x000000cc1000720c */ /* 0x000fe40003f46270 */
[CC--:B------:R-:W-:Y:S02]  /*c1c0*/  ISETP.LT.OR P3, PT, R0.reuse, R200.reuse, P3 ;  /* 0x000000c80000720c */ /* 0x0c0fe40001f61670 */
[----:B------:R-:W-:Y:S02]  /*c1d0*/  IADD3 R15, R0, 0x8, RZ ;  /* 0x00000008000f7810 */ /* 0x000fe40007ffe0ff */
[----:B------:R-:W-:-:S02]  /*c1e0*/  ISETP.LT.OR P2, PT, R16, R200, P2 ;  /* 0x000000c81000720c */ /* 0x000fc40001741670 */
[----:B------:R-:W-:Y:S02]  /*c1f0*/  FSEL R10, R36, -INF , !P3 ;  /* 0xff800000240a7808 */ /* 0x000fe40005800000 */
[----:B------:R-:W-:Y:S02]  /*c200*/  IADD3 R17, R0, 0x9, RZ ;  /* 0x0000000900117810 */ /* 0x000fe40007ffe0ff */
[-C--:B------:R-:W-:Y:S02]  /*c210*/  ISETP.GE.AND P3, PT, R15, R204.reuse, PT ;  /* 0x000000cc0f00720c */ /* 0x080fe40003f66270 */
[----:B------:R-:W-:Y:S02]  /*c220*/  FSEL R12, R37, -INF , !P2 ;  /* 0xff800000250c7808 */ /* 0x000fe40005000000 */
[----:B------:R-:W-:Y:S02]  /*c230*/  ISETP.GE.AND P2, PT, R17, R204, PT ;  /* 0x000000cc1100720c */ /* 0x000fe40003f46270 */
[----:B------:R-:W-:-:S02]  /*c240*/  ISETP.LT.OR P3, PT, R15, R200, P3 ;  /* 0x000000c80f00720c */ /* 0x000fc40001f61670 */
[----:B------:R-:W-:Y:S02]  /*c250*/  IADD3 R19, R0, 0x10, RZ ;  /* 0x0000001000137810 */ /* 0x000fe40007ffe0ff */
[----:B------:R-:W-:Y:S02]  /*c260*/  ISETP.LT.OR P2, PT, R17, R200, P2 ;  /* 0x000000c81100720c */ /* 0x000fe40001741670 */
[----:B------:R-:W-:Y:S02]  /*c270*/  FSEL R11, R68, -INF , !P3 ;  /* 0xff800000440b7808 */ /* 0x000fe40005800000 */
[C---:B------:R-:W-:Y:S02]  /*c280*/  IADD3 R20, R0.reuse, 0x11, RZ ;  /* 0x0000001100147810 */ /* 0x040fe40007ffe0ff */
[----:B------:R-:W-:Y:S02]  /*c290*/  ISETP.GE.AND P3, PT, R19, R204, PT ;  /* 0x000000cc1300720c */ /* 0x000fe40003f66270 */
[----:B------:R-:W-:-:S02]  /*c2a0*/  ISETP.GE.AND P1, PT, R0, R203, PT ;  /* 0x000000cb0000720c */ /* 0x000fc40003f26270 */
[----:B------:R-:W-:Y:S02]  /*c2b0*/  FSEL R14, R69, -INF , !P2 ;  /* 0xff800000450e7808 */ /* 0x000fe40005000000 */
[----:B------:R-:W-:Y:S02]  /*c2c0*/  ISETP.GE.AND P2, PT, R20, R204, PT ;  /* 0x000000cc1400720c */ /* 0x000fe40003f46270 */
[----:B------:R-:W-:Y:S02]  /*c2d0*/  ISETP.LT.OR P3, PT, R19, R200, P3 ;  /* 0x000000c81300720c */ /* 0x000fe40001f61670 */
[C---:B------:R-:W-:Y:S02]  /*c2e0*/  ISETP.LT.OR P1, PT, R0.reuse, R199, P1 ;  /* 0x000000c70000720c */ /* 0x040fe40000f21670 */
[----:B------:R-:W-:Y:S02]  /*c2f0*/  IADD3 R21, R0, 0x18, RZ ;  /* 0x0000001800157810 */ /* 0x000fe40007ffe0ff */
[----:B------:R-:W-:-:S02]  /*c300*/  ISETP.GE.AND P0, PT, R16, R203, PT ;  /* 0x000000cb1000720c */ /* 0x000fc40003f06270 */
[----:B------:R-:W-:Y:S02]  /*c310*/  ISETP.LT.OR P2, PT, R20, R200, P2 ;  /* 0x000000c81400720c */ /* 0x000fe40001741670 */
[----:B------:R-:W-:Y:S02]  /*c320*/  FSEL R73, R144, -INF , !P3 ;  /* 0xff80000090497808 */ /* 0x000fe40005800000 */
[----:B------:R-:W-:Y:S02]  /*c330*/  FSEL R18, R38, -INF , !P1 ;  /* 0xff80000026127808 */ /* 0x000fe40004800000 */
[----:B------:R-:W-:Y:S02]  /*c340*/  IADD3 R25, R0, 0x19, RZ ;  /* 0x0000001900197810 */ /* 0x000fe40007ffe0ff */
[----:B------:R-:W-:Y:S02]  /*c350*/  ISETP.GE.AND P3, PT, R21, R204, PT ;  /* 0x000000cc1500720c */ /* 0x000fe40003f66270 */
[----:B------:R-:W-:-:S02]  /*c360*/  ISETP.GE.AND P1, PT, R15, R203, PT ;  /* 0x000000cb0f00720c */ /* 0x000fc40003f26270 */
[-C--:B------:R-:W-:Y:S02]  /*c370*/  ISETP.LT.OR P0, PT, R16, R199.reuse, P0 ;  /* 0x000000c71000720c */ /* 0x080fe40000701670 */
[----:B------:R-:W-:Y:S02]  /*c380*/  FSEL R74, R145, -INF , !P2 ;  /* 0xff800000914a7808 */ /* 0x000fe40005000000 */
[----:B------:R-:W-:Y:S02]  /*c390*/  ISETP.GE.AND P2, PT, R25, R204, PT ;  /* 0x000000cc1900720c */ /* 0x000fe40003f46270 */
[----:B------:R-:W-:Y:S02]  /*c3a0*/  ISETP.LT.OR P3, PT, R21, R200, P3 ;  /* 0x000000c81500720c */ /* 0x000fe40001f61670 */
[----:B------:R-:W-:Y:S02]  /*c3b0*/  ISETP.LT.OR P1, PT, R15, R199, P1 ;  /* 0x000000c70f00720c */ /* 0x000fe40000f21670 */
[----:B------:R-:W-:-:S02]  /*c3c0*/  IADD3 R24, R0, 0x20, RZ ;  /* 0x0000002000187810 */ /* 0x000fc40007ffe0ff */
[----:B------:R-:W-:Y:S02]  /*c3d0*/  FSEL R33, R39, -INF , !P0 ;  /* 0xff80000027217808 */ /* 0x000fe40004000000 */
[----:B------:R-:W-:Y:S02]  /*c3e0*/  ISETP.GE.AND P0, PT, R17, R203, PT ;  /* 0x000000cb1100720c */ /* 0x000fe40003f06270 */
[----:B------:R-:W-:Y:S02]  /*c3f0*/  ISETP.LT.OR P2, PT, R25, R200, P2 ;  /* 0x000000c81900720c */ /* 0x000fe40001741670 */
[----:B------:R-:W-:Y:S02]  /*c400*/  FSEL R144, R148, -INF , !P3 ;  /* 0xff80000094907808 */ /* 0x000fe40005800000 */
[----:B------:R-:W-:Y:S02]  /*c410*/  FSEL R29, R70, -INF , !P1 ;  /* 0xff800000461d7808 */ /* 0x000fe40004800000 */
[----:B------:R-:W-:-:S02]  /*c420*/  IADD3 R23, R0, 0x21, RZ ;  /* 0x0000002100177810 */ /* 0x000fc40007ffe0ff */
[CC--:B------:R-:W-:Y:S02]  /*c430*/  ISETP.GE.AND P3, PT, R24.reuse, R204.reuse, PT ;  /* 0x000000cc1800720c */ /* 0x0c0fe40003f66270 */
[----:B------:R-:W-:Y:S02]  /*c440*/  ISETP.GE.AND P1, PT, R19, R203, PT ;  /* 0x000000cb1300720c */ /* 0x000fe40003f26270 */
[----:B------:R-:W-:Y:S02]  /*c450*/  ISETP.LT.OR P0, PT, R17, R199, P0 ;  /* 0x000000c71100720c */ /* 0x000fe40000701670 */
[----:B------:R-:W-:Y:S02]  /*c460*/  FSEL R145, R149, -INF , !P2 ;  /* 0xff80000095917808 */ /* 0x000fe40005000000 */
[----:B------:R-:W-:Y:S02]  /*c470*/  ISETP.GE.AND P2, PT, R23, R204, PT ;  /* 0x000000cc1700720c */ /* 0x000fe40003f46270 */
[----:B------:R-:W-:-:S02]  /*c480*/  ISETP.LT.OR P3, PT, R24, R200, P3 ;  /* 0x000000c81800720c */ /* 0x000fc40001f61670 */
[----:B------:R-:W-:Y:S02]  /*c490*/  IADD3 R22, R0, 0x28, RZ ;  /* 0x0000002800167810 */ /* 0x000fe40007ffe0ff */
[----:B------:R-:W-:Y:S02]  /*c4a0*/  ISETP.LT.OR P1, PT, R19, R199, P1 ;  /* 0x000000c71300720c */ /* 0x000fe40000f21670 */
[----:B------:R-:W-:Y:S02]  /*c4b0*/  FSEL R30, R71, -INF , !P0 ;  /* 0xff800000471e7808 */ /* 0x000fe40004000000 */
[----:B------:R-:W-:Y:S02]  /*c4c0*/  ISETP.GE.AND P0, PT, R20, R203, PT ;  /* 0x000000cb1400720c */ /* 0x000fe40003f06270 */
[----:B------:R-:W-:Y:S02]  /*c4d0*/  ISETP.LT.OR P2, PT, R23, R200, P2 ;  /* 0x000000c81700720c */ /* 0x000fe40001741670 */
[----:B------:R-:W-:-:S02]  /*c4e0*/  FSEL R152, R152, -INF , !P3 ;  /* 0xff80000098987808 */ /* 0x000fc40005800000 */
[----:B------:R-:W-:Y:S02]  /*c4f0*/  IADD3 R26, R0, 0x29, RZ ;  /* 0x00000029001a7810 */ /* 0x000fe40007ffe0ff */
[----:B------:R-:W-:Y:S02]  /*c500*/  ISETP.GE.AND P6, PT, R22, R204, PT ;  /* 0x000000cc1600720c */ /* 0x000fe40003fc6270 */
[----:B------:R-:W-:Y:S02]  /*c510*/  FSEL R146, R146, -INF , !P1 ;  /* 0xff80000092927808 */ /* 0x000fe40004800000 */
[----:B------:R-:W-:Y:S02]  /*c520*/  ISETP.GE.AND P1, PT, R21, R203, PT ;  /* 0x000000cb1500720c */ /* 0x000fe40003f26270 */
[----:B------:R-:W-:Y:S02]  /*c530*/  ISETP.LT.OR P0, PT, R20, R199, P0 ;  /* 0x000000c71400720c */ /* 0x000fe40000701670 */
[----:B------:R-:W-:-:S02]  /*c540*/  FSEL R153, R153, -INF , !P2 ;  /* 0xff80000099997808 */ /* 0x000fc40005000000 */
[----:B------:R-:W-:Y:S02]  /*c550*/  IADD3 R27, R0, 0x30, RZ ;  /* 0x00000030001b7810 */ /* 0x000fe40007ffe0ff */
[----:B------:R-:W-:Y:S02]  /*c560*/  ISETP.GE.AND P5, PT, R26, R204, PT ;  /* 0x000000cc1a00720c */ /* 0x000fe40003fa6270 */
[----:B------:R-:W-:Y:S02]  /*c570*/  ISETP.LT.OR P6, PT, R22, R200, P6 ;  /* 0x000000c81600720c */ /* 0x000fe400037c1670 */
[----:B------:R-:W-:Y:S02]  /*c580*/  ISETP.LT.OR P1, PT, R21, R199, P1 ;  /* 0x000000c71500720c */ /* 0x000fe40000f21670 */
[----:B------:R-:W-:Y:S02]  /*c590*/  FSEL R147, R147, -INF , !P0 ;  /* 0xff80000093937808 */ /* 0x000fe40004000000 */
[----:B------:R-:W-:-:S02]  /*c5a0*/  IADD3 R31, R0, 0x31, RZ ;  /* 0x00000031001f7810 */ /* 0x000fc40007ffe0ff */
[----:B------:R-:W-:Y:S02]  /*c5b0*/  ISETP.GE.AND P4, PT, R27, R204, PT ;  /* 0x000000cc1b00720c */ /* 0x000fe40003f86270 */
[----:B------:R-:W-:Y:S02]  /*c5c0*/  ISETP.LT.OR P5, PT, R26, R200, P5 ;  /* 0x000000c81a00720c */ /* 0x000fe40002fa1670 */
[----:B------:R-:W-:Y:S02]  /*c5d0*/  FSEL R183, R140, -INF , !P6 ;  /* 0xff8000008cb77808 */ /* 0x000fe40007000000 */
[-C--:B------:R-:W-:Y:S02]  /*c5e0*/  ISETP.GE.AND P0, PT, R25, R203.reuse, PT ;  /* 0x000000cb1900720c */ /* 0x080fe40003f06270 */
[----:B------:R-:W-:Y:S02]  /*c5f0*/  FSEL R150, R150, -INF , !P1 ;  /* 0xff80000096967808 */ /* 0x000fe40004800000 */
[----:B------:R-:W-:-:S02]  /*c600*/  ISETP.GE.AND P1, PT, R24, R203, PT ;  /* 0x000000cb1800720c */ /* 0x000fc40003f26270 */
[----:B------:R-:W-:Y:S02]  /*c610*/  IADD3 R32, R0, 0x38, RZ ;  /* 0x0000003800207810 */ /* 0x000fe40007ffe0ff */
[----:B------:R-:W-:Y:S02]  /*c620*/  ISETP.GE.AND P3, PT, R31, R204, PT ;  /* 0x000000cc1f00720c */ /* 0x000fe40003f66270 */
[----:B------:R-:W-:Y:S02]  /*c630*/  ISETP.LT.OR P4, PT, R27, R200, P4 ;  /* 0x000000c81b00720c */ /* 0x000fe40002781670 */
[----:B------:R-:W-:Y:S02]  /*c640*/  FSEL R224, R141, -INF , !P5 ;  /* 0xff8000008de07808 */ /* 0x000fe40006800000 */
[-C--:B------:R-:W-:Y:S02]  /*c650*/  ISETP.LT.OR P0, PT, R25, R199.reuse, P0 ;  /* 0x000000c71900720c */ /* 0x080fe40000701670 */
[----:B------:R-:W-:-:S02]  /*c660*/  ISETP.LT.OR P1, PT, R24, R199, P1 ;  /* 0x000000c71800720c */ /* 0x000fc40000f21670 */
[----:B------:R-:W-:Y:S02]  /*c670*/  IADD3 R34, R0, 0x39, RZ ;  /* 0x0000003900227810 */ /* 0x000fe40007ffe0ff */
[----:B------:R-:W-:Y:S02]  /*c680*/  ISETP.GE.AND P2, PT, R32, R204, PT ;  /* 0x000000cc2000720c */ /* 0x000fe40003f46270 */
[----:B------:R-:W-:Y:S02]  /*c690*/  ISETP.LT.OR P3, PT, R31, R200, P3 ;  /* 0x000000c81f00720c */ /* 0x000fe40001f61670 */
[----:B------:R-:W-:Y:S02]  /*c6a0*/  FSEL R243, R156, -INF , !P4 ;  /* 0xff8000009cf37808 */ /* 0x000fe40006000000 */
[----:B------:R-:W-:Y:S02]  /*c6b0*/  FSEL R151, R151, -INF , !P0 ;  /* 0xff80000097977808 */ /* 0x000fe40004000000 */
[----:B------:R-:W-:-:S02]  /*c6c0*/  ISETP.GE.AND P0, PT, R23, R203, PT ;  /* 0x000000cb1700720c */ /* 0x000fc40003f06270 */
[----:B------:R-:W-:Y:S02]  /*c6d0*/  FSEL R227, R154, -INF , !P1 ;  /* 0xff8000009ae37808 */ /* 0x000fe40004800000 */
[----:B------:R-:W-:Y:S02]  /*c6e0*/  ISETP.GE.AND P1, PT, R34, R204, PT ;  /* 0x000000cc2200720c */ /* 0x000fe40003f26270 */
[-C--:B------:R-:W-:Y:S02]  /*c6f0*/  ISETP.LT.OR P2, PT, R32, R200.reuse, P2 ;  /* 0x000000c82000720c */ /* 0x080fe40001741670 */
[----:B------:R-:W-:Y:S02]  /*c700*/  FSEL R245, R157, -INF , !P3 ;  /* 0xff8000009df57808 */ /* 0x000fe40005800000 */
[----:B------:R-:W-:Y:S02]  /*c710*/  ISETP.LT.OR P0, PT, R23, R199, P0 ;  /* 0x000000c71700720c */ /* 0x000fe40000701670 */
[----:B------:R-:W-:-:S02]  /*c720*/  ISETP.LT.OR P1, PT, R34, R200, P1 ;  /* 0x000000c82200720c */ /* 0x000fc40000f21670 */
[----:B------:R-:W-:Y:S02]  /*c730*/  FSEL R244, R64, -INF , !P2 ;  /* 0xff80000040f47808 */ /* 0x000fe40005000000 */
[----:B------:R-:W-:Y:S02]  /*c740*/  FSEL R242, R155, -INF , !P0 ;  /* 0xff8000009bf27808 */ /* 0x000fe40004000000 */
[----:B------:R-:W-:Y:S02]  /*c750*/  ISETP.GE.AND P0, PT, R22, R203, PT ;  /* 0x000000cb1600720c */ /* 0x000fe40003f06270 */
[----:B------:R-:W-:Y:S01]  /*c760*/  FSEL R247, R65, -INF , !P1 ;  /* 0xff80000041f77808 */ /* 0x000fe20004800000 */
[----:B--2---:R-:W-:Y:S02]  /*c770*/  IMAD.MOV.U32 R40, RZ, RZ, R5 ;  /* 0x000000ffff287224 */ /* 0x004fe400078e0005 */
[----:B---3--:R-:W-:Y:S01]  /*c780*/  IMAD.MOV.U32 R5, RZ, RZ, R2 ;  /* 0x000000ffff057224 */ /* 0x008fe200078e0002 */
[----:B------:R-:W-:-:S04]  /*c790*/  FMNMX.FTZ R2, R209, R10, !PT ;  /* 0x0000000ad1027209 */ /* 0x000fc80007810000 */
[----:B------:R-:W-:-:S04]  /*c7a0*/  FMNMX.FTZ R2, R12, R2, !PT ;  /* 0x000000020c027209 */ /* 0x000fc80007810000 */
[----:B------:R-:W-:-:S04]  /*c7b0*/  FMNMX.FTZ R2, R11, R2, !PT ;  /* 0x000000020b027209 */ /* 0x000fc80007810000 */
[----:B------:R-:W-:-:S04]  /*c7c0*/  FMNMX.FTZ R2, R14, R2, !PT ;  /* 0x000000020e027209 */ /* 0x000fc80007810000 */
[----:B------:R-:W-:Y:S01]  /*c7d0*/  FMNMX.FTZ R2, R73, R2, !PT ;  /* 0x0000000249027209 */ /* 0x000fe20007810000 */
[----:B----4-:R-:W-:-:S03]  /*c7e0*/  IMAD.MOV.U32 R7, RZ, RZ, R3 ;  /* 0x000000ffff077224 */ /* 0x010fc600078e0003 */
        /* <DEDUP_REMOVED lines=16> */
[----:B-----5:R-:W-:Y:S01]  /*c8f0*/  IMAD.MOV.U32 R6, RZ, RZ, R4 ;  /* 0x000000ffff067224 */ /* 0x020fe200078e0004 */
[----:B------:R-:W-:Y:S02]  /*c900*/  FMNMX.FTZ R2, R151, R2, !PT ;  /* 0x0000000297027209 */ /* 0x000fe40007810000 */
[----:B------:R-:W-:Y:S02]  /*c910*/  FMNMX.FTZ R4, R244, R3, !PT ;  /* 0x00000003f4047209 */ /* 0x000fe40007810000 */
[----:B------:R-:W-:-:S02]  /*c920*/  ISETP.GE.AND P2, PT, R26, R203, PT ;  /* 0x000000cb1a00720c */ /* 0x000fc40003f46270 */
[----:B------:R-:W-:Y:S02]  /*c930*/  ISETP.LT.OR P3, PT, R22, R199, P0 ;  /* 0x000000c71600720c */ /* 0x000fe40000761670 */
[----:B------:R-:W-:Y:S02]  /*c940*/  FMNMX.FTZ R3, R227, R2, !PT ;  /* 0x00000002e3037209 */ /* 0x000fe40007810000 */
[----:B------:R-:W-:Y:S02]  /*c950*/  FMNMX.FTZ R2, R247, R4, !PT ;  /* 0x00000004f7027209 */ /* 0x000fe40007810000 */
[----:B------:R-:W-:Y:S02]  /*c960*/  ISETP.GE.AND P1, PT, R27, R203, PT ;  /* 0x000000cb1b00720c */ /* 0x000fe40003f26270 */
[----:B------:R-:W-:Y:S02]  /*c970*/  ISETP.LT.OR P2, PT, R26, R199, P2 ;  /* 0x000000c71a00720c */ /* 0x000fe40001741670 */
[----:B------:R-:W-:-:S02]  /*c980*/  FSEL R225, R142, -INF , !P3 ;  /* 0xff8000008ee17808 */ /* 0x000fc40005800000 */
[----:B------:R-:W-:Y:S01]  /*c990*/  FMNMX.FTZ R3, R242, R3, !PT ;  /* 0x00000003f2037209 */ /* 0x000fe20007810000 */
[----:B------:R-:W1:Y:S01]  /*c9a0*/  SHFL.BFLY PT, R4, R2, 0x2, 0x1f ;  /* 0x0c401f0002047f89 */ /* 0x000e6200000e0000 */
[----:B------:R-:W-:Y:S02]  /*c9b0*/  ISETP.GE.AND P0, PT, R31, R203, PT ;  /* 0x000000cb1f00720c */ /* 0x000fe40003f06270 */
[----:B------:R-:W-:Y:S02]  /*c9c0*/  FSEL R226, R143, -INF , !P2 ;  /* 0xff8000008fe27808 */ /* 0x000fe40005000000 */
[----:B------:R-:W-:Y:S02]  /*c9d0*/  ISETP.LT.OR P1, PT, R27, R199, P1 ;  /* 0x000000c71b00720c */ /* 0x000fe40000f21670 */
[----:B------:R-:W-:Y:S02]  /*c9e0*/  FMNMX.FTZ R3, R225, R3, !PT ;  /* 0x00000003e1037209 */ /* 0x000fe40007810000 */
[----:B------:R-:W-:-:S02]  /*c9f0*/  ISETP.LT.OR P2, PT, R31, R199, P0 ;  /* 0x000000c71f00720c */ /* 0x000fc40000741670 */
[----:B------:R-:W-:Y:S02]  /*ca00*/  ISETP.GE.AND P0, PT, R32, R203, PT ;  /* 0x000000cb2000720c */ /* 0x000fe40003f06270 */
[----:B------:R-:W-:Y:S02]  /*ca10*/  FSEL R246, R158, -INF , !P1 ;  /* 0xff8000009ef67808 */ /* 0x000fe40004800000 */
[----:B------:R-:W-:Y:S02]  /*ca20*/  FMNMX.FTZ R3, R226, R3, !PT ;  /* 0x00000003e2037209 */ /* 0x000fe40007810000 */
[----:B------:R-:W-:Y:S02]  /*ca30*/  FSEL R248, R159, -INF , !P2 ;  /* 0xff8000009ff87808 */ /* 0x000fe40005000000 */
[----:B------:R-:W-:Y:S02]  /*ca40*/  ISETP.GE.AND P1, PT, R34, R203, PT ;  /* 0x000000cb2200720c */ /* 0x000fe40003f26270 */
[----:B------:R-:W-:-:S02]  /*ca50*/  ISETP.LT.OR P0, PT, R32, R199, P0 ;  /* 0x000000c72000720c */ /* 0x000fc40000701670 */
[----:B------:R-:W-:Y:S02]  /*ca60*/  FMNMX.FTZ R3, R246, R3, !PT ;  /* 0x00000003f6037209 */ /* 0x000fe40007810000 */
[----:B------:R-:W-:Y:S02]  /*ca70*/  ISETP.LT.OR P1, PT, R34, R199, P1 ;  /* 0x000000c72200720c */ /* 0x000fe40000f21670 */
[----:B------:R-:W-:Y:S02]  /*ca80*/  FSEL R249, R66, -INF , !P0 ;  /* 0xff80000042f97808 */ /* 0x000fe40004000000 */
[----:B------:R-:W-:Y:S02]  /*ca90*/  FMNMX.FTZ R3, R248, R3, !PT ;  /* 0x00000003f8037209 */ /* 0x000fe40007810000 */
[----:B------:R-:W-:Y:S02]  /*caa0*/  FSEL R250, R67, -INF , !P1 ;  /* 0xff80000043fa7808 */ /* 0x000fe40004800000 */
[----:B------:R-:W-:Y:S01]  /*cab0*/  FMNMX.FTZ R3, R249, R3, !PT ;  /* 0x00000003f9037209 */ /* 0x000fe20007810000 */
[----:B------:R-:W-:Y:S01]  /*cac0*/  IMAD.WIDE.U32 R158, R5, -0x326172a9, RZ ;  /* 0xcd9e8d57059e7825 */ /* 0x000fe200078e00ff */
[----:B-1----:R-:W-:-:S02]  /*cad0*/  FMNMX.FTZ R4, R2, R4, !PT ;  /* 0x0000000402047209 */ /* 0x002fc40007810000 */
[----:B------:R-:W-:Y:S02]  /*cae0*/  FMNMX.FTZ R5, R250, R3, !PT ;  /* 0x00000003fa057209 */ /* 0x000fe40007810000 */
[----:B------:R-:W-:Y:S01]  /*caf0*/  LOP3.LUT R2, R159, R40, RZ, 0x3c, !PT ;  /* 0x000000289f027212 */ /* 0x000fe200078e3cff */
[----:B------:R-:W-:Y:S04]  /*cb00*/  SHFL.BFLY PT, R28, R4, 0x1, 0x1f ;  /* 0x0c201f00041c7f89 */ /* 0x000fe800000e0000 */
[----:B------:R-:W1:Y:S01]  /*cb10*/  SHFL.BFLY PT, R13, R5, 0x2, 0x1f ;  /* 0x0c401f00050d7f89 */ /* 0x000e6200000e0000 */
[----:B------:R-:W-:Y:S02]  /*cb20*/  IMAD.SHL.U32 R142, R75, 0x2, RZ ;  /* 0x000000024b8e7824 */ /* 0x000fe400078e00ff */
[----:B------:R-:W-:-:S04]  /*cb30*/  IMAD.WIDE.U32 R148, R7, -0x2daee0ad, RZ ;  /* 0xd2511f5307947825 */ /* 0x000fc800078e00ff */
[----:B------:R-:W-:Y:S01]  /*cb40*/  IMAD.WIDE.U32 R60, R2, -0x2daee0ad, RZ ;  /* 0xd2511f53023c7825 */ /* 0x000fe200078e00ff */
[----:B------:R-:W-:-:S04]  /*cb50*/  LOP3.LUT R2, R149, UR25, R142, 0x96, !PT ;  /* 0x0000001995027c12 */ /* 0x000fc8000f8e968e */
[----:B------:R-:W-:Y:S01]  /*cb60*/  LOP3.LUT R3, R61, UR14, R148, 0x96, !PT ;  /* 0x0000000e3d037c12 */ /* 0x000fe2000f8e9694 */
[----:B------:R-:W-:-:S04]  /*cb70*/  IMAD.WIDE.U32 R8, R2, -0x326172a9, RZ ;  /* 0xcd9e8d5702087825 */ /* 0x000fc800078e00ff */
[----:B------:R-:W-:Y:S01]  /*cb80*/  IMAD.WIDE.U32 R36, R3, -0x326172a9, RZ ;  /* 0xcd9e8d5703247825 */ /* 0x000fe200078e00ff */
[----:B------:R-:W-:-:S03]  /*cb90*/  LOP3.LUT R2, R9, UR15, R158, 0x96, !PT ;  /* 0x0000000f09027c12 */ /* 0x000fc6000f8e969e */
[----:B------:R-:W-:Y:S01]  /*cba0*/  IMAD.MOV.U32 R35, RZ, RZ, R6 ;  /* 0x000000ffff237224 */ /* 0x000fe200078e0006 */
[----:B------:R-:W-:Y:S01]  /*cbb0*/  LOP3.LUT R6, R37, UR13, R8, 0x96, !PT ;  /* 0x0000000d25067c12 */ /* 0x000fe2000f8e9608 */
[----:B------:R-:W-:Y:S01]  /*cbc0*/  IMAD.WIDE.U32 R2, R2, -0x2daee0ad, RZ ;  /* 0xd2511f5302027825 */ /* 0x000fe200078e00ff */
[----:B-1----:R-:W-:Y:S02]  /*cbd0*/  FMNMX.FTZ R5, R5, R13, !PT ;  /* 0x0000000d05057209 */ /* 0x002fe40007810000 */
[----:B------:R-:W-:Y:S01]  /*cbe0*/  FMNMX.FTZ R70, R4, R28, !PT ;  /* 0x0000001c04467209 */ /* 0x000fe20007810000 */
[----:B------:R-:W-:Y:S01]  /*cbf0*/  IMAD.WIDE.U32 R6, R6, -0x2daee0ad, RZ ;  /* 0xd2511f5306067825 */ /* 0x000fe200078e00ff */
[----:B------:R-:W-:Y:S01]  /*cc00*/  LOP3.LUT R3, R3, UR12, R60, 0x96, !PT ;  /* 0x0000000c03037c12 */ /* 0x000fe2000f8e963c */
[----:B------:R-:W1:Y:S01]  /*cc10*/  SHFL.BFLY PT, R28, R5, 0x1, 0x1f ;  /* 0x0c201f00051c7f89 */ /* 0x000e6200000e0000 */
[C---:B------:R-:W-:Y:S01]  /*cc20*/  FSETP.NEU.FTZ.AND P1, PT, R70.reuse, -INF , PT ;  /* 0xff8000004600780b */ /* 0x040fe20003f3d000 */
[----:B------:R-:W-:Y:S01]  /*cc30*/  FMUL.FTZ R4, R70, c[0x0][0x23c] ;  /* 0x00008f0046047a20 */ /* 0x000fe20000410000 */
[----:B------:R-:W-:Y:S01]  /*cc40*/  LOP3.LUT R7, R7, UR10, R2, 0x96, !PT ;  /* 0x0000000a07077c12 */ /* 0x000fe2000f8e9602 */
[----:B------:R-:W-:-:S03]  /*cc50*/  IMAD.WIDE.U32 R2, R3, -0x326172a9, RZ ;  /* 0xcd9e8d5703027825 */ /* 0x000fc600078e00ff */
[----:B------:R-:W-:Y:S01]  /*cc60*/  FSEL R13, R4, RZ, P1 ;  /* 0x000000ff040d7208 */ /* 0x000fe20000800000 */
[----:B------:R-:W-:Y:S01]  /*cc70*/  IMAD.WIDE.U32 R62, R7, -0x326172a9, RZ ;  /* 0xcd9e8d57073e7825 */ /* 0x000fe200078e00ff */
[----:B------:R-:W-:-:S03]  /*cc80*/  LOP3.LUT R7, R3, UR11, R36, 0x96, !PT ;  /* 0x0000000b03077c12 */ /* 0x000fc6000f8e9624 */
[----:B------:R-:W-:Y:S01]  /*cc90*/  FFMA.FTZ R3, R10, c[0x0][0x23c], -R13 ;  /* 0x00008f000a037a23 */ /* 0x000fe2000001080d */
[----:B------:R-:W-:-:S03]  /*cca0*/  LOP3.LUT R4, R63, UR9, R2, 0x96, !PT ;  /* 0x000000093f047c12 */ /* 0x000fc6000f8e9602 */
[----:B------:R2:W-:Y:S02]  /*ccb0*/  MUFU.EX2 R140, R3 ;  /* 0x00000003008c7308 */ /* 0x0005e40000000800 */
[----:B------:R-:W-:-:S04]  /*ccc0*/  IMAD.WIDE.U32 R68, R4, -0x2daee0ad, RZ ;  /* 0xd2511f5304447825 */ /* 0x000fc800078e00ff */
[----:B------:R-:W-:-:S04]  /*ccd0*/  FFMA.FTZ R4, R12, c[0x0][0x23c], -R13 ;  /* 0x00008f000c047a23 */ /* 0x000fc8000001080d */
[----:B------:R3:W-:Y:S01]  /*cce0*/  MUFU.EX2 R67, R4 ;  /* 0x0000000400437308 */ /* 0x0007e20000000800 */
[----:B--2---:R-:W-:-:S05]  /*ccf0*/  IMAD.WIDE.U32 R2, R7, -0x2daee0ad, RZ ;  /* 0xd2511f5307027825 */ /* 0x004fca00078e00ff */
[----:B------:R-:W-:Y:S02]  /*cd00*/  LOP3.LUT R6, R3, UR8, R6, 0x96, !PT ;  /* 0x0000000803067c12 */ /* 0x000fe4000f8e9606 */
[----:B---3--:R-:W-:Y:S01]  /*cd10*/  LOP3.LUT R4, R69, UR6, R2, 0x96, !PT ;  /* 0x0000000645047c12 */ /* 0x008fe2000f8e9602 */
[----:B------:R-:W-:Y:S01]  /*cd20*/  FFMA.FTZ R2, R11, c[0x0][0x23c], -R13 ;  /* 0x00008f000b027a23 */ /* 0x000fe2000001080d */
[----:B-1----:R-:W-:-:S03]  /*cd30*/  FMNMX.FTZ R69, R5, R28, !PT ;  /* 0x0000001c05457209 */ /* 0x002fc60007810000 */
[----:B------:R1:W-:Y:S01]  /*cd40*/  MUFU.EX2 R64, R2 ;  /* 0x0000000200407308 */ /* 0x0003e20000000800 */
[----:B------:R-:W-:Y:S01]  /*cd50*/  FSETP.NEU.FTZ.AND P0, PT, R69, -INF , PT ;  /* 0xff8000004500780b */ /* 0x000fe20003f1d000 */
[----:B------:R-:W-:Y:S02]  /*cd60*/  FFMA.FTZ R7, R14, c[0x0][0x23c], -R13 ;  /* 0x00008f000e077a23 */ /* 0x000fe4000001080d */
[----:B------:R-:W-:-:S04]  /*cd70*/  IMAD.WIDE.U32 R54, R6, -0x326172a9, RZ ;  /* 0xcd9e8d5706367825 */ /* 0x000fc800078e00ff */
[----:B-1----:R-:W-:-:S04]  /*cd80*/  IMAD.WIDE.U32 R2, R4, -0x326172a9, RZ ;  /* 0xcd9e8d5704027825 */ /* 0x002fc800078e00ff */
[----:B------:R-:W-:Y:S01]  /*cd90*/  FMUL.FTZ R4, R69, c[0x0][0x23c] ;  /* 0x00008f0045047a20 */ /* 0x000fe20000410000 */
[----:B------:R1:W2:Y:S04]  /*cda0*/  MUFU.EX2 R66, R7 ;  /* 0x0000000700427308 */ /* 0x0002a80000000800 */
[----:B------:R-:W-:Y:S02]  /*cdb0*/  FSEL R14, R4, RZ, P0 ;  /* 0x000000ff040e7208 */ /* 0x000fe40000000000 */
[--C-:B------:R-:W-:Y:S02]  /*cdc0*/  SHF.R.U32.HI R4, RZ, 0x10, R2.reuse ;  /* 0x00000010ff047819 */ /* 0x100fe40000011602 */
[----:B------:R-:W-:Y:S02]  /*cdd0*/  LOP3.LUT R5, R2, 0xffff, RZ, 0xc0, !PT ;  /* 0x0000ffff02057812 */ /* 0x000fe400078ec0ff */
[----:B------:R-:W-:-:S02]  /*cde0*/  SHF.R.U32.HI R6, RZ, 0x18, R2 ;  /* 0x00000018ff067819 */ /* 0x000fc40000011602 */
[----:B------:R-:W-:Y:S02]  /*cdf0*/  LOP3.LUT R4, R4, 0xff, RZ, 0xc0, !PT ;  /* 0x000000ff04047812 */ /* 0x000fe400078ec0ff */
[----:B-1----:R-:W-:Y:S01]  /*ce00*/  LOP3.LUT R7, R2, 0xff, RZ, 0xc0, !PT ;  /* 0x000000ff02077812 */ /* 0x002fe200078ec0ff */
[----:B------:R-:W-:Y:S01]  /*ce10*/  FFMA.FTZ R2, R18, c[0x0][0x23c], -R14 ;  /* 0x00008f0012027a23 */ /* 0x000fe2000001080e */
[----:B------:R-:W-:Y:S01]  /*ce20*/  PRMT R18, R4, 0x5410, R6 ;  /* 0x0000541004127816 */ /* 0x000fe20000000006 */
[----:B------:R-:W-:Y:S02]  /*ce30*/  FFMA.FTZ R4, R29, c[0x0][0x23c], -R14 ;  /* 0x00008f001d047a23 */ /* 0x000fe4000001080e */
[----:B------:R1:W-:Y:S01]  /*ce40*/  MUFU.EX2 R141, R2 ;  /* 0x00000002008d7308 */ /* 0x0003e20000000800 */
[----:B------:R-:W-:-:S04]  /*ce50*/  SHF.R.U32.HI R5, RZ, 0x8, R5 ;  /* 0x00000008ff057819 */ /* 0x000fc80000011605 */
[----:B------:R-:W-:-:S03]  /*ce60*/  PRMT R12, R7, 0x5410, R5 ;  /* 0x00005410070c7816 */ /* 0x000fc60000000005 */
[----:B------:R3:W-:Y:S01]  /*ce70*/  MUFU.EX2 R65, R4 ;  /* 0x0000000400417308 */ /* 0x0007e20000000800 */
[----:B-1----:R-:W-:-:S04]  /*ce80*/  LOP3.LUT R2, R3, UR17, R54, 0x96, !PT ;  /* 0x0000001103027c12 */ /* 0x002fc8000f8e9636 */
[----:B------:R-:W-:Y:S02]  /*ce90*/  LOP3.LUT R3, R2, 0xffff, RZ, 0xc0, !PT ;  /* 0x0000ffff02037812 */ /* 0x000fe400078ec0ff */
[----:B------:R-:W-:Y:S01]  /*cea0*/  SHF.R.U32.HI R6, RZ, 0x10, R2 ;  /* 0x00000010ff067819 */ /* 0x000fe20000011602 */
[----:B---3--:R-:W-:Y:S01]  /*ceb0*/  FFMA.FTZ R4, R30, c[0x0][0x23c], -R14 ;  /* 0x00008f001e047a23 */ /* 0x008fe2000001080e */
[----:B------:R-:W-:Y:S02]  /*cec0*/  SHF.R.U32.HI R5, RZ, 0x8, R3 ;  /* 0x00000008ff057819 */ /* 0x000fe40000011603 */
[----:B------:R-:W-:Y:S01]  /*ced0*/  LOP3.LUT R7, R2, 0xff, RZ, 0xc0, !PT ;  /* 0x000000ff02077812 */ /* 0x000fe200078ec0ff */
[----:B------:R1:W3:Y:S01]  /*cee0*/  MUFU.EX2 R252, R4 ;  /* 0x0000000400fc7308 */ /* 0x0002e20000000800 */
[----:B------:R-:W-:Y:S02]  /*cef0*/  SHF.R.U32.HI R3, RZ, 0x18, R2 ;  /* 0x00000018ff037819 */ /* 0x000fe40000011602 */
[----:B------:R-:W-:-:S02]  /*cf00*/  LOP3.LUT R2, R6, 0xff, RZ, 0xc0, !PT ;  /* 0x000000ff06027812 */ /* 0x000fc400078ec0ff */
[----:B------:R-:W-:Y:S02]  /*cf10*/  PRMT R182, R182, 0x7054, R182 ;  /* 0x00007054b6b67816 */ /* 0x000fe400000000b6 */
[----:B------:R-:W-:Y:S01]  /*cf20*/  PRMT R10, R2, 0x5410, R3 ;  /* 0x00005410020a7816 */ /* 0x000fe20000000003 */
[----:B------:R-:W-:Y:S02]  /*cf30*/  FFMA.FTZ R3, R33, c[0x0][0x23c], -R14 ;  /* 0x00008f0021037a23 */ /* 0x000fe4000001080e */
[----:B------:R-:W-:Y:S02]  /*cf40*/  HSET2.LE.AND R2, R12, R182, PT ;  /* 0x000000b60c027233 */ /* 0x000fe40003803000 */
[----:B------:R2:W4:Y:S01]  /*cf50*/  MUFU.EX2 R251, R3 ;  /* 0x0000000300fb7308 */ /* 0x0005220000000800 */
[----:B-1----:R-:W-:Y:S02]  /*cf60*/  FSEL R4, R69, RZ, P0 ;  /* 0x000000ff45047208 */ /* 0x002fe40000000000 */
[----:B------:R-:W-:-:S03]  /*cf70*/  PRMT R11, R7, 0x5410, R5 ;  /* 0x00005410070b7816 */ /* 0x000fc60000000005 */
[----:B------:R-:W-:Y:S01]  /*cf80*/  FADD.FTZ R4, R207, -R4 ;  /* 0x80000004cf047221 */ /* 0x000fe20000010000 */
[----:B--2---:R-:W-:-:S04]  /*cf90*/  F2FP.PACK_AB R3, R66, R64 ;  /* 0x000000404203723e */ /* 0x004fc800000000ff */
[----:B------:R-:W-:Y:S01]  /*cfa0*/  LOP3.LUT R6, R2, R3, RZ, 0xc0, !PT ;  /* 0x0000000302067212 */ /* 0x000fe200078ec0ff */
[--C-:B------:R-:W-:Y:S01]  /*cfb0*/  HSET2.LE.AND R2, R18, R182.reuse, PT ;  /* 0x000000b612027233 */ /* 0x100fe20003803000 */
[----:B---3--:R-:W-:Y:S01]  /*cfc0*/  F2FP.PACK_AB R3, R252, R65 ;  /* 0x00000041fc03723e */ /* 0x008fe200000000ff */
[----:B------:R-:W-:Y:S01]  /*cfd0*/  FMUL.FTZ R4, R4, c[0x0][0x23c] ;  /* 0x00008f0004047a20 */ /* 0x000fe20000410000 */
[----:B------:R-:W-:Y:S02]  /*cfe0*/  ISETP.GE.AND P2, PT, R0, R206, PT ;  /* 0x000000ce0000720c */ /* 0x000fe40003f46270 */
[----:B------:R-:W-:Y:S01]  /*cff0*/  LOP3.LUT R7, R2, R3, RZ, 0xc0, !PT ;  /* 0x0000000302077212 */ /* 0x000fe200078ec0ff */
[----:B------:R-:W-:Y:S01]  /*d000*/  HSET2.LE.AND R2, R11, R182, PT ;  /* 0x000000b60b027233 */ /* 0x000fe20003803000 */
[----:B------:R-:W-:Y:S02]  /*d010*/  F2FP.PACK_AB R3, R67, R140 ;  /* 0x0000008c4303723e */ /* 0x000fe400000000ff */
[----:B------:R-:W-:Y:S01]  /*d020*/  FSEL R5, R70, RZ, P1 ;  /* 0x000000ff46057208 */ /* 0x000fe20000800000 */
[----:B------:R1:W-:Y:S01]  /*d030*/  MUFU.EX2 R180, R4 ;  /* 0x0000000400b47308 */ /* 0x0003e20000000800 */
[----:B------:R-:W-:-:S02]  /*d040*/  ISETP.LT.OR P2, PT, R0, R202, P2 ;  /* 0x000000ca0000720c */ /* 0x000fc40001741670 */
[----:B------:R-:W-:Y:S02]  /*d050*/  ISETP.GE.AND P1, PT, R16, R206, PT ;  /* 0x000000ce1000720c */ /* 0x000fe40003f26270 */
[-C--:B------:R-:W-:Y:S02]  /*d060*/  ISETP.GE.AND P5, PT, R0, R205.reuse, PT ;  /* 0x000000cd0000720c */ /* 0x080fe40003fa6270 */
[----:B------:R-:W-:Y:S02]  /*d070*/  ISETP.LT.OR P1, PT, R16, R202, P1 ;  /* 0x000000ca1000720c */ /* 0x000fe40000f21670 */
[C---:B------:R-:W-:Y:S02]  /*d080*/  ISETP.GE.AND P0, PT, R15.reuse, R206, PT ;  /* 0x000000ce0f00720c */ /* 0x040fe40003f06270 */
[----:B------:R-:W-:Y:S02]  /*d090*/  ISETP.GE.AND P3, PT, R15, R205, PT ;  /* 0x000000cd0f00720c */ /* 0x000fe40003f66270 */
[----:B------:R-:W-:-:S02]  /*d0a0*/  ISETP.LT.OR P5, PT, R0, R201, P5 ;  /* 0x000000c90000720c */ /* 0x000fc40002fa1670 */
[----:B-1----:R-:W-:Y:S01]  /*d0b0*/  LOP3.LUT R4, R2, R3, RZ, 0xc0, !PT ;  /* 0x0000000302047212 */ /* 0x002fe200078ec0ff */
[----:B------:R-:W-:Y:S01]  /*d0c0*/  HSET2.LE.AND R2, R10, R182, PT ;  /* 0x000000b60a027233 */ /* 0x000fe20003803000 */
[----:B------:R-:W-:Y:S02]  /*d0d0*/  FSEL R10, R176, -INF , !P2 ;  /* 0xff800000b00a7808 */ /* 0x000fe40005000000 */
[----:B------:R-:W-:Y:S02]  /*d0e0*/  ISETP.GE.AND P4, PT, R16, R205, PT ;  /* 0x000000cd1000720c */ /* 0x000fe40003f86270 */
[C---:B------:R-:W-:Y:S02]  /*d0f0*/  ISETP.LT.OR P0, PT, R15.reuse, R202, P0 ;  /* 0x000000ca0f00720c */ /* 0x040fe40000701670 */
[----:B------:R-:W-:Y:S02]  /*d100*/  ISETP.LT.OR P3, PT, R15, R201, P3 ;  /* 0x000000c90f00720c */ /* 0x000fe40001f61670 */
[----:B------:R-:W-:-:S02]  /*d110*/  ISETP.GE.AND P6, PT, R17, R206, PT ;  /* 0x000000ce1100720c */ /* 0x000fc40003fc6270 */
[----:B------:R-:W-:Y:S02]  /*d120*/  FSEL R11, R177, -INF , !P1 ;  /* 0xff800000b10b7808 */ /* 0x000fe40004800000 */
[----:B------:R-:W-:Y:S02]  /*d130*/  FMNMX.FTZ R0, R211, R10, !PT ;  /* 0x0000000ad3007209 */ /* 0x000fe40007810000 */
[----:B------:R-:W-:Y:S01]  /*d140*/  FSEL R15, R178, -INF , !P5 ;  /* 0xff800000b20f7808 */ /* 0x000fe20006800000 */
[----:B------:R-:W-:Y:S01]  /*d150*/  FADD.FTZ R5, R209, -R5 ;  /* 0x80000005d1057221 */ /* 0x000fe20000010000 */
[C---:B------:R-:W-:Y:S02]  /*d160*/  ISETP.GE.AND P5, PT, R19.reuse, R206, PT ;  /* 0x000000ce1300720c */ /* 0x040fe40003fa6270 */
[----:B------:R-:W-:Y:S02]  /*d170*/  ISETP.GE.AND P1, PT, R19, R205, PT ;  /* 0x000000cd1300720c */ /* 0x000fe40003f26270 */
[----:B------:R-:W-:-:S02]  /*d180*/  ISETP.LT.OR P4, PT, R16, R201, P4 ;  /* 0x000000c91000720c */ /* 0x000fc40002781670 */
[----:B------:R-:W-:Y:S02]  /*d190*/  ISETP.LT.OR P6, PT, R17, R202, P6 ;  /* 0x000000ca1100720c */ /* 0x000fe400037c1670 */
[----:B------:R-:W-:Y:S02]  /*d1a0*/  FSEL R12, R172, -INF , !P0 ;  /* 0xff800000ac0c7808 */ /* 0x000fe40004000000 */
[----:B------:R-:W-:Y:S01]  /*d1b0*/  FMNMX.FTZ R0, R11, R0, !PT ;  /* 0x000000000b007209 */ /* 0x000fe20007810000 */
[----:B------:R-:W-:Y:S01]  /*d1c0*/  FMUL.FTZ R5, R5, c[0x0][0x23c] ;  /* 0x00008f0005057a20 */ /* 0x000fe20000410000 */
[C---:B------:R-:W-:Y:S02]  /*d1d0*/  ISETP.LT.OR P5, PT, R19.reuse, R202, P5 ;  /* 0x000000ca1300720c */ /* 0x040fe40002fa1670 */
[----:B------:R-:W-:Y:S02]  /*d1e0*/  ISETP.LT.OR P1, PT, R19, R201, P1 ;  /* 0x000000c91300720c */ /* 0x000fe40000f21670 */
[----:B------:R-:W-:-:S02]  /*d1f0*/  FSEL R19, R179, -INF , !P4 ;  /* 0xff800000b3137808 */ /* 0x000fc40006000000 */
[----:B------:R-:W-:Y:S02]  /*d200*/  ISETP.GE.AND P4, PT, R20, R206, PT ;  /* 0x000000ce1400720c */ /* 0x000fe40003f86270 */
[----:B------:R-:W-:Y:S02]  /*d210*/  FSEL R16, R173, -INF , !P6 ;  /* 0xff800000ad107808 */ /* 0x000fe40007000000 */
[----:B------:R-:W-:Y:S01]  /*d220*/  FMNMX.FTZ R0, R12, R0, !PT ;  /* 0x000000000c007209 */ /* 0x000fe20007810000 */
[----:B------:R1:W2:Y:S01]  /*d230*/  MUFU.EX2 R181, R5 ;  /* 0x0000000500b57308 */ /* 0x0002a20000000800 */
[----:B------:R-:W-:Y:S02]  /*d240*/  ISETP.LT.OR P4, PT, R20, R202, P4 ;  /* 0x000000ca1400720c */ /* 0x000fe40002781670 */
[----:B------:R-:W-:Y:S02]  /*d250*/  FSEL R30, R164, -INF , !P5 ;  /* 0xff800000a41e7808 */ /* 0x000fe40006800000 */
[----:B------:R-:W-:-:S02]  /*d260*/  FMNMX.FTZ R0, R16, R0, !PT ;  /* 0x0000000010007209 */ /* 0x000fc40007810000 */
[----:B------:R-:W-:Y:S02]  /*d270*/  ISETP.GE.AND P2, PT, R17, R205, PT ;  /* 0x000000cd1100720c */ /* 0x000fe40003f46270 */
[----:B----4-:R-:W-:Y:S02]  /*d280*/  F2FP.PACK_AB R3, R251, R141 ;  /* 0x0000008dfb03723e */ /* 0x010fe400000000ff */
[----:B------:R-:W-:Y:S02]  /*d290*/  FSEL R33, R165, -INF , !P4 ;  /* 0xff800000a5217808 */ /* 0x000fe40006000000 */
[----:B------:R-:W-:Y:S02]  /*d2a0*/  FMNMX.FTZ R0, R30, R0, !PT ;  /* 0x000000001e007209 */ /* 0x000fe40007810000 */
[----:B------:R-:W-:Y:S02]  /*d2b0*/  ISETP.LT.OR P2, PT, R17, R201, P2 ;  /* 0x000000c91100720c */ /* 0x000fe40001741670 */
[----:B------:R-:W-:-:S02]  /*d2c0*/  FSEL R17, R174, -INF , !P3 ;  /* 0xff800000ae117808 */ /* 0x000fc40005800000 */
[----:B-1----:R-:W-:Y:S02]  /*d2d0*/  LOP3.LUT R5, R2, R3, RZ, 0xc0, !PT ;  /* 0x0000000302057212 */ /* 0x002fe400078ec0ff */
[----:B------:R-:W-:Y:S02]  /*d2e0*/  ISETP.GE.AND P3, PT, R21, R206, PT ;  /* 0x000000ce1500720c */ /* 0x000fe40003f66270 */
[----:B------:R-:W-:Y:S02]  /*d2f0*/  FMNMX.FTZ R2, R33, R0, !PT ;  /* 0x0000000021027209 */ /* 0x000fe40007810000 */
[----:B------:R-:W-:Y:S02]  /*d300*/  FMNMX.FTZ R0, R210, R15, !PT ;  /* 0x0000000fd2007209 */ /* 0x000fe40007810000 */
[----:B------:R-:W-:Y:S02]  /*d310*/  ISETP.GE.AND P0, PT, R20, R205, PT ;  /* 0x000000cd1400720c */ /* 0x000fe40003f06270 */
[----:B------:R-:W-:-:S02]  /*d320*/  FSEL R18, R175, -INF , !P2 ;  /* 0xff800000af127808 */ /* 0x000fc40005000000 */
[----:B------:R-:W-:Y:S02]  /*d330*/  ISETP.LT.OR P3, PT, R21, R202, P3 ;  /* 0x000000ca1500720c */ /* 0x000fe40001f61670 */
[----:B------:R-:W-:Y:S02]  /*d340*/  ISETP.GE.AND P2, PT, R25, R206, PT ;  /* 0x000000ce1900720c */ /* 0x000fe40003f46270 */
[----:B------:R-:W-:Y:S01]  /*d350*/  FMNMX.FTZ R0, R19, R0, !PT ;  /* 0x0000000013007209 */ /* 0x000fe20007810000 */
[----:B--2---:R-:W-:Y:S01]  /*d360*/  FMUL.FTZ R128, R128, R181 ;  /* 0x000000b580807220 */ /* 0x004fe20000410000 */
[----:B------:R-:W-:Y:S01]  /*d370*/  ISETP.LT.OR P0, PT, R20, R201, P0 ;  /* 0x000000c91400720c */ /* 0x000fe20000701670 */
[----:B------:R-:W-:Y:S01]  /*d380*/  FMUL.FTZ R129, R129, R181 ;  /* 0x000000b581817220 */ /* 0x000fe20000410000 */
[----:B------:R-:W-:Y:S01]  /*d390*/  ISETP.GE.AND P6, PT, R21, R205, PT ;  /* 0x000000cd1500720c */ /* 0x000fe20003fc6270 */
[-C--:B------:R-:W-:Y:S01]  /*d3a0*/  FMUL.FTZ R130, R130, R180.reuse ;  /* 0x000000b482827220 */ /* 0x080fe20000410000 */
[----:B------:R-:W-:Y:S01]  /*d3b0*/  FSEL R39, R166, -INF , !P1 ;  /* 0xff800000a6277808 */ /* 0x000fe20004800000 */
[----:B------:R-:W-:Y:S01]  /*d3c0*/  FMUL.FTZ R131, R131, R180 ;  /* 0x000000b483837220 */ /* 0x000fe20000410000 */
[----:B------:R-:W-:-:S02]  /*d3d0*/  ISETP.LT.OR P2, PT, R25, R202, P2 ;  /* 0x000000ca1900720c */ /* 0x000fc40001741670 */
[----:B------:R-:W-:Y:S02]  /*d3e0*/  ISETP.GE.AND P1, PT, R24, R206, PT ;  /* 0x000000ce1800720c */ /* 0x000fe40003f26270 */
[----:B------:R-:W-:Y:S01]  /*d3f0*/  FSEL R38, R160, -INF , !P3 ;  /* 0xff800000a0267808 */ /* 0x000fe20005800000 */
[----:B------:R-:W-:Y:S01]  /*d400*/  IMAD.MOV.U32 R28, RZ, RZ, R40 ;  /* 0x000000ffff1c7224 */ /* 0x000fe200078e0028 */
[----:B------:R-:W-:Y:S01]  /*d410*/  FMNMX.FTZ R0, R17, R0, !PT ;  /* 0x0000000011007209 */ /* 0x000fe20007810000 */
[----:B------:R-:W-:Y:S01]  /*d420*/  IMAD.MOV.U32 R29, RZ, RZ, R35 ;  /* 0x000000ffff1d7224 */ /* 0x000fe200078e0023 */
[----:B------:R-:W-:Y:S01]  /*d430*/  ISETP.LT.OR P6, PT, R21, R201, P6 ;  /* 0x000000c91500720c */ /* 0x000fe200037c1670 */
[----:B------:R-:W1:Y:S01]  /*d440*/  LDSM.16.MT88.4 R40, [R188+0x6000] ;  /* 0x00600000bc28783b */ /* 0x000e620000004200 */
[----:B------:R-:W-:Y:S02]  /*d450*/  ISETP.GE.AND P5, PT, R25, R205, PT ;  /* 0x000000cd1900720c */ /* 0x000fe40003fa6270 */
[----:B------:R-:W-:-:S02]  /*d460*/  FSEL R54, R167, -INF , !P0 ;  /* 0xff800000a7367808 */ /* 0x000fc40004000000 */
[----:B------:R-:W-:Y:S02]  /*d470*/  ISETP.LT.OR P1, PT, R24, R202, P1 ;  /* 0x000000ca1800720c */ /* 0x000fe40000f21670 */
[----:B------:R-:W-:Y:S02]  /*d480*/  ISETP.GE.AND P0, PT, R23, R206, PT ;  /* 0x000000ce1700720c */ /* 0x000fe40003f06270 */
[----:B------:R-:W-:Y:S02]  /*d490*/  FSEL R35, R161, -INF , !P2 ;  /* 0xff800000a1237808 */ /* 0x000fe40005000000 */
[----:B------:R-:W-:Y:S01]  /*d4a0*/  FMNMX.FTZ R2, R38, R2, !PT ;  /* 0x0000000226027209 */ /* 0x000fe20007810000 */
[----:B------:R-:W-:Y:S01]  /*d4b0*/  HMMA.16816.F32 R236, R4, R56, R128 ;  /* 0x0000003804ec723c */ /* 0x000fe20000001880 */
[----:B------:R-:W-:Y:S02]  /*d4c0*/  FMNMX.FTZ R0, R18, R0, !PT ;  /* 0x0000000012007209 */ /* 0x000fe40007810000 */
[----:B------:R-:W-:-:S02]  /*d4d0*/  ISETP.LT.OR P5, PT, R25, R201, P5 ;  /* 0x000000c91900720c */ /* 0x000fc40002fa1670 */
[----:B------:R-:W-:Y:S02]  /*d4e0*/  ISETP.GE.AND P4, PT, R24, R205, PT ;  /* 0x000000cd1800720c */ /* 0x000fe40003f86270 */
[----:B------:R-:W-:Y:S02]  /*d4f0*/  FSEL R52, R162, -INF , !P6 ;  /* 0xff800000a2347808 */ /* 0x000fe40007000000 */
[----:B------:R-:W-:Y:S02]  /*d500*/  ISETP.LT.OR P0, PT, R23, R202, P0 ;  /* 0x000000ca1700720c */ /* 0x000fe40000701670 */
[----:B------:R-:W-:Y:S02]  /*d510*/  ISETP.GE.AND P6, PT, R22, R206, PT ;  /* 0x000000ce1600720c */ /* 0x000fe40003fc6270 */
[----:B------:R-:W-:Y:S02]  /*d520*/  FSEL R128, R168, -INF , !P1 ;  /* 0xff800000a8807808 */ /* 0x000fe40004800000 */
[----:B------:R-:W-:-:S02]  /*d530*/  FMNMX.FTZ R3, R35, R2, !PT ;  /* 0x0000000223037209 */ /* 0x000fc40007810000 */
[----:B------:R-:W-:Y:S02]  /*d540*/  FMNMX.FTZ R0, R39, R0, !PT ;  /* 0x0000000027007209 */ /* 0x000fe40007810000 */
[----:B------:R-:W-:Y:S02]  /*d550*/  ISETP.LT.OR P4, PT, R24, R201, P4 ;  /* 0x000000c91800720c */ /* 0x000fe40002781670 */
[----:B------:R-:W-:Y:S02]  /*d560*/  ISETP.GE.AND P3, PT, R23, R205, PT ;  /* 0x000000cd1700720c */ /* 0x000fe40003f66270 */
[----:B------:R-:W-:Y:S02]  /*d570*/  FSEL R53, R163, -INF , !P5 ;  /* 0xff800000a3357808 */ /* 0x000fe40006800000 */
[----:B------:R-:W-:Y:S02]  /*d580*/  ISETP.LT.OR P6, PT, R22, R202, P6 ;  /* 0x000000ca1600720c */ /* 0x000fe400037c1670 */
[----:B------:R-:W-:-:S02]  /*d590*/  ISETP.GE.AND P5, PT, R26, R206, PT ;  /* 0x000000ce1a00720c */ /* 0x000fc40003fa6270 */
[----:B------:R-:W-:Y:S02]  /*d5a0*/  FSEL R129, R169, -INF , !P0 ;  /* 0xff800000a9817808 */ /* 0x000fe40004000000 */
[----:B------:R-:W-:Y:S02]  /*d5b0*/  FMNMX.FTZ R3, R128, R3, !PT ;  /* 0x0000000380037209 */ /* 0x000fe40007810000 */
[----:B------:R-:W-:Y:S02]  /*d5c0*/  FMNMX.FTZ R0, R54, R0, !PT ;  /* 0x0000000036007209 */ /* 0x000fe40007810000 */
[----:B------:R-:W-:Y:S02]  /*d5d0*/  ISETP.LT.OR P3, PT, R23, R201, P3 ;  /* 0x000000c91700720c */ /* 0x000fe40001f61670 */
[----:B------:R-:W-:Y:S02]  /*d5e0*/  FSEL R156, R170, -INF , !P4 ;  /* 0xff800000aa9c7808 */ /* 0x000fe40006000000 */
[----:B------:R-:W-:-:S02]  /*d5f0*/  ISETP.LT.OR P5, PT, R26, R202, P5 ;  /* 0x000000ca1a00720c */ /* 0x000fc40002fa1670 */
[----:B------:R-:W-:Y:S02]  /*d600*/  ISETP.GE.AND P4, PT, R27, R206, PT ;  /* 0x000000ce1b00720c */ /* 0x000fe40003f86270 */
[----:B------:R-:W-:Y:S02]  /*d610*/  FSEL R130, R220, -INF , !P6 ;  /* 0xff800000dc827808 */ /* 0x000fe40007000000 */
[----:B------:R-:W-:Y:S02]  /*d620*/  FMNMX.FTZ R3, R129, R3, !PT ;  /* 0x0000000381037209 */ /* 0x000fe40007810000 */
[----:B------:R-:W-:Y:S02]  /*d630*/  FMNMX.FTZ R0, R52, R0, !PT ;  /* 0x0000000034007209 */ /* 0x000fe40007810000 */
[----:B------:R-:W-:Y:S02]  /*d640*/  FSEL R165, R171, -INF , !P3 ;  /* 0xff800000aba57808 */ /* 0x000fe40005800000 */
[----:B------:R-:W-:-:S02]  /*d650*/  ISETP.LT.OR P4, PT, R27, R202, P4 ;  /* 0x000000ca1b00720c */ /* 0x000fc40002781670 */
[----:B------:R-:W-:Y:S02]  /*d660*/  ISETP.GE.AND P3, PT, R31, R206, PT ;  /* 0x000000ce1f00720c */ /* 0x000fe40003f66270 */
[----:B------:R-:W-:Y:S02]  /*d670*/  FSEL R131, R221, -INF , !P5 ;  /* 0xff800000dd837808 */ /* 0x000fe40006800000 */
[----:B------:R-:W-:Y:S02]  /*d680*/  FMNMX.FTZ R3, R130, R3, !PT ;  /* 0x0000000382037209 */ /* 0x000fe40007810000 */
[----:B------:R-:W-:Y:S02]  /*d690*/  ISETP.GE.AND P2, PT, R22, R205, PT ;  /* 0x000000cd1600720c */ /* 0x000fe40003f46270 */
[----:B------:R-:W-:Y:S02]  /*d6a0*/  FMNMX.FTZ R0, R53, R0, !PT ;  /* 0x0000000035007209 */ /* 0x000fe40007810000 */
[----:B------:R-:W-:-:S02]  /*d6b0*/  ISETP.GE.AND P6, PT, R32, R206, PT ;  /* 0x000000ce2000720c */ /* 0x000fc40003fc6270 */
[----:B------:R-:W-:Y:S02]  /*d6c0*/  ISETP.LT.OR P3, PT, R31, R202, P3 ;  /* 0x000000ca1f00720c */ /* 0x000fe40001f61670 */
[----:B------:R-:W-:Y:S02]  /*d6d0*/  FSEL R175, R216, -INF , !P4 ;  /* 0xff800000d8af7808 */ /* 0x000fe40006000000 */
[----:B------:R-:W-:Y:S02]  /*d6e0*/  FMNMX.FTZ R3, R131, R3, !PT ;  /* 0x0000000383037209 */ /* 0x000fe40007810000 */
[----:B------:R-:W-:Y:S02]  /*d6f0*/  ISETP.LT.OR P2, PT, R22, R201, P2 ;  /* 0x000000c91600720c */ /* 0x000fe40001741670 */
[----:B------:R-:W-:Y:S01]  /*d700*/  ISETP.GE.AND P1, PT, R26, R205, PT ;  /* 0x000000cd1a00720c */ /* 0x000fe20003f26270 */
[-C--:B------:R-:W-:Y:S01]  /*d710*/  FMUL.FTZ R80, R80, R181.reuse ;  /* 0x000000b550507220 */ /* 0x080fe20000410000 */
[----:B------:R-:W-:Y:S01]  /*d720*/  FMNMX.FTZ R0, R156, R0, !PT ;  /* 0x000000009c007209 */ /* 0x000fe20007810000 */
[-C--:B------:R-:W-:Y:S01]  /*d730*/  FMUL.FTZ R81, R81, R181.reuse ;  /* 0x000000b551517220 */ /* 0x080fe20000410000 */
[----:B------:R-:W-:Y:S01]  /*d740*/  ISETP.GE.AND P5, PT, R34, R206, PT ;  /* 0x000000ce2200720c */ /* 0x000fe20003fa6270 */
[----:B------:R-:W-:Y:S01]  /*d750*/  FMUL.FTZ R82, R82, R180 ;  /* 0x000000b452527220 */ /* 0x000fe20000410000 */
[----:B------:R-:W-:Y:S01]  /*d760*/  ISETP.LT.OR P6, PT, R32, R202, P6 ;  /* 0x000000ca2000720c */ /* 0x000fe200037c1670 */
[-C--:B------:R-:W-:Y:S01]  /*d770*/  FMUL.FTZ R83, R83, R180.reuse ;  /* 0x000000b453537220 */ /* 0x080fe20000410000 */
[----:B------:R-:W-:Y:S01]  /*d780*/  FSEL R176, R217, -INF , !P3 ;  /* 0xff800000d9b07808 */ /* 0x000fe20005800000 */
[----:B------:R-:W-:Y:S01]  /*d790*/  FMUL.FTZ R84, R84, R181 ;  /* 0x000000b554547220 */ /* 0x000fe20000410000 */
[----:B------:R-:W-:Y:S01]  /*d7a0*/  FMNMX.FTZ R3, R175, R3, !PT ;  /* 0x00000003af037209 */ /* 0x000fe20007810000 */
[----:B------:R-:W-:Y:S01]  /*d7b0*/  FMUL.FTZ R85, R85, R181 ;  /* 0x000000b555557220 */ /* 0x000fe20000410000 */
[----:B------:R-:W-:Y:S01]  /*d7c0*/  ISETP.LT.OR P1, PT, R26, R201, P1 ;  /* 0x000000c91a00720c */ /* 0x000fe20000f21670 */
[----:B------:R-:W-:Y:S01]  /*d7d0*/  FMUL.FTZ R96, R96, R181 ;  /* 0x000000b560607220 */ /* 0x000fe20000410000 */
[----:B------:R-:W-:Y:S01]  /*d7e0*/  ISETP.GE.AND P0, PT, R27, R205, PT ;  /* 0x000000cd1b00720c */ /* 0x000fe20003f06270 */
[-C--:B------:R-:W-:Y:S01]  /*d7f0*/  FMUL.FTZ R86, R86, R180.reuse ;  /* 0x000000b456567220 */ /* 0x080fe20000410000 */
[----:B------:R-:W-:Y:S01]  /*d800*/  FSEL R154, R222, -INF , !P2 ;  /* 0xff800000de9a7808 */ /* 0x000fe20005000000 */
[----:B------:R-:W-:Y:S01]  /*d810*/  FMUL.FTZ R87, R87, R180 ;  /* 0x000000b457577220 */ /* 0x000fe20000410000 */
[----:B------:R-:W-:Y:S01]  /*d820*/  FMNMX.FTZ R2, R165, R0, !PT ;  /* 0x00000000a5027209 */ /* 0x000fe20007810000 */
[-C--:B------:R-:W-:Y:S01]  /*d830*/  FMUL.FTZ R97, R97, R181.reuse ;  /* 0x000000b561617220 */ /* 0x080fe20000410000 */
[----:B------:R-:W-:Y:S01]  /*d840*/  ISETP.LT.OR P5, PT, R34, R202, P5 ;  /* 0x000000ca2200720c */ /* 0x000fe20002fa1670 */
[-C--:B------:R-:W-:Y:S01]  /*d850*/  FMUL.FTZ R100, R100, R181.reuse ;  /* 0x000000b564647220 */ /* 0x080fe20000410000 */
[----:B------:R-:W-:Y:S01]  /*d860*/  FSEL R212, R212, -INF , !P6 ;  /* 0xff800000d4d47808 */ /* 0x000fe20007000000 */
[----:B------:R-:W-:Y:S01]  /*d870*/  FMUL.FTZ R101, R101, R181 ;  /* 0x000000b565657220 */ /* 0x000fe20000410000 */
[----:B------:R-:W-:Y:S01]  /*d880*/  FMNMX.FTZ R3, R176, R3, !PT ;  /* 0x00000003b0037209 */ /* 0x000fe20007810000 */
[-C--:B------:R-:W-:Y:S01]  /*d890*/  FMUL.FTZ R98, R98, R180.reuse ;  /* 0x000000b462627220 */ /* 0x080fe20000410000 */
[----:B------:R-:W-:Y:S01]  /*d8a0*/  ISETP.LT.OR P0, PT, R27, R201, P0 ;  /* 0x000000c91b00720c */ /* 0x000fe20000701670 */
[-C--:B------:R-:W-:Y:S01]  /*d8b0*/  FMUL.FTZ R99, R99, R180.reuse ;  /* 0x000000b463637220 */ /* 0x080fe20000410000 */
[----:B------:R-:W-:Y:S01]  /*d8c0*/  ISETP.GE.AND P3, PT, R31, R205, PT ;  /* 0x000000cd1f00720c */ /* 0x000fe20003f66270 */
[-C--:B------:R-:W-:Y:S01]  /*d8d0*/  FMUL.FTZ R102, R102, R180.reuse ;  /* 0x000000b466667220 */ /* 0x080fe20000410000 */
[----:B------:R-:W-:Y:S01]  /*d8e0*/  FSEL R157, R223, -INF , !P1 ;  /* 0xff800000df9d7808 */ /* 0x000fe20004800000 */
[----:B------:R-:W-:Y:S01]  /*d8f0*/  FMUL.FTZ R103, R103, R180 ;  /* 0x000000b467677220 */ /* 0x000fe20000410000 */
[----:B------:R-:W-:Y:S01]  /*d900*/  FMNMX.FTZ R2, R154, R2, !PT ;  /* 0x000000029a027209 */ /* 0x000fe20007810000 */
[-C--:B------:R-:W-:Y:S01]  /*d910*/  FMUL.FTZ R112, R112, R181.reuse ;  /* 0x000000b570707220 */ /* 0x080fe20000410000 */
[----:B------:R-:W-:Y:S01]  /*d920*/  FSEL R213, R213, -INF , !P5 ;  /* 0xff800000d5d57808 */ /* 0x000fe20006800000 */
[----:B------:R-:W-:Y:S01]  /*d930*/  FMUL.FTZ R113, R113, R181 ;  /* 0x000000b571717220 */ /* 0x000fe20000410000 */
[----:B------:R-:W-:Y:S01]  /*d940*/  FMNMX.FTZ R3, R212, R3, !PT ;  /* 0x00000003d4037209 */ /* 0x000fe20007810000 */
[-C--:B------:R-:W-:Y:S01]  /*d950*/  FMUL.FTZ R114, R114, R180.reuse ;  /* 0x000000b472727220 */ /* 0x080fe20000410000 */
[----:B------:R-:W-:Y:S01]  /*d960*/  ISETP.LT.OR P3, PT, R31, R201, P3 ;  /* 0x000000c91f00720c */ /* 0x000fe20001f61670 */
[----:B------:R-:W-:Y:S01]  /*d970*/  FMUL.FTZ R115, R115, R180 ;  /* 0x000000b473737220 */ /* 0x000fe20000410000 */
[----:B------:R-:W-:Y:S01]  /*d980*/  ISETP.GE.AND P1, PT, R32, R205, PT ;  /* 0x000000cd2000720c */ /* 0x000fe20003f26270 */
[-C--:B------:R-:W-:Y:S01]  /*d990*/  FMUL.FTZ R116, R116, R181.reuse ;  /* 0x000000b574747220 */ /* 0x080fe20000410000 */
[----:B------:R-:W-:Y:S01]  /*d9a0*/  FSEL R218, R218, -INF , !P0 ;  /* 0xff800000dada7808 */ /* 0x000fe20004000000 */
[----:B------:R-:W-:Y:S01]  /*d9b0*/  FMUL.FTZ R117, R117, R181 ;  /* 0x000000b575757220 */ /* 0x000fe20000410000 */
[----:B------:R-:W-:Y:S01]  /*d9c0*/  FMNMX.FTZ R2, R157, R2, !PT ;  /* 0x000000029d027209 */ /* 0x000fe20007810000 */
[----:B------:R-:W-:-:S02]  /*d9d0*/  FMUL.FTZ R118, R118, R180 ;  /* 0x000000b476767220 */ /* 0x000fc40000410000 */
[-C--:B------:R-:W-:Y:S02]  /*d9e0*/  FMUL.FTZ R119, R119, R180.reuse ;  /* 0x000000b477777220 */ /* 0x080fe40000410000 */
[-C--:B------:R-:W-:Y:S02]  /*d9f0*/  FMUL.FTZ R132, R132, R181.reuse ;  /* 0x000000b584847220 */ /* 0x080fe40000410000 */
[----:B------:R-:W-:Y:S02]  /*da00*/  FMUL.FTZ R133, R133, R181 ;  /* 0x000000b585857220 */ /* 0x000fe40000410000 */
[-C--:B------:R-:W-:Y:S02]  /*da10*/  FMUL.FTZ R134, R134, R180.reuse ;  /* 0x000000b486867220 */ /* 0x080fe40000410000 */
[----:B------:R-:W-:Y:S01]  /*da20*/  FMUL.FTZ R135, R135, R180 ;  /* 0x000000b487877220 */ /* 0x000fe20000410000 */
[----:B------:R-:W-:Y:S01]  /*da30*/  FMNMX.FTZ R0, R213, R3, !PT ;  /* 0x00000003d5007209 */ /* 0x000fe20007810000 */
[----:B------:R-:W-:Y:S01]  /*da40*/  IMAD.MOV.U32 R72, RZ, RZ, R231 ;  /* 0x000000ffff487224 */ /* 0x000fe200078e00e7 */
[----:B------:R-:W-:Y:S01]  /*da50*/  ISETP.LT.OR P1, PT, R32, R201, P1 ;  /* 0x000000c92000720c */ /* 0x000fe20000f21670 */
[----:B------:R-:W-:Y:S01]  /*da60*/  IMAD.MOV.U32 R71, RZ, RZ, R230 ;  /* 0x000000ffff477224 */ /* 0x000fe200078e00e6 */
[----:B------:R-:W-:Y:S01]  /*da70*/  ISETP.GE.AND P0, PT, R34, R205, PT ;  /* 0x000000cd2200720c */ /* 0x000fe20003f06270 */
[----:B------:R-:W-:Y:S01]  /*da80*/  IMAD.MOV.U32 R143, RZ, RZ, R229 ;  /* 0x000000ffff8f7224 */ /* 0x000fe200078e00e5 */
[----:B------:R-:W-:Y:S01]  /*da90*/  FSEL R219, R219, -INF , !P3 ;  /* 0xff800000dbdb7808 */ /* 0x000fe20005800000 */
[----:B------:R-:W-:Y:S01]  /*daa0*/  IMAD.MOV.U32 R155, RZ, RZ, R228 ;  /* 0x000000ffff9b7224 */ /* 0x000fe200078e00e4 */
[----:B------:R-:W-:Y:S01]  /*dab0*/  FMNMX.FTZ R2, R218, R2, !PT ;  /* 0x00000002da027209 */ /* 0x000fe20007810000 */
[----:B------:R-:W-:Y:S01]  /*dac0*/  HMMA.16816.F32 R228, R4, R48, R80 ;  /* 0x0000003004e4723c */ /* 0x000fe20000001850 */
[----:B------:R-:W-:Y:S01]  /*dad0*/  ISETP.LT.OR P0, PT, R34, R201, P0 ;  /* 0x000000c92200720c */ /* 0x000fe20000701670 */
[----:B------:R-:W-:Y:S01]  /*dae0*/  LDSM.16.MT88.4 R24, [R185+0x6800] ;  /* 0x00680000b918783b */ /* 0x000fe20000004200 */
[----:B------:R-:W-:-:S02]  /*daf0*/  FSEL R214, R214, -INF , !P1 ;  /* 0xff800000d6d67808 */ /* 0x000fc40004800000 */
[----:B------:R-:W-:Y:S01]  /*db00*/  FMNMX.FTZ R2, R219, R2, !PT ;  /* 0x00000002db027209 */ /* 0x000fe20007810000 */
[----:B------:R-:W-:Y:S02]  /*db10*/  LDSM.16.MT88.4 R20, [R188+0x6800] ;  /* 0x00680000bc14783b */ /* 0x000fe40000004200 */
[----:B------:R-:W-:Y:S01]  /*db20*/  HMMA.16816.F32 R84, R4, R50, R84 ;  /* 0x000000320454723c */ /* 0x000fe20000001854 */
[----:B------:R-:W-:-:S07]  /*db30*/  FSEL R215, R215, -INF , !P0 ;  /* 0xff800000d7d77808 */ /* 0x000fce0004000000 */
[----:B-1----:R-:W-:Y:S01]  /*db40*/  HMMA.16816.F32 R96, R4, R40, R96 ;  /* 0x000000280460723c */ /* 0x002fe20000001860 */
[----:B------:R-:W-:-:S07]  /*db50*/  FMNMX.FTZ R2, R214, R2, !PT ;  /* 0x00000002d6027209 */ /* 0x000fce0007810000 */
[C---:B------:R-:W-:Y:S08]  /*db60*/  HMMA.16816.F32 R100, R4.reuse, R42, R100 ;  /* 0x0000002a0464723c */ /* 0x040ff00000001864 */
[C---:B------:R-:W-:Y:S08]  /*db70*/  HMMA.16816.F32 R232, R4.reuse, R44, R112 ;  /* 0x0000002c04e8723c */ /* 0x040ff00000001870 */
[C---:B------:R-:W-:Y:S08]  /*db80*/  HMMA.16816.F32 R116, R4.reuse, R46, R116 ;  /* 0x0000002e0474723c */ /* 0x040ff00000001874 */
[----:B------:R-:W-:Y:S01]  /*db90*/  HMMA.16816.F32 R132, R4, R58, R132 ;  /* 0x0000003a0484723c */ /* 0x000fe20000001884 */
[----:B------:R-:W1:Y:S01]  /*dba0*/  SHFL.BFLY PT, R6, R0, 0x2, 0x1f ;  /* 0x0c401f0000067f89 */ /* 0x000e6200000e0000 */
[----:B------:R-:W-:-:S05]  /*dbb0*/  IMAD.WIDE.U32 R222, R29, -0x326172a9, RZ ;  /* 0xcd9e8d571dde7825 */ /* 0x000fca00078e00ff */
[----:B------:R-:W-:Y:S02]  /*dbc0*/  FMNMX.FTZ R4, R215, R2, !PT ;  /* 0x00000002d7047209 */ /* 0x000fe40007810000 */
[----:B------:R-:W-:-:S03]  /*dbd0*/  LOP3.LUT R2, R223, R28, RZ, 0x3c, !PT ;  /* 0x0000001cdf027212 */ /* 0x000fc600078e3cff */
[----:B------:R-:W2:Y:S01]  /*dbe0*/  SHFL.BFLY PT, R7, R4, 0x2, 0x1f ;  /* 0x0c401f0004077f89 */ /* 0x000ea200000e0000 */
[----:B------:R-:W-:Y:S02]  /*dbf0*/  LOP3.LUT R3, R9, UR15, R222, 0x96, !PT ;  /* 0x0000000f09037c12 */ /* 0x000fe4000f8e96de */
[----:B------:R-:W-:Y:S01]  /*dc00*/  LOP3.LUT R5, R241, UR13, R8, 0x96, !PT ;  /* 0x0000000df1057c12 */ /* 0x000fe2000f8e9608 */
[----:B------:R-:W-:Y:S02]  /*dc10*/  IMAD R31, R2, -0x2daee0ad, RZ ;  /* 0xd2511f53021f7824 */ /* 0x000fe400078e02ff */
[----:B------:R-:W-:-:S04]  /*dc20*/  IMAD.WIDE.U32 R2, R3, -0x2daee0ad, RZ ;  /* 0xd2511f5303027825 */ /* 0x000fc800078e00ff */
[----:B------:R-:W-:Y:S01]  /*dc30*/  IMAD.WIDE.U32 R8, R5, -0x2daee0ad, RZ ;  /* 0xd2511f5305087825 */ /* 0x000fe200078e00ff */
[----:B-1----:R-:W-:Y:S02]  /*dc40*/  FMNMX.FTZ R0, R0, R6, !PT ;  /* 0x0000000600007209 */ /* 0x002fe40007810000 */
[----:B------:R-:W-:Y:S02]  /*dc50*/  LOP3.LUT R3, R3, UR12, R31, 0x96, !PT ;  /* 0x0000000c03037c12 */ /* 0x000fe4000f8e961f */
[----:B------:R-:W-:Y:S01]  /*dc60*/  LOP3.LUT R5, R9, UR10, R2, 0x96, !PT ;  /* 0x0000000a09057c12 */ /* 0x000fe2000f8e9602 */
[----:B------:R-:W1:Y:S02]  /*dc70*/  SHFL.BFLY PT, R6, R0, 0x1, 0x1f ;  /* 0x0c201f0000067f89 */ /* 0x000e6400000e0000 */
[----:B------:R-:W-:-:S04]  /*dc80*/  IMAD.WIDE.U32 R2, R3, -0x326172a9, RZ ;  /* 0xcd9e8d5703027825 */ /* 0x000fc800078e00ff */
[----:B------:R-:W-:Y:S01]  /*dc90*/  IMAD.WIDE.U32 R80, R5, -0x326172a9, RZ ;  /* 0xcd9e8d5705507825 */ /* 0x000fe200078e00ff */
[----:B--2---:R-:W-:-:S04]  /*dca0*/  FMNMX.FTZ R4, R4, R7, !PT ;  /* 0x0000000704047209 */ /* 0x004fc80007810000 */
[----:B------:R-:W-:-:S05]  /*dcb0*/  LOP3.LUT R5, R81, UR9, R2, 0x96, !PT ;  /* 0x0000000951057c12 */ /* 0x000fca000f8e9602 */
[----:B------:R-:W-:Y:S02]  /*dcc0*/  IMAD.WIDE.U32 R112, R5, -0x2daee0ad, RZ ;  /* 0xd2511f5305707825 */ /* 0x000fe400078e00ff */
[----:B------:R-:W2:Y:S01]  /*dcd0*/  SHFL.BFLY PT, R5, R4, 0x1, 0x1f ;  /* 0x0c201f0004057f89 */ /* 0x000ea200000e0000 */
[----:B------:R-:W-:Y:S01]  /*dce0*/  LOP3.LUT R3, R3, UR11, R240, 0x96, !PT ;  /* 0x0000000b03037c12 */ /* 0x000fe2000f8e96f0 */
[----:B------:R-:W-:Y:S02]  /*dcf0*/  IMAD.MOV.U32 R32, RZ, RZ, R140 ;  /* 0x000000ffff207224 */ /* 0x000fe400078e008c */
[----:B------:R-:W-:Y:S02]  /*dd00*/  IMAD.MOV.U32 R140, RZ, RZ, R72 ;  /* 0x000000ffff8c7224 */ /* 0x000fe400078e0048 */
[----:B------:R-:W-:Y:S01]  /*dd10*/  IMAD.WIDE.U32 R2, R3, -0x2daee0ad, RZ ;  /* 0xd2511f5303027825 */ /* 0x000fe200078e00ff */
[----:B-1----:R-:W-:-:S04]  /*dd20*/  FMNMX.FTZ R72, R0, R6, !PT ;  /* 0x0000000600487209 */ /* 0x002fc80007810000 */
[----:B------:R-:W-:Y:S01]  /*dd30*/  LOP3.LUT R2, R113, UR6, R2, 0x96, !PT ;  /* 0x0000000671027c12 */ /* 0x000fe2000f8e9602 */
[C---:B------:R-:W-:Y:S01]  /*dd40*/  FMUL.FTZ R0, R72.reuse, c[0x0][0x23c] ;  /* 0x00008f0048007a20 */ /* 0x040fe20000410000 */
[----:B------:R-:W-:Y:S02]  /*dd50*/  FSETP.NEU.FTZ.AND P1, PT, R72, -INF , PT ;  /* 0xff8000004800780b */ /* 0x000fe40003f3d000 */
[----:B------:R-:W-:Y:S01]  /*dd60*/  LOP3.LUT R7, R3, UR8, R8, 0x96, !PT ;  /* 0x0000000803077c12 */ /* 0x000fe2000f8e9608 */
[----:B------:R-:W-:Y:S01]  /*dd70*/  IMAD.WIDE.U32 R2, R2, -0x326172a9, RZ ;  /* 0xcd9e8d5702027825 */ /* 0x000fe200078e00ff */
[----:B------:R-:W-:-:S03]  /*dd80*/  FSEL R0, R0, RZ, P1 ;  /* 0x000000ff00007208 */ /* 0x000fc60000800000 */
[----:B------:R-:W-:Y:S01]  /*dd90*/  IMAD.MOV.U32 R34, RZ, RZ, R71 ;  /* 0x000000ffff227224 */ /* 0x000fe200078e0047 */
[----:B--2---:R-:W-:Y:S01]  /*dda0*/  FMNMX.FTZ R71, R4, R5, !PT ;  /* 0x0000000504477209 */ /* 0x004fe20007810000 */
[----:B------:R-:W-:Y:S01]  /*ddb0*/  FFMA.FTZ R4, R10, c[0x0][0x23c], -R0 ;  /* 0x00008f000a047a23 */ /* 0x000fe20000010800 */
[--C-:B------:R-:W-:Y:S01]  /*ddc0*/  SHF.R.U32.HI R5, RZ, 0x10, R2.reuse ;  /* 0x00000010ff057819 */ /* 0x100fe20000011602 */
[----:B------:R-:W-:Y:S01]  /*ddd0*/  IMAD.WIDE.U32 R28, R7, -0x326172a9, RZ ;  /* 0xcd9e8d57071c7825 */ /* 0x000fe200078e00ff */
[C---:B------:R-:W-:Y:S01]  /*dde0*/  LOP3.LUT R6, R2.reuse, 0xffff, RZ, 0xc0, !PT ;  /* 0x0000ffff02067812 */ /* 0x040fe200078ec0ff */
[----:B------:R1:W-:Y:S01]  /*ddf0*/  MUFU.EX2 R220, R4 ;  /* 0x0000000400dc7308 */ /* 0x0003e20000000800 */
[----:B------:R-:W-:Y:S02]  /*de00*/  LOP3.LUT R8, R2, 0xff, RZ, 0xc0, !PT ;  /* 0x000000ff02087812 */ /* 0x000fe400078ec0ff */
[----:B------:R-:W-:Y:S02]  /*de10*/  LOP3.LUT R5, R5, 0xff, RZ, 0xc0, !PT ;  /* 0x000000ff05057812 */ /* 0x000fe400078ec0ff */
[----:B------:R-:W-:-:S04]  /*de20*/  SHF.R.U32.HI R2, RZ, 0x18, R2 ;  /* 0x00000018ff027819 */ /* 0x000fc80000011602 */
[----:B------:R-:W-:Y:S02]  /*de30*/  PRMT R7, R5, 0x5410, R2 ;  /* 0x0000541005077816 */ /* 0x000fe40000000002 */
[----:B------:R-:W-:Y:S01]  /*de40*/  LOP3.LUT R2, R3, UR17, R28, 0x96, !PT ;  /* 0x0000001103027c12 */ /* 0x000fe2000f8e961c */
[--C-:B-1----:R-:W-:Y:S01]  /*de50*/  FFMA.FTZ R4, R11, c[0x0][0x23c], -R0.reuse ;  /* 0x00008f000b047a23 */ /* 0x102fe20000010800 */
[C---:B------:R-:W-:Y:S01]  /*de60*/  FSETP.NEU.FTZ.AND P0, PT, R71.reuse, -INF , PT ;  /* 0xff8000004700780b */ /* 0x040fe20003f1d000 */
[----:B------:R-:W-:Y:S02]  /*de70*/  FMUL.FTZ R3, R71, c[0x0][0x23c] ;  /* 0x00008f0047037a20 */ /* 0x000fe40000410000 */
[----:B------:R1:W-:Y:S02]  /*de80*/  MUFU.EX2 R209, R4 ;  /* 0x0000000400d17308 */ /* 0x0003e40000000800 */
[----:B-1----:R-:W-:Y:S01]  /*de90*/  FFMA.FTZ R4, R12, c[0x0][0x23c], -R0 ;  /* 0x00008f000c047a23 */ /* 0x002fe20000010800 */
[----:B------:R-:W-:-:S05]  /*dea0*/  FSEL R12, R3, RZ, P0 ;  /* 0x000000ff030c7208 */ /* 0x000fca0000000000 */
[----:B------:R1:W-:Y:S01]  /*deb0*/  MUFU.EX2 R216, R4 ;  /* 0x0000000400d87308 */ /* 0x0003e20000000800 */
[----:B------:R-:W-:Y:S01]  /*dec0*/  LOP3.LUT R3, R2, 0xffff, RZ, 0xc0, !PT ;  /* 0x0000ffff02037812 */ /* 0x000fe200078ec0ff */
[----:B-1----:R-:W-:-:S06]  /*ded0*/  FFMA.FTZ R4, R16, c[0x0][0x23c], -R0 ;  /* 0x00008f0010047a23 */ /* 0x002fcc0000010800 */
[----:B------:R1:W2:Y:S01]  /*dee0*/  MUFU.EX2 R217, R4 ;  /* 0x0000000400d97308 */ /* 0x0002a20000000800 */
[----:B------:R-:W-:Y:S02]  /*def0*/  SHF.R.U32.HI R6, RZ, 0x8, R6 ;  /* 0x00000008ff067819 */ /* 0x000fe40000011606 */
[----:B-1----:R-:W-:Y:S02]  /*df00*/  SHF.R.U32.HI R4, RZ, 0x8, R3 ;  /* 0x00000008ff047819 */ /* 0x002fe40000011603 */
[----:B------:R-:W-:-:S04]  /*df10*/  LOP3.LUT R3, R2, 0xff, RZ, 0xc0, !PT ;  /* 0x000000ff02037812 */ /* 0x000fc800078ec0ff */
[----:B------:R-:W-:Y:S01]  /*df20*/  PRMT R9, R3, 0x5410, R4 ;  /* 0x0000541003097816 */ /* 0x000fe20000000004 */
[----:B------:R-:W-:Y:S01]  /*df30*/  FFMA.FTZ R3, R17, c[0x0][0x23c], -R12 ;  /* 0x00008f0011037a23 */ /* 0x000fe2000001080c */
[----:B------:R-:W-:-:S03]  /*df40*/  SHF.R.U32.HI R4, RZ, 0x10, R2 ;  /* 0x00000010ff047819 */ /* 0x000fc60000011602 */
[----:B------:R1:W-:Y:S01]  /*df50*/  MUFU.EX2 R207, R3 ;  /* 0x0000000300cf7308 */ /* 0x0003e20000000800 */
[----:B------:R-:W-:Y:S01]  /*df60*/  PRMT R6, R8, 0x5410, R6 ;  /* 0x0000541008067816 */ /* 0x000fe20000000006 */
[----:B------:R-:W-:Y:S01]  /*df70*/  FFMA.FTZ R5, R15, c[0x0][0x23c], -R12 ;  /* 0x00008f000f057a23 */ /* 0x000fe2000001080c */
[----:B-1----:R-:W-:Y:S02]  /*df80*/  SHF.R.U32.HI R3, RZ, 0x18, R2 ;  /* 0x00000018ff037819 */ /* 0x002fe40000011602 */
[----:B------:R-:W-:Y:S01]  /*df90*/  LOP3.LUT R2, R4, 0xff, RZ, 0xc0, !PT ;  /* 0x000000ff04027812 */ /* 0x000fe200078ec0ff */
[----:B------:R-:W-:-:S04]  /*dfa0*/  FFMA.FTZ R4, R18, c[0x0][0x23c], -R12 ;  /* 0x00008f0012047a23 */ /* 0x000fc8000001080c */
[----:B------:R1:W3:Y:S01]  /*dfb0*/  MUFU.EX2 R179, R4 ;  /* 0x0000000400b37308 */ /* 0x0002e20000000800 */
[----:B------:R-:W-:Y:S01]  /*dfc0*/  PRMT R8, R2, 0x5410, R3 ;  /* 0x0000541002087816 */ /* 0x000fe20000000003 */
[----:B------:R-:W-:Y:S01]  /*dfd0*/  FFMA.FTZ R2, R19, c[0x0][0x23c], -R12 ;  /* 0x00008f0013027a23 */ /* 0x000fe2000001080c */
[----:B------:R-:W-:-:S05]  /*dfe0*/  FSEL R3, R71, RZ, P0 ;  /* 0x000000ff47037208 */ /* 0x000fca0000000000 */
[----:B------:R4:W-:Y:S08]  /*dff0*/  MUFU.EX2 R178, R5 ;  /* 0x0000000500b27308 */ /* 0x0009f00000000800 */
[----:B------:R5:W3:Y:S01]  /*e000*/  MUFU.EX2 R177, R2 ;  /* 0x0000000200b17308 */ /* 0x000ae20000000800 */
[----:B-1----:R-:W-:Y:S01]  /*e010*/  FSEL R4, R72, RZ, P1 ;  /* 0x000000ff48047208 */ /* 0x002fe20000800000 */
[----:B----4-:R-:W-:Y:S01]  /*e020*/  FADD.FTZ R5, R210, -R3 ;  /* 0x80000003d2057221 */ /* 0x010fe20000010000 */
[----:B--2---:R-:W-:Y:S01]  /*e030*/  F2FP.PACK_AB R3, R217, R216 ;  /* 0x000000d8d903723e */ /* 0x004fe200000000ff */
[----:B-----5:R-:W-:-:S02]  /*e040*/  HSET2.LE.AND R2, R6, R182, PT ;  /* 0x000000b606027233 */ /* 0x020fc40003803000 */
[----:B------:R-:W-:-:S03]  /*e050*/  FADD.FTZ R4, R211, -R4 ;  /* 0x80000004d3047221 */ /* 0x000fc60000010000 */
[----:B------:R-:W-:Y:S01]  /*e060*/  LOP3.LUT R6, R2, R3, RZ, 0xc0, !PT ;  /* 0x0000000302067212 */ /* 0x000fe200078ec0ff */
[----:B------:R-:W-:Y:S01]  /*e070*/  HSET2.LE.AND R2, R7, R182, PT ;  /* 0x000000b607027233 */ /* 0x000fe20003803000 */
[----:B---3--:R-:W-:Y:S01]  /*e080*/  F2FP.PACK_AB R3, R179, R207 ;  /* 0x000000cfb303723e */ /* 0x008fe200000000ff */
[----:B------:R-:W-:-:S03]  /*e090*/  FMUL.FTZ R4, R4, c[0x0][0x23c] ;  /* 0x00008f0004047a20 */ /* 0x000fc60000410000 */
[----:B------:R-:W-:Y:S01]  /*e0a0*/  LOP3.LUT R7, R2, R3, RZ, 0xc0, !PT ;  /* 0x0000000302077212 */ /* 0x000fe200078ec0ff */
[----:B------:R-:W-:Y:S01]  /*e0b0*/  HSET2.LE.AND R2, R9, R182, PT ;  /* 0x000000b609027233 */ /* 0x000fe20003803000 */
[----:B------:R-:W-:Y:S01]  /*e0c0*/  F2FP.PACK_AB R3, R209, R220 ;  /* 0x000000dcd103723e */ /* 0x000fe200000000ff */
[----:B------:R-:W-:Y:S02]  /*e0d0*/  IMAD.MOV.U32 R19, RZ, RZ, R141 ;  /* 0x000000ffff137224 */ /* 0x000fe400078e008d */
[----:B------:R1:W2:Y:S01]  /*e0e0*/  MUFU.EX2 R141, R4 ;  /* 0x00000004008d7308 */ /* 0x0002a20000000800 */
[----:B------:R-:W-:Y:S02]  /*e0f0*/  FMUL.FTZ R5, R5, c[0x0][0x23c] ;  /* 0x00008f0005057a20 */ /* 0x000fe40000410000 */
[----:B------:R-:W-:-:S05]  /*e100*/  IMAD.MOV.U32 R211, RZ, RZ, R140 ;  /* 0x000000ffffd37224 */ /* 0x000fca00078e008c */
[----:B------:R3:W4:Y:S01]  /*e110*/  MUFU.EX2 R140, R5 ;  /* 0x00000005008c7308 */ /* 0x0007220000000800 */
[----:B-1----:R-:W-:Y:S01]  /*e120*/  LOP3.LUT R4, R2, R3, RZ, 0xc0, !PT ;  /* 0x0000000302047212 */ /* 0x002fe200078ec0ff */
[----:B------:R-:W-:Y:S01]  /*e130*/  HSET2.LE.AND R2, R8, R182, PT ;  /* 0x000000b608027233 */ /* 0x000fe20003803000 */
[----:B------:R-:W-:-:S04]  /*e140*/  F2FP.PACK_AB R3, R177, R178 ;  /* 0x000000b2b103723e */ /* 0x000fc800000000ff */
[----:B---3--:R-:W-:Y:S01]  /*e150*/  LOP3.LUT R5, R2, R3, RZ, 0xc0, !PT ;  /* 0x0000000302057212 */ /* 0x008fe200078ec0ff */
[----:B------:R-:W-:-:S04]  /*e160*/  FFMA.FTZ R2, R73, c[0x0][0x23c], -R13 ;  /* 0x00008f0049027a23 */ /* 0x000fc8000001080d */
[----:B------:R1:W-:Y:S01]  /*e170*/  MUFU.EX2 R174, R2 ;  /* 0x0000000200ae7308 */ /* 0x0003e20000000800 */
[--C-:B------:R-:W-:Y:S02]  /*e180*/  FFMA.FTZ R8, R145, c[0x0][0x23c], -R13.reuse ;  /* 0x00008f0091087a23 */ /* 0x100fe4000001080d */
[----:B-1----:R-:W-:-:S05]  /*e190*/  FFMA.FTZ R2, R74, c[0x0][0x23c], -R13 ;  /* 0x00008f004a027a23 */ /* 0x002fca000001080d */
[----:B------:R1:W3:Y:S02]  /*e1a0*/  MUFU.EX2 R172, R2 ;  /* 0x0000000200ac7308 */ /* 0x0002e40000000800 */
[----:B-1----:R-:W-:-:S06]  /*e1b0*/  FFMA.FTZ R2, R144, c[0x0][0x23c], -R13 ;  /* 0x00008f0090027a23 */ /* 0x002fcc000001080d */
[----:B------:R1:W-:Y:S01]  /*e1c0*/  MUFU.EX2 R173, R2 ;  /* 0x0000000200ad7308 */ /* 0x0003e20000000800 */
[----:B------:R-:W-:Y:S01]  /*e1d0*/  FFMA.FTZ R9, R146, c[0x0][0x23c], -R14 ;  /* 0x00008f0092097a23 */ /* 0x000fe2000001080e */
[----:B-1----:R-:W-:-:S06]  /*e1e0*/  LOP3.LUT R2, R55, UR7, R62, 0x96, !PT ;  /* 0x0000000737027c12 */ /* 0x002fcc000f8e963e */
[----:B------:R1:W-:Y:S01]  /*e1f0*/  MUFU.EX2 R171, R8 ;  /* 0x0000000800ab7308 */ /* 0x0003e20000000800 */
[----:B------:R-:W-:-:S05]  /*e200*/  IMAD.WIDE.U32 R2, R2, -0x2daee0ad, RZ ;  /* 0xd2511f5302027825 */ /* 0x000fca00078e00ff */
[C---:B------:R-:W-:Y:S02]  /*e210*/  LOP3.LUT R15, R2.reuse, 0xffff, RZ, 0xc0, !PT ;  /* 0x0000ffff020f7812 */ /* 0x040fe400078ec0ff */
[----:B------:R-:W-:Y:S02]  /*e220*/  LOP3.LUT R17, R2, 0xff, RZ, 0xc0, !PT ;  /* 0x000000ff02117812 */ /* 0x000fe400078ec0ff */
[----:B-1----:R-:W-:Y:S01]  /*e230*/  LOP3.LUT R8, R3, UR16, R68, 0x96, !PT ;  /* 0x0000001003087c12 */ /* 0x002fe2000f8e9644 */
[----:B------:R-:W-:Y:S01]  /*e240*/  FFMA.FTZ R3, R147, c[0x0][0x23c], -R14 ;  /* 0x00008f0093037a23 */ /* 0x000fe2000001080e */
[--C-:B------:R-:W-:Y:S02]  /*e250*/  SHF.R.U32.HI R11, RZ, 0x10, R2.reuse ;  /* 0x00000010ff0b7819 */ /* 0x100fe40000011602 */
[----:B------:R-:W-:Y:S01]  /*e260*/  SHF.R.U32.HI R16, RZ, 0x18, R2 ;  /* 0x00000018ff107819 */ /* 0x000fe20000011602 */
[----:B------:R1:W-:Y:S01]  /*e270*/  MUFU.EX2 R168, R3 ;  /* 0x0000000300a87308 */ /* 0x0003e20000000800 */
[----:B------:R-:W-:Y:S01]  /*e280*/  LOP3.LUT R2, R8, 0xffff, RZ, 0xc0, !PT ;  /* 0x0000ffff08027812 */ /* 0x000fe200078ec0ff */
[----:B--2---:R-:W-:-:S02]  /*e290*/  FMUL.FTZ R92, R92, R141 ;  /* 0x0000008d5c5c7220 */ /* 0x004fc40000410000 */
[-C--:B------:R-:W-:Y:S02]  /*e2a0*/  FMUL.FTZ R93, R93, R141.reuse ;  /* 0x0000008d5d5d7220 */ /* 0x080fe40000410000 */
[-C--:B----4-:R-:W-:Y:S02]  /*e2b0*/  FMUL.FTZ R94, R94, R140.reuse ;  /* 0x0000008c5e5e7220 */ /* 0x090fe40000410000 */
[-C--:B------:R-:W-:Y:S01]  /*e2c0*/  FMUL.FTZ R95, R95, R140.reuse ;  /* 0x0000008c5f5f7220 */ /* 0x080fe20000410000 */
[----:B------:R2:W4:Y:S01]  /*e2d0*/  MUFU.EX2 R170, R9 ;  /* 0x0000000900aa7308 */ /* 0x0005220000000800 */
[-C--:B------:R-:W-:Y:S01]  /*e2e0*/  FMUL.FTZ R76, R76, R141.reuse ;  /* 0x0000008d4c4c7220 */ /* 0x080fe20000410000 */
[----:B------:R-:W-:Y:S01]  /*e2f0*/  LOP3.LUT R10, R8, 0xff, RZ, 0xc0, !PT ;  /* 0x000000ff080a7812 */ /* 0x000fe200078ec0ff */
[----:B------:R-:W-:Y:S01]  /*e300*/  FMUL.FTZ R77, R77, R141 ;  /* 0x0000008d4d4d7220 */ /* 0x000fe20000410000 */
[----:B------:R-:W-:Y:S01]  /*e310*/  SHF.R.U32.HI R2, RZ, 0x8, R2 ;  /* 0x00000008ff027819 */ /* 0x000fe20000011602 */
[-C--:B------:R-:W-:Y:S01]  /*e320*/  FMUL.FTZ R78, R78, R140.reuse ;  /* 0x0000008c4e4e7220 */ /* 0x080fe20000410000 */
[----:B-1----:R-:W-:Y:S01]  /*e330*/  SHF.R.U32.HI R3, RZ, 0x10, R8 ;  /* 0x00000010ff037819 */ /* 0x002fe20000011608 */
[----:B------:R-:W-:-:S02]  /*e340*/  FMUL.FTZ R79, R79, R140 ;  /* 0x0000008c4f4f7220 */ /* 0x000fc40000410000 */
[-C--:B------:R-:W-:Y:S02]  /*e350*/  FMUL.FTZ R88, R88, R141.reuse ;  /* 0x0000008d58587220 */ /* 0x080fe40000410000 */
[-C--:B------:R-:W-:Y:S02]  /*e360*/  FMUL.FTZ R89, R89, R141.reuse ;  /* 0x0000008d59597220 */ /* 0x080fe40000410000 */
[-C--:B------:R-:W-:Y:S02]  /*e370*/  FMUL.FTZ R90, R90, R140.reuse ;  /* 0x0000008c5a5a7220 */ /* 0x080fe40000410000 */
[----:B------:R-:W-:Y:S02]  /*e380*/  FMUL.FTZ R91, R91, R140 ;  /* 0x0000008c5b5b7220 */ /* 0x000fe40000410000 */
[-C--:B------:R-:W-:Y:S02]  /*e390*/  FMUL.FTZ R104, R104, R141.reuse ;  /* 0x0000008d68687220 */ /* 0x080fe40000410000 */
        /* <DEDUP_REMOVED lines=15> */
[----:B--2---:R-:W-:Y:S02]  /*e490*/  FFMA.FTZ R9, R150, c[0x0][0x23c], -R14 ;  /* 0x00008f0096097a23 */ /* 0x004fe4000001080e */
[-C--:B------:R-:W-:Y:S02]  /*e4a0*/  FMUL.FTZ R136, R136, R141.reuse ;  /* 0x0000008d88887220 */ /* 0x080fe40000410000 */
[----:B------:R-:W-:Y:S02]  /*e4b0*/  FMUL.FTZ R137, R137, R141 ;  /* 0x0000008d89897220 */ /* 0x000fe40000410000 */
[----:B------:R-:W-:-:S02]  /*e4c0*/  FMUL.FTZ R138, R138, R140 ;  /* 0x0000008c8a8a7220 */ /* 0x000fc40000410000 */
[----:B------:R-:W-:Y:S01]  /*e4d0*/  FMUL.FTZ R139, R139, R140 ;  /* 0x0000008c8b8b7220 */ /* 0x000fe20000410000 */
[----:B------:R-:W-:Y:S02]  /*e4e0*/  SHF.R.U32.HI R8, RZ, 0x18, R8 ;  /* 0x00000018ff087819 */ /* 0x000fe40000011608 */
[----:B------:R-:W-:Y:S01]  /*e4f0*/  LOP3.LUT R3, R3, 0xff, RZ, 0xc0, !PT ;  /* 0x000000ff03037812 */ /* 0x000fe200078ec0ff */
[----:B------:R1:W-:Y:S01]  /*e500*/  MUFU.EX2 R169, R9 ;  /* 0x0000000900a97308 */ /* 0x0003e20000000800 */
[----:B------:R-:W-:Y:S02]  /*e510*/  IMAD.MOV.U32 R210, RZ, RZ, R67 ;  /* 0x000000ffffd27224 */ /* 0x000fe400078e0043 */
[----:B------:R-:W-:Y:S01]  /*e520*/  IMAD.MOV.U32 R83, RZ, RZ, R66 ;  /* 0x000000ffff537224 */ /* 0x000fe200078e0042 */
[----:B------:R-:W-:Y:S01]  /*e530*/  PRMT R3, R3, 0x5410, R8 ;  /* 0x0000541003037816 */ /* 0x000fe20000000008 */
[----:B------:R-:W-:Y:S02]  /*e540*/  IMAD.MOV.U32 R82, RZ, RZ, R65 ;  /* 0x000000ffff527224 */ /* 0x000fe400078e0041 */
[----:B------:R-:W-:Y:S01]  /*e550*/  IMAD.MOV.U32 R115, RZ, RZ, R64 ;  /* 0x000000ffff737224 */ /* 0x000fe200078e0040 */
[----:B------:R-:W-:Y:S01]  /*e560*/  HMMA.16816.F32 R76, R4, R48, R76 ;  /* 0x00000030044c723c */ /* 0x000fe2000000184c */
[----:B-1----:R-:W-:-:S07]  /*e570*/  PRMT R9, R10, 0x5410, R2 ;  /* 0x000054100a097816 */ /* 0x002fce0000000002 */
[----:B------:R-:W-:Y:S01]  /*e580*/  HMMA.16816.F32 R64, R4, R40, R92 ;  /* 0x000000280440723c */ /* 0x000fe2000000185c */
[----:B------:R-:W-:-:S04]  /*e590*/  FFMA.FTZ R2, R151, c[0x0][0x23c], -R14 ;  /* 0x00008f0097027a23 */ /* 0x000fc8000001080e */
[----:B------:R1:W2:Y:S03]  /*e5a0*/  MUFU.EX2 R167, R2 ;  /* 0x0000000200a77308 */ /* 0x0002a60000000800 */
[C---:B------:R-:W-:Y:S08]  /*e5b0*/  HMMA.16816.F32 R88, R4.reuse, R50, R88 ;  /* 0x000000320458723c */ /* 0x040ff00000001858 */
[C---:B------:R-:W-:Y:S08]  /*e5c0*/  HMMA.16816.F32 R104, R4.reuse, R42, R104 ;  /* 0x0000002a0468723c */ /* 0x040ff00000001868 */
[----:B------:R-:W-:Y:S01]  /*e5d0*/  HMMA.16816.F32 R108, R4, R44, R108 ;  /* 0x0000002c046c723c */ /* 0x000fe2000000186c */
[----:B-1----:R-:W-:-:S07]  /*e5e0*/  HSET2.LE.AND R2, R9, R182, PT ;  /* 0x000000b609027233 */ /* 0x002fce0003803000 */
[C---:B------:R-:W-:Y:S08]  /*e5f0*/  HMMA.16816.F32 R120, R4.reuse, R46, R120 ;  /* 0x0000002e0478723c */ /* 0x040ff00000001878 */
[C---:B------:R-:W-:Y:S01]  /*e600*/  HMMA.16816.F32 R136, R4.reuse, R58, R136 ;  /* 0x0000003a0488723c */ /* 0x040fe20000001888 */
[----:B------:R-:W-:Y:S01]  /*e610*/  LOP3.LUT R8, R11, 0xff, RZ, 0xc0, !PT ;  /* 0x000000ff0b087812 */ /* 0x000fe200078ec0ff */
[----:B------:R-:W1:Y:S06]  /*e620*/  LDSM.16.MT88.4 R40, [R186+0x6800] ;  /* 0x00680000ba28783b */ /* 0x000e6c0000004200 */
[----:B------:R-:W-:Y:S01]  /*e630*/  HMMA.16816.F32 R92, R4, R56, R124 ;  /* 0x00000038045c723c */ /* 0x000fe2000000187c */
[----:B------:R-:W5:Y:S06]  /*e640*/  LDSM.16.MT88.4 R48, [R187+0x6800] ;  /* 0x00680000bb30783b */ /* 0x000f6c0000004200 */
[----:B------:R-:W-:Y:S01]  /*e650*/  SHF.R.U32.HI R4, RZ, 0x8, R15 ;  /* 0x00000008ff047819 */ /* 0x000fe2000001160f */
[----:B------:R-:W-:Y:S01]  /*e660*/  HSET2.LE.AND R5, R3, R182, PT ;  /* 0x000000b603057233 */ /* 0x000fe20003803000 */
[----:B---3--:R-:W-:-:S02]  /*e670*/  F2FP.PACK_AB R3, R172, R174 ;  /* 0x000000aeac03723e */ /* 0x008fc400000000ff */
[----:B------:R-:W-:Y:S02]  /*e680*/  PRMT R7, R17, 0x5410, R4 ;  /* 0x0000541011077816 */ /* 0x000fe40000000004 */
[----:B------:R-:W-:Y:S02]  /*e690*/  LOP3.LUT R4, R2, R3, RZ, 0xc0, !PT ;  /* 0x0000000302047212 */ /* 0x000fe400078ec0ff */
[----:B----4-:R-:W-:Y:S01]  /*e6a0*/  F2FP.PACK_AB R6, R168, R170 ;  /* 0x000000aaa806723e */ /* 0x010fe200000000ff */
[----:B------:R-:W-:Y:S01]  /*e6b0*/  HSET2.LE.AND R2, R7, R182, PT ;  /* 0x000000b607027233 */ /* 0x000fe20003803000 */
[----:B------:R-:W-:Y:S02]  /*e6c0*/  F2FP.PACK_AB R3, R171, R173 ;  /* 0x000000adab03723e */ /* 0x000fe400000000ff */
[----:B------:R-:W-:Y:S02]  /*e6d0*/  LOP3.LUT R5, R5, R6, RZ, 0xc0, !PT ;  /* 0x0000000605057212 */ /* 0x000fe400078ec0ff */
[----:B------:R-:W-:Y:S01]  /*e6e0*/  LOP3.LUT R6, R2, R3, RZ, 0xc0, !PT ;  /* 0x0000000302067212 */ /* 0x000fe200078ec0ff */
[----:B------:R-:W-:-:S04]  /*e6f0*/  FFMA.FTZ R2, R30, c[0x0][0x23c], -R0 ;  /* 0x00008f001e027a23 */ /* 0x000fc80000010800 */
[----:B------:R3:W-:Y:S01]  /*e700*/  MUFU.EX2 R162, R2 ;  /* 0x0000000200a27308 */ /* 0x0007e20000000800 */
[----:B------:R-:W-:Y:S02]  /*e710*/  PRMT R8, R8, 0x5410, R16 ;  /* 0x0000541008087816 */ /* 0x000fe40000000010 */
[----:B------:R-:W-:-:S03]  /*e720*/  LOP3.LUT R3, R29, UR7, R80, 0x96, !PT ;  /* 0x000000071d037c12 */ /* 0x000fc6000f8e9650 */
[----:B------:R-:W-:Y:S01]  /*e730*/  HSET2.LE.AND R7, R8, R182, PT ;  /* 0x000000b608077233 */ /* 0x000fe20003803000 */
[----:B---3--:R-:W-:-:S04]  /*e740*/  FFMA.FTZ R2, R33, c[0x0][0x23c], -R0 ;  /* 0x00008f0021027a23 */ /* 0x008fc80000010800 */
[----:B------:R3:W-:Y:S01]  /*e750*/  MUFU.EX2 R163, R2 ;  /* 0x0000000200a37308 */ /* 0x0007e20000000800 */
[----:B--2---:R-:W-:-:S04]  /*e760*/  F2FP.PACK_AB R8, R167, R169 ;  /* 0x000000a9a708723e */ /* 0x004fc800000000ff */
[----:B------:R-:W-:Y:S01]  /*e770*/  LOP3.LUT R7, R7, R8, RZ, 0xc0, !PT ;  /* 0x0000000807077212 */ /* 0x000fe200078ec0ff */
[----:B---3--:R-:W-:-:S04]  /*e780*/  FFMA.FTZ R2, R38, c[0x0][0x23c], -R0 ;  /* 0x00008f0026027a23 */ /* 0x008fc80000010800 */
[----:B------:R2:W-:Y:S01]  /*e790*/  MUFU.EX2 R164, R2 ;  /* 0x0000000200a47308 */ /* 0x0005e20000000800 */
[----:B------:R-:W-:Y:S01]  /*e7a0*/  IADD3 R8, R142, 0x1, RZ ;  /* 0x000000018e087810 */ /* 0x000fe20007ffe0ff */
[----:B------:R-:W-:-:S03]  /*e7b0*/  FFMA.FTZ R9, R39, c[0x0][0x23c], -R12 ;  /* 0x00008f0027097a23 */ /* 0x000fc6000001080c */
[----:B------:R-:W-:Y:S01]  /*e7c0*/  LOP3.LUT R18, R149, UR25, R8, 0x96, !PT ;  /* 0x0000001995127c12 */ /* 0x000fe2000f8e9608 */
[----:B--2---:R-:W-:-:S04]  /*e7d0*/  FFMA.FTZ R2, R35, c[0x0][0x23c], -R0 ;  /* 0x00008f0023027a23 */ /* 0x004fc80000010800 */
[----:B------:R2:W-:Y:S01]  /*e7e0*/  MUFU.EX2 R166, R2 ;  /* 0x0000000200a67308 */ /* 0x0005e20000000800 */
[----:B------:R-:W-:-:S07]  /*e7f0*/  IMAD.MOV.U32 R45, RZ, RZ, R159 ;  /* 0x000000ffff2d7224 */ /* 0x000fce00078e009f */
[----:B------:R3:W-:Y:S01]  /*e800*/  MUFU.EX2 R159, R9 ;  /* 0x00000009009f7308 */ /* 0x0007e20000000800 */
[----:B--2---:R-:W-:-:S05]  /*e810*/  IMAD.WIDE.U32 R2, R3, -0x2daee0ad, RZ ;  /* 0xd2511f5303027825 */ /* 0x004fca00078e00ff */
[----:B------:R-:W-:Y:S02]  /*e820*/  LOP3.LUT R8, R3, UR16, R112, 0x96, !PT ;  /* 0x0000001003087c12 */ /* 0x000fe4000f8e9670 */
[----:B------:R-:W-:Y:S01]  /*e830*/  LOP3.LUT R3, R2, 0xffff, RZ, 0xc0, !PT ;  /* 0x0000ffff02037812 */ /* 0x000fe200078ec0ff */
[----:B---3--:R-:W-:Y:S01]  /*e840*/  FFMA.FTZ R9, R52, c[0x0][0x23c], -R12 ;  /* 0x00008f0034097a23 */ /* 0x008fe2000001080c */
[----:B------:R-:W-:Y:S02]  /*e850*/  LOP3.LUT R11, R2, 0xff, RZ, 0xc0, !PT ;  /* 0x000000ff020b7812 */ /* 0x000fe400078ec0ff */
[----:B------:R-:W-:Y:S01]  /*e860*/  SHF.R.U32.HI R10, RZ, 0x8, R3 ;  /* 0x00000008ff0a7819 */ /* 0x000fe20000011603 */
[----:B------:R2:W-:Y:S01]  /*e870*/  MUFU.EX2 R160, R9 ;  /* 0x0000000900a07308 */ /* 0x0005e20000000800 */
[--C-:B------:R-:W-:Y:S02]  /*e880*/  SHF.R.U32.HI R3, RZ, 0x10, R2.reuse ;  /* 0x00000010ff037819 */ /* 0x100fe40000011602 */
[----:B------:R-:W-:Y:S01]  /*e890*/  SHF.R.U32.HI R16, RZ, 0x18, R2 ;  /* 0x00000018ff107819 */ /* 0x000fe20000011602 */
[----:B------:R-:W-:Y:S01]  /*e8a0*/  FFMA.FTZ R2, R53, c[0x0][0x23c], -R12 ;  /* 0x00008f0035027a23 */ /* 0x000fe2000001080c */
[----:B------:R-:W-:Y:S01]  /*e8b0*/  PRMT R17, R11, 0x5410, R10 ;  /* 0x000054100b117816 */ /* 0x000fe2000000000a */
[----:B------:R-:W-:-:S02]  /*e8c0*/  IMAD.MOV.U32 R44, RZ, RZ, R158 ;  /* 0x000000ffff2c7224 */ /* 0x000fc400078e009e */
[----:B------:R3:W-:Y:S01]  /*e8d0*/  MUFU.EX2 R161, R2 ;  /* 0x0000000200a17308 */ /* 0x0007e20000000800 */
[----:B------:R-:W-:Y:S01]  /*e8e0*/  LOP3.LUT R10, R3, 0xff, RZ, 0xc0, !PT ;  /* 0x000000ff030a7812 */ /* 0x000fe200078ec0ff */
[----:B--2---:R-:W-:Y:S01]  /*e8f0*/  FFMA.FTZ R9, R54, c[0x0][0x23c], -R12 ;  /* 0x00008f0036097a23 */ /* 0x004fe2000001080c */
[----:B------:R-:W-:-:S05]  /*e900*/  LOP3.LUT R3, R8, 0xffff, RZ, 0xc0, !PT ;  /* 0x0000ffff08037812 */ /* 0x000fca00078ec0ff */
[----:B------:R2:W4:Y:S01]  /*e910*/  MUFU.EX2 R158, R9 ;  /* 0x00000009009e7308 */ /* 0x0005220000000800 */
[--C-:B---3--:R-:W-:Y:S02]  /*e920*/  SHF.R.U32.HI R2, RZ, 0x10, R8.reuse ;  /* 0x00000010ff027819 */ /* 0x108fe40000011608 */
[----:B------:R-:W-:Y:S02]  /*e930*/  LOP3.LUT R15, R8, 0xff, RZ, 0xc0, !PT ;  /* 0x000000ff080f7812 */ /* 0x000fe400078ec0ff */
[----:B------:R-:W-:Y:S02]  /*e940*/  SHF.R.U32.HI R11, RZ, 0x18, R8 ;  /* 0x00000018ff0b7819 */ /* 0x000fe40000011608 */
[----:B------:R-:W-:Y:S02]  /*e950*/  SHF.R.U32.HI R3, RZ, 0x8, R3 ;  /* 0x00000008ff037819 */ /* 0x000fe40000011603 */
[----:B------:R-:W-:Y:S02]  /*e960*/  LOP3.LUT R2, R2, 0xff, RZ, 0xc0, !PT ;  /* 0x000000ff02027812 */ /* 0x000fe400078ec0ff */
[----:B------:R-:W-:-:S02]  /*e970*/  PRMT R8, R10, 0x5410, R16 ;  /* 0x000054100a087816 */ /* 0x000fc40000000010 */
[----:B--2---:R-:W-:Y:S02]  /*e980*/  PRMT R9, R15, 0x5410, R3 ;  /* 0x000054100f097816 */ /* 0x004fe40000000003 */
[----:B------:R-:W-:Y:S01]  /*e990*/  PRMT R10, R2, 0x5410, R11 ;  /* 0x00005410020a7816 */ /* 0x000fe2000000000b */
[----:B------:R-:W-:Y:S01]  /*e9a0*/  IMAD.MOV.U32 R73, RZ, RZ, R115 ;  /* 0x000000ffff497224 */ /* 0x000fe200078e0073 */
[----:B------:R-:W-:Y:S01]  /*e9b0*/  HMMA.16816.F32 R84, R4, R26, R84 ;  /* 0x0000001a0454723c */ /* 0x000fe20000001854 */
[----:B------:R-:W-:Y:S02]  /*e9c0*/  IMAD.MOV.U32 R74, RZ, RZ, R82 ;  /* 0x000000ffff4a7224 */ /* 0x000fe400078e0052 */
[----:B------:R-:W-:Y:S01]  /*e9d0*/  IMAD.MOV.U32 R221, RZ, RZ, R83 ;  /* 0x000000ffffdd7224 */ /* 0x000fe200078e0053 */
[----:B------:R-:W-:Y:S01]  /*e9e0*/  HSET2.LE.AND R10, R10, R182, PT ;  /* 0x000000b60a0a7233 */ /* 0x000fe20003803000 */
[----:B------:R-:W-:-:S03]  /*e9f0*/  IMAD.WIDE.U32 R2, R18, -0x326172a9, RZ ;  /* 0xcd9e8d5712027825 */ /* 0x000fc600078e00ff */
[----:B------:R-:W-:Y:S01]  /*ea00*/  HMMA.16816.F32 R80, R4, R24, R228 ;  /* 0x000000180450723c */ /* 0x000fe200000018e4 */
[----:B----4-:R-:W-:-:S07]  /*ea10*/  F2FP.PACK_AB R11, R158, R159 ;  /* 0x0000009f9e0b723e */ /* 0x010fce00000000ff */
[C---:B------:R-:W-:Y:S08]  /*ea20*/  HMMA.16816.F32 R96, R4.reuse, R20, R96 ;  /* 0x000000140460723c */ /* 0x040ff00000001860 */
[C---:B------:R-:W-:Y:S08]  /*ea30*/  HMMA.16816.F32 R100, R4.reuse, R22, R100 ;  /* 0x000000160464723c */ /* 0x040ff00000001864 */
[C---:B-1----:R-:W-:Y:S08]  /*ea40*/  HMMA.16816.F32 R112, R4.reuse, R40, R232 ;  /* 0x000000280470723c */ /* 0x042ff000000018e8 */
[C---:B------:R-:W-:Y:S08]  /*ea50*/  HMMA.16816.F32 R116, R4.reuse, R42, R116 ;  /* 0x0000002a0474723c */ /* 0x040ff00000001874 */
[C---:B-----5:R-:W-:Y:S08]  /*ea60*/  HMMA.16816.F32 R148, R4.reuse, R48, R236 ;  /* 0x000000300494723c */ /* 0x060ff000000018ec */
[----:B------:R-:W-:Y:S07]  /*ea70*/  HMMA.16816.F32 R144, R4, R50, R132 ;  /* 0x000000320490723c */ /* 0x000fee0000001884 */
[--C-:B------:R-:W-:Y:S01]  /*ea80*/  HSET2.LE.AND R6, R17, R182.reuse, PT ;  /* 0x000000b611067233 */ /* 0x100fe20003803000 */
[----:B------:R-:W-:Y:S01]  /*ea90*/  F2FP.PACK_AB R4, R166, R164 ;  /* 0x000000a4a604723e */ /* 0x000fe200000000ff */
[--C-:B------:R-:W-:Y:S01]  /*eaa0*/  HSET2.LE.AND R7, R8, R182.reuse, PT ;  /* 0x000000b608077233 */ /* 0x100fe20003803000 */
[----:B------:R-:W-:Y:S01]  /*eab0*/  F2FP.PACK_AB R5, R161, R160 ;  /* 0x000000a0a105723e */ /* 0x000fe200000000ff */
[----:B------:R-:W-:Y:S01]  /*eac0*/  HSET2.LE.AND R8, R9, R182, PT ;  /* 0x000000b609087233 */ /* 0x000fe20003803000 */
[----:B------:R-:W-:-:S02]  /*ead0*/  F2FP.PACK_AB R9, R163, R162 ;  /* 0x000000a2a309723e */ /* 0x000fc400000000ff */
[----:B------:R-:W-:Y:S02]  /*eae0*/  LOP3.LUT R6, R6, R4, RZ, 0xc0, !PT ;  /* 0x0000000406067212 */ /* 0x000fe400078ec0ff */
[----:B------:R-:W-:Y:S02]  /*eaf0*/  LOP3.LUT R7, R7, R5, RZ, 0xc0, !PT ;  /* 0x0000000507077212 */ /* 0x000fe400078ec0ff */
[----:B------:R-:W-:Y:S02]  /*eb00*/  LOP3.LUT R4, R8, R9, RZ, 0xc0, !PT ;  /* 0x0000000908047212 */ /* 0x000fe400078ec0ff */
[----:B------:R-:W-:Y:S02]  /*eb10*/  LOP3.LUT R5, R10, R11, RZ, 0xc0, !PT ;  /* 0x0000000b0a057212 */ /* 0x000fe400078ec0ff */
[----:B------:R-:W-:Y:S02]  /*eb20*/  LOP3.LUT R10, R3, UR15, R44, 0x96, !PT ;  /* 0x0000000f030a7c12 */ /* 0x000fe4000f8e962c */
[----:B------:R-:W-:-:S03]  /*eb30*/  LOP3.LUT R8, R37, UR13, R2, 0x96, !PT ;  /* 0x0000000d25087c12 */ /* 0x000fc6000f8e9602 */
[----:B------:R-:W-:-:S04]  /*eb40*/  IMAD.WIDE.U32 R10, R10, -0x2daee0ad, RZ ;  /* 0xd2511f530a0a7825 */ /* 0x000fc800078e00ff */
[----:B------:R-:W-:Y:S01]  /*eb50*/  IMAD.WIDE.U32 R8, R8, -0x2daee0ad, RZ ;  /* 0xd2511f5308087825 */ /* 0x000fe200078e00ff */
[----:B------:R-:W-:-:S04]  /*eb60*/  LOP3.LUT R11, R11, UR12, R60, 0x96, !PT ;  /* 0x0000000c0b0b7c12 */ /* 0x000fc8000f8e963c */
[----:B------:R-:W-:Y:S01]  /*eb70*/  LOP3.LUT R16, R9, UR10, R10, 0x96, !PT ;  /* 0x0000000a09107c12 */ /* 0x000fe2000f8e960a */
[----:B------:R-:W-:Y:S01]  /*eb80*/  FFMA.FTZ R15, R152, c[0x0][0x23c], -R13 ;  /* 0x00008f00980f7a23 */ /* 0x000fe2000001080d */
[----:B------:R-:W-:Y:S01]  /*eb90*/  LOP3.LUT R3, R3, UR15, R222, 0x96, !PT ;  /* 0x0000000f03037c12 */ /* 0x000fe2000f8e96de */
[----:B------:R-:W-:-:S04]  /*eba0*/  IMAD.WIDE.U32 R10, R11, -0x326172a9, RZ ;  /* 0xcd9e8d570b0a7825 */ /* 0x000fc800078e00ff */
[----:B------:R-:W-:Y:S01]  /*ebb0*/  IMAD.WIDE.U32 R44, R16, -0x326172a9, RZ ;  /* 0xcd9e8d57102c7825 */ /* 0x000fe200078e00ff */
[----:B------:R-:W-:-:S03]  /*ebc0*/  LOP3.LUT R16, R241, UR13, R2, 0x96, !PT ;  /* 0x0000000df1107c12 */ /* 0x000fc6000f8e9602 */
[----:B------:R-:W-:Y:S02]  /*ebd0*/  FFMA.FTZ R9, R153, c[0x0][0x23c], -R13 ;  /* 0x00008f0099097a23 */ /* 0x000fe4000001080d */
[----:B------:R-:W-:Y:S01]  /*ebe0*/  IMAD.MOV.U32 R239, RZ, RZ, R155 ;  /* 0x000000ffffef7224 */ /* 0x000fe200078e009b */
[----:B------:R-:W-:Y:S01]  /*ebf0*/  LOP3.LUT R2, R11, UR11, R36, 0x96, !PT ;  /* 0x0000000b0b027c12 */ /* 0x000fe2000f8e9624 */
[----:B------:R1:W-:Y:S01]  /*ec00*/  MUFU.EX2 R155, R15 ;  /* 0x0000000f009b7308 */ /* 0x0003e20000000800 */
[----:B------:R-:W-:-:S07]  /*ec10*/  IMAD.WIDE.U32 R46, R16, -0x2daee0ad, RZ ;  /* 0xd2511f53102e7825 */ /* 0x000fce00078e00ff */
[----:B------:R2:W3:Y:S01]  /*ec20*/  MUFU.EX2 R127, R9 ;  /* 0x00000009007f7308 */ /* 0x0004e20000000800 */
[----:B-1----:R-:W-:Y:S01]  /*ec30*/  LOP3.LUT R15, R45, UR9, R10, 0x96, !PT ;  /* 0x000000092d0f7c12 */ /* 0x002fe2000f8e960a */
[----:B------:R-:W-:-:S04]  /*ec40*/  IMAD.WIDE.U32 R10, R3, -0x2daee0ad, RZ ;  /* 0xd2511f53030a7825 */ /* 0x000fc800078e00ff */
[----:B--2---:R-:W-:Y:S02]  /*ec50*/  FFMA.FTZ R9, R183, c[0x0][0x23c], -R13 ;  /* 0x00008f00b7097a23 */ /* 0x004fe4000001080d */
[----:B------:R-:W-:Y:S02]  /*ec60*/  IMAD.WIDE.U32 R2, R2, -0x2daee0ad, RZ ;  /* 0xd2511f5302027825 */ /* 0x000fe400078e00ff */
[----:B------:R1:W-:Y:S02]  /*ec70*/  MUFU.EX2 R153, R9 ;  /* 0x0000000900997308 */ /* 0x0003e40000000800 */
[----:B------:R-:W-:Y:S01]  /*ec80*/  IMAD.WIDE.U32 R38, R15, -0x2daee0ad, RZ ;  /* 0xd2511f530f267825 */ /* 0x000fe200078e00ff */
[----:B------:R-:W-:Y:S02]  /*ec90*/  LOP3.LUT R3, R3, UR8, R8, 0x96, !PT ;  /* 0x0000000803037c12 */ /* 0x000fe4000f8e9608 */
[----:B------:R-:W-:Y:S02]  /*eca0*/  LOP3.LUT R10, R47, UR10, R10, 0x96, !PT ;  /* 0x0000000a2f0a7c12 */ /* 0x000fe4000f8e960a */
[----:B------:R-:W-:-:S02]  /*ecb0*/  LOP3.LUT R2, R39, UR6, R2, 0x96, !PT ;  /* 0x0000000627027c12 */ /* 0x000fc4000f8e9602 */
[----:B-1----:R-:W-:-:S05]  /*ecc0*/  LOP3.LUT R9, R11, UR12, R31, 0x96, !PT ;  /* 0x0000000c0b097c12 */ /* 0x002fca000f8e961f */
[----:B------:R-:W-:-:S04]  /*ecd0*/  IMAD.WIDE.U32 R8, R9, -0x326172a9, RZ ;  /* 0xcd9e8d5709087825 */ /* 0x000fc800078e00ff */
[----:B------:R-:W-:Y:S01]  /*ece0*/  IMAD.MOV.U32 R229, RZ, RZ, R210 ;  /* 0x000000ffffe57224 */ /* 0x000fe200078e00d2 */
[----:B------:R-:W-:Y:S01]  /*ecf0*/  LOP3.LUT R29, R9, UR11, R240, 0x96, !PT ;  /* 0x0000000b091d7c12 */ /* 0x000fe2000f8e96f0 */
[----:B------:R-:W-:Y:S02]  /*ed00*/  IMAD.MOV.U32 R228, RZ, RZ, R211 ;  /* 0x000000ffffe47224 */ /* 0x000fe400078e00d3 */
[----:B------:R-:W-:-:S04]  /*ed10*/  IMAD.WIDE.U32 R210, R10, -0x326172a9, RZ ;  /* 0xcd9e8d570ad27825 */ /* 0x000fc800078e00ff */
[----:B------:R-:W-:Y:S02]  /*ed20*/  FFMA.FTZ R9, R227, c[0x0][0x23c], -R14 ;  /* 0x00008f00e3097a23 */ /* 0x000fe4000001080e */
[----:B------:R-:W-:-:S04]  /*ed30*/  IMAD.WIDE.U32 R36, R3, -0x326172a9, RZ ;  /* 0xcd9e8d5703247825 */ /* 0x000fc800078e00ff */
[----:B------:R-:W-:Y:S01]  /*ed40*/  IMAD.WIDE.U32 R2, R2, -0x326172a9, RZ ;  /* 0xcd9e8d5702027825 */ /* 0x000fe200078e00ff */
[----:B------:R1:W-:Y:S01]  /*ed50*/  MUFU.EX2 R126, R9 ;  /* 0x00000009007e7308 */ /* 0x0003e20000000800 */
[----:B------:R-:W-:-:S03]  /*ed60*/  LOP3.LUT R28, R211, UR9, R8, 0x96, !PT ;  /* 0x00000009d31c7c12 */ /* 0x000fc6000f8e9608 */
[----:B------:R-:W-:Y:S02]  /*ed70*/  LOP3.LUT R8, R3, UR17, R36, 0x96, !PT ;  /* 0x0000001103087c12 */ /* 0x000fe4000f8e9624 */
[----:B------:R-:W-:Y:S01]  /*ed80*/  LOP3.LUT R3, R2, 0xffff, RZ, 0xc0, !PT ;  /* 0x0000ffff02037812 */ /* 0x000fe200078ec0ff */
[----:B------:R-:W-:Y:S01]  /*ed90*/  FFMA.FTZ R11, R224, c[0x0][0x23c], -R13 ;  /* 0x00008f00e00b7a23 */ /* 0x000fe2000001080d */
[----:B------:R-:W-:Y:S01]  /*eda0*/  LOP3.LUT R17, R8, 0xff, RZ, 0xc0, !PT ;  /* 0x000000ff08117812 */ /* 0x000fe200078ec0ff */
[----:B-1----:R-:W-:-:S04]  /*edb0*/  FFMA.FTZ R9, R242, c[0x0][0x23c], -R14 ;  /* 0x00008f00f2097a23 */ /* 0x002fc8000001080e */
[----:B------:R1:W2:Y:S01]  /*edc0*/  MUFU.EX2 R125, R9 ;  /* 0x00000009007d7308 */ /* 0x0002a20000000800 */
[--C-:B------:R-:W-:Y:S02]  /*edd0*/  SHF.R.U32.HI R10, RZ, 0x10, R8.reuse ;  /* 0x00000010ff0a7819 */ /* 0x100fe40000011608 */
[----:B------:R-:W-:Y:S02]  /*ede0*/  SHF.R.U32.HI R16, RZ, 0x18, R8 ;  /* 0x00000018ff107819 */ /* 0x000fe40000011608 */
[----:B------:R-:W-:Y:S02]  /*edf0*/  LOP3.LUT R15, R2, 0xff, RZ, 0xc0, !PT ;  /* 0x000000ff020f7812 */ /* 0x000fe400078ec0ff */
[----:B------:R-:W-:Y:S01]  /*ee00*/  SHF.R.U32.HI R3, RZ, 0x8, R3 ;  /* 0x00000008ff037819 */ /* 0x000fe20000011603 */
[----:B------:R-:W-:Y:S01]  /*ee10*/  IMAD.MOV.U32 R235, RZ, RZ, R19 ;  /* 0x000000ffffeb7224 */ /* 0x000fe200078e0013 */
[----:B------:R-:W-:Y:S02]  /*ee20*/  SHF.R.U32.HI R19, RZ, 0x10, R2 ;  /* 0x00000010ff137819 */ /* 0x000fe40000011602 */
[----:B-1----:R-:W-:-:S04]  /*ee30*/  LOP3.LUT R9, R8, 0xffff, RZ, 0xc0, !PT ;  /* 0x0000ffff08097812 */ /* 0x002fc800078ec0ff */
[----:B------:R-:W-:Y:S01]  /*ee40*/  SHF.R.U32.HI R8, RZ, 0x8, R9 ;  /* 0x00000008ff087819 */ /* 0x000fe20000011609 */
[----:B------:R-:W1:Y:S01]  /*ee50*/  MUFU.EX2 R152, R11 ;  /* 0x0000000b00987308 */ /* 0x000e620000000800 */
[----:B------:R-:W-:Y:S02]  /*ee60*/  SHF.R.U32.HI R18, RZ, 0x18, R2 ;  /* 0x00000018ff127819 */ /* 0x000fe40000011602 */
[----:B------:R-:W-:Y:S01]  /*ee70*/  PRMT R15, R15, 0x5410, R3 ;  /* 0x000054100f0f7816 */ /* 0x000fe20000000003 */
[----:B------:R-:W-:Y:S01]  /*ee80*/  FFMA.FTZ R3, R226, c[0x0][0x23c], -R14 ;  /* 0x00008f00e2037a23 */ /* 0x000fe2000001080e */
[----:B------:R-:W-:Y:S01]  /*ee90*/  PRMT R2, R17, 0x5410, R8 ;  /* 0x0000541011027816 */ /* 0x000fe20000000008 */
[----:B------:R-:W-:Y:S01]  /*eea0*/  FFMA.FTZ R8, R128, c[0x0][0x23c], -R0 ;  /* 0x00008f0080087a23 */ /* 0x000fe20000010800 */
[----:B------:R-:W-:Y:S01]  /*eeb0*/  LOP3.LUT R9, R10, 0xff, RZ, 0xc0, !PT ;  /* 0x000000ff0a097812 */ /* 0x000fe200078ec0ff */
[----:B------:R3:W-:Y:S02]  /*eec0*/  MUFU.EX2 R142, R3 ;  /* 0x00000003008e7308 */ /* 0x0007e40000000800 */
[----:B------:R-:W-:Y:S01]  /*eed0*/  HSET2.LE.AND R2, R2, R182, PT ;  /* 0x000000b602027233 */ /* 0x000fe20003803000 */
[----:B------:R-:W-:-:S05]  /*eee0*/  PRMT R9, R9, 0x5410, R16 ;  /* 0x0000541009097816 */ /* 0x000fca0000000010 */
[----:B------:R4:W-:Y:S01]  /*eef0*/  MUFU.EX2 R124, R8 ;  /* 0x00000008007c7308 */ /* 0x0009e20000000800 */
[----:B---3--:R-:W-:Y:S01]  /*ef00*/  F2FP.PACK_AB R3, R127, R155 ;  /* 0x0000009b7f03723e */ /* 0x008fe200000000ff */
[----:B------:R-:W-:Y:S01]  /*ef10*/  IMAD.MOV.U32 R231, RZ, RZ, R74 ;  /* 0x000000ffffe77224 */ /* 0x000fe200078e004a */
[--C-:B------:R-:W-:Y:S01]  /*ef20*/  HSET2.LE.AND R9, R9, R182.reuse, PT ;  /* 0x000000b609097233 */ /* 0x100fe20003803000 */
[----:B------:R-:W-:Y:S01]  /*ef30*/  FFMA.FTZ R11, R225, c[0x0][0x23c], -R14 ;  /* 0x00008f00e10b7a23 */ /* 0x000fe2000001080e */
[----:B----4-:R-:W-:Y:S01]  /*ef40*/  LOP3.LUT R8, R2, R3, RZ, 0xc0, !PT ;  /* 0x0000000302087212 */ /* 0x010fe200078ec0ff */
[----:B------:R-:W-:Y:S01]  /*ef50*/  FFMA.FTZ R3, R129, c[0x0][0x23c], -R0 ;  /* 0x00008f0081037a23 */ /* 0x000fe20000010800 */
[----:B--2---:R-:W-:Y:S01]  /*ef60*/  F2FP.PACK_AB R10, R125, R126 ;  /* 0x0000007e7d0a723e */ /* 0x004fe200000000ff */
[----:B------:R-:W-:Y:S02]  /*ef70*/  HSET2.LE.AND R2, R15, R182, PT ;  /* 0x000000b60f027233 */ /* 0x000fe40003803000 */
[----:B------:R1:W-:Y:S01]  /*ef80*/  MUFU.EX2 R74, R3 ;  /* 0x00000003004a7308 */ /* 0x0003e20000000800 */
[----:B------:R-:W-:Y:S01]  /*ef90*/  IMAD.MOV.U32 R232, RZ, RZ, R143 ;  /* 0x000000ffffe87224 */ /* 0x000fe200078e008f */
[----:B------:R-:W-:Y:S01]  /*efa0*/  LOP3.LUT R9, R9, R10, RZ, 0xc0, !PT ;  /* 0x0000000a09097212 */ /* 0x000fe200078ec0ff */
[C---:B------:R-:W-:Y:S05]  /*efb0*/  HMMA.16816.F32 R52, R4.reuse, R48, R92 ;  /* 0x000000300434723c */ /* 0x040fea000000185c */
[----:B------:R2:W3:Y:S03]  /*efc0*/  MUFU.EX2 R143, R11 ;  /* 0x0000000b008f7308 */ /* 0x0004e60000000800 */
[----:B------:R-:W-:Y:S01]  /*efd0*/  HMMA.16816.F32 R48, R4, R50, R136 ;  /* 0x000000320430723c */ /* 0x000fe20000001888 */
[----:B-1----:R-:W-:-:S06]  /*efe0*/  F2FP.PACK_AB R3, R152, R153 ;  /* 0x000000999803723e */ /* 0x002fcc00000000ff */
[----:B------:R-:W-:Y:S01]  /*eff0*/  IMAD.WIDE.U32 R136, R28, -0x2daee0ad, RZ ;  /* 0xd2511f531c887825 */ /* 0x000fe200078e00ff */
[----:B------:R-:W-:Y:S01]  /*f000*/  LOP3.LUT R10, R2, R3, RZ, 0xc0, !PT ;  /* 0x00000003020a7212 */ /* 0x000fe200078ec0ff */
[C---:B------:R-:W-:Y:S02]  /*f010*/  HMMA.16816.F32 R56, R4.reuse, R40, R108 ;  /* 0x000000280438723c */ /* 0x040fe4000000186c */
[----:B------:R-:W-:Y:S01]  /*f020*/  IMAD.WIDE.U32 R2, R29, -0x2daee0ad, RZ ;  /* 0xd2511f531d027825 */ /* 0x000fe200078e00ff */
[----:B--2---:R-:W-:Y:S01]  /*f030*/  LOP3.LUT R11, R19, 0xff, RZ, 0xc0, !PT ;  /* 0x000000ff130b7812 */ /* 0x004fe200078ec0ff */
[----:B------:R-:W-:Y:S04]  /*f040*/  LDSM.16.MT88.4 R28, [R187+0x7000] ;  /* 0x00700000bb1c783b */ /* 0x000fe80000004200 */
[----:B------:R-:W-:Y:S01]  /*f050*/  HMMA.16816.F32 R132, R4, R24, R76 ;  /* 0x000000180484723c */ /* 0x000fe2000000184c */
[----:B------:R-:W-:-:S07]  /*f060*/  LOP3.LUT R2, R137, UR6, R2, 0x96, !PT ;  /* 0x0000000689027c12 */ /* 0x000fce000f8e9602 */
[----:B------:R-:W-:Y:S01]  /*f070*/  HMMA.16816.F32 R88, R4, R26, R88 ;  /* 0x0000001a0458723c */ /* 0x000fe20000001858 */
[----:B------:R-:W-:-:S07]  /*f080*/  PRMT R11, R11, 0x5410, R18 ;  /* 0x000054100b0b7816 */ /* 0x000fce0000000012 */
[C---:B------:R-:W-:Y:S08]  /*f090*/  HMMA.16816.F32 R64, R4.reuse, R20, R64 ;  /* 0x000000140440723c */ /* 0x040ff00000001840 */
[C---:B------:R-:W-:Y:S08]  /*f0a0*/  HMMA.16816.F32 R60, R4.reuse, R22, R104 ;  /* 0x00000016043c723c */ /* 0x040ff00000001868 */
[----:B------:R-:W-:Y:S01]  /*f0b0*/  HMMA.16816.F32 R40, R4, R42, R120 ;  /* 0x0000002a0428723c */ /* 0x000fe20000001878 */
[----:B------:R-:W-:Y:S01]  /*f0c0*/  HSET2.LE.AND R11, R11, R182, PT ;  /* 0x000000b60b0b7233 */ /* 0x000fe20003803000 */
[----:B------:R-:W-:Y:S01]  /*f0d0*/  IMAD.MOV.U32 R234, RZ, RZ, R34 ;  /* 0x000000ffffea7224 */ /* 0x000fe200078e0022 */
[----:B---3--:R-:W-:Y:S01]  /*f0e0*/  F2FP.PACK_AB R15, R142, R143 ;  /* 0x0000008f8e0f723e */ /* 0x008fe200000000ff */
[----:B------:R-:W-:Y:S01]  /*f0f0*/  IMAD.MOV.U32 R233, RZ, RZ, R32 ;  /* 0x000000ffffe97224 */ /* 0x000fe200078e0020 */
[----:B------:R-:W-:Y:S02]  /*f100*/  LDSM.16.MT88.4 R24, [R188+0x7000] ;  /* 0x00700000bc18783b */ /* 0x000fe40000004200 */
[----:B------:R-:W-:-:S02]  /*f110*/  FFMA.FTZ R4, R131, c[0x0][0x23c], -R0 ;  /* 0x00008f0083047a23 */ /* 0x000fc40000010800 */
[----:B------:R-:W-:Y:S01]  /*f120*/  FFMA.FTZ R5, R156, c[0x0][0x23c], -R12 ;  /* 0x00008f009c057a23 */ /* 0x000fe2000001080c */
[----:B------:R-:W1:Y:S01]  /*f130*/  LDSM.16.MT88.4 R32, [R185+0x7000] ;  /* 0x00700000b920783b */ /* 0x000e620000004200 */
[----:B------:R2:W-:Y:S01]  /*f140*/  MUFU.EX2 R68, R4 ;  /* 0x0000000400447308 */ /* 0x0005e20000000800 */
[----:B------:R-:W-:Y:S01]  /*f150*/  FFMA.FTZ R16, R130, c[0x0][0x23c], -R0 ;  /* 0x00008f0082107a23 */ /* 0x000fe20000010800 */
[----:B------:R-:W-:Y:S01]  /*f160*/  LOP3.LUT R11, R11, R15, RZ, 0xc0, !PT ;  /* 0x0000000f0b0b7212 */ /* 0x000fe200078ec0ff */
[----:B------:R-:W-:Y:S01]  /*f170*/  IMAD.MOV.U32 R230, RZ, RZ, R73 ;  /* 0x000000ffffe67224 */ /* 0x000fe200078e0049 */
[----:B------:R-:W3:Y:S04]  /*f180*/  LDSM.16.MT88.4 R20, [R186+0x7000] ;  /* 0x00700000ba14783b */ /* 0x000ee80000004200 */
[----:B------:R4:W-:Y:S01]  /*f190*/  MUFU.EX2 R45, R5 ;  /* 0x00000005002d7308 */ /* 0x0009e20000000800 */
[----:B------:R-:W-:Y:S04]  /*f1a0*/  LDSM.16.MT88.4 R104, [R188+0x7800] ;  /* 0x00780000bc68783b */ /* 0x000fe80000004200 */
[----:B------:R-:W-:Y:S01]  /*f1b0*/  LDSM.16.MT88.4 R120, [R186+0x7800] ;  /* 0x00780000ba78783b */ /* 0x000fe20000004200 */
[----:B--2---:R-:W-:Y:S01]  /*f1c0*/  LOP3.LUT R4, R3, UR8, R46, 0x96, !PT ;  /* 0x0000000803047c12 */ /* 0x004fe2000f8e962e */
[----:B------:R-:W-:-:S04]  /*f1d0*/  IMAD.WIDE.U32 R2, R2, -0x326172a9, RZ ;  /* 0xcd9e8d5702027825 */ /* 0x000fc800078e00ff */
[----:B------:R-:W-:Y:S01]  /*f1e0*/  IMAD.WIDE.U32 R18, R4, -0x326172a9, RZ ;  /* 0xcd9e8d5704127825 */ /* 0x000fe200078e00ff */
[----:B------:R-:W-:Y:S02]  /*f1f0*/  SHF.R.U32.HI R6, RZ, 0x10, R2 ;  /* 0x00000010ff067819 */ /* 0x000fe40000011602 */
[----:B----4-:R-:W-:Y:S01]  /*f200*/  LOP3.LUT R5, R2, 0xffff, RZ, 0xc0, !PT ;  /* 0x0000ffff02057812 */ /* 0x010fe200078ec0ff */
[----:B------:R-:W-:Y:S01]  /*f210*/  FFMA.FTZ R4, R154, c[0x0][0x23c], -R12 ;  /* 0x00008f009a047a23 */ /* 0x000fe2000001080c */
[----:B------:R-:W-:Y:S01]  /*f220*/  LOP3.LUT R15, R2, 0xff, RZ, 0xc0, !PT ;  /* 0x000000ff020f7812 */ /* 0x000fe200078ec0ff */
[----:B------:R2:W4:Y:S01]  /*f230*/  MUFU.EX2 R73, R16 ;  /* 0x0000001000497308 */ /* 0x0005220000000800 */
[----:B------:R-:W-:Y:S02]  /*f240*/  SHF.R.U32.HI R5, RZ, 0x8, R5 ;  /* 0x00000008ff057819 */ /* 0x000fe40000011605 */
[----:B------:R-:W-:Y:S02]  /*f250*/  SHF.R.U32.HI R7, RZ, 0x18, R2 ;  /* 0x00000018ff077819 */ /* 0x000fe40000011602 */
[----:B------:R-:W-:-:S03]  /*f260*/  LOP3.LUT R2, R3, UR17, R18, 0x96, !PT ;  /* 0x0000001103027c12 */ /* 0x000fc6000f8e9612 */
[----:B------:R5:W-:Y:S01]  /*f270*/  MUFU.EX2 R47, R4 ;  /* 0x00000004002f7308 */ /* 0x000be20000000800 */
[----:B------:R-:W-:Y:S01]  /*f280*/  FFMA.FTZ R3, R157, c[0x0][0x23c], -R12 ;  /* 0x00008f009d037a23 */ /* 0x000fe2000001080c */
[----:B--2---:R-:W-:-:S06]  /*f290*/  PRMT R16, R15, 0x5410, R5 ;  /* 0x000054100f107816 */ /* 0x004fcc0000000005 */
[----:B------:R2:W1:Y:S01]  /*f2a0*/  MUFU.EX2 R46, R3 ;  /* 0x00000003002e7308 */ /* 0x0004620000000800 */
[----:B------:R-:W-:Y:S02]  /*f2b0*/  LOP3.LUT R5, R2, 0xffff, RZ, 0xc0, !PT ;  /* 0x0000ffff02057812 */ /* 0x000fe400078ec0ff */
[----:B-----5:R-:W-:-:S04]  /*f2c0*/  LOP3.LUT R4, R6, 0xff, RZ, 0xc0, !PT ;  /* 0x000000ff06047812 */ /* 0x020fc800078ec0ff */
[----:B------:R-:W-:Y:S01]  /*f2d0*/  PRMT R17, R4, 0x5410, R7 ;  /* 0x0000541004117816 */ /* 0x000fe20000000007 */
[----:B------:R-:W-:Y:S01]  /*f2e0*/  FFMA.FTZ R7, R165, c[0x0][0x23c], -R12 ;  /* 0x00008f00a5077a23 */ /* 0x000fe2000001080c */
[--C-:B------:R-:W-:Y:S02]  /*f2f0*/  SHF.R.U32.HI R4, RZ, 0x10, R2.reuse ;  /* 0x00000010ff047819 */ /* 0x100fe40000011602 */
[----:B------:R-:W-:Y:S01]  /*f300*/  SHF.R.U32.HI R6, RZ, 0x8, R5 ;  /* 0x00000008ff067819 */ /* 0x000fe20000011605 */
[----:B------:R5:W3:Y:S01]  /*f310*/  MUFU.EX2 R39, R7 ;  /* 0x0000000700277308 */ /* 0x000ae20000000800 */
[----:B------:R-:W-:Y:S02]  /*f320*/  LOP3.LUT R5, R2, 0xff, RZ, 0xc0, !PT ;  /* 0x000000ff02057812 */ /* 0x000fe400078ec0ff */
[----:B--2---:R-:W-:Y:S02]  /*f330*/  SHF.R.U32.HI R3, RZ, 0x18, R2 ;  /* 0x00000018ff037819 */ /* 0x004fe40000011602 */
[----:B------:R-:W-:-:S02]  /*f340*/  LOP3.LUT R2, R4, 0xff, RZ, 0xc0, !PT ;  /* 0x000000ff04027812 */ /* 0x000fc400078ec0ff */
[----:B------:R-:W-:Y:S02]  /*f350*/  PRMT R15, R5, 0x5410, R6 ;  /* 0x00005410050f7816 */ /* 0x000fe40000000006 */
[----:B------:R-:W-:Y:S01]  /*f360*/  PRMT R5, R2, 0x5410, R3 ;  /* 0x0000541002057816 */ /* 0x000fe20000000003 */
[--C-:B------:R-:W-:Y:S01]  /*f370*/  HSET2.LE.AND R2, R16, R182.reuse, PT ;  /* 0x000000b610027233 */ /* 0x100fe20003803000 */
[----:B----4-:R-:W-:Y:S02]  /*f380*/  F2FP.PACK_AB R3, R68, R73 ;  /* 0x000000494403723e */ /* 0x010fe400000000ff */
[----:B-1----:R-:W-:Y:S02]  /*f390*/  F2FP.PACK_AB R4, R46, R47 ;  /* 0x0000002f2e04723e */ /* 0x002fe400000000ff */
[----:B------:R-:W-:Y:S01]  /*f3a0*/  LOP3.LUT R6, R2, R3, RZ, 0xc0, !PT ;  /* 0x0000000302067212 */ /* 0x000fe200078ec0ff */
[--C-:B-----5:R-:W-:Y:S01]  /*f3b0*/  HSET2.LE.AND R7, R17, R182.reuse, PT ;  /* 0x000000b611077233 */ /* 0x120fe20003803000 */
[----:B------:R-:W-:Y:S01]  /*f3c0*/  F2FP.PACK_AB R3, R74, R124 ;  /* 0x0000007c4a03723e */ /* 0x000fe200000000ff */
[--C-:B------:R-:W-:Y:S01]  /*f3d0*/  HSET2.LE.AND R2, R15, R182.reuse, PT ;  /* 0x000000b60f027233 */ /* 0x100fe20003803000 */
[----:B---3--:R-:W-:Y:S01]  /*f3e0*/  F2FP.PACK_AB R15, R39, R45 ;  /* 0x0000002d270f723e */ /* 0x008fe200000000ff */
[----:B------:R-:W-:Y:S01]  /*f3f0*/  HSET2.LE.AND R5, R5, R182, PT ;  /* 0x000000b605057233 */ /* 0x000fe20003803000 */
[----:B------:R-:W-:-:S02]  /*f400*/  LOP3.LUT R7, R7, R4, RZ, 0xc0, !PT ;  /* 0x0000000407077212 */ /* 0x000fc400078ec0ff */
[----:B------:R-:W-:Y:S01]  /*f410*/  LOP3.LUT R4, R2, R3, RZ, 0xc0, !PT ;  /* 0x0000000302047212 */ /* 0x000fe200078ec0ff */
[----:B------:R-:W-:Y:S01]  /*f420*/  FFMA.FTZ R2, R243, c[0x0][0x23c], -R13 ;  /* 0x00008f00f3027a23 */ /* 0x000fe2000001080d */
[----:B------:R-:W-:-:S03]  /*f430*/  LOP3.LUT R5, R5, R15, RZ, 0xc0, !PT ;  /* 0x0000000f05057212 */ /* 0x000fc600078ec0ff */
[----:B------:R1:W-:Y:S01]  /*f440*/  MUFU.EX2 R36, R2 ;  /* 0x0000000200247308 */ /* 0x0003e20000000800 */
[----:B------:R-:W-:Y:S01]  /*f450*/  HMMA.16816.F32 R84, R8, R34, R84 ;  /* 0x000000220854723c */ /* 0x000fe20000001854 */
[----:B------:R-:W-:-:S07]  /*f460*/  LOP3.LUT R3, R37, UR7, R44, 0x96, !PT ;  /* 0x0000000725037c12 */ /* 0x000fce000f8e962c */
[----:B------:R-:W-:Y:S01]  /*f470*/  HMMA.16816.F32 R108, R4, R34, R88 ;  /* 0x00000022046c723c */ /* 0x000fe20000001858 */
[----:B------:R-:W2:Y:S01]  /*f480*/  LDSM.16.MT88.4 R88, [R185+0x7800] ;  /* 0x00780000b958783b */ /* 0x000ea20000004200 */
[----:B-1----:R-:W-:-:S04]  /*f490*/  FFMA.FTZ R2, R245, c[0x0][0x23c], -R13 ;  /* 0x00008f00f5027a23 */ /* 0x002fc8000001080d */
[----:B------:R1:W3:Y:S02]  /*f4a0*/  MUFU.EX2 R34, R2 ;  /* 0x0000000200227308 */ /* 0x0002e40000000800 */
[-C--:B------:R-:W-:Y:S08]  /*f4b0*/  HMMA.16816.F32 R80, R8, R32.reuse, R80 ;  /* 0x000000200850723c */ /* 0x080ff00000001850 */
[----:B------:R-:W-:Y:S01]  /*f4c0*/  HMMA.16816.F32 R92, R4, R32, R132 ;  /* 0x00000020045c723c */ /* 0x000fe20000001884 */
[----:B-1----:R-:W-:-:S04]  /*f4d0*/  FFMA.FTZ R2, R244, c[0x0][0x23c], -R13 ;  /* 0x00008f00f4027a23 */ /* 0x002fc8000001080d */
[----:B------:R1:W-:Y:S03]  /*f4e0*/  MUFU.EX2 R33, R2 ;  /* 0x0000000200217308 */ /* 0x0003e60000000800 */
[----:B------:R-:W-:Y:S01]  /*f4f0*/  HMMA.16816.F32 R96, R8, R24, R96 ;  /* 0x000000180860723c */ /* 0x000fe20000001860 */
[----:B-1----:R-:W-:-:S04]  /*f500*/  FFMA.FTZ R2, R247, c[0x0][0x23c], -R13 ;  /* 0x00008f00f7027a23 */ /* 0x002fc8000001080d */
[----:B------:R1:W-:Y:S03]  /*f510*/  MUFU.EX2 R32, R2 ;  /* 0x0000000200207308 */ /* 0x0003e60000000800 */
[C---:B------:R-:W-:Y:S08]  /*f520*/  HMMA.16816.F32 R100, R8.reuse, R26, R100 ;  /* 0x0000001a0864723c */ /* 0x040ff00000001864 */
[----:B------:R-:W-:Y:S01]  /*f530*/  HMMA.16816.F32 R112, R8, R20, R112 ;  /* 0x000000140870723c */ /* 0x000fe20000001870 */
[----:B-1----:R-:W-:-:S07]  /*f540*/  IMAD.WIDE.U32 R2, R3, -0x2daee0ad, RZ ;  /* 0xd2511f5303027825 */ /* 0x002fce00078e00ff */
[C---:B------:R-:W-:Y:S08]  /*f550*/  HMMA.16816.F32 R116, R8.reuse, R22, R116 ;  /* 0x000000160874723c */ /* 0x040ff00000001874 */
[----:B------:R-:W-:Y:S01]  /*f560*/  HMMA.16816.F32 R128, R8, R28, R148 ;  /* 0x0000001c0880723c */ /* 0x000fe20000001894 */
[----:B------:R-:W-:-:S07]  /*f570*/  LOP3.LUT R18, R2, 0xff, RZ, 0xc0, !PT ;  /* 0x000000ff02127812 */ /* 0x000fce00078ec0ff */
[----:B------:R-:W-:Y:S01]  /*f580*/  HMMA.16816.F32 R76, R8, R30, R144 ;  /* 0x0000001e084c723c */ /* 0x000fe20000001890 */
[----:B------:R-:W-:-:S06]  /*f590*/  SHF.R.U32.HI R13, RZ, 0x10, R2 ;  /* 0x00000010ff0d7819 */ /* 0x000fcc0000011602 */
[----:B------:R-:W-:Y:S01]  /*f5a0*/  FFMA.FTZ R9, R246, c[0x0][0x23c], -R14 ;  /* 0x00008f00f6097a23 */ /* 0x000fe2000001080e */
[----:B------:R-:W-:Y:S02]  /*f5b0*/  LOP3.LUT R8, R3, UR16, R38, 0x96, !PT ;  /* 0x0000001003087c12 */ /* 0x000fe4000f8e9626 */
[----:B------:R-:W-:Y:S01]  /*f5c0*/  LOP3.LUT R11, R2, 0xffff, RZ, 0xc0, !PT ;  /* 0x0000ffff020b7812 */ /* 0x000fe200078ec0ff */
[----:B------:R-:W-:Y:S01]  /*f5d0*/  FFMA.FTZ R3, R248, c[0x0][0x23c], -R14 ;  /* 0x00008f00f8037a23 */ /* 0x000fe2000001080e */
[----:B------:R-:W-:Y:S01]  /*f5e0*/  HMMA.16816.F32 R60, R4, R26, R60 ;  /* 0x0000001a043c723c */ /* 0x000fe2000000183c */
[----:B------:R1:W-:Y:S01]  /*f5f0*/  MUFU.EX2 R27, R9 ;  /* 0x00000009001b7308 */ /* 0x0003e20000000800 */
[----:B------:R-:W-:Y:S02]  /*f600*/  SHF.R.U32.HI R17, RZ, 0x18, R2 ;  /* 0x00000018ff117819 */ /* 0x000fe40000011602 */
[----:B------:R-:W-:Y:S02]  /*f610*/  SHF.R.U32.HI R2, RZ, 0x8, R11 ;  /* 0x00000008ff027819 */ /* 0x000fe4000001160b */
[----:B------:R-:W-:-:S03]  /*f620*/  LOP3.LUT R16, R8, 0xff, RZ, 0xc0, !PT ;  /* 0x000000ff08107812 */ /* 0x000fc600078ec0ff */
[----:B------:R4:W-:Y:S01]  /*f630*/  MUFU.EX2 R26, R3 ;  /* 0x00000003001a7308 */ /* 0x0009e20000000800 */
[----:B------:R-:W-:Y:S02]  /*f640*/  SHF.R.U32.HI R15, RZ, 0x18, R8 ;  /* 0x00000018ff0f7819 */ /* 0x000fe40000011608 */
[----:B-1----:R-:W-:Y:S01]  /*f650*/  LOP3.LUT R9, R8, 0xffff, RZ, 0xc0, !PT ;  /* 0x0000ffff08097812 */ /* 0x002fe200078ec0ff */
[----:B------:R-:W-:Y:S01]  /*f660*/  FFMA.FTZ R10, R249, c[0x0][0x23c], -R14 ;  /* 0x00008f00f90a7a23 */ /* 0x000fe2000001080e */
[----:B----4-:R-:W-:Y:S02]  /*f670*/  SHF.R.U32.HI R3, RZ, 0x10, R8 ;  /* 0x00000010ff037819 */ /* 0x010fe40000011608 */
[----:B------:R-:W-:Y:S02]  /*f680*/  SHF.R.U32.HI R8, RZ, 0x8, R9 ;  /* 0x00000008ff087819 */ /* 0x000fe40000011609 */
[----:B------:R-:W-:Y:S02]  /*f690*/  LOP3.LUT R9, R3, 0xff, RZ, 0xc0, !PT ;  /* 0x000000ff03097812 */ /* 0x000fe400078ec0ff */
[----:B------:R-:W-:Y:S01]  /*f6a0*/  PRMT R3, R18, 0x5410, R2 ;  /* 0x0000541012037816 */ /* 0x000fe20000000002 */
[----:B------:R-:W-:Y:S01]  /*f6b0*/  FFMA.FTZ R2, R250, c[0x0][0x23c], -R14 ;  /* 0x00008f00fa027a23 */ /* 0x000fe2000001080e */
[----:B------:R-:W-:Y:S01]  /*f6c0*/  HMMA.16816.F32 R64, R4, R24, R64 ;  /* 0x000000180440723c */ /* 0x000fe20000001840 */
[----:B------:R1:W-:Y:S01]  /*f6d0*/  MUFU.EX2 R25, R10 ;  /* 0x0000000a00197308 */ /* 0x0003e20000000800 */
[----:B------:R-:W-:-:S07]  /*f6e0*/  PRMT R8, R16, 0x5410, R8 ;  /* 0x0000541010087816 */ /* 0x000fce0000000008 */
[----:B------:R4:W5:Y:S01]  /*f6f0*/  MUFU.EX2 R24, R2 ;  /* 0x0000000200187308 */ /* 0x0009620000000800 */
[----:B------:R-:W-:-:S04]  /*f700*/  LOP3.LUT R11, R13, 0xff, RZ, 0xc0, !PT ;  /* 0x000000ff0d0b7812 */ /* 0x000fc800078ec0ff */
[----:B------:R-:W-:Y:S01]  /*f710*/  PRMT R14, R11, 0x5410, R17 ;  /* 0x000054100b0e7816 */ /* 0x000fe20000000011 */
[--C-:B-1----:R-:W-:Y:S01]  /*f720*/  HSET2.LE.AND R10, R3, R182.reuse, PT ;  /* 0x000000b6030a7233 */ /* 0x102fe20003803000 */
[----:B---3--:R-:W-:Y:S02]  /*f730*/  F2FP.PACK_AB R3, R34, R36 ;  /* 0x000000242203723e */ /* 0x008fe400000000ff */
[----:B------:R-:W-:Y:S01]  /*f740*/  PRMT R9, R9, 0x5410, R15 ;  /* 0x0000541009097816 */ /* 0x000fe2000000000f */
[----:B----4-:R-:W-:-:S05]  /*f750*/  HSET2.LE.AND R2, R8, R182, PT ;  /* 0x000000b608027233 */ /* 0x010fca0003803000 */
[----:B------:R-:W-:Y:S01]  /*f760*/  LOP3.LUT R132, R2, R3, RZ, 0xc0, !PT ;  /* 0x0000000302847212 */ /* 0x000fe200078ec0ff */
[--C-:B------:R-:W-:Y:S01]  /*f770*/  HSET2.LE.AND R2, R14, R182.reuse, PT ;  /* 0x000000b60e027233 */ /* 0x100fe20003803000 */
[----:B-----5:R-:W-:Y:S01]  /*f780*/  F2FP.PACK_AB R3, R24, R25 ;  /* 0x000000191803723e */ /* 0x020fe200000000ff */
[----:B------:R-:W-:Y:S01]  /*f790*/  HSET2.LE.AND R8, R9, R182, PT ;  /* 0x000000b609087233 */ /* 0x000fe20003803000 */
[----:B------:R-:W-:Y:S02]  /*f7a0*/  F2FP.PACK_AB R9, R26, R27 ;  /* 0x0000001b1a09723e */ /* 0x000fe400000000ff */
[----:B------:R-:W-:Y:S01]  /*f7b0*/  LOP3.LUT R135, R2, R3, RZ, 0xc0, !PT ;  /* 0x0000000302877212 */ /* 0x000fe200078ec0ff */
[--C-:B------:R-:W-:Y:S01]  /*f7c0*/  FFMA.FTZ R2, R212, c[0x0][0x23c], -R0.reuse ;  /* 0x00008f00d4027a23 */ /* 0x100fe20000010800 */
[----:B------:R-:W-:Y:S01]  /*f7d0*/  HMMA.16816.F32 R56, R4, R20, R56 ;  /* 0x000000140438723c */ /* 0x000fe20000001838 */
[----:B------:R-:W-:Y:S01]  /*f7e0*/  LOP3.LUT R133, R8, R9, RZ, 0xc0, !PT ;  /* 0x0000000908857212 */ /* 0x000fe200078ec0ff */
[--C-:B------:R-:W-:Y:S01]  /*f7f0*/  FFMA.FTZ R13, R175, c[0x0][0x23c], -R0.reuse ;  /* 0x00008f00af0d7a23 */ /* 0x100fe20000010800 */
[----:B------:R1:W-:Y:S01]  /*f800*/  MUFU.EX2 R21, R2 ;  /* 0x0000000200157308 */ /* 0x0003e20000000800 */
[----:B------:R-:W-:-:S02]  /*f810*/  FFMA.FTZ R8, R176, c[0x0][0x23c], -R0 ;  /* 0x00008f00b0087a23 */ /* 0x000fc40000010800 */
[----:B------:R-:W-:Y:S02]  /*f820*/  FFMA.FTZ R0, R213, c[0x0][0x23c], -R0 ;  /* 0x00008f00d5007a23 */ /* 0x000fe40000010800 */
[----:B------:R-:W-:Y:S03]  /*f830*/  HMMA.16816.F32 R40, R4, R22, R40 ;  /* 0x000000160428723c */ /* 0x000fe60000001828 */
[----:B------:R3:W-:Y:S01]  /*f840*/  MUFU.EX2 R22, R0 ;  /* 0x0000000000167308 */ /* 0x0007e20000000800 */
[----:B-1----:R-:W-:-:S04]  /*f850*/  LOP3.LUT R2, R19, UR7, R210, 0x96, !PT ;  /* 0x0000000713027c12 */ /* 0x002fc8000f8e96d2 */
[----:B------:R-:W-:Y:S03]  /*f860*/  HMMA.16816.F32 R52, R4, R28, R52 ;  /* 0x0000001c0434723c */ /* 0x000fe60000001834 */
[----:B------:R-:W-:Y:S01]  /*f870*/  MUFU.EX2 R23, R13 ;  /* 0x0000000d00177308 */ /* 0x000fe20000000800 */
[----:B------:R-:W-:Y:S01]  /*f880*/  F2FP.PACK_AB R11, R32, R33 ;  /* 0x00000021200b723e */ /* 0x000fe200000000ff */
[----:B------:R-:W1:Y:S01]  /*f890*/  LDSM.16.MT88.4 R16, [R187+0x7800] ;  /* 0x00780000bb10783b */ /* 0x000e620000004200 */
[----:B------:R-:W-:-:S04]  /*f8a0*/  IMAD.WIDE.U32 R2, R2, -0x2daee0ad, RZ ;  /* 0xd2511f5302027825 */ /* 0x000fc800078e00ff */
[--C-:B---3--:R-:W-:Y:S01]  /*f8b0*/  FFMA.FTZ R0, R218, c[0x0][0x23c], -R12.reuse ;  /* 0x00008f00da007a23 */ /* 0x108fe2000001080c */
[----:B------:R-:W-:Y:S03]  /*f8c0*/  HMMA.16816.F32 R48, R4, R30, R48 ;  /* 0x0000001e0430723c */ /* 0x000fe60000001830 */
[----:B------:R3:W-:Y:S04]  /*f8d0*/  MUFU.EX2 R13, R0 ;  /* 0x00000000000d7308 */ /* 0x0007e80000000800 */
[--C-:B------:R-:W-:Y:S01]  /*f8e0*/  FFMA.FTZ R4, R219, c[0x0][0x23c], -R12.reuse ;  /* 0x00008f00db047a23 */ /* 0x100fe2000001080c */
[----:B------:R-:W-:Y:S01]  /*f8f0*/  LOP3.LUT R7, R2, 0xffff, RZ, 0xc0, !PT ;  /* 0x0000ffff02077812 */ /* 0x000fe200078ec0ff */
[----:B------:R-:W-:-:S02]  /*f900*/  FFMA.FTZ R5, R215, c[0x0][0x23c], -R12 ;  /* 0x00008f00d7057a23 */ /* 0x000fc4000001080c */
[----:B------:R4:W5:Y:S01]  /*f910*/  MUFU.EX2 R20, R8 ;  /* 0x0000000800147308 */ /* 0x0009620000000800 */
[----:B------:R-:W-:Y:S02]  /*f920*/  LOP3.LUT R134, R10, R11, RZ, 0xc0, !PT ;  /* 0x0000000b0a867212 */ /* 0x000fe400078ec0ff */
[----:B------:R-:W-:Y:S02]  /*f930*/  SHF.R.U32.HI R6, RZ, 0x10, R2 ;  /* 0x00000010ff067819 */ /* 0x000fe40000011602 */
[----:B---3--:R-:W-:-:S03]  /*f940*/  LOP3.LUT R0, R3, UR16, R136, 0x96, !PT ;  /* 0x0000001003007c12 */ /* 0x008fc6000f8e9688 */
[----:B------:R3:W1:Y:S01]  /*f950*/  MUFU.EX2 R15, R4 ;  /* 0x00000004000f7308 */ /* 0x0006620000000800 */
[----:B------:R-:W-:Y:S01]  /*f960*/  FFMA.FTZ R3, R214, c[0x0][0x23c], -R12 ;  /* 0x00008f00d6037a23 */ /* 0x000fe2000001080c */
[----:B------:R-:W-:Y:S02]  /*f970*/  SHF.R.U32.HI R11, RZ, 0x18, R2 ;  /* 0x00000018ff0b7819 */ /* 0x000fe40000011602 */
[----:B------:R-:W-:Y:S02]  /*f980*/  LOP3.LUT R10, R0, 0xff, RZ, 0xc0, !PT ;  /* 0x000000ff000a7812 */ /* 0x000fe400078ec0ff */
[--C-:B------:R-:W-:Y:S02]  /*f990*/  SHF.R.U32.HI R9, RZ, 0x18, R0.reuse ;  /* 0x00000018ff097819 */ /* 0x100fe40000011600 */
[----:B----4-:R-:W-:Y:S01]  /*f9a0*/  LOP3.LUT R8, R2, 0xff, RZ, 0xc0, !PT ;  /* 0x000000ff02087812 */ /* 0x010fe200078ec0ff */
[----:B------:R4:W-:Y:S01]  /*f9b0*/  MUFU.EX2 R14, R3 ;  /* 0x00000003000e7308 */ /* 0x0009e20000000800 */
[----:B------:R-:W-:-:S02]  /*f9c0*/  SHF.R.U32.HI R2, RZ, 0x10, R0 ;  /* 0x00000010ff027819 */ /* 0x000fc40000011600 */
[----:B------:R-:W-:Y:S02]  /*f9d0*/  LOP3.LUT R6, R6, 0xff, RZ, 0xc0, !PT ;  /* 0x000000ff06067812 */ /* 0x000fe400078ec0ff */
[----:B---3--:R-:W-:-:S03]  /*f9e0*/  LOP3.LUT R4, R0, 0xffff, RZ, 0xc0, !PT ;  /* 0x0000ffff00047812 */ /* 0x008fc600078ec0ff */
[----:B------:R3:W1:Y:S01]  /*f9f0*/  MUFU.EX2 R12, R5 ;  /* 0x00000005000c7308 */ /* 0x0006620000000800 */
[----:B------:R-:W-:Y:S02]  /*fa00*/  SHF.R.U32.HI R0, RZ, 0x8, R7 ;  /* 0x00000008ff007819 */ /* 0x000fe40000011607 */
[----:B------:R-:W-:Y:S02]  /*fa10*/  SHF.R.U32.HI R4, RZ, 0x8, R4 ;  /* 0x00000008ff047819 */ /* 0x000fe40000011604 */
[----:B------:R-:W-:Y:S02]  /*fa20*/  PRMT R0, R8, 0x5410, R0 ;  /* 0x0000541008007816 */ /* 0x000fe40000000000 */
[----:B------:R-:W-:Y:S02]  /*fa30*/  PRMT R4, R10, 0x5410, R4 ;  /* 0x000054100a047816 */ /* 0x000fe40000000004 */
[----:B----4-:R-:W-:Y:S02]  /*fa40*/  LOP3.LUT R3, R2, 0xff, RZ, 0xc0, !PT ;  /* 0x000000ff02037812 */ /* 0x010fe400078ec0ff */
[----:B------:R-:W-:-:S02]  /*fa50*/  PRMT R2, R6, 0x5410, R11 ;  /* 0x0000541006027816 */ /* 0x000fc4000000000b */
[----:B------:R-:W-:Y:S01]  /*fa60*/  PRMT R3, R3, 0x5410, R9 ;  /* 0x0000541003037816 */ /* 0x000fe20000000009 */
[--C-:B---3--:R-:W-:Y:S02]  /*fa70*/  HSET2.LE.AND R5, R0, R182.reuse, PT ;  /* 0x000000b600057233 */ /* 0x108fe40003803000 */
[--C-:B------:R-:W-:Y:S01]  /*fa80*/  HSET2.LE.AND R7, R2, R182.reuse, PT ;  /* 0x000000b602077233 */ /* 0x100fe20003803000 */
[----:B-----5:R-:W-:Y:S01]  /*fa90*/  F2FP.PACK_AB R2, R20, R23 ;  /* 0x000000171402723e */ /* 0x020fe200000000ff */
[--C-:B------:R-:W-:Y:S01]  /*faa0*/  HSET2.LE.AND R0, R4, R182.reuse, PT ;  /* 0x000000b604007233 */ /* 0x100fe20003803000 */
[----:B-1----:R-:W-:Y:S01]  /*fab0*/  F2FP.PACK_AB R4, R15, R13 ;  /* 0x0000000d0f04723e */ /* 0x002fe200000000ff */
[----:B------:R-:W-:-:S03]  /*fac0*/  HSET2.LE.AND R3, R3, R182, PT ;  /* 0x000000b603037233 */ /* 0x000fc60003803000 */
[----:B------:R-:W-:Y:S02]  /*fad0*/  LOP3.LUT R136, R0, R2, RZ, 0xc0, !PT ;  /* 0x0000000200887212 */ /* 0x000fe400078ec0ff */
[----:B------:R-:W-:Y:S02]  /*fae0*/  F2FP.PACK_AB R0, R12, R14 ;  /* 0x0000000e0c00723e */ /* 0x000fe400000000ff */
[----:B------:R-:W-:Y:S02]  /*faf0*/  F2FP.PACK_AB R6, R22, R21 ;  /* 0x000000151606723e */ /* 0x000fe400000000ff */
[----:B------:R-:W-:Y:S01]  /*fb00*/  LOP3.LUT R139, R7, R0, RZ, 0xc0, !PT ;  /* 0x00000000078b7212 */ /* 0x000fe200078ec0ff */
[----:B------:R-:W-:Y:S01]  /*fb10*/  FFMA.FTZ R0, R239, R141, R220 ;  /* 0x0000008def007223 */ /* 0x000fe200000100dc */
[----:B------:R-:W-:Y:S01]  /*fb20*/  LOP3.LUT R137, R3, R4, RZ, 0xc0, !PT ;  /* 0x0000000403897212 */ /* 0x000fe200078ec0ff */
[----:B------:R-:W-:Y:S01]  /*fb30*/  FFMA.FTZ R3, R232, R140, R178 ;  /* 0x0000008ce8037223 */ /* 0x000fe200000100b2 */
[----:B------:R-:W-:Y:S01]  /*fb40*/  LOP3.LUT R138, R5, R6, RZ, 0xc0, !PT ;  /* 0x00000006058a7212 */ /* 0x000fe200078ec0ff */
[----:B------:R-:W-:-:S02]  /*fb50*/  FFMA.FTZ R2, R234, R181, R233 ;  /* 0x000000b5ea027223 */ /* 0x000fc400000100e9 */
[----:B------:R-:W-:Y:S02]  /*fb60*/  FFMA.FTZ R4, R228, R180, R235 ;  /* 0x000000b4e4047223 */ /* 0x000fe400000100eb */
        /* <DEDUP_REMOVED lines=59> */
[C---:B--2---:R-:W-:Y:S01]  /*ff20*/  HMMA.16816.F32 R80, R132.reuse, R88, R80 ;  /* 0x000000588450723c */ /* 0x044fe20000001850 */
[----:B------:R-:W-:Y:S01]  /*ff30*/  FADD.FTZ R2, R32, R2 ;  /* 0x0000000220027221 */ /* 0x000fe20000010000 */
[----:B------:R1:W-:Y:S04]  /*ff40*/  STL [R1+0x20], R5 ;  /* 0x0000200501007387 */ /* 0x0003e80000100800 */
[----:B------:R1:W-:Y:S02]  /*ff50*/  STL [R1+0x24], R3 ;  /* 0x0000240301007387 */ /* 0x0003e40000100800 */
[C---:B------:R-:W-:Y:S02]  /*ff60*/  HMMA.16816.F32 R84, R132.reuse, R90, R84 ;  /* 0x0000005a8454723c */ /* 0x040fe40000001854 */
[----:B------:R1:W-:Y:S06]  /*ff70*/  STL [R1+0x2c], R0 ;  /* 0x00002c0001007387 */ /* 0x0003ec0000100800 */
[C---:B------:R-:W-:Y:S01]  /*ff80*/  HMMA.16816.F32 R96, R132.reuse, R104, R96 ;  /* 0x000000688460723c */ /* 0x040fe20000001860 */
[----:B------:R1:W-:Y:S07]  /*ff90*/  STL [R1+0x28], R2 ;  /* 0x0000280201007387 */ /* 0x0003ee0000100800 */
        /* <DEDUP_REMOVED lines=13> */
.L_x_1622:
[----:B-1----:R-:W-:-:S13]  /*10070*/  ISETP.GT.AND P0, PT, R75, UR18, PT ;  /* 0x000000124b007c0c */ /* 0x002fda000bf04270 */
[----:B------:R-:W-:Y:S05]  /*10080*/  @!P0 BRA `(.L_x_1625) ;  /* 0x0000495000008947 */ /* 0x000fea0003800000 */
[----:B------:R-:W2:Y:S01]  /*10090*/  LDL.LU R0, [R1+0x88] ;  /* 0x0000880001007983 */ /* 0x000ea20000300800 */
[----:B------:R-:W1:Y:S01]  /*100a0*/  LDC.U8 R252, c[0x0][0x2d8] ;  /* 0x0000b600fffc7b82 */ /* 0x000e620000000000 */
[----:B------:R-:W-:Y:S01]  /*100b0*/  UMOV UR21, 0x5 ;  /* 0x0000000500157882 */ /* 0x000fe20000000000 */
[----:B------:R-:W-:Y:S01]  /*100c0*/  MOV R68, R71 ;  /* 0x0000004700447202 */ /* 0x000fe20000000f00 */
[----:B------:R-:W3:Y:S01]  /*100d0*/  LDL.LU R2, [R1+0x30] ;  /* 0x0000300001027983 */ /* 0x000ee20000300800 */
[----:B------:R-:W-:Y:S01]  /*100e0*/  ULDC.64 UR4, c[0x0][0x1a0] ;  /* 0x0000680000047ab9 */ /* 0x000fe20000000a00 */
[----:B------:R-:W-:Y:S01]  /*100f0*/  MOV R3, R72 ;  /* 0x0000004800037202 */ /* 0x000fe20000000f00 */
[----:B------:R-:W-:Y:S01]  /*10100*/  USHF.L.U64.HI UR26, UR4, UR21, UR5 ;  /* 0x00000015041a7299 */ /* 0x000fe20008010205 */
[----:B------:R-:W4:Y:S01]  /*10110*/  LDL.LU R8, [R1+0x78] ;  /* 0x0000780001087983 */ /* 0x000f220000300800 */
[----:B------:R-:W-:Y:S01]  /*10120*/  USHF.L.U32 UR27, UR4, 0x5, URZ ;  /* 0x00000005041b7899 */ /* 0x000fe2000800063f */
[----:B------:R-:W-:-:S02]  /*10130*/  MOV R74, R69 ;  /* 0x00000045004a7202 */ /* 0x000fc40000000f00 */
[----:B------:R-:W5:Y:S01]  /*10140*/  LDL.LU.64 R6, [R1+0x60] ;  /* 0x0000600001067983 */ /* 0x000f620000300a00 */
[----:B------:R-:W-:Y:S01]  /*10150*/  ULDC.64 UR4, c[0x0][0x198] ;  /* 0x0000660000047ab9 */ /* 0x000fe20000000a00 */
[----:B------:R-:W-:Y:S01]  /*10160*/  MOV R73, R70 ;  /* 0x0000004600497202 */ /* 0x000fe20000000f00 */
[----:B------:R-:W-:Y:S01]  /*10170*/  USHF.L.U64.HI UR5, UR4, UR21, UR5 ;  /* 0x0000001504057299 */ /* 0x000fe20008010205 */
[----:B------:R-:W5:Y:S01]  /*10180*/  LDL.LU.64 R4, [R1+0x70] ;  /* 0x0000700001047983 */ /* 0x000f620000300a00 */
[----:B------:R-:W-:-:S03]  /*10190*/  USHF.L.U32 UR4, UR4, 0x5, URZ ;  /* 0x0000000504047899 */ /* 0x000fc6000800063f */
[----:B------:R-:W3:Y:S01]  /*101a0*/  LDL.LU R9, [R1+0x18] ;  /* 0x0000180001097983 */ /* 0x000ee20000300800 */
[----:B-1----:R-:W-:Y:S01]  /*101b0*/  PRMT R252, R252, 0x7054, R252 ;  /* 0x00007054fcfc7816 */ /* 0x002fe200000000fc */
[----:B--2---:R-:W-:-:S04]  /*101c0*/  IMAD.WIDE.U32 R10, R0, -0x326172a9, RZ ;  /* 0xcd9e8d57000a7825 */ /* 0x004fc800078e00ff */
[----:B----4-:R-:W-:-:S04]  /*101d0*/  IMAD.WIDE.U32 R250, R8, -0x2daee0ad, RZ ;  /* 0xd2511f5308fa7825 */ /* 0x010fc800078e00ff */
[----:B---3--:R-:W-:-:S05]  /*101e0*/  IMAD.WIDE.U32 R12, R9, -0x326172a9, RZ ;  /* 0xcd9e8d57090c7825 */ /* 0x008fca00078e00ff */
[-C--:B------:R-:W-:Y:S01]  /*101f0*/  LOP3.LUT R0, R13, R2.reuse, RZ, 0x3c, !PT ;  /* 0x000000020d007212 */ /* 0x080fe200078e3cff */
[----:B------:R-:W-:Y:S01]  /*10200*/  STL.64 [R1+0x18], R12 ;  /* 0x0000180c01007387 */ /* 0x000fe20000100a00 */
[----:B------:R-:W-:-:S03]  /*10210*/  LOP3.LUT R2, R11, R2, RZ, 0x3c, !PT ;  /* 0x000000020b027212 */ /* 0x000fc600078e3cff */
[----:B------:R1:W-:Y:S01]  /*10220*/  STL.64 [R1+0x10], R10 ;  /* 0x0000100a01007387 */ /* 0x0003e20000100a00 */
[----:B-----5:R-:W-:Y:S01]  /*10230*/  MOV R5, R7 ;  /* 0x0000000700057202 */ /* 0x020fe20000000f00 */
[----:B------:R-:W-:-:S04]  /*10240*/  IMAD.WIDE.U32 R8, R2, -0x2daee0ad, RZ ;  /* 0xd2511f5302087825 */ /* 0x000fc800078e00ff */
[----:B-1----:R-:W-:-:S05]  /*10250*/  IMAD.WIDE.U32 R10, R0, -0x2daee0ad, RZ ;  /* 0xd2511f53000a7825 */ /* 0x002fca00078e00ff */
[----:B------:R1:W-:Y:S04]  /*10260*/  STL.64 [R1], R10 ;  /* 0x0000000a01007387 */ /* 0x0003e80000100a00 */
[----:B------:R1:W-:Y:S04]  /*10270*/  STL.64 [R1+0x30], R4 ;  /* 0x0000300401007387 */ /* 0x0003e80000100a00 */
[----:B------:R1:W-:Y:S01]  /*10280*/  STL.64 [R1+0x8], R8 ;  /* 0x0000080801007387 */ /* 0x0003e20000100a00 */
[----:B------:R-:W-:Y:S05]  /*10290*/  BRA `(.L_x_1626) ;  /* 0x000001b000007947 */ /* 0x000fea0003800000 */
.L_x_1628:
        /* <DEDUP_REMOVED lines=27> */
.L_x_1626:
[----:B-1----:R-:W2:Y:S01]  /*10450*/  LDL.64 R4, [R1+0x30] ;  /* 0x0000300001047983 */ /* 0x002ea20000100a00 */
[----:B------:R-:W-:Y:S04]  /*10460*/  DEPBAR.LE SB0, 0x0 ;  /* 0x000080000000791a */ /* 0x000fe80000000000 */
[----:B------:R-:W-:Y:S01]  /*10470*/  IADD3 R207, R75, -0x1, RZ ;  /* 0xffffffff4bcf7810 */ /* 0x000fe20007ffe0ff */
[----:B------:R-:W-:Y:S03]  /*10480*/  BAR.SYNC.DEFER_BLOCKING 0x0 ;  /* 0x0000000000007b1d */ /* 0x000fe60000010000 */
[----:B------:R-:W-:Y:S01]  /*10490*/  SHF.R.S32.HI R2, RZ, 0x1f, R207 ;  /* 0x0000001fff027819 */ /* 0x000fe200000114cf */
[C---:B------:R-:W-:Y:S04]  /*104a0*/  IMAD R0, R207.reuse, UR19, RZ ;  /* 0x00000013cf007c24 */ /* 0x040fe8000f8e02ff */
[----:B------:R-:W-:Y:S02]  /*104b0*/  IMAD R0, R2, UR20, R0 ;  /* 0x0000001402007c24 */ /* 0x000fe4000f8e0200 */
[----:B--2---:R-:W-:Y:S04]  /*104c0*/  IMAD.WIDE.U32 R4, R207, UR20, R4 ;  /* 0x00000014cf047c25 */ /* 0x004fe8000f8e0004 */
[----:B------:R-:W-:Y:S01]  /*104d0*/  IMAD.IADD R0, R5, 0x1, R0 ;  /* 0x0000000105007824 */ /* 0x000fe200078e0200 */
[C---:B------:R-:W-:Y:S04]  /*104e0*/  LEA R8, P1, R4.reuse, c[0x0][0x170], 0x1 ;  /* 0x00005c0004087a11 */ /* 0x040fe800078208ff */
[----:B------:R-:W-:Y:S02]  /*104f0*/  LEA.HI.X R9, R4, c[0x0][0x174], R0, 0x1, P1 ;  /* 0x00005d0004097a11 */ /* 0x000fe400008f0c00 */
[----:B------:R-:W-:Y:S03]  /*10500*/  IADD3 R6, P0, R8, UR27, RZ ;  /* 0x0000001b08067c10 */ /* 0x000fe6000ff1e0ff */
[----:B------:R-:W-:Y:S01]  /*10510*/  @!PT LDS RZ, [RZ] ;  /* 0x00000000fffff984 */ /* 0x000fe20000000800 */
[----:B------:R-:W-:Y:S01]  /*10520*/  @!PT LDS RZ, [RZ] ;  /* 0x00000000fffff984 */ /* 0x000fe20000000800 */
[----:B------:R-:W-:Y:S01]  /*10530*/  @!PT LDS RZ, [RZ] ;  /* 0x00000000fffff984 */ /* 0x000fe20000000800 */
[----:B------:R1:W-:Y:S01]  /*10540*/  LDGSTS.E.BYPASS.LTC128B.128 [R208+0x6000], [R8.64] ;  /* 0x0600000008d07fae */ /* 0x0003e2000b901d56 */
[----:B------:R-:W-:Y:S02]  /*10550*/  IADD3.X R7, R9, UR26, RZ, P0, !PT ;  /* 0x0000001a09077c10 */ /* 0x000fe400087fe4ff */
[----:B------:R-:W-:Y:S03]  /*10560*/  IADD3 R4, P1, R6, UR27, RZ ;  /* 0x0000001b06047c10 */ /* 0x000fe6000ff3e0ff */
[----:B------:R2:W-:Y:S01]  /*10570*/  LDGSTS.E.BYPASS.LTC128B.128 [R208+0x6800], [R6.64] ;  /* 0x0680000006d07fae */ /* 0x0005e2000b901d56 */
[----:B------:R-:W-:Y:S02]  /*10580*/  IADD3.X R5, R7, UR26, RZ, P1, !PT ;  /* 0x0000001a07057c10 */ /* 0x000fe40008ffe4ff */
[----:B------:R-:W-:Y:S03]  /*10590*/  IADD3 R10, P0, R4, UR27, RZ ;  /* 0x0000001b040a7c10 */ /* 0x000fe6000ff1e0ff */
[----:B------:R2:W-:Y:S01]  /*105a0*/  LDGSTS.E.BYPASS.LTC128B.128 [R208+0x7000], [R4.64] ;  /* 0x0700000004d07fae */ /* 0x0005e2000b901d56 */
[----:B------:R-:W-:Y:S02]  /*105b0*/  IADD3.X R11, R5, UR26, RZ, P0, !PT ;  /* 0x0000001a050b7c10 */ /* 0x000fe400087fe4ff */
[----:B------:R-:W-:Y:S03]  /*105c0*/  ISETP.GT.AND P0, PT, R207, UR18, PT ;  /* 0x00000012cf007c0c */ /* 0x000fe6000bf04270 */
[----:B------:R1:W-:Y:S06]  /*105d0*/  LDGSTS.E.BYPASS.LTC128B.128 [R208+0x7800], [R10.64] ;  /* 0x078000000ad07fae */ /* 0x0003ec000b901d56 */
[----:B------:R-:W-:Y:S06]  /*105e0*/  LDSM.16.M88.4 R64, [R191] ;  /* 0x00000000bf40783b */ /* 0x000fec0000000200 */
[----:B------:R-:W2:Y:S06]  /*105f0*/  LDSM.16.M88.4 R16, [R184+0x4000] ;  /* 0x00400000b810783b */ /* 0x000eac0000000200 */
[----:B------:R-:W1:Y:S06]  /*10600*/  LDSM.16.M88.4 R60, [R191+0x2000] ;  /* 0x00200000bf3c783b */ /* 0x000e6c0000000200 */
[----:B------:R-:W3:Y:S06]  /*10610*/  LDSM.16.M88.4 R32, [R184+0x4800] ;  /* 0x00480000b820783b */ /* 0x000eec0000000200 */
[----:B------:R-:W0:Y:S06]  /*10620*/  LDGDEPBAR ;  /* 0x00000000000079af */ /* 0x000e2c0000000000 */
[----:B------:R-:W4:Y:S06]  /*10630*/  LDSM.16.M88.4 R48, [R184+0x5000] ;  /* 0x00500000b830783b */ /* 0x000f2c0000000200 */
[----:B------:R-:W5:Y:S06]  /*10640*/  LDSM.16.M88.4 R140, [R184+0x5800] ;  /* 0x00580000b88c783b */ /* 0x000f6c0000000200 */
[----:B------:R-:W-:Y:S01]  /*10650*/  LDSM.16.M88.4 R144, [R194] ;  /* 0x00000000c290783b */ /* 0x000fe20000000200 */
[-C--:B--2---:R-:W-:Y:S05]  /*10660*/  HMMA.16816.F32 R4, R64, R16.reuse, RZ ;  /* 0x000000104004723c */ /* 0x084fea00000018ff */
[----:B------:R-:W2:Y:S03]  /*10670*/  LDSM.16.M88.4 R148, [R190+0x4000] ;  /* 0x00400000be94783b */ /* 0x000ea60000000200 */
[C---:B-1----:R-:W-:Y:S03]  /*10680*/  HMMA.16816.F32 R8, R60.reuse, R16, RZ ;  /* 0x000000103c08723c */ /* 0x042fe600000018ff */
[----:B------:R-:W1:Y:S06]  /*10690*/  LDSM.16.M88.4 R152, [R194+0x2000] ;  /* 0x00200000c298783b */ /* 0x000e6c0000000200 */
[----:B------:R-:W1:Y:S01]  /*106a0*/  LDSM.16.M88.4 R156, [R190+0x4800] ;  /* 0x00480000be9c783b */ /* 0x000e620000000200 */
[-C--:B------:R-:W-:Y:S05]  /*106b0*/  HMMA.16816.F32 R12, R60, R18.reuse, RZ ;  /* 0x000000123c0c723c */ /* 0x080fea00000018ff */
[----:B------:R-:W1:Y:S03]  /*106c0*/  LDSM.16.M88.4 R160, [R190+0x5000] ;  /* 0x00500000bea0783b */ /* 0x000e660000000200 */
[C---:B------:R-:W-:Y:S03]  /*106d0*/  HMMA.16816.F32 R16, R64.reuse, R18, RZ ;  /* 0x000000124010723c */ /* 0x040fe600000018ff */
[----:B------:R-:W1:Y:S05]  /*106e0*/  LDSM.16.M88.4 R164, [R190+0x5800] ;  /* 0x00580000bea4783b */ /* 0x000e6a0000000200 */
[-C--:B---3--:R-:W-:Y:S01]  /*106f0*/  HMMA.16816.F32 R20, R64, R32.reuse, RZ ;  /* 0x000000204014723c */ /* 0x088fe200000018ff */
[----:B------:R-:W-:Y:S06]  /*10700*/  LDSM.16.M88.4 R168, [R192+0x2000] ;  /* 0x00200000c0a8783b */ /* 0x000fec0000000200 */
[----:B------:R-:W-:Y:S01]  /*10710*/  LDSM.16.M88.4 R172, [R193+0x2000] ;  /* 0x00200000c1ac783b */ /* 0x000fe20000000200 */
[C---:B------:R-:W-:Y:S05]  /*10720*/  HMMA.16816.F32 R24, R60.reuse, R32, RZ ;  /* 0x000000203c18723c */ /* 0x040fea00000018ff */
[----:B------:R-:W-:Y:S03]  /*10730*/  LDSM.16.M88.4 R176, [R189+0x800] ;  /* 0x00080000bdb0783b */ /* 0x000fe60000000200 */
[-C--:B------:R-:W-:Y:S03]  /*10740*/  HMMA.16816.F32 R28, R60, R34.reuse, RZ ;  /* 0x000000223c1c723c */ /* 0x080fe600000018ff */
[----:B------:R-:W-:Y:S05]  /*10750*/  LDSM.16.M88.4 R180, [R189+0x1000] ;  /* 0x00100000bdb4783b */ /* 0x000fea0000000200 */
        /* <DEDUP_REMOVED lines=30> */
[----:B------:R-:W-:Y:S06]  /*10940*/  LDSM.16.M88.4 R144, [R193] ;  /* 0x00000000c190783b */ /* 0x000fec0000000200 */
[----:B------:R-:W4:Y:S01]  /*10950*/  LDSM.16.M88.4 R164, [R189] ;  /* 0x00000000bda4783b */ /* 0x000f220000000200 */
[-C--:B-1----:R-:W-:Y:S08]  /*10960*/  HMMA.16816.F32 R4, R140, R148.reuse, R4 ;  /* 0x000000948c04723c */ /* 0x082ff00000001804 */
[C---:B------:R-:W-:Y:S08]  /*10970*/  HMMA.16816.F32 R8, R168.reuse, R148, R8 ;  /* 0x00000094a808723c */ /* 0x040ff00000001808 */
[-C--:B------:R-:W-:Y:S08]  /*10980*/  HMMA.16816.F32 R12, R168, R150.reuse, R12 ;  /* 0x00000096a80c723c */ /* 0x080ff0000000180c */
[C---:B------:R-:W-:Y:S01]  /*10990*/  HMMA.16816.F32 R16, R140.reuse, R150, R16 ;  /* 0x000000968c10723c */ /* 0x040fe20000001810 */
[----:B------:R-:W1:Y:S01]  /*109a0*/  LDSM.16.M88.4 R148, [R189+0x1800] ;  /* 0x00180000bd94783b */ /* 0x000e620000000200 */
[----:B------:R-:W-:Y:S05]  /*109b0*/  DEPBAR.LE SB0, 0x0 ;  /* 0x000080000000791a */ /* 0x000fea0000000000 */
[----:B------:R-:W-:Y:S01]  /*109c0*/  BAR.SYNC.DEFER_BLOCKING 0x0 ;  /* 0x0000000000007b1d */ /* 0x000fe20000010000 */
        /* <DEDUP_REMOVED lines=27> */
[----:B------:R-:W-:Y:S01]  /*10b80*/  HMMA.16816.F32 R64, R144, R150, R64 ;  /* 0x000000969040723c */ /* 0x000fe20000001840 */
[----:B------:R-:W-:-:S07]  /*10b90*/  @P0 BRA `(.L_x_1628) ;  /* 0xfffff70000000947 */ /* 0x000fce000383ffff */
.L_x_1627:
[----:B------:R-:W2:Y:S01]  /*10ba0*/  S2R R0, SR_TID.X ;  /* 0x0000000000007919 */ /* 0x000ea20000002100 */
[C---:B------:R-:W-:Y:S07]  /*10bb0*/  IMAD.SHL.U32 R159, R207.reuse, 0x2, RZ ;  /* 0x00000002cf9f7824 */ /* 0x040fee00078e00ff */
[----:B------:R-:W3:Y:S06]  /*10bc0*/  LDL.64 R212, [R1] ;  /* 0x0000000001d47983 */ /* 0x000eec0000100a00 */
[----:B------:R-:W4:Y:S06]  /*10bd0*/  LDL.64 R210, [R1+0x10] ;  /* 0x0000100001d27983 */ /* 0x000f2c0000100a00 */
[----:B------:R-:W5:Y:S06]  /*10be0*/  LDL.64 R180, [R1+0x18] ;  /* 0x0000180001b47983 */ /* 0x000f6c0000100a00 */
[----:B------:R-:W3:Y:S01]  /*10bf0*/  LDL.64 R214, [R1+0x8] ;  /* 0x0000080001d67983 */ /* 0x000ee20000100a00 */
[----:B--2---:R-:W-:Y:S05]  /*10c00*/  IMAD.SHL.U32 R0, R0, 0x2, RZ ;  /* 0x0000000200007824 */ /* 0x004fea00078e00ff */
[----:B------:R-:W-:Y:S05]  /*10c10*/  LOP3.LUT R0, R0, 0x6, RZ, 0xc0, !PT ;  /* 0x0000000600007812 */ /* 0x000fea00078ec0ff */
[----:B------:R-:W-:Y:S05]  /*10c20*/  IMAD R0, R207, 0x40, R0 ;  /* 0x00000040cf007824 */ /* 0x000fea00078e0200 */
[C---:B------:R-:W-:Y:S02]  /*10c30*/  IADD3 R75, R0.reuse, 0x1, RZ ;  /* 0x00000001004b7810 */ /* 0x040fe40007ffe0ff */
[CC--:B------:R-:W-:Y:S02]  /*10c40*/  ISETP.GE.AND P3, PT, R0.reuse, R202.reuse, PT ;  /* 0x000000ca0000720c */ /* 0x0c0fe40003f66270 */
[C---:B------:R-:W-:Y:S02]  /*10c50*/  ISETP.GE.AND P2, PT, R75.reuse, R202, PT ;  /* 0x000000ca4b00720c */ /* 0x040fe40003f46270 */
[CC--:B------:R-:W-:Y:S02]  /*10c60*/  ISETP.GE.AND P0, PT, R75.reuse, R201.reuse, PT ;  /* 0x000000c94b00720c */ /* 0x0c0fe40003f06270 */
[C---:B------:R-:W-:Y:S02]  /*10c70*/  ISETP.GE.AND P1, PT, R0.reuse, R201, PT ;  /* 0x000000c90000720c */ /* 0x040fe40003f26270 */
[C---:B------:R-:W-:Y:S02]  /*10c80*/  IADD3 R72, R0.reuse, 0x8, RZ ;  /* 0x0000000800487810 */ /* 0x040fe40007ffe0ff */
[C---:B-1----:R-:W-:Y:S02]  /*10c90*/  IADD3 R71, R0.reuse, 0x9, RZ ;  /* 0x0000000900477810 */ /* 0x042fe40007ffe0ff */
[CC--:B------:R-:W-:Y:S02]  /*10ca0*/  ISETP.GE.OR P3, PT, R0.reuse, R206.reuse, !P3 ;  /* 0x000000ce0000720c */ /* 0x0c0fe40005f66670 */
[C---:B------:R-:W-:Y:S02]  /*10cb0*/  ISETP.GE.OR P2, PT, R75.reuse, R206, !P2 ;  /* 0x000000ce4b00720c */ /* 0x040fe40005746670 */
[-C--:B------:R-:W-:Y:S02]  /*10cc0*/  ISETP.GE.OR P0, PT, R75, R205.reuse, !P0 ;  /* 0x000000cd4b00720c */ /* 0x080fe40004706670 */
[----:B------:R-:W-:Y:S02]  /*10cd0*/  ISETP.GE.OR P1, PT, R0, R205, !P1 ;  /* 0x000000cd0000720c */ /* 0x000fe40004f26670 */
[----:B------:R-:W-:Y:S02]  /*10ce0*/  FSEL R146, R4, -INF , !P3 ;  /* 0xff80000004927808 */ /* 0x000fe40005800000 */
[----:B------:R-:W-:Y:S02]  /*10cf0*/  FSEL R148, R5, -INF , !P2 ;  /* 0xff80000005947808 */ /* 0x000fe40005000000 */
[----:B------:R-:W-:Y:S02]  /*10d00*/  FSEL R149, R7, -INF , !P0 ;  /* 0xff80000007957808 */ /* 0x000fe40004000000 */
[-C--:B------:R-:W-:Y:S02]  /*10d10*/  ISETP.GE.AND P3, PT, R72, R202.reuse, PT ;  /* 0x000000ca4800720c */ /* 0x080fe40003f66270 */
[C---:B------:R-:W-:Y:S02]  /*10d20*/  ISETP.GE.AND P2, PT, R71.reuse, R202, PT ;  /* 0x000000ca4700720c */ /* 0x040fe40003f46270 */
[CC--:B------:R-:W-:Y:S02]  /*10d30*/  ISETP.GE.AND P0, PT, R71.reuse, R201.reuse, PT ;  /* 0x000000c94700720c */ /* 0x0c0fe40003f06270 */
[----:B------:R-:W-:Y:S02]  /*10d40*/  FSEL R147, R6, -INF , !P1 ;  /* 0xff80000006937808 */ /* 0x000fe40004800000 */
[C---:B------:R-:W-:Y:S02]  /*10d50*/  ISETP.GE.AND P1, PT, R72.reuse, R201, PT ;  /* 0x000000c94800720c */ /* 0x040fe40003f26270 */
[-C--:B------:R-:W-:Y:S02]  /*10d60*/  ISETP.GE.OR P3, PT, R72, R206.reuse, !P3 ;  /* 0x000000ce4800720c */ /* 0x080fe40005f66670 */
[C---:B------:R-:W-:Y:S02]  /*10d70*/  ISETP.GE.OR P2, PT, R71.reuse, R206, !P2 ;  /* 0x000000ce4700720c */ /* 0x040fe40005746670 */
[-C--:B------:R-:W-:Y:S02]  /*10d80*/  ISETP.GE.OR P0, PT, R71, R205.reuse, !P0 ;  /* 0x000000cd4700720c */ /* 0x080fe40004706670 */
[C---:B------:R-:W-:Y:S02]  /*10d90*/  IADD3 R70, R0.reuse, 0x10, RZ ;  /* 0x0000001000467810 */ /* 0x040fe40007ffe0ff */
[----:B------:R-:W-:Y:S02]  /*10da0*/  IADD3 R69, R0, 0x11, RZ ;  /* 0x0000001100457810 */ /* 0x000fe40007ffe0ff */
        /* <DEDUP_REMOVED lines=8> */
[C---:B------:R-:W-:Y:S02]  /*10e30*/  IADD3 R19, R0.reuse, 0x18, RZ ;  /* 0x0000001800137810 */ /* 0x040fe40007ffe0ff */
[----:B------:R-:W-:Y:S02]  /*10e40*/  IADD3 R18, R0, 0x19, RZ ;  /* 0x0000001900127810 */ /* 0x000fe40007ffe0ff */
[C---:B------:R-:W-:Y:S02]  /*10e50*/  ISETP.GE.AND P1, PT, R70.reuse, R201, PT ;  /* 0x000000c94600720c */ /* 0x040fe40003f26270 */
        /* <DEDUP_REMOVED lines=9> */
[-C--:B------:R-:W-:Y:S02]  /*10ef0*/  ISETP.GE.AND P0, PT, R18, R201.reuse, PT ;  /* 0x000000c91200720c */ /* 0x080fe40003f06270 */
[----:B------:R-:W-:Y:S02]  /*10f00*/  FSEL R157, R22, -INF , !P1 ;  /* 0xff800000169d7808 */ /* 0x000fe40004800000 */
[C---:B------:R-:W-:Y:S02]  /*10f10*/  ISETP.GE.AND P1, PT, R19.reuse, R201, PT ;  /* 0x000000c91300720c */ /* 0x040fe40003f26270 */
[CC--:B------:R-:W-:Y:S02]  /*10f20*/  ISETP.GE.OR P3, PT, R19.reuse, R206.reuse, !P3 ;  /* 0x000000ce1300720c */ /* 0x0c0fe40005f66670 */
        /* <DEDUP_REMOVED lines=26> */
[C---:B------:R-:W-:Y:S01]  /*110d0*/  ISETP.GE.AND P1, PT, R7.reuse, R201, PT ;  /* 0x000000c90700720c */ /* 0x040fe20003f26270 */
[----:B------:R-:W-:Y:S01]  /*110e0*/  LDSM.16.MT88.4 R36, [R188+0x6000] ;  /* 0x00600000bc24783b */ /* 0x000fe20000004200 */
        /* <DEDUP_REMOVED lines=9> */
[C---:B------:R-:W-:Y:S02]  /*11180*/  ISETP.GE.AND P0, PT, R0.reuse, R200, PT ;  /* 0x000000c80000720c */ /* 0x040fe40003f06270 */
[C---:B------:R-:W-:Y:S02]  /*11190*/  ISETP.GE.AND P3, PT, R0.reuse, R199, PT ;  /* 0x000000c70000720c */ /* 0x040fe40003f66270 */
[----:B------:R-:W-:Y:S02]  /*111a0*/  IADD3 R2, R0, 0x38, RZ ;  /* 0x0000003800027810 */ /* 0x000fe40007ffe0ff */
[C---:B------:R-:W-:Y:S02]  /*111b0*/  ISETP.GE.AND P6, PT, R5.reuse, R202, PT ;  /* 0x000000ca0500720c */ /* 0x040fe40003fc6270 */
[----:B------:R-:W-:Y:S02]  /*111c0*/  ISETP.GE.AND P2, PT, R4, R201, PT ;  /* 0x000000c90400720c */ /* 0x000fe40003f46270 */
[----:B------:R-:W-:Y:S02]  /*111d0*/  FSEL R166, R50, -INF , !P1 ;  /* 0xff80000032a67808 */ /* 0x000fe40004800000 */
[C---:B------:R-:W-:Y:S02]  /*111e0*/  ISETP.GE.OR P0, PT, R0.reuse, R204, !P0 ;  /* 0x000000cc0000720c */ /* 0x040fe40004706670 */
[C---:B------:R-:W-:Y:S02]  /*111f0*/  ISETP.GE.OR P3, PT, R0.reuse, R203, !P3 ;  /* 0x000000cb0000720c */ /* 0x040fe40005f66670 */
[----:B------:R-:W-:Y:S02]  /*11200*/  IADD3 R0, R0, 0x39, RZ ;  /* 0x0000003900007810 */ /* 0x000fe40007ffe0ff */
[----:B------:R-:W-:Y:S02]  /*11210*/  ISETP.GE.AND P1, PT, R2, R202, PT ;  /* 0x000000ca0200720c */ /* 0x000fe40003f26270 */
[----:B------:R-:W-:Y:S02]  /*11220*/  ISETP.GE.OR P6, PT, R5, R206, !P6 ;  /* 0x000000ce0500720c */ /* 0x000fe400077c6670 */
[----:B------:R-:W-:Y:S02]  /*11230*/  ISETP.GE.OR P2, PT, R4, R205, !P2 ;  /* 0x000000cd0400720c */ /* 0x000fe40005746670 */
[----:B------:R-:W-:Y:S02]  /*11240*/  FSEL R234, R52, -INF , !P6 ;  /* 0xff80000034ea7808 */ /* 0x000fe40007000000 */
[----:B------:R-:W-:Y:S02]  /*11250*/  FSEL R240, R55, -INF , !P2 ;  /* 0xff80000037f07808 */ /* 0x000fe40005000000 */
[----:B------:R-:W-:Y:S02]  /*11260*/  ISETP.GE.AND P6, PT, R0, R202, PT ;  /* 0x000000ca0000720c */ /* 0x000fe40003fc6270 */
[-C--:B------:R-:W-:Y:S02]  /*11270*/  ISETP.GE.OR P2, PT, R2, R206.reuse, !P1 ;  /* 0x000000ce0200720c */ /* 0x080fe40004f46670 */
[C---:B------:R-:W-:Y:S02]  /*11280*/  ISETP.GE.AND P1, PT, R0.reuse, R201, PT ;  /* 0x000000c90000720c */ /* 0x040fe40003f26270 */
[C---:B------:R-:W-:Y:S02]  /*11290*/  ISETP.GE.OR P6, PT, R0.reuse, R206, !P6 ;  /* 0x000000ce0000720c */ /* 0x040fe400077c6670 */
[----:B------:R-:W-:Y:S02]  /*112a0*/  ISETP.GE.OR P1, PT, R0, R205, !P1 ;  /* 0x000000cd0000720c */ /* 0x000fe40004f26670 */
[----:B------:R-:W-:Y:S02]  /*112b0*/  ISETP.GE.AND P5, PT, R4, R202, PT ;  /* 0x000000ca0400720c */ /* 0x000fe40003fa6270 */
[----:B------:R-:W-:Y:S02]  /*112c0*/  FSEL R223, R65, -INF , !P6 ;  /* 0xff80000041df7808 */ /* 0x000fe40007000000 */
[----:B------:R-:W-:Y:S02]  /*112d0*/  FSEL R232, R67, -INF , !P1 ;  /* 0xff80000043e87808 */ /* 0x000fe40004800000 */
[C---:B------:R-:W-:Y:S02]  /*112e0*/  ISETP.GE.AND P6, PT, R72.reuse, R200, PT ;  /* 0x000000c84800720c */ /* 0x040fe40003fc6270 */
[----:B------:R-:W-:Y:S02]  /*112f0*/  ISETP.GE.AND P1, PT, R72, R199, PT ;  /* 0x000000c74800720c */ /* 0x000fe40003f26270 */
[----:B------:R-:W-:Y:S02]  /*11300*/  ISETP.GE.OR P5, PT, R4, R206, !P5 ;  /* 0x000000ce0400720c */ /* 0x000fe40006fa6670 */
[C---:B------:R-:W-:Y:S02]  /*11310*/  ISETP.GE.OR P6, PT, R72.reuse, R204, !P6 ;  /* 0x000000cc4800720c */ /* 0x040fe400077c6670 */
[----:B------:R-:W-:Y:S02]  /*11320*/  ISETP.GE.OR P1, PT, R72, R203, !P1 ;  /* 0x000000cb4800720c */ /* 0x000fe40004f26670 */
[----:B------:R-:W-:Y:S02]  /*11330*/  FMNMX.FTZ R72, R146, R3, !PT ;  /* 0x0000000392487209 */ /* 0x000fe40007810000 */
[----:B------:R-:W-:Y:S02]  /*11340*/  FSEL R237, R53, -INF , !P5 ;  /* 0xff80000035ed7808 */ /* 0x000fe40006800000 */
[----:B------:R-:W-:Y:S02]  /*11350*/  ISETP.GE.AND P5, PT, R2, R201, PT ;  /* 0x000000c90200720c */ /* 0x000fe40003fa6270 */
[----:B------:R-:W-:Y:S02]  /*11360*/  FMNMX.FTZ R72, R148, R72, !PT ;  /* 0x0000004894487209 */ /* 0x000fe40007810000 */
[----:B------:R-:W-:Y:S02]  /*11370*/  ISETP.GE.OR P5, PT, R2, R205, !P5 ;  /* 0x000000cd0200720c */ /* 0x000fe40006fa6670 */
[----:B------:R-:W-:Y:S02]  /*11380*/  FMNMX.FTZ R72, R140, R72, !PT ;  /* 0x000000488c487209 */ /* 0x000fe40007810000 */
[----:B------:R-:W-:Y:S02]  /*11390*/  FSEL R227, R66, -INF , !P5 ;  /* 0xff80000042e37808 */ /* 0x000fe40006800000 */
[C---:B------:R-:W-:Y:S02]  /*113a0*/  ISETP.GE.AND P5, PT, R71.reuse, R200, PT ;  /* 0x000000c84700720c */ /* 0x040fe40003fa6270 */
[----:B------:R-:W-:Y:S02]  /*113b0*/  FSEL R21, R8, -INF , !P0 ;  /* 0xff80000008157808 */ /* 0x000fe40004000000 */
[----:B------:R-:W-:Y:S02]  /*113c0*/  ISETP.GE.AND P0, PT, R71, R199, PT ;  /* 0x000000c74700720c */ /* 0x000fe40003f06270 */
[----:B------:R-:W-:Y:S02]  /*113d0*/  FMNMX.FTZ R72, R141, R72, !PT ;  /* 0x000000488d487209 */ /* 0x000fe40007810000 */
        /* <DEDUP_REMOVED lines=11> */
[C---:B------:R-:W-:Y:S02]  /*11490*/  ISETP.GE.AND P4, PT, R5.reuse, R201, PT ;  /* 0x000000c90500720c */ /* 0x040fe40003f86270 */
[----:B------:R-:W-:Y:S02]  /*114a0*/  FMNMX.FTZ R72, R170, R72, !PT ;  /* 0x00000048aa487209 */ /* 0x000fe40007810000 */
[----:B------:R-:W-:Y:S02]  /*114b0*/  FMNMX.FTZ R71, R158, R71, !PT ;  /* 0x000000479e477209 */ /* 0x000fe40007810000 */
[----:B------:R-:W-:Y:S02]  /*114c0*/  ISETP.GE.OR P4, PT, R5, R205, !P4 ;  /* 0x000000cd0500720c */ /* 0x000fe40006786670 */
[----:B------:R-:W-:Y:S02]  /*114d0*/  FMNMX.FTZ R72, R173, R72, !PT ;  /* 0x00000048ad487209 */ /* 0x000fe40007810000 */
[----:B------:R-:W-:Y:S02]  /*114e0*/  FMNMX.FTZ R71, R153, R71, !PT ;  /* 0x0000004799477209 */ /* 0x000fe40007810000 */
[----:B------:R-:W-:Y:S02]  /*114f0*/  FSEL R238, R54, -INF , !P4 ;  /* 0xff80000036ee7808 */ /* 0x000fe40006000000 */
[C---:B------:R-:W-:Y:S01]  /*11500*/  ISETP.GE.AND P4, PT, R75.reuse, R200, PT ;  /* 0x000000c84b00720c */ /* 0x040fe20003f86270 */
[----:B------:R-:W-:Y:S01]  /*11510*/  LDSM.16.MT88.4 R52, [R186+0x6000] ;  /* 0x00600000ba34783b */ /* 0x000fe20000004200 */
[----:B------:R-:W-:Y:S02]  /*11520*/  FMNMX.FTZ R72, R164, R72, !PT ;  /* 0x00000048a4487209 */ /* 0x000fe40007810000 */
[----:B------:R-:W-:Y:S02]  /*11530*/  FMNMX.FTZ R71, R154, R71, !PT ;  /* 0x000000479a477209 */ /* 0x000fe40007810000 */
[----:B------:R-:W-:Y:S02]  /*11540*/  ISETP.GE.OR P4, PT, R75, R204, !P4 ;  /* 0x000000cc4b00720c */ /* 0x000fe40006786670 */
[----:B------:R-:W-:Y:S02]  /*11550*/  FMNMX.FTZ R72, R165, R72, !PT ;  /* 0x00000048a5487209 */ /* 0x000fe40007810000 */
[----:B------:R-:W-:Y:S02]  /*11560*/  FMNMX.FTZ R71, R175, R71, !PT ;  /* 0x00000047af477209 */ /* 0x000fe40007810000 */
[----:B------:R-:W-:Y:S02]  /*11570*/  FSEL R23, R10, -INF , !P3 ;  /* 0xff8000000a177808 */ /* 0x000fe40005800000 */
[----:B------:R-:W-:Y:S02]  /*11580*/  FSEL R22, R9, -INF , !P4 ;  /* 0xff80000009167808 */ /* 0x000fe40006000000 */
[-C--:B------:R-:W-:Y:S02]  /*11590*/  ISETP.GE.AND P4, PT, R70, R200.reuse, PT ;  /* 0x000000c84600720c */ /* 0x080fe40003f86270 */
[----:B------:R-:W-:Y:S02]  /*115a0*/  ISETP.GE.AND P3, PT, R69, R200, PT ;  /* 0x000000c84500720c */ /* 0x000fe40003f66270 */
[----:B------:R-:W-:Y:S02]  /*115b0*/  FMNMX.FTZ R72, R234, R72, !PT ;  /* 0x00000048ea487209 */ /* 0x000fe40007810000 */
[----:B------:R-:W-:Y:S02]  /*115c0*/  FMNMX.FTZ R71, R177, R71, !PT ;  /* 0x00000047b1477209 */ /* 0x000fe40007810000 */
[----:B------:R-:W-:Y:S02]  /*115d0*/  FSEL R222, R64, -INF , !P2 ;  /* 0xff80000040de7808 */ /* 0x000fe40005000000 */
[----:B------:R-:W-:Y:S02]  /*115e0*/  ISETP.GE.AND P2, PT, R75, R199, PT ;  /* 0x000000c74b00720c */ /* 0x000fe40003f46270 */
[-C--:B------:R-:W-:Y:S02]  /*115f0*/  ISETP.GE.OR P4, PT, R70, R204.reuse, !P4 ;  /* 0x000000cc4600720c */ /* 0x080fe40006786670 */
[----:B------:R-:W-:Y:S02]  /*11600*/  ISETP.GE.OR P3, PT, R69, R204, !P3 ;  /* 0x000000cc4500720c */ /* 0x000fe40005f66670 */
[----:B------:R-:W-:Y:S02]  /*11610*/  FMNMX.FTZ R72, R237, R72, !PT ;  /* 0x00000048ed487209 */ /* 0x000fe40007810000 */
[----:B------:R-:W-:Y:S02]  /*11620*/  FMNMX.FTZ R71, R166, R71, !PT ;  /* 0x00000047a6477209 */ /* 0x000fe40007810000 */
[----:B------:R-:W-:Y:S02]  /*11630*/  ISETP.GE.OR P2, PT, R75, R203, !P2 ;  /* 0x000000cb4b00720c */ /* 0x000fe40005746670 */
[----:B------:R-:W-:Y:S02]  /*11640*/  FSEL R160, R24, -INF , !P4 ;  /* 0xff80000018a07808 */ /* 0x000fe40006000000 */
[----:B------:R-:W-:Y:S02]  /*11650*/  ISETP.GE.AND P4, PT, R18, R199, PT ;  /* 0x000000c71200720c */ /* 0x000fe40003f86270 */
[----:B------:R-:W-:Y:S02]  /*11660*/  FSEL R161, R25, -INF , !P3 ;  /* 0xff80000019a17808 */ /* 0x000fe40005800000 */
[----:B------:R-:W-:Y:S02]  /*11670*/  ISETP.GE.AND P3, PT, R17, R200, PT ;  /* 0x000000c81100720c */ /* 0x000fe40003f66270 */
[----:B------:R-:W-:Y:S02]  /*11680*/  FMNMX.FTZ R72, R222, R72, !PT ;  /* 0x00000048de487209 */ /* 0x000fe40007810000 */
[----:B------:R-:W-:Y:S02]  /*11690*/  FMNMX.FTZ R71, R167, R71, !PT ;  /* 0x00000047a7477209 */ /* 0x000fe40007810000 */
[----:B------:R-:W-:Y:S02]  /*116a0*/  FSEL R32, R11, -INF , !P2 ;  /* 0xff8000000b207808 */ /* 0x000fe40005000000 */
[-C--:B------:R-:W-:Y:S02]  /*116b0*/  ISETP.GE.AND P2, PT, R70, R199.reuse, PT ;  /* 0x000000c74600720c */ /* 0x080fe40003f46270 */
[----:B------:R-:W-:Y:S02]  /*116c0*/  FSEL R10, R12, -INF , !P6 ;  /* 0xff8000000c0a7808 */ /* 0x000fe40007000000 */
[----:B------:R-:W-:Y:S02]  /*116d0*/  ISETP.GE.AND P6, PT, R69, R199, PT ;  /* 0x000000c74500720c */ /* 0x000fe40003fc6270 */
[----:B------:R-:W-:Y:S02]  /*116e0*/  ISETP.GE.OR P4, PT, R18, R203, !P4 ;  /* 0x000000cb1200720c */ /* 0x000fe40006786670 */
[----:B------:R-:W-:Y:S02]  /*116f0*/  ISETP.GE.OR P3, PT, R17, R204, !P3 ;  /* 0x000000cc1100720c */ /* 0x000fe40005f66670 */
[----:B------:R-:W-:Y:S02]  /*11700*/  FMNMX.FTZ R72, R223, R72, !PT ;  /* 0x00000048df487209 */ /* 0x000fe40007810000 */
[----:B------:R-:W-:Y:S02]  /*11710*/  FMNMX.FTZ R71, R238, R71, !PT ;  /* 0x00000047ee477209 */ /* 0x000fe40007810000 */
[-C--:B------:R-:W-:Y:S01]  /*11720*/  ISETP.GE.OR P2, PT, R70, R203.reuse, !P2 ;  /* 0x000000cb4600720c */ /* 0x080fe20005746670 */
[----:B------:R-:W1:Y:S01]  /*11730*/  SHFL.BFLY PT, R8, R72, 0x2, 0x1f ;  /* 0x0c401f0048087f89 */ /* 0x000e6200000e0000 */
[----:B------:R-:W-:Y:S02]  /*11740*/  ISETP.GE.OR P6, PT, R69, R203, !P6 ;  /* 0x000000cb4500720c */ /* 0x000fe400077c6670 */
[----:B------:R-:W-:Y:S02]  /*11750*/  FSEL R51, R31, -INF , !P4 ;  /* 0xff8000001f337808 */ /* 0x000fe40006000000 */
[-C--:B------:R-:W-:Y:S02]  /*11760*/  ISETP.GE.AND P4, PT, R6, R200.reuse, PT ;  /* 0x000000c80600720c */ /* 0x080fe40003f86270 */
[----:B------:R-:W-:Y:S02]  /*11770*/  FSEL R168, R40, -INF , !P3 ;  /* 0xff80000028a87808 */ /* 0x000fe40005800000 */
[-C--:B------:R-:W-:Y:S02]  /*11780*/  ISETP.GE.AND P3, PT, R6, R199.reuse, PT ;  /* 0x000000c70600720c */ /* 0x080fe40003f66270 */
[----:B------:R-:W-:Y:S02]  /*11790*/  FSEL R14, R14, -INF , !P1 ;  /* 0xff8000000e0e7808 */ /* 0x000fe40004800000 */
[----:B------:R-:W-:Y:S02]  /*117a0*/  FSEL R15, R15, -INF , !P0 ;  /* 0xff8000000f0f7808 */ /* 0x000fe40004000000 */
[----:B------:R-:W-:Y:S02]  /*117b0*/  ISETP.GE.AND P0, PT, R19, R199, PT ;  /* 0x000000c71300720c */ /* 0x000fe40003f06270 */
[-C--:B------:R-:W-:Y:S02]  /*117c0*/  ISETP.GE.AND P1, PT, R18, R200.reuse, PT ;  /* 0x000000c81200720c */ /* 0x080fe40003f26270 */
[----:B------:R-:W-:Y:S02]  /*117d0*/  FMNMX.FTZ R71, R240, R71, !PT ;  /* 0x00000047f0477209 */ /* 0x000fe40007810000 */
[----:B------:R-:W-:Y:S02]  /*117e0*/  FSEL R162, R26, -INF , !P2 ;  /* 0xff8000001aa27808 */ /* 0x000fe40005000000 */
[----:B------:R-:W-:Y:S02]  /*117f0*/  ISETP.GE.AND P2, PT, R17, R199, PT ;  /* 0x000000c71100720c */ /* 0x000fe40003f46270 */
[----:B------:R-:W-:Y:S02]  /*11800*/  FSEL R163, R27, -INF , !P6 ;  /* 0xff8000001ba37808 */ /* 0x000fe40007000000 */
[----:B------:R-:W-:Y:S02]  /*11810*/  ISETP.GE.AND P6, PT, R16, R200, PT ;  /* 0x000000c81000720c */ /* 0x000fe40003fc6270 */
[CC--:B------:R-:W-:Y:S02]  /*11820*/  ISETP.GE.OR P4, PT, R6.reuse, R204.reuse, !P4 ;  /* 0x000000cc0600720c */ /* 0x0c0fe40006786670 */
[----:B------:R-:W-:Y:S02]  /*11830*/  ISETP.GE.OR P3, PT, R6, R203, !P3 ;  /* 0x000000cb0600720c */ /* 0x000fe40005f66670 */
[----:B------:R-:W-:Y:S02]  /*11840*/  FMNMX.FTZ R6, R21, R73, !PT ;  /* 0x0000004915067209 */ /* 0x000fe40007810000 */
[----:B------:R-:W-:Y:S02]  /*11850*/  ISETP.GE.OR P0, PT, R19, R203, !P0 ;  /* 0x000000cb1300720c */ /* 0x000fe40004706670 */
[----:B------:R-:W-:Y:S02]  /*11860*/  ISETP.GE.OR P1, PT, R18, R204, !P1 ;  /* 0x000000cc1200720c */ /* 0x000fe40004f26670 */
[----:B------:R-:W-:Y:S02]  /*11870*/  FSEL R20, R13, -INF , !P5 ;  /* 0xff8000000d147808 */ /* 0x000fe40006800000 */
[----:B------:R-:W-:Y:S02]  /*11880*/  ISETP.GE.AND P5, PT, R19, R200, PT ;  /* 0x000000c81300720c */ /* 0x000fe40003fa6270 */
[----:B------:R-:W-:Y:S02]  /*11890*/  FMNMX.FTZ R71, R227, R71, !PT ;  /* 0x00000047e3477209 */ /* 0x000fe40007810000 */
[----:B------:R-:W-:Y:S02]  /*118a0*/  FMNMX.FTZ R6, R22, R6, !PT ;  /* 0x0000000616067209 */ /* 0x000fe40007810000 */
[----:B------:R-:W-:Y:S02]  /*118b0*/  ISETP.GE.OR P2, PT, R17, R203, !P2 ;  /* 0x000000cb1100720c */ /* 0x000fe40005746670 */
[----:B------:R-:W-:Y:S02]  /*118c0*/  ISETP.GE.OR P6, PT, R16, R204, !P6 ;  /* 0x000000cc1000720c */ /* 0x000fe400077c6670 */
[----:B------:R-:W-:Y:S02]  /*118d0*/  FSEL R49, R29, -INF , !P1 ;  /* 0xff8000001d317808 */ /* 0x000fe40004800000 */
[----:B------:R-:W-:Y:S02]  /*118e0*/  FSEL R50, R30, -INF , !P0 ;  /* 0xff8000001e327808 */ /* 0x000fe40004000000 */
[C---:B------:R-:W-:Y:S02]  /*118f0*/  ISETP.GE.AND P0, PT, R7.reuse, R199, PT ;  /* 0x000000c70700720c */ /* 0x040fe40003f06270 */
[----:B------:R-:W-:Y:S02]  /*11900*/  ISETP.GE.AND P1, PT, R7, R200, PT ;  /* 0x000000c80700720c */ /* 0x000fe40003f26270 */
[----:B------:R-:W-:Y:S02]  /*11910*/  ISETP.GE.OR P5, PT, R19, R204, !P5 ;  /* 0x000000cc1300720c */ /* 0x000fe40006fa6670 */
[----:B------:R-:W-:Y:S02]  /*11920*/  FMNMX.FTZ R71, R232, R71, !PT ;  /* 0x00000047e8477209 */ /* 0x000fe40007810000 */
[----:B------:R-:W-:Y:S02]  /*11930*/  FMNMX.FTZ R6, R10, R6, !PT ;  /* 0x000000060a067209 */ /* 0x000fe40007810000 */
[----:B------:R-:W-:Y:S02]  /*11940*/  FSEL R169, R41, -INF , !P6 ;  /* 0xff80000029a97808 */ /* 0x000fe40007000000 */
[C---:B------:R-:W-:Y:S02]  /*11950*/  ISETP.GE.AND P6, PT, R5.reuse, R200, PT ;  /* 0x000000c80500720c */ /* 0x040fe40003fc6270 */
[----:B------:R-:W-:Y:S02]  /*11960*/  FSEL R172, R42, -INF , !P2 ;  /* 0xff8000002aac7808 */ /* 0x000fe40005000000 */
[----:B------:R-:W-:Y:S02]  /*11970*/  ISETP.GE.AND P2, PT, R5, R199, PT ;  /* 0x000000c70500720c */ /* 0x000fe40003f46270 */
[C---:B------:R-:W-:Y:S02]  /*11980*/  ISETP.GE.OR P0, PT, R7.reuse, R203, !P0 ;  /* 0x000000cb0700720c */ /* 0x040fe40004706670 */
[-C--:B------:R-:W-:Y:S02]  /*11990*/  ISETP.GE.OR P1, PT, R7, R204.reuse, !P1 ;  /* 0x000000cc0700720c */ /* 0x080fe40004f26670 */
[----:B------:R-:W-:Y:S01]  /*119a0*/  FSEL R48, R28, -INF , !P5 ;  /* 0xff8000001c307808 */ /* 0x000fe20006800000 */
[----:B------:R-:W2:Y:S01]  /*119b0*/  SHFL.BFLY PT, R7, R71, 0x2, 0x1f ;  /* 0x0c401f0047077f89 */ /* 0x000ea200000e0000 */
[----:B------:R-:W-:Y:S02]  /*119c0*/  ISETP.GE.AND P5, PT, R16, R199, PT ;  /* 0x000000c71000720c */ /* 0x000fe40003fa6270 */
[C---:B------:R-:W-:Y:S02]  /*119d0*/  ISETP.GE.OR P6, PT, R5.reuse, R204, !P6 ;  /* 0x000000cc0500720c */ /* 0x040fe400077c6670 */
[-C--:B------:R-:W-:Y:S02]  /*119e0*/  ISETP.GE.OR P2, PT, R5, R203.reuse, !P2 ;  /* 0x000000cb0500720c */ /* 0x080fe40005746670 */
[----:B------:R-:W-:Y:S02]  /*119f0*/  FMNMX.FTZ R5, R20, R6, !PT ;  /* 0x0000000614057209 */ /* 0x000fe40007810000 */
[----:B------:R-:W-:Y:S02]  /*11a00*/  ISETP.GE.OR P5, PT, R16, R203, !P5 ;  /* 0x000000cb1000720c */ /* 0x000fe40006fa6670 */
[----:B------:R-:W-:Y:S02]  /*11a10*/  FMNMX.FTZ R5, R160, R5, !PT ;  /* 0x00000005a0057209 */ /* 0x000fe40007810000 */
[----:B------:R-:W-:Y:S02]  /*11a20*/  FMNMX.FTZ R6, R23, R74, !PT ;  /* 0x0000004a17067209 */ /* 0x000fe40007810000 */
[----:B------:R-:W-:Y:S02]  /*11a30*/  FSEL R176, R43, -INF , !P5 ;  /* 0xff8000002bb07808 */ /* 0x000fe40006800000 */
[----:B------:R-:W-:Y:S02]  /*11a40*/  FSEL R178, R44, -INF , !P1 ;  /* 0xff8000002cb27808 */ /* 0x000fe40004800000 */
[C---:B------:R-:W-:Y:S02]  /*11a50*/  ISETP.GE.AND P5, PT, R4.reuse, R200, PT ;  /* 0x000000c80400720c */ /* 0x040fe40003fa6270 */
[----:B------:R-:W-:Y:S02]  /*11a60*/  ISETP.GE.AND P1, PT, R4, R199, PT ;  /* 0x000000c70400720c */ /* 0x000fe40003f26270 */
[----:B------:R-:W-:Y:S02]  /*11a70*/  FMNMX.FTZ R5, R161, R5, !PT ;  /* 0x00000005a1057209 */ /* 0x000fe40007810000 */
[----:B-1----:R-:W-:Y:S02]  /*11a80*/  FMNMX.FTZ R72, R72, R8, !PT ;  /* 0x0000000848487209 */ /* 0x002fe40007810000 */
[C---:B------:R-:W-:Y:S02]  /*11a90*/  ISETP.GE.OR P5, PT, R4.reuse, R204, !P5 ;  /* 0x000000cc0400720c */ /* 0x040fe40006fa6670 */
[----:B------:R-:W-:Y:S02]  /*11aa0*/  ISETP.GE.OR P1, PT, R4, R203, !P1 ;  /* 0x000000cb0400720c */ /* 0x000fe40004f26670 */
[----:B------:R-:W-:Y:S02]  /*11ab0*/  FMNMX.FTZ R4, R32, R6, !PT ;  /* 0x0000000620047209 */ /* 0x000fe40007810000 */
[----:B------:R-:W-:Y:S02]  /*11ac0*/  FMNMX.FTZ R70, R48, R5, !PT ;  /* 0x0000000530467209 */ /* 0x000fe40007810000 */
[----:B------:R-:W1:Y:S01]  /*11ad0*/  SHFL.BFLY PT, R5, R72, 0x1, 0x1f ;  /* 0x0c201f0048057f89 */ /* 0x000e6200000e0000 */
[----:B------:R-:W-:Y:S02]  /*11ae0*/  FMNMX.FTZ R4, R14, R4, !PT ;  /* 0x000000040e047209 */ /* 0x000fe40007810000 */
[----:B------:R-:W-:Y:S02]  /*11af0*/  FSEL R182, R46, -INF , !P0 ;  /* 0xff8000002eb67808 */ /* 0x000fe40004000000 */
[----:B------:R-:W-:Y:S02]  /*11b00*/  FMNMX.FTZ R4, R15, R4, !PT ;  /* 0x000000040f047209 */ /* 0x000fe40007810000 */
[----:B------:R-:W-:Y:S02]  /*11b10*/  FSEL R179, R45, -INF , !P4 ;  /* 0xff8000002db37808 */ /* 0x000fe40006000000 */
[C---:B------:R-:W-:Y:S02]  /*11b20*/  ISETP.GE.AND P4, PT, R2.reuse, R200, PT ;  /* 0x000000c80200720c */ /* 0x040fe40003f86270 */
[----:B------:R-:W-:Y:S02]  /*11b30*/  ISETP.GE.AND P0, PT, R2, R199, PT ;  /* 0x000000c70200720c */ /* 0x000fe40003f06270 */
[----:B------:R-:W-:Y:S02]  /*11b40*/  FMNMX.FTZ R4, R162, R4, !PT ;  /* 0x00000004a2047209 */ /* 0x000fe40007810000 */
[----:B--2---:R-:W-:Y:S02]  /*11b50*/  FMNMX.FTZ R71, R71, R7, !PT ;  /* 0x0000000747477209 */ /* 0x004fe40007810000 */
[C---:B------:R-:W-:Y:S02]  /*11b60*/  ISETP.GE.OR P4, PT, R2.reuse, R204, !P4 ;  /* 0x000000cc0200720c */ /* 0x040fe40006786670 */
[----:B------:R-:W-:Y:S02]  /*11b70*/  ISETP.GE.OR P0, PT, R2, R203, !P0 ;  /* 0x000000cb0200720c */ /* 0x000fe40004706670 */
[----:B------:R-:W-:Y:S02]  /*11b80*/  FMNMX.FTZ R2, R163, R4, !PT ;  /* 0x00000004a3027209 */ /* 0x000fe40007810000 */
[----:B------:R-:W2:Y:S01]  /*11b90*/  SHFL.BFLY PT, R4, R71, 0x1, 0x1f ;  /* 0x0c201f0047047f89 */ /* 0x000ea200000e0000 */
[----:B------:R-:W-:Y:S02]  /*11ba0*/  FSEL R183, R47, -INF , !P3 ;  /* 0xff8000002fb77808 */ /* 0x000fe40005800000 */
[----:B------:R-:W-:Y:S02]  /*11bb0*/  ISETP.GE.AND P3, PT, R0, R200, PT ;  /* 0x000000c80000720c */ /* 0x000fe40003f66270 */
[----:B-1----:R-:W-:Y:S02]  /*11bc0*/  FMNMX.FTZ R72, R72, R5, !PT ;  /* 0x0000000548487209 */ /* 0x002fe40007810000 */
[----:B------:R-:W-:Y:S02]  /*11bd0*/  ISETP.GE.OR P3, PT, R0, R204, !P3 ;  /* 0x000000cc0000720c */ /* 0x000fe40005f66670 */
[----:B------:R-:W-:Y:S01]  /*11be0*/  FSEL R221, R58, -INF , !P2 ;  /* 0xff8000003add7808 */ /* 0x000fe20005000000 */
[C---:B------:R-:W-:Y:S01]  /*11bf0*/  FMUL.FTZ R144, R72.reuse, c[0x0][0x23c] ;  /* 0x00008f0048907a20 */ /* 0x040fe20000410000 */
[----:B------:R-:W-:Y:S02]  /*11c00*/  FSEL R230, R61, -INF , !P3 ;  /* 0xff8000003de67808 */ /* 0x000fe40005800000 */
[----:B------:R-:W-:Y:S02]  /*11c10*/  FSETP.NEU.FTZ.AND P3, PT, R72, -INF , PT ;  /* 0xff8000004800780b */ /* 0x000fe40003f7d000 */
[----:B------:R-:W-:Y:S02]  /*11c20*/  FMNMX.FTZ R2, R50, R2, !PT ;  /* 0x0000000232027209 */ /* 0x000fe40007810000 */
[----:B------:R-:W-:Y:S02]  /*11c30*/  FSEL R144, R144, RZ, P3 ;  /* 0x000000ff90907208 */ /* 0x000fe40001800000 */
[----:B------:R-:W-:Y:S02]  /*11c40*/  FMNMX.FTZ R70, R49, R70, !PT ;  /* 0x0000004631467209 */ /* 0x000fe40007810000 */
[----:B------:R-:W-:Y:S01]  /*11c50*/  FMNMX.FTZ R2, R51, R2, !PT ;  /* 0x0000000233027209 */ /* 0x000fe20007810000 */
[----:B------:R-:W-:Y:S01]  /*11c60*/  FFMA.FTZ R24, R156, c[0x0][0x23c], -R144 ;  /* 0x00008f009c187a23 */ /* 0x000fe20000010890 */
[----:B------:R-:W-:Y:S01]  /*11c70*/  FMNMX.FTZ R70, R168, R70, !PT ;  /* 0x00000046a8467209 */ /* 0x000fe20007810000 */
[----:B----4-:R-:W-:Y:S01]  /*11c80*/  IMAD.MOV.U32 R156, RZ, RZ, R210 ;  /* 0x000000ffff9c7224 */ /* 0x010fe200078e00d2 */
[----:B--2---:R-:W-:Y:S01]  /*11c90*/  FMNMX.FTZ R71, R71, R4, !PT ;  /* 0x0000000447477209 */ /* 0x004fe20007810000 */
[----:B------:R-:W-:Y:S01]  /*11ca0*/  FFMA.FTZ R4, R141, c[0x0][0x23c], -R144 ;  /* 0x00008f008d047a23 */ /* 0x000fe20000010890 */
[----:B------:R-:W-:Y:S02]  /*11cb0*/  FSEL R220, R57, -INF , !P5 ;  /* 0xff80000039dc7808 */ /* 0x000fe40006800000 */
[C---:B------:R-:W-:Y:S01]  /*11cc0*/  FSETP.NEU.FTZ.AND P2, PT, R71.reuse, -INF , PT ;  /* 0xff8000004700780b */ /* 0x040fe20003f5d000 */
[----:B------:R1:W-:Y:S01]  /*11cd0*/  MUFU.EX2 R249, R4 ;  /* 0x0000000400f97308 */ /* 0x0003e20000000800 */
[----:B------:R-:W-:Y:S01]  /*11ce0*/  FMUL.FTZ R145, R71, c[0x0][0x23c] ;  /* 0x00008f0047917a20 */ /* 0x000fe20000410000 */
        /* <DEDUP_REMOVED lines=8> */
[----:B------:R-:W-:Y:S01]  /*11d70*/  FSEL R219, R56, -INF , !P6 ;  /* 0xff80000038db7808 */ /* 0x000fe20007000000 */
[----:B------:R2:W-:Y:S01]  /*11d80*/  MUFU.EX2 R243, R6 ;  /* 0x0000000600f37308 */ /* 0x0005e20000000800 */
[----:B------:R-:W-:Y:S01]  /*11d90*/  FMNMX.FTZ R2, R183, R2, !PT ;  /* 0x00000002b7027209 */ /* 0x000fe20007810000 */
[----:B------:R-:W-:Y:S01]  /*11da0*/  FFMA.FTZ R28, R157, c[0x0][0x23c], -R145 ;  /* 0x00008f009d1c7a23 */ /* 0x000fe20000010891 */
[----:B------:R-:W-:Y:S01]  /*11db0*/  FMNMX.FTZ R70, R179, R70, !PT ;  /* 0x00000046b3467209 */ /* 0x000fe20007810000 */
[----:B---3--:R-:W-:Y:S01]  /*11dc0*/  IMAD.MOV.U32 R154, RZ, RZ, R212 ;  /* 0x000000ffff9a7224 */ /* 0x008fe200078e00d4 */
[----:B------:R-:W-:Y:S01]  /*11dd0*/  FSEL R224, R59, -INF , !P1 ;  /* 0xff8000003be07808 */ /* 0x000fe20004800000 */
[----:B------:R-:W-:Y:S01]  /*11de0*/  IMAD.MOV.U32 R157, RZ, RZ, R211 ;  /* 0x000000ffff9d7224 */ /* 0x000fe200078e00d3 */
[----:B------:R-:W-:Y:S01]  /*11df0*/  ISETP.GE.AND P1, PT, R0, R199, PT ;  /* 0x000000c70000720c */ /* 0x000fe20003f26270 */
[--C-:B-1----:R-:W-:Y:S01]  /*11e00*/  FFMA.FTZ R4, R142, c[0x0][0x23c], -R145.reuse ;  /* 0x00008f008e047a23 */ /* 0x102fe20000010891 */
[----:B------:R-:W-:Y:S02]  /*11e10*/  FSEL R231, R60, -INF , !P4 ;  /* 0xff8000003ce77808 */ /* 0x000fe40006000000 */
[----:B------:R-:W-:Y:S01]  /*11e20*/  ISETP.GE.OR P1, PT, R0, R203, !P1 ;  /* 0x000000cb0000720c */ /* 0x000fe20004f26670 */
[----:B------:R1:W-:Y:S01]  /*11e30*/  MUFU.EX2 R246, R4 ;  /* 0x0000000400f67308 */ /* 0x0003e20000000800 */
[----:B------:R-:W-:Y:S02]  /*11e40*/  FMNMX.FTZ R2, R221, R2, !PT ;  /* 0x00000002dd027209 */ /* 0x000fe40007810000 */
[----:B------:R-:W-:Y:S02]  /*11e50*/  FMNMX.FTZ R70, R219, R70, !PT ;  /* 0x00000046db467209 */ /* 0x000fe40007810000 */
[----:B------:R-:W-:Y:S01]  /*11e60*/  FMNMX.FTZ R0, R224, R2, !PT ;  /* 0x00000002e0007209 */ /* 0x000fe20007810000 */
[--C-:B------:R-:W-:Y:S01]  /*11e70*/  FFMA.FTZ R2, R140, c[0x0][0x23c], -R144.reuse ;  /* 0x00008f008c027a23 */ /* 0x100fe20000010890 */
[----:B------:R-:W-:Y:S02]  /*11e80*/  FMNMX.FTZ R70, R220, R70, !PT ;  /* 0x00000046dc467209 */ /* 0x000fe40007810000 */
[----:B------:R-:W-:Y:S01]  /*11e90*/  FSEL R233, R62, -INF , !P0 ;  /* 0xff8000003ee97808 */ /* 0x000fe20004000000 */
[----:B------:R3:W-:Y:S01]  /*11ea0*/  MUFU.EX2 R248, R2 ;  /* 0x0000000200f87308 */ /* 0x0007e20000000800 */
[----:B------:R-:W-:Y:S01]  /*11eb0*/  FMNMX.FTZ R70, R231, R70, !PT ;  /* 0x00000046e7467209 */ /* 0x000fe20007810000 */
[--C-:B--2---:R-:W-:Y:S01]  /*11ec0*/  FFMA.FTZ R6, R149, c[0x0][0x23c], -R145.reuse ;  /* 0x00008f0095067a23 */ /* 0x104fe20000010891 */
[----:B------:R-:W-:Y:S02]  /*11ed0*/  FSEL R75, R63, -INF , !P1 ;  /* 0xff8000003f4b7808 */ /* 0x000fe40004800000 */
[----:B------:R-:W-:Y:S02]  /*11ee0*/  FMNMX.FTZ R70, R230, R70, !PT ;  /* 0x00000046e6467209 */ /* 0x000fe40007810000 */
[----:B------:R-:W-:Y:S03]  /*11ef0*/  FMNMX.FTZ R0, R233, R0, !PT ;  /* 0x00000000e9007209 */ /* 0x000fe60007810000 */
[----:B------:R-:W-:Y:S01]  /*11f00*/  MUFU.EX2 R242, R6 ;  /* 0x0000000600f27308 */ /* 0x000fe20000000800 */
[----:B------:R-:W2:Y:S01]  /*11f10*/  SHFL.BFLY PT, R5, R70, 0x2, 0x1f ;  /* 0x0c401f0046057f89 */ /* 0x000ea200000e0000 */
[----:B------:R-:W-:Y:S01]  /*11f20*/  FMNMX.FTZ R0, R75, R0, !PT ;  /* 0x000000004b007209 */ /* 0x000fe20007810000 */
[----:B-1----:R-:W-:Y:S07]  /*11f30*/  FFMA.FTZ R4, R143, c[0x0][0x23c], -R145 ;  /* 0x00008f008f047a23 */ /* 0x002fee0000010891 */
[----:B------:R1:W4:Y:S01]  /*11f40*/  MUFU.EX2 R247, R4 ;  /* 0x0000000400f77308 */ /* 0x0003220000000800 */
[----:B---3--:R-:W3:Y:S01]  /*11f50*/  SHFL.BFLY PT, R2, R0, 0x2, 0x1f ;  /* 0x0c401f0000027f89 */ /* 0x008ee200000e0000 */
[----:B--2---:R-:W-:Y:S02]  /*11f60*/  FMNMX.FTZ R70, R70, R5, !PT ;  /* 0x0000000546467209 */ /* 0x004fe40007810000 */
[----:B------:R-:W-:Y:S05]  /*11f70*/  LOP3.LUT R5, R251, UR25, R159, 0x96, !PT ;  /* 0x00000019fb057c12 */ /* 0x000fea000f8e969f */
[----:B------:R-:W2:Y:S01]  /*11f80*/  SHFL.BFLY PT, R7, R70, 0x1, 0x1f ;  /* 0x0c201f0046077f89 */ /* 0x000ea200000e0000 */
[----:B-1----:R-:W-:Y:S01]  /*11f90*/  FFMA.FTZ R4, R146, c[0x0][0x23c], -R144 ;  /* 0x00008f0092047a23 */ /* 0x002fe20000010890 */
[----:B----4-:R-:W-:Y:S03]  /*11fa0*/  F2FP.PACK_AB R143, R247, R246 ;  /* 0x000000f6f78f723e */ /* 0x010fe600000000ff */
[----:B------:R1:W-:Y:S01]  /*11fb0*/  MUFU.EX2 R245, R4 ;  /* 0x0000000400f57308 */ /* 0x0003e20000000800 */
[----:B---3--:R-:W-:Y:S05]  /*11fc0*/  FMNMX.FTZ R0, R0, R2, !PT ;  /* 0x0000000200007209 */ /* 0x008fea0007810000 */
[----:B------:R-:W3:Y:S01]  /*11fd0*/  SHFL.BFLY PT, R2, R0, 0x1, 0x1f ;  /* 0x0c201f0000027f89 */ /* 0x000ee200000e0000 */
[----:B--2---:R-:W-:Y:S02]  /*11fe0*/  FMNMX.FTZ R70, R70, R7, !PT ;  /* 0x0000000746467209 */ /* 0x004fe40007810000 */
[----:B------:R-:W-:Y:S02]  /*11ff0*/  LOP3.LUT R7, R215, UR14, R250, 0x96, !PT ;  /* 0x0000000ed7077c12 */ /* 0x000fe4000f8e96fa */
[C---:B------:R-:W-:Y:S01]  /*12000*/  FSETP.NEU.FTZ.AND P1, PT, R70.reuse, -INF , PT ;  /* 0xff8000004600780b */ /* 0x040fe20003f3d000 */
[----:B------:R-:W-:Y:S02]  /*12010*/  FMUL.FTZ R146, R70, c[0x0][0x23c] ;  /* 0x00008f0046927a20 */ /* 0x000fe40000410000 */
[----:B-1----:R-:W-:Y:S03]  /*12020*/  FFMA.FTZ R4, R148, c[0x0][0x23c], -R144 ;  /* 0x00008f0094047a23 */ /* 0x002fe60000010890 */
[----:B------:R-:W-:Y:S01]  /*12030*/  FSEL R146, R146, RZ, P1 ;  /* 0x000000ff92927208 */ /* 0x000fe20000800000 */
[----:B------:R-:W-:Y:S01]  /*12040*/  IMAD.WIDE.U32 R148, R7, -0x326172a9, RZ ;  /* 0xcd9e8d5707947825 */ /* 0x000fe200078e00ff */
[----:B------:R1:W2:Y:S01]  /*12050*/  MUFU.EX2 R244, R4 ;  /* 0x0000000400f47308 */ /* 0x0002a20000000800 */
[----:B---3--:R-:W-:Y:S02]  /*12060*/  FMNMX.FTZ R69, R0, R2, !PT ;  /* 0x0000000200457209 */ /* 0x008fe40007810000 */
[----:B------:R-:W-:Y:S02]  /*12070*/  FFMA.FTZ R0, R20, c[0x0][0x23c], -R146 ;  /* 0x00008f0014007a23 */ /* 0x000fe40000010892 */
[C---:B------:R-:W-:Y:S01]  /*12080*/  FSETP.NEU.FTZ.AND P0, PT, R69.reuse, -INF , PT ;  /* 0xff8000004500780b */ /* 0x040fe20003f1d000 */
[----:B------:R-:W-:Y:S04]  /*12090*/  FMUL.FTZ R147, R69, c[0x0][0x23c] ;  /* 0x00008f0045937a20 */ /* 0x000fe80000410000 */
[----:B------:R3:W-:Y:S01]  /*120a0*/  MUFU.EX2 R239, R0 ;  /* 0x0000000000ef7308 */ /* 0x0007e20000000800 */
[----:B------:R-:W-:Y:S02]  /*120b0*/  FSEL R147, R147, RZ, P0 ;  /* 0x000000ff93937208 */ /* 0x000fe40000000000 */
[----:B-1----:R-:W-:Y:S05]  /*120c0*/  LOP3.LUT R4, R213, UR14, R250, 0x96, !PT ;  /* 0x0000000ed5047c12 */ /* 0x002fea000f8e96fa */
[----:B------:R-:W-:Y:S04]  /*120d0*/  IMAD.WIDE.U32 R150, R4, -0x326172a9, RZ ;  /* 0xcd9e8d5704967825 */ /* 0x000fe800078e00ff */
[----:B------:R-:W-:Y:S04]  /*120e0*/  IMAD.WIDE.U32 R4, R5, -0x326172a9, RZ ;  /* 0xcd9e8d5705047825 */ /* 0x000fe800078e00ff */
[--C-:B---3--:R-:W-:Y:S01]  /*120f0*/  FFMA.FTZ R0, R14, c[0x0][0x23c], -R147.reuse ;  /* 0x00008f000e007a23 */ /* 0x108fe20000010893 */
[C---:B-----5:R-:W-:Y:S02]  /*12100*/  LOP3.LUT R8, R5.reuse, UR15, R180, 0x96, !PT ;  /* 0x0000000f05087c12 */ /* 0x060fe4000f8e96b4 */
[----:B------:R-:W-:Y:S01]  /*12110*/  LOP3.LUT R9, R5, UR15, R210, 0x96, !PT ;  /* 0x0000000f05097c12 */ /* 0x000fe2000f8e96d2 */
[----:B------:R-:W-:Y:S01]  /*12120*/  MUFU.EX2 R236, R0 ;  /* 0x0000000000ec7308 */ /* 0x000fe20000000800 */
[----:B------:R-:W-:Y:S01]  /*12130*/  FFMA.FTZ R5, R10, c[0x0][0x23c], -R146 ;  /* 0x00008f000a057a23 */ /* 0x000fe20000010892 */
[--C-:B------:R-:W-:Y:S01]  /*12140*/  LOP3.LUT R10, R149, UR13, R4.reuse, 0x96, !PT ;  /* 0x0000000d950a7c12 */ /* 0x100fe2000f8e9604 */
[----:B------:R-:W-:Y:S01]  /*12150*/  IMAD.WIDE.U32 R6, R8, -0x2daee0ad, RZ ;  /* 0xd2511f5308067825 */ /* 0x000fe200078e00ff */
[----:B------:R-:W-:Y:S03]  /*12160*/  LOP3.LUT R12, R151, UR13, R4, 0x96, !PT ;  /* 0x0000000d970c7c12 */ /* 0x000fe6000f8e9604 */
[----:B------:R-:W-:Y:S01]  /*12170*/  IMAD.WIDE.U32 R10, R10, -0x2daee0ad, RZ ;  /* 0xd2511f530a0a7825 */ /* 0x000fe200078e00ff */
[----:B------:R-:W-:Y:S02]  /*12180*/  LOP3.LUT R7, R7, UR12, R212, 0x96, !PT ;  /* 0x0000000c07077c12 */ /* 0x000fe4000f8e96d4 */
[----:B------:R1:W3:Y:S01]  /*12190*/  MUFU.EX2 R241, R5 ;  /* 0x0000000500f17308 */ /* 0x0002e20000000800 */
[----:B------:R-:W-:Y:S05]  /*121a0*/  IMAD.WIDE.U32 R12, R12, -0x2daee0ad, RZ ;  /* 0xd2511f530c0c7825 */ /* 0x000fea00078e00ff */
[----:B------:R-:W-:Y:S01]  /*121b0*/  LOP3.LUT R8, R13, UR10, R6, 0x96, !PT ;  /* 0x0000000a0d087c12 */ /* 0x000fe2000f8e9606 */
[----:B------:R-:W-:Y:S03]  /*121c0*/  IMAD.WIDE.U32 R6, R7, -0x326172a9, RZ ;  /* 0xcd9e8d5707067825 */ /* 0x000fe600078e00ff */
[----:B------:R-:W-:Y:S01]  /*121d0*/  MUFU.EX2 R212, R28 ;  /* 0x0000001c00d47308 */ /* 0x000fe20000000800 */
[----:B------:R-:W-:Y:S05]  /*121e0*/  IMAD.WIDE.U32 R34, R8, -0x326172a9, RZ ;  /* 0xcd9e8d5708227825 */ /* 0x000fea00078e00ff */
[----:B------:R-:W-:Y:S05]  /*121f0*/  LOP3.LUT R6, R35, UR9, R6, 0x96, !PT ;  /* 0x0000000923067c12 */ /* 0x000fea000f8e9606 */
[----:B------:R-:W-:Y:S04]  /*12200*/  IMAD.WIDE.U32 R56, R6, -0x2daee0ad, RZ ;  /* 0xd2511f5306387825 */ /* 0x000fe800078e00ff */
[----:B-1----:R-:W-:Y:S05]  /*12210*/  IMAD.WIDE.U32 R4, R9, -0x2daee0ad, RZ ;  /* 0xd2511f5309047825 */ /* 0x002fea00078e00ff */
[----:B------:R-:W-:Y:S02]  /*12220*/  LOP3.LUT R5, R5, UR12, R214, 0x96, !PT ;  /* 0x0000000c05057c12 */ /* 0x000fe4000f8e96d6 */
[----:B------:R-:W-:Y:S03]  /*12230*/  LOP3.LUT R2, R11, UR10, R4, 0x96, !PT ;  /* 0x0000000a0b027c12 */ /* 0x000fe6000f8e9604 */
[----:B------:R-:W-:Y:S04]  /*12240*/  IMAD.WIDE.U32 R4, R5, -0x326172a9, RZ ;  /* 0xcd9e8d5705047825 */ /* 0x000fe800078e00ff */
[----:B------:R-:W-:Y:S01]  /*12250*/  IMAD.WIDE.U32 R42, R2, -0x326172a9, RZ ;  /* 0xcd9e8d57022a7825 */ /* 0x000fe200078e00ff */
[----:B------:R-:W-:Y:S02]  /*12260*/  LOP3.LUT R2, R7, UR11, R150, 0x96, !PT ;  /* 0x0000000b07027c12 */ /* 0x000fe4000f8e9696 */
[----:B------:R-:W-:Y:S02]  /*12270*/  LOP3.LUT R8, R5, UR11, R148, 0x96, !PT ;  /* 0x0000000b05087c12 */ /* 0x000fe4000f8e9694 */
[----:B------:R-:W-:Y:S01]  /*12280*/  LOP3.LUT R0, R43, UR9, R4, 0x96, !PT ;  /* 0x000000092b007c12 */ /* 0x000fe2000f8e9604 */
        /* <DEDUP_REMOVED lines=12> */
[----:B------:R4:W5:Y:S04]  /*12350*/  MUFU.EX2 R235, R2 ;  /* 0x0000000200eb7308 */ /* 0x0009680000000800 */
        /* <DEDUP_REMOVED lines=10> */
[----:B------:R1:W1:Y:S01]  /*12400*/  MUFU.EX2 R228, R0 ;  /* 0x0000000000e47308 */ /* 0x0002620000000800 */
[----:B------:R-:W-:Y:S02]  /*12410*/  LOP3.LUT R4, R5, UR17, R44, 0x96, !PT ;  /* 0x0000001105047c12 */ /* 0x000fe4000f8e962c */
[----:B----4-:R-:W-:Y:S02]  /*12420*/  LOP3.LUT R2, R6, 0xffff, RZ, 0xc0, !PT ;  /* 0x0000ffff06027812 */ /* 0x010fe400078ec0ff */
        /* <DEDUP_REMOVED lines=14> */
[----:B------:R-:W-:Y:S01]  /*12510*/  PRMT R13, R7, 0x5410, R13 ;  /* 0x00005410070d7816 */ /* 0x000fe2000000000d */
[----:B------:R-:W1:Y:S01]  /*12520*/  LDSM.16.MT88.4 R20, [R185+0x6000] ;  /* 0x00600000b914783b */ /* 0x000e620000004200 */
[----:B------:R-:W-:Y:S01]  /*12530*/  FFMA.FTZ R12, R153, c[0x0][0x23c], -R145 ;  /* 0x00008f00990c7a23 */ /* 0x000fe20000010891 */
[----:B------:R4:W-:Y:S01]  /*12540*/  MUFU.EX2 R226, R0 ;  /* 0x0000000000e27308 */ /* 0x0009e20000000800 */
[----:B------:R-:W-:Y:S01]  /*12550*/  SHF.R.U32.HI R8, RZ, 0x18, R4 ;  /* 0x00000018ff087819 */ /* 0x000fe20000011604 */
[----:B------:R-:W-:Y:S01]  /*12560*/  FFMA.FTZ R7, R32, c[0x0][0x23c], -R147 ;  /* 0x00008f0020077a23 */ /* 0x000fe20000010893 */
[--C-:B------:R-:W-:Y:S01]  /*12570*/  HSET2.LE.AND R67, R15, R252.reuse, PT ;  /* 0x000000fc0f437233 */ /* 0x100fe20003803000 */
[----:B------:R-:W-:Y:S01]  /*12580*/  FMUL.FTZ R2, R2, c[0x0][0x23c] ;  /* 0x00008f0002027a20 */ /* 0x000fe20000410000 */
[----:B------:R-:W-:Y:S01]  /*12590*/  LOP3.LUT R40, R41, UR7, R34, 0x96, !PT ;  /* 0x0000000729287c12 */ /* 0x000fe2000f8e9622 */
[----:B------:R-:W-:Y:S01]  /*125a0*/  FFMA.FTZ R32, R158, c[0x0][0x23c], -R145 ;  /* 0x00008f009e207a23 */ /* 0x000fe20000010891 */
[----:B------:R-:W-:Y:S01]  /*125b0*/  SHF.R.U32.HI R10, RZ, 0x18, R6 ;  /* 0x00000018ff0a7819 */ /* 0x000fe20000011606 */
[----:B------:R-:W-:Y:S01]  /*125c0*/  IMAD.MOV.U32 R153, RZ, RZ, R215 ;  /* 0x000000ffff997224 */ /* 0x000fe200078e00d7 */
[----:B------:R-:W-:Y:S01]  /*125d0*/  LOP3.LUT R44, R45, UR7, R42, 0x96, !PT ;  /* 0x000000072d2c7c12 */ /* 0x000fe2000f8e962a */
        /* <DEDUP_REMOVED lines=8> */
[----:B------:R-:W-:Y:S02]  /*12660*/  LOP3.LUT R60, R45, UR16, R60, 0x96, !PT ;  /* 0x000000102d3c7c12 */ /* 0x000fe4000f8e963c */
[----:B----4-:R-:W-:Y:S02]  /*12670*/  LOP3.LUT R0, R6, 0xffff, RZ, 0xc0, !PT ;  /* 0x0000ffff06007812 */ /* 0x010fe400078ec0ff */
[----:B------:R-:W-:Y:S01]  /*12680*/  LOP3.LUT R57, R44, 0xffff, RZ, 0xc0, !PT ;  /* 0x0000ffff2c397812 */ /* 0x000fe200078ec0ff */
[----:B------:R-:W-:Y:S01]  /*12690*/  FFMA.FTZ R45, R50, c[0x0][0x23c], -R147 ;  /* 0x00008f00322d7a23 */ /* 0x000fe20000010893 */
[----:B------:R-:W-:Y:S01]  /*126a0*/  SHF.R.U32.HI R5, RZ, 0x8, R0 ;  /* 0x00000008ff057819 */ /* 0x000fe20000011600 */
[----:B------:R-:W-:Y:S01]  /*126b0*/  MUFU.EX2 R215, R16 ;  /* 0x0000001000d77308 */ /* 0x000fe20000000800 */
        /* <DEDUP_REMOVED lines=8> */
[----:B------:R-:W-:Y:S01]  /*12740*/  SHF.R.U32.HI R4, RZ, 0x8, R3 ;  /* 0x00000008ff047819 */ /* 0x000fe20000011603 */
[----:B------:R-:W-:Y:S01]  /*12750*/  MUFU.EX2 R211, R32 ;  /* 0x0000002000d37308 */ /* 0x000fe20000000800 */
[----:B------:R-:W-:Y:S02]  /*12760*/  LOP3.LUT R3, R5, 0xff, RZ, 0xc0, !PT ;  /* 0x000000ff05037812 */ /* 0x000fe400078ec0ff */
[----:B-1----:R-:W-:Y:S02]  /*12770*/  SHF.R.U32.HI R7, RZ, 0x10, R6 ;  /* 0x00000010ff077819 */ /* 0x002fe40000011606 */
[----:B------:R-:W-:Y:S02]  /*12780*/  PRMT R8, R3, 0x5410, R8 ;  /* 0x0000541003087816 */ /* 0x000fe40000000008 */
[----:B------:R-:W-:Y:S01]  /*12790*/  LOP3.LUT R6, R7, 0xff, RZ, 0xc0, !PT ;  /* 0x000000ff07067812 */ /* 0x000fe200078ec0ff */
[----:B------:R-:W-:Y:S01]  /*127a0*/  FFMA.FTZ R7, R152, c[0x0][0x23c], -R144 ;  /* 0x00008f0098077a23 */ /* 0x000fe20000010890 */
[----:B------:R-:W-:Y:S01]  /*127b0*/  PRMT R9, R9, 0x5410, R4 ;  /* 0x0000541009097816 */ /* 0x000fe20000000004 */
[----:B------:R-:W1:Y:S01]  /*127c0*/  MUFU.EX2 R68, R0 ;  /* 0x0000000000447308 */ /* 0x000e620000000800 */
[----:B------:R-:W-:Y:S01]  /*127d0*/  PRMT R6, R6, 0x5410, R10 ;  /* 0x0000541006067816 */ /* 0x000fe2000000000a */
[--C-:B------:R-:W-:Y:S01]  /*127e0*/  HSET2.LE.AND R65, R8, R252.reuse, PT ;  /* 0x000000fc08417233 */ /* 0x100fe20003803000 */
[----:B------:R-:W-:Y:S01]  /*127f0*/  F2FP.PACK_AB R4, R249, R248 ;  /* 0x000000f8f904723e */ /* 0x000fe200000000ff */
[--C-:B------:R-:W-:Y:S01]  /*12800*/  HSET2.LE.AND R64, R9, R252.reuse, PT ;  /* 0x000000fc09407233 */ /* 0x100fe20003803000 */
[----:B------:R-:W-:Y:S01]  /*12810*/  FFMA.FTZ R9, R33, c[0x0][0x23c], -R144 ;  /* 0x00008f0021097a23 */ /* 0x000fe20000010890 */
[--C-:B------:R-:W-:Y:S01]  /*12820*/  HSET2.LE.AND R141, R6, R252.reuse, PT ;  /* 0x000000fc068d7233 */ /* 0x100fe20003803000 */
[----:B------:R-:W-:Y:S01]  /*12830*/  LOP3.LUT R142, R142, R4, RZ, 0xc0, !PT ;  /* 0x000000048e8e7212 */ /* 0x000fe200078ec0ff */
[--C-:B------:R-:W-:Y:S01]  /*12840*/  HSET2.LE.AND R4, R13, R252.reuse, PT ;  /* 0x000000fc0d047233 */ /* 0x100fe20003803000 */
[----:B--2---:R-:W-:Y:S01]  /*12850*/  F2FP.PACK_AB R5, R244, R245 ;  /* 0x000000f5f405723e */ /* 0x004fe200000000ff */
[----:B------:R2:W4:Y:S01]  /*12860*/  MUFU.EX2 R3, R2 ;  /* 0x0000000200037308 */ /* 0x0005220000000800 */
[----:B------:R-:W-:Y:S01]  /*12870*/  F2FP.PACK_AB R6, R242, R243 ;  /* 0x000000f3f206723e */ /* 0x000fe200000000ff */
[----:B------:R-:W-:Y:S01]  /*12880*/  IMAD.MOV.U32 R152, RZ, RZ, R214 ;  /* 0x000000ffff987224 */ /* 0x000fe200078e00d6 */
[----:B------:R-:W-:Y:S02]  /*12890*/  LOP3.LUT R143, R4, R143, RZ, 0xc0, !PT ;  /* 0x0000008f048f7212 */ /* 0x000fe400078ec0ff */
[----:B------:R-:W-:Y:S02]  /*128a0*/  LOP3.LUT R140, R140, R5, RZ, 0xc0, !PT ;  /* 0x000000058c8c7212 */ /* 0x000fe400078ec0ff */
[----:B------:R-:W-:Y:S02]  /*128b0*/  LOP3.LUT R141, R141, R6, RZ, 0xc0, !PT ;  /* 0x000000068d8d7212 */ /* 0x000fe400078ec0ff */
[----:B---3--:R-:W-:Y:S01]  /*128c0*/  F2FP.PACK_AB R4, R239, R241 ;  /* 0x000000f1ef04723e */ /* 0x008fe200000000ff */
[----:B------:R3:W-:Y:S01]  /*128d0*/  MUFU.EX2 R218, R7 ;  /* 0x0000000700da7308 */ /* 0x0007e20000000800 */
[----:B-----5:R-:W-:Y:S02]  /*128e0*/  F2FP.PACK_AB R5, R235, R236 ;  /* 0x000000eceb05723e */ /* 0x020fe400000000ff */
[----:B------:R-:W-:Y:S01]  /*128f0*/  F2FP.PACK_AB R6, R228, R229 ;  /* 0x000000e5e406723e */ /* 0x000fe200000000ff */
[----:B-1----:R-:W-:Y:S01]  /*12900*/  FMUL.FTZ R16, R68, R88 ;  /* 0x0000005844107220 */ /* 0x002fe20000410000 */
[----:B------:R-:W-:Y:S01]  /*12910*/  FSEL R0, R70, RZ, P1 ;  /* 0x000000ff46007208 */ /* 0x000fe20000800000 */
[----:B------:R-:W-:Y:S01]  /*12920*/  FMUL.FTZ R17, R68, R89 ;  /* 0x0000005944117220 */ /* 0x000fe20000410000 */
[----:B------:R-:W-:Y:S01]  /*12930*/  LOP3.LUT R66, R66, R4, RZ, 0xc0, !PT ;  /* 0x0000000442427212 */ /* 0x000fe200078ec0ff */
[C---:B------:R-:W-:Y:S01]  /*12940*/  FMUL.FTZ R4, R68.reuse, R76 ;  /* 0x0000004c44047220 */ /* 0x040fe20000410000 */
[----:B------:R-:W-:Y:S01]  /*12950*/  LOP3.LUT R67, R67, R5, RZ, 0xc0, !PT ;  /* 0x0000000543437212 */ /* 0x000fe200078ec0ff */
[----:B------:R-:W-:Y:S01]  /*12960*/  MUFU.EX2 R217, R9 ;  /* 0x0000000900d97308 */ /* 0x000fe20000000800 */
[----:B------:R-:W-:Y:S01]  /*12970*/  FMUL.FTZ R5, R68, R77 ;  /* 0x0000004d44057220 */ /* 0x000fe20000410000 */
[----:B------:R-:W-:Y:S01]  /*12980*/  LOP3.LUT R64, R64, R6, RZ, 0xc0, !PT ;  /* 0x0000000640407212 */ /* 0x000fe200078ec0ff */
[----:B------:R-:W-:Y:S01]  /*12990*/  FMUL.FTZ R32, R68, R104 ;  /* 0x0000006844207220 */ /* 0x000fe20000410000 */
[----:B------:R-:W-:Y:S01]  /*129a0*/  F2FP.PACK_AB R8, R225, R226 ;  /* 0x000000e2e108723e */ /* 0x000fe200000000ff */
[----:B--2---:R-:W-:Y:S01]  /*129b0*/  FADD.FTZ R2, -R0, R73 ;  /* 0x0000004900027221 */ /* 0x004fe20000010100 */
[----:B------:R-:W-:Y:S01]  /*129c0*/  FSEL R0, R69, RZ, P0 ;  /* 0x000000ff45007208 */ /* 0x000fe20000000000 */
[----:B----4-:R-:W-:Y:S01]  /*129d0*/  FMUL.FTZ R6, R3, R78 ;  /* 0x0000004e03067220 */ /* 0x010fe20000410000 */
[----:B------:R-:W-:Y:S01]  /*129e0*/  LOP3.LUT R65, R65, R8, RZ, 0xc0, !PT ;  /* 0x0000000841417212 */ /* 0x000fe200078ec0ff */
[----:B------:R-:W-:Y:S01]  /*129f0*/  FMUL.FTZ R2, R2, c[0x0][0x23c] ;  /* 0x00008f0002027a20 */ /* 0x000fe20000410000 */
[----:B------:R-:W-:Y:S01]  /*12a00*/  MUFU.EX2 R209, R41 ;  /* 0x0000002900d17308 */ /* 0x000fe20000000800 */
[----:B------:R-:W-:Y:S01]  /*12a10*/  FADD.FTZ R0, -R0, R74 ;  /* 0x0000004a00007221 */ /* 0x000fe20000010100 */
[----:B------:R-:W-:Y:S01]  /*12a20*/  SHF.R.U32.HI R73, RZ, 0x18, R40 ;  /* 0x00000018ff497819 */ /* 0x000fe20000011628 */
[C---:B------:R-:W-:Y:S01]  /*12a30*/  FMUL.FTZ R18, R3.reuse, R90 ;  /* 0x0000005a03127220 */ /* 0x040fe20000410000 */
[--C-:B------:R-:W-:Y:S01]  /*12a40*/  SHF.R.U32.HI R61, RZ, 0x18, R44.reuse ;  /* 0x00000018ff3d7819 */ /* 0x100fe2000001162c */
[----:B------:R-:W-:Y:S01]  /*12a50*/  FMUL.FTZ R0, R0, c[0x0][0x23c] ;  /* 0x00008f0000007a20 */ /* 0x000fe20000410000 */
[----:B------:R-:W-:Y:S01]  /*12a60*/  SHF.R.U32.HI R62, RZ, 0x10, R44 ;  /* 0x00000010ff3e7819 */ /* 0x000fe2000001162c */
[C---:B---3--:R-:W-:Y:S01]  /*12a70*/  FMUL.FTZ R7, R3.reuse, R79 ;  /* 0x0000004f03077220 */ /* 0x048fe20000410000 */
[----:B------:R-:W-:Y:S01]  /*12a80*/  LOP3.LUT R74, R60, 0xff, RZ, 0xc0, !PT ;  /* 0x000000ff3c4a7812 */ /* 0x000fe200078ec0ff */
[----:B------:R-:W1:Y:S01]  /*12a90*/  LDSM.16.MT88.4 R76, [R187+0x6000] ;  /* 0x00600000bb4c783b */ /* 0x000e620000004200 */
[----:B------:R-:W2:Y:S01]  /*12aa0*/  MUFU.EX2 R2, R2 ;  /* 0x0000000200027308 */ /* 0x000ea20000000800 */
[----:B------:R-:W-:Y:S01]  /*12ab0*/  FMUL.FTZ R49, R68, R121 ;  /* 0x0000007944317220 */ /* 0x000fe20000410000 */
[----:B------:R-:W-:Y:S01]  /*12ac0*/  LOP3.LUT R63, R44, 0xff, RZ, 0xc0, !PT ;  /* 0x000000ff2c3f7812 */ /* 0x000fe200078ec0ff */
[C---:B------:R-:W-:Y:S01]  /*12ad0*/  FMUL.FTZ R50, R3.reuse, R122 ;  /* 0x0000007a03327220 */ /* 0x040fe20000410000 */
[-C--:B------:R-:W-:Y:S01]  /*12ae0*/  HMMA.16816.F32 R4, R140, R20.reuse, R4 ;  /* 0x000000148c04723c */ /* 0x080fe20000001804 */
[C---:B------:R-:W-:Y:S01]  /*12af0*/  FMUL.FTZ R19, R3.reuse, R91 ;  /* 0x0000005b03137220 */ /* 0x040fe20000410000 */
[----:B------:R-:W-:Y:S01]  /*12b00*/  LOP3.LUT R58, R58, 0xff, RZ, 0xc0, !PT ;  /* 0x000000ff3a3a7812 */ /* 0x000fe200078ec0ff */
[----:B------:R-:W-:Y:S01]  /*12b10*/  FMUL.FTZ R33, R68, R105 ;  /* 0x0000006944217220 */ /* 0x000fe20000410000 */
[----:B------:R-:W-:Y:S01]  /*12b20*/  SHF.R.U32.HI R57, RZ, 0x8, R57 ;  /* 0x00000008ff397819 */ /* 0x000fe20000011639 */
[C---:B------:R-:W-:Y:S01]  /*12b30*/  FMUL.FTZ R34, R3.reuse, R106 ;  /* 0x0000006a03227220 */ /* 0x040fe20000410000 */
[----:B------:R-:W3:Y:S01]  /*12b40*/  MUFU.EX2 R0, R0 ;  /* 0x0000000000007308 */ /* 0x000ee20000000800 */
[----:B------:R-:W-:Y:S01]  /*12b50*/  FMUL.FTZ R35, R3, R107 ;  /* 0x0000006b03237220 */ /* 0x000fe20000410000 */
[----:B------:R-:W-:Y:S02]  /*12b60*/  PRMT R91, R63, 0x5410, R57 ;  /* 0x000054103f5b7816 */ /* 0x000fe40000000039 */
[----:B------:R-:W-:Y:S02]  /*12b70*/  ISETP.GT.AND P0, PT, R207, UR18, PT ;  /* 0x00000012cf007c0c */ /* 0x000fe4000bf04270 */
[----:B------:R-:W-:Y:S02]  /*12b80*/  LOP3.LUT R57, R60, 0xffff, RZ, 0xc0, !PT ;  /* 0x0000ffff3c397812 */ /* 0x000fe400078ec0ff */
[----:B------:R-:W-:Y:S01]  /*12b90*/  SHF.R.U32.HI R59, RZ, 0x8, R59 ;  /* 0x00000008ff3b7819 */ /* 0x000fe2000001163b */
[C---:B--2---:R-:W-:Y:S01]  /*12ba0*/  FMUL.FTZ R8, R2.reuse, R80 ;  /* 0x0000005002087220 */ /* 0x044fe20000410000 */
[--C-:B------:R-:W-:Y:S01]  /*12bb0*/  SHF.R.U32.HI R80, RZ, 0x18, R56.reuse ;  /* 0x00000018ff507819 */ /* 0x100fe20000011638 */
[----:B------:R-:W-:Y:S01]  /*12bc0*/  FMUL.FTZ R9, R2, R81 ;  /* 0x0000005102097220 */ /* 0x000fe20000410000 */
[----:B------:R-:W-:Y:S01]  /*12bd0*/  LOP3.LUT R81, R56, 0xff, RZ, 0xc0, !PT ;  /* 0x000000ff38517812 */ /* 0x000fe200078ec0ff */
[C---:B------:R-:W-:Y:S02]  /*12be0*/  FMUL.FTZ R12, R2.reuse, R84 ;  /* 0x00000054020c7220 */ /* 0x040fe40000410000 */
[C---:B------:R-:W-:Y:S02]  /*12bf0*/  FMUL.FTZ R13, R2.reuse, R85 ;  /* 0x00000055020d7220 */ /* 0x040fe40000410000 */
[----:B------:R-:W-:Y:S02]  /*12c00*/  FMUL.FTZ R25, R2, R97 ;  /* 0x0000006102197220 */ /* 0x000fe40000410000 */
[----:B---3--:R-:W-:Y:S01]  /*12c10*/  FMUL.FTZ R10, R0, R82 ;  /* 0x00000052000a7220 */ /* 0x008fe20000410000 */
[----:B------:R-:W-:Y:S01]  /*12c20*/  LOP3.LUT R82, R40, 0xff, RZ, 0xc0, !PT ;  /* 0x000000ff28527812 */ /* 0x000fe200078ec0ff */
[----:B------:R-:W-:Y:S01]  /*12c30*/  FMUL.FTZ R11, R0, R83 ;  /* 0x00000053000b7220 */ /* 0x000fe20000410000 */
[----:B------:R-:W-:Y:S01]  /*12c40*/  PRMT R83, R58, 0x5410, R73 ;  /* 0x000054103a537816 */ /* 0x000fe20000000049 */
[----:B------:R-:W-:Y:S01]  /*12c50*/  FMUL.FTZ R14, R0, R86 ;  /* 0x00000056000e7220 */ /* 0x000fe20000410000 */
[----:B------:R-:W-:Y:S01]  /*12c60*/  PRMT R82, R82, 0x5410, R59 ;  /* 0x0000541052527816 */ /* 0x000fe2000000003b */
[C---:B------:R-:W-:Y:S01]  /*12c70*/  FMUL.FTZ R15, R0.reuse, R87 ;  /* 0x00000057000f7220 */ /* 0x040fe20000410000 */
[----:B------:R-:W-:Y:S01]  /*12c80*/  SHF.R.U32.HI R58, RZ, 0x10, R56 ;  /* 0x00000010ff3a7819 */ /* 0x000fe20000011638 */
[----:B------:R-:W3:Y:S01]  /*12c90*/  LDSM.16.MT88.4 R84, [R185+0x6800] ;  /* 0x00680000b954783b */ /* 0x000ee20000004200 */
[C---:B------:R-:W-:Y:S01]  /*12ca0*/  HMMA.16816.F32 R8, R64.reuse, R20, R8 ;  /* 0x000000144008723c */ /* 0x040fe20000001808 */
[C---:B------:R-:W-:Y:S01]  /*12cb0*/  FMUL.FTZ R46, R0.reuse, R118 ;  /* 0x00000076002e7220 */ /* 0x040fe20000410000 */
[--C-:B------:R-:W-:Y:S01]  /*12cc0*/  HSET2.LE.AND R82, R82, R252.reuse, PT ;  /* 0x000000fc52527233 */ /* 0x100fe20003803000 */
[C---:B------:R-:W-:Y:S01]  /*12cd0*/  FMUL.FTZ R47, R0.reuse, R119 ;  /* 0x00000077002f7220 */ /* 0x040fe20000410000 */
[--C-:B------:R-:W-:Y:S01]  /*12ce0*/  HSET2.LE.AND R83, R83, R252.reuse, PT ;  /* 0x000000fc53537233 */ /* 0x100fe20003803000 */
[----:B------:R-:W-:Y:S01]  /*12cf0*/  FMUL.FTZ R26, R0, R98 ;  /* 0x00000062001a7220 */ /* 0x000fe20000410000 */
[----:B------:R-:W-:Y:S01]  /*12d00*/  LOP3.LUT R63, R58, 0xff, RZ, 0xc0, !PT ;  /* 0x000000ff3a3f7812 */ /* 0x000fe200078ec0ff */
[----:B------:R-:W-:Y:S01]  /*12d10*/  FFMA.FTZ R20, R155, c[0x0][0x23c], -R144 ;  /* 0x00008f009b147a23 */ /* 0x000fe20000010890 */
[-C--:B------:R-:W-:Y:S01]  /*12d20*/  HMMA.16816.F32 R12, R64, R22.reuse, R12 ;  /* 0x00000016400c723c */ /* 0x080fe2000000180c */
[----:B------:R-:W-:Y:S02]  /*12d30*/  IMAD.MOV.U32 R155, RZ, RZ, R213 ;  /* 0x000000ffff9b7224 */ /* 0x000fe400078e00d5 */
[----:B------:R3:W-:Y:S01]  /*12d40*/  MUFU.EX2 R214, R20 ;  /* 0x0000001400d67308 */ /* 0x0007e20000000800 */
[----:B------:R-:W-:Y:S01]  /*12d50*/  FMUL.FTZ R21, R68, R93 ;  /* 0x0000005d44157220 */ /* 0x000fe20000410000 */
[----:B------:R-:W-:Y:S01]  /*12d60*/  PRMT R88, R63, 0x5410, R80 ;  /* 0x000054103f587816 */ /* 0x000fe20000000050 */
[C---:B------:R-:W-:Y:S02]  /*12d70*/  FMUL.FTZ R63, R0.reuse, R135 ;  /* 0x00000087003f7220 */ /* 0x040fe40000410000 */
[C---:B------:R-:W-:Y:S01]  /*12d80*/  HMMA.16816.F32 R16, R140.reuse, R22, R16 ;  /* 0x000000168c10723c */ /* 0x040fe20000001810 */
[----:B------:R-:W-:Y:S03]  /*12d90*/  FMUL.FTZ R27, R0, R99 ;  /* 0x00000063001b7220 */ /* 0x000fe60000410000 */
[C---:B------:R-:W-:Y:S01]  /*12da0*/  FMUL.FTZ R28, R2.reuse, R100 ;  /* 0x00000064021c7220 */ /* 0x040fe20000410000 */
[----:B------:R-:W4:Y:S01]  /*12db0*/  MUFU.EX2 R213, R24 ;  /* 0x0000001800d57308 */ /* 0x000f220000000800 */
[----:B------:R-:W-:Y:S02]  /*12dc0*/  FMUL.FTZ R29, R2, R101 ;  /* 0x00000065021d7220 */ /* 0x000fe40000410000 */
[C---:B------:R-:W-:Y:S04]  /*12dd0*/  FMUL.FTZ R22, R3.reuse, R94 ;  /* 0x0000005e03167220 */ /* 0x040fe80000410000 */
[----:B------:R-:W-:Y:S02]  /*12de0*/  FMUL.FTZ R23, R3, R95 ;  /* 0x0000005f03177220 */ /* 0x000fe40000410000 */
[C---:B------:R-:W-:Y:S02]  /*12df0*/  FMUL.FTZ R30, R0.reuse, R102 ;  /* 0x00000066001e7220 */ /* 0x040fe40000410000 */
[----:B------:R-:W-:Y:S02]  /*12e00*/  FMUL.FTZ R31, R0, R103 ;  /* 0x00000067001f7220 */ /* 0x000fe40000410000 */
[----:B------:R-:W-:Y:S02]  /*12e10*/  FMUL.FTZ R40, R2, R112 ;  /* 0x0000007002287220 */ /* 0x000fe40000410000 */
[----:B---3--:R-:W-:Y:S02]  /*12e20*/  FMUL.FTZ R20, R68, R92 ;  /* 0x0000005c44147220 */ /* 0x008fe40000410000 */
[----:B------:R-:W-:Y:S02]  /*12e30*/  FMUL.FTZ R41, R2, R113 ;  /* 0x0000007102297220 */ /* 0x000fe40000410000 */
[C---:B------:R-:W-:Y:S02]  /*12e40*/  FMUL.FTZ R42, R0.reuse, R114 ;  /* 0x00000072002a7220 */ /* 0x040fe40000410000 */
[----:B------:R-:W-:Y:S01]  /*12e50*/  FMUL.FTZ R43, R0, R115 ;  /* 0x00000073002b7220 */ /* 0x000fe20000410000 */
[-C--:B------:R-:W-:Y:S01]  /*12e60*/  HMMA.16816.F32 R20, R140, R36.reuse, R20 ;  /* 0x000000248c14723c */ /* 0x080fe20000001814 */
[----:B------:R-:W-:Y:S01]  /*12e70*/  IMAD.MOV.U32 R95, RZ, RZ, R181 ;  /* 0x000000ffff5f7224 */ /* 0x000fe200078e00b5 */
[----:B----4-:R-:W-:Y:S01]  /*12e80*/  F2FP.PACK_AB R80, R213, R214 ;  /* 0x000000d6d550723e */ /* 0x010fe200000000ff */
[C---:B------:R-:W-:Y:S01]  /*12e90*/  FMUL.FTZ R24, R2.reuse, R96 ;  /* 0x0000006002187220 */ /* 0x040fe20000410000 */
[----:B------:R3:W-:Y:S01]  /*12ea0*/  MUFU.EX2 R181, R45 ;  /* 0x0000002d00b57308 */ /* 0x0007e20000000800 */
[----:B------:R-:W-:Y:S02]  /*12eb0*/  IMAD.MOV.U32 R94, RZ, RZ, R180 ;  /* 0x000000ffff5e7224 */ /* 0x000fe400078e00b4 */
[----:B------:R-:W-:Y:S02]  /*12ec0*/  FMUL.FTZ R44, R2, R116 ;  /* 0x00000074022c7220 */ /* 0x000fe40000410000 */
[C---:B------:R-:W-:Y:S01]  /*12ed0*/  FMUL.FTZ R58, R0.reuse, R130 ;  /* 0x00000082003a7220 */ /* 0x040fe20000410000 */
[C---:B------:R-:W-:Y:S02]  /*12ee0*/  HMMA.16816.F32 R24, R64.reuse, R36, R24 ;  /* 0x000000244018723c */ /* 0x040fe40000001818 */
[----:B------:R-:W-:Y:S05]  /*12ef0*/  FMUL.FTZ R59, R0, R131 ;  /* 0x00000083003b7220 */ /* 0x000fea0000410000 */
[--C-:B------:R-:W-:Y:S01]  /*12f00*/  FFMA.FTZ R36, R48, c[0x0][0x23c], -R146.reuse ;  /* 0x00008f0030247a23 */ /* 0x100fe20000010892 */
[-C--:B------:R-:W-:Y:S01]  /*12f10*/  HMMA.16816.F32 R28, R64, R38.reuse, R28 ;  /* 0x00000026401c723c */ /* 0x080fe2000000181c */
[----:B------:R-:W-:Y:S02]  /*12f20*/  FFMA.FTZ R48, R51, c[0x0][0x23c], -R147 ;  /* 0x00008f0033307a23 */ /* 0x000fe40000010893 */
[----:B------:R4:W-:Y:S01]  /*12f30*/  MUFU.EX2 R210, R36 ;  /* 0x0000002400d27308 */ /* 0x0009e20000000800 */
[C---:B------:R-:W-:Y:S02]  /*12f40*/  FMUL.FTZ R51, R3.reuse, R123 ;  /* 0x0000007b03337220 */ /* 0x040fe40000410000 */
[----:B------:R-:W-:Y:S02]  /*12f50*/  FMUL.FTZ R37, R68, R109 ;  /* 0x0000006d44257220 */ /* 0x000fe40000410000 */
[C---:B------:R-:W-:Y:S01]  /*12f60*/  HMMA.16816.F32 R32, R140.reuse, R38, R32 ;  /* 0x000000268c20723c */ /* 0x040fe20000001820 */
[----:B---3--:R-:W-:Y:S04]  /*12f70*/  FMUL.FTZ R45, R2, R117 ;  /* 0x00000075022d7220 */ /* 0x008fe80000410000 */
[----:B------:R3:W5:Y:S02]  /*12f80*/  MUFU.EX2 R180, R48 ;  /* 0x0000003000b47308 */ /* 0x0007640000000800 */
[C---:B------:R-:W-:Y:S02]  /*12f90*/  FMUL.FTZ R38, R3.reuse, R110 ;  /* 0x0000006e03267220 */ /* 0x040fe40000410000 */
[----:B------:R-:W-:Y:S03]  /*12fa0*/  FMUL.FTZ R39, R3, R111 ;  /* 0x0000006f03277220 */ /* 0x000fe60000410000 */
[C---:B----4-:R-:W-:Y:S07]  /*12fb0*/  FMUL.FTZ R36, R68.reuse, R108 ;  /* 0x0000006c44247220 */ /* 0x050fee0000410000 */
[-C--:B------:R-:W-:Y:S01]  /*12fc0*/  HMMA.16816.F32 R36, R140, R52.reuse, R36 ;  /* 0x000000348c24723c */ /* 0x080fe20000001824 */
[----:B---3--:R-:W-:Y:S02]  /*12fd0*/  FMUL.FTZ R48, R68, R120 ;  /* 0x0000007844307220 */ /* 0x008fe40000410000 */
        /* <DEDUP_REMOVED lines=17> */
[----:B------:R-:W-:Y:S01]  /*130f0*/  PRMT R73, R81, 0x5410, R73 ;  /* 0x0000541051497816 */ /* 0x000fe20000000049 */
[----:B------:R4:W-:Y:S02]  /*13100*/  MUFU.EX2 R126, R56 ;  /* 0x00000038007e7308 */ /* 0x0009e40000000800 */
[----:B------:R-:W-:Y:S01]  /*13110*/  FMUL.FTZ R55, R3, R127 ;  /* 0x0000007f03377220 */ /* 0x000fe20000410000 */
[----:B------:R-:W-:Y:S01]  /*13120*/  SHF.R.U32.HI R81, RZ, 0x18, R60 ;  /* 0x00000018ff517819 */ /* 0x000fe2000001163c */
[----:B------:R-:W-:Y:S01]  /*13130*/  FMUL.FTZ R62, R0, R134 ;  /* 0x00000086003e7220 */ /* 0x000fe20000410000 */
[----:B------:R-:W-:Y:S01]  /*13140*/  F2FP.PACK_AB R74, R215, R216 ;  /* 0x000000d8d74a723e */ /* 0x000fe200000000ff */
[----:B------:R-:W2:Y:S01]  /*13150*/  LDL.LU R127, [R1+0x20] ;  /* 0x00002000017f7983 */ /* 0x000ea20000300800 */
[----:B---3--:R-:W-:Y:S02]  /*13160*/  FFMA.FTZ R53, R161, c[0x0][0x23c], -R146 ;  /* 0x00008f00a1357a23 */ /* 0x008fe40000010892 */
[----:B------:R-:W-:Y:S01]  /*13170*/  LOP3.LUT R83, R83, R74, RZ, 0xc0, !PT ;  /* 0x0000004a53537212 */ /* 0x000fe200078ec0ff */
[--C-:B------:R-:W-:Y:S01]  /*13180*/  HSET2.LE.AND R74, R91, R252.reuse, PT ;  /* 0x000000fc5b4a7233 */ /* 0x100fe20003803000 */
[----:B-----5:R-:W-:Y:S01]  /*13190*/  F2FP.PACK_AB R91, R180, R181 ;  /* 0x000000b5b45b723e */ /* 0x020fe200000000ff */
[----:B------:R3:W5:Y:S01]  /*131a0*/  MUFU.EX2 R174, R53 ;  /* 0x0000003500ae7308 */ /* 0x0007620000000800 */
[----:B------:R-:W2:Y:S04]  /*131b0*/  LDL.LU R119, [R1+0x24] ;  /* 0x0000240001777983 */ /* 0x000ea80000300800 */
[----:B------:R-:W2:Y:S04]  /*131c0*/  LDL.LU R118, [R1+0x28] ;  /* 0x0000280001767983 */ /* 0x000ea80000300800 */
[----:B------:R-:W2:Y:S01]  /*131d0*/  LDL.LU R117, [R1+0x2c] ;  /* 0x00002c0001757983 */ /* 0x000ea20000300800 */
[----:B----4-:R-:W-:Y:S02]  /*131e0*/  FMUL.FTZ R56, R2, R128 ;  /* 0x0000008002387220 */ /* 0x010fe40000410000 */
[----:B---3--:R-:W-:Y:S02]  /*131f0*/  FMUL.FTZ R53, R68, R125 ;  /* 0x0000007d44357220 */ /* 0x008fe40000410000 */
[----:B------:R3:W4:Y:S05]  /*13200*/  MUFU.EX2 R125, R61 ;  /* 0x0000003d007d7308 */ /* 0x00072a0000000800 */
[-C--:B-1----:R-:W-:Y:S08]  /*13210*/  HMMA.16816.F32 R52, R140, R76.reuse, R52 ;  /* 0x0000004c8c34723c */ /* 0x082ff00000001834 */
[C---:B------:R-:W-:Y:S07]  /*13220*/  HMMA.16816.F32 R56, R64.reuse, R76, R56 ;  /* 0x0000004c4038723c */ /* 0x040fee0000001838 */
[--C-:B------:R-:W-:Y:S01]  /*13230*/  HSET2.LE.AND R76, R73, R252.reuse, PT ;  /* 0x000000fc494c7233 */ /* 0x100fe20003803000 */
[----:B------:R-:W-:Y:S04]  /*13240*/  F2FP.PACK_AB R73, R217, R218 ;  /* 0x000000dad949723e */ /* 0x000fe800000000ff */
[----:B------:R-:W-:Y:S01]  /*13250*/  LOP3.LUT R82, R82, R73, RZ, 0xc0, !PT ;  /* 0x0000004952527212 */ /* 0x000fe200078ec0ff */
[----:B------:R-:W-:Y:S01]  /*13260*/  FFMA.FTZ R73, R165, c[0x0][0x23c], -R144 ;  /* 0x00008f00a5497a23 */ /* 0x000fe20000010890 */
[----:B---3--:R-:W-:Y:S01]  /*13270*/  SHF.R.U32.HI R61, RZ, 0x10, R60 ;  /* 0x00000010ff3d7819 */ /* 0x008fe2000001163c */
[--C-:B------:R-:W-:Y:S01]  /*13280*/  FFMA.FTZ R60, R164, c[0x0][0x23c], -R144.reuse ;  /* 0x00008f00a43c7a23 */ /* 0x100fe20000010890 */
[----:B------:R-:W-:Y:S01]  /*13290*/  LOP3.LUT R80, R76, R80, RZ, 0xc0, !PT ;  /* 0x000000504c507212 */ /* 0x000fe200078ec0ff */
[----:B------:R1:W-:Y:S01]  /*132a0*/  MUFU.EX2 R165, R73 ;  /* 0x0000004900a57308 */ /* 0x0003e20000000800 */
[----:B------:R-:W-:Y:S01]  /*132b0*/  LOP3.LUT R77, R61, 0xff, RZ, 0xc0, !PT ;  /* 0x000000ff3d4d7812 */ /* 0x000fe200078ec0ff */
[--C-:B------:R-:W-:Y:S01]  /*132c0*/  HSET2.LE.AND R76, R90, R252.reuse, PT ;  /* 0x000000fc5a4c7233 */ /* 0x100fe20003803000 */
[----:B------:R-:W-:Y:S01]  /*132d0*/  F2FP.PACK_AB R90, R209, R210 ;  /* 0x000000d2d15a723e */ /* 0x000fe200000000ff */
[----:B------:R-:W-:Y:S01]  /*132e0*/  FMUL.FTZ R61, R2, R133 ;  /* 0x00000085023d7220 */ /* 0x000fe20000410000 */
[----:B------:R-:W-:Y:S01]  /*132f0*/  PRMT R89, R77, 0x5410, R81 ;  /* 0x000054104d597816 */ /* 0x000fe20000000051 */
[--C-:B------:R-:W-:Y:S01]  /*13300*/  HSET2.LE.AND R81, R88, R252.reuse, PT ;  /* 0x000000fc58517233 */ /* 0x100fe20003803000 */
[----:B------:R-:W-:Y:S01]  /*13310*/  LOP3.LUT R90, R74, R90, RZ, 0xc0, !PT ;  /* 0x0000005a4a5a7212 */ /* 0x000fe200078ec0ff */
[--C-:B------:R-:W-:Y:S01]  /*13320*/  HSET2.LE.AND R88, R92, R252.reuse, PT ;  /* 0x000000fc5c587233 */ /* 0x100fe20003803000 */
[--C-:B------:R-:W-:Y:S01]  /*13330*/  FFMA.FTZ R74, R167, c[0x0][0x23c], -R145.reuse ;  /* 0x00008f00a74a7a23 */ /* 0x100fe20000010891 */
[----:B------:R3:W-:Y:S01]  /*13340*/  MUFU.EX2 R171, R60 ;  /* 0x0000003c00ab7308 */ /* 0x0007e20000000800 */
[--C-:B------:R-:W-:Y:S01]  /*13350*/  HSET2.LE.AND R89, R89, R252.reuse, PT ;  /* 0x000000fc59597233 */ /* 0x100fe20003803000 */
[----:B------:R-:W-:Y:S01]  /*13360*/  IADD3 R92, R159, 0x1, RZ ;  /* 0x000000019f5c7810 */ /* 0x000fe20007ffe0ff */
[--C-:B------:R-:W-:Y:S01]  /*13370*/  FFMA.FTZ R77, R166, c[0x0][0x23c], -R145.reuse ;  /* 0x00008f00a64d7a23 */ /* 0x100fe20000010891 */
[----:B------:R-:W-:Y:S06]  /*13380*/  LOP3.LUT R91, R76, R91, RZ, 0xc0, !PT ;  /* 0x0000005b4c5b7212 */ /* 0x000fec00078ec0ff */
[----:B------:R4:W-:Y:S01]  /*13390*/  MUFU.EX2 R163, R74 ;  /* 0x0000004a00a37308 */ /* 0x0009e20000000800 */
[----:B-1----:R-:W-:Y:S04]  /*133a0*/  F2FP.PACK_AB R73, R211, R212 ;  /* 0x000000d4d349723e */ /* 0x002fe800000000ff */
[----:B------:R-:W-:Y:S02]  /*133b0*/  LOP3.LUT R81, R81, R73, RZ, 0xc0, !PT ;  /* 0x0000004951517212 */ /* 0x000fe400078ec0ff */
[----:B-----5:R-:W-:Y:S03]  /*133c0*/  F2FP.PACK_AB R73, R174, R116 ;  /* 0x00000074ae49723e */ /* 0x020fe600000000ff */
[----:B------:R-:W-:Y:S01]  /*133d0*/  MUFU.EX2 R164, R77 ;  /* 0x0000004d00a47308 */ /* 0x000fe20000000800 */
[----:B------:R-:W-:Y:S01]  /*133e0*/  LOP3.LUT R88, R88, R73, RZ, 0xc0, !PT ;  /* 0x0000004958587212 */ /* 0x000fe200078ec0ff */
[----:B------:R-:W-:Y:S02]  /*133f0*/  FFMA.FTZ R73, R170, c[0x0][0x23c], -R144 ;  /* 0x00008f00aa497a23 */ /* 0x000fe40000010890 */
[----:B---3--:R-:W-:Y:S06]  /*13400*/  FMUL.FTZ R60, R2, R132 ;  /* 0x00000084023c7220 */ /* 0x008fec0000410000 */
[----:B------:R1:W-:Y:S01]  /*13410*/  MUFU.EX2 R124, R73 ;  /* 0x00000049007c7308 */ /* 0x0003e20000000800 */
[-C--:B------:R-:W-:Y:S01]  /*13420*/  HMMA.16816.F32 R60, R64, R78.reuse, R60 ;  /* 0x0000004e403c723c */ /* 0x080fe2000000183c */
[----:B----4-:R-:W-:Y:S04]  /*13430*/  F2FP.PACK_AB R74, R125, R126 ;  /* 0x0000007e7d4a723e */ /* 0x010fe800000000ff */
[----:B------:R-:W-:Y:S02]  /*13440*/  LOP3.LUT R89, R89, R74, RZ, 0xc0, !PT ;  /* 0x0000004a59597212 */ /* 0x000fe400078ec0ff */
[----:B------:R-:W-:Y:S01]  /*13450*/  LOP3.LUT R74, R251, UR25, R92, 0x96, !PT ;  /* 0x00000019fb4a7c12 */ /* 0x000fe2000f8e965c */
[----:B------:R-:W-:Y:S04]  /*13460*/  FMUL.FTZ R64, R68, R136 ;  /* 0x0000008844407220 */ /* 0x000fe80000410000 */
[----:B------:R-:W-:Y:S04]  /*13470*/  IMAD.WIDE.U32 R98, R74, -0x326172a9, RZ ;  /* 0xcd9e8d574a627825 */ /* 0x000fe800078e00ff */
[----:B------:R-:W-:Y:S01]  /*13480*/  FMUL.FTZ R65, R68, R137 ;  /* 0x0000008944417220 */ /* 0x000fe20000410000 */
[----:B------:R-:W-:Y:S01]  /*13490*/  LOP3.LUT R74, R99, UR15, R156, 0x96, !PT ;  /* 0x0000000f634a7c12 */ /* 0x000fe2000f8e969c */
[----:B------:R-:W-:Y:S01]  /*134a0*/  FMUL.FTZ R66, R3, R138 ;  /* 0x0000008a03427220 */ /* 0x000fe20000410000 */
[--C-:B------:R-:W-:Y:S01]  /*134b0*/  LOP3.LUT R96, R151, UR13, R98.reuse, 0x96, !PT ;  /* 0x0000000d97607c12 */ /* 0x100fe2000f8e9662 */
[----:B------:R-:W-:Y:S01]  /*134c0*/  FMUL.FTZ R67, R3, R139 ;  /* 0x0000008b03437220 */ /* 0x000fe20000410000 */
[----:B------:R-:W-:Y:S01]  /*134d0*/  LOP3.LUT R98, R149, UR13, R98, 0x96, !PT ;  /* 0x0000000d95627c12 */ /* 0x000fe2000f8e9662 */
[----:B-1----:R-:W-:Y:S01]  /*134e0*/  FFMA.FTZ R73, R173, c[0x0][0x23c], -R144 ;  /* 0x00008f00ad497a23 */ /* 0x002fe20000010890 */
[----:B------:R-:W-:Y:S01]  /*134f0*/  LOP3.LUT R94, R99, UR15, R94, 0x96, !PT ;  /* 0x0000000f635e7c12 */ /* 0x000fe2000f8e965e */
[----:B------:R-:W-:Y:S02]  /*13500*/  IMAD.WIDE.U32 R100, R74, -0x2daee0ad, RZ ;  /* 0xd2511f534a647825 */ /* 0x000fe400078e00ff */
[----:B------:R1:W3:Y:S01]  /*13510*/  MUFU.EX2 R162, R73 ;  /* 0x0000004900a27308 */ /* 0x0002e20000000800 */
[----:B------:R-:W-:Y:S01]  /*13520*/  HMMA.16816.F32 R64, R140, R78, R64 ;  /* 0x0000004e8c40723c */ /* 0x000fe20000001840 */
[----:B------:R-:W-:Y:S01]  /*13530*/  IMAD.WIDE.U32 R98, R98, -0x2daee0ad, RZ ;  /* 0xd2511f5362627825 */ /* 0x000fe200078e00ff */
[----:B------:R-:W4:Y:S03]  /*13540*/  LDSM.16.MT88.4 R76, [R188+0x6800] ;  /* 0x00680000bc4c783b */ /* 0x000f260000004200 */
        /* <DEDUP_REMOVED lines=9> */
[-C--:B------:R-:W-:Y:S01]  /*135e0*/  HMMA.16816.F32 R12, R88, R86.reuse, R12 ;  /* 0x00000056580c723c */ /* 0x080fe2000000180c */
[--C-:B-1----:R-:W-:Y:S03]  /*135f0*/  FFMA.FTZ R73, R175, c[0x0][0x23c], -R145.reuse ;  /* 0x00008f00af497a23 */ /* 0x102fe60000010891 */
[----:B------:R-:W-:Y:S01]  /*13600*/  LOP3.LUT R95, R93, UR11, R150, 0x96, !PT ;  /* 0x0000000b5d5f7c12 */ /* 0x000fe2000f8e9696 */
[----:B------:R1:W-:Y:S01]  /*13610*/  MUFU.EX2 R161, R73 ;  /* 0x0000004900a17308 */ /* 0x0003e20000000800 */
[----:B------:R-:W-:Y:S02]  /*13620*/  IMAD.WIDE.U32 R108, R94, -0x326172a9, RZ ;  /* 0xcd9e8d575e6c7825 */ /* 0x000fe400078e00ff */
[C---:B------:R-:W-:Y:S01]  /*13630*/  HMMA.16816.F32 R16, R80.reuse, R86, R16 ;  /* 0x000000565010723c */ /* 0x040fe20000001810 */
[----:B------:R-:W5:Y:S03]  /*13640*/  LDSM.16.MT88.4 R84, [R186+0x6800] ;  /* 0x00680000ba54783b */ /* 0x000f660000004200 */
[----:B------:R-:W-:Y:S04]  /*13650*/  FFMA.FTZ R93, R168, c[0x0][0x23c], -R146 ;  /* 0x00008f00a85d7a23 */ /* 0x000fe80000010892 */
[----:B------:R3:W-:Y:S01]  /*13660*/  MUFU.EX2 R131, R93 ;  /* 0x0000005d00837308 */ /* 0x0007e20000000800 */
[-C--:B----4-:R-:W-:Y:S08]  /*13670*/  HMMA.16816.F32 R20, R80, R76.reuse, R20 ;  /* 0x0000004c5014723c */ /* 0x090ff00000001814 */
[C---:B------:R-:W-:Y:S01]  /*13680*/  HMMA.16816.F32 R24, R88.reuse, R76, R24 ;  /* 0x0000004c5818723c */ /* 0x040fe20000001818 */
[----:B-1----:R-:W-:Y:S06]  /*13690*/  FFMA.FTZ R73, R177, c[0x0][0x23c], -R145 ;  /* 0x00008f00b1497a23 */ /* 0x002fec0000010891 */
[----:B------:R-:W-:Y:S01]  /*136a0*/  IMAD.WIDE.U32 R76, R95, -0x2daee0ad, RZ ;  /* 0xd2511f535f4c7825 */ /* 0x000fe200078e00ff */
[-C--:B------:R-:W-:Y:S01]  /*136b0*/  HMMA.16816.F32 R28, R88, R78.reuse, R28 ;  /* 0x0000004e581c723c */ /* 0x080fe2000000181c */
[----:B------:R1:W-:Y:S03]  /*136c0*/  MUFU.EX2 R160, R73 ;  /* 0x0000004900a07308 */ /* 0x0003e60000000800 */
[----:B------:R-:W-:Y:S02]  /*136d0*/  LOP3.LUT R96, R77, UR8, R96, 0x96, !PT ;  /* 0x000000084d607c12 */ /* 0x000fe4000f8e9660 */
[----:B---3--:R-:W-:Y:S02]  /*136e0*/  LOP3.LUT R93, R109, UR9, R92, 0x96, !PT ;  /* 0x000000096d5d7c12 */ /* 0x008fe4000f8e965c */
[C---:B------:R-:W-:Y:S01]  /*136f0*/  HMMA.16816.F32 R32, R80.reuse, R78, R32 ;  /* 0x0000004e5020723c */ /* 0x040fe20000001820 */
[----:B------:R-:W-:Y:S04]  /*13700*/  IMAD.WIDE.U32 R104, R96, -0x326172a9, RZ ;  /* 0xcd9e8d5760687825 */ /* 0x000fe800078e00ff */
[----:B------:R-:W-:Y:S03]  /*13710*/  IMAD.WIDE.U32 R106, R93, -0x2daee0ad, RZ ;  /* 0xd2511f535d6a7825 */ /* 0x000fe600078e00ff */
[-C--:B-----5:R-:W-:Y:S08]  /*13720*/  HMMA.16816.F32 R36, R80, R84.reuse, R36 ;  /* 0x000000545024723c */ /* 0x0a0ff00000001824 */
[C---:B------:R-:W-:Y:S01]  /*13730*/  HMMA.16816.F32 R40, R88.reuse, R84, R40 ;  /* 0x000000545828723c */ /* 0x040fe20000001828 */
[----:B-1----:R-:W-:Y:S05]  /*13740*/  LOP3.LUT R73, R101, UR12, R152, 0x96, !PT ;  /* 0x0000000c65497c12 */ /* 0x002fea000f8e9698 */
[----:B------:R-:W-:Y:S02]  /*13750*/  IMAD.WIDE.U32 R100, R73, -0x326172a9, RZ ;  /* 0xcd9e8d5749647825 */ /* 0x000fe400078e00ff */
[-C--:B------:R-:W-:Y:S04]  /*13760*/  HMMA.16816.F32 R44, R88, R86.reuse, R44 ;  /* 0x00000056582c723c */ /* 0x080fe8000000182c */
[----:B------:R-:W-:Y:S01]  /*13770*/  FFMA.FTZ R73, R169, c[0x0][0x23c], -R146 ;  /* 0x00008f00a9497a23 */ /* 0x000fe20000010892 */
[----:B------:R-:W-:Y:S02]  /*13780*/  LOP3.LUT R74, R111, UR9, R100, 0x96, !PT ;  /* 0x000000096f4a7c12 */ /* 0x000fe4000f8e9664 */
[----:B------:R-:W-:Y:S01]  /*13790*/  LOP3.LUT R92, R101, UR11, R148, 0x96, !PT ;  /* 0x0000000b655c7c12 */ /* 0x000fe2000f8e9694 */
[C---:B------:R-:W-:Y:S01]  /*137a0*/  HMMA.16816.F32 R48, R80.reuse, R86, R48 ;  /* 0x000000565030723c */ /* 0x040fe20000001830 */
[----:B------:R1:W3:Y:S03]  /*137b0*/  MUFU.EX2 R130, R73 ;  /* 0x0000004900827308 */ /* 0x0002e60000000800 */
        /* <DEDUP_REMOVED lines=41> */
[----:B-----5:R-:W-:Y:S01]  /*13a50*/  FFMA.FTZ R74, R182, c[0x0][0x23c], -R147 ;  /* 0x00008f00b64a7a23 */ /* 0x020fe20000010893 */
[----:B------:R-:W-:Y:S01]  /*13a60*/  PRMT R102, R102, 0x5410, R93 ;  /* 0x0000541066667816 */ /* 0x000fe2000000005d */
[----:B------:R-:W-:Y:S01]  /*13a70*/  HMMA.16816.F32 R64, R80, R78, R64 ;  /* 0x0000004e5040723c */ /* 0x000fe20000001840 */
[----:B------:R-:W-:Y:S03]  /*13a80*/  MUFU.EX2 R156, R84 ;  /* 0x00000054009c7308 */ /* 0x000fe60000000800 */
[----:B------:R-:W-:Y:S01]  /*13a90*/  SHF.R.U32.HI R87, RZ, 0x18, R94 ;  /* 0x00000018ff577819 */ /* 0x000fe2000001165e */
[--C-:B------:R-:W-:Y:S01]  /*13aa0*/  HSET2.LE.AND R85, R85, R252.reuse, PT ;  /* 0x000000fc55557233 */ /* 0x100fe20003803000 */
[----:B------:R-:W-:Y:S01]  /*13ab0*/  F2FP.PACK_AB R76, R162, R124 ;  /* 0x0000007ca24c723e */ /* 0x000fe200000000ff */
[----:B------:R-:W-:Y:S01]  /*13ac0*/  FFMA.FTZ R80, R232, c[0x0][0x23c], -R145 ;  /* 0x00008f00e8507a23 */ /* 0x000fe20000010891 */
[--C-:B------:R-:W-:Y:S01]  /*13ad0*/  HSET2.LE.AND R78, R99, R252.reuse, PT ;  /* 0x000000fc634e7233 */ /* 0x100fe20003803000 */
[----:B--2---:R-:W-:Y:S02]  /*13ae0*/  FFMA.FTZ R68, R68, R127, R245 ;  /* 0x0000007f44447223 */ /* 0x004fe400000100f5 */
[----:B------:R2:W5:Y:S01]  /*13af0*/  MUFU.EX2 R157, R74 ;  /* 0x0000004a009d7308 */ /* 0x0005620000000800 */
[----:B------:R-:W-:Y:S02]  /*13b00*/  FFMA.FTZ R2, R2, R118, R229 ;  /* 0x0000007602027223 */ /* 0x000fe400000100e5 */
[----:B-1----:R-:W-:Y:S02]  /*13b10*/  FFMA.FTZ R73, R178, c[0x0][0x23c], -R146 ;  /* 0x00008f00b2497a23 */ /* 0x002fe40000010892 */
[----:B------:R-:W-:Y:S02]  /*13b20*/  FFMA.FTZ R3, R3, R119, R243 ;  /* 0x0000007703037223 */ /* 0x000fe400000100f3 */
[----:B------:R-:W-:Y:S02]  /*13b30*/  FFMA.FTZ R0, R0, R117, R226 ;  /* 0x0000007500007223 */ /* 0x000fe400000100e2 */
[----:B------:R-:W-:Y:S01]  /*13b40*/  FADD.FTZ R3, R242, R3 ;  /* 0x00000003f2037221 */ /* 0x000fe20000010000 */
[----:B------:R1:W1:Y:S01]  /*13b50*/  MUFU.EX2 R159, R73 ;  /* 0x00000049009f7308 */ /* 0x0002620000000800 */
[----:B------:R-:W-:Y:S02]  /*13b60*/  FADD.FTZ R0, R225, R0 ;  /* 0x00000000e1007221 */ /* 0x000fe40000010000 */
[----:B------:R-:W-:Y:S07]  /*13b70*/  FADD.FTZ R2, R228, R2 ;  /* 0x00000002e4027221 */ /* 0x000fee0000010000 */
[----:B------:R3:W-:Y:S01]  /*13b80*/  MUFU.EX2 R152, R80 ;  /* 0x0000005000987308 */ /* 0x0007e20000000800 */
[----:B--2---:R-:W-:Y:S04]  /*13b90*/  SHF.R.U32.HI R74, RZ, 0x10, R94 ;  /* 0x00000010ff4a7819 */ /* 0x004fe8000001165e */
        /* <DEDUP_REMOVED lines=18> */
[----:B---3--:R-:W3:Y:S01]  /*13cc0*/  LDSM.16.MT88.4 R80, [R186+0x7000] ;  /* 0x00700000ba50783b */ /* 0x008ee20000004200 */
[----:B------:R-:W-:Y:S01]  /*13cd0*/  LOP3.LUT R84, R84, R76, RZ, 0xc0, !PT ;  /* 0x0000004c54547212 */ /* 0x000fe200078ec0ff */
[--C-:B------:R-:W-:Y:S01]  /*13ce0*/  HSET2.LE.AND R76, R97, R252.reuse, PT ;  /* 0x000000fc614c7233 */ /* 0x100fe20003803000 */
[----:B------:R-:W-:Y:S01]  /*13cf0*/  FFMA.FTZ R97, R227, c[0x0][0x23c], -R145 ;  /* 0x00008f00e3617a23 */ /* 0x000fe20000010891 */
[----:B------:R-:W-:Y:S01]  /*13d00*/  LOP3.LUT R87, R87, R74, RZ, 0xc0, !PT ;  /* 0x0000004a57577212 */ /* 0x000fe200078ec0ff */
[--C-:B------:R-:W-:Y:S01]  /*13d10*/  HSET2.LE.AND R77, R96, R252.reuse, PT ;  /* 0x000000fc604d7233 */ /* 0x100fe20003803000 */
[----:B------:R-:W-:Y:S02]  /*13d20*/  F2FP.PACK_AB R74, R130, R131 ;  /* 0x00000083824a723e */ /* 0x000fe400000000ff */
[----:B----4-:R-:W-:Y:S01]  /*13d30*/  F2FP.PACK_AB R96, R128, R129 ;  /* 0x000000818060723e */ /* 0x010fe200000000ff */
[----:B------:R-:W-:Y:S01]  /*13d40*/  MUFU.EX2 R153, R97 ;  /* 0x0000006100997308 */ /* 0x000fe20000000800 */
[----:B------:R-:W-:Y:S02]  /*13d50*/  LOP3.LUT R76, R76, R74, RZ, 0xc0, !PT ;  /* 0x0000004a4c4c7212 */ /* 0x000fe400078ec0ff */
[----:B-----5:R-:W-:Y:S02]  /*13d60*/  F2FP.PACK_AB R74, R156, R157 ;  /* 0x0000009d9c4a723e */ /* 0x020fe400000000ff */
[----:B------:R-:W-:Y:S02]  /*13d70*/  LOP3.LUT R77, R77, R96, RZ, 0xc0, !PT ;  /* 0x000000604d4d7212 */ /* 0x000fe400078ec0ff */
[----:B------:R-:W-:Y:S01]  /*13d80*/  LOP3.LUT R79, R79, R74, RZ, 0xc0, !PT ;  /* 0x0000004a4f4f7212 */ /* 0x000fe200078ec0ff */
[----:B------:R-:W-:Y:S04]  /*13d90*/  FFMA.FTZ R74, R221, c[0x0][0x23c], -R147 ;  /* 0x00008f00dd4a7a23 */ /* 0x000fe80000010893 */
[----:B------:R-:W-:Y:S01]  /*13da0*/  MUFU.EX2 R143, R74 ;  /* 0x0000004a008f7308 */ /* 0x000fe20000000800 */
[----:B--2---:R-:W-:Y:S04]  /*13db0*/  F2FP.PACK_AB R73, R165, R171 ;  /* 0x000000aba549723e */ /* 0x004fe800000000ff */
[----:B------:R-:W-:Y:S01]  /*13dc0*/  LOP3.LUT R86, R86, R73, RZ, 0xc0, !PT ;  /* 0x0000004956567212 */ /* 0x000fe200078ec0ff */
[--C-:B------:R-:W-:Y:S04]  /*13dd0*/  FFMA.FTZ R73, R223, c[0x0][0x23c], -R144.reuse ;  /* 0x00008f00df497a23 */ /* 0x100fe80000010890 */
[----:B------:R2:W-:Y:S02]  /*13de0*/  MUFU.EX2 R154, R73 ;  /* 0x00000049009a7308 */ /* 0x0005e40000000800 */
[----:B--2---:R-:W-:Y:S04]  /*13df0*/  F2FP.PACK_AB R73, R160, R161 ;  /* 0x000000a1a049723e */ /* 0x004fe800000000ff */
[----:B------:R-:W-:Y:S02]  /*13e00*/  LOP3.LUT R85, R85, R73, RZ, 0xc0, !PT ;  /* 0x0000004955557212 */ /* 0x000fe400078ec0ff */
[----:B------:R-:W-:Y:S04]  /*13e10*/  F2FP.PACK_AB R73, R158, R159 ;  /* 0x0000009f9e49723e */ /* 0x000fe800000000ff */
[----:B------:R-:W-:Y:S01]  /*13e20*/  LOP3.LUT R78, R78, R73, RZ, 0xc0, !PT ;  /* 0x000000494e4e7212 */ /* 0x000fe200078ec0ff */
[-C--:B-1----:R-:W-:Y:S01]  /*13e30*/  HMMA.16816.F32 R4, R84, R92.reuse, R4 ;  /* 0x0000005c5404723c */ /* 0x082fe20000001804 */
[--C-:B------:R-:W-:Y:S02]  /*13e40*/  FFMA.FTZ R73, R234, c[0x0][0x23c], -R144.reuse ;  /* 0x00008f00ea497a23 */ /* 0x100fe40000010890 */
[----:B------:R-:W-:Y:S02]  /*13e50*/  FFMA.FTZ R144, R237, c[0x0][0x23c], -R144 ;  /* 0x00008f00ed907a23 */ /* 0x000fe40000010890 */
[----:B------:R1:W-:Y:S03]  /*13e60*/  MUFU.EX2 R151, R73 ;  /* 0x0000004900977308 */ /* 0x0003e60000000800 */
[C---:B------:R-:W-:Y:S07]  /*13e70*/  HMMA.16816.F32 R8, R76.reuse, R92, R8 ;  /* 0x0000005c4c08723c */ /* 0x040fee0000001808 */
        /* <DEDUP_REMOVED lines=12> */
[----:B------:R1:W-:Y:S04]  /*13f40*/  MUFU.EX2 R149, R73 ;  /* 0x0000004900957308 */ /* 0x0003e80000000800 */
[----:B------:R-:W-:Y:S02]  /*13f50*/  IMAD.WIDE.U32 R94, R94, -0x2daee0ad, RZ ;  /* 0xd2511f535e5e7825 */ /* 0x000fe400078e00ff */
[C---:B------:R-:W-:Y:S04]  /*13f60*/  HMMA.16816.F32 R24, R76.reuse, R88, R24 ;  /* 0x000000584c18723c */ /* 0x040fe80000001818 */
[----:B------:R-:W-:Y:S01]  /*13f70*/  LOP3.LUT R74, R95, UR16, R112, 0x96, !PT ;  /* 0x000000105f4a7c12 */ /* 0x000fe2000f8e9670 */
[----:B------:R-:W-:Y:S01]  /*13f80*/  MUFU.EX2 R148, R145 ;  /* 0x0000009100947308 */ /* 0x000fe20000000800 */
[----:B------:R-:W-:Y:S02]  /*13f90*/  LOP3.LUT R95, R94, 0xffff, RZ, 0xc0, !PT ;  /* 0x0000ffff5e5f7812 */ /* 0x000fe400078ec0ff */
[-C--:B------:R-:W-:Y:S01]  /*13fa0*/  HMMA.16816.F32 R28, R76, R90.reuse, R28 ;  /* 0x0000005a4c1c723c */ /* 0x080fe2000000181c */
[----:B------:R-:W-:Y:S07]  /*13fb0*/  SHF.R.U32.HI R99, RZ, 0x10, R94 ;  /* 0x00000010ff637819 */ /* 0x000fee000001165e */
[C---:B------:R-:W-:Y:S01]  /*13fc0*/  HMMA.16816.F32 R32, R84.reuse, R90, R32 ;  /* 0x0000005a5420723c */ /* 0x040fe20000001820 */
[----:B------:R-:W2:Y:S03]  /*13fd0*/  LDSM.16.MT88.4 R88, [R187+0x7000] ;  /* 0x00700000bb58783b */ /* 0x000ea60000004200 */
[--C-:B-1----:R-:W-:Y:S04]  /*13fe0*/  FFMA.FTZ R73, R219, c[0x0][0x23c], -R146.reuse ;  /* 0x00008f00db497a23 */ /* 0x102fe80000010892 */
[-C--:B---3--:R-:W-:Y:S01]  /*13ff0*/  HMMA.16816.F32 R36, R84, R80.reuse, R36 ;  /* 0x000000505424723c */ /* 0x088fe20000001824 */
[----:B------:R1:W-:Y:S07]  /*14000*/  MUFU.EX2 R145, R73 ;  /* 0x0000004900917308 */ /* 0x0003ee0000000800 */
        /* <DEDUP_REMOVED lines=46> */
[----:B------:R-:W-:Y:S02]  /*142f0*/  LOP3.LUT R82, R74, 0xff, RZ, 0xc0, !PT ;  /* 0x000000ff4a527812 */ /* 0x000fe400078ec0ff */
        /* <DEDUP_REMOVED lines=110> */
.L_x_1625:
[----:B------:R-:W2:Y:S04]  /*149e0*/  LDL.LU R6, [R1+0x20] ;  /* 0x0000200001067983 */ /* 0x000ea80000300800 */
[----:B------:R-:W3:Y:S04]  /*149f0*/  LDL.LU R4, [R1+0x24] ;  /* 0x0000240001047983 */ /* 0x000ee80000300800 */
        /* <DEDUP_REMOVED lines=20> */
[----:B------:R-:W-:Y:S01]  /*14b40*/  SHFL.BFLY PT, R7, R5, 0x1, 0x1f ;  /* 0x0c201f0005077f89 */ /* 0x000fe200000e0000 */
[----:B-1----:R-:W-:Y:S02]  /*14b50*/  FADD.FTZ R35, R2, R6 ;  /* 0x0000000602237221 */ /* 0x002fe40000010000 */
[----:B--2---:R-:W-:-:S05]  /*14b60*/  FADD.FTZ R4, R4, R8 ;  /* 0x0000000804047221 */ /* 0x004fca0000010000 */
[----:B------:R-:W1:Y:S01]  /*14b70*/  SHFL.BFLY PT, R6, R4, 0x1, 0x1f ;  /* 0x0c201f0004067f89 */ /* 0x000e6200000e0000 */
[----:B---3--:R-:W-:Y:S02]  /*14b80*/  FADD.FTZ R34, R0, R3 ;  /* 0x0000000300227221 */ /* 0x008fe40000010000 */
[----:B------:R-:W-:-:S05]  /*14b90*/  @P0 IMAD.WIDE.U32 R2, R60, c[0x0][0x1e8], RZ ;  /* 0x00007a003c020a25 */ /* 0x000fca00078e00ff */
[----:B------:R-:W-:Y:S02]  /*14ba0*/  @P0 MOV R39, R2 ;  /* 0x0000000200270202 */ /* 0x000fe40000000f00 */
[----:B------:R-:W-:Y:S01]  /*14bb0*/  @!P0 SHF.R.S32.HI R2, RZ, 0x1f, R58 ;  /* 0x0000001fff028819 */ /* 0x000fe2000001143a */
[----:B------:R-:W-:-:S04]  /*14bc0*/  @!P0 IMAD.WIDE.U32 R8, R58, c[0x0][0x1e0], RZ ;  /* 0x000078003a088a25 */ /* 0x000fc800078e00ff */
[----:B------:R-:W-:Y:S01]  /*14bd0*/  @!P0 IMAD R2, R2, c[0x0][0x1e0], RZ ;  /* 0x0000780002028a24 */ /* 0x000fe200078e02ff */
[----:B------:R-:W-:-:S03]  /*14be0*/  FSETP.NE.FTZ.AND P5, PT, R35, RZ, PT ;  /* 0x000000ff2300720b */ /* 0x000fc60003fb5000 */
[----:B------:R-:W-:Y:S01]  /*14bf0*/  @!P0 IMAD R2, R58, c[0x0][0x1e4], R2 ;  /* 0x000079003a028a24 */ /* 0x000fe200078e0202 */
[----:B------:R-:W-:Y:S01]  /*14c00*/  @!P0 MOV R39, R8 ;  /* 0x0000000800278202 */ /* 0x000fe20000000f00 */
[----:B------:R-:W-:Y:S02]  /*14c10*/  @P0 IMAD R56, R60, c[0x0][0x1ec], R3 ;  /* 0x00007b003c380a24 */ /* 0x000fe400078e0203 */
[----:B-1----:R-:W-:Y:S01]  /*14c20*/  FADD.FTZ R37, R4, R6 ;  /* 0x0000000604257221 */ /* 0x002fe20000010000 */
[----:B------:R-:W-:Y:S01]  /*14c30*/  @!P0 IADD3 R56, R9, R2, RZ ;  /* 0x0000000209388210 */ /* 0x000fe20007ffe0ff */
[----:B------:R-:W-:Y:S01]  /*14c40*/  FADD.FTZ R36, R5, R7 ;  /* 0x0000000705247221 */ /* 0x000fe20000010000 */
[----:B------:R-:W-:Y:S02]  /*14c50*/  MOV R0, 0x3f800000 ;  /* 0x3f80000000007802 */ /* 0x000fe40000000f00 */
[----:B------:R-:W-:Y:S02]  /*14c60*/  FSETP.NE.FTZ.AND P0, PT, R37, RZ, PT ;  /* 0x000000ff2500720b */ /* 0x000fe40003f15000 */
[----:B------:R-:W-:-:S02]  /*14c70*/  FSETP.NE.FTZ.AND P3, PT, R36, RZ, PT ;  /* 0x000000ff2400720b */ /* 0x000fc40003f75000 */
[----:B------:R-:W-:Y:S01]  /*14c80*/  MOV R4, 0x3f800000 ;  /* 0x3f80000000047802 */ /* 0x000fe20000000f00 */
[----:B------:R-:W1:Y:S01]  /*14c90*/  @P5 MUFU.RCP R0, R35 ;  /* 0x0000002300005308 */ /* 0x000e620000001000 */
[----:B------:R-:W-:Y:S02]  /*14ca0*/  MOV R2, 0x3f800000 ;  /* 0x3f80000000027802 */ /* 0x000fe40000000f00 */
[--C-:B------:R-:W-:Y:S02]  /*14cb0*/  SHF.R.S32.HI R5, RZ, 0x2, R33.reuse ;  /* 0x00000002ff057819 */ /* 0x100fe40000011421 */
[----:B------:R-:W-:-:S03]  /*14cc0*/  SHF.R.S32.HI R7, RZ, 0x1f, R33 ;  /* 0x0000001fff077819 */ /* 0x000fc60000011421 */
[----:B------:R-:W2:Y:S01]  /*14cd0*/  @P0 MUFU.RCP R4, R37 ;  /* 0x0000002500040308 */ /* 0x000ea20000001000 */
[----:B------:R-:W-:Y:S02]  /*14ce0*/  FSETP.NE.FTZ.AND P4, PT, R34, RZ, PT ;  /* 0x000000ff2200720b */ /* 0x000fe40003f95000 */
[----:B------:R-:W-:-:S05]  /*14cf0*/  LEA.HI R7, R7, R5, RZ, 0x3 ;  /* 0x0000000507077211 */ /* 0x000fca00078f18ff */
[----:B------:R-:W3:Y:S01]  /*14d00*/  @P3 MUFU.RCP R2, R36 ;  /* 0x0000002400023308 */ /* 0x000ee20000001000 */
[----:B------:R-:W-:Y:S01]  /*14d10*/  LOP3.LUT R7, R7, 0xfffffff8, RZ, 0xc0, !PT ;  /* 0xfffffff807077812 */ /* 0x000fe200078ec0ff */
[----:B-1----:R-:W-:Y:S01]  /*14d20*/  FMUL.FTZ R0, R0, c[0x0][0x2dc] ;  /* 0x0000b70000007a20 */ /* 0x002fe20000410000 */
[----:B------:R-:W-:-:S03]  /*14d30*/  MOV R3, 0x3f800000 ;  /* 0x3f80000000037802 */ /* 0x000fc60000000f00 */
        /* <DEDUP_REMOVED lines=36> */
[----:B---3--:R-:W-:-:S03]  /*14f80*/  FMUL.FTZ R2, R2, c[0x0][0x2dc] ;  /* 0x0000b70002027a20 */ /* 0x008fc60000410000 */
[----:B------:R-:W-:Y:S01]  /*14f90*/  ISETP.NE.U32.AND P1, PT, R0, 0x1, PT ;  /* 0x000000010000780c */ /* 0x000fe20003f25070 */
[C---:B------:R-:W-:Y:S01]  /*14fa0*/  FMUL.FTZ R80, R2.reuse, R80 ;  /* 0x0000005002507220 */ /* 0x040fe20000410000 */
[----:B------:R-:W-:Y:S01]  /*14fb0*/  LOP3.LUT R0, R33, 0x3ffffffc, RZ, 0xc0, !PT ;  /* 0x3ffffffc21007812 */ /* 0x000fe200078ec0ff */
        /* <DEDUP_REMOVED lines=14> */
[----:B------:R-:W-:Y:S01]  /*150a0*/  FMUL.FTZ R133, R2, R133 ;  /* 0x0000008502857220 */ /* 0x000fe20000410000 */
[----:B------:R-:W-:Y:S01]  /*150b0*/  SHF.L.U32 R2, R7, 0x6, RZ ;  /* 0x0000000607027819 */ /* 0x000fe200000006ff */
[----:B------:R-:W-:Y:S01]  /*150c0*/  IMAD.IADD R0, R57, 0x1, -R0 ;  /* 0x0000000139007824 */ /* 0x000fe200078e0a00 */
[----:B------:R-:W-:Y:S02]  /*150d0*/  SHF.R.S32.HI R33, RZ, 0x5, R38 ;  /* 0x00000005ff217819 */ /* 0x000fe40000011426 */
[----:B------:R-:W-:Y:S01]  /*150e0*/  LOP3.LUT R2, R2, 0x1c0, RZ, 0xc0, !PT ;  /* 0x000001c002027812 */ /* 0x000fe200078ec0ff */
[----:B-1----:R-:W-:Y:S01]  /*150f0*/  FMUL.FTZ R3, R3, c[0x0][0x2dc] ;  /* 0x0000b70003037a20 */ /* 0x002fe20000410000 */
[----:B------:R-:W-:-:S02]  /*15100*/  LEA R0, R33, R0, 0x9 ;  /* 0x0000000021007211 */ /* 0x000fc400078e48ff */
[----:B------:R-:W-:Y:S02]  /*15110*/  LEA.HI R2, R2, R2, RZ, 0x1d ;  /* 0x0000000202027211 */ /* 0x000fe400078fe8ff */
[----:B------:R-:W-:Y:S01]  /*15120*/  MOV R6, 0xfffffff0 ;  /* 0xfffffff000067802 */ /* 0x000fe20000000f00 */
[C---:B------:R-:W-:Y:S01]  /*15130*/  FMUL.FTZ R78, R3.reuse, R78 ;  /* 0x0000004e034e7220 */ /* 0x040fe20000410000 */
[----:B------:R-:W-:Y:S01]  /*15140*/  LEA R0, R0, R2, 0x1 ;  /* 0x0000000200007211 */ /* 0x000fe200078e08ff */
[----:B------:R-:W-:Y:S01]  /*15150*/  FMUL.FTZ R14, R3, R79 ;  /* 0x0000004f030e7220 */ /* 0x000fe20000410000 */
[----:B------:R-:W-:Y:S02]  /*15160*/  SEL R6, R6, 0x10, !P1 ;  /* 0x0000001006067807 */ /* 0x000fe40004800000 */
[----:B------:R-:W-:Y:S01]  /*15170*/  R2P PR, R7, 0x6 ;  /* 0x0000000607007804 */ /* 0x000fe20000000000 */
[C---:B------:R-:W-:Y:S01]  /*15180*/  FMUL.FTZ R90, R3.reuse, R90 ;  /* 0x0000005a035a7220 */ /* 0x040fe20000410000 */
[----:B------:R-:W-:Y:S01]  /*15190*/  F2FP.PACK_AB R14, R14, R78 ;  /* 0x0000004e0e0e723e */ /* 0x000fe200000000ff */
[----:B------:R-:W-:Y:S01]  /*151a0*/  FMUL.FTZ R5, R3, R91 ;  /* 0x0000005b03057220 */ /* 0x000fe20000410000 */
[----:B------:R-:W-:-:S02]  /*151b0*/  SHF.L.U32 R2, R0, 0x1, RZ ;  /* 0x0000000100027819 */ /* 0x000fc400000006ff */
        /* <DEDUP_REMOVED lines=49> */
[----:B------:R-:W-:-:S03]  /*154d0*/  F2FP.PACK_AB R19, R19, R120 ;  /* 0x000000781313723e */ /* 0x000fc600000000ff */
[----:B------:R-:W-:Y:S01]  /*154e0*/  STS [R5+0x2000], R30 ;  /* 0x0020001e05007388 */ /* 0x000fe20000000800 */
[----:B------:R-:W-:-:S03]  /*154f0*/  F2FP.PACK_AB R18, R18, R122 ;  /* 0x0000007a1212723e */ /* 0x000fc600000000ff */
[----:B------:R1:W-:Y:S01]  /*15500*/  STS [R5+0x2400], R98 ;  /* 0x0024006205007388 */ /* 0x0003e20000000800 */
[----:B------:R-:W-:Y:S01]  /*15510*/  F2FP.PACK_AB R22, R22, R112 ;  /* 0x000000701616723e */ /* 0x000fe200000000ff */
[----:B------:R-:W2:Y:S01]  /*15520*/  LDC.U8 R28, c[0x0][0x329] ;  /* 0x0000ca40ff1c7b82 */ /* 0x000ea20000000000 */
        /* <DEDUP_REMOVED lines=9> */
[C---:B-1----:R-:W-:Y:S02]  /*155c0*/  IADD3 R5, R6.reuse, R2, RZ ;  /* 0x0000000206057210 */ /* 0x042fe40007ffe0ff */
        /* <DEDUP_REMOVED lines=9> */
[----:B------:R-:W-:Y:S02]  /*15660*/  F2FP.PACK_AB R11, R11, R130 ;  /* 0x000000820b0b723e */ /* 0x000fe400000000ff */
[----:B------:R-:W-:Y:S01]  /*15670*/  F2FP.PACK_AB R7, R133, R132 ;  /* 0x000000848507723e */ /* 0x000fe200000000ff */
[----:B------:R-:W-:Y:S01]  /*15680*/  STS [R2+0x2000], R17 ;  /* 0x0020001102007388 */ /* 0x000fe20000000800 */
[----:B------:R-:W-:Y:S01]  /*15690*/  F2FP.PACK_AB R10, R10, R134 ;  /* 0x000000860a0a723e */ /* 0x000fe200000000ff */
[----:B------:R-:W3:Y:S02]  /*156a0*/  LDC.U8 R20, c[0x0][0x328] ;  /* 0x0000ca00ff147b82 */ /* 0x000ee40000000000 */
[----:B------:R-:W-:Y:S04]  /*156b0*/  STS [R2+0x2400], R16 ;  /* 0x0024001002007388 */ /* 0x000fe80000000800 */
[----:B------:R-:W-:Y:S04]  /*156c0*/  STS [R3], R15 ;  /* 0x0000000f03007388 */ /* 0x000fe80000000800 */
[----:B------:R-:W-:Y:S01]  /*156d0*/  STS [R3+0x400], R13 ;  /* 0x0004000d03007388 */ /* 0x000fe20000000800 */
[----:B-1----:R-:W-:-:S05]  /*156e0*/  IADD3 R0, R14, R2, RZ ;  /* 0x000000020e007210 */ /* 0x002fca0007ffe0ff */
[----:B------:R-:W-:Y:S04]  /*156f0*/  STS [R0], R9 ;  /* 0x0000000900007388 */ /* 0x000fe80000000800 */
[----:B------:R1:W-:Y:S04]  /*15700*/  STS [R5], R8 ;  /* 0x0000000805007388 */ /* 0x0003e80000000800 */
[----:B------:R-:W-:Y:S04]  /*15710*/  STS [R3+0x2000], R12 ;  /* 0x0020000c03007388 */ /* 0x000fe80000000800 */
[----:B------:R-:W-:Y:S04]  /*15720*/  STS [R3+0x2400], R11 ;  /* 0x0024000b03007388 */ /* 0x000fe80000000800 */
[----:B------:R4:W-:Y:S04]  /*15730*/  STS [R0+0x2000], R7 ;  /* 0x0020000700007388 */ /* 0x0009e80000000800 */
[----:B------:R4:W-:Y:S04]  /*15740*/  STS [R5+0x2000], R10 ;  /* 0x0020000a05007388 */ /* 0x0009e80000000800 */
[----:B------:R-:W-:Y:S01]  /*15750*/  BAR.SYNC.DEFER_BLOCKING 0x0 ;  /* 0x0000000000007b1d */ /* 0x000fe20000010000 */
[----:B--2---:R-:W-:-:S02]  /*15760*/  ISETP.NE.AND P6, PT, R28, RZ, PT ;  /* 0x000000ff1c00720c */ /* 0x004fc40003fc5270 */
[----:B---3--:R-:W-:-:S03]  /*15770*/  ISETP.NE.AND P2, PT, R20, RZ, PT ;  /* 0x000000ff1400720c */ /* 0x008fc60003f45270 */
[----:B-1----:R-:W1:Y:S01]  /*15780*/  S2R R8, SR_CTAID.X ;  /* 0x0000000000087919 */ /* 0x002e620000002500 */
        /* <DEDUP_REMOVED lines=16> */
[----:B------:R-:W4:Y:S01]  /*15890*/  LDS.128 R208, [R208+0x3800] ;  /* 0x00380000d0d07984 */ /* 0x000f220000000c00 */
        /* <DEDUP_REMOVED lines=74> */
.L_x_1630:
[----:B----4-:R-:W-:Y:S05]  /*15d40*/  BSYNC B0 ;  /* 0x0000000000007941 */ /* 0x010fea0003800000 */
.L_x_1629:
[----:B-1----:R-:W2:Y:S04]  /*15d50*/  LDL.LU.64 R8, [R1+0x68] ;  /* 0x0000680001087983 */ /* 0x002ea80000300a00 */
[----:B------:R-:W3:Y:S04]  /*15d60*/  LDL.LU.64 R4, [R1+0x48] ;  /* 0x0000480001047983 */ /* 0x000ee80000300a00 */
[----:B------:R1:W5:Y:S01]  /*15d70*/  LDL.64 R10, [R1+0x38] ;  /* 0x00003800010a7983 */ /* 0x0003620000100a00 */
[----:B------:R-:W-:Y:S01]  /*15d80*/  SHF.R.S32.HI R0, RZ, 0x1f, R17 ;  /* 0x0000001fff007819 */ /* 0x000fe20000011411 */
[----:B------:R-:W-:Y:S04]  /*15d90*/  BSSY B0, `(.L_x_1631) ;  /* 0x0000011000007945 */ /* 0x000fe80003800000 */
[----:B------:R-:W-:-:S04]  /*15da0*/  IMAD R0, R0, c[0x0][0x1f0], RZ ;  /* 0x00007c0000007a24 */ /* 0x000fc800078e02ff */
[----:B------:R-:W-:Y:S01]  /*15db0*/  IMAD R0, R17, c[0x0][0x1f4], R0 ;  /* 0x00007d0011007a24 */ /* 0x000fe200078e0200 */
[----:B--2---:R-:W-:-:S04]  /*15dc0*/  IADD3 R2, P0, R8, R39, RZ ;  /* 0x0000002708027210 */ /* 0x004fc80007f1e0ff */
[----:B------:R-:W-:Y:S02]  /*15dd0*/  IADD3.X R3, R9, R56, RZ, P0, !PT ;  /* 0x0000003809037210 */ /* 0x000fe400007fe4ff */
[----:B---3-5:R-:W-:-:S03]  /*15de0*/  ISETP.GE.AND P0, PT, R4, R59, PT ;  /* 0x0000003b0400720c */ /* 0x028fc60003f06270 */
[----:B------:R-:W-:-:S05]  /*15df0*/  IMAD.WIDE.U32 R8, R17, c[0x0][0x1f0], R2 ;  /* 0x00007c0011087a25 */ /* 0x000fca00078e0002 */
[----:B------:R-:W-:-:S05]  /*15e00*/  IADD3 R7, R0, R9, RZ ;  /* 0x0000000900077210 */ /* 0x000fca0007ffe0ff */
        /* <DEDUP_REMOVED lines=9> */
.L_x_1632:
[----:B-1----:R-:W-:Y:S05]  /*15ea0*/  BSYNC B0 ;  /* 0x0000000000007941 */ /* 0x002fea0003800000 */
.L_x_1631:
[----:B------:R-:W2:Y:S01]  /*15eb0*/  LDL.LU R0, [R1+0x7c] ;  /* 0x00007c0001007983 */ /* 0x000ea20000300800 */
[----:B------:R-:W-:Y:S01]  /*15ec0*/  BSSY B0, `(.L_x_1633) ;  /* 0x000000e000007945 */ /* 0x000fe20003800000 */
[----:B--2---:R-:W-:-:S13]  /*15ed0*/  ISETP.GE.AND P0, PT, R0, R59, PT ;  /* 0x0000003b0000720c */ /* 0x004fda0003f06270 */
        /* <DEDUP_REMOVED lines=12> */
.L_x_1634:
[----:B------:R-:W-:Y:S05]  /*15fa0*/  BSYNC B0 ;  /* 0x0000000000007941 */ /* 0x000fea0003800000 */
.L_x_1633:
        /* <DEDUP_REMOVED lines=15> */
.L_x_1636:
[----:B------:R-:W-:Y:S05]  /*160a0*/  BSYNC B0 ;  /* 0x0000000000007941 */ /* 0x000fea0003800000 */
.L_x_1635:
        /* <DEDUP_REMOVED lines=15> */
.L_x_1638:
[----:B------:R-:W-:Y:S05]  /*161a0*/  BSYNC B0 ;  /* 0x0000000000007941 */ /* 0x000fea0003800000 */
.L_x_1637:
        /* <DEDUP_REMOVED lines=15> */
.L_x_1640:
[----:B------:R-:W-:Y:S05]  /*162a0*/  BSYNC B0 ;  /* 0x0000000000007941 */ /* 0x000fea0003800000 */
.L_x_1639:
        /* <DEDUP_REMOVED lines=15> */
.L_x_1642:
[----:B------:R-:W-:Y:S05]  /*163a0*/  BSYNC B0 ;  /* 0x0000000000007941 */ /* 0x000fea0003800000 */
.L_x_1641:
        /* <DEDUP_REMOVED lines=15> */
.L_x_1644:
[----:B------:R-:W-:Y:S05]  /*164a0*/  BSYNC B0 ;  /* 0x0000000000007941 */ /* 0x000fea0003800000 */
.L_x_1643:
[----:B------:R-:W2:Y:S02]  /*164b0*/  LDL.LU R0, [R1+0x94] ;  /* 0x0000940001007983 */ /* 0x000ea40000300800 */
[----:B--2---:R-:W-:-:S13]  /*164c0*/  ISETP.GE.AND P0, PT, R0, R59, PT ;  /* 0x0000003b0000720c */ /* 0x004fda0003f06270 */
        /* <DEDUP_REMOVED lines=13> */
.L_x_1645:
        /* <DEDUP_REMOVED lines=14> */
.L_x_2137:


//--------------------- .text._ZN5flash16flash_fwd_kernelI23Flash_fwd_kernel_traitsILi64ELi128ELi64ELi4ELb0ELb0EN7cutlass6half_tE19Flash_kernel_traitsILi64ELi128ELi64ELi4ES3_EELb0ELb0ELb1ELb0ELb0ELb1ELb1ELb0EEEvNS_16Flash_fwd_paramsE --------------------------
	.section	.text._ZN5flash16flash_fwd_kernelI23Flash_fwd_kernel_traitsILi64ELi128ELi64ELi4ELb0ELb0EN7cutlass6half_tE19Flash_kernel_traitsILi64ELi128ELi64ELi4ES3_EELb0ELb0ELb1ELb0ELb0ELb1ELb1ELb0EEEvNS_16Flash_fwd_paramsE,"ax",@progbits
	.sectioninfo	@"SHI_REGISTERS=255"
	.align	128
        .global         _ZN5flash16flash_fwd_kernelI23Flash_fwd_kernel_traitsILi64ELi128ELi64ELi4ELb0ELb0EN7cutlass6half_tE19Flash_kernel_traitsILi64ELi128ELi64ELi4ES3_EELb0ELb0ELb1ELb0ELb0ELb1ELb1ELb0EEEvNS_16Flash_fwd_paramsE
        .type           _ZN5flash16flash_fwd_kernelI23Flash_fwd_kernel_traitsILi64ELi128ELi64ELi4ELb0ELb0EN7cutlass6half_tE19Flash_kernel_traitsILi64ELi128ELi64ELi4ES3_EELb0ELb0ELb1ELb0ELb0ELb1ELb1ELb0EEEvNS_16Flash_fwd_paramsE,@function
        .size           _ZN5flash16flash_fwd_kernelI23Flash_fwd_kernel_traitsILi64ELi128ELi64ELi4ELb0ELb0EN7cutlass6half_tE19Flash_kernel_traitsILi64ELi128ELi64ELi4ES3_EELb0ELb0ELb1ELb0ELb0ELb1ELb1ELb0EEEvNS_16Flash_fwd_paramsE,(.L_x_2138 - _ZN5flash16flash_fwd_kernelI23Flash_fwd_kernel_traitsILi64ELi128ELi64ELi4ELb0ELb0EN7cutlass6half_tE19Flash_kernel_traitsILi64ELi128ELi64ELi4ES3_EELb0ELb0ELb1ELb0ELb0ELb1ELb1ELb0EEEvNS_16Flash_fwd_paramsE)
        .other          _ZN5flash16flash_fwd_kernelI23Flash_fwd_kernel_traitsILi64ELi128ELi64ELi4ELb0ELb0EN7cutlass6half_tE19Flash_kernel_traitsILi64ELi128ELi64ELi4ES3_EELb0ELb0ELb1ELb0ELb0ELb1ELb1ELb0EEEvNS_16Flash_fwd_paramsE,@"STO_CUDA_ENTRY STV_DEFAULT"
_ZN5flash16flash_fwd_kernelI23Flash_fwd_kernel_traitsILi64ELi128ELi64ELi4ELb0ELb0EN7cutlass6half_tE19Flash_kernel_traitsILi64ELi128ELi64ELi4ES3_EELb0ELb0ELb1ELb0ELb0ELb1ELb1ELb0EEEvNS_16Flash_fwd_paramsE:
.text._ZN5flash16flash_fwd_kernelI23Flash_fwd_kernel_traitsILi64ELi128ELi64ELi4ELb0ELb0EN7cutlass6half_tE19Flash_kernel_traitsILi64ELi128ELi64ELi4ES3_EELb0ELb0ELb1ELb0ELb0ELb1ELb1ELb0EEEvNS_16Flash_fwd_paramsE:
        /* <DEDUP_REMOVED lines=22> */
[----:B------:R-:W2:Y:S01]  /*0160*/  S2R R16, SR_CTAID.Z ;  /* 0x0000000000107919 */ /* 0x000ea20000002700 */
        /* <DEDUP_REMOVED lines=11> */
.L_x_1646:
[----:B---34-:R-:W-:Y:S02]  /*0220*/  MOV R0, c[0x0][0x218] ;  /* 0x0000860000007a02 */ /* 0x018fe40000000f00 */
.L_x_1647:
        /* <DEDUP_REMOVED lines=12> */
[----:B------:R-:W-:Y:S01]  /*02f0*/  IADD3 R0, R56, R167, -R57 ;  /* 0x000000a738007210 */ /* 0x000fe20007ffe839 */
[----:B------:R-:W2:Y:S03]  /*0300*/  S2R R166, SR_TID.X ;  /* 0x0000000000a67919 */ /* 0x000ea60000002100 */
[----:B------:R-:W-:-:S04]  /*0310*/  IADD3 R0, R0, -c[0x0][0x2e4], RZ ;  /* 0x8000b90000007a10 */ /* 0x000fc80007ffe0ff */
[----:B------:R-:W-:-:S04]  /*0320*/  SHF.R.S32.HI R2, RZ, 0x1f, R0 ;  /* 0x0000001fff027819 */ /* 0x000fc80000011400 */
[----:B------:R-:W-:Y:S02]  /*0330*/  LEA.HI R0, R2, R0, RZ, 0x6 ;  /* 0x0000000002007211 */ /* 0x000fe400078f30ff */
[----:B------:R-:W-:Y:S02]  /*0340*/  IADD3 R2, R56, 0x3f, RZ ;  /* 0x0000003f38027810 */ /* 0x000fe40007ffe0ff */
[----:B------:R3:W4:Y:S02]  /*0350*/  R2UR UR8, R0 ;  /* 0x00000000000873c2 */ /* 0x00072400000e0000 */
[----:B------:R-:W-:-:S04]  /*0360*/  SHF.R.S32.HI R3, RZ, 0x1f, R2 ;  /* 0x0000001fff037819 */ /* 0x000fc80000011402 */
[----:B------:R-:W-:-:S04]  /*0370*/  LEA.HI R2, R3, R2, RZ, 0x6 ;  /* 0x0000000203027211 */ /* 0x000fc800078f30ff */
[----:B------:R-:W-:Y:S02]  /*0380*/  SHF.R.S32.HI R2, RZ, 0x6, R2 ;  /* 0x00000006ff027819 */ /* 0x000fe40000011402 */
[----:B---3--:R-:W-:Y:S01]  /*0390*/  IADD3 R0, -R57, 0xbf, R167 ;  /* 0x000000bf39007810 */ /* 0x008fe20007ffe1a7 */
[----:B----4-:R-:W-:-:S03]  /*03a0*/  USHF.R.S32.HI UR8, URZ, 0x6, UR8 ;  /* 0x000000063f087899 */ /* 0x010fc60008011408 */
[----:B------:R-:W-:Y:S01]  /*03b0*/  IADD3 R0, R0, c[0x0][0x2e8], R56 ;  /* 0x0000ba0000007a10 */ /* 0x000fe20007ffe038 */
[----:B------:R-:W-:-:S03]  /*03c0*/  UISETP.LT.AND UP0, UPT, URZ, UR8, UPT ;  /* 0x000000083f00728c */ /* 0x000fc6000bf01270 */
[----:B-1----:R-:W-:Y:S01]  /*03d0*/  SHF.R.S32.HI R4, RZ, 0x1f, R0 ;  /* 0x0000001fff047819 */ /* 0x002fe20000011400 */
[----:B------:R-:W-:-:S03]  /*03e0*/  USEL UR8, URZ, UR8, !UP0 ;  /* 0x000000083f087287 */ /* 0x000fc6000c000000 */
[----:B------:R-:W-:-:S04]  /*03f0*/  LEA.HI R0, R4, R0, RZ, 0x6 ;  /* 0x0000000004007211 */ /* 0x000fc800078f30ff */
[----:B------:R-:W-:-:S04]  /*0400*/  SHF.R.S32.HI R0, RZ, 0x6, R0 ;  /* 0x00000006ff007819 */ /* 0x000fc80000011400 */
[----:B------:R-:W-:-:S04]  /*0410*/  IMNMX R234, R2, R0, PT ;  /* 0x0000000002ea7217 */ /* 0x000fc80003800200 */
[----:B------:R-:W-:-:S13]  /*0420*/  ISETP.GT.AND P0, PT, R234, UR8, PT ;  /* 0x00000008ea007c0c */ /* 0x000fda000bf04270 */
[----:B------:R-:W-:Y:S05]  /*0430*/  @P0 BRA `(.L_x_1648) ;  /* 0x00000f2000000947 */ /* 0x000fea0003800000 */
[----:B--2---:R-:W1:Y:S01]  /*0440*/  LDC.U8 R6, c[0x0][0x329] ;  /* 0x0000ca40ff067b82 */ /* 0x004e620000000000 */
[----:B------:R-:W-:Y:S01]  /*0450*/  ISETP.NE.AND P0, PT, R252, -0x1, PT ;  /* 0xfffffffffc00780c */ /* 0x000fe20003f05270 */
[----:B------:R-:W-:Y:S01]  /*0460*/  IMAD.IADD R14, R57, 0x1, -R167 ;  /* 0x00000001390e7824 */ /* 0x000fe200078e0aa7 */
[----:B------:R-:W-:Y:S01]  /*0470*/  SHF.R.S32.HI R10, RZ, 0x1f, R166 ;  /* 0x0000001fff0a7819 */ /* 0x000fe200000114a6 */
[----:B------:R-:W-:Y:S03]  /*0480*/  BSSY B0, `(.L_x_1649) ;  /* 0x000003a000007945 */ /* 0x000fe60003800000 */
[----:B------:R-:W-:Y:S01]  /*0490*/  LEA.HI R10, R10, R166, RZ, 0x3 ;  /* 0x000000a60a0a7211 */ /* 0x000fe200078f18ff */
[----:B------:R-:W2:Y:S03]  /*04a0*/  LDC.U8 R0, c[0x0][0x328] ;  /* 0x0000ca00ff007b82 */ /* 0x000ea60000000000 */
[----:B------:R-:W-:-:S02]  /*04b0*/  LOP3.LUT R4, R10, 0x1ffffff8, RZ, 0xc0, !PT ;  /* 0x1ffffff80a047812 */ /* 0x000fc400078ec0ff */
[----:B------:R-:W-:Y:S01]  /*04c0*/  SHF.R.S32.HI R10, RZ, 0x3, R10 ;  /* 0x00000003ff0a7819 */ /* 0x000fe2000001140a */
[----:B------:R-:W-:-:S04]  /*04d0*/  @P0 IMAD.WIDE.U32 R2, R252, c[0x0][0x1e8], RZ ;  /* 0x00007a00fc020a25 */ /* 0x000fc800078e00ff */
[----:B------:R-:W-:Y:S01]  /*04e0*/  @P0 IMAD R5, R252, c[0x0][0x1ec], R3 ;  /* 0x00007b00fc050a24 */ /* 0x000fe200078e0203 */
[----:B-1----:R-:W-:Y:S02]  /*04f0*/  ISETP.NE.AND P2, PT, R6, RZ, PT ;  /* 0x000000ff0600720c */ /* 0x002fe40003f45270 */
[----:B--2---:R-:W-:Y:S02]  /*0500*/  ISETP.NE.AND P1, PT, R0, RZ, PT ;  /* 0x000000ff0000720c */ /* 0x004fe40003f25270 */
[----:B------:R-:W-:Y:S02]  /*0510*/  @!P0 SHF.R.S32.HI R0, RZ, 0x1f, R11 ;  /* 0x0000001fff008819 */ /* 0x000fe4000001140b */
[----:B------:R-:W-:-:S07]  /*0520*/  ISETP.NE.OR P3, PT, R6, RZ, !P1 ;  /* 0x000000ff0600720c */ /* 0x000fce0004f65670 */
[----:B------:R-:W-:Y:S02]  /*0530*/  @P2 IMAD.MOV.U32 R8, RZ, RZ, c[0x0][0x210] ;  /* 0x00008400ff082624 */ /* 0x000fe400078e00ff */
[----:B------:R-:W-:Y:S02]  /*0540*/  @!P0 IMAD R3, R0, c[0x0][0x1e0], RZ ;  /* 0x0000780000038a24 */ /* 0x000fe400078e02ff */
[----:B------:R-:W-:-:S04]  /*0550*/  @!P0 IMAD.WIDE.U32 R6, R11, c[0x0][0x1e0], RZ ;  /* 0x000078000b068a25 */ /* 0x000fc800078e00ff */
[----:B------:R-:W-:Y:S01]  /*0560*/  IMAD.IADD R0, R166, 0x1, -R4 ;  /* 0x00000001a6007824 */ /* 0x000fe200078e0a04 */
[----:B------:R-:W-:Y:S01]  /*0570*/  @!P0 MOV R2, R6 ;  /* 0x0000000600028202 */ /* 0x000fe20000000f00 */
[----:B------:R-:W-:Y:S02]  /*0580*/  @!P2 IMAD.MOV.U32 R9, RZ, RZ, c[0x0][0x214] ;  /* 0x00008500ff09a624 */ /* 0x000fe400078e00ff */
[----:B------:R-:W-:Y:S02]  /*0590*/  @!P0 IMAD R4, R11, c[0x0][0x1e4], R3 ;  /* 0x000079000b048a24 */ /* 0x000fe400078e0203 */
[----:B------:R-:W-:Y:S01]  /*05a0*/  @P2 IMAD R8, R8, c[0x0][0x214], RZ ;  /* 0x0000850008082a24 */ /* 0x000fe200078e02ff */
[----:B------:R-:W-:Y:S01]  /*05b0*/  @!P2 SEL R8, R9, c[0x0][0x234], !P1 ;  /* 0x00008d000908aa07 */ /* 0x000fe20004800000 */
[----:B------:R-:W-:Y:S01]  /*05c0*/  IMAD.SHL.U32 R0, R0, 0x8, RZ ;  /* 0x0000000800007824 */ /* 0x000fe200078e00ff */
[----:B------:R-:W-:Y:S01]  /*05d0*/  @!P0 IADD3 R5, R7, R4, RZ ;  /* 0x0000000407058210 */ /* 0x000fe20007ffe0ff */
[----:B------:R-:W-:Y:S01]  /*05e0*/  @P2 IMAD.MOV.U32 R3, RZ, RZ, 0x1 ;  /* 0x00000001ff032424 */ /* 0x000fe200078e00ff */
[----:B------:R-:W-:Y:S01]  /*05f0*/  SHF.R.S32.HI R9, RZ, 0x1f, R16 ;  /* 0x0000001fff097819 */ /* 0x000fe20000011410 */
[----:B------:R-:W-:Y:S01]  /*0600*/  @!P2 IMAD R3, R8, c[0x0][0x1c0], RZ ;  /* 0x000070000803aa24 */ /* 0x000fe200078e02ff */
[----:B------:R-:W-:Y:S01]  /*0610*/  IADD3 R4, P1, R0, R2, RZ ;  /* 0x0000000200047210 */ /* 0x000fe20007f3e0ff */
[----:B------:R-:W-:-:S02]  /*0620*/  @!P3 IMAD R7, R11, c[0x0][0x214], RZ ;  /* 0x000085000b07ba24 */ /* 0x000fc400078e02ff */
[----:B------:R-:W-:Y:S01]  /*0630*/  @P2 IMAD.MOV.U32 R15, RZ, RZ, c[0x0][0x210] ;  /* 0x00008400ff0f2624 */ /* 0x000fe200078e00ff */
[----:B------:R-:W-:Y:S01]  /*0640*/  LEA.HI.X.SX32 R5, R0, R5, 0x1, P1 ;  /* 0x0000000500057211 */ /* 0x000fe200008f0eff */
[----:B------:R-:W-:Y:S01]  /*0650*/  IMAD R0, R11, R3, RZ ;  /* 0x000000030b007224 */ /* 0x000fe200078e02ff */
[----:B------:R-:W-:Y:S01]  /*0660*/  @!P2 MOV R15, 0x1 ;  /* 0x00000001000fa802 */ /* 0x000fe20000000f00 */
[----:B------:R-:W-:Y:S01]  /*0670*/  CS2R R2, SRZ ;  /* 0x0000000000027805 */ /* 0x000fe2000001ff00 */
[----:B------:R-:W-:Y:S01]  /*0680*/  @!P3 SEL R7, R7, R252, !P0 ;  /* 0x000000fc0707b207 */ /* 0x000fe20004000000 */
[----:B------:R-:W-:Y:S01]  /*0690*/  IMAD R9, R9, c[0x0][0x1f0], RZ ;  /* 0x00007c0009097a24 */ /* 0x000fe200078e02ff */
[----:B------:R-:W-:Y:S01]  /*06a0*/  SEL R0, R0, RZ, P3 ;  /* 0x000000ff00007207 */ /* 0x000fe20001800000 */
[----:B------:R-:W-:Y:S01]  /*06b0*/  IMAD R6, R167, R15, RZ ;  /* 0x0000000fa7067224 */ /* 0x000fe200078e02ff */
[----:B------:R-:W-:Y:S01]  /*06c0*/  ISETP.GE.AND P2, PT, R10, R14, PT ;  /* 0x0000000e0a00720c */ /* 0x000fe20003f46270 */
[--C-:B------:R-:W-:Y:S01]  /*06d0*/  @!P3 IMAD.MOV.U32 R2, RZ, RZ, R7.reuse ;  /* 0x000000ffff02b224 */ /* 0x100fe200078e0007 */
[----:B------:R-:W-:Y:S01]  /*06e0*/  SHF.R.S32.HI R11, RZ, 0x1f, R10 ;  /* 0x0000001fff0b7819 */ /* 0x000fe2000001140a */
[C---:B------:R-:W-:Y:S01]  /*06f0*/  IMAD R0, R16.reuse, R8, R0 ;  /* 0x0000000810007224 */ /* 0x040fe200078e0200 */
[----:B------:R-:W-:Y:S01]  /*0700*/  @!P3 SHF.R.S32.HI R3, RZ, 0x1f, R7 ;  /* 0x0000001fff03b819 */ /* 0x000fe20000011407 */
[----:B------:R-:W-:-:S02]  /*0710*/  IMAD R9, R16, c[0x0][0x1f4], R9 ;  /* 0x00007d0010097a24 */ /* 0x000fc400078e0209 */
        /* <DEDUP_REMOVED lines=16> */
.L_x_1650:
[----:B------:R-:W-:Y:S05]  /*0820*/  BSYNC B0 ;  /* 0x0000000000007941 */ /* 0x000fea0003800000 */
.L_x_1649:
        /* <DEDUP_REMOVED lines=15> */
.L_x_1652:
[----:B------:R-:W-:Y:S05]  /*0920*/  BSYNC B0 ;  /* 0x0000000000007941 */ /* 0x000fea0003800000 */
.L_x_1651:
        /* <DEDUP_REMOVED lines=15> */
.L_x_1654:
[----:B------:R-:W-:Y:S05]  /*0a20*/  BSYNC B0 ;  /* 0x0000000000007941 */ /* 0x000fea0003800000 */
.L_x_1653:
        /* <DEDUP_REMOVED lines=15> */
.L_x_1656:
[----:B------:R-:W-:Y:S05]  /*0b20*/  BSYNC B0 ;  /* 0x0000000000007941 */ /* 0x000fea0003800000 */
.L_x_1655:
        /* <DEDUP_REMOVED lines=15> */
.L_x_1658:
[----:B------:R-:W-:Y:S05]  /*0c20*/  BSYNC B0 ;  /* 0x0000000000007941 */ /* 0x000fea0003800000 */
.L_x_1657:
        /* <DEDUP_REMOVED lines=15> */
.L_x_1660:
[----:B------:R-:W-:Y:S05]  /*0d20*/  BSYNC B0 ;  /* 0x0000000000007941 */ /* 0x000fea0003800000 */
.L_x_1659:
        /* <DEDUP_REMOVED lines=15> */
.L_x_1662:
[----:B------:R-:W-:Y:S05]  /*0e20*/  BSYNC B0 ;  /* 0x0000000000007941 */ /* 0x000fea0003800000 */
.L_x_1661:
        /* <DEDUP_REMOVED lines=15> */
.L_x_1664:
[----:B------:R-:W-:Y:S05]  /*0f20*/  BSYNC B0 ;  /* 0x0000000000007941 */ /* 0x000fea0003800000 */
.L_x_1663:
        /* <DEDUP_REMOVED lines=67> */
.L_x_1648:
[----:B--2---:R-:W-:Y:S02]  /*1360*/  ISETP.NE.AND P1, PT, R252, -0x1, PT ;  /* 0xfffffffffc00780c */ /* 0x004fe40003f25270 */
[----:B------:R-:W-:-:S11]  /*1370*/  ISETP.NE.AND P0, PT, R8, -0x1, PT ;  /* 0xffffffff0800780c */ /* 0x000fd60003f05270 */
[----:B------:R-:W-:Y:S01]  /*1380*/  @!P1 SHF.R.S32.HI R4, RZ, 0x1f, R11 ;  /* 0x0000001fff049819 */ /* 0x000fe2000001140b */
        /* <DEDUP_REMOVED lines=24> */
.L_x_1665:
[----:B------:R-:W-:Y:S02]  /*1510*/  IABS R4, c[0x0][0x1c8] ;  /* 0x0000720000047a13 */ /* 0x000fe40000000000 */
        /* <DEDUP_REMOVED lines=41> */
.L_x_1666:
[----:B------:R-:W-:Y:S01]  /*17b0*/  SHF.R.S32.HI R32, RZ, 0x1f, R166 ;  /* 0x0000001fff207819 */ /* 0x000fe200000114a6 */
[----:B------:R-:W-:Y:S01]  /*17c0*/  IMAD.IADD R245, R57, 0x1, -R167 ;  /* 0x0000000139f57824 */ /* 0x000fe200078e0aa7 */
[----:B------:R-:W-:Y:S01]  /*17d0*/  IADD3 R213, R234, -0x1, RZ ;  /* 0xffffffffead57810 */ /* 0x000fe20007ffe0ff */
[----:B------:R-:W-:Y:S01]  /*17e0*/  IMAD R7, R6, c[0x0][0x1a8], RZ ;  /* 0x00006a0006077a24 */ /* 0x000fe200078e02ff */
[CC--:B------:R-:W-:Y:S01]  /*17f0*/  LEA.HI R0, R32.reuse, R166.reuse, RZ, 0x3 ;  /* 0x000000a620007211 */ /* 0x0c0fe200078f18ff */
[----:B------:R-:W-:Y:S01]  /*1800*/  UMOV UR12, 0x6 ;  /* 0x00000006000c7882 */ /* 0x000fe20000000000 */
[----:B------:R-:W-:Y:S01]  /*1810*/  LEA.HI R6, R32, R166, RZ, 0x6 ;  /* 0x000000a620067211 */ /* 0x000fe200078f30ff */
[----:B------:R-:W-:Y:S01]  /*1820*/  IMAD R7, R16, c[0x0][0x1ac], R7 ;  /* 0x00006b0010077a24 */ /* 0x000fe200078e0207 */
[----:B------:R-:W-:Y:S01]  /*1830*/  SHF.R.S32.HI R34, RZ, 0x3, R0 ;  /* 0x00000003ff227819 */ /* 0x000fe20000011400 */
[----:B------:R-:W-:Y:S01]  /*1840*/  ULDC.64 UR6, c[0x0][0x198] ;  /* 0x0000660000067ab9 */ /* 0x000fe20000000a00 */
[----:B------:R-:W-:Y:S01]  /*1850*/  LOP3.LUT R2, R0, 0xfffffff8, RZ, 0xc0, !PT ;  /* 0xfffffff800027812 */ /* 0x000fe200078ec0ff */
[----:B------:R-:W-:Y:S01]  /*1860*/  IMAD.SHL.U32 R6, R6, 0x8, RZ ;  /* 0x0000000806067824 */ /* 0x000fe200078e00ff */
[C---:B------:R-:W-:Y:S01]  /*1870*/  IADD3 R37, R34.reuse, 0x10, RZ ;  /* 0x0000001022257810 */ /* 0x040fe20007ffe0ff */
[----:B------:R-:W-:Y:S01]  /*1880*/  IMAD.SHL.U32 R0, R34, 0x40, RZ ;  /* 0x0000004022007824 */ /* 0x000fe200078e00ff */
[----:B------:R-:W-:Y:S01]  /*1890*/  SHF.R.S32.HI R35, RZ, 0x1f, R34 ;  /* 0x0000001fff237819 */ /* 0x000fe20000011422 */
[----:B------:R-:W-:Y:S01]  /*18a0*/  IMAD.IADD R30, R166, 0x1, -R2 ;  /* 0x00000001a61e7824 */ /* 0x000fe200078e0a02 */
[----:B------:R-:W-:Y:S01]  /*18b0*/  ISETP.GE.AND P0, PT, R37, R245, PT ;  /* 0x000000f52500720c */ /* 0x000fe20003f06270 */
[----:B------:R-:W-:Y:S01]  /*18c0*/  USHF.L.U64.HI UR10, UR6, UR12, UR7 ;  /* 0x0000000c060a7299 */ /* 0x000fe20008010207 */
[----:B------:R-:W-:Y:S01]  /*18d0*/  LOP3.LUT R0, R0, 0x1c0, RZ, 0xc0, !PT ;  /* 0x000001c000007812 */ /* 0x000fe200078ec0ff */
[----:B------:R-:W-:Y:S01]  /*18e0*/  IMAD.SHL.U32 R38, R30, 0x8, RZ ;  /* 0x000000081e267824 */ /* 0x000fe200078e00ff */
[----:B------:R-:W-:Y:S01]  /*18f0*/  IADD3 R36, R34, 0x20, RZ ;  /* 0x0000002022247810 */ /* 0x000fe20007ffe0ff */
[----:B------:R-:W-:Y:S01]  /*1900*/  IMAD.WIDE R248, R248, 0x80, R34 ;  /* 0x00000080f8f87825 */ /* 0x000fe200078e0222 */
[----:B------:R-:W-:Y:S01]  /*1910*/  IADD3 R4, R34, 0x40, RZ ;  /* 0x0000004022047810 */ /* 0x000fe20007ffe0ff */
[----:B------:R-:W-:Y:S01]  /*1920*/  STL.64 [R1], R34 ;  /* 0x0000002201007387 */ /* 0x000fe20000100a00 */
[----:B------:R-:W-:Y:S01]  /*1930*/  LOP3.LUT R2, R0, 0x38, R38, 0xf8, !PT ;  /* 0x0000003800027812 */ /* 0x000fe200078ef826 */
[----:B------:R-:W-:Y:S01]  /*1940*/  USHF.L.U32 UR11, UR6, 0x6, URZ ;  /* 0x00000006060b7899 */ /* 0x000fe2000800063f */
[----:B------:R-:W-:Y:S01]  /*1950*/  SHF.R.U32.HI R0, RZ, 0x3, R0 ;  /* 0x00000003ff007819 */ /* 0x000fe20000011600 */
[----:B------:R-:W-:Y:S01]  /*1960*/  STL [R1+0x28], R37 ;  /* 0x0000282501007387 */ /* 0x000fe20000100800 */
[----:B------:R-:W-:Y:S01]  /*1970*/  SHF.R.S32.HI R39, RZ, 0x1f, R38 ;  /* 0x0000001fff277819 */ /* 0x000fe20000011426 */
[----:B------:R-:W-:Y:S01]  /*1980*/  USHF.L.U32 UR9, UR7, 0x5, URZ ;  /* 0x0000000507097899 */ /* 0x000fe2000800063f */
[----:B------:R-:W-:Y:S01]  /*1990*/  LOP3.LUT R5, R2, R0, RZ, 0x3c, !PT ;  /* 0x0000000002057212 */ /* 0x000fe200078e3cff */
[----:B------:R-:W-:Y:S01]  /*19a0*/  STL [R1+0x2c], R36 ;  /* 0x00002c2401007387 */ /* 0x000fe20000100800 */
[----:B------:R-:W-:Y:S01]  /*19b0*/  IADD3 R2, P1, R38, R9, RZ ;  /* 0x0000000926027210 */ /* 0x000fe20007f3e0ff */
[----:B------:R-:W-:Y:S01]  /*19c0*/  UIMAD.WIDE.U32 UR14, UR6, 0x20, URZ ;  /* 0x00000020060e78a5 */ /* 0x000fe2000f8e003f */
[-C--:B------:R-:W-:Y:S01]  /*19d0*/  ISETP.GE.AND P6, PT, R36, R245.reuse, PT ;  /* 0x000000f52400720c */ /* 0x080fe20003fc6270 */
[----:B------:R1:W-:Y:S01]  /*19e0*/  STL [R1+0x40], R4 ;  /* 0x0000400401007387 */ /* 0x0003e20000100800 */
[-C--:B------:R-:W-:Y:S01]  /*19f0*/  ISETP.GE.AND P4, PT, R4, R245.reuse, PT ;  /* 0x000000f50400720c */ /* 0x080fe20003f86270 */
[----:B------:R-:W-:Y:S01]  /*1a00*/  IMAD.X R3, R39, 0x1, R10, P1 ;  /* 0x0000000127037824 */ /* 0x000fe200008e060a */
[----:B------:R-:W-:Y:S01]  /*1a10*/  IADD3 R33, R34, 0x30, RZ ;  /* 0x0000003022217810 */ /* 0x000fe20007ffe0ff */
[----:B------:R-:W-:Y:S01]  /*1a20*/  ULDC.64 UR4, c[0x0][0x1a0] ;  /* 0x0000680000047ab9 */ /* 0x000fe20000000a00 */
[----:B------:R-:W-:Y:S01]  /*1a30*/  LOP3.LUT R212, R5, 0xfffffe00, R6, 0xf8, !PT ;  /* 0xfffffe0005d47812 */ /* 0x000fe200078ef806 */
[----:B------:R-:W-:Y:S01]  /*1a40*/  IMAD.WIDE.U32 R2, R16, c[0x0][0x1a8], R2 ;  /* 0x00006a0010027a25 */ /* 0x000fe200078e0002 */
[----:B------:R-:W-:Y:S01]  /*1a50*/  ISETP.GE.AND P5, PT, R33, R245, PT ;  /* 0x000000f52100720c */ /* 0x000fe20003fa6270 */
[----:B------:R-:W-:Y:S01]  /*1a60*/  STL [R1+0x30], R33 ;  /* 0x0000302101007387 */ /* 0x000fe20000100800 */
[C---:B------:R-:W-:Y:S01]  /*1a70*/  IADD3 R40, R34.reuse, 0x50, RZ ;  /* 0x0000005022287810 */ /* 0x040fe20007ffe0ff */
[----:B------:R-:W-:Y:S01]  /*1a80*/  IMAD.IADD R3, R3, 0x1, R7 ;  /* 0x0000000103037824 */ /* 0x000fe200078e0207 */
[----:B------:R-:W-:Y:S01]  /*1a90*/  IADD3 R21, R34, 0x60, RZ ;  /* 0x0000006022157810 */ /* 0x000fe20007ffe0ff */
[----:B------:R-:W-:Y:S01]  /*1aa0*/  IMAD.SHL.U32 R212, R212, 0x2, RZ ;  /* 0x00000002d4d47824 */ /* 0x000fe200078e00ff */
[----:B------:R-:W-:Y:S01]  /*1ab0*/  @!P6 IADD3 R12, P2, R248, 0x20, RZ ;  /* 0x00000020f80ce810 */ /* 0x000fe20007f5e0ff */
[----:B------:R-:W-:Y:S01]  /*1ac0*/  STL.64 [R1+0x18], R38 ;  /* 0x0000182601007387 */ /* 0x000fe20000100a00 */
[----:B------:R-:W-:Y:S01]  /*1ad0*/  USHF.L.U64.HI UR12, UR4, UR12, UR5 ;  /* 0x0000000c040c7299 */ /* 0x000fe20008010205 */
[----:B------:R-:W-:Y:S01]  /*1ae0*/  LEA.HI R157, R32, R166, RZ, 0x5 ;  /* 0x000000a6209d7211 */ /* 0x000fe200078f28ff */
[----:B------:R-:W-:Y:S01]  /*1af0*/  USHF.L.U32 UR13, UR4, 0x6, URZ ;  /* 0x00000006040d7899 */ /* 0x000fe2000800063f */
[----:B------:R-:W-:Y:S01]  /*1b00*/  @!P6 IMAD.X R5, RZ, RZ, R249, P2 ;  /* 0x000000ffff05e224 */ /* 0x000fe200010e06f9 */
[C---:B------:R-:W-:Y:S01]  /*1b10*/  @!P4 IADD3 R9, P2, R248.reuse, 0x40, RZ ;  /* 0x00000040f809c810 */ /* 0x040fe20007f5e0ff */
[----:B------:R-:W-:Y:S01]  /*1b20*/  STL [R1+0x34], R40 ;  /* 0x0000342801007387 */ /* 0x000fe20000100800 */
[----:B------:R-:W-:-:S02]  /*1b30*/  @!P5 IADD3 R8, P3, R248, 0x30, RZ ;  /* 0x00000030f808d810 */ /* 0x000fc40007f7e0ff */
[----:B------:R-:W-:Y:S01]  /*1b40*/  SHF.R.S32.HI R156, RZ, 0x5, R157 ;  /* 0x00000005ff9c7819 */ /* 0x000fe2000001149d */
[----:B------:R2:W-:Y:S01]  /*1b50*/  STL [R1+0x38], R21 ;  /* 0x0000381501007387 */ /* 0x0005e20000100800 */
[----:B-1----:R-:W-:-:S05]  /*1b60*/  @!P0 IADD3 R4, P1, R248, 0x10, RZ ;  /* 0x00000010f8048810 */ /* 0x002fca0007f3e0ff */
        /* <DEDUP_REMOVED lines=36> */
[----:B------:R-:W-:Y:S02]  /*1db0*/  @!P5 LEA R22, P2, R6, c[0x0][0x160], 0x1 ;  /* 0x000058000616da11 */ /* 0x000fe400078408ff */
        /* <DEDUP_REMOVED lines=13> */
[----:B------:R-:W-:Y:S01]  /*1e90*/  @!P3 IMAD.X R4, RZ, RZ, R249, P0 ;  /* 0x000000ffff04b224 */ /* 0x000fe200000e06f9 */
[----:B------:R-:W-:-:S03]  /*1ea0*/  @!P2 IADD3 R5, P0, R248, 0x60, RZ ;  /* 0x00000060f805a810 */ /* 0x000fc60007f1e0ff */
[----:B------:R-:W-:Y:S02]  /*1eb0*/  @!P3 IMAD R4, R4, c[0x0][0x190], RZ ;  /* 0x000064000404ba24 */ /* 0x000fe400078e02ff */
[----:B------:R-:W-:Y:S01]  /*1ec0*/  @!P2 IMAD.X R0, RZ, RZ, R249, P0 ;  /* 0x000000ffff00a224 */ /* 0x000fe200000e06f9 */
[----:B---3--:R-:W-:-:S03]  /*1ed0*/  @!P1 IADD3 R9, P0, R248, 0x70, RZ ;  /* 0x00000070f8099810 */ /* 0x008fc60007f1e0ff */
[----:B------:R-:W-:Y:S02]  /*1ee0*/  @!P2 IMAD R10, R0, c[0x0][0x190], RZ ;  /* 0x00006400000aaa24 */ /* 0x000fe400078e02ff */
[C---:B------:R-:W-:Y:S02]  /*1ef0*/  @!P3 IMAD R0, R6.reuse, c[0x0][0x194], R4 ;  /* 0x000065000600ba24 */ /* 0x040fe400078e0204 */
[----:B------:R-:W-:-:S04]  /*1f00*/  @!P3 IMAD.WIDE.U32 R6, R6, c[0x0][0x190], R2 ;  /* 0x000064000606ba25 */ /* 0x000fc800078e0002 */
[----:B------:R-:W-:Y:S02]  /*1f10*/  @!P1 IMAD.X R8, RZ, RZ, R249, P0 ;  /* 0x000000ffff089224 */ /* 0x000fe400000e06f9 */
[----:B------:R-:W-:Y:S01]  /*1f20*/  @!P2 IMAD R12, R5, c[0x0][0x194], R10 ;  /* 0x00006500050caa24 */ /* 0x000fe200078e020a */
[----:B------:R-:W-:Y:S01]  /*1f30*/  @!P3 LEA R10, P0, R6, c[0x0][0x160], 0x1 ;  /* 0x00005800060aba11 */ /* 0x000fe200078008ff */
[----:B------:R-:W-:Y:S02]  /*1f40*/  @!P3 IMAD.IADD R0, R7, 0x1, R0 ;  /* 0x000000010700b824 */ /* 0x000fe400078e0200 */
[----:B------:R-:W-:-:S03]  /*1f50*/  @!P2 IMAD.WIDE.U32 R4, R5, c[0x0][0x190], R2 ;  /* 0x000064000504aa25 */ /* 0x000fc600078e0002 */
[----:B------:R-:W-:Y:S01]  /*1f60*/  @!P3 LEA.HI.X R11, R6, c[0x0][0x164], R0, 0x1, P0 ;  /* 0x00005900060bba11 */ /* 0x000fe200000f0c00 */
[----:B------:R-:W-:Y:S01]  /*1f70*/  @!P1 IMAD R8, R8, c[0x0][0x190], RZ ;  /* 0x0000640008089a24 */ /* 0x000fe200078e02ff */
[C---:B------:R-:W-:Y:S01]  /*1f80*/  @!P2 LEA R18, P0, R4.reuse, c[0x0][0x160], 0x1 ;  /* 0x000058000412aa11 */ /* 0x040fe200078008ff */
[----:B------:R-:W-:Y:S02]  /*1f90*/  @!P2 IMAD.IADD R0, R5, 0x1, R12 ;  /* 0x000000010500a824 */ /* 0x000fe400078e020c */
[C---:B------:R-:W-:Y:S01]  /*1fa0*/  @!P1 IMAD R6, R9.reuse, c[0x0][0x194], R8 ;  /* 0x0000650009069a24 */ /* 0x040fe200078e0208 */
[----:B------:R2:W-:Y:S01]  /*1fb0*/  @!P3 LDGSTS.E.BYPASS.LTC128B.128 [R212+0x2800], [R10.64] ;  /* 0x028000000ad4bfae */ /* 0x0005e2000b901d50 */
[----:B------:R-:W-:Y:S01]  /*1fc0*/  @!P1 IMAD.WIDE.U32 R2, R9, c[0x0][0x190], R2 ;  /* 0x0000640009029a25 */ /* 0x000fe200078e0002 */
[----:B------:R-:W-:-:S03]  /*1fd0*/  @!P2 LEA.HI.X R19, R4, c[0x0][0x164], R0, 0x1, P0 ;  /* 0x000059000413aa11 */ /* 0x000fc600000f0c00 */
[----:B------:R-:W-:Y:S01]  /*1fe0*/  @!P1 IMAD.IADD R3, R3, 0x1, R6 ;  /* 0x0000000103039824 */ /* 0x000fe200078e0206 */
[----:B-1----:R-:W-:Y:S01]  /*1ff0*/  @!P1 LEA R14, P0, R2, c[0x0][0x160], 0x1 ;  /* 0x00005800020e9a11 */ /* 0x002fe200078008ff */
        /* <DEDUP_REMOVED lines=19> */
[-C--:B------:R-:W-:Y:S01]  /*2130*/  ISETP.GE.AND P3, PT, R36, R9.reuse, PT ;  /* 0x000000092400720c */ /* 0x080fe20003f66270 */
[----:B------:R-:W-:Y:S01]  /*2140*/  IMAD R2, R26, c[0x0][0x1b4], R0 ;  /* 0x00006d001a027a24 */ /* 0x000fe200078e0200 */
[----:B------:R-:W-:Y:S01]  /*2150*/  ISETP.GE.AND P2, PT, R33, R9, PT ;  /* 0x000000092100720c */ /* 0x000fe20003f46270 */
[----:B------:R-:W-:Y:S01]  /*2160*/  IMAD R0, R213, UR10, RZ ;  /* 0x0000000ad5007c24 */ /* 0x000fe2000f8e02ff */
[----:B------:R-:W-:Y:S01]  /*2170*/  STL.64 [R1+0x8], R236 ;  /* 0x000008ec01007387 */ /* 0x000fe20000100a00 */
[----:B------:R-:W-:-:S02]  /*2180*/  IMAD.IADD R251, R237, 0x1, R2 ;  /* 0x00000001edfb7824 */ /* 0x000fc400078e0202 */
[----:B------:R-:W-:Y:S02]  /*2190*/  IMAD R0, R17, UR11, R0 ;  /* 0x0000000b11007c24 */ /* 0x000fe4000f8e0200 */
[----:B------:R-:W-:-:S04]  /*21a0*/  IMAD.WIDE.U32 R2, R213, UR11, R250 ;  /* 0x0000000bd5027c25 */ /* 0x000fc8000f8e00fa */
[----:B------:R-:W-:Y:S01]  /*21b0*/  IMAD.U32 R4, RZ, RZ, UR6 ;  /* 0x00000006ff047e24 */ /* 0x000fe2000f8e00ff */
[----:B------:R-:W-:Y:S01]  /*21c0*/  @!P5 LEA R6, P6, R2, c[0x0][0x168], 0x1 ;  /* 0x00005a000206da11 */ /* 0x000fe200078c08ff */
[----:B------:R-:W-:Y:S02]  /*21d0*/  IMAD.U32 R7, RZ, RZ, UR6 ;  /* 0x00000006ff077e24 */ /* 0x000fe4000f8e00ff */
[----:B------:R-:W-:Y:S02]  /*21e0*/  IMAD.U32 R5, RZ, RZ, UR7 ;  /* 0x00000007ff057e24 */ /* 0x000fe4000f8e00ff */
[----:B------:R-:W-:Y:S01]  /*21f0*/  IMAD.IADD R3, R3, 0x1, R0 ;  /* 0x0000000103037824 */ /* 0x000fe200078e0200 */
[----:B------:R-:W-:Y:S01]  /*2200*/  @!P4 LEA R0, P0, R4, R2, 0x4 ;  /* 0x000000020400c211 */ /* 0x000fe200078020ff */
[----:B--2---:R-:W-:Y:S02]  /*2210*/  IMAD.U32 R10, RZ, RZ, UR9 ;  /* 0x00000009ff0a7e24 */ /* 0x004fe4000f8e00ff */
[----:B------:R-:W-:Y:S01]  /*2220*/  IMAD R11, R213, UR12, RZ ;  /* 0x0000000cd50b7c24 */ /* 0x000fe2000f8e02ff */
[----:B------:R-:W-:Y:S01]  /*2230*/  @!P4 LEA.HI.X R5, R7, R3, R5, 0x4, P0 ;  /* 0x000000030705c211 */ /* 0x000fe200000f2405 */
[----:B-1----:R-:W-:Y:S01]  /*2240*/  IMAD.WIDE.U32 R18, R26, c[0x0][0x1b8], R12 ;  /* 0x00006e001a127a25 */ /* 0x002fe200078e000c */
[----:B------:R-:W-:-:S02]  /*2250*/  ISETP.GE.AND P0, PT, R33, R9, PT ;  /* 0x000000092100720c */ /* 0x000fc40003f06270 */
[----:B------:R-:W-:Y:S01]  /*2260*/  @!P5 LEA.HI.X R7, R2, c[0x0][0x16c], R3, 0x1, P6 ;  /* 0x00005b000207da11 */ /* 0x000fe200030f0c03 */
[----:B------:R-:W-:Y:S01]  /*2270*/  IMAD R17, R17, UR13, R11 ;  /* 0x0000000d11117c24 */ /* 0x000fe2000f8e020b */
[----:B------:R-:W-:Y:S01]  /*2280*/  @!P4 LEA R4, P6, R0, c[0x0][0x168], 0x1 ;  /* 0x00005a000004ca11 */ /* 0x000fe200078c08ff */
[----:B------:R-:W-:Y:S01]  /*2290*/  IMAD.MOV.U32 R226, RZ, RZ, R18 ;  /* 0x000000ffffe27224 */ /* 0x000fe200078e0012 */
[----:B------:R-:W-:Y:S01]  /*22a0*/  LEA.HI R11, R32, R166, RZ, 0x4 ;  /* 0x000000a6200b7211 */ /* 0x000fe200078f20ff */
[----:B------:R1:W-:Y:S01]  /*22b0*/  @!P5 LDGSTS.E.BYPASS.LTC128B.128 [R212+0x4000], [R6.64] ;  /* 0x0400000006d4dfae */ /* 0x0003e2000b901d50 */
[----:B------:R-:W-:Y:S01]  /*22c0*/  @!P4 LEA.HI.X R5, R0, c[0x0][0x16c], R5, 0x1, P6 ;  /* 0x00005b000005ca11 */ /* 0x000fe200030f0c05 */
[----:B------:R-:W-:Y:S01]  /*22d0*/  IMAD.U32 R0, RZ, RZ, UR6 ;  /* 0x00000006ff007e24 */ /* 0x000fe2000f8e00ff */
[----:B------:R-:W-:Y:S01]  /*22e0*/  @!P3 IADD3 R8, P6, R2, UR14, RZ ;  /* 0x0000000e0208bc10 */ /* 0x000fe2000ffde0ff */
[----:B---3--:R-:W-:Y:S01]  /*22f0*/  IMAD.U32 R14, RZ, RZ, UR4 ;  /* 0x00000004ff0e7e24 */ /* 0x008fe2000f8e00ff */
[-C--:B------:R-:W-:Y:S01]  /*2300*/  ISETP.GE.AND P5, PT, R37, R9.reuse, PT ;  /* 0x000000092500720c */ /* 0x080fe20003fa6270 */
[----:B------:R-:W-:Y:S01]  /*2310*/  VOTEU.ALL UP0, P0 ;  /* 0x00000000003f7886 */ /* 0x000fe20000000000 */
[----:B------:R-:W-:Y:S01]  /*2320*/  @!P3 IADD3.X R10, R3, UR15, R10, P6, !PT ;  /* 0x0000000f030abc10 */ /* 0x000fe2000b7fe40a */
[----:B------:R-:W-:Y:S01]  /*2330*/  @!P0 IMAD.WIDE.U32 R2, R0, 0x30, R2 ;  /* 0x0000003000028825 */ /* 0x000fe200078e0002 */
[----:B------:R2:W-:Y:S01]  /*2340*/  @!P4 LDGSTS.E.BYPASS.LTC128B.128 [R212+0x4800], [R4.64] ;  /* 0x0480000004d4cfae */ /* 0x0005e2000b901d50 */
[-C--:B------:R-:W-:Y:S01]  /*2350*/  ISETP.GE.AND P6, PT, R34, R9.reuse, PT ;  /* 0x000000092200720c */ /* 0x080fe20003fc6270 */
[----:B------:R-:W-:Y:S01]  /*2360*/  @!UP0 UIMAD UR9, UR7, 0x30, URZ ;  /* 0x00000030070988a4 */ /* 0x000fe2000f8e023f */
[----:B------:R-:W-:Y:S01]  /*2370*/  IMAD R0, R16, c[0x0][0x1b8], RZ ;  /* 0x00006e0010007a24 */ /* 0x000fe200078e02ff */
[----:B------:R-:W-:Y:S01]  /*2380*/  ISETP.GE.AND P4, PT, R36, R9, PT ;  /* 0x000000092400720c */ /* 0x000fe20003f86270 */
[----:B------:R-:W-:Y:S01]  /*2390*/  IMAD.U32 R16, RZ, RZ, UR4 ;  /* 0x00000004ff107e24 */ /* 0x000fe2000f8e00ff */
[----:B------:R-:W-:Y:S01]  /*23a0*/  SHF.R.S32.HI R9, RZ, 0x4, R11 ;  /* 0x00000004ff097819 */ /* 0x000fe2000001140b */
[----:B------:R-:W-:Y:S01]  /*23b0*/  IMAD.U32 R13, RZ, RZ, UR5 ;  /* 0x00000005ff0d7e24 */ /* 0x000fe2000f8e00ff */
[----:B------:R-:W-:Y:S01]  /*23c0*/  UIMAD.WIDE.U32 UR14, UR4, 0x20, URZ ;  /* 0x00000020040e78a5 */ /* 0x000fe2000f8e003f */
[----:B------:R-:W-:Y:S01]  /*23d0*/  STL.64 [R1+0x20], R18 ;  /* 0x0000201201007387 */ /* 0x000fe20000100a00 */
[----:B------:R-:W-:Y:S01]  /*23e0*/  VOTEU.ALL UP0, P2 ;  /* 0x00000000003f7886 */ /* 0x000fe20001000000 */
[----:B-1----:R-:W-:-:S04]  /*23f0*/  @!P3 LEA R6, P1, R8, c[0x0][0x168], 0x1 ;  /* 0x00005a000806ba11 */ /* 0x002fc800078208ff */
[----:B------:R-:W-:Y:S01]  /*2400*/  @!P3 LEA.HI.X R7, R8, c[0x0][0x16c], R10, 0x1, P1 ;  /* 0x00005b000807ba11 */ /* 0x000fe200008f0c0a */
[----:B------:R-:W-:Y:S01]  /*2410*/  IMAD R8, R26, c[0x0][0x1bc], R0 ;  /* 0x00006f001a087a24 */ /* 0x000fe200078e0200 */
[----:B------:R-:W-:Y:S01]  /*2420*/  @!P0 IADD3 R0, R3, UR9, RZ ;  /* 0x0000000903008c10 */ /* 0x000fe2000fffe0ff */
[----:B------:R-:W-:Y:S01]  /*2430*/  IMAD.SHL.U32 R10, R34, 0x8, RZ ;  /* 0x00000008220a7824 */ /* 0x000fe200078e00ff */
[----:B------:R-:W-:Y:S01]  /*2440*/  LOP3.LUT R3, R11, 0xfffffff0, RZ, 0xc0, !PT ;  /* 0xfffffff00b037812 */ /* 0x000fe200078ec0ff */
[----:B------:R1:W-:Y:S01]  /*2450*/  @!P3 LDGSTS.E.BYPASS.LTC128B.128 [R212+0x5000], [R6.64] ;  /* 0x0500000006d4bfae */ /* 0x0003e2000b901d50 */
[C---:B--2---:R-:W-:Y:S01]  /*2460*/  @!P0 LEA R4, P1, R2.reuse, c[0x0][0x168], 0x1 ;  /* 0x00005a0002048a11 */ /* 0x044fe200078208ff */
[----:B------:R-:W-:Y:S01]  /*2470*/  IMAD.IADD R227, R19, 0x1, R8 ;  /* 0x0000000113e37824 */ /* 0x000fe200078e0208 */
[----:B------:R-:W-:Y:S01]  /*2480*/  LEA.HI R11, R11, R9, RZ, 0x1 ;  /* 0x000000090b0b7211 */ /* 0x000fe200078f08ff */
[----:B------:R-:W-:Y:S01]  /*2490*/  USHF.L.U32 UR9, UR5, 0x5, URZ ;  /* 0x0000000505097899 */ /* 0x000fe2000800063f */
[----:B------:R-:W-:Y:S01]  /*24a0*/  @!P0 LEA.HI.X R5, R2, c[0x0][0x16c], R0, 0x1, P1 ;  /* 0x00005b0002058a11 */ /* 0x000fe200008f0c00 */
[----:B------:R-:W-:Y:S01]  /*24b0*/  IMAD.IADD R0, R166, 0x1, -R3 ;  /* 0x00000001a6007824 */ /* 0x000fe200078e0a03 */
[----:B------:R-:W-:Y:S01]  /*24c0*/  LOP3.LUT R12, R11, 0xfffffffe, RZ, 0xc0, !PT ;  /* 0xfffffffe0b0c7812 */ /* 0x000fe200078ec0ff */
[----:B------:R-:W-:Y:S01]  /*24d0*/  IMAD.SHL.U32 R2, R30, 0x40, RZ ;  /* 0x000000401e027824 */ /* 0x000fe200078e00ff */
[----:B------:R-:W-:Y:S02]  /*24e0*/  STL.64 [R1+0x10], R226 ;  /* 0x000010e201007387 */ /* 0x000fe40000100a00 */
[----:B------:R-:W-:Y:S01]  /*24f0*/  SHF.R.S32.HI R3, RZ, 0x1f, R0 ;  /* 0x0000001fff037819 */ /* 0x000fe20000011400 */
[----:B------:R-:W-:Y:S01]  /*2500*/  IMAD.IADD R9, R9, 0x1, -R12 ;  /* 0x0000000109097824 */ /* 0x000fe200078e0a0c */
[----:B------:R2:W-:Y:S01]  /*2510*/  @!P0 LDGSTS.E.BYPASS.LTC128B.128 [R212+0x5800], [R4.64] ;  /* 0x0580000004d48fae */ /* 0x0005e2000b901d50 */
[----:B------:R-:W-:-:S02]  /*2520*/  LOP3.LUT R8, R2, 0x1c0, RZ, 0xc0, !PT ;  /* 0x000001c002087812 */ /* 0x000fc400078ec0ff */
[----:B------:R-:W-:Y:S01]  /*2530*/  LEA.HI R15, R3, R0, RZ, 0x3 ;  /* 0x00000000030f7211 */ /* 0x000fe200078f18ff */
[----:B------:R-:W0:Y:S01]  /*2540*/  LDGDEPBAR ;  /* 0x00000000000079af */ /* 0x000e220000000000 */
[----:B------:R-:W-:Y:S01]  /*2550*/  LOP3.LUT R11, R8, 0x8, R10, 0xf8, !PT ;  /* 0x00000008080b7812 */ /* 0x000fe200078ef80a */
[----:B------:R-:W-:Y:S01]  /*2560*/  IMAD.WIDE.U32 R2, R213, UR13, R226 ;  /* 0x0000000dd5027c25 */ /* 0x000fe2000f8e00e2 */
[----:B------:R-:W-:Y:S02]  /*2570*/  LOP3.LUT R10, R15, 0xfffffff8, RZ, 0xc0, !PT ;  /* 0xfffffff80f0a7812 */ /* 0x000fe400078ec0ff */
[----:B------:R-:W-:Y:S01]  /*2580*/  SHF.R.U32.HI R8, RZ, 0x3, R8 ;  /* 0x00000003ff087819 */ /* 0x000fe20000011608 */
[----:B------:R-:W-:Y:S01]  /*2590*/  IMAD.IADD R3, R3, 0x1, R17 ;  /* 0x0000000103037824 */ /* 0x000fe200078e0211 */
[----:B------:R-:W-:Y:S01]  /*25a0*/  @!P5 LEA R14, P1, R14, R2, 0x4 ;  /* 0x000000020e0ed211 */ /* 0x000fe200078220ff */
[----:B------:R-:W-:Y:S01]  /*25b0*/  IMAD.IADD R20, R0, 0x1, -R10 ;  /* 0x0000000100147824 */ /* 0x000fe200078e0a0a */
[----:B------:R-:W-:Y:S01]  /*25c0*/  LOP3.LUT R0, R11, R8, RZ, 0x3c, !PT ;  /* 0x000000080b007212 */ /* 0x000fe200078e3cff */
[----:B------:R-:W-:Y:S01]  /*25d0*/  IMAD.U32 R10, RZ, RZ, UR9 ;  /* 0x00000009ff0a7e24 */ /* 0x000fe2000f8e00ff */
[----:B------:R-:W-:Y:S01]  /*25e0*/  @!P5 LEA.HI.X R11, R16, R3, R13, 0x4, P1 ;  /* 0x00000003100bd211 */ /* 0x000fe200008f240d */
[----:B------:R-:W-:Y:S01]  /*25f0*/  @!UP0 UIMAD UR9, UR5, 0x30, URZ ;  /* 0x00000030050988a4 */ /* 0x000fe2000f8e023f */
[C---:B------:R-:W-:Y:S01]  /*2600*/  @!P6 LEA R12, P1, R2.reuse, c[0x0][0x170], 0x1 ;  /* 0x00005c00020cea11 */ /* 0x040fe200078208ff */
[C---:B------:R-:W-:Y:S01]  /*2610*/  IMAD R0, R9.reuse, 0x200, R0 ;  /* 0x0000020009007824 */ /* 0x040fe200078e0200 */
[C---:B-1----:R-:W-:Y:S01]  /*2620*/  @!P4 IADD3 R7, P0, R2.reuse, UR14, RZ ;  /* 0x0000000e0207cc10 */ /* 0x042fe2000ff1e0ff */
[----:B------:R-:W-:Y:S01]  /*2630*/  IMAD.SHL.U32 R9, R9, 0x8, RZ ;  /* 0x0000000809097824 */ /* 0x000fe200078e00ff */
[----:B------:R-:W-:Y:S01]  /*2640*/  @!P6 LEA.HI.X R13, R2, c[0x0][0x174], R3, 0x1, P1 ;  /* 0x00005d00020dea11 */ /* 0x000fe200008f0c03 */
[----:B------:R-:W-:Y:S01]  /*2650*/  IMAD.SHL.U32 R188, R0, 0x2, RZ ;  /* 0x0000000200bc7824 */ /* 0x000fe200078e00ff */
[----:B------:R-:W-:Y:S01]  /*2660*/  @!P5 LEA R8, P1, R14, c[0x0][0x170], 0x1 ;  /* 0x00005c000e08da11 */ /* 0x000fe200078208ff */
[----:B------:R-:W-:-:S02]  /*2670*/  IMAD.MOV.U32 R0, RZ, RZ, 0x20 ;  /* 0x00000020ff007424 */ /* 0x000fc400078e00ff */
[----:B--2---:R-:W-:Y:S01]  /*2680*/  IMAD.SHL.U32 R4, R20, 0x40, RZ ;  /* 0x0000004014047824 */ /* 0x004fe200078e00ff */
[----:B------:R-:W-:-:S04]  /*2690*/  DEPBAR.LE SB0, 0x0 ;  /* 0x000080000000791a */ /* 0x000fc80000000000 */
[----:B------:R-:W-:Y:S01]  /*26a0*/  LOP3.LUT R4, R4, 0x1c0, RZ, 0xc0, !PT ;  /* 0x000001c004047812 */ /* 0x000fe200078ec0ff */
[----:B------:R-:W-:Y:S01]  /*26b0*/  IMAD.U32 R5, RZ, RZ, UR4 ;  /* 0x00000004ff057e24 */ /* 0x000fe2000f8e00ff */
[----:B------:R-:W-:Y:S01]  /*26c0*/  BAR.SYNC.DEFER_BLOCKING 0x0 ;  /* 0x0000000000007b1d */ /* 0x000fe20000010000 */
[----:B------:R-:W-:Y:S02]  /*26d0*/  IADD3 R199, R188, 0x4040, RZ ;  /* 0x00004040bcc77810 */ /* 0x000fe40007ffe0ff */
[----:B------:R-:W-:Y:S02]  /*26e0*/  LOP3.LUT R9, R4, 0x8, R9, 0xf8, !PT ;  /* 0x0000000804097812 */ /* 0x000fe400078ef809 */
[----:B------:R-:W-:Y:S01]  /*26f0*/  SHF.R.U32.HI R6, RZ, 0x3, R4 ;  /* 0x00000003ff067819 */ /* 0x000fe20000011604 */
[----:B------:R-:W-:Y:S01]  /*2700*/  @!P2 IMAD.WIDE.U32 R4, R5, 0x30, R2 ;  /* 0x000000300504a825 */ /* 0x000fe200078e0002 */
[----:B------:R-:W-:Y:S02]  /*2710*/  @!P4 IADD3.X R2, R3, UR15, R10, P0, !PT ;  /* 0x0000000f0302cc10 */ /* 0x000fe400087fe40a */
[----:B------:R-:W-:-:S02]  /*2720*/  LOP3.LUT R59, R9, R6, RZ, 0x3c, !PT ;  /* 0x00000006093b7212 */ /* 0x000fc400078e3cff */
[----:B------:R-:W-:Y:S01]  /*2730*/  @!P2 IADD3 R3, R5, UR9, RZ ;  /* 0x000000090503ac10 */ /* 0x000fe2000fffe0ff */
[----:B------:R-:W-:Y:S01]  /*2740*/  IMAD.SHL.U32 R5, R15, 0x40, RZ ;  /* 0x000000400f057824 */ /* 0x000fe200078e00ff */
[----:B------:R-:W-:Y:S02]  /*2750*/  @!P5 LEA.HI.X R9, R14, c[0x0][0x174], R11, 0x1, P1 ;  /* 0x00005d000e09da11 */ /* 0x000fe400008f0c0b */
[----:B------:R-:W-:Y:S02]  /*2760*/  @!P4 LEA R6, P1, R7, c[0x0][0x170], 0x1 ;  /* 0x00005c000706ca11 */ /* 0x000fe400078208ff */
[----:B------:R-:W-:Y:S02]  /*2770*/  LOP3.LUT R58, R5, 0xfffffe00, RZ, 0xc0, !PT ;  /* 0xfffffe00053a7812 */ /* 0x000fe400078ec0ff */
[----:B------:R-:W-:Y:S02]  /*2780*/  @!P4 LEA.HI.X R7, R7, c[0x0][0x174], R2, 0x1, P1 ;  /* 0x00005d000707ca11 */ /* 0x000fe400008f0c02 */
[----:B------:R-:W-:Y:S01]  /*2790*/  @!P2 LEA R10, P0, R4, c[0x0][0x170], 0x1 ;  /* 0x00005c00040aaa11 */ /* 0x000fe200078008ff */
[----:B------:R-:W-:Y:S01]  /*27a0*/  IMAD R2, R156, 0x400, R58 ;  /* 0x000004009c027824 */ /* 0x000fe200078e023a */
[----:B------:R-:W-:Y:S02]  /*27b0*/  @P6 STS.128 [R212+0x6000], RZ ;  /* 0x006000ffd4006388 */ /* 0x000fe40000000c00 */
[----:B------:R-:W-:Y:S01]  /*27c0*/  @!P2 LEA.HI.X R11, R4, c[0x0][0x174], R3, 0x1, P0 ;  /* 0x00005d00040baa11 */ /* 0x000fe200000f0c03 */
[----:B------:R-:W-:Y:S01]  /*27d0*/  IMAD.IADD R2, R59, 0x1, R2 ;  /* 0x000000013b027824 */ /* 0x000fe200078e0202 */
[----:B------:R-:W-:Y:S01]  /*27e0*/  @!PT LDS RZ, [RZ] ;  /* 0x00000000fffff984 */ /* 0x000fe20000000800 */
[----:B------:R-:W-:Y:S01]  /*27f0*/  @!PT LDS RZ, [RZ] ;  /* 0x00000000fffff984 */ /* 0x000fe20000000800 */
[----:B------:R-:W-:Y:S01]  /*2800*/  @!PT LDS RZ, [RZ] ;  /* 0x00000000fffff984 */ /* 0x000fe20000000800 */
[----:B------:R1:W-:Y:S03]  /*2810*/  @!P6 LDGSTS.E.BYPASS.LTC128B.128 [R212+0x6000], [R12.64] ;  /* 0x060000000cd4efae */ /* 0x0003e6000b901d50 */
[----:B------:R-:W-:Y:S01]  /*2820*/  IMAD.SHL.U32 R195, R2, 0x2, RZ ;  /* 0x0000000202c37824 */ /* 0x000fe200078e00ff */
        /* <DEDUP_REMOVED lines=16> */
[----:B------:R-:W-:-:S02]  /*2930*/  R2P PR, R20, 0x6 ;  /* 0x0000000614007804 */ /* 0x000fc40000000000 */
[----:B------:R-:W-:Y:S01]  /*2940*/  IADD3 R20, R188, 0x4000, RZ ;  /* 0x00004000bc147810 */ /* 0x000fe20007ffe0ff */
[----:B------:R-:W-:Y:S02]  /*2950*/  LDSM.16.M88.4 R16, [R195] ;  /* 0x00000000c310783b */ /* 0x000fe40000000200 */
[----:B------:R-:W-:Y:S02]  /*2960*/  SEL R2, R2, 0xfffffff0, !P1 ;  /* 0xfffffff002027807 */ /* 0x000fe40004800000 */
[----:B------:R-:W-:Y:S01]  /*2970*/  SEL R3, R0, 0xffffffe0, !P2 ;  /* 0xffffffe000037807 */ /* 0x000fe20005000000 */
[----:B------:R-:W5:Y:S01]  /*2980*/  LDSM.16.M88.4 R36, [R188+0x4800] ;  /* 0x00480000bc24783b */ /* 0x000f620000000200 */
[----:B------:R-:W-:Y:S01]  /*2990*/  R2P PR, R30, 0x6 ;  /* 0x000000061e007804 */ /* 0x000fe20000000000 */
[--C-:B------:R-:W-:Y:S02]  /*29a0*/  IMAD R198, R2, 0x2, R195.reuse ;  /* 0x0000000202c67824 */ /* 0x100fe400078e02c3 */
[----:B------:R-:W5:Y:S01]  /*29b0*/  LDSM.16.M88.4 R32, [R188+0x5000] ;  /* 0x00500000bc20783b */ /* 0x000f620000000200 */
[----:B------:R-:W-:Y:S01]  /*29c0*/  IMAD R196, R3, 0x2, R195 ;  /* 0x0000000203c47824 */ /* 0x000fe200078e02c3 */
[----:B------:R-:W-:-:S02]  /*29d0*/  SEL R0, R0, 0xffffffe0, !P1 ;  /* 0xffffffe000007807 */ /* 0x000fc40004800000 */
[----:B-1----:R-:W-:Y:S01]  /*29e0*/  LDSM.16.M88.4 R12, [R195+0x2000] ;  /* 0x00200000c30c783b */ /* 0x002fe20000000200 */
[----:B------:R-:W-:Y:S02]  /*29f0*/  IMAD R197, R2, 0x2, R196 ;  /* 0x0000000202c57824 */ /* 0x000fe400078e02c4 */
[----:B------:R-:W-:Y:S01]  /*2a00*/  IMAD.IADD R194, R188, 0x1, R0 ;  /* 0x00000001bcc27824 */ /* 0x000fe200078e0200 */
[----:B---3--:R-:W1:Y:S02]  /*2a10*/  LDSM.16.M88.4 R4, [R188+0x4000] ;  /* 0x00400000bc04783b */ /* 0x008e640000000200 */
[----:B------:R-:W-:Y:S02]  /*2a20*/  @P2 IADD3 R199, R20, -0x40, RZ ;  /* 0xffffffc014c72810 */ /* 0x000fe40007ffe0ff */
[----:B------:R-:W-:Y:S02]  /*2a30*/  LDSM.16.M88.4 R64, [R194+0x4000] ;  /* 0x00400000c240783b */ /* 0x000fe40000000200 */
[C---:B------:R-:W-:Y:S01]  /*2a40*/  IADD3 R202, R199.reuse, 0x800, RZ ;  /* 0x00000800c7ca7810 */ /* 0x040fe20007ffe0ff */
[----:B------:R-:W-:Y:S01]  /*2a50*/  IMAD.IADD R193, R0, 0x1, R199 ;  /* 0x0000000100c17824 */ /* 0x000fe200078e02c7 */
[----:B--2---:R-:W-:Y:S01]  /*2a60*/  LDSM.16.M88.4 R8, [R198] ;  /* 0x00000000c608783b */ /* 0x004fe20000000200 */
[----:B------:R-:W-:-:S02]  /*2a70*/  IADD3 R201, R199, 0x1000, RZ ;  /* 0x00001000c7c97810 */ /* 0x000fc40007ffe0ff */
[----:B------:R-:W-:Y:S01]  /*2a80*/  IADD3 R200, R199, 0x1800, RZ ;  /* 0x00001800c7c87810 */ /* 0x000fe20007ffe0ff */
[----:B------:R-:W2:Y:S04]  /*2a90*/  LDSM.16.M88.4 R72, [R194+0x4800] ;  /* 0x00480000c248783b */ /* 0x000ea80000000200 */
[----:B------:R-:W-:Y:S04]  /*2aa0*/  LDSM.16.M88.4 R76, [R199] ;  /* 0x00000000c74c783b */ /* 0x000fe80000000200 */
[----:B----4-:R-:W3:Y:S04]  /*2ab0*/  LDSM.16.M88.4 R24, [R196] ;  /* 0x00000000c418783b */ /* 0x010ee80000000200 */
[----:B------:R-:W4:Y:S04]  /*2ac0*/  LDSM.16.M88.4 R80, [R194+0x5000] ;  /* 0x00500000c250783b */ /* 0x000f280000000200 */
[----:B------:R-:W3:Y:S01]  /*2ad0*/  LDSM.16.M88.4 R28, [R188+0x5800] ;  /* 0x00580000bc1c783b */ /* 0x000ee20000000200 */
[C---:B-----5:R-:W-:Y:S03]  /*2ae0*/  HMMA.16816.F32 R48, R16.reuse, R36, RZ ;  /* 0x000000241030723c */ /* 0x060fe600000018ff */
[----:B------:R-:W5:Y:S04]  /*2af0*/  LDSM.16.M88.4 R96, [R199+0x800] ;  /* 0x00080000c760783b */ /* 0x000f680000000200 */
[----:B------:R-:W-:Y:S01]  /*2b00*/  LDSM.16.M88.4 R20, [R197] ;  /* 0x00000000c514783b */ /* 0x000fe20000000200 */
[C---:B------:R-:W-:Y:S03]  /*2b10*/  HMMA.16816.F32 R44, R16.reuse, R32, RZ ;  /* 0x00000020102c723c */ /* 0x040fe600000018ff */
[----:B------:R-:W3:Y:S04]  /*2b20*/  LDSM.16.M88.4 R84, [R193] ;  /* 0x00000000c154783b */ /* 0x000ee80000000200 */
[----:B------:R-:W3:Y:S01]  /*2b30*/  LDSM.16.M88.4 R136, [R199+0x1000] ;  /* 0x00100000c788783b */ /* 0x000ee20000000200 */
[----:B-1----:R-:W-:Y:S03]  /*2b40*/  HMMA.16816.F32 R40, R16, R4, RZ ;  /* 0x000000041028723c */ /* 0x002fe600000018ff */
[----:B------:R-:W1:Y:S04]  /*2b50*/  LDSM.16.M88.4 R68, [R194+0x5800] ;  /* 0x00580000c244783b */ /* 0x000e680000000200 */
[----:B------:R-:W-:Y:S01]  /*2b60*/  LDSM.16.M88.4 R104, [R193+0x800] ;  /* 0x00080000c168783b */ /* 0x000fe20000000200 */
[----:B--2---:R-:W-:Y:S03]  /*2b70*/  HMMA.16816.F32 R48, R8, R72, R48 ;  /* 0x000000480830723c */ /* 0x004fe60000001830 */
[----:B------:R-:W-:Y:S04]  /*2b80*/  LDSM.16.M88.4 R148, [R193+0x1000] ;  /* 0x00100000c194783b */ /* 0x000fe80000000200 */
[----:B------:R-:W-:Y:S01]  /*2b90*/  LDSM.16.M88.4 R152, [R199+0x1800] ;  /* 0x00180000c798783b */ /* 0x000fe20000000200 */
[----:B------:R-:W-:Y:S03]  /*2ba0*/  HMMA.16816.F32 R92, R12, R4, RZ ;  /* 0x000000040c5c723c */ /* 0x000fe600000018ff */
[----:B------:R-:W0:Y:S05]  /*2bb0*/  LDGDEPBAR ;  /* 0x00000000000079af */ /* 0x000e2a0000000000 */
[----:B------:R-:W-:Y:S08]  /*2bc0*/  HMMA.16816.F32 R40, R8, R64, R40 ;  /* 0x000000400828723c */ /* 0x000ff00000001828 */
[-C--:B------:R-:W-:Y:S08]  /*2bd0*/  HMMA.16816.F32 R128, R12, R6.reuse, RZ ;  /* 0x000000060c80723c */ /* 0x080ff000000018ff */
[----:B------:R-:W-:Y:S01]  /*2be0*/  HMMA.16816.F32 R108, R16, R6, RZ ;  /* 0x00000006106c723c */ /* 0x000fe200000018ff */
[----:B------:R-:W2:Y:S07]  /*2bf0*/  LDSM.16.M88.4 R4, [R198+0x2000] ;  /* 0x00200000c604783b */ /* 0x000eae0000000200 */
[----:B---3--:R-:W-:Y:S08]  /*2c00*/  HMMA.16816.F32 R40, R24, R76, R40 ;  /* 0x0000004c1828723c */ /* 0x008ff00000001828 */
[----:B----4-:R-:W-:Y:S08]  /*2c10*/  HMMA.16816.F32 R44, R8, R80, R44 ;  /* 0x00000050082c723c */ /* 0x010ff0000000182c */
[----:B------:R-:W-:Y:S08]  /*2c20*/  HMMA.16816.F32 R60, R16, R28, RZ ;  /* 0x0000001c103c723c */ /* 0x000ff000000018ff */
[----:B-----5:R-:W-:Y:S08]  /*2c30*/  HMMA.16816.F32 R48, R24, R96, R48 ;  /* 0x000000601830723c */ /* 0x020ff00000001830 */
[----:B------:R-:W-:Y:S08]  /*2c40*/  HMMA.16816.F32 R52, R20, R84, R40 ;  /* 0x000000541434723c */ /* 0x000ff00000001828 */
[C---:B------:R-:W-:Y:S08]  /*2c50*/  HMMA.16816.F32 R88, R12.reuse, R36, RZ ;  /* 0x000000240c58723c */ /* 0x040ff000000018ff */
[C---:B------:R-:W-:Y:S08]  /*2c60*/  HMMA.16816.F32 R100, R12.reuse, R32, RZ ;  /* 0x000000200c64723c */ /* 0x040ff000000018ff */
[----:B------:R-:W-:Y:S01]  /*2c70*/  HMMA.16816.F32 R116, R12, R28, RZ ;  /* 0x0000001c0c74723c */ /* 0x000fe200000018ff */
[----:B------:R-:W-:-:S04]  /*2c80*/  FMUL.FTZ R0, R52, c[0x0][0x2ec] ;  /* 0x0000bb0034007a20 */ /* 0x000fc80000410000 */
[----:B------:R3:W4:Y:S03]  /*2c90*/  MUFU.TANH R159, R0 ;  /* 0x00000000009f7308 */ /* 0x0007260000002400 */
[C---:B------:R-:W-:Y:S08]  /*2ca0*/  HMMA.16816.F32 R124, R12.reuse, R38, RZ ;  /* 0x000000260c7c723c */ /* 0x040ff000000018ff */
[----:B------:R-:W-:Y:S01]  /*2cb0*/  HMMA.16816.F32 R140, R12, R34, RZ ;  /* 0x000000220c8c723c */ /* 0x000fe200000018ff */
[----:B---3--:R-:W-:-:S07]  /*2cc0*/  FMUL.FTZ R0, R53, c[0x0][0x2ec] ;  /* 0x0000bb0035007a20 */ /* 0x008fce0000410000 */
[----:B------:R-:W-:Y:S01]  /*2cd0*/  HMMA.16816.F32 R112, R12, R30, RZ ;  /* 0x0000001e0c70723c */ /* 0x000fe200000018ff */
[----:B------:R3:W-:Y:S07]  /*2ce0*/  MUFU.TANH R158, R0 ;  /* 0x00000000009e7308 */ /* 0x0007ee0000002400 */
[C---:B------:R-:W-:Y:S08]  /*2cf0*/  HMMA.16816.F32 R120, R16.reuse, R38, RZ ;  /* 0x000000261078723c */ /* 0x040ff000000018ff */
[----:B------:R-:W-:Y:S01]  /*2d00*/  HMMA.16816.F32 R132, R16, R34, RZ ;  /* 0x000000221084723c */ /* 0x000fe200000018ff */
[----:B---3--:R-:W-:-:S07]  /*2d10*/  FMUL.FTZ R0, R54, c[0x0][0x2ec] ;  /* 0x0000bb0036007a20 */ /* 0x008fce0000410000 */
[----:B------:R-:W-:Y:S01]  /*2d20*/  HMMA.16816.F32 R144, R16, R30, RZ ;  /* 0x0000001e1090723c */ /* 0x000fe200000018ff */
[----:B------:R-:W3:Y:S07]  /*2d30*/  LDSM.16.M88.4 R16, [R196+0x2000] ;  /* 0x00200000c410783b */ /* 0x000eee0000000200 */
[----:B------:R-:W-:Y:S08]  /*2d40*/  HMMA.16816.F32 R12, R24, R136, R44 ;  /* 0x00000088180c723c */ /* 0x000ff0000000182c */
[----:B-1----:R-:W-:Y:S01]  /*2d50*/  HMMA.16816.F32 R28, R8, R68, R60 ;  /* 0x00000044081c723c */ /* 0x002fe2000000183c */
[----:B------:R1:W-:Y:S07]  /*2d60*/  MUFU.TANH R62, R0 ;  /* 0x00000000003e7308 */ /* 0x0003ee0000002400 */
[----:B--2---:R-:W-:Y:S01]  /*2d70*/  HMMA.16816.F32 R32, R4, R64, R92 ;  /* 0x000000400420723c */ /* 0x004fe2000000185c */
[----:B------:R-:W-:Y:S07]  /*2d80*/  LDSM.16.M88.4 R92, [R193+0x1800] ;  /* 0x00180000c15c783b */ /* 0x000fee0000000200 */
[----:B------:R-:W-:Y:S01]  /*2d90*/  HMMA.16816.F32 R36, R20, R104, R48 ;  /* 0x000000681424723c */ /* 0x000fe20000001830 */
[----:B-1----:R-:W-:-:S07]  /*2da0*/  FMUL.FTZ R0, R55, c[0x0][0x2ec] ;  /* 0x0000bb0037007a20 */ /* 0x002fce0000410000 */
[----:B------:R-:W-:Y:S01]  /*2db0*/  HMMA.16816.F32 R48, R20, R148, R12 ;  /* 0x000000941430723c */ /* 0x000fe2000000180c */
[----:B------:R-:W1:Y:S01]  /*2dc0*/  LDSM.16.M88.4 R12, [R197+0x2000] ;  /* 0x00200000c50c783b */ /* 0x000e620000000200 */
[----:B------:R-:W-:-:S06]  /*2dd0*/  DEPBAR.LE SB0, 0x0 ;  /* 0x000080000000791a */ /* 0x000fcc0000000000 */
[----:B------:R-:W-:Y:S08]  /*2de0*/  HMMA.16816.F32 R40, R24, R152, R28 ;  /* 0x000000981828723c */ /* 0x000ff0000000181c */
[----:B------:R-:W-:Y:S01]  /*2df0*/  HMMA.16816.F32 R88, R4, R72, R88 ;  /* 0x000000480458723c */ /* 0x000fe20000001858 */
[----:B------:R2:W-:Y:S07]  /*2e00*/  MUFU.TANH R73, R0 ;  /* 0x0000000000497308 */ /* 0x0005ee0000002400 */
[----:B---3--:R-:W-:Y:S08]  /*2e10*/  HMMA.16816.F32 R28, R16, R76, R32 ;  /* 0x0000004c101c723c */ /* 0x008ff00000001820 */
[----:B------:R-:W-:Y:S01]  /*2e20*/  HMMA.16816.F32 R32, R8, R66, R108 ;  /* 0x000000420820723c */ /* 0x000fe2000000186c */
[----:B--2---:R-:W-:-:S04]  /*2e30*/  FMUL.FTZ R0, R36, c[0x0][0x2ec] ;  /* 0x0000bb0024007a20 */ /* 0x004fc80000410000 */
[----:B------:R2:W-:Y:S03]  /*2e40*/  MUFU.TANH R161, R0 ;  /* 0x0000000000a17308 */ /* 0x0005e60000002400 */
[----:B------:R-:W-:Y:S08]  /*2e50*/  HMMA.16816.F32 R100, R4, R80, R100 ;  /* 0x000000500464723c */ /* 0x000ff00000001864 */
[----:B-1----:R-:W-:Y:S01]  /*2e60*/  HMMA.16816.F32 R44, R12, R84, R28 ;  /* 0x000000540c2c723c */ /* 0x002fe2000000181c */
[----:B--2---:R-:W-:-:S07]  /*2e70*/  FMUL.FTZ R0, R37, c[0x0][0x2ec] ;  /* 0x0000bb0025007a20 */ /* 0x004fce0000410000 */
[----:B------:R-:W-:Y:S01]  /*2e80*/  HMMA.16816.F32 R28, R24, R78, R32 ;  /* 0x0000004e181c723c */ /* 0x000fe20000001820 */
[----:B------:R1:W-:Y:S07]  /*2e90*/  MUFU.TANH R162, R0 ;  /* 0x0000000000a27308 */ /* 0x0003ee0000002400 */
[C---:B------:R-:W-:Y:S08]  /*2ea0*/  HMMA.16816.F32 R116, R4.reuse, R68, R116 ;  /* 0x000000440474723c */ /* 0x040ff00000001874 */
[----:B------:R-:W-:Y:S01]  /*2eb0*/  HMMA.16816.F32 R140, R4, R82, R140 ;  /* 0x00000052048c723c */ /* 0x000fe2000000188c */
[----:B-1----:R-:W-:-:S04]  /*2ec0*/  FMUL.FTZ R0, R38, c[0x0][0x2ec] ;  /* 0x0000bb0026007a20 */ /* 0x002fc80000410000 */
[----:B------:R1:W-:Y:S03]  /*2ed0*/  MUFU.TANH R160, R0 ;  /* 0x0000000000a07308 */ /* 0x0003e60000002400 */
[----:B------:R-:W-:Y:S08]  /*2ee0*/  HMMA.16816.F32 R28, R20, R86, R28 ;  /* 0x00000056141c723c */ /* 0x000ff0000000181c */
[----:B------:R-:W-:Y:S01]  /*2ef0*/  HMMA.16816.F32 R112, R4, R70, R112 ;  /* 0x000000460470723c */ /* 0x000fe20000001870 */
[----:B-1----:R-:W-:-:S07]  /*2f00*/  FMUL.FTZ R0, R39, c[0x0][0x2ec] ;  /* 0x0000bb0027007a20 */ /* 0x002fce0000410000 */
[----:B------:R-:W-:Y:S01]  /*2f10*/  HMMA.16816.F32 R36, R20, R92, R40 ;  /* 0x0000005c1424723c */ /* 0x000fe20000001828 */
[----:B------:R1:W-:Y:S07]  /*2f20*/  MUFU.TANH R108, R0 ;  /* 0x00000000006c7308 */ /* 0x0003ee0000002400 */
[----:B------:R-:W-:Y:S08]  /*2f30*/  HMMA.16816.F32 R40, R4, R66, R128 ;  /* 0x000000420428723c */ /* 0x000ff00000001880 */
[----:B------:R-:W-:Y:S01]  /*2f40*/  HMMA.16816.F32 R32, R8, R74, R120 ;  /* 0x0000004a0820723c */ /* 0x000fe20000001878 */
[----:B-1----:R-:W-:-:S04]  /*2f50*/  FMUL.FTZ R0, R48, c[0x0][0x2ec] ;  /* 0x0000bb0030007a20 */ /* 0x002fc80000410000 */
[----:B------:R1:W-:Y:S03]  /*2f60*/  MUFU.TANH R109, R0 ;  /* 0x00000000006d7308 */ /* 0x0003e60000002400 */
[C---:B------:R-:W-:Y:S08]  /*2f70*/  HMMA.16816.F32 R80, R8.reuse, R82, R132 ;  /* 0x000000520850723c */ /* 0x040ff00000001884 */
[----:B------:R-:W-:Y:S01]  /*2f80*/  HMMA.16816.F32 R68, R8, R70, R144 ;  /* 0x000000460844723c */ /* 0x000fe20000001890 */
[----:B-1----:R-:W-:-:S07]  /*2f90*/  FMUL.FTZ R0, R49, c[0x0][0x2ec] ;  /* 0x0000bb0031007a20 */ /* 0x002fce0000410000 */
[----:B------:R-:W-:Y:S01]  /*2fa0*/  HMMA.16816.F32 R8, R24, R98, R32 ;  /* 0x000000621808723c */ /* 0x000fe20000001820 */
[----:B------:R1:W-:Y:S02]  /*2fb0*/  MUFU.TANH R111, R0 ;  /* 0x00000000006f7308 */ /* 0x0003e40000002400 */
[----:B-1----:R-:W-:-:S06]  /*2fc0*/  FMUL.FTZ R0, R50, c[0x0][0x2ec] ;  /* 0x0000bb0032007a20 */ /* 0x002fcc0000410000 */
[----:B------:R1:W-:-:S15]  /*2fd0*/  MUFU.TANH R110, R0 ;  /* 0x00000000006e7308 */ /* 0x0003de0000002400 */
[----:B------:R-:W-:Y:S01]  /*2fe0*/  HMMA.16816.F32 R32, R20, R106, R8 ;  /* 0x0000006a1420723c */ /* 0x000fe20000001808 */
[----:B-1----:R-:W-:-:S07]  /*2ff0*/  FMUL.FTZ R0, R51, c[0x0][0x2ec] ;  /* 0x0000bb0033007a20 */ /* 0x002fce0000410000 */
[----:B------:R-:W-:Y:S01]  /*3000*/  HMMA.16816.F32 R48, R4, R74, R124 ;  /* 0x0000004a0430723c */ /* 0x000fe2000000187c */
[----:B------:R1:W-:Y:S07]  /*3010*/  MUFU.TANH R84, R0 ;  /* 0x0000000000547308 */ /* 0x0003ee0000002400 */
[----:B------:R-:W-:Y:S08]  /*3020*/  HMMA.16816.F32 R4, R16, R78, R40 ;  /* 0x0000004e1004723c */ /* 0x000ff00000001828 */
[----:B------:R-:W-:-:S04]  /*3030*/  FMUL.FTZ R33, R33, c[0x0][0x2ec] ;  /* 0x0000bb0021217a20 */ /* 0x000fc80000410000 */
[----:B------:R-:W-:Y:S01]  /*3040*/  MUFU.TANH R76, R33 ;  /* 0x00000021004c7308 */ /* 0x000fe20000002400 */
[----:B------:R-:W-:Y:S01]  /*3050*/  HMMA.16816.F32 R40, R16, R96, R88 ;  /* 0x000000601028723c */ /* 0x000fe20000001858 */
[----:B-1----:R-:W-:-:S06]  /*3060*/  FMUL.FTZ R0, R36, c[0x0][0x2ec] ;  /* 0x0000bb0024007a20 */ /* 0x002fcc0000410000 */
[----:B------:R1:W-:Y:S01]  /*3070*/  MUFU.TANH R164, R0 ;  /* 0x0000000000a47308 */ /* 0x0003e20000002400 */
[----:B------:R-:W-:Y:S01]  /*3080*/  HMMA.16816.F32 R48, R16, R98, R48 ;  /* 0x000000621030723c */ /* 0x000fe20000001830 */
[----:B-1----:R-:W-:-:S15]  /*3090*/  FMUL.FTZ R0, R37, c[0x0][0x2ec] ;  /* 0x0000bb0025007a20 */ /* 0x002fde0000410000 */
[C---:B------:R-:W-:Y:S01]  /*30a0*/  HMMA.16816.F32 R40, R12.reuse, R104, R40 ;  /* 0x000000680c28723c */ /* 0x040fe20000001828 */
[----:B------:R1:W-:Y:S07]  /*30b0*/  MUFU.TANH R165, R0 ;  /* 0x0000000000a57308 */ /* 0x0003ee0000002400 */
[----:B------:R-:W-:Y:S01]  /*30c0*/  HMMA.16816.F32 R8, R12, R106, R48 ;  /* 0x0000006a0c08723c */ /* 0x000fe20000001830 */
[----:B-1----:R-:W-:-:S04]  /*30d0*/  FMUL.FTZ R0, R38, c[0x0][0x2ec] ;  /* 0x0000bb0026007a20 */ /* 0x002fc80000410000 */
[----:B------:R1:W-:Y:S11]  /*30e0*/  MUFU.TANH R85, R0 ;  /* 0x0000000000557308 */ /* 0x0003f60000002400 */
[----:B------:R-:W-:-:S04]  /*30f0*/  FMUL.FTZ R43, R43, c[0x0][0x2ec] ;  /* 0x0000bb002b2b7a20 */ /* 0x000fc80000410000 */
[----:B------:R-:W-:Y:S01]  /*3100*/  MUFU.TANH R67, R43 ;  /* 0x0000002b00437308 */ /* 0x000fe20000002400 */
[----:B-1----:R-:W-:Y:S02]  /*3110*/  FMUL.FTZ R0, R39, c[0x0][0x2ec] ;  /* 0x0000bb0027007a20 */ /* 0x002fe40000410000 */
[----:B------:R-:W-:Y:S05]  /*3120*/  HMMA.16816.F32 R36, R12, R86, R4 ;  /* 0x000000560c24723c */ /* 0x000fea0000001804 */
[----:B------:R1:W-:Y:S02]  /*3130*/  MUFU.TANH R163, R0 ;  /* 0x0000000000a37308 */ /* 0x0003e40000002400 */
[----:B------:R-:W-:-:S02]  /*3140*/  FMUL.FTZ R4, R31, c[0x0][0x2ec] ;  /* 0x0000bb001f047a20 */ /* 0x000fc40000410000 */
[----:B------:R-:W-:-:S04]  /*3150*/  IMAD R6, R156, 0x10, R167 ;  /* 0x000000109c067824 */ /* 0x000fc800078e02a7 */
[----:B------:R2:W-:Y:S01]  /*3160*/  MUFU.TANH R66, R4 ;  /* 0x0000000400427308 */ /* 0x0005e20000002400 */
[----:B-1----:R-:W-:-:S07]  /*3170*/  FMUL.FTZ R0, R44, c[0x0][0x2ec] ;  /* 0x0000bb002c007a20 */ /* 0x002fce0000410000 */
[----:B------:R1:W3:Y:S03]  /*3180*/  MUFU.TANH R63, R0 ;  /* 0x00000000003f7308 */ /* 0x0002e60000002400 */
[----:B------:R-:W-:Y:S02]  /*3190*/  FMUL.FTZ R7, R37, c[0x0][0x2ec] ;  /* 0x0000bb0025077a20 */ /* 0x000fe40000410000 */
[----:B--2---:R-:W-:-:S03]  /*31a0*/  FMUL.FTZ R4, R36, c[0x0][0x2ec] ;  /* 0x0000bb0024047a20 */ /* 0x004fc60000410000 */
[----:B------:R-:W-:Y:S01]  /*31b0*/  MUFU.TANH R64, R7 ;  /* 0x0000000700407308 */ /* 0x000fe20000002400 */
[----:B-1----:R-:W-:-:S07]  /*31c0*/  FMUL.FTZ R0, R45, c[0x0][0x2ec] ;  /* 0x0000bb002d007a20 */ /* 0x002fce0000410000 */
[----:B------:R1:W-:Y:S08]  /*31d0*/  MUFU.TANH R44, R4 ;  /* 0x00000004002c7308 */ /* 0x0003f00000002400 */
[----:B------:R2:W-:Y:S01]  /*31e0*/  MUFU.TANH R77, R0 ;  /* 0x00000000004d7308 */ /* 0x0005e20000002400 */
[----:B-1----:R-:W-:Y:S01]  /*31f0*/  IADD3 R4, R56, -c[0x0][0x2e4], -R57 ;  /* 0x8000b90038047a10 */ /* 0x002fe20007ffe839 */
[----:B--2---:R-:W-:-:S06]  /*3200*/  FMUL.FTZ R0, R46, c[0x0][0x2ec] ;  /* 0x0000bb002e007a20 */ /* 0x004fcc0000410000 */
[----:B------:R1:W2:Y:S02]  /*3210*/  MUFU.TANH R52, R0 ;  /* 0x0000000000347308 */ /* 0x0002a40000002400 */
[----:B-1----:R-:W-:-:S06]  /*3220*/  FMUL.FTZ R0, R47, c[0x0][0x2ec] ;  /* 0x0000bb002f007a20 */ /* 0x002fcc0000410000 */
[----:B------:R1:W-:Y:S02]  /*3230*/  MUFU.TANH R61, R0 ;  /* 0x00000000003d7308 */ /* 0x0003e40000002400 */
[----:B-1----:R-:W-:-:S06]  /*3240*/  FMUL.FTZ R0, R28, c[0x0][0x2ec] ;  /* 0x0000bb001c007a20 */ /* 0x002fcc0000410000 */
[----:B------:R1:W5:Y:S02]  /*3250*/  MUFU.TANH R46, R0 ;  /* 0x00000000002e7308 */ /* 0x0003640000002400 */
[----:B-1----:R-:W-:Y:S02]  /*3260*/  FMUL.FTZ R0, R29, c[0x0][0x2ec] ;  /* 0x0000bb001d007a20 */ /* 0x002fe40000410000 */
[----:B------:R-:W-:-:S04]  /*3270*/  FMUL.FTZ R29, R38, c[0x0][0x2ec] ;  /* 0x0000bb00261d7a20 */ /* 0x000fc80000410000 */
[----:B------:R1:W-:Y:S08]  /*3280*/  MUFU.TANH R72, R0 ;  /* 0x0000000000487308 */ /* 0x0003f00000002400 */
[----:B------:R-:W-:Y:S01]  /*3290*/  MUFU.TANH R53, R29 ;  /* 0x0000001d00357308 */ /* 0x000fe20000002400 */
[----:B-1----:R-:W-:Y:S02]  /*32a0*/  FMUL.FTZ R0, R30, c[0x0][0x2ec] ;  /* 0x0000bb001e007a20 */ /* 0x002fe40000410000 */
[----:B------:R-:W-:-:S05]  /*32b0*/  FMUL.FTZ R30, R39, c[0x0][0x2ec] ;  /* 0x0000bb00271e7a20 */ /* 0x000fca0000410000 */
[----:B------:R1:W1:Y:S08]  /*32c0*/  MUFU.TANH R65, R0 ;  /* 0x0000000000417308 */ /* 0x0002700000002400 */
[----:B------:R2:W2:Y:S01]  /*32d0*/  MUFU.TANH R54, R30 ;  /* 0x0000001e00367308 */ /* 0x0004a20000002400 */
[----:B-1----:R-:W-:-:S05]  /*32e0*/  LOP3.LUT R0, R157, 0xffffffe0, RZ, 0xc0, !PT ;  /* 0xffffffe09d007812 */ /* 0x002fca00078ec0ff */
[C---:B------:R-:W-:Y:S02]  /*32f0*/  IMAD.IADD R0, R166.reuse, 0x1, -R0 ;  /* 0x00000001a6007824 */ /* 0x040fe400078e0a00 */
[----:B------:R-:W-:-:S03]  /*3300*/  IMAD.SHL.U32 R166, R166, 0x2, RZ ;  /* 0x00000002a6a67824 */ /* 0x000fc600078e00ff */
[----:B------:R-:W-:Y:S02]  /*3310*/  SHF.R.S32.HI R5, RZ, 0x1f, R0 ;  /* 0x0000001fff057819 */ /* 0x000fe40000011400 */
[----:B------:R-:W-:Y:S02]  /*3320*/  LOP3.LUT R235, R166, 0x6, RZ, 0xc0, !PT ;  /* 0x00000006a6eb7812 */ /* 0x000fe400078ec0ff */
[----:B------:R-:W-:Y:S02]  /*3330*/  LEA.HI R0, R5, R0, RZ, 0x2 ;  /* 0x0000000005007211 */ /* 0x000fe400078f10ff */
[----:B------:R-:W-:Y:S02]  /*3340*/  IADD3 R5, R56, 0x1, -R57 ;  /* 0x0000000138057810 */ /* 0x000fe40007ffe839 */
[----:B------:R-:W-:Y:S02]  /*3350*/  SHF.R.S32.HI R168, RZ, 0x2, R0 ;  /* 0x00000002ffa87819 */ /* 0x000fe40000011400 */
[----:B------:R-:W-:-:S03]  /*3360*/  IADD3 R28, R5, c[0x0][0x2e8], RZ ;  /* 0x0000ba00051c7a10 */ /* 0x000fc60007ffe0ff */
[----:B------:R-:W-:Y:S01]  /*3370*/  IMAD.IADD R0, R168, 0x1, R6 ;  /* 0x00000001a8007824 */ /* 0x000fe200078e0206 */
[----:B------:R1:W-:Y:S03]  /*3380*/  STL [R1+0x44], R168 ;  /* 0x000044a801007387 */ /* 0x0003e60000100800 */
[C---:B------:R-:W-:Y:S01]  /*3390*/  IMAD.IADD R39, R0.reuse, 0x1, R4 ;  /* 0x0000000100277824 */ /* 0x040fe200078e0204 */
[C---:B------:R-:W-:Y:S01]  /*33a0*/  IADD3 R6, R0.reuse, 0x8, RZ ;  /* 0x0000000800067810 */ /* 0x040fe20007ffe0ff */
[C---:B------:R-:W-:Y:S01]  /*33b0*/  IMAD.IADD R7, R0.reuse, 0x1, R28 ;  /* 0x0000000100077824 */ /* 0x040fe200078e021c */
[C---:B------:R-:W-:Y:S02]  /*33c0*/  IADD3 R5, R0.reuse, 0x40, RZ ;  /* 0x0000004000057810 */ /* 0x040fe40007ffe0ff */
[----:B------:R-:W-:Y:S01]  /*33d0*/  IADD3 R0, R0, 0x48, RZ ;  /* 0x0000004800007810 */ /* 0x000fe20007ffe0ff */
[C---:B------:R-:W-:Y:S01]  /*33e0*/  IMAD.IADD R38, R4.reuse, 0x1, R6 ;  /* 0x0000000104267824 */ /* 0x040fe200078e0206 */
[----:B------:R-:W-:Y:S01]  /*33f0*/  IMNMX R210, R7, R56, PT ;  /* 0x0000003807d27217 */ /* 0x000fe20003800200 */
[C-C-:B------:R-:W-:Y:S01]  /*3400*/  IMAD.IADD R37, R4.reuse, 0x1, R5.reuse ;  /* 0x0000000104257824 */ /* 0x140fe200078e0205 */
[----:B------:R-:W-:Y:S01]  /*3410*/  IMNMX R206, RZ, R39, !PT ;  /* 0x00000027ffce7217 */ /* 0x000fe20007800200 */
[----:B------:R-:W-:Y:S01]  /*3420*/  IMAD.IADD R36, R4, 0x1, R0 ;  /* 0x0000000104247824 */ /* 0x000fe200078e0200 */
[----:B------:R-:W-:Y:S01]  /*3430*/  IMNMX R205, RZ, R38, !PT ;  /* 0x00000026ffcd7217 */ /* 0x000fe20007800200 */
[----:B------:R-:W-:Y:S01]  /*3440*/  FMUL.FTZ R4, R40, c[0x0][0x2ec] ;  /* 0x0000bb0028047a20 */ /* 0x000fe20000410000 */
[----:B------:R-:W-:Y:S01]  /*3450*/  IMNMX R204, RZ, R37, !PT ;  /* 0x00000025ffcc7217 */ /* 0x000fe20007800200 */
[C---:B------:R-:W-:Y:S01]  /*3460*/  IMAD.IADD R6, R28.reuse, 0x1, R6 ;  /* 0x000000011c067824 */ /* 0x040fe200078e0206 */
[----:B------:R-:W-:Y:S01]  /*3470*/  IMNMX R203, RZ, R36, !PT ;  /* 0x00000024ffcb7217 */ /* 0x000fe20007800200 */
[----:B------:R1:W1:Y:S01]  /*3480*/  MUFU.TANH R60, R4 ;  /* 0x00000004003c7308 */ /* 0x0002620000002400 */
[----:B------:R-:W-:-:S02]  /*3490*/  IMAD.IADD R5, R28, 0x1, R5 ;  /* 0x000000011c057824 */ /* 0x000fc400078e0205 */
[----:B------:R-:W-:Y:S01]  /*34a0*/  IMAD.IADD R0, R28, 0x1, R0 ;  /* 0x000000011c007824 */ /* 0x000fe200078e0200 */
[-C--:B------:R-:W-:Y:S01]  /*34b0*/  IMNMX R209, R6, R56.reuse, PT ;  /* 0x0000003806d17217 */ /* 0x080fe20003800200 */
[----:B--2---:R-:W-:Y:S01]  /*34c0*/  HMMA.16816.F32 R28, R16, R136, R100 ;  /* 0x00000088101c723c */ /* 0x004fe20000001864 */
[-C--:B------:R-:W-:Y:S01]  /*34d0*/  IMNMX R208, R5, R56.reuse, PT ;  /* 0x0000003805d07217 */ /* 0x080fe20003800200 */
[----:B------:R-:W-:Y:S01]  /*34e0*/  FMUL.FTZ R7, R42, c[0x0][0x2ec] ;  /* 0x0000bb002a077a20 */ /* 0x000fe20000410000 */
[----:B------:R-:W-:Y:S01]  /*34f0*/  IMNMX R207, R0, R56, PT ;  /* 0x0000003800cf7217 */ /* 0x000fe20003800200 */
[----:B------:R-:W-:Y:S02]  /*3500*/  FMUL.FTZ R6, R41, c[0x0][0x2ec] ;  /* 0x0000bb0029067a20 */ /* 0x000fe40000410000 */
[----:B------:R2:W2:Y:S01]  /*3510*/  MUFU.TANH R55, R7 ;  /* 0x0000000700377308 */ /* 0x0004a20000002400 */
[----:B------:R-:W-:Y:S02]  /*3520*/  FMUL.FTZ R36, R35, c[0x0][0x2ec] ;  /* 0x0000bb0023247a20 */ /* 0x000fe40000410000 */
[----:B------:R-:W-:-:S02]  /*3530*/  IMAD.IADD R0, R58, 0x1, R59 ;  /* 0x000000013a007824 */ /* 0x000fc400078e023b */
[----:B-1----:R-:W-:-:S03]  /*3540*/  IMAD R4, R213, 0x40, R235 ;  /* 0x00000040d5047824 */ /* 0x002fc600078e02eb */
[----:B------:R-:W1:Y:S01]  /*3550*/  MUFU.TANH R74, R6 ;  /* 0x00000006004a7308 */ /* 0x000e620000002400 */
[----:B------:R-:W-:Y:S01]  /*3560*/  BAR.SYNC.DEFER_BLOCKING 0x0 ;  /* 0x0000000000007b1d */ /* 0x000fe20000010000 */
[C---:B------:R-:W-:Y:S02]  /*3570*/  ISETP.GE.AND P1, PT, R4.reuse, R210, PT ;  /* 0x000000d20400720c */ /* 0x040fe40003f26270 */
[C---:B------:R-:W-:Y:S02]  /*3580*/  IADD3 R5, R4.reuse, 0x1, RZ ;  /* 0x0000000104057810 */ /* 0x040fe40007ffe0ff */
[C---:B------:R-:W-:Y:S02]  /*3590*/  ISETP.LT.OR P1, PT, R4.reuse, R206, P1 ;  /* 0x000000ce0400720c */ /* 0x040fe40000f21670 */
[----:B------:R-:W-:Y:S01]  /*35a0*/  ISETP.GE.AND P5, PT, R4, R208, PT ;  /* 0x000000d00400720c */ /* 0x000fe20003fa6270 */
[----:B--2---:R-:W-:Y:S01]  /*35b0*/  FMUL.FTZ R7, R34, c[0x0][0x2ec] ;  /* 0x0000bb0022077a20 */ /* 0x004fe20000410000 */
[----:B----4-:R-:W-:-:S02]  /*35c0*/  FSEL R42, R159, -INF , !P1 ;  /* 0xff8000009f2a7808 */ /* 0x010fc40004800000 */
[C---:B------:R-:W-:Y:S01]  /*35d0*/  ISETP.GE.AND P6, PT, R5.reuse, R210, PT ;  /* 0x000000d20500720c */ /* 0x040fe20003fc6270 */
[----:B------:R2:W-:Y:S01]  /*35e0*/  MUFU.TANH R57, R7 ;  /* 0x0000000700397308 */ /* 0x0005e20000002400 */
[CC--:B------:R-:W-:Y:S02]  /*35f0*/  ISETP.GE.AND P4, PT, R5.reuse, R209.reuse, PT ;  /* 0x000000d10500720c */ /* 0x0c0fe40003f86270 */
[C---:B------:R-:W-:Y:S02]  /*3600*/  ISETP.GE.AND P0, PT, R4.reuse, R209, PT ;  /* 0x000000d10400720c */ /* 0x040fe40003f06270 */
[C---:B------:R-:W-:Y:S02]  /*3610*/  ISETP.GE.AND P1, PT, R4.reuse, R207, PT ;  /* 0x000000cf0400720c */ /* 0x040fe40003f26270 */
[----:B------:R-:W-:Y:S02]  /*3620*/  ISETP.LT.OR P5, PT, R4, R204, P5 ;  /* 0x000000cc0400720c */ /* 0x000fe40002fa1670 */
[----:B------:R-:W-:-:S02]  /*3630*/  ISETP.LT.OR P6, PT, R5, R206, P6 ;  /* 0x000000ce0500720c */ /* 0x000fc400037c1670 */
[-C--:B------:R-:W-:Y:S02]  /*3640*/  ISETP.LT.OR P4, PT, R5, R205.reuse, P4 ;  /* 0x000000cd0500720c */ /* 0x080fe40002781670 */
[C---:B------:R-:W-:Y:S02]  /*3650*/  ISETP.LT.OR P0, PT, R4.reuse, R205, P0 ;  /* 0x000000cd0400720c */ /* 0x040fe40000701670 */
[C---:B------:R-:W-:Y:S01]  /*3660*/  ISETP.LT.OR P1, PT, R4.reuse, R203, P1 ;  /* 0x000000cb0400720c */ /* 0x040fe20000f21670 */
[----:B--2---:R-:W-:Y:S01]  /*3670*/  FMUL.FTZ R7, R9, c[0x0][0x2ec] ;  /* 0x0000bb0009077a20 */ /* 0x004fe20000410000 */
[----:B------:R-:W-:Y:S02]  /*3680*/  IADD3 R6, R4, 0x8, RZ ;  /* 0x0000000804067810 */ /* 0x000fe40007ffe0ff */
[C---:B------:R-:W-:Y:S02]  /*3690*/  ISETP.GE.AND P2, PT, R5.reuse, R208, PT ;  /* 0x000000d00500720c */ /* 0x040fe40003f46270 */
[----:B------:R-:W-:-:S02]  /*36a0*/  ISETP.GE.AND P3, PT, R5, R207, PT ;  /* 0x000000cf0500720c */ /* 0x000fc40003f66270 */
[----:B---3--:R-:W-:Y:S02]  /*36b0*/  FSEL R49, R63, -INF , !P5 ;  /* 0xff8000003f317808 */ /* 0x008fe40006800000 */
[----:B------:R-:W-:Y:S02]  /*36c0*/  FSEL R62, R62, -INF , !P0 ;  /* 0xff8000003e3e7808 */ /* 0x000fe40004000000 */
[----:B------:R-:W-:Y:S02]  /*36d0*/  FSEL R52, R52, -INF , !P1 ;  /* 0xff80000034347808 */ /* 0x000fe40004800000 */
[----:B------:R-:W-:Y:S02]  /*36e0*/  FSEL R45, R158, -INF , !P6 ;  /* 0xff8000009e2d7808 */ /* 0x000fe40007000000 */
[----:B------:R-:W-:Y:S02]  /*36f0*/  FSEL R63, R73, -INF , !P4 ;  /* 0xff800000493f7808 */ /* 0x000fe40006000000 */
[C---:B------:R-:W-:Y:S01]  /*3700*/  ISETP.GE.AND P0, PT, R6.reuse, R210, PT ;  /* 0x000000d20600720c */ /* 0x040fe20003f06270 */
[----:B------:R-:W-:Y:S01]  /*3710*/  MUFU.TANH R73, R36 ;  /* 0x0000002400497308 */ /* 0x000fe20000002400 */
[----:B------:R-:W-:-:S02]  /*3720*/  ISETP.GE.AND P1, PT, R6, R209, PT ;  /* 0x000000d10600720c */ /* 0x000fc40003f26270 */
[C---:B------:R-:W-:Y:S02]  /*3730*/  ISETP.GE.AND P6, PT, R6.reuse, R208, PT ;  /* 0x000000d00600720c */ /* 0x040fe40003fc6270 */
[----:B------:R-:W-:Y:S02]  /*3740*/  ISETP.GE.AND P4, PT, R6, R207, PT ;  /* 0x000000cf0600720c */ /* 0x000fe40003f86270 */
[C---:B------:R-:W-:Y:S02]  /*3750*/  ISETP.LT.OR P2, PT, R5.reuse, R204, P2 ;  /* 0x000000cc0500720c */ /* 0x040fe40001741670 */
[----:B------:R-:W-:Y:S01]  /*3760*/  ISETP.LT.OR P3, PT, R5, R203, P3 ;  /* 0x000000cb0500720c */ /* 0x000fe20001f61670 */
[----:B------:R-:W-:Y:S01]  /*3770*/  FMUL.FTZ R5, R32, c[0x0][0x2ec] ;  /* 0x0000bb0020057a20 */ /* 0x000fe20000410000 */
[C---:B------:R-:W-:Y:S01]  /*3780*/  ISETP.LT.OR P0, PT, R6.reuse, R206, P0 ;  /* 0x000000ce0600720c */ /* 0x040fe20000701670 */
[----:B------:R-:W-:Y:S01]  /*3790*/  HMMA.16816.F32 R32, R12, R148, R28 ;  /* 0x000000940c20723c */ /* 0x000fe2000000181c */
[C---:B------:R-:W-:Y:S01]  /*37a0*/  ISETP.LT.OR P1, PT, R6.reuse, R205, P1 ;  /* 0x000000cd0600720c */ /* 0x040fe20000f21670 */
[----:B------:R2:W3:Y:S01]  /*37b0*/  MUFU.TANH R58, R5 ;  /* 0x00000005003a7308 */ /* 0x0004e20000002400 */
[----:B------:R-:W-:-:S02]  /*37c0*/  ISETP.LT.OR P6, PT, R6, R204, P6 ;  /* 0x000000cc0600720c */ /* 0x000fc400037c1670 */
[----:B------:R-:W-:Y:S01]  /*37d0*/  ISETP.LT.OR P4, PT, R6, R203, P4 ;  /* 0x000000cb0600720c */ /* 0x000fe20002781670 */
[----:B------:R-:W-:Y:S01]  /*37e0*/  FMUL.FTZ R6, R8, c[0x0][0x2ec] ;  /* 0x0000bb0008067a20 */ /* 0x000fe20000410000 */
[----:B------:R-:W-:Y:S01]  /*37f0*/  FSEL R47, R77, -INF , !P2 ;  /* 0xff8000004d2f7808 */ /* 0x000fe20005000000 */
[----:B------:R-:W-:Y:S01]  /*3800*/  FMUL.FTZ R29, R10, c[0x0][0x2ec] ;  /* 0x0000bb000a1d7a20 */ /* 0x000fe20000410000 */
[----:B-----5:R-:W-:Y:S01]  /*3810*/  FSEL R46, R46, -INF , !P0 ;  /* 0xff8000002e2e7808 */ /* 0x020fe20004000000 */
[----:B------:R-:W-:Y:S01]  /*3820*/  FMUL.FTZ R28, R11, c[0x0][0x2ec] ;  /* 0x0000bb000b1c7a20 */ /* 0x000fe20000410000 */
[----:B------:R4:W5:Y:S01]  /*3830*/  MUFU.TANH R48, R6 ;  /* 0x0000000600307308 */ /* 0x0009620000002400 */
[----:B------:R-:W-:Y:S01]  /*3840*/  HMMA.16816.F32 R8, R24, R138, R80 ;  /* 0x0000008a1808723c */ /* 0x000fe20000001850 */
[----:B------:R-:W-:Y:S02]  /*3850*/  FSEL R50, R61, -INF , !P3 ;  /* 0xff8000003d327808 */ /* 0x000fe40005800000 */
[----:B------:R-:W-:-:S02]  /*3860*/  FSEL R65, R65, -INF , !P1 ;  /* 0xff80000041417808 */ /* 0x000fc40004800000 */
[----:B------:R-:W-:Y:S02]  /*3870*/  FSEL R51, R53, -INF , !P4 ;  /* 0xff80000035337808 */ /* 0x000fe40006000000 */
[----:B------:R-:W1:Y:S01]  /*3880*/  MUFU.TANH R40, R29 ;  /* 0x0000001d00287308 */ /* 0x000e620000002400 */
[----:B--2---:R-:W-:Y:S01]  /*3890*/  IADD3 R5, R4, 0x9, RZ ;  /* 0x0000000904057810 */ /* 0x004fe20007ffe0ff */
[----:B------:R-:W-:Y:S01]  /*38a0*/  HMMA.16816.F32 R36, R16, R152, R116 ;  /* 0x000000981024723c */ /* 0x000fe20000001874 */
[----:B------:R-:W-:Y:S02]  /*38b0*/  FSEL R44, R44, -INF , !P6 ;  /* 0xff8000002c2c7808 */ /* 0x000fe40007000000 */
[C---:B------:R-:W-:Y:S01]  /*38c0*/  ISETP.GE.AND P5, PT, R5.reuse, R210, PT ;  /* 0x000000d20500720c */ /* 0x040fe20003fa6270 */
[----:B------:R-:W-:Y:S01]  /*38d0*/  FMUL.FTZ R34, R34, c[0x0][0x2ec] ;  /* 0x0000bb0022227a20 */ /* 0x000fe20000410000 */
[C---:B------:R-:W-:Y:S01]  /*38e0*/  ISETP.GE.AND P2, PT, R5.reuse, R209, PT ;  /* 0x000000d10500720c */ /* 0x040fe20003f46270 */
[----:B------:R2:W1:Y:S01]  /*38f0*/  MUFU.TANH R41, R28 ;  /* 0x0000001c00297308 */ /* 0x0004620000002400 */
[----:B----4-:R-:W-:Y:S01]  /*3900*/  IADD3 R6, R4, 0x10, RZ ;  /* 0x0000001004067810 */ /* 0x010fe20007ffe0ff */
[----:B------:R-:W-:Y:S01]  /*3910*/  HMMA.16816.F32 R24, R24, R154, R68 ;  /* 0x0000009a1818723c */ /* 0x000fe20000001844 */
[----:B------:R-:W-:-:S02]  /*3920*/  ISETP.GE.AND P0, PT, R5, R207, PT ;  /* 0x000000cf0500720c */ /* 0x000fc40003f06270 */
[C---:B------:R-:W-:Y:S02]  /*3930*/  ISETP.GE.AND P3, PT, R5.reuse, R208, PT ;  /* 0x000000d00500720c */ /* 0x040fe40003f66270 */
[C---:B------:R-:W-:Y:S01]  /*3940*/  ISETP.GE.AND P1, PT, R6.reuse, R210, PT ;  /* 0x000000d20600720c */ /* 0x040fe20003f26270 */
[----:B------:R4:W1:Y:S01]  /*3950*/  MUFU.TANH R61, R7 ;  /* 0x00000007003d7308 */ /* 0x0008620000002400 */
[C---:B------:R-:W-:Y:S01]  /*3960*/  ISETP.LT.OR P5, PT, R5.reuse, R206, P5 ;  /* 0x000000ce0500720c */ /* 0x040fe20002fa1670 */
[----:B------:R-:W-:Y:S01]  /*3970*/  HMMA.16816.F32 R8, R20, R150, R8 ;  /* 0x000000961408723c */ /* 0x000fe20000001808 */
[C---:B------:R-:W-:Y:S02]  /*3980*/  ISETP.LT.OR P2, PT, R5.reuse, R205, P2 ;  /* 0x000000cd0500720c */ /* 0x040fe40001741670 */
[C---:B------:R-:W-:Y:S02]  /*3990*/  ISETP.LT.OR P0, PT, R5.reuse, R203, P0 ;  /* 0x000000cb0500720c */ /* 0x040fe40000701670 */
[----:B------:R-:W-:Y:S01]  /*39a0*/  ISETP.LT.OR P3, PT, R5, R204, P3 ;  /* 0x000000cc0500720c */ /* 0x000fe20001f61670 */
[----:B------:R-:W-:Y:S01]  /*39b0*/  MUFU.TANH R34, R34 ;  /* 0x0000002200227308 */ /* 0x000fe20000002400 */
[----:B------:R-:W-:Y:S01]  /*39c0*/  ISETP.LT.OR P1, PT, R6, R206, P1 ;  /* 0x000000ce0600720c */ /* 0x000fe20000f21670 */
[----:B--2---:R-:W-:Y:S01]  /*39d0*/  HMMA.16816.F32 R28, R16, R138, R140 ;  /* 0x0000008a101c723c */ /* 0x004fe2000000188c */
[----:B------:R-:W-:-:S02]  /*39e0*/  IADD3 R5, R4, 0x11, RZ ;  /* 0x0000001104057810 */ /* 0x000fc40007ffe0ff */
[----:B------:R-:W-:Y:S02]  /*39f0*/  FSEL R56, R72, -INF , !P5 ;  /* 0xff80000048387808 */ /* 0x000fe40006800000 */
[----:B------:R-:W-:Y:S01]  /*3a00*/  FSEL R66, R66, -INF , !P2 ;  /* 0xff80000042427808 */ /* 0x000fe20005000000 */
[----:B----4-:R-:W-:Y:S01]  /*3a10*/  FMUL.FTZ R7, R35, c[0x0][0x2ec] ;  /* 0x0000bb0023077a20 */ /* 0x010fe20000410000 */
[----:B------:R-:W-:Y:S01]  /*3a20*/  FSEL R53, R54, -INF , !P0 ;  /* 0xff80000036357808 */ /* 0x000fe20004000000 */
[----:B------:R-:W-:Y:S01]  /*3a30*/  HMMA.16816.F32 R16, R16, R154, R112 ;  /* 0x0000009a1010723c */ /* 0x000fe20000001870 */
[C---:B------:R-:W-:Y:S02]  /*3a40*/  ISETP.GE.AND P4, PT, R6.reuse, R209, PT ;  /* 0x000000d10600720c */ /* 0x040fe40003f86270 */
[C---:B------:R-:W-:Y:S02]  /*3a50*/  ISETP.GE.AND P5, PT, R6.reuse, R208, PT ;  /* 0x000000d00600720c */ /* 0x040fe40003fa6270 */
[----:B------:R-:W-:-:S02]  /*3a60*/  ISETP.GE.AND P2, PT, R6, R207, PT ;  /* 0x000000cf0600720c */ /* 0x000fc40003f46270 */
[----:B------:R-:W-:Y:S01]  /*3a70*/  FSEL R43, R64, -INF , !P3 ;  /* 0xff800000402b7808 */ /* 0x000fe20005800000 */
[----:B------:R-:W-:Y:S01]  /*3a80*/  HMMA.16816.F32 R20, R20, R94, R24 ;  /* 0x0000005e1414723c */ /* 0x000fe20000001818 */
[----:B------:R-:W-:Y:S02]  /*3a90*/  FSEL R54, R161, -INF , !P1 ;  /* 0xff800000a1367808 */ /* 0x000fe40004800000 */
[C---:B------:R-:W-:Y:S02]  /*3aa0*/  ISETP.GE.AND P6, PT, R5.reuse, R210, PT ;  /* 0x000000d20500720c */ /* 0x040fe40003fc6270 */
[C---:B------:R-:W-:Y:S02]  /*3ab0*/  ISETP.GE.AND P3, PT, R5.reuse, R209, PT ;  /* 0x000000d10500720c */ /* 0x040fe40003f66270 */
[C---:B------:R-:W-:Y:S01]  /*3ac0*/  ISETP.GE.AND P0, PT, R5.reuse, R208, PT ;  /* 0x000000d00500720c */ /* 0x040fe20003f06270 */
[----:B------:R-:W-:Y:S01]  /*3ad0*/  HMMA.16816.F32 R28, R12, R150, R28 ;  /* 0x000000960c1c723c */ /* 0x000fe2000000181c */
[----:B------:R-:W-:-:S02]  /*3ae0*/  ISETP.GE.AND P1, PT, R5, R207, PT ;  /* 0x000000cf0500720c */ /* 0x000fc40003f26270 */
[C---:B------:R-:W-:Y:S02]  /*3af0*/  ISETP.LT.OR P4, PT, R6.reuse, R205, P4 ;  /* 0x000000cd0600720c */ /* 0x040fe40002781670 */
[C---:B------:R-:W-:Y:S02]  /*3b00*/  ISETP.LT.OR P5, PT, R6.reuse, R204, P5 ;  /* 0x000000cc0600720c */ /* 0x040fe40002fa1670 */
[----:B------:R-:W-:Y:S01]  /*3b10*/  ISETP.LT.OR P2, PT, R6, R203, P2 ;  /* 0x000000cb0600720c */ /* 0x000fe20001741670 */
[----:B------:R-:W-:Y:S01]  /*3b20*/  FMUL.FTZ R6, R32, c[0x0][0x2ec] ;  /* 0x0000bb0020067a20 */ /* 0x000fe20000410000 */
[C---:B------:R-:W-:Y:S02]  /*3b30*/  ISETP.LT.OR P6, PT, R5.reuse, R206, P6 ;  /* 0x000000ce0500720c */ /* 0x040fe400037c1670 */
[C---:B------:R-:W-:Y:S01]  /*3b40*/  ISETP.LT.OR P3, PT, R5.reuse, R205, P3 ;  /* 0x000000cd0500720c */ /* 0x040fe20001f61670 */
[----:B------:R2:W4:Y:S01]  /*3b50*/  MUFU.TANH R59, R6 ;  /* 0x00000006003b7308 */ /* 0x0005220000002400 */
[----:B------:R-:W-:-:S02]  /*3b60*/  ISETP.LT.OR P0, PT, R5, R204, P0 ;  /* 0x000000cc0500720c */ /* 0x000fc40000701670 */
[----:B------:R-:W-:Y:S01]  /*3b70*/  ISETP.LT.OR P1, PT, R5, R203, P1 ;  /* 0x000000cb0500720c */ /* 0x000fe20000f21670 */
[----:B------:R-:W-:Y:S01]  /*3b80*/  FMUL.FTZ R22, R22, c[0x0][0x2ec] ;  /* 0x0000bb0016167a20 */ /* 0x000fe20000410000 */
[----:B------:R-:W-:Y:S01]  /*3b90*/  IADD3 R5, R4, 0x18, RZ ;  /* 0x0000001804057810 */ /* 0x000fe20007ffe0ff */
[----:B------:R-:W-:Y:S01]  /*3ba0*/  FMUL.FTZ R20, R20, c[0x0][0x2ec] ;  /* 0x0000bb0014147a20 */ /* 0x000fe20000410000 */
[----:B------:R-:W-:Y:S01]  /*3bb0*/  FSEL R131, R160, -INF , !P4 ;  /* 0xff800000a0837808 */ /* 0x000fe20006000000 */
[----:B------:R-:W-:Y:S01]  /*3bc0*/  FMUL.FTZ R21, R21, c[0x0][0x2ec] ;  /* 0x0000bb0015157a20 */ /* 0x000fe20000410000 */
[----:B------:R-:W-:Y:S01]  /*3bd0*/  ISETP.GE.AND P4, PT, R5, R210, PT ;  /* 0x000000d20500720c */ /* 0x000fe20003f86270 */
[----:B------:R-:W-:Y:S01]  /*3be0*/  MUFU.TANH R22, R22 ;  /* 0x0000001600167308 */ /* 0x000fe20000002400 */
[----:B------:R-:W-:Y:S01]  /*3bf0*/  FSEL R64, R60, -INF , !P5 ;  /* 0xff8000003c407808 */ /* 0x000fe20006800000 */
[----:B------:R-:W-:Y:S01]  /*3c00*/  FMUL.FTZ R31, R31, c[0x0][0x2ec] ;  /* 0x0000bb001f1f7a20 */ /* 0x000fe20000410000 */
[----:B------:R-:W-:Y:S01]  /*3c10*/  ISETP.LT.OR P4, PT, R5, R206, P4 ;  /* 0x000000ce0500720c */ /* 0x000fe20002781670 */
[----:B------:R-:W-:Y:S01]  /*3c20*/  FMUL.FTZ R23, R23, c[0x0][0x2ec] ;  /* 0x0000bb0017177a20 */ /* 0x000fe20000410000 */
[----:B------:R-:W-:Y:S01]  /*3c30*/  FSEL R88, R55, -INF , !P2 ;  /* 0xff80000037587808 */ /* 0x000fe20005000000 */
[----:B--2---:R-:W-:Y:S01]  /*3c40*/  FMUL.FTZ R6, R33, c[0x0][0x2ec] ;  /* 0x0000bb0021067a20 */ /* 0x004fe20000410000 */
[----:B------:R-:W-:Y:S01]  /*3c50*/  FSEL R55, R162, -INF , !P6 ;  /* 0xff800000a2377808 */ /* 0x000fe20007000000 */
[----:B------:R2:W-:Y:S01]  /*3c60*/  MUFU.TANH R60, R7 ;  /* 0x00000007003c7308 */ /* 0x0005e20000002400 */
[----:B------:R-:W-:-:S02]  /*3c70*/  FSEL R130, R108, -INF , !P3 ;  /* 0xff8000006c827808 */ /* 0x000fc40005800000 */
[----:B-1----:R-:W-:Y:S02]  /*3c80*/  FSEL R74, R74, -INF , !P0 ;  /* 0xff8000004a4a7808 */ /* 0x002fe40004000000 */
[----:B------:R-:W-:Y:S02]  /*3c90*/  FSEL R75, R67, -INF , !P1 ;  /* 0xff800000434b7808 */ /* 0x000fe40004800000 */
[----:B---3--:R-:W-:Y:S01]  /*3ca0*/  FSEL R101, R58, -INF , !P4 ;  /* 0xff8000003a657808 */ /* 0x008fe20006000000 */
[----:B------:R1:W3:Y:S01]  /*3cb0*/  MUFU.TANH R72, R6 ;  /* 0x0000000600487308 */ /* 0x0002e20000002400 */
[C---:B------:R-:W-:Y:S02]  /*3cc0*/  ISETP.GE.AND P5, PT, R5.reuse, R209, PT ;  /* 0x000000d10500720c */ /* 0x040fe40003fa6270 */
[C---:B------:R-:W-:Y:S02]  /*3cd0*/  ISETP.GE.AND P2, PT, R5.reuse, R208, PT ;  /* 0x000000d00500720c */ /* 0x040fe40003f46270 */
[----:B------:R-:W-:-:S02]  /*3ce0*/  ISETP.GE.AND P6, PT, R5, R207, PT ;  /* 0x000000cf0500720c */ /* 0x000fc40003fc6270 */
[----:B------:R-:W-:Y:S01]  /*3cf0*/  ISETP.LT.OR P5, PT, R5, R205, P5 ;  /* 0x000000cd0500720c */ /* 0x000fe20002fa1670 */
[----:B--2---:R-:W-:Y:S01]  /*3d00*/  FMUL.FTZ R7, R9, c[0x0][0x2ec] ;  /* 0x0000bb0009077a20 */ /* 0x004fe20000410000 */
[C---:B------:R-:W-:Y:S01]  /*3d10*/  ISETP.LT.OR P2, PT, R5.reuse, R204, P2 ;  /* 0x000000cc0500720c */ /* 0x040fe20001741670 */
[----:B------:R-:W-:Y:S01]  /*3d20*/  MUFU.TANH R31, R31 ;  /* 0x0000001f001f7308 */ /* 0x000fe20000002400 */
[----:B------:R-:W-:Y:S01]  /*3d30*/  ISETP.LT.OR P6, PT, R5, R203, P6 ;  /* 0x000000cb0500720c */ /* 0x000fe200037c1670 */
[----:B------:R-:W-:Y:S01]  /*3d40*/  FMUL.FTZ R5, R8, c[0x0][0x2ec] ;  /* 0x0000bb0008057a20 */ /* 0x000fe20000410000 */
[----:B------:R-:W-:Y:S02]  /*3d50*/  FSEL R129, R57, -INF , !P5 ;  /* 0xff80000039817808 */ /* 0x000fe40006800000 */
[----:B-----5:R-:W-:Y:S02]  /*3d60*/  FSEL R68, R48, -INF , !P2 ;  /* 0xff80000030447808 */ /* 0x020fe40005000000 */
[----:B-1----:R-:W-:Y:S01]  /*3d70*/  IADD3 R6, R4, 0x19, RZ ;  /* 0x0000001904067810 */ /* 0x002fe20007ffe0ff */
[----:B------:R1:W-:Y:S01]  /*3d80*/  MUFU.TANH R35, R7 ;  /* 0x0000000700237308 */ /* 0x0003e20000002400 */
[----:B------:R-:W-:-:S02]  /*3d90*/  FSEL R69, R40, -INF , !P6 ;  /* 0xff80000028457808 */ /* 0x000fc40007000000 */
[C---:B------:R-:W-:Y:S02]  /*3da0*/  ISETP.GE.AND P3, PT, R6.reuse, R210, PT ;  /* 0x000000d20600720c */ /* 0x040fe40003f66270 */
[C---:B------:R-:W-:Y:S02]  /*3db0*/  ISETP.GE.AND P0, PT, R6.reuse, R209, PT ;  /* 0x000000d10600720c */ /* 0x040fe40003f06270 */
[C---:B------:R-:W-:Y:S01]  /*3dc0*/  ISETP.GE.AND P1, PT, R6.reuse, R208, PT ;  /* 0x000000d00600720c */ /* 0x040fe20003f26270 */
[----:B------:R2:W-:Y:S01]  /*3dd0*/  MUFU.TANH R33, R5 ;  /* 0x0000000500217308 */ /* 0x0005e20000002400 */
[C---:B------:R-:W-:Y:S02]  /*3de0*/  ISETP.GE.AND P4, PT, R6.reuse, R207, PT ;  /* 0x000000cf0600720c */ /* 0x040fe40003f86270 */
[C---:B------:R-:W-:Y:S02]  /*3df0*/  ISETP.LT.OR P3, PT, R6.reuse, R206, P3 ;  /* 0x000000ce0600720c */ /* 0x040fe40001f61670 */
[----:B------:R-:W-:-:S02]  /*3e00*/  ISETP.LT.OR P0, PT, R6, R205, P0 ;  /* 0x000000cd0600720c */ /* 0x000fc40000701670 */
[----:B------:R-:W-:Y:S01]  /*3e10*/  ISETP.LT.OR P1, PT, R6, R204, P1 ;  /* 0x000000cc0600720c */ /* 0x000fe20000f21670 */
[----:B-1----:R-:W-:Y:S01]  /*3e20*/  FMUL.FTZ R7, R10, c[0x0][0x2ec] ;  /* 0x0000bb000a077a20 */ /* 0x002fe20000410000 */
[----:B------:R-:W-:Y:S01]  /*3e30*/  ISETP.LT.OR P4, PT, R6, R203, P4 ;  /* 0x000000cb0600720c */ /* 0x000fe20002781670 */
[----:B------:R-:W-:Y:S01]  /*3e40*/  FMUL.FTZ R6, R11, c[0x0][0x2ec] ;  /* 0x0000bb000b067a20 */ /* 0x000fe20000410000 */
[----:B------:R-:W-:Y:S01]  /*3e50*/  FSEL R100, R76, -INF , !P3 ;  /* 0xff8000004c647808 */ /* 0x000fe20005800000 */
[----:B------:R-:W-:Y:S01]  /*3e60*/  HMMA.16816.F32 R8, R12, R92, R36 ;  /* 0x0000005c0c08723c */ /* 0x000fe20000001824 */
[----:B------:R1:W-:Y:S01]  /*3e70*/  MUFU.TANH R32, R7 ;  /* 0x0000000700207308 */ /* 0x0003e20000002400 */
[----:B------:R-:W-:Y:S02]  /*3e80*/  FSEL R125, R73, -INF , !P0 ;  /* 0xff800000497d7808 */ /* 0x000fe40004000000 */
[----:B--2---:R-:W-:Y:S02]  /*3e90*/  IADD3 R5, R4, 0x20, RZ ;  /* 0x0000002004057810 */ /* 0x004fe40007ffe0ff */
[----:B------:R-:W-:-:S02]  /*3ea0*/  FSEL R41, R41, -INF , !P4 ;  /* 0xff80000029297808 */ /* 0x000fc40006000000 */
[C---:B------:R-:W-:Y:S01]  /*3eb0*/  ISETP.GE.AND P5, PT, R5.reuse, R210, PT ;  /* 0x000000d20500720c */ /* 0x040fe20003fa6270 */
[----:B------:R2:W-:Y:S01]  /*3ec0*/  MUFU.TANH R40, R6 ;  /* 0x0000000600287308 */ /* 0x0005e20000002400 */
[C---:B------:R-:W-:Y:S01]  /*3ed0*/  ISETP.GE.AND P2, PT, R5.reuse, R209, PT ;  /* 0x000000d10500720c */ /* 0x040fe20003f46270 */
[----:B------:R-:W-:Y:S01]  /*3ee0*/  HMMA.16816.F32 R12, R12, R94, R16 ;  /* 0x0000005e0c0c723c */ /* 0x000fe20000001810 */
[C---:B------:R-:W-:Y:S02]  /*3ef0*/  ISETP.LT.OR P5, PT, R5.reuse, R206, P5 ;  /* 0x000000ce0500720c */ /* 0x040fe40002fa1670 */
[----:B------:R-:W-:Y:S02]  /*3f00*/  ISETP.LT.OR P2, PT, R5, R205, P2 ;  /* 0x000000cd0500720c */ /* 0x000fe40001741670 */
[----:B------:R-:W-:Y:S01]  /*3f10*/  FSEL R109, R109, -INF , !P5 ;  /* 0xff8000006d6d7808 */ /* 0x000fe20006800000 */
[----:B-1----:R-:W-:Y:S01]  /*3f20*/  FMUL.FTZ R7, R28, c[0x0][0x2ec] ;  /* 0x0000bb001c077a20 */ /* 0x002fe20000410000 */
[----:B------:R-:W-:Y:S01]  /*3f30*/  FSEL R147, R110, -INF , !P2 ;  /* 0xff8000006e937808 */ /* 0x000fe20005000000 */
[----:B------:R-:W-:Y:S01]  /*3f40*/  MUFU.TANH R20, R20 ;  /* 0x0000001400147308 */ /* 0x000fe20000002400 */
[----:B------:R-:W-:-:S02]  /*3f50*/  ISETP.GE.AND P6, PT, R5, R208, PT ;  /* 0x000000d00500720c */ /* 0x000fc40003fc6270 */
[C---:B------:R-:W-:Y:S02]  /*3f60*/  ISETP.GE.AND P3, PT, R5.reuse, R207, PT ;  /* 0x000000cf0500720c */ /* 0x040fe40003f66270 */
[C---:B------:R-:W-:Y:S01]  /*3f70*/  ISETP.LT.OR P6, PT, R5.reuse, R204, P6 ;  /* 0x000000cc0500720c */ /* 0x040fe200037c1670 */
[----:B------:R-:W-:Y:S01]  /*3f80*/  FMUL.FTZ R8, R8, c[0x0][0x2ec] ;  /* 0x0000bb0008087a20 */ /* 0x000fe20000410000 */
[----:B--2---:R-:W-:Y:S01]  /*3f90*/  IADD3 R6, R4, 0x21, RZ ;  /* 0x0000002104067810 */ /* 0x004fe20007ffe0ff */
[----:B------:R1:W2:Y:S01]  /*3fa0*/  MUFU.TANH R28, R7 ;  /* 0x00000007001c7308 */ /* 0x0002a20000002400 */
[----:B------:R-:W-:Y:S01]  /*3fb0*/  ISETP.LT.OR P3, PT, R5, R203, P3 ;  /* 0x000000cb0500720c */ /* 0x000fe20001f61670 */
[----:B------:R-:W-:Y:S01]  /*3fc0*/  FMUL.FTZ R9, R9, c[0x0][0x2ec] ;  /* 0x0000bb0009097a20 */ /* 0x000fe20000410000 */
[----:B------:R-:W-:Y:S01]  /*3fd0*/  ISETP.GE.AND P0, PT, R6, R210, PT ;  /* 0x000000d20600720c */ /* 0x000fe20003f06270 */
[----:B------:R-:W-:Y:S01]  /*3fe0*/  FMUL.FTZ R10, R10, c[0x0][0x2ec] ;  /* 0x0000bb000a0a7a20 */ /* 0x000fe20000410000 */
[C---:B------:R-:W-:Y:S01]  /*3ff0*/  ISETP.GE.AND P4, PT, R6.reuse, R209, PT ;  /* 0x000000d10600720c */ /* 0x040fe20003f86270 */
[----:B------:R-:W-:Y:S01]  /*4000*/  FMUL.FTZ R11, R11, c[0x0][0x2ec] ;  /* 0x0000bb000b0b7a20 */ /* 0x000fe20000410000 */
[C---:B------:R-:W-:Y:S01]  /*4010*/  ISETP.GE.AND P5, PT, R6.reuse, R208, PT ;  /* 0x000000d00600720c */ /* 0x040fe20003fa6270 */
[----:B------:R-:W-:Y:S01]  /*4020*/  MUFU.TANH R8, R8 ;  /* 0x0000000800087308 */ /* 0x000fe20000002400 */
[----:B------:R-:W-:Y:S01]  /*4030*/  ISETP.GE.AND P2, PT, R6, R207, PT ;  /* 0x000000cf0600720c */ /* 0x000fe20003f46270 */
[----:B------:R-:W-:Y:S01]  /*4040*/  FMUL.FTZ R14, R14, c[0x0][0x2ec] ;  /* 0x0000bb000e0e7a20 */ /* 0x000fe20000410000 */
[----:B------:R-:W-:Y:S01]  /*4050*/  ISETP.LT.OR P0, PT, R6, R206, P0 ;  /* 0x000000ce0600720c */ /* 0x000fe20000701670 */
[----:B------:R-:W-:Y:S01]  /*4060*/  FMUL.FTZ R12, R12, c[0x0][0x2ec] ;  /* 0x0000bb000c0c7a20 */ /* 0x000fe20000410000 */
[C---:B------:R-:W-:Y:S01]  /*4070*/  ISETP.LT.OR P4, PT, R6.reuse, R205, P4 ;  /* 0x000000cd0600720c */ /* 0x040fe20002781670 */
[----:B------:R-:W-:Y:S01]  /*4080*/  FMUL.FTZ R13, R13, c[0x0][0x2ec] ;  /* 0x0000bb000d0d7a20 */ /* 0x000fe20000410000 */
[C---:B------:R-:W-:Y:S01]  /*4090*/  ISETP.LT.OR P5, PT, R6.reuse, R204, P5 ;  /* 0x000000cc0600720c */ /* 0x040fe20002fa1670 */
[----:B-1----:R-:W-:Y:S01]  /*40a0*/  FMUL.FTZ R7, R29, c[0x0][0x2ec] ;  /* 0x0000bb001d077a20 */ /* 0x002fe20000410000 */
[----:B------:R-:W-:Y:S01]  /*40b0*/  ISETP.LT.OR P2, PT, R6, R203, P2 ;  /* 0x000000cb0600720c */ /* 0x000fe20001741670 */
[----:B------:R-:W-:Y:S01]  /*40c0*/  MUFU.TANH R9, R9 ;  /* 0x0000000900097308 */ /* 0x000fe20000002400 */
[C---:B------:R-:W-:Y:S01]  /*40d0*/  IADD3 R5, R4.reuse, 0x28, RZ ;  /* 0x0000002804057810 */ /* 0x040fe20007ffe0ff */
[----:B------:R-:W-:Y:S01]  /*40e0*/  FMUL.FTZ R15, R15, c[0x0][0x2ec] ;  /* 0x0000bb000f0f7a20 */ /* 0x000fe20000410000 */
[----:B------:R-:W-:-:S02]  /*40f0*/  IADD3 R6, R4, 0x29, RZ ;  /* 0x0000002904067810 */ /* 0x000fc40007ffe0ff */
[----:B------:R-:W-:Y:S02]  /*4100*/  FSEL R36, R61, -INF , !P1 ;  /* 0xff8000003d247808 */ /* 0x000fe40004800000 */
[----:B----4-:R-:W-:Y:S01]  /*4110*/  FSEL R124, R59, -INF , !P6 ;  /* 0xff8000003b7c7808 */ /* 0x010fe20007000000 */
[----:B------:R1:W-:Y:S01]  /*4120*/  MUFU.TANH R29, R7 ;  /* 0x00000007001d7308 */ /* 0x0003e20000002400 */
[----:B------:R-:W-:Y:S02]  /*4130*/  FSEL R128, R34, -INF , !P3 ;  /* 0xff80000022807808 */ /* 0x000fe40005800000 */
[----:B------:R-:W-:Y:S02]  /*4140*/  FSEL R108, R111, -INF , !P0 ;  /* 0xff8000006f6c7808 */ /* 0x000fe40004000000 */
[----:B------:R-:W-:Y:S02]  /*4150*/  FSEL R143, R84, -INF , !P4 ;  /* 0xff800000548f7808 */ /* 0x000fe40006000000 */
[C---:B------:R-:W-:Y:S01]  /*4160*/  ISETP.GE.AND P1, PT, R5.reuse, R210, PT ;  /* 0x000000d20500720c */ /* 0x040fe20003f26270 */
[----:B------:R-:W-:Y:S01]  /*4170*/  MUFU.TANH R10, R10 ;  /* 0x0000000a000a7308 */ /* 0x000fe20000002400 */
[----:B------:R-:W-:-:S02]  /*4180*/  ISETP.GE.AND P6, PT, R5, R209, PT ;  /* 0x000000d10500720c */ /* 0x000fc40003fc6270 */
[C---:B------:R-:W-:Y:S02]  /*4190*/  ISETP.GE.AND P3, PT, R5.reuse, R208, PT ;  /* 0x000000d00500720c */ /* 0x040fe40003f66270 */
[C---:B------:R-:W-:Y:S02]  /*41a0*/  ISETP.GE.AND P0, PT, R5.reuse, R207, PT ;  /* 0x000000cf0500720c */ /* 0x040fe40003f06270 */
[----:B------:R-:W-:Y:S01]  /*41b0*/  ISETP.GE.AND P4, PT, R6, R210, PT ;  /* 0x000000d20600720c */ /* 0x000fe20003f86270 */
[----:B-1----:R-:W-:Y:S01]  /*41c0*/  FMUL.FTZ R7, R30, c[0x0][0x2ec] ;  /* 0x0000bb001e077a20 */ /* 0x002fe20000410000 */
[C---:B------:R-:W-:Y:S01]  /*41d0*/  ISETP.LT.OR P1, PT, R5.reuse, R206, P1 ;  /* 0x000000ce0500720c */ /* 0x040fe20000f21670 */
[----:B------:R-:W-:Y:S01]  /*41e0*/  MUFU.TANH R11, R11 ;  /* 0x0000000b000b7308 */ /* 0x000fe20000002400 */
[C---:B------:R-:W-:Y:S02]  /*41f0*/  ISETP.LT.OR P6, PT, R5.reuse, R205, P6 ;  /* 0x000000cd0500720c */ /* 0x040fe400037c1670 */
[----:B------:R-:W-:-:S02]  /*4200*/  ISETP.LT.OR P3, PT, R5, R204, P3 ;  /* 0x000000cc0500720c */ /* 0x000fc40001f61670 */
[----:B------:R-:W-:Y:S02]  /*4210*/  ISETP.LT.OR P0, PT, R5, R203, P0 ;  /* 0x000000cb0500720c */ /* 0x000fe40000701670 */
[----:B------:R-:W-:Y:S01]  /*4220*/  ISETP.LT.OR P4, PT, R6, R206, P4 ;  /* 0x000000ce0600720c */ /* 0x000fe20002781670 */
[----:B------:R-:W1:Y:S01]  /*4230*/  MUFU.TANH R7, R7 ;  /* 0x0000000700077308 */ /* 0x000e620000002400 */
[----:B------:R-:W-:Y:S02]  /*4240*/  IADD3 R5, R4, 0x30, RZ ;  /* 0x0000003004057810 */ /* 0x000fe40007ffe0ff */
[----:B---3--:R-:W-:Y:S02]  /*4250*/  FSEL R123, R72, -INF , !P5 ;  /* 0xff800000487b7808 */ /* 0x008fe40006800000 */
[----:B--2---:R-:W-:Y:S02]  /*4260*/  FSEL R122, R28, -INF , !P3 ;  /* 0xff8000001c7a7808 */ /* 0x004fe40005800000 */
[----:B------:R-:W-:Y:S01]  /*4270*/  FSEL R136, R35, -INF , !P4 ;  /* 0xff80000023887808 */ /* 0x000fe20006000000 */
[----:B------:R-:W2:Y:S01]  /*4280*/  MUFU.TANH R14, R14 ;  /* 0x0000000e000e7308 */ /* 0x000ea20000002400 */
[----:B------:R-:W-:-:S02]  /*4290*/  ISETP.GE.AND P5, PT, R5, R210, PT ;  /* 0x000000d20500720c */ /* 0x000fc40003fa6270 */
[C---:B------:R-:W-:Y:S02]  /*42a0*/  ISETP.GE.AND P3, PT, R5.reuse, R209, PT ;  /* 0x000000d10500720c */ /* 0x040fe40003f66270 */
[C---:B------:R-:W-:Y:S02]  /*42b0*/  ISETP.GE.AND P4, PT, R5.reuse, R207, PT ;  /* 0x000000cf0500720c */ /* 0x040fe40003f86270 */
[----:B------:R-:W-:Y:S01]  /*42c0*/  ISETP.LT.OR P5, PT, R5, R206, P5 ;  /* 0x000000ce0500720c */ /* 0x000fe20002fa1670 */
[----:B------:R-:W-:Y:S01]  /*42d0*/  MUFU.TANH R21, R21 ;  /* 0x0000001500157308 */ /* 0x000fe20000002400 */
[----:B-1----:R-:W-:Y:S02]  /*42e0*/  FSEL R134, R7, -INF , !P0 ;  /* 0xff80000007867808 */ /* 0x002fe40004000000 */
[C---:B------:R-:W-:Y:S02]  /*42f0*/  ISETP.GE.AND P0, PT, R5.reuse, R208, PT ;  /* 0x000000d00500720c */ /* 0x040fe40003f06270 */
[----:B------:R-:W-:-:S02]  /*4300*/  ISETP.LT.OR P3, PT, R5, R205, P3 ;  /* 0x000000cd0500720c */ /* 0x000fc40001f61670 */
[C---:B------:R-:W-:Y:S01]  /*4310*/  ISETP.LT.OR P0, PT, R5.reuse, R204, P0 ;  /* 0x000000cc0500720c */ /* 0x040fe20000701670 */
[----:B------:R-:W-:Y:S01]  /*4320*/  MUFU.TANH R23, R23 ;  /* 0x0000001700177308 */ /* 0x000fe20000002400 */
[----:B------:R-:W-:Y:S02]  /*4330*/  ISETP.LT.OR P4, PT, R5, R203, P4 ;  /* 0x000000cb0500720c */ /* 0x000fe40002781670 */
[----:B------:R-:W-:Y:S02]  /*4340*/  FSEL R127, R60, -INF , !P2 ;  /* 0xff8000003c7f7808 */ /* 0x000fe40005000000 */
[----:B------:R-:W-:Y:S02]  /*4350*/  FSEL R121, R33, -INF , !P1 ;  /* 0xff80000021797808 */ /* 0x000fe40004800000 */
[----:B------:R-:W-:Y:S01]  /*4360*/  FSEL R142, R32, -INF , !P6 ;  /* 0xff800000208e7808 */ /* 0x000fe20007000000 */
[----:B------:R-:W1:Y:S01]  /*4370*/  MUFU.TANH R12, R12 ;  /* 0x0000000c000c7308 */ /* 0x000e620000002400 */
[----:B------:R-:W-:-:S02]  /*4380*/  IADD3 R5, R4, 0x38, RZ ;  /* 0x0000003804057810 */ /* 0x000fc40007ffe0ff */
[C---:B------:R-:W-:Y:S02]  /*4390*/  ISETP.GE.AND P2, PT, R6.reuse, R209, PT ;  /* 0x000000d10600720c */ /* 0x040fe40003f46270 */
[C---:B------:R-:W-:Y:S02]  /*43a0*/  ISETP.GE.AND P1, PT, R6.reuse, R208, PT ;  /* 0x000000d00600720c */ /* 0x040fe40003f26270 */
[----:B------:R-:W-:Y:S01]  /*43b0*/  ISETP.GE.AND P6, PT, R6, R207, PT ;  /* 0x000000cf0600720c */ /* 0x000fe20003fc6270 */
[----:B------:R-:W3:Y:S01]  /*43c0*/  MUFU.TANH R13, R13 ;  /* 0x0000000d000d7308 */ /* 0x000ee20000002400 */
[----:B------:R-:W-:Y:S02]  /*43d0*/  FSEL R141, R8, -INF , !P0 ;  /* 0xff800000088d7808 */ /* 0x000fe40004000000 */
[----:B------:R-:W-:Y:S02]  /*43e0*/  ISETP.GE.AND P0, PT, R5, R209, PT ;  /* 0x000000d10500720c */ /* 0x000fe40003f06270 */
[----:B------:R-:W-:-:S02]  /*43f0*/  ISETP.LT.OR P2, PT, R6, R205, P2 ;  /* 0x000000cd0600720c */ /* 0x000fc40001741670 */
[C---:B------:R-:W-:Y:S01]  /*4400*/  ISETP.LT.OR P1, PT, R6.reuse, R204, P1 ;  /* 0x000000cc0600720c */ /* 0x040fe20000f21670 */
[----:B------:R-:W4:Y:S01]  /*4410*/  MUFU.TANH R15, R15 ;  /* 0x0000000f000f7308 */ /* 0x000f220000002400 */
[----:B------:R-:W-:Y:S02]  /*4420*/  ISETP.LT.OR P6, PT, R6, R203, P6 ;  /* 0x000000cb0600720c */ /* 0x000fe400037c1670 */
[----:B------:R-:W-:Y:S02]  /*4430*/  IADD3 R6, R4, 0x31, RZ ;  /* 0x0000003104067810 */ /* 0x000fe40007ffe0ff */
[----:B------:R-:W-:Y:S02]  /*4440*/  ISETP.LT.OR P0, PT, R5, R205, P0 ;  /* 0x000000cd0500720c */ /* 0x000fe40000701670 */
[----:B------:R-:W-:Y:S02]  /*4450*/  FSEL R137, R40, -INF , !P2 ;  /* 0xff80000028897808 */ /* 0x000fe40005000000 */
[----:B------:R-:W-:-:S02]  /*4460*/  ISETP.GE.AND P2, PT, R6, R210, PT ;  /* 0x000000d20600720c */ /* 0x000fc40003f46270 */
[----:B------:R-:W-:Y:S02]  /*4470*/  FSEL R120, R29, -INF , !P1 ;  /* 0xff8000001d787808 */ /* 0x000fe40004800000 */
[----:B------:R-:W-:Y:S02]  /*4480*/  FSEL R126, R31, -INF , !P6 ;  /* 0xff8000001f7e7808 */ /* 0x000fe40007000000 */
[----:B------:R-:W-:Y:S02]  /*4490*/  FSEL R133, R164, -INF , !P5 ;  /* 0xff800000a4857808 */ /* 0x000fe40006800000 */
[----:B------:R-:W-:Y:S02]  /*44a0*/  FSEL R151, R85, -INF , !P3 ;  /* 0xff80000055977808 */ /* 0x000fe40005800000 */
[----:B------:R-:W-:Y:S02]  /*44b0*/  ISETP.GE.AND P1, PT, R5, R210, PT ;  /* 0x000000d20500720c */ /* 0x000fe40003f26270 */
[----:B------:R-:W-:-:S02]  /*44c0*/  ISETP.GE.AND P6, PT, R6, R209, PT ;  /* 0x000000d10600720c */ /* 0x000fc40003fc6270 */
[C---:B------:R-:W-:Y:S02]  /*44d0*/  ISETP.GE.AND P5, PT, R6.reuse, R208, PT ;  /* 0x000000d00600720c */ /* 0x040fe40003fa6270 */
[----:B------:R-:W-:Y:S02]  /*44e0*/  ISETP.GE.AND P3, PT, R6, R207, PT ;  /* 0x000000cf0600720c */ /* 0x000fe40003f66270 */
[----:B------:R-:W-:Y:S02]  /*44f0*/  FSEL R149, R22, -INF , !P0 ;  /* 0xff80000016957808 */ /* 0x000fe40004000000 */
[----:B------:R-:W-:Y:S02]  /*4500*/  ISETP.GT.AND P0, PT, R213, UR8, PT ;  /* 0x00000008d5007c0c */ /* 0x000fe4000bf04270 */
        /* <DEDUP_REMOVED lines=8> */
[----:B------:R-:W-:Y:S02]  /*4590*/  ISETP.GE.AND P2, PT, R5, R207, PT ;  /* 0x000000cf0500720c */ /* 0x000fe40003f46270 */
        /* <DEDUP_REMOVED lines=12> */
[C---:B------:R-:W-:Y:S02]  /*4660*/  ISETP.LT.OR P5, PT, R4.reuse, R205, P5 ;  /* 0x000000cd0400720c */ /* 0x040fe40002fa1670 */
[C---:B------:R-:W-:Y:S02]  /*4670*/  ISETP.LT.OR P3, PT, R4.reuse, R204, P3 ;  /* 0x000000cc0400720c */ /* 0x040fe40001f61670 */
[----:B------:R-:W-:Y:S02]  /*4680*/  ISETP.LT.OR P1, PT, R4, R203, P1 ;  /* 0x000000cb0400720c */ /* 0x000fe40000f21670 */
[----:B--2---:R-:W-:Y:S02]  /*4690*/  FSEL R144, R14, -INF , !P2 ;  /* 0xff8000000e907808 */ /* 0x004fe40005000000 */
[----:B-1----:R-:W-:-:S02]  /*46a0*/  FSEL R138, R12, -INF , !P4 ;  /* 0xff8000000c8a7808 */ /* 0x002fc40006000000 */
[----:B------:R-:W-:Y:S02]  /*46b0*/  FSEL R14, R21, -INF , !P6 ;  /* 0xff800000150e7808 */ /* 0x000fe40007000000 */
[----:B------:R-:W-:Y:S02]  /*46c0*/  FSEL R150, R23, -INF , !P5 ;  /* 0xff80000017967808 */ /* 0x000fe40006800000 */
[----:B---3--:R-:W-:Y:S02]  /*46d0*/  FSEL R139, R13, -INF , !P3 ;  /* 0xff8000000d8b7808 */ /* 0x008fe40005800000 */
[----:B----4-:R-:W-:Y:S01]  /*46e0*/  FSEL R15, R15, -INF , !P1 ;  /* 0xff8000000f0f7808 */ /* 0x010fe20004800000 */
[----:B------:R-:W-:Y:S05]  /*46f0*/  @!P0 BRA `(.L_x_1667) ;  /* 0x0000018000008947 */ /* 0x000fea0003800000 */
[----:B------:R-:W-:Y:S01]  /*4700*/  IADD3 R4, R234, -0x2, RZ ;  /* 0xfffffffeea047810 */ /* 0x000fe20007ffe0ff */
[----:B------:R-:W-:-:S03]  /*4710*/  USHF.L.U64.HI UR9, UR6, 0x5, UR7 ;  /* 0x0000000506097899 */ /* 0x000fc60008010207 */
[----:B------:R-:W-:Y:S01]  /*4720*/  SHF.R.S32.HI R7, RZ, 0x1f, R4 ;  /* 0x0000001fff077819 */ /* 0x000fe20000011404 */
[C---:B------:R-:W-:Y:S01]  /*4730*/  IMAD R6, R4.reuse, UR10, RZ ;  /* 0x0000000a04067c24 */ /* 0x040fe2000f8e02ff */
[----:B------:R-:W-:Y:S01]  /*4740*/  USHF.L.U32 UR10, UR6, 0x5, URZ ;  /* 0x00000005060a7899 */ /* 0x000fe2000800063f */
        /* <DEDUP_REMOVED lines=19> */
.L_x_1667:
[----:B-1----:R-:W-:Y:S02]  /*4880*/  FMNMX.FTZ R4, R42, R45, !PT ;  /* 0x0000002d2a047209 */ /* 0x002fe40007810000 */
[----:B------:R-:W-:-:S02]  /*4890*/  SHF.L.U32 R189, R0, 0x1, RZ ;  /* 0x0000000100bd7819 */ /* 0x000fc400000006ff */
[----:B------:R-:W-:Y:S02]  /*48a0*/  FMNMX.FTZ R4, R46, R4, !PT ;  /* 0x000000042e047209 */ /* 0x000fe40007810000 */
[-C--:B------:R-:W-:Y:S01]  /*48b0*/  LEA R190, R3, R189.reuse, 0x1 ;  /* 0x000000bd03be7211 */ /* 0x080fe200078e08ff */
[----:B------:R-:W-:Y:S01]  /*48c0*/  LDSM.16.MT88.4 R28, [R189+0x6000] ;  /* 0x00600000bd1c783b */ /* 0x000fe20000004200 */
[----:B------:R-:W-:Y:S02]  /*48d0*/  FMNMX.FTZ R4, R56, R4, !PT ;  /* 0x0000000438047209 */ /* 0x000fe40007810000 */
[----:B------:R-:W-:Y:S01]  /*48e0*/  LEA R192, R2, R189, 0x1 ;  /* 0x000000bd02c07211 */ /* 0x000fe200078e08ff */
[----:B------:R-:W-:Y:S01]  /*48f0*/  LDSM.16.MT88.4 R20, [R190+0x6000] ;  /* 0x00600000be14783b */ /* 0x000fe20000004200 */
[----:B------:R-:W-:Y:S02]  /*4900*/  FMNMX.FTZ R4, R54, R4, !PT ;  /* 0x0000000436047209 */ /* 0x000fe40007810000 */
[----:B------:R-:W-:Y:S01]  /*4910*/  LEA R191, R2, R190, 0x1 ;  /* 0x000000be02bf7211 */ /* 0x000fe200078e08ff */
        /* <DEDUP_REMOVED lines=50> */
[----:B------:R-:W-:-:S03]  /*4c40*/  FMNMX.FTZ R5, R131, R5, !PT ;  /* 0x0000000583057209 */ /* 0x000fc60007810000 */
[----:B------:R-:W3:Y:S01]  /*4c50*/  SHFL.BFLY PT, R6, R70, 0x2, 0x1f ;  /* 0x0c401f0046067f89 */ /* 0x000ee200000e0000 */
[----:B--2---:R-:W-:Y:S02]  /*4c60*/  FMNMX.FTZ R71, R4, R71, !PT ;  /* 0x0000004704477209 */ /* 0x004fe40007810000 */
[----:B------:R-:W-:-:S03]  /*4c70*/  FMNMX.FTZ R4, R130, R5, !PT ;  /* 0x0000000582047209 */ /* 0x000fc60007810000 */
[----:B------:R-:W2:Y:S01]  /*4c80*/  SHFL.BFLY PT, R8, R71, 0x1, 0x1f ;  /* 0x0c201f0047087f89 */ /* 0x000ea200000e0000 */
[----:B------:R-:W-:Y:S02]  /*4c90*/  FMNMX.FTZ R4, R129, R4, !PT ;  /* 0x0000000481047209 */ /* 0x000fe40007810000 */
[----:B-1----:R-:W-:Y:S02]  /*4ca0*/  FMNMX.FTZ R73, R73, R7, !PT ;  /* 0x0000000749497209 */ /* 0x002fe40007810000 */
[----:B------:R-:W-:Y:S02]  /*4cb0*/  FMNMX.FTZ R4, R125, R4, !PT ;  /* 0x000000047d047209 */ /* 0x000fe40007810000 */
[----:B------:R-:W-:Y:S02]  /*4cc0*/  FSETP.NEU.FTZ.AND P1, PT, R73, -INF , PT ;  /* 0xff8000004900780b */ /* 0x000fe40003f3d000 */
[----:B------:R-:W-:Y:S01]  /*4cd0*/  FMNMX.FTZ R5, R147, R4, !PT ;  /* 0x0000000493057209 */ /* 0x000fe20007810000 */
[----:B------:R-:W-:-:S03]  /*4ce0*/  FMUL.FTZ R4, R73, c[0x0][0x23c] ;  /* 0x00008f0049047a20 */ /* 0x000fc60000410000 */
[----:B------:R-:W-:Y:S02]  /*4cf0*/  FMNMX.FTZ R5, R143, R5, !PT ;  /* 0x000000058f057209 */ /* 0x000fe40007810000 */
[----:B------:R-:W-:Y:S02]  /*4d00*/  FSEL R4, R4, RZ, P1 ;  /* 0x000000ff04047208 */ /* 0x000fe40000800000 */
[----:B---3--:R-:W-:Y:S02]  /*4d10*/  FMNMX.FTZ R70, R70, R6, !PT ;  /* 0x0000000646467209 */ /* 0x008fe40007810000 */
[----:B------:R-:W-:Y:S01]  /*4d20*/  FMNMX.FTZ R6, R142, R5, !PT ;  /* 0x000000058e067209 */ /* 0x000fe20007810000 */
[----:B------:R-:W-:Y:S02]  /*4d30*/  FFMA.FTZ R5, R42, c[0x0][0x23c], -R4 ;  /* 0x00008f002a057a23 */ /* 0x000fe40000010804 */
[----:B------:R-:W1:Y:S01]  /*4d40*/  SHFL.BFLY PT, R9, R70, 0x1, 0x1f ;  /* 0x0c201f0046097f89 */ /* 0x000e6200000e0000 */
[----:B------:R-:W-:Y:S01]  /*4d50*/  FMNMX.FTZ R6, R137, R6, !PT ;  /* 0x0000000689067209 */ /* 0x000fe20007810000 */
[----:B------:R3:W-:Y:S01]  /*4d60*/  MUFU.EX2 R224, R5 ;  /* 0x0000000500e07308 */ /* 0x0007e20000000800 */
[----:B--2---:R-:W-:-:S04]  /*4d70*/  FMNMX.FTZ R71, R71, R8, !PT ;  /* 0x0000000847477209 */ /* 0x004fc80007810000 */
[C---:B------:R-:W-:Y:S01]  /*4d80*/  FSETP.NEU.FTZ.AND P1, PT, R71.reuse, -INF , PT ;  /* 0xff8000004700780b */ /* 0x040fe20003f3d000 */
[----:B------:R-:W-:-:S05]  /*4d90*/  FMUL.FTZ R13, R71, c[0x0][0x23c] ;  /* 0x00008f00470d7a20 */ /* 0x000fca0000410000 */
[----:B------:R-:W-:Y:S02]  /*4da0*/  FSEL R13, R13, RZ, P1 ;  /* 0x000000ff0d0d7208 */ /* 0x000fe40000800000 */
[----:B---3--:R-:W-:Y:S01]  /*4db0*/  FMNMX.FTZ R5, R151, R6, !PT ;  /* 0x0000000697057209 */ /* 0x008fe20007810000 */
[----:B------:R-:W-:-:S03]  /*4dc0*/  FFMA.FTZ R6, R45, c[0x0][0x23c], -R4 ;  /* 0x00008f002d067a23 */ /* 0x000fc60000010804 */
[----:B------:R-:W-:Y:S01]  /*4dd0*/  FMNMX.FTZ R5, R148, R5, !PT ;  /* 0x0000000594057209 */ /* 0x000fe20007810000 */
[----:B------:R2:W3:Y:S01]  /*4de0*/  MUFU.EX2 R221, R6 ;  /* 0x0000000600dd7308 */ /* 0x0004e20000000800 */
[----:B-1----:R-:W-:-:S04]  /*4df0*/  FMNMX.FTZ R70, R70, R9, !PT ;  /* 0x0000000946467209 */ /* 0x002fc80007810000 */
[C---:B------:R-:W-:Y:S01]  /*4e00*/  FSETP.NEU.FTZ.AND P1, PT, R70.reuse, -INF , PT ;  /* 0xff8000004600780b */ /* 0x040fe20003f3d000 */
[----:B------:R-:W-:-:S05]  /*4e10*/  FMUL.FTZ R12, R70, c[0x0][0x23c] ;  /* 0x00008f00460c7a20 */ /* 0x000fca0000410000 */
[----:B------:R-:W-:Y:S02]  /*4e20*/  FSEL R12, R12, RZ, P1 ;  /* 0x000000ff0c0c7208 */ /* 0x000fe40000800000 */
[----:B--2---:R-:W-:Y:S01]  /*4e30*/  FMNMX.FTZ R6, R149, R5, !PT ;  /* 0x0000000595067209 */ /* 0x004fe20007810000 */
[----:B------:R-:W-:Y:S01]  /*4e40*/  FFMA.FTZ R5, R46, c[0x0][0x23c], -R4 ;  /* 0x00008f002e057a23 */ /* 0x000fe20000010804 */
[----:B---3--:R-:W-:Y:S01]  /*4e50*/  F2FP.PACK_AB R16, R221, R224 ;  /* 0x000000e0dd10723e */ /* 0x008fe200000000ff */
[----:B------:R-:W-:Y:S02]  /*4e60*/  FFMA.FTZ R0, R50, c[0x0][0x23c], -R12 ;  /* 0x00008f0032007a23 */ /* 0x000fe4000001080c */
[----:B------:R1:W2:Y:S01]  /*4e70*/  MUFU.EX2 R223, R5 ;  /* 0x0000000500df7308 */ /* 0x0002a20000000800 */
[----:B------:R-:W-:-:S07]  /*4e80*/  FADD.FTZ R3, R224, R221 ;  /* 0x000000dde0037221 */ /* 0x000fce0000010000 */
[----:B------:R3:W-:Y:S01]  /*4e90*/  MUFU.EX2 R187, R0 ;  /* 0x0000000000bb7308 */ /* 0x0007e20000000800 */
[----:B-1----:R-:W-:Y:S01]  /*4ea0*/  FMNMX.FTZ R5, R150, R6, !PT ;  /* 0x0000000696057209 */ /* 0x002fe20007810000 */
[----:B------:R-:W-:Y:S02]  /*4eb0*/  FFMA.FTZ R6, R49, c[0x0][0x23c], -R13 ;  /* 0x00008f0031067a23 */ /* 0x000fe4000001080d */
[----:B--2---:R-:W-:Y:S02]  /*4ec0*/  FADD.FTZ R3, R223, R3 ;  /* 0x00000003df037221 */ /* 0x004fe40000010000 */
[----:B------:R-:W1:Y:S02]  /*4ed0*/  SHFL.BFLY PT, R7, R5, 0x2, 0x1f ;  /* 0x0c401f0005077f89 */ /* 0x000e6400000e0000 */
[----:B------:R2:W-:Y:S01]  /*4ee0*/  MUFU.EX2 R220, R6 ;  /* 0x0000000600dc7308 */ /* 0x0005e20000000800 */
[----:B---3--:R-:W-:-:S07]  /*4ef0*/  FFMA.FTZ R0, R51, c[0x0][0x23c], -R12 ;  /* 0x00008f0033007a23 */ /* 0x008fce000001080c */
[----:B------:R3:W-:Y:S01]  /*4f00*/  MUFU.EX2 R211, R0 ;  /* 0x0000000000d37308 */ /* 0x0007e20000000800 */
[----:B--2---:R-:W-:-:S07]  /*4f10*/  FFMA.FTZ R6, R47, c[0x0][0x23c], -R13 ;  /* 0x00008f002f067a23 */ /* 0x004fce000001080d */
[----:B------:R2:W4:Y:S01]  /*4f20*/  MUFU.EX2 R218, R6 ;  /* 0x0000000600da7308 */ /* 0x0005220000000800 */
[----:B-1----:R-:W-:Y:S01]  /*4f30*/  FMNMX.FTZ R5, R5, R7, !PT ;  /* 0x0000000705057209 */ /* 0x002fe20007810000 */
[----:B---3--:R-:W-:-:S06]  /*4f40*/  FFMA.FTZ R0, R53, c[0x0][0x23c], -R12 ;  /* 0x00008f0035007a23 */ /* 0x008fcc000001080c */
[----:B------:R1:W3:Y:S01]  /*4f50*/  MUFU.EX2 R216, R0 ;  /* 0x0000000000d87308 */ /* 0x0002e20000000800 */
[----:B--2---:R-:W-:Y:S01]  /*4f60*/  FFMA.FTZ R6, R44, c[0x0][0x23c], -R13 ;  /* 0x00008f002c067a23 */ /* 0x004fe2000001080d */
[----:B----4-:R-:W-:Y:S01]  /*4f70*/  F2FP.PACK_AB R8, R218, R220 ;  /* 0x000000dcda08723e */ /* 0x010fe200000000ff */
[----:B------:R-:W-:Y:S05]  /*4f80*/  LDSM.16.MT88.4 R44, [R191+0x6000] ;  /* 0x00600000bf2c783b */ /* 0x000fea0000004200 */
[----:B------:R2:W-:Y:S01]  /*4f90*/  MUFU.EX2 R219, R6 ;  /* 0x0000000600db7308 */ /* 0x0005e20000000800 */
[----:B-1----:R-:W-:Y:S01]  /*4fa0*/  FFMA.FTZ R0, R56, c[0x0][0x23c], -R4 ;  /* 0x00008f0038007a23 */ /* 0x002fe20000010804 */
[----:B---3--:R-:W-:-:S06]  /*4fb0*/  F2FP.PACK_AB R11, R216, R211 ;  /* 0x000000d3d80b723e */ /* 0x008fcc00000000ff */
[----:B------:R1:W3:Y:S01]  /*4fc0*/  MUFU.EX2 R186, R0 ;  /* 0x0000000000ba7308 */ /* 0x0002e20000000800 */
[----:B--2---:R-:W-:-:S07]  /*4fd0*/  FFMA.FTZ R6, R43, c[0x0][0x23c], -R13 ;  /* 0x00008f002b067a23 */ /* 0x004fce000001080d */
[----:B------:R2:W4:Y:S01]  /*4fe0*/  MUFU.EX2 R222, R6 ;  /* 0x0000000600de7308 */ /* 0x0005220000000800 */
[----:B-1----:R-:W-:Y:S01]  /*4ff0*/  FFMA.FTZ R0, R54, c[0x0][0x23c], -R4 ;  /* 0x00008f0036007a23 */ /* 0x002fe20000010804 */
[C---:B---3--:R-:W-:Y:S01]  /*5000*/  F2FP.PACK_AB R18, R186.reuse, R223 ;  /* 0x000000dfba12723e */ /* 0x048fe200000000ff */
[----:B------:R-:W-:-:S05]  /*5010*/  FADD.FTZ R3, R186, R3 ;  /* 0x00000003ba037221 */ /* 0x000fca0000010000 */
[----:B------:R-:W1:Y:S01]  /*5020*/  MUFU.EX2 R214, R0 ;  /* 0x0000000000d67308 */ /* 0x000e620000000800 */
[----:B--2---:R-:W-:Y:S01]  /*5030*/  FFMA.FTZ R6, R52, c[0x0][0x23c], -R12 ;  /* 0x00008f0034067a23 */ /* 0x004fe2000001080c */
[----:B----4-:R-:W-:-:S06]  /*5040*/  F2FP.PACK_AB R10, R222, R219 ;  /* 0x000000dbde0a723e */ /* 0x010fcc00000000ff */
[----:B------:R2:W3:Y:S01]  /*5050*/  MUFU.EX2 R215, R6 ;  /* 0x0000000600d77308 */ /* 0x0004e20000000800 */
[----:B-1----:R-:W-:Y:S01]  /*5060*/  FADD.FTZ R3, R214, R3 ;  /* 0x00000003d6037221 */ /* 0x002fe20000010000 */
[----:B--2---:R-:W1:Y:S01]  /*5070*/  SHFL.BFLY PT, R6, R5, 0x1, 0x1f ;  /* 0x0c201f0005067f89 */ /* 0x004e6200000e0000 */
[----:B---3--:R-:W-:-:S07]  /*5080*/  F2FP.PACK_AB R9, R187, R215 ;  /* 0x000000d7bb09723e */ /* 0x008fce00000000ff */
[C---:B------:R-:W-:Y:S08]  /*5090*/  HMMA.16816.F32 R84, R8.reuse, R28, RZ ;  /* 0x0000001c0854723c */ /* 0x040ff000000018ff */
[----:B------:R-:W-:Y:S01]  /*50a0*/  HMMA.16816.F32 R80, R8, R30, RZ ;  /* 0x0000001e0850723c */ /* 0x000fe200000018ff */
[----:B-1----:R-:W-:-:S07]  /*50b0*/  FMNMX.FTZ R72, R5, R6, !PT ;  /* 0x0000000605487209 */ /* 0x002fce0007810000 */
[----:B------:R-:W-:Y:S01]  /*50c0*/  HMMA.16816.F32 R76, R8, R24, RZ ;  /* 0x00000018084c723c */ /* 0x000fe200000018ff */
[C---:B------:R-:W-:Y:S01]  /*50d0*/  FSETP.NEU.FTZ.AND P1, PT, R72.reuse, -INF , PT ;  /* 0xff8000004800780b */ /* 0x040fe20003f3d000 */
[----:B------:R-:W-:-:S06]  /*50e0*/  FMUL.FTZ R2, R72, c[0x0][0x23c] ;  /* 0x00008f0048027a20 */ /* 0x000fcc0000410000 */
[----:B------:R-:W-:Y:S01]  /*50f0*/  HMMA.16816.F32 R56, R8, R22, RZ ;  /* 0x000000160838723c */ /* 0x000fe200000018ff */
[----:B------:R-:W-:Y:S01]  /*5100*/  FSEL R0, R2, RZ, P1 ;  /* 0x000000ff02007208 */ /* 0x000fe20000800000 */
[----:B------:R-:W-:-:S04]  /*5110*/  FFMA.FTZ R2, R55, c[0x0][0x23c], -R4 ;  /* 0x00008f0037027a23 */ /* 0x000fc80000010804 */
[----:B------:R1:W2:Y:S02]  /*5120*/  MUFU.EX2 R217, R2 ;  /* 0x0000000200d97308 */ /* 0x0002a40000000800 */
[C---:B------:R-:W-:Y:S08]  /*5130*/  HMMA.16816.F32 R52, R8.reuse, R44, RZ ;  /* 0x0000002c0834723c */ /* 0x040ff000000018ff */
[----:B------:R-:W-:Y:S01]  /*5140*/  HMMA.16816.F32 R48, R8, R46, RZ ;  /* 0x0000002e0830723c */ /* 0x000fe200000018ff */
[----:B-1----:R-:W-:-:S02]  /*5150*/  FFMA.FTZ R2, R62, c[0x0][0x23c], -R0 ;  /* 0x00008f003e027a23 */ /* 0x002fc40000010800 */
[----:B--2---:R-:W-:Y:S02]  /*5160*/  FADD.FTZ R3, R217, R3 ;  /* 0x00000003d9037221 */ /* 0x004fe40000010000 */
[----:B------:R1:W-:Y:S02]  /*5170*/  MUFU.EX2 R179, R2 ;  /* 0x0000000200b37308 */ /* 0x0003e40000000800 */
[--C-:B-1----:R-:W-:Y:S02]  /*5180*/  FFMA.FTZ R2, R63, c[0x0][0x23c], -R0.reuse ;  /* 0x00008f003f027a23 */ /* 0x102fe40000010800 */
[----:B------:R-:W-:Y:S04]  /*5190*/  HMMA.16816.F32 R60, R8, R20, RZ ;  /* 0x00000014083c723c */ /* 0x000fe800000018ff */
[----:B------:R1:W2:Y:S02]  /*51a0*/  MUFU.EX2 R175, R2 ;  /* 0x0000000200af7308 */ /* 0x0002a40000000800 */
[----:B-1----:R-:W-:Y:S01]  /*51b0*/  FFMA.FTZ R2, R65, c[0x0][0x23c], -R0 ;  /* 0x00008f0041027a23 */ /* 0x002fe20000010800 */
[----:B--2---:R-:W-:-:S05]  /*51c0*/  F2FP.PACK_AB R17, R175, R179 ;  /* 0x000000b3af11723e */ /* 0x004fca00000000ff */
[----:B------:R1:W-:Y:S02]  /*51d0*/  MUFU.EX2 R180, R2 ;  /* 0x0000000200b47308 */ /* 0x0003e40000000800 */
[----:B-1----:R-:W-:-:S06]  /*51e0*/  FFMA.FTZ R2, R66, c[0x0][0x23c], -R0 ;  /* 0x00008f0042027a23 */ /* 0x002fcc0000010800 */
[----:B------:R1:W2:Y:S02]  /*51f0*/  MUFU.EX2 R181, R2 ;  /* 0x0000000200b57308 */ /* 0x0002a40000000800 */
[--C-:B-1----:R-:W-:Y:S01]  /*5200*/  FFMA.FTZ R2, R64, c[0x0][0x23c], -R13.reuse ;  /* 0x00008f0040027a23 */ /* 0x102fe2000001080d */
[----:B--2---:R-:W-:Y:S01]  /*5210*/  F2FP.PACK_AB R19, R181, R180 ;  /* 0x000000b4b513723e */ /* 0x004fe200000000ff */
[----:B------:R-:W-:Y:S04]  /*5220*/  HMMA.16816.F32 R64, R8, R26, RZ ;  /* 0x0000001a0840723c */ /* 0x000fe800000018ff */
[----:B------:R1:W-:Y:S04]  /*5230*/  MUFU.EX2 R182, R2 ;  /* 0x0000000200b67308 */ /* 0x0003e80000000800 */
[C---:B------:R-:W-:Y:S08]  /*5240*/  HMMA.16816.F32 R92, R16.reuse, R28, RZ ;  /* 0x0000001c105c723c */ /* 0x040ff000000018ff */
[----:B------:R-:W-:Y:S01]  /*5250*/  HMMA.16816.F32 R96, R16, R30, RZ ;  /* 0x0000001e1060723c */ /* 0x000fe200000018ff */
[----:B------:R-:W2:Y:S01]  /*5260*/  LDSM.16.MT88.4 R28, [R189+0x6800] ;  /* 0x00680000bd1c783b */ /* 0x000ea20000004200 */
[----:B-1----:R-:W-:-:S04]  /*5270*/  FFMA.FTZ R2, R74, c[0x0][0x23c], -R13 ;  /* 0x00008f004a027a23 */ /* 0x002fc8000001080d */
[----:B------:R1:W3:Y:S02]  /*5280*/  MUFU.EX2 R185, R2 ;  /* 0x0000000200b97308 */ /* 0x0002e40000000800 */
[C---:B------:R-:W-:Y:S08]  /*5290*/  HMMA.16816.F32 R104, R16.reuse, R26, RZ ;  /* 0x0000001a1068723c */ /* 0x040ff000000018ff */
[----:B------:R-:W-:Y:S01]  /*52a0*/  HMMA.16816.F32 R116, R16, R22, RZ ;  /* 0x000000161074723c */ /* 0x000fe200000018ff */
[----:B-1----:R-:W-:Y:S01]  /*52b0*/  FFMA.FTZ R2, R68, c[0x0][0x23c], -R13 ;  /* 0x00008f0044027a23 */ /* 0x002fe2000001080d */
[----:B---3--:R-:W-:-:S03]  /*52c0*/  F2FP.PACK_AB R8, R185, R182 ;  /* 0x000000b6b908723e */ /* 0x008fc600000000ff */
[----:B------:R1:W-:Y:S02]  /*52d0*/  MUFU.EX2 R184, R2 ;  /* 0x0000000200b87308 */ /* 0x0003e40000000800 */
[----:B-1----:R-:W-:Y:S02]  /*52e0*/  FFMA.FTZ R2, R36, c[0x0][0x23c], -R13 ;  /* 0x00008f0024027a23 */ /* 0x002fe4000001080d */
[----:B------:R-:W1:Y:S04]  /*52f0*/  LDSM.16.MT88.4 R36, [R192+0x6800] ;  /* 0x00680000c024783b */ /* 0x000e680000004200 */
[----:B------:R3:W4:Y:S02]  /*5300*/  MUFU.EX2 R183, R2 ;  /* 0x0000000200b77308 */ /* 0x0007240000000800 */
[--C-:B---3--:R-:W-:Y:S01]  /*5310*/  FFMA.FTZ R2, R88, c[0x0][0x23c], -R12.reuse ;  /* 0x00008f0058027a23 */ /* 0x108fe2000001080c */
[----:B----4-:R-:W-:Y:S01]  /*5320*/  F2FP.PACK_AB R10, R183, R184 ;  /* 0x000000b8b70a723e */ /* 0x010fe200000000ff */
[C---:B------:R-:W-:Y:S04]  /*5330*/  HMMA.16816.F32 R88, R16.reuse, R24, RZ ;  /* 0x000000181058723c */ /* 0x040fe800000018ff */
[----:B------:R3:W-:Y:S04]  /*5340*/  MUFU.EX2 R174, R2 ;  /* 0x0000000200ae7308 */ /* 0x0007e80000000800 */
[C---:B------:R-:W-:Y:S08]  /*5350*/  HMMA.16816.F32 R24, R16.reuse, R20, RZ ;  /* 0x000000141018723c */ /* 0x040ff000000018ff */
[----:B------:R-:W-:Y:S01]  /*5360*/  HMMA.16816.F32 R20, R16, R44, RZ ;  /* 0x0000002c1014723c */ /* 0x000fe200000018ff */
[----:B---3--:R-:W-:-:S04]  /*5370*/  FFMA.FTZ R2, R75, c[0x0][0x23c], -R12 ;  /* 0x00008f004b027a23 */ /* 0x008fc8000001080c */
[----:B------:R3:W4:Y:S02]  /*5380*/  MUFU.EX2 R178, R2 ;  /* 0x0000000200b27308 */ /* 0x0007240000000800 */
[----:B---3--:R-:W-:Y:S01]  /*5390*/  FFMA.FTZ R2, R69, c[0x0][0x23c], -R12 ;  /* 0x00008f0045027a23 */ /* 0x008fe2000001080c */
[----:B----4-:R-:W-:-:S05]  /*53a0*/  F2FP.PACK_AB R9, R178, R174 ;  /* 0x000000aeb209723e */ /* 0x010fca00000000ff */
[----:B------:R3:W-:Y:S02]  /*53b0*/  MUFU.EX2 R177, R2 ;  /* 0x0000000200b17308 */ /* 0x0007e40000000800 */
[----:B---3--:R-:W-:Y:S02]  /*53c0*/  FFMA.FTZ R2, R41, c[0x0][0x23c], -R12 ;  /* 0x00008f0029027a23 */ /* 0x008fe4000001080c */
[----:B------:R-:W3:Y:S04]  /*53d0*/  LDSM.16.MT88.4 R40, [R191+0x6800] ;  /* 0x00680000bf28783b */ /* 0x000ee80000004200 */
[----:B------:R4:W5:Y:S02]  /*53e0*/  MUFU.EX2 R176, R2 ;  /* 0x0000000200b07308 */ /* 0x0009640000000800 */
[----:B----4-:R-:W-:Y:S01]  /*53f0*/  FFMA.FTZ R2, R101, c[0x0][0x23c], -R4 ;  /* 0x00008f0065027a23 */ /* 0x010fe20000010804 */
[----:B-----5:R-:W-:-:S05]  /*5400*/  F2FP.PACK_AB R11, R176, R177 ;  /* 0x000000b1b00b723e */ /* 0x020fca00000000ff */
[----:B------:R4:W-:Y:S02]  /*5410*/  MUFU.EX2 R173, R2 ;  /* 0x0000000200ad7308 */ /* 0x0009e40000000800 */
[C---:B--2---:R-:W-:Y:S08]  /*5420*/  HMMA.16816.F32 R112, R8.reuse, R28, R84 ;  /* 0x0000001c0870723c */ /* 0x044ff00000001854 */
[----:B------:R-:W-:Y:S01]  /*5430*/  HMMA.16816.F32 R84, R8, R32, R60 ;  /* 0x000000200854723c */ /* 0x000fe2000000183c */
[----:B----4-:R-:W-:-:S04]  /*5440*/  FFMA.FTZ R2, R100, c[0x0][0x23c], -R4 ;  /* 0x00008f0064027a23 */ /* 0x010fc80000010804 */
[----:B------:R2:W4:Y:S03]  /*5450*/  MUFU.EX2 R172, R2 ;  /* 0x0000000200ac7308 */ /* 0x0005260000000800 */
[C---:B------:R-:W-:Y:S08]  /*5460*/  HMMA.16816.F32 R80, R8.reuse, R30, R80 ;  /* 0x0000001e0850723c */ /* 0x040ff00000001850 */
[----:B-1----:R-:W-:Y:S01]  /*5470*/  HMMA.16816.F32 R64, R8, R38, R64 ;  /* 0x000000260840723c */ /* 0x002fe20000001840 */
[----:B--2---:R-:W-:-:S07]  /*5480*/  FFMA.FTZ R2, R109, c[0x0][0x23c], -R4 ;  /* 0x00008f006d027a23 */ /* 0x004fce0000010804 */
[C---:B------:R-:W-:Y:S01]  /*5490*/  HMMA.16816.F32 R60, R8.reuse, R34, R56 ;  /* 0x00000022083c723c */ /* 0x040fe20000001838 */
[----:B------:R1:W-:Y:S07]  /*54a0*/  MUFU.EX2 R171, R2 ;  /* 0x0000000200ab7308 */ /* 0x0003ee0000000800 */
[----:B---3--:R-:W-:Y:S08]  /*54b0*/  HMMA.16816.F32 R48, R8, R42, R48 ;  /* 0x0000002a0830723c */ /* 0x008ff00000001830 */
[----:B------:R-:W-:Y:S01]  /*54c0*/  HMMA.16816.F32 R100, R16, R46, RZ ;  /* 0x0000002e1064723c */ /* 0x000fe200000018ff */
[----:B------:R-:W-:Y:S01]  /*54d0*/  LDSM.16.MT88.4 R16, [R192+0x7000] ;  /* 0x00700000c010783b */ /* 0x000fe20000004200 */
[----:B-1----:R-:W-:-:S04]  /*54e0*/  FFMA.FTZ R2, R108, c[0x0][0x23c], -R4 ;  /* 0x00008f006c027a23 */ /* 0x002fc80000010804 */
[----:B------:R1:W-:Y:S02]  /*54f0*/  MUFU.EX2 R170, R2 ;  /* 0x0000000200aa7308 */ /* 0x0003e40000000800 */
[C---:B------:R-:W-:Y:S08]  /*5500*/  HMMA.16816.F32 R108, R8.reuse, R36, R76 ;  /* 0x00000024086c723c */ /* 0x040ff0000000184c */
[----:B------:R-:W-:Y:S01]  /*5510*/  HMMA.16816.F32 R76, R8, R40, R52 ;  /* 0x00000028084c723c */ /* 0x000fe20000001834 */
[----:B-1----:R-:W-:-:S06]  /*5520*/  FFMA.FTZ R2, R131, c[0x0][0x23c], -R0 ;  /* 0x00008f0083027a23 */ /* 0x002fcc0000010800 */
[----:B------:R-:W-:Y:S02]  /*5530*/  F2FP.PACK_AB R8, R217, R214 ;  /* 0x000000d6d908723e */ /* 0x000fe400000000ff */
[----:B----4-:R-:W-:Y:S01]  /*5540*/  F2FP.PACK_AB R10, R172, R173 ;  /* 0x000000adac0a723e */ /* 0x010fe200000000ff */
        /* <DEDUP_REMOVED lines=11> */
[C---:B------:R-:W-:Y:S01]  /*5600*/  HMMA.16816.F32 R56, R8.reuse, R28, R92 ;  /* 0x0000001c0838723c */ /* 0x040fe2000000185c */
[----:B------:R-:W-:Y:S07]  /*5610*/  LDSM.16.MT88.4 R92, [R189+0x7800] ;  /* 0x00780000bd5c783b */ /* 0x000fee0000004200 */
[----:B------:R-:W-:Y:S01]  /*5620*/  HMMA.16816.F32 R52, R8, R36, R88 ;  /* 0x000000240834723c */ /* 0x000fe20000001858 */
[----:B-1----:R-:W-:-:S04]  /*5630*/  FFMA.FTZ R2, R124, c[0x0][0x23c], -R13 ;  /* 0x00008f007c027a23 */ /* 0x002fc8000001080d */
[----:B------:R1:W-:Y:S03]  /*5640*/  MUFU.EX2 R163, R2 ;  /* 0x0000000200a37308 */ /* 0x0003e60000000800 */
[C---:B------:R-:W-:Y:S01]  /*5650*/  HMMA.16816.F32 R44, R8.reuse, R30, R96 ;  /* 0x0000001e082c723c */ /* 0x040fe20000001860 */
[----:B------:R-:W-:Y:S07]  /*5660*/  LDSM.16.MT88.4 R28, [R191+0x7000] ;  /* 0x00700000bf1c783b */ /* 0x000fee0000004200 */
[----:B------:R-:W-:Y:S01]  /*5670*/  HMMA.16816.F32 R36, R8, R38, R104 ;  /* 0x000000260824723c */ /* 0x000fe20000001868 */
[----:B-1----:R-:W-:-:S04]  /*5680*/  FFMA.FTZ R2, R123, c[0x0][0x23c], -R13 ;  /* 0x00008f007b027a23 */ /* 0x002fc8000001080d */
[----:B------:R1:W2:Y:S02]  /*5690*/  MUFU.EX2 R164, R2 ;  /* 0x0000000200a47308 */ /* 0x0002a40000000800 */
[----:B-1----:R-:W-:-:S06]  /*56a0*/  FFMA.FTZ R2, R122, c[0x0][0x23c], -R13 ;  /* 0x00008f007a027a23 */ /* 0x002fcc000001080d */
[----:B------:R1:W-:Y:S02]  /*56b0*/  MUFU.EX2 R162, R2 ;  /* 0x0000000200a27308 */ /* 0x0003e40000000800 */
[----:B-1----:R-:W-:Y:S02]  /*56c0*/  FFMA.FTZ R2, R120, c[0x0][0x23c], -R13 ;  /* 0x00008f0078027a23 */ /* 0x002fe4000001080d */
[C---:B------:R-:W-:Y:S01]  /*56d0*/  HMMA.16816.F32 R120, R8.reuse, R32, R24 ;  /* 0x000000200878723c */ /* 0x040fe20000001818 */
[----:B------:R-:W-:Y:S03]  /*56e0*/  LDSM.16.MT88.4 R24, [R190+0x7000] ;  /* 0x00700000be18783b */ /* 0x000fe60000004200 */
[----:B------:R1:W3:Y:S04]  /*56f0*/  MUFU.EX2 R161, R2 ;  /* 0x0000000200a17308 */ /* 0x0002e80000000800 */
[----:B------:R-:W-:Y:S01]  /*5700*/  HMMA.16816.F32 R32, R8, R34, R116 ;  /* 0x000000220820723c */ /* 0x000fe20000001874 */
[----:B-1----:R-:W-:-:S07]  /*5710*/  FFMA.FTZ R2, R128, c[0x0][0x23c], -R12 ;  /* 0x00008f0080027a23 */ /* 0x002fce000001080c */
[C---:B------:R-:W-:Y:S01]  /*5720*/  HMMA.16816.F32 R128, R8.reuse, R40, R20 ;  /* 0x000000280880723c */ /* 0x040fe20000001814 */
[----:B------:R-:W1:Y:S01]  /*5730*/  LDSM.16.MT88.4 R20, [R189+0x7000] ;  /* 0x00700000bd14783b */ /* 0x000e620000004200 */
[----:B------:R4:W-:Y:S06]  /*5740*/  MUFU.EX2 R160, R2 ;  /* 0x0000000200a07308 */ /* 0x0009ec0000000800 */
[----:B------:R-:W-:Y:S07]  /*5750*/  HMMA.16816.F32 R40, R8, R42, R100 ;  /* 0x0000002a0828723c */ /* 0x000fee0000001864 */
[----:B--2---:R-:W-:-:S02]  /*5760*/  F2FP.PACK_AB R8, R164, R163 ;  /* 0x000000a3a408723e */ /* 0x004fc400000000ff */
[----:B---3--:R-:W-:Y:S01]  /*5770*/  F2FP.PACK_AB R10, R161, R162 ;  /* 0x000000a2a10a723e */ /* 0x008fe200000000ff */
[----:B----4-:R-:W-:-:S04]  /*5780*/  FFMA.FTZ R2, R127, c[0x0][0x23c], -R12 ;  /* 0x00008f007f027a23 */ /* 0x010fc8000001080c */
[----:B------:R2:W3:Y:S02]  /*5790*/  MUFU.EX2 R159, R2 ;  /* 0x00000002009f7308 */ /* 0x0004e40000000800 */
[----:B--2---:R-:W-:Y:S01]  /*57a0*/  FFMA.FTZ R2, R134, c[0x0][0x23c], -R12 ;  /* 0x00008f0086027a23 */ /* 0x004fe2000001080c */
[----:B---3--:R-:W-:-:S05]  /*57b0*/  F2FP.PACK_AB R9, R159, R160 ;  /* 0x000000a09f09723e */ /* 0x008fca00000000ff */
[----:B------:R2:W-:Y:S02]  /*57c0*/  MUFU.EX2 R158, R2 ;  /* 0x00000002009e7308 */ /* 0x0005e40000000800 */
[----:B--2---:R-:W-:Y:S02]  /*57d0*/  FFMA.FTZ R2, R126, c[0x0][0x23c], -R12 ;  /* 0x00008f007e027a23 */ /* 0x004fe4000001080c */
[----:B------:R-:W-:Y:S04]  /*57e0*/  LDSM.16.MT88.4 R124, [R190+0x7800] ;  /* 0x00780000be7c783b */ /* 0x000fe80000004200 */
[----:B------:R2:W3:Y:S02]  /*57f0*/  MUFU.EX2 R157, R2 ;  /* 0x00000002009d7308 */ /* 0x0004e40000000800 */
[----:B--2---:R-:W-:Y:S01]  /*5800*/  FFMA.FTZ R2, R136, c[0x0][0x23c], -R4 ;  /* 0x00008f0088027a23 */ /* 0x004fe20000010804 */
[----:B---3--:R-:W-:-:S05]  /*5810*/  F2FP.PACK_AB R11, R157, R158 ;  /* 0x0000009e9d0b723e */ /* 0x008fca00000000ff */
[----:B------:R2:W3:Y:S02]  /*5820*/  MUFU.EX2 R156, R2 ;  /* 0x00000002009c7308 */ /* 0x0004e40000000800 */
[C---:B-1----:R-:W-:Y:S08]  /*5830*/  HMMA.16816.F32 R96, R8.reuse, R20, R112 ;  /* 0x000000140860723c */ /* 0x042ff00000001870 */
[----:B------:R-:W-:Y:S01]  /*5840*/  HMMA.16816.F32 R100, R8, R16, R108 ;  /* 0x000000100864723c */ /* 0x000fe2000000186c */
[----:B------:R-:W1:Y:S01]  /*5850*/  LDSM.16.MT88.4 R108, [R192+0x7800] ;  /* 0x00780000c06c783b */ /* 0x000e620000004200 */
[----:B--2---:R-:W-:Y:S01]  /*5860*/  FFMA.FTZ R2, R133, c[0x0][0x23c], -R4 ;  /* 0x00008f0085027a23 */ /* 0x004fe20000010804 */
[----:B---3--:R-:W-:-:S03]  /*5870*/  F2FP.PACK_AB R6, R156, R169 ;  /* 0x000000a99c06723e */ /* 0x008fc600000000ff */
[----:B------:R2:W-:Y:S02]  /*5880*/  MUFU.EX2 R155, R2 ;  /* 0x00000002009b7308 */ /* 0x0005e40000000800 */
[C---:B------:R-:W-:Y:S08]  /*5890*/  HMMA.16816.F32 R116, R8.reuse, R24, R84 ;  /* 0x000000180874723c */ /* 0x040ff00000001854 */
[----:B------:R-:W-:Y:S01]  /*58a0*/  HMMA.16816.F32 R76, R8, R28, R76 ;  /* 0x0000001c084c723c */ /* 0x000fe2000000184c */
[----:B--2---:R-:W-:-:S07]  /*58b0*/  FFMA.FTZ R2, R135, c[0x0][0x23c], -R4 ;  /* 0x00008f0087027a23 */ /* 0x004fce0000010804 */
[C---:B------:R-:W-:Y:S01]  /*58c0*/  HMMA.16816.F32 R88, R8.reuse, R22, R80 ;  /* 0x000000160858723c */ /* 0x040fe20000001850 */
[----:B------:R2:W-:Y:S07]  /*58d0*/  MUFU.EX2 R154, R2 ;  /* 0x00000002009a7308 */ /* 0x0005ee0000000800 */
[C---:B------:R-:W-:Y:S08]  /*58e0*/  HMMA.16816.F32 R64, R8.reuse, R18, R64 ;  /* 0x000000120840723c */ /* 0x040ff00000001840 */
[----:B------:R-:W-:Y:S01]  /*58f0*/  HMMA.16816.F32 R60, R8, R26, R60 ;  /* 0x0000001a083c723c */ /* 0x000fe2000000183c */
[----:B--2---:R-:W-:-:S04]  /*5900*/  FFMA.FTZ R2, R132, c[0x0][0x23c], -R4 ;  /* 0x00008f0084027a23 */ /* 0x004fc80000010804 */
[----:B------:R2:W-:Y:S03]  /*5910*/  MUFU.EX2 R153, R2 ;  /* 0x0000000200997308 */ /* 0x0005e60000000800 */
[----:B------:R-:W-:Y:S01]  /*5920*/  HMMA.16816.F32 R48, R8, R30, R48 ;  /* 0x0000001e0830723c */ /* 0x000fe20000001830 */
[----:B------:R-:W3:Y:S01]  /*5930*/  LDSM.16.MT88.4 R8, [R191+0x7800] ;  /* 0x00780000bf08783b */ /* 0x000ee20000004200 */
[----:B--2---:R-:W-:-:S04]  /*5940*/  FFMA.FTZ R2, R147, c[0x0][0x23c], -R0 ;  /* 0x00008f0093027a23 */ /* 0x004fc80000010800 */
[----:B------:R2:W-:Y:S02]  /*5950*/  MUFU.EX2 R152, R2 ;  /* 0x0000000200987308 */ /* 0x0005e40000000800 */
[----:B--2---:R-:W-:-:S06]  /*5960*/  FFMA.FTZ R2, R143, c[0x0][0x23c], -R0 ;  /* 0x00008f008f027a23 */ /* 0x004fcc0000010800 */
[----:B------:R2:W4:Y:S02]  /*5970*/  MUFU.EX2 R147, R2 ;  /* 0x0000000200937308 */ /* 0x0005240000000800 */
[----:B--2---:R-:W-:Y:S01]  /*5980*/  FFMA.FTZ R2, R142, c[0x0][0x23c], -R0 ;  /* 0x00008f008e027a23 */ /* 0x004fe20000010800 */
[----:B----4-:R-:W-:-:S05]  /*5990*/  F2FP.PACK_AB R5, R147, R152 ;  /* 0x000000989305723e */ /* 0x010fca00000000ff */
[----:B------:R2:W-:Y:S02]  /*59a0*/  MUFU.EX2 R75, R2 ;  /* 0x00000002004b7308 */ /* 0x0005e40000000800 */
[----:B--2---:R-:W-:-:S06]  /*59b0*/  FFMA.FTZ R2, R137, c[0x0][0x23c], -R0 ;  /* 0x00008f0089027a23 */ /* 0x004fcc0000010800 */
[----:B------:R2:W4:Y:S02]  /*59c0*/  MUFU.EX2 R74, R2 ;  /* 0x00000002004a7308 */ /* 0x0005240000000800 */
[----:B--2---:R-:W-:Y:S01]  /*59d0*/  FFMA.FTZ R2, R14, c[0x0][0x23c], -R4 ;  /* 0x00008f000e027a23 */ /* 0x004fe20000010804 */
[----:B------:R-:W-:Y:S02]  /*59e0*/  F2FP.PACK_AB R4, R170, R171 ;  /* 0x000000abaa04723e */ /* 0x000fe400000000ff */
[----:B----4-:R-:W-:-:S03]  /*59f0*/  F2FP.PACK_AB R7, R74, R75 ;  /* 0x0000004b4a07723e */ /* 0x010fc600000000ff */
[----:B------:R2:W4:Y:S04]  /*5a00*/  MUFU.EX2 R241, R2 ;  /* 0x0000000200f17308 */ /* 0x0005280000000800 */
[C---:B------:R-:W-:Y:S08]  /*5a10*/  HMMA.16816.F32 R56, R4.reuse, R20, R56 ;  /* 0x000000140438723c */ /* 0x040ff00000001838 */
[----:B------:R-:W-:Y:S01]  /*5a20*/  HMMA.16816.F32 R52, R4, R16, R52 ;  /* 0x000000100434723c */ /* 0x000fe20000001834 */
[----:B--2---:R-:W-:Y:S01]  /*5a30*/  FFMA.FTZ R2, R141, c[0x0][0x23c], -R13 ;  /* 0x00008f008d027a23 */ /* 0x004fe2000001080d */
[----:B----4-:R-:W-:-:S03]  /*5a40*/  F2FP.PACK_AB R142, R241, R153 ;  /* 0x00000099f18e723e */ /* 0x010fc600000000ff */
[----:B------:R2:W-:Y:S03]  /*5a50*/  MUFU.EX2 R68, R2 ;  /* 0x0000000200447308 */ /* 0x0005e60000000800 */
[C---:B------:R-:W-:Y:S08]  /*5a60*/  HMMA.16816.F32 R44, R4.reuse, R22, R44 ;  /* 0x00000016042c723c */ /* 0x040ff0000000182c */
[----:B------:R-:W-:Y:S01]  /*5a70*/  HMMA.16816.F32 R36, R4, R18, R36 ;  /* 0x000000120424723c */ /* 0x000fe20000001824 */
[----:B--2---:R-:W-:Y:S01]  /*5a80*/  FFMA.FTZ R2, R140, c[0x0][0x23c], -R13 ;  /* 0x00008f008c027a23 */ /* 0x004fe2000001080d */
[----:B------:R-:W-:-:S06]  /*5a90*/  F2FP.PACK_AB R140, R154, R155 ;  /* 0x0000009b9a8c723e */ /* 0x000fcc00000000ff */
[C---:B------:R-:W-:Y:S01]  /*5aa0*/  HMMA.16816.F32 R112, R4.reuse, R24, R120 ;  /* 0x000000180470723c */ /* 0x040fe20000001878 */
[----:B------:R2:W4:Y:S07]  /*5ab0*/  MUFU.EX2 R69, R2 ;  /* 0x0000000200457308 */ /* 0x00052e0000000800 */
[C---:B------:R-:W-:Y:S08]  /*5ac0*/  HMMA.16816.F32 R32, R4.reuse, R26, R32 ;  /* 0x0000001a0420723c */ /* 0x040ff00000001820 */
[----:B------:R-:W-:Y:S01]  /*5ad0*/  HMMA.16816.F32 R128, R4, R28, R128 ;  /* 0x0000001c0480723c */ /* 0x000fe20000001880 */
[----:B--2---:R-:W-:Y:S01]  /*5ae0*/  FFMA.FTZ R2, R138, c[0x0][0x23c], -R13 ;  /* 0x00008f008a027a23 */ /* 0x004fe2000001080d */
[----:B----4-:R-:W-:-:S03]  /*5af0*/  F2FP.PACK_AB R136, R69, R68 ;  /* 0x000000444588723e */ /* 0x010fc600000000ff */
[----:B------:R2:W-:Y:S03]  /*5b00*/  MUFU.EX2 R20, R2 ;  /* 0x0000000200147308 */ /* 0x0005e60000000800 */
[----:B------:R-:W-:Y:S07]  /*5b10*/  HMMA.16816.F32 R40, R4, R30, R40 ;  /* 0x0000001e0428723c */ /* 0x000fee0000001828 */
[----:B------:R-:W-:-:S02]  /*5b20*/  FADD.FTZ R4, R215, R187 ;  /* 0x000000bbd7047221 */ /* 0x000fc40000010000 */
[----:B------:R-:W-:Y:S02]  /*5b30*/  FADD.FTZ R5, R173, R3 ;  /* 0x00000003ad057221 */ /* 0x000fe40000010000 */
[----:B------:R-:W-:Y:S02]  /*5b40*/  FADD.FTZ R4, R211, R4 ;  /* 0x00000004d3047221 */ /* 0x000fe40000010000 */
[----:B--2---:R-:W-:Y:S02]  /*5b50*/  FFMA.FTZ R2, R139, c[0x0][0x23c], -R13 ;  /* 0x00008f008b027a23 */ /* 0x004fe4000001080d */
[----:B------:R-:W-:Y:S02]  /*5b60*/  FADD.FTZ R4, R216, R4 ;  /* 0x00000004d8047221 */ /* 0x000fe40000010000 */
[----:B------:R2:W4:Y:S02]  /*5b70*/  MUFU.EX2 R244, R2 ;  /* 0x0000000200f47308 */ /* 0x0005240000000800 */
[----:B------:R-:W-:-:S04]  /*5b80*/  FADD.FTZ R4, R174, R4 ;  /* 0x00000004ae047221 */ /* 0x000fc80000010000 */
[----:B------:R-:W-:Y:S02]  /*5b90*/  FADD.FTZ R4, R178, R4 ;  /* 0x00000004b2047221 */ /* 0x000fe40000010000 */
[----:B--2---:R-:W-:Y:S01]  /*5ba0*/  FFMA.FTZ R2, R146, c[0x0][0x23c], -R12 ;  /* 0x00008f0092027a23 */ /* 0x004fe2000001080c */
[----:B----4-:R-:W-:-:S03]  /*5bb0*/  F2FP.PACK_AB R138, R244, R20 ;  /* 0x00000014f48a723e */ /* 0x010fc600000000ff */
        /* <DEDUP_REMOVED lines=9> */
[----:B----4-:R-:W-:-:S05]  /*5c50*/  F2FP.PACK_AB R139, R243, R13 ;  /* 0x0000000df38b723e */ /* 0x010fca00000000ff */
[----:B------:R2:W-:Y:S02]  /*5c60*/  MUFU.EX2 R12, R2 ;  /* 0x00000002000c7308 */ /* 0x0005e40000000800 */
[C---:B------:R-:W-:Y:S08]  /*5c70*/  HMMA.16816.F32 R84, R136.reuse, R92, R96 ;  /* 0x0000005c8854723c */ /* 0x040ff00000001860 */
[----:B------:R-:W-:Y:S01]  /*5c80*/  HMMA.16816.F32 R88, R136, R94, R88 ;  /* 0x0000005e8858723c */ /* 0x000fe20000001858 */
[----:B--2---:R-:W-:-:S04]  /*5c90*/  FFMA.FTZ R2, R148, c[0x0][0x23c], -R0 ;  /* 0x00008f0094027a23 */ /* 0x004fc80000010800 */
[----:B------:R2:W4:Y:S03]  /*5ca0*/  MUFU.EX2 R7, R2 ;  /* 0x0000000200077308 */ /* 0x0005260000000800 */
[C---:B-1----:R-:W-:Y:S08]  /*5cb0*/  HMMA.16816.F32 R100, R136.reuse, R108, R100 ;  /* 0x0000006c8864723c */ /* 0x042ff00000001864 */
[----:B------:R-:W-:Y:S01]  /*5cc0*/  HMMA.16816.F32 R104, R136, R110, R64 ;  /* 0x0000006e8868723c */ /* 0x000fe20000001840 */
[--C-:B--2---:R-:W-:Y:S01]  /*5cd0*/  FFMA.FTZ R2, R149, c[0x0][0x23c], -R0.reuse ;  /* 0x00008f0095027a23 */ /* 0x104fe20000010800 */
[----:B----4-:R-:W-:Y:S01]  /*5ce0*/  F2FP.PACK_AB R141, R7, R12 ;  /* 0x0000000c078d723e */ /* 0x010fe200000000ff */
[----:B------:R-:W-:-:S05]  /*5cf0*/  FFMA.FTZ R0, R150, c[0x0][0x23c], -R0 ;  /* 0x00008f0096007a23 */ /* 0x000fca0000010800 */
[C---:B------:R-:W-:Y:S01]  /*5d00*/  HMMA.16816.F32 R116, R136.reuse, R124, R116 ;  /* 0x0000007c8874723c */ /* 0x040fe20000001874 */
[----:B------:R1:W-:Y:S07]  /*5d10*/  MUFU.EX2 R6, R2 ;  /* 0x0000000200067308 */ /* 0x0003ee0000000800 */
[C---:B------:R-:W-:Y:S01]  /*5d20*/  HMMA.16816.F32 R120, R136.reuse, R126, R60 ;  /* 0x0000007e8878723c */ /* 0x040fe2000000183c */
[----:B------:R2:W4:Y:S07]  /*5d30*/  MUFU.EX2 R242, R0 ;  /* 0x0000000000f27308 */ /* 0x00052e0000000800 */
[----:B---3--:R-:W-:Y:S01]  /*5d40*/  HMMA.16816.F32 R132, R136, R8, R76 ;  /* 0x000000088884723c */ /* 0x008fe2000000184c */
[----:B-1----:R-:W-:-:S04]  /*5d50*/  FADD.FTZ R2, R179, R175 ;  /* 0x000000afb3027221 */ /* 0x002fc80000010000 */
[----:B------:R-:W-:-:S03]  /*5d60*/  FADD.FTZ R2, R180, R2 ;  /* 0x00000002b4027221 */ /* 0x000fc60000010000 */
[----:B------:R-:W-:Y:S01]  /*5d70*/  HMMA.16816.F32 R136, R136, R10, R48 ;  /* 0x0000000a8888723c */ /* 0x000fe20000001830 */
[----:B--2---:R-:W-:Y:S01]  /*5d80*/  FADD.FTZ R0, R220, R218 ;  /* 0x000000dadc007221 */ /* 0x004fe20000010000 */
[----:B----4-:R-:W-:Y:S01]  /*5d90*/  F2FP.PACK_AB R143, R242, R6 ;  /* 0x00000006f28f723e */ /* 0x010fe200000000ff */
        /* <DEDUP_REMOVED lines=55> */
[----:B------:R-:W-:Y:S01]  /*6110*/  IADD3 R213, R234, -0x2, RZ ;  /* 0xfffffffeead57810 */ /* 0x000fe20007ffe0ff */
[----:B------:R-:W-:-:S04]  /*6120*/  DEPBAR.LE SB0, 0x0 ;  /* 0x000080000000791a */ /* 0x000fc80000000000 */
[----:B------:R-:W-:Y:S01]  /*6130*/  SHF.R.S32.HI R4, RZ, 0x1f, R213 ;  /* 0x0000001fff047819 */ /* 0x000fe200000114d5 */
[C---:B------:R-:W-:Y:S01]  /*6140*/  IMAD R0, R213.reuse, UR12, RZ ;  /* 0x0000000cd5007c24 */ /* 0x040fe2000f8e02ff */
[----:B------:R-:W-:Y:S01]  /*6150*/  USHF.L.U32 UR14, UR4, 0x5, URZ ;  /* 0x00000005040e7899 */ /* 0x000fe2000800063f */
[----:B------:R-:W-:Y:S01]  /*6160*/  IMAD.WIDE.U32 R2, R213, UR13, R226 ;  /* 0x0000000dd5027c25 */ /* 0x000fe2000f8e00e2 */
[----:B------:R-:W-:-:S03]  /*6170*/  USHF.L.U64.HI UR11, UR4, 0x5, UR5 ;  /* 0x00000005040b7899 */ /* 0x000fc60008010205 */
[----:B------:R-:W-:Y:S01]  /*6180*/  IMAD R0, R4, UR13, R0 ;  /* 0x0000000d04007c24 */ /* 0x000fe2000f8e0200 */
[----:B------:R-:W-:Y:S01]  /*6190*/  BAR.SYNC.DEFER_BLOCKING 0x0 ;  /* 0x0000000000007b1d */ /* 0x000fe20000010000 */
[----:B------:R-:W-:Y:S02]  /*61a0*/  LEA R6, P1, R2, c[0x0][0x170], 0x1 ;  /* 0x00005c0002067a11 */ /* 0x000fe400078208ff */
[----:B------:R-:W-:Y:S02]  /*61b0*/  IMAD.IADD R0, R3, 0x1, R0 ;  /* 0x0000000103007824 */ /* 0x000fe400078e0200 */
[----:B------:R-:W-:-:S03]  /*61c0*/  IADD3 R4, P0, R6, UR14, RZ ;  /* 0x0000000e06047c10 */ /* 0x000fc6000ff1e0ff */
[----:B------:R-:W-:Y:S01]  /*61d0*/  LEA.HI.X R7, R2, c[0x0][0x174], R0, 0x1, P1 ;  /* 0x00005d0002077a11 */ /* 0x000fe200008f0c00 */
[----:B------:R-:W-:Y:S01]  /*61e0*/  IMAD R0, R213, 0x40, R235 ;  /* 0x00000040d5007824 */ /* 0x000fe200078e02eb */
[----:B------:R-:W-:Y:S02]  /*61f0*/  IADD3 R2, P1, R4, UR14, RZ ;  /* 0x0000000e04027c10 */ /* 0x000fe4000ff3e0ff */
[----:B------:R-:W-:Y:S02]  /*6200*/  IADD3.X R5, R7, UR11, RZ, P0, !PT ;  /* 0x0000000b07057c10 */ /* 0x000fe400087fe4ff */
[----:B------:R-:W-:Y:S02]  /*6210*/  IADD3 R8, P0, R2, UR14, RZ ;  /* 0x0000000e02087c10 */ /* 0x000fe4000ff1e0ff */
[----:B------:R-:W-:Y:S02]  /*6220*/  IADD3.X R3, R5, UR11, RZ, P1, !PT ;  /* 0x0000000b05037c10 */ /* 0x000fe40008ffe4ff */
[----:B------:R-:W-:-:S02]  /*6230*/  ISETP.GE.AND P2, PT, R0, R210, PT ;  /* 0x000000d20000720c */ /* 0x000fc40003f46270 */
[----:B------:R-:W-:Y:S02]  /*6240*/  IADD3.X R9, R3, UR11, RZ, P0, !PT ;  /* 0x0000000b03097c10 */ /* 0x000fe400087fe4ff */
[C---:B------:R-:W-:Y:S01]  /*6250*/  ISETP.LT.OR P2, PT, R0.reuse, R206, P2 ;  /* 0x000000ce0000720c */ /* 0x040fe20001741670 */
[----:B------:R-:W-:Y:S01]  /*6260*/  @!PT LDS RZ, [RZ] ;  /* 0x00000000fffff984 */ /* 0x000fe20000000800 */
[----:B------:R-:W-:Y:S01]  /*6270*/  @!PT LDS RZ, [RZ] ;  /* 0x00000000fffff984 */ /* 0x000fe20000000800 */
[----:B------:R-:W-:Y:S01]  /*6280*/  @!PT LDS RZ, [RZ] ;  /* 0x00000000fffff984 */ /* 0x000fe20000000800 */
[----:B------:R1:W-:Y:S01]  /*6290*/  LDGSTS.E.BYPASS.LTC128B.128 [R212+0x6000], [R6.64] ;  /* 0x0600000006d47fae */ /* 0x0003e2000b901d50 */
[C---:B------:R-:W-:Y:S02]  /*62a0*/  ISETP.GE.AND P0, PT, R0.reuse, R209, PT ;  /* 0x000000d10000720c */ /* 0x040fe40003f06270 */
[C---:B------:R-:W-:Y:S01]  /*62b0*/  ISETP.GE.AND P4, PT, R0.reuse, R208, PT ;  /* 0x000000d00000720c */ /* 0x040fe20003f86270 */
[----:B------:R1:W-:Y:S01]  /*62c0*/  LDGSTS.E.BYPASS.LTC128B.128 [R212+0x6800], [R4.64] ;  /* 0x0680000004d47fae */ /* 0x0003e2000b901d50 */
[C---:B------:R-:W-:Y:S02]  /*62d0*/  ISETP.LT.OR P0, PT, R0.reuse, R205, P0 ;  /* 0x000000cd0000720c */ /* 0x040fe40000701670 */
[C---:B------:R-:W-:Y:S01]  /*62e0*/  ISETP.LT.OR P4, PT, R0.reuse, R204, P4 ;  /* 0x000000cc0000720c */ /* 0x040fe20002781670 */
[----:B------:R2:W-:Y:S04]  /*62f0*/  LDGSTS.E.BYPASS.LTC128B.128 [R212+0x7000], [R2.64] ;  /* 0x0700000002d47fae */ /* 0x0005e8000b901d50 */
[----:B------:R3:W-:Y:S04]  /*6300*/  LDGSTS.E.BYPASS.LTC128B.128 [R212+0x7800], [R8.64] ;  /* 0x0780000008d47fae */ /* 0x0007e8000b901d50 */
[----:B------:R-:W-:Y:S04]  /*6310*/  LDSM.16.M88.4 R16, [R195] ;  /* 0x00000000c310783b */ /* 0x000fe80000000200 */
[----:B------:R-:W4:Y:S04]  /*6320*/  LDSM.16.M88.4 R20, [R188+0x4000] ;  /* 0x00400000bc14783b */ /* 0x000f280000000200 */
[----:B------:R-:W5:Y:S04]  /*6330*/  LDSM.16.M88.4 R12, [R195+0x2000] ;  /* 0x00200000c30c783b */ /* 0x000f680000000200 */
[----:B------:R-:W-:Y:S04]  /*6340*/  LDSM.16.M88.4 R36, [R194+0x4000] ;  /* 0x00400000c224783b */ /* 0x000fe80000000200 */
[----:B-1----:R-:W-:Y:S01]  /*6350*/  LDSM.16.M88.4 R4, [R198+0x2000] ;  /* 0x00200000c604783b */ /* 0x002fe20000000200 */
[----:B--2---:R-:W-:-:S03]  /*6360*/  IADD3 R2, R0, 0x1, RZ ;  /* 0x0000000100027810 */ /* 0x004fc60007ffe0ff */
[----:B------:R-:W-:Y:S01]  /*6370*/  LDSM.16.M88.4 R44, [R199] ;  /* 0x00000000c72c783b */ /* 0x000fe20000000200 */
[----:B------:R-:W-:-:S03]  /*6380*/  ISETP.GE.AND P6, PT, R2, R210, PT ;  /* 0x000000d20200720c */ /* 0x000fc60003fc6270 */
[----:B---3--:R-:W1:Y:S01]  /*6390*/  LDSM.16.M88.4 R8, [R198] ;  /* 0x00000000c608783b */ /* 0x008e620000000200 */
[C---:B------:R-:W-:Y:S02]  /*63a0*/  ISETP.GE.AND P5, PT, R2.reuse, R209, PT ;  /* 0x000000d10200720c */ /* 0x040fe40003fa6270 */
[C---:B------:R-:W-:Y:S01]  /*63b0*/  ISETP.GE.AND P3, PT, R2.reuse, R208, PT ;  /* 0x000000d00200720c */ /* 0x040fe20003f66270 */
[----:B------:R-:W2:Y:S01]  /*63c0*/  LDSM.16.M88.4 R32, [R196] ;  /* 0x00000000c420783b */ /* 0x000ea20000000200 */
[C---:B------:R-:W-:Y:S02]  /*63d0*/  ISETP.GE.AND P1, PT, R2.reuse, R207, PT ;  /* 0x000000cf0200720c */ /* 0x040fe40003f26270 */
[C---:B------:R-:W-:Y:S01]  /*63e0*/  ISETP.LT.OR P6, PT, R2.reuse, R206, P6 ;  /* 0x000000ce0200720c */ /* 0x040fe200037c1670 */
[----:B------:R-:W3:Y:S01]  /*63f0*/  LDSM.16.M88.4 R52, [R188+0x4800] ;  /* 0x00480000bc34783b */ /* 0x000ee20000000200 */
[C---:B------:R-:W-:Y:S02]  /*6400*/  ISETP.LT.OR P5, PT, R2.reuse, R205, P5 ;  /* 0x000000cd0200720c */ /* 0x040fe40002fa1670 */
[C---:B------:R-:W-:Y:S01]  /*6410*/  ISETP.LT.OR P3, PT, R2.reuse, R204, P3 ;  /* 0x000000cc0200720c */ /* 0x040fe20001f61670 */
[----:B------:R-:W2:Y:S01]  /*6420*/  LDSM.16.M88.4 R28, [R196+0x2000] ;  /* 0x00200000c41c783b */ /* 0x000ea20000000200 */
[----:B------:R-:W-:-:S02]  /*6430*/  ISETP.LT.OR P1, PT, R2, R203, P1 ;  /* 0x000000cb0200720c */ /* 0x000fc40000f21670 */
[----:B------:R-:W-:Y:S01]  /*6440*/  IADD3 R2, R0, 0x8, RZ ;  /* 0x0000000800027810 */ /* 0x000fe20007ffe0ff */
[----:B------:R-:W2:Y:S01]  /*6450*/  LDSM.16.M88.4 R56, [R194+0x4800] ;  /* 0x00480000c238783b */ /* 0x000ea20000000200 */
[----:B----4-:R-:W-:Y:S03]  /*6460*/  HMMA.16816.F32 R40, R16, R20, RZ ;  /* 0x000000141028723c */ /* 0x010fe600000018ff */
[----:B------:R-:W-:Y:S04]  /*6470*/  LDSM.16.M88.4 R60, [R193] ;  /* 0x00000000c13c783b */ /* 0x000fe80000000200 */
[----:B------:R-:W0:Y:S01]  /*6480*/  LDGDEPBAR ;  /* 0x00000000000079af */ /* 0x000e220000000000 */
[C---:B-----5:R-:W-:Y:S08]  /*6490*/  HMMA.16816.F32 R48, R12.reuse, R22, RZ ;  /* 0x000000160c30723c */ /* 0x060ff000000018ff */
[----:B------:R-:W-:Y:S08]  /*64a0*/  HMMA.16816.F32 R24, R12, R20, RZ ;  /* 0x000000140c18723c */ /* 0x000ff000000018ff */
[----:B-1----:R-:W-:Y:S01]  /*64b0*/  HMMA.16816.F32 R76, R8, R36, R40 ;  /* 0x00000024084c723c */ /* 0x002fe20000001828 */
[----:B------:R-:W1:Y:S07]  /*64c0*/  LDSM.16.M88.4 R40, [R188+0x5000] ;  /* 0x00500000bc28783b */ /* 0x000e6e0000000200 */
[----:B------:R-:W-:Y:S01]  /*64d0*/  HMMA.16816.F32 R64, R16, R22, RZ ;  /* 0x000000161040723c */ /* 0x000fe200000018ff */
[----:B------:R-:W-:Y:S07]  /*64e0*/  LDSM.16.M88.4 R20, [R197+0x2000] ;  /* 0x00200000c514783b */ /* 0x000fee0000000200 */
[----:B------:R-:W-:Y:S01]  /*64f0*/  HMMA.16816.F32 R156, R4, R38, R48 ;  /* 0x00000026049c723c */ /* 0x000fe20000001830 */
[----:B------:R-:W4:Y:S07]  /*6500*/  LDSM.16.M88.4 R48, [R188+0x5800] ;  /* 0x00580000bc30783b */ /* 0x000f2e0000000200 */
[----:B--2---:R-:W-:Y:S08]  /*6510*/  HMMA.16816.F32 R148, R32, R44, R76 ;  /* 0x0000002c2094723c */ /* 0x004ff0000000184c */
[----:B------:R-:W-:Y:S01]  /*6520*/  HMMA.16816.F32 R152, R4, R36, R24 ;  /* 0x000000240498723c */ /* 0x000fe20000001818 */
[----:B------:R-:W2:Y:S07]  /*6530*/  LDSM.16.M88.4 R24, [R197] ;  /* 0x00000000c518783b */ /* 0x000eae0000000200 */
[----:B------:R-:W-:Y:S08]  /*6540*/  HMMA.16816.F32 R76, R8, R38, R64 ;  /* 0x00000026084c723c */ /* 0x000ff00000001840 */
[-C--:B---3--:R-:W-:Y:S08]  /*6550*/  HMMA.16816.F32 R36, R12, R52.reuse, RZ ;  /* 0x000000340c24723c */ /* 0x088ff000000018ff */
[----:B------:R-:W-:Y:S08]  /*6560*/  HMMA.16816.F32 R144, R16, R52, RZ ;  /* 0x000000341090723c */ /* 0x000ff000000018ff */
[----:B------:R-:W-:Y:S08]  /*6570*/  HMMA.16816.F32 R64, R28, R44, R152 ;  /* 0x0000002c1c40723c */ /* 0x000ff00000001898 */
[----:B------:R-:W-:Y:S01]  /*6580*/  HMMA.16816.F32 R160, R4, R56, R36 ;  /* 0x0000003804a0723c */ /* 0x000fe20000001824 */
[----:B------:R-:W3:Y:S07]  /*6590*/  LDSM.16.M88.4 R36, [R202] ;  /* 0x00000000ca24783b */ /* 0x000eee0000000200 */
[-C--:B------:R-:W-:Y:S08]  /*65a0*/  HMMA.16816.F32 R156, R28, R46.reuse, R156 ;  /* 0x0000002e1c9c723c */ /* 0x080ff0000000189c */
[----:B------:R-:W-:Y:S08]  /*65b0*/  HMMA.16816.F32 R44, R32, R46, R76 ;  /* 0x0000002e202c723c */ /* 0x000ff0000000184c */
[----:B------:R-:W-:Y:S08]  /*65c0*/  HMMA.16816.F32 R152, R8, R56, R144 ;  /* 0x000000380898723c */ /* 0x000ff00000001890 */
[C---:B------:R-:W-:Y:S08]  /*65d0*/  HMMA.16816.F32 R144, R12.reuse, R54, RZ ;  /* 0x000000360c90723c */ /* 0x040ff000000018ff */
[C---:B-1----:R-:W-:Y:S08]  /*65e0*/  HMMA.16816.F32 R164, R12.reuse, R40, RZ ;  /* 0x000000280ca4723c */ /* 0x042ff000000018ff */
[C---:B----4-:R-:W-:Y:S08]  /*65f0*/  HMMA.16816.F32 R168, R12.reuse, R48, RZ ;  /* 0x000000300ca8723c */ /* 0x050ff000000018ff */
[C---:B------:R-:W-:Y:S08]  /*6600*/  HMMA.16816.F32 R172, R12.reuse, R42, RZ ;  /* 0x0000002a0cac723c */ /* 0x040ff000000018ff */
        /* <DEDUP_REMOVED lines=8> */
[----:B------:R-:W4:Y:S07]  /*6690*/  LDSM.16.M88.4 R16, [R194+0x5000] ;  /* 0x00500000c210783b */ /* 0x000f2e0000000200 */
[C---:B--2---:R-:W-:Y:S08]  /*66a0*/  HMMA.16816.F32 R148, R24.reuse, R60, R148 ;  /* 0x0000003c1894723c */ /* 0x044ff00000001894 */
[----:B------:R-:W-:Y:S08]  /*66b0*/  HMMA.16816.F32 R76, R24, R62, R44 ;  /* 0x0000003e184c723c */ /* 0x000ff0000000182c */
[----:B---3--:R-:W-:Y:S08]  /*66c0*/  HMMA.16816.F32 R48, R32, R36, R152 ;  /* 0x000000242030723c */ /* 0x008ff00000001898 */
[----:B------:R-:W-:Y:S01]  /*66d0*/  HMMA.16816.F32 R64, R20, R60, R64 ;  /* 0x0000003c1440723c */ /* 0x000fe20000001840 */
[----:B------:R-:W-:-:S02]  /*66e0*/  FMUL.FTZ R148, R148, c[0x0][0x2ec] ;  /* 0x0000bb0094947a20 */ /* 0x000fc40000410000 */
[----:B------:R-:W-:Y:S02]  /*66f0*/  FMUL.FTZ R149, R149, c[0x0][0x2ec] ;  /* 0x0000bb0095957a20 */ /* 0x000fe40000410000 */
[----:B------:R-:W-:Y:S01]  /*6700*/  FMUL.FTZ R150, R150, c[0x0][0x2ec] ;  /* 0x0000bb0096967a20 */ /* 0x000fe20000410000 */
[----:B------:R-:W2:Y:S01]  /*6710*/  MUFU.TANH R231, R148 ;  /* 0x0000009400e77308 */ /* 0x000ea20000002400 */
[----:B------:R-:W-:Y:S01]  /*6720*/  FMUL.FTZ R151, R151, c[0x0][0x2ec] ;  /* 0x0000bb0097977a20 */ /* 0x000fe20000410000 */
[----:B------:R-:W-:Y:S01]  /*6730*/  HMMA.16816.F32 R44, R28, R36, R160 ;  /* 0x000000241c2c723c */ /* 0x000fe200000018a0 */
[----:B------:R-:W-:Y:S02]  /*6740*/  FMUL.FTZ R76, R76, c[0x0][0x2ec] ;  /* 0x0000bb004c4c7a20 */ /* 0x000fe40000410000 */
[----:B------:R-:W-:Y:S02]  /*6750*/  FMUL.FTZ R77, R77, c[0x0][0x2ec] ;  /* 0x0000bb004d4d7a20 */ /* 0x000fe40000410000 */
[----:B------:R-:W-:Y:S01]  /*6760*/  FMUL.FTZ R78, R78, c[0x0][0x2ec] ;  /* 0x0000bb004e4e7a20 */ /* 0x000fe20000410000 */
[----:B------:R-:W-:Y:S01]  /*6770*/  MUFU.TANH R232, R149 ;  /* 0x0000009500e87308 */ /* 0x000fe20000002400 */
[----:B------:R-:W-:Y:S01]  /*6780*/  FMUL.FTZ R79, R79, c[0x0][0x2ec] ;  /* 0x0000bb004f4f7a20 */ /* 0x000fe20000410000 */
[-C--:B------:R-:W-:Y:S06]  /*6790*/  HMMA.16816.F32 R144, R4, R58.reuse, R144 ;  /* 0x0000003a0490723c */ /* 0x080fec0000001890 */
[----:B------:R-:W3:Y:S02]  /*67a0*/  MUFU.TANH R230, R150 ;  /* 0x0000009600e67308 */ /* 0x000ee40000002400 */
[----:B------:R-:W-:Y:S01]  /*67b0*/  HMMA.16816.F32 R56, R8, R58, R52 ;  /* 0x0000003a0838723c */ /* 0x000fe20000001834 */
[----:B------:R-:W-:-:S02]  /*67c0*/  FMUL.FTZ R64, R64, c[0x0][0x2ec] ;  /* 0x0000bb0040407a20 */ /* 0x000fc40000410000 */
[----:B------:R-:W-:Y:S02]  /*67d0*/  FMUL.FTZ R65, R65, c[0x0][0x2ec] ;  /* 0x0000bb0041417a20 */ /* 0x000fe40000410000 */
[----:B------:R-:W-:Y:S01]  /*67e0*/  FMUL.FTZ R66, R66, c[0x0][0x2ec] ;  /* 0x0000bb0042427a20 */ /* 0x000fe20000410000 */
[----:B------:R4:W-:Y:S01]  /*67f0*/  MUFU.TANH R233, R151 ;  /* 0x0000009700e97308 */ /* 0x0009e20000002400 */
[----:B------:R-:W-:Y:S01]  /*6800*/  FMUL.FTZ R67, R67, c[0x0][0x2ec] ;  /* 0x0000bb0043437a20 */ /* 0x000fe20000410000 */
[C---:B-1----:R-:W-:Y:S06]  /*6810*/  HMMA.16816.F32 R168, R4.reuse, R12, R168 ;  /* 0x0000000c04a8723c */ /* 0x042fec00000018a8 */
[----:B------:R-:W-:Y:S02]  /*6820*/  MUFU.TANH R163, R76 ;  /* 0x0000004c00a37308 */ /* 0x000fe40000002400 */
[C---:B------:R-:W-:Y:S06]  /*6830*/  HMMA.16816.F32 R152, R4.reuse, R14, R176 ;  /* 0x0000000e0498723c */ /* 0x040fec00000018b0 */
[----:B------:R-:W-:Y:S02]  /*6840*/  MUFU.TANH R227, R77 ;  /* 0x0000004d00e37308 */ /* 0x000fe40000002400 */
[----:B----4-:R-:W-:Y:S06]  /*6850*/  HMMA.16816.F32 R148, R4, R18, R172 ;  /* 0x000000120494723c */ /* 0x010fec00000018ac */
[----:B------:R-:W-:Y:S02]  /*6860*/  MUFU.TANH R224, R78 ;  /* 0x0000004e00e07308 */ /* 0x000fe40000002400 */
[----:B------:R-:W-:Y:S06]  /*6870*/  HMMA.16816.F32 R52, R24, R40, R48 ;  /* 0x000000281834723c */ /* 0x000fec0000001830 */
[----:B------:R1:W-:Y:S02]  /*6880*/  MUFU.TANH R226, R79 ;  /* 0x0000004f00e27308 */ /* 0x0003e40000002400 */
[----:B------:R-:W-:Y:S06]  /*6890*/  HMMA.16816.F32 R48, R8, R16, R180 ;  /* 0x000000100830723c */ /* 0x000fec00000018b4 */
[----:B------:R-:W-:Y:S02]  /*68a0*/  MUFU.TANH R228, R64 ;  /* 0x0000004000e47308 */ /* 0x000fe40000002400 */
[----:B------:R-:W-:Y:S06]  /*68b0*/  HMMA.16816.F32 R56, R32, R38, R56 ;  /* 0x000000262038723c */ /* 0x000fec0000001838 */
[----:B------:R-:W-:Y:S02]  /*68c0*/  MUFU.TANH R229, R65 ;  /* 0x0000004100e57308 */ /* 0x000fe40000002400 */
[----:B-1----:R-:W-:Y:S01]  /*68d0*/  HMMA.16816.F32 R76, R4, R16, R164 ;  /* 0x00000010044c723c */ /* 0x002fe200000018a4 */
[----:B------:R-:W1:Y:S01]  /*68e0*/  LDSM.16.M88.4 R4, [R201] ;  /* 0x00000000c904783b */ /* 0x000e620000000200 */
[----:B------:R-:W-:-:S02]  /*68f0*/  FMUL.FTZ R52, R52, c[0x0][0x2ec] ;  /* 0x0000bb0034347a20 */ /* 0x000fc40000410000 */
[----:B------:R-:W-:Y:S02]  /*6900*/  FMUL.FTZ R53, R53, c[0x0][0x2ec] ;  /* 0x0000bb0035357a20 */ /* 0x000fe40000410000 */
[----:B------:R-:W4:Y:S01]  /*6910*/  MUFU.TANH R211, R66 ;  /* 0x0000004200d37308 */ /* 0x000f220000002400 */
[----:B------:R-:W-:Y:S01]  /*6920*/  FMUL.FTZ R54, R54, c[0x0][0x2ec] ;  /* 0x0000bb0036367a20 */ /* 0x000fe20000410000 */
[----:B------:R-:W-:Y:S01]  /*6930*/  HMMA.16816.F32 R60, R20, R62, R156 ;  /* 0x0000003e143c723c */ /* 0x000fe2000000189c */
[----:B------:R-:W-:-:S05]  /*6940*/  FMUL.FTZ R55, R55, c[0x0][0x2ec] ;  /* 0x0000bb0037377a20 */ /* 0x000fca0000410000 */
[----:B------:R5:W1:Y:S02]  /*6950*/  MUFU.TANH R225, R67 ;  /* 0x0000004300e17308 */ /* 0x000a640000002400 */
[----:B------:R-:W-:Y:S06]  /*6960*/  HMMA.16816.F32 R56, R24, R42, R56 ;  /* 0x0000002a1838723c */ /* 0x000fec0000001838 */
[----:B------:R-:W-:Y:S02]  /*6970*/  MUFU.TANH R172, R52 ;  /* 0x0000003400ac7308 */ /* 0x000fe40000002400 */
[----:B-----5:R-:W-:Y:S06]  /*6980*/  HMMA.16816.F32 R64, R20, R40, R44 ;  /* 0x000000281440723c */ /* 0x020fec000000182c */
[----:B------:R-:W-:Y:S02]  /*6990*/  MUFU.TANH R173, R53 ;  /* 0x0000003500ad7308 */ /* 0x000fe40000002400 */
[----:B------:R-:W-:-:S02]  /*69a0*/  FMUL.FTZ R60, R60, c[0x0][0x2ec] ;  /* 0x0000bb003c3c7a20 */ /* 0x000fc40000410000 */
[----:B------:R-:W-:Y:S02]  /*69b0*/  FMUL.FTZ R61, R61, c[0x0][0x2ec] ;  /* 0x0000bb003d3d7a20 */ /* 0x000fe40000410000 */
[----:B------:R-:W-:Y:S01]  /*69c0*/  FMUL.FTZ R62, R62, c[0x0][0x2ec] ;  /* 0x0000bb003e3e7a20 */ /* 0x000fe20000410000 */
[----:B------:R-:W-:Y:S01]  /*69d0*/  HMMA.16816.F32 R44, R28, R38, R144 ;  /* 0x000000261c2c723c */ /* 0x000fe20000001890 */
[----:B------:R-:W5:Y:S01]  /*69e0*/  LDSM.16.M88.4 R36, [R193+0x1000] ;  /* 0x00100000c124783b */ /* 0x000f620000000200 */
[----:B------:R-:W-:Y:S01]  /*69f0*/  MUFU.TANH R167, R54 ;  /* 0x0000003600a77308 */ /* 0x000fe20000002400 */
[----:B------:R-:W-:Y:S02]  /*6a00*/  FMUL.FTZ R63, R63, c[0x0][0x2ec] ;  /* 0x0000bb003f3f7a20 */ /* 0x000fe40000410000 */
[----:B------:R-:W-:Y:S02]  /*6a10*/  FMUL.FTZ R58, R58, c[0x0][0x2ec] ;  /* 0x0000bb003a3a7a20 */ /* 0x000fe40000410000 */
[----:B------:R-:W-:Y:S01]  /*6a20*/  FMUL.FTZ R57, R57, c[0x0][0x2ec] ;  /* 0x0000bb0039397a20 */ /* 0x000fe20000410000 */
[----:B------:R-:W-:Y:S01]  /*6a30*/  HMMA.16816.F32 R144, R8, R12, R184 ;  /* 0x0000000c0890723c */ /* 0x000fe200000018b8 */
[----:B------:R-:W-:Y:S01]  /*6a40*/  FMUL.FTZ R56, R56, c[0x0][0x2ec] ;  /* 0x0000bb0038387a20 */ /* 0x000fe20000410000 */
[----:B------:R1:W-:Y:S01]  /*6a50*/  MUFU.TANH R166, R55 ;  /* 0x0000003700a67308 */ /* 0x0003e20000002400 */
[----:B------:R-:W-:-:S02]  /*6a60*/  FMUL.FTZ R59, R59, c[0x0][0x2ec] ;  /* 0x0000bb003b3b7a20 */ /* 0x000fc40000410000 */
[----:B------:R-:W-:-:S05]  /*6a70*/  FMUL.FTZ R67, R67, c[0x0][0x2ec] ;  /* 0x0000bb0043437a20 */ /* 0x000fca0000410000 */
[----:B------:R-:W-:Y:S01]  /*6a80*/  MUFU.TANH R214, R60 ;  /* 0x0000003c00d67308 */ /* 0x000fe20000002400 */
[----:B------:R-:W-:Y:S02]  /*6a90*/  FMUL.FTZ R64, R64, c[0x0][0x2ec] ;  /* 0x0000bb0040407a20 */ /* 0x000fe40000410000 */
[----:B------:R-:W-:Y:S02]  /*6aa0*/  FMUL.FTZ R66, R66, c[0x0][0x2ec] ;  /* 0x0000bb0042427a20 */ /* 0x000fe40000410000 */
[----:B------:R-:W-:Y:S01]  /*6ab0*/  FMUL.FTZ R65, R65, c[0x0][0x2ec] ;  /* 0x0000bb0041417a20 */ /* 0x000fe20000410000 */
[----:B------:R-:W-:Y:S02]  /*6ac0*/  HMMA.16816.F32 R44, R20, R42, R44 ;  /* 0x0000002a142c723c */ /* 0x000fe4000000182c */
[----:B------:R-:W-:Y:S06]  /*6ad0*/  MUFU.TANH R215, R61 ;  /* 0x0000003d00d77308 */ /* 0x000fec0000002400 */
[----:B-1----:R-:W-:Y:S02]  /*6ae0*/  HMMA.16816.F32 R52, R8, R18, R220 ;  /* 0x000000120834723c */ /* 0x002fe400000018dc */
[----:B------:R-:W1:Y:S06]  /*6af0*/  MUFU.TANH R3, R62 ;  /* 0x0000003e00037308 */ /* 0x000e6c0000002400 */
[-C--:B------:R-:W-:Y:S02]  /*6b00*/  HMMA.16816.F32 R16, R32, R4.reuse, R48 ;  /* 0x000000042010723c */ /* 0x080fe40000001830 */
[----:B------:R1:W1:Y:S06]  /*6b10*/  MUFU.TANH R174, R63 ;  /* 0x0000003f00ae7308 */ /* 0x00026c0000002400 */
[----:B------:R-:W-:Y:S01]  /*6b20*/  HMMA.16816.F32 R40, R28, R4, R76 ;  /* 0x000000041c28723c */ /* 0x000fe2000000184c */
[----:B------:R-:W-:Y:S01]  /*6b30*/  FMUL.FTZ R46, R46, c[0x0][0x2ec] ;  /* 0x0000bb002e2e7a20 */ /* 0x000fe20000410000 */
[----:B------:R-:W-:Y:S01]  /*6b40*/  MUFU.TANH R160, R67 ;  /* 0x0000004300a07308 */ /* 0x000fe20000002400 */
[----:B------:R-:W-:-:S02]  /*6b50*/  FMUL.FTZ R47, R47, c[0x0][0x2ec] ;  /* 0x0000bb002f2f7a20 */ /* 0x000fc40000410000 */
[----:B------:R-:W-:Y:S02]  /*6b60*/  FMUL.FTZ R44, R44, c[0x0][0x2ec] ;  /* 0x0000bb002c2c7a20 */ /* 0x000fe40000410000 */
[----:B------:R-:W-:Y:S01]  /*6b70*/  FMUL.FTZ R45, R45, c[0x0][0x2ec] ;  /* 0x0000bb002d2d7a20 */ /* 0x000fe20000410000 */
[----:B------:R-:W-:Y:S02]  /*6b80*/  HMMA.16816.F32 R48, R28, R6, R148 ;  /* 0x000000061c30723c */ /* 0x000fe40000001894 */
[----:B------:R2:W-:Y:S06]  /*6b90*/  MUFU.TANH R67, R46 ;  /* 0x0000002e00437308 */ /* 0x0005ec0000002400 */
[----:B-----5:R-:W-:Y:S02]  /*6ba0*/  HMMA.16816.F32 R16, R24, R36, R16 ;  /* 0x000000241810723c */ /* 0x020fe40000001810 */
[----:B------:R3:W5:Y:S06]  /*6bb0*/  MUFU.TANH R158, R64 ;  /* 0x00000040009e7308 */ /* 0x00076c0000002400 */
[----:B-1----:R-:W-:Y:S01]  /*6bc0*/  HMMA.16816.F32 R60, R8, R14, R216 ;  /* 0x0000000e083c723c */ /* 0x002fe200000018d8 */
[----:B------:R-:W1:Y:S01]  /*6bd0*/  LDSM.16.M88.4 R8, [R200] ;  /* 0x00000000c808783b */ /* 0x000e620000000200 */
[----:B--2---:R-:W-:Y:S01]  /*6be0*/  FSEL R46, R231, -INF , !P2 ;  /* 0xff800000e72e7808 */ /* 0x004fe20005000000 */
[----:B------:R2:W-:Y:S01]  /*6bf0*/  MUFU.TANH R165, R58 ;  /* 0x0000003a00a57308 */ /* 0x0005e20000002400 */
[----:B------:R-:W-:-:S04]  /*6c00*/  ISETP.GE.AND P2, PT, R0, R207, PT ;  /* 0x000000cf0000720c */ /* 0x000fc80003f46270 */
[----:B------:R-:W-:Y:S01]  /*6c10*/  HMMA.16816.F32 R12, R32, R6, R52 ;  /* 0x00000006200c723c */ /* 0x000fe20000001834 */
[----:B------:R-:W-:Y:S02]  /*6c20*/  ISETP.LT.OR P2, PT, R0, R203, P2 ;  /* 0x000000cb0000720c */ /* 0x000fe40001741670 */
[----:B---3--:R-:W-:Y:S01]  /*6c30*/  FSEL R64, R230, -INF , !P0 ;  /* 0xff800000e6407808 */ /* 0x008fe20004000000 */
[----:B------:R3:W-:Y:S01]  /*6c40*/  MUFU.TANH R68, R47 ;  /* 0x0000002f00447308 */ /* 0x0007e20000002400 */
[----:B------:R-:W-:Y:S02]  /*6c50*/  ISETP.GE.AND P0, PT, R2, R210, PT ;  /* 0x000000d20200720c */ /* 0x000fe40003f06270 */
[----:B----4-:R-:W-:Y:S01]  /*6c60*/  FSEL R54, R211, -INF , !P2 ;  /* 0xff800000d3367808 */ /* 0x010fe20005000000 */
[----:B------:R-:W-:Y:S01]  /*6c70*/  HMMA.16816.F32 R4, R20, R36, R40 ;  /* 0x000000241404723c */ /* 0x000fe20000001828 */
[----:B------:R-:W-:Y:S01]  /*6c80*/  FMUL.FTZ R16, R16, c[0x0][0x2ec] ;  /* 0x0000bb0010107a20 */ /* 0x000fe20000410000 */
[----:B------:R-:W-:Y:S01]  /*6c90*/  ISETP.LT.OR P0, PT, R2, R206, P0 ;  /* 0x000000ce0200720c */ /* 0x000fe20000701670 */
[----:B------:R-:W-:Y:S01]  /*6ca0*/  FMUL.FTZ R17, R17, c[0x0][0x2ec] ;  /* 0x0000bb0011117a20 */ /* 0x000fe20000410000 */
[----:B--2---:R-:W-:Y:S01]  /*6cb0*/  FSEL R58, R232, -INF , !P6 ;  /* 0xff800000e83a7808 */ /* 0x004fe20007000000 */
[----:B------:R-:W-:Y:S01]  /*6cc0*/  FMUL.FTZ R18, R18, c[0x0][0x2ec] ;  /* 0x0000bb0012127a20 */ /* 0x000fe20000410000 */
[----:B------:R-:W-:Y:S01]  /*6cd0*/  MUFU.TANH R150, R16 ;  /* 0x0000001000967308 */ /* 0x000fe20000002400 */
[----:B------:R-:W-:Y:S01]  /*6ce0*/  FMUL.FTZ R19, R19, c[0x0][0x2ec] ;  /* 0x0000bb0013137a20 */ /* 0x000fe20000410000 */
[----:B------:R-:W-:-:S02]  /*6cf0*/  ISETP.GE.AND P2, PT, R2, R208, PT ;  /* 0x000000d00200720c */ /* 0x000fc40003f46270 */
[----:B------:R-:W-:Y:S02]  /*6d00*/  ISETP.GE.AND P6, PT, R2, R207, PT ;  /* 0x000000cf0200720c */ /* 0x000fe40003fc6270 */
[----:B---3--:R-:W-:Y:S02]  /*6d10*/  FSEL R47, R228, -INF , !P4 ;  /* 0xff800000e42f7808 */ /* 0x008fe40006000000 */
[----:B------:R-:W-:Y:S01]  /*6d20*/  MUFU.TANH R156, R17 ;  /* 0x00000011009c7308 */ /* 0x000fe20000002400 */
[C---:B------:R-:W-:Y:S02]  /*6d30*/  ISETP.GE.AND P4, PT, R2.reuse, R209, PT ;  /* 0x000000d10200720c */ /* 0x040fe40003f86270 */
[C---:B------:R-:W-:Y:S02]  /*6d40*/  ISETP.LT.OR P2, PT, R2.reuse, R204, P2 ;  /* 0x000000cc0200720c */ /* 0x040fe40001741670 */
[C---:B------:R-:W-:Y:S02]  /*6d50*/  ISETP.LT.OR P4, PT, R2.reuse, R205, P4 ;  /* 0x000000cd0200720c */ /* 0x040fe40002781670 */
[----:B------:R-:W-:Y:S01]  /*6d60*/  ISETP.LT.OR P6, PT, R2, R203, P6 ;  /* 0x000000cb0200720c */ /* 0x000fe200037c1670 */
[----:B------:R-:W-:Y:S01]  /*6d70*/  MUFU.TANH R211, R18 ;  /* 0x0000001200d37308 */ /* 0x000fe20000002400 */
[----:B------:R-:W-:Y:S01]  /*6d80*/  IADD3 R2, R0, 0x9, RZ ;  /* 0x0000000900027810 */ /* 0x000fe20007ffe0ff */
[----:B------:R-:W-:Y:S01]  /*6d90*/  FMUL.FTZ R4, R4, c[0x0][0x2ec] ;  /* 0x0000bb0004047a20 */ /* 0x000fe20000410000 */
[----:B------:R-:W-:Y:S01]  /*6da0*/  FSEL R53, R229, -INF , !P3 ;  /* 0xff800000e5357808 */ /* 0x000fe20005800000 */
[----:B------:R-:W-:Y:S01]  /*6db0*/  FMUL.FTZ R5, R5, c[0x0][0x2ec] ;  /* 0x0000bb0005057a20 */ /* 0x000fe20000410000 */
[----:B------:R-:W-:Y:S01]  /*6dc0*/  FSEL R55, R225, -INF , !P1 ;  /* 0xff800000e1377808 */ /* 0x000fe20004800000 */
[----:B------:R-:W-:Y:S01]  /*6dd0*/  FMUL.FTZ R6, R6, c[0x0][0x2ec] ;  /* 0x0000bb0006067a20 */ /* 0x000fe20000410000 */
[C---:B------:R-:W-:Y:S01]  /*6de0*/  ISETP.GE.AND P3, PT, R2.reuse, R209, PT ;  /* 0x000000d10200720c */ /* 0x040fe20003f66270 */
[----:B------:R2:W-:Y:S01]  /*6df0*/  MUFU.TANH R183, R19 ;  /* 0x0000001300b77308 */ /* 0x0005e20000002400 */
[----:B------:R-:W-:Y:S01]  /*6e00*/  FMUL.FTZ R7, R7, c[0x0][0x2ec] ;  /* 0x0000bb0007077a20 */ /* 0x000fe20000410000 */
[C---:B------:R-:W-:Y:S01]  /*6e10*/  ISETP.GE.AND P1, PT, R2.reuse, R208, PT ;  /* 0x000000d00200720c */ /* 0x040fe20003f26270 */
[----:B-1----:R-:W-:Y:S01]  /*6e20*/  HMMA.16816.F32 R40, R28, R8, R168 ;  /* 0x000000081c28723c */ /* 0x002fe200000018a8 */
[----:B------:R-:W-:-:S02]  /*6e30*/  ISETP.LT.OR P3, PT, R2, R205, P3 ;  /* 0x000000cd0200720c */ /* 0x000fc40001f61670 */
[----:B------:R-:W-:Y:S02]  /*6e40*/  ISETP.LT.OR P1, PT, R2, R204, P1 ;  /* 0x000000cc0200720c */ /* 0x000fe40000f21670 */
[----:B------:R1:W-:Y:S01]  /*6e50*/  MUFU.TANH R159, R57 ;  /* 0x00000039009f7308 */ /* 0x0003e20000002400 */
[----:B------:R-:W-:Y:S02]  /*6e60*/  FSEL R52, R3, -INF , !P6 ;  /* 0xff80000003347808 */ /* 0x000fe40007000000 */
[----:B------:R-:W-:Y:S05]  /*6e70*/  HMMA.16816.F32 R28, R28, R10, R152 ;  /* 0x0000000a1c1c723c */ /* 0x000fea0000001898 */
[----:B------:R-:W3:Y:S03]  /*6e80*/  MUFU.TANH R157, R66 ;  /* 0x00000042009d7308 */ /* 0x000ee60000002400 */
[----:B--2---:R-:W-:Y:S01]  /*6e90*/  HMMA.16816.F32 R16, R24, R38, R12 ;  /* 0x000000261810723c */ /* 0x004fe2000000180c */
[----:B-1----:R-:W-:-:S04]  /*6ea0*/  FSEL R57, R163, -INF , !P0 ;  /* 0xff800000a3397808 */ /* 0x002fc80004000000 */
[----:B------:R-:W-:Y:S01]  /*6eb0*/  MUFU.TANH R164, R4 ;  /* 0x0000000400a47308 */ /* 0x000fe20000002400 */
[C---:B------:R-:W-:Y:S02]  /*6ec0*/  ISETP.GE.AND P0, PT, R2.reuse, R207, PT ;  /* 0x000000cf0200720c */ /* 0x040fe40003f06270 */
[----:B------:R-:W-:Y:S02]  /*6ed0*/  HMMA.16816.F32 R36, R20, R38, R48 ;  /* 0x000000261424723c */ /* 0x000fe40000001830 */
[----:B------:R-:W-:-:S03]  /*6ee0*/  ISETP.LT.OR P0, PT, R2, R203, P0 ;  /* 0x000000cb0200720c */ /* 0x000fc60000701670 */
[----:B------:R-:W-:Y:S02]  /*6ef0*/  MUFU.TANH R163, R5 ;  /* 0x0000000500a37308 */ /* 0x000fe40000002400 */
[----:B------:R-:W-:Y:S01]  /*6f00*/  FSEL R48, R226, -INF , !P3 ;  /* 0xff800000e2307808 */ /* 0x000fe20005800000 */
[C---:B------:R-:W-:Y:S05]  /*6f10*/  HMMA.16816.F32 R12, R32.reuse, R8, R144 ;  /* 0x00000008200c723c */ /* 0x040fea0000001890 */
[----:B------:R-:W-:Y:S03]  /*6f20*/  MUFU.TANH R66, R6 ;  /* 0x0000000600427308 */ /* 0x000fe60000002400 */
[----:B------:R-:W-:Y:S01]  /*6f30*/  FMUL.FTZ R3, R16, c[0x0][0x2ec] ;  /* 0x0000bb0010037a20 */ /* 0x000fe20000410000 */
[----:B------:R-:W-:Y:S01]  /*6f40*/  FSEL R16, R215, -INF , !P1 ;  /* 0xff800000d7107808 */ /* 0x000fe20004800000 */
[----:B------:R-:W-:Y:S01]  /*6f50*/  HMMA.16816.F32 R32, R32, R10, R60 ;  /* 0x0000000a2020723c */ /* 0x000fe2000000183c */
[----:B------:R-:W-:-:S02]  /*6f60*/  FMUL.FTZ R17, R17, c[0x0][0x2ec] ;  /* 0x0000bb0011117a20 */ /* 0x000fc40000410000 */
[----:B------:R-:W-:Y:S01]  /*6f70*/  FMUL.FTZ R18, R18, c[0x0][0x2ec] ;  /* 0x0000bb0012127a20 */ /* 0x000fe20000410000 */
[----:B------:R1:W-:Y:S01]  /*6f80*/  MUFU.TANH R49, R7 ;  /* 0x0000000700317308 */ /* 0x0003e20000002400 */
[----:B------:R-:W-:Y:S02]  /*6f90*/  FMUL.FTZ R19, R19, c[0x0][0x2ec] ;  /* 0x0000bb0013137a20 */ /* 0x000fe40000410000 */
[----:B------:R-:W-:Y:S02]  /*6fa0*/  FMUL.FTZ R36, R36, c[0x0][0x2ec] ;  /* 0x0000bb0024247a20 */ /* 0x000fe40000410000 */
[----:B------:R-:W-:Y:S02]  /*6fb0*/  FMUL.FTZ R38, R38, c[0x0][0x2ec] ;  /* 0x0000bb0026267a20 */ /* 0x000fe40000410000 */
[----:B------:R-:W-:Y:S01]  /*6fc0*/  FMUL.FTZ R37, R37, c[0x0][0x2ec] ;  /* 0x0000bb0025257a20 */ /* 0x000fe20000410000 */
[----:B------:R2:W4:Y:S01]  /*6fd0*/  MUFU.TANH R162, R65 ;  /* 0x0000004100a27308 */ /* 0x0005220000002400 */
[----:B------:R-:W-:Y:S01]  /*6fe0*/  FMUL.FTZ R39, R39, c[0x0][0x2ec] ;  /* 0x0000bb0027277a20 */ /* 0x000fe20000410000 */
[----:B-1----:R-:W1:Y:S06]  /*6ff0*/  LDSM.16.M88.4 R4, [R193+0x1800] ;  /* 0x00180000c104783b */ /* 0x002e6c0000000200 */
[----:B------:R3:W1:Y:S01]  /*7000*/  MUFU.TANH R69, R56 ;  /* 0x0000003800457308 */ /* 0x0006620000002400 */
[----:B------:R-:W-:-:S04]  /*7010*/  DEPBAR.LE SB0, 0x0 ;  /* 0x000080000000791a */ /* 0x000fc80000000000 */
[----:B--2---:R-:W-:-:S03]  /*7020*/  FSEL R65, R233, -INF , !P5 ;  /* 0xff800000e9417808 */ /* 0x004fc60006800000 */
[----:B------:R2:W-:Y:S01]  /*7030*/  MUFU.TANH R161, R59 ;  /* 0x0000003b00a17308 */ /* 0x0005e20000002400 */
[----:B------:R-:W-:-:S04]  /*7040*/  ISETP.GE.AND P5, PT, R2, R210, PT ;  /* 0x000000d20200720c */ /* 0x000fc80003fa6270 */
[----:B------:R-:W-:Y:S02]  /*7050*/  ISETP.LT.OR P5, PT, R2, R206, P5 ;  /* 0x000000ce0200720c */ /* 0x000fe40002fa1670 */
[----:B------:R-:W-:Y:S01]  /*7060*/  IADD3 R2, R0, 0x10, RZ ;  /* 0x0000001000027810 */ /* 0x000fe20007ffe0ff */
[----:B------:R4:W1:Y:S01]  /*7070*/  MUFU.TANH R75, R44 ;  /* 0x0000002c004b7308 */ /* 0x0008620000002400 */
[----:B---3--:R-:W-:Y:S02]  /*7080*/  FSEL R56, R227, -INF , !P5 ;  /* 0xff800000e3387808 */ /* 0x008fe40006800000 */
[C---:B------:R-:W-:Y:S02]  /*7090*/  ISETP.GE.AND P6, PT, R2.reuse, R208, PT ;  /* 0x000000d00200720c */ /* 0x040fe40003fc6270 */
[C---:B------:R-:W-:Y:S02]  /*70a0*/  ISETP.GE.AND P5, PT, R2.reuse, R207, PT ;  /* 0x000000cf0200720c */ /* 0x040fe40003fa6270 */
[----:B------:R-:W-:Y:S01]  /*70b0*/  ISETP.LT.OR P6, PT, R2, R204, P6 ;  /* 0x000000cc0200720c */ /* 0x000fe200037c1670 */
[----:B------:R3:W-:Y:S01]  /*70c0*/  MUFU.TANH R154, R3 ;  /* 0x00000003009a7308 */ /* 0x0007e20000002400 */
[----:B--2---:R-:W-:-:S02]  /*70d0*/  FSEL R59, R224, -INF , !P4 ;  /* 0xff800000e03b7808 */ /* 0x004fc40006000000 */
[C---:B------:R-:W-:Y:S02]  /*70e0*/  ISETP.GE.AND P4, PT, R2.reuse, R210, PT ;  /* 0x000000d20200720c */ /* 0x040fe40003f86270 */
[C---:B------:R-:W-:Y:S02]  /*70f0*/  ISETP.LT.OR P5, PT, R2.reuse, R203, P5 ;  /* 0x000000cb0200720c */ /* 0x040fe40002fa1670 */
[----:B------:R-:W-:Y:S01]  /*7100*/  ISETP.LT.OR P4, PT, R2, R206, P4 ;  /* 0x000000ce0200720c */ /* 0x000fe20002781670 */
[----:B------:R2:W2:Y:S01]  /*7110*/  MUFU.TANH R74, R45 ;  /* 0x0000002d004a7308 */ /* 0x0004a20000002400 */
[----:B----4-:R-:W-:Y:S02]  /*7120*/  FSEL R44, R214, -INF , !P2 ;  /* 0xff800000d62c7808 */ /* 0x010fe40005000000 */
[----:B------:R-:W-:Y:S02]  /*7130*/  ISETP.GE.AND P2, PT, R2, R209, PT ;  /* 0x000000d10200720c */ /* 0x000fe40003f46270 */
[----:B------:R-:W-:-:S02]  /*7140*/  FSEL R148, R172, -INF , !P4 ;  /* 0xff800000ac947808 */ /* 0x000fc40006000000 */
[----:B------:R-:W-:Y:S01]  /*7150*/  ISETP.LT.OR P2, PT, R2, R205, P2 ;  /* 0x000000cd0200720c */ /* 0x000fe20001741670 */
[-C--:B-1----:R-:W-:Y:S01]  /*7160*/  HMMA.16816.F32 R12, R24, R4.reuse, R12 ;  /* 0x00000004180c723c */ /* 0x082fe2000000180c */
[C---:B------:R-:W-:Y:S01]  /*7170*/  IADD3 R2, R0.reuse, 0x11, RZ ;  /* 0x0000001100027810 */ /* 0x040fe20007ffe0ff */
[----:B------:R-:W-:Y:S01]  /*7180*/  MUFU.TANH R17, R17 ;  /* 0x0000001100117308 */ /* 0x000fe20000002400 */
[----:B---3--:R-:W-:Y:S02]  /*7190*/  IADD3 R3, R0, 0x18, RZ ;  /* 0x0000001800037810 */ /* 0x008fe40007ffe0ff */
[----:B------:R-:W-:Y:S02]  /*71a0*/  FSEL R170, R167, -INF , !P2 ;  /* 0xff800000a7aa7808 */ /* 0x000fe40005000000 */
[----:B------:R-:W-:Y:S01]  /*71b0*/  ISETP.GE.AND P3, PT, R2, R210, PT ;  /* 0x000000d20200720c */ /* 0x000fe20003f66270 */
[----:B------:R-:W-:Y:S01]  /*71c0*/  HMMA.16816.F32 R8, R20, R4, R40 ;  /* 0x000000041408723c */ /* 0x000fe20000001828 */
[----:B--2---:R-:W-:Y:S01]  /*71d0*/  FSEL R45, R174, -INF , !P0 ;  /* 0xff800000ae2d7808 */ /* 0x004fe20004000000 */
[----:B------:R-:W1:Y:S01]  /*71e0*/  MUFU.TANH R18, R18 ;  /* 0x0000001200127308 */ /* 0x000e620000002400 */
[----:B------:R-:W-:-:S02]  /*71f0*/  ISETP.GE.AND P1, PT, R2, R209, PT ;  /* 0x000000d10200720c */ /* 0x000fc40003f26270 */
[C---:B------:R-:W-:Y:S02]  /*7200*/  ISETP.GE.AND P0, PT, R2.reuse, R208, PT ;  /* 0x000000d00200720c */ /* 0x040fe40003f06270 */
[C---:B------:R-:W-:Y:S01]  /*7210*/  ISETP.GE.AND P4, PT, R2.reuse, R207, PT ;  /* 0x000000cf0200720c */ /* 0x040fe20003f86270 */
[-C--:B------:R-:W-:Y:S01]  /*7220*/  HMMA.16816.F32 R24, R24, R6.reuse, R32 ;  /* 0x000000061818723c */ /* 0x080fe20000001820 */
[C---:B------:R-:W-:Y:S01]  /*7230*/  ISETP.GE.AND P2, PT, R3.reuse, R210, PT ;  /* 0x000000d20300720c */ /* 0x040fe20003f46270 */
[----:B------:R-:W-:Y:S01]  /*7240*/  MUFU.TANH R19, R19 ;  /* 0x0000001300137308 */ /* 0x000fe20000002400 */
[C---:B------:R-:W-:Y:S02]  /*7250*/  ISETP.LT.OR P3, PT, R2.reuse, R206, P3 ;  /* 0x000000ce0200720c */ /* 0x040fe40001f61670 */
[C---:B------:R-:W-:Y:S02]  /*7260*/  ISETP.LT.OR P1, PT, R2.reuse, R205, P1 ;  /* 0x000000cd0200720c */ /* 0x040fe40000f21670 */
[----:B------:R-:W-:Y:S01]  /*7270*/  ISETP.LT.OR P0, PT, R2, R204, P0 ;  /* 0x000000cc0200720c */ /* 0x000fe20000701670 */
[----:B------:R-:W-:Y:S01]  /*7280*/  FMUL.FTZ R12, R12, c[0x0][0x2ec] ;  /* 0x0000bb000c0c7a20 */ /* 0x000fe20000410000 */
[----:B------:R-:W-:Y:S01]  /*7290*/  ISETP.LT.OR P4, PT, R2, R203, P4 ;  /* 0x000000cb0200720c */ /* 0x000fe20002781670 */
[----:B------:R-:W2:Y:S01]  /*72a0*/  MUFU.TANH R36, R36 ;  /* 0x0000002400247308 */ /* 0x000ea20000002400 */
[----:B------:R-:W-:Y:S01]  /*72b0*/  ISETP.LT.OR P2, PT, R3, R206, P2 ;  /* 0x000000ce0300720c */ /* 0x000fe20001741670 */
[----:B------:R-:W-:Y:S01]  /*72c0*/  FMUL.FTZ R13, R13, c[0x0][0x2ec] ;  /* 0x0000bb000d0d7a20 */ /* 0x000fe20000410000 */
[----:B------:R-:W-:Y:S01]  /*72d0*/  IADD3 R2, R0, 0x19, RZ ;  /* 0x0000001900027810 */ /* 0x000fe20007ffe0ff */
[----:B------:R-:W-:Y:S01]  /*72e0*/  FMUL.FTZ R14, R14, c[0x0][0x2ec] ;  /* 0x0000bb000e0e7a20 */ /* 0x000fe20000410000 */
[----:B-----5:R-:W-:Y:S01]  /*72f0*/  FSEL R79, R158, -INF , !P6 ;  /* 0xff8000009e4f7808 */ /* 0x020fe20007000000 */
[----:B------:R-:W-:Y:S01]  /*7300*/  FMUL.FTZ R8, R8, c[0x0][0x2ec] ;  /* 0x0000bb0008087a20 */ /* 0x000fe20000410000 */
[----:B------:R-:W-:Y:S01]  /*7310*/  FSEL R149, R157, -INF , !P5 ;  /* 0xff8000009d957808 */ /* 0x000fe20006800000 */
[----:B------:R-:W3:Y:S01]  /*7320*/  MUFU.TANH R38, R38 ;  /* 0x0000002600267308 */ /* 0x000ee20000002400 */
[----:B------:R-:W-:Y:S01]  /*7330*/  FSEL R158, R173, -INF , !P3 ;  /* 0xff800000ad9e7808 */ /* 0x000fe20005800000 */
[----:B------:R-:W-:Y:S01]  /*7340*/  FMUL.FTZ R10, R10, c[0x0][0x2ec] ;  /* 0x0000bb000a0a7a20 */ /* 0x000fe20000410000 */
[----:B------:R-:W-:Y:S01]  /*7350*/  FSEL R171, R166, -INF , !P1 ;  /* 0xff800000a6ab7808 */ /* 0x000fe20004800000 */
[----:B------:R-:W-:Y:S01]  /*7360*/  HMMA.16816.F32 R20, R20, R6, R28 ;  /* 0x000000061414723c */ /* 0x000fe2000000181c */
[----:B------:R-:W-:Y:S01]  /*7370*/  FSEL R144, R162, -INF , !P0 ;  /* 0xff800000a2907808 */ /* 0x000fe20004000000 */
[----:B------:R-:W-:Y:S01]  /*7380*/  FMUL.FTZ R26, R26, c[0x0][0x2ec] ;  /* 0x0000bb001a1a7a20 */ /* 0x000fe20000410000 */
[----:B------:R-:W-:Y:S01]  /*7390*/  FSEL R147, R160, -INF , !P4 ;  /* 0xff800000a0937808 */ /* 0x000fe20006000000 */
[----:B------:R-:W4:Y:S01]  /*73a0*/  MUFU.TANH R37, R37 ;  /* 0x0000002500257308 */ /* 0x000f220000002400 */
[----:B------:R-:W-:Y:S01]  /*73b0*/  FSEL R155, R69, -INF , !P2 ;  /* 0xff800000459b7808 */ /* 0x000fe20005000000 */
[----:B------:R-:W-:Y:S01]  /*73c0*/  FMUL.FTZ R15, R15, c[0x0][0x2ec] ;  /* 0x0000bb000f0f7a20 */ /* 0x000fe20000410000 */
[----:B------:R-:W-:Y:S01]  /*73d0*/  ISETP.GE.AND P6, PT, R3, R209, PT ;  /* 0x000000d10300720c */ /* 0x000fe20003fc6270 */
[----:B------:R-:W-:Y:S01]  /*73e0*/  FMUL.FTZ R9, R9, c[0x0][0x2ec] ;  /* 0x0000bb0009097a20 */ /* 0x000fe20000410000 */
[----:B------:R-:W-:Y:S01]  /*73f0*/  ISETP.GE.AND P5, PT, R3, R208, PT ;  /* 0x000000d00300720c */ /* 0x000fe20003fa6270 */
[----:B------:R-:W-:Y:S01]  /*7400*/  FMUL.FTZ R4, R11, c[0x0][0x2ec] ;  /* 0x0000bb000b047a20 */ /* 0x000fe20000410000 */
[----:B------:R-:W-:Y:S01]  /*7410*/  ISETP.GE.AND P3, PT, R3, R207, PT ;  /* 0x000000cf0300720c */ /* 0x000fe20003f66270 */
[----:B------:R-:W5:Y:S01]  /*7420*/  MUFU.TANH R39, R39 ;  /* 0x0000002700277308 */ /* 0x000f620000002400 */
[----:B------:R-:W-:Y:S01]  /*7430*/  ISETP.GE.AND P1, PT, R2, R210, PT ;  /* 0x000000d20200720c */ /* 0x000fe20003f26270 */
[----:B------:R-:W-:Y:S01]  /*7440*/  FMUL.FTZ R24, R24, c[0x0][0x2ec] ;  /* 0x0000bb0018187a20 */ /* 0x000fe20000410000 */
[C---:B------:R-:W-:Y:S01]  /*7450*/  ISETP.GE.AND P0, PT, R2.reuse, R209, PT ;  /* 0x000000d10200720c */ /* 0x040fe20003f06270 */
[----:B------:R-:W-:Y:S01]  /*7460*/  FMUL.FTZ R25, R25, c[0x0][0x2ec] ;  /* 0x0000bb0019197a20 */ /* 0x000fe20000410000 */
[C---:B------:R-:W-:Y:S01]  /*7470*/  ISETP.GE.AND P4, PT, R2.reuse, R208, PT ;  /* 0x000000d00200720c */ /* 0x040fe20003f86270 */
[----:B------:R-:W-:Y:S01]  /*7480*/  FMUL.FTZ R27, R27, c[0x0][0x2ec] ;  /* 0x0000bb001b1b7a20 */ /* 0x000fe20000410000 */
[----:B------:R-:W-:Y:S01]  /*7490*/  ISETP.GE.AND P2, PT, R2, R207, PT ;  /* 0x000000cf0200720c */ /* 0x000fe20003f46270 */
[----:B------:R-:W1:Y:S01]  /*74a0*/  MUFU.TANH R12, R12 ;  /* 0x0000000c000c7308 */ /* 0x000e620000002400 */
[----:B------:R-:W-:-:S02]  /*74b0*/  ISETP.LT.OR P6, PT, R3, R205, P6 ;  /* 0x000000cd0300720c */ /* 0x000fc400037c1670 */
[C---:B------:R-:W-:Y:S01]  /*74c0*/  ISETP.LT.OR P5, PT, R3.reuse, R204, P5 ;  /* 0x000000cc0300720c */ /* 0x040fe20002fa1670 */
[----:B------:R-:W-:Y:S01]  /*74d0*/  FMUL.FTZ R20, R20, c[0x0][0x2ec] ;  /* 0x0000bb0014147a20 */ /* 0x000fe20000410000 */
[----:B------:R-:W-:Y:S01]  /*74e0*/  ISETP.LT.OR P3, PT, R3, R203, P3 ;  /* 0x000000cb0300720c */ /* 0x000fe20001f61670 */
[----:B------:R-:W-:Y:S01]  /*74f0*/  FMUL.FTZ R21, R21, c[0x0][0x2ec] ;  /* 0x0000bb0015157a20 */ /* 0x000fe20000410000 */
[C---:B------:R-:W-:Y:S01]  /*7500*/  ISETP.LT.OR P1, PT, R2.reuse, R206, P1 ;  /* 0x000000ce0200720c */ /* 0x040fe20000f21670 */
[----:B------:R-:W-:Y:S01]  /*7510*/  MUFU.TANH R13, R13 ;  /* 0x0000000d000d7308 */ /* 0x000fe20000002400 */
[C---:B------:R-:W-:Y:S02]  /*7520*/  ISETP.LT.OR P0, PT, R2.reuse, R205, P0 ;  /* 0x000000cd0200720c */ /* 0x040fe40000701670 */
[C---:B------:R-:W-:Y:S02]  /*7530*/  ISETP.LT.OR P4, PT, R2.reuse, R204, P4 ;  /* 0x000000cc0200720c */ /* 0x040fe40002781670 */
[----:B------:R-:W-:-:S02]  /*7540*/  ISETP.LT.OR P2, PT, R2, R203, P2 ;  /* 0x000000cb0200720c */ /* 0x000fc40001741670 */
[----:B------:R-:W-:Y:S01]  /*7550*/  IADD3 R2, R0, 0x20, RZ ;  /* 0x0000002000027810 */ /* 0x000fe20007ffe0ff */
[----:B------:R-:W1:Y:S01]  /*7560*/  MUFU.TANH R14, R14 ;  /* 0x0000000e000e7308 */ /* 0x000e620000002400 */
[----:B------:R-:W-:Y:S02]  /*7570*/  FSEL R165, R165, -INF , !P6 ;  /* 0xff800000a5a57808 */ /* 0x000fe40007000000 */
[----:B------:R-:W-:Y:S02]  /*7580*/  FSEL R75, R75, -INF , !P5 ;  /* 0xff8000004b4b7808 */ /* 0x000fe40006800000 */
[----:B------:R-:W-:Y:S02]  /*7590*/  FSEL R146, R67, -INF , !P3 ;  /* 0xff80000043927808 */ /* 0x000fe40005800000 */
[----:B------:R-:W-:Y:S01]  /*75a0*/  FSEL R151, R159, -INF , !P1 ;  /* 0xff8000009f977808 */ /* 0x000fe20004800000 */
[----:B------:R-:W1:Y:S01]  /*75b0*/  MUFU.TANH R8, R8 ;  /* 0x0000000800087308 */ /* 0x000e620000002400 */
[----:B------:R-:W-:-:S02]  /*75c0*/  ISETP.GE.AND P6, PT, R2, R210, PT ;  /* 0x000000d20200720c */ /* 0x000fc40003fc6270 */
[C---:B------:R-:W-:Y:S02]  /*75d0*/  ISETP.GE.AND P5, PT, R2.reuse, R209, PT ;  /* 0x000000d10200720c */ /* 0x040fe40003fa6270 */
[C---:B------:R-:W-:Y:S02]  /*75e0*/  ISETP.GE.AND P3, PT, R2.reuse, R208, PT ;  /* 0x000000d00200720c */ /* 0x040fe40003f66270 */
[C---:B------:R-:W-:Y:S01]  /*75f0*/  ISETP.GE.AND P1, PT, R2.reuse, R207, PT ;  /* 0x000000cf0200720c */ /* 0x040fe20003f26270 */
[----:B------:R-:W1:Y:S01]  /*7600*/  MUFU.TANH R10, R10 ;  /* 0x0000000a000a7308 */ /* 0x000e620000002400 */
[C---:B------:R-:W-:Y:S02]  /*7610*/  ISETP.LT.OR P6, PT, R2.reuse, R206, P6 ;  /* 0x000000ce0200720c */ /* 0x040fe400037c1670 */
[C---:B------:R-:W-:Y:S02]  /*7620*/  ISETP.LT.OR P5, PT, R2.reuse, R205, P5 ;  /* 0x000000cd0200720c */ /* 0x040fe40002fa1670 */
[----:B------:R-:W-:-:S02]  /*7630*/  ISETP.LT.OR P3, PT, R2, R204, P3 ;  /* 0x000000cc0200720c */ /* 0x000fc40001f61670 */
[----:B------:R-:W-:Y:S01]  /*7640*/  ISETP.LT.OR P1, PT, R2, R203, P1 ;  /* 0x000000cb0200720c */ /* 0x000fe20000f21670 */
[----:B------:R-:W1:Y:S01]  /*7650*/  MUFU.TANH R26, R26 ;  /* 0x0000001a001a7308 */ /* 0x000e620000002400 */
[----:B------:R-:W-:Y:S02]  /*7660*/  IADD3 R2, R0, 0x21, RZ ;  /* 0x0000002100027810 */ /* 0x000fe40007ffe0ff */
[----:B------:R-:W-:Y:S02]  /*7670*/  FSEL R161, R161, -INF , !P0 ;  /* 0xff800000a1a17808 */ /* 0x000fe40004000000 */
[----:B------:R-:W-:Y:S02]  /*7680*/  FSEL R74, R74, -INF , !P4 ;  /* 0xff8000004a4a7808 */ /* 0x000fe40006000000 */
[----:B------:R-:W-:Y:S01]  /*7690*/  FSEL R145, R68, -INF , !P2 ;  /* 0xff80000044917808 */ /* 0x000fe20005000000 */
[----:B------:R-:W1:Y:S01]  /*76a0*/  MUFU.TANH R15, R15 ;  /* 0x0000000f000f7308 */ /* 0x000e620000002400 */
[----:B------:R-:W-:-:S02]  /*76b0*/  FSEL R150, R150, -INF , !P6 ;  /* 0xff80000096967808 */ /* 0x000fc40007000000 */
[C---:B------:R-:W-:Y:S02]  /*76c0*/  ISETP.GE.AND P0, PT, R2.reuse, R210, PT ;  /* 0x000000d20200720c */ /* 0x040fe40003f06270 */
[C---:B------:R-:W-:Y:S02]  /*76d0*/  ISETP.GE.AND P4, PT, R2.reuse, R209, PT ;  /* 0x000000d10200720c */ /* 0x040fe40003f86270 */
[C---:B------:R-:W-:Y:S01]  /*76e0*/  ISETP.GE.AND P2, PT, R2.reuse, R208, PT ;  /* 0x000000d00200720c */ /* 0x040fe20003f46270 */
[----:B------:R-:W1:Y:S01]  /*76f0*/  MUFU.TANH R9, R9 ;  /* 0x0000000900097308 */ /* 0x000e620000002400 */
[C---:B------:R-:W-:Y:S02]  /*7700*/  ISETP.GE.AND P6, PT, R2.reuse, R207, PT ;  /* 0x000000cf0200720c */ /* 0x040fe40003fc6270 */
[C---:B------:R-:W-:Y:S02]  /*7710*/  ISETP.LT.OR P0, PT, R2.reuse, R206, P0 ;  /* 0x000000ce0200720c */ /* 0x040fe40000701670 */
[----:B------:R-:W-:-:S02]  /*7720*/  ISETP.LT.OR P4, PT, R2, R205, P4 ;  /* 0x000000cd0200720c */ /* 0x000fc40002781670 */
[C---:B------:R-:W-:Y:S01]  /*7730*/  ISETP.LT.OR P2, PT, R2.reuse, R204, P2 ;  /* 0x000000cc0200720c */ /* 0x040fe20001741670 */
[----:B------:R-:W1:Y:S01]  /*7740*/  MUFU.TANH R4, R4 ;  /* 0x0000000400047308 */ /* 0x000e620000002400 */
[----:B------:R-:W-:Y:S02]  /*7750*/  ISETP.LT.OR P6, PT, R2, R203, P6 ;  /* 0x000000cb0200720c */ /* 0x000fe400037c1670 */
[----:B------:R-:W-:Y:S02]  /*7760*/  IADD3 R2, R0, 0x28, RZ ;  /* 0x0000002800027810 */ /* 0x000fe40007ffe0ff */
[----:B------:R-:W-:Y:S02]  /*7770*/  FSEL R211, R211, -INF , !P5 ;  /* 0xff800000d3d37808 */ /* 0x000fe40006800000 */
[----:B------:R-:W-:Y:S01]  /*7780*/  FSEL R164, R164, -INF , !P3 ;  /* 0xff800000a4a47808 */ /* 0x000fe20005800000 */
[----:B------:R-:W1:Y:S01]  /*7790*/  MUFU.TANH R24, R24 ;  /* 0x0000001800187308 */ /* 0x000e620000002400 */
[----:B------:R-:W-:-:S02]  /*77a0*/  FSEL R173, R66, -INF , !P1 ;  /* 0xff80000042ad7808 */ /* 0x000fc40004800000 */
[----:B------:R-:W-:Y:S02]  /*77b0*/  FSEL R156, R156, -INF , !P0 ;  /* 0xff8000009c9c7808 */ /* 0x000fe40004000000 */
[C---:B------:R-:W-:Y:S02]  /*77c0*/  ISETP.GE.AND P5, PT, R2.reuse, R210, PT ;  /* 0x000000d20200720c */ /* 0x040fe40003fa6270 */
[C---:B------:R-:W-:Y:S01]  /*77d0*/  ISETP.GE.AND P3, PT, R2.reuse, R209, PT ;  /* 0x000000d10200720c */ /* 0x040fe20003f66270 */
[----:B------:R-:W-:Y:S01]  /*77e0*/  MUFU.TANH R25, R25 ;  /* 0x0000001900197308 */ /* 0x000fe20000002400 */
[C---:B------:R-:W-:Y:S02]  /*77f0*/  ISETP.GE.AND P1, PT, R2.reuse, R208, PT ;  /* 0x000000d00200720c */ /* 0x040fe40003f26270 */
[C---:B------:R-:W-:Y:S02]  /*7800*/  ISETP.GE.AND P0, PT, R2.reuse, R207, PT ;  /* 0x000000cf0200720c */ /* 0x040fe40003f06270 */
[----:B------:R-:W-:-:S02]  /*7810*/  ISETP.LT.OR P5, PT, R2, R206, P5 ;  /* 0x000000ce0200720c */ /* 0x000fc40002fa1670 */
[C---:B------:R-:W-:Y:S01]  /*7820*/  ISETP.LT.OR P3, PT, R2.reuse, R205, P3 ;  /* 0x000000cd0200720c */ /* 0x040fe20001f61670 */
[----:B------:R-:W-:Y:S01]  /*7830*/  MUFU.TANH R27, R27 ;  /* 0x0000001b001b7308 */ /* 0x000fe20000002400 */
[C---:B------:R-:W-:Y:S02]  /*7840*/  ISETP.LT.OR P1, PT, R2.reuse, R204, P1 ;  /* 0x000000cc0200720c */ /* 0x040fe40000f21670 */
[----:B------:R-:W-:Y:S02]  /*7850*/  ISETP.LT.OR P0, PT, R2, R203, P0 ;  /* 0x000000cb0200720c */ /* 0x000fe40000701670 */
[----:B------:R-:W-:Y:S02]  /*7860*/  IADD3 R2, R0, 0x29, RZ ;  /* 0x0000002900027810 */ /* 0x000fe40007ffe0ff */
[----:B------:R-:W-:Y:S01]  /*7870*/  FSEL R183, R183, -INF , !P4 ;  /* 0xff800000b7b77808 */ /* 0x000fe20006000000 */
[----:B------:R-:W1:Y:S01]  /*7880*/  MUFU.TANH R20, R20 ;  /* 0x0000001400147308 */ /* 0x000e620000002400 */
[----:B------:R-:W-:-:S02]  /*7890*/  FSEL R163, R163, -INF , !P2 ;  /* 0xff800000a3a37808 */ /* 0x000fc40005000000 */
[----:B------:R-:W-:Y:S02]  /*78a0*/  FSEL R174, R49, -INF , !P6 ;  /* 0xff80000031ae7808 */ /* 0x000fe40007000000 */
[----:B------:R-:W-:Y:S02]  /*78b0*/  FSEL R154, R154, -INF , !P5 ;  /* 0xff8000009a9a7808 */ /* 0x000fe40006800000 */
[C---:B------:R-:W-:Y:S01]  /*78c0*/  ISETP.GE.AND P4, PT, R2.reuse, R210, PT ;  /* 0x000000d20200720c */ /* 0x040fe20003f86270 */
[----:B------:R-:W-:Y:S01]  /*78d0*/  MUFU.TANH R21, R21 ;  /* 0x0000001500157308 */ /* 0x000fe20000002400 */
[C---:B------:R-:W-:Y:S02]  /*78e0*/  ISETP.GE.AND P2, PT, R2.reuse, R209, PT ;  /* 0x000000d10200720c */ /* 0x040fe40003f46270 */
[C---:B------:R-:W-:Y:S02]  /*78f0*/  ISETP.GE.AND P6, PT, R2.reuse, R208, PT ;  /* 0x000000d00200720c */ /* 0x040fe40003fc6270 */
[----:B------:R-:W-:-:S02]  /*7900*/  ISETP.GE.AND P5, PT, R2, R207, PT ;  /* 0x000000cf0200720c */ /* 0x000fc40003fa6270 */
[C---:B------:R-:W-:Y:S02]  /*7910*/  ISETP.LT.OR P4, PT, R2.reuse, R206, P4 ;  /* 0x000000ce0200720c */ /* 0x040fe40002781670 */
[C---:B------:R-:W-:Y:S02]  /*7920*/  ISETP.LT.OR P2, PT, R2.reuse, R205, P2 ;  /* 0x000000cd0200720c */ /* 0x040fe40001741670 */
[C---:B------:R-:W-:Y:S02]  /*7930*/  ISETP.LT.OR P6, PT, R2.reuse, R204, P6 ;  /* 0x000000cc0200720c */ /* 0x040fe400037c1670 */
[----:B------:R-:W-:Y:S02]  /*7940*/  ISETP.LT.OR P5, PT, R2, R203, P5 ;  /* 0x000000cb0200720c */ /* 0x000fe40002fa1670 */
[C---:B------:R-:W-:Y:S02]  /*7950*/  IADD3 R2, R0.reuse, 0x30, RZ ;  /* 0x0000003000027810 */ /* 0x040fe40007ffe0ff */
[----:B------:R-:W-:-:S02]  /*7960*/  IADD3 R3, R0, 0x31, RZ ;  /* 0x0000003100037810 */ /* 0x000fc40007ffe0ff */
[----:B-1----:R-:W-:Y:S02]  /*7970*/  FSEL R182, R18, -INF , !P3 ;  /* 0xff80000012b67808 */ /* 0x002fe40005800000 */
[----:B--2---:R-:W-:Y:S02]  /*7980*/  FSEL R160, R36, -INF , !P1 ;  /* 0xff80000024a07808 */ /* 0x004fe40004800000 */
[----:B---3--:R-:W-:Y:S02]  /*7990*/  FSEL R167, R38, -INF , !P0 ;  /* 0xff80000026a77808 */ /* 0x008fe40004000000 */
[----:B------:R-:W-:Y:S02]  /*79a0*/  FSEL R175, R17, -INF , !P4 ;  /* 0xff80000011af7808 */ /* 0x000fe40006000000 */
[----:B------:R-:W-:Y:S01]  /*79b0*/  FSEL R180, R19, -INF , !P2 ;  /* 0xff80000013b47808 */ /* 0x000fe20005000000 */
[----:B------:R-:W-:Y:S01]  /*79c0*/  BAR.SYNC.DEFER_BLOCKING 0x0 ;  /* 0x0000000000007b1d */ /* 0x000fe20000010000 */
        /* <DEDUP_REMOVED lines=11> */
[----:B----4-:R-:W-:Y:S02]  /*7a80*/  FSEL R157, R37, -INF , !P6 ;  /* 0xff800000259d7808 */ /* 0x010fe40007000000 */
[----:B-----5:R-:W-:-:S02]  /*7a90*/  FSEL R166, R39, -INF , !P5 ;  /* 0xff80000027a67808 */ /* 0x020fc40006800000 */
[----:B------:R-:W-:Y:S02]  /*7aa0*/  FSEL R169, R12, -INF , !P3 ;  /* 0xff8000000ca97808 */ /* 0x000fe40005800000 */
        /* <DEDUP_REMOVED lines=13> */
[----:B------:R-:W-:Y:S01]  /*7b80*/  ISETP.LT.OR P3, PT, R3, R203, P3 ;  /* 0x000000cb0300720c */ /* 0x000fe20001f61670 */
[----:B------:R-:W-:Y:S01]  /*7b90*/  FMUL.FTZ R3, R22, c[0x0][0x2ec] ;  /* 0x0000bb0016037a20 */ /* 0x000fe20000410000 */
[C---:B------:R-:W-:Y:S02]  /*7ba0*/  ISETP.LT.OR P1, PT, R2.reuse, R206, P1 ;  /* 0x000000ce0200720c */ /* 0x040fe40000f21670 */
[C---:B------:R-:W-:Y:S02]  /*7bb0*/  ISETP.LT.OR P0, PT, R2.reuse, R205, P0 ;  /* 0x000000cd0200720c */ /* 0x040fe40000701670 */
[C---:B------:R-:W-:Y:S01]  /*7bc0*/  ISETP.LT.OR P4, PT, R2.reuse, R204, P4 ;  /* 0x000000cc0200720c */ /* 0x040fe20002781670 */
[----:B------:R-:W1:Y:S01]  /*7bd0*/  MUFU.TANH R3, R3 ;  /* 0x0000000300037308 */ /* 0x000e620000002400 */
[----:B------:R-:W-:Y:S01]  /*7be0*/  ISETP.LT.OR P2, PT, R2, R203, P2 ;  /* 0x000000cb0200720c */ /* 0x000fe20001741670 */
[----:B------:R-:W-:Y:S01]  /*7bf0*/  FMUL.FTZ R2, R23, c[0x0][0x2ec] ;  /* 0x0000bb0017027a20 */ /* 0x000fe20000410000 */
[----:B------:R-:W-:-:S02]  /*7c00*/  FSEL R216, R26, -INF , !P0 ;  /* 0xff8000001ad87808 */ /* 0x000fc40004000000 */
[----:B------:R-:W-:Y:S02]  /*7c10*/  ISETP.GT.AND P0, PT, R213, UR8, PT ;  /* 0x00000008d5007c0c */ /* 0x000fe4000bf04270 */
[----:B------:R-:W-:Y:S01]  /*7c20*/  IADD3 R0, R0, 0x39, RZ ;  /* 0x0000003900007810 */ /* 0x000fe20007ffe0ff */
[----:B------:R-:W2:Y:S01]  /*7c30*/  MUFU.TANH R2, R2 ;  /* 0x0000000200027308 */ /* 0x000ea20000002400 */
        /* <DEDUP_REMOVED lines=12> */
[----:B------:R-:W-:Y:S02]  /*7d00*/  FSEL R177, R20, -INF , !P4 ;  /* 0xff80000014b17808 */ /* 0x000fe40006000000 */
[----:B-1----:R-:W-:Y:S02]  /*7d10*/  FSEL R184, R3, -INF , !P2 ;  /* 0xff80000003b87808 */ /* 0x002fe40005000000 */
[----:B------:R-:W-:Y:S02]  /*7d20*/  FSEL R176, R25, -INF , !P6 ;  /* 0xff80000019b07808 */ /* 0x000fe40007000000 */
[----:B------:R-:W-:-:S02]  /*7d30*/  FSEL R215, R27, -INF , !P5 ;  /* 0xff8000001bd77808 */ /* 0x000fc40006800000 */
[----:B------:R-:W-:Y:S02]  /*7d40*/  FSEL R178, R21, -INF , !P3 ;  /* 0xff80000015b27808 */ /* 0x000fe40005800000 */
[----:B--2---:R-:W-:Y:S01]  /*7d50*/  FSEL R186, R2, -INF , !P1 ;  /* 0xff80000002ba7808 */ /* 0x004fe20004800000 */
[----:B------:R-:W-:Y:S05]  /*7d60*/  @!P0 BRA `(.L_x_1669) ;  /* 0x000001a000008947 */ /* 0x000fea0003800000 */
[----:B------:R-:W-:Y:S01]  /*7d70*/  IADD3 R0, R234, -0x3, RZ ;  /* 0xfffffffdea007810 */ /* 0x000fe20007ffe0ff */
[----:B------:R-:W-:Y:S02]  /*7d80*/  USHF.L.U32 UR9, UR6, 0x5, URZ ;  /* 0x0000000506097899 */ /* 0x000fe4000800063f */
[----:B------:R-:W-:Y:S01]  /*7d90*/  USHF.L.U64.HI UR10, UR6, 0x5, UR7 ;  /* 0x00000005060a7899 */ /* 0x000fe20008010207 */
[----:B------:R-:W-:Y:S01]  /*7da0*/  SHF.R.S32.HI R4, RZ, 0x1f, R0 ;  /* 0x0000001fff047819 */ /* 0x000fe20000011400 */
[----:B------:R-:W-:-:S04]  /*7db0*/  IMAD.WIDE.U32 R2, R0, c[0x0][0x198], RZ ;  /* 0x0000660000027a25 */ /* 0x000fc800078e00ff */
[----:B------:R-:W-:-:S04]  /*7dc0*/  IMAD R4, R4, c[0x0][0x198], RZ ;  /* 0x0000660004047a24 */ /* 0x000fc800078e02ff */
[----:B------:R-:W-:Y:S01]  /*7dd0*/  IMAD R4, R0, c[0x0][0x19c], R4 ;  /* 0x0000670000047a24 */ /* 0x000fe200078e0204 */
[----:B------:R-:W-:-:S03]  /*7de0*/  LEA R0, P1, R2, R236, 0x6 ;  /* 0x000000ec02007211 */ /* 0x000fc600078230ff */
[----:B------:R-:W-:Y:S01]  /*7df0*/  IMAD.IADD R4, R3, 0x1, R4 ;  /* 0x0000000103047824 */ /* 0x000fe200078e0204 */
[----:B------:R-:W-:-:S04]  /*7e00*/  LEA R6, P2, R0, c[0x0][0x168], 0x1 ;  /* 0x00005a0000067a11 */ /* 0x000fc800078408ff */
        /* <DEDUP_REMOVED lines=16> */
.L_x_1669:
[----:B------:R-:W-:Y:S01]  /*7f10*/  FMNMX.FTZ R0, R73, R46, !PT ;  /* 0x0000002e49007209 */ /* 0x000fe20007810000 */
[----:B------:R-:W-:Y:S03]  /*7f20*/  LDSM.16.MT88.4 R12, [R189+0x6000] ;  /* 0x00600000bd0c783b */ /* 0x000fe60000004200 */
[----:B-1----:R-:W-:Y:S01]  /*7f30*/  FMNMX.FTZ R2, R58, R0, !PT ;  /* 0x000000003a027209 */ /* 0x002fe20007810000 */
        /* <DEDUP_REMOVED lines=54> */
[----:B-1----:R-:W-:-:S03]  /*82a0*/  FMNMX.FTZ R2, R0, R6, !PT ;  /* 0x0000000600027209 */ /* 0x002fc60007810000 */
[----:B------:R-:W1:Y:S04]  /*82b0*/  SHFL.BFLY PT, R6, R4, 0x2, 0x1f ;  /* 0x0c401f0004067f89 */ /* 0x000e6800000e0000 */
[----:B------:R-:W3:Y:S01]  /*82c0*/  SHFL.BFLY PT, R8, R2, 0x1, 0x1f ;  /* 0x0c201f0002087f89 */ /* 0x000ee200000e0000 */
[----:B--2---:R-:W-:Y:S02]  /*82d0*/  FMNMX.FTZ R0, R3, R7, !PT ;  /* 0x0000000703007209 */ /* 0x004fe40007810000 */
[----:B------:R-:W-:-:S03]  /*82e0*/  FMNMX.FTZ R3, R170, R5, !PT ;  /* 0x00000005aa037209 */ /* 0x000fc60007810000 */
[----:B------:R-:W2:Y:S01]  /*82f0*/  SHFL.BFLY PT, R7, R0, 0x1, 0x1f ;  /* 0x0c201f0000077f89 */ /* 0x000ea200000e0000 */
[----:B------:R-:W-:-:S04]  /*8300*/  FMNMX.FTZ R3, R171, R3, !PT ;  /* 0x00000003ab037209 */ /* 0x000fc80007810000 */
[----:B------:R-:W-:-:S04]  /*8310*/  FMNMX.FTZ R3, R165, R3, !PT ;  /* 0x00000003a5037209 */ /* 0x000fc80007810000 */
[----:B------:R-:W-:-:S04]  /*8320*/  FMNMX.FTZ R3, R161, R3, !PT ;  /* 0x00000003a1037209 */ /* 0x000fc80007810000 */
[----:B------:R-:W-:Y:S02]  /*8330*/  FMNMX.FTZ R3, R211, R3, !PT ;  /* 0x00000003d3037209 */ /* 0x000fe40007810000 */
[----:B-1----:R-:W-:Y:S02]  /*8340*/  FMNMX.FTZ R5, R4, R6, !PT ;  /* 0x0000000604057209 */ /* 0x002fe40007810000 */
[----:B------:R-:W-:Y:S02]  /*8350*/  FMNMX.FTZ R3, R183, R3, !PT ;  /* 0x00000003b7037209 */ /* 0x000fe40007810000 */
[----:B---3--:R-:W-:Y:S01]  /*8360*/  FMNMX.FTZ R162, R2, R8, !PT ;  /* 0x0000000802a27209 */ /* 0x008fe20007810000 */
[----:B------:R-:W1:Y:S01]  /*8370*/  SHFL.BFLY PT, R6, R5, 0x1, 0x1f ;  /* 0x0c201f0005067f89 */ /* 0x000e6200000e0000 */
[----:B------:R-:W-:Y:S02]  /*8380*/  FMNMX.FTZ R2, R182, R3, !PT ;  /* 0x00000003b6027209 */ /* 0x000fe40007810000 */
[C---:B------:R-:W-:Y:S01]  /*8390*/  FSETP.NEU.FTZ.AND P3, PT, R162.reuse, -INF , PT ;  /* 0xff800000a200780b */ /* 0x040fe20003f7d000 */
[----:B------:R-:W-:Y:S01]  /*83a0*/  FMUL.FTZ R3, R162, c[0x0][0x23c] ;  /* 0x00008f00a2037a20 */ /* 0x000fe20000410000 */
[----:B------:R-:W-:-:S02]  /*83b0*/  FMNMX.FTZ R2, R180, R2, !PT ;  /* 0x00000002b4027209 */ /* 0x000fc40007810000 */
[----:B--2---:R-:W-:Y:S02]  /*83c0*/  FMNMX.FTZ R153, R0, R7, !PT ;  /* 0x0000000700997209 */ /* 0x004fe40007810000 */
[----:B------:R-:W-:Y:S02]  /*83d0*/  FSEL R0, R3, RZ, P3 ;  /* 0x000000ff03007208 */ /* 0x000fe40001800000 */
[----:B------:R-:W-:Y:S01]  /*83e0*/  FMNMX.FTZ R2, R217, R2, !PT ;  /* 0x00000002d9027209 */ /* 0x000fe20007810000 */
[C---:B------:R-:W-:Y:S01]  /*83f0*/  FMUL.FTZ R3, R153.reuse, c[0x0][0x23c] ;  /* 0x00008f0099037a20 */ /* 0x040fe20000410000 */
[----:B------:R-:W-:Y:S01]  /*8400*/  FSETP.NEU.FTZ.AND P2, PT, R153, -INF , PT ;  /* 0xff8000009900780b */ /* 0x000fe20003f5d000 */
[--C-:B------:R-:W-:Y:S01]  /*8410*/  FFMA.FTZ R4, R46, c[0x0][0x23c], -R0.reuse ;  /* 0x00008f002e047a23 */ /* 0x100fe20000010800 */
[----:B------:R-:W-:Y:S01]  /*8420*/  FMNMX.FTZ R2, R214, R2, !PT ;  /* 0x00000002d6027209 */ /* 0x000fe20007810000 */
[----:B------:R-:W-:Y:S01]  /*8430*/  FFMA.FTZ R9, R56, c[0x0][0x23c], -R0 ;  /* 0x00008f0038097a23 */ /* 0x000fe20000010800 */
[----:B------:R-:W-:Y:S01]  /*8440*/  FSEL R3, R3, RZ, P2 ;  /* 0x000000ff03037208 */ /* 0x000fe20001000000 */
[----:B------:R2:W-:Y:S01]  /*8450*/  MUFU.EX2 R39, R4 ;  /* 0x0000000400277308 */ /* 0x0005e20000000800 */
[----:B-1----:R-:W-:-:S03]  /*8460*/  FMNMX.FTZ R152, R5, R6, !PT ;  /* 0x0000000605987209 */ /* 0x002fc60007810000 */
[----:B------:R-:W-:-:S04]  /*8470*/  FFMA.FTZ R5, R44, c[0x0][0x23c], -R3 ;  /* 0x00008f002c057a23 */ /* 0x000fc80000010803 */
[----:B------:R1:W-:Y:S01]  /*8480*/  MUFU.EX2 R35, R9 ;  /* 0x0000000900237308 */ /* 0x0003e20000000800 */
[----:B------:R-:W-:Y:S02]  /*8490*/  FSETP.NEU.FTZ.AND P1, PT, R152, -INF , PT ;  /* 0xff8000009800780b */ /* 0x000fe40003f3d000 */
[----:B--2---:R-:W-:Y:S01]  /*84a0*/  FMNMX.FTZ R4, R216, R2, !PT ;  /* 0x00000002d8047209 */ /* 0x004fe20007810000 */
[----:B------:R-:W-:-:S04]  /*84b0*/  FFMA.FTZ R2, R47, c[0x0][0x23c], -R3 ;  /* 0x00008f002f027a23 */ /* 0x000fc80000010803 */
[----:B------:R2:W-:Y:S01]  /*84c0*/  MUFU.EX2 R37, R5 ;  /* 0x0000000500257308 */ /* 0x0005e20000000800 */
[----:B------:R-:W-:Y:S02]  /*84d0*/  FMNMX.FTZ R4, R215, R4, !PT ;  /* 0x00000004d7047209 */ /* 0x000fe40007810000 */
[----:B-1----:R-:W-:-:S03]  /*84e0*/  FSEL R9, R162, RZ, P3 ;  /* 0x000000ffa2097208 */ /* 0x002fc60001800000 */
[----:B------:R-:W1:Y:S02]  /*84f0*/  SHFL.BFLY PT, R6, R4, 0x2, 0x1f ;  /* 0x0c401f0004067f89 */ /* 0x000e6400000e0000 */
[----:B------:R3:W-:Y:S01]  /*8500*/  MUFU.EX2 R36, R2 ;  /* 0x0000000200247308 */ /* 0x0007e20000000800 */
[--C-:B--2---:R-:W-:Y:S02]  /*8510*/  FFMA.FTZ R5, R16, c[0x0][0x23c], -R3.reuse ;  /* 0x00008f0010057a23 */ /* 0x104fe40000010803 */
[----:B------:R-:W-:Y:S05]  /*8520*/  LDSM.16.MT88.4 R16, [R192+0x6000] ;  /* 0x00600000c010783b */ /* 0x000fea0000004200 */
[----:B------:R-:W-:Y:S01]  /*8530*/  MUFU.EX2 R23, R5 ;  /* 0x0000000500177308 */ /* 0x000fe20000000800 */
[----:B---3--:R-:W-:-:S07]  /*8540*/  FFMA.FTZ R2, R53, c[0x0][0x23c], -R3 ;  /* 0x00008f0035027a23 */ /* 0x008fce0000010803 */
[----:B------:R2:W-:Y:S01]  /*8550*/  MUFU.EX2 R32, R2 ;  /* 0x0000000200207308 */ /* 0x0005e20000000800 */
[----:B-1----:R-:W-:Y:S02]  /*8560*/  FMNMX.FTZ R4, R4, R6, !PT ;  /* 0x0000000604047209 */ /* 0x002fe40007810000 */
[----:B------:R-:W-:-:S03]  /*8570*/  FSEL R6, R153, RZ, P2 ;  /* 0x000000ff99067208 */ /* 0x000fc60001000000 */
[----:B------:R-:W1:Y:S02]  /*8580*/  SHFL.BFLY PT, R8, R4, 0x1, 0x1f ;  /* 0x0c201f0004087f89 */ /* 0x000e6400000e0000 */
[----:B------:R-:W-:Y:S01]  /*8590*/  FADD.FTZ R7, R71, -R6 ;  /* 0x8000000647077221 */ /* 0x000fe20000010000 */
[----:B------:R-:W-:-:S03]  /*85a0*/  FSEL R6, R152, RZ, P1 ;  /* 0x000000ff98067208 */ /* 0x000fc60000800000 */
[----:B------:R-:W-:Y:S02]  /*85b0*/  FMUL.FTZ R7, R7, c[0x0][0x23c] ;  /* 0x00008f0007077a20 */ /* 0x000fe40000410000 */
[----:B--2---:R-:W-:Y:S02]  /*85c0*/  FMUL.FTZ R2, R152, c[0x0][0x23c] ;  /* 0x00008f0098027a20 */ /* 0x004fe40000410000 */
[----:B------:R-:W2:Y:S03]  /*85d0*/  MUFU.EX2 R78, R7 ;  /* 0x00000007004e7308 */ /* 0x000ea60000000800 */
[----:B------:R-:W-:-:S05]  /*85e0*/  FSEL R2, R2, RZ, P1 ;  /* 0x000000ff02027208 */ /* 0x000fca0000800000 */
[----:B------:R-:W-:-:S04]  /*85f0*/  FFMA.FTZ R5, R54, c[0x0][0x23c], -R2 ;  /* 0x00008f0036057a23 */ /* 0x000fc80000010802 */
[----:B------:R3:W-:Y:S01]  /*8600*/  MUFU.EX2 R33, R5 ;  /* 0x0000000500217308 */ /* 0x0007e20000000800 */
[----:B-1----:R-:W-:Y:S01]  /*8610*/  FMNMX.FTZ R159, R4, R8, !PT ;  /* 0x00000008049f7209 */ /* 0x002fe20007810000 */
[----:B------:R-:W-:Y:S02]  /*8620*/  FFMA.FTZ R4, R58, c[0x0][0x23c], -R0 ;  /* 0x00008f003a047a23 */ /* 0x000fe40000010800 */
[-C--:B--2---:R-:W-:Y:S01]  /*8630*/  FMUL.FTZ R88, R88, R78.reuse ;  /* 0x0000004e58587220 */ /* 0x084fe20000410000 */
[----:B------:R-:W-:Y:S01]  /*8640*/  FSETP.NEU.FTZ.AND P1, PT, R159, -INF , PT ;  /* 0xff8000009f00780b */ /* 0x000fe20003f3d000 */
[-C--:B------:R-:W-:Y:S02]  /*8650*/  FMUL.FTZ R89, R89, R78.reuse ;  /* 0x0000004e59597220 */ /* 0x080fe40000410000 */
[----:B------:R1:W-:Y:S01]  /*8660*/  MUFU.EX2 R20, R4 ;  /* 0x0000000400147308 */ /* 0x0003e20000000800 */
[-C--:B------:R-:W-:Y:S02]  /*8670*/  FMUL.FTZ R100, R100, R78.reuse ;  /* 0x0000004e64647220 */ /* 0x080fe40000410000 */
[----:B------:R-:W-:-:S02]  /*8680*/  FMUL.FTZ R101, R101, R78 ;  /* 0x0000004e65657220 */ /* 0x000fc40000410000 */
[-C--:B------:R-:W-:Y:S02]  /*8690*/  FMUL.FTZ R104, R104, R78.reuse ;  /* 0x0000004e68687220 */ /* 0x080fe40000410000 */
[-C--:B------:R-:W-:Y:S02]  /*86a0*/  FMUL.FTZ R105, R105, R78.reuse ;  /* 0x0000004e69697220 */ /* 0x080fe40000410000 */
[----:B---3--:R-:W-:Y:S02]  /*86b0*/  FFMA.FTZ R5, R55, c[0x0][0x23c], -R2 ;  /* 0x00008f0037057a23 */ /* 0x008fe40000010802 */
[-C--:B------:R-:W-:Y:S02]  /*86c0*/  FMUL.FTZ R84, R84, R78.reuse ;  /* 0x0000004e54547220 */ /* 0x080fe40000410000 */
[----:B------:R2:W-:Y:S01]  /*86d0*/  MUFU.EX2 R22, R5 ;  /* 0x0000000500167308 */ /* 0x0005e20000000800 */
[----:B------:R-:W-:Y:S02]  /*86e0*/  FMUL.FTZ R85, R85, R78 ;  /* 0x0000004e55557220 */ /* 0x000fe40000410000 */
[----:B-1----:R-:W-:-:S02]  /*86f0*/  FMUL.FTZ R4, R159, c[0x0][0x23c] ;  /* 0x00008f009f047a20 */ /* 0x002fc40000410000 */
[-C--:B------:R-:W-:Y:S02]  /*8700*/  FMUL.FTZ R116, R116, R78.reuse ;  /* 0x0000004e74747220 */ /* 0x080fe40000410000 */
[-C--:B------:R-:W-:Y:S01]  /*8710*/  FMUL.FTZ R117, R117, R78.reuse ;  /* 0x0000004e75757220 */ /* 0x080fe20000410000 */
[----:B------:R-:W-:Y:S01]  /*8720*/  FSEL R8, R4, RZ, P1 ;  /* 0x000000ff04087208 */ /* 0x000fe20000800000 */
[----:B------:R-:W-:Y:S01]  /*8730*/  FMUL.FTZ R120, R120, R78 ;  /* 0x0000004e78787220 */ /* 0x000fe20000410000 */
[----:B------:R-:W-:Y:S01]  /*8740*/  F2FP.PACK_AB R4, R32, R36 ;  /* 0x000000242004723e */ /* 0x000fe200000000ff */
[----:B------:R-:W-:Y:S02]  /*8750*/  FMUL.FTZ R121, R121, R78 ;  /* 0x0000004e79797220 */ /* 0x000fe40000410000 */
[--C-:B------:R-:W-:Y:S02]  /*8760*/  FFMA.FTZ R11, R65, c[0x0][0x23c], -R8.reuse ;  /* 0x00008f00410b7a23 */ /* 0x100fe40000010808 */
[----:B------:R-:W-:-:S02]  /*8770*/  FFMA.FTZ R10, R64, c[0x0][0x23c], -R8 ;  /* 0x00008f00400a7a23 */ /* 0x000fc40000010808 */
[----:B--2---:R-:W-:Y:S01]  /*8780*/  FFMA.FTZ R5, R52, c[0x0][0x23c], -R2 ;  /* 0x00008f0034057a23 */ /* 0x004fe20000010802 */
[----:B------:R1:W-:Y:S01]  /*8790*/  MUFU.EX2 R246, R11 ;  /* 0x0000000b00f67308 */ /* 0x0003e20000000800 */
[-C--:B------:R-:W-:Y:S02]  /*87a0*/  FMUL.FTZ R132, R132, R78.reuse ;  /* 0x0000004e84847220 */ /* 0x080fe40000410000 */
[-C--:B------:R-:W-:Y:S02]  /*87b0*/  FMUL.FTZ R133, R133, R78.reuse ;  /* 0x0000004e85857220 */ /* 0x080fe40000410000 */
[-C--:B------:R-:W-:Y:S02]  /*87c0*/  FMUL.FTZ R136, R136, R78.reuse ;  /* 0x0000004e88887220 */ /* 0x080fe40000410000 */
[----:B------:R-:W-:Y:S01]  /*87d0*/  FMUL.FTZ R137, R137, R78 ;  /* 0x0000004e89897220 */ /* 0x000fe20000410000 */
[----:B------:R2:W-:Y:S01]  /*87e0*/  MUFU.EX2 R34, R5 ;  /* 0x0000000500227308 */ /* 0x0005e20000000800 */
[----:B-1----:R-:W-:-:S07]  /*87f0*/  FFMA.FTZ R11, R48, c[0x0][0x23c], -R8 ;  /* 0x00008f00300b7a23 */ /* 0x002fce0000010808 */
[----:B------:R1:W-:Y:S01]  /*8800*/  MUFU.EX2 R247, R10 ;  /* 0x0000000a00f77308 */ /* 0x0003e20000000800 */
[----:B--2---:R-:W-:-:S07]  /*8810*/  FFMA.FTZ R5, R45, c[0x0][0x23c], -R2 ;  /* 0x00008f002d057a23 */ /* 0x004fce0000010802 */
[----:B------:R-:W-:Y:S08]  /*8820*/  MUFU.EX2 R239, R11 ;  /* 0x0000000b00ef7308 */ /* 0x000ff00000000800 */
[----:B------:R2:W3:Y:S01]  /*8830*/  MUFU.EX2 R21, R5 ;  /* 0x0000000500157308 */ /* 0x0004e20000000800 */
[----:B-1----:R-:W-:-:S07]  /*8840*/  FFMA.FTZ R10, R59, c[0x0][0x23c], -R8 ;  /* 0x00008f003b0a7a23 */ /* 0x002fce0000010808 */
[----:B------:R-:W-:Y:S01]  /*8850*/  MUFU.EX2 R240, R10 ;  /* 0x0000000a00f07308 */ /* 0x000fe20000000800 */
[----:B--2---:R-:W-:Y:S01]  /*8860*/  FADD.FTZ R5, R70, -R6 ;  /* 0x8000000646057221 */ /* 0x004fe20000010000 */
[----:B------:R-:W-:Y:S02]  /*8870*/  F2FP.PACK_AB R6, R23, R37 ;  /* 0x000000251706723e */ /* 0x000fe400000000ff */
[----:B---3--:R-:W-:Y:S01]  /*8880*/  F2FP.PACK_AB R7, R21, R34 ;  /* 0x000000221507723e */ /* 0x008fe200000000ff */
[----:B------:R-:W-:-:S04]  /*8890*/  FMUL.FTZ R5, R5, c[0x0][0x23c] ;  /* 0x00008f0005057a20 */ /* 0x000fc80000410000 */
[----:B------:R1:W2:Y:S02]  /*88a0*/  MUFU.EX2 R77, R5 ;  /* 0x00000005004d7308 */ /* 0x0002a40000000800 */
[----:B-1----:R-:W-:Y:S02]  /*88b0*/  FFMA.FTZ R5, R57, c[0x0][0x23c], -R0 ;  /* 0x00008f0039057a23 */ /* 0x002fe40000010800 */
[----:B--2---:R-:W-:-:S04]  /*88c0*/  FMUL.FTZ R90, R90, R77 ;  /* 0x0000004d5a5a7220 */ /* 0x004fc80000410000 */
[----:B------:R1:W2:Y:S01]  /*88d0*/  MUFU.EX2 R38, R5 ;  /* 0x0000000500267308 */ /* 0x0002a20000000800 */
        /* <DEDUP_REMOVED lines=8> */
[----:B-1----:R-:W-:Y:S01]  /*8960*/  F2FP.PACK_AB R5, R22, R33 ;  /* 0x000000211605723e */ /* 0x002fe200000000ff */
[-C--:B------:R-:W-:Y:S02]  /*8970*/  FMUL.FTZ R119, R119, R77.reuse ;  /* 0x0000004d77777220 */ /* 0x080fe40000410000 */
[-C--:B------:R-:W-:Y:S02]  /*8980*/  FMUL.FTZ R122, R122, R77.reuse ;  /* 0x0000004d7a7a7220 */ /* 0x080fe40000410000 */
[-C--:B------:R-:W-:Y:S02]  /*8990*/  FMUL.FTZ R123, R123, R77.reuse ;  /* 0x0000004d7b7b7220 */ /* 0x080fe40000410000 */
[----:B------:R-:W-:Y:S01]  /*89a0*/  HMMA.16816.F32 R68, R4, R14, R88 ;  /* 0x0000000e0444723c */ /* 0x000fe20000001858 */
[----:B------:R-:W-:-:S02]  /*89b0*/  FMUL.FTZ R134, R134, R77 ;  /* 0x0000004d86867220 */ /* 0x000fc40000410000 */
[-C--:B------:R-:W-:Y:S02]  /*89c0*/  FMUL.FTZ R135, R135, R77.reuse ;  /* 0x0000004d87877220 */ /* 0x080fe40000410000 */
[-C--:B------:R-:W-:Y:S02]  /*89d0*/  FMUL.FTZ R138, R138, R77.reuse ;  /* 0x0000004d8a8a7220 */ /* 0x080fe40000410000 */
[----:B------:R-:W-:Y:S01]  /*89e0*/  MOV R88, R20 ;  /* 0x0000001400587202 */ /* 0x000fe20000000f00 */
[----:B------:R-:W-:Y:S01]  /*89f0*/  FADD.FTZ R20, R73, -R9 ;  /* 0x8000000949147221 */ /* 0x000fe20000010000 */
[----:B------:R-:W-:Y:S01]  /*8a00*/  FSEL R9, R159, RZ, P1 ;  /* 0x000000ff9f097208 */ /* 0x000fe20000800000 */
[----:B------:R-:W-:Y:S01]  /*8a10*/  FMUL.FTZ R139, R139, R77 ;  /* 0x0000004d8b8b7220 */ /* 0x000fe20000410000 */
[C---:B------:R-:W-:Y:S01]  /*8a20*/  HMMA.16816.F32 R64, R4.reuse, R16, R100 ;  /* 0x000000100440723c */ /* 0x040fe20000001864 */
[----:B------:R-:W-:Y:S01]  /*8a30*/  FMUL.FTZ R10, R20, c[0x0][0x23c] ;  /* 0x00008f00140a7a20 */ /* 0x000fe20000410000 */
[----:B------:R-:W-:Y:S01]  /*8a40*/  MOV R91, R39 ;  /* 0x00000027005b7202 */ /* 0x000fe20000000f00 */
[----:B------:R-:W-:Y:S01]  /*8a50*/  FADD.FTZ R9, R72, -R9 ;  /* 0x8000000948097221 */ /* 0x000fe20000010000 */
[----:B------:R-:W-:Y:S01]  /*8a60*/  MOV R90, R36 ;  /* 0x00000024005a7202 */ /* 0x000fe20000000f00 */
[----:B------:R-:W1:Y:S01]  /*8a70*/  MUFU.EX2 R76, R10 ;  /* 0x0000000a004c7308 */ /* 0x000e620000000800 */
[----:B------:R-:W-:Y:S01]  /*8a80*/  MOV R89, R33 ;  /* 0x0000002100597202 */ /* 0x000fe20000000f00 */
[----:B------:R-:W-:Y:S01]  /*8a90*/  FMUL.FTZ R9, R9, c[0x0][0x23c] ;  /* 0x00008f0009097a20 */ /* 0x000fe20000410000 */
[----:B------:R-:W-:Y:S01]  /*8aa0*/  HMMA.16816.F32 R60, R4, R18, R104 ;  /* 0x00000012043c723c */ /* 0x000fe20000001868 */
[----:B--2---:R-:W-:-:S02]  /*8ab0*/  MOV R101, R38 ;  /* 0x0000002600657202 */ /* 0x004fc40000000f00 */
[----:B------:R-:W-:Y:S02]  /*8ac0*/  MOV R100, R37 ;  /* 0x0000002500647202 */ /* 0x000fe40000000f00 */
[----:B------:R2:W3:Y:S01]  /*8ad0*/  MUFU.EX2 R11, R9 ;  /* 0x00000009000b7308 */ /* 0x0004e20000000800 */
[----:B------:R-:W-:Y:S02]  /*8ae0*/  MOV R103, R32 ;  /* 0x0000002000677202 */ /* 0x000fe40000000f00 */
[----:B------:R-:W-:Y:S01]  /*8af0*/  MOV R106, R35 ;  /* 0x00000023006a7202 */ /* 0x000fe20000000f00 */
[C---:B------:R-:W-:Y:S01]  /*8b00*/  HMMA.16816.F32 R84, R4.reuse, R12, R84 ;  /* 0x0000000c0454723c */ /* 0x040fe20000001854 */
[----:B------:R-:W-:Y:S02]  /*8b10*/  MOV R107, R34 ;  /* 0x00000022006b7202 */ /* 0x000fe40000000f00 */
[----:B------:R-:W-:Y:S01]  /*8b20*/  MOV R105, R23 ;  /* 0x0000001700697202 */ /* 0x000fe20000000f00 */
[----:B-1----:R-:W-:Y:S01]  /*8b30*/  FMUL.FTZ R80, R80, R76 ;  /* 0x0000004c50507220 */ /* 0x002fe20000410000 */
[----:B------:R-:W-:Y:S01]  /*8b40*/  MOV R102, R22 ;  /* 0x0000001600667202 */ /* 0x000fe20000000f00 */
[-C--:B------:R-:W-:Y:S01]  /*8b50*/  FMUL.FTZ R81, R81, R76.reuse ;  /* 0x0000004c51517220 */ /* 0x080fe20000410000 */
[----:B------:R-:W-:Y:S01]  /*8b60*/  MOV R104, R21 ;  /* 0x0000001500687202 */ /* 0x000fe20000000f00 */
[----:B------:R-:W-:Y:S01]  /*8b70*/  HMMA.16816.F32 R56, R4, R24, R116 ;  /* 0x000000180438723c */ /* 0x000fe20000001874 */
[-C--:B------:R-:W-:Y:S01]  /*8b80*/  FMUL.FTZ R92, R92, R76.reuse ;  /* 0x0000004c5c5c7220 */ /* 0x080fe20000410000 */
[----:B------:R-:W-:Y:S01]  /*8b90*/  LDSM.16.MT88.4 R20, [R190+0x6800] ;  /* 0x00680000be14783b */ /* 0x000fe20000004200 */
[----:B------:R-:W-:-:S02]  /*8ba0*/  FMUL.FTZ R93, R93, R76 ;  /* 0x0000004c5d5d7220 */ /* 0x000fc40000410000 */
[----:B--2---:R-:W-:Y:S02]  /*8bb0*/  FFMA.FTZ R9, R148, c[0x0][0x23c], -R0 ;  /* 0x00008f0094097a23 */ /* 0x004fe40000010800 */
[-C--:B---3--:R-:W-:Y:S01]  /*8bc0*/  FMUL.FTZ R82, R82, R11.reuse ;  /* 0x0000000b52527220 */ /* 0x088fe20000410000 */
[C---:B------:R-:W-:Y:S01]  /*8bd0*/  HMMA.16816.F32 R52, R4.reuse, R26, R120 ;  /* 0x0000001a0434723c */ /* 0x040fe20000001878 */
[----:B------:R1:W-:Y:S01]  /*8be0*/  MUFU.EX2 R237, R9 ;  /* 0x0000000900ed7308 */ /* 0x0003e20000000800 */
[-C--:B------:R-:W-:Y:S02]  /*8bf0*/  FMUL.FTZ R83, R83, R11.reuse ;  /* 0x0000000b53537220 */ /* 0x080fe40000410000 */
[-C--:B------:R-:W-:Y:S02]  /*8c00*/  FMUL.FTZ R94, R94, R11.reuse ;  /* 0x0000000b5e5e7220 */ /* 0x080fe40000410000 */
[----:B------:R-:W-:Y:S02]  /*8c10*/  FMUL.FTZ R95, R95, R11 ;  /* 0x0000000b5f5f7220 */ /* 0x000fe40000410000 */
[----:B------:R-:W-:Y:S01]  /*8c20*/  HMMA.16816.F32 R48, R4, R28, R132 ;  /* 0x0000001c0430723c */ /* 0x000fe20000001884 */
[----:B------:R-:W-:-:S02]  /*8c30*/  FMUL.FTZ R96, R96, R76 ;  /* 0x0000004c60607220 */ /* 0x000fc40000410000 */
[-C--:B------:R-:W-:Y:S02]  /*8c40*/  FMUL.FTZ R97, R97, R76.reuse ;  /* 0x0000004c61617220 */ /* 0x080fe40000410000 */
[-C--:B------:R-:W-:Y:S02]  /*8c50*/  FMUL.FTZ R98, R98, R11.reuse ;  /* 0x0000000b62627220 */ /* 0x080fe40000410000 */
[----:B------:R-:W-:Y:S01]  /*8c60*/  FMUL.FTZ R99, R99, R11 ;  /* 0x0000000b63637220 */ /* 0x000fe20000410000 */
[----:B------:R-:W-:Y:S01]  /*8c70*/  HMMA.16816.F32 R40, R4, R30, R136 ;  /* 0x0000001e0428723c */ /* 0x000fe20000001888 */
[----:B-1----:R-:W-:Y:S02]  /*8c80*/  FFMA.FTZ R9, R144, c[0x0][0x23c], -R3 ;  /* 0x00008f0090097a23 */ /* 0x002fe40000010803 */
[-C--:B------:R-:W-:Y:S02]  /*8c90*/  FMUL.FTZ R108, R108, R76.reuse ;  /* 0x0000004c6c6c7220 */ /* 0x080fe40000410000 */
[----:B------:R1:W-:Y:S01]  /*8ca0*/  MUFU.EX2 R235, R9 ;  /* 0x0000000900eb7308 */ /* 0x0003e20000000800 */
[-C--:B------:R-:W-:Y:S01]  /*8cb0*/  FMUL.FTZ R109, R109, R76.reuse ;  /* 0x0000004c6d6d7220 */ /* 0x080fe20000410000 */
        /* <DEDUP_REMOVED lines=8> */
[-C--:B------:R-:W-:Y:S02]  /*8d40*/  FMUL.FTZ R114, R114, R11.reuse ;  /* 0x0000000b72727220 */ /* 0x080fe40000410000 */
[-C--:B------:R-:W-:Y:S02]  /*8d50*/  FMUL.FTZ R115, R115, R11.reuse ;  /* 0x0000000b73737220 */ /* 0x080fe40000410000 */
[-C--:B------:R-:W-:Y:S01]  /*8d60*/  FMUL.FTZ R124, R124, R76.reuse ;  /* 0x0000004c7c7c7220 */ /* 0x080fe20000410000 */
[----:B------:R-:W-:Y:S01]  /*8d70*/  HMMA.16816.F32 R44, R4, R12, R80 ;  /* 0x0000000c042c723c */ /* 0x000fe20000001850 */
[----:B-1----:R-:W-:Y:S02]  /*8d80*/  FFMA.FTZ R9, R74, c[0x0][0x23c], -R3 ;  /* 0x00008f004a097a23 */ /* 0x002fe40000010803 */
[----:B------:R-:W-:Y:S02]  /*8d90*/  FMUL.FTZ R125, R125, R76 ;  /* 0x0000004c7d7d7220 */ /* 0x000fe40000410000 */
[----:B------:R1:W-:Y:S01]  /*8da0*/  MUFU.EX2 R233, R9 ;  /* 0x0000000900e97308 */ /* 0x0003e20000000800 */
[----:B------:R-:W-:-:S02]  /*8db0*/  FMUL.FTZ R126, R126, R11 ;  /* 0x0000000b7e7e7220 */ /* 0x000fc40000410000 */
[-C--:B------:R-:W-:Y:S01]  /*8dc0*/  FMUL.FTZ R127, R127, R11.reuse ;  /* 0x0000000b7f7f7220 */ /* 0x080fe20000410000 */
[C---:B------:R-:W-:Y:S01]  /*8dd0*/  HMMA.16816.F32 R36, R4.reuse, R14, R92 ;  /* 0x0000000e0424723c */ /* 0x040fe2000000185c */
[----:B------:R-:W-:Y:S01]  /*8de0*/  LDSM.16.MT88.4 R12, [R191+0x6800] ;  /* 0x00680000bf0c783b */ /* 0x000fe20000004200 */
[----:B------:R-:W-:Y:S02]  /*8df0*/  FFMA.FTZ R10, R79, c[0x0][0x23c], -R3 ;  /* 0x00008f004f0a7a23 */ /* 0x000fe40000010803 */
[-C--:B------:R-:W-:Y:S01]  /*8e00*/  FMUL.FTZ R128, R128, R76.reuse ;  /* 0x0000004c80807220 */ /* 0x080fe20000410000 */
[----:B------:R-:W-:Y:S01]  /*8e10*/  LDSM.16.MT88.4 R92, [R189+0x7800] ;  /* 0x00780000bd5c783b */ /* 0x000fe20000004200 */
[----:B------:R2:W3:Y:S01]  /*8e20*/  MUFU.EX2 R238, R10 ;  /* 0x0000000a00ee7308 */ /* 0x0004e20000000800 */
[----:B------:R-:W-:Y:S01]  /*8e30*/  FMUL.FTZ R129, R129, R76 ;  /* 0x0000004c81817220 */ /* 0x000fe20000410000 */
[----:B------:R-:W-:Y:S01]  /*8e40*/  HMMA.16816.F32 R32, R4, R16, R96 ;  /* 0x000000100420723c */ /* 0x000fe20000001860 */
[----:B------:R-:W-:-:S02]  /*8e50*/  FMUL.FTZ R130, R130, R11 ;  /* 0x0000000b82827220 */ /* 0x000fc40000410000 */
[-C--:B------:R-:W-:Y:S02]  /*8e60*/  FMUL.FTZ R131, R131, R11.reuse ;  /* 0x0000000b83837220 */ /* 0x080fe40000410000 */
[----:B-1----:R-:W-:Y:S02]  /*8e70*/  FFMA.FTZ R9, R147, c[0x0][0x23c], -R2 ;  /* 0x00008f0093097a23 */ /* 0x002fe40000010802 */
[-C--:B------:R-:W-:Y:S01]  /*8e80*/  FMUL.FTZ R140, R140, R76.reuse ;  /* 0x0000004c8c8c7220 */ /* 0x080fe20000410000 */
[----:B------:R-:W-:Y:S01]  /*8e90*/  HMMA.16816.F32 R108, R4, R18, R108 ;  /* 0x00000012046c723c */ /* 0x000fe2000000186c */
[----:B------:R1:W-:Y:S01]  /*8ea0*/  MUFU.EX2 R230, R9 ;  /* 0x0000000900e67308 */ /* 0x0003e20000000800 */
[----:B------:R-:W-:Y:S01]  /*8eb0*/  LDSM.16.MT88.4 R16, [R192+0x6800] ;  /* 0x00680000c010783b */ /* 0x000fe20000004200 */
[----:B------:R-:W-:Y:S02]  /*8ec0*/  FMUL.FTZ R141, R141, R76 ;  /* 0x0000004c8d8d7220 */ /* 0x000fe40000410000 */
[----:B------:R-:W-:-:S02]  /*8ed0*/  FMUL.FTZ R142, R142, R11 ;  /* 0x0000000b8e8e7220 */ /* 0x000fc40000410000 */
[----:B--2---:R-:W-:Y:S01]  /*8ee0*/  FFMA.FTZ R10, R75, c[0x0][0x23c], -R3 ;  /* 0x00008f004b0a7a23 */ /* 0x004fe20000010803 */
[C---:B------:R-:W-:Y:S01]  /*8ef0*/  HMMA.16816.F32 R112, R4.reuse, R24, R112 ;  /* 0x000000180470723c */ /* 0x040fe20000001870 */
[----:B------:R-:W-:Y:S02]  /*8f00*/  FMUL.FTZ R143, R143, R11 ;  /* 0x0000000b8f8f7220 */ /* 0x000fe40000410000 */
[----:B------:R2:W4:Y:S05]  /*8f10*/  MUFU.EX2 R236, R10 ;  /* 0x0000000a00ec7308 */ /* 0x00052a0000000800 */
[C---:B------:R-:W-:Y:S01]  /*8f20*/  HMMA.16816.F32 R124, R4.reuse, R26, R124 ;  /* 0x0000001a047c723c */ /* 0x040fe2000000187c */
[--C-:B-1----:R-:W-:Y:S01]  /*8f30*/  FFMA.FTZ R9, R146, c[0x0][0x23c], -R2.reuse ;  /* 0x00008f0092097a23 */ /* 0x102fe20000010802 */
[----:B------:R-:W1:Y:S03]  /*8f40*/  LDSM.16.MT88.4 R24, [R189+0x6800] ;  /* 0x00680000bd18783b */ /* 0x000e660000004200 */
[----:B------:R5:W-:Y:S03]  /*8f50*/  MUFU.EX2 R231, R9 ;  /* 0x0000000900e77308 */ /* 0x000be60000000800 */
[----:B------:R-:W-:Y:S01]  /*8f60*/  HMMA.16816.F32 R128, R4, R28, R128 ;  /* 0x0000001c0480723c */ /* 0x000fe20000001880 */
[----:B--2---:R-:W-:-:S04]  /*8f70*/  FFMA.FTZ R10, R149, c[0x0][0x23c], -R2 ;  /* 0x00008f00950a7a23 */ /* 0x004fc80000010802 */
[----:B------:R2:W2:Y:S03]  /*8f80*/  MUFU.EX2 R232, R10 ;  /* 0x0000000a00e87308 */ /* 0x0004a60000000800 */
[----:B------:R-:W-:Y:S01]  /*8f90*/  HMMA.16816.F32 R140, R4, R30, R140 ;  /* 0x0000001e048c723c */ /* 0x000fe2000000188c */
[----:B-----5:R-:W-:-:S06]  /*8fa0*/  FFMA.FTZ R9, R145, c[0x0][0x23c], -R2 ;  /* 0x00008f0091097a23 */ /* 0x020fcc0000010802 */
[----:B---3--:R-:W-:Y:S01]  /*8fb0*/  F2FP.PACK_AB R4, R235, R238 ;  /* 0x000000eeeb04723e */ /* 0x008fe200000000ff */
[----:B------:R3:W5:Y:S01]  /*8fc0*/  MUFU.EX2 R229, R9 ;  /* 0x0000000900e57308 */ /* 0x0007620000000800 */
[----:B----4-:R-:W-:Y:S01]  /*8fd0*/  F2FP.PACK_AB R6, R233, R236 ;  /* 0x000000ece906723e */ /* 0x010fe200000000ff */
[----:B--2---:R-:W-:Y:S01]  /*8fe0*/  FFMA.FTZ R10, R158, c[0x0][0x23c], -R0 ;  /* 0x00008f009e0a7a23 */ /* 0x004fe20000010800 */
[----:B------:R-:W-:-:S05]  /*8ff0*/  F2FP.PACK_AB R5, R230, R232 ;  /* 0x000000e8e605723e */ /* 0x000fca00000000ff */
[----:B------:R-:W2:Y:S01]  /*9000*/  MUFU.EX2 R228, R10 ;  /* 0x0000000a00e47308 */ /* 0x000ea20000000800 */
[----:B---3--:R-:W-:Y:S01]  /*9010*/  FFMA.FTZ R9, R155, c[0x0][0x23c], -R0 ;  /* 0x00008f009b097a23 */ /* 0x008fe20000010800 */
[----:B-----5:R-:W-:-:S06]  /*9020*/  F2FP.PACK_AB R7, R229, R231 ;  /* 0x000000e7e507723e */ /* 0x020fcc00000000ff */
[----:B------:R3:W-:Y:S01]  /*9030*/  MUFU.EX2 R227, R9 ;  /* 0x0000000900e37308 */ /* 0x0007e20000000800 */
[C---:B-1----:R-:W-:Y:S08]  /*9040*/  HMMA.16816.F32 R72, R4.reuse, R24, R84 ;  /* 0x000000180448723c */ /* 0x042ff00000001854 */
[----:B------:R-:W-:Y:S01]  /*9050*/  HMMA.16816.F32 R68, R4, R26, R68 ;  /* 0x0000001a0444723c */ /* 0x000fe20000001844 */
[----:B---3--:R-:W-:-:S04]  /*9060*/  FFMA.FTZ R9, R151, c[0x0][0x23c], -R0 ;  /* 0x00008f0097097a23 */ /* 0x008fc80000010800 */
[----:B------:R1:W3:Y:S03]  /*9070*/  MUFU.EX2 R226, R9 ;  /* 0x0000000900e27308 */ /* 0x0002e60000000800 */
        /* <DEDUP_REMOVED lines=9> */
[----:B------:R-:W-:Y:S07]  /*9110*/  HMMA.16816.F32 R40, R4, R14, R40 ;  /* 0x0000000e0428723c */ /* 0x000fee0000001828 */
[----:B--2---:R-:W-:-:S02]  /*9120*/  F2FP.PACK_AB R4, R228, R237 ;  /* 0x000000ede404723e */ /* 0x004fc400000000ff */
[----:B---3--:R-:W-:Y:S01]  /*9130*/  F2FP.PACK_AB R6, R226, R227 ;  /* 0x000000e3e206723e */ /* 0x008fe200000000ff */
        /* <DEDUP_REMOVED lines=12> */
[----:B------:R-:W2:Y:S01]  /*9200*/  LDSM.16.MT88.4 R24, [R189+0x7000] ;  /* 0x00700000bd18783b */ /* 0x000ea20000004200 */
[----:B-1----:R-:W-:-:S04]  /*9210*/  FFMA.FTZ R9, R154, c[0x0][0x23c], -R0 ;  /* 0x00008f009a097a23 */ /* 0x002fc80000010800 */
[----:B------:R1:W-:Y:S02]  /*9220*/  MUFU.EX2 R219, R9 ;  /* 0x0000000900db7308 */ /* 0x0003e40000000800 */
[C---:B------:R-:W-:Y:S08]  /*9230*/  HMMA.16816.F32 R32, R4.reuse, R16, R32 ;  /* 0x000000100420723c */ /* 0x040ff00000001820 */
[----:B------:R-:W-:Y:S01]  /*9240*/  HMMA.16816.F32 R28, R4, R18, R108 ;  /* 0x00000012041c723c */ /* 0x000fe2000000186c */
[----:B------:R-:W-:Y:S04]  /*9250*/  LDSM.16.MT88.4 R16, [R190+0x7000] ;  /* 0x00700000be10783b */ /* 0x000fe80000004200 */
[----:B------:R-:W-:Y:S01]  /*9260*/  LDSM.16.MT88.4 R108, [R192+0x7800] ;  /* 0x00780000c06c783b */ /* 0x000fe20000004200 */
[----:B-1----:R-:W-:-:S02]  /*9270*/  FFMA.FTZ R9, R164, c[0x0][0x23c], -R3 ;  /* 0x00008f00a4097a23 */ /* 0x002fc40000010803 */
[C---:B------:R-:W-:Y:S02]  /*9280*/  HMMA.16816.F32 R112, R4.reuse, R20, R112 ;  /* 0x000000140470723c */ /* 0x040fe40000001870 */
[----:B------:R1:W-:Y:S06]  /*9290*/  MUFU.EX2 R218, R9 ;  /* 0x0000000900da7308 */ /* 0x0003ec0000000800 */
[C---:B------:R-:W-:Y:S01]  /*92a0*/  HMMA.16816.F32 R124, R4.reuse, R22, R124 ;  /* 0x00000016047c723c */ /* 0x040fe2000000187c */
[----:B------:R-:W3:Y:S07]  /*92b0*/  LDSM.16.MT88.4 R20, [R192+0x7000] ;  /* 0x00700000c014783b */ /* 0x000eee0000004200 */
[----:B------:R-:W-:Y:S01]  /*92c0*/  HMMA.16816.F32 R128, R4, R12, R128 ;  /* 0x0000000c0480723c */ /* 0x000fe20000001880 */
[----:B-1----:R-:W-:-:S04]  /*92d0*/  FFMA.FTZ R9, R163, c[0x0][0x23c], -R3 ;  /* 0x00008f00a3097a23 */ /* 0x002fc80000010803 */
[----:B------:R1:W4:Y:S03]  /*92e0*/  MUFU.EX2 R171, R9 ;  /* 0x0000000900ab7308 */ /* 0x0003260000000800 */
[----:B------:R-:W-:Y:S01]  /*92f0*/  HMMA.16816.F32 R140, R4, R14, R140 ;  /* 0x0000000e048c723c */ /* 0x000fe2000000188c */
[----:B------:R-:W5:Y:S01]  /*9300*/  LDSM.16.MT88.4 R12, [R191+0x7000] ;  /* 0x00700000bf0c783b */ /* 0x000f620000004200 */
[----:B-1----:R-:W-:-:S05]  /*9310*/  FFMA.FTZ R9, R160, c[0x0][0x23c], -R3 ;  /* 0x00008f00a0097a23 */ /* 0x002fca0000010803 */
[----:B----4-:R-:W-:Y:S01]  /*9320*/  F2FP.PACK_AB R4, R171, R218 ;  /* 0x000000daab04723e */ /* 0x010fe200000000ff */
[----:B------:R1:W-:Y:S02]  /*9330*/  MUFU.EX2 R170, R9 ;  /* 0x0000000900aa7308 */ /* 0x0003e40000000800 */
[----:B-1----:R-:W-:-:S06]  /*9340*/  FFMA.FTZ R9, R157, c[0x0][0x23c], -R3 ;  /* 0x00008f009d097a23 */ /* 0x002fcc0000010803 */
[----:B------:R1:W4:Y:S02]  /*9350*/  MUFU.EX2 R165, R9 ;  /* 0x0000000900a57308 */ /* 0x0003240000000800 */
[----:B-1----:R-:W-:Y:S01]  /*9360*/  FFMA.FTZ R9, R173, c[0x0][0x23c], -R2 ;  /* 0x00008f00ad097a23 */ /* 0x002fe20000010802 */
[----:B----4-:R-:W-:Y:S02]  /*9370*/  F2FP.PACK_AB R6, R165, R170 ;  /* 0x000000aaa506723e */ /* 0x010fe400000000ff */
[----:B------:R-:W-:-:S03]  /*9380*/  MOV R173, R104 ;  /* 0x0000006800ad7202 */ /* 0x000fc60000000f00 */
[----:B------:R1:W-:Y:S02]  /*9390*/  MUFU.EX2 R164, R9 ;  /* 0x0000000900a47308 */ /* 0x0003e40000000800 */
[----:B-1----:R-:W-:Y:S01]  /*93a0*/  FFMA.FTZ R9, R174, c[0x0][0x23c], -R2 ;  /* 0x00008f00ae097a23 */ /* 0x002fe20000010802 */
[----:B------:R-:W-:-:S05]  /*93b0*/  MOV R174, R105 ;  /* 0x0000006900ae7202 */ /* 0x000fca0000000f00 */
        /* <DEDUP_REMOVED lines=11> */
[----:B------:R1:W4:Y:S02]  /*9470*/  MUFU.EX2 R158, R9 ;  /* 0x00000009009e7308 */ /* 0x0003240000000800 */
[C---:B--2---:R-:W-:Y:S08]  /*9480*/  HMMA.16816.F32 R72, R4.reuse, R24, R72 ;  /* 0x000000180448723c */ /* 0x044ff00000001848 */
[----:B------:R-:W-:Y:S01]  /*9490*/  HMMA.16816.F32 R68, R4, R26, R68 ;  /* 0x0000001a0444723c */ /* 0x000fe20000001844 */
[----:B-1----:R-:W-:Y:S01]  /*94a0*/  FFMA.FTZ R9, R169, c[0x0][0x23c], -R0 ;  /* 0x00008f00a9097a23 */ /* 0x002fe20000010800 */
[----:B------:R-:W-:-:S03]  /*94b0*/  MOV R169, R101 ;  /* 0x0000006500a97202 */ /* 0x000fc60000000f00 */
[----:B------:R1:W-:Y:S03]  /*94c0*/  MUFU.EX2 R157, R9 ;  /* 0x00000009009d7308 */ /* 0x0003e60000000800 */
[C---:B---3--:R-:W-:Y:S08]  /*94d0*/  HMMA.16816.F32 R64, R4.reuse, R20, R64 ;  /* 0x000000140440723c */ /* 0x048ff00000001840 */
[----:B------:R-:W-:Y:S01]  /*94e0*/  HMMA.16816.F32 R60, R4, R22, R60 ;  /* 0x00000016043c723c */ /* 0x000fe2000000183c */
[----:B-1----:R-:W-:-:S07]  /*94f0*/  FFMA.FTZ R9, R172, c[0x0][0x23c], -R0 ;  /* 0x00008f00ac097a23 */ /* 0x002fce0000010800 */
[C---:B------:R-:W-:Y:S01]  /*9500*/  HMMA.16816.F32 R56, R4.reuse, R16, R56 ;  /* 0x000000100438723c */ /* 0x040fe20000001838 */
[----:B------:R-:W-:Y:S01]  /*9510*/  MOV R172, R102 ;  /* 0x0000006600ac7202 */ /* 0x000fe20000000f00 */
[----:B------:R1:W-:Y:S06]  /*9520*/  MUFU.EX2 R156, R9 ;  /* 0x00000009009c7308 */ /* 0x0003ec0000000800 */
[C---:B------:R-:W-:Y:S08]  /*9530*/  HMMA.16816.F32 R52, R4.reuse, R18, R52 ;  /* 0x000000120434723c */ /* 0x040ff00000001834 */
[----:B-----5:R-:W-:Y:S01]  /*9540*/  HMMA.16816.F32 R48, R4, R12, R48 ;  /* 0x0000000c0430723c */ /* 0x020fe20000001830 */
[--C-:B-1----:R-:W-:Y:S01]  /*9550*/  FFMA.FTZ R9, R168, c[0x0][0x23c], -R0.reuse ;  /* 0x00008f00a8097a23 */ /* 0x102fe20000010800 */
[----:B------:R-:W-:Y:S01]  /*9560*/  MOV R168, R103 ;  /* 0x0000006700a87202 */ /* 0x000fe20000000f00 */
[----:B------:R-:W-:-:S02]  /*9570*/  FFMA.FTZ R0, R176, c[0x0][0x23c], -R0 ;  /* 0x00008f00b0007a23 */ /* 0x000fc40000010800 */
[----:B------:R1:W-:Y:S03]  /*9580*/  MUFU.EX2 R155, R9 ;  /* 0x00000009009b7308 */ /* 0x0003e60000000800 */
[----:B------:R-:W-:Y:S05]  /*9590*/  HMMA.16816.F32 R40, R4, R14, R40 ;  /* 0x0000000e0428723c */ /* 0x000fea0000001828 */
[----:B------:R2:W-:Y:S02]  /*95a0*/  MUFU.EX2 R154, R0 ;  /* 0x00000000009a7308 */ /* 0x0005e40000000800 */
[----:B------:R-:W-:-:S02]  /*95b0*/  F2FP.PACK_AB R4, R221, R225 ;  /* 0x000000e1dd04723e */ /* 0x000fc400000000ff */
[----:B----4-:R-:W-:Y:S01]  /*95c0*/  F2FP.PACK_AB R6, R158, R219 ;  /* 0x000000db9e06723e */ /* 0x010fe200000000ff */
[----:B-1----:R-:W-:Y:S01]  /*95d0*/  FFMA.FTZ R9, R211, c[0x0][0x23c], -R8 ;  /* 0x00008f00d3097a23 */ /* 0x002fe20000010808 */
[----:B------:R-:W-:-:S03]  /*95e0*/  MOV R211, R88 ;  /* 0x0000005800d37202 */ /* 0x000fc60000000f00 */
[----:B------:R1:W-:Y:S01]  /*95f0*/  MUFU.EX2 R151, R9 ;  /* 0x0000000900977308 */ /* 0x0003e20000000800 */
[----:B--2---:R-:W-:-:S07]  /*9600*/  FFMA.FTZ R0, R181, c[0x0][0x23c], -R3 ;  /* 0x00008f00b5007a23 */ /* 0x004fce0000010803 */
[----:B------:R2:W-:Y:S01]  /*9610*/  MUFU.EX2 R146, R0 ;  /* 0x0000000000927308 */ /* 0x0005e20000000800 */
[----:B-1----:R-:W-:Y:S01]  /*9620*/  FFMA.FTZ R9, R183, c[0x0][0x23c], -R8 ;  /* 0x00008f00b7097a23 */ /* 0x002fe20000010808 */
[----:B------:R-:W-:-:S06]  /*9630*/  MOV R183, R89 ;  /* 0x0000005900b77202 */ /* 0x000fcc0000000f00 */
[----:B------:R1:W3:Y:S01]  /*9640*/  MUFU.EX2 R150, R9 ;  /* 0x0000000900967308 */ /* 0x0002e20000000800 */
[----:B--2---:R-:W-:-:S07]  /*9650*/  FFMA.FTZ R0, R179, c[0x0][0x23c], -R3 ;  /* 0x00008f00b3007a23 */ /* 0x004fce0000010803 */
[----:B------:R2:W4:Y:S01]  /*9660*/  MUFU.EX2 R147, R0 ;  /* 0x0000000000937308 */ /* 0x0005220000000800 */
[----:B-1----:R-:W-:Y:S01]  /*9670*/  FFMA.FTZ R9, R182, c[0x0][0x23c], -R8 ;  /* 0x00008f00b6097a23 */ /* 0x002fe20000010808 */
[----:B---3--:R-:W-:Y:S02]  /*9680*/  F2FP.PACK_AB R5, R150, R151 ;  /* 0x000000979605723e */ /* 0x008fe400000000ff */
[----:B------:R-:W-:-:S04]  /*9690*/  MOV R182, R90 ;  /* 0x0000005a00b67202 */ /* 0x000fc80000000f00 */
[----:B------:R1:W-:Y:S01]  /*96a0*/  MUFU.EX2 R149, R9 ;  /* 0x0000000900957308 */ /* 0x0003e20000000800 */
[--C-:B--2---:R-:W-:Y:S01]  /*96b0*/  FFMA.FTZ R0, R177, c[0x0][0x23c], -R3.reuse ;  /* 0x00008f00b1007a23 */ /* 0x104fe20000010803 */
[----:B----4-:R-:W-:Y:S01]  /*96c0*/  F2FP.PACK_AB R136, R147, R146 ;  /* 0x000000929388723e */ /* 0x010fe200000000ff */
[----:B------:R-:W-:-:S05]  /*96d0*/  FFMA.FTZ R3, R178, c[0x0][0x23c], -R3 ;  /* 0x00008f00b2037a23 */ /* 0x000fca0000010803 */
[----:B------:R2:W-:Y:S01]  /*96e0*/  MUFU.EX2 R145, R0 ;  /* 0x0000000000917308 */ /* 0x0005e20000000800 */
[----:B-1----:R-:W-:Y:S01]  /*96f0*/  FFMA.FTZ R9, R180, c[0x0][0x23c], -R8 ;  /* 0x00008f00b4097a23 */ /* 0x002fe20000010808 */
[----:B------:R-:W-:-:S06]  /*9700*/  MOV R180, R91 ;  /* 0x0000005b00b47202 */ /* 0x000fcc0000000f00 */
[----:B------:R1:W3:Y:S01]  /*9710*/  MUFU.EX2 R144, R3 ;  /* 0x0000000300907308 */ /* 0x0002e20000000800 */
[----:B--2---:R-:W-:-:S07]  /*9720*/  FFMA.FTZ R0, R187, c[0x0][0x23c], -R2 ;  /* 0x00008f00bb007a23 */ /* 0x004fce0000010802 */
[----:B------:R-:W2:Y:S08]  /*9730*/  MUFU.EX2 R148, R9 ;  /* 0x0000000900947308 */ /* 0x000eb00000000800 */
[----:B------:R4:W-:Y:S01]  /*9740*/  MUFU.EX2 R79, R0 ;  /* 0x00000000004f7308 */ /* 0x0009e20000000800 */
[----:B-1----:R-:W-:Y:S01]  /*9750*/  FFMA.FTZ R3, R242, R11, R247 ;  /* 0x0000000bf2037223 */ /* 0x002fe200000100f7 */
[----:B---3--:R-:W-:-:S02]  /*9760*/  F2FP.PACK_AB R138, R144, R145 ;  /* 0x00000091908a723e */ /* 0x008fc400000000ff */
[----:B--2---:R-:W-:-:S07]  /*9770*/  F2FP.PACK_AB R7, R148, R149 ;  /* 0x000000959407723e */ /* 0x004fce00000000ff */
[----:B------:R-:W-:Y:S01]  /*9780*/  HMMA.16816.F32 R36, R4, R26, R36 ;  /* 0x0000001a0424723c */ /* 0x000fe20000001824 */
[----:B----4-:R-:W-:-:S04]  /*9790*/  FFMA.FTZ R0, R185, c[0x0][0x23c], -R2 ;  /* 0x00008f00b9007a23 */ /* 0x010fc80000010802 */
[----:B------:R1:W2:Y:S03]  /*97a0*/  MUFU.EX2 R27, R0 ;  /* 0x00000000001b7308 */ /* 0x0002a60000000800 */
[C---:B------:R-:W-:Y:S08]  /*97b0*/  HMMA.16816.F32 R44, R4.reuse, R24, R44 ;  /* 0x00000018042c723c */ /* 0x040ff0000000182c */
[----:B------:R-:W-:Y:S01]  /*97c0*/  HMMA.16816.F32 R32, R4, R20, R32 ;  /* 0x000000140420723c */ /* 0x000fe20000001820 */
[--C-:B-1----:R-:W-:Y:S01]  /*97d0*/  FFMA.FTZ R0, R184, c[0x0][0x23c], -R2.reuse ;  /* 0x00008f00b8007a23 */ /* 0x102fe20000010802 */
[----:B--2---:R-:W-:Y:S01]  /*97e0*/  F2FP.PACK_AB R137, R27, R79 ;  /* 0x0000004f1b89723e */ /* 0x004fe200000000ff */
[----:B------:R-:W-:-:S05]  /*97f0*/  FFMA.FTZ R2, R186, c[0x0][0x23c], -R2 ;  /* 0x00008f00ba027a23 */ /* 0x000fca0000010802 */
[C---:B------:R-:W-:Y:S01]  /*9800*/  HMMA.16816.F32 R28, R4.reuse, R22, R28 ;  /* 0x00000016041c723c */ /* 0x040fe2000000181c */
[----:B------:R1:W-:Y:S07]  /*9810*/  MUFU.EX2 R26, R0 ;  /* 0x00000000001a7308 */ /* 0x0003ee0000000800 */
[C---:B------:R-:W-:Y:S01]  /*9820*/  HMMA.16816.F32 R128, R4.reuse, R12, R128 ;  /* 0x0000000c0480723c */ /* 0x040fe20000001880 */
[----:B------:R2:W3:Y:S07]  /*9830*/  MUFU.EX2 R25, R2 ;  /* 0x0000000200197308 */ /* 0x0004ee0000000800 */
[----:B------:R-:W-:Y:S01]  /*9840*/  HMMA.16816.F32 R112, R4, R16, R112 ;  /* 0x000000100470723c */ /* 0x000fe20000001870 */
[----:B-1----:R-:W-:-:S04]  /*9850*/  FFMA.FTZ R0, R217, c[0x0][0x23c], -R8 ;  /* 0x00008f00d9007a23 */ /* 0x002fc80000010808 */
[----:B------:R1:W-:Y:S03]  /*9860*/  MUFU.EX2 R24, R0 ;  /* 0x0000000000187308 */ /* 0x0003e60000000800 */
[----:B------:R-:W-:Y:S01]  /*9870*/  HMMA.16816.F32 R20, R4, R18, R124 ;  /* 0x000000120414723c */ /* 0x000fe2000000187c */
[----:B--2---:R-:W-:Y:S01]  /*9880*/  FFMA.FTZ R2, R244, R78, R182 ;  /* 0x0000004ef4027223 */ /* 0x004fe200000100b6 */
[----:B------:R-:W2:Y:S01]  /*9890*/  LDSM.16.MT88.4 R124, [R190+0x7800] ;  /* 0x00780000be7c783b */ /* 0x000ea20000004200 */
[----:B---3--:R-:W-:-:S03]  /*98a0*/  F2FP.PACK_AB R139, R25, R26 ;  /* 0x0000001a198b723e */ /* 0x008fc600000000ff */
[----:B------:R-:W3:Y:S02]  /*98b0*/  LDSM.16.MT88.4 R16, [R191+0x7800] ;  /* 0x00780000bf10783b */ /* 0x000ee40000004200 */
[----:B------:R-:W-:Y:S01]  /*98c0*/  HMMA.16816.F32 R12, R4, R14, R140 ;  /* 0x0000000e040c723c */ /* 0x000fe2000000188c */
[----:B-1----:R-:W-:-:S06]  /*98d0*/  FFMA.FTZ R0, R214, c[0x0][0x23c], -R8 ;  /* 0x00008f00d6007a23 */ /* 0x002fcc0000010808 */
[----:B------:R-:W-:Y:S01]  /*98e0*/  FFMA.FTZ R4, R241, R76, R180 ;  /* 0x0000004cf1047223 */ /* 0x000fe200000100b4 */
[----:B------:R-:W-:Y:S01]  /*98f0*/  F2FP.PACK_AB R140, R156, R157 ;  /* 0x0000009d9c8c723e */ /* 0x000fe200000000ff */
[----:B------:R-:W1:Y:S01]  /*9900*/  MUFU.EX2 R10, R0 ;  /* 0x00000000000a7308 */ /* 0x000e620000000800 */
[----:B------:R-:W-:Y:S01]  /*9910*/  FADD.FTZ R7, R246, R3 ;  /* 0x00000003f6077221 */ /* 0x000fe20000010000 */
[----:B------:R-:W-:Y:S01]  /*9920*/  F2FP.PACK_AB R142, R154, R155 ;  /* 0x0000009b9a8e723e */ /* 0x000fe200000000ff */
[----:B------:R-:W-:Y:S01]  /*9930*/  FADD.FTZ R4, R211, R4 ;  /* 0x00000004d3047221 */ /* 0x000fe20000010000 */
[----:B------:R-:W-:Y:S01]  /*9940*/  HMMA.16816.F32 R84, R136, R92, R72 ;  /* 0x0000005c8854723c */ /* 0x000fe20000001848 */
[----:B------:R-:W-:Y:S02]  /*9950*/  FADD.FTZ R6, R168, R2 ;  /* 0x00000002a8067221 */ /* 0x000fe40000010000 */
[----:B------:R-:W-:Y:S02]  /*9960*/  FADD.FTZ R3, R169, R4 ;  /* 0x00000004a9037221 */ /* 0x000fe40000010000 */
[----:B------:R-:W-:-:S02]  /*9970*/  FADD.FTZ R2, R240, R7 ;  /* 0x00000007f0027221 */ /* 0x000fc40000010000 */
[----:B------:R-:W-:Y:S01]  /*9980*/  FADD.FTZ R3, R167, R3 ;  /* 0x00000003a7037221 */ /* 0x000fe20000010000 */
[C---:B------:R-:W-:Y:S01]  /*9990*/  HMMA.16816.F32 R88, R136.reuse, R94, R68 ;  /* 0x0000005e8858723c */ /* 0x040fe20000001844 */
[----:B------:R-:W-:Y:S01]  /*99a0*/  FADD.FTZ R2, R239, R2 ;  /* 0x00000002ef027221 */ /* 0x000fe20000010000 */
[----:B------:R-:W-:Y:S01]  /*99b0*/  MOV R72, R159 ;  /* 0x0000009f00487202 */ /* 0x000fe20000000f00 */
[----:B------:R-:W-:Y:S01]  /*99c0*/  FADD.FTZ R3, R237, R3 ;  /* 0x00000003ed037221 */ /* 0x000fe20000010000 */
[----:B-1----:R-:W-:Y:S01]  /*99d0*/  F2FP.PACK_AB R141, R10, R24 ;  /* 0x000000180a8d723e */ /* 0x002fe200000000ff */
[----:B------:R-:W-:Y:S01]  /*99e0*/  FFMA.FTZ R0, R216, c[0x0][0x23c], -R8 ;  /* 0x00008f00d8007a23 */ /* 0x000fe20000010808 */
[----:B------:R-:W-:Y:S01]  /*99f0*/  MOV R73, R162 ;  /* 0x000000a200497202 */ /* 0x000fe20000000f00 */
[----:B------:R-:W-:Y:S01]  /*9a00*/  FADD.FTZ R2, R224, R2 ;  /* 0x00000002e0027221 */ /* 0x000fe20000010000 */
[----:B------:R-:W-:Y:S01]  /*9a10*/  HMMA.16816.F32 R100, R136, R108, R64 ;  /* 0x0000006c8864723c */ /* 0x000fe20000001840 */
[----:B------:R1:W-:Y:S01]  /*9a20*/  MUFU.EX2 R9, R0 ;  /* 0x0000000000097308 */ /* 0x0003e20000000800 */
[----:B------:R-:W-:Y:S01]  /*9a30*/  FADD.FTZ R3, R228, R3 ;  /* 0x00000003e4037221 */ /* 0x000fe20000010000 */
[----:B------:R-:W-:Y:S01]  /*9a40*/  MOV R70, R152 ;  /* 0x0000009800467202 */ /* 0x000fe20000000f00 */
[----:B------:R-:W-:Y:S01]  /*9a50*/  FADD.FTZ R2, R223, R2 ;  /* 0x00000002df027221 */ /* 0x000fe20000010000 */
[----:B------:R-:W-:-:S03]  /*9a60*/  MOV R71, R153 ;  /* 0x0000009900477202 */ /* 0x000fc60000000f00 */
[C---:B------:R-:W-:Y:S08]  /*9a70*/  HMMA.16816.F32 R104, R136.reuse, R110, R60 ;  /* 0x0000006e8868723c */ /* 0x040ff0000000183c */
[----:B--2---:R-:W-:Y:S01]  /*9a80*/  HMMA.16816.F32 R116, R136, R124, R56 ;  /* 0x0000007c8874723c */ /* 0x004fe20000001838 */
[----:B-1----:R-:W-:-:S04]  /*9a90*/  FFMA.FTZ R0, R215, c[0x0][0x23c], -R8 ;  /* 0x00008f00d7007a23 */ /* 0x002fc80000010808 */
[----:B------:R1:W2:Y:S03]  /*9aa0*/  MUFU.EX2 R8, R0 ;  /* 0x0000000000087308 */ /* 0x0002a60000000800 */
[C---:B------:R-:W-:Y:S08]  /*9ab0*/  HMMA.16816.F32 R120, R136.reuse, R126, R52 ;  /* 0x0000007e8878723c */ /* 0x040ff00000001834 */
[----:B---3--:R-:W-:Y:S01]  /*9ac0*/  HMMA.16816.F32 R132, R136, R16, R48 ;  /* 0x000000108884723c */ /* 0x008fe20000001830 */
[----:B-1----:R-:W-:Y:S01]  /*9ad0*/  FFMA.FTZ R0, R243, R77, R183 ;  /* 0x0000004df3007223 */ /* 0x002fe200000100b7 */
[----:B--2---:R-:W-:-:S06]  /*9ae0*/  F2FP.PACK_AB R143, R8, R9 ;  /* 0x00000009088f723e */ /* 0x004fcc00000000ff */
[----:B------:R-:W-:Y:S01]  /*9af0*/  HMMA.16816.F32 R136, R136, R18, R40 ;  /* 0x000000128888723c */ /* 0x000fe20000001828 */
        /* <DEDUP_REMOVED lines=57> */
[----:B------:R-:W-:Y:S05]  /*9e90*/  @!P0 BRA `(.L_x_1668) ;  /* 0x00003c2000008947 */ /* 0x000fea0003800000 */
[----:B------:R-:W2:Y:S04]  /*9ea0*/  LDL.64 R174, [R1+0x20] ;  /* 0x0000200001ae7983 */ /* 0x000ea80000100a00 */
[----:B------:R-:W3:Y:S01]  /*9eb0*/  LDL.64 R166, [R1+0x10] ;  /* 0x0000100001a67983 */ /* 0x000ee20000100a00 */
[----:B------:R-:W-:Y:S01]  /*9ec0*/  IADD3 R213, R234, -0x3, RZ ;  /* 0xfffffffdead57810 */ /* 0x000fe20007ffe0ff */
[----:B------:R-:W-:-:S04]  /*9ed0*/  DEPBAR.LE SB0, 0x0 ;  /* 0x000080000000791a */ /* 0x000fc80000000000 */
[----:B------:R-:W-:Y:S01]  /*9ee0*/  SHF.R.S32.HI R4, RZ, 0x1f, R213 ;  /* 0x0000001fff047819 */ /* 0x000fe200000114d5 */
[----:B------:R-:W-:-:S04]  /*9ef0*/  IMAD.WIDE.U32 R2, R213, c[0x0][0x1a0], RZ ;  /* 0x00006800d5027a25 */ /* 0x000fc800078e00ff */
[----:B------:R-:W-:-:S04]  /*9f00*/  IMAD R4, R4, c[0x0][0x1a0], RZ ;  /* 0x0000680004047a24 */ /* 0x000fc800078e02ff */
[----:B------:R-:W-:-:S05]  /*9f10*/  IMAD R4, R213, c[0x0][0x1a4], R4 ;  /* 0x00006900d5047a24 */ /* 0x000fca00078e0204 */
[----:B------:R-:W-:Y:S01]  /*9f20*/  IADD3 R3, R3, R4, RZ ;  /* 0x0000000403037210 */ /* 0x000fe20007ffe0ff */
        /* <DEDUP_REMOVED lines=16> */
[----:B------:R2:W-:Y:S01]  /*a030*/  LDGSTS.E.BYPASS.LTC128B.128 [R212+0x7000], [R2.64] ;  /* 0x0700000002d47fae */ /* 0x0005e2000b901d50 */
[----:B------:R-:W-:-:S03]  /*a040*/  ISETP.GT.AND P0, PT, R213, UR8, PT ;  /* 0x00000008d5007c0c */ /* 0x000fc6000bf04270 */
[----:B------:R3:W-:Y:S04]  /*a050*/  LDGSTS.E.BYPASS.LTC128B.128 [R212+0x7800], [R8.64] ;  /* 0x0780000008d47fae */ /* 0x0007e8000b901d50 */
[----:B------:R-:W-:Y:S04]  /*a060*/  LDSM.16.M88.4 R32, [R195] ;  /* 0x00000000c320783b */ /* 0x000fe80000000200 */
[----:B------:R-:W1:Y:S04]  /*a070*/  LDSM.16.M88.4 R36, [R188+0x4000] ;  /* 0x00400000bc24783b */ /* 0x000e680000000200 */
[----:B------:R-:W4:Y:S04]  /*a080*/  LDSM.16.M88.4 R28, [R195+0x2000] ;  /* 0x00200000c31c783b */ /* 0x000f280000000200 */
[----:B------:R-:W-:Y:S04]  /*a090*/  LDSM.16.M88.4 R24, [R198] ;  /* 0x00000000c618783b */ /* 0x000fe80000000200 */
[----:B------:R-:W5:Y:S04]  /*a0a0*/  LDSM.16.M88.4 R40, [R194+0x4000] ;  /* 0x00400000c228783b */ /* 0x000f680000000200 */
[----:B------:R-:W2:Y:S04]  /*a0b0*/  LDSM.16.M88.4 R20, [R198+0x2000] ;  /* 0x00200000c614783b */ /* 0x000ea80000000200 */
[----:B------:R-:W-:Y:S04]  /*a0c0*/  LDSM.16.M88.4 R44, [R199] ;  /* 0x00000000c72c783b */ /* 0x000fe80000000200 */
[----:B------:R-:W2:Y:S04]  /*a0d0*/  LDSM.16.M88.4 R16, [R196] ;  /* 0x00000000c410783b */ /* 0x000ea80000000200 */
[----:B------:R-:W2:Y:S04]  /*a0e0*/  LDSM.16.M88.4 R12, [R196+0x2000] ;  /* 0x00200000c40c783b */ /* 0x000ea80000000200 */
[----:B------:R-:W-:Y:S04]  /*a0f0*/  LDSM.16.M88.4 R48, [R193] ;  /* 0x00000000c130783b */ /* 0x000fe80000000200 */
[----:B---3--:R-:W3:Y:S01]  /*a100*/  LDSM.16.M88.4 R8, [R197] ;  /* 0x00000000c508783b */ /* 0x008ee20000000200 */
[-C--:B-1----:R-:W-:Y:S03]  /*a110*/  HMMA.16816.F32 R4, R32, R36.reuse, RZ ;  /* 0x000000242004723c */ /* 0x082fe600000018ff */
[----:B------:R-:W0:Y:S05]  /*a120*/  LDGDEPBAR ;  /* 0x00000000000079af */ /* 0x000e2a0000000000 */
[----:B----4-:R-:W-:Y:S08]  /*a130*/  HMMA.16816.F32 R52, R28, R36, RZ ;  /* 0x000000241c34723c */ /* 0x010ff000000018ff */
[----:B------:R-:W-:Y:S08]  /*a140*/  HMMA.16816.F32 R60, R32, R38, RZ ;  /* 0x00000026203c723c */ /* 0x000ff000000018ff */
[-C--:B-----5:R-:W-:Y:S01]  /*a150*/  HMMA.16816.F32 R56, R24, R40.reuse, R4 ;  /* 0x000000281838723c */ /* 0x0a0fe20000001804 */
[----:B------:R-:W-:Y:S07]  /*a160*/  LDSM.16.M88.4 R4, [R197+0x2000] ;  /* 0x00200000c504783b */ /* 0x000fee0000000200 */
[----:B--2---:R-:W-:Y:S08]  /*a170*/  HMMA.16816.F32 R52, R20, R40, R52 ;  /* 0x000000281434723c */ /* 0x004ff00000001834 */
[----:B------:R-:W-:Y:S01]  /*a180*/  HMMA.16816.F32 R68, R28, R38, RZ ;  /* 0x000000261c44723c */ /* 0x000fe200000018ff */
[----:B------:R-:W-:Y:S07]  /*a190*/  LDSM.16.M88.4 R36, [R194+0x4800] ;  /* 0x00480000c224783b */ /* 0x000fee0000000200 */
[----:B------:R-:W-:Y:S01]  /*a1a0*/  HMMA.16816.F32 R64, R16, R44, R56 ;  /* 0x0000002c1040723c */ /* 0x000fe20000001838 */
[----:B------:R-:W1:Y:S07]  /*a1b0*/  LDSM.16.M88.4 R56, [R188+0x4800] ;  /* 0x00480000bc38783b */ /* 0x000e6e0000000200 */
[----:B------:R-:W-:Y:S08]  /*a1c0*/  HMMA.16816.F32 R60, R24, R42, R60 ;  /* 0x0000002a183c723c */ /* 0x000ff0000000183c */
[----:B------:R-:W-:Y:S08]  /*a1d0*/  HMMA.16816.F32 R52, R12, R44, R52 ;  /* 0x0000002c0c34723c */ /* 0x000ff00000001834 */
[----:B------:R-:W-:Y:S08]  /*a1e0*/  HMMA.16816.F32 R68, R20, R42, R68 ;  /* 0x0000002a1444723c */ /* 0x000ff00000001844 */
[----:B---3--:R-:W-:Y:S08]  /*a1f0*/  HMMA.16816.F32 R72, R8, R48, R64 ;  /* 0x000000300848723c */ /* 0x008ff00000001840 */
[----:B------:R-:W-:Y:S08]  /*a200*/  HMMA.16816.F32 R60, R16, R46, R60 ;  /* 0x0000002e103c723c */ /* 0x000ff0000000183c */
[-C--:B-1----:R-:W-:Y:S08]  /*a210*/  HMMA.16816.F32 R64, R32, R56.reuse, RZ ;  /* 0x000000382040723c */ /* 0x082ff000000018ff */
[----:B------:R-:W-:Y:S01]  /*a220*/  HMMA.16816.F32 R40, R28, R56, RZ ;  /* 0x000000381c28723c */ /* 0x000fe200000018ff */
[----:B------:R-:W-:-:S02]  /*a230*/  FMUL.FTZ R72, R72, c[0x0][0x2ec] ;  /* 0x0000bb0048487a20 */ /* 0x000fc40000410000 */
[----:B------:R-:W-:Y:S02]  /*a240*/  FMUL.FTZ R73, R73, c[0x0][0x2ec] ;  /* 0x0000bb0049497a20 */ /* 0x000fe40000410000 */
[----:B------:R-:W-:Y:S01]  /*a250*/  FMUL.FTZ R74, R74, c[0x0][0x2ec] ;  /* 0x0000bb004a4a7a20 */ /* 0x000fe20000410000 */
[----:B------:R-:W1:Y:S01]  /*a260*/  MUFU.TANH R178, R72 ;  /* 0x0000004800b27308 */ /* 0x000e620000002400 */
[----:B------:R-:W-:Y:S01]  /*a270*/  FMUL.FTZ R75, R75, c[0x0][0x2ec] ;  /* 0x0000bb004b4b7a20 */ /* 0x000fe20000410000 */
[----:B------:R-:W-:Y:S01]  /*a280*/  HMMA.16816.F32 R144, R4, R48, R52 ;  /* 0x000000300490723c */ /* 0x000fe20000001834 */
[----:B------:R-:W2:Y:S05]  /*a290*/  LDSM.16.M88.4 R52, [R202] ;  /* 0x00000000ca34783b */ /* 0x000eaa0000000200 */
[----:B------:R-:W3:Y:S02]  /*a2a0*/  MUFU.TANH R179, R73 ;  /* 0x0000004900b37308 */ /* 0x000ee40000002400 */
[----:B------:R-:W-:Y:S06]  /*a2b0*/  HMMA.16816.F32 R44, R12, R46, R68 ;  /* 0x0000002e0c2c723c */ /* 0x000fec0000001844 */
[----:B------:R-:W4:Y:S02]  /*a2c0*/  MUFU.TANH R175, R74 ;  /* 0x0000004a00af7308 */ /* 0x000f240000002400 */
[----:B------:R-:W-:Y:S06]  /*a2d0*/  HMMA.16816.F32 R68, R24, R36, R64 ;  /* 0x000000241844723c */ /* 0x000fec0000001840 */
[----:B------:R5:W1:Y:S02]  /*a2e0*/  MUFU.TANH R174, R75 ;  /* 0x0000004b00ae7308 */ /* 0x000a640000002400 */
[----:B------:R-:W-:Y:S01]  /*a2f0*/  HMMA.16816.F32 R76, R8, R50, R60 ;  /* 0x00000032084c723c */ /* 0x000fe2000000183c */
[----:B------:R-:W-:-:S02]  /*a300*/  FMUL.FTZ R144, R144, c[0x0][0x2ec] ;  /* 0x0000bb0090907a20 */ /* 0x000fc40000410000 */
[----:B------:R-:W-:Y:S02]  /*a310*/  FMUL.FTZ R145, R145, c[0x0][0x2ec] ;  /* 0x0000bb0091917a20 */ /* 0x000fe40000410000 */
[----:B------:R-:W-:Y:S01]  /*a320*/  FMUL.FTZ R146, R146, c[0x0][0x2ec] ;  /* 0x0000bb0092927a20 */ /* 0x000fe20000410000 */
[----:B------:R-:W1:Y:S01]  /*a330*/  MUFU.TANH R173, R144 ;  /* 0x0000009000ad7308 */ /* 0x000e620000002400 */
[----:B------:R-:W-:Y:S01]  /*a340*/  FMUL.FTZ R147, R147, c[0x0][0x2ec] ;  /* 0x0000bb0093937a20 */ /* 0x000fe20000410000 */
[----:B------:R-:W-:Y:S01]  /*a350*/  HMMA.16816.F32 R60, R20, R36, R40 ;  /* 0x00000024143c723c */ /* 0x000fe20000001828 */
[----:B------:R-:W1:Y:S05]  /*a360*/  LDSM.16.M88.4 R40, [R193+0x800] ;  /* 0x00080000c128783b */ /* 0x000e6a0000000200 */
[----:B------:R-:W1:Y:S02]  /*a370*/  MUFU.TANH R172, R145 ;  /* 0x0000009100ac7308 */ /* 0x000e640000002400 */
[----:B------:R-:W-:Y:S06]  /*a380*/  HMMA.16816.F32 R64, R32, R58, RZ ;  /* 0x0000003a2040723c */ /* 0x000fec00000018ff */
[----:B------:R-:W1:Y:S02]  /*a390*/  MUFU.TANH R168, R146 ;  /* 0x0000009200a87308 */ /* 0x000e640000002400 */
[----:B------:R-:W-:Y:S01]  /*a3a0*/  HMMA.16816.F32 R148, R4, R50, R44 ;  /* 0x000000320494723c */ /* 0x000fe2000000182c */
[----:B------:R-:W1:Y:S01]  /*a3b0*/  LDSM.16.M88.4 R44, [R188+0x5000] ;  /* 0x00500000bc2c783b */ /* 0x000e620000000200 */
[----:B------:R-:W-:-:S02]  /*a3c0*/  FMUL.FTZ R76, R76, c[0x0][0x2ec] ;  /* 0x0000bb004c4c7a20 */ /* 0x000fc40000410000 */
[----:B------:R-:W-:Y:S02]  /*a3d0*/  FMUL.FTZ R77, R77, c[0x0][0x2ec] ;  /* 0x0000bb004d4d7a20 */ /* 0x000fe40000410000 */
[----:B------:R-:W-:Y:S01]  /*a3e0*/  FMUL.FTZ R78, R78, c[0x0][0x2ec] ;  /* 0x0000bb004e4e7a20 */ /* 0x000fe20000410000 */
[----:B------:R-:W1:Y:S01]  /*a3f0*/  MUFU.TANH R166, R76 ;  /* 0x0000004c00a67308 */ /* 0x000e620000002400 */
[----:B-----5:R-:W-:Y:S01]  /*a400*/  HMMA.16816.F32 R72, R28, R58, RZ ;  /* 0x0000003a1c48723c */ /* 0x020fe200000018ff */
[----:B------:R-:W5:Y:S01]  /*a410*/  LDSM.16.M88.4 R56, [R194+0x5000] ;  /* 0x00500000c238783b */ /* 0x000f620000000200 */
[----:B------:R-:W-:-:S05]  /*a420*/  FMUL.FTZ R79, R79, c[0x0][0x2ec] ;  /* 0x0000bb004f4f7a20 */ /* 0x000fca0000410000 */
[----:B------:R-:W1:Y:S01]  /*a430*/  MUFU.TANH R167, R77 ;  /* 0x0000004d00a77308 */ /* 0x000e620000002400 */
[-C--:B--2---:R-:W-:Y:S07]  /*a440*/  HMMA.16816.F32 R68, R16, R52.reuse, R68 ;  /* 0x000000341044723c */ /* 0x084fee0000001844 */
[----:B------:R-:W2:Y:S01]  /*a450*/  MUFU.TANH R165, R78 ;  /* 0x0000004e00a57308 */ /* 0x000ea20000002400 */
[----:B------:R-:W-:Y:S01]  /*a460*/  HMMA.16816.F32 R48, R12, R52, R60 ;  /* 0x000000340c30723c */ /* 0x000fe2000000183c */
[----:B------:R-:W-:-:S02]  /*a470*/  FMUL.FTZ R148, R148, c[0x0][0x2ec] ;  /* 0x0000bb0094947a20 */ /* 0x000fc40000410000 */
[----:B------:R-:W-:Y:S02]  /*a480*/  FMUL.FTZ R149, R149, c[0x0][0x2ec] ;  /* 0x0000bb0095957a20 */ /* 0x000fe40000410000 */
[----:B------:R-:W-:Y:S02]  /*a490*/  FMUL.FTZ R150, R150, c[0x0][0x2ec] ;  /* 0x0000bb0096967a20 */ /* 0x000fe40000410000 */
[----:B------:R1:W1:Y:S01]  /*a4a0*/  MUFU.TANH R164, R79 ;  /* 0x0000004f00a47308 */ /* 0x0002620000002400 */
[----:B------:R-:W-:Y:S01]  /*a4b0*/  HMMA.16816.F32 R60, R24, R38, R64 ;  /* 0x00000026183c723c */ /* 0x000fe20000001840 */
[----:B------:R-:W-:-:S06]  /*a4c0*/  FMUL.FTZ R151, R151, c[0x0][0x2ec] ;  /* 0x0000bb0097977a20 */ /* 0x000fcc0000410000 */
[----:B------:R2:W2:Y:S01]  /*a4d0*/  MUFU.TANH R170, R147 ;  /* 0x0000009300aa7308 */ /* 0x0004a20000002400 */
[----:B------:R-:W-:Y:S01]  /*a4e0*/  HMMA.16816.F32 R64, R20, R38, R72 ;  /* 0x000000261440723c */ /* 0x000fe20000001848 */
[----:B------:R-:W3:Y:S06]  /*a4f0*/  LDSM.16.M88.4 R36, [R201] ;  /* 0x00000000c924783b */ /* 0x000eec0000000200 */
[----:B------:R-:W2:Y:S01]  /*a500*/  MUFU.TANH R163, R148 ;  /* 0x0000009400a37308 */ /* 0x000ea20000002400 */
[----:B-1----:R-:W-:Y:S07]  /*a510*/  HMMA.16816.F32 R76, R8, R40, R68 ;  /* 0x00000028084c723c */ /* 0x002fee0000001844 */
[----:B------:R-:W1:Y:S01]  /*a520*/  MUFU.TANH R161, R149 ;  /* 0x0000009500a17308 */ /* 0x000e620000002400 */
[----:B------:R-:W-:Y:S07]  /*a530*/  HMMA.16816.F32 R68, R32, R44, RZ ;  /* 0x0000002c2044723c */ /* 0x000fee00000018ff */
[----:B------:R-:W1:Y:S01]  /*a540*/  MUFU.TANH R158, R150 ;  /* 0x00000096009e7308 */ /* 0x000e620000002400 */
[----:B--2---:R-:W-:Y:S07]  /*a550*/  HMMA.16816.F32 R144, R4, R40, R48 ;  /* 0x000000280490723c */ /* 0x004fee0000001830 */
[----:B------:R2:W1:Y:S01]  /*a560*/  MUFU.TANH R160, R151 ;  /* 0x0000009700a07308 */ /* 0x0004620000002400 */
[----:B------:R-:W-:Y:S01]  /*a570*/  HMMA.16816.F32 R60, R16, R54, R60 ;  /* 0x00000036103c723c */ /* 0x000fe2000000183c */
[----:B------:R-:W-:-:S02]  /*a580*/  FMUL.FTZ R76, R76, c[0x0][0x2ec] ;  /* 0x0000bb004c4c7a20 */ /* 0x000fc40000410000 */
[----:B------:R-:W-:Y:S02]  /*a590*/  FMUL.FTZ R77, R77, c[0x0][0x2ec] ;  /* 0x0000bb004d4d7a20 */ /* 0x000fe40000410000 */
[----:B------:R-:W-:Y:S02]  /*a5a0*/  FMUL.FTZ R78, R78, c[0x0][0x2ec] ;  /* 0x0000bb004e4e7a20 */ /* 0x000fe40000410000 */
[----:B------:R-:W-:Y:S01]  /*a5b0*/  FMUL.FTZ R79, R79, c[0x0][0x2ec] ;  /* 0x0000bb004f4f7a20 */ /* 0x000fe20000410000 */
[----:B------:R-:W-:Y:S01]  /*a5c0*/  HMMA.16816.F32 R48, R28, R44, RZ ;  /* 0x0000002c1c30723c */ /* 0x000fe200000018ff */
[----:B------:R-:W1:Y:S07]  /*a5d0*/  MUFU.TANH R157, R76 ;  /* 0x0000004c009d7308 */ /* 0x000e6e0000002400 */
[----:B------:R-:W-:Y:S01]  /*a5e0*/  HMMA.16816.F32 R64, R12, R54, R64 ;  /* 0x000000360c40723c */ /* 0x000fe20000001840 */
[----:B------:R-:W-:Y:S01]  /*a5f0*/  LDSM.16.M88.4 R52, [R193+0x1000] ;  /* 0x00100000c134783b */ /* 0x000fe20000000200 */
[----:B------:R-:W-:Y:S01]  /*a600*/  FMUL.FTZ R144, R144, c[0x0][0x2ec] ;  /* 0x0000bb0090907a20 */ /* 0x000fe20000410000 */
[----:B------:R-:W1:Y:S01]  /*a610*/  MUFU.TANH R156, R77 ;  /* 0x0000004d009c7308 */ /* 0x000e620000002400 */
[----:B------:R-:W-:-:S02]  /*a620*/  FMUL.FTZ R145, R145, c[0x0][0x2ec] ;  /* 0x0000bb0091917a20 */ /* 0x000fc40000410000 */
[----:B------:R-:W-:Y:S02]  /*a630*/  FMUL.FTZ R146, R146, c[0x0][0x2ec] ;  /* 0x0000bb0092927a20 */ /* 0x000fe40000410000 */
[----:B-----5:R-:W-:Y:S01]  /*a640*/  HMMA.16816.F32 R68, R24, R56, R68 ;  /* 0x000000381844723c */ /* 0x020fe20000001844 */
[----:B------:R-:W-:Y:S02]  /*a650*/  FMUL.FTZ R147, R147, c[0x0][0x2ec] ;  /* 0x0000bb0093937a20 */ /* 0x000fe40000410000 */
[----:B------:R-:W1:Y:S05]  /*a660*/  MUFU.TANH R155, R144 ;  /* 0x00000090009b7308 */ /* 0x000e6a0000002400 */
[----:B------:R-:W-:Y:S03]  /*a670*/  HMMA.16816.F32 R72, R8, R42, R60 ;  /* 0x0000002a0848723c */ /* 0x000fe6000000183c */
[----:B------:R-:W1:Y:S05]  /*a680*/  MUFU.TANH R154, R145 ;  /* 0x00000091009a7308 */ /* 0x000e6a0000002400 */
[----:B------:R-:W-:Y:S01]  /*a690*/  HMMA.16816.F32 R60, R20, R56, R48 ;  /* 0x00000038143c723c */ /* 0x000fe20000001830 */
[----:B------:R-:W5:Y:S02]  /*a6a0*/  LDSM.16.M88.4 R48, [R188+0x5800] ;  /* 0x00580000bc30783b */ /* 0x000f640000000200 */
[----:B------:R-:W1:Y:S05]  /*a6b0*/  MUFU.TANH R183, R78 ;  /* 0x0000004e00b77308 */ /* 0x000e6a0000002400 */
[----:B--2---:R-:W-:Y:S03]  /*a6c0*/  HMMA.16816.F32 R148, R4, R42, R64 ;  /* 0x0000002a0494723c */ /* 0x004fe60000001840 */
[----:B------:R-:W2:Y:S05]  /*a6d0*/  MUFU.TANH R182, R79 ;  /* 0x0000004f00b67308 */ /* 0x000eaa0000002400 */
[----:B------:R-:W-:Y:S01]  /*a6e0*/  HMMA.16816.F32 R40, R32, R46, RZ ;  /* 0x0000002e2028723c */ /* 0x000fe200000018ff */
[----:B------:R-:W-:-:S02]  /*a6f0*/  FMUL.FTZ R72, R72, c[0x0][0x2ec] ;  /* 0x0000bb0048487a20 */ /* 0x000fc40000410000 */
[----:B------:R-:W-:Y:S01]  /*a700*/  FMUL.FTZ R73, R73, c[0x0][0x2ec] ;  /* 0x0000bb0049497a20 */ /* 0x000fe20000410000 */
[----:B------:R-:W1:Y:S01]  /*a710*/  MUFU.TANH R146, R146 ;  /* 0x0000009200927308 */ /* 0x000e620000002400 */
[----:B------:R-:W-:Y:S02]  /*a720*/  FMUL.FTZ R74, R74, c[0x0][0x2ec] ;  /* 0x0000bb004a4a7a20 */ /* 0x000fe40000410000 */
[----:B------:R-:W-:Y:S01]  /*a730*/  FMUL.FTZ R75, R75, c[0x0][0x2ec] ;  /* 0x0000bb004b4b7a20 */ /* 0x000fe20000410000 */
[----:B---3--:R-:W-:Y:S04]  /*a740*/  HMMA.16816.F32 R64, R16, R36, R68 ;  /* 0x000000241040723c */ /* 0x008fe80000001844 */
[----:B------:R-:W3:Y:S04]  /*a750*/  MUFU.TANH R145, R72 ;  /* 0x0000004800917308 */ /* 0x000ee80000002400 */
[----:B------:R-:W-:Y:S01]  /*a760*/  HMMA.16816.F32 R68, R28, R46, RZ ;  /* 0x0000002e1c44723c */ /* 0x000fe200000018ff */
[----:B------:R-:W-:-:S02]  /*a770*/  FMUL.FTZ R148, R148, c[0x0][0x2ec] ;  /* 0x0000bb0094947a20 */ /* 0x000fc40000410000 */
[----:B------:R-:W-:Y:S01]  /*a780*/  FMUL.FTZ R149, R149, c[0x0][0x2ec] ;  /* 0x0000bb0095957a20 */ /* 0x000fe20000410000 */
[----:B------:R-:W1:Y:S01]  /*a790*/  MUFU.TANH R144, R73 ;  /* 0x0000004900907308 */ /* 0x000e620000002400 */
[----:B------:R-:W-:Y:S02]  /*a7a0*/  FMUL.FTZ R150, R150, c[0x0][0x2ec] ;  /* 0x0000bb0096967a20 */ /* 0x000fe40000410000 */
[----:B------:R-:W-:Y:S01]  /*a7b0*/  FMUL.FTZ R151, R151, c[0x0][0x2ec] ;  /* 0x0000bb0097977a20 */ /* 0x000fe20000410000 */
[----:B------:R-:W-:Y:S04]  /*a7c0*/  HMMA.16816.F32 R44, R12, R36, R60 ;  /* 0x000000240c2c723c */ /* 0x000fe8000000183c */
[----:B------:R-:W1:Y:S04]  /*a7d0*/  MUFU.TANH R171, R74 ;  /* 0x0000004a00ab7308 */ /* 0x000e680000002400 */
[-C--:B------:R-:W-:Y:S01]  /*a7e0*/  HMMA.16816.F32 R60, R24, R58.reuse, R40 ;  /* 0x0000003a183c723c */ /* 0x080fe20000001828 */
[----:B------:R-:W1:Y:S03]  /*a7f0*/  LDSM.16.M88.4 R40, [R194+0x5800] ;  /* 0x00580000c228783b */ /* 0x000e660000000200 */
[----:B------:R2:W1:Y:S04]  /*a800*/  MUFU.TANH R169, R75 ;  /* 0x0000004b00a97308 */ /* 0x0004680000002400 */
[----:B------:R-:W-:Y:S04]  /*a810*/  HMMA.16816.F32 R68, R20, R58, R68 ;  /* 0x0000003a1444723c */ /* 0x000fe80000001844 */
[----:B------:R-:W1:Y:S04]  /*a820*/  MUFU.TANH R147, R147 ;  /* 0x0000009300937308 */ /* 0x000e680000002400 */
[----:B-----5:R-:W-:Y:S04]  /*a830*/  HMMA.16816.F32 R56, R28, R48, RZ ;  /* 0x000000301c38723c */ /* 0x020fe800000018ff */
[----:B------:R-:W1:Y:S04]  /*a840*/  MUFU.TANH R148, R148 ;  /* 0x0000009400947308 */ /* 0x000e680000002400 */
[----:B--2---:R-:W-:Y:S04]  /*a850*/  HMMA.16816.F32 R72, R8, R52, R64 ;  /* 0x000000340848723c */ /* 0x004fe80000001840 */
[----:B------:R-:W2:Y:S04]  /*a860*/  MUFU.TANH R149, R149 ;  /* 0x0000009500957308 */ /* 0x000ea80000002400 */
[C---:B------:R-:W-:Y:S04]  /*a870*/  HMMA.16816.F32 R64, R32.reuse, R48, RZ ;  /* 0x000000302040723c */ /* 0x040fe800000018ff */
[----:B------:R-:W1:Y:S04]  /*a880*/  MUFU.TANH R150, R150 ;  /* 0x0000009600967308 */ /* 0x000e680000002400 */
[-C--:B------:R-:W-:Y:S04]  /*a890*/  HMMA.16816.F32 R32, R32, R50.reuse, RZ ;  /* 0x000000322020723c */ /* 0x080fe800000018ff */
[----:B------:R-:W1:Y:S04]  /*a8a0*/  MUFU.TANH R151, R151 ;  /* 0x0000009700977308 */ /* 0x000e680000002400 */
[----:B------:R-:W-:Y:S01]  /*a8b0*/  HMMA.16816.F32 R48, R28, R50, RZ ;  /* 0x000000321c30723c */ /* 0x000fe200000018ff */
[----:B------:R-:W-:-:S02]  /*a8c0*/  FMUL.FTZ R72, R72, c[0x0][0x2ec] ;  /* 0x0000bb0048487a20 */ /* 0x000fc40000410000 */
[----:B------:R-:W-:Y:S02]  /*a8d0*/  FMUL.FTZ R73, R73, c[0x0][0x2ec] ;  /* 0x0000bb0049497a20 */ /* 0x000fe40000410000 */
[----:B------:R-:W-:Y:S02]  /*a8e0*/  FMUL.FTZ R74, R74, c[0x0][0x2ec] ;  /* 0x0000bb004a4a7a20 */ /* 0x000fe40000410000 */
[----:B------:R-:W-:Y:S01]  /*a8f0*/  FMUL.FTZ R75, R75, c[0x0][0x2ec] ;  /* 0x0000bb004b4b7a20 */ /* 0x000fe20000410000 */
[----:B------:R-:W-:Y:S01]  /*a900*/  HMMA.16816.F32 R76, R4, R52, R44 ;  /* 0x00000034044c723c */ /* 0x000fe2000000182c */
[----:B------:R-:W5:Y:S01]  /*a910*/  LDSM.16.M88.4 R44, [R200] ;  /* 0x00000000c82c783b */ /* 0x000f620000000200 */
[----:B------:R-:W1:Y:S06]  /*a920*/  MUFU.TANH R72, R72 ;  /* 0x0000004800487308 */ /* 0x000e6c0000002400 */
[-C--:B------:R-:W-:Y:S02]  /*a930*/  HMMA.16816.F32 R60, R16, R38.reuse, R60 ;  /* 0x00000026103c723c */ /* 0x080fe4000000183c */
[----:B------:R-:W2:Y:S06]  /*a940*/  MUFU.TANH R73, R73 ;  /* 0x0000004900497308 */ /* 0x000eac0000002400 */
[----:B------:R-:W-:Y:S01]  /*a950*/  HMMA.16816.F32 R68, R12, R38, R68 ;  /* 0x000000260c44723c */ /* 0x000fe20000001844 */
[----:B------:R-:W2:Y:S01]  /*a960*/  LDSM.16.M88.4 R36, [R193+0x1800] ;  /* 0x00180000c124783b */ /* 0x000ea20000000200 */
[----:B------:R-:W2:Y:S01]  /*a970*/  MUFU.TANH R74, R74 ;  /* 0x0000004a004a7308 */ /* 0x000ea20000002400 */
[----:B------:R-:W-:-:S05]  /*a980*/  DEPBAR.LE SB0, 0x0 ;  /* 0x000080000000791a */ /* 0x000fca0000000000 */
[-C--:B-1----:R-:W-:Y:S01]  /*a990*/  HMMA.16816.F32 R64, R24, R40.reuse, R64 ;  /* 0x000000281840723c */ /* 0x082fe20000001840 */
[----:B------:R-:W-:Y:S01]  /*a9a0*/  FMUL.FTZ R76, R76, c[0x0][0x2ec] ;  /* 0x0000bb004c4c7a20 */ /* 0x000fe20000410000 */
[----:B------:R-:W1:Y:S01]  /*a9b0*/  MUFU.TANH R75, R75 ;  /* 0x0000004b004b7308 */ /* 0x000e620000002400 */
[----:B------:R-:W-:Y:S02]  /*a9c0*/  FMUL.FTZ R77, R77, c[0x0][0x2ec] ;  /* 0x0000bb004d4d7a20 */ /* 0x000fe40000410000 */
[----:B------:R-:W-:Y:S02]  /*a9d0*/  FMUL.FTZ R78, R78, c[0x0][0x2ec] ;  /* 0x0000bb004e4e7a20 */ /* 0x000fe40000410000 */
[----:B------:R-:W-:Y:S01]  /*a9e0*/  FMUL.FTZ R79, R79, c[0x0][0x2ec] ;  /* 0x0000bb004f4f7a20 */ /* 0x000fe20000410000 */
[----:B------:R-:W-:Y:S02]  /*a9f0*/  HMMA.16816.F32 R56, R20, R40, R56 ;  /* 0x000000281438723c */ /* 0x000fe40000001838 */
[----:B------:R-:W1:Y:S06]  /*aa00*/  MUFU.TANH R76, R76 ;  /* 0x0000004c004c7308 */ /* 0x000e6c0000002400 */
[-C--:B------:R-:W-:Y:S02]  /*aa10*/  HMMA.16816.F32 R24, R24, R42.reuse, R32 ;  /* 0x0000002a1818723c */ /* 0x080fe40000001820 */
[----:B------:R-:W1:Y:S06]  /*aa20*/  MUFU.TANH R77, R77 ;  /* 0x0000004d004d7308 */ /* 0x000e6c0000002400 */
[----:B------:R-:W-:Y:S02]  /*aa30*/  HMMA.16816.F32 R40, R20, R42, R48 ;  /* 0x0000002a1428723c */ /* 0x000fe40000001830 */
[----:B------:R-:W1:Y:S06]  /*aa40*/  MUFU.TANH R78, R78 ;  /* 0x0000004e004e7308 */ /* 0x000e6c0000002400 */
[-C--:B------:R-:W-:Y:S02]  /*aa50*/  HMMA.16816.F32 R60, R8, R54.reuse, R60 ;  /* 0x00000036083c723c */ /* 0x080fe4000000183c */
[----:B------:R-:W1:Y:S06]  /*aa60*/  MUFU.TANH R79, R79 ;  /* 0x0000004f004f7308 */ /* 0x000e6c0000002400 */
[----:B------:R-:W-:Y:S08]  /*aa70*/  HMMA.16816.F32 R68, R4, R54, R68 ;  /* 0x000000360444723c */ /* 0x000ff00000001844 */
[-C--:B-----5:R-:W-:Y:S08]  /*aa80*/  HMMA.16816.F32 R52, R16, R44.reuse, R64 ;  /* 0x0000002c1034723c */ /* 0x0a0ff00000001840 */
[----:B------:R-:W-:Y:S01]  /*aa90*/  HMMA.16816.F32 R28, R12, R44, R56 ;  /* 0x0000002c0c1c723c */ /* 0x000fe20000001838 */
[----:B------:R-:W-:-:S02]  /*aaa0*/  FMUL.FTZ R61, R61, c[0x0][0x2ec] ;  /* 0x0000bb003d3d7a20 */ /* 0x000fc40000410000 */
[----:B------:R-:W-:Y:S02]  /*aab0*/  FMUL.FTZ R60, R60, c[0x0][0x2ec] ;  /* 0x0000bb003c3c7a20 */ /* 0x000fe40000410000 */
[----:B------:R-:W-:Y:S02]  /*aac0*/  FMUL.FTZ R62, R62, c[0x0][0x2ec] ;  /* 0x0000bb003e3e7a20 */ /* 0x000fe40000410000 */
[----:B------:R-:W-:Y:S01]  /*aad0*/  FMUL.FTZ R63, R63, c[0x0][0x2ec] ;  /* 0x0000bb003f3f7a20 */ /* 0x000fe20000410000 */
[----:B------:R-:W-:Y:S01]  /*aae0*/  HMMA.16816.F32 R16, R16, R46, R24 ;  /* 0x0000002e1010723c */ /* 0x000fe20000001818 */
[----:B------:R-:W-:Y:S01]  /*aaf0*/  FMUL.FTZ R68, R68, c[0x0][0x2ec] ;  /* 0x0000bb0044447a20 */ /* 0x000fe20000410000 */
[----:B------:R1:W1:Y:S01]  /*ab00*/  MUFU.TANH R64, R60 ;  /* 0x0000003c00407308 */ /* 0x0002620000002400 */
[----:B------:R-:W-:Y:S02]  /*ab10*/  FMUL.FTZ R69, R69, c[0x0][0x2ec] ;  /* 0x0000bb0045457a20 */ /* 0x000fe40000410000 */
[----:B------:R-:W-:-:S02]  /*ab20*/  FMUL.FTZ R70, R70, c[0x0][0x2ec] ;  /* 0x0000bb0046467a20 */ /* 0x000fc40000410000 */
[----:B------:R-:W-:Y:S01]  /*ab30*/  FMUL.FTZ R44, R71, c[0x0][0x2ec] ;  /* 0x0000bb00472c7a20 */ /* 0x000fe20000410000 */
[----:B------:R-:W-:Y:S02]  /*ab40*/  HMMA.16816.F32 R12, R12, R46, R40 ;  /* 0x0000002e0c0c723c */ /* 0x000fe40000001828 */
[----:B------:R-:W1:Y:S06]  /*ab50*/  MUFU.TANH R61, R61 ;  /* 0x0000003d003d7308 */ /* 0x000e6c0000002400 */
[-C--:B--2---:R-:W-:Y:S02]  /*ab60*/  HMMA.16816.F32 R32, R8, R36.reuse, R52 ;  /* 0x000000240820723c */ /* 0x084fe40000001834 */
[----:B------:R2:W1:Y:S06]  /*ab70*/  MUFU.TANH R176, R62 ;  /* 0x0000003e00b07308 */ /* 0x00046c0000002400 */
[----:B------:R-:W-:Y:S02]  /*ab80*/  HMMA.16816.F32 R20, R4, R36, R28 ;  /* 0x000000240414723c */ /* 0x000fe4000000181c */
[----:B------:R2:W1:Y:S06]  /*ab90*/  MUFU.TANH R177, R63 ;  /* 0x0000003f00b17308 */ /* 0x00046c0000002400 */
[-C--:B------:R-:W-:Y:S02]  /*aba0*/  HMMA.16816.F32 R8, R8, R38.reuse, R16 ;  /* 0x000000260808723c */ /* 0x080fe40000001810 */
[----:B------:R-:W1:Y:S06]  /*abb0*/  MUFU.TANH R68, R68 ;  /* 0x0000004400447308 */ /* 0x000e6c0000002400 */
[----:B------:R-:W-:Y:S01]  /*abc0*/  HMMA.16816.F32 R4, R4, R38, R12 ;  /* 0x000000260404723c */ /* 0x000fe2000000180c */
[----:B------:R-:W-:Y:S01]  /*abd0*/  FMUL.FTZ R32, R32, c[0x0][0x2ec] ;  /* 0x0000bb0020207a20 */ /* 0x000fe20000410000 */
[----:B------:R-:W1:Y:S01]  /*abe0*/  MUFU.TANH R69, R69 ;  /* 0x0000004500457308 */ /* 0x000e620000002400 */
[----:B------:R-:W-:-:S02]  /*abf0*/  FMUL.FTZ R33, R33, c[0x0][0x2ec] ;  /* 0x0000bb0021217a20 */ /* 0x000fc40000410000 */
[----:B------:R-:W-:Y:S02]  /*ac00*/  FMUL.FTZ R34, R34, c[0x0][0x2ec] ;  /* 0x0000bb0022227a20 */ /* 0x000fe40000410000 */
[----:B------:R-:W-:Y:S02]  /*ac10*/  FMUL.FTZ R35, R35, c[0x0][0x2ec] ;  /* 0x0000bb0023237a20 */ /* 0x000fe40000410000 */
[----:B------:R-:W-:Y:S01]  /*ac20*/  FMUL.FTZ R20, R20, c[0x0][0x2ec] ;  /* 0x0000bb0014147a20 */ /* 0x000fe20000410000 */
[----:B------:R-:W1:Y:S01]  /*ac30*/  MUFU.TANH R70, R70 ;  /* 0x0000004600467308 */ /* 0x000e620000002400 */
[----:B------:R-:W-:Y:S02]  /*ac40*/  FMUL.FTZ R21, R21, c[0x0][0x2ec] ;  /* 0x0000bb0015157a20 */ /* 0x000fe40000410000 */
[----:B------:R-:W-:Y:S02]  /*ac50*/  FMUL.FTZ R22, R22, c[0x0][0x2ec] ;  /* 0x0000bb0016167a20 */ /* 0x000fe40000410000 */
[----:B------:R-:W-:-:S02]  /*ac60*/  FMUL.FTZ R23, R23, c[0x0][0x2ec] ;  /* 0x0000bb0017177a20 */ /* 0x000fc40000410000 */
[----:B------:R-:W-:Y:S01]  /*ac70*/  FMUL.FTZ R8, R8, c[0x0][0x2ec] ;  /* 0x0000bb0008087a20 */ /* 0x000fe20000410000 */
[----:B------:R-:W1:Y:S01]  /*ac80*/  MUFU.TANH R44, R44 ;  /* 0x0000002c002c7308 */ /* 0x000e620000002400 */
[----:B------:R-:W-:Y:S02]  /*ac90*/  FMUL.FTZ R9, R9, c[0x0][0x2ec] ;  /* 0x0000bb0009097a20 */ /* 0x000fe40000410000 */
[----:B------:R-:W-:Y:S02]  /*aca0*/  FMUL.FTZ R10, R10, c[0x0][0x2ec] ;  /* 0x0000bb000a0a7a20 */ /* 0x000fe40000410000 */
[----:B------:R-:W-:Y:S02]  /*acb0*/  FMUL.FTZ R11, R11, c[0x0][0x2ec] ;  /* 0x0000bb000b0b7a20 */ /* 0x000fe40000410000 */
[----:B------:R-:W-:Y:S01]  /*acc0*/  FMUL.FTZ R4, R4, c[0x0][0x2ec] ;  /* 0x0000bb0004047a20 */ /* 0x000fe20000410000 */
[----:B------:R2:W1:Y:S01]  /*acd0*/  MUFU.TANH R36, R32 ;  /* 0x0000002000247308 */ /* 0x0004620000002400 */
[----:B------:R-:W-:-:S02]  /*ace0*/  FMUL.FTZ R5, R5, c[0x0][0x2ec] ;  /* 0x0000bb0005057a20 */ /* 0x000fc40000410000 */
[----:B------:R-:W-:Y:S02]  /*acf0*/  FMUL.FTZ R6, R6, c[0x0][0x2ec] ;  /* 0x0000bb0006067a20 */ /* 0x000fe40000410000 */
[----:B------:R-:W-:-:S03]  /*ad00*/  FMUL.FTZ R7, R7, c[0x0][0x2ec] ;  /* 0x0000bb0007077a20 */ /* 0x000fc60000410000 */
        /* <DEDUP_REMOVED lines=17> */
[----:B---34-:R-:W3:Y:S01]  /*ae20*/  LDL.64 R180, [R1+0x8] ;  /* 0x0000080001b47983 */ /* 0x018ee20000100a00 */
[----:B------:R-:W-:Y:S01]  /*ae30*/  IADD3 R0, R234, -0x4, RZ ;  /* 0xfffffffcea007810 */ /* 0x000fe20007ffe0ff */
[----:B------:R-:W-:-:S02]  /*ae40*/  USHF.L.U32 UR9, UR6, 0x5, URZ ;  /* 0x0000000506097899 */ /* 0x000fc4000800063f */
[----:B------:R-:W-:Y:S01]  /*ae50*/  USHF.L.U64.HI UR10, UR6, 0x5, UR7 ;  /* 0x00000005060a7899 */ /* 0x000fe20008010207 */
[----:B--2---:R-:W-:Y:S01]  /*ae60*/  SHF.R.S32.HI R4, RZ, 0x1f, R0 ;  /* 0x0000001fff047819 */ /* 0x004fe20000011400 */
[----:B------:R-:W-:-:S04]  /*ae70*/  IMAD.WIDE.U32 R2, R0, c[0x0][0x198], RZ ;  /* 0x0000660000027a25 */ /* 0x000fc800078e00ff */
[----:B------:R-:W-:-:S04]  /*ae80*/  IMAD R4, R4, c[0x0][0x198], RZ ;  /* 0x0000660004047a24 */ /* 0x000fc800078e02ff */
[----:B------:R-:W-:-:S04]  /*ae90*/  IMAD R4, R0, c[0x0][0x19c], R4 ;  /* 0x0000670000047a24 */ /* 0x000fc800078e0204 */
[----:B------:R-:W-:Y:S01]  /*aea0*/  IMAD.IADD R4, R3, 0x1, R4 ;  /* 0x0000000103047824 */ /* 0x000fe200078e0204 */
[----:B---3--:R-:W-:-:S04]  /*aeb0*/  LEA R0, P0, R2, R180, 0x6 ;  /* 0x000000b402007211 */ /* 0x008fc800078030ff */
[----:B------:R-:W-:Y:S02]  /*aec0*/  LEA R6, P1, R0, c[0x0][0x168], 0x1 ;  /* 0x00005a0000067a11 */ /* 0x000fe400078208ff */
        /* <DEDUP_REMOVED lines=16> */
.L_x_1670:
[----:B---34-:R-:W3:Y:S02]  /*afd0*/  S2R R0, SR_TID.X ;  /* 0x0000000000007919 */ /* 0x018ee40000002100 */
[----:B---3--:R-:W-:-:S05]  /*afe0*/  IMAD.SHL.U32 R0, R0, 0x2, RZ ;  /* 0x0000000200007824 */ /* 0x008fca00078e00ff */
[----:B------:R-:W-:-:S05]  /*aff0*/  LOP3.LUT R0, R0, 0x6, RZ, 0xc0, !PT ;  /* 0x0000000600007812 */ /* 0x000fca00078ec0ff */
[----:B------:R-:W-:-:S05]  /*b000*/  IMAD R0, R213, 0x40, R0 ;  /* 0x00000040d5007824 */ /* 0x000fca00078e0200 */
[C---:B------:R-:W-:Y:S02]  /*b010*/  ISETP.GE.AND P6, PT, R0.reuse, R210, PT ;  /* 0x000000d20000720c */ /* 0x040fe40003fc6270 */
[C---:B--2---:R-:W-:Y:S02]  /*b020*/  IADD3 R2, R0.reuse, 0x1, RZ ;  /* 0x0000000100027810 */ /* 0x044fe40007ffe0ff */
[----:B------:R-:W-:Y:S02]  /*b030*/  ISETP.LT.OR P6, PT, R0, R206, P6 ;  /* 0x000000ce0000720c */ /* 0x000fe400037c1670 */
[C---:B------:R-:W-:Y:S02]  /*b040*/  ISETP.GE.AND P3, PT, R2.reuse, R210, PT ;  /* 0x000000d20200720c */ /* 0x040fe40003f66270 */
[C---:B------:R-:W-:Y:S02]  /*b050*/  ISETP.GE.AND P4, PT, R2.reuse, R209, PT ;  /* 0x000000d10200720c */ /* 0x040fe40003f86270 */
[----:B------:R-:W-:-:S02]  /*b060*/  ISETP.GE.AND P2, PT, R2, R208, PT ;  /* 0x000000d00200720c */ /* 0x000fc40003f46270 */
[----:B------:R-:W-:Y:S02]  /*b070*/  ISETP.GE.AND P5, PT, R2, R207, PT ;  /* 0x000000cf0200720c */ /* 0x000fe40003fa6270 */
[----:B------:R-:W-:Y:S02]  /*b080*/  ISETP.GE.AND P0, PT, R0, R209, PT ;  /* 0x000000d10000720c */ /* 0x000fe40003f06270 */
[----:B------:R-:W-:Y:S02]  /*b090*/  FSEL R12, R178, -INF , !P6 ;  /* 0xff800000b20c7808 */ /* 0x000fe40007000000 */
[C---:B------:R-:W-:Y:S02]  /*b0a0*/  ISETP.GE.AND P1, PT, R0.reuse, R208, PT ;  /* 0x000000d00000720c */ /* 0x040fe40003f26270 */
[----:B------:R-:W-:Y:S02]  /*b0b0*/  ISETP.GE.AND P6, PT, R0, R207, PT ;  /* 0x000000cf0000720c */ /* 0x000fe40003fc6270 */
[----:B------:R-:W-:-:S02]  /*b0c0*/  ISETP.LT.OR P3, PT, R2, R206, P3 ;  /* 0x000000ce0200720c */ /* 0x000fc40001f61670 */
[C---:B------:R-:W-:Y:S02]  /*b0d0*/  ISETP.LT.OR P4, PT, R2.reuse, R205, P4 ;  /* 0x000000cd0200720c */ /* 0x040fe40002781670 */
[CC--:B------:R-:W-:Y:S02]  /*b0e0*/  ISETP.LT.OR P2, PT, R2.reuse, R204.reuse, P2 ;  /* 0x000000cc0200720c */ /* 0x0c0fe40001741670 */
[----:B------:R-:W-:Y:S02]  /*b0f0*/  ISETP.LT.OR P5, PT, R2, R203, P5 ;  /* 0x000000cb0200720c */ /* 0x000fe40002fa1670 */
[C---:B------:R-:W-:Y:S02]  /*b100*/  ISETP.LT.OR P0, PT, R0.reuse, R205, P0 ;  /* 0x000000cd0000720c */ /* 0x040fe40000701670 */
[C---:B------:R-:W-:Y:S02]  /*b110*/  IADD3 R2, R0.reuse, 0x8, RZ ;  /* 0x0000000800027810 */ /* 0x040fe40007ffe0ff */
[----:B------:R-:W-:-:S02]  /*b120*/  ISETP.LT.OR P1, PT, R0, R204, P1 ;  /* 0x000000cc0000720c */ /* 0x000fc40000f21670 */
[----:B------:R-:W-:Y:S02]  /*b130*/  ISETP.LT.OR P6, PT, R0, R203, P6 ;  /* 0x000000cb0000720c */ /* 0x000fe400037c1670 */
[----:B------:R-:W-:Y:S02]  /*b140*/  FSEL R32, R175, -INF , !P0 ;  /* 0xff800000af207808 */ /* 0x000fe40004000000 */
[----:B------:R-:W-:Y:S02]  /*b150*/  ISETP.GE.AND P0, PT, R2, R210, PT ;  /* 0x000000d20200720c */ /* 0x000fe40003f06270 */
[----:B------:R-:W-:Y:S02]  /*b160*/  FSEL R13, R173, -INF , !P1 ;  /* 0xff800000ad0d7808 */ /* 0x000fe40004800000 */
[----:B------:R-:W-:Y:S02]  /*b170*/  FSEL R16, R168, -INF , !P6 ;  /* 0xff800000a8107808 */ /* 0x000fe40007000000 */
[----:B------:R-:W-:-:S02]  /*b180*/  FSEL R21, R179, -INF , !P3 ;  /* 0xff800000b3157808 */ /* 0x000fc40005800000 */
[C---:B------:R-:W-:Y:S02]  /*b190*/  ISETP.GE.AND P1, PT, R2.reuse, R209, PT ;  /* 0x000000d10200720c */ /* 0x040fe40003f26270 */
[C---:B------:R-:W-:Y:S02]  /*b1a0*/  ISETP.GE.AND P6, PT, R2.reuse, R208, PT ;  /* 0x000000d00200720c */ /* 0x040fe40003fc6270 */
[C---:B------:R-:W-:Y:S02]  /*b1b0*/  ISETP.GE.AND P3, PT, R2.reuse, R207, PT ;  /* 0x000000cf0200720c */ /* 0x040fe40003f66270 */
[----:B------:R-:W-:Y:S02]  /*b1c0*/  ISETP.LT.OR P0, PT, R2, R206, P0 ;  /* 0x000000ce0200720c */ /* 0x000fe40000701670 */
[----:B------:R-:W-:Y:S02]  /*b1d0*/  IADD3 R3, R0, 0x9, RZ ;  /* 0x0000000900037810 */ /* 0x000fe40007ffe0ff */
[----:B------:R-:W-:-:S02]  /*b1e0*/  ISETP.LT.OR P1, PT, R2, R205, P1 ;  /* 0x000000cd0200720c */ /* 0x000fc40000f21670 */
[C---:B------:R-:W-:Y:S02]  /*b1f0*/  ISETP.LT.OR P6, PT, R2.reuse, R204, P6 ;  /* 0x000000cc0200720c */ /* 0x040fe400037c1670 */
[----:B------:R-:W-:Y:S02]  /*b200*/  ISETP.LT.OR P3, PT, R2, R203, P3 ;  /* 0x000000cb0200720c */ /* 0x000fe40001f61670 */
[----:B------:R-:W-:Y:S02]  /*b210*/  IADD3 R2, R0, 0x10, RZ ;  /* 0x0000001000027810 */ /* 0x000fe40007ffe0ff */
[----:B------:R-:W-:Y:S02]  /*b220*/  FSEL R22, R166, -INF , !P0 ;  /* 0xff800000a6167808 */ /* 0x000fe40004000000 */
[----:B------:R-:W-:Y:S02]  /*b230*/  ISETP.GE.AND P0, PT, R3, R207, PT ;  /* 0x000000cf0300720c */ /* 0x000fe40003f06270 */
[----:B------:R-:W-:-:S02]  /*b240*/  FSEL R33, R174, -INF , !P4 ;  /* 0xff800000ae217808 */ /* 0x000fc40006000000 */
[----:B------:R-:W-:Y:S02]  /*b250*/  FSEL R34, R165, -INF , !P1 ;  /* 0xff800000a5227808 */ /* 0x000fe40004800000 */
[CC--:B------:R-:W-:Y:S02]  /*b260*/  ISETP.GE.AND P4, PT, R3.reuse, R210.reuse, PT ;  /* 0x000000d20300720c */ /* 0x0c0fe40003f86270 */
[----:B------:R-:W-:Y:S02]  /*b270*/  ISETP.GE.AND P1, PT, R2, R210, PT ;  /* 0x000000d20200720c */ /* 0x000fe40003f26270 */
[C---:B------:R-:W-:Y:S02]  /*b280*/  ISETP.LT.OR P0, PT, R3.reuse, R203, P0 ;  /* 0x000000cb0300720c */ /* 0x040fe40000701670 */
[----:B------:R-:W-:Y:S02]  /*b290*/  IADD3 R4, R0, 0x11, RZ ;  /* 0x0000001100047810 */ /* 0x000fe40007ffe0ff */
[----:B------:R-:W-:-:S02]  /*b2a0*/  ISETP.LT.OR P4, PT, R3, R206, P4 ;  /* 0x000000ce0300720c */ /* 0x000fc40002781670 */
[----:B------:R-:W-:Y:S02]  /*b2b0*/  ISETP.LT.OR P1, PT, R2, R206, P1 ;  /* 0x000000ce0200720c */ /* 0x000fe40000f21670 */
[----:B------:R-:W-:Y:S02]  /*b2c0*/  FSEL R14, R172, -INF , !P2 ;  /* 0xff800000ac0e7808 */ /* 0x000fe40005000000 */
[----:B------:R-:W-:Y:S02]  /*b2d0*/  FSEL R18, R170, -INF , !P5 ;  /* 0xff800000aa127808 */ /* 0x000fe40006800000 */
[----:B------:R-:W-:Y:S02]  /*b2e0*/  FSEL R20, R160, -INF , !P0 ;  /* 0xff800000a0147808 */ /* 0x000fe40004000000 */
[C---:B------:R-:W-:Y:S02]  /*b2f0*/  ISETP.GE.AND P2, PT, R3.reuse, R209, PT ;  /* 0x000000d10300720c */ /* 0x040fe40003f46270 */
[----:B------:R-:W-:-:S02]  /*b300*/  ISETP.GE.AND P5, PT, R3, R208, PT ;  /* 0x000000d00300720c */ /* 0x000fc40003fa6270 */
[----:B------:R-:W-:Y:S02]  /*b310*/  ISETP.GE.AND P0, PT, R4, R208, PT ;  /* 0x000000d00400720c */ /* 0x000fe40003f06270 */
[----:B------:R-:W-:Y:S02]  /*b320*/  FSEL R15, R163, -INF , !P6 ;  /* 0xff800000a30f7808 */ /* 0x000fe40007000000 */
[----:B------:R-:W-:Y:S02]  /*b330*/  FSEL R19, R158, -INF , !P3 ;  /* 0xff8000009e137808 */ /* 0x000fe40005800000 */
[----:B------:R-:W-:Y:S02]  /*b340*/  FSEL R23, R167, -INF , !P4 ;  /* 0xff800000a7177808 */ /* 0x000fe40006000000 */
[----:B------:R-:W-:Y:S02]  /*b350*/  FSEL R40, R157, -INF , !P1 ;  /* 0xff8000009d287808 */ /* 0x000fe40004800000 */
[----:B------:R-:W-:-:S02]  /*b360*/  ISETP.GE.AND P6, PT, R2, R209, PT ;  /* 0x000000d10200720c */ /* 0x000fc40003fc6270 */
[C---:B------:R-:W-:Y:S02]  /*b370*/  ISETP.GE.AND P3, PT, R2.reuse, R208, PT ;  /* 0x000000d00200720c */ /* 0x040fe40003f66270 */
[-C--:B------:R-:W-:Y:S02]  /*b380*/  ISETP.GE.AND P4, PT, R2, R207.reuse, PT ;  /* 0x000000cf0200720c */ /* 0x080fe40003f86270 */
[C---:B------:R-:W-:Y:S02]  /*b390*/  ISETP.GE.AND P1, PT, R4.reuse, R207, PT ;  /* 0x000000cf0400720c */ /* 0x040fe40003f26270 */
[C---:B------:R-:W-:Y:S02]  /*b3a0*/  ISETP.LT.OR P2, PT, R3.reuse, R205, P2 ;  /* 0x000000cd0300720c */ /* 0x040fe40001741670 */
[-C--:B------:R-:W-:Y:S02]  /*b3b0*/  ISETP.LT.OR P5, PT, R3, R204.reuse, P5 ;  /* 0x000000cc0300720c */ /* 0x080fe40002fa1670 */
[----:B------:R-:W-:-:S02]  /*b3c0*/  ISETP.LT.OR P0, PT, R4, R204, P0 ;  /* 0x000000cc0400720c */ /* 0x000fc40000701670 */
[----:B------:R-:W-:Y:S02]  /*b3d0*/  IADD3 R3, R0, 0x18, RZ ;  /* 0x0000001800037810 */ /* 0x000fe40007ffe0ff */
[C---:B------:R-:W-:Y:S02]  /*b3e0*/  ISETP.LT.OR P6, PT, R2.reuse, R205, P6 ;  /* 0x000000cd0200720c */ /* 0x040fe400037c1670 */
[C---:B------:R-:W-:Y:S02]  /*b3f0*/  ISETP.LT.OR P3, PT, R2.reuse, R204, P3 ;  /* 0x000000cc0200720c */ /* 0x040fe40001f61670 */
[-C--:B------:R-:W-:Y:S02]  /*b400*/  ISETP.LT.OR P4, PT, R2, R203.reuse, P4 ;  /* 0x000000cb0200720c */ /* 0x080fe40002781670 */
[----:B------:R-:W-:Y:S02]  /*b410*/  ISETP.LT.OR P1, PT, R4, R203, P1 ;  /* 0x000000cb0400720c */ /* 0x000fe40000f21670 */
[----:B------:R-:W-:-:S02]  /*b420*/  IADD3 R2, R0, 0x19, RZ ;  /* 0x0000001900027810 */ /* 0x000fc40007ffe0ff */
[----:B------:R-:W-:Y:S02]  /*b430*/  FSEL R42, R154, -INF , !P0 ;  /* 0xff8000009a2a7808 */ /* 0x000fe40004000000 */
[----:B------:R-:W-:Y:S02]  /*b440*/  ISETP.GE.AND P0, PT, R3, R207, PT ;  /* 0x000000cf0300720c */ /* 0x000fe40003f06270 */
[----:B------:R-:W-:Y:S02]  /*b450*/  FSEL R54, R147, -INF , !P1 ;  /* 0xff80000093367808 */ /* 0x000fe40004800000 */
[C---:B------:R-:W-:Y:S02]  /*b460*/  ISETP.GE.AND P1, PT, R2.reuse, R210, PT ;  /* 0x000000d20200720c */ /* 0x040fe40003f26270 */
[----:B------:R-:W-:Y:S02]  /*b470*/  ISETP.LT.OR P0, PT, R3, R203, P0 ;  /* 0x000000cb0300720c */ /* 0x000fe40000701670 */
[----:B------:R-:W-:-:S02]  /*b480*/  ISETP.LT.OR P1, PT, R2, R206, P1 ;  /* 0x000000ce0200720c */ /* 0x000fc40000f21670 */
[----:B------:R-:W-:Y:S02]  /*b490*/  IADD3 R8, R0, 0x20, RZ ;  /* 0x0000002000087810 */ /* 0x000fe40007ffe0ff */
[----:B------:R-:W-:Y:S02]  /*b4a0*/  FSEL R55, R150, -INF , !P0 ;  /* 0xff80000096377808 */ /* 0x000fe40004000000 */
[----:B------:R-:W-:Y:S02]  /*b4b0*/  ISETP.GE.AND P0, PT, R2, R207, PT ;  /* 0x000000cf0200720c */ /* 0x000fe40003f06270 */
[----:B------:R-:W-:Y:S02]  /*b4c0*/  FSEL R41, R155, -INF , !P3 ;  /* 0xff8000009b297808 */ /* 0x000fe40005800000 */
[----:B------:R-:W-:Y:S02]  /*b4d0*/  ISETP.GE.AND P3, PT, R3, R210, PT ;  /* 0x000000d20300720c */ /* 0x000fe40003f66270 */
[----:B------:R-:W-:-:S02]  /*b4e0*/  FSEL R144, R144, -INF , !P1 ;  /* 0xff80000090907808 */ /* 0x000fc40004800000 */
[----:B------:R-:W-:Y:S02]  /*b4f0*/  ISETP.GE.AND P1, PT, R8, R210, PT ;  /* 0x000000d20800720c */ /* 0x000fe40003f26270 */
[----:B------:R-:W-:Y:S02]  /*b500*/  ISETP.LT.OR P0, PT, R2, R203, P0 ;  /* 0x000000cb0200720c */ /* 0x000fe40000701670 */
[-C--:B------:R-:W-:Y:S02]  /*b510*/  ISETP.LT.OR P3, PT, R3, R206.reuse, P3 ;  /* 0x000000ce0300720c */ /* 0x080fe40001f61670 */
[----:B------:R-:W-:Y:S02]  /*b520*/  ISETP.LT.OR P1, PT, R8, R206, P1 ;  /* 0x000000ce0800720c */ /* 0x000fe40000f21670 */
[----:B------:R-:W-:Y:S02]  /*b530*/  IADD3 R7, R0, 0x21, RZ ;  /* 0x0000002100077810 */ /* 0x000fe40007ffe0ff */
[----:B-1----:R-:W-:-:S02]  /*b540*/  FSEL R60, R151, -INF , !P0 ;  /* 0xff800000973c7808 */ /* 0x002fc40004000000 */
[----:B------:R-:W-:Y:S02]  /*b550*/  ISETP.GE.AND P0, PT, R8, R207, PT ;  /* 0x000000cf0800720c */ /* 0x000fe40003f06270 */
[----:B------:R-:W-:Y:S02]  /*b560*/  FSEL R63, R145, -INF , !P3 ;  /* 0xff800000913f7808 */ /* 0x000fe40005800000 */
[----:B------:R-:W-:Y:S02]  /*b570*/  FSEL R145, R72, -INF , !P1 ;  /* 0xff80000048917808 */ /* 0x000fe40004800000 */
[C---:B------:R-:W-:Y:S02]  /*b580*/  ISETP.GE.AND P1, PT, R7.reuse, R210, PT ;  /* 0x000000d20700720c */ /* 0x040fe40003f26270 */
[----:B------:R-:W-:Y:S02]  /*b590*/  ISETP.LT.OR P0, PT, R8, R203, P0 ;  /* 0x000000cb0800720c */ /* 0x000fe40000701670 */
[----:B------:R-:W-:-:S02]  /*b5a0*/  ISETP.LT.OR P1, PT, R7, R206, P1 ;  /* 0x000000ce0700720c */ /* 0x000fc40000f21670 */
[----:B------:R-:W-:Y:S02]  /*b5b0*/  IADD3 R6, R0, 0x28, RZ ;  /* 0x0000002800067810 */ /* 0x000fe40007ffe0ff */
[----:B------:R-:W-:Y:S02]  /*b5c0*/  FSEL R178, R78, -INF , !P0 ;  /* 0xff8000004eb27808 */ /* 0x000fe40004000000 */
[----:B------:R-:W-:Y:S02]  /*b5d0*/  ISETP.GE.AND P0, PT, R7, R207, PT ;  /* 0x000000cf0700720c */ /* 0x000fe40003f06270 */
[----:B------:R-:W-:Y:S02]  /*b5e0*/  FMNMX.FTZ R10, R162, R12, !PT ;  /* 0x0000000ca20a7209 */ /* 0x000fe40007810000 */
[----:B------:R-:W-:Y:S02]  /*b5f0*/  FSEL R53, R146, -INF , !P4 ;  /* 0xff80000092357808 */ /* 0x000fe40006000000 */
[----:B------:R-:W-:-:S02]  /*b600*/  FSEL R146, R73, -INF , !P1 ;  /* 0xff80000049927808 */ /* 0x000fc40004800000 */
[----:B------:R-:W-:Y:S02]  /*b610*/  FMNMX.FTZ R9, R153, R13, !PT ;  /* 0x0000000d99097209 */ /* 0x000fe40007810000 */
[----:B------:R-:W-:Y:S02]  /*b620*/  ISETP.GE.AND P1, PT, R6, R210, PT ;  /* 0x000000d20600720c */ /* 0x000fe40003f26270 */
[----:B------:R-:W-:Y:S02]  /*b630*/  FSEL R35, R164, -INF , !P2 ;  /* 0xff800000a4237808 */ /* 0x000fe40005000000 */
[----:B------:R-:W-:Y:S02]  /*b640*/  ISETP.LT.OR P0, PT, R7, R203, P0 ;  /* 0x000000cb0700720c */ /* 0x000fe40000701670 */
[----:B------:R-:W-:Y:S02]  /*b650*/  FMNMX.FTZ R10, R21, R10, !PT ;  /* 0x0000000a150a7209 */ /* 0x000fe40007810000 */
[----:B------:R-:W-:-:S02]  /*b660*/  ISETP.GE.AND P2, PT, R4, R210, PT ;  /* 0x000000d20400720c */ /* 0x000fc40003f46270 */
[----:B------:R-:W-:Y:S02]  /*b670*/  FMNMX.FTZ R9, R14, R9, !PT ;  /* 0x000000090e097209 */ /* 0x000fe40007810000 */
[----:B------:R-:W-:Y:S02]  /*b680*/  ISETP.LT.OR P1, PT, R6, R206, P1 ;  /* 0x000000ce0600720c */ /* 0x000fe40000f21670 */
[----:B------:R-:W-:Y:S02]  /*b690*/  IADD3 R5, R0, 0x29, RZ ;  /* 0x0000002900057810 */ /* 0x000fe40007ffe0ff */
[----:B------:R-:W-:Y:S02]  /*b6a0*/  FSEL R180, R79, -INF , !P0 ;  /* 0xff8000004fb47808 */ /* 0x000fe40004000000 */
[----:B------:R-:W-:Y:S02]  /*b6b0*/  FMNMX.FTZ R10, R22, R10, !PT ;  /* 0x0000000a160a7209 */ /* 0x000fe40007810000 */
[----:B------:R-:W-:-:S02]  /*b6c0*/  ISETP.LT.OR P2, PT, R4, R206, P2 ;  /* 0x000000ce0400720c */ /* 0x000fc40001741670 */
[----:B------:R-:W-:Y:S02]  /*b6d0*/  ISETP.GE.AND P0, PT, R6, R207, PT ;  /* 0x000000cf0600720c */ /* 0x000fe40003f06270 */
[----:B------:R-:W-:Y:S02]  /*b6e0*/  FSEL R17, R161, -INF , !P5 ;  /* 0xff800000a1117808 */ /* 0x000fe40006800000 */
[----:B------:R-:W-:Y:S02]  /*b6f0*/  FMNMX.FTZ R9, R15, R9, !PT ;  /* 0x000000090f097209 */ /* 0x000fe40007810000 */
[----:B------:R-:W-:Y:S02]  /*b700*/  FSEL R147, R64, -INF , !P1 ;  /* 0xff80000040937808 */ /* 0x000fe40004800000 */
[----:B------:R-:W-:Y:S02]  /*b710*/  ISETP.GE.AND P5, PT, R4, R209, PT ;  /* 0x000000d10400720c */ /* 0x000fe40003fa6270 */
[----:B------:R-:W-:-:S02]  /*b720*/  ISETP.GE.AND P1, PT, R5, R210, PT ;  /* 0x000000d20500720c */ /* 0x000fc40003f26270 */
[----:B------:R-:W-:Y:S02]  /*b730*/  FMNMX.FTZ R10, R23, R10, !PT ;  /* 0x0000000a170a7209 */ /* 0x000fe40007810000 */
[----:B------:R-:W-:Y:S02]  /*b740*/  FSEL R62, R156, -INF , !P2 ;  /* 0xff8000009c3e7808 */ /* 0x000fe40005000000 */
[----:B------:R-:W-:Y:S02]  /*b750*/  ISETP.LT.OR P0, PT, R6, R203, P0 ;  /* 0x000000cb0600720c */ /* 0x000fe40000701670 */
[----:B------:R-:W-:Y:S02]  /*b760*/  ISETP.GE.AND P2, PT, R3, R208, PT ;  /* 0x000000d00300720c */ /* 0x000fe40003f46270 */
[----:B------:R-:W-:Y:S02]  /*b770*/  FMNMX.FTZ R9, R17, R9, !PT ;  /* 0x0000000911097209 */ /* 0x000fe40007810000 */
[----:B------:R-:W-:-:S02]  /*b780*/  ISETP.LT.OR P5, PT, R4, R205, P5 ;  /* 0x000000cd0400720c */ /* 0x000fc40002fa1670 */
[----:B------:R-:W-:Y:S02]  /*b790*/  ISETP.LT.OR P1, PT, R5, R206, P1 ;  /* 0x000000ce0500720c */ /* 0x000fe40000f21670 */
[----:B------:R-:W-:Y:S02]  /*b7a0*/  FMNMX.FTZ R10, R40, R10, !PT ;  /* 0x0000000a280a7209 */ /* 0x000fe40007810000 */
[----:B------:R-:W-:Y:S02]  /*b7b0*/  IADD3 R4, R0, 0x30, RZ ;  /* 0x0000003000047810 */ /* 0x000fe40007ffe0ff */
[----:B------:R-:W-:Y:S02]  /*b7c0*/  FSEL R179, R70, -INF , !P0 ;  /* 0xff80000046b37808 */ /* 0x000fe40004000000 */
[----:B------:R-:W-:Y:S02]  /*b7d0*/  ISETP.LT.OR P2, PT, R3, R204, P2 ;  /* 0x000000cc0300720c */ /* 0x000fe40001741670 */
[----:B------:R-:W-:-:S02]  /*b7e0*/  ISETP.GE.AND P0, PT, R5, R207, PT ;  /* 0x000000cf0500720c */ /* 0x000fc40003f06270 */
[----:B------:R-:W-:Y:S02]  /*b7f0*/  FMNMX.FTZ R9, R41, R9, !PT ;  /* 0x0000000929097209 */ /* 0x000fe40007810000 */
[----:B------:R-:W-:Y:S02]  /*b800*/  FSEL R187, R61, -INF , !P1 ;  /* 0xff8000003dbb7808 */ /* 0x000fe40004800000 */
[----:B------:R-:W-:Y:S02]  /*b810*/  FMNMX.FTZ R10, R62, R10, !PT ;  /* 0x0000000a3e0a7209 */ /* 0x000fe40007810000 */
[----:B------:R-:W-:Y:S02]  /*b820*/  ISETP.GE.AND P4, PT, R3, R209, PT ;  /* 0x000000d10300720c */ /* 0x000fe40003f86270 */
[----:B------:R-:W-:Y:S02]  /*b830*/  ISETP.GE.AND P1, PT, R4, R210, PT ;  /* 0x000000d20400720c */ /* 0x000fe40003f26270 */
[----:B------:R-:W-:-:S02]  /*b840*/  FSEL R48, R148, -INF , !P2 ;  /* 0xff80000094307808 */ /* 0x000fc40005000000 */
[----:B------:R-:W-:Y:S02]  /*b850*/  ISETP.LT.OR P0, PT, R5, R203, P0 ;  /* 0x000000cb0500720c */ /* 0x000fe40000701670 */
[----:B------:R-:W-:Y:S02]  /*b860*/  FMNMX.FTZ R9, R42, R9, !PT ;  /* 0x000000092a097209 */ /* 0x000fe40007810000 */
[----:B------:R-:W-:Y:S02]  /*b870*/  FMNMX.FTZ R11, R63, R10, !PT ;  /* 0x0000000a3f0b7209 */ /* 0x000fe40007810000 */
[----:B------:R-:W-:Y:S02]  /*b880*/  ISETP.LT.OR P4, PT, R3, R205, P4 ;  /* 0x000000cd0300720c */ /* 0x000fe40002781670 */
[----:B------:R-:W-:Y:S02]  /*b890*/  ISETP.LT.OR P1, PT, R4, R206, P1 ;  /* 0x000000ce0400720c */ /* 0x000fe40000f21670 */
[----:B------:R-:W-:-:S02]  /*b8a0*/  IADD3 R3, R0, 0x31, RZ ;  /* 0x0000003100037810 */ /* 0x000fc40007ffe0ff */
[----:B------:R-:W-:Y:S02]  /*b8b0*/  FSEL R181, R44, -INF , !P0 ;  /* 0xff8000002cb57808 */ /* 0x000fe40004000000 */
[----:B------:R-:W-:Y:S02]  /*b8c0*/  FMNMX.FTZ R10, R48, R9, !PT ;  /* 0x00000009300a7209 */ /* 0x000fe40007810000 */
[----:B------:R-:W-:Y:S02]  /*b8d0*/  ISETP.GE.AND P0, PT, R4, R208, PT ;  /* 0x000000d00400720c */ /* 0x000fe40003f06270 */
[----:B------:R-:W-:Y:S02]  /*b8e0*/  FMNMX.FTZ R9, R152, R16, !PT ;  /* 0x0000001098097209 */ /* 0x000fe40007810000 */
[----:B------:R-:W-:Y:S02]  /*b8f0*/  FMNMX.FTZ R11, R144, R11, !PT ;  /* 0x0000000b900b7209 */ /* 0x000fe40007810000 */
[----:B------:R-:W-:-:S02]  /*b900*/  FSEL R185, R36, -INF , !P1 ;  /* 0xff80000024b97808 */ /* 0x000fc40004800000 */
[C---:B------:R-:W-:Y:S02]  /*b910*/  ISETP.GE.AND P3, PT, R2.reuse, R209, PT ;  /* 0x000000d10200720c */ /* 0x040fe40003f66270 */
[----:B------:R-:W-:Y:S02]  /*b920*/  ISETP.GE.AND P2, PT, R2, R208, PT ;  /* 0x000000d00200720c */ /* 0x000fe40003f46270 */
[----:B------:R-:W-:Y:S02]  /*b930*/  ISETP.GE.AND P1, PT, R3, R210, PT ;  /* 0x000000d20300720c */ /* 0x000fe40003f26270 */
[----:B------:R-:W-:Y:S02]  /*b940*/  ISETP.LT.OR P0, PT, R4, R204, P0 ;  /* 0x000000cc0400720c */ /* 0x000fe40000701670 */
[----:B------:R-:W-:Y:S02]  /*b950*/  FMNMX.FTZ R9, R18, R9, !PT ;  /* 0x0000000912097209 */ /* 0x000fe40007810000 */
[----:B------:R-:W-:-:S02]  /*b960*/  FMNMX.FTZ R73, R145, R11, !PT ;  /* 0x0000000b91497209 */ /* 0x000fc40007810000 */
[C---:B------:R-:W-:Y:S02]  /*b970*/  ISETP.LT.OR P3, PT, R2.reuse, R205, P3 ;  /* 0x000000cd0200720c */ /* 0x040fe40001f61670 */
[----:B------:R-:W-:Y:S02]  /*b980*/  ISETP.LT.OR P2, PT, R2, R204, P2 ;  /* 0x000000cc0200720c */ /* 0x000fe40001741670 */
[----:B------:R-:W-:Y:S02]  /*b990*/  ISETP.LT.OR P1, PT, R3, R206, P1 ;  /* 0x000000ce0300720c */ /* 0x000fe40000f21670 */
[----:B------:R-:W-:Y:S02]  /*b9a0*/  IADD3 R2, R0, 0x38, RZ ;  /* 0x0000003800027810 */ /* 0x000fe40007ffe0ff */
[----:B------:R-:W-:Y:S02]  /*b9b0*/  FSEL R238, R26, -INF , !P0 ;  /* 0xff8000001aee7808 */ /* 0x000fe40004000000 */
[----:B------:R-:W-:-:S02]  /*b9c0*/  FMNMX.FTZ R9, R19, R9, !PT ;  /* 0x0000000913097209 */ /* 0x000fc40007810000 */
[----:B------:R-:W-:Y:S02]  /*b9d0*/  ISETP.GE.AND P0, PT, R3, R208, PT ;  /* 0x000000d00300720c */ /* 0x000fe40003f06270 */
[----:B------:R-:W-:Y:S02]  /*b9e0*/  FMNMX.FTZ R73, R146, R73, !PT ;  /* 0x0000004992497209 */ /* 0x000fe40007810000 */
[----:B------:R-:W-:Y:S02]  /*b9f0*/  FSEL R214, R37, -INF , !P1 ;  /* 0xff80000025d67808 */ /* 0x000fe40004800000 */
[----:B------:R-:W-:Y:S02]  /*ba00*/  ISETP.GE.AND P1, PT, R2, R210, PT ;  /* 0x000000d20200720c */ /* 0x000fe40003f26270 */
[----:B------:R-:W-:Y:S02]  /*ba10*/  FMNMX.FTZ R9, R20, R9, !PT ;  /* 0x0000000914097209 */ /* 0x000fe40007810000 */
[----:B------:R-:W-:-:S02]  /*ba20*/  FSEL R49, R149, -INF , !P2 ;  /* 0xff80000095317808 */ /* 0x000fc40005000000 */
[----:B------:R-:W-:Y:S02]  /*ba30*/  ISETP.LT.OR P0, PT, R3, R204, P0 ;  /* 0x000000cc0300720c */ /* 0x000fe40000701670 */
[----:B------:R-:W-:Y:S02]  /*ba40*/  FMNMX.FTZ R73, R147, R73, !PT ;  /* 0x0000004993497209 */ /* 0x000fe40007810000 */
[----:B------:R-:W-:Y:S02]  /*ba50*/  ISETP.GE.AND P2, PT, R8, R208, PT ;  /* 0x000000d00800720c */ /* 0x000fe40003f46270 */
[----:B------:R-:W-:Y:S02]  /*ba60*/  ISETP.LT.OR P1, PT, R2, R206, P1 ;  /* 0x000000ce0200720c */ /* 0x000fe40000f21670 */
[----:B------:R-:W-:Y:S02]  /*ba70*/  FMNMX.FTZ R9, R53, R9, !PT ;  /* 0x0000000935097209 */ /* 0x000fe40007810000 */
[----:B------:R-:W-:-:S02]  /*ba80*/  IADD3 R0, R0, 0x39, RZ ;  /* 0x0000003900007810 */ /* 0x000fc40007ffe0ff */
[----:B------:R-:W-:Y:S02]  /*ba90*/  FSEL R239, R27, -INF , !P0 ;  /* 0xff8000001bef7808 */ /* 0x000fe40004000000 */
[----:B------:R-:W-:Y:S02]  /*baa0*/  FMNMX.FTZ R73, R187, R73, !PT ;  /* 0x00000049bb497209 */ /* 0x000fe40007810000 */
[----:B------:R-:W-:Y:S02]  /*bab0*/  ISETP.LT.OR P2, PT, R8, R204, P2 ;  /* 0x000000cc0800720c */ /* 0x000fe40001741670 */
[----:B------:R-:W-:Y:S02]  /*bac0*/  ISETP.GE.AND P0, PT, R2, R208, PT ;  /* 0x000000d00200720c */ /* 0x000fe40003f06270 */
[----:B------:R-:W-:Y:S02]  /*bad0*/  FSEL R211, R24, -INF , !P1 ;  /* 0xff80000018d37808 */ /* 0x000fe40004800000 */
[----:B------:R-:W-:-:S02]  /*bae0*/  FMNMX.FTZ R9, R54, R9, !PT ;  /* 0x0000000936097209 */ /* 0x000fc40007810000 */
[----:B------:R-:W-:Y:S02]  /*baf0*/  ISETP.GE.AND P1, PT, R0, R210, PT ;  /* 0x000000d20000720c */ /* 0x000fe40003f26270 */
[----:B------:R-:W-:Y:S02]  /*bb00*/  FMNMX.FTZ R73, R185, R73, !PT ;  /* 0x00000049b9497209 */ /* 0x000fe40007810000 */
[----:B------:R-:W-:Y:S02]  /*bb10*/  FSEL R148, R76, -INF , !P2 ;  /* 0xff8000004c947808 */ /* 0x000fe40005000000 */
[----:B------:R-:W-:Y:S02]  /*bb20*/  ISETP.LT.OR P0, PT, R2, R204, P0 ;  /* 0x000000cc0200720c */ /* 0x000fe40000701670 */
[----:B------:R-:W-:Y:S02]  /*bb30*/  ISETP.GE.AND P2, PT, R7, R208, PT ;  /* 0x000000d00700720c */ /* 0x000fe40003f46270 */
[----:B------:R-:W-:-:S02]  /*bb40*/  FMNMX.FTZ R9, R55, R9, !PT ;  /* 0x0000000937097209 */ /* 0x000fc40007810000 */
[----:B------:R-:W-:Y:S02]  /*bb50*/  ISETP.LT.OR P1, PT, R0, R206, P1 ;  /* 0x000000ce0000720c */ /* 0x000fe40000f21670 */
[----:B------:R-:W-:Y:S02]  /*bb60*/  FMNMX.FTZ R73, R214, R73, !PT ;  /* 0x00000049d6497209 */ /* 0x000fe40007810000 */
[----:B------:R-:W-:Y:S02]  /*bb70*/  FSEL R236, R25, -INF , !P0 ;  /* 0xff80000019ec7808 */ /* 0x000fe40004000000 */
[----:B------:R-:W-:Y:S01]  /*bb80*/  ISETP.LT.OR P2, PT, R7, R204, P2 ;  /* 0x000000cc0700720c */ /* 0x000fe20001741670 */
[----:B------:R-:W-:Y:S01]  /*bb90*/  LDSM.16.MT88.4 R24, [R190+0x6000] ;  /* 0x00600000be18783b */ /* 0x000fe20000004200 */
[----:B------:R-:W-:Y:S02]  /*bba0*/  ISETP.GE.AND P0, PT, R0, R208, PT ;  /* 0x000000d00000720c */ /* 0x000fe40003f06270 */
[----:B------:R-:W-:-:S02]  /*bbb0*/  FMNMX.FTZ R9, R60, R9, !PT ;  /* 0x000000093c097209 */ /* 0x000fc40007810000 */
[----:B------:R-:W-:Y:S02]  /*bbc0*/  FSEL R215, R29, -INF , !P1 ;  /* 0xff8000001dd77808 */ /* 0x000fe40004800000 */
[----:B------:R-:W-:Y:S02]  /*bbd0*/  FMNMX.FTZ R73, R211, R73, !PT ;  /* 0x00000049d3497209 */ /* 0x000fe40007810000 */
[----:B------:R-:W-:Y:S02]  /*bbe0*/  FSEL R149, R77, -INF , !P2 ;  /* 0xff8000004d957808 */ /* 0x000fe40005000000 */
[----:B------:R-:W-:Y:S02]  /*bbf0*/  ISETP.LT.OR P0, PT, R0, R204, P0 ;  /* 0x000000cc0000720c */ /* 0x000fe40000701670 */
[----:B------:R-:W-:Y:S02]  /*bc00*/  ISETP.GE.AND P2, PT, R6, R208, PT ;  /* 0x000000d00600720c */ /* 0x000fe40003f46270 */
[----:B------:R-:W-:-:S02]  /*bc10*/  FMNMX.FTZ R9, R178, R9, !PT ;  /* 0x00000009b2097209 */ /* 0x000fc40007810000 */
[----:B------:R-:W-:Y:S02]  /*bc20*/  FMNMX.FTZ R73, R215, R73, !PT ;  /* 0x00000049d7497209 */ /* 0x000fe40007810000 */
[----:B------:R-:W-:Y:S02]  /*bc30*/  FSEL R226, R28, -INF , !P0 ;  /* 0xff8000001ce27808 */ /* 0x000fe40004000000 */
[----:B------:R-:W-:Y:S02]  /*bc40*/  ISETP.LT.OR P2, PT, R6, R204, P2 ;  /* 0x000000cc0600720c */ /* 0x000fe40001741670 */
[----:B------:R-:W-:Y:S02]  /*bc50*/  ISETP.GE.AND P0, PT, R3, R207, PT ;  /* 0x000000cf0300720c */ /* 0x000fe40003f06270 */
[----:B------:R-:W-:Y:S02]  /*bc60*/  FMNMX.FTZ R70, R180, R9, !PT ;  /* 0x00000009b4467209 */ /* 0x000fe40007810000 */
[----:B------:R-:W1:Y:S01]  /*bc70*/  SHFL.BFLY PT, R9, R73, 0x2, 0x1f ;  /* 0x0c401f0049097f89 */ /* 0x000e6200000e0000 */
[----:B------:R-:W-:-:S02]  /*bc80*/  FSEL R150, R68, -INF , !P2 ;  /* 0xff80000044967808 */ /* 0x000fc40005000000 */
[----:B------:R-:W-:Y:S02]  /*bc90*/  ISETP.LT.OR P0, PT, R3, R203, P0 ;  /* 0x000000cb0300720c */ /* 0x000fe40000701670 */
[----:B------:R-:W-:Y:S02]  /*bca0*/  ISETP.GE.AND P2, PT, R5, R208, PT ;  /* 0x000000d00500720c */ /* 0x000fe40003f46270 */
[----:B------:R-:W-:Y:S02]  /*bcb0*/  FSEL R230, R43, -INF , !P0 ;  /* 0xff8000002be67808 */ /* 0x000fe40004000000 */
[----:B------:R-:W-:Y:S02]  /*bcc0*/  ISETP.LT.OR P2, PT, R5, R204, P2 ;  /* 0x000000cc0500720c */ /* 0x000fe40001741670 */
[----:B------:R-:W-:Y:S02]  /*bcd0*/  ISETP.GE.AND P0, PT, R0, R207, PT ;  /* 0x000000cf0000720c */ /* 0x000fe40003f06270 */
[----:B------:R-:W-:-:S02]  /*bce0*/  FSEL R151, R69, -INF , !P2 ;  /* 0xff80000045977808 */ /* 0x000fc40005000000 */
[----:B------:R-:W-:Y:S02]  /*bcf0*/  ISETP.LT.OR P0, PT, R0, R203, P0 ;  /* 0x000000cb0000720c */ /* 0x000fe40000701670 */
[----:B------:R-:W-:Y:S02]  /*bd00*/  ISETP.GE.AND P2, PT, R8, R209, PT ;  /* 0x000000d10800720c */ /* 0x000fe40003f46270 */
[----:B------:R-:W-:Y:S02]  /*bd10*/  FSEL R237, R30, -INF , !P0 ;  /* 0xff8000001eed7808 */ /* 0x000fe40004000000 */
[----:B------:R-:W-:Y:S02]  /*bd20*/  ISETP.LT.OR P2, PT, R8, R205, P2 ;  /* 0x000000cd0800720c */ /* 0x000fe40001741670 */
[----:B------:R-:W-:Y:S02]  /*bd30*/  ISETP.GE.AND P0, PT, R6, R209, PT ;  /* 0x000000d10600720c */ /* 0x000fe40003f06270 */
[----:B------:R-:W-:-:S02]  /*bd40*/  FMNMX.FTZ R8, R159, R32, !PT ;  /* 0x000000209f087209 */ /* 0x000fc40007810000 */
[----:B------:R-:W-:Y:S02]  /*bd50*/  ISETP.LT.OR P0, PT, R6, R205, P0 ;  /* 0x000000cd0600720c */ /* 0x000fe40000701670 */
[----:B------:R-:W-:Y:S02]  /*bd60*/  FMNMX.FTZ R6, R33, R8, !PT ;  /* 0x0000000821067209 */ /* 0x000fe40007810000 */
[----:B------:R-:W-:Y:S02]  /*bd70*/  ISETP.GE.AND P1, PT, R4, R207, PT ;  /* 0x000000cf0400720c */ /* 0x000fe40003f26270 */
[----:B-1----:R-:W-:Y:S02]  /*bd80*/  FMNMX.FTZ R73, R73, R9, !PT ;  /* 0x0000000949497209 */ /* 0x002fe40007810000 */
[----:B------:R-:W-:Y:S02]  /*bd90*/  FMNMX.FTZ R6, R34, R6, !PT ;  /* 0x0000000622067209 */ /* 0x000fe40007810000 */
[----:B------:R-:W-:Y:S01]  /*bda0*/  ISETP.LT.OR P1, PT, R4, R203, P1 ;  /* 0x000000cb0400720c */ /* 0x000fe20000f21670 */
[----:B------:R-:W1:Y:S01]  /*bdb0*/  SHFL.BFLY PT, R8, R73, 0x1, 0x1f ;  /* 0x0c201f0049087f89 */ /* 0x000e6200000e0000 */
[----:B------:R-:W-:-:S02]  /*bdc0*/  FSEL R43, R183, -INF , !P6 ;  /* 0xff800000b72b7808 */ /* 0x000fc40007000000 */
[----:B------:R-:W-:Y:S02]  /*bdd0*/  FMNMX.FTZ R6, R35, R6, !PT ;  /* 0x0000000623067209 */ /* 0x000fe40007810000 */
[----:B------:R-:W-:Y:S02]  /*bde0*/  FSEL R221, R45, -INF , !P1 ;  /* 0xff8000002ddd7808 */ /* 0x000fe40004800000 */
[----:B------:R-:W-:Y:S02]  /*bdf0*/  ISETP.GE.AND P1, PT, R2, R207, PT ;  /* 0x000000cf0200720c */ /* 0x000fe40003f26270 */
[----:B------:R-:W-:Y:S02]  /*be00*/  ISETP.GE.AND P6, PT, R5, R209, PT ;  /* 0x000000d10500720c */ /* 0x000fe40003fc6270 */
[----:B------:R-:W-:Y:S02]  /*be10*/  FMNMX.FTZ R10, R49, R10, !PT ;  /* 0x0000000a310a7209 */ /* 0x000fe40007810000 */
[----:B------:R-:W-:-:S02]  /*be20*/  FSEL R50, R182, -INF , !P5 ;  /* 0xff800000b6327808 */ /* 0x000fc40006800000 */
[----:B------:R-:W-:Y:S02]  /*be30*/  FMNMX.FTZ R6, R43, R6, !PT ;  /* 0x000000062b067209 */ /* 0x000fe40007810000 */
[----:B------:R-:W-:Y:S02]  /*be40*/  ISETP.LT.OR P1, PT, R2, R203, P1 ;  /* 0x000000cb0200720c */ /* 0x000fe40000f21670 */
[----:B------:R-:W-:Y:S02]  /*be50*/  ISETP.LT.OR P6, PT, R5, R205, P6 ;  /* 0x000000cd0500720c */ /* 0x000fe400037c1670 */
[----:B------:R-:W-:Y:S02]  /*be60*/  ISETP.GE.AND P5, PT, R4, R209, PT ;  /* 0x000000d10400720c */ /* 0x000fe40003fa6270 */
[----:B------:R-:W-:Y:S02]  /*be70*/  FMNMX.FTZ R10, R148, R10, !PT ;  /* 0x0000000a940a7209 */ /* 0x000fe40007810000 */
[----:B------:R-:W-:-:S02]  /*be80*/  FSEL R51, R171, -INF , !P4 ;  /* 0xff800000ab337808 */ /* 0x000fc40006000000 */
[----:B------:R-:W-:Y:S02]  /*be90*/  FMNMX.FTZ R5, R50, R6, !PT ;  /* 0x0000000632057209 */ /* 0x000fe40007810000 */
[----:B------:R-:W-:Y:S02]  /*bea0*/  FSEL R235, R31, -INF , !P1 ;  /* 0xff8000001feb7808 */ /* 0x000fe40004800000 */
[----:B------:R-:W-:Y:S01]  /*beb0*/  ISETP.GE.AND P4, PT, R3, R209, PT ;  /* 0x000000d10300720c */ /* 0x000fe20003f86270 */
[----:B------:R-:W-:Y:S01]  /*bec0*/  LDSM.16.MT88.4 R28, [R191+0x6000] ;  /* 0x00600000bf1c783b */ /* 0x000fe20000004200 */
[----:B------:R-:W-:Y:S02]  /*bed0*/  ISETP.LT.OR P5, PT, R4, R205, P5 ;  /* 0x000000cd0400720c */ /* 0x000fe40002fa1670 */
[----:B------:R-:W-:Y:S02]  /*bee0*/  FMNMX.FTZ R10, R149, R10, !PT ;  /* 0x0000000a950a7209 */ /* 0x000fe40007810000 */
[----:B------:R-:W-:-:S02]  /*bef0*/  ISETP.GE.AND P1, PT, R7, R209, PT ;  /* 0x000000d10700720c */ /* 0x000fc40003f26270 */
[----:B------:R-:W-:Y:S02]  /*bf00*/  FSEL R52, R169, -INF , !P3 ;  /* 0xff800000a9347808 */ /* 0x000fe40005800000 */
[----:B------:R-:W-:Y:S02]  /*bf10*/  FMNMX.FTZ R4, R51, R5, !PT ;  /* 0x0000000533047209 */ /* 0x000fe40007810000 */
[----:B------:R-:W-:Y:S02]  /*bf20*/  ISETP.LT.OR P4, PT, R3, R205, P4 ;  /* 0x000000cd0300720c */ /* 0x000fe40002781670 */
[----:B------:R-:W-:Y:S02]  /*bf30*/  ISETP.GE.AND P3, PT, R2, R209, PT ;  /* 0x000000d10200720c */ /* 0x000fe40003f66270 */
[----:B------:R-:W-:Y:S02]  /*bf40*/  FMNMX.FTZ R10, R150, R10, !PT ;  /* 0x0000000a960a7209 */ /* 0x000fe40007810000 */
[----:B------:R-:W-:-:S02]  /*bf50*/  ISETP.LT.OR P1, PT, R7, R205, P1 ;  /* 0x000000cd0700720c */ /* 0x000fc40000f21670 */
[----:B------:R-:W-:Y:S02]  /*bf60*/  FSEL R173, R74, -INF , !P2 ;  /* 0xff8000004aad7808 */ /* 0x000fe40005000000 */
[----:B------:R-:W-:Y:S02]  /*bf70*/  FMNMX.FTZ R3, R52, R4, !PT ;  /* 0x0000000434037209 */ /* 0x000fe40007810000 */
[----:B------:R-:W-:Y:S02]  /*bf80*/  ISETP.LT.OR P3, PT, R2, R205, P3 ;  /* 0x000000cd0200720c */ /* 0x000fe40001f61670 */
[----:B------:R-:W-:Y:S02]  /*bf90*/  FMNMX.FTZ R10, R151, R10, !PT ;  /* 0x0000000a970a7209 */ /* 0x000fe40007810000 */
[----:B------:R-:W-:Y:S02]  /*bfa0*/  FSEL R175, R75, -INF , !P1 ;  /* 0xff8000004baf7808 */ /* 0x000fe40004800000 */
[----:B------:R-:W-:-:S02]  /*bfb0*/  FMNMX.FTZ R2, R173, R3, !PT ;  /* 0x00000003ad027209 */ /* 0x000fc40007810000 */
[----:B------:R-:W-:Y:S02]  /*bfc0*/  FMNMX.FTZ R10, R238, R10, !PT ;  /* 0x0000000aee0a7209 */ /* 0x000fe40007810000 */
[----:B------:R-:W-:Y:S02]  /*bfd0*/  ISETP.GE.AND P2, PT, R0, R209, PT ;  /* 0x000000d10000720c */ /* 0x000fe40003f46270 */
[----:B------:R-:W-:Y:S02]  /*bfe0*/  FSEL R176, R176, -INF , !P0 ;  /* 0xff800000b0b07808 */ /* 0x000fe40004000000 */
[----:B------:R-:W-:Y:S02]  /*bff0*/  FMNMX.FTZ R2, R175, R2, !PT ;  /* 0x00000002af027209 */ /* 0x000fe40007810000 */
[----:B-1----:R-:W-:Y:S02]  /*c000*/  FMNMX.FTZ R73, R73, R8, !PT ;  /* 0x0000000849497209 */ /* 0x002fe40007810000 */
[----:B------:R-:W-:-:S02]  /*c010*/  FMNMX.FTZ R10, R239, R10, !PT ;  /* 0x0000000aef0a7209 */ /* 0x000fc40007810000 */
[----:B------:R-:W-:Y:S01]  /*c020*/  ISETP.LT.OR P2, PT, R0, R205, P2 ;  /* 0x000000cd0000720c */ /* 0x000fe20001741670 */
[----:B------:R-:W-:Y:S01]  /*c030*/  FMUL.FTZ R0, R73, c[0x0][0x23c] ;  /* 0x00008f0049007a20 */ /* 0x000fe20000410000 */
[----:B------:R-:W-:Y:S02]  /*c040*/  FSEL R177, R177, -INF , !P6 ;  /* 0xff800000b1b17808 */ /* 0x000fe40007000000 */
[----:B------:R-:W-:Y:S02]  /*c050*/  FMNMX.FTZ R2, R176, R2, !PT ;  /* 0x00000002b0027209 */ /* 0x000fe40007810000 */
[----:B------:R-:W-:Y:S02]  /*c060*/  FSETP.NEU.FTZ.AND P0, PT, R73, -INF , PT ;  /* 0xff8000004900780b */ /* 0x000fe40003f1d000 */
[----:B------:R-:W-:Y:S02]  /*c070*/  FMNMX.FTZ R10, R236, R10, !PT ;  /* 0x0000000aec0a7209 */ /* 0x000fe40007810000 */
[----:B------:R-:W-:-:S02]  /*c080*/  FSEL R225, R56, -INF , !P5 ;  /* 0xff80000038e17808 */ /* 0x000fc40006800000 */
[----:B------:R-:W-:Y:S02]  /*c090*/  FMNMX.FTZ R2, R177, R2, !PT ;  /* 0x00000002b1027209 */ /* 0x000fe40007810000 */
[----:B------:R-:W-:Y:S02]  /*c0a0*/  FSEL R0, R0, RZ, P0 ;  /* 0x000000ff00007208 */ /* 0x000fe40000000000 */
[----:B------:R-:W-:Y:S02]  /*c0b0*/  FMNMX.FTZ R71, R226, R10, !PT ;  /* 0x0000000ae2477209 */ /* 0x000fe40007810000 */
[----:B------:R-:W-:Y:S01]  /*c0c0*/  FMNMX.FTZ R70, R179, R70, !PT ;  /* 0x00000046b3467209 */ /* 0x000fe20007810000 */
[----:B------:R-:W-:Y:S01]  /*c0d0*/  FFMA.FTZ R4, R12, c[0x0][0x23c], -R0 ;  /* 0x00008f000c047a23 */ /* 0x000fe20000010800 */
[----:B------:R-:W-:Y:S01]  /*c0e0*/  FSEL R224, R46, -INF , !P4 ;  /* 0xff8000002ee07808 */ /* 0x000fe20006000000 */
[----:B------:R-:W1:Y:S01]  /*c0f0*/  SHFL.BFLY PT, R10, R71, 0x2, 0x1f ;  /* 0x0c401f00470a7f89 */ /* 0x000e6200000e0000 */
[----:B------:R-:W-:Y:S01]  /*c100*/  FMNMX.FTZ R2, R225, R2, !PT ;  /* 0x00000002e1027209 */ /* 0x000fe20007810000 */
[----:B------:R2:W-:Y:S01]  /*c110*/  MUFU.EX2 R233, R4 ;  /* 0x0000000400e97308 */ /* 0x0005e20000000800 */
[----:B------:R-:W-:-:S02]  /*c120*/  FMNMX.FTZ R70, R181, R70, !PT ;  /* 0x00000046b5467209 */ /* 0x000fc40007810000 */
[----:B------:R-:W-:Y:S02]  /*c130*/  FSEL R231, R38, -INF , !P3 ;  /* 0xff80000026e77808 */ /* 0x000fe40005800000 */
[----:B------:R-:W-:Y:S02]  /*c140*/  FMNMX.FTZ R2, R224, R2, !PT ;  /* 0x00000002e0027209 */ /* 0x000fe40007810000 */
[----:B------:R-:W-:Y:S02]  /*c150*/  FMNMX.FTZ R70, R221, R70, !PT ;  /* 0x00000046dd467209 */ /* 0x000fe40007810000 */
[----:B------:R-:W-:Y:S02]  /*c160*/  FSEL R227, R39, -INF , !P2 ;  /* 0xff80000027e37808 */ /* 0x000fe40005000000 */
[----:B------:R-:W-:-:S04]  /*c170*/  FMNMX.FTZ R70, R230, R70, !PT ;  /* 0x00000046e6467209 */ /* 0x000fc80007810000 */
[----:B------:R-:W-:Y:S02]  /*c180*/  FMNMX.FTZ R70, R235, R70, !PT ;  /* 0x00000046eb467209 */ /* 0x000fe40007810000 */
[----:B--2---:R-:W-:Y:S02]  /*c190*/  FMNMX.FTZ R4, R231, R2, !PT ;  /* 0x00000002e7047209 */ /* 0x004fe40007810000 */
[----:B------:R-:W-:Y:S02]  /*c1a0*/  FMNMX.FTZ R70, R237, R70, !PT ;  /* 0x00000046ed467209 */ /* 0x000fe40007810000 */
[----:B------:R-:W-:Y:S02]  /*c1b0*/  FMNMX.FTZ R4, R227, R4, !PT ;  /* 0x00000004e3047209 */ /* 0x000fe40007810000 */
[----:B-1----:R-:W-:Y:S01]  /*c1c0*/  FMNMX.FTZ R71, R71, R10, !PT ;  /* 0x0000000a47477209 */ /* 0x002fe20007810000 */
[----:B------:R-:W1:Y:S01]  /*c1d0*/  SHFL.BFLY PT, R7, R70, 0x2, 0x1f ;  /* 0x0c401f0046077f89 */ /* 0x000e6200000e0000 */
[----:B------:R-:W-:-:S03]  /*c1e0*/  FSEL R10, R73, RZ, P0 ;  /* 0x000000ff490a7208 */ /* 0x000fc60000000000 */
[----:B------:R-:W2:Y:S04]  /*c1f0*/  SHFL.BFLY PT, R6, R4, 0x2, 0x1f ;  /* 0x0c401f0004067f89 */ /* 0x000ea800000e0000 */
[----:B------:R-:W3:Y:S01]  /*c200*/  SHFL.BFLY PT, R9, R71, 0x1, 0x1f ;  /* 0x0c201f0047097f89 */ /* 0x000ee200000e0000 */
[----:B-1----:R-:W-:Y:S02]  /*c210*/  FMNMX.FTZ R70, R70, R7, !PT ;  /* 0x0000000746467209 */ /* 0x002fe40007810000 */
[----:B--2---:R-:W-:-:S03]  /*c220*/  FMNMX.FTZ R4, R4, R6, !PT ;  /* 0x0000000604047209 */ /* 0x004fc60007810000 */
[----:B------:R-:W1:Y:S01]  /*c230*/  SHFL.BFLY PT, R5, R70, 0x1, 0x1f ;  /* 0x0c201f0046057f89 */ /* 0x000e6200000e0000 */
[----:B---3--:R-:W-:-:S03]  /*c240*/  FMNMX.FTZ R71, R71, R9, !PT ;  /* 0x0000000947477209 */ /* 0x008fc60007810000 */
[----:B------:R-:W2:Y:S01]  /*c250*/  SHFL.BFLY PT, R72, R4, 0x1, 0x1f ;  /* 0x0c201f0004487f89 */ /* 0x000ea200000e0000 */
[----:B------:R-:W-:Y:S01]  /*c260*/  FFMA.FTZ R9, R23, c[0x0][0x23c], -R0 ;  /* 0x00008f0017097a23 */ /* 0x000fe20000010800 */
[C---:B------:R-:W-:Y:S01]  /*c270*/  FSETP.NEU.FTZ.AND P1, PT, R71.reuse, -INF , PT ;  /* 0xff8000004700780b */ /* 0x040fe20003f3d000 */
[C---:B------:R-:W-:Y:S02]  /*c280*/  FMUL.FTZ R3, R71.reuse, c[0x0][0x23c] ;  /* 0x00008f0047037a20 */ /* 0x040fe40000410000 */
[----:B------:R-:W-:Y:S01]  /*c290*/  MUFU.EX2 R218, R9 ;  /* 0x0000000900da7308 */ /* 0x000fe20000000800 */
[----:B------:R-:W-:Y:S02]  /*c2a0*/  FSEL R6, R71, RZ, P1 ;  /* 0x000000ff47067208 */ /* 0x000fe40000800000 */
[----:B------:R-:W-:-:S03]  /*c2b0*/  FSEL R3, R3, RZ, P1 ;  /* 0x000000ff03037208 */ /* 0x000fc60000800000 */
[----:B------:R-:W-:Y:S02]  /*c2c0*/  FADD.FTZ R7, R153, -R6 ;  /* 0x8000000699077221 */ /* 0x000fe40000010000 */
[--C-:B------:R-:W-:Y:S02]  /*c2d0*/  FFMA.FTZ R2, R13, c[0x0][0x23c], -R3.reuse ;  /* 0x00008f000d027a23 */ /* 0x100fe40000010803 */
[----:B------:R-:W-:Y:S02]  /*c2e0*/  FMUL.FTZ R7, R7, c[0x0][0x23c] ;  /* 0x00008f0007077a20 */ /* 0x000fe40000410000 */
[----:B------:R3:W-:Y:S01]  /*c2f0*/  MUFU.EX2 R229, R2 ;  /* 0x0000000200e57308 */ /* 0x0007e20000000800 */
[----:B-1----:R-:W-:Y:S01]  /*c300*/  FMNMX.FTZ R70, R70, R5, !PT ;  /* 0x0000000546467209 */ /* 0x002fe20007810000 */
[----:B------:R-:W-:Y:S01]  /*c310*/  FFMA.FTZ R5, R15, c[0x0][0x23c], -R3 ;  /* 0x00008f000f057a23 */ /* 0x000fe20000010803 */
[----:B--2---:R-:W-:Y:S01]  /*c320*/  FMNMX.FTZ R72, R4, R72, !PT ;  /* 0x0000004804487209 */ /* 0x004fe20007810000 */
[----:B------:R-:W-:Y:S01]  /*c330*/  FFMA.FTZ R4, R21, c[0x0][0x23c], -R0 ;  /* 0x00008f0015047a23 */ /* 0x000fe20000010800 */
[----:B------:R-:W-:-:S03]  /*c340*/  FSETP.NEU.FTZ.AND P2, PT, R70, -INF , PT ;  /* 0xff8000004600780b */ /* 0x000fc60003f5d000 */
[----:B------:R1:W-:Y:S01]  /*c350*/  MUFU.EX2 R232, R5 ;  /* 0x0000000500e87308 */ /* 0x0003e20000000800 */
[----:B------:R-:W-:Y:S02]  /*c360*/  FSETP.NEU.FTZ.AND P1, PT, R72, -INF , PT ;  /* 0xff8000004800780b */ /* 0x000fe40003f3d000 */
[----:B------:R-:W-:Y:S01]  /*c370*/  FSEL R6, R70, RZ, P2 ;  /* 0x000000ff46067208 */ /* 0x000fe20001000000 */
[----:B---3--:R-:W-:-:S04]  /*c380*/  FFMA.FTZ R2, R14, c[0x0][0x23c], -R3 ;  /* 0x00008f000e027a23 */ /* 0x008fc80000010803 */
[----:B------:R2:W-:Y:S01]  /*c390*/  MUFU.EX2 R217, R4 ;  /* 0x0000000400d97308 */ /* 0x0005e20000000800 */
[----:B------:R-:W3:Y:S07]  /*c3a0*/  LDSM.16.MT88.4 R12, [R189+0x6000] ;  /* 0x00600000bd0c783b */ /* 0x000eee0000004200 */
[----:B------:R4:W5:Y:S01]  /*c3b0*/  MUFU.EX2 R228, R2 ;  /* 0x0000000200e47308 */ /* 0x0009620000000800 */
[----:B-1----:R-:W-:Y:S02]  /*c3c0*/  FFMA.FTZ R5, R17, c[0x0][0x23c], -R3 ;  /* 0x00008f0011057a23 */ /* 0x002fe40000010803 */
[----:B--2---:R-:W-:-:S05]  /*c3d0*/  FMUL.FTZ R4, R72, c[0x0][0x23c] ;  /* 0x00008f0048047a20 */ /* 0x004fca0000410000 */
[----:B------:R1:W-:Y:S01]  /*c3e0*/  MUFU.EX2 R234, R5 ;  /* 0x0000000500ea7308 */ /* 0x0003e20000000800 */
[----:B------:R-:W-:Y:S01]  /*c3f0*/  FSEL R8, R4, RZ, P1 ;  /* 0x000000ff04087208 */ /* 0x000fe20000800000 */
[----:B----4-:R-:W-:-:S06]  /*c400*/  FMUL.FTZ R2, R70, c[0x0][0x23c] ;  /* 0x00008f0046027a20 */ /* 0x010fcc0000410000 */
[----:B------:R-:W2:Y:S01]  /*c410*/  MUFU.EX2 R75, R7 ;  /* 0x00000007004b7308 */ /* 0x000ea20000000800 */
[--C-:B------:R-:W-:Y:S01]  /*c420*/  FFMA.FTZ R9, R33, c[0x0][0x23c], -R8.reuse ;  /* 0x00008f0021097a23 */ /* 0x100fe20000010808 */
[----:B-----5:R-:W-:Y:S01]  /*c430*/  F2FP.PACK_AB R4, R228, R229 ;  /* 0x000000e5e404723e */ /* 0x020fe200000000ff */
[----:B------:R-:W-:Y:S01]  /*c440*/  FFMA.FTZ R11, R32, c[0x0][0x23c], -R8 ;  /* 0x00008f00200b7a23 */ /* 0x000fe20000010808 */
[----:B------:R-:W-:-:S04]  /*c450*/  FSEL R2, R2, RZ, P2 ;  /* 0x000000ff02027208 */ /* 0x000fc80001000000 */
[----:B------:R4:W-:Y:S01]  /*c460*/  MUFU.EX2 R184, R9 ;  /* 0x0000000900b87308 */ /* 0x0009e20000000800 */
[----:B-1----:R-:W-:-:S07]  /*c470*/  FFMA.FTZ R5, R16, c[0x0][0x23c], -R2 ;  /* 0x00008f0010057a23 */ /* 0x002fce0000010802 */
[----:B------:R1:W-:Y:S01]  /*c480*/  MUFU.EX2 R220, R5 ;  /* 0x0000000500dc7308 */ /* 0x0003e20000000800 */
[-C--:B--2---:R-:W-:Y:S02]  /*c490*/  FMUL.FTZ R84, R84, R75.reuse ;  /* 0x0000004b54547220 */ /* 0x084fe40000410000 */
[-C--:B------:R-:W-:Y:S02]  /*c4a0*/  FMUL.FTZ R85, R85, R75.reuse ;  /* 0x0000004b55557220 */ /* 0x080fe40000410000 */
[-C--:B------:R-:W-:Y:S02]  /*c4b0*/  FMUL.FTZ R88, R88, R75.reuse ;  /* 0x0000004b58587220 */ /* 0x080fe40000410000 */
[-C--:B------:R-:W-:Y:S01]  /*c4c0*/  FMUL.FTZ R89, R89, R75.reuse ;  /* 0x0000004b59597220 */ /* 0x080fe20000410000 */
[----:B----4-:R-:W-:Y:S01]  /*c4d0*/  FSEL R9, R72, RZ, P1 ;  /* 0x000000ff48097208 */ /* 0x010fe20000800000 */
[----:B------:R2:W-:Y:S01]  /*c4e0*/  MUFU.EX2 R186, R11 ;  /* 0x0000000b00ba7308 */ /* 0x0005e20000000800 */
[----:B------:R-:W-:-:S02]  /*c4f0*/  FMUL.FTZ R100, R100, R75 ;  /* 0x0000004b64647220 */ /* 0x000fc40000410000 */
[-C--:B------:R-:W-:Y:S02]  /*c500*/  FMUL.FTZ R101, R101, R75.reuse ;  /* 0x0000004b65657220 */ /* 0x080fe40000410000 */
[----:B------:R-:W-:Y:S02]  /*c510*/  FADD.FTZ R9, R159, -R9 ;  /* 0x800000099f097221 */ /* 0x000fe40000010000 */
[----:B-1----:R-:W-:Y:S02]  /*c520*/  FFMA.FTZ R5, R18, c[0x0][0x23c], -R2 ;  /* 0x00008f0012057a23 */ /* 0x002fe40000010802 */
[----:B------:R-:W-:Y:S02]  /*c530*/  FMUL.FTZ R9, R9, c[0x0][0x23c] ;  /* 0x00008f0009097a20 */ /* 0x000fe40000410000 */
[----:B------:R1:W-:Y:S01]  /*c540*/  MUFU.EX2 R219, R5 ;  /* 0x0000000500db7308 */ /* 0x0003e20000000800 */
[-C--:B------:R-:W-:Y:S02]  /*c550*/  FMUL.FTZ R104, R104, R75.reuse ;  /* 0x0000004b68687220 */ /* 0x080fe40000410000 */
[----:B------:R-:W-:-:S02]  /*c560*/  FMUL.FTZ R105, R105, R75 ;  /* 0x0000004b69697220 */ /* 0x000fc40000410000 */
[----:B--2---:R-:W-:Y:S02]  /*c570*/  FFMA.FTZ R11, R34, c[0x0][0x23c], -R8 ;  /* 0x00008f00220b7a23 */ /* 0x004fe40000010808 */
[-C--:B------:R-:W-:Y:S01]  /*c580*/  FMUL.FTZ R116, R116, R75.reuse ;  /* 0x0000004b74747220 */ /* 0x080fe20000410000 */
[----:B------:R2:W4:Y:S01]  /*c590*/  MUFU.EX2 R68, R9 ;  /* 0x0000000900447308 */ /* 0x0005220000000800 */
[-C--:B------:R-:W-:Y:S02]  /*c5a0*/  FMUL.FTZ R117, R117, R75.reuse ;  /* 0x0000004b75757220 */ /* 0x080fe40000410000 */
[-C--:B------:R-:W-:Y:S02]  /*c5b0*/  FMUL.FTZ R120, R120, R75.reuse ;  /* 0x0000004b78787220 */ /* 0x080fe40000410000 */
[-C--:B------:R-:W-:Y:S02]  /*c5c0*/  FMUL.FTZ R121, R121, R75.reuse ;  /* 0x0000004b79797220 */ /* 0x080fe40000410000 */
[----:B------:R-:W-:Y:S01]  /*c5d0*/  FMUL.FTZ R132, R132, R75 ;  /* 0x0000004b84847220 */ /* 0x000fe20000410000 */
[----:B------:R-:W-:Y:S01]  /*c5e0*/  MUFU.EX2 R183, R11 ;  /* 0x0000000b00b77308 */ /* 0x000fe20000000800 */
[----:B-1----:R-:W-:-:S02]  /*c5f0*/  FFMA.FTZ R5, R19, c[0x0][0x23c], -R2 ;  /* 0x00008f0013057a23 */ /* 0x002fc40000010802 */
[----:B------:R-:W1:Y:S01]  /*c600*/  LDSM.16.MT88.4 R16, [R192+0x6000] ;  /* 0x00600000c010783b */ /* 0x000e620000004200 */
[-C--:B------:R-:W-:Y:S02]  /*c610*/  FMUL.FTZ R133, R133, R75.reuse ;  /* 0x0000004b85857220 */ /* 0x080fe40000410000 */
[-C--:B------:R-:W-:Y:S02]  /*c620*/  FMUL.FTZ R136, R136, R75.reuse ;  /* 0x0000004b88887220 */ /* 0x080fe40000410000 */
[----:B--2---:R-:W-:Y:S01]  /*c630*/  FFMA.FTZ R9, R40, c[0x0][0x23c], -R0 ;  /* 0x00008f0028097a23 */ /* 0x004fe20000010800 */
[----:B------:R2:W-:Y:S01]  /*c640*/  MUFU.EX2 R223, R5 ;  /* 0x0000000500df7308 */ /* 0x0005e20000000800 */
[----:B------:R-:W-:Y:S02]  /*c650*/  FMUL.FTZ R137, R137, R75 ;  /* 0x0000004b89897220 */ /* 0x000fe40000410000 */
[-C--:B----4-:R-:W-:Y:S02]  /*c660*/  FMUL.FTZ R82, R82, R68.reuse ;  /* 0x0000004452527220 */ /* 0x090fe40000410000 */
[----:B------:R-:W-:-:S02]  /*c670*/  FMUL.FTZ R83, R83, R68 ;  /* 0x0000004453537220 */ /* 0x000fc40000410000 */
[-C--:B------:R-:W-:Y:S01]  /*c680*/  FMUL.FTZ R94, R94, R68.reuse ;  /* 0x000000445e5e7220 */ /* 0x080fe20000410000 */
[----:B------:R4:W-:Y:S01]  /*c690*/  MUFU.EX2 R172, R9 ;  /* 0x0000000900ac7308 */ /* 0x0009e20000000800 */
[-C--:B------:R-:W-:Y:S02]  /*c6a0*/  FMUL.FTZ R95, R95, R68.reuse ;  /* 0x000000445f5f7220 */ /* 0x080fe40000410000 */
[-C--:B------:R-:W-:Y:S02]  /*c6b0*/  FMUL.FTZ R98, R98, R68.reuse ;  /* 0x0000004462627220 */ /* 0x080fe40000410000 */
[-C--:B------:R-:W-:Y:S02]  /*c6c0*/  FMUL.FTZ R99, R99, R68.reuse ;  /* 0x0000004463637220 */ /* 0x080fe40000410000 */
[----:B------:R-:W-:Y:S02]  /*c6d0*/  FMUL.FTZ R110, R110, R68 ;  /* 0x000000446e6e7220 */ /* 0x000fe40000410000 */
[----:B--2---:R-:W-:-:S02]  /*c6e0*/  FFMA.FTZ R5, R20, c[0x0][0x23c], -R2 ;  /* 0x00008f0014057a23 */ /* 0x004fc40000010802 */
[----:B------:R-:W-:Y:S02]  /*c6f0*/  FADD.FTZ R20, R162, -R10 ;  /* 0x8000000aa2147221 */ /* 0x000fe40000010000 */
[----:B------:R2:W5:Y:S01]  /*c700*/  MUFU.EX2 R222, R5 ;  /* 0x0000000500de7308 */ /* 0x0005620000000800 */
[----:B------:R-:W-:Y:S02]  /*c710*/  FFMA.FTZ R10, R35, c[0x0][0x23c], -R8 ;  /* 0x00008f00230a7a23 */ /* 0x000fe40000010808 */
[----:B----4-:R-:W-:Y:S02]  /*c720*/  FFMA.FTZ R9, R42, c[0x0][0x23c], -R3 ;  /* 0x00008f002a097a23 */ /* 0x010fe40000010803 */
[----:B------:R-:W-:Y:S02]  /*c730*/  FMUL.FTZ R11, R20, c[0x0][0x23c] ;  /* 0x00008f00140b7a20 */ /* 0x000fe40000410000 */
[-C--:B------:R-:W-:Y:S01]  /*c740*/  FMUL.FTZ R111, R111, R68.reuse ;  /* 0x000000446f6f7220 */ /* 0x080fe20000410000 */
[----:B------:R4:W-:Y:S01]  /*c750*/  MUFU.EX2 R170, R9 ;  /* 0x0000000900aa7308 */ /* 0x0009e20000000800 */
[----:B------:R-:W-:-:S02]  /*c760*/  FMUL.FTZ R114, R114, R68 ;  /* 0x0000004472727220 */ /* 0x000fc40000410000 */
[-C--:B------:R-:W-:Y:S02]  /*c770*/  FMUL.FTZ R115, R115, R68.reuse ;  /* 0x0000004473737220 */ /* 0x080fe40000410000 */
[-C--:B------:R-:W-:Y:S02]  /*c780*/  FMUL.FTZ R126, R126, R68.reuse ;  /* 0x000000447e7e7220 */ /* 0x080fe40000410000 */
[----:B------:R-:W-:Y:S01]  /*c790*/  FMUL.FTZ R127, R127, R68 ;  /* 0x000000447f7f7220 */ /* 0x000fe20000410000 */
[----:B------:R1:W-:Y:S01]  /*c7a0*/  MUFU.EX2 R182, R10 ;  /* 0x0000000a00b67308 */ /* 0x0003e20000000800 */
[----:B--2---:R-:W-:Y:S01]  /*c7b0*/  FADD.FTZ R5, R152, -R6 ;  /* 0x8000000698057221 */ /* 0x004fe20000010000 */
[----:B------:R-:W-:Y:S01]  /*c7c0*/  F2FP.PACK_AB R6, R234, R232 ;  /* 0x000000e8ea06723e */ /* 0x000fe200000000ff */
[----:B------:R-:W-:Y:S01]  /*c7d0*/  FMUL.FTZ R130, R130, R68 ;  /* 0x0000004482827220 */ /* 0x000fe20000410000 */
[----:B-----5:R-:W-:Y:S01]  /*c7e0*/  F2FP.PACK_AB R7, R222, R223 ;  /* 0x000000dfde07723e */ /* 0x020fe200000000ff */
[----:B------:R-:W-:-:S02]  /*c7f0*/  FMUL.FTZ R5, R5, c[0x0][0x23c] ;  /* 0x00008f0005057a20 */ /* 0x000fc40000410000 */
[-C--:B------:R-:W-:Y:S01]  /*c800*/  FMUL.FTZ R131, R131, R68.reuse ;  /* 0x0000004483837220 */ /* 0x080fe20000410000 */
[----:B------:R-:W2:Y:S01]  /*c810*/  MUFU.EX2 R69, R11 ;  /* 0x0000000b00457308 */ /* 0x000ea20000000800 */
[----:B----4-:R-:W-:Y:S02]  /*c820*/  FFMA.FTZ R9, R49, c[0x0][0x23c], -R3 ;  /* 0x00008f0031097a23 */ /* 0x010fe40000010803 */
[-C--:B------:R-:W-:Y:S02]  /*c830*/  FMUL.FTZ R142, R142, R68.reuse ;  /* 0x000000448e8e7220 */ /* 0x080fe40000410000 */
[----:B------:R-:W-:-:S03]  /*c840*/  FMUL.FTZ R143, R143, R68 ;  /* 0x000000448f8f7220 */ /* 0x000fc60000410000 */
[----:B------:R4:W-:Y:S01]  /*c850*/  MUFU.EX2 R169, R9 ;  /* 0x0000000900a97308 */ /* 0x0009e20000000800 */
[----:B-1----:R-:W-:-:S07]  /*c860*/  FFMA.FTZ R10, R41, c[0x0][0x23c], -R3 ;  /* 0x00008f00290a7a23 */ /* 0x002fce0000010803 */
[----:B------:R1:W5:Y:S01]  /*c870*/  MUFU.EX2 R74, R5 ;  /* 0x00000005004a7308 */ /* 0x0003620000000800 */
[-C--:B--2---:R-:W-:Y:S02]  /*c880*/  FMUL.FTZ R80, R80, R69.reuse ;  /* 0x0000004550507220 */ /* 0x084fe40000410000 */
[-C--:B------:R-:W-:Y:S02]  /*c890*/  FMUL.FTZ R81, R81, R69.reuse ;  /* 0x0000004551517220 */ /* 0x080fe40000410000 */
[-C--:B------:R-:W-:Y:S02]  /*c8a0*/  FMUL.FTZ R92, R92, R69.reuse ;  /* 0x000000455c5c7220 */ /* 0x080fe40000410000 */
[-C--:B------:R-:W-:Y:S01]  /*c8b0*/  FMUL.FTZ R93, R93, R69.reuse ;  /* 0x000000455d5d7220 */ /* 0x080fe20000410000 */
[----:B------:R-:W-:Y:S01]  /*c8c0*/  MUFU.EX2 R174, R10 ;  /* 0x0000000a00ae7308 */ /* 0x000fe20000000800 */
[----:B----4-:R-:W-:Y:S02]  /*c8d0*/  FFMA.FTZ R9, R54, c[0x0][0x23c], -R2 ;  /* 0x00008f0036097a23 */ /* 0x010fe40000010802 */
[----:B------:R-:W-:-:S02]  /*c8e0*/  FMUL.FTZ R96, R96, R69 ;  /* 0x0000004560607220 */ /* 0x000fc40000410000 */
[-C--:B------:R-:W-:Y:S02]  /*c8f0*/  FMUL.FTZ R97, R97, R69.reuse ;  /* 0x0000004561617220 */ /* 0x080fe40000410000 */
[----:B------:R-:W-:Y:S01]  /*c900*/  FMUL.FTZ R108, R108, R69 ;  /* 0x000000456c6c7220 */ /* 0x000fe20000410000 */
[----:B------:R2:W-:Y:S01]  /*c910*/  MUFU.EX2 R166, R9 ;  /* 0x0000000900a67308 */ /* 0x0005e20000000800 */
[----:B-1----:R-:W-:Y:S02]  /*c920*/  FFMA.FTZ R5, R22, c[0x0][0x23c], -R0 ;  /* 0x00008f0016057a23 */ /* 0x002fe40000010800 */
[-C--:B-----5:R-:W-:Y:S01]  /*c930*/  FMUL.FTZ R86, R86, R74.reuse ;  /* 0x0000004a56567220 */ /* 0x0a0fe20000410000 */
[----:B------:R-:W-:Y:S01]  /*c940*/  LDSM.16.MT88.4 R20, [R190+0x6800] ;  /* 0x00680000be14783b */ /* 0x000fe20000004200 */
[-C--:B------:R-:W-:Y:S02]  /*c950*/  FMUL.FTZ R87, R87, R74.reuse ;  /* 0x0000004a57577220 */ /* 0x080fe40000410000 */
[-C--:B------:R-:W-:Y:S01]  /*c960*/  FMUL.FTZ R90, R90, R74.reuse ;  /* 0x0000004a5a5a7220 */ /* 0x080fe20000410000 */
[----:B------:R1:W4:Y:S01]  /*c970*/  MUFU.EX2 R216, R5 ;  /* 0x0000000500d87308 */ /* 0x0003220000000800 */
[----:B------:R-:W-:-:S02]  /*c980*/  FMUL.FTZ R91, R91, R74 ;  /* 0x0000004a5b5b7220 */ /* 0x000fc40000410000 */
[-C--:B------:R-:W-:Y:S02]  /*c990*/  FMUL.FTZ R102, R102, R74.reuse ;  /* 0x0000004a66667220 */ /* 0x080fe40000410000 */
[-C--:B------:R-:W-:Y:S02]  /*c9a0*/  FMUL.FTZ R103, R103, R74.reuse ;  /* 0x0000004a67677220 */ /* 0x080fe40000410000 */
[-C--:B------:R-:W-:Y:S02]  /*c9b0*/  FMUL.FTZ R106, R106, R74.reuse ;  /* 0x0000004a6a6a7220 */ /* 0x080fe40000410000 */
[----:B--2---:R-:W-:Y:S02]  /*c9c0*/  FFMA.FTZ R9, R55, c[0x0][0x23c], -R2 ;  /* 0x00008f0037097a23 */ /* 0x004fe40000010802 */
[-C--:B------:R-:W-:Y:S02]  /*c9d0*/  FMUL.FTZ R107, R107, R74.reuse ;  /* 0x0000004a6b6b7220 */ /* 0x080fe40000410000 */
[----:B------:R2:W-:Y:S01]  /*c9e0*/  MUFU.EX2 R167, R9 ;  /* 0x0000000900a77308 */ /* 0x0005e20000000800 */
[----:B------:R-:W-:Y:S01]  /*c9f0*/  FMUL.FTZ R118, R118, R74 ;  /* 0x0000004a76767220 */ /* 0x000fe20000410000 */
[----:B-1----:R-:W-:Y:S01]  /*ca00*/  F2FP.PACK_AB R5, R219, R220 ;  /* 0x000000dcdb05723e */ /* 0x002fe200000000ff */
[----:B------:R-:W-:-:S02]  /*ca10*/  FMUL.FTZ R119, R119, R74 ;  /* 0x0000004a77777220 */ /* 0x000fc40000410000 */
[-C--:B------:R-:W-:Y:S02]  /*ca20*/  FMUL.FTZ R122, R122, R74.reuse ;  /* 0x0000004a7a7a7220 */ /* 0x080fe40000410000 */
[-C--:B------:R-:W-:Y:S02]  /*ca30*/  FMUL.FTZ R123, R123, R74.reuse ;  /* 0x0000004a7b7b7220 */ /* 0x080fe40000410000 */
[-C--:B------:R-:W-:Y:S01]  /*ca40*/  FMUL.FTZ R134, R134, R74.reuse ;  /* 0x0000004a86867220 */ /* 0x080fe20000410000 */
[----:B---3--:R-:W-:Y:S01]  /*ca50*/  HMMA.16816.F32 R84, R4, R12, R84 ;  /* 0x0000000c0454723c */ /* 0x008fe20000001854 */
[-C--:B------:R-:W-:Y:S02]  /*ca60*/  FMUL.FTZ R135, R135, R74.reuse ;  /* 0x0000004a87877220 */ /* 0x080fe40000410000 */
[----:B------:R-:W-:Y:S02]  /*ca70*/  FMUL.FTZ R138, R138, R74 ;  /* 0x0000004a8a8a7220 */ /* 0x000fe40000410000 */
[----:B--2---:R-:W-:-:S02]  /*ca80*/  FFMA.FTZ R9, R60, c[0x0][0x23c], -R2 ;  /* 0x00008f003c097a23 */ /* 0x004fc40000010802 */
[----:B------:R-:W-:Y:S01]  /*ca90*/  FMUL.FTZ R139, R139, R74 ;  /* 0x0000004a8b8b7220 */ /* 0x000fe20000410000 */
[C---:B------:R-:W-:Y:S01]  /*caa0*/  HMMA.16816.F32 R76, R4.reuse, R14, R88 ;  /* 0x0000000e044c723c */ /* 0x040fe20000001858 */
[----:B------:R1:W-:Y:S01]  /*cab0*/  MUFU.EX2 R165, R9 ;  /* 0x0000000900a57308 */ /* 0x0003e20000000800 */
[-C--:B------:R-:W-:Y:S02]  /*cac0*/  FMUL.FTZ R109, R109, R69.reuse ;  /* 0x000000456d6d7220 */ /* 0x080fe40000410000 */
[-C--:B------:R-:W-:Y:S02]  /*cad0*/  FMUL.FTZ R112, R112, R69.reuse ;  /* 0x0000004570707220 */ /* 0x080fe40000410000 */
[-C--:B------:R-:W-:Y:S02]  /*cae0*/  FMUL.FTZ R113, R113, R69.reuse ;  /* 0x0000004571717220 */ /* 0x080fe40000410000 */
[----:B------:R-:W-:Y:S01]  /*caf0*/  HMMA.16816.F32 R64, R4, R16, R100 ;  /* 0x000000100440723c */ /* 0x000fe20000001864 */
[----:B------:R-:W-:-:S02]  /*cb00*/  FMUL.FTZ R124, R124, R69 ;  /* 0x000000457c7c7220 */ /* 0x000fc40000410000 */
[-C--:B------:R-:W-:Y:S02]  /*cb10*/  FMUL.FTZ R125, R125, R69.reuse ;  /* 0x000000457d7d7220 */ /* 0x080fe40000410000 */
[----:B------:R-:W-:Y:S02]  /*cb20*/  FFMA.FTZ R10, R48, c[0x0][0x23c], -R3 ;  /* 0x00008f00300a7a23 */ /* 0x000fe40000010803 */
[-C--:B------:R-:W-:Y:S01]  /*cb30*/  FMUL.FTZ R128, R128, R69.reuse ;  /* 0x0000004580807220 */ /* 0x080fe20000410000 */
[----:B------:R-:W-:Y:S01]  /*cb40*/  HMMA.16816.F32 R104, R4, R18, R104 ;  /* 0x000000120468723c */ /* 0x000fe20000001868 */
[----:B-1----:R-:W-:Y:S01]  /*cb50*/  FFMA.FTZ R9, R63, c[0x0][0x23c], -R0 ;  /* 0x00008f003f097a23 */ /* 0x002fe20000010800 */
[----:B------:R1:W2:Y:S01]  /*cb60*/  MUFU.EX2 R171, R10 ;  /* 0x0000000a00ab7308 */ /* 0x0002a20000000800 */
[-C--:B------:R-:W-:Y:S02]  /*cb70*/  FMUL.FTZ R129, R129, R69.reuse ;  /* 0x0000004581817220 */ /* 0x080fe40000410000 */
[----:B------:R-:W-:-:S02]  /*cb80*/  FMUL.FTZ R140, R140, R69 ;  /* 0x000000458c8c7220 */ /* 0x000fc40000410000 */
[----:B------:R-:W-:Y:S01]  /*cb90*/  FMUL.FTZ R141, R141, R69 ;  /* 0x000000458d8d7220 */ /* 0x000fe20000410000 */
[C---:B------:R-:W-:Y:S02]  /*cba0*/  HMMA.16816.F32 R56, R4.reuse, R24, R116 ;  /* 0x000000180438723c */ /* 0x040fe40000001874 */
[----:B------:R3:W-:Y:S06]  /*cbb0*/  MUFU.EX2 R163, R9 ;  /* 0x0000000900a37308 */ /* 0x0007ec0000000800 */
[----:B------:R-:W-:Y:S01]  /*cbc0*/  HMMA.16816.F32 R120, R4, R26, R120 ;  /* 0x0000001a0478723c */ /* 0x000fe20000001878 */
[----:B-1----:R-:W-:-:S04]  /*cbd0*/  FFMA.FTZ R10, R53, c[0x0][0x23c], -R2 ;  /* 0x00008f00350a7a23 */ /* 0x002fc80000010802 */
[----:B------:R1:W5:Y:S03]  /*cbe0*/  MUFU.EX2 R168, R10 ;  /* 0x0000000a00a87308 */ /* 0x0003660000000800 */
[----:B------:R-:W-:Y:S01]  /*cbf0*/  HMMA.16816.F32 R132, R4, R28, R132 ;  /* 0x0000001c0484723c */ /* 0x000fe20000001884 */
[----:B---3--:R-:W-:-:S04]  /*cc00*/  FFMA.FTZ R9, R144, c[0x0][0x23c], -R0 ;  /* 0x00008f0090097a23 */ /* 0x008fc80000010800 */
[----:B------:R3:W-:Y:S03]  /*cc10*/  MUFU.EX2 R162, R9 ;  /* 0x0000000900a27308 */ /* 0x0007e60000000800 */
[----:B------:R-:W-:Y:S01]  /*cc20*/  HMMA.16816.F32 R136, R4, R30, R136 ;  /* 0x0000001e0488723c */ /* 0x000fe20000001888 */
[----:B-1----:R-:W-:-:S06]  /*cc30*/  FFMA.FTZ R10, R62, c[0x0][0x23c], -R0 ;  /* 0x00008f003e0a7a23 */ /* 0x002fcc0000010800 */
[----:B------:R-:W-:Y:S02]  /*cc40*/  F2FP.PACK_AB R4, R217, R233 ;  /* 0x000000e9d904723e */ /* 0x000fe400000000ff */
[----:B------:R-:W-:Y:S01]  /*cc50*/  F2FP.PACK_AB R5, R184, R186 ;  /* 0x000000bab805723e */ /* 0x000fe200000000ff */
[----:B------:R-:W1:Y:S01]  /*cc60*/  MUFU.EX2 R164, R10 ;  /* 0x0000000a00a47308 */ /* 0x000e620000000800 */
[----:B----4-:R-:W-:Y:S02]  /*cc70*/  F2FP.PACK_AB R6, R218, R216 ;  /* 0x000000d8da06723e */ /* 0x010fe400000000ff */
[----:B------:R-:W-:Y:S01]  /*cc80*/  F2FP.PACK_AB R7, R182, R183 ;  /* 0x000000b7b607723e */ /* 0x000fe200000000ff */
[----:B---3--:R-:W-:-:S04]  /*cc90*/  FFMA.FTZ R9, R145, c[0x0][0x23c], -R0 ;  /* 0x00008f0091097a23 */ /* 0x008fc80000010800 */
[----:B------:R3:W-:Y:S02]  /*cca0*/  MUFU.EX2 R161, R9 ;  /* 0x0000000900a17308 */ /* 0x0007e40000000800 */
[C---:B------:R-:W-:Y:S08]  /*ccb0*/  HMMA.16816.F32 R44, R4.reuse, R12, R80 ;  /* 0x0000000c042c723c */ /* 0x040ff00000001850 */
[----:B------:R-:W-:Y:S01]  /*ccc0*/  HMMA.16816.F32 R36, R4, R14, R92 ;  /* 0x0000000e0424723c */ /* 0x000fe2000000185c */
[----:B------:R-:W-:Y:S04]  /*ccd0*/  LDSM.16.MT88.4 R12, [R191+0x6800] ;  /* 0x00680000bf0c783b */ /* 0x000fe80000004200 */
[----:B------:R-:W-:Y:S01]  /*cce0*/  LDSM.16.MT88.4 R92, [R189+0x7800] ;  /* 0x00780000bd5c783b */ /* 0x000fe20000004200 */
[----:B---3--:R-:W-:-:S02]  /*ccf0*/  FFMA.FTZ R9, R43, c[0x0][0x23c], -R8 ;  /* 0x00008f002b097a23 */ /* 0x008fc40000010808 */
[C---:B------:R-:W-:Y:S02]  /*cd00*/  HMMA.16816.F32 R32, R4.reuse, R16, R96 ;  /* 0x000000100420723c */ /* 0x040fe40000001860 */
[----:B------:R3:W-:Y:S06]  /*cd10*/  MUFU.EX2 R160, R9 ;  /* 0x0000000900a07308 */ /* 0x0007ec0000000800 */
[C---:B------:R-:W-:Y:S01]  /*cd20*/  HMMA.16816.F32 R108, R4.reuse, R18, R108 ;  /* 0x00000012046c723c */ /* 0x040fe2000000186c */
[----:B------:R-:W4:Y:S07]  /*cd30*/  LDSM.16.MT88.4 R16, [R192+0x6800] ;  /* 0x00680000c010783b */ /* 0x000f2e0000004200 */
[----:B------:R-:W-:Y:S01]  /*cd40*/  HMMA.16816.F32 R112, R4, R24, R112 ;  /* 0x000000180470723c */ /* 0x000fe20000001870 */
[----:B---3--:R-:W-:-:S04]  /*cd50*/  FFMA.FTZ R9, R50, c[0x0][0x23c], -R8 ;  /* 0x00008f0032097a23 */ /* 0x008fc80000010808 */
[----:B------:R3:W1:Y:S03]  /*cd60*/  MUFU.EX2 R159, R9 ;  /* 0x00000009009f7308 */ /* 0x0006660000000800 */
[C---:B------:R-:W-:Y:S01]  /*cd70*/  HMMA.16816.F32 R124, R4.reuse, R26, R124 ;  /* 0x0000001a047c723c */ /* 0x040fe2000000187c */
[----:B------:R-:W1:Y:S07]  /*cd80*/  LDSM.16.MT88.4 R24, [R189+0x6800] ;  /* 0x00680000bd18783b */ /* 0x000e6e0000004200 */
[----:B------:R-:W-:Y:S01]  /*cd90*/  HMMA.16816.F32 R128, R4, R28, R128 ;  /* 0x0000001c0480723c */ /* 0x000fe20000001880 */
[----:B---3--:R-:W-:-:S07]  /*cda0*/  FFMA.FTZ R9, R51, c[0x0][0x23c], -R8 ;  /* 0x00008f0033097a23 */ /* 0x008fce0000010808 */
[----:B------:R-:W-:Y:S01]  /*cdb0*/  HMMA.16816.F32 R140, R4, R30, R140 ;  /* 0x0000001e048c723c */ /* 0x000fe2000000188c */
[----:B------:R3:W-:Y:S06]  /*cdc0*/  MUFU.EX2 R157, R9 ;  /* 0x00000009009d7308 */ /* 0x0007ec0000000800 */
[----:B------:R-:W-:Y:S02]  /*cdd0*/  F2FP.PACK_AB R4, R170, R174 ;  /* 0x000000aeaa04723e */ /* 0x000fe400000000ff */
[----:B--2---:R-:W-:Y:S02]  /*cde0*/  F2FP.PACK_AB R6, R169, R171 ;  /* 0x000000aba906723e */ /* 0x004fe400000000ff */
[----:B-----5:R-:W-:-:S02]  /*cdf0*/  F2FP.PACK_AB R5, R166, R168 ;  /* 0x000000a8a605723e */ /* 0x020fc400000000ff */
[----:B------:R-:W-:Y:S01]  /*ce00*/  F2FP.PACK_AB R7, R165, R167 ;  /* 0x000000a7a507723e */ /* 0x000fe200000000ff */
[----:B---3--:R-:W-:-:S06]  /*ce10*/  FFMA.FTZ R9, R52, c[0x0][0x23c], -R8 ;  /* 0x00008f0034097a23 */ /* 0x008fcc0000010808 */
[C---:B----4-:R-:W-:Y:S01]  /*ce20*/  HMMA.16816.F32 R64, R4.reuse, R16, R64 ;  /* 0x000000100440723c */ /* 0x050fe20000001840 */
[----:B------:R2:W3:Y:S07]  /*ce30*/  MUFU.EX2 R156, R9 ;  /* 0x00000009009c7308 */ /* 0x0004ee0000000800 */
[C---:B-1----:R-:W-:Y:S08]  /*ce40*/  HMMA.16816.F32 R80, R4.reuse, R24, R84 ;  /* 0x000000180450723c */ /* 0x042ff00000001854 */
[----:B------:R-:W-:Y:S01]  /*ce50*/  HMMA.16816.F32 R76, R4, R26, R76 ;  /* 0x0000001a044c723c */ /* 0x000fe2000000184c */
[----:B--2---:R-:W-:-:S04]  /*ce60*/  FFMA.FTZ R9, R146, c[0x0][0x23c], -R0 ;  /* 0x00008f0092097a23 */ /* 0x004fc80000010800 */
        /* <DEDUP_REMOVED lines=9> */
[----:B------:R1:W-:Y:S02]  /*cf00*/  MUFU.EX2 R154, R9 ;  /* 0x00000009009a7308 */ /* 0x0003e40000000800 */
[----:B------:R-:W-:Y:S02]  /*cf10*/  F2FP.PACK_AB R4, R164, R172 ;  /* 0x000000aca404723e */ /* 0x000fe400000000ff */
[----:B------:R-:W-:Y:S02]  /*cf20*/  F2FP.PACK_AB R5, R159, R160 ;  /* 0x000000a09f05723e */ /* 0x000fe400000000ff */
[----:B------:R-:W-:Y:S02]  /*cf30*/  F2FP.PACK_AB R6, R162, R163 ;  /* 0x000000a3a206723e */ /* 0x000fe400000000ff */
[----:B---3--:R-:W-:-:S07]  /*cf40*/  F2FP.PACK_AB R7, R156, R157 ;  /* 0x0000009d9c07723e */ /* 0x008fce00000000ff */
[----:B------:R-:W-:Y:S01]  /*cf50*/  HMMA.16816.F32 R44, R4, R24, R44 ;  /* 0x00000018042c723c */ /* 0x000fe2000000182c */
[----:B-1----:R-:W-:-:S04]  /*cf60*/  FFMA.FTZ R9, R149, c[0x0][0x23c], -R3 ;  /* 0x00008f0095097a23 */ /* 0x002fc80000010803 */
[----:B------:R1:W2:Y:S03]  /*cf70*/  MUFU.EX2 R153, R9 ;  /* 0x0000000900997308 */ /* 0x0002a60000000800 */
[C---:B------:R-:W-:Y:S01]  /*cf80*/  HMMA.16816.F32 R36, R4.reuse, R26, R36 ;  /* 0x0000001a0424723c */ /* 0x040fe20000001824 */
[----:B------:R-:W3:Y:S07]  /*cf90*/  LDSM.16.MT88.4 R24, [R189+0x7000] ;  /* 0x00700000bd18783b */ /* 0x000eee0000004200 */
[----:B------:R-:W-:Y:S01]  /*cfa0*/  HMMA.16816.F32 R112, R4, R20, R112 ;  /* 0x000000140470723c */ /* 0x000fe20000001870 */
[----:B-1----:R-:W-:-:S07]  /*cfb0*/  FFMA.FTZ R9, R150, c[0x0][0x23c], -R3 ;  /* 0x00008f0096097a23 */ /* 0x002fce0000010803 */
[C---:B------:R-:W-:Y:S01]  /*cfc0*/  HMMA.16816.F32 R124, R4.reuse, R22, R124 ;  /* 0x00000016047c723c */ /* 0x040fe2000000187c */
[----:B------:R-:W1:Y:S01]  /*cfd0*/  LDSM.16.MT88.4 R20, [R192+0x7000] ;  /* 0x00700000c014783b */ /* 0x000e620000004200 */
[----:B------:R4:W-:Y:S06]  /*cfe0*/  MUFU.EX2 R152, R9 ;  /* 0x0000000900987308 */ /* 0x0009ec0000000800 */
[C---:B------:R-:W-:Y:S08]  /*cff0*/  HMMA.16816.F32 R32, R4.reuse, R16, R32 ;  /* 0x000000100420723c */ /* 0x040ff00000001820 */
[----:B------:R-:W-:Y:S01]  /*d000*/  HMMA.16816.F32 R28, R4, R18, R108 ;  /* 0x00000012041c723c */ /* 0x000fe2000000186c */
[----:B------:R-:W5:Y:S01]  /*d010*/  LDSM.16.MT88.4 R16, [R190+0x7000] ;  /* 0x00700000be10783b */ /* 0x000f620000004200 */
[----:B----4-:R-:W-:-:S03]  /*d020*/  FFMA.FTZ R9, R151, c[0x0][0x23c], -R3 ;  /* 0x00008f0097097a23 */ /* 0x010fc60000010803 */
[----:B------:R-:W-:Y:S01]  /*d030*/  LDSM.16.MT88.4 R108, [R192+0x7800] ;  /* 0x00780000c06c783b */ /* 0x000fe20000004200 */
[----:B------:R4:W1:Y:S02]  /*d040*/  MUFU.EX2 R151, R9 ;  /* 0x0000000900977308 */ /* 0x0008640000000800 */
[C---:B------:R-:W-:Y:S08]  /*d050*/  HMMA.16816.F32 R128, R4.reuse, R12, R128 ;  /* 0x0000000c0480723c */ /* 0x040ff00000001880 */
[----:B------:R-:W-:Y:S01]  /*d060*/  HMMA.16816.F32 R140, R4, R14, R140 ;  /* 0x0000000e048c723c */ /* 0x000fe2000000188c */
[----:B------:R-:W3:Y:S01]  /*d070*/  LDSM.16.MT88.4 R12, [R191+0x7000] ;  /* 0x00700000bf0c783b */ /* 0x000ee20000004200 */
[----:B----4-:R-:W-:-:S05]  /*d080*/  FFMA.FTZ R9, R178, c[0x0][0x23c], -R2 ;  /* 0x00008f00b2097a23 */ /* 0x010fca0000010802 */
[----:B--2---:R-:W-:Y:S02]  /*d090*/  F2FP.PACK_AB R4, R153, R154 ;  /* 0x0000009a9904723e */ /* 0x004fe400000000ff */
[----:B-1----:R-:W-:Y:S01]  /*d0a0*/  F2FP.PACK_AB R6, R151, R152 ;  /* 0x000000989706723e */ /* 0x002fe200000000ff */
        /* <DEDUP_REMOVED lines=10> */
[----:B------:R1:W2:Y:S02]  /*d150*/  MUFU.EX2 R146, R9 ;  /* 0x0000000900927308 */ /* 0x0002a40000000800 */
[C---:B---3--:R-:W-:Y:S08]  /*d160*/  HMMA.16816.F32 R88, R4.reuse, R26, R76 ;  /* 0x0000001a0458723c */ /* 0x048ff0000000184c */
[----:B------:R-:W-:Y:S01]  /*d170*/  HMMA.16816.F32 R100, R4, R20, R64 ;  /* 0x000000140464723c */ /* 0x000fe20000001840 */
[----:B-1----:R-:W-:-:S04]  /*d180*/  FFMA.FTZ R9, R185, c[0x0][0x23c], -R0 ;  /* 0x00008f00b9097a23 */ /* 0x002fc80000010800 */
[----:B------:R1:W-:Y:S03]  /*d190*/  MUFU.EX2 R145, R9 ;  /* 0x0000000900917308 */ /* 0x0003e60000000800 */
[C---:B------:R-:W-:Y:S08]  /*d1a0*/  HMMA.16816.F32 R104, R4.reuse, R22, R60 ;  /* 0x000000160468723c */ /* 0x040ff0000000183c */
[----:B-----5:R-:W-:Y:S01]  /*d1b0*/  HMMA.16816.F32 R116, R4, R16, R56 ;  /* 0x000000100474723c */ /* 0x020fe20000001838 */
[----:B-1----:R-:W-:-:S07]  /*d1c0*/  FFMA.FTZ R9, R214, c[0x0][0x23c], -R0 ;  /* 0x00008f00d6097a23 */ /* 0x002fce0000010800 */
[C---:B------:R-:W-:Y:S01]  /*d1d0*/  HMMA.16816.F32 R132, R4.reuse, R12, R48 ;  /* 0x0000000c0484723c */ /* 0x040fe20000001830 */
[----:B------:R1:W-:Y:S07]  /*d1e0*/  MUFU.EX2 R144, R9 ;  /* 0x0000000900907308 */ /* 0x0003ee0000000800 */
[C---:B------:R-:W-:Y:S08]  /*d1f0*/  HMMA.16816.F32 R120, R4.reuse, R18, R52 ;  /* 0x000000120478723c */ /* 0x040ff00000001834 */
[----:B------:R-:W-:Y:S01]  /*d200*/  HMMA.16816.F32 R84, R4, R24, R80 ;  /* 0x000000180454723c */ /* 0x000fe20000001850 */
[----:B-1----:R-:W-:-:S02]  /*d210*/  FFMA.FTZ R9, R211, c[0x0][0x23c], -R0 ;  /* 0x00008f00d3097a23 */ /* 0x002fc40000010800 */
[----:B------:R-:W-:Y:S02]  /*d220*/  FFMA.FTZ R0, R215, c[0x0][0x23c], -R0 ;  /* 0x00008f00d7007a23 */ /* 0x000fe40000010800 */
[----:B------:R1:W-:Y:S03]  /*d230*/  MUFU.EX2 R76, R9 ;  /* 0x00000009004c7308 */ /* 0x0003e60000000800 */
[----:B------:R-:W-:Y:S05]  /*d240*/  HMMA.16816.F32 R52, R4, R14, R40 ;  /* 0x0000000e0434723c */ /* 0x000fea0000001828 */
[----:B------:R3:W-:Y:S02]  /*d250*/  MUFU.EX2 R50, R0 ;  /* 0x0000000000327308 */ /* 0x0007e40000000800 */
[----:B------:R-:W-:-:S02]  /*d260*/  F2FP.PACK_AB R4, R158, R161 ;  /* 0x000000a19e04723e */ /* 0x000fc400000000ff */
[----:B--2---:R-:W-:Y:S01]  /*d270*/  F2FP.PACK_AB R6, R146, R155 ;  /* 0x0000009b9206723e */ /* 0x004fe200000000ff */
[----:B-1----:R-:W-:-:S04]  /*d280*/  FFMA.FTZ R9, R173, c[0x0][0x23c], -R8 ;  /* 0x00008f00ad097a23 */ /* 0x002fc80000010808 */
[----:B------:R1:W-:Y:S01]  /*d290*/  MUFU.EX2 R64, R9 ;  /* 0x0000000900407308 */ /* 0x0003e20000000800 */
[----:B---3--:R-:W-:-:S07]  /*d2a0*/  FFMA.FTZ R0, R238, c[0x0][0x23c], -R3 ;  /* 0x00008f00ee007a23 */ /* 0x008fce0000010803 */
[----:B------:R2:W-:Y:S01]  /*d2b0*/  MUFU.EX2 R48, R0 ;  /* 0x0000000000307308 */ /* 0x0005e20000000800 */
[----:B-1----:R-:W-:-:S07]  /*d2c0*/  FFMA.FTZ R9, R175, c[0x0][0x23c], -R8 ;  /* 0x00008f00af097a23 */ /* 0x002fce0000010808 */
[----:B------:R1:W3:Y:S01]  /*d2d0*/  MUFU.EX2 R60, R9 ;  /* 0x00000009003c7308 */ /* 0x0002e20000000800 */
[----:B--2---:R-:W-:-:S07]  /*d2e0*/  FFMA.FTZ R0, R239, c[0x0][0x23c], -R3 ;  /* 0x00008f00ef007a23 */ /* 0x004fce0000010803 */
[----:B------:R2:W4:Y:S01]  /*d2f0*/  MUFU.EX2 R49, R0 ;  /* 0x0000000000317308 */ /* 0x0005220000000800 */
[----:B-1----:R-:W-:Y:S01]  /*d300*/  FFMA.FTZ R9, R176, c[0x0][0x23c], -R8 ;  /* 0x00008f00b0097a23 */ /* 0x002fe20000010808 */
[----:B---3--:R-:W-:-:S06]  /*d310*/  F2FP.PACK_AB R5, R60, R64 ;  /* 0x000000403c05723e */ /* 0x008fcc00000000ff */
[----:B------:R1:W-:Y:S01]  /*d320*/  MUFU.EX2 R57, R9 ;  /* 0x0000000900397308 */ /* 0x0003e20000000800 */
[--C-:B--2---:R-:W-:Y:S01]  /*d330*/  FFMA.FTZ R0, R236, c[0x0][0x23c], -R3.reuse ;  /* 0x00008f00ec007a23 */ /* 0x104fe20000010803 */
[----:B----4-:R-:W-:Y:S01]  /*d340*/  F2FP.PACK_AB R136, R49, R48 ;  /* 0x000000303188723e */ /* 0x010fe200000000ff */
[----:B------:R-:W-:Y:S02]  /*d350*/  FFMA.FTZ R3, R226, c[0x0][0x23c], -R3 ;  /* 0x00008f00e2037a23 */ /* 0x000fe40000010803 */
[----:B-1----:R-:W-:-:S04]  /*d360*/  FFMA.FTZ R9, R177, c[0x0][0x23c], -R8 ;  /* 0x00008f00b1097a23 */ /* 0x002fc80000010808 */
[----:B------:R-:W1:Y:S02]  /*d370*/  MUFU.EX2 R56, R9 ;  /* 0x0000000900387308 */ /* 0x000e640000000800 */
[----:B-1----:R-:W-:-:S07]  /*d380*/  F2FP.PACK_AB R7, R56, R57 ;  /* 0x000000393807723e */ /* 0x002fce00000000ff */
        /* <DEDUP_REMOVED lines=9> */
[----:B---3--:R-:W-:-:S03]  /*d420*/  F2FP.PACK_AB R138, R25, R44 ;  /* 0x0000002c198a723e */ /* 0x008fc600000000ff */
[----:B------:R-:W-:-:S03]  /*d430*/  FADD.FTZ R3, R217, R3 ;  /* 0x00000003d9037221 */ /* 0x000fc60000010000 */
[----:B------:R-:W-:Y:S01]  /*d440*/  HMMA.16816.F32 R128, R4, R12, R128 ;  /* 0x0000000c0480723c */ /* 0x000fe20000001880 */
[----:B-1----:R-:W-:-:S07]  /*d450*/  FFMA.FTZ R0, R230, c[0x0][0x23c], -R2 ;  /* 0x00008f00e6007a23 */ /* 0x002fce0000010802 */
[C---:B------:R-:W-:Y:S01]  /*d460*/  HMMA.16816.F32 R112, R4.reuse, R16, R112 ;  /* 0x000000100470723c */ /* 0x040fe20000001870 */
[----:B------:R1:W2:Y:S07]  /*d470*/  MUFU.EX2 R21, R0 ;  /* 0x0000000000157308 */ /* 0x0002ae0000000800 */
[C---:B------:R-:W-:Y:S01]  /*d480*/  HMMA.16816.F32 R36, R4.reuse, R18, R124 ;  /* 0x000000120424723c */ /* 0x040fe2000000187c */
[----:B------:R-:W3:Y:S04]  /*d490*/  LDSM.16.MT88.4 R124, [R190+0x7800] ;  /* 0x00780000be7c783b */ /* 0x000ee80000004200 */
[----:B------:R-:W4:Y:S03]  /*d4a0*/  LDSM.16.MT88.4 R16, [R191+0x7800] ;  /* 0x00780000bf10783b */ /* 0x000f260000004200 */
[----:B------:R-:W-:Y:S01]  /*d4b0*/  HMMA.16816.F32 R12, R4, R14, R140 ;  /* 0x0000000e040c723c */ /* 0x000fe2000000188c */
[--C-:B-1----:R-:W-:Y:S01]  /*d4c0*/  FFMA.FTZ R0, R235, c[0x0][0x23c], -R2.reuse ;  /* 0x00008f00eb007a23 */ /* 0x102fe20000010802 */
[----:B--2---:R-:W-:Y:S01]  /*d4d0*/  F2FP.PACK_AB R137, R21, R24 ;  /* 0x000000181589723e */ /* 0x004fe200000000ff */
[----:B------:R-:W-:-:S02]  /*d4e0*/  FFMA.FTZ R2, R237, c[0x0][0x23c], -R2 ;  /* 0x00008f00ed027a23 */ /* 0x000fc40000010802 */
[----:B------:R1:W-:Y:S02]  /*d4f0*/  MUFU.EX2 R22, R0 ;  /* 0x0000000000167308 */ /* 0x0003e40000000800 */
[----:B------:R-:W-:Y:S01]  /*d500*/  FFMA.FTZ R4, R242, R68, R186 ;  /* 0x00000044f2047223 */ /* 0x000fe200000100ba */
[----:B------:R-:W-:Y:S01]  /*d510*/  F2FP.PACK_AB R140, R144, R145 ;  /* 0x00000091908c723e */ /* 0x000fe200000000ff */
[----:B------:R-:W-:Y:S01]  /*d520*/  FADD.FTZ R5, R216, R3 ;  /* 0x00000003d8057221 */ /* 0x000fe20000010000 */
[----:B------:R-:W-:Y:S01]  /*d530*/  F2FP.PACK_AB R142, R50, R76 ;  /* 0x0000004c328e723e */ /* 0x000fe200000000ff */
[----:B------:R-:W-:Y:S02]  /*d540*/  FADD.FTZ R4, R184, R4 ;  /* 0x00000004b8047221 */ /* 0x000fe40000010000 */
[----:B------:R2:W5:Y:S01]  /*d550*/  MUFU.EX2 R20, R2 ;  /* 0x0000000200147308 */ /* 0x0005620000000800 */
[----:B------:R-:W-:Y:S02]  /*d560*/  FADD.FTZ R7, R218, R5 ;  /* 0x00000005da077221 */ /* 0x000fe40000010000 */
[----:B------:R-:W-:-:S04]  /*d570*/  FADD.FTZ R3, R183, R4 ;  /* 0x00000004b7037221 */ /* 0x000fc80000010000 */
[----:B------:R-:W-:Y:S02]  /*d580*/  FADD.FTZ R6, R182, R3 ;  /* 0x00000003b6067221 */ /* 0x000fe40000010000 */
[----:B-1----:R-:W-:Y:S02]  /*d590*/  FFMA.FTZ R0, R225, c[0x0][0x23c], -R8 ;  /* 0x00008f00e1007a23 */ /* 0x002fe40000010808 */
[----:B------:R-:W-:Y:S02]  /*d5a0*/  FADD.FTZ R3, R172, R7 ;  /* 0x00000007ac037221 */ /* 0x000fe40000010000 */
[----:B------:R1:W-:Y:S01]  /*d5b0*/  MUFU.EX2 R11, R0 ;  /* 0x00000000000b7308 */ /* 0x0003e20000000800 */
[----:B--2---:R-:W-:Y:S01]  /*d5c0*/  FFMA.FTZ R2, R244, R75, R229 ;  /* 0x0000004bf4027223 */ /* 0x004fe200000100e5 */
[----:B-----5:R-:W-:-:S03]  /*d5d0*/  F2FP.PACK_AB R139, R20, R22 ;  /* 0x00000016148b723e */ /* 0x020fc600000000ff */
[----:B------:R-:W-:-:S04]  /*d5e0*/  FADD.FTZ R2, R228, R2 ;  /* 0x00000002e4027221 */ /* 0x000fc80000010000 */
[----:B------:R-:W-:Y:S01]  /*d5f0*/  FADD.FTZ R2, R232, R2 ;  /* 0x00000002e8027221 */ /* 0x000fe20000010000 */
[C---:B------:R-:W-:Y:S03]  /*d600*/  HMMA.16816.F32 R84, R136.reuse, R92, R84 ;  /* 0x0000005c8854723c */ /* 0x040fe60000001854 */
[----:B------:R-:W-:Y:S02]  /*d610*/  FADD.FTZ R5, R234, R2 ;  /* 0x00000002ea057221 */ /* 0x000fe40000010000 */
[----:B-1----:R-:W-:Y:S02]  /*d620*/  FFMA.FTZ R0, R224, c[0x0][0x23c], -R8 ;  /* 0x00008f00e0007a23 */ /* 0x002fe40000010808 */
[----:B------:R-:W-:Y:S01]  /*d630*/  FADD.FTZ R2, R160, R6 ;  /* 0x00000006a0027221 */ /* 0x000fe20000010000 */
[C---:B------:R-:W-:Y:S01]  /*d640*/  HMMA.16816.F32 R88, R136.reuse, R94, R88 ;  /* 0x0000005e8858723c */ /* 0x040fe20000001858 */
[----:B------:R1:W2:Y:S07]  /*d650*/  MUFU.EX2 R9, R0 ;  /* 0x0000000000097308 */ /* 0x0002ae0000000800 */
[C---:B------:R-:W-:Y:S08]  /*d660*/  HMMA.16816.F32 R100, R136.reuse, R108, R100 ;  /* 0x0000006c8864723c */ /* 0x040ff00000001864 */
[----:B------:R-:W-:Y:S01]  /*d670*/  HMMA.16816.F32 R104, R136, R110, R104 ;  /* 0x0000006e8868723c */ /* 0x000fe20000001868 */
[----:B-1----:R-:W-:Y:S01]  /*d680*/  FFMA.FTZ R0, R231, c[0x0][0x23c], -R8 ;  /* 0x00008f00e7007a23 */ /* 0x002fe20000010808 */
[----:B--2---:R-:W-:-:S03]  /*d690*/  F2FP.PACK_AB R141, R9, R11 ;  /* 0x0000000b098d723e */ /* 0x004fc600000000ff */
[----:B------:R1:W-:Y:S03]  /*d6a0*/  MUFU.EX2 R10, R0 ;  /* 0x00000000000a7308 */ /* 0x0003e60000000800 */
[C---:B---3--:R-:W-:Y:S08]  /*d6b0*/  HMMA.16816.F32 R116, R136.reuse, R124, R116 ;  /* 0x0000007c8874723c */ /* 0x048ff00000001874 */
[----:B------:R-:W-:Y:S01]  /*d6c0*/  HMMA.16816.F32 R120, R136, R126, R120 ;  /* 0x0000007e8878723c */ /* 0x000fe20000001878 */
[----:B-1----:R-:W-:-:S07]  /*d6d0*/  FFMA.FTZ R0, R227, c[0x0][0x23c], -R8 ;  /* 0x00008f00e3007a23 */ /* 0x002fce0000010808 */
[C---:B----4-:R-:W-:Y:S01]  /*d6e0*/  HMMA.16816.F32 R132, R136.reuse, R16, R132 ;  /* 0x000000108884723c */ /* 0x050fe20000001884 */
[----:B------:R1:W2:Y:S07]  /*d6f0*/  MUFU.EX2 R8, R0 ;  /* 0x0000000000087308 */ /* 0x0002ae0000000800 */
[----:B------:R-:W-:Y:S01]  /*d700*/  HMMA.16816.F32 R136, R136, R18, R52 ;  /* 0x000000128888723c */ /* 0x000fe20000001834 */
[----:B-1----:R-:W-:Y:S01]  /*d710*/  FFMA.FTZ R0, R243, R74, R220 ;  /* 0x0000004af3007223 */ /* 0x002fe200000100dc */
[----:B--2---:R-:W-:-:S03]  /*d720*/  F2FP.PACK_AB R143, R8, R10 ;  /* 0x0000000a088f723e */ /* 0x004fc600000000ff */
[----:B------:R-:W-:-:S04]  /*d730*/  FADD.FTZ R0, R219, R0 ;  /* 0x00000000db007221 */ /* 0x000fc80000010000 */
[----:B------:R-:W-:Y:S01]  /*d740*/  FADD.FTZ R0, R223, R0 ;  /* 0x00000000df007221 */ /* 0x000fe20000010000 */
[C---:B------:R-:W-:Y:S03]  /*d750*/  HMMA.16816.F32 R80, R140.reuse, R92, R80 ;  /* 0x0000005c8c50723c */ /* 0x040fe60000001850 */
        /* <DEDUP_REMOVED lines=54> */
.L_x_1668:
[----:B------:R-:W-:-:S13]  /*dac0*/  ISETP.GT.AND P0, PT, R213, UR8, PT ;  /* 0x00000008d5007c0c */ /* 0x000fda000bf04270 */
[----:B------:R-:W-:Y:S05]  /*dad0*/  @!P0 BRA `(.L_x_1671) ;  /* 0x00003d1000008947 */ /* 0x000fea0003800000 */
[----:B------:R-:W2:Y:S01]  /*dae0*/  LDL.LU.64 R6, [R1+0x10] ;  /* 0x0000100001067983 */ /* 0x000ea20000300a00 */
[----:B------:R-:W-:Y:S01]  /*daf0*/  IMAD.MOV.U32 R68, RZ, RZ, R72 ;  /* 0x000000ffff447224 */ /* 0x000fe200078e0048 */
[----:B------:R-:W-:Y:S01]  /*db00*/  MOV R75, R70 ;  /* 0x00000046004b7202 */ /* 0x000fe20000000f00 */
[----:B------:R-:W-:Y:S01]  /*db10*/  IMAD.MOV.U32 R3, RZ, RZ, R73 ;  /* 0x000000ffff037224 */ /* 0x000fe200078e0049 */
[----:B------:R-:W3:Y:S01]  /*db20*/  LDL.LU.64 R4, [R1+0x20] ;  /* 0x0000200001047983 */ /* 0x000ee20000300a00 */
[----:B------:R-:W-:Y:S01]  /*db30*/  IMAD.MOV.U32 R74, RZ, RZ, R71 ;  /* 0x000000ffff4a7224 */ /* 0x000fe200078e0047 */
[----:B------:R-:W-:Y:S02]  /*db40*/  USHF.L.U64.HI UR5, UR4, 0x5, UR5 ;  /* 0x0000000504057899 */ /* 0x000fe40008010205 */
[----:B------:R-:W-:Y:S02]  /*db50*/  USHF.L.U64.HI UR7, UR6, 0x5, UR7 ;  /* 0x0000000506077899 */ /* 0x000fe40008010207 */
[----:B------:R-:W-:-:S02]  /*db60*/  USHF.L.U32 UR4, UR4, 0x5, URZ ;  /* 0x0000000504047899 */ /* 0x000fc4000800063f */
[----:B------:R-:W-:Y:S01]  /*db70*/  USHF.L.U32 UR6, UR6, 0x5, URZ ;  /* 0x0000000506067899 */ /* 0x000fe2000800063f */
[----:B--2---:R-:W-:Y:S02]  /*db80*/  MOV R247, R7 ;  /* 0x0000000700f77202 */ /* 0x004fe40000000f00 */
[----:B---3--:R-:W-:Y:S01]  /*db90*/  MOV R246, R4 ;  /* 0x0000000400f67202 */ /* 0x008fe20000000f00 */
[----:B------:R-:W-:Y:S05]  /*dba0*/  BRA `(.L_x_1672) ;  /* 0x000001a000007947 */ /* 0x000fea0003800000 */
.L_x_1674:
[----:B------:R-:W-:Y:S01]  /*dbb0*/  IADD3 R0, R213, -0x2, RZ ;  /* 0xfffffffed5007810 */ /* 0x000fe20007ffe0ff */
[----:B------:R-:W2:Y:S03]  /*dbc0*/  LDL.64 R214, [R1+0x8] ;  /* 0x0000080001d67983 */ /* 0x000ea60000100a00 */
[----:B------:R-:W-:Y:S01]  /*dbd0*/  SHF.R.S32.HI R2, RZ, 0x1f, R0 ;  /* 0x0000001fff027819 */ /* 0x000fe20000011400 */
[----:B------:R-:W-:Y:S04]  /*dbe0*/  IMAD.WIDE.U32 R4, R0, c[0x0][0x198], RZ ;  /* 0x0000660000047a25 */ /* 0x000fe800078e00ff */
[----:B------:R-:W-:Y:S04]  /*dbf0*/  IMAD R2, R2, c[0x0][0x198], RZ ;  /* 0x0000660002027a24 */ /* 0x000fe800078e02ff */
[----:B------:R-:W-:Y:S04]  /*dc00*/  IMAD R2, R0, c[0x0][0x19c], R2 ;  /* 0x0000670000027a24 */ /* 0x000fe800078e0202 */
[----:B------:R-:W-:Y:S01]  /*dc10*/  IMAD.IADD R2, R5, 0x1, R2 ;  /* 0x0000000105027824 */ /* 0x000fe200078e0202 */
[----:B--2---:R-:W-:Y:S04]  /*dc20*/  LEA R0, P0, R4, R214, 0x6 ;  /* 0x000000d604007211 */ /* 0x004fe800078030ff */
        /* <DEDUP_REMOVED lines=18> */
.L_x_1672:
[----:B------:R-:W-:Y:S04]  /*dd50*/  DEPBAR.LE SB0, 0x0 ;  /* 0x000080000000791a */ /* 0x000fe80000000000 */
[----:B------:R-:W-:Y:S01]  /*dd60*/  BAR.SYNC.DEFER_BLOCKING 0x0 ;  /* 0x0000000000007b1d */ /* 0x000fe20000010000 */
[----:B------:R-:W-:Y:S04]  /*dd70*/  IADD3 R211, R213, -0x1, RZ ;  /* 0xffffffffd5d37810 */ /* 0x000fe80007ffe0ff */
[----:B------:R-:W-:Y:S01]  /*dd80*/  SHF.R.S32.HI R2, RZ, 0x1f, R211 ;  /* 0x0000001fff027819 */ /* 0x000fe200000114d3 */
[C---:B------:R-:W-:Y:S02]  /*dd90*/  IMAD R0, R211.reuse, UR12, RZ ;  /* 0x0000000cd3007c24 */ /* 0x040fe4000f8e02ff */
[----:B------:R-:W-:Y:S04]  /*dda0*/  IMAD.WIDE.U32 R4, R211, UR13, R246 ;  /* 0x0000000dd3047c25 */ /* 0x000fe8000f8e00f6 */
[----:B------:R-:W-:Y:S01]  /*ddb0*/  IMAD R0, R2, UR13, R0 ;  /* 0x0000000d02007c24 */ /* 0x000fe2000f8e0200 */
[----:B------:R-:W-:Y:S04]  /*ddc0*/  LEA R8, P1, R4, c[0x0][0x170], 0x1 ;  /* 0x00005c0004087a11 */ /* 0x000fe800078208ff */
[----:B------:R-:W-:Y:S02]  /*ddd0*/  IADD3 R0, R5, R0, RZ ;  /* 0x0000000005007210 */ /* 0x000fe40007ffe0ff */
        /* <DEDUP_REMOVED lines=12> */
[----:B------:R-:W-:Y:S07]  /*dea0*/  ISETP.GT.AND P0, PT, R211, UR8, PT ;  /* 0x00000008d3007c0c */ /* 0x000fee000bf04270 */
        /* <DEDUP_REMOVED lines=101> */
[----:B------:R-:W1:Y:S10]  /*e500*/  MUFU.TANH R180, R14 ;  /* 0x0000000e00b47308 */ /* 0x000e740000002400 */
[----:B------:R-:W1:Y:S01]  /*e510*/  MUFU.TANH R181, R15 ;  /* 0x0000000f00b57308 */ /* 0x000e620000002400 */
[----:B-----5:R-:W5:Y:S01]  /*e520*/  LDSM.16.M88.4 R8, [R193+0x1000] ;  /* 0x00100000c108783b */ /* 0x020f620000000200 */
[-C--:B----4-:R-:W-:Y:S08]  /*e530*/  HMMA.16816.F32 R20, R156, R4.reuse, R20 ;  /* 0x000000049c14723c */ /* 0x090ff00000001814 */
[----:B------:R-:W4:Y:S01]  /*e540*/  MUFU.TANH R178, R12 ;  /* 0x0000000c00b27308 */ /* 0x000f220000002400 */
[C---:B------:R-:W-:Y:S09]  /*e550*/  HMMA.16816.F32 R24, R76.reuse, R4, R24 ;  /* 0x000000044c18723c */ /* 0x040ff20000001818 */
[----:B------:R-:W1:Y:S01]  /*e560*/  MUFU.TANH R177, R13 ;  /* 0x0000000d00b17308 */ /* 0x000e620000002400 */
[-C--:B------:R-:W-:Y:S08]  /*e570*/  HMMA.16816.F32 R28, R76, R6.reuse, R28 ;  /* 0x000000064c1c723c */ /* 0x080ff0000000181c */
[C---:B------:R-:W-:Y:S01]  /*e580*/  HMMA.16816.F32 R32, R156.reuse, R6, R32 ;  /* 0x000000069c20723c */ /* 0x040fe20000001820 */
[----:B------:R-:W1:Y:S01]  /*e590*/  MUFU.TANH R152, R16 ;  /* 0x0000001000987308 */ /* 0x000e620000002400 */
[----:B------:R-:W1:Y:S01]  /*e5a0*/  LDSM.16.M88.4 R4, [R193+0x1800] ;  /* 0x00180000c104783b */ /* 0x000e620000000200 */
[----:B------:R-:W-:Y:S04]  /*e5b0*/  DEPBAR.LE SB0, 0x0 ;  /* 0x000080000000791a */ /* 0x000fe80000000000 */
[----:B------:R-:W-:Y:S02]  /*e5c0*/  FMUL.FTZ R23, R23, c[0x0][0x2ec] ;  /* 0x0000bb0017177a20 */ /* 0x000fe40000410000 */
[----:B------:R-:W-:Y:S02]  /*e5d0*/  FMUL.FTZ R20, R20, c[0x0][0x2ec] ;  /* 0x0000bb0014147a20 */ /* 0x000fe40000410000 */
[----:B------:R-:W1:Y:S01]  /*e5e0*/  MUFU.TANH R150, R23 ;  /* 0x0000001700967308 */ /* 0x000e620000002400 */
[----:B------:R-:W-:Y:S01]  /*e5f0*/  BAR.SYNC.DEFER_BLOCKING 0x0 ;  /* 0x0000000000007b1d */ /* 0x000fe20000010000 */
[----:B------:R-:W-:Y:S01]  /*e600*/  FMUL.FTZ R22, R22, c[0x0][0x2ec] ;  /* 0x0000bb0016167a20 */ /* 0x000fe20000410000 */
[-C--:B-----5:R-:W-:Y:S05]  /*e610*/  HMMA.16816.F32 R36, R156, R8.reuse, R36 ;  /* 0x000000089c24723c */ /* 0x0a0fea0000001824 */
[----:B------:R-:W-:Y:S02]  /*e620*/  FMUL.FTZ R25, R25, c[0x0][0x2ec] ;  /* 0x0000bb0019197a20 */ /* 0x000fe40000410000 */
[----:B------:R-:W1:Y:S01]  /*e630*/  MUFU.TANH R148, R20 ;  /* 0x0000001400947308 */ /* 0x000e620000002400 */
[----:B------:R-:W-:Y:S01]  /*e640*/  FMUL.FTZ R27, R27, c[0x0][0x2ec] ;  /* 0x0000bb001b1b7a20 */ /* 0x000fe20000410000 */
[C---:B------:R-:W-:Y:S04]  /*e650*/  HMMA.16816.F32 R40, R76.reuse, R8, R40 ;  /* 0x000000084c28723c */ /* 0x040fe80000001828 */
[----:B------:R-:W-:Y:S02]  /*e660*/  FMUL.FTZ R29, R29, c[0x0][0x2ec] ;  /* 0x0000bb001d1d7a20 */ /* 0x000fe40000410000 */
[----:B------:R-:W-:Y:S02]  /*e670*/  FMUL.FTZ R31, R31, c[0x0][0x2ec] ;  /* 0x0000bb001f1f7a20 */ /* 0x000fe40000410000 */
[----:B------:R-:W2:Y:S01]  /*e680*/  MUFU.TANH R151, R22 ;  /* 0x0000001600977308 */ /* 0x000ea20000002400 */
[-C--:B------:R-:W-:Y:S03]  /*e690*/  HMMA.16816.F32 R44, R76, R10.reuse, R44 ;  /* 0x0000000a4c2c723c */ /* 0x080fe6000000182c */
[----:B------:R-:W-:Y:S02]  /*e6a0*/  FMUL.FTZ R35, R35, c[0x0][0x2ec] ;  /* 0x0000bb0023237a20 */ /* 0x000fe40000410000 */
[----:B------:R-:W-:Y:S02]  /*e6b0*/  FMUL.FTZ R21, R21, c[0x0][0x2ec] ;  /* 0x0000bb0015157a20 */ /* 0x000fe40000410000 */
[----:B------:R-:W-:Y:S01]  /*e6c0*/  FMUL.FTZ R36, R36, c[0x0][0x2ec] ;  /* 0x0000bb0024247a20 */ /* 0x000fe20000410000 */
[C---:B------:R-:W-:Y:S01]  /*e6d0*/  HMMA.16816.F32 R48, R156.reuse, R10, R48 ;  /* 0x0000000a9c30723c */ /* 0x040fe20000001830 */
[----:B------:R-:W2:Y:S03]  /*e6e0*/  MUFU.TANH R167, R25 ;  /* 0x0000001900a77308 */ /* 0x000ea60000002400 */
        /* <DEDUP_REMOVED lines=8> */
[----:B------:R5:W2:Y:S01]  /*e770*/  MUFU.TANH R162, R29 ;  /* 0x0000001d00a27308 */ /* 0x000aa20000002400 */
[----:B------:R-:W-:Y:S02]  /*e780*/  FMUL.FTZ R26, R26, c[0x0][0x2ec] ;  /* 0x0000bb001a1a7a20 */ /* 0x000fe40000410000 */
[-C--:B------:R-:W-:Y:S04]  /*e790*/  HMMA.16816.F32 R60, R76, R6.reuse, R60 ;  /* 0x000000064c3c723c */ /* 0x080fe8000000183c */
[----:B------:R-:W-:Y:S02]  /*e7a0*/  FMUL.FTZ R28, R28, c[0x0][0x2ec] ;  /* 0x0000bb001c1c7a20 */ /* 0x000fe40000410000 */
[----:B------:R-:W-:Y:S01]  /*e7b0*/  FMUL.FTZ R30, R30, c[0x0][0x2ec] ;  /* 0x0000bb001e1e7a20 */ /* 0x000fe20000410000 */
[----:B------:R2:W2:Y:S01]  /*e7c0*/  MUFU.TANH R174, R31 ;  /* 0x0000001f00ae7308 */ /* 0x0004a20000002400 */
[----:B------:R-:W-:Y:S04]  /*e7d0*/  HMMA.16816.F32 R64, R156, R6, R64 ;  /* 0x000000069c40723c */ /* 0x000fe80000001840 */
[----:B-1----:R-:W-:Y:S02]  /*e7e0*/  FMUL.FTZ R27, R48, c[0x0][0x2ec] ;  /* 0x0000bb00301b7a20 */ /* 0x002fe40000410000 */
[----:B------:R-:W-:Y:S02]  /*e7f0*/  FMUL.FTZ R32, R32, c[0x0][0x2ec] ;  /* 0x0000bb0020207a20 */ /* 0x000fe40000410000 */
[----:B------:R-:W-:Y:S01]  /*e800*/  FMUL.FTZ R56, R56, c[0x0][0x2ec] ;  /* 0x0000bb0038387a20 */ /* 0x000fe20000410000 */
[----:B------:R1:W1:Y:S03]  /*e810*/  MUFU.TANH R72, R35 ;  /* 0x0000002300487308 */ /* 0x0002660000002400 */
[----:B------:R-:W-:Y:S02]  /*e820*/  FMUL.FTZ R57, R57, c[0x0][0x2ec] ;  /* 0x0000bb0039397a20 */ /* 0x000fe40000410000 */
[----:B-----5:R-:W-:Y:S02]  /*e830*/  FMUL.FTZ R29, R49, c[0x0][0x2ec] ;  /* 0x0000bb00311d7a20 */ /* 0x020fe40000410000 */
[----:B------:R-:W-:Y:S02]  /*e840*/  FMUL.FTZ R60, R60, c[0x0][0x2ec] ;  /* 0x0000bb003c3c7a20 */ /* 0x000fe40000410000 */
[----:B------:R-:W-:Y:S01]  /*e850*/  FMUL.FTZ R61, R61, c[0x0][0x2ec] ;  /* 0x0000bb003d3d7a20 */ /* 0x000fe20000410000 */
[----:B------:R5:W3:Y:S01]  /*e860*/  MUFU.TANH R14, R36 ;  /* 0x00000024000e7308 */ /* 0x000ae20000002400 */
[----:B------:R-:W-:Y:S02]  /*e870*/  FMUL.FTZ R62, R62, c[0x0][0x2ec] ;  /* 0x0000bb003e3e7a20 */ /* 0x000fe40000410000 */
[----:B------:R-:W-:Y:S02]  /*e880*/  FMUL.FTZ R63, R63, c[0x0][0x2ec] ;  /* 0x0000bb003f3f7a20 */ /* 0x000fe40000410000 */
[----:B--2---:R-:W-:Y:S02]  /*e890*/  FMUL.FTZ R31, R52, c[0x0][0x2ec] ;  /* 0x0000bb00341f7a20 */ /* 0x004fe40000410000 */
[----:B------:R-:W-:Y:S02]  /*e8a0*/  FMUL.FTZ R20, R64, c[0x0][0x2ec] ;  /* 0x0000bb0040147a20 */ /* 0x000fe40000410000 */
[----:B------:R-:W-:Y:S01]  /*e8b0*/  FMUL.FTZ R15, R65, c[0x0][0x2ec] ;  /* 0x0000bb00410f7a20 */ /* 0x000fe20000410000 */
[----:B------:R2:W2:Y:S01]  /*e8c0*/  MUFU.TANH R23, R37 ;  /* 0x0000002500177308 */ /* 0x0004a20000002400 */
[----:B------:R-:W-:Y:S02]  /*e8d0*/  FMUL.FTZ R22, R66, c[0x0][0x2ec] ;  /* 0x0000bb0042167a20 */ /* 0x000fe40000410000 */
[----:B------:R-:W-:Y:S02]  /*e8e0*/  FMUL.FTZ R25, R67, c[0x0][0x2ec] ;  /* 0x0000bb0043197a20 */ /* 0x000fe40000410000 */
[----:B-1----:R-:W-:Y:S02]  /*e8f0*/  FMUL.FTZ R35, R55, c[0x0][0x2ec] ;  /* 0x0000bb0037237a20 */ /* 0x002fe40000410000 */
[----:B------:R-:W-:Y:S02]  /*e900*/  FMUL.FTZ R33, R33, c[0x0][0x2ec] ;  /* 0x0000bb0021217a20 */ /* 0x000fe40000410000 */
[----:B------:R-:W-:Y:S01]  /*e910*/  FMUL.FTZ R34, R34, c[0x0][0x2ec] ;  /* 0x0000bb0022227a20 */ /* 0x000fe20000410000 */
[----:B------:R1:W1:Y:S01]  /*e920*/  MUFU.TANH R70, R38 ;  /* 0x0000002600467308 */ /* 0x0002620000002400 */
[----:B------:R-:W-:Y:S02]  /*e930*/  FMUL.FTZ R40, R40, c[0x0][0x2ec] ;  /* 0x0000bb0028287a20 */ /* 0x000fe40000410000 */
        /* <DEDUP_REMOVED lines=12> */
[----:B-1----:R-:W-:Y:S07]  /*ea00*/  FMUL.FTZ R38, R51, c[0x0][0x2ec] ;  /* 0x0000bb0033267a20 */ /* 0x002fee0000410000 */
[----:B------:R1:W1:Y:S01]  /*ea10*/  MUFU.TANH R155, R18 ;  /* 0x00000012009b7308 */ /* 0x0002620000002400 */
[----:B-----5:R-:W-:Y:S09]  /*ea20*/  FMUL.FTZ R39, R50, c[0x0][0x2ec] ;  /* 0x0000bb0032277a20 */ /* 0x020ff20000410000 */
        /* <DEDUP_REMOVED lines=38> */
.L_x_1673:
[----:B------:R-:W2:Y:S08]  /*ec90*/  S2R R0, SR_TID.X ;  /* 0x0000000000007919 */ /* 0x000eb00000002100 */
[----:B------:R-:W-:Y:S01]  /*eca0*/  LDSM.16.MT88.4 R52, [R190+0x6000] ;  /* 0x00600000be34783b */ /* 0x000fe20000004200 */
[----:B--2---:R-:W-:Y:S05]  /*ecb0*/  IMAD.SHL.U32 R0, R0, 0x2, RZ ;  /* 0x0000000200007824 */ /* 0x004fea00078e00ff */
[----:B------:R-:W-:Y:S05]  /*ecc0*/  LOP3.LUT R0, R0, 0x6, RZ, 0xc0, !PT ;  /* 0x0000000600007812 */ /* 0x000fea00078ec0ff */
[----:B------:R-:W-:Y:S05]  /*ecd0*/  IMAD R0, R211, 0x40, R0 ;  /* 0x00000040d3007824 */ /* 0x000fea00078e0200 */
[C---:B------:R-:W-:Y:S02]  /*ece0*/  ISETP.GE.AND P1, PT, R0.reuse, R204, PT ;  /* 0x000000cc0000720c */ /* 0x040fe40003f26270 */
[C---:B------:R-:W-:Y:S02]  /*ecf0*/  IADD3 R13, R0.reuse, 0x9, RZ ;  /* 0x00000009000d7810 */ /* 0x040fe40007ffe0ff */
[C---:B------:R-:W-:Y:S02]  /*ed00*/  ISETP.GE.OR P1, PT, R0.reuse, R208, !P1 ;  /* 0x000000d00000720c */ /* 0x040fe40004f26670 */
[C---:B-1----:R-:W-:Y:S02]  /*ed10*/  IADD3 R9, R0.reuse, 0x19, RZ ;  /* 0x0000001900097810 */ /* 0x042fe40007ffe0ff */
[----:B------:R-:W-:Y:S02]  /*ed20*/  FSEL R26, R169, -INF , !P1 ;  /* 0xff800000a91a7808 */ /* 0x000fe40004800000 */
[CC--:B------:R-:W-:Y:S02]  /*ed30*/  ISETP.GE.AND P1, PT, R13.reuse, R206.reuse, PT ;  /* 0x000000ce0d00720c */ /* 0x0c0fe40003f26270 */
[C---:B------:R-:W-:Y:S02]  /*ed40*/  ISETP.GE.AND P5, PT, R0.reuse, R206, PT ;  /* 0x000000ce0000720c */ /* 0x040fe40003fa6270 */
[-C--:B------:R-:W-:Y:S02]  /*ed50*/  ISETP.GE.OR P1, PT, R13, R210.reuse, !P1 ;  /* 0x000000d20d00720c */ /* 0x080fe40004f26670 */
[C---:B------:R-:W-:Y:S02]  /*ed60*/  IADD3 R2, R0.reuse, 0x1, RZ ;  /* 0x0000000100027810 */ /* 0x040fe40007ffe0ff */
[----:B------:R-:W-:Y:S02]  /*ed70*/  FSEL R24, R149, -INF , !P1 ;  /* 0xff80000095187808 */ /* 0x000fe40004800000 */
[----:B------:R-:W-:Y:S02]  /*ed80*/  ISETP.GE.OR P5, PT, R0, R210, !P5 ;  /* 0x000000d20000720c */ /* 0x000fe40006fa6670 */
[C---:B------:R-:W-:Y:S02]  /*ed90*/  ISETP.GE.AND P1, PT, R9.reuse, R206, PT ;  /* 0x000000ce0900720c */ /* 0x040fe40003f26270 */
[----:B------:R-:W-:Y:S02]  /*eda0*/  FSEL R16, R166, -INF , !P5 ;  /* 0xff800000a6107808 */ /* 0x000fe40006800000 */
[----:B------:R-:W-:Y:S02]  /*edb0*/  ISETP.GE.AND P2, PT, R2, R204, PT ;  /* 0x000000cc0200720c */ /* 0x000fe40003f46270 */
[----:B------:R-:W-:Y:S02]  /*edc0*/  IADD3 R8, R0, 0x20, RZ ;  /* 0x0000002000087810 */ /* 0x000fe40007ffe0ff */
[----:B------:R-:W-:Y:S02]  /*edd0*/  ISETP.GE.OR P1, PT, R9, R210, !P1 ;  /* 0x000000d20900720c */ /* 0x000fe40004f26670 */
[C---:B------:R-:W-:Y:S02]  /*ede0*/  ISETP.GE.AND P4, PT, R2.reuse, R206, PT ;  /* 0x000000ce0200720c */ /* 0x040fe40003f86270 */
[C---:B------:R-:W-:Y:S02]  /*edf0*/  ISETP.GE.AND P3, PT, R2.reuse, R205, PT ;  /* 0x000000cd0200720c */ /* 0x040fe40003f66270 */
[----:B------:R-:W-:Y:S02]  /*ee00*/  ISETP.GE.AND P6, PT, R2, R203, PT ;  /* 0x000000cb0200720c */ /* 0x000fe40003fc6270 */
[C---:B------:R-:W-:Y:S02]  /*ee10*/  ISETP.GE.AND P0, PT, R0.reuse, R205, PT ;  /* 0x000000cd0000720c */ /* 0x040fe40003f06270 */
[----:B------:R-:W-:Y:S02]  /*ee20*/  ISETP.GE.AND P5, PT, R0, R203, PT ;  /* 0x000000cb0000720c */ /* 0x000fe40003fa6270 */
[C---:B------:R-:W-:Y:S02]  /*ee30*/  ISETP.GE.OR P2, PT, R2.reuse, R208, !P2 ;  /* 0x000000d00200720c */ /* 0x040fe40005746670 */
[----:B------:R-:W-:Y:S02]  /*ee40*/  FSEL R34, R19, -INF , !P1 ;  /* 0xff80000013227808 */ /* 0x000fe40004800000 */
[C---:B------:R-:W-:Y:S02]  /*ee50*/  ISETP.GE.OR P4, PT, R2.reuse, R210, !P4 ;  /* 0x000000d20200720c */ /* 0x040fe40006786670 */
[-C--:B------:R-:W-:Y:S02]  /*ee60*/  ISETP.GE.OR P3, PT, R2, R209.reuse, !P3 ;  /* 0x000000d10200720c */ /* 0x080fe40005f66670 */
[C---:B------:R-:W-:Y:S02]  /*ee70*/  IADD3 R12, R0.reuse, 0x10, RZ ;  /* 0x00000010000c7810 */ /* 0x040fe40007ffe0ff */
[C---:B------:R-:W-:Y:S02]  /*ee80*/  ISETP.GE.OR P0, PT, R0.reuse, R209, !P0 ;  /* 0x000000d10000720c */ /* 0x040fe40004706670 */
[-C--:B------:R-:W-:Y:S02]  /*ee90*/  ISETP.GE.OR P5, PT, R0, R207.reuse, !P5 ;  /* 0x000000cf0000720c */ /* 0x080fe40006fa6670 */
[-C--:B------:R-:W-:Y:S02]  /*eea0*/  ISETP.GE.AND P1, PT, R8, R206.reuse, PT ;  /* 0x000000ce0800720c */ /* 0x080fe40003f26270 */
[----:B------:R-:W-:Y:S02]  /*eeb0*/  ISETP.GE.OR P6, PT, R2, R207, !P6 ;  /* 0x000000cf0200720c */ /* 0x000fe400077c6670 */
[----:B------:R-:W-:Y:S02]  /*eec0*/  IADD3 R2, R0, 0x8, RZ ;  /* 0x0000000800027810 */ /* 0x000fe40007ffe0ff */
[----:B------:R-:W-:Y:S02]  /*eed0*/  FSEL R18, R170, -INF , !P0 ;  /* 0xff800000aa127808 */ /* 0x000fe40004000000 */
[----:B------:R-:W-:Y:S02]  /*eee0*/  FSEL R28, R160, -INF , !P5 ;  /* 0xff800000a01c7808 */ /* 0x000fe40006800000 */
[-C--:B------:R-:W-:Y:S02]  /*eef0*/  ISETP.GE.AND P0, PT, R2, R206.reuse, PT ;  /* 0x000000ce0200720c */ /* 0x080fe40003f06270 */
[----:B------:R-:W-:Y:S02]  /*ef00*/  ISETP.GE.AND P5, PT, R12, R206, PT ;  /* 0x000000ce0c00720c */ /* 0x000fe40003fa6270 */
[-C--:B------:R-:W-:Y:S02]  /*ef10*/  ISETP.GE.OR P1, PT, R8, R210.reuse, !P1 ;  /* 0x000000d20800720c */ /* 0x080fe40004f26670 */
[C---:B------:R-:W-:Y:S02]  /*ef20*/  IADD3 R7, R0.reuse, 0x21, RZ ;  /* 0x0000002100077810 */ /* 0x040fe40007ffe0ff */
[----:B------:R-:W-:Y:S02]  /*ef30*/  IADD3 R11, R0, 0x11, RZ ;  /* 0x00000011000b7810 */ /* 0x000fe40007ffe0ff */
[-C--:B------:R-:W-:Y:S02]  /*ef40*/  ISETP.GE.OR P0, PT, R2, R210.reuse, !P0 ;  /* 0x000000d20200720c */ /* 0x080fe40004706670 */
[----:B------:R-:W-:Y:S02]  /*ef50*/  ISETP.GE.OR P5, PT, R12, R210, !P5 ;  /* 0x000000d20c00720c */ /* 0x000fe40006fa6670 */
[C---:B------:R-:W-:Y:S02]  /*ef60*/  IADD3 R6, R0.reuse, 0x28, RZ ;  /* 0x0000002800067810 */ /* 0x040fe40007ffe0ff */
[----:B------:R-:W-:Y:S02]  /*ef70*/  IADD3 R10, R0, 0x18, RZ ;  /* 0x00000018000a7810 */ /* 0x000fe40007ffe0ff */
[----:B------:R-:W-:Y:S02]  /*ef80*/  FSEL R58, R14, -INF , !P1 ;  /* 0xff8000000e3a7808 */ /* 0x000fe40004800000 */
[-C--:B------:R-:W-:Y:S02]  /*ef90*/  ISETP.GE.AND P1, PT, R7, R206.reuse, PT ;  /* 0x000000ce0700720c */ /* 0x080fe40003f26270 */
[----:B------:R-:W-:Y:S02]  /*efa0*/  FSEL R21, R152, -INF , !P0 ;  /* 0xff80000098157808 */ /* 0x000fe40004000000 */
[----:B------:R-:W-:Y:S02]  /*efb0*/  FSEL R17, R171, -INF , !P4 ;  /* 0xff800000ab117808 */ /* 0x000fe40006000000 */
[----:B------:R-:W-:Y:S02]  /*efc0*/  ISETP.GE.AND P4, PT, R11, R206, PT ;  /* 0x000000ce0b00720c */ /* 0x000fe40003f86270 */
[----:B------:R-:W-:Y:S02]  /*efd0*/  FSEL R19, R175, -INF , !P3 ;  /* 0xff800000af137808 */ /* 0x000fe40005800000 */
[----:B------:R-:W-:Y:S02]  /*efe0*/  ISETP.GE.OR P1, PT, R7, R210, !P1 ;  /* 0x000000d20700720c */ /* 0x000fe40004f26670 */
[-C--:B------:R-:W-:Y:S02]  /*eff0*/  ISETP.GE.AND P3, PT, R6, R206.reuse, PT ;  /* 0x000000ce0600720c */ /* 0x080fe40003f66270 */
[----:B------:R-:W-:Y:S02]  /*f000*/  ISETP.GE.AND P0, PT, R10, R206, PT ;  /* 0x000000ce0a00720c */ /* 0x000fe40003f06270 */
[----:B------:R-:W-:Y:S02]  /*f010*/  FSEL R30, R148, -INF , !P5 ;  /* 0xff800000941e7808 */ /* 0x000fe40006800000 */
[C---:B------:R-:W-:Y:S02]  /*f020*/  ISETP.GE.AND P5, PT, R2.reuse, R205, PT ;  /* 0x000000cd0200720c */ /* 0x040fe40003fa6270 */
[-C--:B------:R-:W-:Y:S02]  /*f030*/  ISETP.GE.OR P4, PT, R11, R210.reuse, !P4 ;  /* 0x000000d20b00720c */ /* 0x080fe40006786670 */
[----:B------:R-:W-:Y:S02]  /*f040*/  ISETP.GE.OR P5, PT, R2, R209, !P5 ;  /* 0x000000d10200720c */ /* 0x000fe40006fa6670 */
[----:B------:R-:W-:Y:S02]  /*f050*/  FSEL R59, R23, -INF , !P1 ;  /* 0xff800000173b7808 */ /* 0x000fe40004800000 */
[-C--:B------:R-:W-:Y:S02]  /*f060*/  ISETP.GE.OR P0, PT, R10, R210.reuse, !P0 ;  /* 0x000000d20a00720c */ /* 0x080fe40004706670 */
[----:B------:R-:W-:Y:S02]  /*f070*/  IADD3 R5, R0, 0x29, RZ ;  /* 0x0000002900057810 */ /* 0x000fe40007ffe0ff */
[----:B------:R-:W-:Y:S02]  /*f080*/  ISETP.GE.AND P1, PT, R13, R205, PT ;  /* 0x000000cd0d00720c */ /* 0x000fe40003f26270 */
[----:B------:R-:W-:Y:S02]  /*f090*/  ISETP.GE.OR P3, PT, R6, R210, !P3 ;  /* 0x000000d20600720c */ /* 0x000fe40005f66670 */
[----:B------:R-:W-:Y:S02]  /*f0a0*/  FSEL R23, R155, -INF , !P5 ;  /* 0xff8000009b177808 */ /* 0x000fe40006800000 */
[----:B------:R-:W-:Y:S02]  /*f0b0*/  FSEL R32, R147, -INF , !P4 ;  /* 0xff80000093207808 */ /* 0x000fe40006000000 */
[----:B------:R-:W-:Y:S02]  /*f0c0*/  FSEL R33, R71, -INF , !P0 ;  /* 0xff80000047217808 */ /* 0x000fe40004000000 */
[----:B------:R-:W-:Y:S02]  /*f0d0*/  IADD3 R4, R0, 0x30, RZ ;  /* 0x0000003000047810 */ /* 0x000fe40007ffe0ff */
[----:B------:R-:W-:Y:S02]  /*f0e0*/  ISETP.GE.AND P5, PT, R5, R206, PT ;  /* 0x000000ce0500720c */ /* 0x000fe40003fa6270 */
[----:B------:R-:W-:Y:S02]  /*f0f0*/  ISETP.GE.OR P1, PT, R13, R209, !P1 ;  /* 0x000000d10d00720c */ /* 0x000fe40004f26670 */
[----:B------:R-:W-:Y:S02]  /*f100*/  FSEL R158, R27, -INF , !P3 ;  /* 0xff8000001b9e7808 */ /* 0x000fe40005800000 */
[----:B------:R-:W-:Y:S02]  /*f110*/  ISETP.GE.AND P3, PT, R12, R205, PT ;  /* 0x000000cd0c00720c */ /* 0x000fe40003f66270 */
[C---:B------:R-:W-:Y:S02]  /*f120*/  ISETP.GE.AND P4, PT, R2.reuse, R204, PT ;  /* 0x000000cc0200720c */ /* 0x040fe40003f86270 */
[----:B------:R-:W-:Y:S02]  /*f130*/  ISETP.GE.AND P0, PT, R2, R203, PT ;  /* 0x000000cb0200720c */ /* 0x000fe40003f06270 */
[----:B------:R-:W-:Y:S02]  /*f140*/  FSEL R27, R154, -INF , !P1 ;  /* 0xff8000009a1b7808 */ /* 0x000fe40004800000 */
[----:B------:R-:W-:Y:S02]  /*f150*/  ISETP.GE.OR P4, PT, R2, R208, !P4 ;  /* 0x000000d00200720c */ /* 0x000fe40006786670 */
[----:B------:R-:W-:Y:S02]  /*f160*/  ISETP.GE.OR P5, PT, R5, R210, !P5 ;  /* 0x000000d20500720c */ /* 0x000fe40006fa6670 */
[----:B------:R-:W-:Y:S02]  /*f170*/  ISETP.GE.OR P3, PT, R12, R209, !P3 ;  /* 0x000000d10c00720c */ /* 0x000fe40005f66670 */
[----:B------:R-:W-:Y:S02]  /*f180*/  ISETP.GE.OR P0, PT, R2, R207, !P0 ;  /* 0x000000cf0200720c */ /* 0x000fe40004706670 */
[----:B------:R-:W-:Y:S02]  /*f190*/  IADD3 R2, R0, 0x31, RZ ;  /* 0x0000003100027810 */ /* 0x000fe40007ffe0ff */
[-C--:B------:R-:W-:Y:S02]  /*f1a0*/  ISETP.GE.AND P1, PT, R4, R206.reuse, PT ;  /* 0x000000ce0400720c */ /* 0x080fe40003f26270 */
[----:B------:R-:W-:Y:S02]  /*f1b0*/  FSEL R159, R29, -INF , !P5 ;  /* 0xff8000001d9f7808 */ /* 0x000fe40006800000 */
[----:B------:R-:W-:Y:S02]  /*f1c0*/  ISETP.GE.AND P5, PT, R11, R205, PT ;  /* 0x000000cd0b00720c */ /* 0x000fe40003fa6270 */
[----:B------:R-:W-:Y:S02]  /*f1d0*/  FSEL R29, R151, -INF , !P3 ;  /* 0xff800000971d7808 */ /* 0x000fe40005800000 */
[----:B------:R-:W-:Y:S02]  /*f1e0*/  ISETP.GE.AND P3, PT, R2, R206, PT ;  /* 0x000000ce0200720c */ /* 0x000fe40003f66270 */
[-C--:B------:R-:W-:Y:S02]  /*f1f0*/  ISETP.GE.OR P1, PT, R4, R210.reuse, !P1 ;  /* 0x000000d20400720c */ /* 0x080fe40004f26670 */
[----:B------:R-:W-:Y:S02]  /*f200*/  ISETP.GE.OR P5, PT, R11, R209, !P5 ;  /* 0x000000d10b00720c */ /* 0x000fe40006fa6670 */
[----:B------:R-:W-:Y:S02]  /*f210*/  ISETP.GE.OR P3, PT, R2, R210, !P3 ;  /* 0x000000d20200720c */ /* 0x000fe40005f66670 */
[----:B------:R-:W-:Y:S02]  /*f220*/  IADD3 R14, R0, 0x38, RZ ;  /* 0x00000038000e7810 */ /* 0x000fe40007ffe0ff */
[----:B------:R-:W-:Y:S02]  /*f230*/  FSEL R213, R31, -INF , !P1 ;  /* 0xff8000001fd57808 */ /* 0x000fe40004800000 */
[-C--:B------:R-:W-:Y:S02]  /*f240*/  ISETP.GE.AND P1, PT, R10, R205.reuse, PT ;  /* 0x000000cd0a00720c */ /* 0x080fe40003f26270 */
[----:B------:R-:W-:Y:S02]  /*f250*/  FSEL R221, R37, -INF , !P3 ;  /* 0xff80000025dd7808 */ /* 0x000fe40005800000 */
[C---:B------:R-:W-:Y:S02]  /*f260*/  ISETP.GE.AND P3, PT, R9.reuse, R205, PT ;  /* 0x000000cd0900720c */ /* 0x040fe40003f66270 */
[----:B------:R-:W-:Y:S02]  /*f270*/  IADD3 R0, R0, 0x39, RZ ;  /* 0x0000003900007810 */ /* 0x000fe40007ffe0ff */
[----:B------:R-:W-:Y:S02]  /*f280*/  FSEL R31, R150, -INF , !P5 ;  /* 0xff800000961f7808 */ /* 0x000fe40006800000 */
[----:B------:R-:W-:Y:S02]  /*f290*/  ISETP.GE.AND P5, PT, R14, R206, PT ;  /* 0x000000ce0e00720c */ /* 0x000fe40003fa6270 */
[-C--:B------:R-:W-:Y:S02]  /*f2a0*/  ISETP.GE.OR P1, PT, R10, R209.reuse, !P1 ;  /* 0x000000d10a00720c */ /* 0x080fe40004f26670 */
[----:B------:R-:W-:Y:S02]  /*f2b0*/  ISETP.GE.OR P5, PT, R14, R210, !P5 ;  /* 0x000000d20e00720c */ /* 0x000fe40006fa6670 */
[----:B------:R-:W-:Y:S02]  /*f2c0*/  ISETP.GE.OR P3, PT, R9, R209, !P3 ;  /* 0x000000d10900720c */ /* 0x000fe40005f66670 */
[----:B------:R-:W-:Y:S02]  /*f2d0*/  FSEL R40, R73, -INF , !P1 ;  /* 0xff80000049287808 */ /* 0x000fe40004800000 */
[----:B------:R-:W-:Y:S02]  /*f2e0*/  ISETP.GE.AND P1, PT, R0, R206, PT ;  /* 0x000000ce0000720c */ /* 0x000fe40003f26270 */
[----:B------:R-:W-:Y:S02]  /*f2f0*/  FSEL R233, R20, -INF , !P5 ;  /* 0xff80000014e97808 */ /* 0x000fe40006800000 */
[-C--:B------:R-:W-:Y:S02]  /*f300*/  ISETP.GE.AND P5, PT, R8, R205.reuse, PT ;  /* 0x000000cd0800720c */ /* 0x080fe40003fa6270 */
[----:B------:R-:W-:Y:S02]  /*f310*/  ISETP.GE.OR P1, PT, R0, R210, !P1 ;  /* 0x000000d20000720c */ /* 0x000fe40004f26670 */
[----:B------:R-:W-:Y:S02]  /*f320*/  FSEL R41, R72, -INF , !P3 ;  /* 0xff80000048297808 */ /* 0x000fe40005800000 */
[----:B------:R-:W-:Y:S02]  /*f330*/  ISETP.GE.AND P3, PT, R7, R205, PT ;  /* 0x000000cd0700720c */ /* 0x000fe40003f66270 */
[----:B------:R-:W-:Y:S02]  /*f340*/  ISETP.GE.OR P5, PT, R8, R209, !P5 ;  /* 0x000000d10800720c */ /* 0x000fe40006fa6670 */
[----:B------:R-:W-:Y:S02]  /*f350*/  FSEL R238, R15, -INF , !P1 ;  /* 0xff8000000fee7808 */ /* 0x000fe40004800000 */
[----:B------:R-:W-:Y:S02]  /*f360*/  FMNMX.FTZ R15, R16, R3, !PT ;  /* 0x00000003100f7209 */ /* 0x000fe40007810000 */
[----:B------:R-:W-:Y:S02]  /*f370*/  ISETP.GE.OR P3, PT, R7, R209, !P3 ;  /* 0x000000d10700720c */ /* 0x000fe40005f66670 */
[----:B------:R-:W-:Y:S02]  /*f380*/  FMNMX.FTZ R15, R17, R15, !PT ;  /* 0x0000000f110f7209 */ /* 0x000fe40007810000 */
[----:B------:R-:W-:Y:S02]  /*f390*/  FSEL R150, R69, -INF , !P3 ;  /* 0xff80000045967808 */ /* 0x000fe40005800000 */
[-C--:B------:R-:W-:Y:S02]  /*f3a0*/  ISETP.GE.AND P3, PT, R4, R205.reuse, PT ;  /* 0x000000cd0400720c */ /* 0x080fe40003f66270 */
[----:B------:R-:W-:Y:S02]  /*f3b0*/  FSEL R149, R70, -INF , !P5 ;  /* 0xff80000046957808 */ /* 0x000fe40006800000 */
[----:B------:R-:W-:Y:S02]  /*f3c0*/  ISETP.GE.AND P5, PT, R5, R205, PT ;  /* 0x000000cd0500720c */ /* 0x000fe40003fa6270 */
[----:B------:R-:W-:Y:S02]  /*f3d0*/  FMNMX.FTZ R15, R21, R15, !PT ;  /* 0x0000000f150f7209 */ /* 0x000fe40007810000 */
[-C--:B------:R-:W-:Y:S02]  /*f3e0*/  ISETP.GE.OR P5, PT, R5, R209.reuse, !P5 ;  /* 0x000000d10500720c */ /* 0x080fe40006fa6670 */
[----:B------:R-:W-:Y:S02]  /*f3f0*/  ISETP.GE.OR P3, PT, R4, R209, !P3 ;  /* 0x000000d10400720c */ /* 0x000fe40005f66670 */
[----:B------:R-:W-:Y:S02]  /*f400*/  ISETP.GE.AND P1, PT, R6, R205, PT ;  /* 0x000000cd0600720c */ /* 0x000fe40003f26270 */
[----:B------:R-:W-:Y:S02]  /*f410*/  FSEL R166, R38, -INF , !P5 ;  /* 0xff80000026a67808 */ /* 0x000fe40006800000 */
[----:B------:R-:W-:Y:S02]  /*f420*/  FSEL R216, R36, -INF , !P3 ;  /* 0xff80000024d87808 */ /* 0x000fe40005800000 */
[----:B------:R-:W-:Y:S02]  /*f430*/  ISETP.GE.OR P1, PT, R6, R209, !P1 ;  /* 0x000000d10600720c */ /* 0x000fe40004f26670 */
[----:B------:R-:W-:Y:S02]  /*f440*/  FMNMX.FTZ R15, R24, R15, !PT ;  /* 0x0000000f180f7209 */ /* 0x000fe40007810000 */
[-C--:B------:R-:W-:Y:S02]  /*f450*/  ISETP.GE.AND P5, PT, R14, R205.reuse, PT ;  /* 0x000000cd0e00720c */ /* 0x080fe40003fa6270 */
[----:B------:R-:W-:Y:S02]  /*f460*/  ISETP.GE.AND P3, PT, R0, R205, PT ;  /* 0x000000cd0000720c */ /* 0x000fe40003f66270 */
[----:B------:R-:W-:Y:S02]  /*f470*/  FSEL R160, R39, -INF , !P1 ;  /* 0xff80000027a07808 */ /* 0x000fe40004800000 */
[----:B------:R-:W-:Y:S01]  /*f480*/  ISETP.GE.OR P5, PT, R14, R209, !P5 ;  /* 0x000000d10e00720c */ /* 0x000fe20006fa6670 */
[----:B------:R-:W-:Y:S01]  /*f490*/  LDSM.16.MT88.4 R36, [R192+0x6000] ;  /* 0x00600000c024783b */ /* 0x000fe20000004200 */
[----:B------:R-:W-:Y:S02]  /*f4a0*/  FMNMX.FTZ R15, R30, R15, !PT ;  /* 0x0000000f1e0f7209 */ /* 0x000fe40007810000 */
[----:B------:R-:W-:Y:S02]  /*f4b0*/  ISETP.GE.AND P1, PT, R2, R205, PT ;  /* 0x000000cd0200720c */ /* 0x000fe40003f26270 */
[----:B------:R-:W-:Y:S02]  /*f4c0*/  ISETP.GE.OR P3, PT, R0, R209, !P3 ;  /* 0x000000d10000720c */ /* 0x000fe40005f66670 */
[----:B------:R-:W-:Y:S02]  /*f4d0*/  FSEL R239, R22, -INF , !P5 ;  /* 0xff80000016ef7808 */ /* 0x000fe40006800000 */
[----:B------:R-:W-:Y:S02]  /*f4e0*/  FSEL R22, R179, -INF , !P2 ;  /* 0xff800000b3167808 */ /* 0x000fe40005000000 */
[----:B------:R-:W-:Y:S02]  /*f4f0*/  FMNMX.FTZ R15, R32, R15, !PT ;  /* 0x0000000f200f7209 */ /* 0x000fe40007810000 */
[CC--:B------:R-:W-:Y:S02]  /*f500*/  ISETP.GE.AND P2, PT, R12.reuse, R204.reuse, PT ;  /* 0x000000cc0c00720c */ /* 0x0c0fe40003f46270 */
[----:B------:R-:W-:Y:S02]  /*f510*/  FSEL R240, R25, -INF , !P3 ;  /* 0xff80000019f07808 */ /* 0x000fe40005800000 */
[----:B------:R-:W-:Y:S02]  /*f520*/  ISETP.GE.AND P3, PT, R12, R203, PT ;  /* 0x000000cb0c00720c */ /* 0x000fe40003f66270 */
[----:B------:R-:W-:Y:S02]  /*f530*/  ISETP.GE.OR P1, PT, R2, R209, !P1 ;  /* 0x000000d10200720c */ /* 0x000fe40004f26670 */
[----:B------:R-:W-:Y:S02]  /*f540*/  ISETP.GE.AND P5, PT, R13, R203, PT ;  /* 0x000000cb0d00720c */ /* 0x000fe40003fa6270 */
[----:B------:R-:W-:Y:S02]  /*f550*/  FSEL R223, R35, -INF , !P1 ;  /* 0xff80000023df7808 */ /* 0x000fe40004800000 */
[----:B------:R-:W-:Y:S02]  /*f560*/  ISETP.GE.AND P1, PT, R13, R204, PT ;  /* 0x000000cc0d00720c */ /* 0x000fe40003f26270 */
[CC--:B------:R-:W-:Y:S02]  /*f570*/  ISETP.GE.OR P2, PT, R12.reuse, R208.reuse, !P2 ;  /* 0x000000d00c00720c */ /* 0x0c0fe40005746670 */
[----:B------:R-:W-:Y:S02]  /*f580*/  ISETP.GE.OR P3, PT, R12, R207, !P3 ;  /* 0x000000cf0c00720c */ /* 0x000fe40005f66670 */
[----:B------:R-:W-:Y:S02]  /*f590*/  FMNMX.FTZ R12, R33, R15, !PT ;  /* 0x0000000f210c7209 */ /* 0x000fe40007810000 */
[C---:B------:R-:W-:Y:S02]  /*f5a0*/  ISETP.GE.OR P1, PT, R13.reuse, R208, !P1 ;  /* 0x000000d00d00720c */ /* 0x040fe40004f26670 */
[----:B------:R-:W-:Y:S02]  /*f5b0*/  ISETP.GE.OR P5, PT, R13, R207, !P5 ;  /* 0x000000cf0d00720c */ /* 0x000fe40006fa6670 */
[----:B------:R-:W-:Y:S02]  /*f5c0*/  FMNMX.FTZ R13, R34, R12, !PT ;  /* 0x0000000c220d7209 */ /* 0x000fe40007810000 */
[----:B------:R-:W-:Y:S02]  /*f5d0*/  FMNMX.FTZ R12, R18, R68, !PT ;  /* 0x00000044120c7209 */ /* 0x000fe40007810000 */
[----:B------:R-:W-:Y:S02]  /*f5e0*/  FMNMX.FTZ R13, R58, R13, !PT ;  /* 0x0000000d3a0d7209 */ /* 0x000fe40007810000 */
[----:B------:R-:W-:Y:S02]  /*f5f0*/  FSEL R20, R177, -INF , !P1 ;  /* 0xff800000b1147808 */ /* 0x000fe40004800000 */
[----:B------:R-:W-:Y:S02]  /*f600*/  FMNMX.FTZ R73, R59, R13, !PT ;  /* 0x0000000d3b497209 */ /* 0x000fe40007810000 */
[----:B------:R-:W-:Y:S02]  /*f610*/  ISETP.GE.AND P1, PT, R11, R203, PT ;  /* 0x000000cb0b00720c */ /* 0x000fe40003f26270 */
[----:B------:R-:W-:Y:S02]  /*f620*/  FMNMX.FTZ R73, R158, R73, !PT ;  /* 0x000000499e497209 */ /* 0x000fe40007810000 */
[----:B------:R-:W-:Y:S02]  /*f630*/  FMNMX.FTZ R12, R19, R12, !PT ;  /* 0x0000000c130c7209 */ /* 0x000fe40007810000 */
        /* <DEDUP_REMOVED lines=9> */
[----:B------:R-:W-:Y:S02]  /*f6d0*/  FSEL R35, R164, -INF , !P2 ;  /* 0xff800000a4237808 */ /* 0x000fe40005000000 */
[----:B------:R-:W-:Y:S02]  /*f6e0*/  FSEL R25, R167, -INF , !P4 ;  /* 0xff800000a7197808 */ /* 0x000fe40006000000 */
[----:B------:R-:W-:Y:S02]  /*f6f0*/  FMNMX.FTZ R11, R29, R11, !PT ;  /* 0x0000000b1d0b7209 */ /* 0x000fe40007810000 */
[C---:B------:R-:W-:Y:S02]  /*f700*/  ISETP.GE.AND P2, PT, R10.reuse, R204, PT ;  /* 0x000000cc0a00720c */ /* 0x040fe40003f46270 */
[C---:B------:R-:W-:Y:S02]  /*f710*/  ISETP.GE.AND P4, PT, R10.reuse, R203, PT ;  /* 0x000000cb0a00720c */ /* 0x040fe40003f86270 */
[----:B------:R-:W-:Y:S02]  /*f720*/  FMNMX.FTZ R73, R233, R73, !PT ;  /* 0x00000049e9497209 */ /* 0x000fe40007810000 */
[----:B------:R-:W-:Y:S02]  /*f730*/  ISETP.GE.OR P2, PT, R10, R208, !P2 ;  /* 0x000000d00a00720c */ /* 0x000fe40005746670 */
[----:B------:R-:W-:Y:S02]  /*f740*/  FMNMX.FTZ R73, R238, R73, !PT ;  /* 0x00000049ee497209 */ /* 0x000fe40007810000 */
[----:B------:R-:W-:Y:S02]  /*f750*/  ISETP.GE.OR P4, PT, R10, R207, !P4 ;  /* 0x000000cf0a00720c */ /* 0x000fe40006786670 */
[----:B------:R-:W-:Y:S02]  /*f760*/  FMNMX.FTZ R10, R31, R11, !PT ;  /* 0x0000000b1f0a7209 */ /* 0x000fe40007810000 */
[----:B------:R-:W1:Y:S01]  /*f770*/  SHFL.BFLY PT, R11, R73, 0x2, 0x1f ;  /* 0x0c401f00490b7f89 */ /* 0x000e6200000e0000 */
[----:B------:R-:W-:Y:S02]  /*f780*/  FSEL R44, R153, -INF , !P2 ;  /* 0xff800000992c7808 */ /* 0x000fe40005000000 */
[----:B------:R-:W-:Y:S02]  /*f790*/  FMNMX.FTZ R10, R40, R10, !PT ;  /* 0x0000000a280a7209 */ /* 0x000fe40007810000 */
[----:B------:R-:W-:Y:S02]  /*f7a0*/  ISETP.GE.AND P2, PT, R9, R204, PT ;  /* 0x000000cc0900720c */ /* 0x000fe40003f46270 */
[----:B------:R-:W-:Y:S02]  /*f7b0*/  FMNMX.FTZ R10, R41, R10, !PT ;  /* 0x0000000a290a7209 */ /* 0x000fe40007810000 */
[----:B------:R-:W-:Y:S02]  /*f7c0*/  ISETP.GE.OR P2, PT, R9, R208, !P2 ;  /* 0x000000d00900720c */ /* 0x000fe40005746670 */
[----:B------:R-:W-:Y:S02]  /*f7d0*/  FSEL R13, R182, -INF , !P6 ;  /* 0xff800000b60d7808 */ /* 0x000fe40007000000 */
[----:B------:R-:W-:Y:S02]  /*f7e0*/  ISETP.GE.AND P6, PT, R8, R204, PT ;  /* 0x000000cc0800720c */ /* 0x000fe40003fc6270 */
[----:B------:R-:W-:Y:S02]  /*f7f0*/  FMNMX.FTZ R10, R149, R10, !PT ;  /* 0x0000000a950a7209 */ /* 0x000fe40007810000 */
[----:B------:R-:W-:Y:S02]  /*f800*/  FSEL R42, R162, -INF , !P2 ;  /* 0xff800000a22a7808 */ /* 0x000fe40005000000 */
[CC--:B------:R-:W-:Y:S02]  /*f810*/  ISETP.GE.AND P2, PT, R9.reuse, R203.reuse, PT ;  /* 0x000000cb0900720c */ /* 0x0c0fe40003f46270 */
[----:B------:R-:W-:Y:S02]  /*f820*/  FMNMX.FTZ R10, R150, R10, !PT ;  /* 0x0000000a960a7209 */ /* 0x000fe40007810000 */
[----:B------:R-:W-:Y:S02]  /*f830*/  ISETP.GE.OR P6, PT, R8, R208, !P6 ;  /* 0x000000d00800720c */ /* 0x000fe400077c6670 */
[----:B------:R-:W-:Y:S02]  /*f840*/  FSEL R12, R180, -INF , !P0 ;  /* 0xff800000b40c7808 */ /* 0x000fe40004000000 */
[----:B------:R-:W-:Y:S02]  /*f850*/  ISETP.GE.AND P0, PT, R8, R203, PT ;  /* 0x000000cb0800720c */ /* 0x000fe40003f06270 */
[-C--:B------:R-:W-:Y:S02]  /*f860*/  ISETP.GE.OR P2, PT, R9, R207.reuse, !P2 ;  /* 0x000000cf0900720c */ /* 0x080fe40005746670 */
[----:B------:R-:W-:Y:S02]  /*f870*/  FSEL R9, R181, -INF , !P5 ;  /* 0xff800000b5097808 */ /* 0x000fe40006800000 */
[----:B------:R-:W-:Y:S02]  /*f880*/  ISETP.GE.AND P5, PT, R6, R204, PT ;  /* 0x000000cc0600720c */ /* 0x000fe40003fa6270 */
[----:B------:R-:W-:Y:S02]  /*f890*/  ISETP.GE.OR P0, PT, R8, R207, !P0 ;  /* 0x000000cf0800720c */ /* 0x000fe40004706670 */
[----:B------:R-:W-:Y:S02]  /*f8a0*/  FMNMX.FTZ R8, R160, R10, !PT ;  /* 0x0000000aa0087209 */ /* 0x000fe40007810000 */
[----:B------:R-:W-:Y:S02]  /*f8b0*/  FSEL R156, R146, -INF , !P6 ;  /* 0xff800000929c7808 */ /* 0x000fe40007000000 */
[C---:B------:R-:W-:Y:S02]  /*f8c0*/  ISETP.GE.AND P6, PT, R7.reuse, R204, PT ;  /* 0x000000cc0700720c */ /* 0x040fe40003fc6270 */
[-C--:B------:R-:W-:Y:S02]  /*f8d0*/  ISETP.GE.OR P5, PT, R6, R208.reuse, !P5 ;  /* 0x000000d00600720c */ /* 0x080fe40006fa6670 */
[----:B------:R-:W-:Y:S02]  /*f8e0*/  ISETP.GE.OR P6, PT, R7, R208, !P6 ;  /* 0x000000d00700720c */ /* 0x000fe400077c6670 */
[----:B------:R-:W-:Y:S02]  /*f8f0*/  FMNMX.FTZ R8, R166, R8, !PT ;  /* 0x00000008a6087209 */ /* 0x000fe40007810000 */
[----:B------:R-:W-:Y:S02]  /*f900*/  FSEL R47, R172, -INF , !P4 ;  /* 0xff800000ac2f7808 */ /* 0x000fe40006000000 */
[----:B------:R-:W-:Y:S02]  /*f910*/  FSEL R157, R43, -INF , !P5 ;  /* 0xff8000002b9d7808 */ /* 0x000fe40006800000 */
[----:B------:R-:W-:Y:S02]  /*f920*/  FSEL R43, R176, -INF , !P1 ;  /* 0xff800000b02b7808 */ /* 0x000fe40004800000 */
[CC--:B------:R-:W-:Y:S02]  /*f930*/  ISETP.GE.AND P4, PT, R4.reuse, R203.reuse, PT ;  /* 0x000000cb0400720c */ /* 0x0c0fe40003f86270 */
[----:B------:R-:W-:Y:S02]  /*f940*/  ISETP.GE.AND P1, PT, R4, R204, PT ;  /* 0x000000cc0400720c */ /* 0x000fe40003f26270 */
[----:B------:R-:W-:Y:S02]  /*f950*/  FMNMX.FTZ R8, R216, R8, !PT ;  /* 0x00000008d8087209 */ /* 0x000fe40007810000 */
[----:B------:R-:W-:Y:S02]  /*f960*/  FSEL R155, R145, -INF , !P6 ;  /* 0xff800000919b7808 */ /* 0x000fe40007000000 */
[----:B------:R-:W-:Y:S02]  /*f970*/  ISETP.GE.AND P6, PT, R7, R203, PT ;  /* 0x000000cb0700720c */ /* 0x000fe40003fc6270 */
[----:B-1----:R-:W-:Y:S02]  /*f980*/  FMNMX.FTZ R73, R73, R11, !PT ;  /* 0x0000000b49497209 */ /* 0x002fe40007810000 */
[C---:B------:R-:W-:Y:S02]  /*f990*/  ISETP.GE.OR P4, PT, R4.reuse, R207, !P4 ;  /* 0x000000cf0400720c */ /* 0x040fe40006786670 */
[----:B------:R-:W-:Y:S02]  /*f9a0*/  ISETP.GE.OR P1, PT, R4, R208, !P1 ;  /* 0x000000d00400720c */ /* 0x000fe40004f26670 */
[----:B------:R-:W-:Y:S02]  /*f9b0*/  FMNMX.FTZ R4, R28, R75, !PT ;  /* 0x0000004b1c047209 */ /* 0x000fe40007810000 */
[----:B------:R-:W-:Y:S02]  /*f9c0*/  ISETP.GE.OR P6, PT, R7, R207, !P6 ;  /* 0x000000cf0700720c */ /* 0x000fe400077c6670 */
[----:B------:R-:W-:Y:S02]  /*f9d0*/  FMNMX.FTZ R7, R223, R8, !PT ;  /* 0x00000008df077209 */ /* 0x000fe40007810000 */
[----:B------:R-:W-:Y:S01]  /*f9e0*/  FSEL R46, R174, -INF , !P2 ;  /* 0xff800000ae2e7808 */ /* 0x000fe20005000000 */
[----:B------:R-:W1:Y:S01]  /*f9f0*/  SHFL.BFLY PT, R8, R73, 0x1, 0x1f ;  /* 0x0c201f0049087f89 */ /* 0x000e6200000e0000 */
[----:B------:R-:W-:Y:S02]  /*fa00*/  FMNMX.FTZ R4, R13, R4, !PT ;  /* 0x000000040d047209 */ /* 0x000fe40007810000 */
[----:B------:R-:W-:Y:S02]  /*fa10*/  FSEL R185, R56, -INF , !P1 ;  /* 0xff80000038b97808 */ /* 0x000fe40004800000 */
[C---:B------:R-:W-:Y:S02]  /*fa20*/  ISETP.GE.AND P1, PT, R2.reuse, R204, PT ;  /* 0x000000cc0200720c */ /* 0x040fe40003f26270 */
[C---:B------:R-:W-:Y:S02]  /*fa30*/  ISETP.GE.AND P2, PT, R2.reuse, R203, PT ;  /* 0x000000cb0200720c */ /* 0x040fe40003f46270 */
[C---:B------:R-:W-:Y:S02]  /*fa40*/  ISETP.GE.OR P1, PT, R2.reuse, R208, !P1 ;  /* 0x000000d00200720c */ /* 0x040fe40004f26670 */
[----:B------:R-:W-:Y:S02]  /*fa50*/  ISETP.GE.OR P2, PT, R2, R207, !P2 ;  /* 0x000000cf0200720c */ /* 0x000fe40005746670 */
[----:B------:R-:W-:Y:S02]  /*fa60*/  FMNMX.FTZ R2, R12, R4, !PT ;  /* 0x000000040c027209 */ /* 0x000fe40007810000 */
[----:B------:R-:W-:Y:S02]  /*fa70*/  FSEL R45, R173, -INF , !P3 ;  /* 0xff800000ad2d7808 */ /* 0x000fe40005800000 */
[----:B------:R-:W-:Y:S02]  /*fa80*/  FMNMX.FTZ R2, R9, R2, !PT ;  /* 0x0000000209027209 */ /* 0x000fe40007810000 */
[----:B------:R-:W-:Y:S02]  /*fa90*/  ISETP.GE.AND P5, PT, R5, R204, PT ;  /* 0x000000cc0500720c */ /* 0x000fe40003fa6270 */
[----:B------:R-:W-:Y:S02]  /*faa0*/  FMNMX.FTZ R2, R45, R2, !PT ;  /* 0x000000022d027209 */ /* 0x000fe40007810000 */
[----:B------:R-:W-:Y:S02]  /*fab0*/  ISETP.GE.AND P3, PT, R6, R203, PT ;  /* 0x000000cb0600720c */ /* 0x000fe40003f66270 */
[----:B------:R-:W-:Y:S02]  /*fac0*/  FMNMX.FTZ R2, R43, R2, !PT ;  /* 0x000000022b027209 */ /* 0x000fe40007810000 */
[----:B------:R-:W-:Y:S02]  /*fad0*/  ISETP.GE.OR P5, PT, R5, R208, !P5 ;  /* 0x000000d00500720c */ /* 0x000fe40006fa6670 */
[----:B------:R-:W-:Y:S02]  /*fae0*/  FMNMX.FTZ R2, R47, R2, !PT ;  /* 0x000000022f027209 */ /* 0x000fe40007810000 */
[----:B------:R-:W-:Y:S02]  /*faf0*/  FSEL R152, R165, -INF , !P0 ;  /* 0xff800000a5987808 */ /* 0x000fe40004000000 */
[----:B------:R-:W-:Y:S02]  /*fb00*/  FMNMX.FTZ R2, R46, R2, !PT ;  /* 0x000000022e027209 */ /* 0x000fe40007810000 */
[----:B-1----:R-:W-:Y:S02]  /*fb10*/  FMNMX.FTZ R73, R73, R8, !PT ;  /* 0x0000000849497209 */ /* 0x002fe40007810000 */
[----:B------:R-:W-:Y:S02]  /*fb20*/  ISETP.GE.OR P3, PT, R6, R207, !P3 ;  /* 0x000000cf0600720c */ /* 0x000fe40005f66670 */
[----:B------:R-:W-:Y:S01]  /*fb30*/  FSEL R164, R144, -INF , !P5 ;  /* 0xff80000090a47808 */ /* 0x000fe20006800000 */
[----:B------:R-:W-:Y:S01]  /*fb40*/  FMUL.FTZ R77, R73, c[0x0][0x23c] ;  /* 0x00008f00494d7a20 */ /* 0x000fe20000410000 */
[----:B------:R-:W-:Y:S02]  /*fb50*/  ISETP.GE.AND P5, PT, R5, R203, PT ;  /* 0x000000cb0500720c */ /* 0x000fe40003fa6270 */
[----:B------:R-:W-:Y:S02]  /*fb60*/  ISETP.GE.AND P0, PT, R0, R204, PT ;  /* 0x000000cc0000720c */ /* 0x000fe40003f06270 */
[----:B------:R-:W-:Y:S02]  /*fb70*/  FSEL R151, R168, -INF , !P6 ;  /* 0xff800000a8977808 */ /* 0x000fe40007000000 */
[----:B------:R-:W-:Y:S02]  /*fb80*/  FMNMX.FTZ R2, R152, R2, !PT ;  /* 0x0000000298027209 */ /* 0x000fe40007810000 */
[----:B------:R-:W-:Y:S02]  /*fb90*/  FSEL R153, R161, -INF , !P3 ;  /* 0xff800000a1997808 */ /* 0x000fe40005800000 */
[----:B------:R-:W-:Y:S02]  /*fba0*/  FSETP.NEU.FTZ.AND P3, PT, R73, -INF , PT ;  /* 0xff8000004900780b */ /* 0x000fe40003f7d000 */
[----:B------:R-:W-:Y:S02]  /*fbb0*/  ISETP.GE.OR P5, PT, R5, R207, !P5 ;  /* 0x000000cf0500720c */ /* 0x000fe40006fa6670 */
[C---:B------:R-:W-:Y:S02]  /*fbc0*/  ISETP.GE.OR P0, PT, R0.reuse, R208, !P0 ;  /* 0x000000d00000720c */ /* 0x040fe40004706670 */
[----:B------:R-:W-:Y:S02]  /*fbd0*/  FMNMX.FTZ R2, R151, R2, !PT ;  /* 0x0000000297027209 */ /* 0x000fe40007810000 */
[----:B------:R-:W-:Y:S02]  /*fbe0*/  FSEL R77, R77, RZ, P3 ;  /* 0x000000ff4d4d7208 */ /* 0x000fe40001800000 */
[----:B------:R-:W-:Y:S02]  /*fbf0*/  FMNMX.FTZ R2, R153, R2, !PT ;  /* 0x0000000299027209 */ /* 0x000fe40007810000 */
[----:B------:R-:W-:Y:S02]  /*fc00*/  FSEL R181, R61, -INF , !P0 ;  /* 0xff8000003db57808 */ /* 0x000fe40004000000 */
[----:B------:R-:W-:Y:S02]  /*fc10*/  ISETP.GE.AND P0, PT, R0, R203, PT ;  /* 0x000000cb0000720c */ /* 0x000fe40003f06270 */
[----:B------:R-:W-:Y:S02]  /*fc20*/  FSEL R154, R163, -INF , !P5 ;  /* 0xff800000a39a7808 */ /* 0x000fe40006800000 */
[----:B------:R-:W-:Y:S02]  /*fc30*/  FMNMX.FTZ R6, R26, R74, !PT ;  /* 0x0000004a1a067209 */ /* 0x000fe40007810000 */
[----:B------:R-:W-:Y:S02]  /*fc40*/  ISETP.GE.OR P0, PT, R0, R207, !P0 ;  /* 0x000000cf0000720c */ /* 0x000fe40004706670 */
[----:B------:R-:W-:Y:S01]  /*fc50*/  FMNMX.FTZ R0, R154, R2, !PT ;  /* 0x000000029a007209 */ /* 0x000fe20007810000 */
[--C-:B------:R-:W-:Y:S01]  /*fc60*/  FFMA.FTZ R2, R16, c[0x0][0x23c], -R77.reuse ;  /* 0x00008f0010027a23 */ /* 0x100fe2000001084d */
[----:B------:R-:W-:Y:S02]  /*fc70*/  FMNMX.FTZ R6, R22, R6, !PT ;  /* 0x0000000616067209 */ /* 0x000fe40007810000 */
[----:B------:R-:W-:Y:S01]  /*fc80*/  FMNMX.FTZ R7, R239, R7, !PT ;  /* 0x00000007ef077209 */ /* 0x000fe20007810000 */
[----:B------:R1:W-:Y:S01]  /*fc90*/  MUFU.EX2 R237, R2 ;  /* 0x0000000200ed7308 */ /* 0x0003e20000000800 */
[----:B------:R-:W-:Y:S02]  /*fca0*/  FMNMX.FTZ R6, R15, R6, !PT ;  /* 0x000000060f067209 */ /* 0x000fe40007810000 */
[----:B------:R-:W-:Y:S02]  /*fcb0*/  FMNMX.FTZ R72, R240, R7, !PT ;  /* 0x00000007f0487209 */ /* 0x000fe40007810000 */
[----:B------:R-:W-:Y:S02]  /*fcc0*/  FMNMX.FTZ R6, R20, R6, !PT ;  /* 0x0000000614067209 */ /* 0x000fe40007810000 */
[----:B------:R-:W-:Y:S01]  /*fcd0*/  FSEL R184, R57, -INF , !P1 ;  /* 0xff80000039b87808 */ /* 0x000fe20004800000 */
[----:B------:R-:W2:Y:S01]  /*fce0*/  SHFL.BFLY PT, R7, R72, 0x2, 0x1f ;  /* 0x0c401f0048077f89 */ /* 0x000ea200000e0000 */
[----:B------:R-:W-:Y:S02]  /*fcf0*/  FMNMX.FTZ R6, R35, R6, !PT ;  /* 0x0000000623067209 */ /* 0x000fe40007810000 */
[C---:B------:R-:W-:Y:S02]  /*fd00*/  ISETP.GE.AND P1, PT, R14.reuse, R204, PT ;  /* 0x000000cc0e00720c */ /* 0x040fe40003f26270 */
[----:B------:R-:W-:Y:S02]  /*fd10*/  FMNMX.FTZ R5, R25, R6, !PT ;  /* 0x0000000619057209 */ /* 0x000fe40007810000 */
[----:B------:R-:W-:Y:S02]  /*fd20*/  ISETP.GE.OR P1, PT, R14, R208, !P1 ;  /* 0x000000d00e00720c */ /* 0x000fe40004f26670 */
[----:B------:R-:W-:Y:S02]  /*fd30*/  FMNMX.FTZ R5, R44, R5, !PT ;  /* 0x000000052c057209 */ /* 0x000fe40007810000 */
[----:B------:R-:W-:Y:S02]  /*fd40*/  FSEL R179, R48, -INF , !P4 ;  /* 0xff80000030b37808 */ /* 0x000fe40006000000 */
[----:B------:R-:W-:Y:S02]  /*fd50*/  FMNMX.FTZ R71, R42, R5, !PT ;  /* 0x000000052a477209 */ /* 0x000fe40007810000 */
[----:B------:R-:W-:Y:S01]  /*fd60*/  FSEL R182, R60, -INF , !P1 ;  /* 0xff8000003cb67808 */ /* 0x000fe20004800000 */
[--C-:B-1----:R-:W-:Y:S01]  /*fd70*/  FFMA.FTZ R2, R17, c[0x0][0x23c], -R77.reuse ;  /* 0x00008f0011027a23 */ /* 0x102fe2000001084d */
[----:B------:R-:W-:Y:S02]  /*fd80*/  FMNMX.FTZ R71, R156, R71, !PT ;  /* 0x000000479c477209 */ /* 0x000fe40007810000 */
[----:B------:R-:W-:Y:S01]  /*fd90*/  FSEL R180, R49, -INF , !P2 ;  /* 0xff80000031b47808 */ /* 0x000fe20005000000 */
[----:B------:R-:W1:Y:S01]  /*fda0*/  MUFU.EX2 R236, R2 ;  /* 0x0000000200ec7308 */ /* 0x000e620000000800 */
[----:B------:R-:W-:Y:S02]  /*fdb0*/  ISETP.GE.AND P1, PT, R14, R203, PT ;  /* 0x000000cb0e00720c */ /* 0x000fe40003f26270 */
[----:B------:R-:W-:Y:S02]  /*fdc0*/  FMNMX.FTZ R71, R155, R71, !PT ;  /* 0x000000479b477209 */ /* 0x000fe40007810000 */
[----:B--2---:R-:W-:Y:S02]  /*fdd0*/  FMNMX.FTZ R72, R72, R7, !PT ;  /* 0x0000000748487209 */ /* 0x004fe40007810000 */
[----:B------:R-:W-:Y:S02]  /*fde0*/  ISETP.GE.OR P1, PT, R14, R207, !P1 ;  /* 0x000000cf0e00720c */ /* 0x000fe40004f26670 */
[----:B------:R-:W-:Y:S01]  /*fdf0*/  FMNMX.FTZ R71, R157, R71, !PT ;  /* 0x000000479d477209 */ /* 0x000fe20007810000 */
[----:B------:R-:W2:Y:S01]  /*fe00*/  SHFL.BFLY PT, R4, R72, 0x1, 0x1f ;  /* 0x0c201f0048047f89 */ /* 0x000ea200000e0000 */
[----:B------:R-:W-:Y:S02]  /*fe10*/  FMNMX.FTZ R0, R179, R0, !PT ;  /* 0x00000000b3007209 */ /* 0x000fe40007810000 */
[----:B------:R-:W-:Y:S02]  /*fe20*/  FSEL R186, R62, -INF , !P1 ;  /* 0xff8000003eba7808 */ /* 0x000fe40004800000 */
[----:B------:R-:W-:Y:S02]  /*fe30*/  FMNMX.FTZ R0, R180, R0, !PT ;  /* 0x00000000b4007209 */ /* 0x000fe40007810000 */
[----:B------:R-:W-:Y:S02]  /*fe40*/  FMNMX.FTZ R71, R164, R71, !PT ;  /* 0x00000047a4477209 */ /* 0x000fe40007810000 */
[----:B------:R-:W-:Y:S02]  /*fe50*/  FSEL R76, R63, -INF , !P0 ;  /* 0xff8000003f4c7808 */ /* 0x000fe40004000000 */
[----:B------:R-:W-:Y:S02]  /*fe60*/  FMNMX.FTZ R0, R186, R0, !PT ;  /* 0x00000000ba007209 */ /* 0x000fe40007810000 */
[----:B------:R-:W-:Y:S02]  /*fe70*/  FMNMX.FTZ R71, R185, R71, !PT ;  /* 0x00000047b9477209 */ /* 0x000fe40007810000 */
[----:B------:R-:W-:Y:S02]  /*fe80*/  FMNMX.FTZ R0, R76, R0, !PT ;  /* 0x000000004c007209 */ /* 0x000fe40007810000 */
[----:B------:R-:W-:Y:S02]  /*fe90*/  FMNMX.FTZ R71, R184, R71, !PT ;  /* 0x00000047b8477209 */ /* 0x000fe40007810000 */
[----:B-1----:R-:W-:Y:S01]  /*fea0*/  F2FP.PACK_AB R144, R236, R237 ;  /* 0x000000edec90723e */ /* 0x002fe200000000ff */
[----:B------:R-:W1:Y:S01]  /*feb0*/  SHFL.BFLY PT, R2, R0, 0x2, 0x1f ;  /* 0x0c401f0000027f89 */ /* 0x000e6200000e0000 */
[----:B------:R-:W-:Y:S02]  /*fec0*/  FMNMX.FTZ R71, R182, R71, !PT ;  /* 0x00000047b6477209 */ /* 0x000fe40007810000 */
[----:B--2---:R-:W-:Y:S02]  /*fed0*/  FMNMX.FTZ R72, R72, R4, !PT ;  /* 0x0000000448487209 */ /* 0x004fe40007810000 */
[----:B------:R-:W-:Y:S02]  /*fee0*/  FMNMX.FTZ R71, R181, R71, !PT ;  /* 0x00000047b5477209 */ /* 0x000fe40007810000 */
[C---:B------:R-:W-:Y:S01]  /*fef0*/  FSETP.NEU.FTZ.AND P2, PT, R72.reuse, -INF , PT ;  /* 0xff8000004800780b */ /* 0x040fe20003f5d000 */
[----:B------:R-:W-:Y:S02]  /*ff00*/  FMUL.FTZ R78, R72, c[0x0][0x23c] ;  /* 0x00008f00484e7a20 */ /* 0x000fe40000410000 */
[----:B------:R-:W2:Y:S03]  /*ff10*/  SHFL.BFLY PT, R5, R71, 0x2, 0x1f ;  /* 0x0c401f0047057f89 */ /* 0x000ea600000e0000 */
[----:B------:R-:W-:Y:S05]  /*ff20*/  FSEL R78, R78, RZ, P2 ;  /* 0x000000ff4e4e7208 */ /* 0x000fea0001000000 */
[--C-:B------:R-:W-:Y:S04]  /*ff30*/  FFMA.FTZ R4, R18, c[0x0][0x23c], -R78.reuse ;  /* 0x00008f0012047a23 */ /* 0x100fe8000001084e */
[----:B------:R3:W-:Y:S01]  /*ff40*/  MUFU.EX2 R231, R4 ;  /* 0x0000000400e77308 */ /* 0x0007e20000000800 */
[----:B-1----:R-:W-:Y:S01]  /*ff50*/  FMNMX.FTZ R0, R0, R2, !PT ;  /* 0x0000000200007209 */ /* 0x002fe20007810000 */
[--C-:B------:R-:W-:Y:S08]  /*ff60*/  FFMA.FTZ R2, R23, c[0x0][0x23c], -R78.reuse ;  /* 0x00008f0017027a23 */ /* 0x100ff0000001084e */
[----:B------:R1:W-:Y:S01]  /*ff70*/  MUFU.EX2 R229, R2 ;  /* 0x0000000200e57308 */ /* 0x0003e20000000800 */
[----:B--2---:R-:W-:Y:S05]  /*ff80*/  FMNMX.FTZ R71, R71, R5, !PT ;  /* 0x0000000547477209 */ /* 0x004fea0007810000 */
[----:B------:R-:W2:Y:S01]  /*ff90*/  SHFL.BFLY PT, R5, R71, 0x1, 0x1f ;  /* 0x0c201f0047057f89 */ /* 0x000ea200000e0000 */
[--C-:B---3--:R-:W-:Y:S04]  /*ffa0*/  FFMA.FTZ R4, R19, c[0x0][0x23c], -R78.reuse ;  /* 0x00008f0013047a23 */ /* 0x108fe8000001084e */
[----:B------:R3:W4:Y:S03]  /*ffb0*/  MUFU.EX2 R232, R4 ;  /* 0x0000000400e87308 */ /* 0x0007260000000800 */
[----:B-1----:R-:W1:Y:S01]  /*ffc0*/  SHFL.BFLY PT, R2, R0, 0x1, 0x1f ;  /* 0x0c201f0000027f89 */ /* 0x002e6200000e0000 */
[----:B--2---:R-:W-:Y:S01]  /*ffd0*/  FMNMX.FTZ R71, R71, R5, !PT ;  /* 0x0000000547477209 */ /* 0x004fe20007810000 */
[--C-:B------:R-:W-:Y:S03]  /*ffe0*/  FFMA.FTZ R5, R32, c[0x0][0x23c], -R77.reuse ;  /* 0x00008f0020057a23 */ /* 0x100fe6000001084d */
[C---:B------:R-:W-:Y:S02]  /*fff0*/  FSETP.NEU.FTZ.AND P1, PT, R71.reuse, -INF , PT ;  /* 0xff8000004700780b */ /* 0x040fe40003f3d000 */
[----:B------:R-:W-:Y:S01]  /*10000*/  MUFU.EX2 R224, R5 ;  /* 0x0000000500e07308 */ /* 0x000fe20000000800 */
[----:B------:R-:W-:Y:S05]  /*10010*/  FMUL.FTZ R79, R71, c[0x0][0x23c] ;  /* 0x00008f00474f7a20 */ /* 0x000fea0000410000 */
[----:B------:R-:W-:Y:S01]  /*10020*/  FSEL R79, R79, RZ, P1 ;  /* 0x000000ff4f4f7208 */ /* 0x000fe20000800000 */
[----:B---3--:R-:W-:Y:S01]  /*10030*/  FFMA.FTZ R4, R21, c[0x0][0x23c], -R77 ;  /* 0x00008f0015047a23 */ /* 0x008fe2000001084d */
[----:B----4-:R-:W-:Y:S03]  /*10040*/  F2FP.PACK_AB R145, R232, R231 ;  /* 0x000000e7e891723e */ /* 0x010fe600000000ff */
[----:B------:R2:W-:Y:S01]  /*10050*/  MUFU.EX2 R234, R4 ;  /* 0x0000000400ea7308 */ /* 0x0005e20000000800 */
[----:B-1----:R-:W-:Y:S01]  /*10060*/  FMNMX.FTZ R70, R0, R2, !PT ;  /* 0x0000000200467209 */ /* 0x002fe20007810000 */
[----:B------:R-:W-:Y:S02]  /*10070*/  FFMA.FTZ R0, R15, c[0x0][0x23c], -R79 ;  /* 0x00008f000f007a23 */ /* 0x000fe4000001084f */
[--C-:B------:R-:W-:Y:S01]  /*10080*/  FFMA.FTZ R2, R30, c[0x0][0x23c], -R77.reuse ;  /* 0x00008f001e027a23 */ /* 0x100fe2000001084d */
[C---:B------:R-:W-:Y:S01]  /*10090*/  FSETP.NEU.FTZ.AND P0, PT, R70.reuse, -INF , PT ;  /* 0xff8000004600780b */ /* 0x040fe20003f1d000 */
[----:B------:R-:W-:Y:S04]  /*100a0*/  FMUL.FTZ R148, R70, c[0x0][0x23c] ;  /* 0x00008f0046947a20 */ /* 0x000fe80000410000 */
[----:B------:R1:W-:Y:S01]  /*100b0*/  MUFU.EX2 R226, R0 ;  /* 0x0000000000e27308 */ /* 0x0003e20000000800 */
[----:B------:R-:W-:Y:S09]  /*100c0*/  FSEL R148, R148, RZ, P0 ;  /* 0x000000ff94947208 */ /* 0x000ff20000000000 */
[----:B------:R3:W-:Y:S01]  /*100d0*/  MUFU.EX2 R220, R2 ;  /* 0x0000000200dc7308 */ /* 0x0007e20000000800 */
[----:B--2---:R-:W-:Y:S09]  /*100e0*/  FFMA.FTZ R4, R24, c[0x0][0x23c], -R77 ;  /* 0x00008f0018047a23 */ /* 0x004ff2000001084d */
[----:B------:R2:W4:Y:S01]  /*100f0*/  MUFU.EX2 R235, R4 ;  /* 0x0000000400eb7308 */ /* 0x0005220000000800 */
[----:B-1----:R-:W-:Y:S09]  /*10100*/  FFMA.FTZ R0, R20, c[0x0][0x23c], -R79 ;  /* 0x00008f0014007a23 */ /* 0x002ff2000001084f */
[----:B------:R1:W5:Y:S01]  /*10110*/  MUFU.EX2 R228, R0 ;  /* 0x0000000000e47308 */ /* 0x0003620000000800 */
[----:B---3--:R-:W-:Y:S09]  /*10120*/  FFMA.FTZ R2, R33, c[0x0][0x23c], -R77 ;  /* 0x00008f0021027a23 */ /* 0x008ff2000001084d */
[----:B------:R3:W-:Y:S01]  /*10130*/  MUFU.EX2 R219, R2 ;  /* 0x0000000200db7308 */ /* 0x0007e20000000800 */
[----:B--2---:R-:W-:Y:S01]  /*10140*/  FFMA.FTZ R4, R27, c[0x0][0x23c], -R78 ;  /* 0x00008f001b047a23 */ /* 0x004fe2000001084e */
[----:B----4-:R-:W-:Y:S08]  /*10150*/  F2FP.PACK_AB R146, R235, R234 ;  /* 0x000000eaeb92723e */ /* 0x010ff000000000ff */
[----:B------:R2:W4:Y:S01]  /*10160*/  MUFU.EX2 R230, R4 ;  /* 0x0000000400e67308 */ /* 0x0005220000000800 */
[--C-:B-1----:R-:W-:Y:S01]  /*10170*/  FFMA.FTZ R0, R28, c[0x0][0x23c], -R148.reuse ;  /* 0x00008f001c007a23 */ /* 0x102fe20000010894 */
[----:B-----5:R-:W-:Y:S08]  /*10180*/  F2FP.PACK_AB R66, R228, R226 ;  /* 0x000000e2e442723e */ /* 0x020ff000000000ff */
[----:B------:R1:W-:Y:S01]  /*10190*/  MUFU.EX2 R187, R0 ;  /* 0x0000000000bb7308 */ /* 0x0003e20000000800 */
[----:B---3--:R-:W-:Y:S01]  /*101a0*/  FSEL R2, R72, RZ, P2 ;  /* 0x000000ff48027208 */ /* 0x008fe20001000000 */
[--C-:B--2---:R-:W-:Y:S01]  /*101b0*/  FFMA.FTZ R4, R26, c[0x0][0x23c], -R79.reuse ;  /* 0x00008f001a047a23 */ /* 0x104fe2000001084f */
[----:B----4-:R-:W-:Y:S07]  /*101c0*/  F2FP.PACK_AB R147, R230, R229 ;  /* 0x000000e5e693723e */ /* 0x010fee00000000ff */
[----:B------:R2:W-:Y:S01]  /*101d0*/  MUFU.EX2 R225, R4 ;  /* 0x0000000400e17308 */ /* 0x0005e20000000800 */
[--C-:B-1----:R-:W-:Y:S09]  /*101e0*/  FFMA.FTZ R0, R13, c[0x0][0x23c], -R148.reuse ;  /* 0x00008f000d007a23 */ /* 0x102ff20000010894 */
[----:B------:R1:W3:Y:S01]  /*101f0*/  MUFU.EX2 R214, R0 ;  /* 0x0000000000d67308 */ /* 0x0002e20000000800 */
[----:B--2---:R-:W-:Y:S02]  /*10200*/  FFMA.FTZ R4, R22, c[0x0][0x23c], -R79 ;  /* 0x00008f0016047a23 */ /* 0x004fe4000001084f */
[----:B------:R-:W2:Y:S07]  /*10210*/  LDSM.16.MT88.4 R20, [R189+0x6000] ;  /* 0x00600000bd14783b */ /* 0x000eae0000004200 */
[----:B------:R4:W5:Y:S01]  /*10220*/  MUFU.EX2 R227, R4 ;  /* 0x0000000400e37308 */ /* 0x0009620000000800 */
[----:B-1----:R-:W-:Y:S01]  /*10230*/  FFMA.FTZ R0, R12, c[0x0][0x23c], -R148 ;  /* 0x00008f000c007a23 */ /* 0x002fe20000010894 */
[----:B---3--:R-:W-:Y:S08]  /*10240*/  F2FP.PACK_AB R65, R214, R187 ;  /* 0x000000bbd641723e */ /* 0x008ff000000000ff */
[----:B------:R1:W-:Y:S01]  /*10250*/  MUFU.EX2 R217, R0 ;  /* 0x0000000000d97308 */ /* 0x0003e20000000800 */
[----:B----4-:R-:W-:Y:S01]  /*10260*/  FFMA.FTZ R4, R29, c[0x0][0x23c], -R78 ;  /* 0x00008f001d047a23 */ /* 0x010fe2000001084e */
[----:B-----5:R-:W-:Y:S08]  /*10270*/  F2FP.PACK_AB R64, R227, R225 ;  /* 0x000000e1e340723e */ /* 0x020ff000000000ff */
[----:B------:R-:W-:Y:S01]  /*10280*/  MUFU.EX2 R215, R4 ;  /* 0x0000000400d77308 */ /* 0x000fe20000000800 */
[----:B-1----:R-:W-:Y:S09]  /*10290*/  FFMA.FTZ R0, R9, c[0x0][0x23c], -R148 ;  /* 0x00008f0009007a23 */ /* 0x002ff20000010894 */
[----:B------:R1:W3:Y:S02]  /*102a0*/  MUFU.EX2 R222, R0 ;  /* 0x0000000000de7308 */ /* 0x0002e40000000800 */
[----:B-1----:R-:W-:Y:S01]  /*102b0*/  FFMA.FTZ R0, R31, c[0x0][0x23c], -R78 ;  /* 0x00008f001f007a23 */ /* 0x002fe2000001084e */
[----:B---3--:R-:W-:Y:S07]  /*102c0*/  F2FP.PACK_AB R67, R222, R217 ;  /* 0x000000d9de43723e */ /* 0x008fee00000000ff */
[----:B------:R1:W-:Y:S02]  /*102d0*/  MUFU.EX2 R218, R0 ;  /* 0x0000000000da7308 */ /* 0x0003e40000000800 */
[----:B-1----:R-:W-:Y:S05]  /*102e0*/  FSEL R0, R73, RZ, P3 ;  /* 0x000000ff49007208 */ /* 0x002fea0001800000 */
[----:B------:R-:W-:Y:S04]  /*102f0*/  FADD.FTZ R0, -R0, R3 ;  /* 0x0000000300007221 */ /* 0x000fe80000010100 */
[----:B------:R-:W-:Y:S04]  /*10300*/  FMUL.FTZ R0, R0, c[0x0][0x23c] ;  /* 0x00008f0000007a20 */ /* 0x000fe80000410000 */
[----:B------:R1:W3:Y:S02]  /*10310*/  MUFU.EX2 R69, R0 ;  /* 0x0000000000457308 */ /* 0x0002e40000000800 */
[----:B-1----:R-:W-:Y:S01]  /*10320*/  FADD.FTZ R0, -R2, R68 ;  /* 0x0000004402007221 */ /* 0x002fe20000010100 */
[----:B------:R-:W-:Y:S01]  /*10330*/  FSEL R2, R71, RZ, P1 ;  /* 0x000000ff47027208 */ /* 0x000fe20000800000 */
[C---:B---3--:R-:W-:Y:S02]  /*10340*/  FMUL.FTZ R4, R69.reuse, R80 ;  /* 0x0000005045047220 */ /* 0x048fe40000410000 */
[----:B------:R-:W-:Y:S02]  /*10350*/  FMUL.FTZ R0, R0, c[0x0][0x23c] ;  /* 0x00008f0000007a20 */ /* 0x000fe40000410000 */
[C---:B------:R-:W-:Y:S02]  /*10360*/  FMUL.FTZ R5, R69.reuse, R81 ;  /* 0x0000005145057220 */ /* 0x040fe40000410000 */
[----:B------:R1:W3:Y:S01]  /*10370*/  MUFU.EX2 R68, R0 ;  /* 0x0000000000447308 */ /* 0x0002e20000000800 */
[C---:B------:R-:W-:Y:S02]  /*10380*/  FMUL.FTZ R16, R69.reuse, R92 ;  /* 0x0000005c45107220 */ /* 0x040fe40000410000 */
[C---:B------:R-:W-:Y:S02]  /*10390*/  FMUL.FTZ R17, R69.reuse, R93 ;  /* 0x0000005d45117220 */ /* 0x040fe40000410000 */
[C---:B------:R-:W-:Y:S02]  /*103a0*/  FMUL.FTZ R32, R69.reuse, R108 ;  /* 0x0000006c45207220 */ /* 0x040fe40000410000 */
[C---:B------:R-:W-:Y:S02]  /*103b0*/  FMUL.FTZ R33, R69.reuse, R109 ;  /* 0x0000006d45217220 */ /* 0x040fe40000410000 */
[C---:B------:R-:W-:Y:S02]  /*103c0*/  FMUL.FTZ R48, R69.reuse, R124 ;  /* 0x0000007c45307220 */ /* 0x040fe40000410000 */
[----:B------:R-:W-:Y:S02]  /*103d0*/  FMUL.FTZ R49, R69, R125 ;  /* 0x0000007d45317220 */ /* 0x000fe40000410000 */
[----:B-1----:R-:W-:Y:S01]  /*103e0*/  FADD.FTZ R0, -R2, R74 ;  /* 0x0000004a02007221 */ /* 0x002fe20000010100 */
[----:B------:R-:W-:Y:S01]  /*103f0*/  FSEL R2, R70, RZ, P0 ;  /* 0x000000ff46027208 */ /* 0x000fe20000000000 */
[----:B---3--:R-:W-:Y:S01]  /*10400*/  FMUL.FTZ R6, R68, R82 ;  /* 0x0000005244067220 */ /* 0x008fe20000410000 */
[----:B------:R-:W-:Y:S01]  /*10410*/  ISETP.GT.AND P0, PT, R211, UR8, PT ;  /* 0x00000008d3007c0c */ /* 0x000fe2000bf04270 */
[----:B------:R-:W-:Y:S02]  /*10420*/  FMUL.FTZ R0, R0, c[0x0][0x23c] ;  /* 0x00008f0000007a20 */ /* 0x000fe40000410000 */
[C---:B------:R-:W-:Y:S02]  /*10430*/  FMUL.FTZ R7, R68.reuse, R83 ;  /* 0x0000005344077220 */ /* 0x040fe40000410000 */
[----:B------:R1:W3:Y:S01]  /*10440*/  MUFU.EX2 R3, R0 ;  /* 0x0000000000037308 */ /* 0x0002e20000000800 */
[----:B------:R-:W4:Y:S01]  /*10450*/  LDSM.16.MT88.4 R80, [R191+0x6000] ;  /* 0x00600000bf50783b */ /* 0x000f220000004200 */
[C---:B------:R-:W-:Y:S02]  /*10460*/  FMUL.FTZ R18, R68.reuse, R94 ;  /* 0x0000005e44127220 */ /* 0x040fe40000410000 */
[C---:B------:R-:W-:Y:S01]  /*10470*/  FMUL.FTZ R19, R68.reuse, R95 ;  /* 0x0000005f44137220 */ /* 0x040fe20000410000 */
[-C--:B--2---:R-:W-:Y:S01]  /*10480*/  HMMA.16816.F32 R4, R144, R20.reuse, R4 ;  /* 0x000000149004723c */ /* 0x084fe20000001804 */
[C---:B------:R-:W-:Y:S02]  /*10490*/  FMUL.FTZ R50, R68.reuse, R126 ;  /* 0x0000007e44327220 */ /* 0x040fe40000410000 */
[----:B------:R-:W-:Y:S01]  /*104a0*/  FMUL.FTZ R51, R68, R127 ;  /* 0x0000007f44337220 */ /* 0x000fe20000410000 */
[----:B------:R-:W-:Y:S01]  /*104b0*/  LDSM.16.MT88.4 R92, [R192+0x6800] ;  /* 0x00680000c05c783b */ /* 0x000fe20000004200 */
[----:B------:R-:W-:Y:S07]  /*104c0*/  FFMA.FTZ R74, R164, c[0x0][0x23c], -R79 ;  /* 0x00008f00a44a7a23 */ /* 0x000fee000001084f */
[----:B------:R-:W-:Y:S01]  /*104d0*/  LDSM.16.MT88.4 R124, [R190+0x7800] ;  /* 0x00780000be7c783b */ /* 0x000fe20000004200 */
[----:B-1----:R-:W-:Y:S02]  /*104e0*/  FADD.FTZ R0, -R2, R75 ;  /* 0x0000004b02007221 */ /* 0x002fe40000010100 */
[----:B------:R-:W-:Y:S02]  /*104f0*/  FFMA.FTZ R2, R34, c[0x0][0x23c], -R77 ;  /* 0x00008f0022027a23 */ /* 0x000fe4000001084d */
[----:B------:R-:W-:Y:S02]  /*10500*/  FMUL.FTZ R0, R0, c[0x0][0x23c] ;  /* 0x00008f0000007a20 */ /* 0x000fe40000410000 */
[----:B------:R1:W-:Y:S01]  /*10510*/  MUFU.EX2 R183, R2 ;  /* 0x0000000200b77308 */ /* 0x0003e20000000800 */
[C---:B---3--:R-:W-:Y:S02]  /*10520*/  FMUL.FTZ R57, R3.reuse, R133 ;  /* 0x0000008503397220 */ /* 0x048fe40000410000 */
[C---:B------:R-:W-:Y:S02]  /*10530*/  FMUL.FTZ R8, R3.reuse, R84 ;  /* 0x0000005403087220 */ /* 0x040fe40000410000 */
[C---:B------:R-:W-:Y:S02]  /*10540*/  FMUL.FTZ R9, R3.reuse, R85 ;  /* 0x0000005503097220 */ /* 0x040fe40000410000 */
[C---:B------:R-:W-:Y:S02]  /*10550*/  FMUL.FTZ R56, R3.reuse, R132 ;  /* 0x0000008403387220 */ /* 0x040fe40000410000 */
[C---:B------:R-:W-:Y:S01]  /*10560*/  FMUL.FTZ R12, R3.reuse, R88 ;  /* 0x00000058030c7220 */ /* 0x040fe20000410000 */
[----:B------:R-:W2:Y:S01]  /*10570*/  MUFU.EX2 R0, R0 ;  /* 0x0000000000007308 */ /* 0x000ea20000000800 */
[C---:B------:R-:W-:Y:S02]  /*10580*/  FMUL.FTZ R13, R3.reuse, R89 ;  /* 0x00000059030d7220 */ /* 0x040fe40000410000 */
[C---:B------:R-:W-:Y:S02]  /*10590*/  FMUL.FTZ R24, R3.reuse, R100 ;  /* 0x0000006403187220 */ /* 0x040fe40000410000 */
[C---:B------:R-:W-:Y:S02]  /*105a0*/  FMUL.FTZ R28, R3.reuse, R104 ;  /* 0x00000068031c7220 */ /* 0x040fe40000410000 */
[C---:B------:R-:W-:Y:S02]  /*105b0*/  FMUL.FTZ R29, R3.reuse, R105 ;  /* 0x00000069031d7220 */ /* 0x040fe40000410000 */
[----:B------:R-:W-:Y:S02]  /*105c0*/  FMUL.FTZ R34, R68, R110 ;  /* 0x0000006e44227220 */ /* 0x000fe40000410000 */
[C---:B------:R-:W-:Y:S02]  /*105d0*/  FMUL.FTZ R60, R3.reuse, R136 ;  /* 0x00000088033c7220 */ /* 0x040fe40000410000 */
[C---:B------:R-:W-:Y:S02]  /*105e0*/  FMUL.FTZ R61, R3.reuse, R137 ;  /* 0x00000089033d7220 */ /* 0x040fe40000410000 */
[--C-:B-1----:R-:W-:Y:S02]  /*105f0*/  FFMA.FTZ R2, R40, c[0x0][0x23c], -R78.reuse ;  /* 0x00008f0028027a23 */ /* 0x102fe4000001084e */
[----:B------:R-:W-:Y:S02]  /*10600*/  FMUL.FTZ R40, R3, R116 ;  /* 0x0000007403287220 */ /* 0x000fe40000410000 */
[----:B------:R1:W-:Y:S01]  /*10610*/  MUFU.EX2 R178, R2 ;  /* 0x0000000200b27308 */ /* 0x0003e20000000800 */
[C---:B--2---:R-:W-:Y:S02]  /*10620*/  FMUL.FTZ R10, R0.reuse, R86 ;  /* 0x00000056000a7220 */ /* 0x044fe40000410000 */
[C---:B------:R-:W-:Y:S02]  /*10630*/  FMUL.FTZ R11, R0.reuse, R87 ;  /* 0x00000057000b7220 */ /* 0x040fe40000410000 */
[----:B------:R-:W2:Y:S01]  /*10640*/  LDSM.16.MT88.4 R84, [R189+0x6800] ;  /* 0x00680000bd54783b */ /* 0x000ea20000004200 */
[C---:B------:R-:W-:Y:S02]  /*10650*/  FMUL.FTZ R26, R0.reuse, R102 ;  /* 0x00000066001a7220 */ /* 0x040fe40000410000 */
[C---:B------:R-:W-:Y:S02]  /*10660*/  FMUL.FTZ R27, R0.reuse, R103 ;  /* 0x00000067001b7220 */ /* 0x040fe40000410000 */
[C---:B------:R-:W-:Y:S01]  /*10670*/  HMMA.16816.F32 R8, R64.reuse, R20, R8 ;  /* 0x000000144008723c */ /* 0x040fe20000001808 */
[C---:B------:R-:W-:Y:S02]  /*10680*/  FMUL.FTZ R14, R0.reuse, R90 ;  /* 0x0000005a000e7220 */ /* 0x040fe40000410000 */
[C---:B------:R-:W-:Y:S02]  /*10690*/  FMUL.FTZ R15, R0.reuse, R91 ;  /* 0x0000005b000f7220 */ /* 0x040fe40000410000 */
[C---:B------:R-:W-:Y:S02]  /*106a0*/  FMUL.FTZ R30, R0.reuse, R106 ;  /* 0x0000006a001e7220 */ /* 0x040fe40000410000 */
[C---:B------:R-:W-:Y:S02]  /*106b0*/  FMUL.FTZ R20, R69.reuse, R96 ;  /* 0x0000006045147220 */ /* 0x040fe40000410000 */
[----:B------:R-:W-:Y:S01]  /*106c0*/  FMUL.FTZ R21, R69, R97 ;  /* 0x0000006145157220 */ /* 0x000fe20000410000 */
[-C--:B------:R-:W-:Y:S02]  /*106d0*/  HMMA.16816.F32 R12, R64, R22.reuse, R12 ;  /* 0x00000016400c723c */ /* 0x080fe4000000180c */
[----:B-1----:R-:W-:Y:S02]  /*106e0*/  FFMA.FTZ R2, R41, c[0x0][0x23c], -R78 ;  /* 0x00008f0029027a23 */ /* 0x002fe4000001084e */
[C---:B------:R-:W-:Y:S02]  /*106f0*/  FMUL.FTZ R31, R0.reuse, R107 ;  /* 0x0000006b001f7220 */ /* 0x040fe40000410000 */
[----:B------:R1:W-:Y:S01]  /*10700*/  MUFU.EX2 R177, R2 ;  /* 0x0000000200b17308 */ /* 0x0003e20000000800 */
[----:B------:R-:W-:Y:S01]  /*10710*/  FMUL.FTZ R41, R3, R117 ;  /* 0x0000007503297220 */ /* 0x000fe20000410000 */
[C---:B------:R-:W-:Y:S01]  /*10720*/  HMMA.16816.F32 R16, R144.reuse, R22, R16 ;  /* 0x000000169010723c */ /* 0x040fe20000001810 */
[C---:B------:R-:W-:Y:S03]  /*10730*/  FMUL.FTZ R62, R0.reuse, R138 ;  /* 0x0000008a003e7220 */ /* 0x040fe60000410000 */
[----:B------:R-:W-:Y:S03]  /*10740*/  FMUL.FTZ R63, R0, R139 ;  /* 0x0000008b003f7220 */ /* 0x000fe60000410000 */
[C---:B------:R-:W-:Y:S02]  /*10750*/  FMUL.FTZ R22, R68.reuse, R98 ;  /* 0x0000006244167220 */ /* 0x040fe40000410000 */
[C---:B------:R-:W-:Y:S02]  /*10760*/  FMUL.FTZ R23, R68.reuse, R99 ;  /* 0x0000006344177220 */ /* 0x040fe40000410000 */
[----:B------:R-:W3:Y:S05]  /*10770*/  LDSM.16.MT88.4 R96, [R190+0x6800] ;  /* 0x00680000be60783b */ /* 0x000eea0000004200 */
[-C--:B------:R-:W-:Y:S01]  /*10780*/  HMMA.16816.F32 R20, R144, R36.reuse, R20 ;  /* 0x000000249014723c */ /* 0x080fe20000001814 */
[--C-:B-1----:R-:W-:Y:S02]  /*10790*/  FFMA.FTZ R2, R35, c[0x0][0x23c], -R79.reuse ;  /* 0x00008f0023027a23 */ /* 0x102fe4000001084f */
[----:B------:R-:W-:Y:S02]  /*107a0*/  FMUL.FTZ R35, R68, R111 ;  /* 0x0000006f44237220 */ /* 0x000fe40000410000 */
[----:B------:R1:W-:Y:S01]  /*107b0*/  MUFU.EX2 R176, R2 ;  /* 0x0000000200b07308 */ /* 0x0003e20000000800 */
[----:B------:R-:W-:Y:S01]  /*107c0*/  LDSM.16.MT88.4 R108, [R192+0x7800] ;  /* 0x00780000c06c783b */ /* 0x000fe20000004200 */
[--C-:B-1----:R-:W-:Y:S02]  /*107d0*/  FFMA.FTZ R2, R25, c[0x0][0x23c], -R79.reuse ;  /* 0x00008f0019027a23 */ /* 0x102fe4000001084f */
[----:B------:R-:W-:Y:S06]  /*107e0*/  FMUL.FTZ R25, R3, R101 ;  /* 0x0000006503197220 */ /* 0x000fec0000410000 */
[----:B------:R1:W5:Y:S01]  /*107f0*/  MUFU.EX2 R175, R2 ;  /* 0x0000000200af7308 */ /* 0x0003620000000800 */
[----:B------:R-:W-:Y:S01]  /*10800*/  LDSM.16.MT88.4 R100, [R189+0x7800] ;  /* 0x00780000bd64783b */ /* 0x000fe20000004200 */
[C---:B------:R-:W-:Y:S07]  /*10810*/  HMMA.16816.F32 R24, R64.reuse, R36, R24 ;  /* 0x000000244018723c */ /* 0x040fee0000001818 */
[C---:B------:R-:W-:Y:S01]  /*10820*/  FMUL.FTZ R36, R69.reuse, R112 ;  /* 0x0000007045247220 */ /* 0x040fe20000410000 */
[-C--:B------:R-:W-:Y:S01]  /*10830*/  HMMA.16816.F32 R28, R64, R38.reuse, R28 ;  /* 0x00000026401c723c */ /* 0x080fe2000000181c */
[----:B------:R-:W-:Y:S07]  /*10840*/  FMUL.FTZ R37, R69, R113 ;  /* 0x0000007145257220 */ /* 0x000fee0000410000 */
[C---:B------:R-:W-:Y:S01]  /*10850*/  HMMA.16816.F32 R32, R144.reuse, R38, R32 ;  /* 0x000000269020723c */ /* 0x040fe20000001820 */
[--C-:B-1----:R-:W-:Y:S03]  /*10860*/  FFMA.FTZ R2, R44, c[0x0][0x23c], -R79.reuse ;  /* 0x00008f002c027a23 */ /* 0x102fe6000001084f */
[----:B-----5:R-:W-:Y:S01]  /*10870*/  F2FP.PACK_AB R88, R175, R176 ;  /* 0x000000b0af58723e */ /* 0x020fe200000000ff */
[----:B------:R-:W-:Y:S01]  /*10880*/  FMUL.FTZ R44, R3, R120 ;  /* 0x00000078032c7220 */ /* 0x000fe20000410000 */
[----:B------:R1:W-:Y:S01]  /*10890*/  MUFU.EX2 R174, R2 ;  /* 0x0000000200ae7308 */ /* 0x0003e20000000800 */
[C---:B------:R-:W-:Y:S02]  /*108a0*/  FMUL.FTZ R38, R68.reuse, R114 ;  /* 0x0000007244267220 */ /* 0x040fe40000410000 */
[----:B------:R-:W-:Y:S07]  /*108b0*/  FMUL.FTZ R39, R68, R115 ;  /* 0x0000007344277220 */ /* 0x000fee0000410000 */
[-C--:B------:R-:W-:Y:S01]  /*108c0*/  HMMA.16816.F32 R36, R144, R52.reuse, R36 ;  /* 0x000000349024723c */ /* 0x080fe20000001824 */
[----:B-1----:R-:W-:Y:S02]  /*108d0*/  FFMA.FTZ R2, R42, c[0x0][0x23c], -R79 ;  /* 0x00008f002a027a23 */ /* 0x002fe4000001084f */
[C---:B------:R-:W-:Y:S02]  /*108e0*/  FMUL.FTZ R42, R0.reuse, R118 ;  /* 0x00000076002a7220 */ /* 0x040fe40000410000 */
[----:B------:R1:W5:Y:S02]  /*108f0*/  MUFU.EX2 R173, R2 ;  /* 0x0000000200ad7308 */ /* 0x0003640000000800 */
[--C-:B-1----:R-:W-:Y:S01]  /*10900*/  FFMA.FTZ R2, R45, c[0x0][0x23c], -R148.reuse ;  /* 0x00008f002d027a23 */ /* 0x102fe20000010894 */
[----:B-----5:R-:W-:Y:S01]  /*10910*/  F2FP.PACK_AB R90, R173, R174 ;  /* 0x000000aead5a723e */ /* 0x020fe200000000ff */
[----:B------:R-:W-:Y:S06]  /*10920*/  FMUL.FTZ R45, R3, R121 ;  /* 0x00000079032d7220 */ /* 0x000fec0000410000 */
[----:B------:R1:W-:Y:S02]  /*10930*/  MUFU.EX2 R172, R2 ;  /* 0x0000000200ac7308 */ /* 0x0003e40000000800 */
[--C-:B-1----:R-:W-:Y:S02]  /*10940*/  FFMA.FTZ R2, R43, c[0x0][0x23c], -R148.reuse ;  /* 0x00008f002b027a23 */ /* 0x102fe40000010894 */
[C---:B------:R-:W-:Y:S06]  /*10950*/  FMUL.FTZ R43, R0.reuse, R119 ;  /* 0x00000077002b7220 */ /* 0x040fec0000410000 */
[----:B------:R1:W5:Y:S01]  /*10960*/  MUFU.EX2 R171, R2 ;  /* 0x0000000200ab7308 */ /* 0x0003620000000800 */
[C---:B------:R-:W-:Y:S07]  /*10970*/  HMMA.16816.F32 R40, R64.reuse, R52, R40 ;  /* 0x000000344028723c */ /* 0x040fee0000001828 */
[C---:B------:R-:W-:Y:S02]  /*10980*/  FMUL.FTZ R52, R69.reuse, R128 ;  /* 0x0000008045347220 */ /* 0x040fe40000410000 */
[----:B------:R-:W-:Y:S03]  /*10990*/  FMUL.FTZ R53, R69, R129 ;  /* 0x0000008145357220 */ /* 0x000fe60000410000 */
[--C-:B-1----:R-:W-:Y:S01]  /*109a0*/  FFMA.FTZ R2, R47, c[0x0][0x23c], -R148.reuse ;  /* 0x00008f002f027a23 */ /* 0x102fe20000010894 */
[----:B-----5:R-:W-:Y:S01]  /*109b0*/  F2FP.PACK_AB R89, R171, R172 ;  /* 0x000000acab59723e */ /* 0x020fe200000000ff */
[----:B------:R-:W-:Y:S02]  /*109c0*/  FMUL.FTZ R47, R0, R123 ;  /* 0x0000007b002f7220 */ /* 0x000fe40000410000 */
[----:B------:R1:W-:Y:S02]  /*109d0*/  MUFU.EX2 R170, R2 ;  /* 0x0000000200aa7308 */ /* 0x0003e40000000800 */
[----:B-1----:R-:W-:Y:S02]  /*109e0*/  FFMA.FTZ R2, R46, c[0x0][0x23c], -R148 ;  /* 0x00008f002e027a23 */ /* 0x002fe40000010894 */
[----:B------:R-:W-:Y:S06]  /*109f0*/  FMUL.FTZ R46, R0, R122 ;  /* 0x0000007a002e7220 */ /* 0x000fec0000410000 */
[----:B------:R1:W5:Y:S01]  /*10a00*/  MUFU.EX2 R169, R2 ;  /* 0x0000000200a97308 */ /* 0x0003620000000800 */
[-C--:B------:R-:W-:Y:S08]  /*10a10*/  HMMA.16816.F32 R44, R64, R54.reuse, R44 ;  /* 0x00000036402c723c */ /* 0x080ff0000000182c */
[C---:B------:R-:W-:Y:S07]  /*10a20*/  HMMA.16816.F32 R48, R144.reuse, R54, R48 ;  /* 0x000000369030723c */ /* 0x040fee0000001830 */
[C---:B------:R-:W-:Y:S02]  /*10a30*/  FMUL.FTZ R54, R68.reuse, R130 ;  /* 0x0000008244367220 */ /* 0x040fe40000410000 */
[----:B------:R-:W-:Y:S03]  /*10a40*/  FMUL.FTZ R55, R68, R131 ;  /* 0x0000008344377220 */ /* 0x000fe60000410000 */
[--C-:B-1----:R-:W-:Y:S01]  /*10a50*/  FFMA.FTZ R2, R58, c[0x0][0x23c], -R77.reuse ;  /* 0x00008f003a027a23 */ /* 0x102fe2000001084d */
[----:B-----5:R-:W-:Y:S01]  /*10a60*/  F2FP.PACK_AB R91, R169, R170 ;  /* 0x000000aaa95b723e */ /* 0x020fe200000000ff */
[C---:B------:R-:W-:Y:S02]  /*10a70*/  FMUL.FTZ R58, R0.reuse, R134 ;  /* 0x00000086003a7220 */ /* 0x040fe40000410000 */
[-C--:B----4-:R-:W-:Y:S01]  /*10a80*/  HMMA.16816.F32 R52, R144, R80.reuse, R52 ;  /* 0x000000509034723c */ /* 0x090fe20000001834 */
[----:B------:R1:W-:Y:S02]  /*10a90*/  MUFU.EX2 R168, R2 ;  /* 0x0000000200a87308 */ /* 0x0003e40000000800 */
[----:B-1----:R-:W-:Y:S02]  /*10aa0*/  FFMA.FTZ R2, R59, c[0x0][0x23c], -R77 ;  /* 0x00008f003b027a23 */ /* 0x002fe4000001084d */
[C---:B------:R-:W-:Y:S06]  /*10ab0*/  FMUL.FTZ R59, R0.reuse, R135 ;  /* 0x00000087003b7220 */ /* 0x040fec0000410000 */
[----:B------:R1:W4:Y:S01]  /*10ac0*/  MUFU.EX2 R167, R2 ;  /* 0x0000000200a77308 */ /* 0x0003220000000800 */
[----:B------:R-:W-:Y:S01]  /*10ad0*/  FFMA.FTZ R0, R0, R243, R187 ;  /* 0x000000f300007223 */ /* 0x000fe200000100bb */
[C---:B------:R-:W-:Y:S03]  /*10ae0*/  HMMA.16816.F32 R56, R64.reuse, R80, R56 ;  /* 0x000000504038723c */ /* 0x040fe60000001838 */
[----:B------:R-:W-:Y:S04]  /*10af0*/  FADD.FTZ R0, R214, R0 ;  /* 0x00000000d6007221 */ /* 0x000fe80000010000 */
[----:B------:R-:W-:Y:S01]  /*10b00*/  F2FP.PACK_AB R80, R224, R220 ;  /* 0x000000dce050723e */ /* 0x000fe200000000ff */
[-C--:B------:R-:W-:Y:S01]  /*10b10*/  HMMA.16816.F32 R60, R64, R82.reuse, R60 ;  /* 0x00000052403c723c */ /* 0x080fe2000000183c */
[----:B------:R-:W-:Y:S06]  /*10b20*/  F2FP.PACK_AB R81, R218, R215 ;  /* 0x000000d7da51723e */ /* 0x000fec00000000ff */
[C---:B------:R-:W-:Y:S02]  /*10b30*/  FMUL.FTZ R64, R69.reuse, R140 ;  /* 0x0000008c45407220 */ /* 0x040fe40000410000 */
[----:B------:R-:W-:Y:S03]  /*10b40*/  FMUL.FTZ R65, R69, R141 ;  /* 0x0000008d45417220 */ /* 0x000fe60000410000 */
[--C-:B-1----:R-:W-:Y:S02]  /*10b50*/  FFMA.FTZ R2, R149, c[0x0][0x23c], -R78.reuse ;  /* 0x00008f0095027a23 */ /* 0x102fe4000001084e */
[C---:B------:R-:W-:Y:S02]  /*10b60*/  FMUL.FTZ R66, R68.reuse, R142 ;  /* 0x0000008e44427220 */ /* 0x040fe40000410000 */
[----:B------:R1:W-:Y:S01]  /*10b70*/  MUFU.EX2 R165, R2 ;  /* 0x0000000200a57308 */ /* 0x0003e20000000800 */
[C---:B------:R-:W-:Y:S02]  /*10b80*/  FMUL.FTZ R67, R68.reuse, R143 ;  /* 0x0000008f44437220 */ /* 0x040fe40000410000 */
[----:B------:R-:W-:Y:S02]  /*10b90*/  FFMA.FTZ R68, R68, R242, R231 ;  /* 0x000000f244447223 */ /* 0x000fe400000100e7 */
[----:B------:R-:W-:Y:S03]  /*10ba0*/  FFMA.FTZ R69, R69, R241, R237 ;  /* 0x000000f145457223 */ /* 0x000fe600000100ed */
[----:B------:R-:W-:Y:S07]  /*10bb0*/  HMMA.16816.F32 R64, R144, R82, R64 ;  /* 0x000000529040723c */ /* 0x000fee0000001840 */
[----:B------:R-:W-:Y:S02]  /*10bc0*/  F2FP.PACK_AB R82, R183, R219 ;  /* 0x000000dbb752723e */ /* 0x000fe400000000ff */
[----:B------:R-:W-:Y:S07]  /*10bd0*/  F2FP.PACK_AB R83, R177, R178 ;  /* 0x000000b2b153723e */ /* 0x000fee00000000ff */
[-C--:B--2---:R-:W-:Y:S01]  /*10be0*/  HMMA.16816.F32 R4, R80, R84.reuse, R4 ;  /* 0x000000545004723c */ /* 0x084fe20000001804 */
[--C-:B-1----:R-:W-:Y:S04]  /*10bf0*/  FFMA.FTZ R2, R150, c[0x0][0x23c], -R78.reuse ;  /* 0x00008f0096027a23 */ /* 0x102fe8000001084e */
[----:B------:R1:W2:Y:S03]  /*10c00*/  MUFU.EX2 R162, R2 ;  /* 0x0000000200a27308 */ /* 0x0002a60000000800 */
[C---:B------:R-:W-:Y:S08]  /*10c10*/  HMMA.16816.F32 R8, R88.reuse, R84, R8 ;  /* 0x000000545808723c */ /* 0x040ff00000001808 */
[-C--:B------:R-:W-:Y:S08]  /*10c20*/  HMMA.16816.F32 R12, R88, R86.reuse, R12 ;  /* 0x00000056580c723c */ /* 0x080ff0000000180c */
[C---:B------:R-:W-:Y:S01]  /*10c30*/  HMMA.16816.F32 R16, R80.reuse, R86, R16 ;  /* 0x000000565010723c */ /* 0x040fe20000001810 */
[----:B------:R-:W5:Y:S03]  /*10c40*/  LDSM.16.MT88.4 R84, [R191+0x6800] ;  /* 0x00680000bf54783b */ /* 0x000f660000004200 */
[--C-:B-1----:R-:W-:Y:S04]  /*10c50*/  FFMA.FTZ R2, R158, c[0x0][0x23c], -R77.reuse ;  /* 0x00008f009e027a23 */ /* 0x102fe8000001084d */
[-C--:B------:R-:W-:Y:S01]  /*10c60*/  HMMA.16816.F32 R20, R80, R92.reuse, R20 ;  /* 0x0000005c5014723c */ /* 0x080fe20000001814 */
[----:B------:R1:W-:Y:S07]  /*10c70*/  MUFU.EX2 R163, R2 ;  /* 0x0000000200a37308 */ /* 0x0003ee0000000800 */
[C---:B------:R-:W-:Y:S08]  /*10c80*/  HMMA.16816.F32 R24, R88.reuse, R92, R24 ;  /* 0x0000005c5818723c */ /* 0x040ff00000001818 */
[-C--:B------:R-:W-:Y:S08]  /*10c90*/  HMMA.16816.F32 R28, R88, R94.reuse, R28 ;  /* 0x0000005e581c723c */ /* 0x080ff0000000181c */
[C---:B------:R-:W-:Y:S01]  /*10ca0*/  HMMA.16816.F32 R32, R80.reuse, R94, R32 ;  /* 0x0000005e5020723c */ /* 0x040fe20000001820 */
[----:B-1----:R-:W-:Y:S01]  /*10cb0*/  FFMA.FTZ R2, R159, c[0x0][0x23c], -R77 ;  /* 0x00008f009f027a23 */ /* 0x002fe2000001084d */
[----:B------:R-:W1:Y:S03]  /*10cc0*/  LDSM.16.MT88.4 R92, [R189+0x7000] ;  /* 0x00700000bd5c783b */ /* 0x000e660000004200 */
[----:B------:R2:W1:Y:S03]  /*10cd0*/  MUFU.EX2 R161, R2 ;  /* 0x0000000200a17308 */ /* 0x0004660000000800 */
[-C--:B---3--:R-:W-:Y:S08]  /*10ce0*/  HMMA.16816.F32 R36, R80, R96.reuse, R36 ;  /* 0x000000605024723c */ /* 0x088ff00000001824 */
[C---:B------:R-:W-:Y:S08]  /*10cf0*/  HMMA.16816.F32 R40, R88.reuse, R96, R40 ;  /* 0x000000605828723c */ /* 0x040ff00000001828 */
[-C--:B------:R-:W-:Y:S01]  /*10d00*/  HMMA.16816.F32 R44, R88, R98.reuse, R44 ;  /* 0x00000062582c723c */ /* 0x080fe2000000182c */
[--C-:B--2---:R-:W-:Y:S07]  /*10d10*/  FFMA.FTZ R2, R160, c[0x0][0x23c], -R78.reuse ;  /* 0x00008f00a0027a23 */ /* 0x104fee000001084e */
[C---:B------:R-:W-:Y:S01]  /*10d20*/  HMMA.16816.F32 R48, R80.reuse, R98, R48 ;  /* 0x000000625030723c */ /* 0x040fe20000001830 */
[----:B------:R2:W-:Y:S01]  /*10d30*/  MUFU.EX2 R160, R2 ;  /* 0x0000000200a07308 */ /* 0x0005e20000000800 */
[----:B------:R-:W-:Y:S06]  /*10d40*/  LDSM.16.MT88.4 R96, [R190+0x7000] ;  /* 0x00700000be60783b */ /* 0x000fec0000004200 */
[-C--:B-----5:R-:W-:Y:S08]  /*10d50*/  HMMA.16816.F32 R52, R80, R84.reuse, R52 ;  /* 0x000000545034723c */ /* 0x0a0ff00000001834 */
[C---:B------:R-:W-:Y:S08]  /*10d60*/  HMMA.16816.F32 R56, R88.reuse, R84, R56 ;  /* 0x000000545838723c */ /* 0x040ff00000001838 */
[-C--:B------:R-:W-:Y:S01]  /*10d70*/  HMMA.16816.F32 R60, R88, R86.reuse, R60 ;  /* 0x00000056583c723c */ /* 0x080fe2000000183c */
[----:B--2---:R-:W-:Y:S01]  /*10d80*/  FFMA.FTZ R2, R166, c[0x0][0x23c], -R78 ;  /* 0x00008f00a6027a23 */ /* 0x004fe2000001084e */
[----:B------:R-:W2:Y:S03]  /*10d90*/  LDSM.16.MT88.4 R88, [R192+0x7000] ;  /* 0x00700000c058783b */ /* 0x000ea60000004200 */
[----:B------:R3:W5:Y:S03]  /*10da0*/  MUFU.EX2 R159, R2 ;  /* 0x00000002009f7308 */ /* 0x0007660000000800 */
[----:B------:R-:W-:Y:S07]  /*10db0*/  HMMA.16816.F32 R64, R80, R86, R64 ;  /* 0x000000565040723c */ /* 0x000fee0000001840 */
[----:B----4-:R-:W-:Y:S02]  /*10dc0*/  F2FP.PACK_AB R80, R167, R168 ;  /* 0x000000a8a750723e */ /* 0x010fe400000000ff */
[----:B------:R-:W-:Y:S03]  /*10dd0*/  F2FP.PACK_AB R81, R162, R165 ;  /* 0x000000a5a251723e */ /* 0x000fe600000000ff */
[----:B-1----:R-:W-:Y:S01]  /*10de0*/  F2FP.PACK_AB R82, R161, R163 ;  /* 0x000000a3a152723e */ /* 0x002fe200000000ff */
[--C-:B---3--:R-:W-:Y:S01]  /*10df0*/  FFMA.FTZ R2, R156, c[0x0][0x23c], -R79.reuse ;  /* 0x00008f009c027a23 */ /* 0x108fe2000001084f */
[----:B-----5:R-:W-:Y:S03]  /*10e00*/  F2FP.PACK_AB R83, R159, R160 ;  /* 0x000000a09f53723e */ /* 0x020fe600000000ff */
[----:B------:R1:W-:Y:S04]  /*10e10*/  MUFU.EX2 R135, R2 ;  /* 0x0000000200877308 */ /* 0x0003e80000000800 */
[-C--:B------:R-:W-:Y:S01]  /*10e20*/  HMMA.16816.F32 R4, R80, R92.reuse, R4 ;  /* 0x0000005c5004723c */ /* 0x080fe20000001804 */
[--C-:B-1----:R-:W-:Y:S05]  /*10e30*/  FFMA.FTZ R2, R155, c[0x0][0x23c], -R79.reuse ;  /* 0x00008f009b027a23 */ /* 0x102fea000001084f */
[----:B------:R1:W3:Y:S02]  /*10e40*/  MUFU.EX2 R134, R2 ;  /* 0x0000000200867308 */ /* 0x0002e40000000800 */
[----:B-1----:R-:W-:Y:S01]  /*10e50*/  FFMA.FTZ R2, R157, c[0x0][0x23c], -R79 ;  /* 0x00008f009d027a23 */ /* 0x002fe2000001084f */
[----:B---3--:R-:W-:Y:S07]  /*10e60*/  F2FP.PACK_AB R84, R134, R135 ;  /* 0x000000878654723e */ /* 0x008fee00000000ff */
[----:B------:R-:W-:Y:S10]  /*10e70*/  MUFU.EX2 R157, R74 ;  /* 0x0000004a009d7308 */ /* 0x000ff40000000800 */
[----:B------:R1:W3:Y:S02]  /*10e80*/  MUFU.EX2 R158, R2 ;  /* 0x00000002009e7308 */ /* 0x0002e40000000800 */
[--C-:B-1----:R-:W-:Y:S01]  /*10e90*/  FFMA.FTZ R2, R152, c[0x0][0x23c], -R148.reuse ;  /* 0x00008f0098027a23 */ /* 0x102fe20000010894 */
[----:B---3--:R-:W-:Y:S07]  /*10ea0*/  F2FP.PACK_AB R86, R157, R158 ;  /* 0x0000009e9d56723e */ /* 0x008fee00000000ff */
[----:B------:R1:W-:Y:S02]  /*10eb0*/  MUFU.EX2 R133, R2 ;  /* 0x0000000200857308 */ /* 0x0003e40000000800 */
[--C-:B-1----:R-:W-:Y:S08]  /*10ec0*/  FFMA.FTZ R2, R151, c[0x0][0x23c], -R148.reuse ;  /* 0x00008f0097027a23 */ /* 0x102ff00000010894 */
[----:B------:R1:W3:Y:S02]  /*10ed0*/  MUFU.EX2 R132, R2 ;  /* 0x0000000200847308 */ /* 0x0002e40000000800 */
[--C-:B-1----:R-:W-:Y:S01]  /*10ee0*/  FFMA.FTZ R2, R153, c[0x0][0x23c], -R148.reuse ;  /* 0x00008f0099027a23 */ /* 0x102fe20000010894 */
[----:B---3--:R-:W-:Y:S07]  /*10ef0*/  F2FP.PACK_AB R85, R132, R133 ;  /* 0x000000858455723e */ /* 0x008fee00000000ff */
[----:B------:R1:W-:Y:S02]  /*10f00*/  MUFU.EX2 R156, R2 ;  /* 0x00000002009c7308 */ /* 0x0003e40000000800 */
[----:B-1----:R-:W-:Y:S08]  /*10f10*/  FFMA.FTZ R2, R154, c[0x0][0x23c], -R148 ;  /* 0x00008f009a027a23 */ /* 0x002ff00000010894 */
[----:B------:R1:W3:Y:S02]  /*10f20*/  MUFU.EX2 R155, R2 ;  /* 0x00000002009b7308 */ /* 0x0002e40000000800 */
[----:B-1----:R-:W-:Y:S01]  /*10f30*/  FFMA.FTZ R2, R213, c[0x0][0x23c], -R77 ;  /* 0x00008f00d5027a23 */ /* 0x002fe2000001084d */
[----:B---3--:R-:W-:Y:S01]  /*10f40*/  F2FP.PACK_AB R87, R155, R156 ;  /* 0x0000009c9b57723e */ /* 0x008fe200000000ff */
[----:B------:R-:W-:Y:S06]  /*10f50*/  IMAD.MOV.U32 R213, RZ, RZ, R211 ;  /* 0x000000ffffd57224 */ /* 0x000fec00078e00d3 */
[----:B------:R1:W-:Y:S01]  /*10f60*/  MUFU.EX2 R154, R2 ;  /* 0x00000002009a7308 */ /* 0x0003e20000000800 */
[C---:B------:R-:W-:Y:S08]  /*10f70*/  HMMA.16816.F32 R8, R84.reuse, R92, R8 ;  /* 0x0000005c5408723c */ /* 0x040ff00000001808 */
[-C--:B------:R-:W-:Y:S08]  /*10f80*/  HMMA.16816.F32 R12, R84, R94.reuse, R12 ;  /* 0x0000005e540c723c */ /* 0x080ff0000000180c */
[C---:B------:R-:W-:Y:S01]  /*10f90*/  HMMA.16816.F32 R16, R80.reuse, R94, R16 ;  /* 0x0000005e5010723c */ /* 0x040fe20000001810 */
[----:B------:R-:W3:Y:S03]  /*10fa0*/  LDSM.16.MT88.4 R92, [R191+0x7000] ;  /* 0x00700000bf5c783b */ /* 0x000ee60000004200 */
[--C-:B-1----:R-:W-:Y:S04]  /*10fb0*/  FFMA.FTZ R2, R221, c[0x0][0x23c], -R77.reuse ;  /* 0x00008f00dd027a23 */ /* 0x102fe8000001084d */
[-C--:B--2---:R-:W-:Y:S01]  /*10fc0*/  HMMA.16816.F32 R20, R80, R88.reuse, R20 ;  /* 0x000000585014723c */ /* 0x084fe20000001814 */
[----:B------:R1:W2:Y:S07]  /*10fd0*/  MUFU.EX2 R153, R2 ;  /* 0x0000000200997308 */ /* 0x0002ae0000000800 */
[C---:B------:R-:W-:Y:S08]  /*10fe0*/  HMMA.16816.F32 R24, R84.reuse, R88, R24 ;  /* 0x000000585418723c */ /* 0x040ff00000001818 */
[-C--:B------:R-:W-:Y:S08]  /*10ff0*/  HMMA.16816.F32 R28, R84, R90.reuse, R28 ;  /* 0x0000005a541c723c */ /* 0x080ff0000000181c */
[C---:B------:R-:W-:Y:S01]  /*11000*/  HMMA.16816.F32 R32, R80.reuse, R90, R32 ;  /* 0x0000005a5020723c */ /* 0x040fe20000001820 */
[--C-:B-1----:R-:W-:Y:S03]  /*11010*/  FFMA.FTZ R2, R216, c[0x0][0x23c], -R78.reuse ;  /* 0x00008f00d8027a23 */ /* 0x102fe6000001084e */
[----:B--2---:R-:W-:Y:S01]  /*11020*/  F2FP.PACK_AB R140, R153, R154 ;  /* 0x0000009a998c723e */ /* 0x004fe200000000ff */
[----:B------:R1:W-:Y:S03]  /*11030*/  MUFU.EX2 R152, R2 ;  /* 0x0000000200987308 */ /* 0x0003e60000000800 */
[-C--:B------:R-:W-:Y:S08]  /*11040*/  HMMA.16816.F32 R36, R80, R96.reuse, R36 ;  /* 0x000000605024723c */ /* 0x080ff00000001824 */
[C---:B------:R-:W-:Y:S08]  /*11050*/  HMMA.16816.F32 R40, R84.reuse, R96, R40 ;  /* 0x000000605428723c */ /* 0x040ff00000001828 */
[-C--:B------:R-:W-:Y:S01]  /*11060*/  HMMA.16816.F32 R44, R84, R98.reuse, R44 ;  /* 0x00000062542c723c */ /* 0x080fe2000000182c */
[--C-:B-1----:R-:W-:Y:S07]  /*11070*/  FFMA.FTZ R2, R223, c[0x0][0x23c], -R78.reuse ;  /* 0x00008f00df027a23 */ /* 0x102fee000001084e */
[C---:B------:R-:W-:Y:S01]  /*11080*/  HMMA.16816.F32 R48, R80.reuse, R98, R48 ;  /* 0x000000625030723c */ /* 0x040fe20000001830 */
[----:B------:R1:W2:Y:S07]  /*11090*/  MUFU.EX2 R151, R2 ;  /* 0x0000000200977308 */ /* 0x0002ae0000000800 */
[-C--:B---3--:R-:W-:Y:S08]  /*110a0*/  HMMA.16816.F32 R52, R80, R92.reuse, R52 ;  /* 0x0000005c5034723c */ /* 0x088ff00000001834 */
[C---:B------:R-:W-:Y:S08]  /*110b0*/  HMMA.16816.F32 R56, R84.reuse, R92, R56 ;  /* 0x0000005c5438723c */ /* 0x040ff00000001838 */
[-C--:B------:R-:W-:Y:S01]  /*110c0*/  HMMA.16816.F32 R60, R84, R94.reuse, R60 ;  /* 0x0000005e543c723c */ /* 0x080fe2000000183c */
[--C-:B-1----:R-:W-:Y:S03]  /*110d0*/  FFMA.FTZ R2, R233, c[0x0][0x23c], -R77.reuse ;  /* 0x00008f00e9027a23 */ /* 0x102fe6000001084d */
[----:B------:R-:W-:Y:S01]  /*110e0*/  FFMA.FTZ R77, R238, c[0x0][0x23c], -R77 ;  /* 0x00008f00ee4d7a23 */ /* 0x000fe2000001084d */
[----:B------:R1:W-:Y:S01]  /*110f0*/  MUFU.EX2 R150, R2 ;  /* 0x0000000200967308 */ /* 0x0003e20000000800 */
[----:B--2---:R-:W-:Y:S02]  /*11100*/  F2FP.PACK_AB R141, R151, R152 ;  /* 0x00000098978d723e */ /* 0x004fe400000000ff */
[----:B------:R-:W-:Y:S07]  /*11110*/  HMMA.16816.F32 R64, R80, R94, R64 ;  /* 0x0000005e5040723c */ /* 0x000fee0000001840 */
[----:B------:R-:W2:Y:S01]  /*11120*/  MUFU.EX2 R149, R77 ;  /* 0x0000004d00957308 */ /* 0x000ea20000000800 */
[--C-:B-1----:R-:W-:Y:S04]  /*11130*/  FFMA.FTZ R2, R239, c[0x0][0x23c], -R78.reuse ;  /* 0x00008f00ef027a23 */ /* 0x102fe8000001084e */
[----:B------:R-:W-:Y:S05]  /*11140*/  FFMA.FTZ R78, R240, c[0x0][0x23c], -R78 ;  /* 0x00008f00f04e7a23 */ /* 0x000fea000001084e */
[----:B------:R1:W-:Y:S01]  /*11150*/  MUFU.EX2 R147, R2 ;  /* 0x0000000200937308 */ /* 0x0003e20000000800 */
[----:B--2---:R-:W-:Y:S09]  /*11160*/  F2FP.PACK_AB R142, R149, R150 ;  /* 0x00000096958e723e */ /* 0x004ff200000000ff */
[----:B------:R-:W2:Y:S01]  /*11170*/  MUFU.EX2 R146, R78 ;  /* 0x0000004e00927308 */ /* 0x000ea20000000800 */
[--C-:B-1----:R-:W-:Y:S09]  /*11180*/  FFMA.FTZ R2, R185, c[0x0][0x23c], -R79.reuse ;  /* 0x00008f00b9027a23 */ /* 0x102ff2000001084f */
[----:B------:R1:W-:Y:S01]  /*11190*/  MUFU.EX2 R144, R2 ;  /* 0x0000000200907308 */ /* 0x0003e20000000800 */
[----:B--2---:R-:W-:Y:S07]  /*111a0*/  F2FP.PACK_AB R143, R146, R147 ;  /* 0x00000093928f723e */ /* 0x004fee00000000ff */
[-C--:B------:R-:W-:Y:S01]  /*111b0*/  HMMA.16816.F32 R80, R140, R100.reuse, R4 ;  /* 0x000000648c50723c */ /* 0x080fe20000001804 */
[----:B------:R-:W2:Y:S01]  /*111c0*/  LDSM.16.MT88.4 R4, [R191+0x7800] ;  /* 0x00780000bf04783b */ /* 0x000ea20000004200 */
[--C-:B-1----:R-:W-:Y:S04]  /*111d0*/  FFMA.FTZ R2, R184, c[0x0][0x23c], -R79.reuse ;  /* 0x00008f00b8027a23 */ /* 0x102fe8000001084f */
[----:B------:R1:W3:Y:S02]  /*111e0*/  MUFU.EX2 R145, R2 ;  /* 0x0000000200917308 */ /* 0x0002e40000000800 */
[--C-:B-1----:R-:W-:Y:S01]  /*111f0*/  FFMA.FTZ R2, R182, c[0x0][0x23c], -R79.reuse ;  /* 0x00008f00b6027a23 */ /* 0x102fe2000001084f */
[----:B---3--:R-:W-:Y:S03]  /*11200*/  F2FP.PACK_AB R136, R145, R144 ;  /* 0x000000909188723e */ /* 0x008fe600000000ff */
[----:B------:R-:W-:Y:S04]  /*11210*/  FFMA.FTZ R79, R181, c[0x0][0x23c], -R79 ;  /* 0x00008f00b54f7a23 */ /* 0x000fe8000001084f */
[----:B------:R1:W-:Y:S10]  /*11220*/  MUFU.EX2 R78, R2 ;  /* 0x00000002004e7308 */ /* 0x0003f40000000800 */
[----:B------:R-:W3:Y:S01]  /*11230*/  MUFU.EX2 R79, R79 ;  /* 0x0000004f004f7308 */ /* 0x000ee20000000800 */
[--C-:B-1----:R-:W-:Y:S09]  /*11240*/  FFMA.FTZ R2, R179, c[0x0][0x23c], -R148.reuse ;  /* 0x00008f00b3027a23 */ /* 0x102ff20000010894 */
[----:B------:R1:W-:Y:S01]  /*11250*/  MUFU.EX2 R77, R2 ;  /* 0x00000002004d7308 */ /* 0x0003e20000000800 */
[----:B---3--:R-:W-:Y:S01]  /*11260*/  F2FP.PACK_AB R138, R79, R78 ;  /* 0x0000004e4f8a723e */ /* 0x008fe200000000ff */
[--C-:B-1----:R-:W-:Y:S08]  /*11270*/  FFMA.FTZ R2, R180, c[0x0][0x23c], -R148.reuse ;  /* 0x00008f00b4027a23 */ /* 0x102ff00000010894 */
[----:B------:R1:W3:Y:S02]  /*11280*/  MUFU.EX2 R75, R2 ;  /* 0x00000002004b7308 */ /* 0x0002e40000000800 */
[--C-:B-1----:R-:W-:Y:S01]  /*11290*/  FFMA.FTZ R2, R186, c[0x0][0x23c], -R148.reuse ;  /* 0x00008f00ba027a23 */ /* 0x102fe20000010894 */
[----:B---3--:R-:W-:Y:S01]  /*112a0*/  F2FP.PACK_AB R137, R75, R77 ;  /* 0x0000004d4b89723e */ /* 0x008fe200000000ff */
[----:B------:R-:W-:Y:S06]  /*112b0*/  FFMA.FTZ R148, R76, c[0x0][0x23c], -R148 ;  /* 0x00008f004c947a23 */ /* 0x000fec0000010894 */
[----:B------:R1:W-:Y:S10]  /*112c0*/  MUFU.EX2 R74, R2 ;  /* 0x00000002004a7308 */ /* 0x0003f40000000800 */
[----:B------:R-:W3:Y:S01]  /*112d0*/  MUFU.EX2 R148, R148 ;  /* 0x0000009400947308 */ /* 0x000ee20000000800 */
[----:B-1----:R-:W-:Y:S02]  /*112e0*/  FFMA.FTZ R2, R3, R244, R225 ;  /* 0x000000f403027223 */ /* 0x002fe400000100e1 */
[----:B------:R-:W-:Y:S02]  /*112f0*/  FADD.FTZ R3, R232, R68 ;  /* 0x00000044e8037221 */ /* 0x000fe40000010000 */
[----:B------:R-:W-:Y:S02]  /*11300*/  FADD.FTZ R2, R227, R2 ;  /* 0x00000002e3027221 */ /* 0x000fe40000010000 */
[----:B------:R-:W-:Y:S01]  /*11310*/  IMAD.MOV.U32 R68, RZ, RZ, R72 ;  /* 0x000000ffff447224 */ /* 0x000fe200078e0048 */
[----:B---3--:R-:W-:Y:S07]  /*11320*/  F2FP.PACK_AB R139, R148, R74 ;  /* 0x0000004a948b723e */ /* 0x008fee00000000ff */
        /* <DEDUP_REMOVED lines=72> */
[----:B------:R-:W-:Y:S02]  /*117b0*/  IMAD.MOV.U32 R75, RZ, RZ, R70 ;  /* 0x000000ffff4b7224 */ /* 0x000fe400078e0046 */
[----:B------:R-:W-:Y:S02]  /*117c0*/  IMAD.MOV.U32 R3, RZ, RZ, R73 ;  /* 0x000000ffff037224 */ /* 0x000fe400078e0049 */
[----:B------:R-:W-:Y:S01]  /*117d0*/  IMAD.MOV.U32 R74, RZ, RZ, R71 ;  /* 0x000000ffff4a7224 */ /* 0x000fe200078e0047 */
[----:B------:R-:W-:-:S05]  /*117e0*/  @P0 BRA `(.L_x_1672) ;  /* 0xffffc56000000947 */ /* 0x000fca000383ffff */
.L_x_1671:
[----:B------:R-:W1:Y:S01]  /*117f0*/  SHFL.BFLY PT, R0, R241, 0x2, 0x1f ;  /* 0x0c401f00f1007f89 */ /* 0x000e6200000e0000 */
[----:B------:R-:W-:Y:S01]  /*11800*/  ISETP.NE.AND P0, PT, R252, -0x1, PT ;  /* 0xfffffffffc00780c */ /* 0x000fe20003f05270 */
[----:B------:R-:W-:Y:S02]  /*11810*/  BSSY B0, `(.L_x_1675) ;  /* 0x0000128000007945 */ /* 0x000fe40003800000 */
[----:B------:R-:W2:Y:S04]  /*11820*/  SHFL.BFLY PT, R2, R242, 0x2, 0x1f ;  /* 0x0c401f00f2027f89 */ /* 0x000ea800000e0000 */
[----:B------:R-:W3:Y:S04]  /*11830*/  SHFL.BFLY PT, R5, R244, 0x2, 0x1f ;  /* 0x0c401f00f4057f89 */ /* 0x000ee800000e0000 */
[----:B------:R-:W4:Y:S04]  /*11840*/  SHFL.BFLY PT, R4, R243, 0x2, 0x1f ;  /* 0x0c401f00f3047f89 */ /* 0x000f2800000e0000 */
[----:B------:R-:W5:Y:S04]  /*11850*/  S2R R59, SR_CTAID.Y ;  /* 0x00000000003b7919 */ /* 0x000f680000002600 */
[----:B------:R-:W5:Y:S01]  /*11860*/  S2R R58, SR_TID.X ;  /* 0x00000000003a7919 */ /* 0x000f620000002100 */
[----:B-1----:R-:W-:-:S02]  /*11870*/  FADD.FTZ R0, R0, R241 ;  /* 0x000000f100007221 */ /* 0x002fc40000010000 */
[----:B--2---:R-:W-:-:S03]  /*11880*/  FADD.FTZ R2, R2, R242 ;  /* 0x000000f202027221 */ /* 0x004fc60000010000 */
[----:B------:R-:W1:Y:S01]  /*11890*/  SHFL.BFLY PT, R3, R0, 0x1, 0x1f ;  /* 0x0c201f0000037f89 */ /* 0x000e6200000e0000 */
[----:B---3--:R-:W-:-:S03]  /*118a0*/  FADD.FTZ R5, R5, R244 ;  /* 0x000000f405057221 */ /* 0x008fc60000010000 */
[----:B------:R-:W2:Y:S01]  /*118b0*/  SHFL.BFLY PT, R8, R2, 0x1, 0x1f ;  /* 0x0c201f0002087f89 */ /* 0x000ea200000e0000 */
[----:B----4-:R-:W-:-:S03]  /*118c0*/  FADD.FTZ R4, R4, R243 ;  /* 0x000000f304047221 */ /* 0x010fc60000010000 */
[----:B------:R-:W3:Y:S01]  /*118d0*/  SHFL.BFLY PT, R7, R5, 0x1, 0x1f ;  /* 0x0c201f0005077f89 */ /* 0x000ee200000e0000 */
[----:B-----5:R-:W-:-:S03]  /*118e0*/  @!P0 SHF.R.S32.HI R10, RZ, 0x1f, R59 ;  /* 0x0000001fff0a8819 */ /* 0x020fc6000001143b */
[----:B------:R-:W4:Y:S01]  /*118f0*/  SHFL.BFLY PT, R6, R4, 0x1, 0x1f ;  /* 0x0c201f0004067f89 */ /* 0x000f2200000e0000 */
[----:B------:R-:W-:Y:S01]  /*11900*/  SHF.R.S32.HI R43, RZ, 0x1f, R58 ;  /* 0x0000001fff2b7819 */ /* 0x000fe2000001143a */
[----:B------:R-:W-:Y:S02]  /*11910*/  @!P0 IMAD R10, R10, c[0x0][0x1e0], RZ ;  /* 0x000078000a0a8a24 */ /* 0x000fe400078e02ff */
[----:B-1----:R-:W-:Y:S01]  /*11920*/  FADD.FTZ R39, R0, R3 ;  /* 0x0000000300277221 */ /* 0x002fe20000010000 */
[----:B------:R-:W-:Y:S01]  /*11930*/  MOV R0, 0x3f800000 ;  /* 0x3f80000000007802 */ /* 0x000fe20000000f00 */
[----:B--2---:R-:W-:-:S03]  /*11940*/  FADD.FTZ R40, R2, R8 ;  /* 0x0000000802287221 */ /* 0x004fc60000010000 */
[----:B------:R-:W-:Y:S01]  /*11950*/  FSETP.NE.FTZ.AND P5, PT, R39, RZ, PT ;  /* 0x000000ff2700720b */ /* 0x000fe20003fb5000 */
[----:B------:R-:W-:Y:S01]  /*11960*/  @P0 IMAD.WIDE.U32 R2, R252, c[0x0][0x1e8], RZ ;  /* 0x00007a00fc020a25 */ /* 0x000fe200078e00ff */
[----:B------:R-:W-:-:S03]  /*11970*/  FSETP.NE.FTZ.AND P4, PT, R40, RZ, PT ;  /* 0x000000ff2800720b */ /* 0x000fc60003f95000 */
[----:B---3--:R-:W-:Y:S01]  /*11980*/  FADD.FTZ R41, R5, R7 ;  /* 0x0000000705297221 */ /* 0x008fe20000010000 */
[----:B------:R-:W-:Y:S01]  /*11990*/  @P0 MOV R56, R2 ;  /* 0x0000000200380202 */ /* 0x000fe20000000f00 */
[----:B------:R-:W-:Y:S01]  /*119a0*/  @P0 IMAD R57, R252, c[0x0][0x1ec], R3 ;  /* 0x00007b00fc390a24 */ /* 0x000fe200078e0203 */
[----:B------:R-:W-:Y:S01]  /*119b0*/  MOV R3, 0x3f800000 ;  /* 0x3f80000000037802 */ /* 0x000fe20000000f00 */
[----:B------:R-:W-:Y:S01]  /*119c0*/  @!P0 IMAD.WIDE.U32 R8, R59, c[0x0][0x1e0], RZ ;  /* 0x000078003b088a25 */ /* 0x000fe200078e00ff */
[----:B------:R-:W-:-:S03]  /*119d0*/  FSETP.NE.FTZ.AND P3, PT, R41, RZ, PT ;  /* 0x000000ff2900720b */ /* 0x000fc60003f75000 */
[----:B------:R-:W1:Y:S01]  /*119e0*/  @P5 MUFU.RCP R0, R39 ;  /* 0x0000002700005308 */ /* 0x000e620000001000 */
[----:B------:R-:W-:Y:S01]  /*119f0*/  @!P0 IMAD R2, R59, c[0x0][0x1e4], R10 ;  /* 0x000079003b028a24 */ /* 0x000fe200078e020a */
[----:B------:R-:W-:Y:S01]  /*11a00*/  @!P0 MOV R56, R8 ;  /* 0x0000000800388202 */ /* 0x000fe20000000f00 */
[----:B----4-:R-:W-:Y:S01]  /*11a10*/  FADD.FTZ R42, R4, R6 ;  /* 0x00000006042a7221 */ /* 0x010fe20000010000 */
[----:B------:R-:W-:Y:S01]  /*11a20*/  MOV R6, 0xfffffff0 ;  /* 0xfffffff000067802 */ /* 0x000fe20000000f00 */
[----:B------:R-:W-:Y:S01]  /*11a30*/  @!P0 IMAD.IADD R57, R9, 0x1, R2 ;  /* 0x0000000109398824 */ /* 0x000fe200078e0202 */
[----:B------:R-:W-:Y:S02]  /*11a40*/  MOV R2, 0x3f800000 ;  /* 0x3f80000000027802 */ /* 0x000fe40000000f00 */
[----:B------:R-:W2:Y:S01]  /*11a50*/  @P4 MUFU.RCP R3, R40 ;  /* 0x0000002800034308 */ /* 0x000ea20000001000 */
[----:B------:R-:W-:-:S07]  /*11a60*/  FSETP.NE.FTZ.AND P0, PT, R42, RZ, PT ;  /* 0x000000ff2a00720b */ /* 0x000fce0003f15000 */
[----:B------:R-:W3:Y:S01]  /*11a70*/  @P3 MUFU.RCP R2, R41 ;  /* 0x0000002900023308 */ /* 0x000ee20000001000 */
[C---:B-1----:R-:W-:Y:S02]  /*11a80*/  FMUL.FTZ R80, R0.reuse, R80 ;  /* 0x0000005000507220 */ /* 0x042fe40000410000 */
        /* <DEDUP_REMOVED lines=21> */
[----:B------:R-:W-:Y:S01]  /*11be0*/  MOV R0, 0x3f800000 ;  /* 0x3f80000000007802 */ /* 0x000fe20000000f00 */
[----:B--2---:R-:W-:Y:S01]  /*11bf0*/  FMUL.FTZ R82, R3, R82 ;  /* 0x0000005203527220 */ /* 0x004fe20000410000 */
        /* <DEDUP_REMOVED lines=24> */
[C---:B------:R-:W-:Y:S01]  /*11d80*/  LEA.HI R3, R43.reuse, R58, RZ, 0x2 ;  /* 0x0000003a2b037211 */ /* 0x040fe200078f10ff */
[C---:B---3--:R-:W-:Y:S01]  /*11d90*/  FMUL.FTZ R84, R2.reuse, R84 ;  /* 0x0000005402547220 */ /* 0x048fe20000410000 */
        /* <DEDUP_REMOVED lines=55> */
[C---:B------:R-:W-:Y:S02]  /*12110*/  SHF.L.U32 R3, R0.reuse, 0x6, RZ ;  /* 0x0000000600037819 */ /* 0x040fe400000006ff */
[----:B------:R-:W-:Y:S01]  /*12120*/  LOP3.LUT R4, R0, 0x1, RZ, 0xc0, !PT ;  /* 0x0000000100047812 */ /* 0x000fe200078ec0ff */
[----:B------:R-:W-:Y:S01]  /*12130*/  IMAD.IADD R2, R58, 0x1, -R2 ;  /* 0x000000013a027824 */ /* 0x000fe200078e0a02 */
[----:B------:R-:W-:-:S02]  /*12140*/  LOP3.LUT R3, R3, 0x1c0, RZ, 0xc0, !PT ;  /* 0x000001c003037812 */ /* 0x000fc400078ec0ff */
[----:B------:R-:W-:Y:S02]  /*12150*/  ISETP.NE.U32.AND P1, PT, R4, 0x1, PT ;  /* 0x000000010400780c */ /* 0x000fe40003f25070 */
[----:B------:R-:W-:Y:S02]  /*12160*/  LEA R2, R38, R2, 0x9 ;  /* 0x0000000226027211 */ /* 0x000fe400078e48ff */
[----:B------:R-:W-:Y:S02]  /*12170*/  LEA.HI R3, R3, R3, RZ, 0x1d ;  /* 0x0000000303037211 */ /* 0x000fe400078fe8ff */
[----:B------:R-:W-:Y:S02]  /*12180*/  SEL R6, R6, 0x10, !P1 ;  /* 0x0000001006067807 */ /* 0x000fe40004800000 */
[----:B------:R-:W-:Y:S02]  /*12190*/  LEA R2, R2, R3, 0x1 ;  /* 0x0000000302027211 */ /* 0x000fe400078e08ff */
[----:B------:R-:W-:-:S02]  /*121a0*/  R2P PR, R0, 0x6 ;  /* 0x0000000600007804 */ /* 0x000fc40000000000 */
[----:B------:R-:W-:Y:S02]  /*121b0*/  SHF.L.U32 R2, R2, 0x1, RZ ;  /* 0x0000000102027819 */ /* 0x000fe400000006ff */
[----:B------:R-:W-:Y:S02]  /*121c0*/  MOV R0, 0x20 ;  /* 0x0000002000007802 */ /* 0x000fe40000000f00 */
[----:B------:R-:W-:Y:S01]  /*121d0*/  F2FP.PACK_AB R13, R135, R13 ;  /* 0x0000000d870d723e */ /* 0x000fe200000000ff */
[----:B------:R-:W-:Y:S01]  /*121e0*/  IMAD.IADD R3, R2, 0x1, R6 ;  /* 0x0000000102037824 */ /* 0x000fe200078e0206 */
[----:B------:R1:W-:Y:S01]  /*121f0*/  STS [R2+0x400], R7 ;  /* 0x0004000702007388 */ /* 0x0003e20000000800 */
[----:B------:R-:W-:-:S03]  /*12200*/  F2FP.PACK_AB R9, R139, R9 ;  /* 0x000000098b09723e */ /* 0x000fc600000000ff */
[----:B------:R2:W-:Y:S04]  /*12210*/  STS [R2], R8 ;  /* 0x0000000802007388 */ /* 0x0005e80000000800 */
[----:B------:R3:W-:Y:S04]  /*12220*/  STS [R3], R5 ;  /* 0x0000000503007388 */ /* 0x0007e80000000800 */
[----:B------:R4:W-:Y:S04]  /*12230*/  STS [R3+0x400], R14 ;  /* 0x0004000e03007388 */ /* 0x0009e80000000800 */
[----:B------:R5:W-:Y:S04]  /*12240*/  STS [R2+0x2000], R15 ;  /* 0x0020000f02007388 */ /* 0x000be80000000800 */
[----:B------:R5:W-:Y:S04]  /*12250*/  STS [R2+0x2400], R16 ;  /* 0x0024001002007388 */ /* 0x000be80000000800 */
[----:B------:R-:W-:Y:S01]  /*12260*/  STS [R3+0x2000], R23 ;  /* 0x0020001703007388 */ /* 0x000fe20000000800 */
[----:B-1----:R-:W-:-:S02]  /*12270*/  SEL R7, R0, 0xffffffe0, !P1 ;  /* 0xffffffe000077807 */ /* 0x002fc40004800000 */
[C---:B------:R-:W-:Y:S01]  /*12280*/  IADD3 R0, R2.reuse, 0x40, RZ ;  /* 0x0000004002007810 */ /* 0x040fe20007ffe0ff */
[----:B------:R1:W-:Y:S01]  /*12290*/  STS [R3+0x2400], R22 ;  /* 0x0024001603007388 */ /* 0x0003e20000000800 */
[C---:B------:R-:W-:Y:S01]  /*122a0*/  @P2 IADD3 R0, R2.reuse, -0x40, RZ ;  /* 0xffffffc002002810 */ /* 0x040fe20007ffe0ff */
[----:B--2---:R-:W2:Y:S01]  /*122b0*/  LDC.U8 R8, c[0x0][0x329] ;  /* 0x0000ca40ff087b82 */ /* 0x004ea20000000000 */
[-C--:B------:R-:W-:Y:S02]  /*122c0*/  IADD3 R4, R3, R7.reuse, RZ ;  /* 0x0000000703047210 */ /* 0x080fe40007ffe0ff */
[----:B---3--:R-:W-:-:S05]  /*122d0*/  IADD3 R5, R2, R7, RZ ;  /* 0x0000000702057210 */ /* 0x008fca0007ffe0ff */
[----:B------:R-:W-:Y:S01]  /*122e0*/  STS [R5], R21 ;  /* 0x0000001505007388 */ /* 0x000fe20000000800 */
[----:B----4-:R-:W3:Y:S01]  /*122f0*/  LDC.U8 R14, c[0x0][0x328] ;  /* 0x0000ca00ff0e7b82 */ /* 0x010ee20000000000 */
[----:B-----5:R-:W-:Y:S02]  /*12300*/  MOV R15, 0x7f800000 ;  /* 0x7f800000000f7802 */ /* 0x020fe40000000f00 */
[----:B------:R-:W-:Y:S01]  /*12310*/  STS [R5+0x400], R20 ;  /* 0x0004001405007388 */ /* 0x000fe20000000800 */
[----:B------:R-:W-:-:S03]  /*12320*/  IADD3 R2, R7, 0x400, R0 ;  /* 0x0000040007027810 */ /* 0x000fc60007ffe000 */
[----:B------:R-:W-:Y:S01]  /*12330*/  STS [R4], R18 ;  /* 0x0000001204007388 */ /* 0x000fe20000000800 */
[----:B------:R-:W-:-:S03]  /*12340*/  MOV R16, 0x7f800000 ;  /* 0x7f80000000107802 */ /* 0x000fc60000000f00 */
[----:B------:R4:W-:Y:S01]  /*12350*/  STS [R4+0x400], R17 ;  /* 0x0004001104007388 */ /* 0x0009e20000000800 */
[----:B-1----:R-:W-:-:S03]  /*12360*/  IADD3 R3, R7, R0, RZ ;  /* 0x0000000007037210 */ /* 0x002fc60007ffe0ff */
[----:B------:R-:W-:Y:S01]  /*12370*/  STS [R5+0x2000], R19 ;  /* 0x0020001305007388 */ /* 0x000fe20000000800 */
[----:B--2---:R-:W-:-:S03]  /*12380*/  ISETP.NE.AND P2, PT, R8, RZ, PT ;  /* 0x000000ff0800720c */ /* 0x004fc60003f45270 */
[----:B------:R1:W-:Y:S04]  /*12390*/  STS [R5+0x2400], R25 ;  /* 0x0024001905007388 */ /* 0x0003e80000000800 */
[----:B------:R-:W-:Y:S01]  /*123a0*/  STS [R4+0x2000], R24 ;  /* 0x0020001804007388 */ /* 0x000fe20000000800 */
[----:B---3--:R-:W-:Y:S02]  /*123b0*/  ISETP.NE.AND P1, PT, R14, RZ, PT ;  /* 0x000000ff0e00720c */ /* 0x008fe40003f25270 */
[----:B------:R-:W-:Y:S01]  /*123c0*/  MOV R14, 0x7f800000 ;  /* 0x7f800000000e7802 */ /* 0x000fe20000000f00 */
[----:B------:R2:W-:Y:S01]  /*123d0*/  STS [R4+0x2400], R33 ;  /* 0x0024002104007388 */ /* 0x0005e20000000800 */
[----:B------:R-:W-:-:S03]  /*123e0*/  ISETP.NE.OR P6, PT, R8, RZ, !P1 ;  /* 0x000000ff0800720c */ /* 0x000fc60004fc5670 */
[----:B------:R-:W-:Y:S04]  /*123f0*/  STS [R0], R32 ;  /* 0x0000002000007388 */ /* 0x000fe80000000800 */
[----:B------:R-:W-:Y:S04]  /*12400*/  STS [R0+0x400], R31 ;  /* 0x0004001f00007388 */ /* 0x000fe80000000800 */
[----:B------:R-:W3:Y:S04]  /*12410*/  S2R R8, SR_CTAID.X ;  /* 0x0000000000087919 */ /* 0x000ee80000002500 */
[----:B----4-:R-:W4:Y:S01]  /*12420*/  S2R R17, SR_CTAID.Z ;  /* 0x0000000000117919 */ /* 0x010f220000002700 */
[C---:B-1----:R-:W-:Y:S01]  /*12430*/  IADD3 R5, R6.reuse, R2, RZ ;  /* 0x0000000206057210 */ /* 0x042fe20007ffe0ff */
[----:B------:R-:W-:-:S02]  /*12440*/  IMAD.IADD R2, R6, 0x1, R0 ;  /* 0x0000000106027824 */ /* 0x000fc400078e0200 */
[----:B------:R-:W1:Y:S03]  /*12450*/  @P5 MUFU.LG2 R6, R39 ;  /* 0x0000002700065308 */ /* 0x000e660000000c00 */
[----:B------:R-:W-:Y:S01]  /*12460*/  STS [R2], R29 ;  /* 0x0000001d02007388 */ /* 0x000fe20000000800 */
[----:B--2---:R-:W-:-:S03]  /*12470*/  @P2 MOV R4, c[0x0][0x210] ;  /* 0x0000840000042a02 */ /* 0x004fc60000000f00 */
[----:B------:R-:W-:Y:S02]  /*12480*/  STS [R2+0x400], R28 ;  /* 0x0004001c02007388 */ /* 0x000fe40000000800 */
[----:B------:R-:W-:Y:S02]  /*12490*/  @P2 IMAD R4, R4, c[0x0][0x214], RZ ;  /* 0x0000850004042a24 */ /* 0x000fe400078e02ff */
[----:B------:R-:W-:Y:S04]  /*124a0*/  STS [R0+0x2000], R30 ;  /* 0x0020001e00007388 */ /* 0x000fe80000000800 */
[----:B------:R2:W-:Y:S01]  /*124b0*/  STS [R0+0x2400], R34 ;  /* 0x0024002200007388 */ /* 0x0005e20000000800 */
[----:B-1----:R-:W-:-:S03]  /*124c0*/  @P5 FMUL.FTZ R6, R6, 0.69314718246459960938 ;  /* 0x3f31721806065820 */ /* 0x002fc60000410000 */
[----:B------:R-:W-:Y:S01]  /*124d0*/  STS [R2+0x2000], R37 ;  /* 0x0020002502007388 */ /* 0x000fe20000000800 */
[----:B------:R-:W-:-:S03]  /*124e0*/  @P5 FFMA.FTZ R16, R73, c[0x0][0x238], R6 ;  /* 0x00008e0049105a23 */ /* 0x000fc60000010006 */
[----:B------:R1:W-:Y:S04]  /*124f0*/  STS [R2+0x2400], R36 ;  /* 0x0024002402007388 */ /* 0x0003e80000000800 */
[----:B------:R-:W-:Y:S04]  /*12500*/  STS [R3], R35 ;  /* 0x0000002303007388 */ /* 0x000fe80000000800 */
[----:B------:R-:W-:Y:S01]  /*12510*/  STS [R3+0x400], R27 ;  /* 0x0004001b03007388 */ /* 0x000fe20000000800 */
[----:B--2---:R-:W-:-:S05]  /*12520*/  IADD3 R0, R7, R2, RZ ;  /* 0x0000000207007210 */ /* 0x004fca0007ffe0ff */
[----:B------:R-:W-:Y:S01]  /*12530*/  STS [R0], R12 ;  /* 0x0000000c00007388 */ /* 0x000fe20000000800 */
[----:B-1----:R-:W-:-:S03]  /*12540*/  LOP3.LUT R2, R43, 0xffffffe0, RZ, 0xc0, !PT ;  /* 0xffffffe02b027812 */ /* 0x002fc600078ec0ff */
[----:B------:R1:W-:Y:S01]  /*12550*/  STS [R5], R11 ;  /* 0x0000000b05007388 */ /* 0x0003e20000000800 */
[----:B------:R-:W-:-:S03]  /*12560*/  IADD3 R7, -R2, R58, RZ ;  /* 0x0000003a02077210 */ /* 0x000fc60007ffe1ff */
[----:B------:R-:W-:Y:S04]  /*12570*/  STS [R3+0x2000], R26 ;  /* 0x0020001a03007388 */ /* 0x000fe80000000800 */
[----:B------:R2:W-:Y:S04]  /*12580*/  STS [R3+0x2400], R13 ;  /* 0x0024000d03007388 */ /* 0x0005e80000000800 */
[----:B------:R5:W-:Y:S04]  /*12590*/  STS [R0+0x2000], R10 ;  /* 0x0020000a00007388 */ /* 0x000be80000000800 */
[----:B------:R3:W-:Y:S04]  /*125a0*/  STS [R5+0x2000], R9 ;  /* 0x0020000905007388 */ /* 0x0007e80000000800 */
[----:B------:R-:W-:Y:S06]  /*125b0*/  BAR.SYNC.DEFER_BLOCKING 0x0 ;  /* 0x0000000000007b1d */ /* 0x000fec0000010000 */
[----:B-1----:R-:W1:Y:S01]  /*125c0*/  @P4 MUFU.LG2 R11, R40 ;  /* 0x00000028000b4308 */ /* 0x002e620000000c00 */
[----:B--2---:R-:W-:Y:S01]  /*125d0*/  CS2R R2, SRZ ;  /* 0x0000000000027805 */ /* 0x004fe2000001ff00 */
[----:B------:R-:W-:-:S02]  /*125e0*/  MOV R13, 0x7f800000 ;  /* 0x7f800000000d7802 */ /* 0x000fc40000000f00 */
[----:B-----5:R-:W-:-:S04]  /*125f0*/  @!P2 MOV R0, c[0x0][0x214] ;  /* 0x000085000000aa02 */ /* 0x020fc80000000f00 */
[----:B------:R-:W2:Y:S01]  /*12600*/  @P3 MUFU.LG2 R10, R41 ;  /* 0x00000029000a3308 */ /* 0x000ea20000000c00 */
[----:B------:R-:W-:Y:S01]  /*12610*/  @!P2 SEL R4, R0, c[0x0][0x234], !P1 ;  /* 0x00008d000004aa07 */ /* 0x000fe20004800000 */
[----:B------:R-:W-:Y:S01]  /*12620*/  @P2 IMAD.MOV.U32 R0, RZ, RZ, 0x1 ;  /* 0x00000001ff002424 */ /* 0x000fe200078e00ff */
[----:B------:R-:W-:Y:S01]  /*12630*/  ISETP.NE.OR P1, PT, R252, -0x1, P6 ;  /* 0xfffffffffc00780c */ /* 0x000fe20003725670 */
[----:B------:R2:W2:Y:S01]  /*12640*/  LDS.128 R20, [R212] ;  /* 0x00000000d4147984 */ /* 0x0004a20000000c00 */
[----:B---3--:R-:W-:Y:S01]  /*12650*/  @P2 MOV R5, c[0x0][0x210] ;  /* 0x0000840000052a02 */ /* 0x008fe20000000f00 */
[----:B------:R-:W-:Y:S02]  /*12660*/  @!P2 IMAD R0, R4, c[0x0][0x1c0], RZ ;  /* 0x000070000400aa24 */ /* 0x000fe400078e02ff */
[----:B------:R-:W3:Y:S01]  /*12670*/  @P0 MUFU.LG2 R9, R42 ;  /* 0x0000002a00090308 */ /* 0x000ee20000000c00 */
[----:B------:R2:W2:Y:S01]  /*12680*/  LDS.128 R24, [R212+0x800] ;  /* 0x00080000d4187984 */ /* 0x0004a20000000c00 */
[----:B------:R-:W-:Y:S01]  /*12690*/  @!P2 MOV R5, 0x1 ;  /* 0x000000010005a802 */ /* 0x000fe20000000f00 */
[----:B------:R-:W-:-:S02]  /*126a0*/  IMAD R0, R59, R0, RZ ;  /* 0x000000003b007224 */ /* 0x000fc400078e02ff */
[----:B------:R2:W2:Y:S02]  /*126b0*/  LDS.128 R28, [R212+0x1000] ;  /* 0x00100000d41c7984 */ /* 0x0004a40000000c00 */
[----:B------:R-:W-:Y:S01]  /*126c0*/  IMAD R6, R8, R5, RZ ;  /* 0x0000000508067224 */ /* 0x000fe200078e02ff */
[----:B------:R-:W-:Y:S01]  /*126d0*/  SEL R0, R0, RZ, P6 ;  /* 0x000000ff00007207 */ /* 0x000fe20003000000 */
[----:B------:R2:W2:Y:S01]  /*126e0*/  LDS.128 R32, [R212+0x1800] ;  /* 0x00180000d4207984 */ /* 0x0004a20000000c00 */
[----:B------:R-:W-:Y:S01]  /*126f0*/  @!P1 IMAD R252, R59, c[0x0][0x214], RZ ;  /* 0x000085003bfc9a24 */ /* 0x000fe200078e02ff */
[----:B------:R-:W-:Y:S01]  /*12700*/  LOP3.LUT P1, RZ, R7, 0x3, RZ, 0xc0, !PT ;  /* 0x0000000307ff7812 */ /* 0x000fe2000782c0ff */
[----:B-1----:R-:W-:Y:S01]  /*12710*/  @P4 FMUL.FTZ R7, R11, 0.69314718246459960938 ;  /* 0x3f3172180b074820 */ /* 0x002fe20000410000 */
[----:B------:R1:W1:Y:S01]  /*12720*/  LDS.128 R44, [R212+0x2000] ;  /* 0x00200000d42c7984 */ /* 0x0002620000000c00 */
[----:B------:R-:W-:Y:S01]  /*12730*/  @!P6 IMAD.MOV.U32 R2, RZ, RZ, R252 ;  /* 0x000000ffff02e224 */ /* 0x000fe200078e00fc */
[----:B------:R-:W-:Y:S01]  /*12740*/  SHF.L.U32 R8, R6, 0x7, RZ ;  /* 0x0000000706087819 */ /* 0x000fe200000006ff */
[----:B----4-:R-:W-:Y:S01]  /*12750*/  IMAD R0, R17, R4, R0 ;  /* 0x0000000411007224 */ /* 0x010fe200078e0200 */
[----:B------:R4:W1:Y:S01]  /*12760*/  LDS.128 R48, [R212+0x2800] ;  /* 0x00280000d4307984 */ /* 0x0008620000000c00 */
[----:B--2---:R-:W-:Y:S01]  /*12770*/  @P3 FMUL.FTZ R6, R10, 0.69314718246459960938 ;  /* 0x3f3172180a063820 */ /* 0x004fe20000410000 */
[----:B------:R-:W-:Y:S01]  /*12780*/  @!P6 SHF.R.S32.HI R3, RZ, 0x1f, R252 ;  /* 0x0000001fff03e819 */ /* 0x000fe200000114fc */
[----:B---3--:R-:W-:Y:S01]  /*12790*/  @P0 FMUL.FTZ R4, R9, 0.69314718246459960938 ;  /* 0x3f31721809040820 */ /* 0x008fe20000410000 */
[----:B------:R4:W2:Y:S01]  /*127a0*/  LDS.128 R52, [R212+0x3000] ;  /* 0x00300000d4347984 */ /* 0x0008a20000000c00 */
[----:B------:R-:W-:Y:S01]  /*127b0*/  IADD3 R10, P5, P2, R8, R2, R0 ;  /* 0x00000002080a7210 */ /* 0x000fe20007abe000 */
[----:B------:R-:W-:Y:S01]  /*127c0*/  @P4 FFMA.FTZ R15, R72, c[0x0][0x238], R7 ;  /* 0x00008e00480f4a23 */ /* 0x000fe20000010007 */
[----:B------:R-:W-:Y:S01]  /*127d0*/  SHF.R.S32.HI R2, RZ, 0x1f, R8 ;  /* 0x0000001fff027819 */ /* 0x000fe20000011408 */
[----:B------:R-:W3:Y:S01]  /*127e0*/  LDS.128 R212, [R212+0x3800] ;  /* 0x00380000d4d47984 */ /* 0x000ee20000000c00 */
[----:B------:R-:W-:Y:S01]  /*127f0*/  SHF.R.S32.HI R0, RZ, 0x1f, R0 ;  /* 0x0000001fff007819 */ /* 0x000fe20000011400 */
[----:B------:R-:W-:-:S02]  /*12800*/  @P3 FFMA.FTZ R13, R71, c[0x0][0x238], R6 ;  /* 0x00008e00470d3a23 */ /* 0x000fc40000010006 */
[----:B------:R-:W-:Y:S01]  /*12810*/  @P0 FFMA.FTZ R14, R70, c[0x0][0x238], R4 ;  /* 0x00008e00460e0a23 */ /* 0x000fe20000010004 */
        /* <DEDUP_REMOVED lines=39> */
.L_x_1676:
[----:B------:R-:W-:Y:S05]  /*12a90*/  BSYNC B0 ;  /* 0x0000000000007941 */ /* 0x000fea0003800000 */
.L_x_1675:
[----:B----4-:R-:W4:Y:S04]  /*12aa0*/  LDL.LU.64 R8, [R1+0x18] ;  /* 0x0000180001087983 */ /* 0x010f280000300a00 */
[----:B------:R-:W5:Y:S01]  /*12ab0*/  LDL.LU.64 R4, [R1] ;  /* 0x0000000001047983 */ /* 0x000f620000300a00 */
[----:B------:R-:W-:Y:S01]  /*12ac0*/  SHF.R.S32.HI R0, RZ, 0x1f, R17 ;  /* 0x0000001fff007819 */ /* 0x000fe20000011411 */
[----:B------:R-:W-:Y:S04]  /*12ad0*/  BSSY B0, `(.L_x_1677) ;  /* 0x0000011000007945 */ /* 0x000fe80003800000 */
[----:B------:R-:W-:-:S04]  /*12ae0*/  IMAD R0, R0, c[0x0][0x1f0], RZ ;  /* 0x00007c0000007a24 */ /* 0x000fc800078e02ff */
[----:B------:R-:W-:Y:S01]  /*12af0*/  IMAD R0, R17, c[0x0][0x1f4], R0 ;  /* 0x00007d0011007a24 */ /* 0x000fe200078e0200 */
[----:B----4-:R-:W-:-:S04]  /*12b00*/  IADD3 R2, P0, R8, R56, RZ ;  /* 0x0000003808027210 */ /* 0x010fc80007f1e0ff */
[----:B------:R-:W-:Y:S02]  /*12b10*/  IADD3.X R3, R9, R57, RZ, P0, !PT ;  /* 0x0000003909037210 */ /* 0x000fe400007fe4ff */
[----:B-----5:R-:W-:-:S03]  /*12b20*/  ISETP.GE.AND P0, PT, R4, R245, PT ;  /* 0x000000f50400720c */ /* 0x020fc60003f06270 */
[----:B------:R-:W-:-:S05]  /*12b30*/  IMAD.WIDE.U32 R8, R17, c[0x0][0x1f0], R2 ;  /* 0x00007c0011087a25 */ /* 0x000fca00078e0002 */
[----:B------:R-:W-:-:S05]  /*12b40*/  IADD3 R7, R0, R9, RZ ;  /* 0x0000000900077210 */ /* 0x000fca0007ffe0ff */
        /* <DEDUP_REMOVED lines=9> */
.L_x_1678:
[----:B------:R-:W-:Y:S05]  /*12be0*/  BSYNC B0 ;  /* 0x0000000000007941 */ /* 0x000fea0003800000 */
.L_x_1677:
[----:B------:R-:W5:Y:S01]  /*12bf0*/  LDL.LU R0, [R1+0x28] ;  /* 0x0000280001007983 */ /* 0x000f620000300800 */
[----:B------:R-:W-:Y:S01]  /*12c00*/  BSSY B0, `(.L_x_1679) ;  /* 0x000000e000007945 */ /* 0x000fe20003800000 */
[----:B-----5:R-:W-:-:S13]  /*12c10*/  ISETP.GE.AND P0, PT, R0, R245, PT ;  /* 0x000000f50000720c */ /* 0x020fda0003f06270 */
[----:B------:R-:W-:Y:S05]  /*12c20*/  @P0 BRA `(.L_x_1680) ;  /* 0x000000b000000947 */ /* 0x000fea0003800000 */
[----:B----4-:R-:W-:Y:S01]  /*12c30*/  IADD3 R4, P0, R248, 0x10, RZ ;  /* 0x00000010f8047810 */ /* 0x010fe20007f1e0ff */
        /* <DEDUP_REMOVED lines=10> */
.L_x_1680:
[----:B------:R-:W-:Y:S05]  /*12ce0*/  BSYNC B0 ;  /* 0x0000000000007941 */ /* 0x000fea0003800000 */
.L_x_1679:
        /* <DEDUP_REMOVED lines=15> */
.L_x_1682:
[----:B------:R-:W-:Y:S05]  /*12de0*/  BSYNC B0 ;  /* 0x0000000000007941 */ /* 0x000fea0003800000 */
.L_x_1681:
        /* <DEDUP_REMOVED lines=15> */
.L_x_1684:
[----:B------:R-:W-:Y:S05]  /*12ee0*/  BSYNC B0 ;  /* 0x0000000000007941 */ /* 0x000fea0003800000 */
.L_x_1683:
        /* <DEDUP_REMOVED lines=15> */
.L_x_1686:
[----:B------:R-:W-:Y:S05]  /*12fe0*/  BSYNC B0 ;  /* 0x0000000000007941 */ /* 0x000fea0003800000 */
.L_x_1685:
[----:B------:R-:W5:Y:S01]  /*12ff0*/  LDL.LU R0, [R1+0x34] ;  /* 0x0000340001007983 */ /* 0x000f620000300800 */
[----:B------:R-:W-:Y:S01]  /*13000*/  BSSY B0, `(.L_x_1687) ;  /* 0x000000e000007945 */ /* 0x000fe20003800000 */
[----:B-----5:R-:W-:-:S13]  /*13010*/  ISETP.GE.AND P0, PT, R0, R245, PT ;  /* 0x000000f50000720c */ /* 0x020fda0003f06270 */
[----:B------:R-:W-:Y:S05]  /*13020*/  @P0 BRA `(.L_x_1688) ;  /* 0x000000b000000947 */ /* 0x000fea0003800000 */
[----:B-1--4-:R-:W-:Y:S01]  /*13030*/  IADD3 R4, P0, R248, 0x50, RZ ;  /* 0x00000050f8047810 */ /* 0x012fe20007f1e0ff */
        /* <DEDUP_REMOVED lines=10> */
.L_x_1688:
[----:B------:R-:W-:Y:S05]  /*130e0*/  BSYNC B0 ;  /* 0x0000000000007941 */ /* 0x000fea0003800000 */
.L_x_1687:
        /* <DEDUP_REMOVED lines=15> */
.L_x_1690:
[----:B------:R-:W-:Y:S05]  /*131e0*/  BSYNC B0 ;  /* 0x0000000000007941 */ /* 0x000fea0003800000 */
.L_x_1689:
[----:B------:R-:W5:Y:S02]  /*131f0*/  LDL.LU R0, [R1+0x3c] ;  /* 0x00003c0001007983 */ /* 0x000f640000300800 */
[----:B-----5:R-:W-:-:S13]  /*13200*/  ISETP.GE.AND P0, PT, R0, R245, PT ;  /* 0x000000f50000720c */ /* 0x020fda0003f06270 */
[----:B------:R-:W-:Y:S05]  /*13210*/  @P0 EXIT ;  /* 0x000000000000094d */ /* 0x000fea0003800000 */
[----:B------:R-:W-:Y:S01]  /*13220*/  IADD3 R6, P0, R248, 0x70, RZ ;  /* 0x00000070f8067810 */ /* 0x000fe20007f1e0ff */
[----:B------:R-:W-:Y:S01]  /*13230*/  IMAD.MOV.U32 R2, RZ, RZ, R8 ;  /* 0x000000ffff027224 */ /* 0x000fe200078e0008 */
[----:B------:R-:W-:-:S03]  /*13240*/  MOV R3, R7 ;  /* 0x0000000700037202 */ /* 0x000fc60000000f00 */
[----:B------:R-:W-:Y:S02]  /*13250*/  IMAD.X R0, RZ, RZ, R249, P0 ;  /* 0x000000ffff007224 */ /* 0x000fe400000e06f9 */
[----:B-1--4-:R-:W-:-:S04]  /*13260*/  IMAD.WIDE.U32 R4, R6, c[0x0][0x1e8], R2 ;  /* 0x00007a0006047a25 */ /* 0x012fc800078e0002 */
[----:B------:R-:W-:Y:S01]  /*13270*/  IMAD R0, R0, c[0x0][0x1e8], RZ ;  /* 0x00007a0000007a24 */ /* 0x000fe200078e02ff */
[----:B------:R-:W-:-:S03]  /*13280*/  LEA R2, P0, R4, c[0x0][0x1d0], 0x1 ;  /* 0x0000740004027a11 */ /* 0x000fc600078008ff */
[----:B------:R-:W-:-:S05]  /*13290*/  IMAD R0, R6, c[0x0][0x1ec], R0 ;  /* 0x00007b0006007a24 */ /* 0x000fca00078e0200 */
[----:B------:R-:W-:-:S04]  /*132a0*/  IADD3 R0, R0, R5, RZ ;  /* 0x0000000500007210 */ /* 0x000fc80007ffe0ff */
[----:B------:R-:W-:-:S05]  /*132b0*/  LEA.HI.X R3, R4, c[0x0][0x1d4], R0, 0x1, P0 ;  /* 0x0000750004037a11 */ /* 0x000fca00000f0c00 */
[----:B---3--:R-:W-:Y:S01]  /*132c0*/  STG.E.128 [R2.64], R212 ;  /* 0x000000d402007986 */ /* 0x008fe2000c101d10 */
[----:B------:R-:W-:Y:S05]  /*132d0*/  EXIT ;  /* 0x000000000000794d */ /* 0x000fea0003800000 */
.L_x_1691:
        /* <DEDUP_REMOVED lines=10> */
.L_x_2138:


//--------------------- .text._ZN5flash16flash_fwd_kernelI23Flash_fwd_kernel_traitsILi64ELi128ELi64ELi4ELb0ELb0EN7cutlass6half_tE19Flash_kernel_traitsILi64ELi128ELi64ELi4ES3_EELb1ELb0ELb1ELb1ELb0ELb0ELb0ELb0EEEvNS_16Flash_fwd_paramsE --------------------------
	.section	.text._ZN5flash16flash_fwd_kernelI23Flash_fwd_kernel_traitsILi64ELi128ELi64ELi4ELb0ELb0EN7cutlass6half_tE19Flash_kernel_traitsILi64ELi128ELi64ELi4ES3_EELb1ELb0ELb1ELb1ELb0ELb0ELb0ELb0EEEvNS_16Flash_fwd_paramsE,"ax",@progbits
	.sectioninfo	@"SHI_REGISTERS=255"
	.align	128
        .global         _ZN5flash16flash_fwd_kernelI23Flash_fwd_kernel_traitsILi64ELi128ELi64ELi4ELb0ELb0EN7cutlass6half_tE19Flash_kernel_traitsILi64ELi128ELi64ELi4ES3_EELb1ELb0ELb1ELb1ELb0ELb0ELb0ELb0EEEvNS_16Flash_fwd_paramsE
        .type           _ZN5flash16flash_fwd_kernelI23Flash_fwd_kernel_traitsILi64ELi128ELi64ELi4ELb0ELb0EN7cutlass6half_tE19Flash_kernel_traitsILi64ELi128ELi64ELi4ES3_EELb1ELb0ELb1ELb1ELb0ELb0ELb0ELb0EEEvNS_16Flash_fwd_paramsE,@function
        .size           _ZN5flash16flash_fwd_kernelI23Flash_fwd_kernel_traitsILi64ELi128ELi64ELi4ELb0ELb0EN7cutlass6half_tE19Flash_kernel_traitsILi64ELi128ELi64ELi4ES3_EELb1ELb0ELb1ELb1ELb0ELb0ELb0ELb0EEEvNS_16Flash_fwd_paramsE,(.L_x_2139 - _ZN5flash16flash_fwd_kernelI23Flash_fwd_kernel_traitsILi64ELi128ELi64ELi4ELb0ELb0EN7cutlass6half_tE19Flash_kernel_traitsILi64ELi128ELi64ELi4ES3_EELb1ELb0ELb1ELb1ELb0ELb0ELb0ELb0EEEvNS_16Flash_fwd_paramsE)
        .other          _ZN5flash16flash_fwd_kernelI23Flash_fwd_kernel_traitsILi64ELi128ELi64ELi4ELb0ELb0EN7cutlass6half_tE19Flash_kernel_traitsILi64ELi128ELi64ELi4ES3_EELb1ELb0ELb1ELb1ELb0ELb0ELb0ELb0EEEvNS_16Flash_fwd_paramsE,@"STO_CUDA_ENTRY STV_DEFAULT"
_ZN5flash16flash_fwd_kernelI23Flash_fwd_kernel_traitsILi64ELi128ELi64ELi4ELb0ELb0EN7cutlass6half_tE19Flash_kernel_traitsILi64ELi128ELi64ELi4ES3_EELb1ELb0ELb1ELb1ELb0ELb0ELb0ELb0EEEvNS_16Flash_fwd_paramsE:
.text._ZN5flash16flash_fwd_kernelI23Flash_fwd_kernel_traitsILi64ELi128ELi64ELi4ELb0ELb0EN7cutlass6half_tE19Flash_kernel_traitsILi64ELi128ELi64ELi4ES3_EELb1ELb0ELb1ELb1ELb0ELb0ELb0ELb0EEEvNS_16Flash_fwd_paramsE:
        /* <DEDUP_REMOVED lines=12> */
[----:B------:R-:W-:-:S02]  /*00c0*/  ULDC.64 UR4, c[0x0][0x250] ;  /* 0x0000940000047ab9 */ /* 0x000fc40000000a00 */
[----:B------:R-:W-:Y:S01]  /*00d0*/  ULDC.64 UR8, c[0x0][0x240] ;  /* 0x0000900000087ab9 */ /* 0x000fe20000000a00 */
[----:B------:R3:W4:Y:S02]  /*00e0*/  @P1 LDG.E.64 R4, [R2.64] ;  /* 0x0000001c02041981 */ /* 0x000724000c1e1b00 */
[----:B---3--:R-:W-:Y:S01]  /*00f0*/  @P1 IMAD.MOV.U32 R2, RZ, RZ, R7 ;  /* 0x000000ffff021224 */ /* 0x008fe200078e0007 */
[----:B------:R-:W-:-:S06]  /*0100*/  @P1 MOV R3, R8 ;  /* 0x0000000800031202 */ /* 0x000fcc0000000f00 */
[----:B------:R-:W3:Y:S01]  /*0110*/  @P1 LDG.E.64 R2, [R2.64] ;  /* 0x0000001c02021981 */ /* 0x000ee2000c1e1b00 */
[----:B------:R-:W5:Y:S01]  /*0120*/  S2UR UR15, SR_CTAID.Y ;  /* 0x00000000000f79c3 */ /* 0x000f620000002600 */
[----:B------:R-:W-:Y:S02]  /*0130*/  UISETP.NE.U32.AND UP1, UPT, URZ, UR4, UPT ;  /* 0x000000043f00728c */ /* 0x000fe4000bf25070 */
[----:B------:R-:W-:Y:S02]  /*0140*/  UISETP.NE.U32.AND UP2, UPT, URZ, UR8, UPT ;  /* 0x000000083f00728c */ /* 0x000fe4000bf45070 */
[----:B------:R-:W-:Y:S02]  /*0150*/  UISETP.NE.AND.EX UP1, UPT, URZ, UR5, UPT, UP1 ;  /* 0x000000053f00728c */ /* 0x000fe4000bf25310 */
[----:B------:R-:W-:Y:S01]  /*0160*/  UISETP.NE.AND.EX UP2, UPT, URZ, UR9, UPT, UP2 ;  /* 0x000000093f00728c */ /* 0x000fe2000bf45320 */
[----:B------:R-:W1:Y:S01]  /*0170*/  S2UR UR14, SR_CTAID.Z ;  /* 0x00000000000e79c3 */ /* 0x000e620000002700 */
[----:B------:R-:W-:-:S02]  /*0180*/  ULDC.64 UR4, c[0x0][0x248] ;  /* 0x0000920000047ab9 */ /* 0x000fc40000000a00 */
[----:B------:R-:W-:Y:S02]  /*0190*/  UISETP.EQ.U32.AND UP0, UPT, URZ, UR4, UPT ;  /* 0x000000043f00728c */ /* 0x000fe4000bf02070 */
[----:B------:R-:W-:Y:S01]  /*01a0*/  UMOV UR13, 0x4 ;  /* 0x00000004000d7882 */ /* 0x000fe20000000000 */
[----:B------:R-:W-:Y:S01]  /*01b0*/  PLOP3.LUT P2, PT, PT, PT, UP2, 0x80, 0x0 ;  /* 0x000000000000781c */ /* 0x000fe20003f4f028 */
[----:B------:R-:W-:Y:S02]  /*01c0*/  ULDC.64 UR8, c[0x0][0x240] ;  /* 0x0000900000087ab9 */ /* 0x000fe40000000a00 */
[----:B-----5:R-:W-:Y:S02]  /*01d0*/  UIMAD.WIDE UR8, UR15, UR13, UR8 ;  /* 0x0000000d0f0872a5 */ /* 0x020fe4000f8e0208 */
[----:B-1----:R-:W-:-:S06]  /*01e0*/  ULOP3.LUT UR7, UR14, UR6, UR15, 0xfe, !UPT ;  /* 0x000000060e077292 */ /* 0x002fcc000f8efe0f */
[----:B--2---:R-:W-:Y:S01]  /*01f0*/  LOP3.LUT P0, RZ, R19, UR7, RZ, 0xfc, !PT ;  /* 0x0000000713ff7c12 */ /* 0x004fe2000f80fcff */
[----:B------:R-:W-:Y:S02]  /*0200*/  ULDC.U8 UR7, c[0x0][0x312] ;  /* 0x0000c48000077ab9 */ /* 0x000fe40000000000 */
[----:B------:R-:W-:-:S04]  /*0210*/  UISETP.NE.AND UP3, UPT, UR7, URZ, UPT ;  /* 0x0000003f0700728c */ /* 0x000fc8000bf65270 */
[----:B------:R-:W-:-:S06]  /*0220*/  UISETP.EQ.OR.EX UP0, UPT, URZ, UR5, !UP3, UP0 ;  /* 0x000000053f00728c */ /* 0x000fcc000df02700 */
[----:B------:R-:W-:Y:S02]  /*0230*/  @!P0 IMAD.MOV.U32 R10, RZ, RZ, c[0x0][0x308] ;  /* 0x0000c200ff0a8624 */ /* 0x000fe400078e00ff */
[----:B------:R-:W-:Y:S01]  /*0240*/  @!P0 IMAD.MOV.U32 R11, RZ, RZ, c[0x0][0x30c] ;  /* 0x0000c300ff0b8624 */ /* 0x000fe200078e00ff */
[----:B------:R-:W-:Y:S02]  /*0250*/  ULDC.64 UR4, c[0x0][0x248] ;  /* 0x0000920000047ab9 */ /* 0x000fe40000000a00 */
[----:B------:R-:W-:Y:S01]  /*0260*/  UIMAD.WIDE UR4, UR15, UR13, UR4 ;  /* 0x0000000d0f0472a5 */ /* 0x000fe2000f8e0204 */
[----:B----4-:R-:W1:Y:S08]  /*0270*/  @P1 R2UR UR30, R4 ;  /* 0x00000000041e13c2 */ /* 0x010e7000000e0000 */
[----:B------:R-:W2:Y:S01]  /*0280*/  @P1 R2UR UR31, R5 ;  /* 0x00000000051f13c2 */ /* 0x000ea200000e0000 */
[----:B-1----:R-:W-:Y:S01]  /*0290*/  IMAD.U32 R4, RZ, RZ, UR30 ;  /* 0x0000001eff047e24 */ /* 0x002fe2000f8e00ff */
[----:B---3--:R-:W-:Y:S01]  /*02a0*/  @P1 IADD3 R7, P3, R2, c[0x0][0x300], RZ ;  /* 0x0000c00002071a10 */ /* 0x008fe20007f7e0ff */
[----:B------:R-:W-:Y:S01]  /*02b0*/  IMAD.U32 R2, RZ, RZ, UR8 ;  /* 0x00000008ff027e24 */ /* 0x000fe2000f8e00ff */
[----:B--2---:R-:W-:-:S03]  /*02c0*/  MOV R5, UR31 ;  /* 0x0000001f00057c02 */ /* 0x004fc60008000f00 */
[----:B------:R-:W-:Y:S02]  /*02d0*/  @P1 IMAD.X R8, RZ, RZ, R3, P3 ;  /* 0x000000ffff081224 */ /* 0x000fe400018e0603 */
[----:B------:R1:W-:Y:S01]  /*02e0*/  @!P0 STG.E.64 [R10.64], R4 ;  /* 0x000000040a008986 */ /* 0x0003e2000c101b1c */
[----:B------:R-:W-:Y:S01]  /*02f0*/  PLOP3.LUT P1, PT, PT, PT, UP0, 0x80, 0x0 ;  /* 0x000000000000781c */ /* 0x000fe20003f2f008 */
[----:B------:R-:W-:Y:S01]  /*0300*/  IMAD.U32 R3, RZ, RZ, UR9 ;  /* 0x00000009ff037e24 */ /* 0x000fe2000f8e00ff */
[----:B------:R-:W-:Y:S02]  /*0310*/  ULDC.64 UR8, c[0x0][0x250] ;  /* 0x0000940000087ab9 */ /* 0x000fe40000000a00 */
[----:B------:R-:W-:Y:S01]  /*0320*/  @UP1 UIMAD.WIDE UR8, UR15, UR13, UR8 ;  /* 0x0000000d0f0812a5 */ /* 0x000fe2000f8e0208 */
[----:B-1----:R-:W-:Y:S01]  /*0330*/  @!P0 MOV R4, R7 ;  /* 0x0000000700048202 */ /* 0x002fe20000000f00 */
[----:B------:R-:W-:-:S05]  /*0340*/  @!P0 IMAD.MOV.U32 R5, RZ, RZ, R8 ;  /* 0x000000ffff058224 */ /* 0x000fca00078e0008 */
[----:B------:R1:W-:Y:S01]  /*0350*/  @!P0 STG.E.64 [R10.64+0x8], R4 ;  /* 0x000008040a008986 */ /* 0x0003e2000c101b1c */
[----:B------:R-:W-:-:S03]  /*0360*/  PLOP3.LUT P0, PT, PT, PT, UP1, 0x80, 0x0 ;  /* 0x000000000000781c */ /* 0x000fc60003f0f018 */
[----:B------:R2:W3:Y:S04]  /*0370*/  @P2 LDG.E R9, [R2.64] ;  /* 0x0000001c02092981 */ /* 0x0004e8000c1e1900 */
[----:B------:R2:W4:Y:S01]  /*0380*/  @P2 LDG.E R6, [R2.64+0x4] ;  /* 0x0000041c02062981 */ /* 0x000522000c1e1900 */
[----:B-1----:R-:W-:Y:S02]  /*0390*/  IMAD.U32 R4, RZ, RZ, UR8 ;  /* 0x00000008ff047e24 */ /* 0x002fe4000f8e00ff */
[----:B------:R-:W-:Y:S01]  /*03a0*/  IMAD.U32 R5, RZ, RZ, UR9 ;  /* 0x00000009ff057e24 */ /* 0x000fe2000f8e00ff */
[----:B--2---:R-:W-:Y:S01]  /*03b0*/  MOV R2, UR4 ;  /* 0x0000000400027c02 */ /* 0x004fe20008000f00 */
[----:B------:R-:W-:-:S03]  /*03c0*/  IMAD.U32 R3, RZ, RZ, UR5 ;  /* 0x00000005ff037e24 */ /* 0x000fc6000f8e00ff */
[----:B------:R1:W2:Y:S04]  /*03d0*/  @P0 LDG.E R4, [R4.64] ;  /* 0x0000001c04040981 */ /* 0x0002a8000c1e1900 */
[----:B------:R-:W5:Y:S01]  /*03e0*/  @!P1 LDG.E R0, [R2.64] ;  /* 0x0000001c02009981 */ /* 0x000f62000c1e1900 */
[----:B------:R-:W-:Y:S01]  /*03f0*/  SHF.R.S32.HI R13, RZ, 0x1f, R19 ;  /* 0x0000001fff0d7819 */ /* 0x000fe20000011413 */
[----:B------:R-:W-:Y:S02]  /*0400*/  UMOV UR20, 0xffffffff ;  /* 0xffffffff00147882 */ /* 0x000fe40000000000 */
[----:B------:R-:W-:Y:S02]  /*0410*/  UMOV UR26, 0xffffffff ;  /* 0xffffffff001a7882 */ /* 0x000fe40000000000 */
[----:B------:R-:W-:-:S02]  /*0420*/  ULDC UR4, c[0x0][0x1c0] ;  /* 0x0000700000047ab9 */ /* 0x000fc40000000800 */
[----:B------:R-:W-:Y:S02]  /*0430*/  UMOV UR18, URZ ;  /* 0x0000003f00127c82 */ /* 0x000fe40008000000 */
[----:B------:R-:W-:-:S04]  /*0440*/  UIMAD UR4, UR15, UR4, UR14 ;  /* 0x000000040f0472a4 */ /* 0x000fc8000f8e020e */
[----:B------:R-:W-:-:S04]  /*0450*/  USHF.L.U32 UR5, UR4, 0x5, URZ ;  /* 0x0000000504057899 */ /* 0x000fc8000800063f */
[----:B------:R-:W-:Y:S01]  /*0460*/  USHF.R.S32.HI UR4, URZ, 0x1f, UR5 ;  /* 0x0000001f3f047899 */ /* 0x000fe20008011405 */
[----:B-1----:R-:W-:Y:S01]  /*0470*/  LEA.HI R5, R13, R19, RZ, 0x5 ;  /* 0x000000130d057211 */ /* 0x002fe200078f28ff */
[----:B---3--:R-:W1:Y:S08]  /*0480*/  @P2 R2UR UR26, R9 ;  /* 0x00000000091a23c2 */ /* 0x008e7000000e0000 */
[----:B----4-:R-:W1:Y:S08]  /*0490*/  @P2 R2UR UR11, R6 ;  /* 0x00000000060b23c2 */ /* 0x010e7000000e0000 */
[----:B--2---:R2:W3:Y:S01]  /*04a0*/  @P0 R2UR UR18, R4 ;  /* 0x00000000041203c2 */ /* 0x0044e200000e0000 */
[----:B------:R-:W-:Y:S01]  /*04b0*/  ISETP.NE.U32.AND P0, PT, RZ, c[0x0][0x248], PT ;  /* 0x00009200ff007a0c */ /* 0x000fe20003f05070 */
[----:B-1----:R-:W-:-:S03]  /*04c0*/  @UP2 UIADD3 UR11, UR11, -UR26, URZ ;  /* 0x8000001a0b0b2290 */ /* 0x002fc6000fffe03f */
[----:B------:R-:W-:-:S03]  /*04d0*/  ISETP.NE.AND.EX P2, PT, RZ, c[0x0][0x24c], PT, P0 ;  /* 0x00009300ff007a0c */ /* 0x000fc60003f45300 */
[----:B-----5:R1:W4:Y:S01]  /*04e0*/  @!P1 R2UR UR20, R0 ;  /* 0x00000000001493c2 */ /* 0x02032200000e0000 */
[----:B------:R-:W-:Y:S01]  /*04f0*/  @!UP2 ULDC UR11, c[0x0][0x214] ;  /* 0x00008500000baab9 */ /* 0x000fe20000000800 */
[----:B-1----:R-:W-:-:S05]  /*0500*/  LOP3.LUT R0, R5, 0xffffffe0, RZ, 0xc0, !PT ;  /* 0xffffffe005007812 */ /* 0x002fca00078ec0ff */
[----:B------:R-:W-:-:S05]  /*0510*/  IMAD.IADD R16, R19, 0x1, -R0 ;  /* 0x0000000113107824 */ /* 0x000fca00078e0a00 */
[--C-:B------:R-:W-:Y:S02]  /*0520*/  IADD3 R177, P1, P0, R7, UR5, R16.reuse ;  /* 0x0000000507b17c10 */ /* 0x100fe4000f83e010 */
[----:B------:R-:W-:-:S03]  /*0530*/  SHF.R.S32.HI R0, RZ, 0x1f, R16 ;  /* 0x0000001fff007819 */ /* 0x000fc60000011410 */
[----:B------:R2:W-:Y:S01]  /*0540*/  STL [R1+0x60], R177 ;  /* 0x000060b101007387 */ /* 0x0005e20000100800 */
[----:B------:R-:W-:Y:S01]  /*0550*/  IADD3.X R243, R8, UR4, R0, P1, P0 ;  /* 0x0000000408f37c10 */ /* 0x000fe20008fe0400 */
[----:B--234-:R-:W-:Y:S05]  /*0560*/  @!P2 BRA `(.L_x_1692) ;  /* 0x000000700000a947 */ /* 0x01cfea0003800000 */
[----:B------:R-:W-:-:S13]  /*0570*/  PLOP3.LUT P0, PT, PT, PT, UP3, 0x80, 0x0 ;  /* 0x000000000000781c */ /* 0x000fda0003f0f038 */
[----:B------:R-:W2:Y:S04]  /*0580*/  @P0 LDG.E R0, [R2.64+0x4] ;  /* 0x0000041c02000981 */ /* 0x000ea8000c1e1900 */
[----:B------:R-:W3:Y:S01]  /*0590*/  @!P0 LDG.E R2, [R2.64] ;  /* 0x0000001c02028981 */ /* 0x000ee2000c1e1900 */
[----:B--2---:R-:W1:Y:S02]  /*05a0*/  @P0 R2UR UR7, R0 ;  /* 0x00000000000703c2 */ /* 0x004e6400000e0000 */
[----:B-1----:R-:W-:-:S11]  /*05b0*/  @UP3 UIADD3 UR7, UR7, -UR20, URZ ;  /* 0x8000001407073290 */ /* 0x002fd6000fffe03f */
[----:B---3--:R1:W2:Y:S02]  /*05c0*/  @!P0 R2UR UR7, R2 ;  /* 0x00000000020783c2 */ /* 0x0082a400000e0000 */
[----:B-12---:R-:W-:Y:S05]  /*05d0*/  BRA `(.L_x_1693) ;  /* 0x0000001000007947 */ /* 0x006fea0003800000 */
.L_x_1692:
[----:B------:R-:W-:Y:S02]  /*05e0*/  ULDC UR7, c[0x0][0x218] ;  /* 0x0000860000077ab9 */ /* 0x000fe40000000800 */
.L_x_1693:
        /* <DEDUP_REMOVED lines=21> */
[----:B------:R-:W-:Y:S02]  /*0740*/  UIADD3 UR6, UR10, UR9, -UR11 ;  /* 0x000000090a067290 */ /* 0x000fe4000fffe80b */
[----:B------:R-:W-:Y:S02]  /*0750*/  UIADD3 UR4, -UR11, 0xbf, UR9 ;  /* 0x000000bf0b047890 */ /* 0x000fe4000fffe109 */
[----:B------:R-:W-:Y:S02]  /*0760*/  ULDC UR12, c[0x0][0x2e4] ;  /* 0x0000b900000c7ab9 */ /* 0x000fe40000000800 */
[----:B------:R-:W-:Y:S02]  /*0770*/  ULDC UR5, c[0x0][0x2e8] ;  /* 0x0000ba0000057ab9 */ /* 0x000fe40000000800 */
[----:B------:R-:W-:Y:S02]  /*0780*/  UIADD3 UR7, UR10, 0x3f, URZ ;  /* 0x0000003f0a077890 */ /* 0x000fe4000fffe03f */
[----:B------:R-:W-:-:S02]  /*0790*/  UIADD3 UR12, UR6, -UR12, URZ ;  /* 0x8000000c060c7290 */ /* 0x000fc4000fffe03f */
[----:B------:R-:W-:Y:S02]  /*07a0*/  UIADD3 UR5, UR4, UR5, UR10 ;  /* 0x0000000504057290 */ /* 0x000fe4000fffe00a */
[----:B------:R-:W-:Y:S02]  /*07b0*/  USHF.R.S32.HI UR6, URZ, 0x1f, UR7 ;  /* 0x0000001f3f067899 */ /* 0x000fe40008011407 */
[----:B------:R-:W-:Y:S02]  /*07c0*/  USHF.R.S32.HI UR8, URZ, 0x1f, UR12 ;  /* 0x0000001f3f087899 */ /* 0x000fe4000801140c */
[----:B------:R-:W-:Y:S02]  /*07d0*/  USHF.R.S32.HI UR4, URZ, 0x1f, UR5 ;  /* 0x0000001f3f047899 */ /* 0x000fe40008011405 */
[----:B------:R-:W-:Y:S02]  /*07e0*/  ULEA.HI UR6, UR6, UR7, URZ, 0x6 ;  /* 0x0000000706067291 */ /* 0x000fe4000f8f303f */
        /* <DEDUP_REMOVED lines=12> */
[----:B------:R-:W-:Y:S01]  /*08b0*/  UISETP.NE.AND UP0, UPT, UR26, -0x1, UPT ;  /* 0xffffffff1a00788c */ /* 0x000fe2000bf05270 */
[----:B------:R-:W-:Y:S01]  /*08c0*/  LEA.HI R4, R13, R19, RZ, 0x3 ;  /* 0x000000130d047211 */ /* 0x000fe200078f18ff */
[----:B------:R-:W-:Y:S01]  /*08d0*/  ULDC.64 UR4, c[0x0][0x1e8] ;  /* 0x00007a0000047ab9 */ /* 0x000fe20000000a00 */
[----:B------:R-:W1:Y:S01]  /*08e0*/  S2R R8, SR_CTAID.Z ;  /* 0x0000000000087919 */ /* 0x000e620000002700 */
[----:B------:R-:W-:Y:S01]  /*08f0*/  USHF.R.S32.HI UR10, URZ, 0x1f, UR14 ;  /* 0x0000001f3f0a7899 */ /* 0x000fe2000801140e */
[----:B------:R-:W-:Y:S01]  /*0900*/  LOP3.LUT R0, R4, 0xfffffff8, RZ, 0xc0, !PT ;  /* 0xfffffff804007812 */ /* 0x000fe200078ec0ff */
[----:B------:R-:W-:Y:S01]  /*0910*/  ULDC.64 UR6, c[0x0][0x1e0] ;  /* 0x0000780000067ab9 */ /* 0x000fe20000000a00 */
[----:B------:R-:W2:Y:S01]  /*0920*/  S2R R6, SR_CTAID.X ;  /* 0x0000000000067919 */ /* 0x000ea20000002500 */
[----:B------:R-:W-:Y:S01]  /*0930*/  UIADD3 UR11, -UR9, UR11, URZ ;  /* 0x0000000b090b7290 */ /* 0x000fe2000fffe13f */
[----:B------:R-:W-:Y:S01]  /*0940*/  SHF.R.S32.HI R4, RZ, 0x3, R4 ;  /* 0x00000003ff047819 */ /* 0x000fe20000011404 */
[----:B------:R-:W-:Y:S01]  /*0950*/  IMAD.IADD R14, R19, 0x1, -R0 ;  /* 0x00000001130e7824 */ /* 0x000fe200078e0a00 */
[----:B------:R-:W-:Y:S01]  /*0960*/  @UP0 UIMAD.WIDE.U32 UR12, UR26, UR4, URZ ;  /* 0x000000041a0c02a5 */ /* 0x000fe2000f8e003f */
[----:B------:R-:W-:Y:S01]  /*0970*/  BSSY B0, `(.L_x_1695) ;  /* 0x000003d000007945 */ /* 0x000fe20003800000 */
[----:B------:R-:W-:Y:S01]  /*0980*/  @!UP0 UIMAD.WIDE.U32 UR16, UR15, UR6, URZ ;  /* 0x000000060f1082a5 */ /* 0x000fe2000f8e003f */
[----:B------:R-:W-:Y:S01]  /*0990*/  IMAD.SHL.U32 R0, R14, 0x8, RZ ;  /* 0x000000080e007824 */ /* 0x000fe200078e00ff */
[----:B------:R-:W-:Y:S01]  /*09a0*/  @UP0 UIMAD UR8, UR26, UR5, UR13 ;  /* 0x000000051a0802a4 */ /* 0x000fe2000f8e020d */
[----:B------:R-:W-:Y:S01]  /*09b0*/  SHF.R.S32.HI R5, RZ, 0x1f, R4 ;  /* 0x0000001fff057819 */ /* 0x000fe20000011404 */
[----:B------:R-:W-:Y:S01]  /*09c0*/  @!UP0 USHF.R.S32.HI UR13, URZ, 0x1f, UR15 ;  /* 0x0000001f3f0d8899 */ /* 0x000fe2000801140f */
[----:B------:R-:W-:Y:S01]  /*09d0*/  ISETP.GE.AND P4, PT, R4, UR11, PT ;  /* 0x0000000b04007c0c */ /* 0x000fe2000bf86270 */
[----:B------:R-:W-:Y:S01]  /*09e0*/  ULDC.64 UR4, c[0x0][0x1f0] ;  /* 0x00007c0000047ab9 */ /* 0x000fe20000000a00 */
[----:B------:R-:W-:Y:S01]  /*09f0*/  ISETP.GE.AND P1, PT, R0, c[0x0][0x220], PT ;  /* 0x0000880000007a0c */ /* 0x000fe20003f26270 */
[----:B------:R-:W-:-:S02]  /*0a00*/  UIMAD UR4, UR10, UR4, URZ ;  /* 0x000000040a0472a4 */ /* 0x000fc4000f8e023f */
[----:B------:R-:W-:Y:S02]  /*0a10*/  @!UP0 UIMAD UR13, UR13, UR6, URZ ;  /* 0x000000060d0d82a4 */ /* 0x000fe4000f8e023f */
[----:B------:R-:W-:Y:S02]  /*0a20*/  UIMAD UR5, UR14, UR5, UR4 ;  /* 0x000000050e0572a4 */ /* 0x000fe4000f8e0204 */
[----:B------:R-:W-:Y:S02]  /*0a30*/  ULDC.U8 UR10, c[0x0][0x328] ;  /* 0x0000ca00000a7ab9 */ /* 0x000fe40000000000 */
[----:B------:R-:W-:Y:S02]  /*0a40*/  ULDC.U8 UR4, c[0x0][0x329] ;  /* 0x0000ca4000047ab9 */ /* 0x000fe40000000000 */
[----:B------:R-:W-:Y:S02]  /*0a50*/  UISETP.NE.AND UP2, UPT, UR4, URZ, UPT ;  /* 0x0000003f0400728c */ /* 0x000fe4000bf45270 */
[----:B------:R-:W-:-:S02]  /*0a60*/  UISETP.NE.AND UP3, UPT, UR10, URZ, UPT ;  /* 0x0000003f0a00728c */ /* 0x000fc4000bf65270 */
[----:B------:R-:W-:Y:S02]  /*0a70*/  @!UP0 UIMAD UR13, UR15, UR7, UR13 ;  /* 0x000000070f0d82a4 */ /* 0x000fe4000f8e020d */
[----:B------:R-:W-:Y:S02]  /*0a80*/  UISETP.EQ.AND UP3, UPT, UR4, URZ, UP3 ;  /* 0x0000003f0400728c */ /* 0x000fe40009f62270 */
[----:B------:R-:W-:Y:S02]  /*0a90*/  @UP0 UMOV UR18, UR12 ;  /* 0x0000000c00120c82 */ /* 0x000fe40008000000 */
[----:B------:R-:W-:Y:S02]  /*0aa0*/  ULDC UR7, c[0x0][0x214] ;  /* 0x0000850000077ab9 */ /* 0x000fe40000000800 */
[----:B------:R-:W-:Y:S02]  /*0ab0*/  @!UP2 UISETP.NE.AND UP1, UPT, UR10, URZ, UPT ;  /* 0x0000003f0a00a28c */ /* 0x000fe4000bf25270 */
[----:B------:R-:W-:-:S02]  /*0ac0*/  @UP2 ULDC UR12, c[0x0][0x210] ;  /* 0x00008400000c2ab9 */ /* 0x000fc40000000800 */
[----:B------:R-:W-:Y:S02]  /*0ad0*/  ULDC UR6, c[0x0][0x234] ;  /* 0x00008d0000067ab9 */ /* 0x000fe40000000800 */
[----:B------:R-:W-:Y:S02]  /*0ae0*/  @UP2 UIMAD UR12, UR12, UR7, URZ ;  /* 0x000000070c0c22a4 */ /* 0x000fe4000f8e023f */
[----:B------:R-:W-:Y:S02]  /*0af0*/  @!UP2 USEL UR12, UR7, UR6, !UP1 ;  /* 0x00000006070ca287 */ /* 0x000fe4000c800000 */
[----:B------:R-:W-:Y:S02]  /*0b00*/  ULDC UR4, c[0x0][0x1c0] ;  /* 0x0000700000047ab9 */ /* 0x000fe40000000800 */
[----:B------:R-:W-:Y:S02]  /*0b10*/  @UP2 UMOV UR19, 0x1 ;  /* 0x0000000100132882 */ /* 0x000fe40000000000 */
[----:B------:R-:W-:-:S02]  /*0b20*/  @!UP2 UIMAD UR19, UR12, UR4, URZ ;  /* 0x000000040c13a2a4 */ /* 0x000fc4000f8e023f */
[----:B------:R-:W-:Y:S02]  /*0b30*/  @!UP0 UMOV UR18, UR16 ;  /* 0x0000001000128c82 */ /* 0x000fe40008000000 */
[----:B------:R-:W-:Y:S01]  /*0b40*/  @!UP0 UIADD3 UR8, UR17, UR13, URZ ;  /* 0x0000000d11088290 */ /* 0x000fe2000fffe03f */
[C---:B------:R-:W-:Y:S01]  /*0b50*/  IADD3 R2, P0, R0.reuse, UR18, RZ ;  /* 0x0000001200027c10 */ /* 0x040fe2000ff1e0ff */
[----:B------:R-:W-:Y:S02]  /*0b60*/  @UP3 UIMAD UR10, UR15, UR7, URZ ;  /* 0x000000070f0a32a4 */ /* 0x000fe4000f8e023f */
[----:B------:R-:W-:Y:S02]  /*0b70*/  UIMAD UR19, UR15, UR19, URZ ;  /* 0x000000130f1372a4 */ /* 0x000fe4000f8e023f */
[----:B------:R-:W-:Y:S01]  /*0b80*/  @UP3 USEL UR10, UR10, UR26, !UP0 ;  /* 0x0000001a0a0a3287 */ /* 0x000fe2000c000000 */
[----:B------:R-:W-:Y:S01]  /*0b90*/  LEA.HI.X.SX32 R3, R0, UR8, 0x1, P0 ;  /* 0x0000000800037c11 */ /* 0x000fe200080f0eff */
[----:B------:R-:W-:Y:S01]  /*0ba0*/  @UP2 ULDC UR20, c[0x0][0x210] ;  /* 0x0000840000142ab9 */ /* 0x000fe20000000800 */
[----:B------:R-:W-:Y:S01]  /*0bb0*/  ISETP.GE.OR P0, PT, R4, UR11, P1 ;  /* 0x0000000b04007c0c */ /* 0x000fe20008f06670 */
[----:B------:R-:W-:-:S02]  /*0bc0*/  USEL UR19, UR19, URZ, !UP3 ;  /* 0x0000003f13137287 */ /* 0x000fc4000d800000 */
[----:B------:R-:W-:Y:S01]  /*0bd0*/  @!UP2 UMOV UR20, 0x1 ;  /* 0x000000010014a882 */ /* 0x000fe20000000000 */
[----:B-1----:R-:W-:Y:S01]  /*0be0*/  IMAD.WIDE.U32 R8, R8, c[0x0][0x1f0], R2 ;  /* 0x00007c0008087a25 */ /* 0x002fe200078e0002 */
[----:B------:R-:W-:Y:S02]  /*0bf0*/  UIMAD UR9, UR9, UR20, URZ ;  /* 0x00000014090972a4 */ /* 0x000fe4000f8e023f */
[----:B------:R-:W-:Y:S01]  /*0c00*/  UIMAD UR12, UR14, UR12, UR19 ;  /* 0x0000000c0e0c72a4 */ /* 0x000fe2000f8e0213 */
[----:B--2---:R-:W-:Y:S01]  /*0c10*/  IMAD.WIDE R2, R6, 0x80, R4 ;  /* 0x0000008006027825 */ /* 0x004fe200078e0204 */
[----:B------:R-:W-:Y:S01]  /*0c20*/  @!UP3 UMOV UR22, URZ ;  /* 0x0000003f0016bc82 */ /* 0x000fe20008000000 */
[----:B------:R-:W-:Y:S01]  /*0c30*/  IADD3 R7, R9, UR5, RZ ;  /* 0x0000000509077c10 */ /* 0x000fe2000fffe0ff */
[----:B------:R-:W-:Y:S02]  /*0c40*/  @UP3 UMOV UR22, UR10 ;  /* 0x0000000a00163c82 */ /* 0x000fe40008000000 */
        /* <DEDUP_REMOVED lines=15> */
.L_x_1696:
[----:B------:R-:W-:Y:S05]  /*0d40*/  BSYNC B0 ;  /* 0x0000000000007941 */ /* 0x000fea0003800000 */
.L_x_1695:
        /* <DEDUP_REMOVED lines=16> */
.L_x_1698:
[----:B------:R-:W-:Y:S05]  /*0e50*/  BSYNC B0 ;  /* 0x0000000000007941 */ /* 0x000fea0003800000 */
.L_x_1697:
        /* <DEDUP_REMOVED lines=17> */
.L_x_1700:
[----:B------:R-:W-:Y:S05]  /*0f70*/  BSYNC B0 ;  /* 0x0000000000007941 */ /* 0x000fea0003800000 */
.L_x_1699:
        /* <DEDUP_REMOVED lines=16> */
.L_x_1702:
[----:B------:R-:W-:Y:S05]  /*1080*/  BSYNC B0 ;  /* 0x0000000000007941 */ /* 0x000fea0003800000 */
.L_x_1701:
        /* <DEDUP_REMOVED lines=17> */
.L_x_1704:
[----:B------:R-:W-:Y:S05]  /*11a0*/  BSYNC B0 ;  /* 0x0000000000007941 */ /* 0x000fea0003800000 */
.L_x_1703:
        /* <DEDUP_REMOVED lines=17> */
.L_x_1706:
[----:B------:R-:W-:Y:S05]  /*12c0*/  BSYNC B0 ;  /* 0x0000000000007941 */ /* 0x000fea0003800000 */
.L_x_1705:
        /* <DEDUP_REMOVED lines=16> */
.L_x_1708:
[----:B------:R-:W-:Y:S05]  /*13d0*/  BSYNC B0 ;  /* 0x0000000000007941 */ /* 0x000fea0003800000 */
.L_x_1707:
        /* <DEDUP_REMOVED lines=15> */
.L_x_1710:
[----:B------:R-:W-:Y:S05]  /*14d0*/  BSYNC B0 ;  /* 0x0000000000007941 */ /* 0x000fea0003800000 */
.L_x_1709:
        /* <DEDUP_REMOVED lines=69> */
.L_x_1694:
[----:B------:R-:W-:Y:S01]  /*1930*/  UISETP.NE.AND UP0, UPT, UR26, -0x1, UPT ;  /* 0xffffffff1a00788c */ /* 0x000fe2000bf05270 */
[----:B------:R-:W1:Y:S01]  /*1940*/  LDC.U8 R81, c[0x0][0x2d8] ;  /* 0x0000b600ff517b82 */ /* 0x000e620000000000 */
[----:B------:R-:W-:Y:S02]  /*1950*/  UISETP.NE.AND UP1, UPT, UR20, -0x1, UPT ;  /* 0xffffffff1400788c */ /* 0x000fe4000bf25270 */
[----:B------:R-:W-:Y:S02]  /*1960*/  ULDC.64 UR4, c[0x0][0x190] ;  /* 0x0000640000047ab9 */ /* 0x000fe40000000a00 */
[----:B------:R-:W-:Y:S02]  /*1970*/  ULDC.64 UR6, c[0x0][0x178] ;  /* 0x00005e0000067ab9 */ /* 0x000fe40000000a00 */
[----:B------:R-:W-:-:S03]  /*1980*/  PLOP3.LUT P0, PT, PT, PT, UP1, 0x80, 0x0 ;  /* 0x000000000000781c */ /* 0x000fc60003f0f018 */
[----:B------:R-:W-:Y:S02]  /*1990*/  @UP0 UIMAD.WIDE.U32 UR16, UR26, UR4, URZ ;  /* 0x000000041a1002a5 */ /* 0x000fe4000f8e003f */
[----:B------:R-:W-:Y:S02]  /*19a0*/  @!UP0 USHF.R.S32.HI UR12, URZ, 0x1f, UR15 ;  /* 0x0000001f3f0c8899 */ /* 0x000fe4000801140f */
[----:B------:R-:W-:Y:S02]  /*19b0*/  @UP0 UIMAD UR8, UR26, UR5, UR17 ;  /* 0x000000051a0802a4 */ /* 0x000fe4000f8e0211 */
[----:B------:R-:W-:Y:S02]  /*19c0*/  @UP1 UIADD3 UR17, UR18, UR20, URZ ;  /* 0x0000001412111290 */ /* 0x000fe4000fffe03f */
[----:B------:R-:W-:Y:S02]  /*19d0*/  ULDC.64 UR4, c[0x0][0x198] ;  /* 0x0000660000047ab9 */ /* 0x000fe40000000a00 */
[----:B------:R-:W-:-:S02]  /*19e0*/  @!UP0 UIMAD UR12, UR12, UR6, URZ ;  /* 0x000000060c0c82a4 */ /* 0x000fc4000f8e023f */
[----:B------:R-:W-:Y:S02]  /*19f0*/  @UP1 UIMAD.WIDE.U32 UR22, UR17, UR4, URZ ;  /* 0x00000004111612a5 */ /* 0x000fe4000f8e003f */
[----:B------:R-:W-:Y:S02]  /*1a00*/  @!UP0 UIMAD.WIDE.U32 UR24, UR15, UR6, URZ ;  /* 0x000000060f1882a5 */ /* 0x000fe4000f8e003f */
[----:B------:R-:W-:Y:S02]  /*1a10*/  @!UP0 UIMAD UR7, UR15, UR7, UR12 ;  /* 0x000000070f0782a4 */ /* 0x000fe4000f8e020c */
[----:B------:R-:W-:Y:S02]  /*1a20*/  @UP1 UIMAD UR12, UR17, UR5, UR23 ;  /* 0x00000005110c12a4 */ /* 0x000fe4000f8e0217 */
[----:B------:R-:W-:Y:S02]  /*1a30*/  @UP0 UMOV UR6, UR16 ;  /* 0x0000001000060c82 */ /* 0x000fe40008000000 */
[----:B------:R-:W-:-:S02]  /*1a40*/  USHF.R.S32.HI UR17, URZ, 0x1f, UR14 ;  /* 0x0000001f3f117899 */ /* 0x000fc4000801140e */
[----:B------:R-:W-:Y:S02]  /*1a50*/  @!UP0 UIADD3 UR8, UR25, UR7, URZ ;  /* 0x0000000719088290 */ /* 0x000fe4000fffe03f */
[----:B------:R-:W-:Y:S02]  /*1a60*/  @!UP0 UMOV UR6, UR24 ;  /* 0x0000001800068c82 */ /* 0x000fe40008000000 */
[----:B------:R-:W-:Y:S01]  /*1a70*/  @UP1 UMOV UR16, UR22 ;  /* 0x0000001600101c82 */ /* 0x000fe20008000000 */
[----:B------:R-:W-:Y:S05]  /*1a80*/  @P0 BRA `(.L_x_1711) ;  /* 0x000000d000000947 */ /* 0x000fea0003800000 */
[----:B-1----:R-:W-:Y:S02]  /*1a90*/  USHF.R.S32.HI UR12, URZ, 0x1f, UR18 ;  /* 0x0000001f3f0c7899 */ /* 0x002fe40008011412 */
[----:B------:R-:W-:Y:S02]  /*1aa0*/  ULDC.64 UR4, c[0x0][0x198] ;  /* 0x0000660000047ab9 */ /* 0x000fe40000000a00 */
[----:B------:R-:W-:Y:S02]  /*1ab0*/  UIMAD UR12, UR12, UR4, URZ ;  /* 0x000000040c0c72a4 */ /* 0x000fe4000f8e023f */
[----:B------:R-:W-:-:S02]  /*1ac0*/  UIMAD.WIDE.U32 UR22, UR18, UR4, URZ ;  /* 0x00000004121672a5 */ /* 0x000fc4000f8e003f */
[----:B------:R-:W-:Y:S02]  /*1ad0*/  UIMAD UR12, UR18, UR5, UR12 ;  /* 0x00000005120c72a4 */ /* 0x000fe4000f8e020c */
[----:B------:R-:W-:Y:S02]  /*1ae0*/  USHF.R.S32.HI UR7, URZ, 0x1f, UR15 ;  /* 0x0000001f3f077899 */ /* 0x000fe4000801140f */
[----:B------:R-:W-:Y:S02]  /*1af0*/  UIADD3 UR23, UR23, UR12, URZ ;  /* 0x0000000c17177290 */ /* 0x000fe4000fffe03f */
[----:B------:R-:W-:Y:S02]  /*1b00*/  ULDC.64 UR4, c[0x0][0x180] ;  /* 0x0000600000047ab9 */ /* 0x000fe40000000a00 */
[----:B------:R-:W-:Y:S02]  /*1b10*/  UIMAD UR7, UR7, UR4, URZ ;  /* 0x00000004070772a4 */ /* 0x000fe4000f8e023f */
[----:B------:R-:W-:-:S02]  /*1b20*/  UIMAD.WIDE.U32 UR22, UR15, UR4, UR22 ;  /* 0x000000040f1672a5 */ /* 0x000fc4000f8e0016 */
[----:B------:R-:W-:-:S04]  /*1b30*/  UIMAD UR5, UR15, UR5, UR7 ;  /* 0x000000050f0572a4 */ /* 0x000fc8000f8e0207 */
[----:B------:R-:W-:Y:S02]  /*1b40*/  UIADD3 UR12, UR23, UR5, URZ ;  /* 0x00000005170c7290 */ /* 0x000fe4000fffe03f */
[----:B------:R-:W-:Y:S02]  /*1b50*/  UMOV UR16, UR22 ;  /* 0x0000001600107c82 */ /* 0x000fe40008000000 */
.L_x_1711:
[----:B-1----:R-:W-:Y:S01]  /*1b60*/  IABS R4, c[0x0][0x1c8] ;  /* 0x0000720000047a13 */ /* 0x002fe20000000000 */
        /* <DEDUP_REMOVED lines=43> */
.L_x_1712:
[----:B------:R-:W1:Y:S01]  /*1e20*/  S2R R244, SR_CTAID.X ;  /* 0x0000000000f47919 */ /* 0x000e620000002500 */
[CC--:B------:R-:W-:Y:S01]  /*1e30*/  LEA.HI R0, R13.reuse, R19.reuse, RZ, 0x3 ;  /* 0x000000130d007211 */ /* 0x0c0fe200078f18ff */
[----:B------:R-:W-:Y:S01]  /*1e40*/  ULDC.64 UR4, c[0x0][0x1a8] ;  /* 0x00006a0000047ab9 */ /* 0x000fe20000000a00 */
[----:B------:R-:W-:Y:S01]  /*1e50*/  LEA.HI R4, R13, R19, RZ, 0x6 ;  /* 0x000000130d047211 */ /* 0x000fe200078f30ff */
[----:B------:R-:W2:Y:S01]  /*1e60*/  S2R R8, SR_CTAID.Z ;  /* 0x0000000000087919 */ /* 0x000ea20000002700 */
[----:B------:R-:W-:Y:S01]  /*1e70*/  SHF.R.S32.HI R10, RZ, 0x3, R0 ;  /* 0x00000003ff0a7819 */ /* 0x000fe20000011400 */
[----:B------:R-:W-:Y:S01]  /*1e80*/  UIMAD UR4, UR17, UR4, URZ ;  /* 0x00000004110472a4 */ /* 0x000fe2000f8e023f */
[----:B------:R-:W-:Y:S01]  /*1e90*/  LOP3.LUT R0, R0, 0xfffffff8, RZ, 0xc0, !PT ;  /* 0xfffffff800007812 */ /* 0x000fe200078ec0ff */
[----:B------:R-:W-:Y:S01]  /*1ea0*/  IMAD.SHL.U32 R4, R4, 0x8, RZ ;  /* 0x0000000804047824 */ /* 0x000fe200078e00ff */
[----:B------:R-:W-:Y:S01]  /*1eb0*/  SHF.R.S32.HI R11, RZ, 0x1f, R10 ;  /* 0x0000001fff0b7819 */ /* 0x000fe2000001140a */
[----:B------:R-:W-:Y:S01]  /*1ec0*/  IMAD.SHL.U32 R2, R10, 0x40, RZ ;  /* 0x000000400a027824 */ /* 0x000fe200078e00ff */
[----:B------:R-:W-:Y:S01]  /*1ed0*/  UIMAD UR4, UR14, UR5, UR4 ;  /* 0x000000050e0472a4 */ /* 0x000fe2000f8e0204 */
[----:B------:R-:W-:Y:S01]  /*1ee0*/  IMAD.IADD R28, R19, 0x1, -R0 ;  /* 0x00000001131c7824 */ /* 0x000fe200078e0a00 */
[----:B------:R-:W-:Y:S01]  /*1ef0*/  BSSY B0, `(.L_x_1713) ;  /* 0x0000023000007945 */ /* 0x000fe20003800000 */
[----:B------:R-:W-:-:S02]  /*1f00*/  SHF.R.S32.HI R80, RZ, 0x5, R5 ;  /* 0x00000005ff507819 */ /* 0x000fc40000011405 */
[----:B------:R-:W-:Y:S01]  /*1f10*/  IMAD.SHL.U32 R180, R28, 0x8, RZ ;  /* 0x000000081cb47824 */ /* 0x000fe200078e00ff */
[----:B------:R-:W-:Y:S02]  /*1f20*/  LOP3.LUT R0, R2, 0x1c0, RZ, 0xc0, !PT ;  /* 0x000001c002007812 */ /* 0x000fe400078ec0ff */
[----:B------:R-:W-:Y:S02]  /*1f30*/  SHF.R.S32.HI R18, RZ, 0x1f, R12 ;  /* 0x0000001fff127819 */ /* 0x000fe4000001140c */
[----:B------:R-:W-:Y:S02]  /*1f40*/  SHF.R.S32.HI R181, RZ, 0x1f, R180 ;  /* 0x0000001fffb57819 */ /* 0x000fe400000114b4 */
[----:B------:R-:W-:Y:S01]  /*1f50*/  SHF.R.U32.HI R3, RZ, 0x3, R0 ;  /* 0x00000003ff037819 */ /* 0x000fe20000011600 */
[----:B-1----:R-:W-:Y:S01]  /*1f60*/  IMAD.WIDE R20, R244, 0x80, R10 ;  /* 0x00000080f4147825 */ /* 0x002fe200078e020a */
[----:B------:R-:W-:Y:S01]  /*1f70*/  IADD3 R2, P0, R180, UR6, RZ ;  /* 0x00000006b4027c10 */ /* 0x000fe2000ff1e0ff */
[----:B------:R1:W-:Y:S01]  /*1f80*/  STL.64 [R1+0x48], R180 ;  /* 0x000048b401007387 */ /* 0x0003e20000100a00 */
[----:B------:R-:W-:Y:S01]  /*1f90*/  LOP3.LUT R0, R0, 0x38, R180, 0xf8, !PT ;  /* 0x0000003800007812 */ /* 0x000fe200078ef8b4 */
[----:B------:R-:W-:-:S02]  /*1fa0*/  UIADD3 UR6, -UR9, UR11, URZ ;  /* 0x0000000b09067290 */ /* 0x000fc4000fffe13f */
[----:B------:R1:W-:Y:S01]  /*1fb0*/  STL.64 [R1+0x40], R20 ;  /* 0x0000401401007387 */ /* 0x0003e20000100a00 */
[----:B------:R-:W-:Y:S02]  /*1fc0*/  LOP3.LUT R0, R0, R3, RZ, 0x3c, !PT ;  /* 0x0000000300007212 */ /* 0x000fe400078e3cff */
[----:B------:R-:W-:Y:S02]  /*1fd0*/  IADD3.X R3, R181, UR8, RZ, P0, !PT ;  /* 0x00000008b5037c10 */ /* 0x000fe400087fe4ff */
        /* <DEDUP_REMOVED lines=20> */
.L_x_1714:
[----:B------:R-:W-:Y:S05]  /*2120*/  BSYNC B0 ;  /* 0x0000000000007941 */ /* 0x000fea0003800000 */
.L_x_1713:
        /* <DEDUP_REMOVED lines=21> */
.L_x_1716:
[----:B------:R-:W-:Y:S05]  /*2280*/  BSYNC B0 ;  /* 0x0000000000007941 */ /* 0x000fea0003800000 */
.L_x_1715:
        /* <DEDUP_REMOVED lines=21> */
.L_x_1718:
[----:B------:R-:W-:Y:S05]  /*23e0*/  BSYNC B0 ;  /* 0x0000000000007941 */ /* 0x000fea0003800000 */
.L_x_1717:
        /* <DEDUP_REMOVED lines=21> */
.L_x_1720:
[----:B------:R-:W-:Y:S05]  /*2540*/  BSYNC B0 ;  /* 0x0000000000007941 */ /* 0x000fea0003800000 */
.L_x_1719:
[----:B------:R-:W-:Y:S01]  /*2550*/  IADD3 R0, R10, 0x40, RZ ;  /* 0x000000400a007810 */ /* 0x000fe20007ffe0ff */
[----:B------:R-:W-:Y:S03]  /*2560*/  BSSY B0, `(.L_x_1721) ;  /* 0x0000015000007945 */ /* 0x000fe60003800000 */
[----:B------:R-:W-:Y:S01]  /*2570*/  ISETP.GE.AND P0, PT, R0, UR6, PT ;  /* 0x0000000600007c0c */ /* 0x000fe2000bf06270 */
        /* <DEDUP_REMOVED lines=19> */
.L_x_1722:
[----:B------:R-:W-:Y:S05]  /*26b0*/  BSYNC B0 ;  /* 0x0000000000007941 */ /* 0x000fea0003800000 */
.L_x_1721:
[----:B-1----:R-:W-:Y:S01]  /*26c0*/  IADD3 R0, R10, 0x50, RZ ;  /* 0x000000500a007810 */ /* 0x002fe20007ffe0ff */
        /* <DEDUP_REMOVED lines=21> */
.L_x_1724:
[----:B------:R-:W-:Y:S05]  /*2820*/  BSYNC B0 ;  /* 0x0000000000007941 */ /* 0x000fea0003800000 */
.L_x_1723:
        /* <DEDUP_REMOVED lines=22> */
.L_x_1726:
[----:B------:R-:W-:Y:S05]  /*2990*/  BSYNC B0 ;  /* 0x0000000000007941 */ /* 0x000fea0003800000 */
.L_x_1725:
[----:B-1----:R-:W-:Y:S01]  /*29a0*/  IADD3 R0, R10, 0x70, RZ ;  /* 0x000000700a007810 */ /* 0x002fe20007ffe0ff */
[----:B------:R-:W-:Y:S01]  /*29b0*/  UMOV UR22, 0x6 ;  /* 0x0000000600167882 */ /* 0x000fe20000000000 */
[----:B------:R-:W-:Y:S01]  /*29c0*/  BSSY B0, `(.L_x_1727) ;  /* 0x0000018000007945 */ /* 0x000fe20003800000 */
[----:B------:R-:W-:Y:S01]  /*29d0*/  ULDC.64 UR20, c[0x0][0x198] ;  /* 0x0000660000147ab9 */ /* 0x000fe20000000a00 */
[----:B------:R-:W-:Y:S01]  /*29e0*/  ISETP.GE.AND P0, PT, R0, UR6, PT ;  /* 0x0000000600007c0c */ /* 0x000fe2000bf06270 */
[----:B------:R1:W-:Y:S01]  /*29f0*/  STL [R1+0x68], R0 ;  /* 0x0000680001007387 */ /* 0x0003e20000100800 */
[----:B------:R-:W-:Y:S02]  /*2a00*/  USHF.L.U64.HI UR7, UR20, UR22, UR21 ;  /* 0x0000001614077299 */ /* 0x000fe40008010215 */
[----:B------:R-:W-:-:S09]  /*2a10*/  USHF.L.U32 UR8, UR20, 0x6, URZ ;  /* 0x0000000614087899 */ /* 0x000fd2000800063f */
        /* <DEDUP_REMOVED lines=18> */
.L_x_1728:
[----:B------:R-:W-:Y:S05]  /*2b40*/  BSYNC B0 ;  /* 0x0000000000007941 */ /* 0x000fea0003800000 */
.L_x_1727:
[----:B------:R-:W-:Y:S01]  /*2b50*/  IMAD R6, R11, c[0x0][0x198], RZ ;  /* 0x000066000b067a24 */ /* 0x000fe200078e02ff */
[----:B------:R-:W-:Y:S01]  /*2b60*/  LEA.HI R13, R13, R19, RZ, 0x4 ;  /* 0x000000130d0d7211 */ /* 0x000fe200078f20ff */
[--C-:B---3--:R-:W-:Y:S01]  /*2b70*/  IMAD.WIDE.U32 R4, R10, c[0x0][0x198], R180.reuse ;  /* 0x000066000a047a25 */ /* 0x108fe200078e00b4 */
[----:B------:R-:W-:Y:S01]  /*2b80*/  UIADD3 UR35, UR32, -0x1, URZ ;  /* 0xffffffff20237890 */ /* 0x000fe2000fffe03f */
[----:B------:R-:W-:Y:S01]  /*2b90*/  MOV R176, UR8 ;  /* 0x0000000800b07c02 */ /* 0x000fe20008000f00 */
[----:B------:R-:W-:Y:S01]  /*2ba0*/  BSSY B0, `(.L_x_1729) ;  /* 0x000002f000007945 */ /* 0x000fe20003800000 */
[----:B-1----:R-:W-:Y:S01]  /*2bb0*/  IMAD R0, R11, c[0x0][0x1a0], RZ ;  /* 0x000068000b007a24 */ /* 0x002fe200078e02ff */
[----:B------:R-:W-:Y:S01]  /*2bc0*/  IADD3 R4, P1, R4, UR16, RZ ;  /* 0x0000001004047c10 */ /* 0x000fe2000ff3e0ff */
[C---:B------:R-:W-:Y:S01]  /*2bd0*/  IMAD.WIDE.U32 R2, R10.reuse, c[0x0][0x1a0], R180 ;  /* 0x000068000a027a25 */ /* 0x040fe200078e00b4 */
[----:B------:R-:W-:Y:S02]  /*2be0*/  USHF.R.S32.HI UR16, URZ, 0x1f, UR35 ;  /* 0x0000001f3f107899 */ /* 0x000fe40008011423 */
[----:B------:R-:W-:Y:S01]  /*2bf0*/  UIMAD UR4, UR7, UR35, URZ ;  /* 0x00000023070472a4 */ /* 0x000fe2000f8e023f */
[----:B------:R-:W-:Y:S01]  /*2c00*/  IMAD R6, R10, c[0x0][0x19c], R6 ;  /* 0x000067000a067a24 */ /* 0x000fe200078e0206 */
[----:B------:R-:W-:Y:S01]  /*2c10*/  IADD3 R2, P0, R2, UR24, RZ ;  /* 0x0000001802027c10 */ /* 0x000fe2000ff1e0ff */
[----:B------:R-:W-:Y:S01]  /*2c20*/  IMAD R0, R10, c[0x0][0x1a4], R0 ;  /* 0x000069000a007a24 */ /* 0x000fe200078e0200 */
[----:B------:R-:W-:Y:S01]  /*2c30*/  UIMAD UR4, UR16, UR8, UR4 ;  /* 0x00000008100472a4 */ /* 0x000fe2000f8e0204 */
[C---:B------:R-:W-:Y:S01]  /*2c40*/  IMAD R7, R18.reuse, c[0x0][0x1b0], RZ ;  /* 0x00006c0012077a24 */ /* 0x040fe200078e02ff */
[----:B------:R-:W-:Y:S01]  /*2c50*/  IADD3.X R5, R5, UR12, R6, P1, !PT ;  /* 0x0000000c05057c10 */ /* 0x000fe20008ffe406 */
[----:B------:R-:W-:Y:S01]  /*2c60*/  UIMAD UR12, UR35, -0x40, UR10 ;  /* 0xffffffc0230c78a4 */ /* 0x000fe2000f8e020a */
[----:B------:R-:W-:Y:S01]  /*2c70*/  IADD3.X R3, R3, UR23, R0, P0, !PT ;  /* 0x0000001703037c10 */ /* 0x000fe200087fe400 */
[----:B------:R-:W-:Y:S01]  /*2c80*/  IMAD R0, R18, c[0x0][0x1b8], RZ ;  /* 0x00006e0012007a24 */ /* 0x000fe200078e02ff */
[----:B------:R-:W-:Y:S01]  /*2c90*/  LOP3.LUT R6, R13, 0xfffffff0, RZ, 0xc0, !PT ;  /* 0xfffffff00d067812 */ /* 0x000fe200078ec0ff */
[----:B------:R-:W-:-:S02]  /*2ca0*/  IMAD R7, R12, c[0x0][0x1b4], R7 ;  /* 0x00006d000c077a24 */ /* 0x000fc400078e0207 */
[----:B------:R-:W-:Y:S01]  /*2cb0*/  IMAD.WIDE.U32 R24, R12, c[0x0][0x1b0], R4 ;  /* 0x00006c000c187a25 */ /* 0x000fe200078e0004 */
[----:B------:R-:W-:Y:S02]  /*2cc0*/  IADD3 R6, -R6, R19, RZ ;  /* 0x0000001306067210 */ /* 0x000fe40007ffe1ff */
[----:B------:R-:W-:Y:S01]  /*2cd0*/  ISETP.GE.AND P0, PT, R10, UR12, PT ;  /* 0x0000000c0a007c0c */ /* 0x000fe2000bf06270 */
[C---:B------:R-:W-:Y:S01]  /*2ce0*/  IMAD R8, R12.reuse, c[0x0][0x1bc], R0 ;  /* 0x00006f000c087a24 */ /* 0x040fe200078e0200 */
[----:B------:R1:W-:Y:S01]  /*2cf0*/  STL.64 [R1+0x58], R24 ;  /* 0x0000581801007387 */ /* 0x0003e20000100a00 */
[----:B------:R-:W-:Y:S01]  /*2d00*/  IMAD.WIDE.U32 R20, R12, c[0x0][0x1b8], R2 ;  /* 0x00006e000c147a25 */ /* 0x000fe200078e0002 */
[----:B------:R-:W-:-:S03]  /*2d10*/  SHF.R.S32.HI R0, RZ, 0x1f, R6 ;  /* 0x0000001fff007819 */ /* 0x000fc60000011406 */
[----:B------:R-:W-:Y:S01]  /*2d20*/  IMAD.IADD R179, R25, 0x1, R7 ;  /* 0x0000000119b37824 */ /* 0x000fe200078e0207 */
[----:B------:R1:W-:Y:S01]  /*2d30*/  STL.64 [R1+0x28], R20 ;  /* 0x0000281401007387 */ /* 0x0003e20000100a00 */
[----:B------:R-:W-:Y:S01]  /*2d40*/  IMAD.MOV.U32 R178, RZ, RZ, R24 ;  /* 0x000000ffffb27224 */ /* 0x000fe200078e0018 */
[----:B------:R-:W-:Y:S01]  /*2d50*/  LEA.HI R0, R0, R6, RZ, 0x3 ;  /* 0x0000000600007211 */ /* 0x000fe200078f18ff */
[----:B------:R-:W-:Y:S02]  /*2d60*/  IMAD.IADD R23, R21, 0x1, R8 ;  /* 0x0000000115177824 */ /* 0x000fe400078e0208 */
[----:B------:R-:W-:Y:S01]  /*2d70*/  IMAD.WIDE.U32 R2, R176, UR35, R178 ;  /* 0x00000023b0027c25 */ /* 0x000fe2000f8e00b2 */
[----:B------:R1:W-:Y:S01]  /*2d80*/  STL.64 [R1+0x50], R178 ;  /* 0x000050b201007387 */ /* 0x0003e20000100a00 */
[C---:B------:R-:W-:Y:S02]  /*2d90*/  SHF.L.U32 R4, R0.reuse, 0x6, RZ ;  /* 0x0000000600047819 */ /* 0x040fe400000006ff */
[----:B------:R-:W-:Y:S01]  /*2da0*/  LOP3.LUT R0, R0, 0xfffffff8, RZ, 0xc0, !PT ;  /* 0xfffffff800007812 */ /* 0x000fe200078ec0ff */
[----:B------:R1:W-:Y:S01]  /*2db0*/  STL [R1+0x14], R23 ;  /* 0x0000141701007387 */ /* 0x0003e20000100800 */
[----:B------:R-:W-:-:S02]  /*2dc0*/  IADD3 R5, R3, UR4, RZ ;  /* 0x0000000403057c10 */ /* 0x000fc4000fffe0ff */
[----:B------:R-:W-:Y:S02]  /*2dd0*/  IADD3 R12, R6, -R0, RZ ;  /* 0x80000000060c7210 */ /* 0x000fe40007ffe0ff */
[----:B------:R-:W-:Y:S01]  /*2de0*/  LOP3.LUT R145, R4, 0xfffffe00, RZ, 0xc0, !PT ;  /* 0xfffffe0004917812 */ /* 0x000fe200078ec0ff */
        /* <DEDUP_REMOVED lines=10> */
.L_x_1730:
[----:B------:R-:W-:Y:S05]  /*2e90*/  BSYNC B0 ;  /* 0x0000000000007941 */ /* 0x000fea0003800000 */
.L_x_1729:
        /* <DEDUP_REMOVED lines=10> */
[----:B-1----:R-:W-:Y:S02]  /*2f40*/  IADD3.X R7, R5, UR20, RZ, P0, !PT ;  /* 0x0000001405077c10 */ /* 0x002fe400087fe4ff */
[----:B------:R-:W-:-:S04]  /*2f50*/  LEA R6, P0, R0, c[0x0][0x168], 0x1 ;  /* 0x00005a0000067a11 */ /* 0x000fc800078008ff */
[----:B------:R-:W-:-:S05]  /*2f60*/  LEA.HI.X R7, R0, c[0x0][0x16c], R7, 0x1, P0 ;  /* 0x00005b0000077a11 */ /* 0x000fca00000f0c07 */
[----:B------:R-:W-:Y:S01]  /*2f70*/  @!PT LDS RZ, [RZ] ;  /* 0x00000000fffff984 */ /* 0x000fe20000000800 */
[----:B------:R-:W-:Y:S01]  /*2f80*/  @!PT LDS RZ, [RZ] ;  /* 0x00000000fffff984 */ /* 0x000fe20000000800 */
[----:B------:R-:W-:Y:S01]  /*2f90*/  @!PT LDS RZ, [RZ] ;  /* 0x00000000fffff984 */ /* 0x000fe20000000800 */
[----:B------:R1:W-:Y:S04]  /*2fa0*/  LDGSTS.E.BYPASS.LTC128B.128 [R211+0x4800], [R6.64] ;  /* 0x0480000006d37fae */ /* 0x0003e8000b901d5c */
.L_x_1732:
[----:B------:R-:W-:Y:S05]  /*2fb0*/  BSYNC B0 ;  /* 0x0000000000007941 */ /* 0x000fea0003800000 */
.L_x_1731:
[----:B------:R-:W-:Y:S01]  /*2fc0*/  ISETP.GE.AND P0, PT, R15, UR12, PT ;  /* 0x0000000c0f007c0c */ /* 0x000fe2000bf06270 */
[----:B------:R-:W-:-:S12]  /*2fd0*/  BSSY B0, `(.L_x_1733) ;  /* 0x000000f000007945 */ /* 0x000fd80003800000 */
        /* <DEDUP_REMOVED lines=14> */
.L_x_1734:
[----:B------:R-:W-:Y:S05]  /*30c0*/  BSYNC B0 ;  /* 0x0000000000007941 */ /* 0x000fea0003800000 */
.L_x_1733:
        /* <DEDUP_REMOVED lines=18> */
.L_x_1736:
[----:B------:R-:W-:Y:S05]  /*31f0*/  BSYNC B0 ;  /* 0x0000000000007941 */ /* 0x000fea0003800000 */
.L_x_1735:
[----:B------:R-:W-:Y:S01]  /*3200*/  ULDC.64 UR4, c[0x0][0x318] ;  /* 0x0000c60000047ab9 */ /* 0x000fe20000000a00 */
[----:B------:R-:W0:Y:S01]  /*3210*/  LDGDEPBAR ;  /* 0x00000000000079af */ /* 0x000e220000000000 */
[----:B------:R-:W-:Y:S01]  /*3220*/  UISETP.NE.U32.AND UP1, UPT, URZ, UR4, UPT ;  /* 0x000000043f00728c */ /* 0x000fe2000bf25070 */
[----:B------:R-:W-:Y:S02]  /*3230*/  IMAD.MOV.U32 R4, RZ, RZ, R22 ;  /* 0x000000ffff047224 */ /* 0x000fe400078e0016 */
        /* <DEDUP_REMOVED lines=16> */
[----:B-1----:R-:W-:-:S02]  /*3340*/  MOV R2, UR14 ;  /* 0x0000000e00027c02 */ /* 0x002fc40008000f00 */
[----:B------:R-:W-:Y:S01]  /*3350*/  ISETP.GE.AND P1, PT, R10, UR12, PT ;  /* 0x0000000c0a007c0c */ /* 0x000fe2000bf26270 */
[----:B------:R-:W-:Y:S01]  /*3360*/  IMAD.MOV.U32 R4, RZ, RZ, R20 ;  /* 0x000000ffff047224 */ /* 0x000fe200078e0014 */
[----:B------:R-:W-:Y:S01]  /*3370*/  ULDC.64 UR24, c[0x0][0x1a0] ;  /* 0x0000680000187ab9 */ /* 0x000fe20000000a00 */
[----:B------:R-:W-:-:S05]  /*3380*/  IMAD.U32 R3, RZ, RZ, UR15 ;  /* 0x0000000fff037e24 */ /* 0x000fca000f8e00ff */
[----:B------:R1:W5:Y:S01]  /*3390*/  @P0 LDG.E R0, [R2.64] ;  /* 0x0000001c02000981 */ /* 0x000362000c1e1900 */
[----:B------:R-:W-:Y:S01]  /*33a0*/  USHF.L.U64.HI UR22, UR24, UR22, UR25 ;  /* 0x0000001618167299 */ /* 0x000fe20008010219 */
[----:B------:R-:W-:Y:S01]  /*33b0*/  IMAD.U32 R6, RZ, RZ, UR35 ;  /* 0x00000023ff067e24 */ /* 0x000fe2000f8e00ff */
[----:B------:R-:W-:Y:S01]  /*33c0*/  USHF.L.U32 UR23, UR24, 0x6, URZ ;  /* 0x0000000618177899 */ /* 0x000fe2000800063f */
[----:B------:R-:W-:Y:S01]  /*33d0*/  BAR.SYNC.DEFER_BLOCKING 0x0 ;  /* 0x0000000000007b1d */ /* 0x000fe20000010000 */
[----:B------:R-:W-:Y:S01]  /*33e0*/  UIMAD UR15, UR22, UR35, URZ ;  /* 0x00000023160f72a4 */ /* 0x000fe2000f8e023f */
[----:B------:R-:W-:Y:S01]  /*33f0*/  SHF.L.U32 R19, R19, 0x1, RZ ;  /* 0x0000000113137819 */ /* 0x000fe200000006ff */
[----:B------:R-:W-:Y:S01]  /*3400*/  UIADD3 UR14, UR10, 0x1, -UR11 ;  /* 0x000000010a0e7890 */ /* 0x000fe2000fffe80b */
[----:B------:R-:W-:Y:S01]  /*3410*/  LEA R244, R244, R80, 0x3 ;  /* 0x00000050f4f47211 */ /* 0x000fe200078e18ff */
[----:B------:R-:W-:Y:S01]  /*3420*/  UIMAD UR15, UR16, UR23, UR15 ;  /* 0x00000017100f72a4 */ /* 0x000fe2000f8e020f */
[----:B------:R2:W-:Y:S01]  /*3430*/  STL.64 [R1+0x10], R4 ;  /* 0x0000100401007387 */ /* 0x0005e20000100a00 */
[----:B------:R-:W-:Y:S01]  /*3440*/  IMAD.WIDE.U32 R6, R6, UR23, R4 ;  /* 0x0000001706067c25 */ /* 0x000fe2000f8e0004 */
[----:B------:R-:W-:Y:S01]  /*3450*/  ULDC UR4, c[0x0][0x2e8] ;  /* 0x0000ba0000047ab9 */ /* 0x000fe20000000800 */
[----:B------:R-:W-:Y:S01]  /*3460*/  BSSY B0, `(.L_x_1737) ;  /* 0x0000018000007945 */ /* 0x000fe20003800000 */
[----:B------:R-:W-:Y:S01]  /*3470*/  UMOV UR27, URZ ;  /* 0x0000003f001b7c82 */ /* 0x000fe20008000000 */
[----:B------:R-:W-:Y:S01]  /*3480*/  LOP3.LUT R252, R19, 0x6, RZ, 0xc0, !PT ;  /* 0x0000000613fc7812 */ /* 0x000fe200078ec0ff */
[----:B------:R-:W-:Y:S01]  /*3490*/  UIADD3 UR4, UR14, UR4, URZ ;  /* 0x000000040e047290 */ /* 0x000fe2000fffe03f */
[----:B------:R-:W-:Y:S01]  /*34a0*/  IADD3 R9, R7, UR15, RZ ;  /* 0x0000000f07097c10 */ /* 0x000fe2000fffe0ff */
[----:B-1----:R-:W5:Y:S01]  /*34b0*/  @P0 MUFU.RCP R2, c[0x0][0x238] ;  /* 0x00008e0000020b08 */ /* 0x002f620000001000 */
[----:B------:R2:W-:Y:S01]  /*34c0*/  @P1 STS.128 [R211+0x6000], RZ ;  /* 0x006000ffd3001388 */ /* 0x0005e20000000c00 */
[----:B-----5:R-:W-:-:S04]  /*34d0*/  @P0 FMUL.FTZ R0, R0, R2 ;  /* 0x0000000200000220 */ /* 0x020fc80000410000 */
[----:B------:R1:W5:Y:S02]  /*34e0*/  @P0 R2UR UR5, R0 ;  /* 0x00000000000503c2 */ /* 0x00036400000e0000 */
[----:B-1----:R-:W-:Y:S01]  /*34f0*/  SHF.R.S32.HI R0, RZ, 0x1f, R16 ;  /* 0x0000001fff007819 */ /* 0x002fe20000011410 */
[----:B-----5:R-:W-:-:S03]  /*3500*/  @UP1 UMOV UR27, UR5 ;  /* 0x00000005001b1c82 */ /* 0x020fc60008000000 */
[----:B------:R-:W-:-:S04]  /*3510*/  LEA.HI R0, R0, R16, RZ, 0x2 ;  /* 0x0000001000007211 */ /* 0x000fc800078f10ff */
[----:B------:R-:W-:-:S05]  /*3520*/  SHF.R.S32.HI R82, RZ, 0x2, R0 ;  /* 0x00000002ff527819 */ /* 0x000fca0000011400 */
[----:B------:R2:W-:Y:S01]  /*3530*/  STL [R1+0x64], R82 ;  /* 0x0000645201007387 */ /* 0x0005e20000100800 */
        /* <DEDUP_REMOVED lines=10> */
.L_x_1738:
[----:B------:R-:W-:Y:S05]  /*35e0*/  BSYNC B0 ;  /* 0x0000000000007941 */ /* 0x000fea0003800000 */
.L_x_1737:
        /* <DEDUP_REMOVED lines=18> */
.L_x_1740:
[----:B------:R-:W-:Y:S05]  /*3710*/  BSYNC B0 ;  /* 0x0000000000007941 */ /* 0x000fea0003800000 */
.L_x_1739:
[----:B------:R-:W-:Y:S01]  /*3720*/  ISETP.GE.AND P0, PT, R15, UR12, PT ;  /* 0x0000000c0f007c0c */ /* 0x000fe2000bf06270 */
        /* <DEDUP_REMOVED lines=16> */
.L_x_1742:
[----:B------:R-:W-:Y:S05]  /*3830*/  BSYNC B0 ;  /* 0x0000000000007941 */ /* 0x000fea0003800000 */
.L_x_1741:
[----:B------:R-:W-:Y:S01]  /*3840*/  ISETP.GE.AND P0, PT, R14, UR12, PT ;  /* 0x0000000c0e007c0c */ /* 0x000fe2000bf06270 */
[----:B-1----:R-:W-:Y:S01]  /*3850*/  IMAD.MOV.U32 R2, RZ, RZ, 0x10 ;  /* 0x00000010ff027424 */ /* 0x002fe200078e00ff */
        /* <DEDUP_REMOVED lines=22> */
.L_x_1744:
[----:B------:R-:W-:Y:S05]  /*39c0*/  BSYNC B0 ;  /* 0x0000000000007941 */ /* 0x000fea0003800000 */
.L_x_1743:
        /* <DEDUP_REMOVED lines=9> */
[----:B------:R-:W-:Y:S01]  /*3a60*/  UISETP.GT.AND UP0, UPT, UR35, UR19, UPT ;  /* 0x000000132300728c */ /* 0x000fe2000bf04270 */
[----:B------:R-:W-:Y:S01]  /*3a70*/  LOP3.LUT R3, R3, 0x1c0, RZ, 0xc0, !PT ;  /* 0x000001c003037812 */ /* 0x000fe200078ec0ff */
[----:B------:R-:W-:-:S02]  /*3a80*/  UIADD3 UR18, UR31, 0x646e171e, URZ ;  /* 0x646e171e1f127890 */ /* 0x000fc4000fffe03f */
        /* <DEDUP_REMOVED lines=24> */
[----:B------:R-:W-:Y:S02]  /*3c10*/  IMAD.U32 R3, RZ, RZ, UR35 ;  /* 0x00000023ff037e24 */ /* 0x000fe4000f8e00ff */
[----:B------:R-:W-:Y:S01]  /*3c20*/  IMAD R193, R2, 0x2, R192 ;  /* 0x0000000202c17824 */ /* 0x000fe200078e02c0 */
[----:B------:R-:W2:Y:S01]  /*3c30*/  LDSM.16.M88.4 R16, [R184+0x4800] ;  /* 0x00480000b810783b */ /* 0x000ea20000000200 */
[----:B------:R-:W-:Y:S01]  /*3c40*/  IMAD.IADD R189, R0, 0x1, R195 ;  /* 0x0000000100bd7824 */ /* 0x000fe200078e02c3 */
[----:B------:R-:W-:-:S02]  /*3c50*/  LEA R0, R80, UR9, 0x4 ;  /* 0x0000000950007c11 */ /* 0x000fc4000f8e20ff */
[----:B------:R-:W3:Y:S01]  /*3c60*/  LDSM.16.M88.4 R24, [R184+0x5000] ;  /* 0x00500000b818783b */ /* 0x000ee20000000200 */
[C---:B------:R-:W-:Y:S02]  /*3c70*/  IADD3 R198, R195.reuse, 0x800, RZ ;  /* 0x00000800c3c67810 */ /* 0x040fe40007ffe0ff */
[----:B------:R-:W-:Y:S01]  /*3c80*/  IMAD.IADD R0, R82, 0x1, R0 ;  /* 0x0000000152007824 */ /* 0x000fe200078e0200 */
[----:B------:R-:W4:Y:S01]  /*3c90*/  LDSM.16.M88.4 R44, [R184+0x5800] ;  /* 0x00580000b82c783b */ /* 0x000f220000000200 */
[C---:B------:R-:W-:Y:S02]  /*3ca0*/  IADD3 R197, R195.reuse, 0x1000, RZ ;  /* 0x00001000c3c57810 */ /* 0x040fe40007ffe0ff */
[----:B------:R-:W-:Y:S01]  /*3cb0*/  IADD3 R196, R195, 0x1800, RZ ;  /* 0x00001800c3c47810 */ /* 0x000fe20007ffe0ff */
[----:B------:R-:W-:Y:S01]  /*3cc0*/  LDSM.16.M88.4 R40, [R190+0x4000] ;  /* 0x00400000be28783b */ /* 0x000fe20000000200 */
[----:B------:R-:W-:-:S03]  /*3cd0*/  IADD3 R200, R0, UR11, RZ ;  /* 0x0000000b00c87c10 */ /* 0x000fc6000fffe0ff */
[----:B------:R-:W-:Y:S04]  /*3ce0*/  LDSM.16.M88.4 R36, [R190+0x4800] ;  /* 0x00480000be24783b */ /* 0x000fe80000000200 */
[----:B------:R-:W-:Y:S04]  /*3cf0*/  LDSM.16.M88.4 R32, [R190+0x5000] ;  /* 0x00500000be20783b */ /* 0x000fe80000000200 */
[----:B------:R-:W-:Y:S04]  /*3d00*/  LDSM.16.M88.4 R28, [R190+0x5800] ;  /* 0x00580000be1c783b */ /* 0x000fe80000000200 */
[----:B------:R-:W-:Y:S01]  /*3d10*/  LDSM.16.M88.4 R72, [R195+0x1000] ;  /* 0x00100000c348783b */ /* 0x000fe20000000200 */
[-C--:B-1----:R-:W-:Y:S03]  /*3d20*/  HMMA.16816.F32 R116, R20, R12.reuse, RZ ;  /* 0x0000000c1474723c */ /* 0x082fe600000018ff */
[----:B------:R-:W-:Y:S04]  /*3d30*/  LDSM.16.M88.4 R48, [R195+0x800] ;  /* 0x00080000c330783b */ /* 0x000fe80000000200 */
[----:B------:R-:W-:Y:S01]  /*3d40*/  LDSM.16.M88.4 R132, [R195+0x1800] ;  /* 0x00180000c384783b */ /* 0x000fe20000000200 */
[C---:B-----5:R-:W-:Y:S08]  /*3d50*/  HMMA.16816.F32 R56, R8.reuse, R12, RZ ;  /* 0x0000000c0838723c */ /* 0x060ff000000018ff */
[-C--:B------:R-:W-:Y:S08]  /*3d60*/  HMMA.16816.F32 R68, R8, R14.reuse, RZ ;  /* 0x0000000e0844723c */ /* 0x080ff000000018ff */
[----:B------:R-:W-:Y:S01]  /*3d70*/  HMMA.16816.F32 R128, R20, R14, RZ ;  /* 0x0000000e1480723c */ /* 0x000fe200000018ff */
[----:B------:R-:W1:Y:S07]  /*3d80*/  LDSM.16.M88.4 R12, [R194+0x2000] ;  /* 0x00200000c20c783b */ /* 0x000e6e0000000200 */
[C---:B--2---:R-:W-:Y:S08]  /*3d90*/  HMMA.16816.F32 R52, R8.reuse, R16, RZ ;  /* 0x000000100834723c */ /* 0x044ff000000018ff */
[----:B------:R-:W-:Y:S08]  /*3da0*/  HMMA.16816.F32 R76, R8, R18, RZ ;  /* 0x00000012084c723c */ /* 0x000ff000000018ff */
[C---:B------:R-:W-:Y:S08]  /*3db0*/  HMMA.16816.F32 R100, R20.reuse, R16, RZ ;  /* 0x000000101464723c */ /* 0x040ff000000018ff */
[----:B------:R-:W-:Y:S01]  /*3dc0*/  HMMA.16816.F32 R124, R20, R18, RZ ;  /* 0x00000012147c723c */ /* 0x000fe200000018ff */
[----:B------:R-:W2:Y:S07]  /*3dd0*/  LDSM.16.M88.4 R16, [R194] ;  /* 0x00000000c210783b */ /* 0x000eae0000000200 */
[C---:B---3--:R-:W-:Y:S08]  /*3de0*/  HMMA.16816.F32 R60, R8.reuse, R24, RZ ;  /* 0x00000018083c723c */ /* 0x048ff000000018ff */
[C---:B----4-:R-:W-:Y:S08]  /*3df0*/  HMMA.16816.F32 R64, R8.reuse, R44, RZ ;  /* 0x0000002c0840723c */ /* 0x050ff000000018ff */
[C---:B------:R-:W-:Y:S08]  /*3e00*/  HMMA.16816.F32 R88, R8.reuse, R26, RZ ;  /* 0x0000001a0858723c */ /* 0x040ff000000018ff */
[----:B------:R-:W-:Y:S01]  /*3e10*/  HMMA.16816.F32 R84, R8, R46, RZ ;  /* 0x0000002e0854723c */ /* 0x000fe200000018ff */
[----:B------:R-:W-:Y:S07]  /*3e20*/  LDSM.16.M88.4 R8, [R192+0x2000] ;  /* 0x00200000c008783b */ /* 0x000fee0000000200 */
[C---:B------:R-:W-:Y:S08]  /*3e30*/  HMMA.16816.F32 R92, R20.reuse, R24, RZ ;  /* 0x00000018145c723c */ /* 0x040ff000000018ff */
[C---:B------:R-:W-:Y:S01]  /*3e40*/  HMMA.16816.F32 R120, R20.reuse, R26, RZ ;  /* 0x0000001a1478723c */ /* 0x040fe200000018ff */
[----:B------:R-:W3:Y:S07]  /*3e50*/  LDSM.16.M88.4 R24, [R195] ;  /* 0x00000000c318783b */ /* 0x000eee0000000200 */
[C---:B------:R-:W-:Y:S08]  /*3e60*/  HMMA.16816.F32 R96, R20.reuse, R44, RZ ;  /* 0x0000002c1460723c */ /* 0x040ff000000018ff */
[----:B------:R-:W-:Y:S01]  /*3e70*/  HMMA.16816.F32 R112, R20, R46, RZ ;  /* 0x0000002e1470723c */ /* 0x000fe200000018ff */
[----:B------:R-:W4:Y:S07]  /*3e80*/  LDSM.16.M88.4 R20, [R192] ;  /* 0x00000000c014783b */ /* 0x000f2e0000000200 */
        /* <DEDUP_REMOVED lines=10> */
[----:B------:R-:W-:Y:S08]  /*3f30*/  HMMA.16816.F32 R100, R16, R28, R96 ;  /* 0x0000001c1064723c */ /* 0x000ff00000001860 */
[----:B---3--:R-:W-:Y:S08]  /*3f40*/  HMMA.16816.F32 R96, R8, R24, R108 ;  /* 0x000000180860723c */ /* 0x008ff0000000186c */
[----:B------:R-:W-:Y:S08]  /*3f50*/  HMMA.16816.F32 R40, R16, R42, R128 ;  /* 0x0000002a1028723c */ /* 0x000ff00000001880 */
[----:B------:R-:W-:Y:S08]  /*3f60*/  HMMA.16816.F32 R108, R8, R72, R60 ;  /* 0x00000048086c723c */ /* 0x000ff0000000183c */
[----:B------:R-:W-:Y:S01]  /*3f70*/  HMMA.16816.F32 R84, R16, R38, R124 ;  /* 0x000000261054723c */ /* 0x000fe2000000187c */
[----:B------:R-:W-:Y:S07]  /*3f80*/  LDSM.16.M88.4 R36, [R193] ;  /* 0x00000000c124783b */ /* 0x000fee0000000200 */
[C---:B------:R-:W-:Y:S08]  /*3f90*/  HMMA.16816.F32 R104, R8.reuse, R48, R104 ;  /* 0x000000300868723c */ /* 0x040ff00000001868 */
[C---:B------:R-:W-:Y:S01]  /*3fa0*/  HMMA.16816.F32 R128, R8.reuse, R132, R52 ;  /* 0x000000840880723c */ /* 0x040fe20000001834 */
[----:B------:R-:W-:Y:S07]  /*3fb0*/  LDSM.16.M88.4 R52, [R193+0x2000] ;  /* 0x00200000c134783b */ /* 0x000fee0000000200 */
[C---:B------:R-:W-:Y:S08]  /*3fc0*/  HMMA.16816.F32 R68, R8.reuse, R26, R68 ;  /* 0x0000001a0844723c */ /* 0x040ff00000001844 */
[C---:B------:R-:W-:Y:S08]  /*3fd0*/  HMMA.16816.F32 R60, R8.reuse, R50, R64 ;  /* 0x00000032083c723c */ /* 0x040ff00000001840 */
[C---:B------:R-:W-:Y:S08]  /*3fe0*/  HMMA.16816.F32 R116, R8.reuse, R74, R56 ;  /* 0x0000004a0874723c */ /* 0x040ff00000001838 */
[----:B------:R-:W-:Y:S01]  /*3ff0*/  HMMA.16816.F32 R172, R8, R134, R44 ;  /* 0x0000008608ac723c */ /* 0x000fe2000000182c */
[----:B------:R-:W1:Y:S07]  /*4000*/  LDSM.16.M88.4 R8, [R189] ;  /* 0x00000000bd08783b */ /* 0x000e6e0000000200 */
[C---:B------:R-:W-:Y:S07]  /*4010*/  HMMA.16816.F32 R92, R16.reuse, R32, R92 ;  /* 0x00000020105c723c */ /* 0x040fee000000185c */
[----:B------:R-:W-:Y:S01]  /*4020*/  IMAD R32, R3, 0x40, R252 ;  /* 0x0000004003207824 */ /* 0x000fe200078e02fc */
[----:B------:R-:W-:Y:S03]  /*4030*/  HMMA.16816.F32 R112, R16, R30, R112 ;  /* 0x0000001e1070723c */ /* 0x000fe60000001870 */
[----:B------:R-:W-:-:S05]  /*4040*/  IMAD.IADD R3, R200, 0x1, -R32 ;  /* 0x00000001c8037824 */ /* 0x000fca00078e0a20 */
[----:B----4-:R-:W-:Y:S01]  /*4050*/  HMMA.16816.F32 R28, R20, R24, R12 ;  /* 0x00000018141c723c */ /* 0x010fe2000000180c */
[----:B------:R-:W-:-:S05]  /*4060*/  IABS R3, R3 ;  /* 0x0000000300037213 */ /* 0x000fca0000000000 */
[----:B------:R-:W-:Y:S01]  /*4070*/  IMAD.MOV.U32 R5, RZ, RZ, R3 ;  /* 0x000000ffff057224 */ /* 0x000fe200078e0003 */
[C---:B------:R-:W-:Y:S01]  /*4080*/  IADD3 R14, R0.reuse, 0x8, RZ ;  /* 0x00000008000e7810 */ /* 0x040fe20007ffe0ff */
[----:B------:R-:W-:Y:S01]  /*4090*/  HMMA.16816.F32 R88, R16, R34, R120 ;  /* 0x000000221058723c */ /* 0x000fe20000001878 */
[----:B------:R-:W-:Y:S01]  /*40a0*/  IADD3 R13, R0, 0x40, RZ ;  /* 0x00000040000d7810 */ /* 0x000fe20007ffe0ff */
[----:B------:R2:W3:Y:S01]  /*40b0*/  I2F R17, R5 ;  /* 0x0000000500117306 */ /* 0x0004e20000201400 */
[----:B------:R-:W-:Y:S02]  /*40c0*/  IADD3 R199, R14, UR11, RZ ;  /* 0x0000000b0ec77c10 */ /* 0x000fe4000fffe0ff */
[----:B------:R-:W-:Y:S02]  /*40d0*/  IADD3 R201, R13, UR11, RZ ;  /* 0x0000000b0dc97c10 */ /* 0x000fe4000fffe0ff */
[----:B------:R-:W-:Y:S01]  /*40e0*/  IADD3 R12, R0, 0x48, RZ ;  /* 0x00000048000c7810 */ /* 0x000fe20007ffe0ff */
[----:B------:R-:W-:Y:S01]  /*40f0*/  IMAD.IADD R6, R199, 0x1, -R32 ;  /* 0x00000001c7067824 */ /* 0x000fe200078e0a20 */
[----:B------:R-:W-:Y:S01]  /*4100*/  HMMA.16816.F32 R40, R20, R26, R40 ;  /* 0x0000001a1428723c */ /* 0x000fe20000001828 */
[----:B------:R-:W4:Y:S01]  /*4110*/  LDSM.16.M88.4 R24, [R189+0x800] ;  /* 0x00080000bd18783b */ /* 0x000f220000000200 */
[----:B------:R-:W-:-:S02]  /*4120*/  IADD3 R205, R12, UR11, RZ ;  /* 0x0000000b0ccd7c10 */ /* 0x000fc4000fffe0ff */
[----:B------:R-:W-:Y:S01]  /*4130*/  IABS R3, R6 ;  /* 0x0000000600037213 */ /* 0x000fe20000000000 */
[----:B------:R-:W-:-:S03]  /*4140*/  IMAD.IADD R6, R201, 0x1, -R32 ;  /* 0x00000001c9067824 */ /* 0x000fc600078e0a20 */
[-C--:B-1----:R-:W-:Y:S01]  /*4150*/  HMMA.16816.F32 R28, R36, R8.reuse, R28 ;  /* 0x00000008241c723c */ /* 0x082fe2000000181c */
[----:B--2---:R-:W-:Y:S01]  /*4160*/  IMAD.MOV.U32 R5, RZ, RZ, R3 ;  /* 0x000000ffff057224 */ /* 0x004fe200078e0003 */
[----:B------:R-:W-:Y:S01]  /*4170*/  IABS R3, R6 ;  /* 0x0000000600037213 */ /* 0x000fe20000000000 */
[----:B------:R-:W-:Y:S02]  /*4180*/  IMAD.IADD R6, R205, 0x1, -R32 ;  /* 0x00000001cd067824 */ /* 0x000fe400078e0a20 */
[----:B------:R1:W2:Y:S03]  /*4190*/  I2F R16, R5 ;  /* 0x0000000500107306 */ /* 0x0002a60000201400 */
[----:B------:R-:W-:Y:S01]  /*41a0*/  IABS R6, R6 ;  /* 0x0000000600067213 */ /* 0x000fe20000000000 */
[C---:B------:R-:W-:Y:S04]  /*41b0*/  HMMA.16816.F32 R44, R52.reuse, R8, R96 ;  /* 0x00000008342c723c */ /* 0x040fe80000001860 */
[----:B------:R-:W5:Y:S03]  /*41c0*/  I2F R7, R6 ;  /* 0x0000000600077306 */ /* 0x000f660000201400 */
[----:B------:R-:W-:Y:S01]  /*41d0*/  SHF.R.S32.HI R8, RZ, 0x1f, R80 ;  /* 0x0000001fff087819 */ /* 0x000fe20000011450 */
[----:B------:R-:W-:Y:S01]  /*41e0*/  HMMA.16816.F32 R68, R52, R10, R68 ;  /* 0x0000000a3444723c */ /* 0x000fe20000001844 */
[----:B------:R-:W-:Y:S01]  /*41f0*/  IADD3 R9, R13, UR4, RZ ;  /* 0x000000040d097c10 */ /* 0x000fe2000fffe0ff */
[----:B-1----:R-:W-:Y:S01]  /*4200*/  IMAD.MOV.U32 R5, RZ, RZ, R3 ;  /* 0x000000ffff057224 */ /* 0x002fe200078e0003 */
[----:B------:R-:W-:-:S02]  /*4210*/  IADD3 R3, R32, 0x1, RZ ;  /* 0x0000000120037810 */ /* 0x000fc40007ffe0ff */
[----:B------:R-:W-:Y:S01]  /*4220*/  IMNMX R208, R9, UR10, PT ;  /* 0x0000000a09d07c17 */ /* 0x000fe2000b800200 */
[----:B------:R1:W1:Y:S02]  /*4230*/  I2F R15, R5 ;  /* 0x00000005000f7306 */ /* 0x0002640000201400 */
[----:B------:R-:W-:Y:S01]  /*4240*/  HMMA.16816.F32 R40, R36, R10, R40 ;  /* 0x0000000a2428723c */ /* 0x000fe20000001828 */
[----:B------:R-:W-:Y:S01]  /*4250*/  IADD3 R9, R201, -c[0x0][0x2e4], RZ ;  /* 0x8000b900c9097a10 */ /* 0x000fe20007ffe0ff */
[----:B---3--:R-:W-:Y:S01]  /*4260*/  FFMA.FTZ R18, R17, -UR27, R28 ;  /* 0x8000001b11127c23 */ /* 0x008fe2000801001c */
[----:B------:R-:W-:Y:S01]  /*4270*/  ISETP.GE.AND P1, PT, R3, R208, PT ;  /* 0x000000d00300720c */ /* 0x000fe20003f26270 */
[----:B------:R-:W-:Y:S01]  /*4280*/  IMAD.IADD R13, R201, 0x1, -R3 ;  /* 0x00000001c90d7824 */ /* 0x000fe200078e0a03 */
[----:B------:R-:W-:Y:S01]  /*4290*/  IMNMX R203, RZ, R9, !PT ;  /* 0x00000009ffcb7217 */ /* 0x000fe20007800200 */
[----:B--2---:R-:W-:Y:S01]  /*42a0*/  FFMA.FTZ R16, R16, -UR27, R30 ;  /* 0x8000001b10107c23 */ /* 0x004fe2000801001e */
[----:B------:R-:W-:Y:S01]  /*42b0*/  IADD3 R10, R12, UR4, RZ ;  /* 0x000000040c0a7c10 */ /* 0x000fe2000fffe0ff */
[----:B-----5:R-:W-:Y:S01]  /*42c0*/  FFMA.FTZ R19, R7, -UR27, R46 ;  /* 0x8000001b07137c23 */ /* 0x020fe2000801002e */
[----:B------:R-:W-:Y:S01]  /*42d0*/  IADD3 R7, R32, 0x9, RZ ;  /* 0x0000000920077810 */ /* 0x000fe20007ffe0ff */
[----:B------:R-:W-:Y:S01]  /*42e0*/  HMMA.16816.F32 R76, R20, R48, R76 ;  /* 0x00000030144c723c */ /* 0x000fe2000000184c */
[----:B------:R-:W-:-:S02]  /*42f0*/  IMNMX R207, R10, UR10, PT ;  /* 0x0000000a0acf7c17 */ /* 0x000fc4000b800200 */
[----:B------:R-:W-:Y:S01]  /*4300*/  IADD3 R10, R205, -c[0x0][0x2e4], RZ ;  /* 0x8000b900cd0a7a10 */ /* 0x000fe20007ffe0ff */
[C---:B------:R-:W-:Y:S01]  /*4310*/  IMAD.IADD R12, R200.reuse, 0x1, -R7 ;  /* 0x00000001c80c7824 */ /* 0x040fe200078e0a07 */
[----:B------:R-:W-:Y:S01]  /*4320*/  ISETP.LT.OR P1, PT, R3, R203, P1 ;  /* 0x000000cb0300720c */ /* 0x000fe20000f21670 */
[----:B-1----:R-:W-:Y:S01]  /*4330*/  IMAD.IADD R5, R200, 0x1, -R3 ;  /* 0x00000001c8057824 */ /* 0x002fe200078e0a03 */
[----:B------:R-:W-:Y:S01]  /*4340*/  IMNMX R202, RZ, R10, !PT ;  /* 0x0000000affca7217 */ /* 0x000fe20007800200 */
[----:B------:R-:W-:Y:S01]  /*4350*/  FFMA.FTZ R30, R15, -UR27, R44 ;  /* 0x8000001b0f1e7c23 */ /* 0x000fe2000801002c */
[----:B------:R-:W-:Y:S01]  /*4360*/  IABS R12, R12 ;  /* 0x0000000c000c7213 */ /* 0x000fe20000000000 */
[----:B------:R-:W-:Y:S01]  /*4370*/  HMMA.16816.F32 R84, R20, R50, R84 ;  /* 0x000000321454723c */ /* 0x000fe20000001854 */
[----:B------:R-:W-:Y:S02]  /*4380*/  IABS R5, R5 ;  /* 0x0000000500057213 */ /* 0x000fe40000000000 */
[----:B------:R-:W-:-:S02]  /*4390*/  IABS R13, R13 ;  /* 0x0000000d000d7213 */ /* 0x000fc40000000000 */
[----:B------:R1:W2:Y:S03]  /*43a0*/  I2F R6, R5 ;  /* 0x0000000500067306 */ /* 0x0002a60000201400 */
[-C--:B----4-:R-:W-:Y:S08]  /*43b0*/  HMMA.16816.F32 R56, R52, R24.reuse, R104 ;  /* 0x000000183438723c */ /* 0x090ff00000001868 */
[----:B------:R-:W-:Y:S01]  /*43c0*/  HMMA.16816.F32 R48, R36, R24, R76 ;  /* 0x000000182430723c */ /* 0x000fe2000000184c */
[----:B-1----:R-:W-:Y:S01]  /*43d0*/  LEA.HI R5, R8, R80, RZ, 0x2 ;  /* 0x0000005008057211 */ /* 0x002fe200078f10ff */
[----:B--2---:R-:W-:Y:S01]  /*43e0*/  FFMA.FTZ R29, R6, -UR27, R29 ;  /* 0x8000001b061d7c23 */ /* 0x004fe2000801001d */
[----:B------:R-:W-:-:S05]  /*43f0*/  IADD3 R8, R14, UR4, RZ ;  /* 0x000000040e087c10 */ /* 0x000fca000fffe0ff */
[C---:B------:R-:W-:Y:S01]  /*4400*/  HMMA.16816.F32 R92, R20.reuse, R72, R92 ;  /* 0x00000048145c723c */ /* 0x040fe2000000185c */
[----:B------:R-:W-:Y:S02]  /*4410*/  LOP3.LUT R5, R5, 0xfffffffc, RZ, 0xc0, !PT ;  /* 0xfffffffc05057812 */ /* 0x000fe400078ec0ff */
[----:B------:R-:W-:Y:S02]  /*4420*/  IMNMX R209, R8, UR10, PT ;  /* 0x0000000a08d17c17 */ /* 0x000fe4000b800200 */
[----:B------:R-:W-:Y:S01]  /*4430*/  IADD3 R8, R199, -c[0x0][0x2e4], RZ ;  /* 0x8000b900c7087a10 */ /* 0x000fe20007ffe0ff */
[----:B------:R-:W-:Y:S01]  /*4440*/  IMAD.IADD R5, R80, 0x1, -R5 ;  /* 0x0000000150057824 */ /* 0x000fe200078e0a05 */
[----:B------:R-:W-:Y:S01]  /*4450*/  ISETP.GE.AND P2, PT, R3, R209, PT ;  /* 0x000000d10300720c */ /* 0x000fe20003f46270 */
[----:B------:R-:W-:Y:S01]  /*4460*/  HMMA.16816.F32 R100, R20, R132, R100 ;  /* 0x000000841464723c */ /* 0x000fe20000001864 */
[----:B------:R-:W-:Y:S01]  /*4470*/  IMNMX R204, RZ, R8, !PT ;  /* 0x00000008ffcc7217 */ /* 0x000fe20007800200 */
[----:B------:R-:W-:Y:S01]  /*4480*/  IMAD.MOV.U32 R8, RZ, RZ, R12 ;  /* 0x000000ffff087224 */ /* 0x000fe200078e000c */
[----:B------:R1:W-:Y:S01]  /*4490*/  STL [R1+0x78], R5 ;  /* 0x0000780501007387 */ /* 0x0003e20000100800 */
[----:B------:R-:W-:-:S02]  /*44a0*/  P2R R12, PR, RZ, 0x2 ;  /* 0x00000002ff0c7803 */ /* 0x000fc40000000000 */
[----:B------:R2:W3:Y:S01]  /*44b0*/  I2F R33, R8 ;  /* 0x0000000800217306 */ /* 0x0004e20000201400 */
[----:B------:R-:W-:Y:S01]  /*44c0*/  ISETP.LT.OR P6, PT, R3, R204, P2 ;  /* 0x000000cc0300720c */ /* 0x000fe200017c1670 */
[----:B------:R-:W-:Y:S01]  /*44d0*/  HMMA.16816.F32 R88, R20, R74, R88 ;  /* 0x0000004a1458723c */ /* 0x000fe20000001858 */
[----:B------:R-:W-:-:S07]  /*44e0*/  IADD3 R6, R32, 0x10, RZ ;  /* 0x0000001020067810 */ /* 0x000fce0007ffe0ff */
[----:B------:R-:W-:Y:S01]  /*44f0*/  HMMA.16816.F32 R132, R20, R134, R112 ;  /* 0x000000861484723c */ /* 0x000fe20000001870 */
[----:B--2---:R-:W-:-:S05]  /*4500*/  IMAD.IADD R8, R205, 0x1, -R3 ;  /* 0x00000001cd087824 */ /* 0x004fca00078e0a03 */
[----:B------:R-:W-:Y:S02]  /*4510*/  IABS R8, R8 ;  /* 0x0000000800087213 */ /* 0x000fe40000000000 */
[----:B-1----:R-:W-:Y:S02]  /*4520*/  IADD3 R5, R0, UR4, RZ ;  /* 0x0000000400057c10 */ /* 0x002fe4000fffe0ff */
[----:B------:R-:W-:Y:S02]  /*4530*/  IADD3 R0, R32, 0x8, RZ ;  /* 0x0000000820007810 */ /* 0x000fe40007ffe0ff */
[----:B------:R-:W-:Y:S02]  /*4540*/  IMNMX R210, R5, UR10, PT ;  /* 0x0000000a05d27c17 */ /* 0x000fe4000b800200 */
[C---:B------:R-:W-:Y:S01]  /*4550*/  IADD3 R5, R200.reuse, -c[0x0][0x2e4], RZ ;  /* 0x8000b900c8057a10 */ /* 0x040fe20007ffe0ff */
[--C-:B------:R-:W-:Y:S01]  /*4560*/  IMAD.IADD R11, R200, 0x1, -R0.reuse ;  /* 0x00000001c80b7824 */ /* 0x100fe200078e0a00 */
[----:B------:R-:W-:Y:S01]  /*4570*/  ISETP.GE.AND P0, PT, R3, R210, PT ;  /* 0x000000d20300720c */ /* 0x000fe20003f06270 */
[--C-:B------:R-:W-:Y:S01]  /*4580*/  IMAD.IADD R9, R201, 0x1, -R0.reuse ;  /* 0x00000001c9097824 */ /* 0x100fe200078e0a00 */
[----:B------:R-:W-:Y:S01]  /*4590*/  IMNMX R206, RZ, R5, !PT ;  /* 0x00000005ffce7217 */ /* 0x000fe20007800200 */
[----:B------:R-:W-:Y:S01]  /*45a0*/  IMAD.IADD R10, R205, 0x1, -R0 ;  /* 0x00000001cd0a7824 */ /* 0x000fe200078e0a00 */
[----:B------:R-:W-:Y:S01]  /*45b0*/  IABS R5, R11 ;  /* 0x0000000b00057213 */ /* 0x000fe20000000000 */
[----:B------:R-:W-:Y:S01]  /*45c0*/  IMAD.IADD R11, R199, 0x1, -R3 ;  /* 0x00000001c70b7824 */ /* 0x000fe200078e0a03 */
[----:B------:R-:W-:-:S02]  /*45d0*/  ISETP.LT.OR P4, PT, R3, R206, P0 ;  /* 0x000000ce0300720c */ /* 0x000fc40000781670 */
[C---:B------:R-:W-:Y:S01]  /*45e0*/  ISETP.GE.AND P0, PT, R3.reuse, R207, PT ;  /* 0x000000cf0300720c */ /* 0x040fe20003f06270 */
[----:B------:R1:W-:Y:S01]  /*45f0*/  I2F R17, R5 ;  /* 0x0000000500117306 */ /* 0x0003e20000201400 */
[C---:B------:R-:W-:Y:S02]  /*4600*/  ISETP.GE.AND P3, PT, R32.reuse, R210, PT ;  /* 0x000000d22000720c */ /* 0x040fe40003f66270 */
[----:B------:R-:W-:Y:S01]  /*4610*/  ISETP.LT.OR P0, PT, R3, R202, P0 ;  /* 0x000000ca0300720c */ /* 0x000fe20000701670 */
[----:B------:R-:W-:Y:S01]  /*4620*/  IMAD.IADD R3, R199, 0x1, -R0 ;  /* 0x00000001c7037824 */ /* 0x000fe200078e0a00 */
[----:B------:R-:W-:Y:S02]  /*4630*/  ISETP.LT.OR P1, PT, R32, R206, P3 ;  /* 0x000000ce2000720c */ /* 0x000fe40001f21670 */
[----:B------:R-:W-:Y:S02]  /*4640*/  ISETP.GE.AND P2, PT, R0, R210, PT ;  /* 0x000000d20000720c */ /* 0x000fe40003f46270 */
[----:B------:R-:W-:-:S02]  /*4650*/  FSEL R97, R18, -INF , !P1 ;  /* 0xff80000012617808 */ /* 0x000fc40004800000 */
[----:B------:R-:W-:Y:S02]  /*4660*/  ISETP.GE.AND P1, PT, R32, R208, PT ;  /* 0x000000d02000720c */ /* 0x000fe40003f26270 */
[----:B------:R-:W-:Y:S02]  /*4670*/  ISETP.LT.OR P2, PT, R0, R206, P2 ;  /* 0x000000ce0000720c */ /* 0x000fe40001741670 */
[----:B------:R-:W-:Y:S02]  /*4680*/  IABS R3, R3 ;  /* 0x0000000300037213 */ /* 0x000fe40000000000 */
[----:B-1----:R-:W-:Y:S02]  /*4690*/  IABS R5, R11 ;  /* 0x0000000b00057213 */ /* 0x002fe40000000000 */
[----:B------:R-:W-:Y:S02]  /*46a0*/  P2R R11, PR, RZ, 0x1 ;  /* 0x00000001ff0b7803 */ /* 0x000fe40000000000 */
[C---:B------:R-:W-:Y:S01]  /*46b0*/  ISETP.GE.AND P0, PT, R32.reuse, R209, PT ;  /* 0x000000d12000720c */ /* 0x040fe20003f06270 */
[----:B------:R1:W2:Y:S01]  /*46c0*/  I2F R14, R5 ;  /* 0x00000005000e7306 */ /* 0x0002a20000201400 */
[----:B------:R-:W-:-:S02]  /*46d0*/  ISETP.LT.OR P1, PT, R32, R203, P1 ;  /* 0x000000cb2000720c */ /* 0x000fc40000f21670 */
[----:B------:R-:W-:Y:S02]  /*46e0*/  ISETP.LT.OR P0, PT, R32, R204, P0 ;  /* 0x000000cc2000720c */ /* 0x000fe40000701670 */
[----:B------:R-:W-:Y:S02]  /*46f0*/  P2R R28, PR, RZ, 0x4 ;  /* 0x00000004ff1c7803 */ /* 0x000fe40000000000 */
[----:B------:R-:W-:Y:S02]  /*4700*/  FSEL R99, R16, -INF , !P0 ;  /* 0xff80000010637808 */ /* 0x000fe40004000000 */
[----:B------:R-:W-:Y:S02]  /*4710*/  ISETP.GE.AND P0, PT, R32, R207, PT ;  /* 0x000000cf2000720c */ /* 0x000fe40003f06270 */
[----:B------:R-:W-:Y:S02]  /*4720*/  FSEL R80, R30, -INF , !P1 ;  /* 0xff8000001e507808 */ /* 0x000fe40004800000 */
[----:B------:R-:W-:-:S02]  /*4730*/  ISETP.LT.OR P0, PT, R32, R202, P0 ;  /* 0x000000ca2000720c */ /* 0x000fc40000701670 */
[C---:B------:R-:W-:Y:S01]  /*4740*/  ISETP.GE.AND P2, PT, R0.reuse, R209, PT ;  /* 0x000000d10000720c */ /* 0x040fe20003f46270 */
[----:B-1----:R-:W-:Y:S01]  /*4750*/  IMAD.MOV.U32 R5, RZ, RZ, R13 ;  /* 0x000000ffff057224 */ /* 0x002fe200078e000d */
[----:B------:R-:W-:Y:S01]  /*4760*/  FSEL R82, R19, -INF , !P0 ;  /* 0xff80000013527808 */ /* 0x000fe20004000000 */
[----:B---3--:R-:W-:Y:S01]  /*4770*/  FFMA.FTZ R19, R33, -UR27, R41 ;  /* 0x8000001b21137c23 */ /* 0x008fe20008010029 */
[C---:B------:R-:W-:Y:S01]  /*4780*/  ISETP.GE.AND P1, PT, R0.reuse, R208, PT ;  /* 0x000000d00000720c */ /* 0x040fe20003f26270 */
[----:B------:R1:W3:Y:S01]  /*4790*/  I2F R15, R5 ;  /* 0x00000005000f7306 */ /* 0x0002e20000201400 */
[C---:B------:R-:W-:Y:S02]  /*47a0*/  ISETP.GE.AND P0, PT, R0.reuse, R207, PT ;  /* 0x000000cf0000720c */ /* 0x040fe40003f06270 */
[----:B------:R-:W-:Y:S02]  /*47b0*/  FSEL R96, R29, -INF , !P4 ;  /* 0xff8000001d607808 */ /* 0x000fe40006000000 */
[----:B------:R-:W-:-:S02]  /*47c0*/  ISETP.LT.OR P5, PT, R0, R204, P2 ;  /* 0x000000cc0000720c */ /* 0x000fc400017a1670 */
[----:B------:R-:W-:Y:S02]  /*47d0*/  ISETP.NE.AND P2, PT, R12, RZ, PT ;  /* 0x000000ff0c00720c */ /* 0x000fe40003f45270 */
[C---:B------:R-:W-:Y:S02]  /*47e0*/  ISETP.LT.OR P4, PT, R0.reuse, R203, P1 ;  /* 0x000000cb0000720c */ /* 0x040fe40000f81670 */
[----:B------:R-:W-:Y:S01]  /*47f0*/  ISETP.LT.OR P3, PT, R0, R202, P0 ;  /* 0x000000ca0000720c */ /* 0x000fe20000761670 */
[----:B------:R-:W-:Y:S01]  /*4800*/  IMAD.IADD R0, R200, 0x1, -R6 ;  /* 0x00000001c8007824 */ /* 0x000fe200078e0a06 */
[----:B------:R-:W-:Y:S01]  /*4810*/  ISETP.NE.AND P1, PT, R11, RZ, PT ;  /* 0x000000ff0b00720c */ /* 0x000fe20003f25270 */
[----:B--2---:R-:W-:Y:S01]  /*4820*/  FFMA.FTZ R11, R14, -UR27, R31 ;  /* 0x8000001b0e0b7c23 */ /* 0x004fe2000801001f */
[----:B------:R-:W-:Y:S01]  /*4830*/  ISETP.GE.AND P0, PT, R7, R210, PT ;  /* 0x000000d20700720c */ /* 0x000fe20003f06270 */
[----:B-1----:R-:W-:Y:S01]  /*4840*/  IMAD.MOV.U32 R5, RZ, RZ, R8 ;  /* 0x000000ffff057224 */ /* 0x002fe200078e0008 */
[----:B------:R-:W-:Y:S01]  /*4850*/  IABS R0, R0 ;  /* 0x0000000000007213 */ /* 0x000fe20000000000 */
[----:B---3--:R-:W-:Y:S01]  /*4860*/  FFMA.FTZ R15, R15, -UR27, R45 ;  /* 0x8000001b0f0f7c23 */ /* 0x008fe2000801002d */
[----:B------:R-:W-:Y:S01]  /*4870*/  FSEL R98, R11, -INF , !P6 ;  /* 0xff8000000b627808 */ /* 0x000fe20007000000 */
[----:B------:R1:W2:Y:S01]  /*4880*/  I2F R13, R5 ;  /* 0x00000005000d7306 */ /* 0x0002a20000201400 */
[----:B------:R-:W-:Y:S01]  /*4890*/  ISETP.LT.OR P6, PT, R7, R206, P0 ;  /* 0x000000ce0700720c */ /* 0x000fe200007c1670 */
[----:B------:R-:W-:Y:S01]  /*48a0*/  IMAD.MOV.U32 R8, RZ, RZ, R0 ;  /* 0x000000ffff087224 */ /* 0x000fe200078e0000 */
[----:B------:R-:W-:Y:S01]  /*48b0*/  IADD3 R0, R32, 0x18, RZ ;  /* 0x0000001820007810 */ /* 0x000fe20007ffe0ff */
[----:B------:R-:W-:Y:S01]  /*48c0*/  IMAD.IADD R11, R201, 0x1, -R7 ;  /* 0x00000001c90b7824 */ /* 0x000fe200078e0a07 */
[----:B------:R-:W-:-:S02]  /*48d0*/  ISETP.NE.AND P0, PT, R28, RZ, PT ;  /* 0x000000ff1c00720c */ /* 0x000fc40003f05270 */
[----:B------:R-:W-:Y:S01]  /*48e0*/  FSEL R66, R15, -INF , !P2 ;  /* 0xff8000000f427808 */ /* 0x000fe20005000000 */
[----:B------:R3:W-:Y:S01]  /*48f0*/  I2F R24, R8 ;  /* 0x0000000800187306 */ /* 0x0007e20000201400 */
[----:B------:R-:W-:Y:S01]  /*4900*/  ISETP.GE.AND P2, PT, R7, R209, PT ;  /* 0x000000d10700720c */ /* 0x000fe20003f46270 */
[----:B------:R-:W-:Y:S01]  /*4910*/  HMMA.16816.F32 R28, R36, R26, R84 ;  /* 0x0000001a241c723c */ /* 0x000fe20000001854 */
[----:B------:R-:W-:Y:S02]  /*4920*/  FSEL R77, R19, -INF , !P6 ;  /* 0xff800000134d7808 */ /* 0x000fe40007000000 */
[----:B------:R-:W-:Y:S01]  /*4930*/  ISETP.LT.OR P2, PT, R7, R204, P2 ;  /* 0x000000cc0700720c */ /* 0x000fe20001741670 */
[----:B-1----:R-:W-:Y:S01]  /*4940*/  IMAD.MOV.U32 R5, RZ, RZ, R3 ;  /* 0x000000ffff057224 */ /* 0x002fe200078e0003 */
[----:B------:R-:W-:Y:S01]  /*4950*/  IABS R3, R9 ;  /* 0x0000000900037213 */ /* 0x000fe20000000000 */
[----:B--2---:R-:W-:Y:S02]  /*4960*/  FFMA.FTZ R14, R13, -UR27, R47 ;  /* 0x8000001b0d0e7c23 */ /* 0x004fe4000801002f */
[----:B------:R-:W1:Y:S01]  /*4970*/  I2F R9, R5 ;  /* 0x0000000500097306 */ /* 0x000e620000201400 */
[----:B------:R-:W-:-:S02]  /*4980*/  FFMA.FTZ R13, R17, -UR27, R40 ;  /* 0x8000001b110d7c23 */ /* 0x000fc40008010028 */
[----:B------:R-:W-:Y:S01]  /*4990*/  FSEL R72, R14, -INF , !P1 ;  /* 0xff8000000e487808 */ /* 0x000fe20004800000 */
[----:B---3--:R-:W-:Y:S01]  /*49a0*/  IMAD.IADD R8, R200, 0x1, -R0 ;  /* 0x00000001c8087824 */ /* 0x008fe200078e0a00 */
[----:B------:R-:W-:Y:S02]  /*49b0*/  ISETP.GE.AND P1, PT, R7, R208, PT ;  /* 0x000000d00700720c */ /* 0x000fe40003f26270 */
[----:B------:R-:W-:Y:S01]  /*49c0*/  FSEL R79, R13, -INF , !P0 ;  /* 0xff8000000d4f7808 */ /* 0x000fe20004000000 */
[----:B------:R2:W3:Y:S01]  /*49d0*/  I2F R12, R3 ;  /* 0x00000003000c7306 */ /* 0x0004e20000201400 */
[----:B------:R-:W-:Y:S02]  /*49e0*/  IABS R8, R8 ;  /* 0x0000000800087213 */ /* 0x000fe40000000000 */
[C---:B------:R-:W-:Y:S02]  /*49f0*/  ISETP.GE.AND P0, PT, R7.reuse, R207, PT ;  /* 0x000000cf0700720c */ /* 0x040fe40003f06270 */
[----:B------:R-:W-:-:S02]  /*4a00*/  ISETP.LT.OR P1, PT, R7, R203, P1 ;  /* 0x000000cb0700720c */ /* 0x000fc40000f21670 */
[----:B------:R-:W-:Y:S01]  /*4a10*/  ISETP.LT.OR P0, PT, R7, R202, P0 ;  /* 0x000000ca0700720c */ /* 0x000fe20000701670 */
[----:B-1----:R-:W-:Y:S01]  /*4a20*/  FFMA.FTZ R16, R9, -UR27, R42 ;  /* 0x8000001b09107c23 */ /* 0x002fe2000801002a */
[----:B------:R-:W-:-:S04]  /*4a30*/  IABS R5, R10 ;  /* 0x0000000a00057213 */ /* 0x000fc80000000000 */
[----:B------:R1:W4:Y:S01]  /*4a40*/  I2F R10, R5 ;  /* 0x00000005000a7306 */ /* 0x0003220000201400 */
[----:B------:R-:W-:Y:S02]  /*4a50*/  FSEL R83, R16, -INF , !P5 ;  /* 0xff80000010537808 */ /* 0x000fe40006800000 */
[----:B--2---:R-:W-:Y:S01]  /*4a60*/  IADD3 R3, R32, 0x11, RZ ;  /* 0x0000001120037810 */ /* 0x004fe20007ffe0ff */
[----:B---3--:R-:W-:Y:S01]  /*4a70*/  FFMA.FTZ R18, R12, -UR27, R68 ;  /* 0x8000001b0c127c23 */ /* 0x008fe20008010044 */
[----:B------:R-:W-:Y:S02]  /*4a80*/  P2R R12, PR, RZ, 0x4 ;  /* 0x00000004ff0c7803 */ /* 0x000fe40000000000 */
[----:B------:R-:W-:Y:S02]  /*4a90*/  ISETP.GE.AND P2, PT, R6, R209, PT ;  /* 0x000000d10600720c */ /* 0x000fe40003f46270 */
[----:B------:R-:W-:Y:S02]  /*4aa0*/  FSEL R67, R18, -INF , !P4 ;  /* 0xff80000012437808 */ /* 0x000fe40006000000 */
[----:B------:R-:W-:-:S02]  /*4ab0*/  ISETP.LT.OR P5, PT, R6, R204, P2 ;  /* 0x000000cc0600720c */ /* 0x000fc400017a1670 */
[----:B------:R-:W-:Y:S01]  /*4ac0*/  ISETP.NE.AND P6, PT, R12, RZ, PT ;  /* 0x000000ff0c00720c */ /* 0x000fe20003fc5270 */
[----:B------:R-:W-:Y:S02]  /*4ad0*/  FFMA.FTZ R12, R24, -UR27, R48 ;  /* 0x8000001b180c7c23 */ /* 0x000fe40008010030 */
[----:B-1----:R-:W-:Y:S02]  /*4ae0*/  IMAD.IADD R5, R200, 0x1, -R3 ;  /* 0x00000001c8057824 */ /* 0x002fe400078e0a03 */
[----:B----4-:R-:W-:-:S03]  /*4af0*/  FFMA.FTZ R17, R10, -UR27, R70 ;  /* 0x8000001b0a117c23 */ /* 0x010fc60008010046 */
        /* <DEDUP_REMOVED lines=22> */
[----:B------:R-:W-:Y:S01]  /*4c60*/  IABS R14, R8 ;  /* 0x00000008000e7213 */ /* 0x000fe20000000000 */
[----:B------:R1:W2:Y:S01]  /*4c70*/  I2F R11, R7 ;  /* 0x00000007000b7306 */ /* 0x0002a20000201400 */
[C---:B------:R-:W-:Y:S01]  /*4c80*/  ISETP.GE.AND P0, PT, R6.reuse, R210, PT ;  /* 0x000000d20600720c */ /* 0x040fe20003f06270 */
[----:B------:R-:W-:Y:S01]  /*4c90*/  IMAD.IADD R8, R201, 0x1, -R6 ;  /* 0x00000001c9087824 */ /* 0x000fe200078e0a06 */
[----:B------:R-:W-:Y:S01]  /*4ca0*/  ISETP.NE.AND P1, PT, R9, RZ, PT ;  /* 0x000000ff0900720c */ /* 0x000fe20003f25270 */
[----:B------:R-:W-:Y:S01]  /*4cb0*/  IMAD.IADD R9, R205, 0x1, -R3 ;  /* 0x00000001cd097824 */ /* 0x000fe200078e0a03 */
[----:B------:R-:W-:Y:S02]  /*4cc0*/  ISETP.LT.OR P0, PT, R6, R206, P0 ;  /* 0x000000ce0600720c */ /* 0x000fe40000701670 */
[----:B------:R-:W-:Y:S01]  /*4cd0*/  IABS R8, R8 ;  /* 0x0000000800087213 */ /* 0x000fe20000000000 */
[----:B------:R-:W3:Y:S01]  /*4ce0*/  I2F R16, R14 ;  /* 0x0000000e00107306 */ /* 0x000ee20000201400 */
[----:B------:R-:W-:-:S02]  /*4cf0*/  P2R R15, PR, RZ, 0x1 ;  /* 0x00000001ff0f7803 */ /* 0x000fc40000000000 */
        /* <DEDUP_REMOVED lines=60> */
[----:B------:R-:W-:Y:S01]  /*50c0*/  HMMA.16816.F32 R24, R52, R26, R60 ;  /* 0x0000001a3418723c */ /* 0x000fe2000000183c */
[----:B---3--:R-:W-:Y:S01]  /*50d0*/  IMAD.MOV.U32 R6, RZ, RZ, R7 ;  /* 0x000000ffff067224 */ /* 0x008fe200078e0007 */
[----:B------:R-:W-:Y:S01]  /*50e0*/  ISETP.GE.AND P0, PT, R5, R210, PT ;  /* 0x000000d20500720c */ /* 0x000fe20003f06270 */
[----:B------:R-:W-:Y:S01]  /*50f0*/  IMAD.IADD R7, R201, 0x1, -R0 ;  /* 0x00000001c9077824 */ /* 0x000fe200078e0a00 */
[----:B------:R-:W-:Y:S01]  /*5100*/  ISETP.NE.AND P2, PT, R15, RZ, PT ;  /* 0x000000ff0f00720c */ /* 0x000fe20003f45270 */
[----:B------:R2:W3:Y:S01]  /*5110*/  I2F R14, R6 ;  /* 0x00000006000e7306 */ /* 0x0004e20000201400 */
[----:B----4-:R-:W-:Y:S01]  /*5120*/  FFMA.FTZ R11, R33, -UR27, R57 ;  /* 0x8000001b210b7c23 */ /* 0x010fe20008010039 */
[----:B------:R-:W-:-:S04]  /*5130*/  ISETP.NE.AND P1, PT, R13, RZ, PT ;  /* 0x000000ff0d00720c */ /* 0x000fc80003f25270 */
        /* <DEDUP_REMOVED lines=8> */
[----:B---3--:R-:W-:Y:S02]  /*51c0*/  FFMA.FTZ R9, R14, -UR27, R59 ;  /* 0x8000001b0e097c23 */ /* 0x008fe4000801003b */
[----:B------:R-:W-:Y:S02]  /*51d0*/  FFMA.FTZ R14, R44, -UR27, R29 ;  /* 0x8000001b2c0e7c23 */ /* 0x000fe4000801001d */
[----:B-1----:R-:W-:Y:S01]  /*51e0*/  HMMA.16816.F32 R44, R52, R18, R116 ;  /* 0x00000012342c723c */ /* 0x002fe20000001874 */
        /* <DEDUP_REMOVED lines=20> */
[----:B------:R-:W-:Y:S01]  /*5330*/  HMMA.16816.F32 R40, R36, R16, R92 ;  /* 0x000000102428723c */ /* 0x000fe2000000185c */
[----:B------:R-:W-:Y:S02]  /*5340*/  P2R R20, PR, RZ, 0x4 ;  /* 0x00000004ff147803 */ /* 0x000fe40000000000 */
[----:B------:R-:W-:Y:S02]  /*5350*/  FSEL R125, R8, -INF , !P0 ;  /* 0xff800000087d7808 */ /* 0x000fe40004000000 */
[C---:B------:R-:W-:Y:S01]  /*5360*/  ISETP.GE.AND P0, PT, R5.reuse, R207, PT ;  /* 0x000000cf0500720c */ /* 0x040fe20003f06270 */
[----:B-1----:R-:W-:Y:S01]  /*5370*/  IMAD.MOV.U32 R6, RZ, RZ, R0 ;  /* 0x000000ffff067224 */ /* 0x002fe200078e0000 */
[----:B------:R-:W-:Y:S01]  /*5380*/  IABS R0, R7 ;  /* 0x0000000700007213 */ /* 0x000fe20000000000 */
[----:B---3--:R-:W-:Y:S01]  /*5390*/  FFMA.FTZ R13, R22, -UR27, R26 ;  /* 0x8000001b160d7c23 */ /* 0x008fe2000801001a */
[----:B------:R-:W-:Y:S01]  /*53a0*/  ISETP.LT.OR P0, PT, R5, R202, P0 ;  /* 0x000000ca0500720c */ /* 0x000fe20000701670 */
[----:B------:R1:W3:Y:S01]  /*53b0*/  I2F R12, R6 ;  /* 0x00000006000c7306 */ /* 0x0002e20000201400 */
[----:B------:R-:W-:-:S02]  /*53c0*/  IADD3 R5, R32, 0x28, RZ ;  /* 0x0000002820057810 */ /* 0x000fc40007ffe0ff */
[----:B------:R-:W-:Y:S01]  /*53d0*/  P2R R15, PR, RZ, 0x1 ;  /* 0x00000001ff0f7803 */ /* 0x000fe20000000000 */
[----:B--2---:R-:W-:Y:S01]  /*53e0*/  FFMA.FTZ R17, R21, -UR27, R31 ;  /* 0x8000001b15117c23 */ /* 0x004fe2000801001f */
[----:B------:R-:W-:Y:S01]  /*53f0*/  IADD3 R3, R32, 0x20, RZ ;  /* 0x0000002020037810 */ /* 0x000fe20007ffe0ff */
[----:B------:R-:W-:Y:S01]  /*5400*/  HMMA.16816.F32 R28, R36, R18, R88 ;  /* 0x00000012241c723c */ /* 0x000fe20000001858 */
[----:B------:R-:W-:Y:S02]  /*5410*/  P2R R16, PR, RZ, 0x2 ;  /* 0x00000002ff107803 */ /* 0x000fe40000000000 */
[C---:B------:R-:W-:Y:S01]  /*5420*/  ISETP.GE.AND P0, PT, R3.reuse, R210, PT ;  /* 0x000000d20300720c */ /* 0x040fe20003f06270 */
[----:B------:R-:W-:Y:S01]  /*5430*/  IMAD.IADD R7, R200, 0x1, -R3 ;  /* 0x00000001c8077824 */ /* 0x000fe200078e0a03 */
[C---:B------:R-:W-:Y:S02]  /*5440*/  ISETP.GE.AND P2, PT, R3.reuse, R209, PT ;  /* 0x000000d10300720c */ /* 0x040fe40003f46270 */
[----:B------:R-:W-:-:S02]  /*5450*/  ISETP.LT.OR P0, PT, R3, R206, P0 ;  /* 0x000000ce0300720c */ /* 0x000fc40000701670 */
[C---:B------:R-:W-:Y:S01]  /*5460*/  ISETP.GE.AND P1, PT, R3.reuse, R208, PT ;  /* 0x000000d00300720c */ /* 0x040fe20003f26270 */
[----:B-1----:R-:W-:Y:S01]  /*5470*/  IMAD.MOV.U32 R6, RZ, RZ, R0 ;  /* 0x000000ffff067224 */ /* 0x002fe200078e0000 */
[----:B------:R-:W-:Y:S01]  /*5480*/  IABS R0, R7 ;  /* 0x0000000700007213 */ /* 0x000fe20000000000 */
[----:B---3--:R-:W-:Y:S01]  /*5490*/  FFMA.FTZ R22, R12, -UR27, R25 ;  /* 0x8000001b0c167c23 */ /* 0x008fe20008010019 */
[----:B------:R-:W-:Y:S01]  /*54a0*/  P2R R9, PR, RZ, 0x1 ;  /* 0x00000001ff097803 */ /* 0x000fe20000000000 */
[----:B------:R-:W1:Y:S01]  /*54b0*/  I2F R10, R6 ;  /* 0x00000006000a7306 */ /* 0x000e620000201400 */
[----:B------:R-:W-:Y:S02]  /*54c0*/  ISETP.GE.AND P0, PT, R3, R207, PT ;  /* 0x000000cf0300720c */ /* 0x000fe40003f06270 */
[----:B------:R-:W-:Y:S02]  /*54d0*/  FSEL R35, R11, -INF , !P4 ;  /* 0xff8000000b237808 */ /* 0x000fe40006000000 */
[----:B------:R-:W-:-:S02]  /*54e0*/  FSEL R74, R13, -INF , !P3 ;  /* 0xff8000000d4a7808 */ /* 0x000fc40005800000 */
[C---:B------:R-:W-:Y:S01]  /*54f0*/  ISETP.LT.OR P5, PT, R3.reuse, R204, P2 ;  /* 0x000000cc0300720c */ /* 0x040fe200017a1670 */
[----:B------:R2:W3:Y:S01]  /*5500*/  I2F R7, R0 ;  /* 0x0000000000077306 */ /* 0x0004e20000201400 */
[C---:B------:R-:W-:Y:S02]  /*5510*/  ISETP.LT.OR P4, PT, R3.reuse, R203, P1 ;  /* 0x000000cb0300720c */ /* 0x040fe40000f81670 */
[----:B------:R-:W-:Y:S02]  /*5520*/  ISETP.LT.OR P3, PT, R3, R202, P0 ;  /* 0x000000ca0300720c */ /* 0x000fe40000761670 */
[----:B------:R-:W-:Y:S02]  /*5530*/  FSEL R123, R14, -INF , !P6 ;  /* 0xff8000000e7b7808 */ /* 0x000fe40007000000 */
[----:B------:R-:W-:Y:S01]  /*5540*/  ISETP.NE.AND P6, PT, R20, RZ, PT ;  /* 0x000000ff1400720c */ /* 0x000fe20003fc5270 */
[----:B-1----:R-:W-:Y:S01]  /*5550*/  FFMA.FTZ R12, R10, -UR27, R27 ;  /* 0x8000001b0a0c7c23 */ /* 0x002fe2000801001b */
[----:B------:R-:W-:Y:S01]  /*5560*/  ISETP.NE.AND P2, PT, R16, RZ, PT ;  /* 0x000000ff1000720c */ /* 0x000fe20003f45270 */
[----:B------:R-:W1:Y:S01]  /*5570*/  LDSM.16.M88.4 R24, [R189+0x1800] ;  /* 0x00180000bd18783b */ /* 0x000e620000000200 */
[----:B------:R-:W-:Y:S01]  /*5580*/  FSEL R142, R17, -INF , !P6 ;  /* 0xff800000118e7808 */ /* 0x000fe20007000000 */
[----:B------:R-:W-:-:S04]  /*5590*/  DEPBAR.LE SB0, 0x0 ;  /* 0x000080000000791a */ /* 0x000fc80000000000 */
[----:B--2---:R-:W-:Y:S01]  /*55a0*/  IADD3 R0, R32, 0x21, RZ ;  /* 0x0000002120007810 */ /* 0x004fe20007ffe0ff */
[----:B---3--:R-:W-:Y:S01]  /*55b0*/  FFMA.FTZ R21, R7, -UR27, R40 ;  /* 0x8000001b07157c23 */ /* 0x008fe20008010028 */
[----:B------:R-:W-:Y:S01]  /*55c0*/  BAR.SYNC.DEFER_BLOCKING 0x0 ;  /* 0x0000000000007b1d */ /* 0x000fe20000010000 */
[----:B------:R-:W-:Y:S01]  /*55d0*/  IMAD.IADD R7, R200, 0x1, -R5 ;  /* 0x00000001c8077824 */ /* 0x000fe200078e0a05 */
[----:B------:R-:W-:Y:S01]  /*55e0*/  ISETP.GE.AND P0, PT, R0, R210, PT ;  /* 0x000000d20000720c */ /* 0x000fe20003f06270 */
[----:B------:R-:W-:Y:S01]  /*55f0*/  IMAD.IADD R6, R200, 0x1, -R0 ;  /* 0x00000001c8067824 */ /* 0x000fe200078e0a00 */
[----:B------:R-:W-:Y:S02]  /*5600*/  ISETP.NE.AND P1, PT, R15, RZ, PT ;  /* 0x000000ff0f00720c */ /* 0x000fe40003f25270 */
[----:B------:R-:W-:Y:S02]  /*5610*/  IABS R7, R7 ;  /* 0x0000000700077213 */ /* 0x000fe40000000000 */
[----:B------:R-:W-:-:S02]  /*5620*/  IABS R6, R6 ;  /* 0x0000000600067213 */ /* 0x000fc40000000000 */
[----:B------:R2:W-:Y:S01]  /*5630*/  I2F R33, R7 ;  /* 0x0000000700217306 */ /* 0x0005e20000201400 */
[----:B------:R-:W-:Y:S02]  /*5640*/  ISETP.LT.OR P6, PT, R0, R206, P0 ;  /* 0x000000ce0000720c */ /* 0x000fe400007c1670 */
[----:B------:R-:W-:Y:S01]  /*5650*/  IMAD.MOV.U32 R8, RZ, RZ, R6 ;  /* 0x000000ffff087224 */ /* 0x000fe200078e0006 */
[----:B------:R-:W-:Y:S01]  /*5660*/  ISETP.NE.AND P0, PT, R9, RZ, PT ;  /* 0x000000ff0900720c */ /* 0x000fe20003f05270 */
[----:B------:R-:W-:Y:S01]  /*5670*/  IMAD.IADD R6, R199, 0x1, -R3 ;  /* 0x00000001c7067824 */ /* 0x000fe200078e0a03 */
[----:B------:R-:W-:Y:S02]  /*5680*/  FSEL R34, R22, -INF , !P2 ;  /* 0xff80000016227808 */ /* 0x000fe40005000000 */
[----:B------:R3:W4:Y:S01]  /*5690*/  I2F R23, R8 ;  /* 0x0000000800177306 */ /* 0x0007220000201400 */
[----:B------:R-:W-:Y:S02]  /*56a0*/  FSEL R69, R12, -INF , !P1 ;  /* 0xff8000000c457808 */ /* 0x000fe40004800000 */
[----:B------:R-:W-:-:S02]  /*56b0*/  IABS R6, R6 ;  /* 0x0000000600067213 */ /* 0x000fc40000000000 */
[----:B------:R-:W-:Y:S02]  /*56c0*/  FSEL R164, R21, -INF , !P0 ;  /* 0xff80000015a47808 */ /* 0x000fe40004000000 */
[C---:B------:R-:W-:Y:S01]  /*56d0*/  ISETP.GE.AND P2, PT, R0.reuse, R209, PT ;  /* 0x000000d10000720c */ /* 0x040fe20003f46270 */
[----:B------:R5:W5:Y:S01]  /*56e0*/  I2F R10, R6 ;  /* 0x00000006000a7306 */ /* 0x000b620000201400 */
[----:B--2---:R-:W-:Y:S01]  /*56f0*/  IMAD.IADD R7, R199, 0x1, -R0 ;  /* 0x00000001c7077824 */ /* 0x004fe200078e0a00 */
[C---:B------:R-:W-:Y:S02]  /*5700*/  ISETP.GE.AND P1, PT, R0.reuse, R208, PT ;  /* 0x000000d00000720c */ /* 0x040fe40003f26270 */
[C---:B------:R-:W-:Y:S02]  /*5710*/  ISETP.GE.AND P0, PT, R0.reuse, R207, PT ;  /* 0x000000cf0000720c */ /* 0x040fe40003f06270 */
[C---:B------:R-:W-:Y:S01]  /*5720*/  ISETP.LT.OR P2, PT, R0.reuse, R204, P2 ;  /* 0x000000cc0000720c */ /* 0x040fe20001741670 */
[----:B-1----:R-:W-:Y:S01]  /*5730*/  HMMA.16816.F32 R56, R36, R24, R100 ;  /* 0x000000182438723c */ /* 0x002fe20000001864 */
[----:B---3--:R-:W-:Y:S01]  /*5740*/  IMAD.IADD R8, R201, 0x1, -R3 ;  /* 0x00000001c9087824 */ /* 0x008fe200078e0a03 */
[C---:B------:R-:W-:Y:S01]  /*5750*/  ISETP.LT.OR P1, PT, R0.reuse, R203, P1 ;  /* 0x000000cb0000720c */ /* 0x040fe20000f21670 */
[----:B----4-:R-:W-:Y:S01]  /*5760*/  FFMA.FTZ R13, R23, -UR27, R41 ;  /* 0x8000001b170d7c23 */ /* 0x010fe20008010029 */
[----:B------:R-:W-:-:S02]  /*5770*/  ISETP.LT.OR P0, PT, R0, R202, P0 ;  /* 0x000000ca0000720c */ /* 0x000fc40000701670 */
[----:B------:R-:W-:Y:S02]  /*5780*/  IABS R8, R8 ;  /* 0x0000000800087213 */ /* 0x000fe40000000000 */
[----:B------:R-:W-:Y:S01]  /*5790*/  P2R R16, PR, RZ, 0x1 ;  /* 0x00000001ff107803 */ /* 0x000fe20000000000 */
[----:B-----5:R-:W-:Y:S01]  /*57a0*/  IMAD.IADD R6, R205, 0x1, -R3 ;  /* 0x00000001cd067824 */ /* 0x020fe200078e0a03 */
[----:B------:R-:W-:Y:S01]  /*57b0*/  ISETP.GE.AND P0, PT, R5, R210, PT ;  /* 0x000000d20500720c */ /* 0x000fe20003f06270 */
[----:B------:R-:W-:Y:S01]  /*57c0*/  IMAD.MOV.U32 R3, RZ, RZ, R8 ;  /* 0x000000ffff037224 */ /* 0x000fe200078e0008 */
[----:B------:R-:W-:Y:S01]  /*57d0*/  P2R R20, PR, RZ, 0x4 ;  /* 0x00000004ff147803 */ /* 0x000fe20000000000 */
[----:B------:R-:W-:Y:S01]  /*57e0*/  FFMA.FTZ R10, R10, -UR27, R42 ;  /* 0x8000001b0a0a7c23 */ /* 0x000fe2000801002a */
[----:B------:R-:W-:Y:S01]  /*57f0*/  IABS R11, R6 ;  /* 0x00000006000b7213 */ /* 0x000fe20000000000 */
[----:B------:R1:W2:Y:S01]  /*5800*/  I2F R8, R3 ;  /* 0x0000000300087306 */ /* 0x0002a20000201400 */
[----:B------:R-:W-:Y:S01]  /*5810*/  IMAD.IADD R6, R201, 0x1, -R0 ;  /* 0x00000001c9067824 */ /* 0x000fe200078e0a00 */
[----:B------:R-:W-:Y:S01]  /*5820*/  ISETP.LT.OR P0, PT, R5, R206, P0 ;  /* 0x000000ce0500720c */ /* 0x000fe20000701670 */
[----:B------:R-:W-:Y:S01]  /*5830*/  HMMA.16816.F32 R60, R52, R24, R128 ;  /* 0x00000018343c723c */ /* 0x000fe20000001880 */
[----:B------:R-:W-:-:S02]  /*5840*/  FSEL R167, R10, -INF , !P5 ;  /* 0xff8000000aa77808 */ /* 0x000fc40006800000 */
[----:B------:R-:W-:Y:S02]  /*5850*/  IABS R6, R6 ;  /* 0x0000000600067213 */ /* 0x000fe40000000000 */
[----:B------:R-:W-:Y:S02]  /*5860*/  P2R R17, PR, RZ, 0x2 ;  /* 0x00000002ff117803 */ /* 0x000fe40000000000 */
[----:B------:R-:W-:Y:S02]  /*5870*/  P2R R18, PR, RZ, 0x1 ;  /* 0x00000001ff127803 */ /* 0x000fe40000000000 */
[C---:B------:R-:W-:Y:S02]  /*5880*/  ISETP.GE.AND P2, PT, R5.reuse, R209, PT ;  /* 0x000000d10500720c */ /* 0x040fe40003f46270 */
[C---:B------:R-:W-:Y:S02]  /*5890*/  ISETP.GE.AND P1, PT, R5.reuse, R208, PT ;  /* 0x000000d00500720c */ /* 0x040fe40003f26270 */
[----:B-1----:R-:W-:Y:S01]  /*58a0*/  IABS R3, R7 ;  /* 0x0000000700037213 */ /* 0x002fe20000000000 */
[----:B------:R-:W-:Y:S01]  /*58b0*/  IMAD.MOV.U32 R7, RZ, RZ, R11 ;  /* 0x000000ffff077224 */ /* 0x000fe200078e000b */
[----:B------:R-:W-:Y:S01]  /*58c0*/  ISETP.GE.AND P0, PT, R5, R207, PT ;  /* 0x000000cf0500720c */ /* 0x000fe20003f06270 */
[----:B--2---:R-:W-:Y:S01]  /*58d0*/  FFMA.FTZ R11, R8, -UR27, R48 ;  /* 0x8000001b080b7c23 */ /* 0x004fe20008010030 */
[----:B------:R1:W-:Y:S01]  /*58e0*/  I2F R21, R3 ;  /* 0x0000000300157306 */ /* 0x0003e20000201400 */
[----:B------:R-:W-:Y:S01]  /*58f0*/  IMAD.IADD R8, R201, 0x1, -R5 ;  /* 0x00000001c9087824 */ /* 0x000fe200078e0a05 */
[----:B------:R-:W-:-:S02]  /*5900*/  ISETP.LT.OR P5, PT, R5, R204, P2 ;  /* 0x000000cc0500720c */ /* 0x000fc400017a1670 */
[----:B------:R-:W-:Y:S02]  /*5910*/  FSEL R141, R11, -INF , !P4 ;  /* 0xff8000000b8d7808 */ /* 0x000fe40006000000 */
[----:B------:R-:W-:Y:S02]  /*5920*/  ISETP.LT.OR P4, PT, R5, R203, P1 ;  /* 0x000000cb0500720c */ /* 0x000fe40000f81670 */
[----:B------:R-:W2:Y:S01]  /*5930*/  I2F R7, R7 ;  /* 0x0000000700077306 */ /* 0x000ea20000201400 */
[----:B------:R-:W-:Y:S02]  /*5940*/  FSEL R160, R13, -INF , !P6 ;  /* 0xff8000000da07808 */ /* 0x000fe40007000000 */
[----:B------:R-:W-:Y:S02]  /*5950*/  ISETP.NE.AND P2, PT, R17, RZ, PT ;  /* 0x000000ff1100720c */ /* 0x000fe40003f45270 */
[----:B------:R-:W-:Y:S02]  /*5960*/  ISETP.NE.AND P6, PT, R20, RZ, PT ;  /* 0x000000ff1400720c */ /* 0x000fe40003fc5270 */
[----:B------:R-:W-:Y:S01]  /*5970*/  ISETP.NE.AND P1, PT, R16, RZ, PT ;  /* 0x000000ff1000720c */ /* 0x000fe20003f25270 */
[----:B-1----:R-:W-:-:S02]  /*5980*/  IMAD.IADD R3, R205, 0x1, -R0 ;  /* 0x00000001cd037824 */ /* 0x002fc400078e0a00 */
[----:B------:R-:W-:-:S03]  /*5990*/  IMAD.MOV.U32 R0, RZ, RZ, R6 ;  /* 0x000000ffff007224 */ /* 0x000fc600078e0006 */
[----:B------:R-:W-:Y:S01]  /*59a0*/  IABS R6, R3 ;  /* 0x0000000300067213 */ /* 0x000fe20000000000 */
[----:B------:R-:W-:Y:S01]  /*59b0*/  IMAD.IADD R3, R199, 0x1, -R5 ;  /* 0x00000001c7037824 */ /* 0x000fe200078e0a05 */
[----:B------:R1:W3:Y:S01]  /*59c0*/  I2F R15, R0 ;  /* 0x00000000000f7306 */ /* 0x0002e20000201400 */
[----:B--2---:R-:W-:-:S03]  /*59d0*/  FFMA.FTZ R12, R7, -UR27, R50 ;  /* 0x8000001b070c7c23 */ /* 0x004fc60008010032 */
[----:B------:R-:W-:Y:S02]  /*59e0*/  IABS R3, R3 ;  /* 0x0000000300037213 */ /* 0x000fe40000000000 */
[----:B------:R-:W-:Y:S01]  /*59f0*/  FSEL R150, R12, -INF , !P3 ;  /* 0xff8000000c967808 */ /* 0x000fe20005800000 */
[----:B------:R-:W-:Y:S01]  /*5a00*/  FFMA.FTZ R12, R21, -UR27, R43 ;  /* 0x8000001b150c7c23 */ /* 0x000fe2000801002b */
[----:B------:R2:W4:Y:S01]  /*5a10*/  I2F R19, R6 ;  /* 0x0000000600137306 */ /* 0x0005220000201400 */
[----:B------:R-:W-:Y:S01]  /*5a20*/  IMAD.MOV.U32 R7, RZ, RZ, R3 ;  /* 0x000000ffff077224 */ /* 0x000fe200078e0003 */
[----:B------:R-:W-:Y:S01]  /*5a30*/  IABS R3, R8 ;  /* 0x0000000800037213 */ /* 0x000fe20000000000 */
[----:B------:R-:W-:Y:S01]  /*5a40*/  IMAD.IADD R8, R205, 0x1, -R5 ;  /* 0x00000001cd087824 */ /* 0x000fe200078e0a05 */
[----:B------:R-:W-:Y:S02]  /*5a50*/  ISETP.LT.OR P3, PT, R5, R202, P0 ;  /* 0x000000ca0500720c */ /* 0x000fe40000761670 */
[----:B------:R-:W-:-:S02]  /*5a60*/  FSEL R162, R12, -INF , !P6 ;  /* 0xff8000000ca27808 */ /* 0x000fc40007000000 */
[----:B-1----:R-:W-:Y:S01]  /*5a70*/  IADD3 R0, R32, 0x29, RZ ;  /* 0x0000002920007810 */ /* 0x002fe20007ffe0ff */
[----:B------:R1:W5:Y:S01]  /*5a80*/  I2F R14, R7 ;  /* 0x00000007000e7306 */ /* 0x0003620000201400 */
[----:B---3--:R-:W-:Y:S02]  /*5a90*/  FFMA.FTZ R16, R15, -UR27, R49 ;  /* 0x8000001b0f107c23 */ /* 0x008fe40008010031 */
[----:B------:R-:W-:Y:S01]  /*5aa0*/  ISETP.GE.AND P0, PT, R0, R210, PT ;  /* 0x000000d20000720c */ /* 0x000fe20003f06270 */
[----:B------:R-:W-:Y:S02]  /*5ab0*/  IMAD.IADD R9, R200, 0x1, -R0 ;  /* 0x00000001c8097824 */ /* 0x000fe400078e0a00 */
[----:B------:R-:W-:Y:S01]  /*5ac0*/  FFMA.FTZ R15, R33, -UR27, R28 ;  /* 0x8000001b210f7c23 */ /* 0x000fe2000801001c */
[----:B--2---:R-:W-:Y:S01]  /*5ad0*/  IADD3 R6, R32, 0x30, RZ ;  /* 0x0000003020067810 */ /* 0x004fe20007ffe0ff */
[----:B----4-:R-:W-:Y:S01]  /*5ae0*/  FFMA.FTZ R13, R19, -UR27, R51 ;  /* 0x8000001b130d7c23 */ /* 0x010fe20008010033 */
[----:B------:R-:W-:-:S02]  /*5af0*/  IABS R9, R9 ;  /* 0x0000000900097213 */ /* 0x000fc40000000000 */
        /* <DEDUP_REMOVED lines=9> */
[----:B-----5:R-:W-:Y:S01]  /*5b90*/  FFMA.FTZ R19, R14, -UR27, R30 ;  /* 0x8000001b0e137c23 */ /* 0x020fe2000801001e */
[----:B------:R-:W-:-:S02]  /*5ba0*/  FSEL R154, R15, -INF , !P0 ;  /* 0xff8000000f9a7808 */ /* 0x000fc40004000000 */
[C---:B------:R-:W-:Y:S02]  /*5bb0*/  ISETP.GE.AND P2, PT, R0.reuse, R209, PT ;  /* 0x000000d10000720c */ /* 0x040fe40003f46270 */
[----:B------:R3:W4:Y:S01]  /*5bc0*/  I2F R8, R3 ;  /* 0x0000000300087306 */ /* 0x0007220000201400 */
[C---:B------:R-:W-:Y:S02]  /*5bd0*/  ISETP.GE.AND P1, PT, R0.reuse, R208, PT ;  /* 0x000000d00000720c */ /* 0x040fe40003f26270 */
[C---:B------:R-:W-:Y:S02]  /*5be0*/  ISETP.GE.AND P0, PT, R0.reuse, R207, PT ;  /* 0x000000cf0000720c */ /* 0x040fe40003f06270 */
[C---:B------:R-:W-:Y:S02]  /*5bf0*/  ISETP.LT.OR P2, PT, R0.reuse, R204, P2 ;  /* 0x000000cc0000720c */ /* 0x040fe40001741670 */
[----:B------:R-:W-:Y:S01]  /*5c00*/  ISETP.LT.OR P1, PT, R0, R203, P1 ;  /* 0x000000cb0000720c */ /* 0x000fe20000f21670 */
[----:B------:R5:W5:Y:S01]  /*5c10*/  I2F R10, R7 ;  /* 0x00000007000a7306 */ /* 0x000b620000201400 */
[----:B-1----:R-:W-:Y:S01]  /*5c20*/  IADD3 R5, R32, 0x31, RZ ;  /* 0x0000003120057810 */ /* 0x002fe20007ffe0ff */
[----:B--2---:R-:W-:Y:S01]  /*5c30*/  FFMA.FTZ R12, R17, -UR27, R29 ;  /* 0x8000001b110c7c23 */ /* 0x004fe2000801001d */
[----:B------:R-:W-:-:S02]  /*5c40*/  ISETP.LT.OR P0, PT, R0, R202, P0 ;  /* 0x000000ca0000720c */ /* 0x000fc40000701670 */
[----:B------:R-:W-:Y:S02]  /*5c50*/  P2R R15, PR, RZ, 0x4 ;  /* 0x00000004ff0f7803 */ /* 0x000fe40000000000 */
[----:B------:R-:W-:Y:S01]  /*5c60*/  P2R R13, PR, RZ, 0x1 ;  /* 0x00000001ff0d7803 */ /* 0x000fe20000000000 */
[----:B---3--:R-:W-:Y:S01]  /*5c70*/  IMAD.IADD R3, R200, 0x1, -R6 ;  /* 0x00000001c8037824 */ /* 0x008fe200078e0a06 */
[----:B------:R-:W-:Y:S01]  /*5c80*/  ISETP.GE.AND P0, PT, R6, R210, PT ;  /* 0x000000d20600720c */ /* 0x000fe20003f06270 */
[----:B----4-:R-:W-:Y:S01]  /*5c90*/  FFMA.FTZ R20, R8, -UR27, R46 ;  /* 0x8000001b08147c23 */ /* 0x010fe2000801002e */
[----:B------:R-:W-:Y:S02]  /*5ca0*/  P2R R14, PR, RZ, 0x2 ;  /* 0x00000002ff0e7803 */ /* 0x000fe40000000000 */
[----:B------:R-:W-:Y:S02]  /*5cb0*/  IABS R3, R3 ;  /* 0x0000000300037213 */ /* 0x000fe40000000000 */
[----:B------:R-:W-:Y:S01]  /*5cc0*/  ISETP.LT.OR P0, PT, R6, R206, P0 ;  /* 0x000000ce0600720c */ /* 0x000fe20000701670 */
[----:B-----5:R-:W-:Y:S01]  /*5cd0*/  IMAD.IADD R7, R199, 0x1, -R0 ;  /* 0x00000001c7077824 */ /* 0x020fe200078e0a00 */
[----:B------:R1:W2:Y:S01]  /*5ce0*/  I2F R22, R3 ;  /* 0x0000000300167306 */ /* 0x0002a20000201400 */
[----:B------:R-:W-:Y:S01]  /*5cf0*/  FFMA.FTZ R21, R10, -UR27, R44 ;  /* 0x8000001b0a157c23 */ /* 0x000fe2000801002c */
[----:B------:R-:W-:Y:S01]  /*5d00*/  P2R R16, PR, RZ, 0x1 ;  /* 0x00000001ff107803 */ /* 0x000fe20000000000 */
[----:B------:R-:W-:Y:S01]  /*5d10*/  IMAD.IADD R10, R200, 0x1, -R5 ;  /* 0x00000001c80a7824 */ /* 0x000fe200078e0a05 */
[----:B------:R-:W-:-:S02]  /*5d20*/  IABS R7, R7 ;  /* 0x0000000700077213 */ /* 0x000fc40000000000 */
[C---:B------:R-:W-:Y:S02]  /*5d30*/  ISETP.GE.AND P2, PT, R6.reuse, R209, PT ;  /* 0x000000d10600720c */ /* 0x040fe40003f46270 */
[C---:B------:R-:W-:Y:S01]  /*5d40*/  ISETP.GE.AND P1, PT, R6.reuse, R208, PT ;  /* 0x000000d00600720c */ /* 0x040fe20003f26270 */
[----:B------:R-:W-:Y:S01]  /*5d50*/  IMAD.MOV.U32 R8, RZ, RZ, R7 ;  /* 0x000000ffff087224 */ /* 0x000fe200078e0007 */
[----:B------:R-:W-:Y:S02]  /*5d60*/  IABS R7, R9 ;  /* 0x0000000900077213 */ /* 0x000fe40000000000 */
[----:B------:R-:W-:Y:S01]  /*5d70*/  ISETP.GE.AND P0, PT, R6, R207, PT ;  /* 0x000000cf0600720c */ /* 0x000fe20003f06270 */
[----:B------:R3:W4:Y:S01]  /*5d80*/  I2F R11, R8 ;  /* 0x00000008000b7306 */ /* 0x0007220000201400 */
[----:B------:R-:W-:Y:S02]  /*5d90*/  FSEL R148, R12, -INF , !P6 ;  /* 0xff8000000c947808 */ /* 0x000fe40007000000 */
[----:B-1----:R-:W-:Y:S01]  /*5da0*/  IADD3 R3, R32, 0x38, RZ ;  /* 0x0000003820037810 */ /* 0x002fe20007ffe0ff */
[----:B--2---:R-:W-:Y:S01]  /*5db0*/  FFMA.FTZ R12, R22, -UR27, R56 ;  /* 0x8000001b160c7c23 */ /* 0x004fe20008010038 */
[----:B------:R-:W-:-:S02]  /*5dc0*/  ISETP.NE.AND P6, PT, R15, RZ, PT ;  /* 0x000000ff0f00720c */ /* 0x000fc40003fc5270 */
[----:B------:R-:W-:Y:S01]  /*5dd0*/  FSEL R157, R19, -INF , !P5 ;  /* 0xff800000139d7808 */ /* 0x000fe20006800000 */
[----:B------:R-:W-:Y:S01]  /*5de0*/  IMAD.IADD R9, R200, 0x1, -R3 ;  /* 0x00000001c8097824 */ /* 0x000fe200078e0a03 */
[----:B------:R-:W-:Y:S02]  /*5df0*/  FSEL R137, R21, -INF , !P4 ;  /* 0xff80000015897808 */ /* 0x000fe40006000000 */
[----:B------:R-:W-:Y:S02]  /*5e00*/  FSEL R139, R20, -INF , !P3 ;  /* 0xff800000148b7808 */ /* 0x000fe40005800000 */
[----:B------:R-:W-:Y:S02]  /*5e10*/  IABS R9, R9 ;  /* 0x0000000900097213 */ /* 0x000fe40000000000 */
[C---:B------:R-:W-:Y:S01]  /*5e20*/  ISETP.LT.OR P5, PT, R6.reuse, R204, P2 ;  /* 0x000000cc0600720c */ /* 0x040fe200017a1670 */
[----:B---3--:R-:W-:Y:S01]  /*5e30*/  IMAD.MOV.U32 R8, RZ, RZ, R7 ;  /* 0x000000ffff087224 */ /* 0x008fe200078e0007 */
[----:B------:R-:W-:Y:S01]  /*5e40*/  IABS R7, R10 ;  /* 0x0000000a00077213 */ /* 0x000fe20000000000 */
[----:B----4-:R-:W-:Y:S01]  /*5e50*/  FFMA.FTZ R17, R11, -UR27, R31 ;  /* 0x8000001b0b117c23 */ /* 0x010fe2000801001f */
[C---:B------:R-:W-:Y:S01]  /*5e60*/  ISETP.LT.OR P4, PT, R6.reuse, R203, P1 ;  /* 0x000000cb0600720c */ /* 0x040fe20000f81670 */
[----:B------:R1:W2:Y:S01]  /*5e70*/  I2F R10, R8 ;  /* 0x00000008000a7306 */ /* 0x0002a20000201400 */
[----:B------:R-:W-:Y:S01]  /*5e80*/  ISETP.LT.OR P3, PT, R6, R202, P0 ;  /* 0x000000ca0600720c */ /* 0x000fe20000761670 */
[----:B------:R-:W-:Y:S01]  /*5e90*/  HMMA.16816.F32 R28, R36, R26, R132 ;  /* 0x0000001a241c723c */ /* 0x000fe20000001884 */
[----:B------:R-:W-:-:S02]  /*5ea0*/  ISETP.GE.AND P0, PT, R5, R210, PT ;  /* 0x000000d20500720c */ /* 0x000fc40003f06270 */
[----:B------:R-:W-:Y:S02]  /*5eb0*/  FSEL R152, R17, -INF , !P6 ;  /* 0xff80000011987808 */ /* 0x000fe40007000000 */
[----:B------:R-:W-:Y:S01]  /*5ec0*/  ISETP.LT.OR P6, PT, R5, R206, P0 ;  /* 0x000000ce0500720c */ /* 0x000fe200007c1670 */
[----:B------:R3:W4:Y:S01]  /*5ed0*/  I2F R23, R7 ;  /* 0x0000000700177306 */ /* 0x0007220000201400 */
[----:B------:R-:W-:Y:S02]  /*5ee0*/  ISETP.NE.AND P2, PT, R14, RZ, PT ;  /* 0x000000ff0e00720c */ /* 0x000fe40003f45270 */
[----:B------:R-:W-:Y:S02]  /*5ef0*/  ISETP.NE.AND P1, PT, R13, RZ, PT ;  /* 0x000000ff0d00720c */ /* 0x000fe40003f25270 */
[----:B------:R-:W-:Y:S01]  /*5f00*/  ISETP.NE.AND P0, PT, R16, RZ, PT ;  /* 0x000000ff1000720c */ /* 0x000fe20003f05270 */
[----:B-1----:R-:W-:Y:S01]  /*5f10*/  IMAD.IADD R8, R205, 0x1, -R0 ;  /* 0x00000001cd087824 */ /* 0x002fe200078e0a00 */
[----:B------:R-:W-:Y:S01]  /*5f20*/  IADD3 R0, R32, 0x39, RZ ;  /* 0x0000003920007810 */ /* 0x000fe20007ffe0ff */
[----:B--2---:R-:W-:Y:S01]  /*5f30*/  FFMA.FTZ R18, R10, -UR27, R45 ;  /* 0x8000001b0a127c23 */ /* 0x004fe2000801002d */
[----:B------:R-:W-:Y:S01]  /*5f40*/  FSEL R169, R12, -INF , !P0 ;  /* 0xff8000000ca97808 */ /* 0x000fe20004000000 */
        /* <DEDUP_REMOVED lines=8> */
[C---:B------:R-:W-:Y:S02]  /*5fd0*/  ISETP.GE.AND P0, PT, R5.reuse, R207, PT ;  /* 0x000000cf0500720c */ /* 0x040fe40003f06270 */
[C---:B------:R-:W-:Y:S02]  /*5fe0*/  ISETP.LT.OR P2, PT, R5.reuse, R204, P2 ;  /* 0x000000cc0500720c */ /* 0x040fe40001741670 */
[----:B------:R2:W-:Y:S01]  /*5ff0*/  I2F R25, R7 ;  /* 0x0000000700197306 */ /* 0x0005e20000201400 */
[----:B------:R-:W-:-:S02]  /*6000*/  ISETP.LT.OR P0, PT, R5, R202, P0 ;  /* 0x000000ca0500720c */ /* 0x000fc40000701670 */
[----:B------:R-:W-:Y:S02]  /*6010*/  P2R R13, PR, RZ, 0x4 ;  /* 0x00000004ff0d7803 */ /* 0x000fe40000000000 */
[----:B------:R-:W-:Y:S02]  /*6020*/  P2R R14, PR, RZ, 0x1 ;  /* 0x00000001ff0e7803 */ /* 0x000fe40000000000 */
[C---:B------:R-:W-:Y:S02]  /*6030*/  ISETP.GE.AND P0, PT, R3.reuse, R210, PT ;  /* 0x000000d20300720c */ /* 0x040fe40003f06270 */
[C---:B------:R-:W-:Y:S02]  /*6040*/  ISETP.GE.AND P2, PT, R3.reuse, R209, PT ;  /* 0x000000d10300720c */ /* 0x040fe40003f46270 */
[----:B------:R-:W-:Y:S02]  /*6050*/  ISETP.LT.OR P0, PT, R3, R206, P0 ;  /* 0x000000ce0300720c */ /* 0x000fe40000701670 */
        /* <DEDUP_REMOVED lines=50> */
[----:B------:R-:W-:Y:S02]  /*6380*/  FSEL R147, R9, -INF , !P1 ;  /* 0xff80000009937808 */ /* 0x000fe40004800000 */
        /* <DEDUP_REMOVED lines=12> */
[----:B------:R-:W-:-:S02]  /*6450*/  ISETP.GE.AND P0, PT, R0, R210, PT ;  /* 0x000000d20000720c */ /* 0x000fc40003f06270 */
[----:B------:R-:W-:Y:S01]  /*6460*/  FSEL R170, R7, -INF , !P4 ;  /* 0xff80000007aa7808 */ /* 0x000fe20006000000 */
[----:B------:R-:W-:Y:S01]  /*6470*/  FFMA.FTZ R7, R25, -UR27, R28 ;  /* 0x8000001b19077c23 */ /* 0x000fe2000801001c */
[----:B------:R-:W-:Y:S02]  /*6480*/  ISETP.LT.OR P4, PT, R0, R206, P0 ;  /* 0x000000ce0000720c */ /* 0x000fe40000781670 */
[----:B------:R-:W-:Y:S01]  /*6490*/  FSEL R153, R8, -INF , !P2 ;  /* 0xff80000008997808 */ /* 0x000fe20005000000 */
[----:B------:R3:W4:Y:S01]  /*64a0*/  I2F R10, R5 ;  /* 0x00000005000a7306 */ /* 0x0007220000201400 */
[C---:B------:R-:W-:Y:S02]  /*64b0*/  ISETP.GE.AND P0, PT, R0.reuse, R208, PT ;  /* 0x000000d00000720c */ /* 0x040fe40003f06270 */
[----:B------:R-:W-:Y:S02]  /*64c0*/  ISETP.GE.AND P2, PT, R0, R207, PT ;  /* 0x000000cf0000720c */ /* 0x000fe40003f46270 */
[----:B------:R-:W-:-:S02]  /*64d0*/  FSEL R163, R7, -INF , !P3 ;  /* 0xff80000007a37808 */ /* 0x000fc40005800000 */
[C---:B------:R-:W-:Y:S01]  /*64e0*/  ISETP.LT.OR P3, PT, R0.reuse, R204, P1 ;  /* 0x000000cc0000720c */ /* 0x040fe20000f61670 */
[----:B-1----:R-:W-:Y:S01]  /*64f0*/  IMAD.IADD R6, R201, 0x1, -R0 ;  /* 0x00000001c9067824 */ /* 0x002fe200078e0a00 */
[C---:B------:R-:W-:Y:S01]  /*6500*/  ISETP.LT.OR P1, PT, R0.reuse, R203, P0 ;  /* 0x000000cb0000720c */ /* 0x040fe20000721670 */
[----:B--2---:R-:W-:Y:S01]  /*6510*/  FFMA.FTZ R8, R13, -UR27, R16 ;  /* 0x8000001b0d087c23 */ /* 0x004fe20008010010 */
[----:B------:R-:W-:Y:S02]  /*6520*/  ISETP.LT.OR P0, PT, R0, R202, P2 ;  /* 0x000000ca0000720c */ /* 0x000fe40001701670 */
[----:B------:R-:W-:Y:S01]  /*6530*/  ISETP.NE.AND P2, PT, R12, RZ, PT ;  /* 0x000000ff0c00720c */ /* 0x000fe20003f45270 */
[----:B---3--:R-:W-:Y:S01]  /*6540*/  IMAD.MOV.U32 R5, RZ, RZ, R3 ;  /* 0x000000ffff057224 */ /* 0x008fe200078e0003 */
[----:B------:R-:W-:Y:S01]  /*6550*/  IABS R3, R6 ;  /* 0x0000000600037213 */ /* 0x000fe20000000000 */
[----:B------:R-:W-:Y:S02]  /*6560*/  IMAD.IADD R6, R205, 0x1, -R0 ;  /* 0x00000001cd067824 */ /* 0x000fe400078e0a00 */
[----:B------:R1:W2:Y:S01]  /*6570*/  I2F R11, R5 ;  /* 0x00000005000b7306 */ /* 0x0002a20000201400 */
[----:B------:R-:W-:Y:S01]  /*6580*/  IMAD.IADD R0, R145, 0x1, R144 ;  /* 0x0000000191007824 */ /* 0x000fe200078e0290 */
[----:B------:R-:W-:Y:S01]  /*6590*/  FSEL R144, R8, -INF , !P6 ;  /* 0xff80000008907808 */ /* 0x000fe20007000000 */
[----:B----4-:R-:W-:-:S02]  /*65a0*/  FFMA.FTZ R7, R10, -UR27, R18 ;  /* 0x8000001b0a077c23 */ /* 0x010fc40008010012 */
[----:B------:R-:W-:-:S03]  /*65b0*/  FFMA.FTZ R10, R24, -UR27, R29 ;  /* 0x8000001b180a7c23 */ /* 0x000fc6000801001d */
[----:B------:R-:W-:Y:S02]  /*65c0*/  FSEL R149, R7, -INF , !P5 ;  /* 0xff80000007957808 */ /* 0x000fe40006800000 */
        /* <DEDUP_REMOVED lines=18> */
[----:B------:R-:W-:Y:S01]  /*66f0*/  UIADD3 UR5, UR32, -0x2, URZ ;  /* 0xfffffffe20057890 */ /* 0x000fe2000fffe03f */
[----:B------:R-:W-:Y:S01]  /*6700*/  ISETP.GE.AND P0, PT, R180, c[0x0][0x220], PT ;  /* 0x00008800b4007a0c */ /* 0x000fe20003f06270 */
[----:B------:R-:W-:Y:S01]  /*6710*/  IMAD.MOV.U32 R17, RZ, RZ, c[0x0][0x198] ;  /* 0x00006600ff117624 */ /* 0x000fe200078e00ff */
[----:B------:R-:W-:Y:S01]  /*6720*/  BSSY B0, `(.L_x_1746) ;  /* 0x000002d000007945 */ /* 0x000fe20003800000 */
[----:B------:R-:W-:Y:S02]  /*6730*/  USHF.R.S32.HI UR4, URZ, 0x1f, UR5 ;  /* 0x0000001f3f047899 */ /* 0x000fe40008011405 */
        /* <DEDUP_REMOVED lines=43> */
.L_x_1747:
[----:B------:R-:W-:Y:S05]  /*69f0*/  BSYNC B0 ;  /* 0x0000000000007941 */ /* 0x000fea0003800000 */
.L_x_1746:
[----:B------:R-:W0:Y:S02]  /*6a00*/  LDGDEPBAR ;  /* 0x00000000000079af */ /* 0x000e240000000000 */
.L_x_1745:
[----:B------:R-:W-:Y:S01]  /*6a10*/  FMNMX.FTZ R3, R80, R66, !PT ;  /* 0x0000004250037209 */ /* 0x000fe20007810000 */
[----:B------:R-:W-:Y:S01]  /*6a20*/  USHF.L.U32 UR4, UR35, 0x1, URZ ;  /* 0x0000000123047899 */ /* 0x000fe2000800063f */
[----:B------:R-:W-:Y:S01]  /*6a30*/  FMNMX.FTZ R5, R82, R72, !PT ;  /* 0x0000004852057209 */ /* 0x000fe20007810000 */
[----:B------:R-:W-:Y:S01]  /*6a40*/  IMAD.WIDE.U32 R234, R177, -0x2daee0ad, RZ ;  /* 0xd2511f53b1ea7825 */ /* 0x000fe200078e00ff */
[----:B------:R-:W-:Y:S01]  /*6a50*/  FMNMX.FTZ R3, R67, R3, !PT ;  /* 0x0000000343037209 */ /* 0x000fe20007810000 */
[----:B------:R-:W-:Y:S01]  /*6a60*/  UIADD3 UR15, UR31, -0x4498517b, URZ ;  /* 0xbb67ae851f0f7890 */ /* 0x000fe2000fffe03f */
[----:B------:R-:W-:Y:S01]  /*6a70*/  FMNMX.FTZ R5, R68, R5, !PT ;  /* 0x0000000544057209 */ /* 0x000fe20007810000 */
[----:B------:R-:W-:Y:S01]  /*6a80*/  IMAD.WIDE.U32 R174, R244, -0x326172a9, RZ ;  /* 0xcd9e8d57f4ae7825 */ /* 0x000fe200078e00ff */
[----:B------:R-:W-:Y:S01]  /*6a90*/  FMNMX.FTZ R3, R64, R3, !PT ;  /* 0x0000000340037209 */ /* 0x000fe20007810000 */
[----:B------:R-:W-:Y:S01]  /*6aa0*/  UIADD3 UR16, UR30, -0x61c88647, URZ ;  /* 0x9e3779b91e107890 */ /* 0x000fe2000fffe03f */
[----:B------:R-:W-:Y:S01]  /*6ab0*/  FMNMX.FTZ R5, R65, R5, !PT ;  /* 0x0000000541057209 */ /* 0x000fe20007810000 */
[----:B------:R-:W-:Y:S01]  /*6ac0*/  UIADD3 UR14, UR30, 0x3c6ef372, URZ ;  /* 0x3c6ef3721e0e7890 */ /* 0x000fe2000fffe03f */
        /* <DEDUP_REMOVED lines=9> */
[----:B------:R-:W-:Y:S01]  /*6b60*/  UIADD3 UR7, UR31, -0x56f99767, URZ ;  /* 0xa90668991f077890 */ /* 0x000fe2000fffe03f */
        /* <DEDUP_REMOVED lines=8> */
[----:B-1----:R-:W-:Y:S01]  /*6bf0*/  LOP3.LUT R10, R175, R243, RZ, 0x3c, !PT ;  /* 0x000000f3af0a7212 */ /* 0x002fe200078e3cff */
[----:B------:R-:W-:Y:S01]  /*6c00*/  IMAD.SHL.U32 R185, R0, 0x2, RZ ;  /* 0x0000000200b97824 */ /* 0x000fe200078e00ff */
[----:B------:R-:W-:Y:S01]  /*6c10*/  FMNMX.FTZ R3, R138, R3, !PT ;  /* 0x000000038a037209 */ /* 0x000fe20007810000 */
[----:B------:R-:W-:-:S02]  /*6c20*/  IMAD R172, R81, 0x10000, R81 ;  /* 0x0001000051ac7824 */ /* 0x000fc400078e0251 */
[----:B------:R-:W-:Y:S01]  /*6c30*/  IMAD.WIDE.U32 R60, R10, -0x2daee0ad, RZ ;  /* 0xd2511f530a3c7825 */ /* 0x000fe200078e00ff */
[----:B------:R-:W-:Y:S01]  /*6c40*/  FMNMX.FTZ R3, R137, R3, !PT ;  /* 0x0000000389037209 */ /* 0x000fe20007810000 */
[----:B------:R-:W-:Y:S02]  /*6c50*/  LDSM.16.MT88.4 R20, [R185+0x6000] ;  /* 0x00600000b914783b */ /* 0x000fe40000004200 */
[--C-:B------:R-:W-:Y:S01]  /*6c60*/  IMAD R186, R4, 0x2, R185.reuse ;  /* 0x0000000204ba7824 */ /* 0x100fe200078e02b9 */
[----:B------:R-:W-:Y:S01]  /*6c70*/  FMNMX.FTZ R3, R136, R3, !PT ;  /* 0x0000000388037209 */ /* 0x000fe20007810000 */
[C---:B------:R-:W-:Y:S02]  /*6c80*/  IMAD R188, R2.reuse, 0x2, R185 ;  /* 0x0000000202bc7824 */ /* 0x040fe400078e02b9 */
[----:B------:R-:W-:Y:S01]  /*6c90*/  IMAD R187, R2, 0x2, R186 ;  /* 0x0000000202bb7824 */ /* 0x000fe200078e02ba */
[----:B------:R-:W-:Y:S01]  /*6ca0*/  FMNMX.FTZ R3, R156, R3, !PT ;  /* 0x000000039c037209 */ /* 0x000fe20007810000 */
[----:B------:R-:W-:Y:S03]  /*6cb0*/  LDSM.16.MT88.4 R36, [R186+0x6000] ;  /* 0x00600000ba24783b */ /* 0x000fe60000004200 */
[----:B------:R-:W-:Y:S01]  /*6cc0*/  FMNMX.FTZ R3, R147, R3, !PT ;  /* 0x0000000393037209 */ /* 0x000fe20007810000 */
[----:B------:R-:W-:Y:S03]  /*6cd0*/  LDSM.16.MT88.4 R28, [R188+0x6000] ;  /* 0x00600000bc1c783b */ /* 0x000fe60000004200 */
[----:B------:R-:W-:Y:S01]  /*6ce0*/  FMNMX.FTZ R3, R144, R3, !PT ;  /* 0x0000000390037209 */ /* 0x000fe20007810000 */
[----:B------:R-:W-:Y:S03]  /*6cf0*/  LDSM.16.MT88.4 R40, [R187+0x6000] ;  /* 0x00600000bb28783b */ /* 0x000fe60000004200 */
[----:B------:R-:W-:-:S05]  /*6d00*/  FMNMX.FTZ R3, R145, R3, !PT ;  /* 0x0000000391037209 */ /* 0x000fca0007810000 */
[----:B--2---:R-:W1:Y:S02]  /*6d10*/  SHFL.BFLY PT, R6, R3, 0x2, 0x1f ;  /* 0x0c401f0003067f89 */ /* 0x004e6400000e0000 */
[----:B-1----:R-:W-:Y:S02]  /*6d20*/  FMNMX.FTZ R16, R3, R6, !PT ;  /* 0x0000000603107209 */ /* 0x002fe40007810000 */
[----:B------:R-:W-:Y:S02]  /*6d30*/  FMNMX.FTZ R3, R74, R5, !PT ;  /* 0x000000054a037209 */ /* 0x000fe40007810000 */
[----:B------:R-:W-:Y:S01]  /*6d40*/  FMNMX.FTZ R6, R97, R96, !PT ;  /* 0x0000006061067209 */ /* 0x000fe20007810000 */
[----:B------:R-:W-:Y:S01]  /*6d50*/  SHFL.BFLY PT, R71, R16, 0x1, 0x1f ;  /* 0x0c201f0010477f89 */ /* 0x000fe200000e0000 */
[----:B------:R-:W-:Y:S02]  /*6d60*/  FMNMX.FTZ R3, R69, R3, !PT ;  /* 0x0000000345037209 */ /* 0x000fe40007810000 */
[----:B------:R-:W-:-:S02]  /*6d70*/  FMNMX.FTZ R5, R99, R98, !PT ;  /* 0x0000006263057209 */ /* 0x000fc40007810000 */
[----:B------:R-:W-:Y:S02]  /*6d80*/  FMNMX.FTZ R3, R150, R3, !PT ;  /* 0x0000000396037209 */ /* 0x000fe40007810000 */
[----:B------:R-:W-:Y:S02]  /*6d90*/  FMNMX.FTZ R7, R79, R6, !PT ;  /* 0x000000064f077209 */ /* 0x000fe40007810000 */
[----:B------:R-:W-:Y:S02]  /*6da0*/  FMNMX.FTZ R3, R146, R3, !PT ;  /* 0x0000000392037209 */ /* 0x000fe40007810000 */
[----:B------:R-:W-:Y:S01]  /*6db0*/  FMNMX.FTZ R6, R83, R5, !PT ;  /* 0x0000000553067209 */ /* 0x000fe20007810000 */
[----:B------:R-:W-:Y:S01]  /*6dc0*/  IMAD.U32 R5, RZ, RZ, UR4 ;  /* 0x00000004ff057e24 */ /* 0x000fe2000f8e00ff */
[----:B------:R-:W-:Y:S01]  /*6dd0*/  FMNMX.FTZ R3, R139, R3, !PT ;  /* 0x000000038b037209 */ /* 0x000fe20007810000 */
[----:B------:R-:W-:Y:S01]  /*6de0*/  UIADD3 UR4, UR4, 0x1, URZ ;  /* 0x0000000104047890 */ /* 0x000fe2000fffe03f */
[----:B------:R-:W-:-:S02]  /*6df0*/  FMNMX.FTZ R9, R77, R7, !PT ;  /* 0x000000074d097209 */ /* 0x000fc40007810000 */
[----:B------:R-:W-:Y:S02]  /*6e00*/  FMNMX.FTZ R3, R140, R3, !PT ;  /* 0x000000038c037209 */ /* 0x000fe40007810000 */
        /* <DEDUP_REMOVED lines=8> */
[----:B------:R-:W-:Y:S02]  /*6e90*/  LOP3.LUT R6, R51, R243, RZ, 0x3c, !PT ;  /* 0x000000f333067212 */ /* 0x000fe400078e3cff */
[----:B------:R-:W-:Y:S02]  /*6ea0*/  FMNMX.FTZ R3, R151, R3, !PT ;  /* 0x0000000397037209 */ /* 0x000fe40007810000 */
[----:B------:R-:W-:Y:S01]  /*6eb0*/  FMNMX.FTZ R5, R125, R5, !PT ;  /* 0x000000057d057209 */ /* 0x000fe20007810000 */
[----:B------:R-:W-:Y:S01]  /*6ec0*/  IMAD.WIDE.U32 R46, R6, -0x2daee0ad, RZ ;  /* 0xd2511f53062e7825 */ /* 0x000fe200078e00ff */
[----:B------:R-:W-:Y:S01]  /*6ed0*/  LOP3.LUT R7, R61, UR15, R234, 0x96, !PT ;  /* 0x0000000f3d077c12 */ /* 0x000fe2000f8e96ea */
[----:B------:R-:W1:Y:S01]  /*6ee0*/  SHFL.BFLY PT, R70, R3, 0x2, 0x1f ;  /* 0x0c401f0003467f89 */ /* 0x000e6200000e0000 */
[----:B------:R-:W-:-:S02]  /*6ef0*/  FMNMX.FTZ R5, R123, R5, !PT ;  /* 0x000000057b057209 */ /* 0x000fc40007810000 */
[----:B------:R-:W-:Y:S01]  /*6f00*/  LOP3.LUT R6, R47, UR15, R234, 0x96, !PT ;  /* 0x0000000f2f067c12 */ /* 0x000fe2000f8e96ea */
[----:B------:R-:W-:Y:S01]  /*6f10*/  IMAD.WIDE.U32 R224, R7, -0x326172a9, RZ ;  /* 0xcd9e8d5707e07825 */ /* 0x000fe200078e00ff */
[----:B------:R-:W-:Y:S02]  /*6f20*/  FMNMX.FTZ R5, R164, R5, !PT ;  /* 0x00000005a4057209 */ /* 0x000fe40007810000 */
[----:B------:R-:W-:Y:S01]  /*6f30*/  FMNMX.FTZ R11, R158, R8, !PT ;  /* 0x000000089e0b7209 */ /* 0x000fe20007810000 */
[----:B------:R-:W-:Y:S01]  /*6f40*/  IMAD.WIDE.U32 R44, R6, -0x326172a9, RZ ;  /* 0xcd9e8d57062c7825 */ /* 0x000fe200078e00ff */
[----:B------:R-:W-:Y:S02]  /*6f50*/  LOP3.LUT R10, R13, UR16, R174, 0x96, !PT ;  /* 0x000000100d0a7c12 */ /* 0x000fe4000f8e96ae */
[----:B------:R-:W-:Y:S02]  /*6f60*/  FMNMX.FTZ R5, R160, R5, !PT ;  /* 0x00000005a0057209 */ /* 0x000fe40007810000 */
[----:B------:R-:W-:Y:S01]  /*6f70*/  FMNMX.FTZ R6, R155, R11, !PT ;  /* 0x0000000b9b067209 */ /* 0x000fe20007810000 */
[----:B------:R-:W-:Y:S01]  /*6f80*/  IMAD.WIDE.U32 R14, R10, -0x2daee0ad, RZ ;  /* 0xd2511f530a0e7825 */ /* 0x000fe200078e00ff */
[----:B------:R-:W-:-:S02]  /*6f90*/  LOP3.LUT R8, R13, UR16, R50, 0x96, !PT ;  /* 0x000000100d087c12 */ /* 0x000fc4000f8e9632 */
[----:B------:R-:W-:Y:S02]  /*6fa0*/  FMNMX.FTZ R5, R154, R5, !PT ;  /* 0x000000059a057209 */ /* 0x000fe40007810000 */
[----:B------:R-:W-:Y:S02]  /*6fb0*/  FMNMX.FTZ R10, R143, R6, !PT ;  /* 0x000000068f0a7209 */ /* 0x000fe40007810000 */
[--C-:B------:R-:W-:Y:S02]  /*6fc0*/  LOP3.LUT R9, R225, UR14, R12.reuse, 0x96, !PT ;  /* 0x0000000ee1097c12 */ /* 0x100fe4000f8e960c */
[----:B------:R-:W-:Y:S01]  /*6fd0*/  LOP3.LUT R7, R45, UR14, R12, 0x96, !PT ;  /* 0x0000000e2d077c12 */ /* 0x000fe2000f8e960c */
[----:B------:R-:W-:Y:S01]  /*6fe0*/  IMAD.WIDE.U32 R12, R8, -0x2daee0ad, RZ ;  /* 0xd2511f53080c7825 */ /* 0x000fe200078e00ff */
[----:B------:R-:W-:Y:S02]  /*6ff0*/  FMNMX.FTZ R8, R148, R5, !PT ;  /* 0x0000000594087209 */ /* 0x000fe40007810000 */
[----:B------:R-:W-:Y:S01]  /*7000*/  FMNMX.FTZ R5, R142, R10, !PT ;  /* 0x0000000a8e057209 */ /* 0x000fe20007810000 */
[----:B------:R-:W-:Y:S01]  /*7010*/  IMAD.WIDE.U32 R6, R7, -0x2daee0ad, RZ ;  /* 0xd2511f5307067825 */ /* 0x000fe200078e00ff */
[----:B------:R-:W-:-:S02]  /*7020*/  FMNMX.FTZ R8, R169, R8, !PT ;  /* 0x00000008a9087209 */ /* 0x000fc40007810000 */
[----:B------:R-:W-:Y:S01]  /*7030*/  FMNMX.FTZ R5, R167, R5, !PT ;  /* 0x00000005a7057209 */ /* 0x000fe20007810000 */
[----:B------:R-:W-:Y:S01]  /*7040*/  IMAD.WIDE.U32 R32, R9, -0x2daee0ad, RZ ;  /* 0xd2511f5309207825 */ /* 0x000fe200078e00ff */
[----:B------:R-:W-:Y:S02]  /*7050*/  FMNMX.FTZ R8, R168, R8, !PT ;  /* 0x00000008a8087209 */ /* 0x000fe40007810000 */
[----:B-1----:R-:W-:Y:S02]  /*7060*/  FMNMX.FTZ R70, R3, R70, !PT ;  /* 0x0000004603467209 */ /* 0x002fe40007810000 */
[----:B------:R-:W-:Y:S02]  /*7070*/  FMNMX.FTZ R3, R162, R5, !PT ;  /* 0x00000005a2037209 */ /* 0x000fe40007810000 */
[----:B------:R-:W-:Y:S02]  /*7080*/  LOP3.LUT R11, R7, UR11, R12, 0x96, !PT ;  /* 0x0000000b070b7c12 */ /* 0x000fe4000f8e960c */
[----:B------:R-:W-:-:S02]  /*7090*/  FMNMX.FTZ R5, R163, R8, !PT ;  /* 0x00000008a3057209 */ /* 0x000fc40007810000 */
[----:B------:R-:W-:Y:S01]  /*70a0*/  FMNMX.FTZ R7, R157, R3, !PT ;  /* 0x000000039d077209 */ /* 0x000fe20007810000 */
[----:B------:R-:W-:Y:S01]  /*70b0*/  IMAD.WIDE.U32 R18, R11, -0x326172a9, RZ ;  /* 0xcd9e8d570b127825 */ /* 0x000fe200078e00ff */
[----:B------:R-:W-:Y:S02]  /*70c0*/  FMNMX.FTZ R3, R161, R5, !PT ;  /* 0x00000005a1037209 */ /* 0x000fe40007810000 */
[----:B------:R-:W-:Y:S02]  /*70d0*/  LOP3.LUT R9, R13, UR13, R46, 0x96, !PT ;  /* 0x0000000d0d097c12 */ /* 0x000fe4000f8e962e */
[----:B------:R-:W-:Y:S01]  /*70e0*/  FMNMX.FTZ R5, R152, R7, !PT ;  /* 0x0000000798057209 */ /* 0x000fe20007810000 */
[----:B------:R-:W1:Y:S01]  /*70f0*/  SHFL.BFLY PT, R73, R3, 0x2, 0x1f ;  /* 0x0c401f0003497f89 */ /* 0x000e6200000e0000 */
[----:B------:R-:W-:Y:S01]  /*7100*/  LOP3.LUT R17, R15, UR13, R60, 0x96, !PT ;  /* 0x0000000d0f117c12 */ /* 0x000fe2000f8e963c */
[----:B------:R-:W-:Y:S01]  /*7110*/  IMAD.WIDE.U32 R8, R9, -0x326172a9, RZ ;  /* 0xcd9e8d5709087825 */ /* 0x000fe200078e00ff */
[----:B------:R-:W-:-:S02]  /*7120*/  FMNMX.FTZ R7, R171, R5, !PT ;  /* 0x00000005ab077209 */ /* 0x000fc40007810000 */
[----:B------:R-:W-:Y:S01]  /*7130*/  LOP3.LUT R15, R33, UR11, R14, 0x96, !PT ;  /* 0x0000000b210f7c12 */ /* 0x000fe2000f8e960e */
[----:B------:R-:W-:Y:S01]  /*7140*/  IMAD.WIDE.U32 R12, R17, -0x326172a9, RZ ;  /* 0xcd9e8d57110c7825 */ /* 0x000fe200078e00ff */
[----:B------:R-:W2:Y:S01]  /*7150*/  SHFL.BFLY PT, R14, R70, 0x1, 0x1f ;  /* 0x0c201f00460e7f89 */ /* 0x000ea200000e0000 */
[----:B------:R-:W-:Y:S02]  /*7160*/  FMNMX.FTZ R7, R170, R7, !PT ;  /* 0x00000007aa077209 */ /* 0x000fe40007810000 */
[----:B------:R-:W-:Y:S01]  /*7170*/  LOP3.LUT R8, R19, UR10, R8, 0x96, !PT ;  /* 0x0000000a13087c12 */ /* 0x000fe2000f8e9608 */
[----:B------:R-:W-:Y:S01]  /*7180*/  IMAD.WIDE.U32 R120, R15, -0x326172a9, RZ ;  /* 0xcd9e8d570f787825 */ /* 0x000fe200078e00ff */
[----:B------:R-:W-:Y:S02]  /*7190*/  FMNMX.FTZ R7, R165, R7, !PT ;  /* 0x00000007a5077209 */ /* 0x000fe40007810000 */
[----:B------:R-:W-:Y:S01]  /*71a0*/  FMNMX.FTZ R71, R16, R71, !PT ;  /* 0x0000004710477209 */ /* 0x000fe20007810000 */
[----:B------:R-:W-:Y:S01]  /*71b0*/  IMAD.WIDE.U32 R26, R8, -0x2daee0ad, RZ ;  /* 0xd2511f53081a7825 */ /* 0x000fe200078e00ff */
[----:B------:R-:W-:-:S02]  /*71c0*/  FMNMX.FTZ R8, R166, R7, !PT ;  /* 0x00000007a6087209 */ /* 0x000fc40007810000 */
[----:B------:R-:W-:Y:S01]  /*71d0*/  LOP3.LUT R10, R9, UR12, R44, 0x96, !PT ;  /* 0x0000000c090a7c12 */ /* 0x000fe2000f8e962c */
[C---:B------:R-:W-:Y:S01]  /*71e0*/  FMUL.FTZ R5, R71.reuse, c[0x0][0x23c] ;  /* 0x00008f0047057a20 */ /* 0x040fe20000410000 */
[----:B------:R-:W-:Y:S01]  /*71f0*/  FSETP.NEU.FTZ.AND P0, PT, R71, -INF , PT ;  /* 0xff8000004700780b */ /* 0x000fe20003f1d000 */
[----:B------:R-:W3:Y:S01]  /*7200*/  SHFL.BFLY PT, R15, R8, 0x2, 0x1f ;  /* 0x0c401f00080f7f89 */ /* 0x000ee200000e0000 */
[----:B------:R-:W-:Y:S01]  /*7210*/  LOP3.LUT R17, R13, UR12, R224, 0x96, !PT ;  /* 0x0000000c0d117c12 */ /* 0x000fe2000f8e96e0 */
[----:B------:R-:W-:Y:S01]  /*7220*/  IMAD.WIDE.U32 R10, R10, -0x2daee0ad, RZ ;  /* 0xd2511f530a0a7825 */ /* 0x000fe200078e00ff */
[----:B------:R-:W-:Y:S02]  /*7230*/  FSEL R5, R5, RZ, P0 ;  /* 0x000000ff05057208 */ /* 0x000fe40000000000 */
[----:B-1----:R-:W-:Y:S02]  /*7240*/  FMNMX.FTZ R73, R3, R73, !PT ;  /* 0x0000004903497209 */ /* 0x002fe40007810000 */
[----:B------:R-:W-:Y:S01]  /*7250*/  LOP3.LUT R7, R27, UR7, R10, 0x96, !PT ;  /* 0x000000071b077c12 */ /* 0x000fe2000f8e960a */
[--C-:B------:R-:W-:Y:S01]  /*7260*/  FFMA.FTZ R9, R80, c[0x0][0x23c], -R5.reuse ;  /* 0x00008f0050097a23 */ /* 0x100fe20000010805 */
[----:B------:R-:W-:Y:S01]  /*7270*/  LOP3.LUT R10, R11, UR9, R6, 0x96, !PT ;  /* 0x000000090b0a7c12 */ /* 0x000fe2000f8e9606 */
[----:B------:R-:W-:Y:S01]  /*7280*/  FFMA.FTZ R3, R67, c[0x0][0x23c], -R5 ;  /* 0x00008f0043037a23 */ /* 0x000fe20000010805 */
[----:B--2---:R-:W-:Y:S01]  /*7290*/  FMNMX.FTZ R70, R70, R14, !PT ;  /* 0x0000000e46467209 */ /* 0x004fe20007810000 */
[----:B------:R1:W-:Y:S01]  /*72a0*/  MUFU.EX2 R245, R9 ;  /* 0x0000000900f57308 */ /* 0x0003e20000000800 */
[----:B------:R-:W-:Y:S01]  /*72b0*/  IMAD.WIDE.U32 R6, R7, -0x326172a9, RZ ;  /* 0xcd9e8d5707067825 */ /* 0x000fe200078e00ff */
[----:B------:R-:W2:Y:S01]  /*72c0*/  SHFL.BFLY PT, R16, R73, 0x1, 0x1f ;  /* 0x0c201f0049107f89 */ /* 0x000ea200000e0000 */
[----:B------:R-:W-:-:S02]  /*72d0*/  FSETP.NEU.FTZ.AND P0, PT, R70, -INF , PT ;  /* 0xff8000004600780b */ /* 0x000fc40003f1d000 */
[----:B------:R-:W-:Y:S01]  /*72e0*/  LOP3.LUT R19, R121, UR10, R12, 0x96, !PT ;  /* 0x0000000a79137c12 */ /* 0x000fe2000f8e960c */
[----:B------:R-:W-:Y:S01]  /*72f0*/  IMAD.WIDE.U32 R24, R10, -0x326172a9, RZ ;  /* 0xcd9e8d570a187825 */ /* 0x000fe200078e00ff */
[----:B------:R-:W-:Y:S01]  /*7300*/  LOP3.LUT R13, R6, 0xff, RZ, 0xc0, !PT ;  /* 0x000000ff060d7812 */ /* 0x000fe200078ec0ff */
[----:B------:R4:W-:Y:S01]  /*7310*/  MUFU.EX2 R242, R3 ;  /* 0x0000000300f27308 */ /* 0x0009e20000000800 */
[--C-:B------:R-:W-:Y:S01]  /*7320*/  SHF.R.U32.HI R10, RZ, 0x10, R6.reuse ;  /* 0x00000010ff0a7819 */ /* 0x100fe20000011606 */
[----:B------:R-:W-:Y:S01]  /*7330*/  IMAD.WIDE.U32 R62, R19, -0x2daee0ad, RZ ;  /* 0xd2511f53133e7825 */ /* 0x000fe200078e00ff */
[----:B------:R-:W-:Y:S02]  /*7340*/  SHF.R.U32.HI R12, RZ, 0x18, R6 ;  /* 0x00000018ff0c7819 */ /* 0x000fe40000011606 */
[----:B---3--:R-:W-:Y:S02]  /*7350*/  FMNMX.FTZ R8, R8, R15, !PT ;  /* 0x0000000f08087209 */ /* 0x008fe40007810000 */
[----:B------:R-:W-:Y:S01]  /*7360*/  LOP3.LUT R18, R25, UR8, R18, 0x96, !PT ;  /* 0x0000000819127c12 */ /* 0x000fe2000f8e9612 */
[----:B-1----:R-:W-:-:S04]  /*7370*/  FFMA.FTZ R9, R66, c[0x0][0x23c], -R5 ;  /* 0x00008f0042097a23 */ /* 0x002fc80000010805 */
[----:B------:R1:W-:Y:S01]  /*7380*/  MUFU.EX2 R240, R9 ;  /* 0x0000000900f07308 */ /* 0x0003e20000000800 */
[----:B----4-:R-:W-:Y:S01]  /*7390*/  FMUL.FTZ R3, R70, c[0x0][0x23c] ;  /* 0x00008f0046037a20 */ /* 0x010fe20000410000 */
[----:B--2---:R-:W-:-:S04]  /*73a0*/  FMNMX.FTZ R73, R73, R16, !PT ;  /* 0x0000001049497209 */ /* 0x004fc80007810000 */
[----:B------:R-:W-:Y:S02]  /*73b0*/  FSEL R3, R3, RZ, P0 ;  /* 0x000000ff03037208 */ /* 0x000fe40000000000 */
[----:B------:R-:W-:-:S03]  /*73c0*/  FSETP.NEU.FTZ.AND P0, PT, R73, -INF , PT ;  /* 0xff8000004900780b */ /* 0x000fc60003f1d000 */
[----:B------:R-:W-:Y:S01]  /*73d0*/  FFMA.FTZ R0, R82, c[0x0][0x23c], -R3 ;  /* 0x00008f0052007a23 */ /* 0x000fe20000010803 */
[----:B-1----:R-:W-:Y:S01]  /*73e0*/  LOP3.LUT R9, R6, 0xffff, RZ, 0xc0, !PT ;  /* 0x0000ffff06097812 */ /* 0x002fe200078ec0ff */
[----:B------:R-:W-:Y:S02]  /*73f0*/  FFMA.FTZ R6, R64, c[0x0][0x23c], -R5 ;  /* 0x00008f0040067a23 */ /* 0x000fe40000010805 */
[----:B------:R1:W-:Y:S01]  /*7400*/  MUFU.EX2 R237, R0 ;  /* 0x0000000000ed7308 */ /* 0x0003e20000000800 */
[----:B------:R-:W-:Y:S02]  /*7410*/  SHF.R.U32.HI R11, RZ, 0x8, R9 ;  /* 0x00000008ff0b7819 */ /* 0x000fe40000011609 */
[----:B------:R-:W-:Y:S02]  /*7420*/  LOP3.LUT R9, R10, 0xff, RZ, 0xc0, !PT ;  /* 0x000000ff0a097812 */ /* 0x000fe400078ec0ff */
[----:B------:R-:W-:Y:S01]  /*7430*/  PRMT R15, R13, 0x5410, R11 ;  /* 0x000054100d0f7816 */ /* 0x000fe2000000000b */
[----:B------:R-:W-:-:S02]  /*7440*/  FFMA.FTZ R11, R65, c[0x0][0x23c], -R3 ;  /* 0x00008f00410b7a23 */ /* 0x000fc40000010803 */
[----:B------:R2:W3:Y:S01]  /*7450*/  MUFU.EX2 R241, R6 ;  /* 0x0000000600f17308 */ /* 0x0004e20000000800 */
[----:B------:R-:W-:Y:S01]  /*7460*/  PRMT R14, R9, 0x5410, R12 ;  /* 0x00005410090e7816 */ /* 0x000fe2000000000c */
[----:B------:R-:W-:-:S06]  /*7470*/  HSET2.LE.AND R2, R15, R172, PT ;  /* 0x000000ac0f027233 */ /* 0x000fcc0003803000 */
[----:B------:R4:W-:Y:S01]  /*7480*/  MUFU.EX2 R238, R11 ;  /* 0x0000000b00ee7308 */ /* 0x0009e20000000800 */
[----:B-1----:R-:W-:-:S05]  /*7490*/  FMUL.FTZ R0, R73, c[0x0][0x23c] ;  /* 0x00008f0049007a20 */ /* 0x002fca0000410000 */
[----:B------:R-:W-:Y:S02]  /*74a0*/  FSEL R0, R0, RZ, P0 ;  /* 0x000000ff00007208 */ /* 0x000fe40000000000 */
[----:B--2---:R-:W-:Y:S01]  /*74b0*/  LOP3.LUT R6, R7, UR17, R24, 0x96, !PT ;  /* 0x0000001107067c12 */ /* 0x004fe2000f8e9618 */
[----:B------:R-:W-:Y:S01]  /*74c0*/  FFMA.FTZ R7, R68, c[0x0][0x23c], -R3 ;  /* 0x00008f0044077a23 */ /* 0x000fe20000010803 */
[----:B---3--:R-:W-:Y:S02]  /*74d0*/  F2FP.PACK_AB R4, R241, R242 ;  /* 0x000000f2f104723e */ /* 0x008fe400000000ff */
[C---:B------:R-:W-:Y:S01]  /*74e0*/  LOP3.LUT R9, R6.reuse, 0xffff, RZ, 0xc0, !PT ;  /* 0x0000ffff06097812 */ /* 0x040fe200078ec0ff */
[----:B------:R1:W2:Y:S01]  /*74f0*/  MUFU.EX2 R239, R7 ;  /* 0x0000000700ef7308 */ /* 0x0002a20000000800 */
[----:B------:R-:W-:Y:S01]  /*7500*/  LOP3.LUT R12, R6, 0xff, RZ, 0xc0, !PT ;  /* 0x000000ff060c7812 */ /* 0x000fe200078ec0ff */
[----:B----4-:R-:W3:Y:S01]  /*7510*/  SHFL.BFLY PT, R11, R8, 0x1, 0x1f ;  /* 0x0c201f00080b7f89 */ /* 0x010ee200000e0000 */
[----:B------:R-:W-:-:S02]  /*7520*/  SHF.R.U32.HI R10, RZ, 0x18, R6 ;  /* 0x00000018ff0a7819 */ /* 0x000fc40000011606 */
[----:B------:R-:W-:-:S04]  /*7530*/  SHF.R.U32.HI R9, RZ, 0x8, R9 ;  /* 0x00000008ff097819 */ /* 0x000fc80000011609 */
[----:B------:R-:W-:Y:S01]  /*7540*/  PRMT R13, R12, 0x5410, R9 ;  /* 0x000054100c0d7816 */ /* 0x000fe20000000009 */
[----:B------:R-:W-:-:S04]  /*7550*/  FFMA.FTZ R9, R97, c[0x0][0x23c], -R0 ;  /* 0x00008f0061097a23 */ /* 0x000fc80000010800 */
[----:B------:R-:W-:Y:S01]  /*7560*/  MUFU.EX2 R233, R9 ;  /* 0x0000000900e97308 */ /* 0x000fe20000000800 */
[----:B-1----:R-:W-:-:S04]  /*7570*/  SHF.R.U32.HI R7, RZ, 0x10, R6 ;  /* 0x00000010ff077819 */ /* 0x002fc80000011606 */
[----:B------:R-:W-:Y:S02]  /*7580*/  LOP3.LUT R6, R7, 0xff, RZ, 0xc0, !PT ;  /* 0x000000ff07067812 */ /* 0x000fe400078ec0ff */
[----:B--2---:R-:W-:Y:S02]  /*7590*/  F2FP.PACK_AB R7, R238, R239 ;  /* 0x000000efee07723e */ /* 0x004fe400000000ff */
[----:B------:R-:W-:Y:S01]  /*75a0*/  PRMT R12, R6, 0x5410, R10 ;  /* 0x00005410060c7816 */ /* 0x000fe2000000000a */
[----:B------:R-:W-:Y:S01]  /*75b0*/  FFMA.FTZ R6, R72, c[0x0][0x23c], -R3 ;  /* 0x00008f0048067a23 */ /* 0x000fe20000010803 */
[----:B------:R-:W-:Y:S01]  /*75c0*/  LOP3.LUT R10, R2, R4, RZ, 0xc0, !PT ;  /* 0x00000004020a7212 */ /* 0x000fe200078ec0ff */
[----:B------:R-:W-:Y:S01]  /*75d0*/  FFMA.FTZ R4, R96, c[0x0][0x23c], -R0 ;  /* 0x00008f0060047a23 */ /* 0x000fe20000010800 */
[----:B------:R-:W-:Y:S01]  /*75e0*/  HSET2.LE.AND R2, R13, R172, PT ;  /* 0x000000ac0d027233 */ /* 0x000fe20003803000 */
[----:B------:R1:W2:Y:S01]  /*75f0*/  MUFU.EX2 R236, R6 ;  /* 0x0000000600ec7308 */ /* 0x0002a20000000800 */
[----:B---3--:R-:W-:-:S04]  /*7600*/  FMNMX.FTZ R72, R8, R11, !PT ;  /* 0x0000000b08487209 */ /* 0x008fc80007810000 */
[----:B------:R-:W-:-:S03]  /*7610*/  FSETP.NEU.FTZ.AND P0, PT, R72, -INF , PT ;  /* 0xff8000004800780b */ /* 0x000fc60003f1d000 */
[----:B------:R3:W-:Y:S01]  /*7620*/  MUFU.EX2 R232, R4 ;  /* 0x0000000400e87308 */ /* 0x0007e20000000800 */
[----:B-1----:R-:W-:Y:S01]  /*7630*/  HSET2.LE.AND R6, R14, R172, PT ;  /* 0x000000ac0e067233 */ /* 0x002fe20003803000 */
[----:B------:R-:W-:-:S04]  /*7640*/  IMAD.WIDE.U32 R14, R17, -0x2daee0ad, RZ ;  /* 0xd2511f53110e7825 */ /* 0x000fc800078e00ff */
[----:B------:R-:W-:Y:S01]  /*7650*/  LOP3.LUT R11, R6, R7, RZ, 0xc0, !PT ;  /* 0x00000007060b7212 */ /* 0x000fe200078ec0ff */
[----:B------:R-:W-:Y:S01]  /*7660*/  HSET2.LE.AND R6, R12, R172, PT ;  /* 0x000000ac0c067233 */ /* 0x000fe20003803000 */
[----:B--2---:R-:W-:Y:S01]  /*7670*/  F2FP.PACK_AB R7, R236, R237 ;  /* 0x000000edec07723e */ /* 0x004fe200000000ff */
[--C-:B------:R-:W-:Y:S01]  /*7680*/  FFMA.FTZ R12, R79, c[0x0][0x23c], -R0.reuse ;  /* 0x00008f004f0c7a23 */ /* 0x100fe20000010800 */
[----:B---3--:R-:W-:Y:S02]  /*7690*/  F2FP.PACK_AB R4, R240, R245 ;  /* 0x000000f5f004723e */ /* 0x008fe400000000ff */
[----:B------:R-:W-:Y:S01]  /*76a0*/  LOP3.LUT R9, R6, R7, RZ, 0xc0, !PT ;  /* 0x0000000706097212 */ /* 0x000fe200078ec0ff */
[----:B------:R-:W-:Y:S01]  /*76b0*/  FFMA.FTZ R7, R77, c[0x0][0x23c], -R0 ;  /* 0x00008f004d077a23 */ /* 0x000fe20000010800 */
[----:B------:R-:W-:Y:S01]  /*76c0*/  LOP3.LUT R8, R2, R4, RZ, 0xc0, !PT ;  /* 0x0000000402087212 */ /* 0x000fe200078ec0ff */
[----:B------:R-:W-:Y:S01]  /*76d0*/  FMUL.FTZ R2, R72, c[0x0][0x23c] ;  /* 0x00008f0048027a20 */ /* 0x000fe20000410000 */
[----:B------:R-:W-:Y:S01]  /*76e0*/  LOP3.LUT R4, R15, UR9, R32, 0x96, !PT ;  /* 0x000000090f047c12 */ /* 0x000fe2000f8e9620 */
[----:B------:R1:W-:Y:S01]  /*76f0*/  MUFU.EX2 R231, R7 ;  /* 0x0000000700e77308 */ /* 0x0003e20000000800 */
[----:B------:R-:W-:-:S02]  /*7700*/  LOP3.LUT R6, R63, UR7, R14, 0x96, !PT ;  /* 0x000000073f067c12 */ /* 0x000fc4000f8e960e */
[----:B------:R-:W-:Y:S01]  /*7710*/  FSEL R2, R2, RZ, P0 ;  /* 0x000000ff02027208 */ /* 0x000fe20000000000 */
[----:B------:R-:W-:Y:S01]  /*7720*/  IMAD.WIDE.U32 R48, R4, -0x326172a9, RZ ;  /* 0xcd9e8d5704307825 */ /* 0x000fe200078e00ff */
[C---:B------:R-:W-:Y:S03]  /*7730*/  HMMA.16816.F32 R84, R8.reuse, R20, RZ ;  /* 0x000000140854723c */ /* 0x040fe600000018ff */
[----:B------:R-:W-:Y:S01]  /*7740*/  FFMA.FTZ R4, R83, c[0x0][0x23c], -R2 ;  /* 0x00008f0053047a23 */ /* 0x000fe20000010802 */
[----:B------:R2:W-:Y:S04]  /*7750*/  MUFU.EX2 R230, R12 ;  /* 0x0000000c00e67308 */ /* 0x0005e80000000800 */
[----:B------:R-:W-:Y:S01]  /*7760*/  HMMA.16816.F32 R100, R8, R28, RZ ;  /* 0x0000001c0864723c */ /* 0x000fe200000018ff */
[----:B-1----:R-:W-:-:S03]  /*7770*/  IMAD.WIDE.U32 R6, R6, -0x326172a9, RZ ;  /* 0xcd9e8d5706067825 */ /* 0x002fc600078e00ff */
[----:B------:R1:W-:Y:S02]  /*7780*/  MUFU.EX2 R228, R4 ;  /* 0x0000000400e47308 */ /* 0x0003e40000000800 */
[C---:B------:R-:W-:Y:S02]  /*7790*/  LOP3.LUT R15, R6.reuse, 0xffff, RZ, 0xc0, !PT ;  /* 0x0000ffff060f7812 */ /* 0x040fe400078ec0ff */
[C---:B------:R-:W-:Y:S01]  /*77a0*/  HMMA.16816.F32 R92, R8.reuse, R36, RZ ;  /* 0x00000024085c723c */ /* 0x040fe200000018ff */
[--C-:B------:R-:W-:Y:S02]  /*77b0*/  SHF.R.U32.HI R13, RZ, 0x10, R6.reuse ;  /* 0x00000010ff0d7819 */ /* 0x100fe40000011606 */
[----:B--2---:R-:W-:Y:S02]  /*77c0*/  LOP3.LUT R12, R6, 0xff, RZ, 0xc0, !PT ;  /* 0x000000ff060c7812 */ /* 0x004fe400078ec0ff */
[----:B------:R-:W-:Y:S02]  /*77d0*/  SHF.R.U32.HI R15, RZ, 0x8, R15 ;  /* 0x00000008ff0f7819 */ /* 0x000fe4000001160f */
[----:B------:R-:W-:Y:S01]  /*77e0*/  SHF.R.U32.HI R16, RZ, 0x18, R6 ;  /* 0x00000018ff107819 */ /* 0x000fe20000011606 */
[----:B------:R-:W-:Y:S01]  /*77f0*/  HMMA.16816.F32 R104, R8, R40, RZ ;  /* 0x000000280868723c */ /* 0x000fe200000018ff */
[----:B------:R-:W-:-:S02]  /*7800*/  LOP3.LUT R13, R13, 0xff, RZ, 0xc0, !PT ;  /* 0x000000ff0d0d7812 */ /* 0x000fc400078ec0ff */
[----:B-1----:R-:W-:Y:S01]  /*7810*/  LOP3.LUT R4, R7, UR17, R48, 0x96, !PT ;  /* 0x0000001107047c12 */ /* 0x002fe2000f8e9630 */
[--C-:B------:R-:W-:Y:S01]  /*7820*/  FFMA.FTZ R7, R78, c[0x0][0x23c], -R2.reuse ;  /* 0x00008f004e077a23 */ /* 0x100fe20000010802 */
[----:B------:R-:W-:Y:S01]  /*7830*/  PRMT R15, R12, 0x5410, R15 ;  /* 0x000054100c0f7816 */ /* 0x000fe2000000000f */
[----:B------:R-:W-:Y:S01]  /*7840*/  FFMA.FTZ R12, R98, c[0x0][0x23c], -R2 ;  /* 0x00008f00620c7a23 */ /* 0x000fe20000010802 */
[C---:B------:R-:W-:Y:S01]  /*7850*/  LOP3.LUT R6, R4.reuse, 0xffff, RZ, 0xc0, !PT ;  /* 0x0000ffff04067812 */ /* 0x040fe200078ec0ff */
[----:B------:R1:W2:Y:S01]  /*7860*/  MUFU.EX2 R229, R7 ;  /* 0x0000000700e57308 */ /* 0x0002a20000000800 */
[----:B------:R-:W-:Y:S01]  /*7870*/  LOP3.LUT R14, R4, 0xff, RZ, 0xc0, !PT ;  /* 0x000000ff040e7812 */ /* 0x000fe200078ec0ff */
[----:B------:R-:W-:Y:S01]  /*7880*/  HMMA.16816.F32 R108, R8, R22, RZ ;  /* 0x00000016086c723c */ /* 0x000fe200000018ff */
[----:B------:R-:W-:Y:S02]  /*7890*/  PRMT R13, R13, 0x5410, R16 ;  /* 0x000054100d0d7816 */ /* 0x000fe40000000010 */
[----:B------:R-:W-:-:S03]  /*78a0*/  SHF.R.U32.HI R16, RZ, 0x18, R4 ;  /* 0x00000018ff107819 */ /* 0x000fc60000011604 */
[----:B------:R3:W-:Y:S02]  /*78b0*/  MUFU.EX2 R220, R12 ;  /* 0x0000000c00dc7308 */ /* 0x0007e40000000800 */
[----:B------:R-:W-:Y:S01]  /*78c0*/  HMMA.16816.F32 R88, R8, R38, RZ ;  /* 0x000000260858723c */ /* 0x000fe200000018ff */
[----:B-1----:R-:W-:-:S07]  /*78d0*/  FFMA.FTZ R7, R99, c[0x0][0x23c], -R2 ;  /* 0x00008f0063077a23 */ /* 0x002fce0000010802 */
[----:B------:R-:W-:Y:S01]  /*78e0*/  HMMA.16816.F32 R96, R8, R30, RZ ;  /* 0x0000001e0860723c */ /* 0x000fe200000018ff */
[----:B------:R1:W4:Y:S01]  /*78f0*/  MUFU.EX2 R223, R7 ;  /* 0x0000000700df7308 */ /* 0x0003220000000800 */
[----:B---3--:R-:W-:-:S06]  /*7900*/  FFMA.FTZ R12, R76, c[0x0][0x23c], -R5 ;  /* 0x00008f004c0c7a23 */ /* 0x008fcc0000010805 */
[----:B------:R-:W-:Y:S01]  /*7910*/  HMMA.16816.F32 R80, R8, R42, RZ ;  /* 0x0000002a0850723c */ /* 0x000fe200000018ff */
[----:B------:R3:W-:Y:S06]  /*7920*/  MUFU.EX2 R227, R12 ;  /* 0x0000000c00e37308 */ /* 0x0007ec0000000800 */
[----:B------:R-:W-:Y:S01]  /*7930*/  FFMA.FTZ R8, R34, c[0x0][0x23c], -R5 ;  /* 0x00008f0022087a23 */ /* 0x000fe20000010805 */
[----:B-1----:R-:W-:-:S03]  /*7940*/  SHF.R.U32.HI R7, RZ, 0x8, R6 ;  /* 0x00000008ff077819 */ /* 0x002fc60000011606 */
[----:B------:R-:W-:Y:S01]  /*7950*/  MUFU.EX2 R221, R8 ;  /* 0x0000000800dd7308 */ /* 0x000fe20000000800 */
[----:B------:R-:W-:Y:S01]  /*7960*/  SHF.R.U32.HI R6, RZ, 0x10, R4 ;  /* 0x00000010ff067819 */ /* 0x000fe20000011604 */
[--C-:B------:R-:W-:Y:S01]  /*7970*/  HSET2.LE.AND R4, R15, R172.reuse, PT ;  /* 0x000000ac0f047233 */ /* 0x100fe20003803000 */
[----:B------:R-:W-:Y:S01]  /*7980*/  PRMT R17, R14, 0x5410, R7 ;  /* 0x000054100e117816 */ /* 0x000fe20000000007 */
[----:B------:R-:W-:Y:S01]  /*7990*/  HSET2.LE.AND R7, R13, R172, PT ;  /* 0x000000ac0d077233 */ /* 0x000fe20003803000 */
[----:B--2---:R-:W-:Y:S02]  /*79a0*/  F2FP.PACK_AB R15, R229, R228 ;  /* 0x000000e4e50f723e */ /* 0x004fe400000000ff */
[----:B------:R-:W-:Y:S02]  /*79b0*/  LOP3.LUT R14, R6, 0xff, RZ, 0xc0, !PT ;  /* 0x000000ff060e7812 */ /* 0x000fe400078ec0ff */
[----:B------:R-:W-:Y:S01]  /*79c0*/  LOP3.LUT R15, R7, R15, RZ, 0xc0, !PT ;  /* 0x0000000f070f7212 */ /* 0x000fe200078ec0ff */
[----:B------:R-:W-:Y:S01]  /*79d0*/  FFMA.FTZ R7, R75, c[0x0][0x23c], -R5 ;  /* 0x00008f004b077a23 */ /* 0x000fe20000010805 */
[----:B------:R-:W-:-:S02]  /*79e0*/  F2FP.PACK_AB R6, R231, R230 ;  /* 0x000000e6e706723e */ /* 0x000fc400000000ff */
[----:B---3--:R-:W-:Y:S01]  /*79f0*/  PRMT R12, R14, 0x5410, R16 ;  /* 0x000054100e0c7816 */ /* 0x008fe20000000010 */
[----:B------:R1:W-:Y:S01]  /*7a00*/  MUFU.EX2 R226, R7 ;  /* 0x0000000700e27308 */ /* 0x0003e20000000800 */
[----:B------:R-:W-:Y:S01]  /*7a10*/  LOP3.LUT R14, R4, R6, RZ, 0xc0, !PT ;  /* 0x00000006040e7212 */ /* 0x000fe200078ec0ff */
[--C-:B------:R-:W-:Y:S01]  /*7a20*/  HSET2.LE.AND R4, R17, R172.reuse, PT ;  /* 0x000000ac11047233 */ /* 0x100fe20003803000 */
[----:B------:R-:W-:Y:S02]  /*7a30*/  F2FP.PACK_AB R6, R232, R233 ;  /* 0x000000e9e806723e */ /* 0x000fe400000000ff */
[----:B----4-:R-:W-:Y:S01]  /*7a40*/  F2FP.PACK_AB R13, R220, R223 ;  /* 0x000000dfdc0d723e */ /* 0x010fe200000000ff */
[----:B-1----:R-:W-:Y:S01]  /*7a50*/  HSET2.LE.AND R7, R12, R172, PT ;  /* 0x000000ac0c077233 */ /* 0x002fe20003803000 */
[----:B------:R-:W-:Y:S01]  /*7a60*/  LOP3.LUT R12, R4, R6, RZ, 0xc0, !PT ;  /* 0x00000006040c7212 */ /* 0x000fe200078ec0ff */
[----:B------:R-:W-:Y:S02]  /*7a70*/  FFMA.FTZ R4, R35, c[0x0][0x23c], -R5 ;  /* 0x00008f0023047a23 */ /* 0x000fe40000010805 */
[----:B------:R-:W1:Y:S01]  /*7a80*/  LDSM.16.MT88.4 R32, [R186+0x6800] ;  /* 0x00680000ba20783b */ /* 0x000e620000004200 */
[----:B------:R-:W-:Y:S01]  /*7a90*/  LOP3.LUT R13, R7, R13, RZ, 0xc0, !PT ;  /* 0x0000000d070d7212 */ /* 0x000fe200078ec0ff */
[----:B------:R-:W-:Y:S01]  /*7aa0*/  IMAD.WIDE.U32 R6, R18, -0x2daee0ad, RZ ;  /* 0xd2511f5312067825 */ /* 0x000fe200078e00ff */
[----:B------:R2:W-:Y:S04]  /*7ab0*/  MUFU.EX2 R222, R4 ;  /* 0x0000000400de7308 */ /* 0x0005e80000000800 */
[----:B------:R-:W-:Y:S01]  /*7ac0*/  LOP3.LUT R9, R6, 0xffff, RZ, 0xc0, !PT ;  /* 0x0000ffff06097812 */ /* 0x000fe200078ec0ff */
[----:B------:R-:W-:Y:S01]  /*7ad0*/  HMMA.16816.F32 R116, R12, R30, RZ ;  /* 0x0000001e0c74723c */ /* 0x000fe200000018ff */
[----:B------:R-:W-:-:S02]  /*7ae0*/  SHF.R.U32.HI R8, RZ, 0x10, R6 ;  /* 0x00000010ff087819 */ /* 0x000fc40000011606 */
[----:B------:R-:W-:Y:S02]  /*7af0*/  SHF.R.U32.HI R16, RZ, 0x8, R9 ;  /* 0x00000008ff107819 */ /* 0x000fe40000011609 */
[----:B------:R-:W-:Y:S01]  /*7b00*/  LOP3.LUT R9, R8, 0xff, RZ, 0xc0, !PT ;  /* 0x000000ff08097812 */ /* 0x000fe200078ec0ff */
[--C-:B------:R-:W-:Y:S01]  /*7b10*/  FFMA.FTZ R8, R69, c[0x0][0x23c], -R3.reuse ;  /* 0x00008f0045087a23 */ /* 0x100fe20000010803 */
[----:B------:R-:W-:Y:S01]  /*7b20*/  LOP3.LUT R18, R6, 0xff, RZ, 0xc0, !PT ;  /* 0x000000ff06127812 */ /* 0x000fe200078ec0ff */
[C---:B------:R-:W-:Y:S01]  /*7b30*/  HMMA.16816.F32 R76, R12.reuse, R20, RZ ;  /* 0x000000140c4c723c */ /* 0x040fe200000018ff */
[----:B------:R-:W-:Y:S01]  /*7b40*/  SHF.R.U32.HI R17, RZ, 0x18, R6 ;  /* 0x00000018ff117819 */ /* 0x000fe20000011606 */
[----:B------:R3:W-:Y:S01]  /*7b50*/  MUFU.EX2 R218, R8 ;  /* 0x0000000800da7308 */ /* 0x0007e20000000800 */
[----:B--2---:R-:W-:Y:S01]  /*7b60*/  LOP3.LUT R4, R7, UR18, R26, 0x96, !PT ;  /* 0x0000001207047c12 */ /* 0x004fe2000f8e961a */
[----:B------:R-:W-:Y:S01]  /*7b70*/  FFMA.FTZ R7, R74, c[0x0][0x23c], -R3 ;  /* 0x00008f004a077a23 */ /* 0x000fe20000010803 */
[----:B------:R-:W-:Y:S01]  /*7b80*/  PRMT R9, R9, 0x5410, R17 ;  /* 0x0000541009097816 */ /* 0x000fe20000000011 */
[----:B------:R-:W2:Y:S01]  /*7b90*/  LDSM.16.MT88.4 R24, [R185+0x6800] ;  /* 0x00680000b918783b */ /* 0x000ea20000004200 */
[C---:B------:R-:W-:Y:S01]  /*7ba0*/  LOP3.LUT R6, R4.reuse, 0xffff, RZ, 0xc0, !PT ;  /* 0x0000ffff04067812 */ /* 0x040fe200078ec0ff */
[C---:B------:R-:W-:Y:S01]  /*7bb0*/  HMMA.16816.F32 R112, R12.reuse, R22, RZ ;  /* 0x000000160c70723c */ /* 0x040fe200000018ff */
[----:B------:R-:W-:Y:S01]  /*7bc0*/  LOP3.LUT R11, R4, 0xff, RZ, 0xc0, !PT ;  /* 0x000000ff040b7812 */ /* 0x000fe200078ec0ff */
[----:B------:R4:W5:Y:S01]  /*7bd0*/  MUFU.EX2 R219, R7 ;  /* 0x0000000700db7308 */ /* 0x0009620000000800 */
[----:B------:R-:W-:Y:S01]  /*7be0*/  SHF.R.U32.HI R10, RZ, 0x18, R4 ;  /* 0x00000018ff0a7819 */ /* 0x000fe20000011604 */
[----:B------:R-:W1:Y:S04]  /*7bf0*/  LDSM.16.MT88.4 R20, [R188+0x6800] ;  /* 0x00680000bc14783b */ /* 0x000e680000004200 */
[----:B------:R-:W-:Y:S01]  /*7c00*/  HMMA.16816.F32 R64, R12, R28, RZ ;  /* 0x0000001c0c40723c */ /* 0x000fe200000018ff */
[----:B---3--:R-:W-:-:S07]  /*7c10*/  SHF.R.U32.HI R8, RZ, 0x8, R6 ;  /* 0x00000008ff087819 */ /* 0x008fce0000011606 */
[C---:B------:R-:W-:Y:S01]  /*7c20*/  HMMA.16816.F32 R56, R12.reuse, R36, RZ ;  /* 0x000000240c38723c */ /* 0x040fe200000018ff */
[----:B----4-:R-:W-:Y:S02]  /*7c30*/  SHF.R.U32.HI R7, RZ, 0x10, R4 ;  /* 0x00000010ff077819 */ /* 0x010fe40000011604 */
[----:B------:R-:W-:Y:S02]  /*7c40*/  PRMT R4, R18, 0x5410, R16 ;  /* 0x0000541012047816 */ /* 0x000fe40000000010 */
[----:B------:R-:W-:Y:S01]  /*7c50*/  LOP3.LUT R6, R7, 0xff, RZ, 0xc0, !PT ;  /* 0x000000ff07067812 */ /* 0x000fe200078ec0ff */
[--C-:B------:R-:W-:Y:S01]  /*7c60*/  FFMA.FTZ R7, R124, c[0x0][0x23c], -R3.reuse ;  /* 0x00008f007c077a23 */ /* 0x100fe20000010803 */
[----:B------:R-:W-:Y:S01]  /*7c70*/  PRMT R16, R11, 0x5410, R8 ;  /* 0x000054100b107816 */ /* 0x000fe20000000008 */
[----:B------:R-:W-:Y:S01]  /*7c80*/  FFMA.FTZ R8, R122, c[0x0][0x23c], -R3 ;  /* 0x00008f007a087a23 */ /* 0x000fe20000010803 */
[----:B-----5:R-:W-:Y:S01]  /*7c90*/  F2FP.PACK_AB R11, R218, R219 ;  /* 0x000000dbda0b723e */ /* 0x020fe200000000ff */
[----:B------:R3:W-:Y:S01]  /*7ca0*/  MUFU.EX2 R217, R7 ;  /* 0x0000000700d97308 */ /* 0x0007e20000000800 */
[----:B------:R-:W-:Y:S01]  /*7cb0*/  PRMT R17, R6, 0x5410, R10 ;  /* 0x0000541006117816 */ /* 0x000fe2000000000a */
[--C-:B------:R-:W-:Y:S01]  /*7cc0*/  HSET2.LE.AND R4, R4, R172.reuse, PT ;  /* 0x000000ac04047233 */ /* 0x100fe20003803000 */
[----:B------:R-:W-:Y:S01]  /*7cd0*/  F2FP.PACK_AB R6, R221, R222 ;  /* 0x000000dedd06723e */ /* 0x000fe200000000ff */
[----:B------:R-:W-:Y:S01]  /*7ce0*/  HMMA.16816.F32 R132, R12, R38, RZ ;  /* 0x000000260c84723c */ /* 0x000fe200000018ff */
[----:B------:R-:W4:Y:S02]  /*7cf0*/  LDSM.16.MT88.4 R36, [R187+0x6800] ;  /* 0x00680000bb24783b */ /* 0x000f240000004200 */
[----:B------:R-:W-:Y:S01]  /*7d00*/  LOP3.LUT R10, R4, R6, RZ, 0xc0, !PT ;  /* 0x00000006040a7212 */ /* 0x000fe200078ec0ff */
[----:B------:R5:W1:Y:S01]  /*7d10*/  MUFU.EX2 R216, R8 ;  /* 0x0000000800d87308 */ /* 0x000a620000000800 */
[----:B------:R-:W-:Y:S01]  /*7d20*/  HSET2.LE.AND R4, R16, R172, PT ;  /* 0x000000ac10047233 */ /* 0x000fe20003803000 */
[----:B------:R-:W-:-:S02]  /*7d30*/  F2FP.PACK_AB R6, R226, R227 ;  /* 0x000000e3e206723e */ /* 0x000fc400000000ff */
[----:B------:R-:W-:Y:S01]  /*7d40*/  HMMA.16816.F32 R52, R12, R40, RZ ;  /* 0x000000280c34723c */ /* 0x000fe200000018ff */
[----:B---3--:R-:W-:Y:S01]  /*7d50*/  HSET2.LE.AND R7, R9, R172, PT ;  /* 0x000000ac09077233 */ /* 0x008fe20003803000 */
[----:B------:R-:W-:-:S06]  /*7d60*/  FFMA.FTZ R9, R126, c[0x0][0x23c], -R0 ;  /* 0x00008f007e097a23 */ /* 0x000fcc0000010800 */
[----:B------:R-:W-:Y:S01]  /*7d70*/  HMMA.16816.F32 R128, R12, R42, RZ ;  /* 0x0000002a0c80723c */ /* 0x000fe200000018ff */
[----:B------:R-:W-:Y:S01]  /*7d80*/  LOP3.LUT R11, R7, R11, RZ, 0xc0, !PT ;  /* 0x0000000b070b7212 */ /* 0x000fe200078ec0ff */
[----:B------:R-:W-:Y:S01]  /*7d90*/  FFMA.FTZ R7, R127, c[0x0][0x23c], -R0 ;  /* 0x00008f007f077a23 */ /* 0x000fe20000010800 */
[----:B------:R3:W-:Y:S01]  /*7da0*/  MUFU.EX2 R214, R9 ;  /* 0x0000000900d67308 */ /* 0x0007e20000000800 */
[----:B-----5:R-:W-:Y:S01]  /*7db0*/  LOP3.LUT R8, R4, R6, RZ, 0xc0, !PT ;  /* 0x0000000604087212 */ /* 0x020fe200078ec0ff */
[----:B------:R-:W-:Y:S01]  /*7dc0*/  HSET2.LE.AND R4, R17, R172, PT ;  /* 0x000000ac11047233 */ /* 0x000fe20003803000 */
[----:B-1----:R-:W-:Y:S01]  /*7dd0*/  F2FP.PACK_AB R6, R216, R217 ;  /* 0x000000d9d806723e */ /* 0x002fe200000000ff */
[----:B------:R-:W-:-:S04]  /*7de0*/  FFMA.FTZ R12, R143, c[0x0][0x23c], -R2 ;  /* 0x00008f008f0c7a23 */ /* 0x000fc80000010802 */
[----:B------:R1:W-:Y:S01]  /*7df0*/  MUFU.EX2 R215, R7 ;  /* 0x0000000700d77308 */ /* 0x0003e20000000800 */
[----:B---3--:R-:W-:Y:S01]  /*7e00*/  LOP3.LUT R9, R4, R6, RZ, 0xc0, !PT ;  /* 0x0000000604097212 */ /* 0x008fe200078ec0ff */
[----:B------:R-:W-:Y:S01]  /*7e10*/  FFMA.FTZ R4, R125, c[0x0][0x23c], -R0 ;  /* 0x00008f007d047a23 */ /* 0x000fe20000010800 */
[----:B------:R-:W-:-:S05]  /*7e20*/  LOP3.LUT R6, R49, UR8, R120, 0x96, !PT ;  /* 0x0000000831067c12 */ /* 0x000fca000f8e9678 */
[----:B------:R-:W-:Y:S01]  /*7e30*/  MUFU.EX2 R183, R12 ;  /* 0x0000000c00b77308 */ /* 0x000fe20000000800 */
[----:B------:R-:W-:Y:S01]  /*7e40*/  HMMA.16816.F32 R124, R8, R32, R92 ;  /* 0x00000020087c723c */ /* 0x000fe2000000185c */
[----:B-1----:R-:W-:-:S06]  /*7e50*/  IMAD.U32 R7, RZ, RZ, UR4 ;  /* 0x00000004ff077e24 */ /* 0x002fcc000f8e00ff */
[----:B------:R1:W-:Y:S01]  /*7e60*/  MUFU.EX2 R213, R4 ;  /* 0x0000000400d57308 */ /* 0x0003e20000000800 */
[----:B------:R-:W-:Y:S01]  /*7e70*/  LOP3.LUT R7, R235, UR31, R7, 0x96, !PT ;  /* 0x0000001feb077c12 */ /* 0x000fe2000f8e9607 */
[----:B--2---:R-:W-:Y:S04]  /*7e80*/  HMMA.16816.F32 R84, R8, R24, R84 ;  /* 0x000000180854723c */ /* 0x004fe80000001854 */
[----:B------:R-:W-:-:S04]  /*7e90*/  IMAD.WIDE.U32 R30, R7, -0x326172a9, RZ ;  /* 0xcd9e8d57071e7825 */ /* 0x000fc800078e00ff */
[----:B------:R-:W-:Y:S01]  /*7ea0*/  FFMA.FTZ R7, R123, c[0x0][0x23c], -R0 ;  /* 0x00008f007b077a23 */ /* 0x000fe20000010800 */
[----:B------:R-:W-:Y:S03]  /*7eb0*/  HMMA.16816.F32 R100, R8, R20, R100 ;  /* 0x000000140864723c */ /* 0x000fe60000001864 */
[----:B------:R2:W3:Y:S01]  /*7ec0*/  MUFU.EX2 R212, R7 ;  /* 0x0000000700d47308 */ /* 0x0004e20000000800 */
[----:B-1----:R-:W-:-:S04]  /*7ed0*/  LOP3.LUT R4, R31, UR16, R50, 0x96, !PT ;  /* 0x000000101f047c12 */ /* 0x002fc8000f8e9632 */
[----:B----4-:R-:W-:Y:S01]  /*7ee0*/  HMMA.16816.F32 R104, R8, R36, R104 ;  /* 0x000000240868723c */ /* 0x010fe20000001868 */
[----:B------:R-:W-:-:S04]  /*7ef0*/  IMAD.WIDE.U32 R28, R4, -0x2daee0ad, RZ ;  /* 0xd2511f53041c7825 */ /* 0x000fc800078e00ff */
[----:B------:R-:W-:Y:S01]  /*7f00*/  FFMA.FTZ R4, R158, c[0x0][0x23c], -R2 ;  /* 0x00008f009e047a23 */ /* 0x000fe20000010802 */
[----:B------:R-:W-:Y:S02]  /*7f10*/  LOP3.LUT R19, R29, UR13, R46, 0x96, !PT ;  /* 0x0000000d1d137c12 */ /* 0x000fe4000f8e962e */
[----:B------:R-:W-:Y:S01]  /*7f20*/  HMMA.16816.F32 R108, R8, R26, R108 ;  /* 0x0000001a086c723c */ /* 0x000fe2000000186c */
[----:B------:R1:W-:Y:S01]  /*7f30*/  MUFU.EX2 R182, R4 ;  /* 0x0000000400b67308 */ /* 0x0003e20000000800 */
[----:B--2---:R-:W-:-:S05]  /*7f40*/  IMAD.WIDE.U32 R6, R6, -0x2daee0ad, RZ ;  /* 0xd2511f5306067825 */ /* 0x004fca00078e00ff */
[C---:B------:R-:W-:Y:S01]  /*7f50*/  LOP3.LUT R13, R6.reuse, 0xffff, RZ, 0xc0, !PT ;  /* 0x0000ffff060d7812 */ /* 0x040fe200078ec0ff */
[C---:B------:R-:W-:Y:S01]  /*7f60*/  HMMA.16816.F32 R96, R8.reuse, R22, R96 ;  /* 0x000000160860723c */ /* 0x040fe20000001860 */
[----:B------:R-:W-:Y:S02]  /*7f70*/  LOP3.LUT R14, R6, 0xff, RZ, 0xc0, !PT ;  /* 0x000000ff060e7812 */ /* 0x000fe400078ec0ff */
[--C-:B------:R-:W-:Y:S02]  /*7f80*/  SHF.R.U32.HI R12, RZ, 0x10, R6.reuse ;  /* 0x00000010ff0c7819 */ /* 0x100fe40000011606 */
[----:B------:R-:W-:Y:S01]  /*7f90*/  SHF.R.U32.HI R18, RZ, 0x18, R6 ;  /* 0x00000018ff127819 */ /* 0x000fe20000011606 */
[--C-:B------:R-:W-:Y:S01]  /*7fa0*/  FFMA.FTZ R6, R142, c[0x0][0x23c], -R2.reuse ;  /* 0x00008f008e067a23 */ /* 0x100fe20000010802 */
[----:B------:R-:W-:Y:S01]  /*7fb0*/  LOP3.LUT R17, R12, 0xff, RZ, 0xc0, !PT ;  /* 0x000000ff0c117812 */ /* 0x000fe200078ec0ff */
[----:B------:R-:W-:Y:S01]  /*7fc0*/  FFMA.FTZ R12, R155, c[0x0][0x23c], -R2 ;  /* 0x00008f009b0c7a23 */ /* 0x000fe20000010802 */
[----:B-1----:R-:W-:Y:S01]  /*7fd0*/  LOP3.LUT R4, R7, UR18, R62, 0x96, !PT ;  /* 0x0000001207047c12 */ /* 0x002fe2000f8e963e */
[----:B------:R1:W2:Y:S01]  /*7fe0*/  MUFU.EX2 R181, R6 ;  /* 0x0000000600b57308 */ /* 0x0002a20000000800 */
[----:B------:R-:W-:Y:S01]  /*7ff0*/  SHF.R.U32.HI R7, RZ, 0x8, R13 ;  /* 0x00000008ff077819 */ /* 0x000fe2000001160d */
[----:B------:R-:W-:Y:S01]  /*8000*/  HMMA.16816.F32 R120, R8, R34, R88 ;  /* 0x000000220878723c */ /* 0x000fe20000001858 */
[----:B------:R-:W-:-:S02]  /*8010*/  LOP3.LUT R16, R4, 0xff, RZ, 0xc0, !PT ;  /* 0x000000ff04107812 */ /* 0x000fc400078ec0ff */
[----:B------:R-:W-:Y:S02]  /*8020*/  PRMT R13, R14, 0x5410, R7 ;  /* 0x000054100e0d7816 */ /* 0x000fe40000000007 */
[----:B------:R-:W-:Y:S01]  /*8030*/  LOP3.LUT R7, R4, 0xffff, RZ, 0xc0, !PT ;  /* 0x0000ffff04077812 */ /* 0x000fe200078ec0ff */
[----:B------:R4:W5:Y:S01]  /*8040*/  MUFU.EX2 R180, R12 ;  /* 0x0000000c00b47308 */ /* 0x0009620000000800 */
[--C-:B------:R-:W-:Y:S01]  /*8050*/  SHF.R.U32.HI R15, RZ, 0x18, R4.reuse ;  /* 0x00000018ff0f7819 */ /* 0x100fe20000011604 */
[----:B------:R-:W-:Y:S01]  /*8060*/  HMMA.16816.F32 R92, R8, R38, R80 ;  /* 0x00000026085c723c */ /* 0x000fe20000001850 */
[----:B------:R-:W-:Y:S02]  /*8070*/  SHF.R.U32.HI R14, RZ, 0x8, R7 ;  /* 0x00000008ff0e7819 */ /* 0x000fe40000011607 */
[----:B-1----:R-:W-:Y:S01]  /*8080*/  SHF.R.U32.HI R6, RZ, 0x10, R4 ;  /* 0x00000010ff067819 */ /* 0x002fe20000011604 */
[----:B------:R-:W-:Y:S01]  /*8090*/  HSET2.LE.AND R4, R13, R172, PT ;  /* 0x000000ac0d047233 */ /* 0x000fe20003803000 */
[----:B------:R-:W-:-:S02]  /*80a0*/  PRMT R13, R16, 0x5410, R14 ;  /* 0x00005410100d7816 */ /* 0x000fc4000000000e */
[----:B------:R-:W-:Y:S01]  /*80b0*/  IMAD.WIDE.U32 R10, R19, -0x326172a9, RZ ;  /* 0xcd9e8d57130a7825 */ /* 0x000fe200078e00ff */
[----:B------:R-:W-:Y:S02]  /*80c0*/  LOP3.LUT R7, R6, 0xff, RZ, 0xc0, !PT ;  /* 0x000000ff06077812 */ /* 0x000fe400078ec0ff */
[----:B---3--:R-:W-:Y:S01]  /*80d0*/  F2FP.PACK_AB R6, R212, R213 ;  /* 0x000000d5d406723e */ /* 0x008fe200000000ff */
[----:B------:R-:W-:Y:S01]  /*80e0*/  FFMA.FTZ R8, R141, c[0x0][0x23c], -R5 ;  /* 0x00008f008d087a23 */ /* 0x000fe20000010805 */
[----:B----4-:R-:W-:Y:S02]  /*80f0*/  PRMT R12, R17, 0x5410, R18 ;  /* 0x00005410110c7816 */ /* 0x010fe40000000012 */
[----:B------:R-:W-:Y:S01]  /*8100*/  LOP3.LUT R14, R4, R6, RZ, 0xc0, !PT ;  /* 0x00000006040e7212 */ /* 0x000fe200078ec0ff */
[----:B------:R1:W-:Y:S01]  /*8110*/  MUFU.EX2 R179, R8 ;  /* 0x0000000800b37308 */ /* 0x0003e20000000800 */
[----:B------:R-:W-:Y:S01]  /*8120*/  PRMT R16, R7, 0x5410, R15 ;  /* 0x0000541007107816 */ /* 0x000fe2000000000f */
[--C-:B------:R-:W-:Y:S01]  /*8130*/  HSET2.LE.AND R4, R12, R172.reuse, PT ;  /* 0x000000ac0c047233 */ /* 0x100fe20003803000 */
[----:B--2---:R-:W-:Y:S01]  /*8140*/  F2FP.PACK_AB R6, R181, R183 ;  /* 0x000000b7b506723e */ /* 0x004fe200000000ff */
[----:B------:R-:W-:Y:S01]  /*8150*/  HSET2.LE.AND R7, R13, R172, PT ;  /* 0x000000ac0d077233 */ /* 0x000fe20003803000 */
[----:B------:R-:W-:-:S02]  /*8160*/  LOP3.LUT R17, R45, UR14, R30, 0x96, !PT ;  /* 0x0000000e2d117c12 */ /* 0x000fc4000f8e961e */
[----:B------:R-:W-:Y:S02]  /*8170*/  F2FP.PACK_AB R12, R214, R215 ;  /* 0x000000d7d60c723e */ /* 0x000fe400000000ff */
[----:B------:R-:W-:Y:S01]  /*8180*/  LOP3.LUT R15, R4, R6, RZ, 0xc0, !PT ;  /* 0x00000006040f7212 */ /* 0x000fe200078ec0ff */
[----:B------:R-:W-:Y:S01]  /*8190*/  HSET2.LE.AND R4, R16, R172, PT ;  /* 0x000000ac10047233 */ /* 0x000fe20003803000 */
[----:B------:R-:W-:Y:S01]  /*81a0*/  LOP3.LUT R12, R7, R12, RZ, 0xc0, !PT ;  /* 0x0000000c070c7212 */ /* 0x000fe200078ec0ff */
[----:B------:R-:W-:Y:S01]  /*81b0*/  IMAD.WIDE.U32 R6, R17, -0x2daee0ad, RZ ;  /* 0xd2511f5311067825 */ /* 0x000fe200078e00ff */
[----:B-----5:R-:W-:-:S04]  /*81c0*/  F2FP.PACK_AB R13, R180, R182 ;  /* 0x000000b6b40d723e */ /* 0x020fc800000000ff */
[----:B------:R-:W-:Y:S02]  /*81d0*/  LOP3.LUT R13, R4, R13, RZ, 0xc0, !PT ;  /* 0x0000000d040d7212 */ /* 0x000fe400078ec0ff */
[----:B------:R-:W-:Y:S01]  /*81e0*/  LOP3.LUT R4, R7, UR11, R28, 0x96, !PT ;  /* 0x0000000b07047c12 */ /* 0x000fe2000f8e961c */
[----:B------:R-:W-:-:S04]  /*81f0*/  FFMA.FTZ R7, R138, c[0x0][0x23c], -R5 ;  /* 0x00008f008a077a23 */ /* 0x000fc80000010805 */
[----:B------:R-:W-:Y:S01]  /*8200*/  IMAD.WIDE.U32 R42, R4, -0x326172a9, RZ ;  /* 0xcd9e8d57042a7825 */ /* 0x000fe200078e00ff */
[----:B------:R-:W-:Y:S01]  /*8210*/  LOP3.LUT R4, R11, UR12, R44, 0x96, !PT ;  /* 0x0000000c0b047c12 */ /* 0x000fe2000f8e962c */
[----:B------:R2:W-:Y:S01]  /*8220*/  MUFU.EX2 R178, R7 ;  /* 0x0000000700b27308 */ /* 0x0005e20000000800 */
[----:B------:R-:W-:Y:S01]  /*8230*/  LOP3.LUT R11, R31, UR16, R174, 0x96, !PT ;  /* 0x000000101f0b7c12 */ /* 0x000fe2000f8e96ae */
[----:B------:R-:W-:Y:S01]  /*8240*/  HMMA.16816.F32 R80, R12, R24, R76 ;  /* 0x000000180c50723c */ /* 0x000fe2000000184c */
[----:B------:R-:W-:Y:S01]  /*8250*/  LOP3.LUT R10, R43, UR10, R10, 0x96, !PT ;  /* 0x0000000a2b0a7c12 */ /* 0x000fe2000f8e960a */
[----:B-1----:R-:W-:-:S04]  /*8260*/  IMAD.WIDE.U32 R8, R4, -0x2daee0ad, RZ ;  /* 0xd2511f5304087825 */ /* 0x002fc800078e00ff */
[----:B------:R-:W-:Y:S01]  /*8270*/  IMAD.WIDE.U32 R40, R10, -0x2daee0ad, RZ ;  /* 0xd2511f530a287825 */ /* 0x000fe200078e00ff */
[----:B------:R-:W-:Y:S01]  /*8280*/  LOP3.LUT R10, R225, UR14, R30, 0x96, !PT ;  /* 0x0000000ee10a7c12 */ /* 0x000fe2000f8e961e */
[C---:B------:R-:W-:Y:S01]  /*8290*/  HMMA.16816.F32 R76, R12.reuse, R20, R64 ;  /* 0x000000140c4c723c */ /* 0x040fe20000001840 */
[----:B------:R-:W1:Y:S01]  /*82a0*/  LDSM.16.MT88.4 R28, [R188+0x7000] ;  /* 0x00700000bc1c783b */ /* 0x000e620000004200 */
[----:B------:R-:W-:Y:S02]  /*82b0*/  FFMA.FTZ R4, R137, c[0x0][0x23c], -R5 ;  /* 0x00008f0089047a23 */ /* 0x000fe40000010805 */
[----:B------:R-:W-:Y:S01]  /*82c0*/  IMAD.WIDE.U32 R62, R10, -0x2daee0ad, RZ ;  /* 0xd2511f530a3e7825 */ /* 0x000fe200078e00ff */
[----:B--2---:R-:W-:Y:S01]  /*82d0*/  LOP3.LUT R7, R9, UR9, R6, 0x96, !PT ;  /* 0x0000000909077c12 */ /* 0x004fe2000f8e9606 */
[----:B------:R2:W-:Y:S01]  /*82e0*/  MUFU.EX2 R177, R4 ;  /* 0x0000000400b17308 */ /* 0x0005e20000000800 */
[----:B------:R-:W-:Y:S01]  /*82f0*/  LOP3.LUT R6, R41, UR7, R8, 0x96, !PT ;  /* 0x0000000729067c12 */ /* 0x000fe2000f8e9608 */
[----:B------:R-:W-:Y:S01]  /*8300*/  IMAD.WIDE.U32 R8, R11, -0x2daee0ad, RZ ;  /* 0xd2511f530b087825 */ /* 0x000fe200078e00ff */
[----:B------:R-:W-:Y:S03]  /*8310*/  HMMA.16816.F32 R64, R12, R32, R56 ;  /* 0x000000200c40723c */ /* 0x000fe60000001838 */
[----:B------:R-:W-:Y:S01]  /*8320*/  IMAD.WIDE.U32 R44, R7, -0x326172a9, RZ ;  /* 0xcd9e8d57072c7825 */ /* 0x000fe200078e00ff */
[----:B------:R-:W-:-:S02]  /*8330*/  LOP3.LUT R17, R63, UR11, R8, 0x96, !PT ;  /* 0x0000000b3f117c12 */ /* 0x000fc4000f8e9608 */
[----:B------:R-:W-:Y:S01]  /*8340*/  LOP3.LUT R18, R9, UR13, R60, 0x96, !PT ;  /* 0x0000000d09127c12 */ /* 0x000fe2000f8e963c */
[----:B------:R-:W-:Y:S01]  /*8350*/  IMAD.WIDE.U32 R6, R6, -0x326172a9, RZ ;  /* 0xcd9e8d5706067825 */ /* 0x000fe200078e00ff */
[C---:B------:R-:W-:Y:S01]  /*8360*/  HMMA.16816.F32 R56, R12.reuse, R26, R112 ;  /* 0x0000001a0c38723c */ /* 0x040fe20000001870 */
[----:B------:R-:W-:Y:S02]  /*8370*/  LDSM.16.MT88.4 R24, [R185+0x7000] ;  /* 0x00700000b918783b */ /* 0x000fe40000004200 */
[----:B------:R-:W-:Y:S01]  /*8380*/  FFMA.FTZ R8, R139, c[0x0][0x23c], -R3 ;  /* 0x00008f008b087a23 */ /* 0x000fe20000010803 */
[----:B------:R-:W-:Y:S01]  /*8390*/  LOP3.LUT R9, R6, 0xffff, RZ, 0xc0, !PT ;  /* 0x0000ffff06097812 */ /* 0x000fe200078ec0ff */
[----:B--2---:R-:W-:Y:S01]  /*83a0*/  FFMA.FTZ R4, R136, c[0x0][0x23c], -R5 ;  /* 0x00008f0088047a23 */ /* 0x004fe20000010805 */
[----:B------:R-:W-:Y:S01]  /*83b0*/  LOP3.LUT R16, R6, 0xff, RZ, 0xc0, !PT ;  /* 0x000000ff06107812 */ /* 0x000fe200078ec0ff */
[----:B------:R2:W-:Y:S01]  /*83c0*/  MUFU.EX2 R175, R8 ;  /* 0x0000000800af7308 */ /* 0x0005e20000000800 */
[----:B------:R-:W-:Y:S01]  /*83d0*/  SHF.R.U32.HI R11, RZ, 0x18, R6 ;  /* 0x00000018ff0b7819 */ /* 0x000fe20000011606 */
[----:B------:R-:W-:Y:S01]  /*83e0*/  IMAD.WIDE.U32 R18, R18, -0x326172a9, RZ ;  /* 0xcd9e8d5712127825 */ /* 0x000fe200078e00ff */
[----:B------:R-:W-:Y:S01]  /*83f0*/  SHF.R.U32.HI R10, RZ, 0x8, R9 ;  /* 0x00000008ff0a7819 */ /* 0x000fe20000011609 */
[C---:B------:R-:W-:Y:S02]  /*8400*/  HMMA.16816.F32 R136, R12.reuse, R36, R52 ;  /* 0x000000240c88723c */ /* 0x040fe40000001834 */
[----:B------:R-:W-:Y:S01]  /*8410*/  IMAD.WIDE.U32 R68, R17, -0x326172a9, RZ ;  /* 0xcd9e8d5711447825 */ /* 0x000fe200078e00ff */
[----:B------:R-:W-:Y:S01]  /*8420*/  PRMT R10, R16, 0x5410, R10 ;  /* 0x00005410100a7816 */ /* 0x000fe2000000000a */
[----:B------:R3:W4:Y:S04]  /*8430*/  MUFU.EX2 R176, R4 ;  /* 0x0000000400b07308 */ /* 0x0007280000000800 */
[----:B------:R-:W-:Y:S01]  /*8440*/  HMMA.16816.F32 R52, R12, R22, R116 ;  /* 0x000000160c34723c */ /* 0x000fe20000001874 */
[----:B------:R-:W-:Y:S01]  /*8450*/  LDSM.16.MT88.4 R20, [R186+0x7000] ;  /* 0x00700000ba14783b */ /* 0x000fe20000004200 */
[----:B--2---:R-:W-:-:S04]  /*8460*/  SHF.R.U32.HI R8, RZ, 0x10, R6 ;  /* 0x00000010ff087819 */ /* 0x004fc80000011606 */
[----:B------:R-:W-:Y:S02]  /*8470*/  LOP3.LUT R8, R8, 0xff, RZ, 0xc0, !PT ;  /* 0x000000ff08087812 */ /* 0x000fe400078ec0ff */
[C---:B------:R-:W-:Y:S01]  /*8480*/  HMMA.16816.F32 R48, R12.reuse, R34, R132 ;  /* 0x000000220c30723c */ /* 0x040fe20000001884 */
[----:B------:R-:W2:Y:S01]  /*8490*/  LDSM.16.MT88.4 R32, [R187+0x7000] ;  /* 0x00700000bb20783b */ /* 0x000ea20000004200 */
[----:B---3--:R-:W-:Y:S01]  /*84a0*/  LOP3.LUT R4, R7, UR17, R44, 0x96, !PT ;  /* 0x0000001107047c12 */ /* 0x008fe2000f8e962c */
[----:B------:R-:W-:Y:S01]  /*84b0*/  FFMA.FTZ R7, R140, c[0x0][0x23c], -R3 ;  /* 0x00008f008c077a23 */ /* 0x000fe20000010803 */
[----:B------:R-:W-:Y:S02]  /*84c0*/  PRMT R11, R8, 0x5410, R11 ;  /* 0x00005410080b7816 */ /* 0x000fe4000000000b */
[C---:B------:R-:W-:Y:S01]  /*84d0*/  LOP3.LUT R6, R4.reuse, 0xffff, RZ, 0xc0, !PT ;  /* 0x0000ffff04067812 */ /* 0x040fe200078ec0ff */
[----:B------:R3:W5:Y:S01]  /*84e0*/  MUFU.EX2 R174, R7 ;  /* 0x0000000700ae7308 */ /* 0x0007620000000800 */
[----:B------:R-:W-:Y:S01]  /*84f0*/  LOP3.LUT R9, R4, 0xff, RZ, 0xc0, !PT ;  /* 0x000000ff04097812 */ /* 0x000fe200078ec0ff */
[----:B------:R-:W-:Y:S01]  /*8500*/  HMMA.16816.F32 R36, R12, R38, R128 ;  /* 0x000000260c24723c */ /* 0x000fe20000001880 */
[----:B------:R-:W-:-:S04]  /*8510*/  SHF.R.U32.HI R6, RZ, 0x8, R6 ;  /* 0x00000008ff067819 */ /* 0x000fc80000011606 */
[----:B------:R-:W-:Y:S02]  /*8520*/  PRMT R16, R9, 0x5410, R6 ;  /* 0x0000541009107816 */ /* 0x000fe40000000006 */
[--C-:B------:R-:W-:Y:S02]  /*8530*/  SHF.R.U32.HI R6, RZ, 0x10, R4.reuse ;  /* 0x00000010ff067819 */ /* 0x100fe40000011604 */
[----:B------:R-:W-:Y:S01]  /*8540*/  SHF.R.U32.HI R9, RZ, 0x18, R4 ;  /* 0x00000018ff097819 */ /* 0x000fe20000011604 */
[----:B------:R-:W-:Y:S01]  /*8550*/  HSET2.LE.AND R4, R10, R172, PT ;  /* 0x000000ac0a047233 */ /* 0x000fe20003803000 */
[----:B------:R-:W-:Y:S02]  /*8560*/  LOP3.LUT R8, R6, 0xff, RZ, 0xc0, !PT ;  /* 0x000000ff06087812 */ /* 0x000fe400078ec0ff */
[----:B----4-:R-:W-:Y:S01]  /*8570*/  F2FP.PACK_AB R6, R176, R177 ;  /* 0x000000b1b006723e */ /* 0x010fe200000000ff */
[----:B---3--:R-:W-:Y:S01]  /*8580*/  FFMA.FTZ R7, R150, c[0x0][0x23c], -R3 ;  /* 0x00008f0096077a23 */ /* 0x008fe20000010803 */
[----:B------:R-:W-:-:S02]  /*8590*/  PRMT R8, R8, 0x5410, R9 ;  /* 0x0000541008087816 */ /* 0x000fc40000000009 */
[----:B------:R-:W-:Y:S01]  /*85a0*/  LOP3.LUT R10, R4, R6, RZ, 0xc0, !PT ;  /* 0x00000006040a7212 */ /* 0x000fe200078ec0ff */
[----:B------:R3:W-:Y:S01]  /*85b0*/  MUFU.EX2 R173, R7 ;  /* 0x0000000700ad7308 */ /* 0x0007e20000000800 */
[----:B------:R-:W-:Y:S01]  /*85c0*/  FFMA.FTZ R6, R164, c[0x0][0x23c], -R0 ;  /* 0x00008f00a4067a23 */ /* 0x000fe20000010800 */
[----:B------:R-:W-:Y:S01]  /*85d0*/  HSET2.LE.AND R4, R16, R172, PT ;  /* 0x000000ac10047233 */ /* 0x000fe20003803000 */
[----:B------:R-:W-:Y:S01]  /*85e0*/  LOP3.LUT R12, R69, UR10, R18, 0x96, !PT ;  /* 0x0000000a450c7c12 */ /* 0x000fe2000f8e9612 */
[----:B------:R-:W-:-:S04]  /*85f0*/  FFMA.FTZ R16, R160, c[0x0][0x23c], -R0 ;  /* 0x00008f00a0107a23 */ /* 0x000fc80000010800 */
[----:B------:R4:W-:Y:S01]  /*8600*/  MUFU.EX2 R155, R6 ;  /* 0x00000006009b7308 */ /* 0x0009e20000000800 */
[----:B------:R-:W-:-:S04]  /*8610*/  IMAD.WIDE.U32 R46, R12, -0x2daee0ad, RZ ;  /* 0xd2511f530c2e7825 */ /* 0x000fc800078e00ff */
[----:B------:R-:W-:Y:S02]  /*8620*/  FFMA.FTZ R12, R167, c[0x0][0x23c], -R2 ;  /* 0x00008f00a70c7a23 */ /* 0x000fe40000010802 */
[----:B---3--:R-:W-:Y:S02]  /*8630*/  FFMA.FTZ R7, R146, c[0x0][0x23c], -R3 ;  /* 0x00008f0092077a23 */ /* 0x008fe40000010803 */
[----:B------:R3:W-:Y:S01]  /*8640*/  MUFU.EX2 R74, R12 ;  /* 0x0000000c004a7308 */ /* 0x0007e20000000800 */
[----:B----4-:R-:W-:-:S07]  /*8650*/  F2FP.PACK_AB R6, R178, R179 ;  /* 0x000000b3b206723e */ /* 0x010fce00000000ff */
[----:B------:R4:W1:Y:S01]  /*8660*/  MUFU.EX2 R158, R7 ;  /* 0x00000007009e7308 */ /* 0x0008620000000800 */
[----:B---3--:R-:W-:-:S07]  /*8670*/  FFMA.FTZ R12, R157, c[0x0][0x23c], -R2 ;  /* 0x00008f009d0c7a23 */ /* 0x008fce0000010802 */
[----:B------:R-:W-:Y:S01]  /*8680*/  MUFU.EX2 R150, R16 ;  /* 0x0000001000967308 */ /* 0x000fe20000000800 */
[----:B----4-:R-:W-:Y:S01]  /*8690*/  HSET2.LE.AND R7, R11, R172, PT ;  /* 0x000000ac0b077233 */ /* 0x010fe20003803000 */
[----:B-----5:R-:W-:-:S06]  /*86a0*/  F2FP.PACK_AB R11, R174, R175 ;  /* 0x000000afae0b723e */ /* 0x020fcc00000000ff */
[----:B------:R-:W-:Y:S01]  /*86b0*/  MUFU.EX2 R69, R12 ;  /* 0x0000000c00457308 */ /* 0x000fe20000000800 */
[----:B-1----:R-:W-:Y:S02]  /*86c0*/  F2FP.PACK_AB R9, R158, R173 ;  /* 0x000000ad9e09723e */ /* 0x002fe400000000ff */
[----:B------:R-:W-:Y:S01]  /*86d0*/  LOP3.LUT R11, R7, R11, RZ, 0xc0, !PT ;  /* 0x0000000b070b7212 */ /* 0x000fe200078ec0ff */
[----:B------:R-:W-:Y:S01]  /*86e0*/  HSET2.LE.AND R7, R8, R172, PT ;  /* 0x000000ac08077233 */ /* 0x000fe20003803000 */
[----:B------:R-:W-:Y:S01]  /*86f0*/  LOP3.LUT R8, R4, R6, RZ, 0xc0, !PT ;  /* 0x0000000604087212 */ /* 0x000fe200078ec0ff */
[----:B------:R-:W-:Y:S01]  /*8700*/  FFMA.FTZ R4, R154, c[0x0][0x23c], -R0 ;  /* 0x00008f009a047a23 */ /* 0x000fe20000010800 */
[----:B------:R-:W-:Y:S02]  /*8710*/  LOP3.LUT R6, R19, UR12, R224, 0x96, !PT ;  /* 0x0000000c13067c12 */ /* 0x000fe4000f8e96e0 */
[----:B------:R-:W-:Y:S01]  /*8720*/  LOP3.LUT R9, R7, R9, RZ, 0xc0, !PT ;  /* 0x0000000907097212 */ /* 0x000fe200078ec0ff */
[----:B------:R1:W-:Y:S02]  /*8730*/  MUFU.EX2 R146, R4 ;  /* 0x0000000400927308 */ /* 0x0003e40000000800 */
[----:B------:R-:W-:-:S04]  /*8740*/  IMAD.WIDE.U32 R6, R6, -0x2daee0ad, RZ ;  /* 0xd2511f5306067825 */ /* 0x000fc800078e00ff */
[----:B------:R-:W-:Y:S01]  /*8750*/  HMMA.16816.F32 R100, R8, R28, R100 ;  /* 0x0000001c0864723c */ /* 0x000fe20000001864 */
[----:B------:R-:W-:-:S07]  /*8760*/  LOP3.LUT R6, R47, UR7, R6, 0x96, !PT ;  /* 0x000000072f067c12 */ /* 0x000fce000f8e9606 */
[----:B--2---:R-:W-:Y:S01]  /*8770*/  HMMA.16816.F32 R132, R8, R32, R104 ;  /* 0x000000200884723c */ /* 0x004fe20000001868 */
[----:B-1----:R-:W-:-:S04]  /*8780*/  FFMA.FTZ R4, R148, c[0x0][0x23c], -R0 ;  /* 0x00008f0094047a23 */ /* 0x002fc80000010800 */
[----:B------:R1:W2:Y:S03]  /*8790*/  MUFU.EX2 R75, R4 ;  /* 0x00000004004b7308 */ /* 0x0002a60000000800 */
[C---:B------:R-:W-:Y:S08]  /*87a0*/  HMMA.16816.F32 R84, R8.reuse, R24, R84 ;  /* 0x000000180854723c */ /* 0x040ff00000001854 */
[----:B------:R-:W-:Y:S01]  /*87b0*/  HMMA.16816.F32 R116, R8, R20, R124 ;  /* 0x000000140874723c */ /* 0x000fe2000000187c */
[----:B------:R-:W-:Y:S01]  /*87c0*/  LDSM.16.MT88.4 R124, [R186+0x7800] ;  /* 0x00780000ba7c783b */ /* 0x000fe20000004200 */
[----:B-1----:R-:W-:Y:S01]  /*87d0*/  LOP3.LUT R4, R7, UR9, R62, 0x96, !PT ;  /* 0x0000000907047c12 */ /* 0x002fe2000f8e963e */
[----:B------:R-:W-:-:S05]  /*87e0*/  IMAD.WIDE.U32 R6, R6, -0x326172a9, RZ ;  /* 0xcd9e8d5706067825 */ /* 0x000fca00078e00ff */
[C---:B------:R-:W-:Y:S01]  /*87f0*/  HMMA.16816.F32 R88, R8.reuse, R26, R108 ;  /* 0x0000001a0858723c */ /* 0x040fe2000000186c */
[----:B------:R-:W-:Y:S01]  /*8800*/  LDSM.16.MT88.4 R108, [R188+0x7800] ;  /* 0x00780000bc6c783b */ /* 0x000fe20000004200 */
[----:B------:R-:W-:Y:S01]  /*8810*/  IMAD.WIDE.U32 R18, R4, -0x326172a9, RZ ;  /* 0xcd9e8d5704127825 */ /* 0x000fe200078e00ff */
[----:B------:R-:W-:Y:S02]  /*8820*/  LOP3.LUT R14, R6, 0xffff, RZ, 0xc0, !PT ;  /* 0x0000ffff060e7812 */ /* 0x000fe400078ec0ff */
[----:B------:R-:W-:Y:S02]  /*8830*/  SHF.R.U32.HI R12, RZ, 0x10, R6 ;  /* 0x00000010ff0c7819 */ /* 0x000fe40000011606 */
[----:B------:R-:W-:Y:S01]  /*8840*/  LOP3.LUT R4, R7, UR17, R18, 0x96, !PT ;  /* 0x0000001107047c12 */ /* 0x000fe2000f8e9612 */
[----:B------:R-:W-:Y:S01]  /*8850*/  FFMA.FTZ R7, R152, c[0x0][0x23c], -R2 ;  /* 0x00008f0098077a23 */ /* 0x000fe20000010802 */
[----:B------:R-:W-:Y:S01]  /*8860*/  LOP3.LUT R13, R6, 0xff, RZ, 0xc0, !PT ;  /* 0x000000ff060d7812 */ /* 0x000fe200078ec0ff */
[----:B------:R-:W-:Y:S01]  /*8870*/  HMMA.16816.F32 R104, R8, R30, R96 ;  /* 0x0000001e0868723c */ /* 0x000fe20000001860 */
[----:B------:R-:W-:Y:S01]  /*8880*/  SHF.R.U32.HI R14, RZ, 0x8, R14 ;  /* 0x00000008ff0e7819 */ /* 0x000fe2000001160e */
[----:B------:R1:W3:Y:S01]  /*8890*/  MUFU.EX2 R47, R7 ;  /* 0x00000007002f7308 */ /* 0x0002e20000000800 */
[----:B------:R-:W-:Y:S01]  /*88a0*/  LOP3.LUT R17, R12, 0xff, RZ, 0xc0, !PT ;  /* 0x000000ff0c117812 */ /* 0x000fe200078ec0ff */
[----:B------:R-:W-:Y:S01]  /*88b0*/  FFMA.FTZ R12, R162, c[0x0][0x23c], -R2 ;  /* 0x00008f00a20c7a23 */ /* 0x000fe20000010802 */
[----:B------:R-:W-:-:S02]  /*88c0*/  SHF.R.U32.HI R18, RZ, 0x18, R6 ;  /* 0x00000018ff127819 */ /* 0x000fc40000011606 */
[----:B------:R-:W-:Y:S01]  /*88d0*/  PRMT R14, R13, 0x5410, R14 ;  /* 0x000054100d0e7816 */ /* 0x000fe2000000000e */
[C---:B------:R-:W-:Y:S01]  /*88e0*/  HMMA.16816.F32 R120, R8.reuse, R22, R120 ;  /* 0x000000160878723c */ /* 0x040fe20000001878 */
[C---:B------:R-:W-:Y:S01]  /*88f0*/  LOP3.LUT R6, R4.reuse, 0xffff, RZ, 0xc0, !PT ;  /* 0x0000ffff04067812 */ /* 0x040fe200078ec0ff */
[----:B------:R4:W5:Y:S01]  /*8900*/  MUFU.EX2 R44, R12 ;  /* 0x0000000c002c7308 */ /* 0x0009620000000800 */
[----:B------:R-:W-:Y:S02]  /*8910*/  LOP3.LUT R16, R4, 0xff, RZ, 0xc0, !PT ;  /* 0x000000ff04107812 */ /* 0x000fe400078ec0ff */
[----:B------:R-:W-:Y:S02]  /*8920*/  SHF.R.U32.HI R15, RZ, 0x18, R4 ;  /* 0x00000018ff0f7819 */ /* 0x000fe40000011604 */
[----:B------:R-:W-:Y:S01]  /*8930*/  SHF.R.U32.HI R13, RZ, 0x8, R6 ;  /* 0x00000008ff0d7819 */ /* 0x000fe20000011606 */
[----:B------:R-:W-:Y:S01]  /*8940*/  HMMA.16816.F32 R60, R8, R34, R92 ;  /* 0x00000022083c723c */ /* 0x000fe2000000185c */
[----:B--2---:R-:W-:Y:S01]  /*8950*/  F2FP.PACK_AB R6, R75, R146 ;  /* 0x000000924b06723e */ /* 0x004fe200000000ff */
[----:B------:R-:W2:Y:S01]  /*8960*/  LDSM.16.MT88.4 R92, [R185+0x7800] ;  /* 0x00780000b95c783b */ /* 0x000ea20000004200 */
[----:B-1----:R-:W-:Y:S01]  /*8970*/  SHF.R.U32.HI R7, RZ, 0x10, R4 ;  /* 0x00000010ff077819 */ /* 0x002fe20000011604 */
[----:B------:R-:W-:Y:S01]  /*8980*/  HSET2.LE.AND R4, R14, R172, PT ;  /* 0x000000ac0e047233 */ /* 0x000fe20003803000 */
[----:B------:R-:W-:-:S02]  /*8990*/  PRMT R13, R16, 0x5410, R13 ;  /* 0x00005410100d7816 */ /* 0x000fc4000000000d */
[----:B------:R-:W-:Y:S02]  /*89a0*/  LOP3.LUT R7, R7, 0xff, RZ, 0xc0, !PT ;  /* 0x000000ff07077812 */ /* 0x000fe400078ec0ff */
[----:B------:R-:W-:Y:S02]  /*89b0*/  LOP3.LUT R14, R4, R6, RZ, 0xc0, !PT ;  /* 0x00000006040e7212 */ /* 0x000fe400078ec0ff */
[----:B----4-:R-:W-:Y:S02]  /*89c0*/  PRMT R12, R17, 0x5410, R18 ;  /* 0x00005410110c7816 */ /* 0x010fe40000000012 */
[----:B------:R-:W-:Y:S01]  /*89d0*/  PRMT R15, R7, 0x5410, R15 ;  /* 0x00005410070f7816 */ /* 0x000fe2000000000f */
[--C-:B------:R-:W-:Y:S01]  /*89e0*/  HSET2.LE.AND R7, R13, R172.reuse, PT ;  /* 0x000000ac0d077233 */ /* 0x100fe20003803000 */
[----:B---3--:R-:W-:Y:S01]  /*89f0*/  F2FP.PACK_AB R6, R47, R69 ;  /* 0x000000452f06723e */ /* 0x008fe200000000ff */
[--C-:B------:R-:W-:Y:S01]  /*8a00*/  HSET2.LE.AND R4, R12, R172.reuse, PT ;  /* 0x000000ac0c047233 */ /* 0x100fe20003803000 */
[----:B------:R-:W-:Y:S01]  /*8a10*/  F2FP.PACK_AB R12, R150, R155 ;  /* 0x0000009b960c723e */ /* 0x000fe200000000ff */
[----:B------:R-:W-:Y:S01]  /*8a20*/  HSET2.LE.AND R13, R15, R172, PT ;  /* 0x000000ac0f0d7233 */ /* 0x000fe20003803000 */
[----:B-----5:R-:W-:-:S02]  /*8a30*/  F2FP.PACK_AB R16, R44, R74 ;  /* 0x0000004a2c10723e */ /* 0x020fc400000000ff */
[----:B------:R-:W-:Y:S01]  /*8a40*/  LOP3.LUT R15, R4, R6, RZ, 0xc0, !PT ;  /* 0x00000006040f7212 */ /* 0x000fe200078ec0ff */
[----:B------:R-:W-:Y:S01]  /*8a50*/  FFMA.FTZ R4, R156, c[0x0][0x23c], -R5 ;  /* 0x00008f009c047a23 */ /* 0x000fe20000010805 */
[----:B------:R-:W-:Y:S01]  /*8a60*/  LOP3.LUT R12, R7, R12, RZ, 0xc0, !PT ;  /* 0x0000000c070c7212 */ /* 0x000fe200078ec0ff */
[----:B------:R-:W-:Y:S01]  /*8a70*/  FFMA.FTZ R7, R159, c[0x0][0x23c], -R3 ;  /* 0x00008f009f077a23 */ /* 0x000fe20000010803 */
[----:B------:R-:W-:Y:S01]  /*8a80*/  LOP3.LUT R13, R13, R16, RZ, 0xc0, !PT ;  /* 0x000000100d0d7212 */ /* 0x000fe200078ec0ff */
[----:B------:R1:W-:Y:S06]  /*8a90*/  MUFU.EX2 R43, R4 ;  /* 0x00000004002b7308 */ /* 0x0003ec0000000800 */
[C---:B------:R-:W-:Y:S08]  /*8aa0*/  HMMA.16816.F32 R76, R12.reuse, R28, R76 ;  /* 0x0000001c0c4c723c */ /* 0x040ff0000000184c */
[----:B------:R-:W-:Y:S01]  /*8ab0*/  HMMA.16816.F32 R56, R12, R26, R56 ;  /* 0x0000001a0c38723c */ /* 0x000fe20000001838 */
[----:B------:R-:W-:Y:S01]  /*8ac0*/  MUFU.EX2 R27, R7 ;  /* 0x00000007001b7308 */ /* 0x000fe20000000800 */
[----:B-1----:R-:W-:-:S06]  /*8ad0*/  FFMA.FTZ R4, R147, c[0x0][0x23c], -R5 ;  /* 0x00008f0093047a23 */ /* 0x002fcc0000010805 */
[C---:B------:R-:W-:Y:S01]  /*8ae0*/  HMMA.16816.F32 R80, R12.reuse, R24, R80 ;  /* 0x000000180c50723c */ /* 0x040fe20000001850 */
[----:B------:R1:W3:Y:S07]  /*8af0*/  MUFU.EX2 R41, R4 ;  /* 0x0000000400297308 */ /* 0x0002ee0000000800 */
[C---:B------:R-:W-:Y:S08]  /*8b00*/  HMMA.16816.F32 R128, R12.reuse, R32, R136 ;  /* 0x000000200c80723c */ /* 0x040ff00000001888 */
        /* <DEDUP_REMOVED lines=9> */
[----:B------:R-:W1:Y:S01]  /*8ba0*/  LDSM.16.MT88.4 R12, [R187+0x7800] ;  /* 0x00780000bb0c783b */ /* 0x000e620000004200 */
[----:B----4-:R-:W-:-:S05]  /*8bb0*/  IMAD.WIDE.U32 R4, R4, -0x2daee0ad, RZ ;  /* 0xd2511f5304047825 */ /* 0x010fca00078e00ff */
[----:B------:R-:W-:Y:S02]  /*8bc0*/  LOP3.LUT R6, R5, UR18, R40, 0x96, !PT ;  /* 0x0000001205067c12 */ /* 0x000fe4000f8e9628 */
[C---:B------:R-:W-:Y:S01]  /*8bd0*/  LOP3.LUT R10, R4.reuse, 0xffff, RZ, 0xc0, !PT ;  /* 0x0000ffff040a7812 */ /* 0x040fe200078ec0ff */
[----:B------:R-:W-:Y:S01]  /*8be0*/  FFMA.FTZ R5, R153, c[0x0][0x23c], -R3 ;  /* 0x00008f0099057a23 */ /* 0x000fe20000010803 */
[----:B------:R-:W-:Y:S02]  /*8bf0*/  LOP3.LUT R17, R4, 0xff, RZ, 0xc0, !PT ;  /* 0x000000ff04117812 */ /* 0x000fe400078ec0ff */
[--C-:B------:R-:W-:Y:S01]  /*8c00*/  SHF.R.U32.HI R11, RZ, 0x10, R4.reuse ;  /* 0x00000010ff0b7819 */ /* 0x100fe20000011604 */
[----:B------:R4:W1:Y:S01]  /*8c10*/  MUFU.EX2 R26, R5 ;  /* 0x00000005001a7308 */ /* 0x0008620000000800 */
[----:B------:R-:W-:Y:S02]  /*8c20*/  SHF.R.U32.HI R16, RZ, 0x18, R4 ;  /* 0x00000018ff107819 */ /* 0x000fe40000011604 */
[----:B------:R-:W-:-:S02]  /*8c30*/  LOP3.LUT R4, R6, 0xffff, RZ, 0xc0, !PT ;  /* 0x0000ffff06047812 */ /* 0x000fc400078ec0ff */
[----:B------:R-:W-:Y:S02]  /*8c40*/  LOP3.LUT R9, R6, 0xff, RZ, 0xc0, !PT ;  /* 0x000000ff06097812 */ /* 0x000fe400078ec0ff */
[--C-:B------:R-:W-:Y:S02]  /*8c50*/  SHF.R.U32.HI R7, RZ, 0x10, R6.reuse ;  /* 0x00000010ff077819 */ /* 0x100fe40000011606 */
[----:B------:R-:W-:Y:S02]  /*8c60*/  SHF.R.U32.HI R8, RZ, 0x18, R6 ;  /* 0x00000018ff087819 */ /* 0x000fe40000011606 */
[----:B------:R-:W-:Y:S02]  /*8c70*/  SHF.R.U32.HI R6, RZ, 0x8, R10 ;  /* 0x00000008ff067819 */ /* 0x000fe4000001160a */
[----:B------:R-:W-:Y:S02]  /*8c80*/  SHF.R.U32.HI R4, RZ, 0x8, R4 ;  /* 0x00000008ff047819 */ /* 0x000fe40000011604 */
[----:B------:R-:W-:Y:S01]  /*8c90*/  LOP3.LUT R10, R11, 0xff, RZ, 0xc0, !PT ;  /* 0x000000ff0b0a7812 */ /* 0x000fe200078ec0ff */
[----:B----4-:R-:W-:-:S03]  /*8ca0*/  FFMA.FTZ R5, R149, c[0x0][0x23c], -R3 ;  /* 0x00008f0095057a23 */ /* 0x010fc60000010803 */
[----:B------:R-:W-:Y:S01]  /*8cb0*/  PRMT R10, R10, 0x5410, R16 ;  /* 0x000054100a0a7816 */ /* 0x000fe20000000010 */
[----:B------:R4:W-:Y:S02]  /*8cc0*/  MUFU.EX2 R25, R5 ;  /* 0x0000000500197308 */ /* 0x0009e40000000800 */
[----:B----4-:R-:W-:Y:S02]  /*8cd0*/  LOP3.LUT R5, R7, 0xff, RZ, 0xc0, !PT ;  /* 0x000000ff07057812 */ /* 0x010fe400078ec0ff */
[----:B------:R-:W-:Y:S01]  /*8ce0*/  PRMT R7, R17, 0x5410, R6 ;  /* 0x0000541011077816 */ /* 0x000fe20000000006 */
[----:B------:R-:W-:Y:S01]  /*8cf0*/  FFMA.FTZ R6, R151, c[0x0][0x23c], -R3 ;  /* 0x00008f0097067a23 */ /* 0x000fe20000010803 */
[----:B------:R-:W-:Y:S01]  /*8d00*/  PRMT R3, R9, 0x5410, R4 ;  /* 0x0000541009037816 */ /* 0x000fe20000000004 */
[----:B------:R-:W-:Y:S01]  /*8d10*/  FFMA.FTZ R9, R169, c[0x0][0x23c], -R0 ;  /* 0x00008f00a9097a23 */ /* 0x000fe20000010800 */
[----:B------:R-:W-:Y:S01]  /*8d20*/  PRMT R5, R5, 0x5410, R8 ;  /* 0x0000541005057816 */ /* 0x000fe20000000008 */
[----:B------:R1:W4:Y:S01]  /*8d30*/  MUFU.EX2 R24, R6 ;  /* 0x0000000600187308 */ /* 0x0003220000000800 */
[----:B---3--:R-:W-:Y:S01]  /*8d40*/  F2FP.PACK_AB R4, R41, R43 ;  /* 0x0000002b2904723e */ /* 0x008fe200000000ff */
[--C-:B------:R-:W-:Y:S01]  /*8d50*/  HSET2.LE.AND R3, R3, R172.reuse, PT ;  /* 0x000000ac03037233 */ /* 0x100fe20003803000 */
[----:B-----5:R-:W-:Y:S01]  /*8d60*/  F2FP.PACK_AB R8, R28, R29 ;  /* 0x0000001d1c08723e */ /* 0x020fe200000000ff */
[----:B------:R-:W-:-:S02]  /*8d70*/  HSET2.LE.AND R5, R5, R172, PT ;  /* 0x000000ac05057233 */ /* 0x000fc40003803000 */
[--C-:B------:R-:W-:Y:S01]  /*8d80*/  HSET2.LE.AND R7, R7, R172.reuse, PT ;  /* 0x000000ac07077233 */ /* 0x100fe20003803000 */
[----:B------:R-:W-:Y:S01]  /*8d90*/  LOP3.LUT R136, R3, R4, RZ, 0xc0, !PT ;  /* 0x0000000403887212 */ /* 0x000fe200078ec0ff */
[----:B------:R-:W-:Y:S01]  /*8da0*/  HSET2.LE.AND R3, R10, R172, PT ;  /* 0x000000ac0a037233 */ /* 0x000fe20003803000 */
[----:B------:R-:W-:Y:S02]  /*8db0*/  MUFU.EX2 R23, R9 ;  /* 0x0000000900177308 */ /* 0x000fe40000000800 */
[----:B------:R-:W-:Y:S02]  /*8dc0*/  LOP3.LUT R138, R7, R8, RZ, 0xc0, !PT ;  /* 0x00000008078a7212 */ /* 0x000fe400078ec0ff */
[----:B-1----:R-:W-:Y:S02]  /*8dd0*/  F2FP.PACK_AB R6, R26, R27 ;  /* 0x0000001b1a06723e */ /* 0x002fe400000000ff */
[----:B----4-:R-:W-:Y:S02]  /*8de0*/  F2FP.PACK_AB R4, R24, R25 ;  /* 0x000000191804723e */ /* 0x010fe400000000ff */
[----:B------:R-:W-:Y:S01]  /*8df0*/  LOP3.LUT R137, R5, R6, RZ, 0xc0, !PT ;  /* 0x0000000605897212 */ /* 0x000fe200078ec0ff */
[--C-:B------:R-:W-:Y:S01]  /*8e00*/  FFMA.FTZ R5, R168, c[0x0][0x23c], -R0.reuse ;  /* 0x00008f00a8057a23 */ /* 0x100fe20000010800 */
[----:B------:R-:W-:Y:S01]  /*8e10*/  LOP3.LUT R139, R3, R4, RZ, 0xc0, !PT ;  /* 0x00000004038b7212 */ /* 0x000fe200078ec0ff */
[----:B------:R-:W-:-:S02]  /*8e20*/  FFMA.FTZ R3, R163, c[0x0][0x23c], -R0 ;  /* 0x00008f00a3037a23 */ /* 0x000fc40000010800 */
[----:B------:R-:W-:Y:S01]  /*8e30*/  FFMA.FTZ R0, R161, c[0x0][0x23c], -R0 ;  /* 0x00008f00a1007a23 */ /* 0x000fe20000010800 */
[----:B------:R-:W-:Y:S03]  /*8e40*/  MUFU.EX2 R21, R5 ;  /* 0x0000000500157308 */ /* 0x000fe60000000800 */
[C---:B--2---:R-:W-:Y:S05]  /*8e50*/  HMMA.16816.F32 R84, R136.reuse, R92, R84 ;  /* 0x0000005c8854723c */ /* 0x044fea0000001854 */
[----:B------:R1:W-:Y:S03]  /*8e60*/  MUFU.EX2 R20, R0 ;  /* 0x0000000000147308 */ /* 0x0003e60000000800 */
[C---:B------:R-:W-:Y:S05]  /*8e70*/  HMMA.16816.F32 R88, R136.reuse, R94, R88 ;  /* 0x0000005e8858723c */ /* 0x040fea0000001858 */
[----:B------:R2:W-:Y:S03]  /*8e80*/  MUFU.EX2 R22, R3 ;  /* 0x0000000300167308 */ /* 0x0005e60000000800 */
[----:B------:R-:W-:Y:S01]  /*8e90*/  HMMA.16816.F32 R100, R136, R108, R100 ;  /* 0x0000006c8864723c */ /* 0x000fe20000001864 */
[----:B-1----:R-:W-:-:S07]  /*8ea0*/  LOP3.LUT R0, R19, UR8, R68, 0x96, !PT ;  /* 0x0000000813007c12 */ /* 0x002fce000f8e9644 */
[----:B------:R-:W-:Y:S01]  /*8eb0*/  HMMA.16816.F32 R104, R136, R110, R104 ;  /* 0x0000006e8868723c */ /* 0x000fe20000001868 */
[----:B------:R-:W-:-:S04]  /*8ec0*/  IMAD.WIDE.U32 R4, R0, -0x2daee0ad, RZ ;  /* 0xd2511f5300047825 */ /* 0x000fc800078e00ff */
[----:B--2---:R-:W-:Y:S01]  /*8ed0*/  FFMA.FTZ R3, R171, c[0x0][0x23c], -R2 ;  /* 0x00008f00ab037a23 */ /* 0x004fe20000010802 */
[----:B------:R-:W-:Y:S02]  /*8ee0*/  LOP3.LUT R0, R5, UR18, R46, 0x96, !PT ;  /* 0x0000001205007c12 */ /* 0x000fe4000f8e962e */
[C---:B------:R-:W-:Y:S01]  /*8ef0*/  HMMA.16816.F32 R116, R136.reuse, R124, R116 ;  /* 0x0000007c8874723c */ /* 0x040fe20000001874 */
[C---:B------:R-:W-:Y:S01]  /*8f00*/  LOP3.LUT R6, R4.reuse, 0xffff, RZ, 0xc0, !PT ;  /* 0x0000ffff04067812 */ /* 0x040fe200078ec0ff */
[----:B------:R1:W-:Y:S01]  /*8f10*/  MUFU.EX2 R19, R3 ;  /* 0x0000000300137308 */ /* 0x0003e20000000800 */
[----:B------:R-:W-:Y:S02]  /*8f20*/  LOP3.LUT R10, R4, 0xff, RZ, 0xc0, !PT ;  /* 0x000000ff040a7812 */ /* 0x000fe400078ec0ff */
[--C-:B------:R-:W-:Y:S02]  /*8f30*/  SHF.R.U32.HI R5, RZ, 0x10, R4.reuse ;  /* 0x00000010ff057819 */ /* 0x100fe40000011604 */
[----:B------:R-:W-:Y:S01]  /*8f40*/  SHF.R.U32.HI R11, RZ, 0x18, R4 ;  /* 0x00000018ff0b7819 */ /* 0x000fe20000011604 */
[----:B------:R-:W-:Y:S01]  /*8f50*/  FFMA.FTZ R4, R170, c[0x0][0x23c], -R2 ;  /* 0x00008f00aa047a23 */ /* 0x000fe20000010802 */
[----:B------:R-:W-:Y:S01]  /*8f60*/  SHF.R.U32.HI R6, RZ, 0x8, R6 ;  /* 0x00000008ff067819 */ /* 0x000fe20000011606 */
[----:B------:R-:W-:Y:S01]  /*8f70*/  HMMA.16816.F32 R120, R136, R126, R120 ;  /* 0x0000007e8878723c */ /* 0x000fe20000001878 */
[----:B------:R-:W-:Y:S01]  /*8f80*/  LOP3.LUT R9, R5, 0xff, RZ, 0xc0, !PT ;  /* 0x000000ff05097812 */ /* 0x000fe200078ec0ff */
[----:B------:R-:W-:Y:S01]  /*8f90*/  MUFU.EX2 R16, R4 ;  /* 0x0000000400107308 */ /* 0x000fe20000000800 */
[----:B------:R-:W-:-:S02]  /*8fa0*/  LOP3.LUT R8, R0, 0xff, RZ, 0xc0, !PT ;  /* 0x000000ff00087812 */ /* 0x000fc400078ec0ff */
[----:B------:R-:W-:Y:S01]  /*8fb0*/  SHF.R.U32.HI R7, RZ, 0x18, R0 ;  /* 0x00000018ff077819 */ /* 0x000fe20000011600 */
[--C-:B-1----:R-:W-:Y:S02]  /*8fc0*/  FFMA.FTZ R3, R165, c[0x0][0x23c], -R2.reuse ;  /* 0x00008f00a5037a23 */ /* 0x102fe40000010802 */
[C---:B------:R-:W-:Y:S02]  /*8fd0*/  HMMA.16816.F32 R132, R136.reuse, R12, R132 ;  /* 0x0000000c8884723c */ /* 0x040fe40000001884 */
[----:B------:R1:W-:Y:S06]  /*8fe0*/  MUFU.EX2 R18, R3 ;  /* 0x0000000300127308 */ /* 0x0003ec0000000800 */
[----:B------:R-:W-:Y:S01]  /*8ff0*/  HMMA.16816.F32 R136, R136, R14, R60 ;  /* 0x0000000e8888723c */ /* 0x000fe2000000183c */
[----:B-1----:R-:W-:Y:S01]  /*9000*/  FFMA.FTZ R3, R166, c[0x0][0x23c], -R2 ;  /* 0x00008f00a6037a23 */ /* 0x002fe20000010802 */
[----:B------:R-:W-:-:S03]  /*9010*/  LOP3.LUT R2, R0, 0xffff, RZ, 0xc0, !PT ;  /* 0x0000ffff00027812 */ /* 0x000fc600078ec0ff */
[----:B------:R1:W2:Y:S01]  /*9020*/  MUFU.EX2 R17, R3 ;  /* 0x0000000300117308 */ /* 0x0002a20000000800 */
[----:B------:R-:W-:Y:S02]  /*9030*/  SHF.R.U32.HI R5, RZ, 0x8, R2 ;  /* 0x00000008ff057819 */ /* 0x000fe40000011602 */
[----:B------:R-:W-:Y:S02]  /*9040*/  PRMT R2, R9, 0x5410, R11 ;  /* 0x0000541009027816 */ /* 0x000fe4000000000b */
[----:B------:R-:W-:-:S05]  /*9050*/  PRMT R5, R8, 0x5410, R5 ;  /* 0x0000541008057816 */ /* 0x000fca0000000005 */
[--C-:B------:R-:W-:Y:S01]  /*9060*/  HSET2.LE.AND R5, R5, R172.reuse, PT ;  /* 0x000000ac05057233 */ /* 0x100fe20003803000 */
[----:B-1----:R-:W-:Y:S02]  /*9070*/  SHF.R.U32.HI R3, RZ, 0x10, R0 ;  /* 0x00000010ff037819 */ /* 0x002fe40000011600 */
[----:B------:R-:W-:Y:S02]  /*9080*/  PRMT R0, R10, 0x5410, R6 ;  /* 0x000054100a007816 */ /* 0x000fe40000000006 */
[----:B------:R-:W-:Y:S02]  /*9090*/  LOP3.LUT R3, R3, 0xff, RZ, 0xc0, !PT ;  /* 0x000000ff03037812 */ /* 0x000fe400078ec0ff */
[----:B--2---:R-:W-:Y:S01]  /*90a0*/  F2FP.PACK_AB R4, R17, R18 ;  /* 0x000000121104723e */ /* 0x004fe200000000ff */
[--C-:B------:R-:W-:Y:S01]  /*90b0*/  HSET2.LE.AND R0, R0, R172.reuse, PT ;  /* 0x000000ac00007233 */ /* 0x100fe20003803000 */
[----:B------:R-:W-:Y:S01]  /*90c0*/  PRMT R7, R3, 0x5410, R7 ;  /* 0x0000541003077816 */ /* 0x000fe20000000007 */
[----:B------:R-:W-:Y:S01]  /*90d0*/  HSET2.LE.AND R3, R2, R172, PT ;  /* 0x000000ac02037233 */ /* 0x000fe20003803000 */
[----:B------:R-:W-:-:S02]  /*90e0*/  F2FP.PACK_AB R2, R20, R22 ;  /* 0x000000161402723e */ /* 0x000fc400000000ff */
[----:B------:R-:W-:Y:S01]  /*90f0*/  F2FP.PACK_AB R6, R21, R23 ;  /* 0x000000171506723e */ /* 0x000fe200000000ff */
[----:B------:R-:W-:Y:S01]  /*9100*/  HSET2.LE.AND R7, R7, R172, PT ;  /* 0x000000ac07077233 */ /* 0x000fe20003803000 */
[----:B------:R-:W-:Y:S01]  /*9110*/  LOP3.LUT R142, R0, R2, RZ, 0xc0, !PT ;  /* 0x00000002008e7212 */ /* 0x000fe200078ec0ff */
[----:B------:R-:W-:Y:S01]  /*9120*/  FADD.FTZ R2, R245, R240 ;  /* 0x000000f0f5027221 */ /* 0x000fe20000010000 */
[----:B------:R-:W-:Y:S02]  /*9130*/  F2FP.PACK_AB R0, R16, R19 ;  /* 0x000000131000723e */ /* 0x000fe400000000ff */
[----:B------:R-:W-:Y:S01]  /*9140*/  LOP3.LUT R143, R3, R4, RZ, 0xc0, !PT ;  /* 0x00000004038f7212 */ /* 0x000fe200078ec0ff */
[----:B------:R-:W-:Y:S01]  /*9150*/  FADD.FTZ R3, R223, R220 ;  /* 0x000000dcdf037221 */ /* 0x000fe20000010000 */
[----:B------:R-:W-:Y:S01]  /*9160*/  LOP3.LUT R141, R7, R0, RZ, 0xc0, !PT ;  /* 0x00000000078d7212 */ /* 0x000fe200078ec0ff */
[----:B------:R-:W-:Y:S01]  /*9170*/  FADD.FTZ R0, R233, R232 ;  /* 0x000000e8e9007221 */ /* 0x000fe20000010000 */
[----:B------:R-:W-:Y:S01]  /*9180*/  LOP3.LUT R140, R5, R6, RZ, 0xc0, !PT ;  /* 0x00000006058c7212 */ /* 0x000fe200078ec0ff */
        /* <DEDUP_REMOVED lines=72> */
[----:B------:R-:W-:Y:S01]  /*9610*/  UIADD3 UR4, UR32, -0x2, URZ ;  /* 0xfffffffe20047890 */ /* 0x000fe2000fffe03f */
[----:B------:R-:W-:-:S04]  /*9620*/  DEPBAR.LE SB0, 0x0 ;  /* 0x000080000000791a */ /* 0x000fc80000000000 */
[----:B------:R-:W-:Y:S01]  /*9630*/  USHF.R.S32.HI UR5, URZ, 0x1f, UR4 ;  /* 0x0000001f3f057899 */ /* 0x000fe20008011404 */
[----:B------:R-:W-:Y:S01]  /*9640*/  IMAD.U32 R2, RZ, RZ, UR4 ;  /* 0x00000004ff027e24 */ /* 0x000fe2000f8e00ff */
[----:B------:R-:W-:Y:S01]  /*9650*/  UIMAD UR4, UR22, UR4, URZ ;  /* 0x00000004160472a4 */ /* 0x000fe2000f8e023f */
[----:B------:R-:W-:Y:S01]  /*9660*/  IMAD.MOV.U32 R14, RZ, RZ, c[0x0][0x1a4] ;  /* 0x00006900ff0e7624 */ /* 0x000fe200078e00ff */
[----:B------:R-:W-:Y:S01]  /*9670*/  UIADD3 UR35, UR32, -0x2, URZ ;  /* 0xfffffffe20237890 */ /* 0x000fe2000fffe03f */
[----:B------:R-:W-:Y:S01]  /*9680*/  IMAD.WIDE.U32 R6, R246, c[0x0][0x1a0], RZ ;  /* 0x00006800f6067a25 */ /* 0x000fe200078e00ff */
[----:B------:R-:W-:Y:S01]  /*9690*/  UIMAD UR4, UR5, UR23, UR4 ;  /* 0x00000017050472a4 */ /* 0x000fe2000f8e0204 */
[----:B------:R-:W-:Y:S01]  /*96a0*/  LOP3.LUT R0, R0, 0xfffffff7, RZ, 0xc0, !PT ;  /* 0xfffffff700007812 */ /* 0x000fe200078ec0ff */
[----:B------:R-:W-:Y:S01]  /*96b0*/  UISETP.GT.AND UP0, UPT, UR35, UR19, UPT ;  /* 0x000000132300728c */ /* 0x000fe2000bf04270 */
[----:B------:R-:W-:Y:S01]  /*96c0*/  IMAD.SHL.U32 R13, R14, 0x20, RZ ;  /* 0x000000200e0d7824 */ /* 0x000fe200078e00ff */
[----:B------:R-:W-:Y:S01]  /*96d0*/  BAR.SYNC.DEFER_BLOCKING 0x0 ;  /* 0x0000000000007b1d */ /* 0x000fe20000010000 */
[----:B--2---:R-:W-:Y:S01]  /*96e0*/  ISETP.GE.AND P2, PT, R144, c[0x0][0x220], PT ;  /* 0x0000880090007a0c */ /* 0x004fe20003f46270 */
[----:B---3--:R-:W-:-:S03]  /*96f0*/  IMAD.WIDE.U32 R2, R2, UR23, R156 ;  /* 0x0000001702027c25 */ /* 0x008fc6000f8e009c */
[----:B------:R-:W-:Y:S02]  /*9700*/  P2R R68, PR, RZ, 0x4 ;  /* 0x00000004ff447803 */ /* 0x000fe40000000000 */
[----:B------:R-:W-:-:S07]  /*9710*/  IADD3 R3, R3, UR4, RZ ;  /* 0x0000000403037c10 */ /* 0x000fce000fffe0ff */
[C---:B------:R-:W-:Y:S01]  /*9720*/  @!P2 IADD3 R5, P0, R2.reuse, R6, RZ ;  /* 0x000000060205a210 */ /* 0x040fe20007f1e0ff */
[----:B------:R-:W-:Y:S01]  /*9730*/  @!P2 IMAD.MOV.U32 R12, RZ, RZ, 0x30 ;  /* 0x00000030ff0ca424 */ /* 0x000fe200078e00ff */
[C---:B------:R-:W-:Y:S01]  /*9740*/  @!P2 IADD3 R4, P1, R2.reuse, UR25, RZ ;  /* 0x000000190204ac10 */ /* 0x040fe2000ff3e0ff */
[----:B------:R-:W-:Y:S01]  /*9750*/  @P2 STS.128 [R211+0x6000], RZ ;  /* 0x006000ffd3002388 */ /* 0x000fe20000000c00 */
[C---:B------:R-:W-:Y:S02]  /*9760*/  @!P2 IADD3.X R13, R3.reuse, R7, R13, P0, !PT ;  /* 0x00000007030da210 */ /* 0x040fe400007fe40d */
[----:B------:R-:W-:Y:S02]  /*9770*/  @!P2 IADD3.X R7, R3, UR24, RZ, P1, !PT ;  /* 0x000000180307ac10 */ /* 0x000fe40008ffe4ff */
[----:B------:R-:W-:Y:S02]  /*9780*/  @!P2 LEA R10, P3, R2, c[0x0][0x170], 0x1 ;  /* 0x00005c00020aaa11 */ /* 0x000fe400078608ff */
[----:B------:R-:W-:-:S02]  /*9790*/  @!P2 LEA R8, P1, R4, c[0x0][0x170], 0x1 ;  /* 0x00005c000408aa11 */ /* 0x000fc400078208ff */
[--C-:B------:R-:W-:Y:S01]  /*97a0*/  @!P2 LEA.HI.X R11, R2, c[0x0][0x174], R3.reuse, 0x1, P3 ;  /* 0x00005d00020baa11 */ /* 0x100fe200018f0c03 */
[----:B------:R-:W-:Y:S01]  /*97b0*/  @!P2 IMAD.WIDE.U32 R2, R12, c[0x0][0x1a0], R2 ;  /* 0x000068000c02aa25 */ /* 0x000fe200078e0002 */
[----:B------:R-:W-:Y:S02]  /*97c0*/  @!P2 LEA.HI.X R9, R4, c[0x0][0x174], R7, 0x1, P1 ;  /* 0x00005d000409aa11 */ /* 0x000fe400008f0c07 */
[C---:B------:R-:W-:Y:S01]  /*97d0*/  @!P2 LEA R6, P0, R5.reuse, c[0x0][0x170], 0x1 ;  /* 0x00005c000506aa11 */ /* 0x040fe200078008ff */
[----:B------:R-:W-:Y:S01]  /*97e0*/  @!P2 IMAD R4, R14, 0x30, RZ ;  /* 0x000000300e04a824 */ /* 0x000fe200078e02ff */
[----:B------:R-:W-:Y:S01]  /*97f0*/  @!PT LDS RZ, [RZ] ;  /* 0x00000000fffff984 */ /* 0x000fe20000000800 */
[----:B------:R-:W-:Y:S01]  /*9800*/  @!PT LDS RZ, [RZ] ;  /* 0x00000000fffff984 */ /* 0x000fe20000000800 */
[----:B------:R-:W-:Y:S01]  /*9810*/  @!PT LDS RZ, [RZ] ;  /* 0x00000000fffff984 */ /* 0x000fe20000000800 */
[----:B------:R2:W-:Y:S02]  /*9820*/  @!P2 LDGSTS.E.BYPASS.LTC128B.128 [R211+0x6000], [R10.64] ;  /* 0x060000000ad3afae */ /* 0x0005e4000b901d5c */
        /* <DEDUP_REMOVED lines=8> */
[----:B------:R2:W-:Y:S01]  /*98b0*/  @!P2 LDGSTS.E.BYPASS.LTC128B.128 [R211+0x6800], [R8.64] ;  /* 0x0680000008d3afae */ /* 0x0005e2000b901d5c */
[----:B------:R-:W-:-:S03]  /*98c0*/  IMAD.U32 R2, RZ, RZ, UR35 ;  /* 0x00000023ff027e24 */ /* 0x000fc6000f8e00ff */
[----:B------:R-:W-:Y:S01]  /*98d0*/  @P2 STS.128 [R211+0x7000], RZ ;  /* 0x007000ffd3002388 */ /* 0x000fe20000000c00 */
[----:B------:R-:W-:-:S03]  /*98e0*/  IMAD R2, R2, 0x40, R252 ;  /* 0x0000004002027824 */ /* 0x000fc600078e02fc */
[----:B------:R-:W-:Y:S01]  /*98f0*/  @!PT LDS RZ, [RZ] ;  /* 0x00000000fffff984 */ /* 0x000fe20000000800 */
[----:B------:R-:W-:Y:S01]  /*9900*/  @!PT LDS RZ, [RZ] ;  /* 0x00000000fffff984 */ /* 0x000fe20000000800 */
[----:B------:R-:W-:Y:S01]  /*9910*/  @!PT LDS RZ, [RZ] ;  /* 0x00000000fffff984 */ /* 0x000fe20000000800 */
[----:B------:R3:W-:Y:S01]  /*9920*/  @!P2 LDGSTS.E.BYPASS.LTC128B.128 [R211+0x7000], [R6.64] ;  /* 0x0700000006d3afae */ /* 0x0007e2000b901d5c */
[--C-:B------:R-:W-:Y:S01]  /*9930*/  IMAD.IADD R3, R200, 0x1, -R2.reuse ;  /* 0x00000001c8037824 */ /* 0x100fe200078e0a02 */
[C---:B------:R-:W-:Y:S02]  /*9940*/  ISETP.GE.AND P0, PT, R2.reuse, R210, PT ;  /* 0x000000d20200720c */ /* 0x040fe40003f06270 */
[----:B------:R-:W-:Y:S01]  /*9950*/  @P2 STS.128 [R211+0x7800], RZ ;  /* 0x007800ffd3002388 */ /* 0x000fe20000000c00 */
[C---:B------:R-:W-:Y:S02]  /*9960*/  ISETP.GE.AND P5, PT, R2.reuse, R209, PT ;  /* 0x000000d10200720c */ /* 0x040fe40003fa6270 */
[----:B------:R-:W-:Y:S01]  /*9970*/  IABS R3, R3 ;  /* 0x0000000300037213 */ /* 0x000fe20000000000 */
[----:B------:R-:W-:Y:S01]  /*9980*/  @!PT LDS RZ, [RZ] ;  /* 0x00000000fffff984 */ /* 0x000fe20000000800 */
[----:B------:R-:W-:Y:S01]  /*9990*/  @!PT LDS RZ, [RZ] ;  /* 0x00000000fffff984 */ /* 0x000fe20000000800 */
[----:B------:R-:W-:Y:S01]  /*99a0*/  @!PT LDS RZ, [RZ] ;  /* 0x00000000fffff984 */ /* 0x000fe20000000800 */
[----:B------:R3:W-:Y:S01]  /*99b0*/  @!P2 LDGSTS.E.BYPASS.LTC128B.128 [R211+0x7800], [R4.64] ;  /* 0x0780000004d3afae */ /* 0x0007e2000b901d5c */
[C---:B------:R-:W-:Y:S02]  /*99c0*/  ISETP.LT.OR P0, PT, R2.reuse, R206, P0 ;  /* 0x000000ce0200720c */ /* 0x040fe40000701670 */
[----:B------:R-:W-:Y:S01]  /*99d0*/  ISETP.GE.AND P6, PT, R2, R208, PT ;  /* 0x000000d00200720c */ /* 0x000fe20003fc6270 */
[----:B------:R-:W-:Y:S04]  /*99e0*/  LDSM.16.M88.4 R16, [R191] ;  /* 0x00000000bf10783b */ /* 0x000fe80000000200 */
[----:B------:R-:W4:Y:S04]  /*99f0*/  LDSM.16.M88.4 R24, [R184+0x4800] ;  /* 0x00480000b818783b */ /* 0x000f280000000200 */
[----:B--2---:R-:W2:Y:S04]  /*9a00*/  LDSM.16.M88.4 R8, [R184+0x4000] ;  /* 0x00400000b808783b */ /* 0x004ea80000000200 */
[----:B------:R-:W-:Y:S04]  /*9a10*/  LDSM.16.M88.4 R20, [R184+0x5000] ;  /* 0x00500000b814783b */ /* 0x000fe80000000200 */
[----:B------:R-:W-:Y:S04]  /*9a20*/  LDSM.16.M88.4 R28, [R184+0x5800] ;  /* 0x00580000b81c783b */ /* 0x000fe80000000200 */
[----:B------:R-:W-:Y:S04]  /*9a30*/  LDSM.16.M88.4 R40, [R190+0x4800] ;  /* 0x00480000be28783b */ /* 0x000fe80000000200 */
[----:B---3--:R-:W3:Y:S04]  /*9a40*/  LDSM.16.M88.4 R4, [R191+0x2000] ;  /* 0x00200000bf04783b */ /* 0x008ee80000000200 */
[----:B------:R-:W-:Y:S04]  /*9a50*/  LDSM.16.M88.4 R36, [R190+0x5000] ;  /* 0x00500000be24783b */ /* 0x000fe80000000200 */
[----:B------:R-:W-:Y:S04]  /*9a60*/  LDSM.16.M88.4 R48, [R190+0x5800] ;  /* 0x00580000be30783b */ /* 0x000fe80000000200 */
[----:B------:R-:W-:Y:S04]  /*9a70*/  LDSM.16.M88.4 R44, [R190+0x4000] ;  /* 0x00400000be2c783b */ /* 0x000fe80000000200 */
[----:B------:R-:W-:Y:S01]  /*9a80*/  LDSM.16.M88.4 R12, [R194] ;  /* 0x00000000c20c783b */ /* 0x000fe20000000200 */
[C---:B----4-:R-:W-:Y:S03]  /*9a90*/  HMMA.16816.F32 R64, R16.reuse, R24, RZ ;  /* 0x000000181040723c */ /* 0x050fe600000018ff */
[----:B------:R-:W-:Y:S04]  /*9aa0*/  LDSM.16.M88.4 R32, [R195] ;  /* 0x00000000c320783b */ /* 0x000fe80000000200 */
[----:B------:R-:W0:Y:S01]  /*9ab0*/  LDGDEPBAR ;  /* 0x00000000000079af */ /* 0x000e220000000000 */
[C---:B--2---:R-:W-:Y:S08]  /*9ac0*/  HMMA.16816.F32 R164, R16.reuse, R8, RZ ;  /* 0x0000000810a4723c */ /* 0x044ff000000018ff */
[----:B------:R-:W-:Y:S08]  /*9ad0*/  HMMA.16816.F32 R212, R16, R10, RZ ;  /* 0x0000000a10d4723c */ /* 0x000ff000000018ff */
[C---:B---3--:R-:W-:Y:S08]  /*9ae0*/  HMMA.16816.F32 R56, R4.reuse, R8, RZ ;  /* 0x000000080438723c */ /* 0x048ff000000018ff */
[C---:B------:R-:W-:Y:S01]  /*9af0*/  HMMA.16816.F32 R160, R4.reuse, R10, RZ ;  /* 0x0000000a04a0723c */ /* 0x040fe200000018ff */
[----:B------:R-:W2:Y:S07]  /*9b00*/  LDSM.16.M88.4 R8, [R194+0x2000] ;  /* 0x00200000c208783b */ /* 0x000eae0000000200 */
[C---:B------:R-:W-:Y:S08]  /*9b10*/  HMMA.16816.F32 R152, R4.reuse, R26, RZ ;  /* 0x0000001a0498723c */ /* 0x040ff000000018ff */
[C---:B------:R-:W-:Y:S08]  /*9b20*/  HMMA.16816.F32 R144, R4.reuse, R22, RZ ;  /* 0x000000160490723c */ /* 0x040ff000000018ff */
[C---:B------:R-:W-:Y:S08]  /*9b30*/  HMMA.16816.F32 R52, R4.reuse, R30, RZ ;  /* 0x0000001e0434723c */ /* 0x040ff000000018ff */
[----:B------:R-:W-:Y:S08]  /*9b40*/  HMMA.16816.F32 R156, R4, R24, RZ ;  /* 0x00000018049c723c */ /* 0x000ff000000018ff */
[----:B------:R-:W-:Y:S08]  /*9b50*/  HMMA.16816.F32 R180, R16, R26, RZ ;  /* 0x0000001a10b4723c */ /* 0x000ff000000018ff */
[C---:B------:R-:W-:Y:S08]  /*9b60*/  HMMA.16816.F32 R148, R4.reuse, R20, RZ ;  /* 0x000000140494723c */ /* 0x040ff000000018ff */
[----:B------:R-:W-:Y:S01]  /*9b70*/  HMMA.16816.F32 R76, R4, R28, RZ ;  /* 0x0000001c044c723c */ /* 0x000fe200000018ff */
[----:B------:R-:W3:Y:S07]  /*9b80*/  LDSM.16.M88.4 R4, [R192+0x2000] ;  /* 0x00200000c004783b */ /* 0x000eee0000000200 */
[C---:B------:R-:W-:Y:S08]  /*9b90*/  HMMA.16816.F32 R24, R16.reuse, R20, RZ ;  /* 0x000000141018723c */ /* 0x040ff000000018ff */
[----:B------:R-:W-:Y:S01]  /*9ba0*/  HMMA.16816.F32 R176, R16, R22, RZ ;  /* 0x0000001610b0723c */ /* 0x000fe200000018ff */
[----:B------:R-:W4:Y:S07]  /*9bb0*/  LDSM.16.M88.4 R20, [R192] ;  /* 0x00000000c014783b */ /* 0x000f2e0000000200 */
[C---:B--2---:R-:W-:Y:S08]  /*9bc0*/  HMMA.16816.F32 R172, R8.reuse, R42, R152 ;  /* 0x0000002a08ac723c */ /* 0x044ff00000001898 */
[C---:B------:R-:W-:Y:S08]  /*9bd0*/  HMMA.16816.F32 R152, R8.reuse, R38, R144 ;  /* 0x000000260898723c */ /* 0x040ff00000001890 */
[C---:B------:R-:W-:Y:S08]  /*9be0*/  HMMA.16816.F32 R144, R8.reuse, R50, R52 ;  /* 0x000000320890723c */ /* 0x040ff00000001834 */
[-C--:B------:R-:W-:Y:S08]  /*9bf0*/  HMMA.16816.F32 R56, R8, R44.reuse, R56 ;  /* 0x0000002c0838723c */ /* 0x080ff00000001838 */
[----:B------:R-:W-:Y:S01]  /*9c00*/  HMMA.16816.F32 R52, R12, R44, R164 ;  /* 0x0000002c0c34723c */ /* 0x000fe200000018a4 */
[----:B------:R-:W-:Y:S07]  /*9c10*/  LDSM.16.M88.4 R164, [R196] ;  /* 0x00000000c4a4783b */ /* 0x000fee0000000200 */
[C---:B------:R-:W-:Y:S08]  /*9c20*/  HMMA.16816.F32 R60, R16.reuse, R28, RZ ;  /* 0x0000001c103c723c */ /* 0x040ff000000018ff */
[----:B------:R-:W-:Y:S01]  /*9c30*/  HMMA.16816.F32 R168, R16, R30, RZ ;  /* 0x0000001e10a8723c */ /* 0x000fe200000018ff */
[----:B------:R-:W-:Y:S04]  /*9c40*/  LDSM.16.M88.4 R16, [R193+0x2000] ;  /* 0x00200000c110783b */ /* 0x000fe80000000200 */
[----:B------:R-:W-:Y:S03]  /*9c50*/  LDSM.16.M88.4 R28, [R198] ;  /* 0x00000000c61c783b */ /* 0x000fe60000000200 */
[C---:B------:R-:W-:Y:S08]  /*9c60*/  HMMA.16816.F32 R156, R8.reuse, R40, R156 ;  /* 0x00000028089c723c */ /* 0x040ff0000000189c */
[C---:B------:R-:W-:Y:S08]  /*9c70*/  HMMA.16816.F32 R148, R8.reuse, R36, R148 ;  /* 0x000000240894723c */ /* 0x040ff00000001894 */
[C---:B------:R-:W-:Y:S08]  /*9c80*/  HMMA.16816.F32 R76, R8.reuse, R48, R76 ;  /* 0x00000030084c723c */ /* 0x040ff0000000184c */
[----:B------:R-:W-:Y:S01]  /*9c90*/  HMMA.16816.F32 R160, R8, R46, R160 ;  /* 0x0000002e08a0723c */ /* 0x000fe200000018a0 */
[----:B------:R-:W-:Y:S07]  /*9ca0*/  LDSM.16.M88.4 R8, [R193] ;  /* 0x00000000c108783b */ /* 0x000fee0000000200 */
[----:B------:R-:W-:Y:S01]  /*9cb0*/  HMMA.16816.F32 R216, R12, R36, R24 ;  /* 0x000000240cd8723c */ /* 0x000fe20000001818 */
[----:B------:R-:W2:Y:S07]  /*9cc0*/  LDSM.16.M88.4 R24, [R189] ;  /* 0x00000000bd18783b */ /* 0x000eae0000000200 */
[-C--:B---3--:R-:W-:Y:S08]  /*9cd0*/  HMMA.16816.F32 R56, R4, R32.reuse, R56 ;  /* 0x000000200438723c */ /* 0x088ff00000001838 */
[----:B----4-:R-:W-:Y:S08]  /*9ce0*/  HMMA.16816.F32 R52, R20, R32, R52 ;  /* 0x000000201434723c */ /* 0x010ff00000001834 */
[C---:B------:R-:W-:Y:S01]  /*9cf0*/  HMMA.16816.F32 R220, R12.reuse, R48, R60 ;  /* 0x000000300cdc723c */ /* 0x040fe2000000183c */
[----:B------:R-:W3:Y:S07]  /*9d00*/  LDSM.16.M88.4 R60, [R197] ;  /* 0x00000000c53c783b */ /* 0x000eee0000000200 */
[C---:B------:R-:W-:Y:S08]  /*9d10*/  HMMA.16816.F32 R44, R12.reuse, R46, R212 ;  /* 0x0000002e0c2c723c */ /* 0x040ff000000018d4 */
[C---:B------:R-:W-:Y:S08]  /*9d20*/  HMMA.16816.F32 R64, R12.reuse, R40, R64 ;  /* 0x000000280c40723c */ /* 0x040ff00000001840 */
[C---:B------:R-:W-:Y:S08]  /*9d30*/  HMMA.16816.F32 R180, R12.reuse, R42, R180 ;  /* 0x0000002a0cb4723c */ /* 0x040ff000000018b4 */
[C---:B------:R-:W-:Y:S08]  /*9d40*/  HMMA.16816.F32 R176, R12.reuse, R38, R176 ;  /* 0x000000260cb0723c */ /* 0x040ff000000018b0 */
[----:B------:R-:W-:Y:S07]  /*9d50*/  HMMA.16816.F32 R212, R12, R50, R168 ;  /* 0x000000320cd4723c */ /* 0x000fee00000018a8 */
[----:B------:R-:W-:Y:S01]  /*9d60*/  IMAD.IADD R13, R199, 0x1, -R2 ;  /* 0x00000001c70d7824 */ /* 0x000fe200078e0a02 */
[----:B--2---:R-:W-:Y:S01]  /*9d70*/  HMMA.16816.F32 R56, R16, R24, R56 ;  /* 0x000000181038723c */ /* 0x004fe20000001838 */
[----:B------:R-:W-:-:S03]  /*9d80*/  IMAD.MOV.U32 R12, RZ, RZ, R3 ;  /* 0x000000ffff0c7224 */ /* 0x000fc600078e0003 */
[----:B------:R-:W-:Y:S01]  /*9d90*/  IABS R3, R13 ;  /* 0x0000000d00037213 */ /* 0x000fe20000000000 */
[----:B------:R-:W-:Y:S01]  /*9da0*/  IMAD.IADD R13, R201, 0x1, -R2 ;  /* 0x00000001c90d7824 */ /* 0x000fe200078e0a02 */
[----:B------:R2:W4:Y:S02]  /*9db0*/  I2F R36, R12 ;  /* 0x0000000c00247306 */ /* 0x0005240000201400 */
[----:B------:R-:W-:Y:S08]  /*9dc0*/  HMMA.16816.F32 R52, R8, R24, R52 ;  /* 0x000000180834723c */ /* 0x000ff00000001834 */
[----:B------:R-:W-:Y:S01]  /*9dd0*/  HMMA.16816.F32 R156, R4, R28, R156 ;  /* 0x0000001c049c723c */ /* 0x000fe2000000189c */
[----:B--2---:R-:W-:Y:S01]  /*9de0*/  IMAD.MOV.U32 R12, RZ, RZ, R3 ;  /* 0x000000ffff0c7224 */ /* 0x004fe200078e0003 */
[----:B------:R-:W-:-:S06]  /*9df0*/  IABS R3, R13 ;  /* 0x0000000d00037213 */ /* 0x000fcc0000000000 */
[----:B---3--:R-:W-:Y:S01]  /*9e00*/  HMMA.16816.F32 R148, R4, R60, R148 ;  /* 0x0000003c0494723c */ /* 0x008fe20000001894 */
[----:B------:R2:W3:Y:S01]  /*9e10*/  I2F R25, R12 ;  /* 0x0000000c00197306 */ /* 0x0004e20000201400 */
[----:B------:R-:W-:Y:S01]  /*9e20*/  IMAD.MOV.U32 R13, RZ, RZ, R3 ;  /* 0x000000ffff0d7224 */ /* 0x000fe200078e0003 */
[----:B------:R-:W-:-:S05]  /*9e30*/  IADD3 R3, R2, 0x1, RZ ;  /* 0x0000000102037810 */ /* 0x000fca0007ffe0ff */
[C---:B------:R-:W-:Y:S01]  /*9e40*/  HMMA.16816.F32 R76, R4.reuse, R164, R76 ;  /* 0x000000a4044c723c */ /* 0x040fe2000000184c */
[C---:B------:R-:W-:Y:S01]  /*9e50*/  ISETP.GE.AND P1, PT, R3.reuse, R208, PT ;  /* 0x000000d00300720c */ /* 0x040fe20003f26270 */
[----:B------:R-:W-:Y:S01]  /*9e60*/  IMAD.IADD R14, R200, 0x1, -R3 ;  /* 0x00000001c80e7824 */ /* 0x000fe200078e0a03 */
[----:B------:R5:W-:Y:S01]  /*9e70*/  I2F R24, R13 ;  /* 0x0000000d00187306 */ /* 0x000be20000201400 */
[C---:B------:R-:W-:Y:S02]  /*9e80*/  ISETP.GE.AND P4, PT, R3.reuse, R210, PT ;  /* 0x000000d20300720c */ /* 0x040fe40003f86270 */
[C---:B------:R-:W-:Y:S02]  /*9e90*/  ISETP.LT.OR P1, PT, R3.reuse, R203, P1 ;  /* 0x000000cb0300720c */ /* 0x040fe40000f21670 */
[----:B------:R-:W-:Y:S01]  /*9ea0*/  HMMA.16816.F32 R40, R4, R34, R160 ;  /* 0x000000220428723c */ /* 0x000fe200000018a0 */
[----:B------:R-:W-:Y:S01]  /*9eb0*/  ISETP.GE.AND P3, PT, R3, R209, PT ;  /* 0x000000d10300720c */ /* 0x000fe20003f66270 */
[----:B--2---:R-:W-:Y:S01]  /*9ec0*/  IMAD.IADD R12, R205, 0x1, -R2 ;  /* 0x00000001cd0c7824 */ /* 0x004fe200078e0a02 */
[----:B------:R-:W-:-:S02]  /*9ed0*/  ISETP.LT.OR P4, PT, R3, R206, P4 ;  /* 0x000000ce0300720c */ /* 0x000fc40002781670 */
[----:B------:R-:W-:Y:S02]  /*9ee0*/  ISETP.LT.OR P2, PT, R3, R204, P3 ;  /* 0x000000cc0300720c */ /* 0x000fe40001f41670 */
[----:B------:R-:W-:Y:S01]  /*9ef0*/  IABS R12, R12 ;  /* 0x0000000c000c7213 */ /* 0x000fe20000000000 */
[C---:B------:R-:W-:Y:S03]  /*9f00*/  HMMA.16816.F32 R172, R4.reuse, R30, R172 ;  /* 0x0000001e04ac723c */ /* 0x040fe600000018ac */
[----:B------:R-:W-:Y:S01]  /*9f10*/  @P1 LOP3.LUT R0, R0, 0x8, RZ, 0xfc, !PT ;  /* 0x0000000800001812 */ /* 0x000fe200078efcff */
[----:B-----5:R-:W-:Y:S01]  /*9f20*/  IMAD.MOV.U32 R13, RZ, RZ, R12 ;  /* 0x000000ffff0d7224 */ /* 0x020fe200078e000c */
[----:B------:R-:W-:Y:S01]  /*9f30*/  IABS R12, R14 ;  /* 0x0000000e000c7213 */ /* 0x000fe20000000000 */
[----:B------:R-:W-:Y:S01]  /*9f40*/  IMAD.IADD R14, R199, 0x1, -R3 ;  /* 0x00000001c70e7824 */ /* 0x000fe200078e0a03 */
[----:B------:R-:W-:Y:S01]  /*9f50*/  LOP3.LUT R0, R0, 0xfffffffb, RZ, 0xc0, !PT ;  /* 0xfffffffb00007812 */ /* 0x000fe200078ec0ff */
[----:B------:R2:W5:Y:S01]  /*9f60*/  I2F R15, R13 ;  /* 0x0000000d000f7306 */ /* 0x0005620000201400 */
[----:B------:R-:W-:Y:S01]  /*9f70*/  HMMA.16816.F32 R152, R4, R62, R152 ;  /* 0x0000003e0498723c */ /* 0x000fe20000001898 */
[----:B------:R-:W-:-:S07]  /*9f80*/  ISETP.LT.OR P1, PT, R2, R203, P6 ;  /* 0x000000cb0200720c */ /* 0x000fce0003721670 */
[----:B------:R-:W-:Y:S01]  /*9f90*/  HMMA.16816.F32 R228, R4, R166, R144 ;  /* 0x000000a604e4723c */ /* 0x000fe20000001890 */
[----:B--2---:R-:W-:Y:S01]  /*9fa0*/  IMAD.MOV.U32 R13, RZ, RZ, R12 ;  /* 0x000000ffff0d7224 */ /* 0x004fe200078e000c */
[----:B------:R-:W-:-:S05]  /*9fb0*/  IABS R12, R14 ;  /* 0x0000000e000c7213 */ /* 0x000fca0000000000 */
[----:B----4-:R-:W-:Y:S01]  /*9fc0*/  FFMA.FTZ R5, R36, -UR27, R52 ;  /* 0x8000001b24057c23 */ /* 0x010fe20008010034 */
[C---:B------:R-:W-:Y:S01]  /*9fd0*/  HMMA.16816.F32 R32, R20.reuse, R34, R44 ;  /* 0x000000221420723c */ /* 0x040fe2000000182c */
[----:B------:R5:W-:Y:S01]  /*9fe0*/  I2F R14, R13 ;  /* 0x0000000d000e7306 */ /* 0x000be20000201400 */
[----:B---3--:R-:W-:Y:S01]  /*9ff0*/  FFMA.FTZ R7, R25, -UR27, R54 ;  /* 0x8000001b19077c23 */ /* 0x008fe20008010036 */
[----:B------:R-:W-:Y:S02]  /*a000*/  P2R R6, PR, RZ, 0x10 ;  /* 0x00000010ff067803 */ /* 0x000fe40000000000 */
[----:B------:R-:W-:Y:S01]  /*a010*/  FSEL R169, R5, -INF , !P0 ;  /* 0xff80000005a97808 */ /* 0x000fe20004000000 */
[----:B------:R-:W-:Y:S01]  /*a020*/  IMAD.IADD R5, R205, 0x1, -R3 ;  /* 0x00000001cd057824 */ /* 0x000fe200078e0a03 */
[C---:B------:R-:W-:Y:S01]  /*a030*/  ISETP.GE.AND P0, PT, R3.reuse, R207, PT ;  /* 0x000000cf0300720c */ /* 0x040fe20003f06270 */
[----:B------:R-:W-:Y:S01]  /*a040*/  HMMA.16816.F32 R44, R20, R28, R64 ;  /* 0x0000001c142c723c */ /* 0x000fe20000001840 */
[----:B------:R-:W2:Y:S02]  /*a050*/  I2F R4, R12 ;  /* 0x0000000c00047306 */ /* 0x000ea40000201400 */
[----:B------:R-:W-:-:S02]  /*a060*/  ISETP.LT.OR P0, PT, R3, R202, P0 ;  /* 0x000000ca0300720c */ /* 0x000fc40000701670 */
[----:B------:R-:W-:-:S03]  /*a070*/  IABS R5, R5 ;  /* 0x0000000500057213 */ /* 0x000fc60000000000 */
[-C--:B------:R-:W-:Y:S01]  /*a080*/  HMMA.16816.F32 R36, R16, R26.reuse, R40 ;  /* 0x0000001a1024723c */ /* 0x080fe20000001828 */
[----:B-----5:R-:W-:Y:S01]  /*a090*/  FFMA.FTZ R13, R15, -UR27, R58 ;  /* 0x8000001b0f0d7c23 */ /* 0x020fe2000801003a */
[----:B------:R-:W3:Y:S06]  /*a0a0*/  I2F R25, R5 ;  /* 0x0000000500197306 */ /* 0x000eec0000201400 */
[----:B------:R-:W-:Y:S01]  /*a0b0*/  @P0 LOP3.LUT R0, R0, 0x4, RZ, 0xfc, !PT ;  /* 0x0000000400000812 */ /* 0x000fe200078efcff */
[----:B--2---:R-:W-:Y:S01]  /*a0c0*/  FFMA.FTZ R15, R4, -UR27, R55 ;  /* 0x8000001b040f7c23 */ /* 0x004fe20008010037 */
[C---:B------:R-:W-:Y:S01]  /*a0d0*/  ISETP.LT.OR P0, PT, R2.reuse, R204, P5 ;  /* 0x000000cc0200720c */ /* 0x040fe20002f01670 */
[----:B------:R-:W-:Y:S01]  /*a0e0*/  IMAD.IADD R4, R201, 0x1, -R3 ;  /* 0x00000001c9047824 */ /* 0x000fe200078e0a03 */
[----:B------:R-:W-:Y:S01]  /*a0f0*/  IADD3 R3, R2, 0x8, RZ ;  /* 0x0000000802037810 */ /* 0x000fe20007ffe0ff */
[----:B------:R-:W-:Y:S01]  /*a100*/  FFMA.FTZ R12, R24, -UR27, R56 ;  /* 0x8000001b180c7c23 */ /* 0x000fe20008010038 */
[----:B------:R-:W-:Y:S01]  /*a110*/  ISETP.NE.AND P5, PT, R6, RZ, PT ;  /* 0x000000ff0600720c */ /* 0x000fe20003fa5270 */
[----:B------:R-:W-:Y:S01]  /*a120*/  FFMA.FTZ R24, R14, -UR27, R53 ;  /* 0x8000001b0e187c23 */ /* 0x000fe20008010035 */
[----:B------:R-:W-:Y:S01]  /*a130*/  IABS R4, R4 ;  /* 0x0000000400047213 */ /* 0x000fe20000000000 */
[----:B------:R-:W-:Y:S01]  /*a140*/  IMAD.IADD R6, R199, 0x1, -R3 ;  /* 0x00000001c7067824 */ /* 0x000fe200078e0a03 */
[----:B------:R-:W-:Y:S01]  /*a150*/  FSEL R226, R7, -INF , !P0 ;  /* 0xff80000007e27808 */ /* 0x000fe20004000000 */
[----:B------:R-:W-:Y:S01]  /*a160*/  HMMA.16816.F32 R32, R8, R26, R32 ;  /* 0x0000001a0820723c */ /* 0x000fe20000001820 */
[----:B------:R2:W-:Y:S01]  /*a170*/  I2F R14, R4 ;  /* 0x00000004000e7306 */ /* 0x0005e20000201400 */
[----:B------:R-:W-:-:S02]  /*a180*/  ISETP.GE.AND P0, PT, R2, R207, PT ;  /* 0x000000cf0200720c */ /* 0x000fc40003f06270 */
[----:B------:R-:W-:Y:S02]  /*a190*/  FSEL R53, R12, -INF , !P1 ;  /* 0xff8000000c357808 */ /* 0x000fe40004800000 */
[----:B------:R-:W-:Y:S02]  /*a1a0*/  ISETP.LT.OR P0, PT, R2, R202, P0 ;  /* 0x000000ca0200720c */ /* 0x000fe40000701670 */
[----:B------:R-:W-:Y:S01]  /*a1b0*/  ISETP.GE.AND P4, PT, R3, R210, PT ;  /* 0x000000d20300720c */ /* 0x000fe20003f86270 */
[----:B------:R-:W-:Y:S01]  /*a1c0*/  HMMA.16816.F32 R40, R20, R30, R180 ;  /* 0x0000001e1428723c */ /* 0x000fe200000018b4 */
[----:B------:R-:W-:Y:S02]  /*a1d0*/  FSEL R55, R13, -INF , !P0 ;  /* 0xff8000000d377808 */ /* 0x000fe40004000000 */
[C---:B------:R-:W-:Y:S02]  /*a1e0*/  ISETP.GE.AND P3, PT, R3.reuse, R209, PT ;  /* 0x000000d10300720c */ /* 0x040fe40003f66270 */
[----:B------:R-:W-:-:S02]  /*a1f0*/  ISETP.GE.AND P1, PT, R3, R208, PT ;  /* 0x000000d00300720c */ /* 0x000fc40003f26270 */
[----:B------:R-:W-:Y:S01]  /*a200*/  ISETP.GE.AND P0, PT, R3, R207, PT ;  /* 0x000000cf0300720c */ /* 0x000fe20003f06270 */
[----:B--2---:R-:W-:Y:S01]  /*a210*/  IMAD.IADD R4, R200, 0x1, -R3 ;  /* 0x00000001c8047824 */ /* 0x004fe200078e0a03 */
[----:B------:R-:W-:Y:S02]  /*a220*/  FSEL R171, R24, -INF , !P5 ;  /* 0xff80000018ab7808 */ /* 0x000fe40006800000 */
[----:B------:R-:W-:Y:S01]  /*a230*/  FSEL R227, R15, -INF , !P2 ;  /* 0xff8000000fe37808 */ /* 0x000fe20005000000 */
[----:B---3--:R-:W-:Y:S01]  /*a240*/  FFMA.FTZ R15, R25, -UR27, R59 ;  /* 0x8000001b190f7c23 */ /* 0x008fe2000801003b */
[----:B------:R-:W-:Y:S02]  /*a250*/  IABS R4, R4 ;  /* 0x0000000400047213 */ /* 0x000fe40000000000 */
[C---:B------:R-:W-:Y:S02]  /*a260*/  ISETP.LT.OR P6, PT, R3.reuse, R206, P4 ;  /* 0x000000ce0300720c */ /* 0x040fe400027c1670 */
[----:B------:R-:W-:Y:S01]  /*a270*/  ISETP.LT.OR P5, PT, R3, R204, P3 ;  /* 0x000000cc0300720c */ /* 0x000fe20001fa1670 */
[----:B------:R-:W-:Y:S01]  /*a280*/  IMAD.MOV.U32 R5, RZ, RZ, R4 ;  /* 0x000000ffff057224 */ /* 0x000fe200078e0004 */
[----:B------:R-:W-:-:S02]  /*a290*/  IABS R4, R6 ;  /* 0x0000000600047213 */ /* 0x000fc40000000000 */
[C---:B------:R-:W-:Y:S01]  /*a2a0*/  ISETP.LT.OR P1, PT, R3.reuse, R203, P1 ;  /* 0x000000cb0300720c */ /* 0x040fe20000f21670 */
[----:B------:R2:W3:Y:S01]  /*a2b0*/  I2F R7, R5 ;  /* 0x0000000500077306 */ /* 0x0004e20000201400 */
[----:B------:R-:W-:Y:S02]  /*a2c0*/  ISETP.LT.OR P2, PT, R3, R202, P0 ;  /* 0x000000ca0300720c */ /* 0x000fe40000741670 */
[C---:B------:R-:W-:Y:S02]  /*a2d0*/  LOP3.LUT P4, RZ, R0.reuse, 0x8, RZ, 0xc0, !PT ;  /* 0x0000000800ff7812 */ /* 0x040fe4000788c0ff */
[C---:B------:R-:W-:Y:S02]  /*a2e0*/  LOP3.LUT P3, RZ, R0.reuse, 0x4, RZ, 0xc0, !PT ;  /* 0x0000000400ff7812 */ /* 0x040fe4000786c0ff */
[----:B------:R-:W-:Y:S01]  /*a2f0*/  LOP3.LUT R0, R0, 0xfffffffd, RZ, 0xc0, !PT ;  /* 0xfffffffd00007812 */ /* 0x000fe200078ec0ff */
[----:B------:R-:W4:Y:S01]  /*a300*/  I2F R6, R4 ;  /* 0x0000000400067306 */ /* 0x000f220000201400 */
[----:B------:R-:W-:-:S03]  /*a310*/  FSEL R54, R15, -INF , !P3 ;  /* 0xff8000000f367808 */ /* 0x000fc60005800000 */
[----:B------:R-:W-:Y:S01]  /*a320*/  @P1 LOP3.LUT R0, R0, 0x2, RZ, 0xfc, !PT ;  /* 0x0000000200001812 */ /* 0x000fe200078efcff */
[----:B--2---:R-:W-:Y:S02]  /*a330*/  IMAD.IADD R5, R201, 0x1, -R3 ;  /* 0x00000001c9057824 */ /* 0x004fe400078e0a03 */
[----:B---3--:R-:W-:-:S05]  /*a340*/  FFMA.FTZ R25, R7, -UR27, R32 ;  /* 0x8000001b07197c23 */ /* 0x008fca0008010020 */
[----:B------:R-:W-:Y:S01]  /*a350*/  FSEL R162, R25, -INF , !P6 ;  /* 0xff80000019a27808 */ /* 0x000fe20007000000 */
[----:B----4-:R-:W-:Y:S01]  /*a360*/  FFMA.FTZ R24, R6, -UR27, R34 ;  /* 0x8000001b06187c23 */ /* 0x010fe20008010022 */
[----:B------:R-:W-:Y:S01]  /*a370*/  IABS R4, R5 ;  /* 0x0000000500047213 */ /* 0x000fe20000000000 */
[----:B------:R-:W-:Y:S01]  /*a380*/  IMAD.IADD R5, R205, 0x1, -R3 ;  /* 0x00000001cd057824 */ /* 0x000fe200078e0a03 */
[----:B------:R-:W-:Y:S02]  /*a390*/  IADD3 R3, R2, 0x9, RZ ;  /* 0x0000000902037810 */ /* 0x000fe40007ffe0ff */
[----:B------:R2:W-:Y:S01]  /*a3a0*/  I2F R28, R4 ;  /* 0x00000004001c7306 */ /* 0x0005e20000201400 */
[----:B------:R-:W-:Y:S02]  /*a3b0*/  FSEL R168, R24, -INF , !P5 ;  /* 0xff80000018a87808 */ /* 0x000fe40006800000 */
[----:B------:R-:W-:Y:S01]  /*a3c0*/  IABS R13, R5 ;  /* 0x00000005000d7213 */ /* 0x000fe20000000000 */
[----:B------:R-:W-:Y:S01]  /*a3d0*/  IMAD.IADD R5, R200, 0x1, -R3 ;  /* 0x00000001c8057824 */ /* 0x000fe200078e0a03 */
[----:B------:R-:W-:-:S02]  /*a3e0*/  ISETP.GE.AND P3, PT, R3, R209, PT ;  /* 0x000000d10300720c */ /* 0x000fc40003f66270 */
[C---:B------:R-:W-:Y:S01]  /*a3f0*/  ISETP.GE.AND P1, PT, R3.reuse, R208, PT ;  /* 0x000000d00300720c */ /* 0x040fe20003f26270 */
[----:B------:R3:W4:Y:S01]  /*a400*/  I2F R29, R13 ;  /* 0x0000000d001d7306 */ /* 0x0007220000201400 */
[----:B------:R-:W-:Y:S02]  /*a410*/  IABS R12, R5 ;  /* 0x00000005000c7213 */ /* 0x000fe40000000000 */
[C---:B------:R-:W-:Y:S02]  /*a420*/  ISETP.GE.AND P0, PT, R3.reuse, R207, PT ;  /* 0x000000cf0300720c */ /* 0x040fe40003f06270 */
[C---:B------:R-:W-:Y:S02]  /*a430*/  ISETP.LT.OR P5, PT, R3.reuse, R204, P3 ;  /* 0x000000cc0300720c */ /* 0x040fe40001fa1670 */
[C---:B------:R-:W-:Y:S01]  /*a440*/  ISETP.LT.OR P1, PT, R3.reuse, R203, P1 ;  /* 0x000000cb0300720c */ /* 0x040fe20000f21670 */
[----:B--2---:R-:W-:Y:S01]  /*a450*/  FFMA.FTZ R4, R14, -UR27, R57 ;  /* 0x8000001b0e047c23 */ /* 0x004fe20008010039 */
[----:B------:R-:W-:Y:S01]  /*a460*/  ISETP.LT.OR P0, PT, R3, R202, P0 ;  /* 0x000000ca0300720c */ /* 0x000fe20000701670 */
[----:B------:R-:W-:-:S03]  /*a470*/  IMAD.IADD R14, R199, 0x1, -R3 ;  /* 0x00000001c70e7824 */ /* 0x000fc600078e0a03 */
[----:B------:R-:W-:Y:S02]  /*a480*/  FSEL R52, R4, -INF , !P4 ;  /* 0xff80000004347808 */ /* 0x000fe40006000000 */
[----:B------:R-:W2:Y:S01]  /*a490*/  LDSM.16.M88.4 R4, [R189+0x800] ;  /* 0x00080000bd04783b */ /* 0x000ea20000000200 */
[----:B---3--:R-:W-:Y:S01]  /*a4a0*/  IMAD.MOV.U32 R13, RZ, RZ, R12 ;  /* 0x000000ffff0d7224 */ /* 0x008fe200078e000c */
[----:B------:R-:W-:Y:S01]  /*a4b0*/  IABS R12, R14 ;  /* 0x0000000e000c7213 */ /* 0x000fe20000000000 */
[----:B----4-:R-:W-:Y:S01]  /*a4c0*/  FFMA.FTZ R15, R29, -UR27, R38 ;  /* 0x8000001b1d0f7c23 */ /* 0x010fe20008010026 */
[C---:B------:R-:W-:Y:S01]  /*a4d0*/  ISETP.GE.AND P4, PT, R3.reuse, R210, PT ;  /* 0x000000d20300720c */ /* 0x040fe20003f86270 */
[----:B------:R3:W-:Y:S03]  /*a4e0*/  I2F R26, R13 ;  /* 0x0000000d001a7306 */ /* 0x0007e60000201400 */
[----:B------:R-:W-:-:S02]  /*a4f0*/  ISETP.LT.OR P6, PT, R3, R206, P4 ;  /* 0x000000ce0300720c */ /* 0x000fc400027c1670 */
[C---:B------:R-:W-:Y:S02]  /*a500*/  LOP3.LUT P4, RZ, R0.reuse, 0x2, RZ, 0xc0, !PT ;  /* 0x0000000200ff7812 */ /* 0x040fe4000788c0ff */
[----:B------:R-:W-:Y:S01]  /*a510*/  LOP3.LUT R0, R0, 0xfffffff7, RZ, 0xc0, !PT ;  /* 0xfffffff700007812 */ /* 0x000fe200078ec0ff */
[----:B------:R4:W5:Y:S01]  /*a520*/  I2F R14, R12 ;  /* 0x0000000c000e7306 */ /* 0x0009620000201400 */
[----:B------:R-:W-:Y:S02]  /*a530*/  FSEL R51, R15, -INF , !P2 ;  /* 0xff8000000f337808 */ /* 0x000fe40005000000 */
[----:B------:R-:W-:-:S04]  /*a540*/  @P1 LOP3.LUT R0, R0, 0x8, RZ, 0xfc, !PT ;  /* 0x0000000800001812 */ /* 0x000fc800078efcff */
[----:B------:R-:W-:Y:S01]  /*a550*/  LOP3.LUT R0, R0, 0xfffffffb, RZ, 0xc0, !PT ;  /* 0xfffffffb00007812 */ /* 0x000fe200078ec0ff */
[----:B---3--:R-:W-:-:S03]  /*a560*/  IMAD.IADD R13, R201, 0x1, -R3 ;  /* 0x00000001c90d7824 */ /* 0x008fc600078e0a03 */
[----:B------:R-:W-:Y:S02]  /*a570*/  @P0 LOP3.LUT R0, R0, 0x4, RZ, 0xfc, !PT ;  /* 0x0000000400000812 */ /* 0x000fe400078efcff */
[----:B----4-:R-:W-:Y:S01]  /*a580*/  IABS R12, R13 ;  /* 0x0000000d000c7213 */ /* 0x010fe20000000000 */
[----:B------:R-:W-:Y:S01]  /*a590*/  IMAD.IADD R13, R205, 0x1, -R3 ;  /* 0x00000001cd0d7824 */ /* 0x000fe200078e0a03 */
[----:B------:R-:W-:Y:S01]  /*a5a0*/  IADD3 R3, R2, 0x10, RZ ;  /* 0x0000001002037810 */ /* 0x000fe20007ffe0ff */
[----:B-----5:R-:W-:Y:S01]  /*a5b0*/  FFMA.FTZ R25, R14, -UR27, R35 ;  /* 0x8000001b0e197c23 */ /* 0x020fe20008010023 */
[----:B------:R3:W4:Y:S02]  /*a5c0*/  I2F R27, R12 ;  /* 0x0000000c001b7306 */ /* 0x0007240000201400 */
[----:B------:R-:W-:Y:S01]  /*a5d0*/  IABS R24, R13 ;  /* 0x0000000d00187213 */ /* 0x000fe20000000000 */
[----:B------:R-:W-:Y:S01]  /*a5e0*/  FFMA.FTZ R13, R28, -UR27, R36 ;  /* 0x8000001b1c0d7c23 */ /* 0x000fe20008010024 */
[----:B------:R-:W-:Y:S01]  /*a5f0*/  ISETP.GE.AND P3, PT, R3, R209, PT ;  /* 0x000000d10300720c */ /* 0x000fe20003f66270 */
[----:B------:R-:W-:Y:S01]  /*a600*/  IMAD.IADD R14, R199, 0x1, -R3 ;  /* 0x00000001c70e7824 */ /* 0x000fe200078e0a03 */
[----:B------:R-:W-:Y:S01]  /*a610*/  ISETP.GE.AND P1, PT, R3, R208, PT ;  /* 0x000000d00300720c */ /* 0x000fe20003f26270 */
[----:B------:R-:W-:Y:S01]  /*a620*/  IMAD.MOV.U32 R28, RZ, RZ, R24 ;  /* 0x000000ffff1c7224 */ /* 0x000fe200078e0018 */
[----:B------:R-:W-:Y:S01]  /*a630*/  FSEL R50, R13, -INF , !P4 ;  /* 0xff8000000d327808 */ /* 0x000fe20006000000 */
[----:B------:R-:W-:Y:S01]  /*a640*/  FFMA.FTZ R24, R26, -UR27, R33 ;  /* 0x8000001b1a187c23 */ /* 0x000fe20008010021 */
[C---:B------:R-:W-:Y:S01]  /*a650*/  ISETP.GE.AND P4, PT, R3.reuse, R210, PT ;  /* 0x000000d20300720c */ /* 0x040fe20003f86270 */
[----:B------:R5:W-:Y:S01]  /*a660*/  I2F R26, R28 ;  /* 0x0000001c001a7306 */ /* 0x000be20000201400 */
[----:B------:R-:W-:Y:S01]  /*a670*/  ISETP.GE.AND P0, PT, R3, R207, PT ;  /* 0x000000cf0300720c */ /* 0x000fe20003f06270 */
[----:B--2---:R-:W-:Y:S01]  /*a680*/  HMMA.16816.F32 R32, R16, R4, R156 ;  /* 0x000000041020723c */ /* 0x004fe2000000189c */
[----:B------:R-:W-:Y:S01]  /*a690*/  FSEL R59, R24, -INF , !P6 ;  /* 0xff800000183b7808 */ /* 0x000fe20007000000 */
[----:B---3--:R-:W-:Y:S01]  /*a6a0*/  IMAD.IADD R12, R200, 0x1, -R3 ;  /* 0x00000001c80c7824 */ /* 0x008fe200078e0a03 */
[----:B------:R-:W-:-:S02]  /*a6b0*/  FSEL R160, R25, -INF , !P5 ;  /* 0xff80000019a07808 */ /* 0x000fc40006800000 */
[C---:B------:R-:W-:Y:S02]  /*a6c0*/  ISETP.LT.OR P6, PT, R3.reuse, R206, P4 ;  /* 0x000000ce0300720c */ /* 0x040fe400027c1670 */
[----:B------:R-:W-:Y:S02]  /*a6d0*/  IABS R12, R12 ;  /* 0x0000000c000c7213 */ /* 0x000fe40000000000 */
[C---:B------:R-:W-:Y:S02]  /*a6e0*/  ISETP.LT.OR P5, PT, R3.reuse, R204, P3 ;  /* 0x000000cc0300720c */ /* 0x040fe40001fa1670 */
[C---:B------:R-:W-:Y:S01]  /*a6f0*/  ISETP.LT.OR P1, PT, R3.reuse, R203, P1 ;  /* 0x000000cb0300720c */ /* 0x040fe20000f21670 */
[----:B------:R-:W-:Y:S01]  /*a700*/  IMAD.MOV.U32 R13, RZ, RZ, R12 ;  /* 0x000000ffff0d7224 */ /* 0x000fe200078e000c */
[----:B------:R-:W-:Y:S01]  /*a710*/  IABS R12, R14 ;  /* 0x0000000e000c7213 */ /* 0x000fe20000000000 */
[----:B-----5:R-:W-:Y:S01]  /*a720*/  HMMA.16816.F32 R28, R8, R4, R44 ;  /* 0x00000004081c723c */ /* 0x020fe2000000182c */
[----:B------:R-:W-:Y:S01]  /*a730*/  ISETP.LT.OR P2, PT, R3, R202, P0 ;  /* 0x000000ca0300720c */ /* 0x000fe20000741670 */
[----:B------:R2:W3:Y:S01]  /*a740*/  I2F R14, R13 ;  /* 0x0000000d000e7306 */ /* 0x0004e20000201400 */
[----:B------:R-:W-:-:S02]  /*a750*/  LOP3.LUT P4, RZ, R0, 0x8, RZ, 0xc0, !PT ;  /* 0x0000000800ff7812 */ /* 0x000fc4000788c0ff */
[C---:B------:R-:W-:Y:S02]  /*a760*/  LOP3.LUT P3, RZ, R0.reuse, 0x4, RZ, 0xc0, !PT ;  /* 0x0000000400ff7812 */ /* 0x040fe4000786c0ff */
[----:B----4-:R-:W-:Y:S01]  /*a770*/  FFMA.FTZ R5, R27, -UR27, R37 ;  /* 0x8000001b1b057c23 */ /* 0x010fe20008010025 */
[----:B------:R-:W-:Y:S01]  /*a780*/  LOP3.LUT R0, R0, 0xfffffffd, RZ, 0xc0, !PT ;  /* 0xfffffffd00007812 */ /* 0x000fe200078ec0ff */
[----:B------:R-:W-:Y:S01]  /*a790*/  HMMA.16816.F32 R44, R20, R62, R176 ;  /* 0x0000003e142c723c */ /* 0x000fe200000018b0 */
[----:B------:R4:W5:Y:S02]  /*a7a0*/  I2F R15, R12 ;  /* 0x0000000c000f7306 */ /* 0x0009640000201400 */
[----:B------:R-:W-:Y:S02]  /*a7b0*/  FSEL R48, R5, -INF , !P4 ;  /* 0xff80000005307808 */ /* 0x000fe40006000000 */
[----:B------:R-:W-:Y:S01]  /*a7c0*/  @P1 LOP3.LUT R0, R0, 0x2, RZ, 0xfc, !PT ;  /* 0x0000000200001812 */ /* 0x000fe200078efcff */
[----:B--2---:R-:W-:-:S09]  /*a7d0*/  IMAD.IADD R13, R201, 0x1, -R3 ;  /* 0x00000001c90d7824 */ /* 0x004fd200078e0a03 */
[----:B---3--:R-:W-:Y:S01]  /*a7e0*/  FFMA.FTZ R14, R14, -UR27, R28 ;  /* 0x8000001b0e0e7c23 */ /* 0x008fe2000801001c */
[----:B----4-:R-:W-:Y:S01]  /*a7f0*/  IABS R12, R13 ;  /* 0x0000000d000c7213 */ /* 0x010fe20000000000 */
[----:B------:R-:W-:Y:S01]  /*a800*/  IMAD.IADD R13, R205, 0x1, -R3 ;  /* 0x00000001cd0d7824 */ /* 0x000fe200078e0a03 */
[----:B------:R-:W-:Y:S01]  /*a810*/  IADD3 R3, R2, 0x11, RZ ;  /* 0x0000001102037810 */ /* 0x000fe20007ffe0ff */
[----:B-----5:R-:W-:Y:S01]  /*a820*/  FFMA.FTZ R15, R15, -UR27, R30 ;  /* 0x8000001b0f0f7c23 */ /* 0x020fe2000801001e */
[----:B------:R2:W-:Y:S01]  /*a830*/  I2F R25, R12 ;  /* 0x0000000c00197306 */ /* 0x0005e20000201400 */
[----:B------:R-:W-:Y:S02]  /*a840*/  FSEL R183, R14, -INF , !P6 ;  /* 0xff8000000eb77808 */ /* 0x000fe40007000000 */
[----:B------:R-:W-:Y:S01]  /*a850*/  IABS R24, R13 ;  /* 0x0000000d00187213 */ /* 0x000fe20000000000 */
[----:B------:R-:W-:Y:S01]  /*a860*/  IMAD.IADD R4, R200, 0x1, -R3 ;  /* 0x00000001c8047824 */ /* 0x000fe200078e0a03 */
[C---:B------:R-:W-:Y:S01]  /*a870*/  ISETP.GE.AND P4, PT, R3.reuse, R210, PT ;  /* 0x000000d20300720c */ /* 0x040fe20003f86270 */
[----:B------:R-:W-:Y:S01]  /*a880*/  FFMA.FTZ R13, R26, -UR27, R39 ;  /* 0x8000001b1a0d7c23 */ /* 0x000fe20008010027 */
[----:B------:R-:W-:Y:S01]  /*a890*/  ISETP.GE.AND P1, PT, R3, R208, PT ;  /* 0x000000d00300720c */ /* 0x000fe20003f26270 */
[----:B------:R-:W-:Y:S01]  /*a8a0*/  HMMA.16816.F32 R36, R20, R60, R216 ;  /* 0x0000003c1424723c */ /* 0x000fe200000018d8 */
[----:B------:R-:W-:-:S02]  /*a8b0*/  IABS R4, R4 ;  /* 0x0000000400047213 */ /* 0x000fc40000000000 */
[----:B------:R-:W-:Y:S02]  /*a8c0*/  FSEL R49, R13, -INF , !P3 ;  /* 0xff8000000d317808 */ /* 0x000fe40005800000 */
[C---:B------:R-:W-:Y:S01]  /*a8d0*/  ISETP.GE.AND P3, PT, R3.reuse, R209, PT ;  /* 0x000000d10300720c */ /* 0x040fe20003f66270 */
[----:B------:R-:W-:Y:S01]  /*a8e0*/  IMAD.MOV.U32 R5, RZ, RZ, R4 ;  /* 0x000000ffff057224 */ /* 0x000fe200078e0004 */
[----:B------:R-:W-:Y:S01]  /*a8f0*/  ISETP.GE.AND P0, PT, R3, R207, PT ;  /* 0x000000cf0300720c */ /* 0x000fe20003f06270 */
[----:B--2---:R-:W-:Y:S01]  /*a900*/  IMAD.MOV.U32 R12, RZ, RZ, R24 ;  /* 0x000000ffff0c7224 */ /* 0x004fe200078e0018 */
[----:B------:R-:W-:Y:S02]  /*a910*/  FSEL R233, R15, -INF , !P5 ;  /* 0xff8000000fe97808 */ /* 0x000fe40006800000 */
[C---:B------:R-:W-:Y:S01]  /*a920*/  ISETP.LT.OR P6, PT, R3.reuse, R206, P4 ;  /* 0x000000ce0300720c */ /* 0x040fe200027c1670 */
[----:B------:R2:W3:Y:S01]  /*a930*/  I2F R26, R12 ;  /* 0x0000000c001a7306 */ /* 0x0004e20000201400 */
[----:B------:R-:W-:-:S02]  /*a940*/  ISETP.LT.OR P5, PT, R3, R204, P3 ;  /* 0x000000cc0300720c */ /* 0x000fc40001fa1670 */
[C---:B------:R-:W-:Y:S02]  /*a950*/  ISETP.LT.OR P1, PT, R3.reuse, R203, P1 ;  /* 0x000000cb0300720c */ /* 0x040fe40000f21670 */
[----:B------:R-:W-:Y:S02]  /*a960*/  ISETP.LT.OR P0, PT, R3, R202, P0 ;  /* 0x000000ca0300720c */ /* 0x000fe40000701670 */
[C---:B------:R-:W-:Y:S02]  /*a970*/  LOP3.LUT P4, RZ, R0.reuse, 0x2, RZ, 0xc0, !PT ;  /* 0x0000000200ff7812 */ /* 0x040fe4000788c0ff */
[----:B------:R-:W-:Y:S01]  /*a980*/  LOP3.LUT R0, R0, 0xfffffff7, RZ, 0xc0, !PT ;  /* 0xfffffff700007812 */ /* 0x000fe200078ec0ff */
[----:B--2---:R-:W-:-:S06]  /*a990*/  IMAD.IADD R12, R199, 0x1, -R3 ;  /* 0x00000001c70c7824 */ /* 0x004fcc00078e0a03 */
[----:B------:R-:W-:Y:S01]  /*a9a0*/  @P1 LOP3.LUT R0, R0, 0x8, RZ, 0xfc, !PT ;  /* 0x0000000800001812 */ /* 0x000fe200078efcff */
[----:B---3--:R-:W-:Y:S01]  /*a9b0*/  FFMA.FTZ R13, R26, -UR27, R34 ;  /* 0x8000001b1a0d7c23 */ /* 0x008fe20008010022 */
[----:B------:R-:W-:Y:S02]  /*a9c0*/  IABS R4, R12 ;  /* 0x0000000c00047213 */ /* 0x000fe40000000000 */
[----:B------:R2:W-:Y:S01]  /*a9d0*/  I2F R12, R5 ;  /* 0x00000005000c7306 */ /* 0x0005e20000201400 */
[----:B------:R-:W-:Y:S02]  /*a9e0*/  LOP3.LUT R0, R0, 0xfffffffb, RZ, 0xc0, !PT ;  /* 0xfffffffb00007812 */ /* 0x000fe400078ec0ff */
[----:B------:R-:W-:Y:S02]  /*a9f0*/  FSEL R161, R13, -INF , !P2 ;  /* 0xff8000000da17808 */ /* 0x000fe40005000000 */
[----:B------:R-:W-:-:S03]  /*aa00*/  @P0 LOP3.LUT R0, R0, 0x4, RZ, 0xfc, !PT ;  /* 0x0000000400000812 */ /* 0x000fc600078efcff */
[----:B------:R3:W4:Y:S01]  /*aa10*/  I2F R14, R4 ;  /* 0x00000004000e7306 */ /* 0x0007220000201400 */
[----:B--2---:R-:W-:-:S05]  /*aa20*/  IMAD.IADD R5, R201, 0x1, -R3 ;  /* 0x00000001c9057824 */ /* 0x004fca00078e0a03 */
[----:B---3--:R-:W-:Y:S01]  /*aa30*/  IABS R4, R5 ;  /* 0x0000000500047213 */ /* 0x008fe20000000000 */
[----:B------:R-:W-:Y:S01]  /*aa40*/  IMAD.IADD R5, R205, 0x1, -R3 ;  /* 0x00000001cd057824 */ /* 0x000fe200078e0a03 */
[----:B------:R-:W-:Y:S01]  /*aa50*/  IADD3 R3, R2, 0x18, RZ ;  /* 0x0000001802037810 */ /* 0x000fe20007ffe0ff */
[----:B----4-:R-:W-:Y:S01]  /*aa60*/  FFMA.FTZ R14, R14, -UR27, R31 ;  /* 0x8000001b0e0e7c23 */ /* 0x010fe2000801001f */
[----:B------:R2:W-:Y:S02]  /*aa70*/  I2F R24, R4 ;  /* 0x0000000400187306 */ /* 0x0005e40000201400 */
[----:B------:R-:W-:Y:S01]  /*aa80*/  IABS R15, R5 ;  /* 0x00000005000f7213 */ /* 0x000fe20000000000 */
[----:B------:R-:W-:Y:S01]  /*aa90*/  FFMA.FTZ R5, R25, -UR27, R32 ;  /* 0x8000001b19057c23 */ /* 0x000fe20008010020 */
[C---:B------:R-:W-:Y:S02]  /*aaa0*/  ISETP.GE.AND P3, PT, R3.reuse, R209, PT ;  /* 0x000000d10300720c */ /* 0x040fe40003f66270 */
[----:B------:R-:W-:Y:S01]  /*aab0*/  ISETP.GE.AND P1, PT, R3, R208, PT ;  /* 0x000000d00300720c */ /* 0x000fe20003f26270 */
[----:B------:R-:W-:Y:S01]  /*aac0*/  IMAD.MOV.U32 R25, RZ, RZ, R15 ;  /* 0x000000ffff197224 */ /* 0x000fe200078e000f */
[----:B------:R-:W-:Y:S01]  /*aad0*/  FSEL R58, R5, -INF , !P4 ;  /* 0xff800000053a7808 */ /* 0x000fe20006000000 */
[----:B------:R-:W-:Y:S01]  /*aae0*/  FFMA.FTZ R15, R12, -UR27, R29 ;  /* 0x8000001b0c0f7c23 */ /* 0x000fe2000801001d */
[----:B------:R-:W-:Y:S01]  /*aaf0*/  ISETP.GE.AND P4, PT, R3, R210, PT ;  /* 0x000000d20300720c */ /* 0x000fe20003f86270 */
[--C-:B------:R-:W-:Y:S01]  /*ab00*/  IMAD.IADD R12, R199, 0x1, -R3.reuse ;  /* 0x00000001c70c7824 */ /* 0x100fe200078e0a03 */
[----:B------:R-:W-:Y:S01]  /*ab10*/  HMMA.16816.F32 R28, R8, R6, R40 ;  /* 0x00000006081c723c */ /* 0x000fe20000001828 */
[----:B------:R-:W-:Y:S01]  /*ab20*/  ISETP.GE.AND P0, PT, R3, R207, PT ;  /* 0x000000cf0300720c */ /* 0x000fe20003f06270 */
[----:B------:R-:W3:Y:S01]  /*ab30*/  I2F R25, R25 ;  /* 0x0000001900197306 */ /* 0x000ee20000201400 */
[----:B------:R-:W-:Y:S01]  /*ab40*/  FSEL R181, R15, -INF , !P6 ;  /* 0xff8000000fb57808 */ /* 0x000fe20007000000 */
[----:B--2---:R-:W-:Y:S01]  /*ab50*/  IMAD.IADD R4, R200, 0x1, -R3 ;  /* 0x00000001c8047824 */ /* 0x004fe200078e0a03 */
[----:B------:R-:W-:-:S02]  /*ab60*/  FSEL R232, R14, -INF , !P5 ;  /* 0xff8000000ee87808 */ /* 0x000fc40006800000 */
[C---:B------:R-:W-:Y:S01]  /*ab70*/  ISETP.LT.OR P6, PT, R3.reuse, R206, P4 ;  /* 0x000000ce0300720c */ /* 0x040fe200027c1670 */
[----:B------:R-:W-:Y:S01]  /*ab80*/  HMMA.16816.F32 R40, R16, R6, R172 ;  /* 0x000000061028723c */ /* 0x000fe200000018ac */
[----:B------:R-:W-:Y:S02]  /*ab90*/  IABS R4, R4 ;  /* 0x0000000400047213 */ /* 0x000fe40000000000 */
[C---:B------:R-:W-:Y:S02]  /*aba0*/  ISETP.LT.OR P5, PT, R3.reuse, R204, P3 ;  /* 0x000000cc0300720c */ /* 0x040fe40001fa1670 */
[C---:B------:R-:W-:Y:S01]  /*abb0*/  ISETP.LT.OR P1, PT, R3.reuse, R203, P1 ;  /* 0x000000cb0300720c */ /* 0x040fe20000f21670 */
[----:B------:R-:W-:Y:S01]  /*abc0*/  IMAD.MOV.U32 R5, RZ, RZ, R4 ;  /* 0x000000ffff057224 */ /* 0x000fe200078e0004 */
[----:B------:R-:W-:Y:S02]  /*abd0*/  IABS R4, R12 ;  /* 0x0000000c00047213 */ /* 0x000fe40000000000 */
[----:B------:R-:W-:Y:S01]  /*abe0*/  ISETP.LT.OR P2, PT, R3, R202, P0 ;  /* 0x000000ca0300720c */ /* 0x000fe20000741670 */
[----:B------:R2:W4:Y:S01]  /*abf0*/  I2F R13, R5 ;  /* 0x00000005000d7306 */ /* 0x0005220000201400 */
[C---:B------:R-:W-:Y:S01]  /*ac00*/  LOP3.LUT P4, RZ, R0.reuse, 0x8, RZ, 0xc0, !PT ;  /* 0x0000000800ff7812 */ /* 0x040fe2000788c0ff */
[----:B---3--:R-:W-:Y:S01]  /*ac10*/  FFMA.FTZ R15, R25, -UR27, R35 ;  /* 0x8000001b190f7c23 */ /* 0x008fe20008010023 */
[----:B------:R-:W-:-:S02]  /*ac20*/  LOP3.LUT P3, RZ, R0, 0x4, RZ, 0xc0, !PT ;  /* 0x0000000400ff7812 */ /* 0x000fc4000786c0ff */
[----:B------:R-:W-:Y:S02]  /*ac30*/  LOP3.LUT R0, R0, 0xfffffffd, RZ, 0xc0, !PT ;  /* 0xfffffffd00007812 */ /* 0x000fe400078ec0ff */
[----:B------:R-:W-:Y:S01]  /*ac40*/  FSEL R159, R15, -INF , !P3 ;  /* 0xff8000000f9f7808 */ /* 0x000fe20005800000 */
[----:B------:R3:W5:Y:S01]  /*ac50*/  I2F R12, R4 ;  /* 0x00000004000c7306 */ /* 0x0007620000201400 */
[----:B------:R-:W-:Y:S01]  /*ac60*/  @P1 LOP3.LUT R0, R0, 0x2, RZ, 0xfc, !PT ;  /* 0x0000000200001812 */ /* 0x000fe200078efcff */
[----:B--2---:R-:W-:Y:S02]  /*ac70*/  IMAD.IADD R5, R201, 0x1, -R3 ;  /* 0x00000001c9057824 */ /* 0x004fe400078e0a03 */
[----:B----4-:R-:W-:-:S05]  /*ac80*/  FFMA.FTZ R25, R13, -UR27, R28 ;  /* 0x8000001b0d197c23 */ /* 0x010fca000801001c */
[----:B------:R-:W-:Y:S02]  /*ac90*/  FSEL R172, R25, -INF , !P6 ;  /* 0xff80000019ac7808 */ /* 0x000fe40007000000 */
[----:B---3--:R-:W-:Y:S01]  /*aca0*/  IABS R4, R5 ;  /* 0x0000000500047213 */ /* 0x008fe20000000000 */
[----:B------:R-:W-:Y:S01]  /*acb0*/  IMAD.IADD R5, R205, 0x1, -R3 ;  /* 0x00000001cd057824 */ /* 0x000fe200078e0a03 */
[----:B------:R-:W-:Y:S02]  /*acc0*/  IADD3 R3, R2, 0x19, RZ ;  /* 0x0000001902037810 */ /* 0x000fe40007ffe0ff */
[----:B------:R2:W-:Y:S02]  /*acd0*/  I2F R27, R4 ;  /* 0x00000004001b7306 */ /* 0x0005e40000201400 */
[----:B------:R-:W-:Y:S01]  /*ace0*/  IABS R6, R5 ;  /* 0x0000000500067213 */ /* 0x000fe20000000000 */
[--C-:B------:R-:W-:Y:S01]  /*acf0*/  IMAD.IADD R5, R200, 0x1, -R3.reuse ;  /* 0x00000001c8057824 */ /* 0x100fe200078e0a03 */
[----:B------:R-:W-:Y:S01]  /*ad00*/  ISETP.GE.AND P3, PT, R3, R209, PT ;  /* 0x000000d10300720c */ /* 0x000fe20003f66270 */
[----:B------:R-:W-:Y:S01]  /*ad10*/  IMAD.IADD R14, R199, 0x1, -R3 ;  /* 0x00000001c70e7824 */ /* 0x000fe200078e0a03 */
[----:B------:R-:W-:-:S02]  /*ad20*/  ISETP.GE.AND P1, PT, R3, R208, PT ;  /* 0x000000d00300720c */ /* 0x000fc40003f26270 */
[C---:B------:R-:W-:Y:S02]  /*ad30*/  ISETP.GE.AND P0, PT, R3.reuse, R207, PT ;  /* 0x000000cf0300720c */ /* 0x040fe40003f06270 */
[C---:B------:R-:W-:Y:S02]  /*ad40*/  ISETP.LT.OR P1, PT, R3.reuse, R203, P1 ;  /* 0x000000cb0300720c */ /* 0x040fe40000f21670 */
[----:B------:R-:W-:Y:S01]  /*ad50*/  ISETP.LT.OR P0, PT, R3, R202, P0 ;  /* 0x000000ca0300720c */ /* 0x000fe20000701670 */
[----:B--2---:R-:W-:Y:S02]  /*ad60*/  FFMA.FTZ R4, R24, -UR27, R33 ;  /* 0x8000001b18047c23 */ /* 0x004fe40008010021 */
[----:B-----5:R-:W-:Y:S01]  /*ad70*/  FFMA.FTZ R24, R12, -UR27, R30 ;  /* 0x8000001b0c187c23 */ /* 0x020fe2000801001e */
[----:B------:R-:W-:Y:S01]  /*ad80*/  IABS R12, R5 ;  /* 0x00000005000c7213 */ /* 0x000fe20000000000 */
[----:B------:R2:W3:Y:S01]  /*ad90*/  I2F R30, R6 ;  /* 0x00000006001e7306 */ /* 0x0004e20000201400 */
[----:B------:R-:W-:-:S02]  /*ada0*/  FSEL R57, R4, -INF , !P4 ;  /* 0xff80000004397808 */ /* 0x000fc40006000000 */
[C---:B------:R-:W-:Y:S01]  /*adb0*/  ISETP.GE.AND P4, PT, R3.reuse, R210, PT ;  /* 0x000000d20300720c */ /* 0x040fe20003f86270 */
[----:B------:R-:W-:Y:S01]  /*adc0*/  IMAD.MOV.U32 R13, RZ, RZ, R12 ;  /* 0x000000ffff0d7224 */ /* 0x000fe200078e000c */
[----:B------:R-:W-:Y:S02]  /*add0*/  IABS R12, R14 ;  /* 0x0000000e000c7213 */ /* 0x000fe40000000000 */
[----:B------:R-:W-:Y:S01]  /*ade0*/  FSEL R180, R24, -INF , !P5 ;  /* 0xff80000018b47808 */ /* 0x000fe20006800000 */
[----:B------:R4:W5:Y:S01]  /*adf0*/  I2F R26, R13 ;  /* 0x0000000d001a7306 */ /* 0x0009620000201400 */
[C---:B------:R-:W-:Y:S02]  /*ae00*/  ISETP.LT.OR P6, PT, R3.reuse, R206, P4 ;  /* 0x000000ce0300720c */ /* 0x040fe400027c1670 */
[----:B------:R-:W-:Y:S02]  /*ae10*/  ISETP.LT.OR P5, PT, R3, R204, P3 ;  /* 0x000000cc0300720c */ /* 0x000fe40001fa1670 */
[----:B------:R-:W-:-:S02]  /*ae20*/  LOP3.LUT P4, RZ, R0, 0x2, RZ, 0xc0, !PT ;  /* 0x0000000200ff7812 */ /* 0x000fc4000788c0ff */
[----:B------:R-:W-:Y:S01]  /*ae30*/  LOP3.LUT R0, R0, 0xfffffff7, RZ, 0xc0, !PT ;  /* 0xfffffff700007812 */ /* 0x000fe200078ec0ff */
[----:B--2---:R-:W2:Y:S01]  /*ae40*/  LDSM.16.M88.4 R4, [R189+0x1000] ;  /* 0x00100000bd04783b */ /* 0x004ea20000000200 */
[----:B------:R1:W1:Y:S01]  /*ae50*/  I2F R14, R12 ;  /* 0x0000000c000e7306 */ /* 0x0002620000201400 */
[----:B---3--:R-:W-:Y:S01]  /*ae60*/  FFMA.FTZ R15, R30, -UR27, R42 ;  /* 0x8000001b1e0f7c23 */ /* 0x008fe2000801002a */
[----:B------:R-:W-:-:S04]  /*ae70*/  @P1 LOP3.LUT R0, R0, 0x8, RZ, 0xfc, !PT ;  /* 0x0000000800001812 */ /* 0x000fc800078efcff */
[----:B------:R-:W-:Y:S01]  /*ae80*/  LOP3.LUT R0, R0, 0xfffffffb, RZ, 0xc0, !PT ;  /* 0xfffffffb00007812 */ /* 0x000fe200078ec0ff */
[----:B----4-:R-:W-:Y:S01]  /*ae90*/  IMAD.IADD R13, R201, 0x1, -R3 ;  /* 0x00000001c90d7824 */ /* 0x010fe200078e0a03 */
[----:B------:R-:W-:Y:S01]  /*aea0*/  FSEL R157, R15, -INF , !P2 ;  /* 0xff8000000f9d7808 */ /* 0x000fe20005000000 */
[----:B-----5:R-:W-:Y:S01]  /*aeb0*/  FFMA.FTZ R25, R26, -UR27, R29 ;  /* 0x8000001b1a197c23 */ /* 0x020fe2000801001d */
[----:B------:R-:W-:-:S04]  /*aec0*/  @P0 LOP3.LUT R0, R0, 0x4, RZ, 0xfc, !PT ;  /* 0x0000000400000812 */ /* 0x000fc800078efcff */
[----:B------:R-:W-:Y:S02]  /*aed0*/  FSEL R163, R25, -INF , !P6 ;  /* 0xff80000019a37808 */ /* 0x000fe40007000000 */
[----:B-1----:R-:W-:Y:S01]  /*aee0*/  IABS R12, R13 ;  /* 0x0000000d000c7213 */ /* 0x002fe20000000000 */
[----:B------:R-:W-:Y:S01]  /*aef0*/  IMAD.IADD R13, R205, 0x1, -R3 ;  /* 0x00000001cd0d7824 */ /* 0x000fe200078e0a03 */
[----:B------:R-:W-:Y:S02]  /*af00*/  IADD3 R3, R2, 0x20, RZ ;  /* 0x0000002002037810 */ /* 0x000fe40007ffe0ff */
[----:B------:R1:W3:Y:S02]  /*af10*/  I2F R28, R12 ;  /* 0x0000000c001c7306 */ /* 0x0002e40000201400 */
[----:B------:R-:W-:Y:S01]  /*af20*/  IABS R24, R13 ;  /* 0x0000000d00187213 */ /* 0x000fe20000000000 */
[----:B------:R-:W-:Y:S01]  /*af30*/  FFMA.FTZ R13, R27, -UR27, R40 ;  /* 0x8000001b1b0d7c23 */ /* 0x000fe20008010028 */
[----:B------:R-:W-:-:S02]  /*af40*/  ISETP.GE.AND P3, PT, R3, R209, PT ;  /* 0x000000d10300720c */ /* 0x000fc40003f66270 */
[----:B------:R-:W-:Y:S01]  /*af50*/  ISETP.GE.AND P1, PT, R3, R208, PT ;  /* 0x000000d00300720c */ /* 0x000fe20003f26270 */
[----:B------:R-:W-:Y:S01]  /*af60*/  IMAD.MOV.U32 R27, RZ, RZ, R24 ;  /* 0x000000ffff1b7224 */ /* 0x000fe200078e0018 */
[----:B------:R-:W-:Y:S01]  /*af70*/  FSEL R56, R13, -INF , !P4 ;  /* 0xff8000000d387808 */ /* 0x000fe20006000000 */
[----:B------:R-:W-:Y:S01]  /*af80*/  FFMA.FTZ R24, R14, -UR27, R31 ;  /* 0x8000001b0e187c23 */ /* 0x000fe2000801001f */
[----:B------:R-:W-:Y:S01]  /*af90*/  ISETP.GE.AND P4, PT, R3, R210, PT ;  /* 0x000000d20300720c */ /* 0x000fe20003f86270 */
[--C-:B------:R-:W-:Y:S01]  /*afa0*/  IMAD.IADD R14, R199, 0x1, -R3.reuse ;  /* 0x00000001c70e7824 */ /* 0x100fe200078e0a03 */
[C---:B------:R-:W-:Y:S01]  /*afb0*/  ISETP.GE.AND P0, PT, R3.reuse, R207, PT ;  /* 0x000000cf0300720c */ /* 0x040fe20003f06270 */
[----:B------:R-:W-:Y:S01]  /*afc0*/  I2F R26, R27 ;  /* 0x0000001b001a7306 */ /* 0x000fe20000201400 */
[----:B------:R-:W-:Y:S01]  /*afd0*/  FSEL R170, R24, -INF , !P5 ;  /* 0xff80000018aa7808 */ /* 0x000fe20006800000 */
[----:B-1----:R-:W-:Y:S01]  /*afe0*/  IMAD.IADD R12, R200, 0x1, -R3 ;  /* 0x00000001c80c7824 */ /* 0x002fe200078e0a03 */
[C---:B------:R-:W-:Y:S01]  /*aff0*/  ISETP.LT.OR P6, PT, R3.reuse, R206, P4 ;  /* 0x000000ce0300720c */ /* 0x040fe200027c1670 */
[----:B--2---:R-:W-:Y:S01]  /*b000*/  HMMA.16816.F32 R32, R8, R4, R36 ;  /* 0x000000040820723c */ /* 0x004fe20000001824 */
[----:B------:R-:W-:-:S02]  /*b010*/  ISETP.LT.OR P5, PT, R3, R204, P3 ;  /* 0x000000cc0300720c */ /* 0x000fc40001fa1670 */
[----:B------:R-:W-:Y:S02]  /*b020*/  IABS R12, R12 ;  /* 0x0000000c000c7213 */ /* 0x000fe40000000000 */
[C---:B------:R-:W-:Y:S02]  /*b030*/  ISETP.LT.OR P1, PT, R3.reuse, R203, P1 ;  /* 0x000000cb0300720c */ /* 0x040fe40000f21670 */
[----:B------:R-:W-:Y:S01]  /*b040*/  ISETP.LT.OR P2, PT, R3, R202, P0 ;  /* 0x000000ca0300720c */ /* 0x000fe20000741670 */
[----:B------:R-:W-:Y:S01]  /*b050*/  IMAD.MOV.U32 R13, RZ, RZ, R12 ;  /* 0x000000ffff0d7224 */ /* 0x000fe200078e000c */
[----:B------:R-:W-:Y:S01]  /*b060*/  IABS R12, R14 ;  /* 0x0000000e000c7213 */ /* 0x000fe20000000000 */
[----:B------:R-:W-:Y:S01]  /*b070*/  HMMA.16816.F32 R36, R16, R4, R148 ;  /* 0x000000041024723c */ /* 0x000fe20000001894 */
[C---:B------:R-:W-:Y:S01]  /*b080*/  LOP3.LUT P4, RZ, R0.reuse, 0x8, RZ, 0xc0, !PT ;  /* 0x0000000800ff7812 */ /* 0x040fe2000788c0ff */
[----:B------:R1:W2:Y:S01]  /*b090*/  I2F R14, R13 ;  /* 0x0000000d000e7306 */ /* 0x0002a20000201400 */
[----:B------:R-:W-:-:S02]  /*b0a0*/  LOP3.LUT P3, RZ, R0, 0x4, RZ, 0xc0, !PT ;  /* 0x0000000400ff7812 */ /* 0x000fc4000786c0ff */
[----:B------:R-:W-:Y:S02]  /*b0b0*/  P2R R24, PR, RZ, 0x2 ;  /* 0x00000002ff187803 */ /* 0x000fe40000000000 */
[----:B---3--:R-:W-:-:S03]  /*b0c0*/  FFMA.FTZ R5, R28, -UR27, R41 ;  /* 0x8000001b1c057c23 */ /* 0x008fc60008010029 */
[----:B------:R-:W3:Y:S02]  /*b0d0*/  I2F R15, R12 ;  /* 0x0000000c000f7306 */ /* 0x000ee40000201400 */
[----:B------:R-:W-:Y:S01]  /*b0e0*/  FSEL R147, R5, -INF , !P4 ;  /* 0xff80000005937808 */ /* 0x000fe20006000000 */
[----:B-1----:R-:W-:Y:S02]  /*b0f0*/  IMAD.IADD R13, R201, 0x1, -R3 ;  /* 0x00000001c90d7824 */ /* 0x002fe400078e0a03 */
[----:B--2---:R-:W-:-:S05]  /*b100*/  FFMA.FTZ R14, R14, -UR27, R32 ;  /* 0x8000001b0e0e7c23 */ /* 0x004fca0008010020 */
[----:B------:R-:W-:Y:S01]  /*b110*/  FSEL R237, R14, -INF , !P6 ;  /* 0xff8000000eed7808 */ /* 0x000fe20007000000 */
[----:B---3--:R-:W-:Y:S01]  /*b120*/  FFMA.FTZ R15, R15, -UR27, R34 ;  /* 0x8000001b0f0f7c23 */ /* 0x008fe20008010022 */
[----:B------:R-:W-:Y:S01]  /*b130*/  IABS R12, R13 ;  /* 0x0000000d000c7213 */ /* 0x000fe20000000000 */
[----:B------:R-:W-:Y:S01]  /*b140*/  IMAD.IADD R13, R205, 0x1, -R3 ;  /* 0x00000001cd0d7824 */ /* 0x000fe200078e0a03 */
[----:B------:R-:W-:Y:S02]  /*b150*/  IADD3 R3, R2, 0x21, RZ ;  /* 0x0000002102037810 */ /* 0x000fe40007ffe0ff */
        /* <DEDUP_REMOVED lines=12> */
[C---:B------:R-:W-:Y:S01]  /*b220*/  ISETP.GE.AND P0, PT, R3.reuse, R207, PT ;  /* 0x000000cf0300720c */ /* 0x040fe20003f06270 */
[----:B-1----:R-:W-:Y:S01]  /*b230*/  IMAD.MOV.U32 R12, RZ, RZ, R25 ;  /* 0x000000ffff0c7224 */ /* 0x002fe200078e0019 */
[C---:B------:R-:W-:Y:S02]  /*b240*/  ISETP.LT.OR P6, PT, R3.reuse, R206, P4 ;  /* 0x000000ce0300720c */ /* 0x040fe400027c1670 */
[C---:B------:R-:W-:Y:S01]  /*b250*/  ISETP.LT.OR P5, PT, R3.reuse, R204, P3 ;  /* 0x000000cc0300720c */ /* 0x040fe20001fa1670 */
[----:B------:R1:W2:Y:S01]  /*b260*/  I2F R28, R12 ;  /* 0x0000000c001c7306 */ /* 0x0002a20000201400 */
[----:B------:R-:W-:-:S02]  /*b270*/  ISETP.LT.OR P1, PT, R3, R203, P1 ;  /* 0x000000cb0300720c */ /* 0x000fc40000f21670 */
[----:B------:R-:W-:Y:S02]  /*b280*/  ISETP.LT.OR P0, PT, R3, R202, P0 ;  /* 0x000000ca0300720c */ /* 0x000fe40000701670 */
[----:B------:R-:W-:Y:S02]  /*b290*/  ISETP.NE.AND P4, PT, R24, RZ, PT ;  /* 0x000000ff1800720c */ /* 0x000fe40003f85270 */
[----:B------:R-:W-:Y:S02]  /*b2a0*/  P2R R25, PR, RZ, 0x2 ;  /* 0x00000002ff197803 */ /* 0x000fe40000000000 */
[----:B------:R-:W-:Y:S01]  /*b2b0*/  P2R R24, PR, RZ, 0x1 ;  /* 0x00000001ff187803 */ /* 0x000fe20000000000 */
[----:B-1----:R-:W-:Y:S02]  /*b2c0*/  IMAD.IADD R12, R199, 0x1, -R3 ;  /* 0x00000001c70c7824 */ /* 0x002fe400078e0a03 */
[----:B--2---:R-:W-:-:S03]  /*b2d0*/  FFMA.FTZ R13, R28, -UR27, R38 ;  /* 0x8000001b1c0d7c23 */ /* 0x004fc60008010026 */
[----:B------:R-:W-:Y:S02]  /*b2e0*/  IABS R4, R12 ;  /* 0x0000000c00047213 */ /* 0x000fe40000000000 */
[----:B------:R1:W-:Y:S01]  /*b2f0*/  I2F R12, R5 ;  /* 0x00000005000c7306 */ /* 0x0003e20000201400 */
[----:B------:R-:W-:-:S07]  /*b300*/  FSEL R174, R13, -INF , !P2 ;  /* 0xff8000000dae7808 */ /* 0x000fce0005000000 */
[----:B------:R2:W3:Y:S01]  /*b310*/  I2F R14, R4 ;  /* 0x00000004000e7306 */ /* 0x0004e20000201400 */
[----:B-1----:R-:W-:-:S05]  /*b320*/  IMAD.IADD R5, R201, 0x1, -R3 ;  /* 0x00000001c9057824 */ /* 0x002fca00078e0a03 */
[----:B--2---:R-:W-:Y:S01]  /*b330*/  IABS R4, R5 ;  /* 0x0000000500047213 */ /* 0x004fe20000000000 */
[----:B------:R-:W-:Y:S01]  /*b340*/  IMAD.IADD R5, R205, 0x1, -R3 ;  /* 0x00000001cd057824 */ /* 0x000fe200078e0a03 */
[----:B------:R-:W-:Y:S01]  /*b350*/  IADD3 R3, R2, 0x28, RZ ;  /* 0x0000002802037810 */ /* 0x000fe20007ffe0ff */
[----:B---3--:R-:W-:Y:S01]  /*b360*/  FFMA.FTZ R14, R14, -UR27, R35 ;  /* 0x8000001b0e0e7c23 */ /* 0x008fe20008010023 */
[----:B------:R1:W2:Y:S02]  /*b370*/  I2F R26, R4 ;  /* 0x00000004001a7306 */ /* 0x0002a40000201400 */
[----:B------:R-:W-:Y:S01]  /*b380*/  IABS R15, R5 ;  /* 0x00000005000f7213 */ /* 0x000fe20000000000 */
[----:B------:R-:W-:Y:S01]  /*b390*/  FFMA.FTZ R5, R27, -UR27, R36 ;  /* 0x8000001b1b057c23 */ /* 0x000fe20008010024 */
[----:B------:R-:W-:Y:S02]  /*b3a0*/  FSEL R240, R14, -INF , !P5 ;  /* 0xff8000000ef07808 */ /* 0x000fe40006800000 */
[----:B------:R-:W-:Y:S01]  /*b3b0*/  ISETP.GE.AND P3, PT, R3, R209, PT ;  /* 0x000000d10300720c */ /* 0x000fe20003f66270 */
[----:B------:R-:W-:Y:S01]  /*b3c0*/  IMAD.MOV.U32 R27, RZ, RZ, R15 ;  /* 0x000000ffff1b7224 */ /* 0x000fe200078e000f */
[----:B------:R-:W-:Y:S01]  /*b3d0*/  FSEL R165, R5, -INF , !P4 ;  /* 0xff80000005a57808 */ /* 0x000fe20006000000 */
[----:B------:R-:W-:Y:S01]  /*b3e0*/  FFMA.FTZ R15, R12, -UR27, R33 ;  /* 0x8000001b0c0f7c23 */ /* 0x000fe20008010021 */
[----:B------:R-:W-:Y:S01]  /*b3f0*/  ISETP.GE.AND P4, PT, R3, R210, PT ;  /* 0x000000d20300720c */ /* 0x000fe20003f86270 */
[--C-:B------:R-:W-:Y:S01]  /*b400*/  IMAD.IADD R12, R199, 0x1, -R3.reuse ;  /* 0x00000001c70c7824 */ /* 0x100fe200078e0a03 */
[----:B------:R-:W-:Y:S01]  /*b410*/  HMMA.16816.F32 R32, R8, R6, R44 ;  /* 0x000000060820723c */ /* 0x000fe2000000182c */
[----:B------:R-:W3:Y:S01]  /*b420*/  I2F R27, R27 ;  /* 0x0000001b001b7306 */ /* 0x000ee20000201400 */
[----:B------:R-:W-:Y:S01]  /*b430*/  FSEL R223, R15, -INF , !P6 ;  /* 0xff8000000fdf7808 */ /* 0x000fe20007000000 */
[----:B-1----:R-:W-:Y:S01]  /*b440*/  IMAD.IADD R4, R200, 0x1, -R3 ;  /* 0x00000001c8047824 */ /* 0x002fe200078e0a03 */
[----:B------:R-:W-:-:S02]  /*b450*/  ISETP.LT.OR P6, PT, R3, R206, P4 ;  /* 0x000000ce0300720c */ /* 0x000fc400027c1670 */
[----:B------:R-:W-:Y:S02]  /*b460*/  ISETP.NE.AND P4, PT, R25, RZ, PT ;  /* 0x000000ff1900720c */ /* 0x000fe40003f85270 */
[----:B------:R-:W-:Y:S01]  /*b470*/  HMMA.16816.F32 R44, R16, R6, R152 ;  /* 0x00000006102c723c */ /* 0x000fe20000001898 */
[----:B------:R-:W-:Y:S02]  /*b480*/  IABS R4, R4 ;  /* 0x0000000400047213 */ /* 0x000fe40000000000 */
[C---:B------:R-:W-:Y:S02]  /*b490*/  ISETP.GE.AND P1, PT, R3.reuse, R208, PT ;  /* 0x000000d00300720c */ /* 0x040fe40003f26270 */
[C---:B------:R-:W-:Y:S01]  /*b4a0*/  ISETP.GE.AND P0, PT, R3.reuse, R207, PT ;  /* 0x000000cf0300720c */ /* 0x040fe20003f06270 */
[----:B------:R-:W-:Y:S01]  /*b4b0*/  IMAD.MOV.U32 R5, RZ, RZ, R4 ;  /* 0x000000ffff057224 */ /* 0x000fe200078e0004 */
[----:B------:R-:W-:Y:S01]  /*b4c0*/  IABS R4, R12 ;  /* 0x0000000c00047213 */ /* 0x000fe20000000000 */
[----:B--2---:R-:W-:Y:S01]  /*b4d0*/  FFMA.FTZ R7, R26, -UR27, R37 ;  /* 0x8000001b1a077c23 */ /* 0x004fe20008010025 */
[C---:B------:R-:W-:Y:S01]  /*b4e0*/  ISETP.LT.OR P5, PT, R3.reuse, R204, P3 ;  /* 0x000000cc0300720c */ /* 0x040fe20001fa1670 */
[----:B------:R1:W2:Y:S01]  /*b4f0*/  I2F R13, R5 ;  /* 0x00000005000d7306 */ /* 0x0002a20000201400 */
[----:B------:R-:W-:-:S02]  /*b500*/  ISETP.LT.OR P1, PT, R3, R203, P1 ;  /* 0x000000cb0300720c */ /* 0x000fc40000f21670 */
[----:B------:R-:W-:Y:S02]  /*b510*/  ISETP.LT.OR P2, PT, R3, R202, P0 ;  /* 0x000000ca0300720c */ /* 0x000fe40000741670 */
[----:B------:R-:W-:Y:S01]  /*b520*/  ISETP.NE.AND P3, PT, R24, RZ, PT ;  /* 0x000000ff1800720c */ /* 0x000fe20003f65270 */
[----:B---3--:R-:W-:Y:S01]  /*b530*/  FFMA.FTZ R24, R27, -UR27, R39 ;  /* 0x8000001b1b187c23 */ /* 0x008fe20008010027 */
[----:B------:R-:W-:Y:S01]  /*b540*/  P2R R29, PR, RZ, 0x2 ;  /* 0x00000002ff1d7803 */ /* 0x000fe20000000000 */
[----:B------:R-:W3:Y:S01]  /*b550*/  I2F R12, R4 ;  /* 0x00000004000c7306 */ /* 0x000ee20000201400 */
[----:B------:R-:W-:Y:S01]  /*b560*/  FSEL R155, R7, -INF , !P4 ;  /* 0xff800000079b7808 */ /* 0x000fe20006000000 */
[----:B------:R-:W-:Y:S01]  /*b570*/  HMMA.16816.F32 R36, R20, R166, R212 ;  /* 0x000000a61424723c */ /* 0x000fe200000018d4 */
[----:B------:R-:W-:Y:S01]  /*b580*/  FSEL R164, R24, -INF , !P3 ;  /* 0xff80000018a47808 */ /* 0x000fe20005800000 */
[----:B-1----:R-:W-:Y:S02]  /*b590*/  IMAD.IADD R5, R201, 0x1, -R3 ;  /* 0x00000001c9057824 */ /* 0x002fe400078e0a03 */
[----:B--2---:R-:W-:-:S05]  /*b5a0*/  FFMA.FTZ R26, R13, -UR27, R32 ;  /* 0x8000001b0d1a7c23 */ /* 0x004fca0008010020 */
[----:B------:R-:W-:Y:S01]  /*b5b0*/  FSEL R220, R26, -INF , !P6 ;  /* 0xff8000001adc7808 */ /* 0x000fe20007000000 */
[----:B---3--:R-:W-:Y:S01]  /*b5c0*/  FFMA.FTZ R25, R12, -UR27, R34 ;  /* 0x8000001b0c197c23 */ /* 0x008fe20008010022 */
[----:B------:R-:W-:Y:S01]  /*b5d0*/  IABS R4, R5 ;  /* 0x0000000500047213 */ /* 0x000fe20000000000 */
[----:B------:R-:W-:Y:S01]  /*b5e0*/  IMAD.IADD R5, R205, 0x1, -R3 ;  /* 0x00000001cd057824 */ /* 0x000fe200078e0a03 */
[----:B------:R-:W1:Y:S01]  /*b5f0*/  LDSM.16.M88.4 R12, [R189+0x1800] ;  /* 0x00180000bd0c783b */ /* 0x000e620000000200 */
[----:B------:R-:W-:Y:S01]  /*b600*/  IADD3 R3, R2, 0x29, RZ ;  /* 0x0000002902037810 */ /* 0x000fe20007ffe0ff */
[----:B------:R2:W3:Y:S01]  /*b610*/  I2F R28, R4 ;  /* 0x00000004001c7306 */ /* 0x0004e20000201400 */
[----:B------:R-:W-:Y:S01]  /*b620*/  FSEL R221, R25, -INF , !P5 ;  /* 0xff80000019dd7808 */ /* 0x000fe20006800000 */
[----:B------:R-:W-:-:S04]  /*b630*/  DEPBAR.LE SB0, 0x0 ;  /* 0x000080000000791a */ /* 0x000fc80000000000 */
[----:B------:R-:W-:Y:S02]  /*b640*/  IABS R5, R5 ;  /* 0x0000000500057213 */ /* 0x000fe40000000000 */
[C---:B------:R-:W-:Y:S02]  /*b650*/  ISETP.GE.AND P4, PT, R3.reuse, R210, PT ;  /* 0x000000d20300720c */ /* 0x040fe40003f86270 */
[C---:B------:R-:W-:Y:S01]  /*b660*/  ISETP.GE.AND P3, PT, R3.reuse, R209, PT ;  /* 0x000000d10300720c */ /* 0x040fe20003f66270 */
[----:B------:R-:W-:Y:S01]  /*b670*/  IMAD.MOV.U32 R6, RZ, RZ, R5 ;  /* 0x000000ffff067224 */ /* 0x000fe200078e0005 */
[C---:B------:R-:W-:Y:S02]  /*b680*/  ISETP.GE.AND P1, PT, R3.reuse, R208, PT ;  /* 0x000000d00300720c */ /* 0x040fe40003f26270 */
[C---:B------:R-:W-:Y:S01]  /*b690*/  ISETP.GE.AND P0, PT, R3.reuse, R207, PT ;  /* 0x000000cf0300720c */ /* 0x040fe20003f06270 */
[----:B------:R4:W5:Y:S01]  /*b6a0*/  I2F R31, R6 ;  /* 0x00000006001f7306 */ /* 0x0009620000201400 */
[----:B--2---:R-:W-:Y:S01]  /*b6b0*/  IMAD.IADD R4, R200, 0x1, -R3 ;  /* 0x00000001c8047824 */ /* 0x004fe200078e0a03 */
[C---:B------:R-:W-:Y:S01]  /*b6c0*/  ISETP.LT.OR P6, PT, R3.reuse, R206, P4 ;  /* 0x000000ce0300720c */ /* 0x040fe200027c1670 */
[----:B---3--:R-:W-:Y:S01]  /*b6d0*/  FFMA.FTZ R7, R28, -UR27, R44 ;  /* 0x8000001b1c077c23 */ /* 0x008fe2000801002c */
[----:B------:R-:W-:-:S02]  /*b6e0*/  ISETP.LT.OR P5, PT, R3, R204, P3 ;  /* 0x000000cc0300720c */ /* 0x000fc40001fa1670 */
[----:B------:R-:W-:Y:S02]  /*b6f0*/  IABS R5, R4 ;  /* 0x0000000400057213 */ /* 0x000fe40000000000 */
[----:B------:R-:W-:Y:S02]  /*b700*/  IADD3 R4, R2, 0x30, RZ ;  /* 0x0000003002047810 */ /* 0x000fe40007ffe0ff */
[----:B------:R2:W3:Y:S01]  /*b710*/  I2F R27, R5 ;  /* 0x00000005001b7306 */ /* 0x0004e20000201400 */
[C---:B------:R-:W-:Y:S02]  /*b720*/  ISETP.LT.OR P1, PT, R3.reuse, R203, P1 ;  /* 0x000000cb0300720c */ /* 0x040fe40000f21670 */
[----:B------:R-:W-:Y:S02]  /*b730*/  ISETP.LT.OR P0, PT, R3, R202, P0 ;  /* 0x000000ca0300720c */ /* 0x000fe40000701670 */
[----:B------:R-:W-:Y:S01]  /*b740*/  ISETP.NE.AND P4, PT, R29, RZ, PT ;  /* 0x000000ff1d00720c */ /* 0x000fe20003f85270 */
[----:B----4-:R-:W-:Y:S01]  /*b750*/  IMAD.IADD R6, R199, 0x1, -R3 ;  /* 0x00000001c7067824 */ /* 0x010fe200078e0a03 */
[----:B------:R-:W-:Y:S01]  /*b760*/  P2R R29, PR, RZ, 0x2 ;  /* 0x00000002ff1d7803 */ /* 0x000fe20000000000 */
[----:B-----5:R-:W-:Y:S01]  /*b770*/  FFMA.FTZ R20, R31, -UR27, R46 ;  /* 0x8000001b1f147c23 */ /* 0x020fe2000801002e */
[----:B------:R-:W-:Y:S01]  /*b780*/  FSEL R153, R7, -INF , !P4 ;  /* 0xff80000007997808 */ /* 0x000fe20006000000 */
[----:B------:R-:W-:Y:S01]  /*b790*/  IMAD.IADD R7, R201, 0x1, -R4 ;  /* 0x00000001c9077824 */ /* 0x000fe200078e0a04 */
[----:B------:R-:W-:-:S02]  /*b7a0*/  IABS R6, R6 ;  /* 0x0000000600067213 */ /* 0x000fc40000000000 */
[----:B------:R-:W-:Y:S01]  /*b7b0*/  FSEL R158, R20, -INF , !P2 ;  /* 0xff800000149e7808 */ /* 0x000fe20005000000 */
[----:B-1----:R-:W-:Y:S01]  /*b7c0*/  HMMA.16816.F32 R36, R8, R14, R36 ;  /* 0x0000000e0824723c */ /* 0x002fe20000001824 */
[----:B------:R1:W4:Y:S01]  /*b7d0*/  I2F R24, R6 ;  /* 0x0000000600187306 */ /* 0x0003220000201400 */
[----:B--2---:R-:W-:Y:S01]  /*b7e0*/  IMAD.IADD R5, R201, 0x1, -R3 ;  /* 0x00000001c9057824 */ /* 0x004fe200078e0a03 */
[----:B------:R-:W-:Y:S01]  /*b7f0*/  P2R R26, PR, RZ, 0x1 ;  /* 0x00000001ff1a7803 */ /* 0x000fe20000000000 */
[----:B---3--:R-:W-:Y:S01]  /*b800*/  FFMA.FTZ R21, R27, -UR27, R33 ;  /* 0x8000001b1b157c23 */ /* 0x008fe20008010021 */
[C---:B------:R-:W-:Y:S02]  /*b810*/  ISETP.GE.AND P4, PT, R4.reuse, R210, PT ;  /* 0x000000d20400720c */ /* 0x040fe40003f86270 */
[----:B------:R-:W-:Y:S01]  /*b820*/  IABS R5, R5 ;  /* 0x0000000500057213 */ /* 0x000fe20000000000 */
[----:B------:R-:W-:Y:S01]  /*b830*/  BAR.SYNC.DEFER_BLOCKING 0x0 ;  /* 0x0000000000007b1d */ /* 0x000fe20000010000 */
[----:B------:R-:W-:-:S02]  /*b840*/  ISETP.GE.AND P3, PT, R4, R209, PT ;  /* 0x000000d10400720c */ /* 0x000fc40003f66270 */
[C---:B------:R-:W-:Y:S02]  /*b850*/  ISETP.GE.AND P1, PT, R4.reuse, R208, PT ;  /* 0x000000d00400720c */ /* 0x040fe40003f26270 */
[C---:B------:R-:W-:Y:S01]  /*b860*/  ISETP.GE.AND P0, PT, R4.reuse, R207, PT ;  /* 0x000000cf0400720c */ /* 0x040fe20003f06270 */
[----:B------:R2:W3:Y:S01]  /*b870*/  I2F R30, R5 ;  /* 0x00000005001e7306 */ /* 0x0004e20000201400 */
[----:B------:R-:W-:Y:S01]  /*b880*/  FSEL R179, R21, -INF , !P6 ;  /* 0xff80000015b37808 */ /* 0x000fe20007000000 */
[----:B-1----:R-:W-:Y:S01]  /*b890*/  IMAD.IADD R6, R205, 0x1, -R3 ;  /* 0x00000001cd067824 */ /* 0x002fe200078e0a03 */
[----:B------:R-:W-:Y:S01]  /*b8a0*/  ISETP.LT.OR P6, PT, R4, R206, P4 ;  /* 0x000000ce0400720c */ /* 0x000fe200027c1670 */
[----:B------:R-:W-:Y:S01]  /*b8b0*/  IMAD.IADD R3, R200, 0x1, -R4 ;  /* 0x00000001c8037824 */ /* 0x000fe200078e0a04 */
[----:B------:R-:W-:Y:S01]  /*b8c0*/  ISETP.LT.OR P1, PT, R4, R203, P1 ;  /* 0x000000cb0400720c */ /* 0x000fe20000f21670 */
[----:B----4-:R-:W-:Y:S01]  /*b8d0*/  FFMA.FTZ R22, R24, -UR27, R35 ;  /* 0x8000001b18167c23 */ /* 0x010fe20008010023 */
[----:B------:R-:W-:Y:S01]  /*b8e0*/  IABS R6, R6 ;  /* 0x0000000600067213 */ /* 0x000fe20000000000 */
[----:B------:R-:W-:Y:S01]  /*b8f0*/  HMMA.16816.F32 R32, R8, R12, R40 ;  /* 0x0000000c0820723c */ /* 0x000fe20000001828 */
[----:B------:R-:W-:-:S02]  /*b900*/  IABS R3, R3 ;  /* 0x0000000300037213 */ /* 0x000fc40000000000 */
[----:B------:R-:W-:Y:S02]  /*b910*/  FSEL R212, R22, -INF , !P5 ;  /* 0xff80000016d47808 */ /* 0x000fe40006800000 */
[C---:B------:R-:W-:Y:S01]  /*b920*/  ISETP.LT.OR P5, PT, R4.reuse, R204, P3 ;  /* 0x000000cc0400720c */ /* 0x040fe20001fa1670 */
[----:B--2---:R-:W-:Y:S01]  /*b930*/  IMAD.MOV.U32 R5, RZ, RZ, R6 ;  /* 0x000000ffff057224 */ /* 0x004fe200078e0006 */
[----:B------:R-:W-:Y:S01]  /*b940*/  ISETP.LT.OR P2, PT, R4, R202, P0 ;  /* 0x000000ca0400720c */ /* 0x000fe20000741670 */
[----:B------:R-:W-:Y:S01]  /*b950*/  IMAD.MOV.U32 R6, RZ, RZ, R3 ;  /* 0x000000ffff067224 */ /* 0x000fe200078e0003 */
[----:B------:R-:W-:Y:S01]  /*b960*/  IADD3 R3, R2, 0x31, RZ ;  /* 0x0000003102037810 */ /* 0x000fe20007ffe0ff */
[----:B------:R1:W2:Y:S01]  /*b970*/  I2F R25, R5 ;  /* 0x0000000500197306 */ /* 0x0002a20000201400 */
[----:B------:R-:W-:Y:S01]  /*b980*/  HMMA.16816.F32 R40, R16, R12, R76 ;  /* 0x0000000c1028723c */ /* 0x000fe2000000184c */
[----:B------:R-:W-:Y:S02]  /*b990*/  ISETP.NE.AND P4, PT, R29, RZ, PT ;  /* 0x000000ff1d00720c */ /* 0x000fe40003f85270 */
[----:B------:R-:W-:-:S02]  /*b9a0*/  ISETP.NE.AND P3, PT, R26, RZ, PT ;  /* 0x000000ff1a00720c */ /* 0x000fc40003f65270 */
[----:B------:R-:W-:Y:S02]  /*b9b0*/  P2R R22, PR, RZ, 0x2 ;  /* 0x00000002ff167803 */ /* 0x000fe40000000000 */
[----:B------:R-:W4:Y:S01]  /*b9c0*/  I2F R23, R6 ;  /* 0x0000000600177306 */ /* 0x000f220000201400 */
[----:B---3--:R-:W-:Y:S01]  /*b9d0*/  FFMA.FTZ R13, R30, -UR27, R45 ;  /* 0x8000001b1e0d7c23 */ /* 0x008fe2000801002d */
[C---:B------:R-:W-:Y:S01]  /*b9e0*/  ISETP.GE.AND P1, PT, R3.reuse, R208, PT ;  /* 0x000000d00300720c */ /* 0x040fe20003f26270 */
[----:B------:R-:W-:Y:S01]  /*b9f0*/  HMMA.16816.F32 R16, R16, R14, R228 ;  /* 0x0000000e1010723c */ /* 0x000fe200000018e4 */
[----:B------:R-:W-:Y:S02]  /*ba00*/  ISETP.GE.AND P0, PT, R3, R207, PT ;  /* 0x000000cf0300720c */ /* 0x000fe40003f06270 */
[----:B------:R-:W-:Y:S01]  /*ba10*/  FSEL R152, R13, -INF , !P4 ;  /* 0xff8000000d987808 */ /* 0x000fe20006000000 */
[----:B-1----:R-:W-:Y:S01]  /*ba20*/  IMAD.IADD R5, R199, 0x1, -R4 ;  /* 0x00000001c7057824 */ /* 0x002fe200078e0a04 */
[----:B------:R-:W-:Y:S01]  /*ba30*/  ISETP.GE.AND P4, PT, R3, R210, PT ;  /* 0x000000d20300720c */ /* 0x000fe20003f86270 */
[----:B--2---:R-:W-:Y:S01]  /*ba40*/  FFMA.FTZ R12, R25, -UR27, R47 ;  /* 0x8000001b190c7c23 */ /* 0x004fe2000801002f */
[----:B------:R-:W-:-:S02]  /*ba50*/  ISETP.LT.OR P1, PT, R3, R203, P1 ;  /* 0x000000cb0300720c */ /* 0x000fc40000f21670 */
[----:B------:R-:W-:Y:S02]  /*ba60*/  IABS R5, R5 ;  /* 0x0000000500057213 */ /* 0x000fe40000000000 */
[----:B------:R-:W-:Y:S01]  /*ba70*/  FSEL R154, R12, -INF , !P3 ;  /* 0xff8000000c9a7808 */ /* 0x000fe20005800000 */
[----:B----4-:R-:W-:Y:S01]  /*ba80*/  FFMA.FTZ R21, R23, -UR27, R32 ;  /* 0x8000001b17157c23 */ /* 0x010fe20008010020 */
[----:B------:R-:W-:Y:S01]  /*ba90*/  ISETP.GE.AND P3, PT, R3, R209, PT ;  /* 0x000000d10300720c */ /* 0x000fe20003f66270 */
[----:B------:R-:W-:Y:S01]  /*baa0*/  IMAD.MOV.U32 R6, RZ, RZ, R5 ;  /* 0x000000ffff067224 */ /* 0x000fe200078e0005 */
[----:B------:R-:W-:Y:S01]  /*bab0*/  IABS R5, R7 ;  /* 0x0000000700057213 */ /* 0x000fe20000000000 */
[----:B------:R-:W-:Y:S01]  /*bac0*/  IMAD.IADD R7, R205, 0x1, -R4 ;  /* 0x00000001cd077824 */ /* 0x000fe200078e0a04 */
[----:B------:R-:W-:Y:S01]  /*bad0*/  FSEL R238, R21, -INF , !P6 ;  /* 0xff80000015ee7808 */ /* 0x000fe20007000000 */
[----:B------:R1:W2:Y:S01]  /*bae0*/  I2F R20, R6 ;  /* 0x0000000600147306 */ /* 0x0002a20000201400 */
[----:B------:R-:W-:Y:S01]  /*baf0*/  IMAD.IADD R4, R199, 0x1, -R3 ;  /* 0x00000001c7047824 */ /* 0x000fe200078e0a03 */
[----:B------:R-:W-:-:S02]  /*bb00*/  ISETP.LT.OR P6, PT, R3, R206, P4 ;  /* 0x000000ce0300720c */ /* 0x000fc400027c1670 */
[----:B------:R-:W-:Y:S02]  /*bb10*/  ISETP.LT.OR P0, PT, R3, R202, P0 ;  /* 0x000000ca0300720c */ /* 0x000fe40000701670 */
[----:B------:R-:W-:Y:S02]  /*bb20*/  ISETP.NE.AND P4, PT, R22, RZ, PT ;  /* 0x000000ff1600720c */ /* 0x000fe40003f85270 */
[----:B------:R-:W-:Y:S01]  /*bb30*/  P2R R21, PR, RZ, 0x2 ;  /* 0x00000002ff157803 */ /* 0x000fe20000000000 */
[----:B-1----:R-:W-:Y:S01]  /*bb40*/  IMAD.MOV.U32 R6, RZ, RZ, R5 ;  /* 0x000000ffff067224 */ /* 0x002fe200078e0005 */
[----:B------:R-:W-:Y:S01]  /*bb50*/  IABS R5, R7 ;  /* 0x0000000700057213 */ /* 0x000fe20000000000 */
[----:B------:R-:W-:Y:S02]  /*bb60*/  IMAD.IADD R7, R201, 0x1, -R3 ;  /* 0x00000001c9077824 */ /* 0x000fe400078e0a03 */
[----:B------:R1:W3:Y:S01]  /*bb70*/  I2F R27, R6 ;  /* 0x00000006001b7306 */ /* 0x0002e20000201400 */
[----:B--2---:R-:W-:-:S05]  /*bb80*/  FFMA.FTZ R20, R20, -UR27, R34 ;  /* 0x8000001b14147c23 */ /* 0x004fca0008010022 */
[----:B------:R-:W-:Y:S02]  /*bb90*/  FSEL R242, R20, -INF , !P5 ;  /* 0xff80000014f27808 */ /* 0x000fe40006800000 */
[----:B------:R2:W-:Y:S01]  /*bba0*/  I2F R24, R5 ;  /* 0x0000000500187306 */ /* 0x0005e20000201400 */
[----:B------:R-:W-:Y:S02]  /*bbb0*/  ISETP.LT.OR P5, PT, R3, R204, P3 ;  /* 0x000000cc0300720c */ /* 0x000fe40001fa1670 */
[----:B------:R-:W-:Y:S01]  /*bbc0*/  P2R R20, PR, RZ, 0x1 ;  /* 0x00000001ff147803 */ /* 0x000fe20000000000 */
[----:B-1----:R-:W-:Y:S02]  /*bbd0*/  IMAD.IADD R6, R200, 0x1, -R3 ;  /* 0x00000001c8067824 */ /* 0x002fe400078e0a03 */
[----:B---3--:R-:W-:-:S03]  /*bbe0*/  FFMA.FTZ R8, R27, -UR27, R40 ;  /* 0x8000001b1b087c23 */ /* 0x008fc60008010028 */
[----:B------:R-:W-:Y:S02]  /*bbf0*/  IABS R6, R6 ;  /* 0x0000000600067213 */ /* 0x000fe40000000000 */
[----:B------:R-:W-:Y:S02]  /*bc00*/  FSEL R178, R8, -INF , !P4 ;  /* 0xff80000008b27808 */ /* 0x000fe40006000000 */
[----:B--2---:R-:W-:Y:S01]  /*bc10*/  IABS R5, R4 ;  /* 0x0000000400057213 */ /* 0x004fe20000000000 */
[----:B------:R1:W2:Y:S01]  /*bc20*/  I2F R23, R6 ;  /* 0x0000000600177306 */ /* 0x0002a20000201400 */
[C---:B------:R-:W-:Y:S02]  /*bc30*/  IADD3 R4, R2.reuse, 0x38, RZ ;  /* 0x0000003802047810 */ /* 0x040fe40007ffe0ff */
[----:B------:R-:W-:Y:S02]  /*bc40*/  IADD3 R2, R2, 0x39, RZ ;  /* 0x0000003902027810 */ /* 0x000fe40007ffe0ff */
[----:B------:R-:W-:-:S02]  /*bc50*/  ISETP.GE.AND P4, PT, R4, R210, PT ;  /* 0x000000d20400720c */ /* 0x000fc40003f86270 */
[C---:B------:R-:W-:Y:S02]  /*bc60*/  ISETP.GE.AND P3, PT, R4.reuse, R209, PT ;  /* 0x000000d10400720c */ /* 0x040fe40003f66270 */
[C---:B------:R-:W-:Y:S02]  /*bc70*/  ISETP.GE.AND P1, PT, R4.reuse, R208, PT ;  /* 0x000000d00400720c */ /* 0x040fe40003f26270 */
[----:B------:R-:W-:Y:S01]  /*bc80*/  ISETP.GE.AND P0, PT, R4, R207, PT ;  /* 0x000000cf0400720c */ /* 0x000fe20003f06270 */
[----:B-1----:R-:W-:Y:S01]  /*bc90*/  IMAD.MOV.U32 R6, RZ, RZ, R5 ;  /* 0x000000ffff067224 */ /* 0x002fe200078e0005 */
[----:B------:R-:W-:Y:S01]  /*bca0*/  IABS R5, R7 ;  /* 0x0000000700057213 */ /* 0x000fe20000000000 */
[----:B------:R-:W-:Y:S02]  /*bcb0*/  IMAD.IADD R7, R205, 0x1, -R3 ;  /* 0x00000001cd077824 */ /* 0x000fe400078e0a03 */
[----:B------:R1:W3:Y:S01]  /*bcc0*/  I2F R13, R6 ;  /* 0x00000006000d7306 */ /* 0x0002e20000201400 */
[----:B------:R-:W-:-:S02]  /*bcd0*/  IMAD.IADD R3, R199, 0x1, -R4 ;  /* 0x00000001c7037824 */ /* 0x000fc400078e0a04 */
[----:B--2---:R-:W-:-:S03]  /*bce0*/  FFMA.FTZ R9, R23, -UR27, R33 ;  /* 0x8000001b17097c23 */ /* 0x004fc60008010021 */
[----:B------:R-:W-:Y:S02]  /*bcf0*/  IABS R3, R3 ;  /* 0x0000000300037213 */ /* 0x000fe40000000000 */
[----:B------:R-:W-:Y:S02]  /*bd00*/  FSEL R236, R9, -INF , !P6 ;  /* 0xff80000009ec7808 */ /* 0x000fe40007000000 */
[----:B------:R-:W-:Y:S02]  /*bd10*/  ISETP.LT.OR P6, PT, R4, R203, P1 ;  /* 0x000000cb0400720c */ /* 0x000fe40000fc1670 */
[----:B------:R-:W-:Y:S01]  /*bd20*/  ISETP.NE.AND P1, PT, R20, RZ, PT ;  /* 0x000000ff1400720c */ /* 0x000fe20003f25270 */
[----:B-1----:R-:W-:Y:S01]  /*bd30*/  IMAD.MOV.U32 R6, RZ, RZ, R5 ;  /* 0x000000ffff067224 */ /* 0x002fe200078e0005 */
[----:B------:R-:W-:Y:S01]  /*bd40*/  IABS R5, R7 ;  /* 0x0000000700057213 */ /* 0x000fe20000000000 */
[----:B---3--:R-:W-:Y:S02]  /*bd50*/  FFMA.FTZ R10, R13, -UR27, R35 ;  /* 0x8000001b0d0a7c23 */ /* 0x008fe40008010023 */
[----:B------:R1:W2:Y:S01]  /*bd60*/  I2F R28, R6 ;  /* 0x00000006001c7306 */ /* 0x0002a20000201400 */
[----:B------:R-:W-:-:S02]  /*bd70*/  FFMA.FTZ R7, R24, -UR27, R42 ;  /* 0x8000001b18077c23 */ /* 0x000fc4000801002a */
[----:B------:R-:W-:Y:S02]  /*bd80*/  FSEL R239, R10, -INF , !P5 ;  /* 0xff8000000aef7808 */ /* 0x000fe40006800000 */
[C---:B------:R-:W-:Y:S02]  /*bd90*/  ISETP.LT.OR P5, PT, R4.reuse, R206, P4 ;  /* 0x000000ce0400720c */ /* 0x040fe400027a1670 */
[----:B------:R-:W-:Y:S01]  /*bda0*/  FSEL R182, R7, -INF , !P2 ;  /* 0xff80000007b67808 */ /* 0x000fe20005000000 */
[----:B------:R-:W3:Y:S01]  /*bdb0*/  I2F R26, R5 ;  /* 0x00000005001a7306 */ /* 0x000ee20000201400 */
[C---:B------:R-:W-:Y:S02]  /*bdc0*/  ISETP.LT.OR P4, PT, R4.reuse, R204, P3 ;  /* 0x000000cc0400720c */ /* 0x040fe40001f81670 */
[----:B------:R-:W-:Y:S02]  /*bdd0*/  ISETP.NE.AND P3, PT, R21, RZ, PT ;  /* 0x000000ff1500720c */ /* 0x000fe40003f65270 */
[----:B------:R-:W-:-:S02]  /*bde0*/  ISETP.LT.OR P2, PT, R4, R202, P0 ;  /* 0x000000ca0400720c */ /* 0x000fc40000741670 */
[----:B------:R-:W-:Y:S01]  /*bdf0*/  ISETP.GE.AND P0, PT, R2, R208, PT ;  /* 0x000000d00200720c */ /* 0x000fe20003f06270 */
[----:B-1----:R-:W-:Y:S02]  /*be00*/  IMAD.IADD R6, R200, 0x1, -R4 ;  /* 0x00000001c8067824 */ /* 0x002fe400078e0a04 */
[----:B--2---:R-:W-:-:S03]  /*be10*/  FFMA.FTZ R9, R28, -UR27, R41 ;  /* 0x8000001b1c097c23 */ /* 0x004fc60008010029 */
[----:B------:R-:W-:Y:S02]  /*be20*/  IABS R6, R6 ;  /* 0x0000000600067213 */ /* 0x000fe40000000000 */
[----:B------:R-:W-:Y:S01]  /*be30*/  FSEL R173, R9, -INF , !P3 ;  /* 0xff80000009ad7808 */ /* 0x000fe20005800000 */
[----:B---3--:R-:W-:Y:S01]  /*be40*/  FFMA.FTZ R8, R26, -UR27, R43 ;  /* 0x8000001b1a087c23 */ /* 0x008fe2000801002b */
[----:B------:R-:W-:Y:S01]  /*be50*/  ISETP.GE.AND P3, PT, R2, R210, PT ;  /* 0x000000d20200720c */ /* 0x000fe20003f66270 */
[----:B------:R-:W-:Y:S02]  /*be60*/  IMAD.MOV.U32 R5, RZ, RZ, R6 ;  /* 0x000000ffff057224 */ /* 0x000fe400078e0006 */
[--C-:B------:R-:W-:Y:S01]  /*be70*/  IMAD.IADD R6, R201, 0x1, -R4.reuse ;  /* 0x00000001c9067824 */ /* 0x100fe200078e0a04 */
[----:B------:R-:W-:Y:S01]  /*be80*/  FSEL R177, R8, -INF , !P1 ;  /* 0xff80000008b17808 */ /* 0x000fe20004800000 */
[----:B------:R1:W-:Y:S01]  /*be90*/  I2F R25, R5 ;  /* 0x0000000500197306 */ /* 0x0003e20000201400 */
[----:B------:R-:W-:Y:S01]  /*bea0*/  ISETP.GE.AND P1, PT, R2, R209, PT ;  /* 0x000000d10200720c */ /* 0x000fe20003f26270 */
[----:B-1----:R-:W-:Y:S01]  /*beb0*/  IMAD.MOV.U32 R5, RZ, RZ, R3 ;  /* 0x000000ffff057224 */ /* 0x002fe200078e0003 */
[----:B------:R-:W-:Y:S01]  /*bec0*/  IABS R3, R6 ;  /* 0x0000000600037213 */ /* 0x000fe20000000000 */
[----:B------:R-:W-:-:S04]  /*bed0*/  IMAD.IADD R6, R205, 0x1, -R4 ;  /* 0x00000001cd067824 */ /* 0x000fc800078e0a04 */
[----:B------:R1:W2:Y:S02]  /*bee0*/  I2F R13, R5 ;  /* 0x00000005000d7306 */ /* 0x0002a40000201400 */
[----:B-1----:R-:W-:Y:S01]  /*bef0*/  IMAD.MOV.U32 R5, RZ, RZ, R3 ;  /* 0x000000ffff057224 */ /* 0x002fe200078e0003 */
[----:B------:R-:W-:Y:S01]  /*bf00*/  IABS R3, R6 ;  /* 0x0000000600037213 */ /* 0x000fe20000000000 */
[----:B------:R-:W-:-:S04]  /*bf10*/  IMAD.IADD R6, R200, 0x1, -R2 ;  /* 0x00000001c8067824 */ /* 0x000fc800078e0a02 */
[----:B------:R1:W3:Y:S01]  /*bf20*/  I2F R22, R5 ;  /* 0x0000000500167306 */ /* 0x0002e20000201400 */
[----:B--2---:R-:W-:-:S05]  /*bf30*/  FFMA.FTZ R7, R13, -UR27, R38 ;  /* 0x8000001b0d077c23 */ /* 0x004fca0008010026 */
[----:B------:R-:W-:Y:S02]  /*bf40*/  FSEL R222, R7, -INF , !P4 ;  /* 0xff80000007de7808 */ /* 0x000fe40006000000 */
[----:B------:R-:W-:Y:S01]  /*bf50*/  ISETP.GE.AND P4, PT, R2, R207, PT ;  /* 0x000000cf0200720c */ /* 0x000fe20003f86270 */
[----:B-1----:R-:W-:Y:S01]  /*bf60*/  IMAD.MOV.U32 R5, RZ, RZ, R3 ;  /* 0x000000ffff057224 */ /* 0x002fe200078e0003 */
[----:B------:R-:W-:Y:S01]  /*bf70*/  IABS R3, R6 ;  /* 0x0000000600037213 */ /* 0x000fe20000000000 */
[----:B------:R-:W-:Y:S02]  /*bf80*/  FFMA.FTZ R6, R25, -UR27, R36 ;  /* 0x8000001b19067c23 */ /* 0x000fe40008010024 */
[----:B------:R1:W-:Y:S03]  /*bf90*/  I2F R12, R5 ;  /* 0x00000005000c7306 */ /* 0x0003e60000201400 */
[----:B------:R-:W-:-:S02]  /*bfa0*/  FSEL R215, R6, -INF , !P5 ;  /* 0xff80000006d77808 */ /* 0x000fc40006800000 */
[C---:B------:R-:W-:Y:S02]  /*bfb0*/  ISETP.LT.OR P5, PT, R2.reuse, R206, P3 ;  /* 0x000000ce0200720c */ /* 0x040fe40001fa1670 */
[C---:B------:R-:W-:Y:S01]  /*bfc0*/  ISETP.LT.OR P3, PT, R2.reuse, R204, P1 ;  /* 0x000000cc0200720c */ /* 0x040fe20000f61670 */
[----:B------:R2:W4:Y:S01]  /*bfd0*/  I2F R11, R3 ;  /* 0x00000003000b7306 */ /* 0x0005220000201400 */
[C---:B------:R-:W-:Y:S02]  /*bfe0*/  ISETP.LT.OR P1, PT, R2.reuse, R203, P0 ;  /* 0x000000cb0200720c */ /* 0x040fe40000721670 */
[----:B------:R-:W-:Y:S01]  /*bff0*/  ISETP.LT.OR P0, PT, R2, R202, P4 ;  /* 0x000000ca0200720c */ /* 0x000fe20002701670 */
[----:B-1----:R-:W-:-:S05]  /*c000*/  IMAD.IADD R5, R199, 0x1, -R2 ;  /* 0x00000001c7057824 */ /* 0x002fca00078e0a02 */
[----:B------:R-:W-:Y:S01]  /*c010*/  IABS R4, R5 ;  /* 0x0000000500047213 */ /* 0x000fe20000000000 */
[--C-:B------:R-:W-:Y:S02]  /*c020*/  IMAD.IADD R5, R205, 0x1, -R2.reuse ;  /* 0x00000001cd057824 */ /* 0x100fe400078e0a02 */
[----:B--2---:R-:W-:Y:S01]  /*c030*/  IMAD.IADD R3, R201, 0x1, -R2 ;  /* 0x00000001c9037824 */ /* 0x004fe200078e0a02 */
[----:B------:R1:W2:Y:S01]  /*c040*/  I2F R10, R4 ;  /* 0x00000004000a7306 */ /* 0x0002a20000201400 */
[----:B---3--:R-:W-:Y:S02]  /*c050*/  FFMA.FTZ R2, R22, -UR27, R16 ;  /* 0x8000001b16027c23 */ /* 0x008fe40008010010 */
[----:B----4-:R-:W-:Y:S01]  /*c060*/  FFMA.FTZ R7, R11, -UR27, R37 ;  /* 0x8000001b0b077c23 */ /* 0x010fe20008010025 */
[----:B------:R-:W-:Y:S02]  /*c070*/  IABS R3, R3 ;  /* 0x0000000300037213 */ /* 0x000fe40000000000 */
[----:B------:R-:W-:-:S02]  /*c080*/  FSEL R167, R2, -INF , !P6 ;  /* 0xff80000002a77808 */ /* 0x000fc40007000000 */
[----:B------:R-:W-:Y:S02]  /*c090*/  PLOP3.LUT P6, PT, PT, PT, UP0, 0x80, 0x0 ;  /* 0x000000000000781c */ /* 0x000fe40003fcf008 */
[----:B------:R-:W-:Y:S01]  /*c0a0*/  FSEL R213, R7, -INF , !P5 ;  /* 0xff80000007d57808 */ /* 0x000fe20006800000 */
[----:B-1----:R-:W-:Y:S01]  /*c0b0*/  IMAD.MOV.U32 R4, RZ, RZ, R3 ;  /* 0x000000ffff047224 */ /* 0x002fe200078e0003 */
[----:B------:R-:W-:Y:S01]  /*c0c0*/  IABS R3, R5 ;  /* 0x0000000500037213 */ /* 0x000fe20000000000 */
[----:B--2---:R-:W-:Y:S02]  /*c0d0*/  FFMA.FTZ R6, R10, -UR27, R39 ;  /* 0x8000001b0a067c23 */ /* 0x004fe40008010027 */
[----:B------:R1:W2:Y:S03]  /*c0e0*/  I2F R5, R4 ;  /* 0x0000000400057306 */ /* 0x0002a60000201400 */
[----:B------:R-:W-:-:S05]  /*c0f0*/  FSEL R214, R6, -INF , !P3 ;  /* 0xff80000006d67808 */ /* 0x000fca0005800000 */
[----:B------:R-:W3:Y:S01]  /*c100*/  I2F R3, R3 ;  /* 0x0000000300037306 */ /* 0x000ee20000201400 */
[----:B-1----:R-:W-:Y:S02]  /*c110*/  FFMA.FTZ R4, R12, -UR27, R18 ;  /* 0x8000001b0c047c23 */ /* 0x002fe40008010012 */
[----:B--2---:R-:W-:-:S03]  /*c120*/  FFMA.FTZ R5, R5, -UR27, R17 ;  /* 0x8000001b05057c23 */ /* 0x004fc60008010011 */
[----:B------:R-:W-:Y:S02]  /*c130*/  FSEL R175, R4, -INF , !P2 ;  /* 0xff80000004af7808 */ /* 0x000fe40005000000 */
[----:B------:R-:W-:Y:S01]  /*c140*/  ISETP.NE.AND P2, PT, R68, RZ, PT ;  /* 0x000000ff4400720c */ /* 0x000fe20003f45270 */
[----:B---3--:R-:W-:Y:S01]  /*c150*/  FFMA.FTZ R2, R3, -UR27, R19 ;  /* 0x8000001b03027c23 */ /* 0x008fe20008010013 */
[----:B------:R-:W-:-:S04]  /*c160*/  FSEL R166, R5, -INF , !P1 ;  /* 0xff80000005a67808 */ /* 0x000fc80004800000 */
[----:B------:R-:W-:Y:S01]  /*c170*/  FSEL R176, R2, -INF , !P0 ;  /* 0xff80000002b07808 */ /* 0x000fe20004000000 */
[----:B------:R-:W-:Y:S05]  /*c180*/  @!P6 BRA `(.L_x_1749) ;  /* 0x000003800000e947 */ /* 0x000fea0003800000 */
[----:B------:R-:W2:Y:S04]  /*c190*/  LDL.64 R144, [R1+0x58] ;  /* 0x0000580001907983 */ /* 0x000ea80000100a00 */
[----:B------:R-:W3:Y:S01]  /*c1a0*/  LDL.64 R74, [R1+0x50] ;  /* 0x00005000014a7983 */ /* 0x000ee20000100a00 */
[----:B------:R-:W-:Y:S01]  /*c1b0*/  UIADD3 UR34, UR32, -0x3, URZ ;  /* 0xfffffffd20227890 */ /* 0x000fe2000fffe03f */
[----:B------:R-:W-:Y:S01]  /*c1c0*/  IMAD.MOV.U32 R13, RZ, RZ, c[0x0][0x198] ;  /* 0x00006600ff0d7624 */ /* 0x000fe200078e00ff */
[----:B------:R-:W-:Y:S01]  /*c1d0*/  ULDC.64 UR4, c[0x0][0x198] ;  /* 0x0000660000047ab9 */ /* 0x000fe20000000a00 */
[----:B------:R-:W-:Y:S01]  /*c1e0*/  @!P2 IMAD.MOV.U32 R7, RZ, RZ, c[0x0][0x19c] ;  /* 0x00006700ff07a624 */ /* 0x000fe200078e00ff */
[----:B------:R-:W-:Y:S01]  /*c1f0*/  USHF.R.S32.HI UR33, URZ, 0x1f, UR34 ;  /* 0x0000001f3f217899 */ /* 0x000fe20008011422 */
[----:B------:R1:W-:Y:S01]  /*c200*/  @P2 STS.128 [R211+0x4000], RZ ;  /* 0x004000ffd3002388 */ /* 0x0003e20000000c00 */
        /* <DEDUP_REMOVED lines=9> */
[----:B------:R-:W-:Y:S02]  /*c2a0*/  @!P2 IADD3 R5, P5, R2, UR21, RZ ;  /* 0x000000150205ac10 */ /* 0x000fe4000ffbe0ff */
[----:B---3--:R-:W-:Y:S02]  /*c2b0*/  LEA.HI.X R3, R4, R75, R3, 0x6, P0 ;  /* 0x0000004b04037211 */ /* 0x008fe400000f3403 */
        /* <DEDUP_REMOVED lines=35> */
.L_x_1751:
[----:B------:R-:W-:Y:S05]  /*c4f0*/  BSYNC B0 ;  /* 0x0000000000007941 */ /* 0x000fea0003800000 */
.L_x_1750:
[----:B------:R-:W0:Y:S02]  /*c500*/  LDGDEPBAR ;  /* 0x00000000000079af */ /* 0x000e240000000000 */
.L_x_1749:
[----:B-1----:R-:W-:Y:S01]  /*c510*/  FMNMX.FTZ R2, R71, R53, !PT ;  /* 0x0000003547027209 */ /* 0x002fe20007810000 */
[----:B------:R-:W-:Y:S01]  /*c520*/  IMAD.WIDE.U32 R228, R251, -0x326172a9, RZ ;  /* 0xcd9e8d57fbe47825 */ /* 0x000fe200078e00ff */
[----:B------:R-:W-:Y:S01]  /*c530*/  USHF.L.U32 UR4, UR35, 0x1, URZ ;  /* 0x0000000123047899 */ /* 0x000fe2000800063f */
[----:B------:R-:W1:Y:S01]  /*c540*/  LDC.U8 R146, c[0x0][0x2d8] ;  /* 0x0000b600ff927b82 */ /* 0x000e620000000000 */
[----:B------:R-:W-:Y:S01]  /*c550*/  FMNMX.FTZ R2, R52, R2, !PT ;  /* 0x0000000234027209 */ /* 0x000fe20007810000 */
[----:B------:R-:W-:Y:S03]  /*c560*/  LDSM.16.MT88.4 R20, [R186+0x6000] ;  /* 0x00600000ba14783b */ /* 0x000fe60000004200 */
[----:B------:R-:W-:Y:S01]  /*c570*/  FMNMX.FTZ R2, R50, R2, !PT ;  /* 0x0000000232027209 */ /* 0x000fe20007810000 */
[----:B------:R-:W-:Y:S03]  /*c580*/  LDSM.16.MT88.4 R24, [R185+0x6000] ;  /* 0x00600000b918783b */ /* 0x000fe60000004200 */
[----:B------:R-:W-:Y:S01]  /*c590*/  FMNMX.FTZ R2, R48, R2, !PT ;  /* 0x0000000230027209 */ /* 0x000fe20007810000 */
[----:B------:R-:W-:Y:S03]  /*c5a0*/  LDSM.16.MT88.4 R16, [R188+0x6000] ;  /* 0x00600000bc10783b */ /* 0x000fe60000004200 */
[----:B------:R-:W-:Y:S01]  /*c5b0*/  FMNMX.FTZ R2, R58, R2, !PT ;  /* 0x000000023a027209 */ /* 0x000fe20007810000 */
[----:B------:R-:W-:Y:S03]  /*c5c0*/  LDSM.16.MT88.4 R36, [R187+0x6000] ;  /* 0x00600000bb24783b */ /* 0x000fe60000004200 */
        /* <DEDUP_REMOVED lines=22> */
[----:B------:R-:W2:Y:S01]  /*c730*/  SHFL.BFLY PT, R4, R2, 0x2, 0x1f ;  /* 0x0c401f0002047f89 */ /* 0x000ea200000e0000 */
[----:B------:R-:W-:Y:S02]  /*c740*/  FMNMX.FTZ R5, R158, R5, !PT ;  /* 0x000000059e057209 */ /* 0x000fe40007810000 */
[----:B-1----:R-:W-:Y:S01]  /*c750*/  PRMT R146, R146, 0x7054, R146 ;  /* 0x0000705492927816 */ /* 0x002fe20000000092 */
[----:B------:R-:W-:Y:S01]  /*c760*/  IMAD.WIDE.U32 R42, R3, -0x2daee0ad, RZ ;  /* 0xd2511f53032a7825 */ /* 0x000fe200078e00ff */
[----:B------:R-:W-:-:S04]  /*c770*/  FMNMX.FTZ R5, R154, R5, !PT ;  /* 0x000000059a057209 */ /* 0x000fc80007810000 */
[----:B------:R-:W-:-:S04]  /*c780*/  FMNMX.FTZ R5, R182, R5, !PT ;  /* 0x00000005b6057209 */ /* 0x000fc80007810000 */
[----:B------:R-:W-:-:S04]  /*c790*/  FMNMX.FTZ R5, R177, R5, !PT ;  /* 0x00000005b1057209 */ /* 0x000fc80007810000 */
[----:B------:R-:W-:-:S04]  /*c7a0*/  FMNMX.FTZ R5, R175, R5, !PT ;  /* 0x00000005af057209 */ /* 0x000fc80007810000 */
[----:B------:R-:W-:Y:S02]  /*c7b0*/  FMNMX.FTZ R5, R176, R5, !PT ;  /* 0x00000005b0057209 */ /* 0x000fe40007810000 */
[----:B--2---:R-:W-:Y:S01]  /*c7c0*/  FMNMX.FTZ R4, R2, R4, !PT ;  /* 0x0000000402047209 */ /* 0x004fe20007810000 */
[----:B------:R-:W-:Y:S02]  /*c7d0*/  IMAD.U32 R2, RZ, RZ, UR31 ;  /* 0x0000001fff027e24 */ /* 0x000fe4000f8e00ff */
[----:B------:R-:W1:Y:S03]  /*c7e0*/  SHFL.BFLY PT, R8, R5, 0x2, 0x1f ;  /* 0x0c401f0005087f89 */ /* 0x000e6600000e0000 */
[----:B------:R-:W-:Y:S01]  /*c7f0*/  LOP3.LUT R3, R235, UR4, R2, 0x96, !PT ;  /* 0x00000004eb037c12 */ /* 0x000fe2000f8e9602 */
[----:B------:R-:W2:Y:S01]  /*c800*/  SHFL.BFLY PT, R9, R4, 0x1, 0x1f ;  /* 0x0c201f0004097f89 */ /* 0x000ea200000e0000 */
[----:B------:R-:W-:Y:S01]  /*c810*/  LOP3.LUT R2, R43, UR15, R234, 0x96, !PT ;  /* 0x0000000f2b027c12 */ /* 0x000fe2000f8e96ea */
[----:B------:R-:W-:-:S02]  /*c820*/  UIADD3 UR4, UR4, 0x1, URZ ;  /* 0x0000000104047890 */ /* 0x000fc4000fffe03f */
[----:B------:R-:W-:-:S04]  /*c830*/  IMAD.WIDE.U32 R34, R3, -0x326172a9, RZ ;  /* 0xcd9e8d5703227825 */ /* 0x000fc800078e00ff */
[----:B------:R-:W-:Y:S01]  /*c840*/  IMAD.WIDE.U32 R32, R2, -0x326172a9, RZ ;  /* 0xcd9e8d5702207825 */ /* 0x000fe200078e00ff */
[----:B------:R-:W-:-:S04]  /*c850*/  LOP3.LUT R2, R35, UR16, R228, 0x96, !PT ;  /* 0x0000001023027c12 */ /* 0x000fc8000f8e96e4 */
[----:B------:R-:W-:Y:S01]  /*c860*/  LOP3.LUT R6, R33, UR14, R34, 0x96, !PT ;  /* 0x0000000e21067c12 */ /* 0x000fe2000f8e9622 */
[----:B------:R-:W-:-:S04]  /*c870*/  IMAD.WIDE.U32 R2, R2, -0x2daee0ad, RZ ;  /* 0xd2511f5302027825 */ /* 0x000fc800078e00ff */
[----:B------:R-:W-:Y:S01]  /*c880*/  IMAD.WIDE.U32 R6, R6, -0x2daee0ad, RZ ;  /* 0xd2511f5306067825 */ /* 0x000fe200078e00ff */
[----:B-1----:R-:W-:Y:S02]  /*c890*/  FMNMX.FTZ R5, R5, R8, !PT ;  /* 0x0000000805057209 */ /* 0x002fe40007810000 */
[----:B------:R-:W-:Y:S02]  /*c8a0*/  LOP3.LUT R3, R3, UR13, R42, 0x96, !PT ;  /* 0x0000000d03037c12 */ /* 0x000fe4000f8e962a */
[----:B------:R-:W-:Y:S01]  /*c8b0*/  LOP3.LUT R7, R7, UR11, R2, 0x96, !PT ;  /* 0x0000000b07077c12 */ /* 0x000fe2000f8e9602 */
[----:B------:R-:W1:Y:S01]  /*c8c0*/  SHFL.BFLY PT, R8, R5, 0x1, 0x1f ;  /* 0x0c201f0005087f89 */ /* 0x000e6200000e0000 */
[----:B--2---:R-:W-:Y:S01]  /*c8d0*/  FMNMX.FTZ R217, R4, R9, !PT ;  /* 0x0000000904d97209 */ /* 0x004fe20007810000 */
[----:B------:R-:W-:-:S03]  /*c8e0*/  IMAD.WIDE.U32 R2, R3, -0x326172a9, RZ ;  /* 0xcd9e8d5703027825 */ /* 0x000fc600078e00ff */
[----:B------:R-:W-:Y:S01]  /*c8f0*/  FSETP.NEU.FTZ.AND P1, PT, R217, -INF , PT ;  /* 0xff800000d900780b */ /* 0x000fe20003f3d000 */
[----:B------:R-:W-:Y:S01]  /*c900*/  IMAD.WIDE.U32 R30, R7, -0x326172a9, RZ ;  /* 0xcd9e8d57071e7825 */ /* 0x000fe200078e00ff */
[----:B------:R-:W-:-:S03]  /*c910*/  LOP3.LUT R3, R3, UR12, R32, 0x96, !PT ;  /* 0x0000000c03037c12 */ /* 0x000fc6000f8e9620 */
[----:B------:R-:W-:Y:S01]  /*c920*/  FMUL.FTZ R13, R217, c[0x0][0x23c] ;  /* 0x00008f00d90d7a20 */ /* 0x000fe20000410000 */
[----:B------:R-:W-:Y:S01]  /*c930*/  LOP3.LUT R4, R31, UR10, R2, 0x96, !PT ;  /* 0x0000000a1f047c12 */ /* 0x000fe2000f8e9602 */
[----:B------:R-:W-:-:S03]  /*c940*/  IMAD.WIDE.U32 R2, R3, -0x2daee0ad, RZ ;  /* 0xd2511f5303027825 */ /* 0x000fc600078e00ff */
[----:B------:R-:W-:Y:S01]  /*c950*/  FSEL R13, R13, RZ, P1 ;  /* 0x000000ff0d0d7208 */ /* 0x000fe20000800000 */
[----:B------:R-:W-:Y:S01]  /*c960*/  IMAD.WIDE.U32 R40, R4, -0x2daee0ad, RZ ;  /* 0xd2511f5304287825 */ /* 0x000fe200078e00ff */
[----:B------:R-:W-:-:S03]  /*c970*/  LOP3.LUT R6, R3, UR9, R6, 0x96, !PT ;  /* 0x0000000903067c12 */ /* 0x000fc6000f8e9606 */
[--C-:B------:R-:W-:Y:S01]  /*c980*/  FFMA.FTZ R3, R52, c[0x0][0x23c], -R13.reuse ;  /* 0x00008f0034037a23 */ /* 0x100fe2000001080d */
[----:B------:R-:W-:Y:S01]  /*c990*/  LOP3.LUT R2, R41, UR7, R2, 0x96, !PT ;  /* 0x0000000729027c12 */ /* 0x000fe2000f8e9602 */
[----:B------:R-:W-:Y:S02]  /*c9a0*/  IMAD.WIDE.U32 R28, R6, -0x326172a9, RZ ;  /* 0xcd9e8d57061c7825 */ /* 0x000fe400078e00ff */
[----:B------:R2:W-:Y:S01]  /*c9b0*/  MUFU.EX2 R230, R3 ;  /* 0x0000000300e67308 */ /* 0x0005e20000000800 */
[----:B-1----:R-:W-:Y:S01]  /*c9c0*/  FMNMX.FTZ R216, R5, R8, !PT ;  /* 0x0000000805d87209 */ /* 0x002fe20007810000 */
[--C-:B------:R-:W-:Y:S02]  /*c9d0*/  FFMA.FTZ R7, R53, c[0x0][0x23c], -R13.reuse ;  /* 0x00008f0035077a23 */ /* 0x100fe4000001080d */
[----:B------:R-:W-:Y:S01]  /*c9e0*/  FFMA.FTZ R5, R50, c[0x0][0x23c], -R13 ;  /* 0x00008f0032057a23 */ /* 0x000fe2000001080d */
[C---:B------:R-:W-:Y:S01]  /*c9f0*/  FSETP.NEU.FTZ.AND P0, PT, R216.reuse, -INF , PT ;  /* 0xff800000d800780b */ /* 0x040fe20003f1d000 */
[----:B------:R-:W-:-:S02]  /*ca00*/  FMUL.FTZ R12, R216, c[0x0][0x23c] ;  /* 0x00008f00d80c7a20 */ /* 0x000fc40000410000 */
[----:B------:R1:W-:Y:S03]  /*ca10*/  MUFU.EX2 R60, R7 ;  /* 0x00000007003c7308 */ /* 0x0003e60000000800 */
[----:B------:R-:W-:Y:S01]  /*ca20*/  FSEL R12, R12, RZ, P0 ;  /* 0x000000ff0c0c7208 */ /* 0x000fe20000000000 */
[----:B--2---:R-:W-:-:S04]  /*ca30*/  IMAD.WIDE.U32 R2, R2, -0x326172a9, RZ ;  /* 0xcd9e8d5702027825 */ /* 0x004fc800078e00ff */
[----:B------:R2:W-:Y:S01]  /*ca40*/  MUFU.EX2 R62, R5 ;  /* 0x00000005003e7308 */ /* 0x0005e20000000800 */
[----:B------:R-:W-:Y:S02]  /*ca50*/  LOP3.LUT R4, R3, UR17, R28, 0x96, !PT ;  /* 0x0000001103047c12 */ /* 0x000fe4000f8e961c */
[----:B------:R-:W-:Y:S01]  /*ca60*/  LOP3.LUT R3, R2, 0xffff, RZ, 0xc0, !PT ;  /* 0x0000ffff02037812 */ /* 0x000fe200078ec0ff */
[----:B-1----:R-:W-:Y:S01]  /*ca70*/  FFMA.FTZ R7, R48, c[0x0][0x23c], -R13 ;  /* 0x00008f0030077a23 */ /* 0x002fe2000001080d */
[----:B------:R-:W-:Y:S02]  /*ca80*/  LOP3.LUT R6, R2, 0xff, RZ, 0xc0, !PT ;  /* 0x000000ff02067812 */ /* 0x000fe400078ec0ff */
[----:B------:R-:W-:Y:S01]  /*ca90*/  SHF.R.U32.HI R9, RZ, 0x18, R2 ;  /* 0x00000018ff097819 */ /* 0x000fe20000011602 */
[----:B------:R1:W3:Y:S01]  /*caa0*/  MUFU.EX2 R231, R7 ;  /* 0x0000000700e77308 */ /* 0x0002e20000000800 */
[----:B------:R-:W-:Y:S02]  /*cab0*/  LOP3.LUT R8, R4, 0xff, RZ, 0xc0, !PT ;  /* 0x000000ff04087812 */ /* 0x000fe400078ec0ff */
[----:B--2---:R-:W-:-:S02]  /*cac0*/  SHF.R.U32.HI R5, RZ, 0x8, R3 ;  /* 0x00000008ff057819 */ /* 0x004fc40000011603 */
[----:B------:R-:W-:Y:S02]  /*cad0*/  SHF.R.U32.HI R3, RZ, 0x10, R2 ;  /* 0x00000010ff037819 */ /* 0x000fe40000011602 */
[----:B------:R-:W-:Y:S02]  /*cae0*/  LOP3.LUT R2, R4, 0xffff, RZ, 0xc0, !PT ;  /* 0x0000ffff04027812 */ /* 0x000fe400078ec0ff */
[----:B------:R-:W-:Y:S02]  /*caf0*/  PRMT R11, R6, 0x5410, R5 ;  /* 0x00005410060b7816 */ /* 0x000fe40000000005 */
[--C-:B------:R-:W-:Y:S02]  /*cb00*/  SHF.R.U32.HI R5, RZ, 0x10, R4.reuse ;  /* 0x00000010ff057819 */ /* 0x100fe40000011604 */
[----:B------:R-:W-:Y:S01]  /*cb10*/  SHF.R.U32.HI R6, RZ, 0x18, R4 ;  /* 0x00000018ff067819 */ /* 0x000fe20000011604 */
[--C-:B------:R-:W-:Y:S01]  /*cb20*/  FFMA.FTZ R4, R49, c[0x0][0x23c], -R12.reuse ;  /* 0x00008f0031047a23 */ /* 0x100fe2000001080c */
[----:B-1----:R-:W-:Y:S01]  /*cb30*/  LOP3.LUT R7, R3, 0xff, RZ, 0xc0, !PT ;  /* 0x000000ff03077812 */ /* 0x002fe200078ec0ff */
[----:B------:R-:W-:-:S02]  /*cb40*/  FFMA.FTZ R3, R51, c[0x0][0x23c], -R12 ;  /* 0x00008f0033037a23 */ /* 0x000fc4000001080c */
[----:B------:R1:W-:Y:S01]  /*cb50*/  MUFU.EX2 R46, R4 ;  /* 0x00000004002e7308 */ /* 0x0003e20000000800 */
[----:B------:R-:W-:Y:S02]  /*cb60*/  PRMT R10, R7, 0x5410, R9 ;  /* 0x00005410070a7816 */ /* 0x000fe40000000009 */
[----:B------:R-:W-:-:S05]  /*cb70*/  FMNMX.FTZ R7, R72, R226, !PT ;  /* 0x000000e248077209 */ /* 0x000fca0007810000 */
[----:B------:R2:W-:Y:S01]  /*cb80*/  MUFU.EX2 R61, R3 ;  /* 0x00000003003d7308 */ /* 0x0005e20000000800 */
[----:B-1----:R-:W-:-:S05]  /*cb90*/  FSEL R4, R216, RZ, P0 ;  /* 0x000000ffd8047208 */ /* 0x002fca0000000000 */
[----:B------:R-:W-:Y:S02]  /*cba0*/  FADD.FTZ R9, R70, -R4 ;  /* 0x8000000446097221 */ /* 0x000fe40000010000 */
[----:B------:R-:W-:Y:S01]  /*cbb0*/  FFMA.FTZ R4, R54, c[0x0][0x23c], -R12 ;  /* 0x00008f0036047a23 */ /* 0x000fe2000001080c */
[----:B--2---:R-:W-:Y:S01]  /*cbc0*/  SHF.R.U32.HI R3, RZ, 0x8, R2 ;  /* 0x00000008ff037819 */ /* 0x004fe20000011602 */
[----:B------:R-:W-:Y:S01]  /*cbd0*/  FMUL.FTZ R9, R9, c[0x0][0x23c] ;  /* 0x00008f0009097a20 */ /* 0x000fe20000410000 */
[----:B------:R-:W-:Y:S01]  /*cbe0*/  LOP3.LUT R2, R5, 0xff, RZ, 0xc0, !PT ;  /* 0x000000ff05027812 */ /* 0x000fe200078ec0ff */
[----:B------:R1:W-:Y:S01]  /*cbf0*/  MUFU.EX2 R47, R4 ;  /* 0x00000004002f7308 */ /* 0x0003e20000000800 */
[----:B------:R-:W-:Y:S02]  /*cc00*/  FSEL R5, R217, RZ, P1 ;  /* 0x000000ffd9057208 */ /* 0x000fe40000800000 */
[----:B------:R-:W-:Y:S02]  /*cc10*/  PRMT R15, R8, 0x5410, R3 ;  /* 0x00005410080f7816 */ /* 0x000fe40000000003 */
[----:B------:R-:W-:Y:S01]  /*cc20*/  FMNMX.FTZ R3, R73, R169, !PT ;  /* 0x000000a949037209 */ /* 0x000fe20007810000 */
[----:B------:R-:W-:Y:S01]  /*cc30*/  FADD.FTZ R8, R71, -R5 ;  /* 0x8000000547087221 */ /* 0x000fe20000010000 */
[----:B------:R-:W-:Y:S01]  /*cc40*/  PRMT R14, R2, 0x5410, R6 ;  /* 0x00005410020e7816 */ /* 0x000fe20000000006 */
[----:B------:R-:W-:Y:S01]  /*cc50*/  FFMA.FTZ R2, R55, c[0x0][0x23c], -R12 ;  /* 0x00008f0037027a23 */ /* 0x000fe2000001080c */
[----:B------:R-:W-:Y:S01]  /*cc60*/  FMNMX.FTZ R5, R171, R3, !PT ;  /* 0x00000003ab057209 */ /* 0x000fe20007810000 */
[----:B------:R-:W2:Y:S01]  /*cc70*/  MUFU.EX2 R144, R9 ;  /* 0x0000000900907308 */ /* 0x000ea20000000800 */
[----:B---3--:R-:W-:Y:S01]  /*cc80*/  F2FP.PACK_AB R3, R231, R62 ;  /* 0x0000003ee703723e */ /* 0x008fe200000000ff */
[----:B------:R-:W-:Y:S01]  /*cc90*/  FMUL.FTZ R8, R8, c[0x0][0x23c] ;  /* 0x00008f0008087a20 */ /* 0x000fe20000410000 */
[----:B------:R-:W-:-:S02]  /*cca0*/  FMNMX.FTZ R5, R162, R5, !PT ;  /* 0x00000005a2057209 */ /* 0x000fc40007810000 */
[----:B-1----:R-:W-:-:S03]  /*ccb0*/  FMNMX.FTZ R4, R227, R7, !PT ;  /* 0x00000007e3047209 */ /* 0x002fc60007810000 */
[----:B------:R1:W-:Y:S01]  /*ccc0*/  MUFU.EX2 R63, R2 ;  /* 0x00000002003f7308 */ /* 0x0003e20000000800 */
[----:B------:R-:W-:Y:S02]  /*ccd0*/  FMNMX.FTZ R5, R59, R5, !PT ;  /* 0x000000053b057209 */ /* 0x000fe40007810000 */
[----:B------:R-:W-:Y:S02]  /*cce0*/  FMNMX.FTZ R4, R168, R4, !PT ;  /* 0x00000004a8047209 */ /* 0x000fe40007810000 */
[----:B------:R-:W-:-:S03]  /*ccf0*/  FMNMX.FTZ R5, R183, R5, !PT ;  /* 0x00000005b7057209 */ /* 0x000fc60007810000 */
[----:B------:R-:W3:Y:S01]  /*cd00*/  MUFU.EX2 R145, R8 ;  /* 0x0000000800917308 */ /* 0x000ee20000000800 */
[-C--:B--2---:R-:W-:Y:S02]  /*cd10*/  FMUL.FTZ R118, R118, R144.reuse ;  /* 0x0000009076767220 */ /* 0x084fe40000410000 */
[-C--:B------:R-:W-:Y:S02]  /*cd20*/  FMUL.FTZ R119, R119, R144.reuse ;  /* 0x0000009077777220 */ /* 0x080fe40000410000 */
[-C--:B------:R-:W-:Y:S02]  /*cd30*/  FMUL.FTZ R90, R90, R144.reuse ;  /* 0x000000905a5a7220 */ /* 0x080fe40000410000 */
[-C--:B------:R-:W-:Y:S01]  /*cd40*/  FMUL.FTZ R91, R91, R144.reuse ;  /* 0x000000905b5b7220 */ /* 0x080fe20000410000 */
[----:B-1----:R-:W-:Y:S01]  /*cd50*/  HSET2.LE.AND R2, R11, R146, PT ;  /* 0x000000920b027233 */ /* 0x002fe20003803000 */
[-C--:B------:R-:W-:Y:S02]  /*cd60*/  FMUL.FTZ R102, R102, R144.reuse ;  /* 0x0000009066667220 */ /* 0x080fe40000410000 */
[----:B------:R-:W-:-:S02]  /*cd70*/  FMUL.FTZ R103, R103, R144 ;  /* 0x0000009067677220 */ /* 0x000fc40000410000 */
[----:B------:R-:W-:Y:S01]  /*cd80*/  LOP3.LUT R6, R2, R3, RZ, 0xc0, !PT ;  /* 0x0000000302067212 */ /* 0x000fe200078ec0ff */
[--C-:B------:R-:W-:Y:S01]  /*cd90*/  HSET2.LE.AND R2, R10, R146.reuse, PT ;  /* 0x000000920a027233 */ /* 0x100fe20003803000 */
[----:B------:R-:W-:Y:S01]  /*cda0*/  F2FP.PACK_AB R3, R46, R61 ;  /* 0x0000003d2e03723e */ /* 0x000fe200000000ff */
[----:B---3--:R-:W-:Y:S01]  /*cdb0*/  FMUL.FTZ R116, R116, R145 ;  /* 0x0000009174747220 */ /* 0x008fe20000410000 */
[----:B------:R-:W-:Y:S01]  /*cdc0*/  F2FP.PACK_AB R8, R47, R63 ;  /* 0x0000003f2f08723e */ /* 0x000fe200000000ff */
[----:B------:R-:W-:Y:S01]  /*cdd0*/  FMUL.FTZ R117, R117, R145 ;  /* 0x0000009175757220 */ /* 0x000fe20000410000 */
[----:B------:R-:W-:Y:S01]  /*cde0*/  LOP3.LUT R7, R2, R3, RZ, 0xc0, !PT ;  /* 0x0000000302077212 */ /* 0x000fe200078ec0ff */
[-C--:B------:R-:W-:Y:S01]  /*cdf0*/  FMUL.FTZ R88, R88, R145.reuse ;  /* 0x0000009158587220 */ /* 0x080fe20000410000 */
[----:B------:R-:W-:Y:S01]  /*ce00*/  FMNMX.FTZ R2, R160, R4, !PT ;  /* 0x00000004a0027209 */ /* 0x000fe20007810000 */
[----:B------:R-:W-:Y:S01]  /*ce10*/  FMUL.FTZ R89, R89, R145 ;  /* 0x0000009159597220 */ /* 0x000fe20000410000 */
[----:B------:R-:W-:Y:S01]  /*ce20*/  FMNMX.FTZ R3, R181, R5, !PT ;  /* 0x00000005b5037209 */ /* 0x000fe20007810000 */
[--C-:B------:R-:W-:Y:S01]  /*ce30*/  HSET2.LE.AND R5, R14, R146.reuse, PT ;  /* 0x000000920e057233 */ /* 0x100fe20003803000 */
[----:B------:R-:W-:Y:S01]  /*ce40*/  FMNMX.FTZ R9, R233, R2, !PT ;  /* 0x00000002e9097209 */ /* 0x000fe20007810000 */
[----:B------:R-:W-:Y:S01]  /*ce50*/  HSET2.LE.AND R2, R15, R146, PT ;  /* 0x000000920f027233 */ /* 0x000fe20003803000 */
[----:B------:R-:W-:Y:S01]  /*ce60*/  FMNMX.FTZ R4, R172, R3, !PT ;  /* 0x00000003ac047209 */ /* 0x000fe20007810000 */
[-C--:B------:R-:W-:Y:S01]  /*ce70*/  FMUL.FTZ R100, R100, R145.reuse ;  /* 0x0000009164647220 */ /* 0x080fe20000410000 */
[----:B------:R-:W-:Y:S01]  /*ce80*/  F2FP.PACK_AB R3, R230, R60 ;  /* 0x0000003ce603723e */ /* 0x000fe200000000ff */
        /* <DEDUP_REMOVED lines=39> */
[----:B------:R-:W-:Y:S01]  /*d100*/  LOP3.LUT R5, R5, R8, RZ, 0xc0, !PT ;  /* 0x0000000805057212 */ /* 0x000fe200078ec0ff */
[----:B------:R-:W-:Y:S01]  /*d110*/  FMUL.FTZ R139, R139, R144 ;  /* 0x000000908b8b7220 */ /* 0x000fe20000410000 */
[----:B------:R-:W1:Y:S01]  /*d120*/  SHFL.BFLY PT, R8, R2, 0x2, 0x1f ;  /* 0x0c401f0002087f89 */ /* 0x000e6200000e0000 */
[----:B------:R-:W-:-:S04]  /*d130*/  FMNMX.FTZ R3, R222, R3, !PT ;  /* 0x00000003de037209 */ /* 0x000fc80007810000 */
[----:B------:R-:W-:Y:S01]  /*d140*/  FMNMX.FTZ R3, R214, R3, !PT ;  /* 0x00000003d6037209 */ /* 0x000fe20007810000 */
[C---:B------:R-:W-:Y:S07]  /*d150*/  HMMA.16816.F32 R76, R4.reuse, R20, R116 ;  /* 0x00000014044c723c */ /* 0x040fee0000001874 */
[----:B------:R-:W-:Y:S01]  /*d160*/  IMAD.WIDE.U32 R118, R244, -0x326172a9, RZ ;  /* 0xcd9e8d57f4767825 */ /* 0x000fe200078e00ff */
[C---:B------:R-:W-:Y:S08]  /*d170*/  HMMA.16816.F32 R68, R4.reuse, R26, R88 ;  /* 0x0000001a0444723c */ /* 0x040ff00000001858 */
[----:B------:R-:W-:Y:S01]  /*d180*/  HMMA.16816.F32 R148, R4, R16, R100 ;  /* 0x000000100494723c */ /* 0x000fe20000001864 */
[----:B-1----:R-:W-:-:S07]  /*d190*/  FMNMX.FTZ R2, R2, R8, !PT ;  /* 0x0000000802027209 */ /* 0x002fce0007810000 */
        /* <DEDUP_REMOVED lines=10> */
[----:B------:R-:W1:Y:S01]  /*d240*/  SHFL.BFLY PT, R7, R3, 0x2, 0x1f ;  /* 0x0c401f0003077f89 */ /* 0x000e6200000e0000 */
[----:B------:R-:W-:Y:S02]  /*d250*/  IMAD.MOV.U32 R132, RZ, RZ, R47 ;  /* 0x000000ffff847224 */ /* 0x000fe400078e002f */
[----:B------:R-:W-:Y:S02]  /*d260*/  IMAD.MOV.U32 R133, RZ, RZ, R230 ;  /* 0x000000ffff857224 */ /* 0x000fe400078e00e6 */
[----:B------:R-:W-:Y:S01]  /*d270*/  IMAD.MOV.U32 R135, RZ, RZ, R63 ;  /* 0x000000ffff877224 */ /* 0x000fe200078e003f */
[----:B------:R-:W-:Y:S01]  /*d280*/  LOP3.LUT R4, R119, R243, RZ, 0x3c, !PT ;  /* 0x000000f377047212 */ /* 0x000fe200078e3cff */
[----:B------:R-:W-:Y:S01]  /*d290*/  IMAD.MOV.U32 R138, RZ, RZ, R62 ;  /* 0x000000ffff8a7224 */ /* 0x000fe200078e003e */
[----:B------:R-:W-:Y:S01]  /*d2a0*/  LOP3.LUT R6, R35, UR16, R118, 0x96, !PT ;  /* 0x0000001023067c12 */ /* 0x000fe2000f8e9676 */
[----:B------:R-:W-:Y:S01]  /*d2b0*/  IMAD.MOV.U32 R137, RZ, RZ, R61 ;  /* 0x000000ffff897224 */ /* 0x000fe200078e003d */
[----:B------:R-:W-:Y:S01]  /*d2c0*/  LOP3.LUT R5, R225, UR14, R34, 0x96, !PT ;  /* 0x0000000ee1057c12 */ /* 0x000fe2000f8e9622 */
[----:B------:R-:W-:-:S02]  /*d2d0*/  IMAD R116, R4, -0x2daee0ad, RZ ;  /* 0xd2511f5304747824 */ /* 0x000fc400078e02ff */
[----:B------:R-:W-:-:S04]  /*d2e0*/  IMAD.WIDE.U32 R10, R6, -0x2daee0ad, RZ ;  /* 0xd2511f53060a7825 */ /* 0x000fc800078e00ff */
[----:B------:R-:W-:Y:S01]  /*d2f0*/  IMAD.WIDE.U32 R14, R5, -0x2daee0ad, RZ ;  /* 0xd2511f53050e7825 */ /* 0x000fe200078e00ff */
[----:B------:R-:W-:-:S04]  /*d300*/  LOP3.LUT R5, R11, UR13, R116, 0x96, !PT ;  /* 0x0000000d0b057c12 */ /* 0x000fc8000f8e9674 */
[----:B------:R-:W-:Y:S01]  /*d310*/  LOP3.LUT R4, R15, UR11, R10, 0x96, !PT ;  /* 0x0000000b0f047c12 */ /* 0x000fe2000f8e960a */
[----:B------:R-:W-:Y:S01]  /*d320*/  IMAD.WIDE.U32 R8, R5, -0x326172a9, RZ ;  /* 0xcd9e8d5705087825 */ /* 0x000fe200078e00ff */
[----:B------:R-:W2:Y:S01]  /*d330*/  SHFL.BFLY PT, R10, R2, 0x1, 0x1f ;  /* 0x0c201f00020a7f89 */ /* 0x000ea200000e0000 */
[----:B-1----:R-:W-:Y:S02]  /*d340*/  FMNMX.FTZ R3, R3, R7, !PT ;  /* 0x0000000703037209 */ /* 0x002fe40007810000 */
[----:B------:R-:W-:Y:S01]  /*d350*/  IMAD.WIDE.U32 R74, R4, -0x326172a9, RZ ;  /* 0xcd9e8d57044a7825 */ /* 0x000fe200078e00ff */
[----:B------:R-:W-:-:S04]  /*d360*/  LOP3.LUT R4, R9, UR12, R224, 0x96, !PT ;  /* 0x0000000c09047c12 */ /* 0x000fc8000f8e96e0 */
[----:B------:R-:W-:Y:S01]  /*d370*/  LOP3.LUT R6, R75, UR10, R8, 0x96, !PT ;  /* 0x0000000a4b067c12 */ /* 0x000fe2000f8e9608 */
[----:B------:R-:W-:-:S04]  /*d380*/  IMAD.WIDE.U32 R4, R4, -0x2daee0ad, RZ ;  /* 0xd2511f5304047825 */ /* 0x000fc800078e00ff */
[----:B------:R-:W-:Y:S01]  /*d390*/  IMAD.WIDE.U32 R44, R6, -0x2daee0ad, RZ ;  /* 0xd2511f53062c7825 */ /* 0x000fe200078e00ff */
[----:B------:R-:W-:Y:S01]  /*d3a0*/  LOP3.LUT R7, R5, UR9, R14, 0x96, !PT ;  /* 0x0000000905077c12 */ /* 0x000fe2000f8e960e */
[----:B------:R-:W1:Y:S02]  /*d3b0*/  SHFL.BFLY PT, R6, R3, 0x1, 0x1f ;  /* 0x0c201f0003067f89 */ /* 0x000e6400000e0000 */
[----:B------:R-:W-:Y:S01]  /*d3c0*/  FFMA.FTZ R14, R161, c[0x0][0x23c], -R12 ;  /* 0x00008f00a10e7a23 */ /* 0x000fe2000001080c */
[----:B------:R-:W-:Y:S01]  /*d3d0*/  LOP3.LUT R4, R45, UR7, R4, 0x96, !PT ;  /* 0x000000072d047c12 */ /* 0x000fe2000f8e9604 */
[----:B------:R-:W-:Y:S02]  /*d3e0*/  IMAD.WIDE.U32 R34, R7, -0x326172a9, RZ ;  /* 0xcd9e8d5707227825 */ /* 0x000fe400078e00ff */
[----:B------:R-:W-:Y:S02]  /*d3f0*/  MUFU.EX2 R229, R14 ;  /* 0x0000000e00e57308 */ /* 0x000fe40000000800 */
[----:B------:R-:W-:Y:S01]  /*d400*/  IMAD.WIDE.U32 R4, R4, -0x326172a9, RZ ;  /* 0xcd9e8d5704047825 */ /* 0x000fe200078e00ff */
[----:B--2---:R-:W-:-:S04]  /*d410*/  FMNMX.FTZ R219, R2, R10, !PT ;  /* 0x0000000a02db7209 */ /* 0x004fc80007810000 */
[C---:B------:R-:W-:Y:S01]  /*d420*/  FSETP.NEU.FTZ.AND P1, PT, R219.reuse, -INF , PT ;  /* 0xff800000db00780b */ /* 0x040fe20003f3d000 */
[----:B------:R-:W-:Y:S01]  /*d430*/  FMUL.FTZ R2, R219, c[0x0][0x23c] ;  /* 0x00008f00db027a20 */ /* 0x000fe20000410000 */
[C---:B------:R-:W-:Y:S02]  /*d440*/  LOP3.LUT R8, R4.reuse, 0xffff, RZ, 0xc0, !PT ;  /* 0x0000ffff04087812 */ /* 0x040fe400078ec0ff */
[----:B------:R-:W-:Y:S02]  /*d450*/  LOP3.LUT R9, R4, 0xff, RZ, 0xc0, !PT ;  /* 0x000000ff04097812 */ /* 0x000fe400078ec0ff */
[----:B------:R-:W-:Y:S02]  /*d460*/  FSEL R2, R2, RZ, P1 ;  /* 0x000000ff02027208 */ /* 0x000fe40000800000 */
[----:B------:R-:W-:Y:S02]  /*d470*/  SHF.R.U32.HI R8, RZ, 0x8, R8 ;  /* 0x00000008ff087819 */ /* 0x000fe40000011608 */
[----:B-1----:R-:W-:Y:S01]  /*d480*/  FMNMX.FTZ R218, R3, R6, !PT ;  /* 0x0000000603da7209 */ /* 0x002fe20007810000 */
[----:B------:R-:W-:Y:S01]  /*d490*/  FFMA.FTZ R3, R169, c[0x0][0x23c], -R2 ;  /* 0x00008f00a9037a23 */ /* 0x000fe20000010802 */
[--C-:B------:R-:W-:Y:S01]  /*d4a0*/  SHF.R.U32.HI R6, RZ, 0x10, R4.reuse ;  /* 0x00000010ff067819 */ /* 0x100fe20000011604 */
[----:B------:R-:W-:Y:S01]  /*d4b0*/  IMAD.MOV.U32 R169, RZ, RZ, R231 ;  /* 0x000000ffffa97224 */ /* 0x000fe200078e00e7 */
[----:B------:R-:W-:Y:S01]  /*d4c0*/  SHF.R.U32.HI R4, RZ, 0x18, R4 ;  /* 0x00000018ff047819 */ /* 0x000fe20000011604 */
[----:B------:R1:W-:Y:S01]  /*d4d0*/  MUFU.EX2 R117, R3 ;  /* 0x0000000300757308 */ /* 0x0003e20000000800 */
[----:B------:R-:W-:-:S02]  /*d4e0*/  LOP3.LUT R6, R6, 0xff, RZ, 0xc0, !PT ;  /* 0x000000ff06067812 */ /* 0x000fc400078ec0ff */
[----:B------:R-:W-:Y:S02]  /*d4f0*/  PRMT R10, R9, 0x5410, R8 ;  /* 0x00005410090a7816 */ /* 0x000fe40000000008 */
[----:B------:R-:W-:Y:S01]  /*d500*/  PRMT R9, R6, 0x5410, R4 ;  /* 0x0000541006097816 */ /* 0x000fe20000000004 */
[----:B------:R-:W-:Y:S01]  /*d510*/  FFMA.FTZ R6, R59, c[0x0][0x23c], -R2 ;  /* 0x00008f003b067a23 */ /* 0x000fe20000010802 */
[----:B------:R-:W-:Y:S01]  /*d520*/  LOP3.LUT R4, R5, UR17, R34, 0x96, !PT ;  /* 0x0000001105047c12 */ /* 0x000fe2000f8e9622 */
[----:B------:R-:W-:Y:S01]  /*d530*/  FFMA.FTZ R5, R162, c[0x0][0x23c], -R2 ;  /* 0x00008f00a2057a23 */ /* 0x000fe20000010802 */
[----:B------:R-:W-:Y:S01]  /*d540*/  FSETP.NEU.FTZ.AND P0, PT, R218, -INF , PT ;  /* 0xff800000da00780b */ /* 0x000fe20003f1d000 */
[----:B------:R-:W-:Y:S01]  /*d550*/  MUFU.EX2 R136, R6 ;  /* 0x0000000600887308 */ /* 0x000fe20000000800 */
[----:B------:R-:W-:Y:S02]  /*d560*/  IMAD.MOV.U32 R162, RZ, RZ, R46 ;  /* 0x000000ffffa27224 */ /* 0x000fe400078e002e */
[----:B-1----:R-:W-:-:S05]  /*d570*/  FFMA.FTZ R3, R171, c[0x0][0x23c], -R2 ;  /* 0x00008f00ab037a23 */ /* 0x002fca0000010802 */
[----:B------:R1:W2:Y:S08]  /*d580*/  MUFU.EX2 R139, R5 ;  /* 0x00000005008b7308 */ /* 0x0002b00000000800 */
[----:B------:R3:W-:Y:S01]  /*d590*/  MUFU.EX2 R252, R3 ;  /* 0x0000000300fc7308 */ /* 0x0007e20000000800 */
[----:B-1----:R-:W-:-:S04]  /*d5a0*/  LOP3.LUT R5, R4, 0xffff, RZ, 0xc0, !PT ;  /* 0x0000ffff04057812 */ /* 0x002fc800078ec0ff */
[----:B------:R-:W-:Y:S02]  /*d5b0*/  SHF.R.U32.HI R6, RZ, 0x8, R5 ;  /* 0x00000008ff067819 */ /* 0x000fe40000011605 */
[----:B------:R-:W-:Y:S01]  /*d5c0*/  LOP3.LUT R5, R4, 0xff, RZ, 0xc0, !PT ;  /* 0x000000ff04057812 */ /* 0x000fe200078ec0ff */
[----:B---3--:R-:W-:-:S03]  /*d5d0*/  FMUL.FTZ R3, R218, c[0x0][0x23c] ;  /* 0x00008f00da037a20 */ /* 0x008fc60000410000 */
[----:B------:R-:W-:Y:S02]  /*d5e0*/  PRMT R8, R5, 0x5410, R6 ;  /* 0x0000541005087816 */ /* 0x000fe40000000006 */
[----:B------:R-:W-:Y:S02]  /*d5f0*/  SHF.R.U32.HI R6, RZ, 0x10, R4 ;  /* 0x00000010ff067819 */ /* 0x000fe40000011604 */
[----:B------:R-:W-:-:S05]  /*d600*/  FSEL R3, R3, RZ, P0 ;  /* 0x000000ff03037208 */ /* 0x000fca0000000000 */
[--C-:B------:R-:W-:Y:S02]  /*d610*/  FFMA.FTZ R5, R168, c[0x0][0x23c], -R3.reuse ;  /* 0x00008f00a8057a23 */ /* 0x100fe40000010803 */
[----:B------:R-:W-:Y:S02]  /*d620*/  FFMA.FTZ R7, R226, c[0x0][0x23c], -R3 ;  /* 0x00008f00e2077a23 */ /* 0x000fe40000010803 */
[----:B------:R1:W-:Y:S08]  /*d630*/  MUFU.EX2 R251, R5 ;  /* 0x0000000500fb7308 */ /* 0x0003f00000000800 */
[----:B------:R3:W-:Y:S01]  /*d640*/  MUFU.EX2 R249, R7 ;  /* 0x0000000700f97308 */ /* 0x0007e20000000800 */
[----:B-1----:R-:W-:-:S02]  /*d650*/  SHF.R.U32.HI R5, RZ, 0x18, R4 ;  /* 0x00000018ff057819 */ /* 0x002fc40000011604 */
[----:B------:R-:W-:Y:S01]  /*d660*/  LOP3.LUT R4, R6, 0xff, RZ, 0xc0, !PT ;  /* 0x000000ff06047812 */ /* 0x000fe200078ec0ff */
[----:B------:R-:W-:-:S04]  /*d670*/  FFMA.FTZ R6, R160, c[0x0][0x23c], -R3 ;  /* 0x00008f00a0067a23 */ /* 0x000fc80000010803 */
[----:B------:R1:W4:Y:S01]  /*d680*/  MUFU.EX2 R250, R6 ;  /* 0x0000000600fa7308 */ /* 0x0003220000000800 */
[----:B---3--:R-:W-:Y:S01]  /*d690*/  PRMT R7, R4, 0x5410, R5 ;  /* 0x0000541004077816 */ /* 0x008fe20000000005 */
[----:B------:R-:W-:Y:S01]  /*d6a0*/  FFMA.FTZ R4, R227, c[0x0][0x23c], -R3 ;  /* 0x00008f00e3047a23 */ /* 0x000fe20000010803 */
[----:B------:R-:W-:-:S05]  /*d6b0*/  FSEL R5, R219, RZ, P1 ;  /* 0x000000ffdb057208 */ /* 0x000fca0000800000 */
[----:B------:R-:W-:Y:S01]  /*d6c0*/  FADD.FTZ R5, R73, -R5 ;  /* 0x8000000549057221 */ /* 0x000fe20000010000 */
[----:B------:R3:W-:Y:S03]  /*d6d0*/  MUFU.EX2 R248, R4 ;  /* 0x0000000400f87308 */ /* 0x0007e60000000800 */
[----:B------:R-:W-:Y:S01]  /*d6e0*/  FMUL.FTZ R11, R5, c[0x0][0x23c] ;  /* 0x00008f00050b7a20 */ /* 0x000fe20000410000 */
[----:B--2---:R-:W-:Y:S02]  /*d6f0*/  F2FP.PACK_AB R5, R136, R139 ;  /* 0x0000008b8805723e */ /* 0x004fe400000000ff */
[----:B-1----:R-:W-:Y:S02]  /*d700*/  FSEL R6, R218, RZ, P0 ;  /* 0x000000ffda067208 */ /* 0x002fe40000000000 */
[----:B------:R-:W1:Y:S03]  /*d710*/  MUFU.EX2 R47, R11 ;  /* 0x0000000b002f7308 */ /* 0x000e660000000800 */
[----:B------:R-:W-:Y:S01]  /*d720*/  FADD.FTZ R6, R72, -R6 ;  /* 0x8000000648067221 */ /* 0x000fe20000010000 */
[----:B---3--:R-:W-:-:S03]  /*d730*/  HSET2.LE.AND R4, R10, R146, PT ;  /* 0x000000920a047233 */ /* 0x008fc60003803000 */
[----:B------:R-:W-:Y:S02]  /*d740*/  FMUL.FTZ R6, R6, c[0x0][0x23c] ;  /* 0x00008f0006067a20 */ /* 0x000fe40000410000 */
[----:B------:R-:W-:Y:S01]  /*d750*/  LOP3.LUT R10, R4, R5, RZ, 0xc0, !PT ;  /* 0x00000005040a7212 */ /* 0x000fe200078ec0ff */
[--C-:B------:R-:W-:Y:S01]  /*d760*/  HSET2.LE.AND R4, R9, R146.reuse, PT ;  /* 0x0000009209047233 */ /* 0x100fe20003803000 */
[----:B----4-:R-:W-:Y:S01]  /*d770*/  F2FP.PACK_AB R5, R250, R251 ;  /* 0x000000fbfa05723e */ /* 0x010fe200000000ff */
[----:B------:R-:W2:Y:S01]  /*d780*/  MUFU.EX2 R46, R6 ;  /* 0x00000006002e7308 */ /* 0x000ea20000000800 */
[----:B-1----:R-:W-:Y:S02]  /*d790*/  FMUL.FTZ R96, R96, R47 ;  /* 0x0000002f60607220 */ /* 0x002fe40000410000 */
[----:B------:R-:W-:Y:S01]  /*d7a0*/  LOP3.LUT R11, R4, R5, RZ, 0xc0, !PT ;  /* 0x00000005040b7212 */ /* 0x000fe200078ec0ff */
[----:B------:R-:W-:Y:S01]  /*d7b0*/  HSET2.LE.AND R4, R8, R146, PT ;  /* 0x0000009208047233 */ /* 0x000fe20003803000 */
[----:B------:R-:W-:Y:S01]  /*d7c0*/  F2FP.PACK_AB R5, R252, R117 ;  /* 0x00000075fc05723e */ /* 0x000fe200000000ff */
[----:B------:R-:W-:-:S02]  /*d7d0*/  FMUL.FTZ R97, R97, R47 ;  /* 0x0000002f61617220 */ /* 0x000fc40000410000 */
[----:B------:R-:W-:Y:S01]  /*d7e0*/  FMUL.FTZ R108, R108, R47 ;  /* 0x0000002f6c6c7220 */ /* 0x000fe20000410000 */
[----:B------:R-:W-:Y:S01]  /*d7f0*/  LOP3.LUT R8, R4, R5, RZ, 0xc0, !PT ;  /* 0x0000000504087212 */ /* 0x000fe200078ec0ff */
[----:B------:R-:W-:Y:S01]  /*d800*/  HSET2.LE.AND R4, R7, R146, PT ;  /* 0x0000009207047233 */ /* 0x000fe20003803000 */
[----:B------:R-:W-:Y:S01]  /*d810*/  F2FP.PACK_AB R5, R248, R249 ;  /* 0x000000f9f805723e */ /* 0x000fe200000000ff */
[-C--:B------:R-:W-:Y:S02]  /*d820*/  FMUL.FTZ R109, R109, R47.reuse ;  /* 0x0000002f6d6d7220 */ /* 0x080fe40000410000 */
[----:B------:R-:W-:Y:S01]  /*d830*/  FMUL.FTZ R80, R80, R47 ;  /* 0x0000002f50507220 */ /* 0x000fe20000410000 */
[----:B------:R-:W-:Y:S01]  /*d840*/  LOP3.LUT R9, R4, R5, RZ, 0xc0, !PT ;  /* 0x0000000504097212 */ /* 0x000fe200078ec0ff */
[----:B------:R-:W-:Y:S01]  /*d850*/  FFMA.FTZ R4, R58, c[0x0][0x23c], -R13 ;  /* 0x00008f003a047a23 */ /* 0x000fe2000001080d */
[----:B------:R-:W-:Y:S01]  /*d860*/  LOP3.LUT R5, R29, UR8, R30, 0x96, !PT ;  /* 0x000000081d057c12 */ /* 0x000fe2000f8e961e */
[-C--:B--2---:R-:W-:Y:S01]  /*d870*/  FMUL.FTZ R98, R98, R46.reuse ;  /* 0x0000002e62627220 */ /* 0x084fe20000410000 */
[----:B------:R-:W-:Y:S01]  /*d880*/  LDSM.16.MT88.4 R28, [R188+0x6800] ;  /* 0x00680000bc1c783b */ /* 0x000fe20000004200 */
[----:B------:R1:W-:Y:S01]  /*d890*/  MUFU.EX2 R247, R4 ;  /* 0x0000000400f77308 */ /* 0x0003e20000000800 */
[----:B------:R-:W-:-:S02]  /*d8a0*/  FMUL.FTZ R99, R99, R46 ;  /* 0x0000002e63637220 */ /* 0x000fc40000410000 */
[----:B------:R-:W-:Y:S02]  /*d8b0*/  FFMA.FTZ R6, R147, c[0x0][0x23c], -R13 ;  /* 0x00008f0093067a23 */ /* 0x000fe4000001080d */
[-C--:B------:R-:W-:Y:S02]  /*d8c0*/  FMUL.FTZ R110, R110, R46.reuse ;  /* 0x0000002e6e6e7220 */ /* 0x080fe40000410000 */
[-C--:B------:R-:W-:Y:S01]  /*d8d0*/  FMUL.FTZ R111, R111, R46.reuse ;  /* 0x0000002e6f6f7220 */ /* 0x080fe20000410000 */
[----:B------:R-:W-:Y:S01]  /*d8e0*/  HMMA.16816.F32 R96, R8, R16, R96 ;  /* 0x000000100860723c */ /* 0x000fe20000001860 */
[----:B------:R-:W-:Y:S01]  /*d8f0*/  MUFU.EX2 R245, R6 ;  /* 0x0000000600f57308 */ /* 0x000fe20000000800 */
[----:B------:R-:W-:Y:S02]  /*d900*/  FMUL.FTZ R81, R81, R47 ;  /* 0x0000002f51517220 */ /* 0x000fe40000410000 */
[-C--:B------:R-:W-:Y:S02]  /*d910*/  FMUL.FTZ R82, R82, R46.reuse ;  /* 0x0000002e52527220 */ /* 0x080fe40000410000 */
[----:B------:R-:W-:-:S02]  /*d920*/  FMUL.FTZ R83, R83, R46 ;  /* 0x0000002e53537220 */ /* 0x000fc40000410000 */
[----:B-1----:R-:W-:Y:S01]  /*d930*/  FFMA.FTZ R4, R57, c[0x0][0x23c], -R13 ;  /* 0x00008f0039047a23 */ /* 0x002fe2000001080d */
[C---:B------:R-:W-:Y:S01]  /*d940*/  HMMA.16816.F32 R60, R8.reuse, R18, R108 ;  /* 0x00000012083c723c */ /* 0x040fe2000000186c */
[-C--:B------:R-:W-:Y:S02]  /*d950*/  FMUL.FTZ R92, R92, R47.reuse ;  /* 0x0000002f5c5c7220 */ /* 0x080fe40000410000 */
[----:B------:R1:W2:Y:S01]  /*d960*/  MUFU.EX2 R246, R4 ;  /* 0x0000000400f67308 */ /* 0x0002a20000000800 */
[-C--:B------:R-:W-:Y:S02]  /*d970*/  FMUL.FTZ R93, R93, R47.reuse ;  /* 0x0000002f5d5d7220 */ /* 0x080fe40000410000 */
[-C--:B------:R-:W-:Y:S02]  /*d980*/  FMUL.FTZ R94, R94, R46.reuse ;  /* 0x0000002e5e5e7220 */ /* 0x080fe40000410000 */
[----:B------:R-:W-:Y:S01]  /*d990*/  FMUL.FTZ R95, R95, R46 ;  /* 0x0000002e5f5f7220 */ /* 0x000fe20000410000 */
[----:B------:R-:W-:Y:S01]  /*d9a0*/  HMMA.16816.F32 R80, R8, R24, R80 ;  /* 0x000000180850723c */ /* 0x000fe20000001850 */
[----:B------:R-:W-:-:S02]  /*d9b0*/  FMUL.FTZ R112, R112, R47 ;  /* 0x0000002f70707220 */ /* 0x000fc40000410000 */
[-C--:B------:R-:W-:Y:S02]  /*d9c0*/  FMUL.FTZ R113, R113, R47.reuse ;  /* 0x0000002f71717220 */ /* 0x080fe40000410000 */
[-C--:B------:R-:W-:Y:S02]  /*d9d0*/  FMUL.FTZ R114, R114, R46.reuse ;  /* 0x0000002e72727220 */ /* 0x080fe40000410000 */
[----:B------:R-:W-:Y:S01]  /*d9e0*/  FMUL.FTZ R115, R115, R46 ;  /* 0x0000002e73737220 */ /* 0x000fe20000410000 */
[----:B------:R-:W-:Y:S01]  /*d9f0*/  HMMA.16816.F32 R92, R8, R26, R92 ;  /* 0x0000001a085c723c */ /* 0x000fe2000000185c */
[-C--:B------:R-:W-:Y:S01]  /*da00*/  FMUL.FTZ R124, R124, R47.reuse ;  /* 0x0000002f7c7c7220 */ /* 0x080fe20000410000 */
[----:B------:R-:W3:Y:S01]  /*da10*/  LDSM.16.MT88.4 R24, [R185+0x6800] ;  /* 0x00680000b918783b */ /* 0x000ee20000004200 */
[----:B-1----:R-:W-:Y:S02]  /*da20*/  FFMA.FTZ R4, R56, c[0x0][0x23c], -R13 ;  /* 0x00008f0038047a23 */ /* 0x002fe4000001080d */
[----:B------:R-:W-:-:S02]  /*da30*/  FMUL.FTZ R125, R125, R47 ;  /* 0x0000002f7d7d7220 */ /* 0x000fc40000410000 */
[----:B------:R1:W-:Y:S01]  /*da40*/  MUFU.EX2 R231, R4 ;  /* 0x0000000400e77308 */ /* 0x0003e20000000800 */
[-C--:B------:R-:W-:Y:S01]  /*da50*/  FMUL.FTZ R126, R126, R46.reuse ;  /* 0x0000002e7e7e7220 */ /* 0x080fe20000410000 */
[C---:B------:R-:W-:Y:S01]  /*da60*/  HMMA.16816.F32 R56, R8.reuse, R20, R112 ;  /* 0x000000140838723c */ /* 0x040fe20000001870 */
[-C--:B------:R-:W-:Y:S02]  /*da70*/  FMUL.FTZ R127, R127, R46.reuse ;  /* 0x0000002e7f7f7220 */ /* 0x080fe40000410000 */
[-C--:B------:R-:W-:Y:S02]  /*da80*/  FMUL.FTZ R128, R128, R47.reuse ;  /* 0x0000002f80807220 */ /* 0x080fe40000410000 */
[-C--:B------:R-:W-:Y:S02]  /*da90*/  FMUL.FTZ R129, R129, R47.reuse ;  /* 0x0000002f81817220 */ /* 0x080fe40000410000 */
[-C--:B------:R-:W-:Y:S01]  /*daa0*/  FMUL.FTZ R130, R130, R46.reuse ;  /* 0x0000002e82827220 */ /* 0x080fe20000410000 */
[----:B------:R-:W-:Y:S01]  /*dab0*/  HMMA.16816.F32 R48, R8, R22, R124 ;  /* 0x000000160830723c */ /* 0x000fe2000000187c */
[----:B------:R-:W-:Y:S01]  /*dac0*/  FMUL.FTZ R131, R131, R46 ;  /* 0x0000002e83837220 */ /* 0x000fe20000410000 */
[----:B------:R-:W4:Y:S01]  /*dad0*/  LDSM.16.MT88.4 R20, [R186+0x6800] ;  /* 0x00680000ba14783b */ /* 0x000f220000004200 */
[----:B------:R-:W-:-:S02]  /*dae0*/  FMUL.FTZ R140, R140, R47 ;  /* 0x0000002f8c8c7220 */ /* 0x000fc40000410000 */
[----:B------:R-:W-:Y:S01]  /*daf0*/  FMUL.FTZ R141, R141, R47 ;  /* 0x0000002f8d8d7220 */ /* 0x000fe20000410000 */
[----:B------:R-:W-:Y:S01]  /*db00*/  LDSM.16.MT88.4 R124, [R186+0x7800] ;  /* 0x00780000ba7c783b */ /* 0x000fe20000004200 */
[----:B-1----:R-:W-:Y:S01]  /*db10*/  IMAD.WIDE.U32 R4, R5, -0x2daee0ad, RZ ;  /* 0xd2511f5305047825 */ /* 0x002fe200078e00ff */
[----:B------:R-:W-:Y:S03]  /*db20*/  HMMA.16816.F32 R52, R8, R36, R128 ;  /* 0x000000240834723c */ /* 0x000fe60000001880 */
[-C--:B------:R-:W-:Y:S01]  /*db30*/  FMUL.FTZ R142, R142, R46.reuse ;  /* 0x0000002e8e8e7220 */ /* 0x080fe20000410000 */
[C---:B------:R-:W-:Y:S01]  /*db40*/  LOP3.LUT R6, R4.reuse, 0xffff, RZ, 0xc0, !PT ;  /* 0x0000ffff04067812 */ /* 0x040fe200078ec0ff */
[----:B------:R-:W-:Y:S01]  /*db50*/  FMUL.FTZ R143, R143, R46 ;  /* 0x0000002e8f8f7220 */ /* 0x000fe20000410000 */
[----:B------:R-:W-:Y:S02]  /*db60*/  LOP3.LUT R15, R4, 0xff, RZ, 0xc0, !PT ;  /* 0x000000ff040f7812 */ /* 0x000fe400078ec0ff */
[----:B------:R-:W-:-:S02]  /*db70*/  SHF.R.U32.HI R7, RZ, 0x10, R4 ;  /* 0x00000010ff077819 */ /* 0x000fc40000011604 */
[----:B------:R-:W-:Y:S01]  /*db80*/  SHF.R.U32.HI R16, RZ, 0x18, R4 ;  /* 0x00000018ff107819 */ /* 0x000fe20000011604 */
[----:B------:R-:W-:Y:S01]  /*db90*/  FFMA.FTZ R4, R157, c[0x0][0x23c], -R12 ;  /* 0x00008f009d047a23 */ /* 0x000fe2000001080c */
[----:B------:R-:W-:Y:S01]  /*dba0*/  SHF.R.U32.HI R6, RZ, 0x8, R6 ;  /* 0x00000008ff067819 */ /* 0x000fe20000011606 */
[----:B------:R-:W-:Y:S01]  /*dbb0*/  HMMA.16816.F32 R140, R8, R38, R140 ;  /* 0x00000026088c723c */ /* 0x000fe2000000188c */
[----:B------:R-:W-:Y:S01]  /*dbc0*/  LOP3.LUT R7, R7, 0xff, RZ, 0xc0, !PT ;  /* 0x000000ff07077812 */ /* 0x000fe200078ec0ff */
[----:B------:R1:W-:Y:S01]  /*dbd0*/  MUFU.EX2 R230, R4 ;  /* 0x0000000400e67308 */ /* 0x0003e20000000800 */
[----:B------:R-:W-:Y:S01]  /*dbe0*/  PRMT R17, R15, 0x5410, R6 ;  /* 0x000054100f117816 */ /* 0x000fe20000000006 */
[----:B------:R-:W5:Y:S01]  /*dbf0*/  LDSM.16.MT88.4 R36, [R187+0x6800] ;  /* 0x00680000bb24783b */ /* 0x000f620000004200 */
[----:B------:R-:W-:Y:S01]  /*dc00*/  PRMT R18, R7, 0x5410, R16 ;  /* 0x0000541007127816 */ /* 0x000fe20000000010 */
[----:B------:R-:W-:Y:S01]  /*dc10*/  FFMA.FTZ R7, R159, c[0x0][0x23c], -R12 ;  /* 0x00008f009f077a23 */ /* 0x000fe2000001080c */
[----:B--2---:R-:W-:Y:S01]  /*dc20*/  F2FP.PACK_AB R8, R246, R247 ;  /* 0x000000f7f608723e */ /* 0x004fe200000000ff */
[----:B------:R-:W-:-:S02]  /*dc30*/  FFMA.FTZ R11, R233, c[0x0][0x23c], -R3 ;  /* 0x00008f00e90b7a23 */ /* 0x000fc40000010803 */
[----:B------:R2:W2:Y:S01]  /*dc40*/  MUFU.EX2 R226, R7 ;  /* 0x0000000700e27308 */ /* 0x0004a20000000800 */
[----:B------:R-:W-:Y:S01]  /*dc50*/  IMAD.MOV.U32 R233, RZ, RZ, R162 ;  /* 0x000000ffffe97224 */ /* 0x000fe200078e00a2 */
[----:B-1----:R-:W-:Y:S01]  /*dc60*/  LOP3.LUT R4, R5, UR18, R40, 0x96, !PT ;  /* 0x0000001205047c12 */ /* 0x002fe2000f8e9628 */
[----:B------:R-:W-:-:S05]  /*dc70*/  FFMA.FTZ R5, R156, c[0x0][0x23c], -R12 ;  /* 0x00008f009c057a23 */ /* 0x000fca000001080c */
[----:B------:R-:W-:Y:S01]  /*dc80*/  MUFU.EX2 R168, R11 ;  /* 0x0000000b00a87308 */ /* 0x000fe20000000800 */
[--C-:B------:R-:W-:Y:S02]  /*dc90*/  SHF.R.U32.HI R6, RZ, 0x10, R4.reuse ;  /* 0x00000010ff067819 */ /* 0x100fe40000011604 */
[----:B------:R-:W-:Y:S02]  /*dca0*/  LOP3.LUT R16, R4, 0xff, RZ, 0xc0, !PT ;  /* 0x000000ff04107812 */ /* 0x000fe400078ec0ff */
[----:B------:R-:W-:Y:S01]  /*dcb0*/  LOP3.LUT R14, R6, 0xff, RZ, 0xc0, !PT ;  /* 0x000000ff060e7812 */ /* 0x000fe200078ec0ff */
[--C-:B------:R-:W-:Y:S02]  /*dcc0*/  HSET2.LE.AND R6, R17, R146.reuse, PT ;  /* 0x0000009211067233 */ /* 0x100fe40003803000 */
[----:B------:R1:W1:Y:S01]  /*dcd0*/  MUFU.EX2 R227, R5 ;  /* 0x0000000500e37308 */ /* 0x0002620000000800 */
[----:B------:R-:W-:Y:S01]  /*dce0*/  SHF.R.U32.HI R15, RZ, 0x18, R4 ;  /* 0x00000018ff0f7819 */ /* 0x000fe20000011604 */
[----:B--2---:R-:W-:Y:S01]  /*dcf0*/  HSET2.LE.AND R7, R18, R146, PT ;  /* 0x0000009212077233 */ /* 0x004fe20003803000 */
[----:B------:R-:W-:-:S02]  /*dd00*/  F2FP.PACK_AB R10, R226, R229 ;  /* 0x000000e5e20a723e */ /* 0x000fc400000000ff */
[----:B------:R-:W-:-:S05]  /*dd10*/  PRMT R14, R14, 0x5410, R15 ;  /* 0x000054100e0e7816 */ /* 0x000fca000000000f */
[----:B------:R-:W-:Y:S01]  /*dd20*/  HSET2.LE.AND R9, R14, R146, PT ;  /* 0x000000920e097233 */ /* 0x000fe20003803000 */
[----:B-1----:R-:W-:Y:S02]  /*dd30*/  LOP3.LUT R5, R4, 0xffff, RZ, 0xc0, !PT ;  /* 0x0000ffff04057812 */ /* 0x002fe400078ec0ff */
[----:B------:R-:W-:Y:S02]  /*dd40*/  F2FP.PACK_AB R4, R245, R231 ;  /* 0x000000e7f504723e */ /* 0x000fe400000000ff */
[----:B------:R-:W-:Y:S02]  /*dd50*/  SHF.R.U32.HI R5, RZ, 0x8, R5 ;  /* 0x00000008ff057819 */ /* 0x000fe40000011605 */
[----:B------:R-:W-:Y:S02]  /*dd60*/  LOP3.LUT R6, R6, R4, RZ, 0xc0, !PT ;  /* 0x0000000406067212 */ /* 0x000fe400078ec0ff */
[----:B------:R-:W-:Y:S02]  /*dd70*/  PRMT R5, R16, 0x5410, R5 ;  /* 0x0000541010057816 */ /* 0x000fe40000000005 */
[----:B------:R-:W-:-:S03]  /*dd80*/  F2FP.PACK_AB R4, R227, R230 ;  /* 0x000000e6e304723e */ /* 0x000fc600000000ff */
[----:B------:R-:W-:Y:S01]  /*dd90*/  HSET2.LE.AND R5, R5, R146, PT ;  /* 0x0000009205057233 */ /* 0x000fe20003803000 */
[----:B------:R-:W-:-:S04]  /*dda0*/  LOP3.LUT R7, R7, R4, RZ, 0xc0, !PT ;  /* 0x0000000407077212 */ /* 0x000fc800078ec0ff */
[----:B------:R-:W-:Y:S01]  /*ddb0*/  LOP3.LUT R4, R5, R8, RZ, 0xc0, !PT ;  /* 0x0000000805047212 */ /* 0x000fe200078ec0ff */
[--C-:B------:R-:W-:Y:S01]  /*ddc0*/  FFMA.FTZ R8, R183, c[0x0][0x23c], -R2.reuse ;  /* 0x00008f00b7087a23 */ /* 0x100fe20000010802 */
[----:B------:R-:W-:Y:S01]  /*ddd0*/  LOP3.LUT R5, R9, R10, RZ, 0xc0, !PT ;  /* 0x0000000a09057212 */ /* 0x000fe200078ec0ff */
[--C-:B------:R-:W-:Y:S02]  /*dde0*/  FFMA.FTZ R9, R172, c[0x0][0x23c], -R2.reuse ;  /* 0x00008f00ac097a23 */ /* 0x100fe40000010802 */
[----:B------:R1:W-:Y:S01]  /*ddf0*/  MUFU.EX2 R183, R8 ;  /* 0x0000000800b77308 */ /* 0x0003e20000000800 */
[----:B------:R-:W-:-:S03]  /*de00*/  FFMA.FTZ R10, R163, c[0x0][0x23c], -R2 ;  /* 0x00008f00a30a7a23 */ /* 0x000fc60000010802 */
[C---:B---3--:R-:W-:Y:S04]  /*de10*/  HMMA.16816.F32 R84, R4.reuse, R24, R84 ;  /* 0x000000180454723c */ /* 0x048fe80000001854 */
[----:B------:R-:W-:Y:S04]  /*de20*/  MUFU.EX2 R172, R9 ;  /* 0x0000000900ac7308 */ /* 0x000fe80000000800 */
[----:B------:R-:W-:Y:S01]  /*de30*/  HMMA.16816.F32 R68, R4, R26, R68 ;  /* 0x0000001a0444723c */ /* 0x000fe20000001844 */
[----:B-1----:R-:W-:-:S03]  /*de40*/  FFMA.FTZ R8, R181, c[0x0][0x23c], -R2 ;  /* 0x00008f00b5087a23 */ /* 0x002fc60000010802 */
[----:B------:R-:W1:Y:S04]  /*de50*/  MUFU.EX2 R171, R10 ;  /* 0x0000000a00ab7308 */ /* 0x000e680000000800 */
[C---:B------:R-:W-:Y:S04]  /*de60*/  HMMA.16816.F32 R104, R4.reuse, R30, R104 ;  /* 0x0000001e0468723c */ /* 0x040fe80000001868 */
[----:B------:R2:W-:Y:S04]  /*de70*/  MUFU.EX2 R181, R8 ;  /* 0x0000000800b57308 */ /* 0x0005e80000000800 */
[C---:B----4-:R-:W-:Y:S08]  /*de80*/  HMMA.16816.F32 R76, R4.reuse, R20, R76 ;  /* 0x00000014044c723c */ /* 0x050ff0000000184c */
[----:B------:R-:W-:Y:S01]  /*de90*/  HMMA.16816.F32 R88, R4, R22, R88 ;  /* 0x000000160458723c */ /* 0x000fe20000001858 */
[----:B--2---:R-:W-:-:S07]  /*dea0*/  LOP3.LUT R8, R35, UR8, R74, 0x96, !PT ;  /* 0x0000000823087c12 */ /* 0x004fce000f8e964a */
[----:B------:R-:W-:Y:S01]  /*deb0*/  HMMA.16816.F32 R72, R4, R28, R148 ;  /* 0x0000001c0448723c */ /* 0x000fe20000001894 */
[----:B------:R-:W-:-:S05]  /*dec0*/  IMAD.WIDE.U32 R8, R8, -0x2daee0ad, RZ ;  /* 0xd2511f5308087825 */ /* 0x000fca00078e00ff */
[----:B------:R-:W-:Y:S02]  /*ded0*/  LOP3.LUT R10, R9, UR18, R44, 0x96, !PT ;  /* 0x00000012090a7c12 */ /* 0x000fe4000f8e962c */
[C---:B-----5:R-:W-:Y:S01]  /*dee0*/  HMMA.16816.F32 R100, R4.reuse, R36, R100 ;  /* 0x000000240464723c */ /* 0x060fe20000001864 */
[C---:B------:R-:W-:Y:S02]  /*def0*/  LOP3.LUT R9, R8.reuse, 0xffff, RZ, 0xc0, !PT ;  /* 0x0000ffff08097812 */ /* 0x040fe400078ec0ff */
[--C-:B------:R-:W-:Y:S02]  /*df00*/  SHF.R.U32.HI R15, RZ, 0x10, R8.reuse ;  /* 0x00000010ff0f7819 */ /* 0x100fe40000011608 */
[----:B------:R-:W-:Y:S02]  /*df10*/  LOP3.LUT R16, R8, 0xff, RZ, 0xc0, !PT ;  /* 0x000000ff08107812 */ /* 0x000fe400078ec0ff */
[----:B------:R-:W-:Y:S01]  /*df20*/  SHF.R.U32.HI R14, RZ, 0x18, R8 ;  /* 0x00000018ff0e7819 */ /* 0x000fe20000011608 */
[----:B------:R-:W-:Y:S01]  /*df30*/  FFMA.FTZ R8, R180, c[0x0][0x23c], -R3 ;  /* 0x00008f00b4087a23 */ /* 0x000fe20000010803 */
[----:B------:R-:W-:Y:S01]  /*df40*/  SHF.R.U32.HI R11, RZ, 0x8, R9 ;  /* 0x00000008ff0b7819 */ /* 0x000fe20000011609 */
[----:B------:R-:W-:Y:S01]  /*df50*/  IMAD.MOV.U32 R180, RZ, RZ, R169 ;  /* 0x000000ffffb47224 */ /* 0x000fe200078e00a9 */
[----:B------:R-:W-:Y:S01]  /*df60*/  LOP3.LUT R9, R15, 0xff, RZ, 0xc0, !PT ;  /* 0x000000ff0f097812 */ /* 0x000fe200078ec0ff */
[----:B------:R2:W-:Y:S01]  /*df70*/  MUFU.EX2 R169, R8 ;  /* 0x0000000800a97308 */ /* 0x0005e20000000800 */
[----:B------:R-:W-:Y:S01]  /*df80*/  PRMT R18, R16, 0x5410, R11 ;  /* 0x0000541010127816 */ /* 0x000fe2000000000b */
[----:B------:R-:W-:Y:S01]  /*df90*/  HMMA.16816.F32 R64, R4, R38, R64 ;  /* 0x000000260440723c */ /* 0x000fe20000001840 */
[----:B------:R-:W-:Y:S01]  /*dfa0*/  PRMT R17, R9, 0x5410, R14 ;  /* 0x0000541009117816 */ /* 0x000fe2000000000e */
[----:B------:R-:W-:Y:S01]  /*dfb0*/  FFMA.FTZ R9, R232, c[0x0][0x23c], -R3 ;  /* 0x00008f00e8097a23 */ /* 0x000fe20000010803 */
[C---:B------:R-:W-:Y:S01]  /*dfc0*/  LOP3.LUT R11, R10.reuse, 0xffff, RZ, 0xc0, !PT ;  /* 0x0000ffff0a0b7812 */ /* 0x040fe200078ec0ff */
[----:B------:R-:W-:Y:S01]  /*dfd0*/  IMAD.MOV.U32 R232, RZ, RZ, R137 ;  /* 0x000000ffffe87224 */ /* 0x000fe200078e0089 */
[--C-:B------:R-:W-:Y:S01]  /*dfe0*/  SHF.R.U32.HI R14, RZ, 0x10, R10.reuse ;  /* 0x00000010ff0e7819 */ /* 0x100fe2000001160a */
[----:B------:R3:W4:Y:S01]  /*dff0*/  MUFU.EX2 R162, R9 ;  /* 0x0000000900a27308 */ /* 0x0007220000000800 */
[----:B------:R-:W-:Y:S01]  /*e000*/  LOP3.LUT R16, R10, 0xff, RZ, 0xc0, !PT ;  /* 0x000000ff0a107812 */ /* 0x000fe200078ec0ff */
[--C-:B------:R-:W-:Y:S01]  /*e010*/  HSET2.LE.AND R4, R18, R146.reuse, PT ;  /* 0x0000009212047233 */ /* 0x100fe20003803000 */
[----:B------:R-:W-:Y:S01]  /*e020*/  SHF.R.U32.HI R15, RZ, 0x18, R10 ;  /* 0x00000018ff0f7819 */ /* 0x000fe2000001160a */
[----:B------:R-:W-:Y:S01]  /*e030*/  HSET2.LE.AND R6, R17, R146, PT ;  /* 0x0000009211067233 */ /* 0x000fe20003803000 */
[----:B------:R-:W-:-:S02]  /*e040*/  SHF.R.U32.HI R10, RZ, 0x8, R11 ;  /* 0x00000008ff0a7819 */ /* 0x000fc4000001160b */
[----:B-1----:R-:W-:Y:S01]  /*e050*/  F2FP.PACK_AB R5, R171, R172 ;  /* 0x000000acab05723e */ /* 0x002fe200000000ff */
[----:B--2---:R-:W-:Y:S01]  /*e060*/  FFMA.FTZ R8, R170, c[0x0][0x23c], -R3 ;  /* 0x00008f00aa087a23 */ /* 0x004fe20000010803 */
[----:B------:R-:W-:Y:S01]  /*e070*/  PRMT R10, R16, 0x5410, R10 ;  /* 0x00005410100a7816 */ /* 0x000fe2000000000a */
[----:B------:R-:W-:Y:S02]  /*e080*/  IMAD.MOV.U32 R170, RZ, RZ, R136 ;  /* 0x000000ffffaa7224 */ /* 0x000fe400078e0088 */
[----:B------:R1:W2:Y:S01]  /*e090*/  MUFU.EX2 R163, R8 ;  /* 0x0000000800a37308 */ /* 0x0002a20000000800 */
[----:B---3--:R-:W-:-:S04]  /*e0a0*/  LOP3.LUT R9, R14, 0xff, RZ, 0xc0, !PT ;  /* 0x000000ff0e097812 */ /* 0x008fc800078ec0ff */
[----:B------:R-:W-:Y:S02]  /*e0b0*/  PRMT R9, R9, 0x5410, R15 ;  /* 0x0000541009097816 */ /* 0x000fe4000000000f */
[----:B----4-:R-:W-:-:S03]  /*e0c0*/  F2FP.PACK_AB R15, R162, R168 ;  /* 0x000000a8a20f723e */ /* 0x010fc600000000ff */
[----:B------:R-:W-:Y:S01]  /*e0d0*/  HSET2.LE.AND R14, R9, R146, PT ;  /* 0x00000092090e7233 */ /* 0x000fe20003803000 */
[----:B------:R-:W-:Y:S01]  /*e0e0*/  F2FP.PACK_AB R9, R181, R183 ;  /* 0x000000b7b509723e */ /* 0x000fe200000000ff */
[----:B-1----:R-:W-:Y:S01]  /*e0f0*/  IMAD.U32 R8, RZ, RZ, UR31 ;  /* 0x0000001fff087e24 */ /* 0x002fe2000f8e00ff */
[----:B--2---:R-:W-:-:S04]  /*e100*/  F2FP.PACK_AB R7, R163, R169 ;  /* 0x000000a9a307723e */ /* 0x004fc800000000ff */
[----:B------:R-:W-:Y:S02]  /*e110*/  LOP3.LUT R8, R235, UR4, R8, 0x96, !PT ;  /* 0x00000004eb087c12 */ /* 0x000fe4000f8e9608 */
[----:B------:R-:W-:Y:S01]  /*e120*/  LOP3.LUT R11, R6, R7, RZ, 0xc0, !PT ;  /* 0x00000007060b7212 */ /* 0x000fe200078ec0ff */
[----:B------:R-:W-:Y:S02]  /*e130*/  FFMA.FTZ R7, R165, c[0x0][0x23c], -R13 ;  /* 0x00008f00a5077a23 */ /* 0x000fe4000001080d */
[----:B------:R-:W-:Y:S01]  /*e140*/  IMAD.WIDE.U32 R108, R8, -0x326172a9, RZ ;  /* 0xcd9e8d57086c7825 */ /* 0x000fe200078e00ff */
[----:B------:R-:W-:Y:S01]  /*e150*/  HSET2.LE.AND R8, R10, R146, PT ;  /* 0x000000920a087233 */ /* 0x000fe20003803000 */
[----:B------:R-:W-:Y:S01]  /*e160*/  LOP3.LUT R10, R4, R5, RZ, 0xc0, !PT ;  /* 0x00000005040a7212 */ /* 0x000fe200078ec0ff */
[----:B------:R1:W-:Y:S01]  /*e170*/  MUFU.EX2 R161, R7 ;  /* 0x0000000700a17308 */ /* 0x0003e20000000800 */
[----:B------:R-:W-:Y:S01]  /*e180*/  IMAD.MOV.U32 R165, RZ, RZ, R139 ;  /* 0x000000ffffa57224 */ /* 0x000fe200078e008b */
[----:B------:R-:W-:Y:S01]  /*e190*/  LOP3.LUT R5, R109, UR16, R228, 0x96, !PT ;  /* 0x000000106d057c12 */ /* 0x000fe2000f8e96e4 */
[----:B------:R-:W-:Y:S01]  /*e1a0*/  IMAD.MOV.U32 R228, RZ, RZ, R138 ;  /* 0x000000ffffe47224 */ /* 0x000fe200078e008a */
[----:B------:R-:W-:-:S02]  /*e1b0*/  LOP3.LUT R4, R33, UR14, R108, 0x96, !PT ;  /* 0x0000000e21047c12 */ /* 0x000fc4000f8e966c */
[----:B------:R-:W-:Y:S02]  /*e1c0*/  LOP3.LUT R8, R8, R9, RZ, 0xc0, !PT ;  /* 0x0000000908087212 */ /* 0x000fe400078ec0ff */
[----:B------:R-:W-:Y:S01]  /*e1d0*/  LOP3.LUT R9, R14, R15, RZ, 0xc0, !PT ;  /* 0x0000000f0e097212 */ /* 0x000fe200078ec0ff */
[----:B------:R-:W-:-:S04]  /*e1e0*/  IMAD.WIDE.U32 R14, R5, -0x2daee0ad, RZ ;  /* 0xd2511f53050e7825 */ /* 0x000fc800078e00ff */
[----:B------:R-:W-:Y:S01]  /*e1f0*/  IMAD.WIDE.U32 R4, R4, -0x2daee0ad, RZ ;  /* 0xd2511f5304047825 */ /* 0x000fe200078e00ff */
[----:B------:R-:W-:Y:S01]  /*e200*/  LOP3.LUT R6, R15, UR13, R42, 0x96, !PT ;  /* 0x0000000d0f067c12 */ /* 0x000fe2000f8e962a */
[----:B------:R-:W-:Y:S03]  /*e210*/  HMMA.16816.F32 R80, R8, R24, R80 ;  /* 0x000000180850723c */ /* 0x000fe60000001850 */
[----:B------:R-:W-:Y:S01]  /*e220*/  LOP3.LUT R14, R5, UR11, R14, 0x96, !PT ;  /* 0x0000000b050e7c12 */ /* 0x000fe2000f8e960e */
[----:B------:R-:W-:-:S04]  /*e230*/  IMAD.WIDE.U32 R16, R6, -0x326172a9, RZ ;  /* 0xcd9e8d5706107825 */ /* 0x000fc800078e00ff */
[----:B------:R-:W-:Y:S01]  /*e240*/  FFMA.FTZ R5, R155, c[0x0][0x23c], -R13 ;  /* 0x00008f009b057a23 */ /* 0x000fe2000001080d */
[----:B------:R-:W-:Y:S01]  /*e250*/  LOP3.LUT R6, R17, UR12, R32, 0x96, !PT ;  /* 0x0000000c11067c12 */ /* 0x000fe2000f8e9620 */
[----:B------:R-:W-:Y:S01]  /*e260*/  IMAD.WIDE.U32 R42, R14, -0x326172a9, RZ ;  /* 0xcd9e8d570e2a7825 */ /* 0x000fe200078e00ff */
[----:B------:R-:W-:Y:S01]  /*e270*/  HMMA.16816.F32 R92, R8, R26, R92 ;  /* 0x0000001a085c723c */ /* 0x000fe2000000185c */
[----:B------:R2:W3:Y:S01]  /*e280*/  MUFU.EX2 R160, R5 ;  /* 0x0000000500a07308 */ /* 0x0004e20000000800 */
[----:B------:R-:W4:Y:S01]  /*e290*/  LDSM.16.MT88.4 R32, [R185+0x7000] ;  /* 0x00700000b920783b */ /* 0x000f220000004200 */
[----:B-1----:R-:W-:-:S03]  /*e2a0*/  IMAD.WIDE.U32 R6, R6, -0x2daee0ad, RZ ;  /* 0xd2511f5306067825 */ /* 0x002fc600078e00ff */
[----:B------:R-:W1:Y:S01]  /*e2b0*/  LDSM.16.MT88.4 R24, [R188+0x7000] ;  /* 0x00700000bc18783b */ /* 0x000e620000004200 */
[----:B------:R-:W-:Y:S01]  /*e2c0*/  FFMA.FTZ R14, R153, c[0x0][0x23c], -R13 ;  /* 0x00008f00990e7a23 */ /* 0x000fe2000001080d */
[C---:B------:R-:W-:Y:S03]  /*e2d0*/  HMMA.16816.F32 R96, R8.reuse, R28, R96 ;  /* 0x0000001c0860723c */ /* 0x040fe60000001860 */
[----:B------:R5:W-:Y:S05]  /*e2e0*/  MUFU.EX2 R157, R14 ;  /* 0x0000000e009d7308 */ /* 0x000bea0000000800 */
[C---:B------:R-:W-:Y:S01]  /*e2f0*/  HMMA.16816.F32 R60, R8.reuse, R30, R60 ;  /* 0x0000001e083c723c */ /* 0x040fe2000000183c */
[----:B--2---:R-:W-:Y:S01]  /*e300*/  LOP3.LUT R5, R43, UR10, R16, 0x96, !PT ;  /* 0x0000000a2b057c12 */ /* 0x004fe2000f8e9610 */
[----:B------:R-:W-:Y:S04]  /*e310*/  LDSM.16.MT88.4 R28, [R187+0x7000] ;  /* 0x00700000bb1c783b */ /* 0x000fe80000004200 */
[----:B------:R-:W-:Y:S01]  /*e320*/  IMAD.WIDE.U32 R40, R5, -0x2daee0ad, RZ ;  /* 0xd2511f5305287825 */ /* 0x000fe200078e00ff */
[----:B------:R-:W-:Y:S01]  /*e330*/  LOP3.LUT R5, R7, UR9, R4, 0x96, !PT ;  /* 0x0000000907057c12 */ /* 0x000fe2000f8e9604 */
[----:B------:R-:W-:Y:S03]  /*e340*/  HMMA.16816.F32 R56, R8, R20, R56 ;  /* 0x000000140838723c */ /* 0x000fe60000001838 */
[----:B------:R-:W-:Y:S01]  /*e350*/  LOP3.LUT R4, R41, UR7, R6, 0x96, !PT ;  /* 0x0000000729047c12 */ /* 0x000fe2000f8e9606 */
[----:B------:R-:W-:-:S04]  /*e360*/  IMAD.WIDE.U32 R44, R5, -0x326172a9, RZ ;  /* 0xcd9e8d57052c7825 */ /* 0x000fc800078e00ff */
[----:B------:R-:W-:Y:S01]  /*e370*/  IMAD.WIDE.U32 R4, R4, -0x326172a9, RZ ;  /* 0xcd9e8d5704047825 */ /* 0x000fe200078e00ff */
[C---:B------:R-:W-:Y:S01]  /*e380*/  HMMA.16816.F32 R48, R8.reuse, R22, R48 ;  /* 0x000000160830723c */ /* 0x040fe20000001830 */
[----:B------:R-:W2:Y:S02]  /*e390*/  LDSM.16.MT88.4 R20, [R186+0x7000] ;  /* 0x00700000ba14783b */ /* 0x000ea40000004200 */
[----:B------:R-:W-:Y:S01]  /*e3a0*/  FFMA.FTZ R6, R174, c[0x0][0x23c], -R12 ;  /* 0x00008f00ae067a23 */ /* 0x000fe2000001080c */
[----:B------:R-:W-:Y:S01]  /*e3b0*/  LOP3.LUT R15, R4, 0xffff, RZ, 0xc0, !PT ;  /* 0x0000ffff040f7812 */ /* 0x000fe200078ec0ff */
[----:B-----5:R-:W-:Y:S01]  /*e3c0*/  FFMA.FTZ R14, R152, c[0x0][0x23c], -R13 ;  /* 0x00008f00980e7a23 */ /* 0x020fe2000001080d */
[----:B------:R-:W-:Y:S01]  /*e3d0*/  LOP3.LUT R19, R4, 0xff, RZ, 0xc0, !PT ;  /* 0x000000ff04137812 */ /* 0x000fe200078ec0ff */
[----:B------:R5:W-:Y:S01]  /*e3e0*/  MUFU.EX2 R156, R6 ;  /* 0x00000006009c7308 */ /* 0x000be20000000800 */
[--C-:B------:R-:W-:Y:S01]  /*e3f0*/  SHF.R.U32.HI R16, RZ, 0x10, R4.reuse ;  /* 0x00000010ff107819 */ /* 0x100fe20000011604 */
[----:B------:R-:W-:Y:S01]  /*e400*/  HMMA.16816.F32 R52, R8, R36, R52 ;  /* 0x000000240834723c */ /* 0x000fe20000001834 */
[----:B------:R-:W-:Y:S01]  /*e410*/  SHF.R.U32.HI R18, RZ, 0x18, R4 ;  /* 0x00000018ff127819 */ /* 0x000fe20000011604 */
[----:B------:R-:W-:Y:S01]  /*e420*/  IMAD.MOV.U32 R174, RZ, RZ, R132 ;  /* 0x000000ffffae7224 */ /* 0x000fe200078e0084 */
[----:B------:R-:W-:-:S03]  /*e430*/  SHF.R.U32.HI R15, RZ, 0x8, R15 ;  /* 0x00000008ff0f7819 */ /* 0x000fc6000001160f */
[----:B------:R1:W-:Y:S02]  /*e440*/  MUFU.EX2 R159, R14 ;  /* 0x0000000e009f7308 */ /* 0x0003e40000000800 */
[----:B------:R-:W-:Y:S01]  /*e450*/  HMMA.16816.F32 R36, R8, R38, R140 ;  /* 0x000000260824723c */ /* 0x000fe2000000188c */
[----:B-----5:R-:W-:Y:S01]  /*e460*/  LOP3.LUT R6, R5, UR17, R44, 0x96, !PT ;  /* 0x0000001105067c12 */ /* 0x020fe2000f8e962c */
[----:B------:R-:W-:-:S05]  /*e470*/  FFMA.FTZ R5, R158, c[0x0][0x23c], -R12 ;  /* 0x00008f009e057a23 */ /* 0x000fca000001080c */
[----:B------:R-:W-:Y:S01]  /*e480*/  LOP3.LUT R9, R109, UR16, R118, 0x96, !PT ;  /* 0x000000106d097c12 */ /* 0x000fe2000f8e9676 */
[----:B------:R-:W-:Y:S01]  /*e490*/  FFMA.FTZ R10, R237, c[0x0][0x23c], -R2 ;  /* 0x00008f00ed0a7a23 */ /* 0x000fe20000010802 */
[----:B------:R-:W-:Y:S01]  /*e4a0*/  LOP3.LUT R7, R6, 0xffff, RZ, 0xc0, !PT ;  /* 0x0000ffff06077812 */ /* 0x000fe200078ec0ff */
[----:B------:R5:W-:Y:S01]  /*e4b0*/  MUFU.EX2 R153, R5 ;  /* 0x0000000500997308 */ /* 0x000be20000000800 */
[----:B------:R-:W-:Y:S01]  /*e4c0*/  SHF.R.U32.HI R17, RZ, 0x18, R6 ;  /* 0x00000018ff117819 */ /* 0x000fe20000011606 */
[----:B------:R-:W-:Y:S01]  /*e4d0*/  IMAD.MOV.U32 R158, RZ, RZ, R134 ;  /* 0x000000ffff9e7224 */ /* 0x000fe200078e0086 */
[----:B------:R-:W-:Y:S01]  /*e4e0*/  SHF.R.U32.HI R7, RZ, 0x8, R7 ;  /* 0x00000008ff077819 */ /* 0x000fe20000011607 */
[----:B-1----:R-:W-:Y:S01]  /*e4f0*/  FFMA.FTZ R14, R164, c[0x0][0x23c], -R12 ;  /* 0x00008f00a40e7a23 */ /* 0x002fe2000001080c */
[----:B------:R-:W-:Y:S01]  /*e500*/  LOP3.LUT R8, R225, UR14, R108, 0x96, !PT ;  /* 0x0000000ee1087c12 */ /* 0x000fe2000f8e966c */
[----:B------:R-:W-:Y:S01]  /*e510*/  IMAD.MOV.U32 R164, RZ, RZ, R133 ;  /* 0x000000ffffa47224 */ /* 0x000fe200078e0085 */
[----:B------:R-:W-:Y:S01]  /*e520*/  LDSM.16.MT88.4 R108, [R188+0x7800] ;  /* 0x00780000bc6c783b */ /* 0x000fe20000004200 */
[----:B------:R1:W1:Y:S01]  /*e530*/  MUFU.EX2 R155, R14 ;  /* 0x0000000e009b7308 */ /* 0x0002620000000800 */
[----:B------:R-:W-:Y:S01]  /*e540*/  IMAD.MOV.U32 R237, RZ, RZ, R120 ;  /* 0x000000ffffed7224 */ /* 0x000fe200078e0078 */
[----:B-----5:R-:W-:-:S06]  /*e550*/  SHF.R.U32.HI R5, RZ, 0x10, R6 ;  /* 0x00000010ff057819 */ /* 0x020fcc0000011606 */
[----:B------:R5:W-:Y:S01]  /*e560*/  MUFU.EX2 R151, R10 ;  /* 0x0000000a00977308 */ /* 0x000be20000000800 */
[----:B-1----:R-:W-:Y:S02]  /*e570*/  LOP3.LUT R14, R6, 0xff, RZ, 0xc0, !PT ;  /* 0x000000ff060e7812 */ /* 0x002fe400078ec0ff */
[----:B------:R-:W-:Y:S02]  /*e580*/  LOP3.LUT R6, R5, 0xff, RZ, 0xc0, !PT ;  /* 0x000000ff05067812 */ /* 0x000fe400078ec0ff */
[----:B------:R-:W-:Y:S01]  /*e590*/  PRMT R4, R14, 0x5410, R7 ;  /* 0x000054100e047816 */ /* 0x000fe20000000007 */
[----:B------:R-:W-:Y:S01]  /*e5a0*/  FFMA.FTZ R7, R154, c[0x0][0x23c], -R12 ;  /* 0x00008f009a077a23 */ /* 0x000fe2000001080c */
[----:B------:R-:W-:Y:S01]  /*e5b0*/  LOP3.LUT R14, R16, 0xff, RZ, 0xc0, !PT ;  /* 0x000000ff100e7812 */ /* 0x000fe200078ec0ff */
[----:B------:R-:W-:Y:S01]  /*e5c0*/  IMAD.MOV.U32 R154, RZ, RZ, R135 ;  /* 0x000000ffff9a7224 */ /* 0x000fe200078e0087 */
[----:B---3--:R-:W-:Y:S01]  /*e5d0*/  F2FP.PACK_AB R5, R160, R161 ;  /* 0x000000a1a005723e */ /* 0x008fe200000000ff */
[----:B------:R1:W3:Y:S01]  /*e5e0*/  MUFU.EX2 R152, R7 ;  /* 0x0000000700987308 */ /* 0x0002e20000000800 */
[----:B------:R-:W-:Y:S01]  /*e5f0*/  HSET2.LE.AND R4, R4, R146, PT ;  /* 0x0000009204047233 */ /* 0x000fe20003803000 */
[----:B------:R-:W-:Y:S01]  /*e600*/  PRMT R6, R6, 0x5410, R17 ;  /* 0x0000541006067816 */ /* 0x000fe20000000011 */
[----:B-----5:R-:W-:-:S03]  /*e610*/  IMAD.WIDE.U32 R10, R9, -0x2daee0ad, RZ ;  /* 0xd2511f53090a7825 */ /* 0x020fc600078e00ff */
[----:B------:R-:W-:Y:S01]  /*e620*/  LOP3.LUT R4, R4, R5, RZ, 0xc0, !PT ;  /* 0x0000000504047212 */ /* 0x000fe200078ec0ff */
[----:B------:R-:W-:Y:S01]  /*e630*/  HSET2.LE.AND R5, R6, R146, PT ;  /* 0x0000009206057233 */ /* 0x000fe20003803000 */
[----:B------:R-:W-:Y:S02]  /*e640*/  F2FP.PACK_AB R6, R155, R156 ;  /* 0x0000009c9b06723e */ /* 0x000fe400000000ff */
[----:B------:R-:W-:Y:S02]  /*e650*/  LOP3.LUT R9, R11, UR13, R116, 0x96, !PT ;  /* 0x0000000d0b097c12 */ /* 0x000fe4000f8e9674 */
[----:B------:R-:W-:Y:S02]  /*e660*/  LOP3.LUT R5, R5, R6, RZ, 0xc0, !PT ;  /* 0x0000000605057212 */ /* 0x000fe400078ec0ff */
[----:B-1----:R-:W-:Y:S02]  /*e670*/  PRMT R7, R19, 0x5410, R15 ;  /* 0x0000541013077816 */ /* 0x002fe4000000000f */
[----:B------:R-:W-:-:S02]  /*e680*/  PRMT R15, R14, 0x5410, R18 ;  /* 0x000054100e0f7816 */ /* 0x000fc40000000012 */
[----:B------:R-:W-:Y:S01]  /*e690*/  F2FP.PACK_AB R14, R159, R157 ;  /* 0x0000009d9f0e723e */ /* 0x000fe200000000ff */
[--C-:B------:R-:W-:Y:S01]  /*e6a0*/  HSET2.LE.AND R7, R7, R146.reuse, PT ;  /* 0x0000009207077233 */ /* 0x100fe20003803000 */
[----:B---3--:R-:W-:Y:S01]  /*e6b0*/  F2FP.PACK_AB R16, R152, R153 ;  /* 0x000000999810723e */ /* 0x008fe200000000ff */
[----:B------:R-:W-:-:S03]  /*e6c0*/  HSET2.LE.AND R15, R15, R146, PT ;  /* 0x000000920f0f7233 */ /* 0x000fc60003803000 */
[----:B------:R-:W-:Y:S02]  /*e6d0*/  LOP3.LUT R6, R7, R14, RZ, 0xc0, !PT ;  /* 0x0000000e07067212 */ /* 0x000fe400078ec0ff */
[----:B------:R-:W-:Y:S01]  /*e6e0*/  LOP3.LUT R7, R15, R16, RZ, 0xc0, !PT ;  /* 0x000000100f077212 */ /* 0x000fe200078ec0ff */
[----:B------:R-:W-:-:S04]  /*e6f0*/  IMAD.WIDE.U32 R14, R8, -0x2daee0ad, RZ ;  /* 0xd2511f53080e7825 */ /* 0x000fc800078e00ff */
[----:B------:R-:W-:Y:S02]  /*e700*/  FFMA.FTZ R8, R223, c[0x0][0x23c], -R2 ;  /* 0x00008f00df087a23 */ /* 0x000fe40000010802 */
[----:B------:R-:W-:Y:S01]  /*e710*/  IMAD.MOV.U32 R223, RZ, RZ, R121 ;  /* 0x000000ffffdf7224 */ /* 0x000fe200078e0079 */
[C---:B----4-:R-:W-:Y:S01]  /*e720*/  HMMA.16816.F32 R84, R4.reuse, R32, R84 ;  /* 0x000000200454723c */ /* 0x050fe20000001854 */
[----:B------:R1:W-:Y:S07]  /*e730*/  MUFU.EX2 R150, R8 ;  /* 0x0000000800967308 */ /* 0x0003ee0000000800 */
[C---:B------:R-:W-:Y:S08]  /*e740*/  HMMA.16816.F32 R68, R4.reuse, R34, R68 ;  /* 0x000000220444723c */ /* 0x040ff00000001844 */
[----:B------:R-:W-:Y:S01]  /*e750*/  HMMA.16816.F32 R72, R4, R24, R72 ;  /* 0x000000180448723c */ /* 0x000fe20000001848 */
[----:B-1----:R-:W-:Y:S01]  /*e760*/  LOP3.LUT R8, R15, UR11, R10, 0x96, !PT ;  /* 0x0000000b0f087c12 */ /* 0x002fe2000f8e960a */
[----:B------:R-:W-:-:S04]  /*e770*/  IMAD.WIDE.U32 R10, R9, -0x326172a9, RZ ;  /* 0xcd9e8d57090a7825 */ /* 0x000fc800078e00ff */
[----:B------:R-:W-:Y:S02]  /*e780*/  FFMA.FTZ R9, R220, c[0x0][0x23c], -R2 ;  /* 0x00008f00dc097a23 */ /* 0x000fe40000010802 */
[----:B------:R-:W-:Y:S01]  /*e790*/  IMAD.WIDE.U32 R114, R8, -0x326172a9, RZ ;  /* 0xcd9e8d5708727825 */ /* 0x000fe200078e00ff */
[----:B------:R-:W-:Y:S01]  /*e7a0*/  LOP3.LUT R8, R11, UR12, R224, 0x96, !PT ;  /* 0x0000000c0b087c12 */ /* 0x000fe2000f8e96e0 */
[----:B------:R1:W-:Y:S01]  /*e7b0*/  MUFU.EX2 R131, R9 ;  /* 0x0000000900837308 */ /* 0x0003e20000000800 */
[----:B------:R-:W-:Y:S01]  /*e7c0*/  HMMA.16816.F32 R104, R4, R26, R104 ;  /* 0x0000001a0468723c */ /* 0x000fe20000001868 */
[----:B------:R-:W-:Y:S01]  /*e7d0*/  IMAD.MOV.U32 R220, RZ, RZ, R122 ;  /* 0x000000ffffdc7224 */ /* 0x000fe200078e007a */
[----:B------:R-:W-:-:S05]  /*e7e0*/  LOP3.LUT R10, R115, UR10, R10, 0x96, !PT ;  /* 0x0000000a730a7c12 */ /* 0x000fca000f8e960a */
[----:B------:R-:W-:Y:S01]  /*e7f0*/  IMAD.WIDE.U32 R112, R10, -0x2daee0ad, RZ ;  /* 0xd2511f530a707825 */ /* 0x000fe200078e00ff */
[C---:B--2---:R-:W-:Y:S03]  /*e800*/  HMMA.16816.F32 R76, R4.reuse, R20, R76 ;  /* 0x00000014044c723c */ /* 0x044fe6000000184c */
[----:B------:R-:W-:Y:S02]  /*e810*/  FFMA.FTZ R10, R241, c[0x0][0x23c], -R3 ;  /* 0x00008f00f10a7a23 */ /* 0x000fe40000010803 */
[----:B------:R-:W-:Y:S02]  /*e820*/  IMAD.MOV.U32 R241, RZ, RZ, R117 ;  /* 0x000000fffff17224 */ /* 0x000fe400078e0075 */
[----:B-1----:R-:W-:Y:S01]  /*e830*/  FFMA.FTZ R9, R179, c[0x0][0x23c], -R2 ;  /* 0x00008f00b3097a23 */ /* 0x002fe20000010802 */
[C---:B------:R-:W-:Y:S01]  /*e840*/  HMMA.16816.F32 R132, R4.reuse, R28, R100 ;  /* 0x0000001c0484723c */ /* 0x040fe20000001864 */
[----:B------:R-:W-:Y:S01]  /*e850*/  IMAD.MOV.U32 R179, RZ, RZ, R123 ;  /* 0x000000ffffb37224 */ /* 0x000fe200078e007b */
[----:B------:R1:W-:Y:S06]  /*e860*/  MUFU.EX2 R129, R10 ;  /* 0x0000000a00817308 */ /* 0x0003ec0000000800 */
[C---:B------:R-:W-:Y:S02]  /*e870*/  HMMA.16816.F32 R120, R4.reuse, R22, R88 ;  /* 0x000000160478723c */ /* 0x040fe40000001858 */
[----:B------:R2:W3:Y:S06]  /*e880*/  MUFU.EX2 R149, R9 ;  /* 0x0000000900957308 */ /* 0x0004ec0000000800 */
[----:B------:R-:W-:Y:S01]  /*e890*/  HMMA.16816.F32 R64, R4, R30, R64 ;  /* 0x0000001e0440723c */ /* 0x000fe20000001840 */
[----:B-1----:R-:W-:-:S04]  /*e8a0*/  FFMA.FTZ R10, R221, c[0x0][0x23c], -R3 ;  /* 0x00008f00dd0a7a23 */ /* 0x002fc80000010803 */
[----:B------:R-:W-:Y:S02]  /*e8b0*/  MUFU.EX2 R130, R10 ;  /* 0x0000000a00827308 */ /* 0x000fe40000000800 */
[--C-:B------:R-:W-:Y:S02]  /*e8c0*/  FFMA.FTZ R5, R212, c[0x0][0x23c], -R3.reuse ;  /* 0x00008f00d4057a23 */ /* 0x100fe40000010803 */
[----:B------:R-:W-:Y:S02]  /*e8d0*/  FFMA.FTZ R7, R240, c[0x0][0x23c], -R3 ;  /* 0x00008f00f0077a23 */ /* 0x000fe40000010803 */
[----:B--2---:R-:W-:Y:S02]  /*e8e0*/  IMAD.WIDE.U32 R8, R8, -0x2daee0ad, RZ ;  /* 0xd2511f5308087825 */ /* 0x004fe400078e00ff */
[----:B------:R1:W2:Y:S03]  /*e8f0*/  MUFU.EX2 R148, R5 ;  /* 0x0000000500947308 */ /* 0x0002a60000000800 */
[----:B------:R-:W-:-:S02]  /*e900*/  LOP3.LUT R9, R9, UR9, R14, 0x96, !PT ;  /* 0x0000000909097c12 */ /* 0x000fc4000f8e960e */
[----:B------:R-:W-:-:S03]  /*e910*/  LOP3.LUT R8, R113, UR7, R8, 0x96, !PT ;  /* 0x0000000771087c12 */ /* 0x000fc6000f8e9608 */
[----:B------:R-:W-:Y:S01]  /*e920*/  IMAD.WIDE.U32 R18, R9, -0x326172a9, RZ ;  /* 0xcd9e8d5709127825 */ /* 0x000fe200078e00ff */
[----:B------:R4:W5:Y:S03]  /*e930*/  MUFU.EX2 R128, R7 ;  /* 0x0000000700807308 */ /* 0x0009660000000800 */
[----:B------:R-:W-:-:S05]  /*e940*/  IMAD.WIDE.U32 R8, R8, -0x326172a9, RZ ;  /* 0xcd9e8d5708087825 */ /* 0x000fca00078e00ff */
[----:B------:R-:W-:Y:S02]  /*e950*/  LOP3.LUT R6, R8, 0xffff, RZ, 0xc0, !PT ;  /* 0x0000ffff08067812 */ /* 0x000fe400078ec0ff */
[----:B------:R-:W-:Y:S02]  /*e960*/  LOP3.LUT R4, R9, UR17, R18, 0x96, !PT ;  /* 0x0000001109047c12 */ /* 0x000fe4000f8e9612 */
[----:B-1----:R-:W-:Y:S02]  /*e970*/  SHF.R.U32.HI R5, RZ, 0x10, R8 ;  /* 0x00000010ff057819 */ /* 0x002fe40000011608 */
[----:B------:R-:W-:Y:S02]  /*e980*/  SHF.R.U32.HI R11, RZ, 0x8, R6 ;  /* 0x00000008ff0b7819 */ /* 0x000fe40000011606 */
[----:B------:R-:W-:Y:S02]  /*e990*/  LOP3.LUT R10, R5, 0xff, RZ, 0xc0, !PT ;  /* 0x000000ff050a7812 */ /* 0x000fe400078ec0ff */
[----:B------:R-:W-:-:S02]  /*e9a0*/  SHF.R.U32.HI R6, RZ, 0x10, R4 ;  /* 0x00000010ff067819 */ /* 0x000fc40000011604 */
[----:B------:R-:W-:Y:S02]  /*e9b0*/  LOP3.LUT R5, R4, 0xffff, RZ, 0xc0, !PT ;  /* 0x0000ffff04057812 */ /* 0x000fe400078ec0ff */
[----:B------:R-:W-:Y:S02]  /*e9c0*/  LOP3.LUT R15, R8, 0xff, RZ, 0xc0, !PT ;  /* 0x000000ff080f7812 */ /* 0x000fe400078ec0ff */
[----:B------:R-:W-:Y:S02]  /*e9d0*/  SHF.R.U32.HI R14, RZ, 0x18, R8 ;  /* 0x00000018ff0e7819 */ /* 0x000fe40000011608 */
[----:B------:R-:W-:Y:S02]  /*e9e0*/  LOP3.LUT R9, R4, 0xff, RZ, 0xc0, !PT ;  /* 0x000000ff04097812 */ /* 0x000fe400078ec0ff */
[----:B------:R-:W-:Y:S02]  /*e9f0*/  SHF.R.U32.HI R8, RZ, 0x18, R4 ;  /* 0x00000018ff087819 */ /* 0x000fe40000011604 */
[----:B------:R-:W-:-:S02]  /*ea00*/  LOP3.LUT R4, R6, 0xff, RZ, 0xc0, !PT ;  /* 0x000000ff06047812 */ /* 0x000fc400078ec0ff */
[----:B------:R-:W-:Y:S02]  /*ea10*/  SHF.R.U32.HI R5, RZ, 0x8, R5 ;  /* 0x00000008ff057819 */ /* 0x000fe40000011605 */
[----:B------:R-:W-:Y:S02]  /*ea20*/  PRMT R6, R15, 0x5410, R11 ;  /* 0x000054100f067816 */ /* 0x000fe4000000000b */
[----:B------:R-:W-:Y:S02]  /*ea30*/  PRMT R4, R4, 0x5410, R8 ;  /* 0x0000541004047816 */ /* 0x000fe40000000008 */
[----:B------:R-:W-:Y:S01]  /*ea40*/  PRMT R5, R9, 0x5410, R5 ;  /* 0x0000541009057816 */ /* 0x000fe20000000005 */
[--C-:B------:R-:W-:Y:S01]  /*ea50*/  HSET2.LE.AND R6, R6, R146.reuse, PT ;  /* 0x0000009206067233 */ /* 0x100fe20003803000 */
[----:B----4-:R-:W-:Y:S01]  /*ea60*/  PRMT R7, R10, 0x5410, R14 ;  /* 0x000054100a077816 */ /* 0x010fe2000000000e */
[--C-:B------:R-:W-:Y:S01]  /*ea70*/  HSET2.LE.AND R10, R4, R146.reuse, PT ;  /* 0x00000092040a7233 */ /* 0x100fe20003803000 */
[----:B---3--:R-:W-:Y:S01]  /*ea80*/  F2FP.PACK_AB R4, R149, R131 ;  /* 0x000000839504723e */ /* 0x008fe200000000ff */
[--C-:B------:R-:W-:Y:S01]  /*ea90*/  HSET2.LE.AND R8, R5, R146.reuse, PT ;  /* 0x0000009205087233 */ /* 0x100fe20003803000 */
[----:B------:R-:W-:Y:S01]  /*eaa0*/  F2FP.PACK_AB R9, R150, R151 ;  /* 0x000000979609723e */ /* 0x000fe200000000ff */
[----:B------:R-:W-:Y:S01]  /*eab0*/  HSET2.LE.AND R7, R7, R146, PT ;  /* 0x0000009207077233 */ /* 0x000fe20003803000 */
[----:B------:R-:W-:-:S02]  /*eac0*/  LOP3.LUT R6, R6, R4, RZ, 0xc0, !PT ;  /* 0x0000000406067212 */ /* 0x000fc400078ec0ff */
[----:B------:R-:W-:Y:S01]  /*ead0*/  LOP3.LUT R4, R8, R9, RZ, 0xc0, !PT ;  /* 0x0000000908047212 */ /* 0x000fe200078ec0ff */
[----:B------:R-:W-:Y:S01]  /*eae0*/  FFMA.FTZ R8, R178, c[0x0][0x23c], -R13 ;  /* 0x00008f00b2087a23 */ /* 0x000fe2000001080d */
[----:B------:R-:W-:Y:S02]  /*eaf0*/  LOP3.LUT R9, R45, UR8, R42, 0x96, !PT ;  /* 0x000000082d097c12 */ /* 0x000fe4000f8e962a */
[----:B--2---:R-:W-:Y:S01]  /*eb00*/  F2FP.PACK_AB R5, R148, R130 ;  /* 0x000000829405723e */ /* 0x004fe200000000ff */
[----:B------:R1:W-:Y:S01]  /*eb10*/  MUFU.EX2 R147, R8 ;  /* 0x0000000800937308 */ /* 0x0003e20000000800 */
[----:B-----5:R-:W-:Y:S02]  /*eb20*/  F2FP.PACK_AB R11, R128, R129 ;  /* 0x00000081800b723e */ /* 0x020fe400000000ff */
[----:B------:R-:W-:Y:S02]  /*eb30*/  LOP3.LUT R7, R7, R5, RZ, 0xc0, !PT ;  /* 0x0000000507077212 */ /* 0x000fe400078ec0ff */
[----:B------:R-:W-:Y:S01]  /*eb40*/  LOP3.LUT R5, R10, R11, RZ, 0xc0, !PT ;  /* 0x0000000b0a057212 */ /* 0x000fe200078ec0ff */
[----:B------:R-:W-:-:S06]  /*eb50*/  FFMA.FTZ R11, R182, c[0x0][0x23c], -R12 ;  /* 0x00008f00b60b7a23 */ /* 0x000fcc000001080c */
[----:B------:R-:W-:Y:S01]  /*eb60*/  HMMA.16816.F32 R60, R4, R26, R60 ;  /* 0x0000001a043c723c */ /* 0x000fe2000000183c */
[----:B-1----:R-:W-:-:S04]  /*eb70*/  FFMA.FTZ R8, R173, c[0x0][0x23c], -R13 ;  /* 0x00008f00ad087a23 */ /* 0x002fc8000001080d */
[----:B------:R1:W-:Y:S03]  /*eb80*/  MUFU.EX2 R44, R8 ;  /* 0x00000008002c7308 */ /* 0x0003e60000000800 */
[C---:B------:R-:W-:Y:S08]  /*eb90*/  HMMA.16816.F32 R96, R4.reuse, R24, R96 ;  /* 0x000000180460723c */ /* 0x040ff00000001860 */
[----:B------:R-:W-:Y:S01]  /*eba0*/  HMMA.16816.F32 R80, R4, R32, R80 ;  /* 0x000000200450723c */ /* 0x000fe20000001850 */
[----:B-1----:R-:W-:-:S07]  /*ebb0*/  FFMA.FTZ R8, R167, c[0x0][0x23c], -R13 ;  /* 0x00008f00a7087a23 */ /* 0x002fce000001080d */
[C---:B------:R-:W-:Y:S01]  /*ebc0*/  HMMA.16816.F32 R32, R4.reuse, R34, R92 ;  /* 0x000000220420723c */ /* 0x040fe2000000185c */
[----:B------:R-:W1:Y:S01]  /*ebd0*/  LDSM.16.MT88.4 R92, [R185+0x7800] ;  /* 0x00780000b95c783b */ /* 0x000e620000004200 */
[----:B------:R2:W-:Y:S06]  /*ebe0*/  MUFU.EX2 R43, R8 ;  /* 0x00000008002b7308 */ /* 0x0005ec0000000800 */
[C---:B------:R-:W-:Y:S08]  /*ebf0*/  HMMA.16816.F32 R56, R4.reuse, R20, R56 ;  /* 0x000000140438723c */ /* 0x040ff00000001838 */
[----:B------:R-:W-:Y:S01]  /*ec00*/  HMMA.16816.F32 R48, R4, R22, R48 ;  /* 0x000000160430723c */ /* 0x000fe20000001830 */
[----:B--2---:R-:W-:-:S04]  /*ec10*/  FFMA.FTZ R8, R166, c[0x0][0x23c], -R13 ;  /* 0x00008f00a6087a23 */ /* 0x004fc8000001080d */
[----:B------:R2:W3:Y:S03]  /*ec20*/  MUFU.EX2 R41, R8 ;  /* 0x0000000800297308 */ /* 0x0004e60000000800 */
[C---:B------:R-:W-:Y:S08]  /*ec30*/  HMMA.16816.F32 R52, R4.reuse, R28, R52 ;  /* 0x0000001c0434723c */ /* 0x040ff00000001834 */
[----:B------:R-:W-:Y:S01]  /*ec40*/  HMMA.16816.F32 R36, R4, R30, R36 ;  /* 0x0000001e0424723c */ /* 0x000fe20000001824 */
[----:B--2---:R-:W-:-:S06]  /*ec50*/  IMAD.WIDE.U32 R8, R9, -0x2daee0ad, RZ ;  /* 0xd2511f5309087825 */ /* 0x004fcc00078e00ff */
[----:B------:R-:W-:Y:S01]  /*ec60*/  FFMA.FTZ R4, R215, c[0x0][0x23c], -R2 ;  /* 0x00008f00d7047a23 */ /* 0x000fe20000010802 */
[----:B------:R-:W-:Y:S01]  /*ec70*/  LOP3.LUT R10, R9, UR18, R40, 0x96, !PT ;  /* 0x00000012090a7c12 */ /* 0x000fe2000f8e9628 */
[----:B------:R-:W-:Y:S01]  /*ec80*/  FFMA.FTZ R6, R222, c[0x0][0x23c], -R3 ;  /* 0x00008f00de067a23 */ /* 0x000fe20000010803 */
[C---:B------:R-:W-:Y:S01]  /*ec90*/  LOP3.LUT R13, R8.reuse, 0xffff, RZ, 0xc0, !PT ;  /* 0x0000ffff080d7812 */ /* 0x040fe200078ec0ff */
[----:B------:R-:W-:Y:S01]  /*eca0*/  FFMA.FTZ R9, R177, c[0x0][0x23c], -R12 ;  /* 0x00008f00b1097a23 */ /* 0x000fe2000001080c */
[----:B------:R2:W-:Y:S01]  /*ecb0*/  MUFU.EX2 R40, R11 ;  /* 0x0000000b00287308 */ /* 0x0005e20000000800 */
[----:B------:R-:W-:Y:S02]  /*ecc0*/  LOP3.LUT R18, R8, 0xff, RZ, 0xc0, !PT ;  /* 0x000000ff08127812 */ /* 0x000fe400078ec0ff */
[--C-:B------:R-:W-:Y:S02]  /*ecd0*/  SHF.R.U32.HI R16, RZ, 0x10, R8.reuse ;  /* 0x00000010ff107819 */ /* 0x100fe40000011608 */
[----:B------:R-:W-:-:S02]  /*ece0*/  SHF.R.U32.HI R17, RZ, 0x18, R8 ;  /* 0x00000018ff117819 */ /* 0x000fc40000011608 */
[C---:B------:R-:W-:Y:S01]  /*ecf0*/  LOP3.LUT R8, R10.reuse, 0xffff, RZ, 0xc0, !PT ;  /* 0x0000ffff0a087812 */ /* 0x040fe200078ec0ff */
[----:B------:R4:W5:Y:S01]  /*ed00*/  MUFU.EX2 R27, R9 ;  /* 0x00000009001b7308 */ /* 0x0009620000000800 */
[----:B------:R-:W-:Y:S02]  /*ed10*/  LOP3.LUT R15, R10, 0xff, RZ, 0xc0, !PT ;  /* 0x000000ff0a0f7812 */ /* 0x000fe400078ec0ff */
[----:B------:R-:W-:Y:S02]  /*ed20*/  SHF.R.U32.HI R14, RZ, 0x18, R10 ;  /* 0x00000018ff0e7819 */ /* 0x000fe4000001160a */
[----:B------:R-:W-:Y:S02]  /*ed30*/  SHF.R.U32.HI R13, RZ, 0x8, R13 ;  /* 0x00000008ff0d7819 */ /* 0x000fe4000001160d */
[----:B------:R-:W-:Y:S01]  /*ed40*/  SHF.R.U32.HI R8, RZ, 0x8, R8 ;  /* 0x00000008ff087819 */ /* 0x000fe20000011608 */
[----:B------:R1:W-:Y:S01]  /*ed50*/  MUFU.EX2 R23, R4 ;  /* 0x0000000400177308 */ /* 0x0003e20000000800 */
[----:B--2---:R-:W-:-:S02]  /*ed60*/  SHF.R.U32.HI R11, RZ, 0x10, R10 ;  /* 0x00000010ff0b7819 */ /* 0x004fc4000001160a */
[----:B------:R-:W-:Y:S02]  /*ed70*/  PRMT R8, R15, 0x5410, R8 ;  /* 0x000054100f087816 */ /* 0x000fe40000000008 */
[----:B------:R-:W-:Y:S02]  /*ed80*/  LOP3.LUT R10, R11, 0xff, RZ, 0xc0, !PT ;  /* 0x000000ff0b0a7812 */ /* 0x000fe400078ec0ff */
[----:B------:R-:W-:Y:S01]  /*ed90*/  PRMT R11, R18, 0x5410, R13 ;  /* 0x00005410120b7816 */ /* 0x000fe2000000000d */
[----:B----4-:R-:W-:Y:S01]  /*eda0*/  FFMA.FTZ R9, R175, c[0x0][0x23c], -R12 ;  /* 0x00008f00af097a23 */ /* 0x010fe2000001080c */
[----:B------:R-:W-:Y:S01]  /*edb0*/  PRMT R10, R10, 0x5410, R14 ;  /* 0x000054100a0a7816 */ /* 0x000fe2000000000e */
[----:B------:R-:W-:Y:S01]  /*edc0*/  FFMA.FTZ R14, R238, c[0x0][0x23c], -R2 ;  /* 0x00008f00ee0e7a23 */ /* 0x000fe20000010802 */
[----:B------:R-:W-:Y:S01]  /*edd0*/  LOP3.LUT R16, R16, 0xff, RZ, 0xc0, !PT ;  /* 0x000000ff10107812 */ /* 0x000fe200078ec0ff */
[----:B------:R2:W-:Y:S01]  /*ede0*/  MUFU.EX2 R26, R9 ;  /* 0x00000009001a7308 */ /* 0x0005e20000000800 */
[--C-:B------:R-:W-:Y:S01]  /*edf0*/  HSET2.LE.AND R8, R8, R146.reuse, PT ;  /* 0x0000009208087233 */ /* 0x100fe20003803000 */
[----:B---3--:R-:W-:Y:S01]  /*ee00*/  F2FP.PACK_AB R13, R41, R43 ;  /* 0x0000002b290d723e */ /* 0x008fe200000000ff */
[----:B------:R-:W-:Y:S01]  /*ee10*/  HSET2.LE.AND R10, R10, R146, PT ;  /* 0x000000920a0a7233 */ /* 0x000fe20003803000 */
[----:B------:R-:W-:Y:S01]  /*ee20*/  PRMT R16, R16, 0x5410, R17 ;  /* 0x0000541010107816 */ /* 0x000fe20000000011 */
[----:B-1----:R-:W-:-:S03]  /*ee30*/  FFMA.FTZ R4, R242, c[0x0][0x23c], -R3 ;  /* 0x00008f00f2047a23 */ /* 0x002fc60000010803 */
[----:B------:R1:W-:Y:S01]  /*ee40*/  MUFU.EX2 R20, R6 ;  /* 0x0000000600147308 */ /* 0x0003e20000000800 */
[----:B--2---:R-:W-:Y:S01]  /*ee50*/  FFMA.FTZ R9, R176, c[0x0][0x23c], -R12 ;  /* 0x00008f00b0097a23 */ /* 0x004fe2000001080c */
[----:B------:R-:W-:Y:S01]  /*ee60*/  HSET2.LE.AND R12, R11, R146, PT ;  /* 0x000000920b0c7233 */ /* 0x000fe20003803000 */
[----:B-----5:R-:W-:-:S05]  /*ee70*/  F2FP.PACK_AB R11, R27, R40 ;  /* 0x000000281b0b723e */ /* 0x020fca00000000ff */
[----:B------:R-:W-:Y:S01]  /*ee80*/  MUFU.EX2 R15, R4 ;  /* 0x00000004000f7308 */ /* 0x000fe20000000800 */
[----:B------:R-:W-:Y:S01]  /*ee90*/  LOP3.LUT R137, R10, R11, RZ, 0xc0, !PT ;  /* 0x0000000b0a897212 */ /* 0x000fe200078ec0ff */
[--C-:B------:R-:W-:Y:S01]  /*eea0*/  FFMA.FTZ R10, R236, c[0x0][0x23c], -R2.reuse ;  /* 0x00008f00ec0a7a23 */ /* 0x100fe20000010802 */
[----:B------:R-:W-:Y:S01]  /*eeb0*/  LOP3.LUT R138, R12, R13, RZ, 0xc0, !PT ;  /* 0x0000000d0c8a7212 */ /* 0x000fe200078ec0ff */
[----:B------:R-:W-:-:S04]  /*eec0*/  FFMA.FTZ R2, R213, c[0x0][0x23c], -R2 ;  /* 0x00008f00d5027a23 */ /* 0x000fc80000010802 */
[----:B------:R2:W3:Y:S01]  /*eed0*/  MUFU.EX2 R25, R9 ;  /* 0x0000000900197308 */ /* 0x0004e20000000800 */
[----:B-1----:R-:W-:-:S07]  /*eee0*/  FFMA.FTZ R6, R239, c[0x0][0x23c], -R3 ;  /* 0x00008f00ef067a23 */ /* 0x002fce0000010803 */
[----:B------:R1:W4:Y:S01]  /*eef0*/  MUFU.EX2 R21, R2 ;  /* 0x0000000200157308 */ /* 0x0003220000000800 */
[----:B--2---:R-:W-:-:S07]  /*ef00*/  F2FP.PACK_AB R9, R44, R147 ;  /* 0x000000932c09723e */ /* 0x004fce00000000ff */
[----:B------:R-:W-:Y:S01]  /*ef10*/  MUFU.EX2 R24, R14 ;  /* 0x0000000e00187308 */ /* 0x000fe20000000800 */
[----:B------:R-:W-:Y:S01]  /*ef20*/  LOP3.LUT R136, R8, R9, RZ, 0xc0, !PT ;  /* 0x0000000908887212 */ /* 0x000fe200078ec0ff */
[----:B------:R-:W-:Y:S01]  /*ef30*/  HSET2.LE.AND R8, R16, R146, PT ;  /* 0x0000009210087233 */ /* 0x000fe20003803000 */
[----:B---3--:R-:W-:Y:S02]  /*ef40*/  F2FP.PACK_AB R9, R25, R26 ;  /* 0x0000001a1909723e */ /* 0x008fe400000000ff */
[----:B-1----:R-:W-:-:S03]  /*ef50*/  LOP3.LUT R2, R19, UR8, R114, 0x96, !PT ;  /* 0x0000000813027c12 */ /* 0x002fc6000f8e9672 */
[----:B------:R-:W-:Y:S01]  /*ef60*/  MUFU.EX2 R13, R6 ;  /* 0x00000006000d7308 */ /* 0x000fe20000000800 */
[----:B------:R-:W-:Y:S01]  /*ef70*/  LOP3.LUT R139, R8, R9, RZ, 0xc0, !PT ;  /* 0x00000009088b7212 */ /* 0x000fe200078ec0ff */
[----:B------:R-:W1:Y:S01]  /*ef80*/  LDSM.16.MT88.4 R16, [R187+0x7800] ;  /* 0x00780000bb10783b */ /* 0x000e620000004200 */
[----:B------:R-:W-:-:S05]  /*ef90*/  IMAD.WIDE.U32 R4, R2, -0x2daee0ad, RZ ;  /* 0xd2511f5302047825 */ /* 0x000fca00078e00ff */
[----:B------:R2:W-:Y:S01]  /*efa0*/  MUFU.EX2 R22, R10 ;  /* 0x0000000a00167308 */ /* 0x0005e20000000800 */
[----:B------:R-:W-:Y:S01]  /*efb0*/  LOP3.LUT R2, R5, UR18, R112, 0x96, !PT ;  /* 0x0000001205027c12 */ /* 0x000fe2000f8e9670 */
[C---:B------:R-:W-:Y:S01]  /*efc0*/  HMMA.16816.F32 R84, R136.reuse, R92, R84 ;  /* 0x0000005c8854723c */ /* 0x040fe20000001854 */
[----:B------:R-:W-:Y:S01]  /*efd0*/  LOP3.LUT R8, R4, 0xffff, RZ, 0xc0, !PT ;  /* 0x0000ffff04087812 */ /* 0x000fe200078ec0ff */
[----:B------:R-:W-:Y:S01]  /*efe0*/  FFMA.FTZ R5, R214, c[0x0][0x23c], -R3 ;  /* 0x00008f00d6057a23 */ /* 0x000fe20000010803 */
[--C-:B------:R-:W-:Y:S02]  /*eff0*/  SHF.R.U32.HI R7, RZ, 0x10, R4.reuse ;  /* 0x00000010ff077819 */ /* 0x100fe40000011604 */
[----:B------:R-:W-:Y:S01]  /*f000*/  LOP3.LUT R11, R4, 0xff, RZ, 0xc0, !PT ;  /* 0x000000ff040b7812 */ /* 0x000fe200078ec0ff */
[----:B------:R3:W5:Y:S01]  /*f010*/  MUFU.EX2 R14, R5 ;  /* 0x00000005000e7308 */ /* 0x0007620000000800 */
[----:B------:R-:W-:Y:S01]  /*f020*/  SHF.R.U32.HI R12, RZ, 0x18, R4 ;  /* 0x00000018ff0c7819 */ /* 0x000fe20000011604 */
[----:B------:R-:W-:Y:S01]  /*f030*/  HMMA.16816.F32 R88, R136, R94, R68 ;  /* 0x0000005e8858723c */ /* 0x000fe20000001844 */
[----:B------:R-:W-:-:S02]  /*f040*/  SHF.R.U32.HI R8, RZ, 0x8, R8 ;  /* 0x00000008ff087819 */ /* 0x000fc40000011608 */
[C---:B------:R-:W-:Y:S02]  /*f050*/  LOP3.LUT R3, R2.reuse, 0xffff, RZ, 0xc0, !PT ;  /* 0x0000ffff02037812 */ /* 0x040fe400078ec0ff */
[----:B------:R-:W-:Y:S02]  /*f060*/  SHF.R.U32.HI R4, RZ, 0x10, R2 ;  /* 0x00000010ff047819 */ /* 0x000fe40000011602 */
[----:B--2---:R-:W-:Y:S01]  /*f070*/  LOP3.LUT R10, R7, 0xff, RZ, 0xc0, !PT ;  /* 0x000000ff070a7812 */ /* 0x004fe200078ec0ff */
[----:B------:R-:W-:Y:S01]  /*f080*/  HMMA.16816.F32 R100, R136, R108, R72 ;  /* 0x0000006c8864723c */ /* 0x000fe20000001848 */
[----:B------:R-:W-:Y:S01]  /*f090*/  LOP3.LUT R9, R2, 0xff, RZ, 0xc0, !PT ;  /* 0x000000ff02097812 */ /* 0x000fe200078ec0ff */
[----:B------:R-:W-:Y:S01]  /*f0a0*/  IMAD.MOV.U32 R70, RZ, RZ, R216 ;  /* 0x000000ffff467224 */ /* 0x000fe200078e00d8 */
[----:B------:R-:W-:Y:S01]  /*f0b0*/  SHF.R.U32.HI R7, RZ, 0x18, R2 ;  /* 0x00000018ff077819 */ /* 0x000fe20000011602 */
[----:B------:R-:W-:Y:S01]  /*f0c0*/  IMAD.MOV.U32 R71, RZ, RZ, R217 ;  /* 0x000000ffff477224 */ /* 0x000fe200078e00d9 */
[----:B------:R-:W-:-:S02]  /*f0d0*/  PRMT R2, R11, 0x5410, R8 ;  /* 0x000054100b027816 */ /* 0x000fc40000000008 */
[----:B---3--:R-:W-:Y:S01]  /*f0e0*/  SHF.R.U32.HI R5, RZ, 0x8, R3 ;  /* 0x00000008ff057819 */ /* 0x008fe20000011603 */
[C---:B------:R-:W-:Y:S01]  /*f0f0*/  HMMA.16816.F32 R104, R136.reuse, R110, R104 ;  /* 0x0000006e8868723c */ /* 0x040fe20000001868 */
[----:B------:R-:W-:Y:S01]  /*f100*/  LOP3.LUT R3, R4, 0xff, RZ, 0xc0, !PT ;  /* 0x000000ff04037812 */ /* 0x000fe200078ec0ff */
[--C-:B------:R-:W-:Y:S01]  /*f110*/  HSET2.LE.AND R2, R2, R146.reuse, PT ;  /* 0x0000009202027233 */ /* 0x100fe20003803000 */
[----:B------:R-:W-:Y:S01]  /*f120*/  PRMT R4, R10, 0x5410, R12 ;  /* 0x000054100a047816 */ /* 0x000fe2000000000c */
[----:B------:R-:W-:Y:S01]  /*f130*/  IMAD.MOV.U32 R72, RZ, RZ, R218 ;  /* 0x000000ffff487224 */ /* 0x000fe200078e00da */
[----:B------:R-:W-:Y:S01]  /*f140*/  PRMT R7, R3, 0x5410, R7 ;  /* 0x0000541003077816 */ /* 0x000fe20000000007 */
[----:B------:R-:W-:Y:S01]  /*f150*/  IMAD.MOV.U32 R73, RZ, RZ, R219 ;  /* 0x000000ffff497224 */ /* 0x000fe200078e00db */
[----:B----4-:R-:W-:Y:S01]  /*f160*/  F2FP.PACK_AB R3, R21, R23 ;  /* 0x000000171503723e */ /* 0x010fe200000000ff */
[--C-:B------:R-:W-:Y:S01]  /*f170*/  HSET2.LE.AND R4, R4, R146.reuse, PT ;  /* 0x0000009204047233 */ /* 0x100fe20003803000 */
[----:B------:R-:W-:Y:S01]  /*f180*/  PRMT R6, R9, 0x5410, R5 ;  /* 0x0000541009067816 */ /* 0x000fe20000000005 */
[--C-:B------:R-:W-:Y:S01]  /*f190*/  HSET2.LE.AND R8, R7, R146.reuse, PT ;  /* 0x0000009207087233 */ /* 0x100fe20003803000 */
[----:B-----5:R-:W-:Y:S01]  /*f1a0*/  F2FP.PACK_AB R5, R14, R20 ;  /* 0x000000140e05723e */ /* 0x020fe200000000ff */
[C---:B------:R-:W-:Y:S01]  /*f1b0*/  HMMA.16816.F32 R116, R136.reuse, R124, R76 ;  /* 0x0000007c8874723c */ /* 0x040fe2000000184c */
[----:B------:R-:W-:Y:S01]  /*f1c0*/  LOP3.LUT R142, R2, R3, RZ, 0xc0, !PT ;  /* 0x00000003028e7212 */ /* 0x000fe200078ec0ff */
[----:B------:R-:W-:Y:S01]  /*f1d0*/  HSET2.LE.AND R6, R6, R146, PT ;  /* 0x0000009206067233 */ /* 0x000fe20003803000 */
[----:B------:R-:W-:Y:S01]  /*f1e0*/  F2FP.PACK_AB R2, R13, R15 ;  /* 0x0000000f0d02723e */ /* 0x000fe200000000ff */
[----:B------:R-:W-:Y:S01]  /*f1f0*/  FFMA.FTZ R3, R237, R145, R223 ;  /* 0x00000091ed037223 */ /* 0x000fe200000100df */
[----:B------:R-:W-:Y:S01]  /*f200*/  LOP3.LUT R143, R4, R5, RZ, 0xc0, !PT ;  /* 0x00000005048f7212 */ /* 0x000fe200078ec0ff */
[----:B------:R-:W-:Y:S01]  /*f210*/  FFMA.FTZ R5, R179, R47, R241 ;  /* 0x0000002fb3057223 */ /* 0x000fe200000100f1 */
[----:B------:R-:W-:Y:S01]  /*f220*/  F2FP.PACK_AB R7, R22, R24 ;  /* 0x000000181607723e */ /* 0x000fe200000000ff */
[----:B------:R-:W-:Y:S01]  /*f230*/  FFMA.FTZ R4, R220, R46, R249 ;  /* 0x0000002edc047223 */ /* 0x000fe200000100f9 */
[----:B------:R-:W-:Y:S01]  /*f240*/  LOP3.LUT R141, R8, R2, RZ, 0xc0, !PT ;  /* 0x00000002088d7212 */ /* 0x000fe200078ec0ff */
[----:B------:R-:W-:Y:S01]  /*f250*/  FFMA.FTZ R2, R158, R144, R154 ;  /* 0x000000909e027223 */ /* 0x000fe2000001009a */
[----:B------:R-:W-:Y:S01]  /*f260*/  LOP3.LUT R140, R6, R7, RZ, 0xc0, !PT ;  /* 0x00000007068c7212 */ /* 0x000fe200078ec0ff */
        /* <DEDUP_REMOVED lines=21> */
[----:B-1----:R-:W-:Y:S01]  /*f3c0*/  HMMA.16816.F32 R132, R136, R16, R132 ;  /* 0x000000108884723c */ /* 0x002fe20000001884 */
        /* <DEDUP_REMOVED lines=59> */
[----:B------:R-:W-:Y:S01]  /*f780*/  BAR.SYNC.DEFER_BLOCKING 0x0 ;  /* 0x0000000000007b1d */ /* 0x000fe20000010000 */
[----:B------:R-:W-:Y:S01]  /*f790*/  IMAD.MOV.U32 R7, RZ, RZ, c[0x0][0x1a0] ;  /* 0x00006800ff077624 */ /* 0x000fe200078e00ff */
[----:B------:R-:W-:Y:S01]  /*f7a0*/  LOP3.LUT R0, R0, 0xfffffff7, RZ, 0xc0, !PT ;  /* 0xfffffff700007812 */ /* 0x000fe200078ec0ff */
[----:B------:R-:W-:Y:S01]  /*f7b0*/  IMAD.MOV.U32 R12, RZ, RZ, c[0x0][0x1a4] ;  /* 0x00006900ff0c7624 */ /* 0x000fe200078e00ff */
[----:B------:R-:W-:Y:S01]  /*f7c0*/  P2R R238, PR, RZ, 0x4 ;  /* 0x00000004ffee7803 */ /* 0x000fe20000000000 */
[----:B------:R-:W-:Y:S02]  /*f7d0*/  UISETP.GT.AND UP0, UPT, UR35, UR19, UPT ;  /* 0x000000132300728c */ /* 0x000fe4000bf04270 */
[----:B------:R-:W-:Y:S02]  /*f7e0*/  ULDC.64 UR4, c[0x0][0x1a0] ;  /* 0x0000680000047ab9 */ /* 0x000fe40000000a00 */
[----:B------:R-:W-:-:S02]  /*f7f0*/  UIMAD UR33, UR33, UR4, URZ ;  /* 0x00000004212172a4 */ /* 0x000fc4000f8e023f */
[----:B------:R-:W-:Y:S02]  /*f800*/  UIMAD.WIDE.U32 UR36, UR35, UR4, URZ ;  /* 0x00000004232472a5 */ /* 0x000fe4000f8e003f */
[----:B------:R-:W-:-:S04]  /*f810*/  UIMAD UR5, UR35, UR5, UR33 ;  /* 0x00000005230572a4 */ /* 0x000fc8000f8e0221 */
[----:B------:R-:W-:Y:S01]  /*f820*/  UIADD3 UR5, UR37, UR5, URZ ;  /* 0x0000000525057290 */ /* 0x000fe2000fffe03f */
[----:B------:R-:W-:Y:S02]  /*f830*/  IMAD.U32 R4, RZ, RZ, UR36 ;  /* 0x00000024ff047e24 */ /* 0x000fe4000f8e00ff */
[----:B------:R-:W-:-:S03]  /*f840*/  IMAD.U32 R5, RZ, RZ, UR37 ;  /* 0x00000025ff057e24 */ /* 0x000fc6000f8e00ff */
[----:B------:R-:W-:Y:S01]  /*f850*/  IMAD.U32 R3, RZ, RZ, UR5 ;  /* 0x00000005ff037e24 */ /* 0x000fe2000f8e00ff */
[----:B------:R-:W-:Y:S01]  /*f860*/  @P2 STS.128 [R211+0x6000], RZ ;  /* 0x006000ffd3002388 */ /* 0x000fe20000000c00 */
[----:B--2---:R-:W-:-:S04]  /*f870*/  LEA R2, P0, R4, R164, 0x6 ;  /* 0x000000a404027211 */ /* 0x004fc800078030ff */
[----:B------:R-:W-:Y:S02]  /*f880*/  @!P2 IADD3 R5, P1, R2, UR25, RZ ;  /* 0x000000190205ac10 */ /* 0x000fe4000ff3e0ff */
[----:B---3--:R-:W-:Y:S02]  /*f890*/  LEA.HI.X R3, R4, R233, R3, 0x6, P0 ;  /* 0x000000e904037211 */ /* 0x008fe400000f3403 */
[----:B------:R-:W-:Y:S01]  /*f8a0*/  @!P2 LEA R8, P0, R5, c[0x0][0x170], 0x1 ;  /* 0x00005c000508aa11 */ /* 0x000fe200078008ff */
[----:B------:R-:W2:Y:S01]  /*f8b0*/  S2R R233, SR_TID.X ;  /* 0x0000000000e97919 */ /* 0x000ea20000002100 */
[----:B------:R-:W-:Y:S02]  /*f8c0*/  @!P2 IADD3.X R6, R3, UR24, RZ, P1, !PT ;  /* 0x000000180306ac10 */ /* 0x000fe40008ffe4ff */
[----:B------:R-:W-:Y:S02]  /*f8d0*/  @!P2 LEA R4, P1, R7, R2, 0x5 ;  /* 0x000000020704a211 */ /* 0x000fe400078228ff */
[----:B------:R-:W-:-:S02]  /*f8e0*/  @!P2 LEA R10, P3, R2, c[0x0][0x170], 0x1 ;  /* 0x00005c00020aaa11 */ /* 0x000fc400078608ff */
[----:B------:R-:W-:Y:S02]  /*f8f0*/  @!P2 LEA.HI.X R9, R5, c[0x0][0x174], R6, 0x1, P0 ;  /* 0x00005d000509aa11 */ /* 0x000fe400000f0c06 */
[----:B------:R-:W-:Y:S02]  /*f900*/  @!P2 LEA R6, P0, R4, c[0x0][0x170], 0x1 ;  /* 0x00005c000406aa11 */ /* 0x000fe400078008ff */
[C---:B------:R-:W-:Y:S02]  /*f910*/  @!P2 LEA.HI.X R5, R7.reuse, R3, R12, 0x5, P1 ;  /* 0x000000030705a211 */ /* 0x040fe400008f2c0c */
[--C-:B------:R-:W-:Y:S01]  /*f920*/  @!P2 LEA.HI.X R11, R2, c[0x0][0x174], R3.reuse, 0x1, P3 ;  /* 0x00005d00020baa11 */ /* 0x100fe200018f0c03 */
[----:B------:R-:W-:Y:S01]  /*f930*/  @!P2 IMAD.WIDE.U32 R2, R7, 0x30, R2 ;  /* 0x000000300702a825 */ /* 0x000fe200078e0002 */
[----:B------:R-:W-:-:S03]  /*f940*/  @!P2 LEA.HI.X R7, R4, c[0x0][0x174], R5, 0x1, P0 ;  /* 0x00005d000407aa11 */ /* 0x000fc600000f0c05 */
[----:B------:R-:W-:Y:S01]  /*f950*/  @!P2 IMAD R4, R12, 0x30, RZ ;  /* 0x000000300c04a824 */ /* 0x000fe200078e02ff */
[----:B------:R-:W-:Y:S01]  /*f960*/  @!PT LDS RZ, [RZ] ;  /* 0x00000000fffff984 */ /* 0x000fe20000000800 */
[----:B------:R-:W-:Y:S01]  /*f970*/  @!PT LDS RZ, [RZ] ;  /* 0x00000000fffff984 */ /* 0x000fe20000000800 */
[----:B------:R-:W-:Y:S01]  /*f980*/  @!PT LDS RZ, [RZ] ;  /* 0x00000000fffff984 */ /* 0x000fe20000000800 */
[----:B------:R3:W-:Y:S03]  /*f990*/  @!P2 LDGSTS.E.BYPASS.LTC128B.128 [R211+0x6000], [R10.64] ;  /* 0x060000000ad3afae */ /* 0x0007e6000b901d5c */
[----:B------:R-:W-:Y:S01]  /*f9a0*/  @!P2 IMAD.IADD R3, R4, 0x1, R3 ;  /* 0x000000010403a824 */ /* 0x000fe200078e0203 */
[C---:B------:R-:W-:Y:S01]  /*f9b0*/  @!P2 LEA R4, P0, R2.reuse, c[0x0][0x170], 0x1 ;  /* 0x00005c000204aa11 */ /* 0x040fe200078008ff */
[----:B------:R-:W-:Y:S01]  /*f9c0*/  @P2 STS.128 [R211+0x6800], RZ ;  /* 0x006800ffd3002388 */ /* 0x000fe20000000c00 */
[----:B--2---:R-:W-:Y:S02]  /*f9d0*/  IMAD.SHL.U32 R233, R233, 0x2, RZ ;  /* 0x00000002e9e97824 */ /* 0x004fe400078e00ff */
[----:B------:R-:W-:Y:S01]  /*f9e0*/  @!P2 LEA.HI.X R5, R2, c[0x0][0x174], R3, 0x1, P0 ;  /* 0x00005d000205aa11 */ /* 0x000fe200000f0c03 */
[----:B------:R-:W-:Y:S01]  /*f9f0*/  @!PT LDS RZ, [RZ] ;  /* 0x00000000fffff984 */ /* 0x000fe20000000800 */
[----:B------:R-:W-:Y:S01]  /*fa00*/  @!PT LDS RZ, [RZ] ;  /* 0x00000000fffff984 */ /* 0x000fe20000000800 */
[----:B------:R-:W-:Y:S01]  /*fa10*/  @!PT LDS RZ, [RZ] ;  /* 0x00000000fffff984 */ /* 0x000fe20000000800 */
[----:B------:R3:W-:Y:S01]  /*fa20*/  @!P2 LDGSTS.E.BYPASS.LTC128B.128 [R211+0x6800], [R8.64] ;  /* 0x0680000008d3afae */ /* 0x0007e2000b901d5c */
[----:B------:R-:W-:Y:S01]  /*fa30*/  IMAD.U32 R2, RZ, RZ, UR35 ;  /* 0x00000023ff027e24 */ /* 0x000fe2000f8e00ff */
[----:B------:R-:W-:-:S02]  /*fa40*/  LOP3.LUT R233, R233, 0x6, RZ, 0xc0, !PT ;  /* 0x00000006e9e97812 */ /* 0x000fc400078ec0ff */
[----:B------:R-:W-:Y:S03]  /*fa50*/  @P2 STS.128 [R211+0x7000], RZ ;  /* 0x007000ffd3002388 */ /* 0x000fe60000000c00 */
[----:B------:R-:W-:Y:S01]  /*fa60*/  IMAD R2, R2, 0x40, R233 ;  /* 0x0000004002027824 */ /* 0x000fe200078e02e9 */
[----:B------:R-:W-:Y:S01]  /*fa70*/  @!PT LDS RZ, [RZ] ;  /* 0x00000000fffff984 */ /* 0x000fe20000000800 */
[----:B------:R-:W-:Y:S01]  /*fa80*/  @!PT LDS RZ, [RZ] ;  /* 0x00000000fffff984 */ /* 0x000fe20000000800 */
[----:B------:R-:W-:Y:S01]  /*fa90*/  @!PT LDS RZ, [RZ] ;  /* 0x00000000fffff984 */ /* 0x000fe20000000800 */
[----:B------:R2:W-:Y:S03]  /*faa0*/  @!P2 LDGSTS.E.BYPASS.LTC128B.128 [R211+0x7000], [R6.64] ;  /* 0x0700000006d3afae */ /* 0x0005e6000b901d5c */
[----:B------:R-:W-:Y:S01]  /*fab0*/  IMAD.IADD R3, R200, 0x1, -R2 ;  /* 0x00000001c8037824 */ /* 0x000fe200078e0a02 */
[----:B------:R-:W-:Y:S01]  /*fac0*/  @P2 STS.128 [R211+0x7800], RZ ;  /* 0x007800ffd3002388 */ /* 0x000fe20000000c00 */
[C---:B------:R-:W-:Y:S02]  /*fad0*/  ISETP.GE.AND P0, PT, R2.reuse, R210, PT ;  /* 0x000000d20200720c */ /* 0x040fe40003f06270 */
[----:B------:R-:W-:Y:S01]  /*fae0*/  ISETP.GE.AND P5, PT, R2, R209, PT ;  /* 0x000000d10200720c */ /* 0x000fe20003fa6270 */
[----:B------:R-:W-:Y:S01]  /*faf0*/  @!PT LDS RZ, [RZ] ;  /* 0x00000000fffff984 */ /* 0x000fe20000000800 */
[----:B------:R-:W-:Y:S01]  /*fb00*/  @!PT LDS RZ, [RZ] ;  /* 0x00000000fffff984 */ /* 0x000fe20000000800 */
[----:B------:R-:W-:Y:S01]  /*fb10*/  @!PT LDS RZ, [RZ] ;  /* 0x00000000fffff984 */ /* 0x000fe20000000800 */
[----:B------:R2:W-:Y:S01]  /*fb20*/  @!P2 LDGSTS.E.BYPASS.LTC128B.128 [R211+0x7800], [R4.64] ;  /* 0x0780000004d3afae */ /* 0x0005e2000b901d5c */
[----:B------:R-:W-:-:S02]  /*fb30*/  IABS R3, R3 ;  /* 0x0000000300037213 */ /* 0x000fc40000000000 */
[C---:B------:R-:W-:Y:S01]  /*fb40*/  ISETP.LT.OR P0, PT, R2.reuse, R206, P0 ;  /* 0x000000ce0200720c */ /* 0x040fe20000701670 */
[----:B------:R-:W-:Y:S01]  /*fb50*/  LDSM.16.M88.4 R16, [R191] ;  /* 0x00000000bf10783b */ /* 0x000fe20000000200 */
[----:B------:R-:W-:-:S03]  /*fb60*/  ISETP.GE.AND P6, PT, R2, R208, PT ;  /* 0x000000d00200720c */ /* 0x000fc60003fc6270 */
[----:B------:R-:W4:Y:S04]  /*fb70*/  LDSM.16.M88.4 R24, [R184+0x4800] ;  /* 0x00480000b818783b */ /* 0x000f280000000200 */
[----:B---3--:R-:W3:Y:S04]  /*fb80*/  LDSM.16.M88.4 R8, [R184+0x4000] ;  /* 0x00400000b808783b */ /* 0x008ee80000000200 */
[----:B------:R-:W-:Y:S04]  /*fb90*/  LDSM.16.M88.4 R20, [R184+0x5000] ;  /* 0x00500000b814783b */ /* 0x000fe80000000200 */
[----:B------:R-:W-:Y:S04]  /*fba0*/  LDSM.16.M88.4 R28, [R184+0x5800] ;  /* 0x00580000b81c783b */ /* 0x000fe80000000200 */
[----:B------:R-:W-:Y:S04]  /*fbb0*/  LDSM.16.M88.4 R40, [R190+0x4800] ;  /* 0x00480000be28783b */ /* 0x000fe80000000200 */
[----:B--2---:R-:W2:Y:S04]  /*fbc0*/  LDSM.16.M88.4 R4, [R191+0x2000] ;  /* 0x00200000bf04783b */ /* 0x004ea80000000200 */
[----:B------:R-:W-:Y:S04]  /*fbd0*/  LDSM.16.M88.4 R36, [R190+0x5000] ;  /* 0x00500000be24783b */ /* 0x000fe80000000200 */
[----:B------:R-:W-:Y:S04]  /*fbe0*/  LDSM.16.M88.4 R48, [R190+0x5800] ;  /* 0x00580000be30783b */ /* 0x000fe80000000200 */
[----:B------:R-:W-:Y:S04]  /*fbf0*/  LDSM.16.M88.4 R44, [R190+0x4000] ;  /* 0x00400000be2c783b */ /* 0x000fe80000000200 */
[----:B------:R-:W-:Y:S01]  /*fc00*/  LDSM.16.M88.4 R12, [R194] ;  /* 0x00000000c20c783b */ /* 0x000fe20000000200 */
[C---:B----4-:R-:W-:Y:S03]  /*fc10*/  HMMA.16816.F32 R60, R16.reuse, R24, RZ ;  /* 0x00000018103c723c */ /* 0x050fe600000018ff */
[----:B------:R-:W-:Y:S04]  /*fc20*/  LDSM.16.M88.4 R32, [R195] ;  /* 0x00000000c320783b */ /* 0x000fe80000000200 */
[----:B------:R-:W0:Y:S01]  /*fc30*/  LDGDEPBAR ;  /* 0x00000000000079af */ /* 0x000e220000000000 */
[C---:B---3--:R-:W-:Y:S08]  /*fc40*/  HMMA.16816.F32 R152, R16.reuse, R8, RZ ;  /* 0x000000081098723c */ /* 0x048ff000000018ff */
[----:B------:R-:W-:Y:S08]  /*fc50*/  HMMA.16816.F32 R180, R16, R10, RZ ;  /* 0x0000000a10b4723c */ /* 0x000ff000000018ff */
[C---:B--2---:R-:W-:Y:S08]  /*fc60*/  HMMA.16816.F32 R56, R4.reuse, R8, RZ ;  /* 0x000000080438723c */ /* 0x044ff000000018ff */
        /* <DEDUP_REMOVED lines=19> */
[----:B------:R-:W-:Y:S08]  /*fda0*/  HMMA.16816.F32 R160, R8, R40, R144 ;  /* 0x0000002808a0723c */ /* 0x000ff00000001890 */
[C---:B------:R-:W-:Y:S08]  /*fdb0*/  HMMA.16816.F32 R164, R16.reuse, R28, RZ ;  /* 0x0000001c10a4723c */ /* 0x040ff000000018ff */
[----:B------:R-:W-:Y:S01]  /*fdc0*/  HMMA.16816.F32 R156, R16, R30, RZ ;  /* 0x0000001e109c723c */ /* 0x000fe200000018ff */
[----:B------:R-:W-:Y:S04]  /*fdd0*/  LDSM.16.M88.4 R16, [R193+0x2000] ;  /* 0x00200000c110783b */ /* 0x000fe80000000200 */
[----:B------:R-:W-:Y:S03]  /*fde0*/  LDSM.16.M88.4 R28, [R198] ;  /* 0x00000000c61c783b */ /* 0x000fe60000000200 */
[C---:B------:R-:W-:Y:S08]  /*fdf0*/  HMMA.16816.F32 R72, R8.reuse, R36, R72 ;  /* 0x000000240848723c */ /* 0x040ff00000001848 */
[C---:B------:R-:W-:Y:S01]  /*fe00*/  HMMA.16816.F32 R144, R8.reuse, R48, R64 ;  /* 0x000000300890723c */ /* 0x040fe20000001840 */
[----:B------:R-:W-:Y:S07]  /*fe10*/  LDSM.16.M88.4 R64, [R197] ;  /* 0x00000000c540783b */ /* 0x000fee0000000200 */
[----:B------:R-:W-:Y:S01]  /*fe20*/  HMMA.16816.F32 R148, R8, R46, R148 ;  /* 0x0000002e0894723c */ /* 0x000fe20000001894 */
[----:B------:R-:W-:Y:S07]  /*fe30*/  LDSM.16.M88.4 R8, [R193] ;  /* 0x00000000c108783b */ /* 0x000fee0000000200 */
[----:B------:R-:W-:Y:S01]  /*fe40*/  HMMA.16816.F32 R212, R12, R36, R24 ;  /* 0x000000240cd4723c */ /* 0x000fe20000001818 */
[----:B------:R-:W2:Y:S07]  /*fe50*/  LDSM.16.M88.4 R24, [R189] ;  /* 0x00000000bd18783b */ /* 0x000eae0000000200 */
[-C--:B---3--:R-:W-:Y:S08]  /*fe60*/  HMMA.16816.F32 R56, R4, R32.reuse, R56 ;  /* 0x000000200438723c */ /* 0x088ff00000001838 */
[----:B----4-:R-:W-:Y:S08]  /*fe70*/  HMMA.16816.F32 R52, R20, R32, R52 ;  /* 0x000000201434723c */ /* 0x010ff00000001834 */
[C---:B------:R-:W-:Y:S08]  /*fe80*/  HMMA.16816.F32 R60, R12.reuse, R40, R60 ;  /* 0x000000280c3c723c */ /* 0x040ff0000000183c */
        /* <DEDUP_REMOVED lines=10> */
[----:B------:R2:W3:Y:S02]  /*ff30*/  I2F R36, R12 ;  /* 0x0000000c00247306 */ /* 0x0004e40000201400 */
[----:B------:R-:W-:Y:S08]  /*ff40*/  HMMA.16816.F32 R52, R8, R24, R52 ;  /* 0x000000180834723c */ /* 0x000ff00000001834 */
[----:B------:R-:W-:Y:S01]  /*ff50*/  HMMA.16816.F32 R160, R4, R28, R160 ;  /* 0x0000001c04a0723c */ /* 0x000fe200000018a0 */
[----:B--2---:R-:W-:Y:S01]  /*ff60*/  IMAD.MOV.U32 R12, RZ, RZ, R3 ;  /* 0x000000ffff0c7224 */ /* 0x004fe200078e0003 */
[----:B------:R-:W-:-:S06]  /*ff70*/  IABS R3, R13 ;  /* 0x0000000d00037213 */ /* 0x000fcc0000000000 */
[----:B------:R-:W-:Y:S01]  /*ff80*/  HMMA.16816.F32 R72, R4, R64, R72 ;  /* 0x000000400448723c */ /* 0x000fe20000001848 */
[----:B------:R2:W4:Y:S01]  /*ff90*/  I2F R25, R12 ;  /* 0x0000000c00197306 */ /* 0x0005220000201400 */
        /* <DEDUP_REMOVED lines=26> */
[----:B---3--:R-:W-:Y:S01]  /*10140*/  FFMA.FTZ R5, R36, -UR27, R52 ;  /* 0x8000001b24057c23 */ /* 0x008fe20008010034 */
[C---:B------:R-:W-:Y:S01]  /*10150*/  HMMA.16816.F32 R32, R20.reuse, R34, R44 ;  /* 0x000000221420723c */ /* 0x040fe2000000182c */
[----:B------:R5:W-:Y:S01]  /*10160*/  I2F R14, R13 ;  /* 0x0000000d000e7306 */ /* 0x000be20000201400 */
[----:B----4-:R-:W-:Y:S01]  /*10170*/  FFMA.FTZ R7, R25, -UR27, R54 ;  /* 0x8000001b19077c23 */ /* 0x010fe20008010036 */
        /* <DEDUP_REMOVED lines=34> */
[----:B------:R-:W-:Y:S01]  /*103a0*/  FSEL R183, R24, -INF , !P5 ;  /* 0xff80000018b77808 */ /* 0x000fe20006800000 */
[----:B------:R-:W-:Y:S01]  /*103b0*/  HMMA.16816.F32 R48, R20, R152, R164 ;  /* 0x000000981430723c */ /* 0x000fe200000018a4 */
        /* <DEDUP_REMOVED lines=13> */
[----:B------:R-:W4:Y:S04]  /*10490*/  I2F R6, R4 ;  /* 0x0000000400067306 */ /* 0x000f280000201400 */
[----:B------:R-:W-:Y:S01]  /*104a0*/  @P1 LOP3.LUT R0, R0, 0x2, RZ, 0xfc, !PT ;  /* 0x0000000200001812 */ /* 0x000fe200078efcff */
[----:B--2---:R-:W-:-:S02]  /*104b0*/  IMAD.IADD R5, R201, 0x1, -R3 ;  /* 0x00000001c9057824 */ /* 0x004fc400078e0a03 */
        /* <DEDUP_REMOVED lines=14> */
[C---:B------:R-:W-:Y:S02]  /*105a0*/  ISETP.LT.OR P1, PT, R3.reuse, R203, P1 ;  /* 0x000000cb0300720c */ /* 0x040fe40000f21670 */
[----:B------:R-:W-:Y:S01]  /*105b0*/  ISETP.LT.OR P0, PT, R3, R202, P0 ;  /* 0x000000ca0300720c */ /* 0x000fe20000701670 */
[----:B--2---:R-:W-:Y:S01]  /*105c0*/  FFMA.FTZ R4, R14, -UR27, R57 ;  /* 0x8000001b0e047c23 */ /* 0x004fe20008010039 */
[----:B------:R-:W-:Y:S01]  /*105d0*/  FSEL R57, R15, -INF , !P3 ;  /* 0xff8000000f397808 */ /* 0x000fe20005800000 */
[----:B------:R-:W-:Y:S01]  /*105e0*/  IMAD.IADD R14, R199, 0x1, -R3 ;  /* 0x00000001c70e7824 */ /* 0x000fe200078e0a03 */
[----:B------:R-:W-:-:S02]  /*105f0*/  ISETP.GE.AND P3, PT, R3, R209, PT ;  /* 0x000000d10300720c */ /* 0x000fc40003f66270 */
[----:B------:R-:W-:Y:S02]  /*10600*/  FSEL R56, R4, -INF , !P4 ;  /* 0xff80000004387808 */ /* 0x000fe40006000000 */
[----:B------:R-:W2:Y:S01]  /*10610*/  LDSM.16.M88.4 R4, [R189+0x800] ;  /* 0x00080000bd04783b */ /* 0x000ea20000000200 */
[----:B---3--:R-:W-:Y:S01]  /*10620*/  IMAD.MOV.U32 R13, RZ, RZ, R12 ;  /* 0x000000ffff0d7224 */ /* 0x008fe200078e000c */
[----:B------:R-:W-:Y:S01]  /*10630*/  IABS R12, R14 ;  /* 0x0000000e000c7213 */ /* 0x000fe20000000000 */
[----:B----4-:R-:W-:Y:S01]  /*10640*/  FFMA.FTZ R15, R29, -UR27, R38 ;  /* 0x8000001b1d0f7c23 */ /* 0x010fe20008010026 */
[C---:B------:R-:W-:Y:S01]  /*10650*/  ISETP.GE.AND P4, PT, R3.reuse, R210, PT ;  /* 0x000000d20300720c */ /* 0x040fe20003f86270 */
[----:B------:R3:W-:Y:S01]  /*10660*/  I2F R26, R13 ;  /* 0x0000000d001a7306 */ /* 0x0007e20000201400 */
[C---:B------:R-:W-:Y:S02]  /*10670*/  ISETP.LT.OR P5, PT, R3.reuse, R204, P3 ;  /* 0x000000cc0300720c */ /* 0x040fe40001fa1670 */
        /* <DEDUP_REMOVED lines=176> */
[----:B------:R-:W-:-:S02]  /*11180*/  ISETP.LT.OR P6, PT, R3, R206, P4 ;  /* 0x000000ce0300720c */ /* 0x000fc400027c1670 */
[C---:B------:R-:W-:Y:S01]  /*11190*/  ISETP.LT.OR P5, PT, R3.reuse, R204, P3 ;  /* 0x000000cc0300720c */ /* 0x040fe20001fa1670 */
[-C--:B--2---:R-:W-:Y:S01]  /*111a0*/  HMMA.16816.F32 R32, R8, R4.reuse, R36 ;  /* 0x000000040820723c */ /* 0x084fe20000001824 */
[----:B------:R-:W-:Y:S02]  /*111b0*/  IABS R12, R12 ;  /* 0x0000000c000c7213 */ /* 0x000fe40000000000 */
[C---:B------:R-:W-:Y:S02]  /*111c0*/  LOP3.LUT P4, RZ, R0.reuse, 0x8, RZ, 0xc0, !PT ;  /* 0x0000000800ff7812 */ /* 0x040fe4000788c0ff */
[----:B------:R-:W-:Y:S01]  /*111d0*/  LOP3.LUT P3, RZ, R0, 0x4, RZ, 0xc0, !PT ;  /* 0x0000000400ff7812 */ /* 0x000fe2000786c0ff */
[----:B------:R-:W-:Y:S01]  /*111e0*/  IMAD.MOV.U32 R13, RZ, RZ, R12 ;  /* 0x000000ffff0d7224 */ /* 0x000fe200078e000c */
[----:B------:R-:W-:Y:S01]  /*111f0*/  IABS R12, R14 ;  /* 0x0000000e000c7213 */ /* 0x000fe20000000000 */
[----:B------:R-:W-:Y:S01]  /*11200*/  HMMA.16816.F32 R36, R16, R4, R72 ;  /* 0x000000041024723c */ /* 0x000fe20000001848 */
[C---:B------:R-:W-:Y:S01]  /*11210*/  ISETP.LT.OR P1, PT, R3.reuse, R203, P1 ;  /* 0x000000cb0300720c */ /* 0x040fe20000f21670 */
[----:B------:R1:W2:Y:S01]  /*11220*/  I2F R15, R13 ;  /* 0x0000000d000f7306 */ /* 0x0002a20000201400 */
[----:B------:R-:W-:-:S02]  /*11230*/  ISETP.LT.OR P2, PT, R3, R202, P0 ;  /* 0x000000ca0300720c */ /* 0x000fc40000741670 */
[----:B------:R-:W-:Y:S02]  /*11240*/  P2R R24, PR, RZ, 0x2 ;  /* 0x00000002ff187803 */ /* 0x000fe40000000000 */
[----:B---3--:R-:W-:-:S03]  /*11250*/  FFMA.FTZ R4, R28, -UR27, R41 ;  /* 0x8000001b1c047c23 */ /* 0x008fc60008010029 */
[----:B------:R3:W4:Y:S02]  /*11260*/  I2F R14, R12 ;  /* 0x0000000c000e7306 */ /* 0x0007240000201400 */
[----:B------:R-:W-:Y:S01]  /*11270*/  FSEL R147, R4, -INF , !P4 ;  /* 0xff80000004937808 */ /* 0x000fe20006000000 */
[----:B-1----:R-:W-:-:S05]  /*11280*/  IMAD.IADD R13, R201, 0x1, -R3 ;  /* 0x00000001c90d7824 */ /* 0x002fca00078e0a03 */
[----:B------:R-:W-:Y:S01]  /*11290*/  IABS R0, R13 ;  /* 0x0000000d00007213 */ /* 0x000fe20000000000 */
[----:B--2---:R-:W-:Y:S02]  /*112a0*/  FFMA.FTZ R13, R15, -UR27, R32 ;  /* 0x8000001b0f0d7c23 */ /* 0x004fe40008010020 */
[----:B---3--:R-:W-:Y:S02]  /*112b0*/  IMAD.IADD R12, R205, 0x1, -R3 ;  /* 0x00000001cd0c7824 */ /* 0x008fe400078e0a03 */
[----:B------:R-:W-:Y:S01]  /*112c0*/  IMAD.MOV.U32 R3, RZ, RZ, R0 ;  /* 0x000000ffff037224 */ /* 0x000fe200078e0000 */
[----:B------:R-:W-:Y:S01]  /*112d0*/  IADD3 R0, R2, 0x21, RZ ;  /* 0x0000002102007810 */ /* 0x000fe20007ffe0ff */
[----:B----4-:R-:W-:Y:S01]  /*112e0*/  FFMA.FTZ R14, R14, -UR27, R34 ;  /* 0x8000001b0e0e7c23 */ /* 0x010fe20008010022 */
[----:B------:R-:W-:Y:S01]  /*112f0*/  IABS R5, R12 ;  /* 0x0000000c00057213 */ /* 0x000fe20000000000 */
[----:B------:R1:W-:Y:S01]  /*11300*/  I2F R27, R3 ;  /* 0x00000003001b7306 */ /* 0x0003e20000201400 */
[----:B------:R-:W-:Y:S01]  /*11310*/  FFMA.FTZ R12, R26, -UR27, R43 ;  /* 0x8000001b1a0c7c23 */ /* 0x000fe2000801002b */
[C---:B------:R-:W-:Y:S01]  /*11320*/  ISETP.GE.AND P4, PT, R0.reuse, R210, PT ;  /* 0x000000d20000720c */ /* 0x040fe20003f86270 */
[----:B------:R-:W-:Y:S01]  /*11330*/  HMMA.16816.F32 R40, R16, R6, R76 ;  /* 0x000000061028723c */ /* 0x000fe2000000184c */
[----:B------:R-:W-:-:S02]  /*11340*/  ISETP.GE.AND P1, PT, R0, R208, PT ;  /* 0x000000d00000720c */ /* 0x000fc40003f26270 */
[----:B------:R-:W-:Y:S02]  /*11350*/  FSEL R148, R12, -INF , !P3 ;  /* 0xff8000000c947808 */ /* 0x000fe40005800000 */
[----:B------:R2:W3:Y:S01]  /*11360*/  I2F R28, R5 ;  /* 0x00000005001c7306 */ /* 0x0004e20000201400 */
[C---:B------:R-:W-:Y:S02]  /*11370*/  ISETP.GE.AND P3, PT, R0.reuse, R209, PT ;  /* 0x000000d10000720c */ /* 0x040fe40003f66270 */
[----:B------:R-:W-:Y:S02]  /*11380*/  ISETP.GE.AND P0, PT, R0, R207, PT ;  /* 0x000000cf0000720c */ /* 0x000fe40003f06270 */
[----:B------:R-:W-:Y:S02]  /*11390*/  FSEL R233, R13, -INF , !P6 ;  /* 0xff8000000de97808 */ /* 0x000fe40007000000 */
[----:B------:R-:W-:Y:S01]  /*113a0*/  FSEL R237, R14, -INF , !P5 ;  /* 0xff8000000eed7808 */ /* 0x000fe20006800000 */
[----:B-1----:R-:W-:Y:S01]  /*113b0*/  IMAD.IADD R3, R200, 0x1, -R0 ;  /* 0x00000001c8037824 */ /* 0x002fe200078e0a00 */
[----:B------:R-:W-:-:S02]  /*113c0*/  ISETP.LT.OR P6, PT, R0, R206, P4 ;  /* 0x000000ce0000720c */ /* 0x000fc400027c1670 */
[C---:B------:R-:W-:Y:S02]  /*113d0*/  ISETP.LT.OR P5, PT, R0.reuse, R204, P3 ;  /* 0x000000cc0000720c */ /* 0x040fe40001fa1670 */
[----:B------:R-:W-:Y:S02]  /*113e0*/  IABS R3, R3 ;  /* 0x0000000300037213 */ /* 0x000fe40000000000 */
[C---:B------:R-:W-:Y:S01]  /*113f0*/  ISETP.LT.OR P1, PT, R0.reuse, R203, P1 ;  /* 0x000000cb0000720c */ /* 0x040fe20000f21670 */
[----:B--2---:R-:W-:Y:S01]  /*11400*/  IMAD.IADD R5, R199, 0x1, -R0 ;  /* 0x00000001c7057824 */ /* 0x004fe200078e0a00 */
[----:B------:R-:W-:Y:S01]  /*11410*/  ISETP.LT.OR P0, PT, R0, R202, P0 ;  /* 0x000000ca0000720c */ /* 0x000fe20000701670 */
[----:B------:R-:W-:Y:S01]  /*11420*/  IMAD.MOV.U32 R4, RZ, RZ, R3 ;  /* 0x000000ffff047224 */ /* 0x000fe200078e0003 */
[----:B------:R-:W-:Y:S01]  /*11430*/  ISETP.NE.AND P4, PT, R24, RZ, PT ;  /* 0x000000ff1800720c */ /* 0x000fe20003f85270 */
[----:B---3--:R-:W-:Y:S01]  /*11440*/  FFMA.FTZ R12, R28, -UR27, R38 ;  /* 0x8000001b1c0c7c23 */ /* 0x008fe20008010026 */
[----:B------:R-:W-:Y:S01]  /*11450*/  IABS R3, R5 ;  /* 0x0000000500037213 */ /* 0x000fe20000000000 */
[----:B------:R1:W2:Y:S01]  /*11460*/  I2F R15, R4 ;  /* 0x00000004000f7306 */ /* 0x0002a20000201400 */
[----:B------:R-:W-:-:S02]  /*11470*/  P2R R25, PR, RZ, 0x2 ;  /* 0x00000002ff197803 */ /* 0x000fc40000000000 */
[----:B------:R-:W-:Y:S02]  /*11480*/  FSEL R170, R12, -INF , !P2 ;  /* 0xff8000000caa7808 */ /* 0x000fe40005000000 */
[----:B------:R-:W-:-:S03]  /*11490*/  P2R R24, PR, RZ, 0x1 ;  /* 0x00000001ff187803 */ /* 0x000fc60000000000 */
[----:B------:R3:W4:Y:S01]  /*114a0*/  I2F R5, R3 ;  /* 0x0000000300057306 */ /* 0x0007220000201400 */
[----:B-1----:R-:W-:Y:S02]  /*114b0*/  IMAD.IADD R4, R201, 0x1, -R0 ;  /* 0x00000001c9047824 */ /* 0x002fe400078e0a00 */
[----:B--2---:R-:W-:-:S05]  /*114c0*/  FFMA.FTZ R14, R15, -UR27, R33 ;  /* 0x8000001b0f0e7c23 */ /* 0x004fca0008010021 */
[----:B------:R-:W-:Y:S02]  /*114d0*/  FSEL R212, R14, -INF , !P6 ;  /* 0xff8000000ed47808 */ /* 0x000fe40007000000 */
[----:B---3--:R-:W-:Y:S01]  /*114e0*/  IABS R3, R4 ;  /* 0x0000000400037213 */ /* 0x008fe20000000000 */
[----:B------:R-:W-:Y:S01]  /*114f0*/  IMAD.IADD R4, R205, 0x1, -R0 ;  /* 0x00000001cd047824 */ /* 0x000fe200078e0a00 */
[----:B------:R-:W-:Y:S02]  /*11500*/  IADD3 R0, R2, 0x28, RZ ;  /* 0x0000002802007810 */ /* 0x000fe40007ffe0ff */
[----:B------:R1:W2:Y:S02]  /*11510*/  I2F R26, R3 ;  /* 0x00000003001a7306 */ /* 0x0002a40000201400 */
[----:B------:R-:W-:Y:S01]  /*11520*/  IABS R13, R4 ;  /* 0x00000004000d7213 */ /* 0x000fe20000000000 */
[----:B------:R-:W-:Y:S01]  /*11530*/  FFMA.FTZ R4, R27, -UR27, R36 ;  /* 0x8000001b1b047c23 */ /* 0x000fe20008010024 */
[----:B------:R-:W-:-:S02]  /*11540*/  ISETP.GE.AND P3, PT, R0, R209, PT ;  /* 0x000000d10000720c */ /* 0x000fc40003f66270 */
[----:B------:R-:W-:Y:S01]  /*11550*/  ISETP.GE.AND P1, PT, R0, R208, PT ;  /* 0x000000d00000720c */ /* 0x000fe20003f26270 */
[----:B------:R-:W-:Y:S01]  /*11560*/  IMAD.MOV.U32 R27, RZ, RZ, R13 ;  /* 0x000000ffff1b7224 */ /* 0x000fe200078e000d */
[----:B------:R-:W-:Y:S01]  /*11570*/  FSEL R160, R4, -INF , !P4 ;  /* 0xff80000004a07808 */ /* 0x000fe20006000000 */
[----:B----4-:R-:W-:Y:S01]  /*11580*/  FFMA.FTZ R13, R5, -UR27, R35 ;  /* 0x8000001b050d7c23 */ /* 0x010fe20008010023 */
[C---:B------:R-:W-:Y:S01]  /*11590*/  ISETP.GE.AND P4, PT, R0.reuse, R210, PT ;  /* 0x000000d20000720c */ /* 0x040fe20003f86270 */
[--C-:B------:R-:W-:Y:S01]  /*115a0*/  IMAD.IADD R5, R199, 0x1, -R0.reuse ;  /* 0x00000001c7057824 */ /* 0x100fe200078e0a00 */
[----:B------:R-:W-:Y:S01]  /*115b0*/  HMMA.16816.F32 R32, R8, R6, R44 ;  /* 0x000000060820723c */ /* 0x000fe2000000182c */
[----:B------:R-:W3:Y:S01]  /*115c0*/  I2F R15, R27 ;  /* 0x0000001b000f7306 */ /* 0x000ee20000201400 */
[----:B------:R-:W-:Y:S01]  /*115d0*/  ISETP.GE.AND P0, PT, R0, R207, PT ;  /* 0x000000cf0000720c */ /* 0x000fe20003f06270 */
[----:B-1----:R-:W-:Y:S01]  /*115e0*/  IMAD.IADD R3, R200, 0x1, -R0 ;  /* 0x00000001c8037824 */ /* 0x002fe200078e0a00 */
[----:B------:R-:W-:-:S02]  /*115f0*/  FSEL R236, R13, -INF , !P5 ;  /* 0xff8000000dec7808 */ /* 0x000fc40006800000 */
[----:B------:R-:W-:Y:S01]  /*11600*/  ISETP.LT.OR P6, PT, R0, R206, P4 ;  /* 0x000000ce0000720c */ /* 0x000fe200027c1670 */
[----:B--2---:R-:W-:Y:S01]  /*11610*/  FFMA.FTZ R6, R26, -UR27, R37 ;  /* 0x8000001b1a067c23 */ /* 0x004fe20008010025 */
[----:B------:R-:W-:Y:S01]  /*11620*/  IABS R3, R3 ;  /* 0x0000000300037213 */ /* 0x000fe20000000000 */
[----:B------:R-:W-:Y:S01]  /*11630*/  HMMA.16816.F32 R44, R20, R154, R220 ;  /* 0x0000009a142c723c */ /* 0x000fe200000018dc */
[C---:B------:R-:W-:Y:S02]  /*11640*/  ISETP.LT.OR P5, PT, R0.reuse, R204, P3 ;  /* 0x000000cc0000720c */ /* 0x040fe40001fa1670 */
[C---:B------:R-:W-:Y:S01]  /*11650*/  ISETP.LT.OR P1, PT, R0.reuse, R203, P1 ;  /* 0x000000cb0000720c */ /* 0x040fe20000f21670 */
[----:B------:R-:W-:Y:S01]  /*11660*/  IMAD.MOV.U32 R4, RZ, RZ, R3 ;  /* 0x000000ffff047224 */ /* 0x000fe200078e0003 */
[----:B------:R-:W-:Y:S02]  /*11670*/  IABS R3, R5 ;  /* 0x0000000500037213 */ /* 0x000fe40000000000 */
[----:B------:R-:W-:Y:S01]  /*11680*/  ISETP.LT.OR P2, PT, R0, R202, P0 ;  /* 0x000000ca0000720c */ /* 0x000fe20000741670 */
[----:B------:R1:W2:Y:S01]  /*11690*/  I2F R12, R4 ;  /* 0x00000004000c7306 */ /* 0x0002a20000201400 */
[----:B---3--:R-:W-:Y:S01]  /*116a0*/  FFMA.FTZ R14, R15, -UR27, R39 ;  /* 0x8000001b0f0e7c23 */ /* 0x008fe20008010027 */
[----:B------:R-:W-:-:S02]  /*116b0*/  ISETP.NE.AND P4, PT, R25, RZ, PT ;  /* 0x000000ff1900720c */ /* 0x000fc40003f85270 */
[----:B------:R-:W-:Y:S02]  /*116c0*/  ISETP.NE.AND P3, PT, R24, RZ, PT ;  /* 0x000000ff1800720c */ /* 0x000fe40003f65270 */
[----:B------:R-:W-:Y:S02]  /*116d0*/  FSEL R153, R6, -INF , !P4 ;  /* 0xff80000006997808 */ /* 0x000fe40006000000 */
[----:B------:R-:W3:Y:S01]  /*116e0*/  I2F R5, R3 ;  /* 0x0000000300057306 */ /* 0x000ee20000201400 */
[----:B------:R-:W-:Y:S02]  /*116f0*/  FSEL R163, R14, -INF , !P3 ;  /* 0xff8000000ea37808 */ /* 0x000fe40005800000 */
[----:B------:R-:W-:Y:S01]  /*11700*/  P2R R28, PR, RZ, 0x2 ;  /* 0x00000002ff1c7803 */ /* 0x000fe20000000000 */
        /* <DEDUP_REMOVED lines=10> */
[--C-:B------:R-:W-:Y:S01]  /*117b0*/  IMAD.IADD R5, R199, 0x1, -R0.reuse ;  /* 0x00000001c7057824 */ /* 0x100fe200078e0a00 */
[C---:B------:R-:W-:Y:S01]  /*117c0*/  ISETP.GE.AND P4, PT, R0.reuse, R210, PT ;  /* 0x000000d20000720c */ /* 0x040fe20003f86270 */
[----:B------:R-:W-:Y:S01]  /*117d0*/  IMAD.IADD R14, R201, 0x1, -R0 ;  /* 0x00000001c90e7824 */ /* 0x000fe200078e0a00 */
[----:B------:R-:W-:Y:S01]  /*117e0*/  ISETP.GE.AND P3, PT, R0, R209, PT ;  /* 0x000000d10000720c */ /* 0x000fe20003f66270 */
[----:B------:R-:W-:Y:S01]  /*117f0*/  IMAD.MOV.U32 R7, RZ, RZ, R4 ;  /* 0x000000ffff077224 */ /* 0x000fe200078e0004 */
[----:B------:R-:W-:-:S02]  /*11800*/  IABS R12, R5 ;  /* 0x00000005000c7213 */ /* 0x000fc40000000000 */
[C---:B------:R-:W-:Y:S01]  /*11810*/  ISETP.GE.AND P1, PT, R0.reuse, R208, PT ;  /* 0x000000d00000720c */ /* 0x040fe20003f26270 */
[----:B------:R2:W3:Y:S01]  /*11820*/  I2F R30, R7 ;  /* 0x00000007001e7306 */ /* 0x0004e20000201400 */
[C---:B------:R-:W-:Y:S02]  /*11830*/  ISETP.GE.AND P0, PT, R0.reuse, R207, PT ;  /* 0x000000cf0000720c */ /* 0x040fe40003f06270 */
[----:B------:R-:W-:Y:S01]  /*11840*/  ISETP.LT.OR P6, PT, R0, R206, P4 ;  /* 0x000000ce0000720c */ /* 0x000fe200027c1670 */
[----:B-1----:R-:W-:Y:S01]  /*11850*/  IMAD.IADD R3, R200, 0x1, -R0 ;  /* 0x00000001c8037824 */ /* 0x002fe200078e0a00 */
[C---:B------:R-:W-:Y:S02]  /*11860*/  ISETP.LT.OR P5, PT, R0.reuse, R204, P3 ;  /* 0x000000cc0000720c */ /* 0x040fe40001fa1670 */
[----:B------:R-:W-:Y:S02]  /*11870*/  ISETP.LT.OR P1, PT, R0, R203, P1 ;  /* 0x000000cb0000720c */ /* 0x000fe40000f21670 */
[----:B------:R-:W-:-:S02]  /*11880*/  IABS R4, R3 ;  /* 0x0000000300047213 */ /* 0x000fc40000000000 */
[----:B------:R-:W-:Y:S02]  /*11890*/  IADD3 R3, R2, 0x30, RZ ;  /* 0x0000003002037810 */ /* 0x000fe40007ffe0ff */
[----:B------:R-:W-:Y:S01]  /*118a0*/  ISETP.LT.OR P0, PT, R0, R202, P0 ;  /* 0x000000ca0000720c */ /* 0x000fe20000701670 */
[----:B------:R-:W-:Y:S01]  /*118b0*/  IMAD.MOV.U32 R13, RZ, RZ, R4 ;  /* 0x000000ffff0d7224 */ /* 0x000fe200078e0004 */
[----:B------:R-:W-:Y:S01]  /*118c0*/  ISETP.NE.AND P4, PT, R28, RZ, PT ;  /* 0x000000ff1c00720c */ /* 0x000fe20003f85270 */
[----:B--2---:R-:W1:Y:S01]  /*118d0*/  LDSM.16.M88.4 R4, [R189+0x1800] ;  /* 0x00180000bd04783b */ /* 0x004e620000000200 */
[----:B---3--:R-:W-:Y:S01]  /*118e0*/  FFMA.FTZ R15, R30, -UR27, R42 ;  /* 0x8000001b1e0f7c23 */ /* 0x008fe2000801002a */
[----:B------:R2:W3:Y:S01]  /*118f0*/  I2F R25, R13 ;  /* 0x0000000d00197306 */ /* 0x0004e20000201400 */
[----:B------:R-:W-:Y:S01]  /*11900*/  P2R R28, PR, RZ, 0x2 ;  /* 0x00000002ff1c7803 */ /* 0x000fe20000000000 */
[----:B------:R-:W-:-:S04]  /*11910*/  DEPBAR.LE SB0, 0x0 ;  /* 0x000080000000791a */ /* 0x000fc80000000000 */
[----:B------:R-:W-:Y:S02]  /*11920*/  FSEL R154, R15, -INF , !P2 ;  /* 0xff8000000f9a7808 */ /* 0x000fe40005000000 */
[----:B------:R-:W-:Y:S01]  /*11930*/  P2R R26, PR, RZ, 0x1 ;  /* 0x00000001ff1a7803 */ /* 0x000fe20000000000 */
[----:B------:R-:W-:Y:S01]  /*11940*/  BAR.SYNC.DEFER_BLOCKING 0x0 ;  /* 0x0000000000007b1d */ /* 0x000fe20000010000 */
[C---:B------:R-:W-:Y:S02]  /*11950*/  ISETP.GE.AND P3, PT, R3.reuse, R209, PT ;  /* 0x000000d10300720c */ /* 0x040fe40003f66270 */
[C---:B------:R-:W-:Y:S02]  /*11960*/  ISETP.GE.AND P1, PT, R3.reuse, R208, PT ;  /* 0x000000d00300720c */ /* 0x040fe40003f26270 */
[----:B------:R-:W-:Y:S01]  /*11970*/  ISETP.GE.AND P0, PT, R3, R207, PT ;  /* 0x000000cf0300720c */ /* 0x000fe20003f06270 */
[----:B--2---:R-:W-:Y:S01]  /*11980*/  IMAD.MOV.U32 R13, RZ, RZ, R12 ;  /* 0x000000ffff0d7224 */ /* 0x004fe200078e000c */
[----:B------:R-:W-:Y:S01]  /*11990*/  IABS R12, R14 ;  /* 0x0000000e000c7213 */ /* 0x000fe20000000000 */
[----:B------:R-:W-:Y:S01]  /*119a0*/  FFMA.FTZ R14, R27, -UR27, R40 ;  /* 0x8000001b1b0e7c23 */ /* 0x000fe20008010028 */
[----:B------:R-:W-:Y:S01]  /*119b0*/  ISETP.LT.OR P1, PT, R3, R203, P1 ;  /* 0x000000cb0300720c */ /* 0x000fe20000f21670 */
[----:B------:R2:W4:Y:S01]  /*119c0*/  I2F R24, R13 ;  /* 0x0000000d00187306 */ /* 0x0005220000201400 */
[----:B---3--:R-:W-:Y:S01]  /*119d0*/  FFMA.FTZ R20, R25, -UR27, R33 ;  /* 0x8000001b19147c23 */ /* 0x008fe20008010021 */
[----:B------:R-:W-:-:S02]  /*119e0*/  ISETP.LT.OR P2, PT, R3, R202, P0 ;  /* 0x000000ca0300720c */ /* 0x000fc40000741670 */
[----:B------:R-:W-:Y:S01]  /*119f0*/  FSEL R151, R14, -INF , !P4 ;  /* 0xff8000000e977808 */ /* 0x000fe20006000000 */
[----:B------:R-:W-:Y:S01]  /*11a00*/  IMAD.IADD R14, R201, 0x1, -R3 ;  /* 0x00000001c90e7824 */ /* 0x000fe200078e0a03 */
[C---:B------:R-:W-:Y:S02]  /*11a10*/  ISETP.GE.AND P4, PT, R3.reuse, R210, PT ;  /* 0x000000d20300720c */ /* 0x040fe40003f86270 */
[----:B------:R3:W-:Y:S01]  /*11a20*/  I2F R29, R12 ;  /* 0x0000000c001d7306 */ /* 0x0007e20000201400 */
[----:B------:R-:W-:Y:S02]  /*11a30*/  FSEL R166, R20, -INF , !P6 ;  /* 0xff80000014a67808 */ /* 0x000fe40007000000 */
[----:B------:R-:W-:Y:S02]  /*11a40*/  ISETP.LT.OR P6, PT, R3, R206, P4 ;  /* 0x000000ce0300720c */ /* 0x000fe400027c1670 */
[----:B------:R-:W-:Y:S01]  /*11a50*/  ISETP.NE.AND P4, PT, R28, RZ, PT ;  /* 0x000000ff1c00720c */ /* 0x000fe20003f85270 */
[----:B--2---:R-:W-:-:S02]  /*11a60*/  IMAD.IADD R13, R205, 0x1, -R0 ;  /* 0x00000001cd0d7824 */ /* 0x004fc400078e0a00 */
[----:B------:R-:W-:Y:S01]  /*11a70*/  IMAD.IADD R0, R200, 0x1, -R3 ;  /* 0x00000001c8007824 */ /* 0x000fe200078e0a03 */
[-C--:B-1----:R-:W-:Y:S01]  /*11a80*/  HMMA.16816.F32 R36, R16, R4.reuse, R228 ;  /* 0x000000041024723c */ /* 0x082fe200000018e4 */
[----:B----4-:R-:W-:Y:S01]  /*11a90*/  FFMA.FTZ R21, R24, -UR27, R35 ;  /* 0x8000001b18157c23 */ /* 0x010fe20008010023 */
[----:B------:R-:W-:Y:S02]  /*11aa0*/  IABS R13, R13 ;  /* 0x0000000d000d7213 */ /* 0x000fe40000000000 */
[----:B------:R-:W-:Y:S02]  /*11ab0*/  IABS R0, R0 ;  /* 0x0000000000007213 */ /* 0x000fe40000000000 */
[----:B------:R-:W-:Y:S01]  /*11ac0*/  FSEL R173, R21, -INF , !P5 ;  /* 0xff80000015ad7808 */ /* 0x000fe20006800000 */
[----:B---3--:R-:W-:Y:S01]  /*11ad0*/  IMAD.MOV.U32 R12, RZ, RZ, R13 ;  /* 0x000000ffff0c7224 */ /* 0x008fe200078e000d */
[----:B------:R-:W-:Y:S01]  /*11ae0*/  HMMA.16816.F32 R32, R8, R4, R48 ;  /* 0x000000040820723c */ /* 0x000fe20000001830 */
[----:B------:R-:W-:Y:S01]  /*11af0*/  IMAD.MOV.U32 R13, RZ, RZ, R0 ;  /* 0x000000ffff0d7224 */ /* 0x000fe200078e0000 */
[----:B------:R-:W-:Y:S01]  /*11b00*/  IADD3 R0, R2, 0x31, RZ ;  /* 0x0000003102007810 */ /* 0x000fe20007ffe0ff */
[----:B------:R1:W-:Y:S01]  /*11b10*/  I2F R23, R12 ;  /* 0x0000000c00177306 */ /* 0x0003e20000201400 */
[----:B------:R-:W-:-:S02]  /*11b20*/  ISETP.LT.OR P5, PT, R3, R204, P3 ;  /* 0x000000cc0300720c */ /* 0x000fc40001fa1670 */
[----:B------:R-:W-:Y:S02]  /*11b30*/  ISETP.NE.AND P3, PT, R26, RZ, PT ;  /* 0x000000ff1a00720c */ /* 0x000fe40003f65270 */
[----:B------:R-:W-:Y:S01]  /*11b40*/  P2R R21, PR, RZ, 0x2 ;  /* 0x00000002ff157803 */ /* 0x000fe20000000000 */
[----:B------:R-:W-:Y:S01]  /*11b50*/  HMMA.16816.F32 R16, R16, R6, R68 ;  /* 0x000000061010723c */ /* 0x000fe20000001844 */
[C---:B------:R-:W-:Y:S01]  /*11b60*/  ISETP.GE.AND P1, PT, R0.reuse, R208, PT ;  /* 0x000000d00000720c */ /* 0x040fe20003f26270 */
[----:B------:R-:W2:Y:S01]  /*11b70*/  I2F R22, R13 ;  /* 0x0000000d00167306 */ /* 0x000ea20000201400 */
[C---:B------:R-:W-:Y:S02]  /*11b80*/  ISETP.GE.AND P0, PT, R0.reuse, R207, PT ;  /* 0x000000cf0000720c */ /* 0x040fe40003f06270 */
[C---:B------:R-:W-:Y:S02]  /*11b90*/  ISETP.LT.OR P1, PT, R0.reuse, R203, P1 ;  /* 0x000000cb0000720c */ /* 0x040fe40000f21670 */
[----:B------:R-:W-:Y:S01]  /*11ba0*/  ISETP.LT.OR P0, PT, R0, R202, P0 ;  /* 0x000000ca0000720c */ /* 0x000fe20000701670 */
[----:B-1----:R-:W-:-:S05]  /*11bb0*/  IMAD.IADD R12, R199, 0x1, -R3 ;  /* 0x00000001c70c7824 */ /* 0x002fca00078e0a03 */
[----:B------:R-:W-:Y:S02]  /*11bc0*/  IABS R12, R12 ;  /* 0x0000000c000c7213 */ /* 0x000fe40000000000 */
[----:B--2---:R-:W-:-:S03]  /*11bd0*/  FFMA.FTZ R20, R22, -UR27, R32 ;  /* 0x8000001b16147c23 */ /* 0x004fc60008010020 */
[----:B------:R-:W-:Y:S01]  /*11be0*/  IMAD.MOV.U32 R13, RZ, RZ, R12 ;  /* 0x000000ffff0d7224 */ /* 0x000fe200078e000c */
[----:B------:R-:W-:Y:S01]  /*11bf0*/  IABS R12, R14 ;  /* 0x0000000e000c7213 */ /* 0x000fe20000000000 */
[----:B------:R-:W-:Y:S01]  /*11c00*/  IMAD.IADD R14, R205, 0x1, -R3 ;  /* 0x00000001cd0e7824 */ /* 0x000fe200078e0a03 */
[----:B------:R-:W-:Y:S01]  /*11c10*/  FSEL R223, R20, -INF , !P6 ;  /* 0xff80000014df7808 */ /* 0x000fe20007000000 */
[----:B------:R1:W2:Y:S01]  /*11c20*/  I2F R15, R13 ;  /* 0x0000000d000f7306 */ /* 0x0002a20000201400 */
[----:B------:R-:W-:-:S05]  /*11c30*/  IMAD.IADD R3, R199, 0x1, -R0 ;  /* 0x00000001c7037824 */ /* 0x000fca00078e0a00 */
[----:B------:R-:W-:Y:S02]  /*11c40*/  IABS R4, R3 ;  /* 0x0000000300047213 */ /* 0x000fe40000000000 */
[C---:B------:R-:W-:Y:S02]  /*11c50*/  IADD3 R3, R2.reuse, 0x38, RZ ;  /* 0x0000003802037810 */ /* 0x040fe40007ffe0ff */
[----:B------:R-:W-:Y:S01]  /*11c60*/  IADD3 R2, R2, 0x39, RZ ;  /* 0x0000003902027810 */ /* 0x000fe20007ffe0ff */
        /* <DEDUP_REMOVED lines=8> */
[----:B------:R-:W-:Y:S02]  /*11cf0*/  FFMA.FTZ R14, R29, -UR27, R41 ;  /* 0x8000001b1d0e7c23 */ /* 0x000fe40008010029 */
[----:B------:R1:W2:Y:S01]  /*11d00*/  I2F R24, R13 ;  /* 0x0000000d00187306 */ /* 0x0002a20000201400 */
[----:B------:R-:W-:Y:S01]  /*11d10*/  HMMA.16816.F32 R28, R8, R6, R44 ;  /* 0x00000006081c723c */ /* 0x000fe2000000182c */
[----:B------:R-:W-:Y:S01]  /*11d20*/  IMAD.MOV.U32 R5, RZ, RZ, R12 ;  /* 0x000000ffff057224 */ /* 0x000fe200078e000c */
[----:B------:R-:W-:Y:S01]  /*11d30*/  FSEL R150, R14, -INF , !P4 ;  /* 0xff8000000e967808 */ /* 0x000fe20006000000 */
[----:B------:R-:W-:Y:S01]  /*11d40*/  IMAD.IADD R12, R201, 0x1, -R0 ;  /* 0x00000001c90c7824 */ /* 0x000fe200078e0a00 */
[----:B------:R-:W-:-:S03]  /*11d50*/  ISETP.GE.AND P4, PT, R0, R210, PT ;  /* 0x000000d20000720c */ /* 0x000fc60003f86270 */
[----:B------:R4:W5:Y:S01]  /*11d60*/  I2F R22, R5 ;  /* 0x0000000500167306 */ /* 0x0009620000201400 */
[----:B------:R-:W-:Y:S01]  /*11d70*/  ISETP.LT.OR P6, PT, R0, R206, P4 ;  /* 0x000000ce0000720c */ /* 0x000fe200027c1670 */
[----:B---3--:R-:W-:Y:S01]  /*11d80*/  FFMA.FTZ R9, R25, -UR27, R36 ;  /* 0x8000001b19097c23 */ /* 0x008fe20008010024 */
[----:B------:R-:W-:-:S04]  /*11d90*/  ISETP.NE.AND P4, PT, R21, RZ, PT ;  /* 0x000000ff1500720c */ /* 0x000fc80003f85270 */
[----:B------:R-:W-:Y:S01]  /*11da0*/  FSEL R172, R9, -INF , !P4 ;  /* 0xff80000009ac7808 */ /* 0x000fe20006000000 */
[----:B-1----:R-:W-:Y:S01]  /*11db0*/  FFMA.FTZ R13, R23, -UR27, R43 ;  /* 0x8000001b170d7c23 */ /* 0x002fe2000801002b */
[----:B------:R-:W-:Y:S01]  /*11dc0*/  ISETP.GE.AND P4, PT, R3, R210, PT ;  /* 0x000000d20300720c */ /* 0x000fe20003f86270 */
[----:B--2---:R-:W-:-:S03]  /*11dd0*/  FFMA.FTZ R8, R24, -UR27, R38 ;  /* 0x8000001b18087c23 */ /* 0x004fc60008010026 */
[----:B------:R-:W-:Y:S02]  /*11de0*/  FSEL R152, R13, -INF , !P3 ;  /* 0xff8000000d987808 */ /* 0x000fe40005800000 */
[CC--:B------:R-:W-:Y:S01]  /*11df0*/  ISETP.GE.AND P3, PT, R0.reuse, R209.reuse, PT ;  /* 0x000000d10000720c */ /* 0x0c0fe20003f66270 */
[----:B----4-:R-:W-:Y:S01]  /*11e00*/  IMAD.MOV.U32 R5, RZ, RZ, R4 ;  /* 0x000000ffff057224 */ /* 0x010fe200078e0004 */
[----:B------:R-:W-:Y:S01]  /*11e10*/  IABS R4, R12 ;  /* 0x0000000c00047213 */ /* 0x000fe20000000000 */
[----:B------:R-:W-:Y:S01]  /*11e20*/  IMAD.IADD R12, R205, 0x1, -R0 ;  /* 0x00000001cd0c7824 */ /* 0x000fe200078e0a00 */
[----:B------:R-:W-:Y:S01]  /*11e30*/  ISETP.LT.OR P5, PT, R0, R204, P3 ;  /* 0x000000cc0000720c */ /* 0x000fe20001fa1670 */
[----:B------:R1:W2:Y:S01]  /*11e40*/  I2F R14, R5 ;  /* 0x00000005000e7306 */ /* 0x0002a20000201400 */
[----:B------:R-:W-:Y:S01]  /*11e50*/  IMAD.IADD R0, R199, 0x1, -R3 ;  /* 0x00000001c7007824 */ /* 0x000fe200078e0a03 */
[----:B------:R-:W-:Y:S01]  /*11e60*/  P2R R13, PR, RZ, 0x2 ;  /* 0x00000002ff0d7803 */ /* 0x000fe20000000000 */
[----:B-----5:R-:W-:Y:S01]  /*11e70*/  FFMA.FTZ R10, R22, -UR27, R33 ;  /* 0x8000001b160a7c23 */ /* 0x020fe20008010021 */
[----:B------:R-:W-:-:S02]  /*11e80*/  ISETP.GE.AND P3, PT, R3, R209, PT ;  /* 0x000000d10300720c */ /* 0x000fc40003f66270 */
[----:B------:R-:W-:Y:S02]  /*11e90*/  IABS R0, R0 ;  /* 0x0000000000007213 */ /* 0x000fe40000000000 */
[----:B------:R-:W-:Y:S02]  /*11ea0*/  FSEL R221, R10, -INF , !P6 ;  /* 0xff8000000add7808 */ /* 0x000fe40007000000 */
[C---:B------:R-:W-:Y:S02]  /*11eb0*/  ISETP.GE.AND P1, PT, R3.reuse, R208, PT ;  /* 0x000000d00300720c */ /* 0x040fe40003f26270 */
[----:B------:R-:W-:Y:S02]  /*11ec0*/  FSEL R174, R8, -INF , !P2 ;  /* 0xff80000008ae7808 */ /* 0x000fe40005000000 */
[C---:B------:R-:W-:Y:S01]  /*11ed0*/  ISETP.LT.OR P1, PT, R3.reuse, R203, P1 ;  /* 0x000000cb0300720c */ /* 0x040fe20000f21670 */
[----:B-1----:R-:W-:Y:S01]  /*11ee0*/  IMAD.MOV.U32 R5, RZ, RZ, R4 ;  /* 0x000000ffff057224 */ /* 0x002fe200078e0004 */
[----:B------:R-:W-:Y:S01]  /*11ef0*/  IABS R4, R12 ;  /* 0x0000000c00047213 */ /* 0x000fe20000000000 */
[----:B--2---:R-:W-:Y:S01]  /*11f00*/  FFMA.FTZ R11, R14, -UR27, R35 ;  /* 0x8000001b0e0b7c23 */ /* 0x004fe20008010023 */
[----:B------:R-:W-:Y:S01]  /*11f10*/  P2R R12, PR, RZ, 0x1 ;  /* 0x00000001ff0c7803 */ /* 0x000fe20000000000 */
[----:B------:R1:W2:Y:S01]  /*11f20*/  I2F R23, R5 ;  /* 0x0000000500177306 */ /* 0x0002a20000201400 */
[----:B------:R-:W-:-:S02]  /*11f30*/  ISETP.GE.AND P0, PT, R3, R207, PT ;  /* 0x000000cf0300720c */ /* 0x000fc40003f06270 */
[----:B------:R-:W-:Y:S02]  /*11f40*/  ISETP.NE.AND P6, PT, R12, RZ, PT ;  /* 0x000000ff0c00720c */ /* 0x000fe40003fc5270 */
[----:B------:R-:W-:Y:S02]  /*11f50*/  FSEL R222, R11, -INF , !P5 ;  /* 0xff8000000bde7808 */ /* 0x000fe40006800000 */
[C---:B------:R-:W-:Y:S01]  /*11f60*/  ISETP.LT.OR P5, PT, R3.reuse, R206, P4 ;  /* 0x000000ce0300720c */ /* 0x040fe200027a1670 */
[----:B------:R-:W3:Y:S01]  /*11f70*/  I2F R21, R4 ;  /* 0x0000000400157306 */ /* 0x000ee20000201400 */
[C---:B------:R-:W-:Y:S02]  /*11f80*/  ISETP.LT.OR P4, PT, R3.reuse, R204, P3 ;  /* 0x000000cc0300720c */ /* 0x040fe40001f81670 */
[----:B------:R-:W-:Y:S02]  /*11f90*/  ISETP.LT.OR P2, PT, R3, R202, P0 ;  /* 0x000000ca0300720c */ /* 0x000fe40000741670 */
[----:B------:R-:W-:-:S02]  /*11fa0*/  ISETP.NE.AND P3, PT, R13, RZ, PT ;  /* 0x000000ff0d00720c */ /* 0x000fc40003f65270 */
[----:B------:R-:W-:Y:S01]  /*11fb0*/  ISETP.GE.AND P0, PT, R2, R208, PT ;  /* 0x000000d00200720c */ /* 0x000fe20003f06270 */
[----:B-1----:R-:W-:Y:S01]  /*11fc0*/  IMAD.IADD R5, R200, 0x1, -R3 ;  /* 0x00000001c8057824 */ /* 0x002fe200078e0a03 */
[----:B------:R-:W-:Y:S01]  /*11fd0*/  P2R R10, PR, RZ, 0x2 ;  /* 0x00000002ff0a7803 */ /* 0x000fe20000000000 */
[----:B--2---:R-:W-:Y:S01]  /*11fe0*/  FFMA.FTZ R8, R23, -UR27, R37 ;  /* 0x8000001b17087c23 */ /* 0x004fe20008010025 */
[----:B------:R-:W-:Y:S02]  /*11ff0*/  ISETP.GE.AND P1, PT, R2, R209, PT ;  /* 0x000000d10200720c */ /* 0x000fe40003f26270 */
[----:B------:R-:W-:Y:S02]  /*12000*/  IABS R5, R5 ;  /* 0x0000000500057213 */ /* 0x000fe40000000000 */
[----:B------:R-:W-:Y:S01]  /*12010*/  FSEL R164, R8, -INF , !P3 ;  /* 0xff80000008a47808 */ /* 0x000fe20005800000 */
[----:B---3--:R-:W-:Y:S01]  /*12020*/  FFMA.FTZ R7, R21, -UR27, R39 ;  /* 0x8000001b15077c23 */ /* 0x008fe20008010027 */
[----:B------:R-:W-:Y:S01]  /*12030*/  ISETP.GE.AND P3, PT, R2, R210, PT ;  /* 0x000000d20200720c */ /* 0x000fe20003f66270 */
[----:B------:R-:W-:-:S02]  /*12040*/  IMAD.MOV.U32 R4, RZ, RZ, R5 ;  /* 0x000000ffff047224 */ /* 0x000fc400078e0005 */
[--C-:B------:R-:W-:Y:S01]  /*12050*/  IMAD.IADD R5, R201, 0x1, -R3.reuse ;  /* 0x00000001c9057824 */ /* 0x100fe200078e0a03 */
[----:B------:R-:W-:Y:S01]  /*12060*/  FSEL R171, R7, -INF , !P6 ;  /* 0xff80000007ab7808 */ /* 0x000fe20007000000 */
[----:B------:R1:W-:Y:S01]  /*12070*/  I2F R20, R4 ;  /* 0x0000000400147306 */ /* 0x0003e20000201400 */
[C---:B------:R-:W-:Y:S02]  /*12080*/  ISETP.LT.OR P6, PT, R2.reuse, R206, P3 ;  /* 0x000000ce0200720c */ /* 0x040fe40001fc1670 */
[----:B------:R-:W-:Y:S02]  /*12090*/  ISETP.LT.OR P3, PT, R2, R203, P0 ;  /* 0x000000cb0200720c */ /* 0x000fe40000761670 */
[----:B------:R-:W-:Y:S01]  /*120a0*/  ISETP.NE.AND P0, PT, R10, RZ, PT ;  /* 0x000000ff0a00720c */ /* 0x000fe20003f05270 */
[----:B-1----:R-:W-:Y:S01]  /*120b0*/  IMAD.MOV.U32 R4, RZ, RZ, R0 ;  /* 0x000000ffff047224 */ /* 0x002fe200078e0000 */
[----:B------:R-:W-:Y:S01]  /*120c0*/  IABS R0, R5 ;  /* 0x0000000500007213 */ /* 0x000fe20000000000 */
[----:B------:R-:W-:-:S02]  /*120d0*/  IMAD.IADD R5, R205, 0x1, -R3 ;  /* 0x00000001cd057824 */ /* 0x000fc400078e0a03 */
[----:B------:R1:W2:Y:S02]  /*120e0*/  I2F R14, R4 ;  /* 0x00000004000e7306 */ /* 0x0002a40000201400 */
[----:B-1----:R-:W-:Y:S01]  /*120f0*/  IMAD.MOV.U32 R4, RZ, RZ, R0 ;  /* 0x000000ffff047224 */ /* 0x002fe200078e0000 */
[----:B------:R-:W-:Y:S01]  /*12100*/  IABS R0, R5 ;  /* 0x0000000500007213 */ /* 0x000fe20000000000 */
[----:B------:R-:W-:-:S04]  /*12110*/  IMAD.IADD R5, R200, 0x1, -R2 ;  /* 0x00000001c8057824 */ /* 0x000fc800078e0a02 */
[----:B------:R1:W-:Y:S01]  /*12120*/  I2F R15, R4 ;  /* 0x00000004000f7306 */ /* 0x0003e20000201400 */
[----:B--2---:R-:W-:-:S05]  /*12130*/  FFMA.FTZ R6, R14, -UR27, R30 ;  /* 0x8000001b0e067c23 */ /* 0x004fca000801001e */
[----:B------:R-:W-:Y:S02]  /*12140*/  FSEL R220, R6, -INF , !P4 ;  /* 0xff80000006dc7808 */ /* 0x000fe40006000000 */
[----:B------:R-:W-:Y:S01]  /*12150*/  ISETP.GE.AND P4, PT, R2, R207, PT ;  /* 0x000000cf0200720c */ /* 0x000fe20003f86270 */
[----:B-1----:R-:W-:Y:S01]  /*12160*/  IMAD.MOV.U32 R4, RZ, RZ, R0 ;  /* 0x000000ffff047224 */ /* 0x002fe200078e0000 */
[----:B------:R-:W-:Y:S01]  /*12170*/  IABS R0, R5 ;  /* 0x0000000500007213 */ /* 0x000fe20000000000 */
[----:B------:R-:W-:Y:S02]  /*12180*/  FFMA.FTZ R5, R20, -UR27, R28 ;  /* 0x8000001b14057c23 */ /* 0x000fe4000801001c */
[----:B------:R1:W2:Y:S03]  /*12190*/  I2F R12, R4 ;  /* 0x00000004000c7306 */ /* 0x0002a60000201400 */
[----:B------:R-:W-:-:S02]  /*121a0*/  FSEL R215, R5, -INF , !P5 ;  /* 0xff80000005d77808 */ /* 0x000fc40006800000 */
[C---:B------:R-:W-:Y:S02]  /*121b0*/  ISETP.LT.OR P5, PT, R2.reuse, R204, P1 ;  /* 0x000000cc0200720c */ /* 0x040fe40000fa1670 */
[----:B------:R-:W-:Y:S01]  /*121c0*/  ISETP.LT.OR P1, PT, R2, R202, P4 ;  /* 0x000000ca0200720c */ /* 0x000fe20002721670 */
[----:B------:R3:W4:Y:S01]  /*121d0*/  I2F R11, R0 ;  /* 0x00000000000b7306 */ /* 0x0007220000201400 */
[----:B-1----:R-:W-:-:S05]  /*121e0*/  IMAD.IADD R4, R199, 0x1, -R2 ;  /* 0x00000001c7047824 */ /* 0x002fca00078e0a02 */
[----:B------:R-:W-:Y:S01]  /*121f0*/  IABS R3, R4 ;  /* 0x0000000400037213 */ /* 0x000fe20000000000 */
[--C-:B------:R-:W-:Y:S02]  /*12200*/  IMAD.IADD R4, R205, 0x1, -R2.reuse ;  /* 0x00000001cd047824 */ /* 0x100fe400078e0a02 */
[----:B---3--:R-:W-:Y:S01]  /*12210*/  IMAD.IADD R0, R201, 0x1, -R2 ;  /* 0x00000001c9007824 */ /* 0x008fe200078e0a02 */
[----:B------:R1:W3:Y:S01]  /*12220*/  I2F R9, R3 ;  /* 0x0000000300097306 */ /* 0x0002e20000201400 */
[----:B--2---:R-:W-:Y:S02]  /*12230*/  FFMA.FTZ R2, R12, -UR27, R18 ;  /* 0x8000001b0c027c23 */ /* 0x004fe40008010012 */
[----:B----4-:R-:W-:Y:S01]  /*12240*/  FFMA.FTZ R6, R11, -UR27, R29 ;  /* 0x8000001b0b067c23 */ /* 0x010fe2000801001d */
[----:B------:R-:W-:Y:S02]  /*12250*/  IABS R0, R0 ;  /* 0x0000000000007213 */ /* 0x000fe40000000000 */
[----:B------:R-:W-:-:S02]  /*12260*/  FSEL R165, R2, -INF , !P2 ;  /* 0xff80000002a57808 */ /* 0x000fc40005000000 */
[----:B------:R-:W-:Y:S02]  /*12270*/  ISETP.NE.AND P2, PT, R238, RZ, PT ;  /* 0x000000ffee00720c */ /* 0x000fe40003f45270 */
[----:B------:R-:W-:Y:S01]  /*12280*/  FSEL R178, R6, -INF , !P6 ;  /* 0xff80000006b27808 */ /* 0x000fe20007000000 */
[----:B-1----:R-:W-:Y:S01]  /*12290*/  IMAD.MOV.U32 R3, RZ, RZ, R0 ;  /* 0x000000ffff037224 */ /* 0x002fe200078e0000 */
[----:B------:R-:W-:Y:S01]  /*122a0*/  IABS R0, R4 ;  /* 0x0000000400007213 */ /* 0x000fe20000000000 */
[----:B---3--:R-:W-:Y:S02]  /*122b0*/  FFMA.FTZ R5, R9, -UR27, R31 ;  /* 0x8000001b09057c23 */ /* 0x008fe4000801001f */
[----:B------:R-:W1:Y:S03]  /*122c0*/  I2F R4, R3 ;  /* 0x0000000300047306 */ /* 0x000e660000201400 */
[----:B------:R-:W-:-:S05]  /*122d0*/  FSEL R214, R5, -INF , !P5 ;  /* 0xff80000005d67808 */ /* 0x000fca0006800000 */
[----:B------:R2:W3:Y:S01]  /*122e0*/  I2F R3, R0 ;  /* 0x0000000000037306 */ /* 0x0004e20000201400 */
[----:B-1----:R-:W-:-:S05]  /*122f0*/  FFMA.FTZ R4, R4, -UR27, R17 ;  /* 0x8000001b04047c23 */ /* 0x002fca0008010011 */
[----:B------:R-:W-:Y:S01]  /*12300*/  FSEL R155, R4, -INF , !P3 ;  /* 0xff800000049b7808 */ /* 0x000fe20005800000 */
[----:B--2---:R-:W-:-:S05]  /*12310*/  FFMA.FTZ R0, R15, -UR27, R16 ;  /* 0x8000001b0f007c23 */ /* 0x004fca0008010010 */
[----:B------:R-:W-:Y:S01]  /*12320*/  FSEL R161, R0, -INF , !P0 ;  /* 0xff80000000a17808 */ /* 0x000fe20004000000 */
[----:B---3--:R-:W-:Y:S01]  /*12330*/  FFMA.FTZ R0, R3, -UR27, R19 ;  /* 0x8000001b03007c23 */ /* 0x008fe20008010013 */
[----:B------:R-:W-:-:S04]  /*12340*/  PLOP3.LUT P0, PT, PT, PT, UP0, 0x80, 0x0 ;  /* 0x000000000000781c */ /* 0x000fc80003f0f008 */
[----:B------:R-:W-:-:S09]  /*12350*/  FSEL R167, R0, -INF , !P1 ;  /* 0xff80000000a77808 */ /* 0x000fd20004800000 */
        /* <DEDUP_REMOVED lines=24> */
[C---:B------:R-:W-:Y:S02]  /*124e0*/  @!P2 LEA R4, P0, R5.reuse, c[0x0][0x168], 0x1 ;  /* 0x00005a000504aa11 */ /* 0x040fe400078008ff */
        /* <DEDUP_REMOVED lines=30> */
.L_x_1754:
[----:B------:R-:W-:Y:S05]  /*126d0*/  BSYNC B0 ;  /* 0x0000000000007941 */ /* 0x000fea0003800000 */
.L_x_1753:
[----:B------:R-:W0:Y:S02]  /*126e0*/  LDGDEPBAR ;  /* 0x00000000000079af */ /* 0x000e240000000000 */
.L_x_1752:
[----:B------:R-:W-:Y:S01]  /*126f0*/  FMNMX.FTZ R0, R217, R58, !PT ;  /* 0x0000003ad9007209 */ /* 0x000fe20007810000 */
[----:B------:R-:W-:Y:S01]  /*12700*/  USHF.L.U32 UR4, UR35, 0x1, URZ ;  /* 0x0000000123047899 */ /* 0x000fe2000800063f */
[----:B-1----:R-:W-:Y:S01]  /*12710*/  IADD3 R3, R244, 0x4, RZ ;  /* 0x00000004f4037810 */ /* 0x002fe20007ffe0ff */
[----:B------:R-:W1:Y:S01]  /*12720*/  LDC.U8 R146, c[0x0][0x2d8] ;  /* 0x0000b600ff927b82 */ /* 0x000e620000000000 */
[----:B------:R-:W-:Y:S01]  /*12730*/  FMNMX.FTZ R0, R56, R0, !PT ;  /* 0x0000000038007209 */ /* 0x000fe20007810000 */
[----:B------:R-:W-:Y:S01]  /*12740*/  LDSM.16.MT88.4 R24, [R185+0x6000] ;  /* 0x00600000b918783b */ /* 0x000fe20000004200 */
[----:B------:R-:W-:Y:S02]  /*12750*/  IMAD.MOV.U32 R48, RZ, RZ, R242 ;  /* 0x000000ffff307224 */ /* 0x000fe400078e00f2 */
[----:B------:R-:W-:Y:S01]  /*12760*/  FMNMX.FTZ R0, R54, R0, !PT ;  /* 0x0000000036007209 */ /* 0x000fe20007810000 */
[----:B------:R-:W-:Y:S01]  /*12770*/  IMAD.WIDE.U32 R230, R3, -0x326172a9, RZ ;  /* 0xcd9e8d5703e67825 */ /* 0x000fe200078e00ff */
[----:B------:R-:W-:Y:S02]  /*12780*/  LDSM.16.MT88.4 R20, [R188+0x6000] ;  /* 0x00600000bc14783b */ /* 0x000fe40000004200 */
[----:B------:R-:W-:Y:S01]  /*12790*/  FMNMX.FTZ R0, R52, R0, !PT ;  /* 0x0000000034007209 */ /* 0x000fe20007810000 */
[----:B------:R-:W-:Y:S01]  /*127a0*/  IMAD.MOV.U32 R49, RZ, RZ, R240 ;  /* 0x000000ffff317224 */ /* 0x000fe200078e00f0 */
[----:B------:R-:W-:Y:S01]  /*127b0*/  LOP3.LUT R3, R231, R243, RZ, 0x3c, !PT ;  /* 0x000000f3e7037212 */ /* 0x000fe200078e3cff */
[----:B------:R-:W-:Y:S01]  /*127c0*/  LDSM.16.MT88.4 R28, [R186+0x6000] ;  /* 0x00600000ba1c783b */ /* 0x000fe20000004200 */
[----:B------:R-:W-:Y:S01]  /*127d0*/  FMNMX.FTZ R0, R62, R0, !PT ;  /* 0x000000003e007209 */ /* 0x000fe20007810000 */
[----:B------:R-:W-:-:S02]  /*127e0*/  IMAD.MOV.U32 R50, RZ, RZ, R239 ;  /* 0x000000ffff327224 */ /* 0x000fc400078e00ef */
[----:B------:R-:W-:Y:S01]  /*127f0*/  IMAD.WIDE.U32 R42, R3, -0x2daee0ad, RZ ;  /* 0xd2511f53032a7825 */ /* 0x000fe200078e00ff */
[----:B------:R-:W-:Y:S01]  /*12800*/  FMNMX.FTZ R0, R61, R0, !PT ;  /* 0x000000003d007209 */ /* 0x000fe20007810000 */
[----:B------:R-:W-:Y:S02]  /*12810*/  LDSM.16.MT88.4 R32, [R187+0x6000] ;  /* 0x00600000bb20783b */ /* 0x000fe40000004200 */
[----:B------:R-:W-:Y:S01]  /*12820*/  IMAD.MOV.U32 R45, RZ, RZ, R241 ;  /* 0x000000ffff2d7224 */ /* 0x000fe200078e00f1 */
        /* <DEDUP_REMOVED lines=20> */
[----:B-1----:R-:W-:Y:S01]  /*12970*/  PRMT R146, R146, 0x7054, R146 ;  /* 0x0000705492927816 */ /* 0x002fe20000000092 */
[----:B------:R-:W1:Y:S01]  /*12980*/  SHFL.BFLY PT, R2, R0, 0x2, 0x1f ;  /* 0x0c401f0000027f89 */ /* 0x000e6200000e0000 */
[----:B------:R-:W-:-:S04]  /*12990*/  FMNMX.FTZ R4, R154, R4, !PT ;  /* 0x000000049a047209 */ /* 0x000fc80007810000 */
[----:B------:R-:W-:-:S04]  /*129a0*/  FMNMX.FTZ R4, R152, R4, !PT ;  /* 0x0000000498047209 */ /* 0x000fc80007810000 */
[----:B------:R-:W-:-:S04]  /*129b0*/  FMNMX.FTZ R4, R174, R4, !PT ;  /* 0x00000004ae047209 */ /* 0x000fc80007810000 */
[----:B------:R-:W-:-:S04]  /*129c0*/  FMNMX.FTZ R4, R171, R4, !PT ;  /* 0x00000004ab047209 */ /* 0x000fc80007810000 */
[----:B------:R-:W-:-:S04]  /*129d0*/  FMNMX.FTZ R4, R165, R4, !PT ;  /* 0x00000004a5047209 */ /* 0x000fc80007810000 */
[----:B------:R-:W-:Y:S02]  /*129e0*/  FMNMX.FTZ R4, R167, R4, !PT ;  /* 0x00000004a7047209 */ /* 0x000fe40007810000 */
[----:B-1----:R-:W-:Y:S01]  /*129f0*/  FMNMX.FTZ R0, R0, R2, !PT ;  /* 0x0000000200007209 */ /* 0x002fe20007810000 */
        /* <DEDUP_REMOVED lines=27> */
[----:B------:R-:W-:Y:S01]  /*12bb0*/  FFMA.FTZ R0, R56, c[0x0][0x23c], -R12 ;  /* 0x00008f0038007a23 */ /* 0x000fe2000001080c */
[----:B------:R-:W-:Y:S01]  /*12bc0*/  LOP3.LUT R2, R39, UR7, R2, 0x96, !PT ;  /* 0x0000000727027c12 */ /* 0x000fe2000f8e9602 */
[----:B------:R-:W-:Y:S01]  /*12bd0*/  IMAD.WIDE.U32 R16, R6, -0x326172a9, RZ ;  /* 0xcd9e8d5706107825 */ /* 0x000fe200078e00ff */
[----:B-1----:R-:W-:Y:S01]  /*12be0*/  FMNMX.FTZ R70, R4, R70, !PT ;  /* 0x0000004604467209 */ /* 0x002fe20007810000 */
[----:B------:R1:W-:Y:S02]  /*12bf0*/  MUFU.EX2 R251, R0 ;  /* 0x0000000000fb7308 */ /* 0x0003e40000000800 */
[----:B------:R-:W-:Y:S01]  /*12c00*/  IMAD.WIDE.U32 R2, R2, -0x326172a9, RZ ;  /* 0xcd9e8d5702027825 */ /* 0x000fe200078e00ff */
[----:B------:R-:W-:-:S03]  /*12c10*/  FSETP.NEU.FTZ.AND P0, PT, R70, -INF , PT ;  /* 0xff8000004600780b */ /* 0x000fc60003f1d000 */
[--C-:B------:R-:W-:Y:S01]  /*12c20*/  FFMA.FTZ R5, R58, c[0x0][0x23c], -R12.reuse ;  /* 0x00008f003a057a23 */ /* 0x100fe2000001080c */
[----:B------:R-:W-:Y:S01]  /*12c30*/  LOP3.LUT R7, R2, 0xff, RZ, 0xc0, !PT ;  /* 0x000000ff02077812 */ /* 0x000fe200078ec0ff */
[----:B------:R-:W-:Y:S01]  /*12c40*/  FFMA.FTZ R4, R54, c[0x0][0x23c], -R12 ;  /* 0x00008f0036047a23 */ /* 0x000fe2000001080c */
[----:B------:R-:W-:Y:S01]  /*12c50*/  SHF.R.U32.HI R9, RZ, 0x18, R2 ;  /* 0x00000018ff097819 */ /* 0x000fe20000011602 */
[----:B------:R-:W-:Y:S01]  /*12c60*/  FMUL.FTZ R6, R70, c[0x0][0x23c] ;  /* 0x00008f0046067a20 */ /* 0x000fe20000410000 */
[----:B------:R2:W-:Y:S01]  /*12c70*/  MUFU.EX2 R252, R5 ;  /* 0x0000000500fc7308 */ /* 0x0005e20000000800 */
[----:B------:R-:W-:Y:S01]  /*12c80*/  FFMA.FTZ R8, R52, c[0x0][0x23c], -R12 ;  /* 0x00008f0034087a23 */ /* 0x000fe2000001080c */
[----:B-1----:R-:W-:Y:S02]  /*12c90*/  LOP3.LUT R0, R3, UR17, R16, 0x96, !PT ;  /* 0x0000001103007c12 */ /* 0x002fe4000f8e9610 */
[----:B------:R-:W-:-:S04]  /*12ca0*/  LOP3.LUT R3, R2, 0xffff, RZ, 0xc0, !PT ;  /* 0x0000ffff02037812 */ /* 0x000fc800078ec0ff */
[----:B------:R1:W-:Y:S01]  /*12cb0*/  MUFU.EX2 R250, R4 ;  /* 0x0000000400fa7308 */ /* 0x0003e20000000800 */
[----:B--2---:R-:W-:-:S07]  /*12cc0*/  SHF.R.U32.HI R5, RZ, 0x8, R3 ;  /* 0x00000008ff057819 */ /* 0x004fce0000011603 */
[----:B------:R2:W3:Y:S01]  /*12cd0*/  MUFU.EX2 R249, R8 ;  /* 0x0000000800f97308 */ /* 0x0004e20000000800 */
[----:B------:R-:W-:Y:S02]  /*12ce0*/  FSEL R3, R6, RZ, P0 ;  /* 0x000000ff06037208 */ /* 0x000fe40000000000 */
[----:B------:R-:W-:Y:S02]  /*12cf0*/  PRMT R11, R7, 0x5410, R5 ;  /* 0x00005410070b7816 */ /* 0x000fe40000000005 */
[--C-:B------:R-:W-:Y:S02]  /*12d00*/  SHF.R.U32.HI R5, RZ, 0x10, R0.reuse ;  /* 0x00000010ff057819 */ /* 0x100fe40000011600 */
[----:B------:R-:W-:Y:S02]  /*12d10*/  SHF.R.U32.HI R6, RZ, 0x18, R0 ;  /* 0x00000018ff067819 */ /* 0x000fe40000011600 */
[----:B-1----:R-:W-:Y:S02]  /*12d20*/  SHF.R.U32.HI R4, RZ, 0x10, R2 ;  /* 0x00000010ff047819 */ /* 0x002fe40000011602 */
[----:B------:R-:W-:-:S02]  /*12d30*/  LOP3.LUT R2, R0, 0xffff, RZ, 0xc0, !PT ;  /* 0x0000ffff00027812 */ /* 0x000fc400078ec0ff */
[----:B------:R-:W-:Y:S01]  /*12d40*/  LOP3.LUT R7, R4, 0xff, RZ, 0xc0, !PT ;  /* 0x000000ff04077812 */ /* 0x000fe200078ec0ff */
[----:B------:R-:W-:Y:S01]  /*12d50*/  FFMA.FTZ R4, R55, c[0x0][0x23c], -R3 ;  /* 0x00008f0037047a23 */ /* 0x000fe20000010803 */
[----:B------:R-:W-:Y:S02]  /*12d60*/  SHF.R.U32.HI R2, RZ, 0x8, R2 ;  /* 0x00000008ff027819 */ /* 0x000fe40000011602 */
[----:B--2---:R-:W-:Y:S01]  /*12d70*/  LOP3.LUT R8, R0, 0xff, RZ, 0xc0, !PT ;  /* 0x000000ff00087812 */ /* 0x004fe200078ec0ff */
[----:B------:R1:W-:Y:S01]  /*12d80*/  MUFU.EX2 R248, R4 ;  /* 0x0000000400f87308 */ /* 0x0003e20000000800 */
[----:B------:R-:W-:Y:S02]  /*12d90*/  LOP3.LUT R0, R5, 0xff, RZ, 0xc0, !PT ;  /* 0x000000ff05007812 */ /* 0x000fe400078ec0ff */
[----:B------:R-:W-:Y:S02]  /*12da0*/  FSEL R5, R71, RZ, P1 ;  /* 0x000000ff47057208 */ /* 0x000fe40000800000 */
[----:B------:R-:W-:-:S02]  /*12db0*/  PRMT R14, R8, 0x5410, R2 ;  /* 0x00005410080e7816 */ /* 0x000fc40000000002 */
[----:B------:R-:W-:Y:S01]  /*12dc0*/  PRMT R13, R0, 0x5410, R6 ;  /* 0x00005410000d7816 */ /* 0x000fe20000000006 */
[----:B------:R-:W-:Y:S01]  /*12dd0*/  FFMA.FTZ R0, R60, c[0x0][0x23c], -R3 ;  /* 0x00008f003c007a23 */ /* 0x000fe20000010803 */
[----:B------:R-:W-:Y:S01]  /*12de0*/  FSEL R2, R70, RZ, P0 ;  /* 0x000000ff46027208 */ /* 0x000fe20000000000 */
[----:B------:R-:W-:Y:S01]  /*12df0*/  FADD.FTZ R8, R217, -R5 ;  /* 0x80000005d9087221 */ /* 0x000fe20000010000 */
[----:B------:R-:W-:Y:S01]  /*12e00*/  PRMT R10, R7, 0x5410, R9 ;  /* 0x00005410070a7816 */ /* 0x000fe20000000009 */
[----:B------:R2:W-:Y:S01]  /*12e10*/  MUFU.EX2 R246, R0 ;  /* 0x0000000000f67308 */ /* 0x0005e20000000800 */
[----:B------:R-:W-:Y:S01]  /*12e20*/  FMNMX.FTZ R7, R218, R226, !PT ;  /* 0x000000e2da077209 */ /* 0x000fe20007810000 */
[----:B------:R-:W-:Y:S01]  /*12e30*/  FADD.FTZ R9, R216, -R2 ;  /* 0x80000002d8097221 */ /* 0x000fe20000010000 */
[----:B---3--:R-:W-:Y:S01]  /*12e40*/  F2FP.PACK_AB R2, R249, R250 ;  /* 0x000000faf902723e */ /* 0x008fe200000000ff */
[----:B-1----:R-:W-:Y:S02]  /*12e50*/  FFMA.FTZ R4, R53, c[0x0][0x23c], -R3 ;  /* 0x00008f0035047a23 */ /* 0x002fe40000010803 */
[----:B------:R-:W-:-:S02]  /*12e60*/  FMUL.FTZ R9, R9, c[0x0][0x23c] ;  /* 0x00008f0009097a20 */ /* 0x000fc40000410000 */
[----:B------:R1:W3:Y:S01]  /*12e70*/  MUFU.EX2 R247, R4 ;  /* 0x0000000400f77308 */ /* 0x0002e20000000800 */
[----:B------:R-:W-:Y:S02]  /*12e80*/  FMUL.FTZ R8, R8, c[0x0][0x23c] ;  /* 0x00008f0008087a20 */ /* 0x000fe40000410000 */
[----:B------:R-:W-:Y:S01]  /*12e90*/  IMAD.WIDE.U32 R216, R244, -0x326172a9, RZ ;  /* 0xcd9e8d57f4d87825 */ /* 0x000fe200078e00ff */
[----:B--2---:R-:W-:-:S04]  /*12ea0*/  HSET2.LE.AND R0, R11, R146, PT ;  /* 0x000000920b007233 */ /* 0x004fc80003803000 */
[----:B------:R-:W2:Y:S01]  /*12eb0*/  MUFU.EX2 R144, R9 ;  /* 0x0000000900907308 */ /* 0x000ea20000000800 */
[----:B------:R-:W-:Y:S01]  /*12ec0*/  LOP3.LUT R6, R0, R2, RZ, 0xc0, !PT ;  /* 0x0000000200067212 */ /* 0x000fe200078ec0ff */
[----:B------:R-:W-:Y:S01]  /*12ed0*/  HSET2.LE.AND R0, R10, R146, PT ;  /* 0x000000920a007233 */ /* 0x000fe20003803000 */
[----:B-1----:R-:W-:-:S05]  /*12ee0*/  FMNMX.FTZ R4, R219, R182, !PT ;  /* 0x000000b6db047209 */ /* 0x002fca0007810000 */
[----:B------:R-:W1:Y:S01]  /*12ef0*/  MUFU.EX2 R145, R8 ;  /* 0x0000000800917308 */ /* 0x000e620000000800 */
[----:B---3--:R-:W-:Y:S02]  /*12f00*/  F2FP.PACK_AB R2, R247, R248 ;  /* 0x000000f8f702723e */ /* 0x008fe400000000ff */
[----:B------:R-:W-:Y:S01]  /*12f10*/  FMNMX.FTZ R5, R183, R4, !PT ;  /* 0x00000004b7057209 */ /* 0x000fe20007810000 */
[----:B------:R-:W-:-:S03]  /*12f20*/  FFMA.FTZ R4, R57, c[0x0][0x23c], -R3 ;  /* 0x00008f0039047a23 */ /* 0x000fc60000010803 */
[----:B------:R-:W-:Y:S01]  /*12f30*/  FMNMX.FTZ R5, R180, R5, !PT ;  /* 0x00000005b4057209 */ /* 0x000fe20007810000 */
[----:B------:R3:W4:Y:S01]  /*12f40*/  MUFU.EX2 R245, R4 ;  /* 0x0000000400f57308 */ /* 0x0007220000000800 */
[-C--:B--2---:R-:W-:Y:S02]  /*12f50*/  FMUL.FTZ R86, R86, R144.reuse ;  /* 0x0000009056567220 */ /* 0x084fe40000410000 */
[----:B------:R-:W-:Y:S01]  /*12f60*/  FMNMX.FTZ R5, R63, R5, !PT ;  /* 0x000000053f057209 */ /* 0x000fe20007810000 */
[-C--:B------:R-:W-:Y:S02]  /*12f70*/  FMUL.FTZ R87, R87, R144.reuse ;  /* 0x0000009057577220 */ /* 0x080fe40000410000 */
[----:B------:R-:W-:Y:S01]  /*12f80*/  FMUL.FTZ R90, R90, R144 ;  /* 0x000000905a5a7220 */ /* 0x000fe20000410000 */
[----:B------:R-:W-:Y:S01]  /*12f90*/  FMNMX.FTZ R5, R177, R5, !PT ;  /* 0x00000005b1057209 */ /* 0x000fe20007810000 */
[-C--:B-1----:R-:W-:Y:S02]  /*12fa0*/  FMUL.FTZ R84, R84, R145.reuse ;  /* 0x0000009154547220 */ /* 0x082fe40000410000 */
[----:B------:R-:W-:-:S02]  /*12fb0*/  FMUL.FTZ R85, R85, R145 ;  /* 0x0000009155557220 */ /* 0x000fc40000410000 */
[-C--:B------:R-:W-:Y:S02]  /*12fc0*/  FMUL.FTZ R88, R88, R145.reuse ;  /* 0x0000009158587220 */ /* 0x080fe40000410000 */
[----:B------:R-:W-:Y:S01]  /*12fd0*/  FMUL.FTZ R89, R89, R145 ;  /* 0x0000009159597220 */ /* 0x000fe20000410000 */
[----:B---3--:R-:W-:Y:S01]  /*12fe0*/  FMNMX.FTZ R4, R227, R7, !PT ;  /* 0x00000007e3047209 */ /* 0x008fe20007810000 */
        /* <DEDUP_REMOVED lines=8> */
[----:B------:R-:W-:Y:S01]  /*13070*/  FMUL.FTZ R102, R102, R144 ;  /* 0x0000009066667220 */ /* 0x000fe20000410000 */
[----:B------:R-:W-:Y:S01]  /*13080*/  FMNMX.FTZ R4, R162, R2, !PT ;  /* 0x00000002a2047209 */ /* 0x000fe20007810000 */
[----:B------:R-:W-:Y:S01]  /*13090*/  FMUL.FTZ R103, R103, R144 ;  /* 0x0000009067677220 */ /* 0x000fe20000410000 */
[----:B------:R-:W-:Y:S01]  /*130a0*/  FMNMX.FTZ R9, R232, R0, !PT ;  /* 0x00000000e8097209 */ /* 0x000fe20007810000 */
[----:B------:R-:W-:Y:S01]  /*130b0*/  HSET2.LE.AND R0, R14, R146, PT ;  /* 0x000000920e007233 */ /* 0x000fe20003803000 */
[----:B------:R-:W-:Y:S01]  /*130c0*/  F2FP.PACK_AB R2, R251, R252 ;  /* 0x000000fcfb02723e */ /* 0x000fe200000000ff */
[-C--:B------:R-:W-:Y:S01]  /*130d0*/  FMUL.FTZ R104, R104, R145.reuse ;  /* 0x0000009168687220 */ /* 0x080fe20000410000 */
[----:B------:R-:W-:Y:S01]  /*130e0*/  FMNMX.FTZ R10, R158, R4, !PT ;  /* 0x000000049e0a7209 */ /* 0x000fe20007810000 */
[----:B------:R-:W-:Y:S01]  /*130f0*/  FMUL.FTZ R105, R105, R145 ;  /* 0x0000009169697220 */ /* 0x000fe20000410000 */
[----:B------:R-:W-:Y:S01]  /*13100*/  LOP3.LUT R4, R0, R2, RZ, 0xc0, !PT ;  /* 0x0000000200047212 */ /* 0x000fe200078ec0ff */
[-C--:B------:R-:W-:Y:S01]  /*13110*/  FMUL.FTZ R106, R106, R144.reuse ;  /* 0x000000906a6a7220 */ /* 0x080fe20000410000 */
        /* <DEDUP_REMOVED lines=30> */
[----:B----4-:R-:W-:Y:S01]  /*13300*/  F2FP.PACK_AB R8, R245, R246 ;  /* 0x000000f6f508723e */ /* 0x010fe200000000ff */
[----:B------:R-:W-:Y:S01]  /*13310*/  FMUL.FTZ R138, R138, R144 ;  /* 0x000000908a8a7220 */ /* 0x000fe20000410000 */
[----:B------:R-:W-:Y:S01]  /*13320*/  FMNMX.FTZ R0, R178, R0, !PT ;  /* 0x00000000b2007209 */ /* 0x000fe20007810000 */
[----:B------:R-:W-:Y:S01]  /*13330*/  FMUL.FTZ R139, R139, R144 ;  /* 0x000000908b8b7220 */ /* 0x000fe20000410000 */
[----:B------:R-:W-:Y:S01]  /*13340*/  FMNMX.FTZ R2, R222, R2, !PT ;  /* 0x00000002de027209 */ /* 0x000fe20007810000 */
[----:B------:R-:W-:Y:S01]  /*13350*/  FFMA.FTZ R13, R147, c[0x0][0x23c], -R12 ;  /* 0x00008f00930d7a23 */ /* 0x000fe2000001080c */
[----:B------:R-:W-:-:S02]  /*13360*/  LOP3.LUT R5, R5, R8, RZ, 0xc0, !PT ;  /* 0x0000000805057212 */ /* 0x000fc400078ec0ff */
[----:B------:R-:W1:Y:S01]  /*13370*/  SHFL.BFLY PT, R8, R0, 0x2, 0x1f ;  /* 0x0c401f0000087f89 */ /* 0x000e6200000e0000 */
[----:B------:R-:W-:-:S04]  /*13380*/  FMNMX.FTZ R2, R220, R2, !PT ;  /* 0x00000002dc027209 */ /* 0x000fc80007810000 */
[----:B------:R-:W-:Y:S01]  /*13390*/  FMNMX.FTZ R2, R214, R2, !PT ;  /* 0x00000002d6027209 */ /* 0x000fe20007810000 */
[C---:B------:R-:W-:Y:S08]  /*133a0*/  HMMA.16816.F32 R84, R4.reuse, R24, R84 ;  /* 0x000000180454723c */ /* 0x040ff00000001854 */
[C---:B------:R-:W-:Y:S08]  /*133b0*/  HMMA.16816.F32 R88, R4.reuse, R26, R88 ;  /* 0x0000001a0458723c */ /* 0x040ff00000001858 */
[----:B------:R-:W-:Y:S01]  /*133c0*/  HMMA.16816.F32 R100, R4, R20, R100 ;  /* 0x000000140464723c */ /* 0x000fe20000001864 */
[----:B-1----:R-:W-:-:S07]  /*133d0*/  FMNMX.FTZ R0, R0, R8, !PT ;  /* 0x0000000800007209 */ /* 0x002fce0007810000 */
[C---:B------:R-:W-:Y:S08]  /*133e0*/  HMMA.16816.F32 R104, R4.reuse, R22, R104 ;  /* 0x000000160468723c */ /* 0x040ff00000001868 */
[C---:B------:R-:W-:Y:S08]  /*133f0*/  HMMA.16816.F32 R116, R4.reuse, R28, R116 ;  /* 0x0000001c0474723c */ /* 0x040ff00000001874 */
[C---:B------:R-:W-:Y:S08]  /*13400*/  HMMA.16816.F32 R120, R4.reuse, R30, R120 ;  /* 0x0000001e0478723c */ /* 0x040ff00000001878 */
[C---:B------:R-:W-:Y:S08]  /*13410*/  HMMA.16816.F32 R132, R4.reuse, R32, R132 ;  /* 0x000000200484723c */ /* 0x040ff00000001884 */
[----:B------:R-:W-:Y:S01]  /*13420*/  HMMA.16816.F32 R76, R4, R34, R136 ;  /* 0x00000022044c723c */ /* 0x000fe20000001888 */
[----:B------:R-:W1:Y:S06]  /*13430*/  SHFL.BFLY PT, R7, R2, 0x2, 0x1f ;  /* 0x0c401f0002077f89 */ /* 0x000e6c00000e0000 */
[----:B------:R-:W-:Y:S01]  /*13440*/  LOP3.LUT R4, R217, R243, RZ, 0x3c, !PT ;  /* 0x000000f3d9047212 */ /* 0x000fe200078e3cff */
[----:B------:R-:W-:Y:S01]  /*13450*/  IMAD.MOV.U32 R139, RZ, RZ, R48 ;  /* 0x000000ffff8b7224 */ /* 0x000fe200078e0030 */
[----:B------:R-:W-:-:S02]  /*13460*/  LOP3.LUT R6, R19, UR16, R216, 0x96, !PT ;  /* 0x0000001013067c12 */ /* 0x000fc4000f8e96d8 */
[----:B------:R-:W-:Y:S01]  /*13470*/  LOP3.LUT R5, R225, UR14, R18, 0x96, !PT ;  /* 0x0000000ee1057c12 */ /* 0x000fe2000f8e9612 */
[----:B------:R-:W-:Y:S02]  /*13480*/  IMAD R44, R4, -0x2daee0ad, RZ ;  /* 0xd2511f53042c7824 */ /* 0x000fe400078e02ff */
        /* <DEDUP_REMOVED lines=13> */
[----:B------:R-:W1:Y:S03]  /*13560*/  SHFL.BFLY PT, R6, R2, 0x1, 0x1f ;  /* 0x0c201f0002067f89 */ /* 0x000e6600000e0000 */
[----:B------:R-:W-:Y:S01]  /*13570*/  LOP3.LUT R4, R69, UR7, R4, 0x96, !PT ;  /* 0x0000000745047c12 */ /* 0x000fe2000f8e9604 */
[----:B------:R-:W-:-:S04]  /*13580*/  IMAD.WIDE.U32 R18, R7, -0x326172a9, RZ ;  /* 0xcd9e8d5707127825 */ /* 0x000fc800078e00ff */
        /* <DEDUP_REMOVED lines=10> */
[----:B------:R-:W-:-:S02]  /*13630*/  SHF.R.U32.HI R6, RZ, 0x10, R4 ;  /* 0x00000010ff067819 */ /* 0x000fc40000011604 */
[----:B------:R-:W-:Y:S01]  /*13640*/  SHF.R.U32.HI R4, RZ, 0x18, R4 ;  /* 0x00000018ff047819 */ /* 0x000fe20000011604 */
[----:B------:R1:W-:Y:S01]  /*13650*/  MUFU.EX2 R242, R2 ;  /* 0x0000000200f27308 */ /* 0x0003e20000000800 */
[----:B------:R-:W-:Y:S02]  /*13660*/  LOP3.LUT R6, R6, 0xff, RZ, 0xc0, !PT ;  /* 0x000000ff06067812 */ /* 0x000fe400078ec0ff */
[----:B------:R-:W-:Y:S02]  /*13670*/  FSETP.NEU.FTZ.AND P0, PT, R72, -INF , PT ;  /* 0xff8000004800780b */ /* 0x000fe40003f1d000 */
[----:B------:R-:W-:Y:S01]  /*13680*/  PRMT R11, R6, 0x5410, R4 ;  /* 0x00005410060b7816 */ /* 0x000fe20000000004 */
[----:B------:R-:W-:Y:S01]  /*13690*/  FFMA.FTZ R6, R63, c[0x0][0x23c], -R0 ;  /* 0x00008f003f067a23 */ /* 0x000fe20000010800 */
[----:B------:R-:W-:Y:S01]  /*136a0*/  LOP3.LUT R4, R5, UR17, R18, 0x96, !PT ;  /* 0x0000001105047c12 */ /* 0x000fe2000f8e9612 */
[----:B------:R-:W-:Y:S01]  /*136b0*/  FFMA.FTZ R5, R180, c[0x0][0x23c], -R0 ;  /* 0x00008f00b4057a23 */ /* 0x000fe20000010800 */
[----:B------:R-:W-:Y:S01]  /*136c0*/  PRMT R10, R9, 0x5410, R8 ;  /* 0x00005410090a7816 */ /* 0x000fe20000000008 */
[----:B------:R-:W-:Y:S01]  /*136d0*/  MUFU.EX2 R241, R6 ;  /* 0x0000000600f17308 */ /* 0x000fe20000000800 */
[----:B-1----:R-:W-:-:S07]  /*136e0*/  FFMA.FTZ R2, R183, c[0x0][0x23c], -R0 ;  /* 0x00008f00b7027a23 */ /* 0x002fce0000010800 */
        /* <DEDUP_REMOVED lines=15> */
[----:B------:R-:W-:-:S03]  /*137e0*/  FFMA.FTZ R6, R156, c[0x0][0x23c], -R2 ;  /* 0x00008f009c067a23 */ /* 0x000fc60000010802 */
[----:B------:R-:W-:Y:S01]  /*137f0*/  PRMT R9, R4, 0x5410, R5 ;  /* 0x0000541004097816 */ /* 0x000fe20000000005 */
[----:B------:R1:W4:Y:S01]  /*13800*/  MUFU.EX2 R234, R6 ;  /* 0x0000000600ea7308 */ /* 0x0003220000000800 */
[----:B------:R-:W-:Y:S01]  /*13810*/  FSEL R5, R72, RZ, P0 ;  /* 0x000000ff48057208 */ /* 0x000fe20000000000 */
[----:B------:R-:W-:-:S04]  /*13820*/  FFMA.FTZ R4, R227, c[0x0][0x23c], -R2 ;  /* 0x00008f00e3047a23 */ /* 0x000fc80000010802 */
[----:B---3--:R-:W-:Y:S01]  /*13830*/  FADD.FTZ R7, R218, -R5 ;  /* 0x80000005da077221 */ /* 0x008fe20000010000 */
[----:B--2---:R-:W-:Y:S01]  /*13840*/  F2FP.PACK_AB R5, R241, R240 ;  /* 0x000000f0f105723e */ /* 0x004fe200000000ff */
[----:B------:R2:W-:Y:S02]  /*13850*/  MUFU.EX2 R229, R4 ;  /* 0x0000000400e57308 */ /* 0x0005e40000000800 */
[----:B------:R-:W-:Y:S01]  /*13860*/  FMUL.FTZ R7, R7, c[0x0][0x23c] ;  /* 0x00008f0007077a20 */ /* 0x000fe20000410000 */
[----:B-1----:R-:W-:-:S05]  /*13870*/  FSEL R6, R73, RZ, P1 ;  /* 0x000000ff49067208 */ /* 0x002fca0000800000 */
[----:B------:R-:W1:Y:S01]  /*13880*/  MUFU.EX2 R46, R7 ;  /* 0x00000007002e7308 */ /* 0x000e620000000800 */
[----:B------:R-:W-:Y:S01]  /*13890*/  FADD.FTZ R6, R219, -R6 ;  /* 0x80000006db067221 */ /* 0x000fe20000010000 */
[----:B--2---:R-:W-:-:S03]  /*138a0*/  HSET2.LE.AND R4, R10, R146, PT ;  /* 0x000000920a047233 */ /* 0x004fc60003803000 */
[----:B------:R-:W-:-:S03]  /*138b0*/  FMUL.FTZ R6, R6, c[0x0][0x23c] ;  /* 0x00008f0006067a20 */ /* 0x000fc60000410000 */
[----:B------:R-:W-:Y:S01]  /*138c0*/  MUFU.EX2 R218, R13 ;  /* 0x0000000d00da7308 */ /* 0x000fe20000000800 */
[----:B------:R-:W-:Y:S01]  /*138d0*/  LOP3.LUT R10, R4, R5, RZ, 0xc0, !PT ;  /* 0x00000005040a7212 */ /* 0x000fe200078ec0ff */
[----:B------:R-:W-:Y:S01]  /*138e0*/  HSET2.LE.AND R4, R11, R146, PT ;  /* 0x000000920b047233 */ /* 0x000fe20003803000 */
[----:B----4-:R-:W-:Y:S01]  /*138f0*/  F2FP.PACK_AB R5, R234, R238 ;  /* 0x000000eeea05723e */ /* 0x010fe200000000ff */
[----:B-1----:R-:W-:-:S04]  /*13900*/  FMUL.FTZ R98, R98, R46 ;  /* 0x0000002e62627220 */ /* 0x002fc80000410000 */
[----:B------:R1:W2:Y:S01]  /*13910*/  MUFU.EX2 R47, R6 ;  /* 0x00000006002f7308 */ /* 0x0002a20000000800 */
[----:B------:R-:W-:Y:S01]  /*13920*/  LOP3.LUT R11, R4, R5, RZ, 0xc0, !PT ;  /* 0x00000005040b7212 */ /* 0x000fe200078ec0ff */
[--C-:B------:R-:W-:Y:S01]  /*13930*/  HSET2.LE.AND R4, R8, R146.reuse, PT ;  /* 0x0000009208047233 */ /* 0x100fe20003803000 */
[----:B------:R-:W-:Y:S01]  /*13940*/  F2FP.PACK_AB R5, R239, R242 ;  /* 0x000000f2ef05723e */ /* 0x000fe200000000ff */
[-C--:B------:R-:W-:Y:S02]  /*13950*/  FMUL.FTZ R99, R99, R46.reuse ;  /* 0x0000002e63637220 */ /* 0x080fe40000410000 */
[-C--:B------:R-:W-:Y:S01]  /*13960*/  FMUL.FTZ R82, R82, R46.reuse ;  /* 0x0000002e52527220 */ /* 0x080fe20000410000 */
[----:B------:R-:W-:Y:S01]  /*13970*/  LOP3.LUT R8, R4, R5, RZ, 0xc0, !PT ;  /* 0x0000000504087212 */ /* 0x000fe200078ec0ff */
[----:B------:R-:W-:Y:S01]  /*13980*/  HSET2.LE.AND R4, R9, R146, PT ;  /* 0x0000009209047233 */ /* 0x000fe20003803000 */
[----:B------:R-:W-:Y:S01]  /*13990*/  F2FP.PACK_AB R5, R229, R231 ;  /* 0x000000e7e505723e */ /* 0x000fe200000000ff */
[----:B------:R-:W-:-:S02]  /*139a0*/  FMUL.FTZ R83, R83, R46 ;  /* 0x0000002e53537220 */ /* 0x000fc40000410000 */
[----:B------:R-:W-:Y:S01]  /*139b0*/  FMUL.FTZ R94, R94, R46 ;  /* 0x0000002e5e5e7220 */ /* 0x000fe20000410000 */
[----:B------:R-:W-:Y:S01]  /*139c0*/  LOP3.LUT R9, R4, R5, RZ, 0xc0, !PT ;  /* 0x0000000504097212 */ /* 0x000fe200078ec0ff */
[----:B------:R-:W-:Y:S01]  /*139d0*/  FFMA.FTZ R4, R62, c[0x0][0x23c], -R12 ;  /* 0x00008f003e047a23 */ /* 0x000fe2000001080c */
[----:B------:R-:W-:Y:S01]  /*139e0*/  LOP3.LUT R5, R17, UR8, R36, 0x96, !PT ;  /* 0x0000000811057c12 */ /* 0x000fe2000f8e9624 */
[----:B-1----:R-:W-:Y:S02]  /*139f0*/  FFMA.FTZ R6, R59, c[0x0][0x23c], -R12 ;  /* 0x00008f003b067a23 */ /* 0x002fe4000001080c */
[----:B------:R1:W-:Y:S01]  /*13a00*/  MUFU.EX2 R227, R4 ;  /* 0x0000000400e37308 */ /* 0x0003e20000000800 */
[-C--:B--2---:R-:W-:Y:S02]  /*13a10*/  FMUL.FTZ R96, R96, R47.reuse ;  /* 0x0000002f60607220 */ /* 0x084fe40000410000 */
[-C--:B------:R-:W-:Y:S02]  /*13a20*/  FMUL.FTZ R97, R97, R47.reuse ;  /* 0x0000002f61617220 */ /* 0x080fe40000410000 */
[----:B------:R-:W-:-:S02]  /*13a30*/  FMUL.FTZ R80, R80, R47 ;  /* 0x0000002f50507220 */ /* 0x000fc40000410000 */
[-C--:B------:R-:W-:Y:S01]  /*13a40*/  FMUL.FTZ R81, R81, R47.reuse ;  /* 0x0000002f51517220 */ /* 0x080fe20000410000 */
[----:B------:R-:W-:Y:S01]  /*13a50*/  MUFU.EX2 R226, R6 ;  /* 0x0000000600e27308 */ /* 0x000fe20000000800 */
[-C--:B------:R-:W-:Y:S01]  /*13a60*/  FMUL.FTZ R92, R92, R47.reuse ;  /* 0x0000002f5c5c7220 */ /* 0x080fe20000410000 */
[C---:B------:R-:W-:Y:S01]  /*13a70*/  HMMA.16816.F32 R64, R8.reuse, R20, R96 ;  /* 0x000000140840723c */ /* 0x040fe20000001860 */
[-C--:B------:R-:W-:Y:S02]  /*13a80*/  FMUL.FTZ R93, R93, R47.reuse ;  /* 0x0000002f5d5d7220 */ /* 0x080fe40000410000 */
[----:B------:R-:W-:Y:S02]  /*13a90*/  FMUL.FTZ R95, R95, R46 ;  /* 0x0000002e5f5f7220 */ /* 0x000fe40000410000 */
[-C--:B------:R-:W-:Y:S02]  /*13aa0*/  FMUL.FTZ R108, R108, R47.reuse ;  /* 0x0000002f6c6c7220 */ /* 0x080fe40000410000 */
[----:B-1----:R-:W-:Y:S01]  /*13ab0*/  FFMA.FTZ R4, R61, c[0x0][0x23c], -R12 ;  /* 0x00008f003d047a23 */ /* 0x002fe2000001080c */
[----:B------:R-:W-:Y:S01]  /*13ac0*/  HMMA.16816.F32 R80, R8, R24, R80 ;  /* 0x000000180850723c */ /* 0x000fe20000001850 */
[----:B------:R-:W-:-:S02]  /*13ad0*/  FMUL.FTZ R109, R109, R47 ;  /* 0x0000002f6d6d7220 */ /* 0x000fc40000410000 */
[----:B------:R1:W2:Y:S01]  /*13ae0*/  MUFU.EX2 R219, R4 ;  /* 0x0000000400db7308 */ /* 0x0002a20000000800 */
[-C--:B------:R-:W-:Y:S02]  /*13af0*/  FMUL.FTZ R110, R110, R46.reuse ;  /* 0x0000002e6e6e7220 */ /* 0x080fe40000410000 */
[-C--:B------:R-:W-:Y:S02]  /*13b00*/  FMUL.FTZ R111, R111, R46.reuse ;  /* 0x0000002e6f6f7220 */ /* 0x080fe40000410000 */
[-C--:B------:R-:W-:Y:S01]  /*13b10*/  FMUL.FTZ R112, R112, R47.reuse ;  /* 0x0000002f70707220 */ /* 0x080fe20000410000 */
[----:B------:R-:W-:Y:S01]  /*13b20*/  HMMA.16816.F32 R92, R8, R26, R92 ;  /* 0x0000001a085c723c */ /* 0x000fe2000000185c */
[----:B------:R-:W-:Y:S01]  /*13b30*/  FMUL.FTZ R113, R113, R47 ;  /* 0x0000002f71717220 */ /* 0x000fe20000410000 */
[----:B------:R-:W-:Y:S01]  /*13b40*/  LDSM.16.MT88.4 R24, [R188+0x6800] ;  /* 0x00680000bc18783b */ /* 0x000fe20000004200 */
[-C--:B------:R-:W-:Y:S02]  /*13b50*/  FMUL.FTZ R114, R114, R46.reuse ;  /* 0x0000002e72727220 */ /* 0x080fe40000410000 */
[----:B------:R-:W-:-:S02]  /*13b60*/  FMUL.FTZ R115, R115, R46 ;  /* 0x0000002e73737220 */ /* 0x000fc40000410000 */
[-C--:B------:R-:W-:Y:S01]  /*13b70*/  FMUL.FTZ R124, R124, R47.reuse ;  /* 0x0000002f7c7c7220 */ /* 0x080fe20000410000 */
[----:B------:R-:W-:Y:S01]  /*13b80*/  HMMA.16816.F32 R60, R8, R22, R108 ;  /* 0x00000016083c723c */ /* 0x000fe2000000186c */
[----:B------:R-:W-:Y:S01]  /*13b90*/  FMUL.FTZ R125, R125, R47 ;  /* 0x0000002f7d7d7220 */ /* 0x000fe20000410000 */
[----:B------:R-:W-:Y:S01]  /*13ba0*/  LDSM.16.MT88.4 R20, [R186+0x6800] ;  /* 0x00680000ba14783b */ /* 0x000fe20000004200 */
[----:B-1----:R-:W-:-:S03]  /*13bb0*/  IMAD.WIDE.U32 R4, R5, -0x2daee0ad, RZ ;  /* 0xd2511f5305047825 */ /* 0x002fc600078e00ff */
[----:B------:R-:W-:Y:S01]  /*13bc0*/  LDSM.16.MT88.4 R108, [R188+0x7800] ;  /* 0x00780000bc6c783b */ /* 0x000fe20000004200 */
[-C--:B------:R-:W-:Y:S01]  /*13bd0*/  FMUL.FTZ R126, R126, R46.reuse ;  /* 0x0000002e7e7e7220 */ /* 0x080fe20000410000 */
[C---:B------:R-:W-:Y:S01]  /*13be0*/  LOP3.LUT R6, R4.reuse, 0xffff, RZ, 0xc0, !PT ;  /* 0x0000ffff04067812 */ /* 0x040fe200078ec0ff */
[-C--:B------:R-:W-:Y:S01]  /*13bf0*/  FMUL.FTZ R127, R127, R46.reuse ;  /* 0x0000002e7f7f7220 */ /* 0x080fe20000410000 */
[----:B------:R-:W-:Y:S01]  /*13c00*/  LOP3.LUT R15, R4, 0xff, RZ, 0xc0, !PT ;  /* 0x000000ff040f7812 */ /* 0x000fe200078ec0ff */
[-C--:B------:R-:W-:Y:S01]  /*13c10*/  FMUL.FTZ R128, R128, R47.reuse ;  /* 0x0000002f80807220 */ /* 0x080fe20000410000 */
[--C-:B------:R-:W-:Y:S01]  /*13c20*/  SHF.R.U32.HI R7, RZ, 0x10, R4.reuse ;  /* 0x00000010ff077819 */ /* 0x100fe20000011604 */
[-C--:B------:R-:W-:Y:S01]  /*13c30*/  FMUL.FTZ R129, R129, R47.reuse ;  /* 0x0000002f81817220 */ /* 0x080fe20000410000 */
[----:B------:R-:W-:Y:S01]  /*13c40*/  SHF.R.U32.HI R14, RZ, 0x18, R4 ;  /* 0x00000018ff0e7819 */ /* 0x000fe20000011604 */
[--C-:B------:R-:W-:Y:S01]  /*13c50*/  FFMA.FTZ R4, R159, c[0x0][0x23c], -R3.reuse ;  /* 0x00008f009f047a23 */ /* 0x100fe20000010803 */
[----:B------:R-:W-:Y:S01]  /*13c60*/  SHF.R.U32.HI R6, RZ, 0x8, R6 ;  /* 0x00000008ff067819 */ /* 0x000fe20000011606 */
[-C--:B------:R-:W-:Y:S01]  /*13c70*/  FMUL.FTZ R130, R130, R46.reuse ;  /* 0x0000002e82827220 */ /* 0x080fe20000410000 */
[----:B------:R-:W-:Y:S01]  /*13c80*/  LOP3.LUT R7, R7, 0xff, RZ, 0xc0, !PT ;  /* 0x000000ff07077812 */ /* 0x000fe200078ec0ff */
[----:B------:R1:W-:Y:S01]  /*13c90*/  MUFU.EX2 R217, R4 ;  /* 0x0000000400d97308 */ /* 0x0003e20000000800 */
[----:B------:R-:W-:Y:S01]  /*13ca0*/  PRMT R17, R15, 0x5410, R6 ;  /* 0x000054100f117816 */ /* 0x000fe20000000006 */
[----:B------:R-:W-:Y:S01]  /*13cb0*/  FMUL.FTZ R131, R131, R46 ;  /* 0x0000002e83837220 */ /* 0x000fe20000410000 */
[----:B------:R-:W-:Y:S01]  /*13cc0*/  PRMT R18, R7, 0x5410, R14 ;  /* 0x0000541007127816 */ /* 0x000fe2000000000e */
[----:B------:R-:W-:Y:S01]  /*13cd0*/  FFMA.FTZ R14, R157, c[0x0][0x23c], -R3 ;  /* 0x00008f009d0e7a23 */ /* 0x000fe20000010803 */
[----:B------:R-:W-:Y:S01]  /*13ce0*/  HMMA.16816.F32 R56, R8, R28, R112 ;  /* 0x0000001c0838723c */ /* 0x000fe20000001870 */
[----:B------:R-:W-:-:S02]  /*13cf0*/  FMUL.FTZ R140, R140, R47 ;  /* 0x0000002f8c8c7220 */ /* 0x000fc40000410000 */
[----:B------:R-:W-:Y:S01]  /*13d00*/  FMUL.FTZ R141, R141, R47 ;  /* 0x0000002f8d8d7220 */ /* 0x000fe20000410000 */
[----:B------:R3:W-:Y:S01]  /*13d10*/  MUFU.EX2 R181, R14 ;  /* 0x0000000e00b57308 */ /* 0x0007e20000000800 */
[-C--:B------:R-:W-:Y:S02]  /*13d20*/  FMUL.FTZ R142, R142, R46.reuse ;  /* 0x0000002e8e8e7220 */ /* 0x080fe40000410000 */
[----:B------:R-:W-:Y:S01]  /*13d30*/  FMUL.FTZ R143, R143, R46 ;  /* 0x0000002e8f8f7220 */ /* 0x000fe20000410000 */
[C---:B------:R-:W-:Y:S01]  /*13d40*/  HMMA.16816.F32 R52, R8.reuse, R32, R128 ;  /* 0x000000200834723c */ /* 0x040fe20000001880 */
[----:B------:R-:W-:Y:S01]  /*13d50*/  IMAD.MOV.U32 R99, RZ, RZ, R50 ;  /* 0x000000ffff637224 */ /* 0x000fe200078e0032 */
[----:B-1----:R-:W-:Y:S01]  /*13d60*/  LOP3.LUT R4, R5, UR18, R38, 0x96, !PT ;  /* 0x0000001205047c12 */ /* 0x002fe2000f8e9626 */
[----:B------:R-:W-:Y:S01]  /*13d70*/  FFMA.FTZ R5, R149, c[0x0][0x23c], -R3 ;  /* 0x00008f0095057a23 */ /* 0x000fe20000010803 */
[----:B------:R-:W-:Y:S01]  /*13d80*/  LDSM.16.MT88.4 R36, [R187+0x6800] ;  /* 0x00680000bb24783b */ /* 0x000fe20000004200 */
[----:B------:R-:W-:Y:S01]  /*13d90*/  IMAD.MOV.U32 R98, RZ, RZ, R49 ;  /* 0x000000ffff627224 */ /* 0x000fe200078e0031 */
[C---:B------:R-:W-:Y:S01]  /*13da0*/  LOP3.LUT R6, R4.reuse, 0xffff, RZ, 0xc0, !PT ;  /* 0x0000ffff04067812 */ /* 0x040fe200078ec0ff */
[----:B------:R1:W-:Y:S01]  /*13db0*/  MUFU.EX2 R183, R5 ;  /* 0x0000000500b77308 */ /* 0x0003e20000000800 */
[----:B------:R-:W-:Y:S01]  /*13dc0*/  LOP3.LUT R16, R4, 0xff, RZ, 0xc0, !PT ;  /* 0x000000ff04107812 */ /* 0x000fe200078ec0ff */
[C---:B------:R-:W-:Y:S01]  /*13dd0*/  HMMA.16816.F32 R48, R8.reuse, R30, R124 ;  /* 0x0000001e0830723c */ /* 0x040fe2000000187c */
[----:B------:R-:W-:Y:S01]  /*13de0*/  SHF.R.U32.HI R15, RZ, 0x18, R4 ;  /* 0x00000018ff0f7819 */ /* 0x000fe20000011604 */
[----:B------:R-:W4:Y:S01]  /*13df0*/  LDSM.16.MT88.4 R28, [R185+0x6800] ;  /* 0x00680000b91c783b */ /* 0x000f220000004200 */
[----:B------:R-:W-:Y:S01]  /*13e00*/  SHF.R.U32.HI R13, RZ, 0x8, R6 ;  /* 0x00000008ff0d7819 */ /* 0x000fe20000011606 */
[----:B------:R-:W-:Y:S01]  /*13e10*/  HSET2.LE.AND R6, R17, R146, PT ;  /* 0x0000009211067233 */ /* 0x000fe20003803000 */
[----:B---3--:R-:W-:Y:S01]  /*13e20*/  FFMA.FTZ R14, R176, c[0x0][0x23c], -R0 ;  /* 0x00008f00b00e7a23 */ /* 0x008fe20000010800 */
[----:B------:R-:W-:Y:S02]  /*13e30*/  LDSM.16.MT88.4 R124, [R186+0x7800] ;  /* 0x00780000ba7c783b */ /* 0x000fe40000004200 */
[----:B------:R-:W-:Y:S01]  /*13e40*/  HMMA.16816.F32 R140, R8, R34, R140 ;  /* 0x00000022088c723c */ /* 0x000fe2000000188c */
[----:B-1----:R-:W-:Y:S01]  /*13e50*/  SHF.R.U32.HI R5, RZ, 0x10, R4 ;  /* 0x00000010ff057819 */ /* 0x002fe20000011604 */
[----:B------:R-:W-:-:S05]  /*13e60*/  FFMA.FTZ R4, R148, c[0x0][0x23c], -R3 ;  /* 0x00008f0094047a23 */ /* 0x000fca0000010803 */
[--C-:B------:R-:W-:Y:S01]  /*13e70*/  FFMA.FTZ R8, R162, c[0x0][0x23c], -R0.reuse ;  /* 0x00008f00a2087a23 */ /* 0x100fe20000010800 */
[----:B------:R-:W-:Y:S01]  /*13e80*/  LOP3.LUT R7, R5, 0xff, RZ, 0xc0, !PT ;  /* 0x000000ff05077812 */ /* 0x000fe200078ec0ff */
[----:B------:R1:W3:Y:S01]  /*13e90*/  MUFU.EX2 R182, R4 ;  /* 0x0000000400b67308 */ /* 0x0002e20000000800 */
[----:B------:R-:W-:Y:S01]  /*13ea0*/  PRMT R5, R16, 0x5410, R13 ;  /* 0x0000541010057816 */ /* 0x000fe2000000000d */
[----:B------:R-:W-:Y:S01]  /*13eb0*/  FFMA.FTZ R11, R158, c[0x0][0x23c], -R0 ;  /* 0x00008f009e0b7a23 */ /* 0x000fe20000010800 */
[----:B------:R-:W-:Y:S01]  /*13ec0*/  PRMT R15, R7, 0x5410, R15 ;  /* 0x00005410070f7816 */ /* 0x000fe2000000000f */
[--C-:B------:R-:W-:Y:S01]  /*13ed0*/  HSET2.LE.AND R7, R18, R146.reuse, PT ;  /* 0x0000009212077233 */ /* 0x100fe20003803000 */
[----:B--2---:R-:W-:Y:S01]  /*13ee0*/  F2FP.PACK_AB R13, R219, R227 ;  /* 0x000000e3db0d723e */ /* 0x004fe200000000ff */
[----:B------:R-:W-:Y:S01]  /*13ef0*/  HSET2.LE.AND R5, R5, R146, PT ;  /* 0x0000009205057233 */ /* 0x000fe20003803000 */
[----:B------:R-:W-:Y:S01]  /*13f00*/  IMAD.U32 R10, RZ, RZ, UR31 ;  /* 0x0000001fff0a7e24 */ /* 0x000fe2000f8e00ff */
[----:B------:R2:W-:Y:S01]  /*13f10*/  MUFU.EX2 R115, R8 ;  /* 0x0000000800737308 */ /* 0x0005e20000000800 */
[----:B-1----:R-:W-:-:S07]  /*13f20*/  F2FP.PACK_AB R4, R218, R226 ;  /* 0x000000e2da04723e */ /* 0x002fce00000000ff */
[----:B------:R1:W5:Y:S01]  /*13f30*/  MUFU.EX2 R176, R11 ;  /* 0x0000000b00b07308 */ /* 0x0003620000000800 */
[----:B------:R-:W-:Y:S01]  /*13f40*/  LOP3.LUT R6, R6, R4, RZ, 0xc0, !PT ;  /* 0x0000000406067212 */ /* 0x000fe200078ec0ff */
[----:B------:R-:W-:Y:S01]  /*13f50*/  FFMA.FTZ R4, R177, c[0x0][0x23c], -R0 ;  /* 0x00008f00b1047a23 */ /* 0x000fe20000010800 */
[----:B--2---:R-:W-:-:S05]  /*13f60*/  LOP3.LUT R8, R19, UR8, R74, 0x96, !PT ;  /* 0x0000000813087c12 */ /* 0x004fca000f8e964a */
[----:B------:R3:W-:Y:S01]  /*13f70*/  MUFU.EX2 R180, R4 ;  /* 0x0000000400b47308 */ /* 0x0007e20000000800 */
[----:B------:R-:W-:Y:S01]  /*13f80*/  IMAD.WIDE.U32 R8, R8, -0x2daee0ad, RZ ;  /* 0xd2511f5308087825 */ /* 0x000fe200078e00ff */
[----:B-1----:R-:W-:-:S06]  /*13f90*/  LOP3.LUT R11, R235, UR4, R10, 0x96, !PT ;  /* 0x00000004eb0b7c12 */ /* 0x002fcc000f8e960a */
[----:B------:R1:W-:Y:S01]  /*13fa0*/  MUFU.EX2 R177, R14 ;  /* 0x0000000e00b17308 */ /* 0x0003e20000000800 */
[----:B------:R-:W-:Y:S01]  /*13fb0*/  LOP3.LUT R10, R9, UR18, R68, 0x96, !PT ;  /* 0x00000012090a7c12 */ /* 0x000fe2000f8e9644 */
[----:B------:R-:W-:Y:S02]  /*13fc0*/  IMAD.MOV.U32 R235, RZ, RZ, R139 ;  /* 0x000000ffffeb7224 */ /* 0x000fe400078e008b */
[----:B------:R-:W-:Y:S01]  /*13fd0*/  IMAD.WIDE.U32 R34, R11, -0x326172a9, RZ ;  /* 0xcd9e8d570b227825 */ /* 0x000fe200078e00ff */
[----:B------:R-:W-:Y:S02]  /*13fe0*/  LOP3.LUT R11, R8, 0xffff, RZ, 0xc0, !PT ;  /* 0x0000ffff080b7812 */ /* 0x000fe400078ec0ff */
[----:B---3--:R-:W-:Y:S01]  /*13ff0*/  F2FP.PACK_AB R4, R182, R183 ;  /* 0x000000b7b604723e */ /* 0x008fe200000000ff */
[----:B------:R-:W-:Y:S01]  /*14000*/  FFMA.FTZ R9, R169, c[0x0][0x23c], -R2 ;  /* 0x00008f00a9097a23 */ /* 0x000fe20000010802 */
[----:B------:R-:W-:Y:S02]  /*14010*/  SHF.R.U32.HI R11, RZ, 0x8, R11 ;  /* 0x00000008ff0b7819 */ /* 0x000fe4000001160b */
[----:B------:R-:W-:Y:S01]  /*14020*/  LOP3.LUT R7, R7, R4, RZ, 0xc0, !PT ;  /* 0x0000000407077212 */ /* 0x000fe200078ec0ff */
[----:B------:R2:W-:Y:S01]  /*14030*/  MUFU.EX2 R114, R9 ;  /* 0x0000000900727308 */ /* 0x0005e20000000800 */
[----:B------:R-:W-:Y:S01]  /*14040*/  LOP3.LUT R4, R5, R13, RZ, 0xc0, !PT ;  /* 0x0000000d05047212 */ /* 0x000fe200078ec0ff */
[----:B------:R-:W-:Y:S01]  /*14050*/  HSET2.LE.AND R5, R15, R146, PT ;  /* 0x000000920f057233 */ /* 0x000fe20003803000 */
[----:B------:R-:W-:-:S02]  /*14060*/  F2FP.PACK_AB R13, R181, R217 ;  /* 0x000000d9b50d723e */ /* 0x000fc400000000ff */
[----:B------:R-:W-:Y:S02]  /*14070*/  LOP3.LUT R15, R8, 0xff, RZ, 0xc0, !PT ;  /* 0x000000ff080f7812 */ /* 0x000fe400078ec0ff */
[----:B------:R-:W-:Y:S01]  /*14080*/  LOP3.LUT R5, R5, R13, RZ, 0xc0, !PT ;  /* 0x0000000d05057212 */ /* 0x000fe200078ec0ff */
[----:B------:R-:W-:Y:S01]  /*14090*/  FFMA.FTZ R13, R232, c[0x0][0x23c], -R2 ;  /* 0x00008f00e80d7a23 */ /* 0x000fe20000010802 */
[----:B-1----:R-:W-:Y:S01]  /*140a0*/  SHF.R.U32.HI R14, RZ, 0x18, R8 ;  /* 0x00000018ff0e7819 */ /* 0x002fe20000011608 */
[----:B------:R-:W-:Y:S01]  /*140b0*/  IMAD.MOV.U32 R232, RZ, RZ, R45 ;  /* 0x000000ffffe87224 */ /* 0x000fe200078e002d */
[----:B------:R-:W-:Y:S01]  /*140c0*/  PRMT R16, R15, 0x5410, R11 ;  /* 0x000054100f107816 */ /* 0x000fe2000000000b */
[----:B------:R1:W-:Y:S01]  /*140d0*/  MUFU.EX2 R113, R13 ;  /* 0x0000000d00717308 */ /* 0x0003e20000000800 */
[----:B------:R-:W-:Y:S01]  /*140e0*/  LOP3.LUT R15, R10, 0xff, RZ, 0xc0, !PT ;  /* 0x000000ff0a0f7812 */ /* 0x000fe200078ec0ff */
[----:B----4-:R-:W-:Y:S01]  /*140f0*/  HMMA.16816.F32 R84, R4, R28, R84 ;  /* 0x0000001c0454723c */ /* 0x010fe20000001854 */
[----:B--2---:R-:W-:-:S05]  /*14100*/  FFMA.FTZ R9, R168, c[0x0][0x23c], -R2 ;  /* 0x00008f00a8097a23 */ /* 0x004fca0000010802 */
[----:B------:R2:W3:Y:S02]  /*14110*/  MUFU.EX2 R162, R9 ;  /* 0x0000000900a27308 */ /* 0x0004e40000000800 */
[----:B------:R-:W-:Y:S01]  /*14120*/  HMMA.16816.F32 R88, R4, R30, R88 ;  /* 0x0000001e0458723c */ /* 0x000fe20000001858 */
[----:B-1----:R-:W-:Y:S02]  /*14130*/  SHF.R.U32.HI R13, RZ, 0x10, R8 ;  /* 0x00000010ff0d7819 */ /* 0x002fe40000011608 */
[----:B------:R-:W-:-:S05]  /*14140*/  LOP3.LUT R8, R35, UR16, R230, 0x96, !PT ;  /* 0x0000001023087c12 */ /* 0x000fca000f8e96e6 */
[----:B------:R-:W-:Y:S01]  /*14150*/  HMMA.16816.F32 R100, R4, R24, R100 ;  /* 0x000000180464723c */ /* 0x000fe20000001864 */
[----:B------:R-:W-:Y:S01]  /*14160*/  LOP3.LUT R13, R13, 0xff, RZ, 0xc0, !PT ;  /* 0x000000ff0d0d7812 */ /* 0x000fe200078ec0ff */
[----:B------:R-:W-:Y:S01]  /*14170*/  IMAD.WIDE.U32 R32, R8, -0x2daee0ad, RZ ;  /* 0xd2511f5308207825 */ /* 0x000fe200078e00ff */
[----:B------:R-:W-:Y:S02]  /*14180*/  LOP3.LUT R8, R10, 0xffff, RZ, 0xc0, !PT ;  /* 0x0000ffff0a087812 */ /* 0x000fe400078ec0ff */
[----:B--2---:R-:W-:-:S03]  /*14190*/  SHF.R.U32.HI R9, RZ, 0x10, R10 ;  /* 0x00000010ff097819 */ /* 0x004fc6000001160a */
[C---:B------:R-:W-:Y:S01]  /*141a0*/  HMMA.16816.F32 R104, R4.reuse, R26, R104 ;  /* 0x0000001a0468723c */ /* 0x040fe20000001868 */
[----:B------:R-:W-:Y:S01]  /*141b0*/  PRMT R17, R13, 0x5410, R14 ;  /* 0x000054100d117816 */ /* 0x000fe2000000000e */
[----:B------:R-:W-:Y:S01]  /*141c0*/  FFMA.FTZ R13, R179, c[0x0][0x23c], -R2 ;  /* 0x00008f00b30d7a23 */ /* 0x000fe20000010802 */
[----:B------:R-:W-:Y:S01]  /*141d0*/  SHF.R.U32.HI R14, RZ, 0x18, R10 ;  /* 0x00000018ff0e7819 */ /* 0x000fe2000001160a */
[----:B------:R-:W-:Y:S01]  /*141e0*/  HSET2.LE.AND R10, R16, R146, PT ;  /* 0x00000092100a7233 */ /* 0x000fe20003803000 */
[----:B------:R-:W-:Y:S01]  /*141f0*/  SHF.R.U32.HI R11, RZ, 0x8, R8 ;  /* 0x00000008ff0b7819 */ /* 0x000fe20000011608 */
[----:B------:R1:W2:Y:S01]  /*14200*/  MUFU.EX2 R112, R13 ;  /* 0x0000000d00707308 */ /* 0x0002a20000000800 */
[----:B------:R-:W-:Y:S01]  /*14210*/  LOP3.LUT R9, R9, 0xff, RZ, 0xc0, !PT ;  /* 0x000000ff09097812 */ /* 0x000fe200078ec0ff */
[----:B------:R-:W-:Y:S01]  /*14220*/  HMMA.16816.F32 R116, R4, R20, R116 ;  /* 0x000000140474723c */ /* 0x000fe20000001874 */
[----:B-----5:R-:W-:Y:S02]  /*14230*/  F2FP.PACK_AB R8, R176, R115 ;  /* 0x00000073b008723e */ /* 0x020fe400000000ff */
[----:B------:R-:W-:-:S02]  /*14240*/  PRMT R14, R9, 0x5410, R14 ;  /* 0x00005410090e7816 */ /* 0x000fc4000000000e */
[----:B------:R-:W-:Y:S02]  /*14250*/  LOP3.LUT R10, R10, R8, RZ, 0xc0, !PT ;  /* 0x000000080a0a7212 */ /* 0x000fe400078ec0ff */
[----:B------:R-:W-:Y:S01]  /*14260*/  LOP3.LUT R18, R33, UR13, R42, 0x96, !PT ;  /* 0x0000000d21127c12 */ /* 0x000fe2000f8e962a */
[--C-:B------:R-:W-:Y:S01]  /*14270*/  HSET2.LE.AND R16, R14, R146.reuse, PT ;  /* 0x000000920e107233 */ /* 0x100fe20003803000 */
[----:B------:R-:W-:Y:S01]  /*14280*/  HMMA.16816.F32 R120, R4, R22, R120 ;  /* 0x000000160478723c */ /* 0x000fe20000001878 */
[----:B---3--:R-:W-:Y:S02]  /*14290*/  F2FP.PACK_AB R8, R162, R114 ;  /* 0x00000072a208723e */ /* 0x008fe400000000ff */
[----:B-1----:R-:W-:Y:S01]  /*142a0*/  PRMT R13, R15, 0x5410, R11 ;  /* 0x000054100f0d7816 */ /* 0x002fe2000000000b */
[----:B------:R-:W-:Y:S01]  /*142b0*/  HSET2.LE.AND R11, R17, R146, PT ;  /* 0x00000092110b7233 */ /* 0x000fe20003803000 */
[----:B------:R-:W-:-:S03]  /*142c0*/  LOP3.LUT R15, R41, UR14, R34, 0x96, !PT ;  /* 0x0000000e290f7c12 */ /* 0x000fc6000f8e9622 */
[C---:B------:R-:W-:Y:S01]  /*142d0*/  HMMA.16816.F32 R132, R4.reuse, R36, R132 ;  /* 0x000000240484723c */ /* 0x040fe20000001884 */
[----:B--2---:R-:W-:Y:S01]  /*142e0*/  F2FP.PACK_AB R17, R112, R113 ;  /* 0x000000717011723e */ /* 0x004fe200000000ff */
[----:B------:R-:W-:Y:S01]  /*142f0*/  HSET2.LE.AND R9, R13, R146, PT ;  /* 0x000000920d097233 */ /* 0x000fe20003803000 */
[----:B------:R-:W-:Y:S01]  /*14300*/  F2FP.PACK_AB R13, R177, R180 ;  /* 0x000000b4b10d723e */ /* 0x000fe200000000ff */
[----:B------:R-:W-:Y:S01]  /*14310*/  IMAD.WIDE.U32 R14, R15, -0x2daee0ad, RZ ;  /* 0xd2511f530f0e7825 */ /* 0x000fe200078e00ff */
[----:B------:R-:W-:Y:S02]  /*14320*/  LOP3.LUT R11, R11, R8, RZ, 0xc0, !PT ;  /* 0x000000080b0b7212 */ /* 0x000fe400078ec0ff */
[----:B------:R-:W-:Y:S01]  /*14330*/  LOP3.LUT R8, R9, R13, RZ, 0xc0, !PT ;  /* 0x0000000d09087212 */ /* 0x000fe200078ec0ff */
[----:B------:R-:W-:Y:S01]  /*14340*/  HMMA.16816.F32 R76, R4, R38, R76 ;  /* 0x00000026044c723c */ /* 0x000fe2000000184c */
[----:B------:R-:W-:Y:S02]  /*14350*/  LOP3.LUT R13, R35, UR16, R216, 0x96, !PT ;  /* 0x00000010230d7c12 */ /* 0x000fe4000f8e96d8 */
[----:B------:R-:W-:-:S03]  /*14360*/  LOP3.LUT R9, R16, R17, RZ, 0xc0, !PT ;  /* 0x0000001110097212 */ /* 0x000fc600078ec0ff */
[----:B------:R-:W-:Y:S01]  /*14370*/  IMAD.WIDE.U32 R16, R13, -0x2daee0ad, RZ ;  /* 0xd2511f530d107825 */ /* 0x000fe200078e00ff */
[----:B------:R-:W-:Y:S02]  /*14380*/  LOP3.LUT R4, R15, UR11, R32, 0x96, !PT ;  /* 0x0000000b0f047c12 */ /* 0x000fe4000f8e9620 */
[----:B------:R-:W-:Y:S01]  /*14390*/  LOP3.LUT R13, R225, UR14, R34, 0x96, !PT ;  /* 0x0000000ee10d7c12 */ /* 0x000fe2000f8e9622 */
[----:B------:R-:W-:Y:S01]  /*143a0*/  FFMA.FTZ R5, R160, c[0x0][0x23c], -R12 ;  /* 0x00008f00a0057a23 */ /* 0x000fe2000001080c */
[----:B------:R-:W-:Y:S01]  /*143b0*/  HMMA.16816.F32 R92, R8, R30, R92 ;  /* 0x0000001e085c723c */ /* 0x000fe2000000185c */
[----:B------:R-:W-:Y:S01]  /*143c0*/  IMAD.WIDE.U32 R6, R18, -0x326172a9, RZ ;  /* 0xcd9e8d5712067825 */ /* 0x000fe200078e00ff */
[----:B------:R-:W1:Y:S01]  /*143d0*/  LDSM.16.MT88.4 R32, [R185+0x7000] ;  /* 0x00700000b920783b */ /* 0x000e620000004200 */
[----:B------:R2:W-:Y:S02]  /*143e0*/  MUFU.EX2 R159, R5 ;  /* 0x00000005009f7308 */ /* 0x0005e40000000800 */
[----:B------:R-:W-:Y:S01]  /*143f0*/  IMAD.WIDE.U32 R42, R4, -0x326172a9, RZ ;  /* 0xcd9e8d57042a7825 */ /* 0x000fe200078e00ff */
[----:B------:R-:W-:-:S02]  /*14400*/  LOP3.LUT R4, R7, UR12, R40, 0x96, !PT ;  /* 0x0000000c07047c12 */ /* 0x000fc4000f8e9628 */
[----:B------:R-:W-:Y:S01]  /*14410*/  HMMA.16816.F32 R52, R8, R36, R52 ;  /* 0x000000240834723c */ /* 0x000fe20000001834 */
[----:B------:R-:W-:Y:S01]  /*14420*/  IMAD.WIDE.U32 R68, R13, -0x2daee0ad, RZ ;  /* 0xd2511f530d447825 */ /* 0x000fe200078e00ff */
[----:B------:R-:W-:-:S03]  /*14430*/  LOP3.LUT R7, R43, UR10, R6, 0x96, !PT ;  /* 0x0000000a2b077c12 */ /* 0x000fc6000f8e9606 */
[----:B------:R-:W-:Y:S01]  /*14440*/  FFMA.FTZ R6, R151, c[0x0][0x23c], -R12 ;  /* 0x00008f0097067a23 */ /* 0x000fe2000001080c */
[----:B------:R-:W-:Y:S01]  /*14450*/  LOP3.LUT R19, R69, UR11, R16, 0x96, !PT ;  /* 0x0000000b45137c12 */ /* 0x000fe2000f8e9610 */
[----:B------:R-:W-:Y:S01]  /*14460*/  IMAD.WIDE.U32 R40, R7, -0x2daee0ad, RZ ;  /* 0xd2511f5307287825 */ /* 0x000fe200078e00ff */
[----:B------:R-:W-:Y:S01]  /*14470*/  LOP3.LUT R7, R17, UR13, R44, 0x96, !PT ;  /* 0x0000000d11077c12 */ /* 0x000fe2000f8e962c */
[----:B------:R-:W-:Y:S01]  /*14480*/  MUFU.EX2 R157, R6 ;  /* 0x00000006009d7308 */ /* 0x000fe20000000800 */
[----:B------:R-:W-:Y:S01]  /*14490*/  HMMA.16816.F32 R80, R8, R28, R80 ;  /* 0x0000001c0850723c */ /* 0x000fe20000001850 */
[----:B--2---:R-:W-:Y:S02]  /*144a0*/  FFMA.FTZ R5, R153, c[0x0][0x23c], -R12 ;  /* 0x00008f0099057a23 */ /* 0x004fe4000001080c */
[----:B------:R-:W-:-:S04]  /*144b0*/  IMAD.WIDE.U32 R30, R7, -0x326172a9, RZ ;  /* 0xcd9e8d57071e7825 */ /* 0x000fc800078e00ff */
[----:B------:R2:W-:Y:S01]  /*144c0*/  MUFU.EX2 R158, R5 ;  /* 0x00000005009e7308 */ /* 0x0005e20000000800 */
[----:B------:R-:W-:Y:S01]  /*144d0*/  HMMA.16816.F32 R64, R8, R24, R64 ;  /* 0x000000180840723c */ /* 0x000fe20000001840 */
[----:B------:R-:W-:Y:S01]  /*144e0*/  FFMA.FTZ R7, R170, c[0x0][0x23c], -R3 ;  /* 0x00008f00aa077a23 */ /* 0x000fe20000010803 */
[----:B------:R-:W-:Y:S01]  /*144f0*/  LOP3.LUT R28, R31, UR12, R224, 0x96, !PT ;  /* 0x0000000c1f1c7c12 */ /* 0x000fe2000f8e96e0 */
[----:B------:R-:W-:-:S04]  /*14500*/  IMAD.WIDE.U32 R96, R19, -0x326172a9, RZ ;  /* 0xcd9e8d5713607825 */ /* 0x000fc800078e00ff */
[----:B------:R-:W-:Y:S01]  /*14510*/  MUFU.EX2 R153, R7 ;  /* 0x0000000700997308 */ /* 0x000fe20000000800 */
[----:B------:R-:W-:Y:S01]  /*14520*/  HMMA.16816.F32 R60, R8, R26, R60 ;  /* 0x0000001a083c723c */ /* 0x000fe2000000183c */
[----:B------:R-:W3:Y:S01]  /*14530*/  LDSM.16.MT88.4 R24, [R188+0x7000] ;  /* 0x00700000bc18783b */ /* 0x000ee20000004200 */
[----:B--2---:R-:W-:-:S06]  /*14540*/  IMAD.WIDE.U32 R4, R4, -0x2daee0ad, RZ ;  /* 0xd2511f5304047825 */ /* 0x004fcc00078e00ff */
[----:B------:R-:W-:Y:S01]  /*14550*/  HMMA.16816.F32 R56, R8, R20, R56 ;  /* 0x000000140838723c */ /* 0x000fe20000001838 */
[----:B------:R-:W-:Y:S01]  /*14560*/  LOP3.LUT R6, R5, UR9, R14, 0x96, !PT ;  /* 0x0000000905067c12 */ /* 0x000fe2000f8e960e */
[----:B------:R-:W-:Y:S01]  /*14570*/  FFMA.FTZ R5, R150, c[0x0][0x23c], -R12 ;  /* 0x00008f0096057a23 */ /* 0x000fe2000001080c */
[----:B------:R-:W-:-:S05]  /*14580*/  LOP3.LUT R4, R41, UR7, R4, 0x96, !PT ;  /* 0x0000000729047c12 */ /* 0x000fca000f8e9604 */
[C---:B------:R-:W-:Y:S01]  /*14590*/  HMMA.16816.F32 R48, R8.reuse, R22, R48 ;  /* 0x000000160830723c */ /* 0x040fe20000001830 */
[----:B------:R2:W-:Y:S01]  /*145a0*/  MUFU.EX2 R156, R5 ;  /* 0x00000005009c7308 */ /* 0x0005e20000000800 */
[----:B------:R-:W-:Y:S01]  /*145b0*/  IMAD.WIDE.U32 R44, R6, -0x326172a9, RZ ;  /* 0xcd9e8d57062c7825 */ /* 0x000fe200078e00ff */
[----:B------:R-:W4:Y:S05]  /*145c0*/  LDSM.16.MT88.4 R20, [R186+0x7000] ;  /* 0x00700000ba14783b */ /* 0x000f2a0000004200 */
[----:B------:R-:W-:Y:S07]  /*145d0*/  HMMA.16816.F32 R36, R8, R38, R140 ;  /* 0x000000260824723c */ /* 0x000fee000000188c */
[----:B------:R-:W-:Y:S01]  /*145e0*/  FFMA.FTZ R8, R175, c[0x0][0x23c], -R0 ;  /* 0x00008f00af087a23 */ /* 0x000fe20000010800 */
[----:B------:R-:W-:Y:S01]  /*145f0*/  LOP3.LUT R10, R97, UR10, R30, 0x96, !PT ;  /* 0x0000000a610a7c12 */ /* 0x000fe2000f8e961e */
[----:B--2---:R-:W-:-:S02]  /*14600*/  IMAD.WIDE.U32 R4, R4, -0x326172a9, RZ ;  /* 0xcd9e8d5704047825 */ /* 0x004fc400078e00ff */
[----:B------:R2:W-:Y:S02]  /*14610*/  MUFU.EX2 R149, R8 ;  /* 0x0000000800957308 */ /* 0x0005e40000000800 */
[----:B------:R-:W-:Y:S01]  /*14620*/  IMAD.WIDE.U32 R74, R10, -0x2daee0ad, RZ ;  /* 0xd2511f530a4a7825 */ /* 0x000fe200078e00ff */
[----:B------:R-:W-:Y:S02]  /*14630*/  LOP3.LUT R6, R5, UR17, R44, 0x96, !PT ;  /* 0x0000001105067c12 */ /* 0x000fe4000f8e962c */
[C---:B------:R-:W-:Y:S01]  /*14640*/  LOP3.LUT R7, R4.reuse, 0xffff, RZ, 0xc0, !PT ;  /* 0x0000ffff04077812 */ /* 0x040fe200078ec0ff */
[----:B------:R-:W-:Y:S01]  /*14650*/  FFMA.FTZ R5, R163, c[0x0][0x23c], -R3 ;  /* 0x00008f00a3057a23 */ /* 0x000fe20000010803 */
[----:B------:R-:W-:Y:S01]  /*14660*/  LOP3.LUT R18, R4, 0xff, RZ, 0xc0, !PT ;  /* 0x000000ff04127812 */ /* 0x000fe200078ec0ff */
[----:B------:R-:W-:Y:S01]  /*14670*/  FFMA.FTZ R10, R166, c[0x0][0x23c], -R0 ;  /* 0x00008f00a60a7a23 */ /* 0x000fe20000010800 */
[--C-:B------:R-:W-:Y:S01]  /*14680*/  SHF.R.U32.HI R13, RZ, 0x10, R4.reuse ;  /* 0x00000010ff0d7819 */ /* 0x100fe20000011604 */
[----:B------:R5:W1:Y:S01]  /*14690*/  MUFU.EX2 R131, R5 ;  /* 0x0000000500837308 */ /* 0x000a620000000800 */
[----:B------:R-:W-:Y:S01]  /*146a0*/  SHF.R.U32.HI R17, RZ, 0x18, R4 ;  /* 0x00000018ff117819 */ /* 0x000fe20000011604 */
[----:B------:R-:W-:Y:S01]  /*146b0*/  FFMA.FTZ R11, R237, c[0x0][0x23c], -R2 ;  /* 0x00008f00ed0b7a23 */ /* 0x000fe20000010802 */
[----:B------:R-:W-:-:S02]  /*146c0*/  LOP3.LUT R4, R6, 0xffff, RZ, 0xc0, !PT ;  /* 0x0000ffff06047812 */ /* 0x000fc400078ec0ff */
[--C-:B------:R-:W-:Y:S01]  /*146d0*/  SHF.R.U32.HI R14, RZ, 0x10, R6.reuse ;  /* 0x00000010ff0e7819 */ /* 0x100fe20000011606 */
[----:B--2---:R-:W-:Y:S01]  /*146e0*/  IMAD.WIDE.U32 R8, R28, -0x2daee0ad, RZ ;  /* 0xd2511f531c087825 */ /* 0x004fe200078e00ff */
[----:B------:R-:W-:Y:S01]  /*146f0*/  LOP3.LUT R16, R6, 0xff, RZ, 0xc0, !PT ;  /* 0x000000ff06107812 */ /* 0x000fe200078ec0ff */
[----:B------:R-:W2:Y:S01]  /*14700*/  LDSM.16.MT88.4 R28, [R187+0x7000] ;  /* 0x00700000bb1c783b */ /* 0x000ea20000004200 */
[----:B------:R-:W-:Y:S01]  /*14710*/  SHF.R.U32.HI R15, RZ, 0x18, R6 ;  /* 0x00000018ff0f7819 */ /* 0x000fe20000011606 */
[----:B------:R1:W-:Y:S01]  /*14720*/  MUFU.EX2 R148, R10 ;  /* 0x0000000a00947308 */ /* 0x0003e20000000800 */
[----:B------:R-:W-:Y:S02]  /*14730*/  SHF.R.U32.HI R4, RZ, 0x8, R4 ;  /* 0x00000008ff047819 */ /* 0x000fe40000011604 */
[----:B------:R-:W-:Y:S02]  /*14740*/  LOP3.LUT R6, R14, 0xff, RZ, 0xc0, !PT ;  /* 0x000000ff0e067812 */ /* 0x000fe400078ec0ff */
[----:B------:R-:W-:Y:S01]  /*14750*/  PRMT R4, R16, 0x5410, R4 ;  /* 0x0000541010047816 */ /* 0x000fe20000000004 */
[----:B-----5:R-:W-:Y:S01]  /*14760*/  FFMA.FTZ R5, R154, c[0x0][0x23c], -R3 ;  /* 0x00008f009a057a23 */ /* 0x020fe20000010803 */
[----:B------:R-:W-:Y:S01]  /*14770*/  PRMT R6, R6, 0x5410, R15 ;  /* 0x0000541006067816 */ /* 0x000fe2000000000f */
[----:B------:R5:W-:Y:S01]  /*14780*/  MUFU.EX2 R128, R11 ;  /* 0x0000000b00807308 */ /* 0x000be20000000800 */
[----:B------:R-:W-:Y:S01]  /*14790*/  SHF.R.U32.HI R7, RZ, 0x8, R7 ;  /* 0x00000008ff077819 */ /* 0x000fe20000011607 */
[--C-:B------:R-:W-:Y:S01]  /*147a0*/  HSET2.LE.AND R4, R4, R146.reuse, PT ;  /* 0x0000009204047233 */ /* 0x100fe20003803000 */
[----:B------:R-:W-:Y:S01]  /*147b0*/  LOP3.LUT R13, R13, 0xff, RZ, 0xc0, !PT ;  /* 0x000000ff0d0d7812 */ /* 0x000fe200078ec0ff */
[----:B------:R-:W-:Y:S01]  /*147c0*/  HSET2.LE.AND R6, R6, R146, PT ;  /* 0x0000009206067233 */ /* 0x000fe20003803000 */
[----:B------:R-:W-:Y:S01]  /*147d0*/  LOP3.LUT R8, R75, UR7, R8, 0x96, !PT ;  /* 0x000000074b087c12 */ /* 0x000fe2000f8e9608 */
[--C-:B------:R-:W-:Y:S01]  /*147e0*/  FFMA.FTZ R15, R212, c[0x0][0x23c], -R0.reuse ;  /* 0x00008f00d40f7a23 */ /* 0x100fe20000010800 */
[----:B------:R-:W-:Y:S01]  /*147f0*/  PRMT R18, R18, 0x5410, R7 ;  /* 0x0000541012127816 */ /* 0x000fe20000000007 */
[----:B------:R3:W-:Y:S01]  /*14800*/  MUFU.EX2 R151, R5 ;  /* 0x0000000500977308 */ /* 0x0007e20000000800 */
[----:B------:R-:W-:Y:S01]  /*14810*/  PRMT R14, R13, 0x5410, R17 ;  /* 0x000054100d0e7816 */ /* 0x000fe20000000011 */
[----:B------:R-:W-:Y:S01]  /*14820*/  FFMA.FTZ R13, R233, c[0x0][0x23c], -R0 ;  /* 0x00008f00e90d7a23 */ /* 0x000fe20000010800 */
[----:B-1----:R-:W-:-:S02]  /*14830*/  F2FP.PACK_AB R7, R131, R153 ;  /* 0x000000998307723e */ /* 0x002fc400000000ff */
[----:B------:R-:W-:Y:S01]  /*14840*/  LOP3.LUT R10, R9, UR9, R68, 0x96, !PT ;  /* 0x00000009090a7c12 */ /* 0x000fe2000f8e9644 */
[----:B------:R-:W-:Y:S02]  /*14850*/  IMAD.WIDE.U32 R8, R8, -0x326172a9, RZ ;  /* 0xcd9e8d5708087825 */ /* 0x000fe400078e00ff */
[----:B------:R1:W-:Y:S03]  /*14860*/  MUFU.EX2 R129, R13 ;  /* 0x0000000d00817308 */ /* 0x0003e60000000800 */
[----:B-----5:R-:W-:-:S04]  /*14870*/  LOP3.LUT R11, R8, 0xffff, RZ, 0xc0, !PT ;  /* 0x0000ffff080b7812 */ /* 0x020fc800078ec0ff */
[----:B------:R-:W-:Y:S01]  /*14880*/  SHF.R.U32.HI R11, RZ, 0x8, R11 ;  /* 0x00000008ff0b7819 */ /* 0x000fe2000001160b */
[----:B---3--:R-:W-:Y:S01]  /*14890*/  FFMA.FTZ R5, R152, c[0x0][0x23c], -R3 ;  /* 0x00008f0098057a23 */ /* 0x008fe20000010803 */
[----:B------:R3:W-:Y:S01]  /*148a0*/  MUFU.EX2 R130, R15 ;  /* 0x0000000f00827308 */ /* 0x0007e20000000800 */
[----:B-1----:R-:W-:-:S07]  /*148b0*/  HSET2.LE.AND R13, R14, R146, PT ;  /* 0x000000920e0d7233 */ /* 0x002fce0003803000 */
[----:B------:R1:W5:Y:S01]  /*148c0*/  MUFU.EX2 R150, R5 ;  /* 0x0000000500967308 */ /* 0x0003620000000800 */
[----:B---3--:R-:W-:Y:S02]  /*148d0*/  SHF.R.U32.HI R15, RZ, 0x18, R8 ;  /* 0x00000018ff0f7819 */ /* 0x008fe40000011608 */
[----:B-1----:R-:W-:Y:S02]  /*148e0*/  F2FP.PACK_AB R5, R158, R159 ;  /* 0x0000009f9e05723e */ /* 0x002fe400000000ff */
[----:B-----5:R-:W-:Y:S02]  /*148f0*/  F2FP.PACK_AB R14, R150, R151 ;  /* 0x00000097960e723e */ /* 0x020fe400000000ff */
[----:B------:R-:W-:Y:S02]  /*14900*/  LOP3.LUT R4, R4, R5, RZ, 0xc0, !PT ;  /* 0x0000000504047212 */ /* 0x000fe400078ec0ff */
[----:B------:R-:W-:Y:S01]  /*14910*/  LOP3.LUT R5, R6, R7, RZ, 0xc0, !PT ;  /* 0x0000000706057212 */ /* 0x000fe200078ec0ff */
[----:B------:R-:W-:Y:S01]  /*14920*/  HSET2.LE.AND R6, R18, R146, PT ;  /* 0x0000009212067233 */ /* 0x000fe20003803000 */
[----:B------:R-:W-:Y:S01]  /*14930*/  F2FP.PACK_AB R7, R156, R157 ;  /* 0x0000009d9c07723e */ /* 0x000fe200000000ff */
[----:B------:R-:W-:-:S03]  /*14940*/  IMAD.WIDE.U32 R18, R10, -0x326172a9, RZ ;  /* 0xcd9e8d570a127825 */ /* 0x000fc600078e00ff */
[----:B------:R-:W-:Y:S01]  /*14950*/  LOP3.LUT R6, R6, R7, RZ, 0xc0, !PT ;  /* 0x0000000706067212 */ /* 0x000fe200078ec0ff */
[----:B------:R-:W-:Y:S01]  /*14960*/  FFMA.FTZ R10, R213, c[0x0][0x23c], -R2 ;  /* 0x00008f00d50a7a23 */ /* 0x000fe20000010802 */
[----:B------:R-:W-:Y:S02]  /*14970*/  LOP3.LUT R7, R13, R14, RZ, 0xc0, !PT ;  /* 0x0000000e0d077212 */ /* 0x000fe400078ec0ff */
[----:B------:R-:W-:Y:S01]  /*14980*/  LOP3.LUT R13, R8, 0xff, RZ, 0xc0, !PT ;  /* 0x000000ff080d7812 */ /* 0x000fe200078ec0ff */
[----:B------:R1:W-:Y:S01]  /*14990*/  MUFU.EX2 R147, R10 ;  /* 0x0000000a00937308 */ /* 0x0003e20000000800 */
[----:B------:R-:W-:Y:S02]  /*149a0*/  SHF.R.U32.HI R14, RZ, 0x10, R8 ;  /* 0x00000010ff0e7819 */ /* 0x000fe40000011608 */
[----:B------:R-:W-:Y:S01]  /*149b0*/  PRMT R13, R13, 0x5410, R11 ;  /* 0x000054100d0d7816 */ /* 0x000fe2000000000b */
[----:B------:R-:W-:Y:S01]  /*149c0*/  FFMA.FTZ R11, R236, c[0x0][0x23c], -R2 ;  /* 0x00008f00ec0b7a23 */ /* 0x000fe20000010802 */
[----:B------:R-:W-:Y:S01]  /*149d0*/  HMMA.16816.F32 R84, R4, R32, R84 ;  /* 0x000000200454723c */ /* 0x000fe20000001854 */
[----:B------:R-:W-:-:S02]  /*149e0*/  LOP3.LUT R8, R9, UR17, R18, 0x96, !PT ;  /* 0x0000001109087c12 */ /* 0x000fc4000f8e9612 */
[----:B------:R-:W-:Y:S01]  /*149f0*/  LOP3.LUT R14, R14, 0xff, RZ, 0xc0, !PT ;  /* 0x000000ff0e0e7812 */ /* 0x000fe200078ec0ff */
[----:B------:R3:W-:Y:S01]  /*14a00*/  MUFU.EX2 R69, R11 ;  /* 0x0000000b00457308 */ /* 0x0007e20000000800 */
[----:B------:R-:W-:Y:S02]  /*14a10*/  LOP3.LUT R9, R8, 0xffff, RZ, 0xc0, !PT ;  /* 0x0000ffff08097812 */ /* 0x000fe400078ec0ff */
[----:B------:R-:W-:Y:S01]  /*14a20*/  PRMT R16, R14, 0x5410, R15 ;  /* 0x000054100e107816 */ /* 0x000fe2000000000f */
[----:B------:R-:W-:Y:S01]  /*14a30*/  HMMA.16816.F32 R88, R4, R34, R88 ;  /* 0x000000220458723c */ /* 0x000fe20000001858 */
[----:B------:R-:W-:Y:S01]  /*14a40*/  LOP3.LUT R15, R8, 0xff, RZ, 0xc0, !PT ;  /* 0x000000ff080f7812 */ /* 0x000fe200078ec0ff */
[----:B-1----:R-:W-:Y:S01]  /*14a50*/  FFMA.FTZ R10, R173, c[0x0][0x23c], -R2 ;  /* 0x00008f00ad0a7a23 */ /* 0x002fe20000010802 */
[----:B------:R-:W-:-:S03]  /*14a60*/  SHF.R.U32.HI R14, RZ, 0x18, R8 ;  /* 0x00000018ff0e7819 */ /* 0x000fc60000011608 */
[----:B------:R1:W5:Y:S02]  /*14a70*/  MUFU.EX2 R75, R10 ;  /* 0x0000000a004b7308 */ /* 0x0003640000000800 */
[----:B------:R-:W-:Y:S01]  /*14a80*/  HMMA.16816.F32 R100, R4, R24, R100 ;  /* 0x000000180464723c */ /* 0x000fe20000001864 */
[----:B---3--:R-:W-:-:S07]  /*14a90*/  SHF.R.U32.HI R11, RZ, 0x8, R9 ;  /* 0x00000008ff0b7819 */ /* 0x008fce0000011609 */
[----:B------:R-:W-:Y:S01]  /*14aa0*/  HMMA.16816.F32 R104, R4, R26, R104 ;  /* 0x0000001a0468723c */ /* 0x000fe20000001868 */
[----:B-1----:R-:W-:-:S07]  /*14ab0*/  SHF.R.U32.HI R10, RZ, 0x10, R8 ;  /* 0x00000010ff0a7819 */ /* 0x002fce0000011608 */
[C---:B----4-:R-:W-:Y:S01]  /*14ac0*/  HMMA.16816.F32 R116, R4.reuse, R20, R116 ;  /* 0x000000140474723c */ /* 0x050fe20000001874 */
[----:B------:R-:W-:Y:S02]  /*14ad0*/  F2FP.PACK_AB R8, R148, R149 ;  /* 0x000000959408723e */ /* 0x000fe400000000ff */
[----:B------:R-:W-:Y:S01]  /*14ae0*/  LOP3.LUT R9, R10, 0xff, RZ, 0xc0, !PT ;  /* 0x000000ff0a097812 */ /* 0x000fe200078ec0ff */
[--C-:B------:R-:W-:Y:S01]  /*14af0*/  HSET2.LE.AND R10, R13, R146.reuse, PT ;  /* 0x000000920d0a7233 */ /* 0x100fe20003803000 */
[----:B------:R-:W-:Y:S01]  /*14b00*/  PRMT R13, R15, 0x5410, R11 ;  /* 0x000054100f0d7816 */ /* 0x000fe2000000000b */
[--C-:B------:R-:W-:Y:S01]  /*14b10*/  HSET2.LE.AND R11, R16, R146.reuse, PT ;  /* 0x00000092100b7233 */ /* 0x100fe20003803000 */
[----:B------:R-:W-:Y:S01]  /*14b20*/  PRMT R14, R9, 0x5410, R14 ;  /* 0x00005410090e7816 */ /* 0x000fe2000000000e */
[----:B------:R-:W-:Y:S01]  /*14b30*/  HMMA.16816.F32 R120, R4, R22, R120 ;  /* 0x000000160478723c */ /* 0x000fe20000001878 */
[----:B------:R-:W-:Y:S01]  /*14b40*/  LOP3.LUT R10, R10, R8, RZ, 0xc0, !PT ;  /* 0x000000080a0a7212 */ /* 0x000fe200078ec0ff */
[--C-:B------:R-:W-:Y:S01]  /*14b50*/  HSET2.LE.AND R9, R13, R146.reuse, PT ;  /* 0x000000920d097233 */ /* 0x100fe20003803000 */
[----:B-----5:R-:W-:Y:S01]  /*14b60*/  F2FP.PACK_AB R8, R75, R147 ;  /* 0x000000934b08723e */ /* 0x020fe200000000ff */
[----:B------:R-:W-:Y:S01]  /*14b70*/  HSET2.LE.AND R14, R14, R146, PT ;  /* 0x000000920e0e7233 */ /* 0x000fe20003803000 */
[----:B------:R-:W-:-:S02]  /*14b80*/  F2FP.PACK_AB R13, R130, R129 ;  /* 0x00000081820d723e */ /* 0x000fc400000000ff */
[----:B------:R-:W-:Y:S01]  /*14b90*/  F2FP.PACK_AB R15, R69, R128 ;  /* 0x00000080450f723e */ /* 0x000fe200000000ff */
[----:B--2---:R-:W-:Y:S01]  /*14ba0*/  HMMA.16816.F32 R132, R4, R28, R132 ;  /* 0x0000001c0484723c */ /* 0x004fe20000001884 */
[----:B------:R-:W-:Y:S02]  /*14bb0*/  LOP3.LUT R11, R11, R8, RZ, 0xc0, !PT ;  /* 0x000000080b0b7212 */ /* 0x000fe400078ec0ff */
[----:B------:R-:W-:Y:S02]  /*14bc0*/  LOP3.LUT R8, R9, R13, RZ, 0xc0, !PT ;  /* 0x0000000d09087212 */ /* 0x000fe400078ec0ff */
[----:B------:R-:W-:-:S03]  /*14bd0*/  LOP3.LUT R9, R14, R15, RZ, 0xc0, !PT ;  /* 0x0000000f0e097212 */ /* 0x000fc600078ec0ff */
[----:B------:R-:W-:Y:S07]  /*14be0*/  HMMA.16816.F32 R76, R4, R30, R76 ;  /* 0x0000001e044c723c */ /* 0x000fee000000184c */
[----:B------:R-:W-:Y:S01]  /*14bf0*/  FFMA.FTZ R4, R172, c[0x0][0x23c], -R12 ;  /* 0x00008f00ac047a23 */ /* 0x000fe2000001080c */
[----:B------:R-:W-:Y:S01]  /*14c00*/  LOP3.LUT R5, R45, UR8, R42, 0x96, !PT ;  /* 0x000000082d057c12 */ /* 0x000fe2000f8e962a */
[----:B------:R-:W-:Y:S01]  /*14c10*/  FFMA.FTZ R7, R174, c[0x0][0x23c], -R3 ;  /* 0x00008f00ae077a23 */ /* 0x000fe20000010803 */
[C---:B------:R-:W-:Y:S01]  /*14c20*/  HMMA.16816.F32 R60, R8.reuse, R26, R60 ;  /* 0x0000001a083c723c */ /* 0x040fe2000000183c */
[----:B------:R1:W-:Y:S07]  /*14c30*/  MUFU.EX2 R68, R4 ;  /* 0x0000000400447308 */ /* 0x0003ee0000000800 */
[C---:B------:R-:W-:Y:S01]  /*14c40*/  HMMA.16816.F32 R64, R8.reuse, R24, R64 ;  /* 0x000000180840723c */ /* 0x040fe20000001840 */
[----:B------:R-:W-:Y:S07]  /*14c50*/  MUFU.EX2 R27, R7 ;  /* 0x00000007001b7308 */ /* 0x000fee0000000800 */
[----:B------:R-:W-:Y:S01]  /*14c60*/  HMMA.16816.F32 R56, R8, R20, R56 ;  /* 0x000000140838723c */ /* 0x000fe20000001838 */
[----:B-1----:R-:W-:-:S04]  /*14c70*/  FFMA.FTZ R4, R164, c[0x0][0x23c], -R12 ;  /* 0x00008f00a4047a23 */ /* 0x002fc8000001080c */
[----:B------:R1:W2:Y:S03]  /*14c80*/  MUFU.EX2 R44, R4 ;  /* 0x00000004002c7308 */ /* 0x0002a60000000800 */
[C---:B------:R-:W-:Y:S08]  /*14c90*/  HMMA.16816.F32 R48, R8.reuse, R22, R48 ;  /* 0x000000160830723c */ /* 0x040ff00000001830 */
[----:B------:R-:W-:Y:S01]  /*14ca0*/  HMMA.16816.F32 R80, R8, R32, R80 ;  /* 0x000000200850723c */ /* 0x000fe20000001850 */
[----:B-1----:R-:W-:-:S07]  /*14cb0*/  FFMA.FTZ R4, R161, c[0x0][0x23c], -R12 ;  /* 0x00008f00a1047a23 */ /* 0x002fce000001080c */
[C---:B------:R-:W-:Y:S01]  /*14cc0*/  HMMA.16816.F32 R32, R8.reuse, R34, R92 ;  /* 0x000000220820723c */ /* 0x040fe2000000185c */
[----:B------:R1:W-:Y:S01]  /*14cd0*/  MUFU.EX2 R43, R4 ;  /* 0x00000004002b7308 */ /* 0x0003e20000000800 */
[----:B------:R-:W3:Y:S06]  /*14ce0*/  LDSM.16.MT88.4 R92, [R185+0x7800] ;  /* 0x00780000b95c783b */ /* 0x000eec0000004200 */
[C---:B------:R-:W-:Y:S08]  /*14cf0*/  HMMA.16816.F32 R52, R8.reuse, R28, R52 ;  /* 0x0000001c0834723c */ /* 0x040ff00000001834 */
[----:B------:R-:W-:Y:S01]  /*14d00*/  HMMA.16816.F32 R36, R8, R30, R36 ;  /* 0x0000001e0824723c */ /* 0x000fe20000001824 */
[----:B-1----:R-:W-:-:S04]  /*14d10*/  FFMA.FTZ R4, R155, c[0x0][0x23c], -R12 ;  /* 0x00008f009b047a23 */ /* 0x002fc8000001080c */
[----:B------:R1:W4:Y:S02]  /*14d20*/  MUFU.EX2 R41, R4 ;  /* 0x0000000400297308 */ /* 0x0003240000000800 */
[----:B-1----:R-:W-:-:S05]  /*14d30*/  IMAD.WIDE.U32 R4, R5, -0x2daee0ad, RZ ;  /* 0xd2511f5305047825 */ /* 0x002fca00078e00ff */
[----:B------:R-:W-:Y:S02]  /*14d40*/  LOP3.LUT R6, R5, UR18, R40, 0x96, !PT ;  /* 0x0000001205067c12 */ /* 0x000fe4000f8e9628 */
[C---:B------:R-:W-:Y:S01]  /*14d50*/  LOP3.LUT R14, R4.reuse, 0xffff, RZ, 0xc0, !PT ;  /* 0x0000ffff040e7812 */ /* 0x040fe200078ec0ff */
[----:B------:R-:W-:Y:S01]  /*14d60*/  FFMA.FTZ R5, R171, c[0x0][0x23c], -R3 ;  /* 0x00008f00ab057a23 */ /* 0x000fe20000010803 */
[----:B------:R-:W-:Y:S02]  /*14d70*/  LOP3.LUT R17, R4, 0xff, RZ, 0xc0, !PT ;  /* 0x000000ff04117812 */ /* 0x000fe400078ec0ff */
[--C-:B------:R-:W-:Y:S01]  /*14d80*/  SHF.R.U32.HI R15, RZ, 0x10, R4.reuse ;  /* 0x00000010ff0f7819 */ /* 0x100fe20000011604 */
[----:B------:R1:W5:Y:S01]  /*14d90*/  MUFU.EX2 R26, R5 ;  /* 0x00000005001a7308 */ /* 0x0003620000000800 */
        /* <DEDUP_REMOVED lines=8> */
[----:B-1----:R-:W-:-:S03]  /*14e20*/  FFMA.FTZ R5, R165, c[0x0][0x23c], -R3 ;  /* 0x00008f00a5057a23 */ /* 0x002fc60000010803 */
[----:B------:R-:W-:Y:S01]  /*14e30*/  PRMT R14, R14, 0x5410, R16 ;  /* 0x000054100e0e7816 */ /* 0x000fe20000000010 */
[----:B------:R1:W-:Y:S02]  /*14e40*/  MUFU.EX2 R25, R5 ;  /* 0x0000000500197308 */ /* 0x0003e40000000800 */
[----:B-1----:R-:W-:Y:S02]  /*14e50*/  LOP3.LUT R5, R7, 0xff, RZ, 0xc0, !PT ;  /* 0x000000ff07057812 */ /* 0x002fe400078ec0ff */
[----:B------:R-:W-:Y:S01]  /*14e60*/  PRMT R7, R17, 0x5410, R6 ;  /* 0x0000541011077816 */ /* 0x000fe20000000006 */
[----:B------:R-:W-:Y:S01]  /*14e70*/  FFMA.FTZ R6, R167, c[0x0][0x23c], -R3 ;  /* 0x00008f00a7067a23 */ /* 0x000fe20000010803 */
[----:B------:R-:W-:Y:S01]  /*14e80*/  PRMT R3, R13, 0x5410, R4 ;  /* 0x000054100d037816 */ /* 0x000fe20000000004 */
[----:B------:R-:W-:Y:S01]  /*14e90*/  FFMA.FTZ R13, R223, c[0x0][0x23c], -R0 ;  /* 0x00008f00df0d7a23 */ /* 0x000fe20000010800 */
[----:B------:R-:W-:Y:S01]  /*14ea0*/  PRMT R5, R5, 0x5410, R12 ;  /* 0x0000541005057816 */ /* 0x000fe2000000000c */
[----:B------:R5:W1:Y:S01]  /*14eb0*/  MUFU.EX2 R24, R6 ;  /* 0x0000000600187308 */ /* 0x000a620000000800 */
[----:B--2---:R-:W-:Y:S01]  /*14ec0*/  F2FP.PACK_AB R4, R44, R68 ;  /* 0x000000442c04723e */ /* 0x004fe200000000ff */
[--C-:B------:R-:W-:Y:S01]  /*14ed0*/  HSET2.LE.AND R3, R3, R146.reuse, PT ;  /* 0x0000009203037233 */ /* 0x100fe20003803000 */
[----:B----4-:R-:W-:Y:S01]  /*14ee0*/  F2FP.PACK_AB R12, R41, R43 ;  /* 0x0000002b290c723e */ /* 0x010fe200000000ff */
[----:B------:R-:W-:-:S02]  /*14ef0*/  HSET2.LE.AND R5, R5, R146, PT ;  /* 0x0000009205057233 */ /* 0x000fc40003803000 */
[--C-:B------:R-:W-:Y:S01]  /*14f00*/  HSET2.LE.AND R7, R7, R146.reuse, PT ;  /* 0x0000009207077233 */ /* 0x100fe20003803000 */
[----:B------:R-:W-:Y:S01]  /*14f10*/  LOP3.LUT R136, R3, R4, RZ, 0xc0, !PT ;  /* 0x0000000403887212 */ /* 0x000fe200078ec0ff */
[----:B------:R-:W-:Y:S01]  /*14f20*/  HSET2.LE.AND R3, R14, R146, PT ;  /* 0x000000920e037233 */ /* 0x000fe20003803000 */
[----:B------:R2:W-:Y:S02]  /*14f30*/  MUFU.EX2 R23, R13 ;  /* 0x0000000d00177308 */ /* 0x0005e40000000800 */
[----:B------:R-:W-:Y:S02]  /*14f40*/  LOP3.LUT R138, R7, R12, RZ, 0xc0, !PT ;  /* 0x0000000c078a7212 */ /* 0x000fe400078ec0ff */
[----:B-----5:R-:W-:Y:S02]  /*14f50*/  F2FP.PACK_AB R6, R26, R27 ;  /* 0x0000001b1a06723e */ /* 0x020fe400000000ff */
[----:B-1----:R-:W-:Y:S02]  /*14f60*/  F2FP.PACK_AB R4, R24, R25 ;  /* 0x000000191804723e */ /* 0x002fe400000000ff */
[----:B------:R-:W-:Y:S01]  /*14f70*/  LOP3.LUT R137, R5, R6, RZ, 0xc0, !PT ;  /* 0x0000000605897212 */ /* 0x000fe200078ec0ff */
[--C-:B------:R-:W-:Y:S01]  /*14f80*/  FFMA.FTZ R5, R221, c[0x0][0x23c], -R0.reuse ;  /* 0x00008f00dd057a23 */ /* 0x100fe20000010800 */
[----:B------:R-:W-:Y:S01]  /*14f90*/  LOP3.LUT R139, R3, R4, RZ, 0xc0, !PT ;  /* 0x00000004038b7212 */ /* 0x000fe200078ec0ff */
[----:B------:R-:W-:-:S02]  /*14fa0*/  FFMA.FTZ R3, R215, c[0x0][0x23c], -R0 ;  /* 0x00008f00d7037a23 */ /* 0x000fc40000010800 */
[----:B------:R-:W-:Y:S01]  /*14fb0*/  FFMA.FTZ R0, R178, c[0x0][0x23c], -R0 ;  /* 0x00008f00b2007a23 */ /* 0x000fe20000010800 */
[----:B------:R-:W-:Y:S01]  /*14fc0*/  MUFU.EX2 R21, R5 ;  /* 0x0000000500157308 */ /* 0x000fe20000000800 */
[----:B--2---:R-:W1:Y:S02]  /*14fd0*/  LDSM.16.MT88.4 R12, [R187+0x7800] ;  /* 0x00780000bb0c783b */ /* 0x004e640000004200 */
[C---:B---3--:R-:W-:Y:S05]  /*14fe0*/  HMMA.16816.F32 R84, R136.reuse, R92, R84 ;  /* 0x0000005c8854723c */ /* 0x048fea0000001854 */
[----:B------:R2:W-:Y:S03]  /*14ff0*/  MUFU.EX2 R20, R0 ;  /* 0x0000000000147308 */ /* 0x0005e60000000800 */
[C---:B------:R-:W-:Y:S05]  /*15000*/  HMMA.16816.F32 R88, R136.reuse, R94, R88 ;  /* 0x0000005e8858723c */ /* 0x040fea0000001858 */
[----:B------:R3:W-:Y:S03]  /*15010*/  MUFU.EX2 R22, R3 ;  /* 0x0000000300167308 */ /* 0x0007e60000000800 */
[----:B------:R-:W-:Y:S01]  /*15020*/  HMMA.16816.F32 R100, R136, R108, R100 ;  /* 0x0000006c8864723c */ /* 0x000fe20000001864 */
[----:B--2---:R-:W-:-:S07]  /*15030*/  LOP3.LUT R0, R19, UR8, R96, 0x96, !PT ;  /* 0x0000000813007c12 */ /* 0x004fce000f8e9660 */
[----:B------:R-:W-:Y:S01]  /*15040*/  HMMA.16816.F32 R104, R136, R110, R104 ;  /* 0x0000006e8868723c */ /* 0x000fe20000001868 */
[----:B------:R-:W-:-:S04]  /*15050*/  IMAD.WIDE.U32 R4, R0, -0x2daee0ad, RZ ;  /* 0xd2511f5300047825 */ /* 0x000fc800078e00ff */
[----:B---3--:R-:W-:Y:S01]  /*15060*/  FFMA.FTZ R3, R228, c[0x0][0x23c], -R2 ;  /* 0x00008f00e4037a23 */ /* 0x008fe20000010802 */
[----:B------:R-:W-:Y:S02]  /*15070*/  LOP3.LUT R0, R5, UR18, R74, 0x96, !PT ;  /* 0x0000001205007c12 */ /* 0x000fe4000f8e964a */
[C---:B------:R-:W-:Y:S01]  /*15080*/  HMMA.16816.F32 R116, R136.reuse, R124, R116 ;  /* 0x0000007c8874723c */ /* 0x040fe20000001874 */
[C---:B------:R-:W-:Y:S01]  /*15090*/  LOP3.LUT R6, R4.reuse, 0xffff, RZ, 0xc0, !PT ;  /* 0x0000ffff04067812 */ /* 0x040fe200078ec0ff */
[----:B------:R2:W-:Y:S01]  /*150a0*/  MUFU.EX2 R19, R3 ;  /* 0x0000000300137308 */ /* 0x0005e20000000800 */
[----:B------:R-:W-:Y:S01]  /*150b0*/  LOP3.LUT R10, R4, 0xff, RZ, 0xc0, !PT ;  /* 0x000000ff040a7812 */ /* 0x000fe200078ec0ff */
[----:B------:R-:W-:Y:S01]  /*150c0*/  FFMA.FTZ R5, R214, c[0x0][0x23c], -R2 ;  /* 0x00008f00d6057a23 */ /* 0x000fe20000010802 */
[--C-:B------:R-:W-:Y:S02]  /*150d0*/  SHF.R.U32.HI R7, RZ, 0x10, R4.reuse ;  /* 0x00000010ff077819 */ /* 0x100fe40000011604 */
[----:B------:R-:W-:Y:S01]  /*150e0*/  SHF.R.U32.HI R11, RZ, 0x18, R4 ;  /* 0x00000018ff0b7819 */ /* 0x000fe20000011604 */
[----:B------:R-:W-:Y:S01]  /*150f0*/  HMMA.16816.F32 R120, R136, R126, R120 ;  /* 0x0000007e8878723c */ /* 0x000fe20000001878 */
[C---:B------:R-:W-:Y:S01]  /*15100*/  LOP3.LUT R4, R0.reuse, 0xffff, RZ, 0xc0, !PT ;  /* 0x0000ffff00047812 */ /* 0x040fe200078ec0ff */
[----:B------:R-:W-:Y:S01]  /*15110*/  MUFU.EX2 R16, R5 ;  /* 0x0000000500107308 */ /* 0x000fe20000000800 */
[----:B------:R-:W-:-:S02]  /*15120*/  LOP3.LUT R9, R0, 0xff, RZ, 0xc0, !PT ;  /* 0x000000ff00097812 */ /* 0x000fc400078ec0ff */
[----:B------:R-:W-:Y:S02]  /*15130*/  SHF.R.U32.HI R8, RZ, 0x18, R0 ;  /* 0x00000018ff087819 */ /* 0x000fe40000011600 */
[----:B------:R-:W-:Y:S01]  /*15140*/  SHF.R.U32.HI R4, RZ, 0x8, R4 ;  /* 0x00000008ff047819 */ /* 0x000fe20000011604 */
[C---:B-1----:R-:W-:Y:S01]  /*15150*/  HMMA.16816.F32 R132, R136.reuse, R12, R132 ;  /* 0x0000000c8884723c */ /* 0x042fe20000001884 */
[----:B--2---:R-:W-:Y:S02]  /*15160*/  FFMA.FTZ R3, R222, c[0x0][0x23c], -R2 ;  /* 0x00008f00de037a23 */ /* 0x004fe40000010802 */
[----:B------:R-:W-:Y:S02]  /*15170*/  PRMT R4, R9, 0x5410, R4 ;  /* 0x0000541009047816 */ /* 0x000fe40000000004 */
[----:B------:R1:W2:Y:S03]  /*15180*/  MUFU.EX2 R18, R3 ;  /* 0x0000000300127308 */ /* 0x0002a60000000800 */
[----:B------:R-:W-:Y:S01]  /*15190*/  HMMA.16816.F32 R136, R136, R14, R76 ;  /* 0x0000000e8888723c */ /* 0x000fe2000000184c */
[----:B-1----:R-:W-:Y:S01]  /*151a0*/  FFMA.FTZ R3, R220, c[0x0][0x23c], -R2 ;  /* 0x00008f00dc037a23 */ /* 0x002fe20000010802 */
[----:B------:R-:W-:-:S02]  /*151b0*/  SHF.R.U32.HI R2, RZ, 0x10, R0 ;  /* 0x00000010ff027819 */ /* 0x000fc40000011600 */
[----:B------:R-:W-:Y:S01]  /*151c0*/  SHF.R.U32.HI R0, RZ, 0x8, R6 ;  /* 0x00000008ff007819 */ /* 0x000fe20000011606 */
[----:B------:R1:W3:Y:S01]  /*151d0*/  MUFU.EX2 R17, R3 ;  /* 0x0000000300117308 */ /* 0x0002e20000000800 */
[----:B------:R-:W-:Y:S02]  /*151e0*/  LOP3.LUT R6, R7, 0xff, RZ, 0xc0, !PT ;  /* 0x000000ff07067812 */ /* 0x000fe400078ec0ff */
[----:B------:R-:W-:-:S05]  /*151f0*/  PRMT R0, R10, 0x5410, R0 ;  /* 0x000054100a007816 */ /* 0x000fca0000000000 */
[--C-:B------:R-:W-:Y:S02]  /*15200*/  HSET2.LE.AND R5, R0, R146.reuse, PT ;  /* 0x0000009200057233 */ /* 0x100fe40003803000 */
[--C-:B------:R-:W-:Y:S01]  /*15210*/  HSET2.LE.AND R0, R4, R146.reuse, PT ;  /* 0x0000009204007233 */ /* 0x100fe20003803000 */
[----:B--2---:R-:W-:Y:S02]  /*15220*/  F2FP.PACK_AB R4, R18, R19 ;  /* 0x000000131204723e */ /* 0x004fe400000000ff */
[----:B-1----:R-:W-:Y:S02]  /*15230*/  LOP3.LUT R3, R2, 0xff, RZ, 0xc0, !PT ;  /* 0x000000ff02037812 */ /* 0x002fe400078ec0ff */
[----:B------:R-:W-:Y:S02]  /*15240*/  PRMT R2, R6, 0x5410, R11 ;  /* 0x0000541006027816 */ /* 0x000fe4000000000b */
[----:B------:R-:W-:Y:S02]  /*15250*/  PRMT R3, R3, 0x5410, R8 ;  /* 0x0000541003037816 */ /* 0x000fe40000000008 */
[----:B------:R-:W-:Y:S01]  /*15260*/  F2FP.PACK_AB R6, R20, R22 ;  /* 0x000000161406723e */ /* 0x000fe200000000ff */
[--C-:B------:R-:W-:Y:S01]  /*15270*/  HSET2.LE.AND R7, R2, R146.reuse, PT ;  /* 0x0000009202077233 */ /* 0x100fe20003803000 */
[----:B------:R-:W-:Y:S01]  /*15280*/  F2FP.PACK_AB R2, R21, R23 ;  /* 0x000000171502723e */ /* 0x000fe200000000ff */
[----:B------:R-:W-:Y:S01]  /*15290*/  HSET2.LE.AND R3, R3, R146, PT ;  /* 0x0000009203037233 */ /* 0x000fe20003803000 */
[----:B------:R-:W-:-:S02]  /*152a0*/  LOP3.LUT R142, R5, R6, RZ, 0xc0, !PT ;  /* 0x00000006058e7212 */ /* 0x000fc400078ec0ff */
[----:B------:R-:W-:Y:S01]  /*152b0*/  LOP3.LUT R140, R0, R2, RZ, 0xc0, !PT ;  /* 0x00000002008c7212 */ /* 0x000fe200078ec0ff */
[----:B------:R-:W-:Y:S01]  /*152c0*/  FFMA.FTZ R2, R99, R144, R246 ;  /* 0x0000009063027223 */ /* 0x000fe200000100f6 */
[----:B---3--:R-:W-:Y:S02]  /*152d0*/  F2FP.PACK_AB R0, R16, R17 ;  /* 0x000000111000723e */ /* 0x008fe400000000ff */
[----:B------:R-:W-:Y:S01]  /*152e0*/  LOP3.LUT R141, R3, R4, RZ, 0xc0, !PT ;  /* 0x00000004038d7212 */ /* 0x000fe200078ec0ff */
[----:B------:R-:W-:Y:S01]  /*152f0*/  FFMA.FTZ R4, R235, R46, R231 ;  /* 0x0000002eeb047223 */ /* 0x000fe200000100e7 */
[----:B------:R-:W-:Y:S01]  /*15300*/  LOP3.LUT R143, R7, R0, RZ, 0xc0, !PT ;  /* 0x00000000078f7212 */ /* 0x000fe200078ec0ff */
[----:B------:R-:W-:Y:S02]  /*15310*/  FFMA.FTZ R0, R232, R47, R242 ;  /* 0x0000002fe8007223 */ /* 0x000fe400000100f2 */
[----:B------:R-:W-:Y:S02]  /*15320*/  FFMA.FTZ R3, R98, R145, R252 ;  /* 0x0000009162037223 */ /* 0x000fe400000100fc */
        /* <DEDUP_REMOVED lines=71> */
[----:B------:R1:W-:Y:S02]  /*157a0*/  STL [R1+0x3c], R0 ;  /* 0x00003c0001007387 */ /* 0x0003e40000100800 */
.L_x_1748:
[----:B------:R-:W-:-:S06]  /*157b0*/  UISETP.GT.AND UP0, UPT, UR35, UR19, UPT ;  /* 0x000000132300728c */ /* 0x000fcc000bf04270 */
[----:B------:R-:W-:-:S13]  /*157c0*/  PLOP3.LUT P0, PT, PT, PT, UP0, 0x80, 0x0 ;  /* 0x000000000000781c */ /* 0x000fda0003f0f008 */
        /* <DEDUP_REMOVED lines=15> */
[-C--:B------:R-:W-:Y:S01]  /*158c0*/  LOP3.LUT R0, R13, R243.reuse, RZ, 0x3c, !PT ;  /* 0x000000f30d007212 */ /* 0x080fe200078e3cff */
[----:B------:R-:W-:Y:S01]  /*158d0*/  UIMAD UR37, UR5, 0x30, URZ ;  /* 0x00000030052578a4 */ /* 0x000fe2000f8e023f */
[----:B------:R-:W-:Y:S01]  /*158e0*/  STL.64 [R1+0x20], R12 ;  /* 0x0000200c01007387 */ /* 0x000fe20000100a00 */
[----:B------:R-:W-:Y:S01]  /*158f0*/  IMAD.MOV.U32 R75, RZ, RZ, R70 ;  /* 0x000000ffff4b7224 */ /* 0x000fe200078e0046 */
[----:B------:R-:W-:Y:S01]  /*15900*/  LOP3.LUT R2, R11, R243, RZ, 0x3c, !PT ;  /* 0x000000f30b027212 */ /* 0x000fe200078e3cff */
[----:B------:R-:W-:Y:S01]  /*15910*/  ULDC.64 UR4, c[0x0][0x198] ;  /* 0x0000660000047ab9 */ /* 0x000fe20000000a00 */
[----:B------:R1:W-:Y:S01]  /*15920*/  STL.64 [R1+0x18], R10 ;  /* 0x0000180a01007387 */ /* 0x0003e20000100a00 */
[----:B------:R-:W-:Y:S01]  /*15930*/  UIMAD.WIDE.U32 UR44, UR4, 0x30, URZ ;  /* 0x00000030042c78a5 */ /* 0x000fe2000f8e003f */
[----:B------:R-:W-:Y:S01]  /*15940*/  MOV R74, R71 ;  /* 0x00000047004a7202 */ /* 0x000fe20000000f00 */
[----:B------:R-:W-:Y:S01]  /*15950*/  UIMAD UR41, UR5, 0x30, URZ ;  /* 0x00000030052978a4 */ /* 0x000fe2000f8e023f */
[----:B---3--:R-:W-:Y:S01]  /*15960*/  PRMT R252, R252, 0x7054, R252 ;  /* 0x00007054fcfc7816 */ /* 0x008fe200000000fc */
[----:B------:R-:W-:-:S02]  /*15970*/  USHF.L.U64.HI UR34, UR4, 0x5, UR5 ;  /* 0x0000000504227899 */ /* 0x000fc40008010205 */
[----:B------:R-:W-:Y:S02]  /*15980*/  USHF.L.U32 UR40, UR4, 0x5, URZ ;  /* 0x0000000504287899 */ /* 0x000fe4000800063f */
[----:B------:R-:W-:Y:S02]  /*15990*/  UIADD3 UR37, UR37, UR39, URZ ;  /* 0x0000002725257290 */ /* 0x000fe4000fffe03f */
[----:B------:R-:W-:Y:S01]  /*159a0*/  UIADD3 UR41, UR41, UR45, URZ ;  /* 0x0000002d29297290 */ /* 0x000fe2000fffe03f */
[----:B-1----:R-:W-:-:S05]  /*159b0*/  IMAD.WIDE.U32 R10, R0, -0x2daee0ad, RZ ;  /* 0xd2511f53000a7825 */ /* 0x002fca00078e00ff */
[----:B------:R1:W-:Y:S01]  /*159c0*/  STL.64 [R1], R10 ;  /* 0x0000000a01007387 */ /* 0x0003e20000100a00 */
[----:B--2---:R-:W-:Y:S02]  /*159d0*/  IMAD.MOV.U32 R5, RZ, RZ, R7 ;  /* 0x000000ffff057224 */ /* 0x004fe400078e0007 */
[----:B-----5:R-:W-:-:S04]  /*159e0*/  IMAD.WIDE.U32 R250, R8, -0x2daee0ad, RZ ;  /* 0xd2511f5308fa7825 */ /* 0x020fc800078e00ff */
[----:B------:R-:W-:Y:S01]  /*159f0*/  IMAD.WIDE.U32 R8, R2, -0x2daee0ad, RZ ;  /* 0xd2511f5302087825 */ /* 0x000fe200078e00ff */
[----:B------:R1:W-:Y:S04]  /*15a00*/  STL.64 [R1+0x28], R4 ;  /* 0x0000280401007387 */ /* 0x0003e80000100a00 */
[----:B------:R1:W-:Y:S01]  /*15a10*/  STL.64 [R1+0x8], R8 ;  /* 0x0000080801007387 */ /* 0x0003e20000100a00 */
[----:B----4-:R-:W-:Y:S01]  /*15a20*/  ISETP.GE.AND P4, PT, R14, c[0x0][0x220], PT ;  /* 0x000088000e007a0c */ /* 0x010fe20003f86270 */
[----:B------:R-:W-:Y:S05]  /*15a30*/  BRA `(.L_x_1756) ;  /* 0x0000034000007947 */ /* 0x000fea0003800000 */
.L_x_1758:
        /* <DEDUP_REMOVED lines=9> */
[----:B------:R-:W-:Y:S03]  /*15ad0*/  IMAD.U32 R0, RZ, RZ, UR46 ;  /* 0x0000002eff007e24 */ /* 0x000fe6000f8e00ff */
[----:B------:R-:W-:Y:S06]  /*15ae0*/  UIADD3 UR35, UR47, UR35, URZ ;  /* 0x000000232f237290 */ /* 0x000fec000fffe03f */
[----:B------:R-:W-:Y:S01]  /*15af0*/  IMAD.U32 R2, RZ, RZ, UR35 ;  /* 0x00000023ff027e24 */ /* 0x000fe2000f8e00ff */
[----:B--2---:R-:W-:Y:S01]  /*15b00*/  LEA R0, P0, R0, R70, 0x6 ;  /* 0x0000004600007211 */ /* 0x004fe200078030ff */
[----:B------:R-:W-:Y:S03]  /*15b10*/  IMAD.U32 R70, RZ, RZ, UR46 ;  /* 0x0000002eff467e24 */ /* 0x000fe6000f8e00ff */
[C---:B------:R-:W-:Y:S02]  /*15b20*/  @!P4 IADD3 R71, P2, R0.reuse, UR40, RZ ;  /* 0x000000280047cc10 */ /* 0x040fe4000ff5e0ff */
[----:B------:R-:W-:Y:S02]  /*15b30*/  @!P4 LEA R78, P6, R0, c[0x0][0x168], 0x1 ;  /* 0x00005a00004eca11 */ /* 0x000fe400078c08ff */
[----:B---3--:R-:W-:Y:S02]  /*15b40*/  LEA.HI.X R2, R70, R73, R2, 0x6, P0 ;  /* 0x0000004946027211 */ /* 0x008fe400000f3402 */
        /* <DEDUP_REMOVED lines=8> */
[----:B------:R-:W-:Y:S02]  /*15bd0*/  P2R R70, PR, RZ, 0x4 ;  /* 0x00000004ff467803 */ /* 0x000fe40000000000 */
[----:B------:R-:W-:Y:S01]  /*15be0*/  @!P4 LEA.HI.X R77, R69, c[0x0][0x16c], R77, 0x1, P3 ;  /* 0x00005b00454dca11 */ /* 0x000fe200018f0c4d */
[----:B------:R1:W-:Y:S01]  /*15bf0*/  @P4 STS.128 [R211+0x4800], RZ ;  /* 0x004800ffd3004388 */ /* 0x0003e20000000c00 */
[----:B------:R-:W-:Y:S02]  /*15c00*/  ISETP.NE.AND P5, PT, R70, RZ, PT ;  /* 0x000000ff4600720c */ /* 0x000fe40003fa5270 */
[C---:B------:R-:W-:Y:S01]  /*15c10*/  @!P4 LEA R72, P2, R71.reuse, c[0x0][0x168], 0x1 ;  /* 0x00005a004748ca11 */ /* 0x040fe200078408ff */
[----:B------:R-:W-:Y:S01]  /*15c20*/  @!PT LDS RZ, [RZ] ;  /* 0x00000000fffff984 */ /* 0x000fe20000000800 */
[----:B------:R-:W-:Y:S01]  /*15c30*/  @!PT LDS RZ, [RZ] ;  /* 0x00000000fffff984 */ /* 0x000fe20000000800 */
[----:B------:R-:W-:Y:S01]  /*15c40*/  @!PT LDS RZ, [RZ] ;  /* 0x00000000fffff984 */ /* 0x000fe20000000800 */
[----:B------:R1:W-:Y:S01]  /*15c50*/  @!P4 LDGSTS.E.BYPASS.LTC128B.128 [R211+0x4800], [R76.64] ;  /* 0x048000004cd3cfae */ /* 0x0003e2000b901d5c */
[----:B------:R-:W-:Y:S02]  /*15c60*/  @!P4 IADD3.X R73, R2, UR34, RZ, P5, !PT ;  /* 0x000000220249cc10 */ /* 0x000fe4000affe4ff */
[----:B------:R-:W-:Y:S01]  /*15c70*/  @!P4 IADD3 R144, P1, R0, UR44, RZ ;  /* 0x0000002c0090cc10 */ /* 0x000fe2000ff3e0ff */
[----:B------:R1:W-:Y:S01]  /*15c80*/  @P4 STS.128 [R211+0x5000], RZ ;  /* 0x005000ffd3004388 */ /* 0x0003e20000000c00 */
[----:B------:R-:W-:Y:S02]  /*15c90*/  @!P4 LEA.HI.X R73, R71, c[0x0][0x16c], R73, 0x1, P2 ;  /* 0x00005b004749ca11 */ /* 0x000fe400010f0c49 */
[----:B------:R-:W-:Y:S02]  /*15ca0*/  @!P4 LEA R70, P0, R144, c[0x0][0x168], 0x1 ;  /* 0x00005a009046ca11 */ /* 0x000fe400078008ff */
[----:B------:R-:W-:Y:S01]  /*15cb0*/  @!P4 IADD3.X R145, R2, UR41, RZ, P1, !PT ;  /* 0x000000290291cc10 */ /* 0x000fe20008ffe4ff */
        /* <DEDUP_REMOVED lines=10> */
[----:B------:R-:W0:Y:S01]  /*15d60*/  LDGDEPBAR ;  /* 0x00000000000079af */ /* 0x000e220000000000 */
[----:B------:R-:W-:-:S05]  /*15d70*/  BRA `(.L_x_1757) ;  /* 0x000008a000007947 */ /* 0x000fca0003800000 */
.L_x_1756:
        /* <DEDUP_REMOVED lines=23> */
[C---:B------:R-:W-:Y:S01]  /*15ef0*/  @!P4 LEA R8, P1, R5.reuse, c[0x0][0x170], 0x1 ;  /* 0x00005c000508ca11 */ /* 0x040fe200078208ff */
[----:B------:R-:W-:Y:S01]  /*15f00*/  @P4 STS.128 [R211+0x6800], RZ ;  /* 0x006800ffd3004388 */ /* 0x000fe20000000c00 */
[----:B------:R-:W-:Y:S02]  /*15f10*/  @!P4 IADD3.X R14, R0, UR32, RZ, P0, !PT ;  /* 0x00000020000ecc10 */ /* 0x000fe400087fe4ff */
[----:B------:R-:W-:Y:S02]  /*15f20*/  @!P4 IADD3 R7, P2, R4, UR38, RZ ;  /* 0x000000260407cc10 */ /* 0x000fe4000ff5e0ff */
[----:B------:R-:W-:Y:S01]  /*15f30*/  @!P4 LEA.HI.X R9, R5, c[0x0][0x174], R14, 0x1, P1 ;  /* 0x00005d000509ca11 */ /* 0x000fe200008f0c0e */
[----:B------:R-:W-:Y:S01]  /*15f40*/  @!PT LDS RZ, [RZ] ;  /* 0x00000000fffff984 */ /* 0x000fe20000000800 */
[----:B------:R-:W-:Y:S01]  /*15f50*/  @!PT LDS RZ, [RZ] ;  /* 0x00000000fffff984 */ /* 0x000fe20000000800 */
[----:B------:R-:W-:Y:S01]  /*15f60*/  @!PT LDS RZ, [RZ] ;  /* 0x00000000fffff984 */ /* 0x000fe20000000800 */
[----:B------:R2:W-:Y:S01]  /*15f70*/  @!P4 LDGSTS.E.BYPASS.LTC128B.128 [R211+0x6800], [R10.64] ;  /* 0x068000000ad3cfae */ /* 0x0005e2000b901d5c */
[C---:B------:R-:W-:Y:S02]  /*15f80*/  @!P4 LEA R6, P0, R7.reuse, c[0x0][0x170], 0x1 ;  /* 0x00005c000706ca11 */ /* 0x040fe400078008ff */
[----:B------:R-:W-:Y:S03]  /*15f90*/  @!P4 IADD3.X R15, R0, UR37, RZ, P2, !PT ;  /* 0x00000025000fcc10 */ /* 0x000fe600097fe4ff */
        /* <DEDUP_REMOVED lines=104> */
.L_x_1757:
[----:B------:R-:W2:Y:S01]  /*16620*/  S2R R2, SR_TID.X ;  /* 0x0000000000027919 */ /* 0x000ea20000002100 */
[----:B------:R-:W-:Y:S01]  /*16630*/  IMAD.U32 R0, RZ, RZ, UR36 ;  /* 0x00000024ff007e24 */ /* 0x000fe2000f8e00ff */
[----:B------:R-:W-:Y:S01]  /*16640*/  P2R R180, PR, RZ, 0x10 ;  /* 0x00000010ffb47803 */ /* 0x000fe20000000000 */
[----:B------:R-:W-:Y:S02]  /*16650*/  USHF.L.U32 UR4, UR36, 0x1, URZ ;  /* 0x0000000124047899 */ /* 0x000fe4000800063f */
[----:B------:R-:W-:Y:S02]  /*16660*/  UISETP.GT.AND UP0, UPT, UR36, UR19, UPT ;  /* 0x000000132400728c */ /* 0x000fe4000bf04270 */
[----:B------:R-:W-:Y:S01]  /*16670*/  UMOV UR35, UR36 ;  /* 0x0000002400237c82 */ /* 0x000fe20008000000 */
[----:B--2---:R-:W-:Y:S05]  /*16680*/  IMAD.SHL.U32 R2, R2, 0x2, RZ ;  /* 0x0000000202027824 */ /* 0x004fea00078e00ff */
[----:B------:R-:W-:Y:S05]  /*16690*/  LOP3.LUT R2, R2, 0x6, RZ, 0xc0, !PT ;  /* 0x0000000602027812 */ /* 0x000fea00078ec0ff */
[----:B------:R-:W-:Y:S04]  /*166a0*/  IMAD R0, R0, 0x40, R2 ;  /* 0x0000004000007824 */ /* 0x000fe800078e0202 */
[--C-:B------:R-:W-:Y:S01]  /*166b0*/  IMAD.IADD R2, R200, 0x1, -R0.reuse ;  /* 0x00000001c8027824 */ /* 0x100fe200078e0a00 */
[C---:B------:R-:W-:Y:S01]  /*166c0*/  IADD3 R148, R0.reuse, 0x1, RZ ;  /* 0x0000000100947810 */ /* 0x040fe20007ffe0ff */
[----:B------:R-:W-:Y:S01]  /*166d0*/  IMAD.IADD R69, R199, 0x1, -R0 ;  /* 0x00000001c7457824 */ /* 0x000fe200078e0a00 */
[C---:B------:R-:W-:Y:S02]  /*166e0*/  IADD3 R147, R0.reuse, 0x8, RZ ;  /* 0x0000000800937810 */ /* 0x040fe40007ffe0ff */
[----:B------:R-:W-:Y:S02]  /*166f0*/  IABS R2, R2 ;  /* 0x0000000200027213 */ /* 0x000fe40000000000 */
[C---:B-1----:R-:W-:Y:S02]  /*16700*/  IADD3 R79, R0.reuse, 0x18, RZ ;  /* 0x00000018004f7810 */ /* 0x042fe40007ffe0ff */
[----:B------:R-:W1:Y:S01]  /*16710*/  I2F R179, R2 ;  /* 0x0000000200b37306 */ /* 0x000e620000201400 */
[C---:B------:R-:W-:Y:S02]  /*16720*/  IADD3 R146, R0.reuse, 0x9, RZ ;  /* 0x0000000900927810 */ /* 0x040fe40007ffe0ff */
        /* <DEDUP_REMOVED lines=9> */
[C---:B------:R-:W-:Y:S02]  /*167c0*/  ISETP.GE.AND P3, PT, R0.reuse, R206, PT ;  /* 0x000000ce0000720c */ /* 0x040fe40003f66270 */
[C---:B------:R-:W-:Y:S01]  /*167d0*/  ISETP.GE.AND P2, PT, R0.reuse, R204, PT ;  /* 0x000000cc0000720c */ /* 0x040fe20003f46270 */
[----:B-1----:R-:W-:Y:S01]  /*167e0*/  FFMA.FTZ R4, R179, -UR27, R4 ;  /* 0x8000001bb3047c23 */ /* 0x002fe20008010004 */
[----:B------:R-:W-:Y:S01]  /*167f0*/  IABS R2, R69 ;  /* 0x0000004500027213 */ /* 0x000fe20000000000 */
[----:B------:R-:W-:Y:S01]  /*16800*/  IMAD.IADD R69, R201, 0x1, -R0 ;  /* 0x00000001c9457824 */ /* 0x000fe200078e0a00 */
[----:B------:R-:W-:Y:S02]  /*16810*/  ISETP.GE.AND P4, PT, R79, R206, PT ;  /* 0x000000ce4f00720c */ /* 0x000fe40003f86270 */
[----:B------:R1:W2:Y:S01]  /*16820*/  I2F R178, R2 ;  /* 0x0000000200b27306 */ /* 0x0002a20000201400 */
[C---:B------:R-:W-:Y:S02]  /*16830*/  ISETP.GE.AND P1, PT, R0.reuse, R203, PT ;  /* 0x000000cb0000720c */ /* 0x040fe40003f26270 */
[C---:B------:R-:W-:Y:S02]  /*16840*/  ISETP.GE.AND P0, PT, R0.reuse, R202, PT ;  /* 0x000000ca0000720c */ /* 0x040fe40003f06270 */
[C---:B------:R-:W-:Y:S02]  /*16850*/  ISETP.GE.OR P6, PT, R0.reuse, R210, !P3 ;  /* 0x000000d20000720c */ /* 0x040fe40005fc6670 */
[C---:B------:R-:W-:Y:S02]  /*16860*/  ISETP.GE.OR P5, PT, R0.reuse, R209, !P2 ;  /* 0x000000d10000720c */ /* 0x040fe400057a6670 */
[C---:B------:R-:W-:Y:S02]  /*16870*/  ISETP.GE.OR P3, PT, R0.reuse, R208, !P1 ;  /* 0x000000d00000720c */ /* 0x040fe40004f66670 */
[----:B------:R-:W-:Y:S02]  /*16880*/  ISETP.GE.OR P1, PT, R0, R207, !P0 ;  /* 0x000000cf0000720c */ /* 0x000fe40004726670 */
[-C--:B------:R-:W-:Y:S02]  /*16890*/  ISETP.GE.AND P0, PT, R148, R206.reuse, PT ;  /* 0x000000ce9400720c */ /* 0x080fe40003f06270 */
[----:B------:R-:W-:Y:S02]  /*168a0*/  ISETP.GE.AND P2, PT, R147, R206, PT ;  /* 0x000000ce9300720c */ /* 0x000fe40003f46270 */
[----:B-1----:R-:W-:Y:S01]  /*168b0*/  IABS R2, R69 ;  /* 0x0000004500027213 */ /* 0x002fe20000000000 */
[----:B--2---:R-:W-:Y:S02]  /*168c0*/  FFMA.FTZ R6, R178, -UR27, R6 ;  /* 0x8000001bb2067c23 */ /* 0x004fe40008010006 */
[----:B------:R-:W-:Y:S01]  /*168d0*/  IMAD.IADD R69, R205, 0x1, -R0 ;  /* 0x00000001cd457824 */ /* 0x000fe200078e0a00 */
[----:B------:R1:W2:Y:S04]  /*168e0*/  I2F R177, R2 ;  /* 0x0000000200b17306 */ /* 0x0002a80000201400 */
[----:B-1----:R-:W-:Y:S01]  /*168f0*/  IABS R2, R69 ;  /* 0x0000004500027213 */ /* 0x002fe20000000000 */
[----:B--2---:R-:W-:Y:S02]  /*16900*/  FFMA.FTZ R8, R177, -UR27, R8 ;  /* 0x8000001bb1087c23 */ /* 0x004fe40008010008 */
[C---:B------:R-:W-:Y:S03]  /*16910*/  IMAD.IADD R69, R200.reuse, 0x1, -R148 ;  /* 0x00000001c8457824 */ /* 0x040fe600078e0a94 */
[----:B------:R1:W2:Y:S02]  /*16920*/  I2F R176, R2 ;  /* 0x0000000200b07306 */ /* 0x0002a40000201400 */
[----:B-1----:R-:W-:Y:S01]  /*16930*/  IABS R2, R69 ;  /* 0x0000004500027213 */ /* 0x002fe20000000000 */
[----:B------:R-:W-:Y:S02]  /*16940*/  IMAD.IADD R69, R200, 0x1, -R147 ;  /* 0x00000001c8457824 */ /* 0x000fe400078e0a93 */
[----:B--2---:R-:W-:Y:S05]  /*16950*/  FFMA.FTZ R10, R176, -UR27, R10 ;  /* 0x8000001bb00a7c23 */ /* 0x004fea000801000a */
[----:B------:R1:W2:Y:S02]  /*16960*/  I2F R175, R2 ;  /* 0x0000000200af7306 */ /* 0x0002a40000201400 */
[----:B-1----:R-:W-:Y:S01]  /*16970*/  IABS R2, R69 ;  /* 0x0000004500027213 */ /* 0x002fe20000000000 */
[C---:B------:R-:W-:Y:S02]  /*16980*/  IMAD.IADD R69, R200.reuse, 0x1, -R146 ;  /* 0x00000001c8457824 */ /* 0x040fe400078e0a92 */
[----:B--2---:R-:W-:Y:S05]  /*16990*/  FFMA.FTZ R5, R175, -UR27, R5 ;  /* 0x8000001baf057c23 */ /* 0x004fea0008010005 */
        /* <DEDUP_REMOVED lines=14> */
[----:B------:R-:W-:Y:S02]  /*16a80*/  IMAD.IADD R69, R200, 0x1, -R78 ;  /* 0x00000001c8457824 */ /* 0x000fe400078e0a4e */
[----:B--2---:R-:W-:Y:S05]  /*16a90*/  FFMA.FTZ R21, R171, -UR27, R21 ;  /* 0x8000001bab157c23 */ /* 0x004fea0008010015 */
[----:B------:R1:W2:Y:S02]  /*16aa0*/  I2F R170, R2 ;  /* 0x0000000200aa7306 */ /* 0x0002a40000201400 */
[----:B-1----:R-:W-:Y:S01]  /*16ab0*/  IABS R2, R69 ;  /* 0x0000004500027213 */ /* 0x002fe20000000000 */
[----:B--2---:R-:W-:Y:S02]  /*16ac0*/  FFMA.FTZ R32, R170, -UR27, R32 ;  /* 0x8000001baa207c23 */ /* 0x004fe40008010020 */
[C---:B------:R-:W-:Y:S05]  /*16ad0*/  IMAD.IADD R69, R200.reuse, 0x1, -R77 ;  /* 0x00000001c8457824 */ /* 0x040fea00078e0a4d */
[----:B------:R1:W2:Y:S02]  /*16ae0*/  I2F R169, R2 ;  /* 0x0000000200a97306 */ /* 0x0002a40000201400 */
[----:B-1----:R-:W-:Y:S01]  /*16af0*/  IABS R2, R69 ;  /* 0x0000004500027213 */ /* 0x002fe20000000000 */
[----:B--2---:R-:W-:Y:S02]  /*16b00*/  FFMA.FTZ R33, R169, -UR27, R33 ;  /* 0x8000001ba9217c23 */ /* 0x004fe40008010021 */
[----:B------:R-:W-:Y:S05]  /*16b10*/  IMAD.IADD R69, R200, 0x1, -R76 ;  /* 0x00000001c8457824 */ /* 0x000fea00078e0a4c */
        /* <DEDUP_REMOVED lines=18> */
[----:B--2---:R-:W-:Y:S01]  /*16c40*/  FFMA.FTZ R52, R164, -UR27, R52 ;  /* 0x8000001ba4347c23 */ /* 0x004fe20008010034 */
[----:B------:R-:W-:Y:S06]  /*16c50*/  IADD3 R69, R0, 0x38, RZ ;  /* 0x0000003800457810 */ /* 0x000fec0007ffe0ff */
[----:B------:R1:W2:Y:S01]  /*16c60*/  I2F R163, R2 ;  /* 0x0000000200a37306 */ /* 0x0002a20000201400 */
[----:B------:R-:W-:Y:S05]  /*16c70*/  IMAD.IADD R149, R200, 0x1, -R69 ;  /* 0x00000001c8957824 */ /* 0x000fea00078e0a45 */
[----:B------:R-:W-:Y:S04]  /*16c80*/  IABS R149, R149 ;  /* 0x0000009500957213 */ /* 0x000fe80000000000 */
[----:B------:R3:W4:Y:S01]  /*16c90*/  I2F R162, R149 ;  /* 0x0000009500a27306 */ /* 0x0007220000201400 */
[----:B-1----:R-:W-:Y:S01]  /*16ca0*/  IADD3 R2, R0, 0x39, RZ ;  /* 0x0000003900027810 */ /* 0x002fe20007ffe0ff */
[----:B--2---:R-:W-:Y:S04]  /*16cb0*/  FFMA.FTZ R53, R163, -UR27, R53 ;  /* 0x8000001ba3357c23 */ /* 0x004fe80008010035 */
[----:B------:R-:W-:Y:S05]  /*16cc0*/  IMAD.IADD R150, R200, 0x1, -R2 ;  /* 0x00000001c8967824 */ /* 0x000fea00078e0a02 */
[----:B---3--:R-:W-:Y:S01]  /*16cd0*/  IABS R149, R150 ;  /* 0x0000009600957213 */ /* 0x008fe20000000000 */
[----:B----4-:R-:W-:Y:S02]  /*16ce0*/  FFMA.FTZ R64, R162, -UR27, R64 ;  /* 0x8000001ba2407c23 */ /* 0x010fe40008010040 */
[----:B------:R-:W-:Y:S01]  /*16cf0*/  IMAD.IADD R150, R199, 0x1, -R148 ;  /* 0x00000001c7967824 */ /* 0x000fe200078e0a94 */
[----:B------:R1:W2:Y:S04]  /*16d00*/  I2F R161, R149 ;  /* 0x0000009500a17306 */ /* 0x0002a80000201400 */
[----:B-1----:R-:W-:Y:S01]  /*16d10*/  IABS R149, R150 ;  /* 0x0000009600957213 */ /* 0x002fe20000000000 */
[----:B--2---:R-:W-:Y:S02]  /*16d20*/  FFMA.FTZ R65, R161, -UR27, R65 ;  /* 0x8000001ba1417c23 */ /* 0x004fe40008010041 */
[C---:B------:R-:W-:Y:S03]  /*16d30*/  IMAD.IADD R150, R199.reuse, 0x1, -R147 ;  /* 0x00000001c7967824 */ /* 0x040fe600078e0a93 */
        /* <DEDUP_REMOVED lines=10> */
[C---:B------:R-:W-:Y:S02]  /*16de0*/  IMAD.IADD R150, R199.reuse, 0x1, -R144 ;  /* 0x00000001c7967824 */ /* 0x040fe400078e0a90 */
[----:B--2---:R-:W-:Y:S05]  /*16df0*/  FFMA.FTZ R19, R158, -UR27, R19 ;  /* 0x8000001b9e137c23 */ /* 0x004fea0008010013 */
[----:B------:R1:W2:Y:S02]  /*16e00*/  I2F R157, R149 ;  /* 0x00000095009d7306 */ /* 0x0002a40000201400 */
[----:B-1----:R-:W-:Y:S01]  /*16e10*/  IABS R149, R150 ;  /* 0x0000009600957213 */ /* 0x002fe20000000000 */
[----:B------:R-:W-:Y:S02]  /*16e20*/  IMAD.IADD R150, R199, 0x1, -R79 ;  /* 0x00000001c7967824 */ /* 0x000fe400078e0a4f */
[----:B--2---:R-:W-:Y:S01]  /*16e30*/  FFMA.FTZ R22, R157, -UR27, R22 ;  /* 0x8000001b9d167c23 */ /* 0x004fe20008010016 */
[----:B------:R-:W-:Y:S04]  /*16e40*/  FSEL R157, R10, -INF , !P1 ;  /* 0xff8000000a9d7808 */ /* 0x000fe80004800000 */
[----:B------:R1:W2:Y:S01]  /*16e50*/  I2F R156, R149 ;  /* 0x00000095009c7306 */ /* 0x0002a20000201400 */
[-C--:B------:R-:W-:Y:S02]  /*16e60*/  ISETP.GE.OR P1, PT, R148, R210.reuse, !P0 ;  /* 0x000000d29400720c */ /* 0x080fe40004726670 */
[----:B------:R-:W-:Y:S02]  /*16e70*/  ISETP.GE.OR P0, PT, R147, R210, !P2 ;  /* 0x000000d29300720c */ /* 0x000fe40005706670 */
[----:B------:R-:W-:Y:S02]  /*16e80*/  ISETP.GE.AND P2, PT, R146, R206, PT ;  /* 0x000000ce9200720c */ /* 0x000fe40003f46270 */
[----:B-1----:R-:W-:Y:S01]  /*16e90*/  IABS R149, R150 ;  /* 0x0000009600957213 */ /* 0x002fe20000000000 */
[----:B------:R-:W-:Y:S02]  /*16ea0*/  IMAD.IADD R150, R199, 0x1, -R78 ;  /* 0x00000001c7967824 */ /* 0x000fe400078e0a4e */
[----:B--2---:R-:W-:Y:S01]  /*16eb0*/  FFMA.FTZ R23, R156, -UR27, R23 ;  /* 0x8000001b9c177c23 */ /* 0x004fe20008010017 */
[----:B------:R-:W-:Y:S01]  /*16ec0*/  FSEL R156, R8, -INF , !P3 ;  /* 0xff800000089c7808 */ /* 0x000fe20005800000 */
[----:B------:R1:W2:Y:S01]  /*16ed0*/  I2F R155, R149 ;  /* 0x00000095009b7306 */ /* 0x0002a20000201400 */
[----:B------:R-:W-:Y:S02]  /*16ee0*/  ISETP.GE.AND P3, PT, R145, R206, PT ;  /* 0x000000ce9100720c */ /* 0x000fe40003f66270 */
[----:B-1----:R-:W-:Y:S01]  /*16ef0*/  IABS R149, R150 ;  /* 0x0000009600957213 */ /* 0x002fe20000000000 */
[----:B------:R-:W-:Y:S02]  /*16f00*/  IMAD.IADD R150, R199, 0x1, -R77 ;  /* 0x00000001c7967824 */ /* 0x000fe400078e0a4d */
[----:B--2---:R-:W-:Y:S01]  /*16f10*/  FFMA.FTZ R34, R155, -UR27, R34 ;  /* 0x8000001b9b227c23 */ /* 0x004fe20008010022 */
[----:B------:R-:W-:Y:S03]  /*16f20*/  FSEL R155, R6, -INF , !P5 ;  /* 0xff800000069b7808 */ /* 0x000fe60006800000 */
[----:B------:R1:W2:Y:S01]  /*16f30*/  I2F R154, R149 ;  /* 0x00000095009a7306 */ /* 0x0002a20000201400 */
[----:B------:R-:W-:Y:S02]  /*16f40*/  ISETP.GE.AND P5, PT, R77, R206, PT ;  /* 0x000000ce4d00720c */ /* 0x000fe40003fa6270 */
[----:B-1----:R-:W-:Y:S01]  /*16f50*/  IABS R149, R150 ;  /* 0x0000009600957213 */ /* 0x002fe20000000000 */
[C---:B------:R-:W-:Y:S02]  /*16f60*/  IMAD.IADD R150, R199.reuse, 0x1, -R76 ;  /* 0x00000001c7967824 */ /* 0x040fe400078e0a4c */
[----:B--2---:R-:W-:Y:S01]  /*16f70*/  FFMA.FTZ R35, R154, -UR27, R35 ;  /* 0x8000001b9a237c23 */ /* 0x004fe20008010023 */
[----:B------:R-:W-:Y:S03]  /*16f80*/  FSEL R154, R4, -INF , !P6 ;  /* 0xff800000049a7808 */ /* 0x000fe60007000000 */
[----:B------:R1:W2:Y:S01]  /*16f90*/  I2F R153, R149 ;  /* 0x0000009500997306 */ /* 0x0002a20000201400 */
[----:B------:R-:W-:Y:S01]  /*16fa0*/  ISETP.GE.AND P6, PT, R78, R206, PT ;  /* 0x000000ce4e00720c */ /* 0x000fe20003fc6270 */
[C---:B------:R-:W-:Y:S05]  /*16fb0*/  IMAD.IADD R4, R199.reuse, 0x1, -R70 ;  /* 0x00000001c7047824 */ /* 0x040fea00078e0a46 */
[----:B------:R-:W-:Y:S02]  /*16fc0*/  IABS R4, R4 ;  /* 0x0000000400047213 */ /* 0x000fe40000000000 */
[----:B-1----:R-:W-:Y:S01]  /*16fd0*/  IABS R149, R150 ;  /* 0x0000009600957213 */ /* 0x002fe20000000000 */
[----:B------:R-:W-:Y:S02]  /*16fe0*/  IMAD.IADD R150, R199, 0x1, -R73 ;  /* 0x00000001c7967824 */ /* 0x000fe400078e0a49 */
[----:B--2---:R-:W-:Y:S01]  /*16ff0*/  FFMA.FTZ R38, R153, -UR27, R38 ;  /* 0x8000001b99267c23 */ /* 0x004fe20008010026 */
[----:B------:R-:W-:Y:S01]  /*17000*/  FSEL R153, R5, -INF , !P1 ;  /* 0xff80000005997808 */ /* 0x000fe20004800000 */
[----:B------:R1:W2:Y:S01]  /*17010*/  I2F R152, R149 ;  /* 0x0000009500987306 */ /* 0x0002a20000201400 */
[----:B------:R-:W-:Y:S01]  /*17020*/  ISETP.GE.OR P1, PT, R146, R210, !P2 ;  /* 0x000000d29200720c */ /* 0x000fe20005726670 */
[----:B------:R-:W-:Y:S01]  /*17030*/  IMAD.IADD R5, R201, 0x1, -R144 ;  /* 0x00000001c9057824 */ /* 0x000fe200078e0a90 */
[----:B------:R-:W-:Y:S02]  /*17040*/  ISETP.GE.AND P2, PT, R73, R206, PT ;  /* 0x000000ce4900720c */ /* 0x000fe40003f46270 */
[----:B-1----:R-:W-:Y:S01]  /*17050*/  IABS R149, R150 ;  /* 0x0000009600957213 */ /* 0x002fe20000000000 */
[----:B------:R-:W-:Y:S02]  /*17060*/  IMAD.IADD R150, R199, 0x1, -R72 ;  /* 0x00000001c7967824 */ /* 0x000fe400078e0a48 */
[----:B--2---:R-:W-:Y:S01]  /*17070*/  FFMA.FTZ R39, R152, -UR27, R39 ;  /* 0x8000001b98277c23 */ /* 0x004fe20008010027 */
[----:B------:R-:W-:Y:S01]  /*17080*/  FSEL R152, R17, -INF , !P1 ;  /* 0xff80000011987808 */ /* 0x000fe20004800000 */
[----:B------:R1:W2:Y:S01]  /*17090*/  I2F R151, R149 ;  /* 0x0000009500977306 */ /* 0x0002a20000201400 */
[C---:B------:R-:W-:Y:S04]  /*170a0*/  ISETP.GE.AND P1, PT, R144.reuse, R206, PT ;  /* 0x000000ce9000720c */ /* 0x040fe80003f26270 */
[-C--:B------:R-:W-:Y:S04]  /*170b0*/  ISETP.GE.OR P1, PT, R144, R210.reuse, !P1 ;  /* 0x000000d29000720c */ /* 0x080fe80004f26670 */
[----:B------:R-:W-:Y:S02]  /*170c0*/  FSEL R168, R21, -INF , !P1 ;  /* 0xff80000015a87808 */ /* 0x000fe40004800000 */
[----:B------:R-:W-:Y:S02]  /*170d0*/  ISETP.GE.OR P1, PT, R78, R210, !P6 ;  /* 0x000000d24e00720c */ /* 0x000fe40007726670 */
[C---:B------:R-:W-:Y:S02]  /*170e0*/  ISETP.GE.AND P6, PT, R148.reuse, R204, PT ;  /* 0x000000cc9400720c */ /* 0x040fe40003fc6270 */
[----:B------:R-:W-:Y:S02]  /*170f0*/  FSEL R161, R33, -INF , !P1 ;  /* 0xff80000021a17808 */ /* 0x000fe40004800000 */
[----:B------:R-:W-:Y:S02]  /*17100*/  ISETP.GE.OR P6, PT, R148, R209, !P6 ;  /* 0x000000d19400720c */ /* 0x000fe400077c6670 */
[----:B-1----:R-:W-:Y:S01]  /*17110*/  IABS R149, R150 ;  /* 0x0000009600957213 */ /* 0x002fe20000000000 */
[----:B------:R-:W-:Y:S02]  /*17120*/  IMAD.IADD R150, R199, 0x1, -R71 ;  /* 0x00000001c7967824 */ /* 0x000fe400078e0a47 */
[----:B--2---:R-:W-:Y:S01]  /*17130*/  FFMA.FTZ R50, R151, -UR27, R50 ;  /* 0x8000001b97327c23 */ /* 0x004fe20008010032 */
[----:B------:R-:W-:Y:S02]  /*17140*/  FSEL R151, R16, -INF , !P0 ;  /* 0xff80000010977808 */ /* 0x000fe40004000000 */
[----:B------:R-:W-:Y:S01]  /*17150*/  IABS R0, R150 ;  /* 0x0000009600007213 */ /* 0x000fe20000000000 */
[----:B------:R-:W1:Y:S01]  /*17160*/  I2F R149, R149 ;  /* 0x0000009500957306 */ /* 0x000e620000201400 */
[----:B------:R-:W-:Y:S02]  /*17170*/  ISETP.GE.OR P0, PT, R145, R210, !P3 ;  /* 0x000000d29100720c */ /* 0x000fe40005f06670 */
[----:B------:R-:W-:Y:S02]  /*17180*/  ISETP.GE.AND P3, PT, R76, R206, PT ;  /* 0x000000ce4c00720c */ /* 0x000fe40003f66270 */
[----:B------:R-:W-:Y:S02]  /*17190*/  FSEL R166, R20, -INF , !P0 ;  /* 0xff80000014a67808 */ /* 0x000fe40004000000 */
[-C--:B------:R-:W-:Y:S02]  /*171a0*/  ISETP.GE.OR P1, PT, R76, R210.reuse, !P3 ;  /* 0x000000d24c00720c */ /* 0x080fe40005f26670 */
[----:B------:R-:W-:Y:S01]  /*171b0*/  ISETP.GE.OR P0, PT, R79, R210, !P4 ;  /* 0x000000d24f00720c */ /* 0x000fe20006706670 */
[----:B------:R-:W2:Y:S01]  /*171c0*/  I2F R0, R0 ;  /* 0x0000000000007306 */ /* 0x000ea20000201400 */
[----:B------:R-:W-:Y:S02]  /*171d0*/  FSEL R222, R37, -INF , !P1 ;  /* 0xff80000025de7808 */ /* 0x000fe40004800000 */
[----:B------:R-:W-:Y:S02]  /*171e0*/  ISETP.GE.AND P1, PT, R72, R206, PT ;  /* 0x000000ce4800720c */ /* 0x000fe40003f26270 */
[----:B------:R-:W-:Y:S02]  /*171f0*/  FSEL R160, R32, -INF , !P0 ;  /* 0xff80000020a07808 */ /* 0x000fe40004000000 */
[----:B------:R-:W-:Y:S02]  /*17200*/  ISETP.GE.OR P0, PT, R77, R210, !P5 ;  /* 0x000000d24d00720c */ /* 0x000fe40006f06670 */
[----:B------:R-:W-:Y:S01]  /*17210*/  ISETP.GE.AND P4, PT, R70, R206, PT ;  /* 0x000000ce4600720c */ /* 0x000fe20003f86270 */
[----:B------:R3:W4:Y:S01]  /*17220*/  I2F R150, R4 ;  /* 0x0000000400967306 */ /* 0x0007220000201400 */
[C---:B------:R-:W-:Y:S02]  /*17230*/  ISETP.GE.AND P5, PT, R148.reuse, R203, PT ;  /* 0x000000cb9400720c */ /* 0x040fe40003fa6270 */
[----:B------:R-:W-:Y:S01]  /*17240*/  ISETP.GE.AND P3, PT, R148, R202, PT ;  /* 0x000000ca9400720c */ /* 0x000fe20003f66270 */
[----:B-1----:R-:W-:Y:S01]  /*17250*/  FFMA.FTZ R51, R149, -UR27, R51 ;  /* 0x8000001b95337c23 */ /* 0x002fe20008010033 */
[-C--:B------:R-:W-:Y:S02]  /*17260*/  ISETP.GE.OR P1, PT, R72, R210.reuse, !P1 ;  /* 0x000000d24800720c */ /* 0x080fe40004f26670 */
[----:B------:R-:W-:Y:S02]  /*17270*/  ISETP.GE.OR P3, PT, R148, R207, !P3 ;  /* 0x000000cf9400720c */ /* 0x000fe40005f66670 */
[----:B------:R-:W-:Y:S02]  /*17280*/  FSEL R214, R49, -INF , !P1 ;  /* 0xff80000031d67808 */ /* 0x000fe40004800000 */
[----:B------:R-:W-:Y:S02]  /*17290*/  ISETP.GE.OR P1, PT, R70, R210, !P4 ;  /* 0x000000d24600720c */ /* 0x000fe40006726670 */
[----:B------:R-:W-:Y:S01]  /*172a0*/  ISETP.GE.OR P4, PT, R148, R208, !P5 ;  /* 0x000000d09400720c */ /* 0x000fe20006f86670 */
[----:B--2---:R-:W-:Y:S01]  /*172b0*/  FFMA.FTZ R54, R0, -UR27, R54 ;  /* 0x8000001b00367c23 */ /* 0x004fe20008010036 */
[----:B------:R-:W-:Y:S01]  /*172c0*/  FSEL R221, R36, -INF , !P0 ;  /* 0xff80000024dd7808 */ /* 0x000fe20004000000 */
[--C-:B------:R-:W-:Y:S01]  /*172d0*/  IMAD.IADD R0, R201, 0x1, -R148.reuse ;  /* 0x00000001c9007824 */ /* 0x100fe200078e0a94 */
[----:B------:R-:W-:Y:S01]  /*172e0*/  ISETP.GE.OR P0, PT, R73, R210, !P2 ;  /* 0x000000d24900720c */ /* 0x000fe20005706670 */
[----:B------:R-:W-:Y:S01]  /*172f0*/  IMAD.IADD R148, R205, 0x1, -R148 ;  /* 0x00000001cd947824 */ /* 0x000fe200078e0a94 */
[----:B------:R-:W-:Y:S02]  /*17300*/  ISETP.GE.AND P2, PT, R71, R206, PT ;  /* 0x000000ce4700720c */ /* 0x000fe40003f46270 */
[----:B------:R-:W-:Y:S02]  /*17310*/  IABS R0, R0 ;  /* 0x0000000000007213 */ /* 0x000fe40000000000 */
[----:B------:R-:W-:Y:S01]  /*17320*/  FSEL R183, R48, -INF , !P0 ;  /* 0xff80000030b77808 */ /* 0x000fe20004000000 */
[----:B---3--:R-:W-:Y:S01]  /*17330*/  IMAD.IADD R4, R199, 0x1, -R69 ;  /* 0x00000001c7047824 */ /* 0x008fe200078e0a45 */
[----:B------:R-:W-:Y:S01]  /*17340*/  FSEL R48, R7, -INF , !P6 ;  /* 0xff80000007307808 */ /* 0x000fe20007000000 */
[----:B------:R1:W2:Y:S01]  /*17350*/  I2F R149, R0 ;  /* 0x0000000000957306 */ /* 0x0002a20000201400 */
[----:B------:R-:W-:Y:S01]  /*17360*/  ISETP.GE.OR P0, PT, R71, R210, !P2 ;  /* 0x000000d24700720c */ /* 0x000fe20005706670 */
[----:B----4-:R-:W-:Y:S01]  /*17370*/  FFMA.FTZ R55, R150, -UR27, R55 ;  /* 0x8000001b96377c23 */ /* 0x010fe20008010037 */
[----:B------:R-:W-:Y:S02]  /*17380*/  IABS R4, R4 ;  /* 0x0000000400047213 */ /* 0x000fe40000000000 */
[----:B------:R-:W-:Y:S02]  /*17390*/  FSEL R248, R52, -INF , !P0 ;  /* 0xff80000034f87808 */ /* 0x000fe40004000000 */
[CC--:B------:R-:W-:Y:S02]  /*173a0*/  ISETP.GE.AND P0, PT, R2.reuse, R206.reuse, PT ;  /* 0x000000ce0200720c */ /* 0x0c0fe40003f06270 */
[----:B------:R-:W-:Y:S01]  /*173b0*/  ISETP.GE.AND P2, PT, R69, R206, PT ;  /* 0x000000ce4500720c */ /* 0x000fe20003f46270 */
[----:B------:R3:W4:Y:S01]  /*173c0*/  I2F R16, R4 ;  /* 0x0000000400107306 */ /* 0x0007220000201400 */
[----:B------:R-:W-:Y:S02]  /*173d0*/  ISETP.GE.OR P0, PT, R2, R210, !P0 ;  /* 0x000000d20200720c */ /* 0x000fe40004706670 */
[----:B------:R-:W-:Y:S02]  /*173e0*/  FSEL R249, R53, -INF , !P1 ;  /* 0xff80000035f97808 */ /* 0x000fe40004800000 */
[----:B------:R-:W-:Y:S02]  /*173f0*/  ISETP.GE.AND P5, PT, R147, R204, PT ;  /* 0x000000cc9300720c */ /* 0x000fe40003fa6270 */
[----:B------:R-:W-:Y:S02]  /*17400*/  ISETP.GE.OR P1, PT, R69, R210, !P2 ;  /* 0x000000d24500720c */ /* 0x000fe40005726670 */
[----:B------:R-:W-:Y:S02]  /*17410*/  ISETP.GE.AND P2, PT, R147, R203, PT ;  /* 0x000000cb9300720c */ /* 0x000fe40003f46270 */
[----:B------:R-:W-:Y:S02]  /*17420*/  FSEL R245, R65, -INF , !P0 ;  /* 0xff80000041f57808 */ /* 0x000fe40004000000 */
[----:B------:R-:W-:Y:S01]  /*17430*/  ISETP.GE.AND P0, PT, R147, R202, PT ;  /* 0x000000ca9300720c */ /* 0x000fe20003f06270 */
[----:B-1----:R-:W-:Y:S01]  /*17440*/  IMAD.IADD R0, R201, 0x1, -R147 ;  /* 0x00000001c9007824 */ /* 0x002fe200078e0a93 */
[----:B------:R-:W-:Y:S01]  /*17450*/  FSEL R244, R64, -INF , !P1 ;  /* 0xff80000040f47808 */ /* 0x000fe20004800000 */
[----:B--2---:R-:W-:Y:S01]  /*17460*/  FFMA.FTZ R9, R149, -UR27, R9 ;  /* 0x8000001b95097c23 */ /* 0x004fe20008010009 */
[----:B------:R-:W-:Y:S02]  /*17470*/  ISETP.GE.OR P1, PT, R147, R209, !P5 ;  /* 0x000000d19300720c */ /* 0x000fe40006f26670 */
[----:B------:R-:W-:Y:S02]  /*17480*/  IABS R0, R0 ;  /* 0x0000000000007213 */ /* 0x000fe40000000000 */
[----:B------:R-:W-:Y:S02]  /*17490*/  FSEL R37, R18, -INF , !P1 ;  /* 0xff80000012257808 */ /* 0x000fe40004800000 */
[----:B------:R1:W2:Y:S01]  /*174a0*/  I2F R17, R0 ;  /* 0x0000000000117306 */ /* 0x0002a20000201400 */
[----:B---3--:R-:W-:Y:S01]  /*174b0*/  IMAD.IADD R4, R199, 0x1, -R2 ;  /* 0x00000001c7047824 */ /* 0x008fe200078e0a02 */
[C---:B------:R-:W-:Y:S01]  /*174c0*/  ISETP.GE.OR P6, PT, R147.reuse, R207, !P0 ;  /* 0x000000cf9300720c */ /* 0x040fe200047c6670 */
[----:B----4-:R-:W-:Y:S01]  /*174d0*/  FFMA.FTZ R66, R16, -UR27, R66 ;  /* 0x8000001b10427c23 */ /* 0x010fe20008010042 */
[----:B------:R-:W-:Y:S01]  /*174e0*/  ISETP.GE.OR P5, PT, R147, R208, !P2 ;  /* 0x000000d09300720c */ /* 0x000fe200057a6670 */
[----:B------:R-:W-:Y:S01]  /*174f0*/  IMAD.IADD R147, R205, 0x1, -R147 ;  /* 0x00000001cd937824 */ /* 0x000fe200078e0a93 */
[----:B------:R-:W-:Y:S02]  /*17500*/  IABS R4, R4 ;  /* 0x0000000400047213 */ /* 0x000fe40000000000 */
[-C--:B------:R-:W-:Y:S02]  /*17510*/  ISETP.GE.AND P0, PT, R145, R204.reuse, PT ;  /* 0x000000cc9100720c */ /* 0x080fe40003f06270 */
[----:B------:R-:W3:Y:S01]  /*17520*/  I2F R20, R4 ;  /* 0x0000000400147306 */ /* 0x000ee20000201400 */
[----:B------:R-:W-:Y:S02]  /*17530*/  FSEL R33, R9, -INF , !P4 ;  /* 0xff80000009217808 */ /* 0x000fe40006000000 */
[-C--:B------:R-:W-:Y:S04]  /*17540*/  ISETP.GE.OR P0, PT, R145, R209.reuse, !P0 ;  /* 0x000000d19100720c */ /* 0x080fe80004706670 */
[----:B------:R-:W-:Y:S02]  /*17550*/  FSEL R163, R22, -INF , !P0 ;  /* 0xff80000016a37808 */ /* 0x000fe40004000000 */
[C---:B------:R-:W-:Y:S04]  /*17560*/  ISETP.GE.AND P0, PT, R79.reuse, R204, PT ;  /* 0x000000cc4f00720c */ /* 0x040fe80003f06270 */
[-C--:B------:R-:W-:Y:S01]  /*17570*/  ISETP.GE.OR P0, PT, R79, R209.reuse, !P0 ;  /* 0x000000d14f00720c */ /* 0x080fe20004706670 */
[----:B-1----:R-:W-:Y:S02]  /*17580*/  IMAD.IADD R0, R201, 0x1, -R146 ;  /* 0x00000001c9007824 */ /* 0x002fe400078e0a92 */
[----:B--2---:R-:W-:Y:S01]  /*17590*/  FFMA.FTZ R12, R17, -UR27, R12 ;  /* 0x8000001b110c7c23 */ /* 0x004fe2000801000c */
[----:B------:R-:W-:Y:S02]  /*175a0*/  FSEL R52, R34, -INF , !P0 ;  /* 0xff80000022347808 */ /* 0x000fe40004000000 */
[----:B------:R-:W-:Y:S02]  /*175b0*/  IABS R0, R0 ;  /* 0x0000000000007213 */ /* 0x000fe40000000000 */
[----:B------:R-:W-:Y:S02]  /*175c0*/  FSEL R34, R12, -INF , !P5 ;  /* 0xff8000000c227808 */ /* 0x000fe40006800000 */
[----:B------:R1:W2:Y:S01]  /*175d0*/  I2F R10, R0 ;  /* 0x00000000000a7306 */ /* 0x0002a20000201400 */
[----:B---3--:R-:W-:Y:S01]  /*175e0*/  FFMA.FTZ R67, R20, -UR27, R67 ;  /* 0x8000001b14437c23 */ /* 0x008fe20008010043 */
[CC--:B------:R-:W-:Y:S04]  /*175f0*/  ISETP.GE.AND P0, PT, R77.reuse, R204.reuse, PT ;  /* 0x000000cc4d00720c */ /* 0x0c0fe80003f06270 */
[-C--:B------:R-:W-:Y:S04]  /*17600*/  ISETP.GE.OR P0, PT, R77, R209.reuse, !P0 ;  /* 0x000000d14d00720c */ /* 0x080fe80004706670 */
[----:B------:R-:W-:Y:S02]  /*17610*/  FSEL R217, R38, -INF , !P0 ;  /* 0xff80000026d97808 */ /* 0x000fe40004000000 */
[CC--:B------:R-:W-:Y:S04]  /*17620*/  ISETP.GE.AND P0, PT, R73.reuse, R204.reuse, PT ;  /* 0x000000cc4900720c */ /* 0x0c0fe80003f06270 */
[-C--:B------:R-:W-:Y:S04]  /*17630*/  ISETP.GE.OR P0, PT, R73, R209.reuse, !P0 ;  /* 0x000000d14900720c */ /* 0x080fe80004706670 */
[----:B------:R-:W-:Y:S02]  /*17640*/  FSEL R178, R50, -INF , !P0 ;  /* 0xff80000032b27808 */ /* 0x000fe40004000000 */
[----:B------:R-:W-:Y:S01]  /*17650*/  ISETP.GE.AND P0, PT, R71, R204, PT ;  /* 0x000000cc4700720c */ /* 0x000fe20003f06270 */
[----:B-1----:R-:W-:Y:S02]  /*17660*/  IMAD.IADD R0, R201, 0x1, -R145 ;  /* 0x00000001c9007824 */ /* 0x002fe400078e0a91 */
[----:B--2---:R-:W-:Y:S01]  /*17670*/  FFMA.FTZ R13, R10, -UR27, R13 ;  /* 0x8000001b0a0d7c23 */ /* 0x004fe2000801000d */
[----:B------:R-:W-:Y:S02]  /*17680*/  ISETP.GE.OR P0, PT, R71, R209, !P0 ;  /* 0x000000d14700720c */ /* 0x000fe40004706670 */
[----:B------:R-:W-:Y:S02]  /*17690*/  IABS R0, R0 ;  /* 0x0000000000007213 */ /* 0x000fe40000000000 */
[----:B------:R-:W-:Y:S02]  /*176a0*/  FSEL R247, R54, -INF , !P0 ;  /* 0xff80000036f77808 */ /* 0x000fe40004000000 */
[C---:B------:R-:W-:Y:S01]  /*176b0*/  ISETP.GE.AND P0, PT, R146.reuse, R202, PT ;  /* 0x000000ca9200720c */ /* 0x040fe20003f06270 */
[----:B------:R-:W-:Y:S01]  /*176c0*/  IMAD.MOV.U32 R4, RZ, RZ, R0 ;  /* 0x000000ffff047224 */ /* 0x000fe200078e0000 */
[----:B------:R-:W-:Y:S02]  /*176d0*/  IABS R0, R5 ;  /* 0x0000000500007213 */ /* 0x000fe40000000000 */
[----:B------:R-:W-:Y:S01]  /*176e0*/  P2R R5, PR, RZ, 0x8 ;  /* 0x00000008ff057803 */ /* 0x000fe20000000000 */
[----:B------:R-:W1:Y:S01]  /*176f0*/  I2F R8, R4 ;  /* 0x0000000400087306 */ /* 0x000e620000201400 */
[CC--:B------:R-:W-:Y:S04]  /*17700*/  ISETP.GE.AND P3, PT, R146.reuse, R204.reuse, PT ;  /* 0x000000cc9200720c */ /* 0x0c0fe80003f66270 */
[C---:B------:R-:W-:Y:S02]  /*17710*/  ISETP.GE.OR P1, PT, R146.reuse, R209, !P3 ;  /* 0x000000d19200720c */ /* 0x040fe40005f26670 */
[----:B------:R-:W-:Y:S02]  /*17720*/  ISETP.GE.OR P3, PT, R146, R207, !P0 ;  /* 0x000000cf9200720c */ /* 0x000fe40004766670 */
[----:B------:R-:W-:Y:S01]  /*17730*/  FSEL R36, R19, -INF , !P1 ;  /* 0xff80000013247808 */ /* 0x000fe20004800000 */
[----:B------:R2:W3:Y:S01]  /*17740*/  I2F R6, R0 ;  /* 0x0000000000067306 */ /* 0x0004e20000201400 */
[-C--:B------:R-:W-:Y:S02]  /*17750*/  ISETP.GE.AND P1, PT, R144, R204.reuse, PT ;  /* 0x000000cc9000720c */ /* 0x080fe40003f26270 */
[-C--:B------:R-:W-:Y:S02]  /*17760*/  ISETP.GE.AND P0, PT, R70, R204.reuse, PT ;  /* 0x000000cc4600720c */ /* 0x080fe40003f06270 */
[-C--:B------:R-:W-:Y:S02]  /*17770*/  ISETP.GE.OR P1, PT, R144, R209.reuse, !P1 ;  /* 0x000000d19000720c */ /* 0x080fe40004f26670 */
[-C--:B------:R-:W-:Y:S02]  /*17780*/  ISETP.GE.OR P0, PT, R70, R209.reuse, !P0 ;  /* 0x000000d14600720c */ /* 0x080fe40004706670 */
[----:B------:R-:W-:Y:S02]  /*17790*/  FSEL R164, R23, -INF , !P1 ;  /* 0xff80000017a47808 */ /* 0x000fe40004800000 */
[----:B------:R-:W-:Y:S02]  /*177a0*/  ISETP.GE.AND P1, PT, R78, R204, PT ;  /* 0x000000cc4e00720c */ /* 0x000fe40003f26270 */
[----:B------:R-:W-:Y:S01]  /*177b0*/  FSEL R246, R55, -INF , !P0 ;  /* 0xff80000037f67808 */ /* 0x000fe20004000000 */
[----:B-1----:R-:W-:Y:S01]  /*177c0*/  FFMA.FTZ R24, R8, -UR27, R24 ;  /* 0x8000001b08187c23 */ /* 0x002fe20008010018 */
[----:B------:R-:W-:Y:S01]  /*177d0*/  IABS R4, R148 ;  /* 0x0000009400047213 */ /* 0x000fe20000000000 */
[----:B------:R-:W4:Y:S01]  /*177e0*/  LDL.64 R54, [R1+0x20] ;  /* 0x0000200001367983 */ /* 0x000f220000100a00 */
[-C--:B------:R-:W-:Y:S02]  /*177f0*/  ISETP.GE.OR P1, PT, R78, R209.reuse, !P1 ;  /* 0x000000d14e00720c */ /* 0x080fe40004f26670 */
[----:B------:R-:W1:Y:S01]  /*17800*/  I2F R49, R4 ;  /* 0x0000000400317306 */ /* 0x000e620000201400 */
[-C--:B------:R-:W-:Y:S02]  /*17810*/  ISETP.GE.AND P0, PT, R69, R204.reuse, PT ;  /* 0x000000cc4500720c */ /* 0x080fe40003f06270 */
[----:B------:R-:W-:Y:S01]  /*17820*/  FSEL R158, R35, -INF , !P1 ;  /* 0xff800000239e7808 */ /* 0x000fe20004800000 */
[----:B--2---:R-:W-:Y:S01]  /*17830*/  IMAD.IADD R0, R201, 0x1, -R79 ;  /* 0x00000001c9007824 */ /* 0x004fe200078e0a4f */
[----:B------:R-:W-:Y:S01]  /*17840*/  ISETP.GE.AND P1, PT, R76, R204, PT ;  /* 0x000000cc4c00720c */ /* 0x000fe20003f26270 */
[----:B---3--:R-:W-:Y:S01]  /*17850*/  FFMA.FTZ R25, R6, -UR27, R25 ;  /* 0x8000001b06197c23 */ /* 0x008fe20008010019 */
[-C--:B------:R-:W-:Y:S02]  /*17860*/  ISETP.GE.OR P0, PT, R69, R209.reuse, !P0 ;  /* 0x000000d14500720c */ /* 0x080fe40004706670 */
[----:B------:R-:W-:Y:S02]  /*17870*/  IABS R0, R0 ;  /* 0x0000000000007213 */ /* 0x000fe40000000000 */
[-C--:B------:R-:W-:Y:S02]  /*17880*/  ISETP.GE.OR P1, PT, R76, R209.reuse, !P1 ;  /* 0x000000d14c00720c */ /* 0x080fe40004f26670 */
[----:B------:R2:W3:Y:S01]  /*17890*/  I2F R7, R0 ;  /* 0x0000000000077306 */ /* 0x0004e20000201400 */
[----:B------:R-:W-:Y:S02]  /*178a0*/  FSEL R243, R66, -INF , !P0 ;  /* 0xff80000042f37808 */ /* 0x000fe40004000000 */
[----:B------:R-:W-:Y:S02]  /*178b0*/  FSEL R219, R39, -INF , !P1 ;  /* 0xff80000027db7808 */ /* 0x000fe40004800000 */
[C---:B------:R-:W-:Y:S01]  /*178c0*/  ISETP.GE.AND P1, PT, R72.reuse, R204, PT ;  /* 0x000000cc4800720c */ /* 0x040fe20003f26270 */
[----:B------:R-:W5:Y:S01]  /*178d0*/  LDL.64 R38, [R1+0x8] ;  /* 0x0000080001267983 */ /* 0x000f620000100a00 */
[----:B------:R-:W-:Y:S02]  /*178e0*/  ISETP.GE.AND P0, PT, R145, R202, PT ;  /* 0x000000ca9100720c */ /* 0x000fe40003f06270 */
[----:B------:R-:W-:Y:S01]  /*178f0*/  ISETP.GE.OR P1, PT, R72, R209, !P1 ;  /* 0x000000d14800720c */ /* 0x000fe20004f26670 */
[----:B-1----:R-:W-:Y:S01]  /*17900*/  FFMA.FTZ R11, R49, -UR27, R11 ;  /* 0x8000001b310b7c23 */ /* 0x002fe2000801000b */
[----:B------:R-:W-:Y:S02]  /*17910*/  IABS R4, R147 ;  /* 0x0000009300047213 */ /* 0x000fe40000000000 */
[----:B------:R-:W-:Y:S02]  /*17920*/  FSEL R212, R51, -INF , !P1 ;  /* 0xff80000033d47808 */ /* 0x000fe40004800000 */
[----:B------:R1:W1:Y:S01]  /*17930*/  I2F R53, R4 ;  /* 0x0000000400357306 */ /* 0x0002620000201400 */
[C---:B------:R-:W-:Y:S02]  /*17940*/  ISETP.GE.AND P1, PT, R146.reuse, R203, PT ;  /* 0x000000cb9200720c */ /* 0x040fe40003f26270 */
[----:B------:R-:W-:Y:S02]  /*17950*/  ISETP.GE.OR P4, PT, R145, R207, !P0 ;  /* 0x000000cf9100720c */ /* 0x000fe40004786670 */
[----:B------:R-:W-:Y:S02]  /*17960*/  ISETP.GE.OR P2, PT, R146, R208, !P1 ;  /* 0x000000d09200720c */ /* 0x000fe40004f46670 */
[C---:B------:R-:W-:Y:S01]  /*17970*/  ISETP.GE.AND P0, PT, R2.reuse, R204, PT ;  /* 0x000000cc0200720c */ /* 0x040fe20003f06270 */
[----:B--2---:R-:W-:Y:S01]  /*17980*/  IMAD.IADD R0, R201, 0x1, -R78 ;  /* 0x00000001c9007824 */ /* 0x004fe200078e0a4e */
[----:B------:R-:W-:Y:S01]  /*17990*/  FSEL R35, R13, -INF , !P2 ;  /* 0xff8000000d237808 */ /* 0x000fe20005000000 */
[----:B---3--:R-:W-:Y:S01]  /*179a0*/  FFMA.FTZ R28, R7, -UR27, R28 ;  /* 0x8000001b071c7c23 */ /* 0x008fe2000801001c */
[----:B------:R-:W-:Y:S01]  /*179b0*/  ISETP.NE.AND P2, PT, R5, RZ, PT ;  /* 0x000000ff0500720c */ /* 0x000fe20003f45270 */
[----:B------:R-:W-:Y:S01]  /*179c0*/  IMAD.IADD R5, R201, 0x1, -R71 ;  /* 0x00000001c9057824 */ /* 0x000fe200078e0a47 */
[----:B------:R-:W-:Y:S02]  /*179d0*/  IABS R0, R0 ;  /* 0x0000000000007213 */ /* 0x000fe40000000000 */
[----:B------:R-:W-:Y:S02]  /*179e0*/  FSEL R20, R11, -INF , !P2 ;  /* 0xff8000000b147808 */ /* 0x000fe40005000000 */
[----:B------:R2:W3:Y:S01]  /*179f0*/  I2F R32, R0 ;  /* 0x0000000000207306 */ /* 0x0004e20000201400 */
[----:B------:R-:W-:Y:S02]  /*17a00*/  IABS R5, R5 ;  /* 0x0000000500057213 */ /* 0x000fe40000000000 */
[----:B------:R-:W-:Y:S02]  /*17a10*/  ISETP.GE.OR P0, PT, R2, R209, !P0 ;  /* 0x000000d10200720c */ /* 0x000fe40004706670 */
[-C--:B------:R-:W-:Y:S01]  /*17a20*/  ISETP.GE.AND P1, PT, R145, R203.reuse, PT ;  /* 0x000000cb9100720c */ /* 0x080fe20003f26270 */
[----:B-1----:R-:W-:Y:S01]  /*17a30*/  IMAD.IADD R4, R205, 0x1, -R146 ;  /* 0x00000001cd047824 */ /* 0x002fe200078e0a92 */
[----:B------:R-:W-:Y:S01]  /*17a40*/  FSEL R242, R67, -INF , !P0 ;  /* 0xff80000043f27808 */ /* 0x000fe20004000000 */
[----:B------:R-:W-:Y:S01]  /*17a50*/  FFMA.FTZ R14, R53, -UR27, R14 ;  /* 0x8000001b350e7c23 */ /* 0x000fe2000801000e */
[CC--:B------:R-:W-:Y:S02]  /*17a60*/  ISETP.GE.AND P0, PT, R144.reuse, R203.reuse, PT ;  /* 0x000000cb9000720c */ /* 0x0c0fe40003f06270 */
[-C--:B------:R-:W-:Y:S02]  /*17a70*/  ISETP.GE.OR P1, PT, R145, R208.reuse, !P1 ;  /* 0x000000d09100720c */ /* 0x080fe40004f26670 */
[----:B------:R-:W-:Y:S02]  /*17a80*/  ISETP.GE.OR P0, PT, R144, R208, !P0 ;  /* 0x000000d09000720c */ /* 0x000fe40004706670 */
[----:B------:R-:W-:Y:S02]  /*17a90*/  FSEL R165, R24, -INF , !P1 ;  /* 0xff80000018a57808 */ /* 0x000fe40004800000 */
[----:B------:R-:W-:Y:S02]  /*17aa0*/  FSEL R167, R25, -INF , !P0 ;  /* 0xff80000019a77808 */ /* 0x000fe40004000000 */
[----:B------:R-:W4:Y:S01]  /*17ab0*/  LDL.64 R24, [R1+0x18] ;  /* 0x0000180001187983 */ /* 0x000f220000100a00 */
[----:B------:R-:W-:Y:S02]  /*17ac0*/  ISETP.GE.AND P0, PT, R79, R203, PT ;  /* 0x000000cb4f00720c */ /* 0x000fe40003f06270 */
[----:B------:R-:W-:Y:S02]  /*17ad0*/  ISETP.GE.AND P1, PT, R144, R202, PT ;  /* 0x000000ca9000720c */ /* 0x000fe40003f26270 */
[----:B--2---:R-:W-:Y:S01]  /*17ae0*/  IABS R0, R4 ;  /* 0x0000000400007213 */ /* 0x004fe20000000000 */
[----:B------:R-:W-:Y:S01]  /*17af0*/  IMAD.IADD R4, R201, 0x1, -R77 ;  /* 0x00000001c9047824 */ /* 0x000fe200078e0a4d */
[C---:B------:R-:W-:Y:S01]  /*17b00*/  ISETP.GE.OR P0, PT, R79.reuse, R208, !P0 ;  /* 0x000000d04f00720c */ /* 0x040fe20004706670 */
[----:B---3--:R-:W-:Y:S01]  /*17b10*/  FFMA.FTZ R29, R32, -UR27, R29 ;  /* 0x8000001b201d7c23 */ /* 0x008fe2000801001d */
[----:B------:R-:W1:Y:S01]  /*17b20*/  I2F R23, R0 ;  /* 0x0000000000177306 */ /* 0x000e620000201400 */
[----:B------:R-:W-:Y:S02]  /*17b30*/  ISETP.GE.OR P5, PT, R144, R207, !P1 ;  /* 0x000000cf9000720c */ /* 0x000fe40004fa6670 */
[C---:B------:R-:W-:Y:S02]  /*17b40*/  ISETP.GE.AND P1, PT, R79.reuse, R202, PT ;  /* 0x000000ca4f00720c */ /* 0x040fe40003f26270 */
[----:B------:R-:W-:Y:S02]  /*17b50*/  FSEL R28, R28, -INF , !P0 ;  /* 0xff8000001c1c7808 */ /* 0x000fe40004000000 */
[C---:B------:R-:W-:Y:S02]  /*17b60*/  ISETP.GE.AND P0, PT, R78.reuse, R203, PT ;  /* 0x000000cb4e00720c */ /* 0x040fe40003f06270 */
[----:B------:R-:W-:Y:S02]  /*17b70*/  ISETP.GE.OR P1, PT, R79, R207, !P1 ;  /* 0x000000cf4f00720c */ /* 0x000fe40004f26670 */
[C---:B------:R-:W-:Y:S02]  /*17b80*/  ISETP.GE.OR P0, PT, R78.reuse, R208, !P0 ;  /* 0x000000d04e00720c */ /* 0x040fe40004706670 */
[----:B------:R-:W-:Y:S02]  /*17b90*/  P2R R6, PR, RZ, 0x2 ;  /* 0x00000002ff067803 */ /* 0x000fe40000000000 */
[----:B------:R-:W-:Y:S02]  /*17ba0*/  ISETP.GE.AND P1, PT, R78, R202, PT ;  /* 0x000000ca4e00720c */ /* 0x000fe40003f26270 */
[----:B------:R-:W-:Y:S02]  /*17bb0*/  FSEL R51, R29, -INF , !P0 ;  /* 0xff8000001d337808 */ /* 0x000fe40004000000 */
[----:B------:R-:W-:Y:S02]  /*17bc0*/  ISETP.GE.AND P0, PT, R77, R203, PT ;  /* 0x000000cb4d00720c */ /* 0x000fe40003f06270 */
[----:B------:R-:W-:Y:S02]  /*17bd0*/  FSEL R14, R14, -INF , !P6 ;  /* 0xff8000000e0e7808 */ /* 0x000fe40007000000 */
[----:B------:R-:W-:Y:S01]  /*17be0*/  ISETP.GE.OR P6, PT, R78, R207, !P1 ;  /* 0x000000cf4e00720c */ /* 0x000fe20004fc6670 */
[----:B-1----:R-:W-:Y:S01]  /*17bf0*/  FFMA.FTZ R15, R23, -UR27, R15 ;  /* 0x8000001b170f7c23 */ /* 0x002fe2000801000f */
[----:B------:R-:W-:Y:S01]  /*17c00*/  IABS R0, R4 ;  /* 0x0000000400007213 */ /* 0x000fe20000000000 */
[----:B------:R-:W-:Y:S01]  /*17c10*/  IMAD.IADD R4, R205, 0x1, -R145 ;  /* 0x00000001cd047824 */ /* 0x000fe200078e0a91 */
[----:B------:R-:W-:Y:S02]  /*17c20*/  ISETP.GE.OR P1, PT, R77, R208, !P0 ;  /* 0x000000d04d00720c */ /* 0x000fe40004726670 */
[----:B------:R1:W2:Y:S01]  /*17c30*/  I2F R22, R0 ;  /* 0x0000000000167306 */ /* 0x0002a20000201400 */
[C---:B------:R-:W-:Y:S02]  /*17c40*/  ISETP.GE.AND P0, PT, R76.reuse, R203, PT ;  /* 0x000000cb4c00720c */ /* 0x040fe40003f06270 */
[C---:B------:R-:W-:Y:S02]  /*17c50*/  ISETP.GE.AND P2, PT, R76.reuse, R202, PT ;  /* 0x000000ca4c00720c */ /* 0x040fe40003f46270 */
[C---:B------:R-:W-:Y:S02]  /*17c60*/  ISETP.GE.OR P0, PT, R76.reuse, R208, !P0 ;  /* 0x000000d04c00720c */ /* 0x040fe40004706670 */
[----:B------:R-:W-:Y:S02]  /*17c70*/  FSEL R15, R15, -INF , !P3 ;  /* 0xff8000000f0f7808 */ /* 0x000fe40005800000 */
[C---:B------:R-:W-:Y:S02]  /*17c80*/  ISETP.GE.AND P3, PT, R77.reuse, R202, PT ;  /* 0x000000ca4d00720c */ /* 0x040fe40003f66270 */
[-C--:B------:R-:W-:Y:S02]  /*17c90*/  ISETP.GE.OR P2, PT, R76, R207.reuse, !P2 ;  /* 0x000000cf4c00720c */ /* 0x080fe40005746670 */
[-C--:B------:R-:W-:Y:S02]  /*17ca0*/  ISETP.GE.OR P3, PT, R77, R207.reuse, !P3 ;  /* 0x000000cf4d00720c */ /* 0x080fe40005f66670 */
[----:B-1----:R-:W-:Y:S01]  /*17cb0*/  IABS R0, R4 ;  /* 0x0000000400007213 */ /* 0x002fe20000000000 */
[----:B--2---:R-:W-:Y:S02]  /*17cc0*/  FFMA.FTZ R40, R22, -UR27, R40 ;  /* 0x8000001b16287c23 */ /* 0x004fe40008010028 */
[----:B------:R-:W-:Y:S01]  /*17cd0*/  IMAD.IADD R4, R201, 0x1, -R76 ;  /* 0x00000001c9047824 */ /* 0x000fe200078e0a4c */
[----:B------:R1:W2:Y:S02]  /*17ce0*/  I2F R21, R0 ;  /* 0x0000000000157306 */ /* 0x0002a40000201400 */
[----:B------:R-:W-:Y:S02]  /*17cf0*/  FSEL R172, R40, -INF , !P1 ;  /* 0xff80000028ac7808 */ /* 0x000fe40004800000 */
[----:B------:R-:W-:Y:S02]  /*17d00*/  ISETP.GE.AND P1, PT, R73, R202, PT ;  /* 0x000000ca4900720c */ /* 0x000fe40003f26270 */
[----:B-1----:R-:W-:Y:S01]  /*17d10*/  IABS R0, R4 ;  /* 0x0000000400007213 */ /* 0x002fe20000000000 */
[----:B--2---:R-:W-:Y:S04]  /*17d20*/  FFMA.FTZ R26, R21, -UR27, R26 ;  /* 0x8000001b151a7c23 */ /* 0x004fe8000801001a */
[----:B------:R-:W-:Y:S01]  /*17d30*/  IMAD.MOV.U32 R4, RZ, RZ, R0 ;  /* 0x000000ffff047224 */ /* 0x000fe200078e0000 */
[----:B------:R-:W-:Y:S01]  /*17d40*/  FSEL R159, R26, -INF , !P4 ;  /* 0xff8000001a9f7808 */ /* 0x000fe20006000000 */
[----:B------:R-:W-:Y:S01]  /*17d50*/  IMAD.IADD R0, R205, 0x1, -R144 ;  /* 0x00000001cd007824 */ /* 0x000fe200078e0a90 */
[----:B------:R-:W-:Y:S01]  /*17d60*/  ISETP.GE.OR P4, PT, R73, R207, !P1 ;  /* 0x000000cf4900720c */ /* 0x000fe20004f86670 */
[----:B------:R1:W2:Y:S03]  /*17d70*/  I2F R19, R4 ;  /* 0x0000000400137306 */ /* 0x0002a60000201400 */
[----:B------:R-:W-:Y:S07]  /*17d80*/  IABS R0, R0 ;  /* 0x0000000000007213 */ /* 0x000fee0000000000 */
[----:B------:R-:W3:Y:S01]  /*17d90*/  I2F R17, R0 ;  /* 0x0000000000117306 */ /* 0x000ee20000201400 */
[----:B-1----:R-:W-:Y:S02]  /*17da0*/  IMAD.IADD R4, R201, 0x1, -R73 ;  /* 0x00000001c9047824 */ /* 0x002fe400078e0a49 */
[----:B--2---:R-:W-:Y:S05]  /*17db0*/  FFMA.FTZ R41, R19, -UR27, R41 ;  /* 0x8000001b13297c23 */ /* 0x004fea0008010029 */
[----:B------:R-:W-:Y:S02]  /*17dc0*/  FSEL R175, R41, -INF , !P0 ;  /* 0xff80000029af7808 */ /* 0x000fe40004000000 */
[-C--:B------:R-:W-:Y:S01]  /*17dd0*/  ISETP.GE.AND P0, PT, R73, R203.reuse, PT ;  /* 0x000000cb4900720c */ /* 0x080fe20003f06270 */
[----:B---3--:R-:W-:Y:S01]  /*17de0*/  FFMA.FTZ R27, R17, -UR27, R27 ;  /* 0x8000001b111b7c23 */ /* 0x008fe2000801001b */
[----:B------:R-:W-:Y:S01]  /*17df0*/  IABS R0, R4 ;  /* 0x0000000400007213 */ /* 0x000fe20000000000 */
[----:B------:R-:W-:Y:S01]  /*17e00*/  IMAD.IADD R4, R205, 0x1, -R79 ;  /* 0x00000001cd047824 */ /* 0x000fe200078e0a4f */
[----:B------:R-:W-:Y:S02]  /*17e10*/  ISETP.GE.OR P0, PT, R73, R208, !P0 ;  /* 0x000000d04900720c */ /* 0x000fe40004706670 */
[----:B------:R1:W2:Y:S01]  /*17e20*/  I2F R18, R0 ;  /* 0x0000000000127306 */ /* 0x0002a20000201400 */
[----:B------:R-:W-:Y:S02]  /*17e30*/  FSEL R162, R27, -INF , !P5 ;  /* 0xff8000001ba27808 */ /* 0x000fe40006800000 */
[----:B------:R-:W-:Y:S02]  /*17e40*/  IABS R4, R4 ;  /* 0x0000000400047213 */ /* 0x000fe40000000000 */
[----:B------:R-:W-:Y:S02]  /*17e50*/  ISETP.NE.AND P5, PT, R6, RZ, PT ;  /* 0x000000ff0600720c */ /* 0x000fe40003fa5270 */
[----:B------:R-:W-:Y:S02]  /*17e60*/  P2R R6, PR, RZ, 0x4 ;  /* 0x00000004ff067803 */ /* 0x000fe40000000000 */
[----:B------:R-:W-:Y:S01]  /*17e70*/  ISETP.GE.AND P2, PT, R72, R202, PT ;  /* 0x000000ca4800720c */ /* 0x000fe20003f46270 */
[----:B------:R3:W3:Y:S01]  /*17e80*/  I2F R16, R4 ;  /* 0x0000000400107306 */ /* 0x0006e20000201400 */
[----:B-1----:R-:W-:Y:S02]  /*17e90*/  IMAD.IADD R0, R201, 0x1, -R72 ;  /* 0x00000001c9007824 */ /* 0x002fe400078e0a48 */
[----:B--2---:R-:W-:Y:S03]  /*17ea0*/  FFMA.FTZ R44, R18, -UR27, R44 ;  /* 0x8000001b122c7c23 */ /* 0x004fe6000801002c */
[----:B------:R-:W-:Y:S02]  /*17eb0*/  IABS R0, R0 ;  /* 0x0000000000007213 */ /* 0x000fe40000000000 */
[----:B------:R-:W-:Y:S02]  /*17ec0*/  FSEL R182, R44, -INF , !P0 ;  /* 0xff8000002cb67808 */ /* 0x000fe40004000000 */
[----:B------:R1:W2:Y:S01]  /*17ed0*/  I2F R13, R0 ;  /* 0x00000000000d7306 */ /* 0x0002a20000201400 */
[----:B---3--:R-:W-:Y:S01]  /*17ee0*/  IMAD.IADD R4, R205, 0x1, -R78 ;  /* 0x00000001cd047824 */ /* 0x008fe200078e0a4e */
[-C--:B------:R-:W-:Y:S01]  /*17ef0*/  ISETP.GE.AND P0, PT, R72, R203.reuse, PT ;  /* 0x000000cb4800720c */ /* 0x080fe20003f06270 */
[----:B------:R-:W3:Y:S01]  /*17f00*/  LDL.64 R78, [R1] ;  /* 0x00000000014e7983 */ /* 0x000ee20000100a00 */
[----:B------:R-:W-:Y:S02]  /*17f10*/  FFMA.FTZ R30, R16, -UR27, R30 ;  /* 0x8000001b101e7c23 */ /* 0x000fe4000801001e */
[-C--:B------:R-:W-:Y:S02]  /*17f20*/  ISETP.GE.OR P1, PT, R72, R208.reuse, !P0 ;  /* 0x000000d04800720c */ /* 0x080fe40004726670 */
[C---:B------:R-:W-:Y:S02]  /*17f30*/  ISETP.GE.AND P0, PT, R71.reuse, R203, PT ;  /* 0x000000cb4700720c */ /* 0x040fe40003f06270 */
[----:B------:R-:W-:Y:S02]  /*17f40*/  FSEL R49, R30, -INF , !P5 ;  /* 0xff8000001e317808 */ /* 0x000fe40006800000 */
[----:B------:R-:W-:Y:S02]  /*17f50*/  ISETP.GE.OR P0, PT, R71, R208, !P0 ;  /* 0x000000d04700720c */ /* 0x000fe40004706670 */
[----:B-1----:R-:W-:Y:S01]  /*17f60*/  IABS R0, R4 ;  /* 0x0000000400007213 */ /* 0x002fe20000000000 */
[----:B--2---:R-:W-:Y:S01]  /*17f70*/  FFMA.FTZ R45, R13, -UR27, R45 ;  /* 0x8000001b0d2d7c23 */ /* 0x004fe2000801002d */
[----:B------:R-:W-:Y:S02]  /*17f80*/  FMNMX.FTZ R4, R154, R3, !PT ;  /* 0x000000039a047209 */ /* 0x000fe40007810000 */
[----:B------:R1:W2:Y:S02]  /*17f90*/  I2F R12, R0 ;  /* 0x00000000000c7306 */ /* 0x0002a40000201400 */
[----:B------:R-:W-:Y:S02]  /*17fa0*/  FMNMX.FTZ R4, R153, R4, !PT ;  /* 0x0000000499047209 */ /* 0x000fe40007810000 */
[----:B------:R-:W-:Y:S02]  /*17fb0*/  FSEL R213, R45, -INF , !P1 ;  /* 0xff8000002dd57808 */ /* 0x000fe40004800000 */
[----:B------:R-:W-:Y:S02]  /*17fc0*/  FMNMX.FTZ R4, R151, R4, !PT ;  /* 0x0000000497047209 */ /* 0x000fe40007810000 */
[----:B------:R-:W-:Y:S02]  /*17fd0*/  ISETP.GE.AND P1, PT, R70, R203, PT ;  /* 0x000000cb4600720c */ /* 0x000fe40003f26270 */
[----:B------:R-:W-:Y:S02]  /*17fe0*/  FMNMX.FTZ R4, R152, R4, !PT ;  /* 0x0000000498047209 */ /* 0x000fe40007810000 */
[----:B------:R-:W-:Y:S02]  /*17ff0*/  ISETP.GE.OR P1, PT, R70, R208, !P1 ;  /* 0x000000d04600720c */ /* 0x000fe40004f26670 */
[----:B------:R-:W-:Y:S04]  /*18000*/  FMNMX.FTZ R4, R166, R4, !PT ;  /* 0x00000004a6047209 */ /* 0x000fe80007810000 */
[----:B------:R-:W-:Y:S04]  /*18010*/  FMNMX.FTZ R4, R168, R4, !PT ;  /* 0x00000004a8047209 */ /* 0x000fe80007810000 */
[----:B------:R-:W-:Y:S01]  /*18020*/  FMNMX.FTZ R4, R160, R4, !PT ;  /* 0x00000004a0047209 */ /* 0x000fe20007810000 */
[----:B-1----:R-:W-:Y:S02]  /*18030*/  IMAD.MOV.U32 R0, RZ, RZ, R5 ;  /* 0x000000ffff007224 */ /* 0x002fe400078e0005 */
[----:B--2---:R-:W-:Y:S02]  /*18040*/  FFMA.FTZ R31, R12, -UR27, R31 ;  /* 0x8000001b0c1f7c23 */ /* 0x004fe4000801001f */
[----:B------:R1:W2:Y:S01]  /*18050*/  I2F R11, R0 ;  /* 0x00000000000b7306 */ /* 0x0002a20000201400 */
[----:B------:R-:W-:Y:S02]  /*18060*/  IMAD.IADD R5, R205, 0x1, -R77 ;  /* 0x00000001cd057824 */ /* 0x000fe400078e0a4d */
[----:B------:R-:W-:Y:S02]  /*18070*/  FSEL R50, R31, -INF , !P6 ;  /* 0xff8000001f327808 */ /* 0x000fe40007000000 */
[----:B------:R-:W-:Y:S01]  /*18080*/  ISETP.GE.OR P6, PT, R72, R207, !P2 ;  /* 0x000000cf4800720c */ /* 0x000fe200057c6670 */
[----:B------:R-:W-:Y:S01]  /*18090*/  IMAD.IADD R72, R205, 0x1, -R72 ;  /* 0x00000001cd487824 */ /* 0x000fe200078e0a48 */
[-C--:B------:R-:W-:Y:S02]  /*180a0*/  ISETP.GE.AND P2, PT, R70, R202.reuse, PT ;  /* 0x000000ca4600720c */ /* 0x080fe40003f46270 */
[----:B-1----:R-:W-:Y:S01]  /*180b0*/  IABS R0, R5 ;  /* 0x0000000500007213 */ /* 0x002fe20000000000 */
[----:B------:R-:W-:Y:S02]  /*180c0*/  IMAD.IADD R5, R201, 0x1, -R70 ;  /* 0x00000001c9057824 */ /* 0x000fe400078e0a46 */
[----:B--2---:R-:W-:Y:S01]  /*180d0*/  FFMA.FTZ R56, R11, -UR27, R56 ;  /* 0x8000001b0b387c23 */ /* 0x004fe20008010038 */
[----:B------:R1:W2:Y:S04]  /*180e0*/  I2F R10, R0 ;  /* 0x00000000000a7306 */ /* 0x0002a80000201400 */
[----:B------:R-:W-:Y:S02]  /*180f0*/  FSEL R232, R56, -INF , !P0 ;  /* 0xff80000038e87808 */ /* 0x000fe40004000000 */
[C---:B------:R-:W-:Y:S04]  /*18100*/  ISETP.GE.AND P0, PT, R71.reuse, R202, PT ;  /* 0x000000ca4700720c */ /* 0x040fe80003f06270 */
[----:B------:R-:W-:Y:S01]  /*18110*/  ISETP.GE.OR P5, PT, R71, R207, !P0 ;  /* 0x000000cf4700720c */ /* 0x000fe200047a6670 */
[----:B------:R-:W-:Y:S01]  /*18120*/  IMAD.IADD R71, R205, 0x1, -R71 ;  /* 0x00000001cd477824 */ /* 0x000fe200078e0a47 */
[C---:B------:R-:W-:Y:S04]  /*18130*/  ISETP.GE.AND P0, PT, R69.reuse, R203, PT ;  /* 0x000000cb4500720c */ /* 0x040fe80003f06270 */
[----:B------:R-:W-:Y:S02]  /*18140*/  ISETP.GE.OR P0, PT, R69, R208, !P0 ;  /* 0x000000d04500720c */ /* 0x000fe40004706670 */
[----:B-1----:R-:W-:Y:S01]  /*18150*/  IABS R0, R5 ;  /* 0x0000000500007213 */ /* 0x002fe20000000000 */
[----:B--2---:R-:W-:Y:S01]  /*18160*/  FFMA.FTZ R42, R10, -UR27, R42 ;  /* 0x8000001b0a2a7c23 */ /* 0x004fe2000801002a */
[----:B------:R-:W-:Y:S03]  /*18170*/  FMNMX.FTZ R5, R161, R4, !PT ;  /* 0x00000004a1057209 */ /* 0x000fe60007810000 */
[----:B------:R-:W-:Y:S01]  /*18180*/  IMAD.MOV.U32 R4, RZ, RZ, R0 ;  /* 0x000000ffff047224 */ /* 0x000fe200078e0000 */
[----:B------:R-:W-:Y:S01]  /*18190*/  FSEL R170, R42, -INF , !P3 ;  /* 0xff8000002aaa7808 */ /* 0x000fe20005800000 */
[----:B------:R-:W-:Y:S01]  /*181a0*/  IMAD.IADD R0, R205, 0x1, -R76 ;  /* 0x00000001cd007824 */ /* 0x000fe200078e0a4c */
[----:B------:R-:W-:Y:S01]  /*181b0*/  ISETP.NE.AND P3, PT, R6, RZ, PT ;  /* 0x000000ff0600720c */ /* 0x000fe20003f65270 */
[----:B------:R1:W2:Y:S01]  /*181c0*/  I2F R9, R4 ;  /* 0x0000000400097306 */ /* 0x0002a20000201400 */
[----:B------:R-:W-:Y:S02]  /*181d0*/  FMNMX.FTZ R5, R221, R5, !PT ;  /* 0x00000005dd057209 */ /* 0x000fe40007810000 */
[----:B------:R-:W-:Y:S07]  /*181e0*/  IABS R0, R0 ;  /* 0x0000000000007213 */ /* 0x000fee0000000000 */
[----:B------:R4:W4:Y:S01]  /*181f0*/  I2F R8, R0 ;  /* 0x0000000000087306 */ /* 0x0009220000201400 */
[----:B-1----:R-:W-:Y:S01]  /*18200*/  FMNMX.FTZ R4, R222, R5, !PT ;  /* 0x00000005de047209 */ /* 0x002fe20007810000 */
[----:B------:R-:W-:Y:S02]  /*18210*/  IMAD.IADD R5, R201, 0x1, -R69 ;  /* 0x00000001c9057824 */ /* 0x000fe400078e0a45 */
[----:B--2---:R-:W-:Y:S01]  /*18220*/  FFMA.FTZ R57, R9, -UR27, R57 ;  /* 0x8000001b09397c23 */ /* 0x004fe20008010039 */
[----:B------:R-:W-:Y:S04]  /*18230*/  FMNMX.FTZ R4, R183, R4, !PT ;  /* 0x00000004b7047209 */ /* 0x000fe80007810000 */
[----:B------:R-:W-:Y:S02]  /*18240*/  FMNMX.FTZ R4, R214, R4, !PT ;  /* 0x00000004d6047209 */ /* 0x000fe40007810000 */
[----:B----4-:R-:W-:Y:S01]  /*18250*/  IABS R0, R5 ;  /* 0x0000000500007213 */ /* 0x010fe20000000000 */
[----:B------:R-:W-:Y:S01]  /*18260*/  FFMA.FTZ R43, R8, -UR27, R43 ;  /* 0x8000001b082b7c23 */ /* 0x000fe2000801002b */
[----:B------:R-:W-:Y:S01]  /*18270*/  FSEL R230, R57, -INF , !P1 ;  /* 0xff80000039e67808 */ /* 0x000fe20004800000 */
[----:B------:R-:W-:Y:S01]  /*18280*/  IMAD.IADD R5, R205, 0x1, -R73 ;  /* 0x00000001cd057824 */ /* 0x000fe200078e0a49 */
[----:B------:R1:W2:Y:S01]  /*18290*/  I2F R7, R0 ;  /* 0x0000000000077306 */ /* 0x0002a20000201400 */
[----:B------:R-:W-:Y:S02]  /*182a0*/  FMNMX.FTZ R4, R248, R4, !PT ;  /* 0x00000004f8047209 */ /* 0x000fe40007810000 */
[----:B------:R-:W-:Y:S02]  /*182b0*/  FSEL R173, R43, -INF , !P3 ;  /* 0xff8000002bad7808 */ /* 0x000fe40005800000 */
[----:B------:R-:W-:Y:S02]  /*182c0*/  FMNMX.FTZ R4, R249, R4, !PT ;  /* 0x00000004f9047209 */ /* 0x000fe40007810000 */
[-C--:B------:R-:W-:Y:S01]  /*182d0*/  ISETP.GE.OR P3, PT, R70, R207.reuse, !P2 ;  /* 0x000000cf4600720c */ /* 0x080fe20005766670 */
[----:B------:R-:W-:Y:S01]  /*182e0*/  IMAD.IADD R70, R205, 0x1, -R70 ;  /* 0x00000001cd467824 */ /* 0x000fe200078e0a46 */
[C---:B------:R-:W-:Y:S04]  /*182f0*/  ISETP.GE.AND P1, PT, R69.reuse, R202, PT ;  /* 0x000000ca4500720c */ /* 0x040fe80003f26270 */
[----:B------:R-:W-:Y:S01]  /*18300*/  ISETP.GE.OR P2, PT, R69, R207, !P1 ;  /* 0x000000cf4500720c */ /* 0x000fe20004f46670 */
[----:B------:R-:W-:Y:S01]  /*18310*/  IMAD.IADD R69, R205, 0x1, -R69 ;  /* 0x00000001cd457824 */ /* 0x000fe200078e0a45 */
[C---:B------:R-:W-:Y:S04]  /*18320*/  ISETP.GE.AND P1, PT, R2.reuse, R203, PT ;  /* 0x000000cb0200720c */ /* 0x040fe80003f26270 */
[----:B------:R-:W-:Y:S02]  /*18330*/  ISETP.GE.OR P1, PT, R2, R208, !P1 ;  /* 0x000000d00200720c */ /* 0x000fe40004f26670 */
[----:B-1----:R-:W-:Y:S01]  /*18340*/  IABS R0, R5 ;  /* 0x0000000500007213 */ /* 0x002fe20000000000 */
[----:B--2---:R-:W-:Y:S01]  /*18350*/  FFMA.FTZ R60, R7, -UR27, R60 ;  /* 0x8000001b073c7c23 */ /* 0x004fe2000801003c */
[----:B------:R-:W-:Y:S02]  /*18360*/  FMNMX.FTZ R5, R244, R4, !PT ;  /* 0x00000004f4057209 */ /* 0x000fe40007810000 */
[----:B------:R-:W-:Y:S01]  /*18370*/  IABS R7, R69 ;  /* 0x0000004500077213 */ /* 0x000fe20000000000 */
[----:B------:R-:W-:Y:S01]  /*18380*/  IMAD.MOV.U32 R4, RZ, RZ, R0 ;  /* 0x000000ffff047224 */ /* 0x000fe200078e0000 */
[----:B------:R-:W-:Y:S02]  /*18390*/  FMNMX.FTZ R0, R245, R5, !PT ;  /* 0x00000005f5007209 */ /* 0x000fe40007810000 */
[----:B------:R-:W-:Y:S02]  /*183a0*/  FSEL R234, R60, -INF , !P0 ;  /* 0xff8000003cea7808 */ /* 0x000fe40004000000 */
[----:B------:R-:W1:Y:S01]  /*183b0*/  I2F R7, R7 ;  /* 0x0000000700077306 */ /* 0x000e620000201400 */
[----:B------:R-:W2:Y:S01]  /*183c0*/  SHFL.BFLY PT, R5, R0, 0x2, 0x1f ;  /* 0x0c401f0000057f89 */ /* 0x000ea200000e0000 */
[C---:B------:R-:W-:Y:S04]  /*183d0*/  ISETP.GE.AND P0, PT, R2.reuse, R202, PT ;  /* 0x000000ca0200720c */ /* 0x040fe80003f06270 */
[----:B------:R-:W-:Y:S04]  /*183e0*/  ISETP.GE.OR P0, PT, R2, R207, !P0 ;  /* 0x000000cf0200720c */ /* 0x000fe80004706670 */
[----:B------:R-:W4:Y:S01]  /*183f0*/  I2F R4, R4 ;  /* 0x0000000400047306 */ /* 0x000f220000201400 */
[----:B-1----:R-:W-:Y:S01]  /*18400*/  FFMA.FTZ R62, R7, -UR27, R62 ;  /* 0x8000001b073e7c23 */ /* 0x002fe2000801003e */
[----:B--2---:R-:W-:Y:S01]  /*18410*/  FMNMX.FTZ R73, R0, R5, !PT ;  /* 0x0000000500497209 */ /* 0x004fe20007810000 */
[--C-:B------:R-:W-:Y:S01]  /*18420*/  IMAD.IADD R0, R201, 0x1, -R2.reuse ;  /* 0x00000001c9007824 */ /* 0x100fe200078e0a02 */
[----:B------:R-:W-:Y:S01]  /*18430*/  IABS R5, R71 ;  /* 0x0000004700057213 */ /* 0x000fe20000000000 */
[----:B------:R-:W-:Y:S01]  /*18440*/  IMAD.IADD R2, R205, 0x1, -R2 ;  /* 0x00000001cd027824 */ /* 0x000fe200078e0a02 */
[----:B------:R-:W-:Y:S04]  /*18450*/  FSEL R228, R62, -INF , !P2 ;  /* 0xff8000003ee47808 */ /* 0x000fe80005000000 */
[----:B------:R-:W1:Y:S01]  /*18460*/  I2F R9, R5 ;  /* 0x0000000500097306 */ /* 0x000e620000201400 */
[----:B------:R-:W-:Y:S01]  /*18470*/  IABS R0, R0 ;  /* 0x0000000000007213 */ /* 0x000fe20000000000 */
[----:B----4-:R-:W-:Y:S01]  /*18480*/  FFMA.FTZ R46, R4, -UR27, R46 ;  /* 0x8000001b042e7c23 */ /* 0x010fe2000801002e */
[----:B------:R-:W-:Y:S02]  /*18490*/  FMNMX.FTZ R4, R155, R68, !PT ;  /* 0x000000449b047209 */ /* 0x000fe40007810000 */
[----:B------:R-:W-:Y:S02]  /*184a0*/  IABS R2, R2 ;  /* 0x0000000200027213 */ /* 0x000fe40000000000 */
[----:B------:R-:W-:Y:S03]  /*184b0*/  FMNMX.FTZ R4, R48, R4, !PT ;  /* 0x0000000430047209 */ /* 0x000fe60007810000 */
[----:B------:R-:W2:Y:S01]  /*184c0*/  I2F R6, R0 ;  /* 0x0000000000067306 */ /* 0x000ea20000201400 */
[----:B------:R-:W-:Y:S02]  /*184d0*/  FSEL R176, R46, -INF , !P4 ;  /* 0xff8000002eb07808 */ /* 0x000fe40006000000 */
[----:B------:R-:W-:Y:S02]  /*184e0*/  FMNMX.FTZ R4, R37, R4, !PT ;  /* 0x0000000425047209 */ /* 0x000fe40007810000 */
[----:B------:R-:W-:Y:S02]  /*184f0*/  ISETP.NE.AND P4, PT, R180, RZ, PT ;  /* 0x000000ffb400720c */ /* 0x000fe40003f85270 */
[----:B------:R-:W-:Y:S04]  /*18500*/  FMNMX.FTZ R4, R36, R4, !PT ;  /* 0x0000000424047209 */ /* 0x000fe80007810000 */
[----:B------:R-:W-:Y:S01]  /*18510*/  FMNMX.FTZ R4, R163, R4, !PT ;  /* 0x00000004a3047209 */ /* 0x000fe20007810000 */
[----:B-1----:R-:W-:Y:S03]  /*18520*/  FFMA.FTZ R58, R9, -UR27, R58 ;  /* 0x8000001b093a7c23 */ /* 0x002fe6000801003a */
[----:B------:R-:W-:Y:S04]  /*18530*/  FMNMX.FTZ R4, R164, R4, !PT ;  /* 0x00000004a4047209 */ /* 0x000fe80007810000 */
[----:B------:R-:W-:Y:S02]  /*18540*/  FMNMX.FTZ R4, R52, R4, !PT ;  /* 0x0000000434047209 */ /* 0x000fe40007810000 */
[----:B------:R-:W-:Y:S02]  /*18550*/  FSEL R220, R58, -INF , !P5 ;  /* 0xff8000003adc7808 */ /* 0x000fe40006800000 */
[----:B------:R-:W-:Y:S01]  /*18560*/  FMNMX.FTZ R4, R158, R4, !PT ;  /* 0x000000049e047209 */ /* 0x000fe20007810000 */
[----:B--2---:R-:W-:Y:S02]  /*18570*/  FFMA.FTZ R61, R6, -UR27, R61 ;  /* 0x8000001b063d7c23 */ /* 0x004fe4000801003d */
[----:B------:R-:W1:Y:S01]  /*18580*/  I2F R6, R2 ;  /* 0x0000000200067306 */ /* 0x000e620000201400 */
[----:B------:R-:W-:Y:S02]  /*18590*/  FMNMX.FTZ R0, R217, R4, !PT ;  /* 0x00000004d9007209 */ /* 0x000fe40007810000 */
[----:B------:R-:W-:Y:S02]  /*185a0*/  IABS R4, R72 ;  /* 0x0000004800047213 */ /* 0x000fe40000000000 */
[----:B------:R-:W-:Y:S02]  /*185b0*/  FMNMX.FTZ R0, R219, R0, !PT ;  /* 0x00000000db007209 */ /* 0x000fe40007810000 */
[----:B------:R-:W-:Y:S02]  /*185c0*/  FSEL R226, R61, -INF , !P1 ;  /* 0xff8000003de27808 */ /* 0x000fe40004800000 */
[----:B------:R-:W-:Y:S01]  /*185d0*/  FMNMX.FTZ R0, R178, R0, !PT ;  /* 0x00000000b2007209 */ /* 0x000fe20007810000 */
[----:B------:R2:W4:Y:S03]  /*185e0*/  I2F R10, R4 ;  /* 0x00000004000a7306 */ /* 0x0005260000201400 */
        /* <DEDUP_REMOVED lines=10> */
[----:B------:R-:W-:Y:S02]  /*18690*/  FSEL R76, R63, -INF , !P0 ;  /* 0xff8000003f4c7808 */ /* 0x000fe40004000000 */
[----:B-----5:R-:W-:Y:S01]  /*186a0*/  LOP3.LUT R6, R39, UR15, R250, 0x96, !PT ;  /* 0x0000000f27067c12 */ /* 0x020fe2000f8e96fa */
[----:B------:R-:W1:Y:S01]  /*186b0*/  SHFL.BFLY PT, R5, R72, 0x2, 0x1f ;  /* 0x0c401f0048057f89 */ /* 0x000e6200000e0000 */
[----:B--2---:R-:W-:Y:S01]  /*186c0*/  IABS R4, R70 ;  /* 0x0000004600047213 */ /* 0x004fe20000000000 */
[----:B----4-:R-:W-:Y:S03]  /*186d0*/  FFMA.FTZ R47, R10, -UR27, R47 ;  /* 0x8000001b0a2f7c23 */ /* 0x010fe6000801002f */
[----:B------:R2:W4:Y:S02]  /*186e0*/  I2F R8, R4 ;  /* 0x0000000400087306 */ /* 0x0005240000201400 */
[----:B------:R-:W-:Y:S02]  /*186f0*/  FSEL R169, R47, -INF , !P6 ;  /* 0xff8000002fa97808 */ /* 0x000fe40007000000 */
[----:B-1----:R-:W-:Y:S02]  /*18700*/  FMNMX.FTZ R72, R72, R5, !PT ;  /* 0x0000000548487209 */ /* 0x002fe40007810000 */
[----:B--2---:R-:W-:Y:S01]  /*18710*/  FMNMX.FTZ R4, R165, R0, !PT ;  /* 0x00000000a5047209 */ /* 0x004fe20007810000 */
[----:B----4-:R-:W-:Y:S01]  /*18720*/  FFMA.FTZ R59, R8, -UR27, R59 ;  /* 0x8000001b083b7c23 */ /* 0x010fe2000801003b */
[----:B------:R-:W-:Y:S01]  /*18730*/  FMNMX.FTZ R0, R157, R75, !PT ;  /* 0x0000004b9d007209 */ /* 0x000fe20007810000 */
[----:B------:R-:W-:Y:S01]  /*18740*/  SHFL.BFLY PT, R2, R72, 0x1, 0x1f ;  /* 0x0c201f0048027f89 */ /* 0x000fe200000e0000 */
        /* <DEDUP_REMOVED lines=19> */
[C---:B------:R-:W-:Y:S01]  /*18880*/  FSETP.NEU.FTZ.AND P3, PT, R73.reuse, -INF , PT ;  /* 0xff8000004900780b */ /* 0x040fe20003f7d000 */
[----:B------:R-:W-:Y:S01]  /*18890*/  FMUL.FTZ R77, R73, c[0x0][0x23c] ;  /* 0x00008f00494d7a20 */ /* 0x000fe20000410000 */
[----:B------:R-:W-:Y:S02]  /*188a0*/  FMNMX.FTZ R71, R230, R71, !PT ;  /* 0x00000047e6477209 */ /* 0x000fe40007810000 */
[----:B------:R-:W-:Y:S02]  /*188b0*/  FMNMX.FTZ R72, R72, R2, !PT ;  /* 0x0000000248487209 */ /* 0x000fe40007810000 */
[----:B------:R-:W-:Y:S02]  /*188c0*/  FSEL R77, R77, RZ, P3 ;  /* 0x000000ff4d4d7208 */ /* 0x000fe40001800000 */
[----:B------:R-:W-:Y:S01]  /*188d0*/  FMNMX.FTZ R0, R173, R0, !PT ;  /* 0x00000000ad007209 */ /* 0x000fe20007810000 */
[----:B------:R-:W-:Y:S01]  /*188e0*/  FMUL.FTZ R148, R72, c[0x0][0x23c] ;  /* 0x00008f0048947a20 */ /* 0x000fe20000410000 */
[----:B------:R-:W-:Y:S01]  /*188f0*/  FMNMX.FTZ R71, R234, R71, !PT ;  /* 0x00000047ea477209 */ /* 0x000fe20007810000 */
[--C-:B------:R-:W-:Y:S01]  /*18900*/  FFMA.FTZ R4, R152, c[0x0][0x23c], -R77.reuse ;  /* 0x00008f0098047a23 */ /* 0x100fe2000001084d */
[----:B------:R-:W-:Y:S01]  /*18910*/  FSETP.NEU.FTZ.AND P2, PT, R72, -INF , PT ;  /* 0xff8000004800780b */ /* 0x000fe20003f5d000 */
[--C-:B------:R-:W-:Y:S01]  /*18920*/  FFMA.FTZ R2, R151, c[0x0][0x23c], -R77.reuse ;  /* 0x00008f0097027a23 */ /* 0x100fe2000001084d */
[----:B------:R-:W-:Y:S01]  /*18930*/  FMNMX.FTZ R0, R176, R0, !PT ;  /* 0x00000000b0007209 */ /* 0x000fe20007810000 */
[----:B------:R1:W-:Y:S01]  /*18940*/  MUFU.EX2 R181, R4 ;  /* 0x0000000400b57308 */ /* 0x0003e20000000800 */
[----:B------:R-:W-:Y:S02]  /*18950*/  FMNMX.FTZ R71, R226, R71, !PT ;  /* 0x00000047e2477209 */ /* 0x000fe40007810000 */
[----:B------:R-:W-:Y:S02]  /*18960*/  FSEL R148, R148, RZ, P2 ;  /* 0x000000ff94947208 */ /* 0x000fe40001000000 */
[----:B------:R-:W-:Y:S01]  /*18970*/  FMNMX.FTZ R0, R169, R0, !PT ;  /* 0x00000000a9007209 */ /* 0x000fe20007810000 */
[----:B------:R-:W2:Y:S03]  /*18980*/  SHFL.BFLY PT, R5, R71, 0x2, 0x1f ;  /* 0x0c401f0047057f89 */ /* 0x000ea600000e0000 */
[----:B------:R-:W-:Y:S01]  /*18990*/  FMNMX.FTZ R0, R220, R0, !PT ;  /* 0x00000000dc007209 */ /* 0x000fe20007810000 */
[----:B------:R4:W-:Y:S03]  /*189a0*/  MUFU.EX2 R241, R2 ;  /* 0x0000000200f17308 */ /* 0x0009e60000000800 */
[----:B------:R-:W-:Y:S04]  /*189b0*/  FMNMX.FTZ R0, R223, R0, !PT ;  /* 0x00000000df007209 */ /* 0x000fe80007810000 */
[----:B------:R-:W-:Y:S04]  /*189c0*/  FMNMX.FTZ R0, R228, R0, !PT ;  /* 0x00000000e4007209 */ /* 0x000fe80007810000 */
[----:B------:R-:W-:Y:S01]  /*189d0*/  FMNMX.FTZ R0, R76, R0, !PT ;  /* 0x000000004c007209 */ /* 0x000fe20007810000 */
[--C-:B-1----:R-:W-:Y:S04]  /*189e0*/  FFMA.FTZ R4, R37, c[0x0][0x23c], -R148.reuse ;  /* 0x00008f0025047a23 */ /* 0x102fe80000010894 */
[----:B------:R1:W-:Y:S01]  /*189f0*/  MUFU.EX2 R239, R4 ;  /* 0x0000000400ef7308 */ /* 0x0003e20000000800 */
[----:B--2---:R-:W-:Y:S01]  /*18a00*/  FMNMX.FTZ R71, R71, R5, !PT ;  /* 0x0000000547477209 */ /* 0x004fe20007810000 */
[----:B----4-:R-:W2:Y:S08]  /*18a10*/  SHFL.BFLY PT, R2, R0, 0x2, 0x1f ;  /* 0x0c401f0000027f89 */ /* 0x010eb000000e0000 */
[----:B------:R-:W4:Y:S01]  /*18a20*/  SHFL.BFLY PT, R5, R71, 0x1, 0x1f ;  /* 0x0c201f0047057f89 */ /* 0x000f2200000e0000 */
[--C-:B-1----:R-:W-:Y:S04]  /*18a30*/  FFMA.FTZ R4, R36, c[0x0][0x23c], -R148.reuse ;  /* 0x00008f0024047a23 */ /* 0x102fe80000010894 */
[----:B------:R-:W1:Y:S01]  /*18a40*/  MUFU.EX2 R240, R4 ;  /* 0x0000000400f07308 */ /* 0x000e620000000800 */
[----:B--2---:R-:W-:Y:S01]  /*18a50*/  FMNMX.FTZ R0, R0, R2, !PT ;  /* 0x0000000200007209 */ /* 0x004fe20007810000 */
[----:B------:R-:W-:Y:S08]  /*18a60*/  FFMA.FTZ R2, R153, c[0x0][0x23c], -R77 ;  /* 0x00008f0099027a23 */ /* 0x000ff0000001084d */
[----:B------:R2:W-:Y:S01]  /*18a70*/  MUFU.EX2 R237, R2 ;  /* 0x0000000200ed7308 */ /* 0x0005e20000000800 */
[----:B----4-:R-:W-:Y:S01]  /*18a80*/  FMNMX.FTZ R71, R71, R5, !PT ;  /* 0x0000000547477209 */ /* 0x010fe20007810000 */
[----:B------:R-:W-:Y:S03]  /*18a90*/  IMAD.U32 R5, RZ, RZ, UR31 ;  /* 0x0000001fff057e24 */ /* 0x000fe6000f8e00ff */
[C---:B------:R-:W-:Y:S01]  /*18aa0*/  FSETP.NEU.FTZ.AND P1, PT, R71.reuse, -INF , PT ;  /* 0xff8000004700780b */ /* 0x040fe20003f3d000 */
[----:B------:R-:W-:Y:S01]  /*18ab0*/  FMUL.FTZ R149, R71, c[0x0][0x23c] ;  /* 0x00008f0047957a20 */ /* 0x000fe20000410000 */
[----:B------:R-:W-:Y:S01]  /*18ac0*/  LOP3.LUT R5, R251, UR4, R5, 0x96, !PT ;  /* 0x00000004fb057c12 */ /* 0x000fe2000f8e9605 */
[----:B------:R-:W-:Y:S03]  /*18ad0*/  UIADD3 UR4, UR4, 0x1, URZ ;  /* 0x0000000104047890 */ /* 0x000fe6000fffe03f */
[----:B------:R-:W-:Y:S01]  /*18ae0*/  FSEL R149, R149, RZ, P1 ;  /* 0x000000ff95957208 */ /* 0x000fe20000800000 */
[----:B------:R-:W-:Y:S01]  /*18af0*/  IMAD.WIDE.U32 R8, R5, -0x326172a9, RZ ;  /* 0xcd9e8d5705087825 */ /* 0x000fe200078e00ff */
[----:B-1----:R-:W-:Y:S03]  /*18b00*/  F2FP.PACK_AB R147, R240, R239 ;  /* 0x000000eff093723e */ /* 0x002fe600000000ff */
[----:B------:R-:W-:Y:S02]  /*18b10*/  FFMA.FTZ R4, R154, c[0x0][0x23c], -R77 ;  /* 0x00008f009a047a23 */ /* 0x000fe4000001084d */
[--C-:B------:R-:W-:Y:S02]  /*18b20*/  FFMA.FTZ R7, R156, c[0x0][0x23c], -R149.reuse ;  /* 0x00008f009c077a23 */ /* 0x100fe40000010895 */
[----:B------:R1:W4:Y:S01]  /*18b30*/  MUFU.EX2 R238, R4 ;  /* 0x0000000400ee7308 */ /* 0x0003220000000800 */
[----:B--2---:R-:W2:Y:S09]  /*18b40*/  SHFL.BFLY PT, R2, R0, 0x1, 0x1f ;  /* 0x0c201f0000027f89 */ /* 0x004eb200000e0000 */
[----:B------:R5:W-:Y:S01]  /*18b50*/  MUFU.EX2 R233, R7 ;  /* 0x0000000700e97308 */ /* 0x000be20000000800 */
[----:B-1----:R-:W-:Y:S01]  /*18b60*/  FFMA.FTZ R4, R155, c[0x0][0x23c], -R148 ;  /* 0x00008f009b047a23 */ /* 0x002fe20000010894 */
[----:B----4-:R-:W-:Y:S01]  /*18b70*/  F2FP.PACK_AB R144, R237, R238 ;  /* 0x000000eeed90723e */ /* 0x010fe200000000ff */
[----:B------:R-:W-:Y:S07]  /*18b80*/  IMAD.WIDE.U32 R154, R6, -0x326172a9, RZ ;  /* 0xcd9e8d57069a7825 */ /* 0x000fee00078e00ff */
[----:B------:R1:W-:Y:S01]  /*18b90*/  MUFU.EX2 R235, R4 ;  /* 0x0000000400eb7308 */ /* 0x0003e20000000800 */
[----:B--2---:R-:W-:Y:S01]  /*18ba0*/  FMNMX.FTZ R70, R0, R2, !PT ;  /* 0x0000000200467209 */ /* 0x004fe20007810000 */
[----:B------:R-:W-:Y:S01]  /*18bb0*/  FFMA.FTZ R2, R33, c[0x0][0x23c], -R149 ;  /* 0x00008f0021027a23 */ /* 0x000fe20000010895 */
[----:B------:R-:W-:Y:S02]  /*18bc0*/  LOP3.LUT R6, R155, UR14, R8, 0x96, !PT ;  /* 0x0000000e9b067c12 */ /* 0x000fe4000f8e9608 */
[C---:B------:R-:W-:Y:S01]  /*18bd0*/  LOP3.LUT R0, R9.reuse, UR16, R54, 0x96, !PT ;  /* 0x0000001009007c12 */ /* 0x040fe2000f8e9636 */
[C---:B------:R-:W-:Y:S01]  /*18be0*/  FMUL.FTZ R150, R70.reuse, c[0x0][0x23c] ;  /* 0x00008f0046967a20 */ /* 0x040fe20000410000 */
[----:B-----5:R-:W-:Y:S02]  /*18bf0*/  LOP3.LUT R7, R9, UR16, R24, 0x96, !PT ;  /* 0x0000001009077c12 */ /* 0x020fe4000f8e9618 */
[----:B------:R-:W-:Y:S01]  /*18c00*/  FSETP.NEU.FTZ.AND P0, PT, R70, -INF , PT ;  /* 0xff8000004600780b */ /* 0x000fe20003f1d000 */
[----:B------:R2:W-:Y:S01]  /*18c10*/  MUFU.EX2 R151, R2 ;  /* 0x0000000200977308 */ /* 0x0005e20000000800 */
[----:B------:R-:W-:Y:S02]  /*18c20*/  IMAD.WIDE.U32 R12, R0, -0x2daee0ad, RZ ;  /* 0xd2511f53000c7825 */ /* 0x000fe400078e00ff */
[----:B------:R-:W-:Y:S02]  /*18c30*/  FSEL R150, R150, RZ, P0 ;  /* 0x000000ff96967208 */ /* 0x000fe40000000000 */
[----:B------:R-:W-:Y:S04]  /*18c40*/  IMAD.WIDE.U32 R10, R7, -0x2daee0ad, RZ ;  /* 0xd2511f53070a7825 */ /* 0x000fe800078e00ff */
[----:B------:R-:W-:Y:S04]  /*18c50*/  IMAD.WIDE.U32 R6, R6, -0x2daee0ad, RZ ;  /* 0xd2511f5306067825 */ /* 0x000fe800078e00ff */
[----:B------:R-:W-:Y:S01]  /*18c60*/  FFMA.FTZ R9, R157, c[0x0][0x23c], -R150 ;  /* 0x00008f009d097a23 */ /* 0x000fe20000010896 */
[----:B------:R-:W-:Y:S01]  /*18c70*/  LOP3.LUT R0, R7, UR11, R10, 0x96, !PT ;  /* 0x0000000b07007c12 */ /* 0x000fe2000f8e960a */
[----:B-1----:R-:W-:Y:S02]  /*18c80*/  FFMA.FTZ R4, R48, c[0x0][0x23c], -R148 ;  /* 0x00008f0030047a23 */ /* 0x002fe40000010894 */
[----:B------:R-:W-:Y:S01]  /*18c90*/  MUFU.EX2 R231, R9 ;  /* 0x0000000900e77308 */ /* 0x000fe20000000800 */
[----:B------:R-:W-:Y:S02]  /*18ca0*/  IMAD.MOV.U32 R157, RZ, RZ, R181 ;  /* 0x000000ffff9d7224 */ /* 0x000fe400078e00b5 */
[----:B------:R-:W-:Y:S04]  /*18cb0*/  IMAD.WIDE.U32 R56, R0, -0x326172a9, RZ ;  /* 0xcd9e8d5700387825 */ /* 0x000fe800078e00ff */
[----:B------:R-:W-:Y:S01]  /*18cc0*/  FFMA.FTZ R0, R20, c[0x0][0x23c], -R150 ;  /* 0x00008f0014007a23 */ /* 0x000fe20000010896 */
[----:B--2---:R-:W-:Y:S01]  /*18cd0*/  LOP3.LUT R2, R11, UR13, R38, 0x96, !PT ;  /* 0x0000000d0b027c12 */ /* 0x004fe2000f8e9626 */
[----:B------:R-:W1:Y:S01]  /*18ce0*/  LDSM.16.MT88.4 R20, [R185+0x6000] ;  /* 0x00600000b914783b */ /* 0x000e620000004200 */
[----:B------:R3:W2:Y:S10]  /*18cf0*/  MUFU.EX2 R236, R4 ;  /* 0x0000000400ec7308 */ /* 0x0006b40000000800 */
[----:B------:R4:W5:Y:S01]  /*18d00*/  MUFU.EX2 R156, R0 ;  /* 0x00000000009c7308 */ /* 0x0009620000000800 */
[----:B---3--:R-:W-:Y:S05]  /*18d10*/  LOP3.LUT R4, R79, UR15, R250, 0x96, !PT ;  /* 0x0000000f4f047c12 */ /* 0x008fea000f8e96fa */
[----:B------:R-:W-:Y:S04]  /*18d20*/  IMAD.WIDE.U32 R152, R4, -0x326172a9, RZ ;  /* 0xcd9e8d5704987825 */ /* 0x000fe800078e00ff */
[--C-:B----4-:R-:W-:Y:S01]  /*18d30*/  FFMA.FTZ R0, R34, c[0x0][0x23c], -R149.reuse ;  /* 0x00008f0022007a23 */ /* 0x110fe20000010895 */
[----:B------:R-:W-:Y:S02]  /*18d40*/  LOP3.LUT R4, R153, UR14, R8, 0x96, !PT ;  /* 0x0000000e99047c12 */ /* 0x000fe4000f8e9608 */
[----:B------:R-:W-:Y:S01]  /*18d50*/  LOP3.LUT R8, R13, UR13, R78, 0x96, !PT ;  /* 0x0000000d0d087c12 */ /* 0x000fe2000f8e964e */
[----:B------:R3:W-:Y:S02]  /*18d60*/  MUFU.EX2 R229, R0 ;  /* 0x0000000000e57308 */ /* 0x0007e40000000800 */
[----:B------:R-:W-:Y:S04]  /*18d70*/  IMAD.WIDE.U32 R4, R4, -0x2daee0ad, RZ ;  /* 0xd2511f5304047825 */ /* 0x000fe800078e00ff */
[----:B------:R-:W-:Y:S01]  /*18d80*/  IMAD.WIDE.U32 R10, R8, -0x326172a9, RZ ;  /* 0xcd9e8d57080a7825 */ /* 0x000fe200078e00ff */
[----:B------:R-:W-:Y:S03]  /*18d90*/  LOP3.LUT R5, R5, UR11, R12, 0x96, !PT ;  /* 0x0000000b05057c12 */ /* 0x000fe6000f8e960c */
[----:B------:R-:W-:Y:S01]  /*18da0*/  IMAD.WIDE.U32 R12, R2, -0x326172a9, RZ ;  /* 0xcd9e8d57020c7825 */ /* 0x000fe200078e00ff */
[----:B------:R-:W-:Y:S03]  /*18db0*/  LOP3.LUT R8, R11, UR12, R152, 0x96, !PT ;  /* 0x0000000c0b087c12 */ /* 0x000fe6000f8e9698 */
[----:B------:R-:W-:Y:S01]  /*18dc0*/  IMAD.WIDE.U32 R44, R5, -0x326172a9, RZ ;  /* 0xcd9e8d57052c7825 */ /* 0x000fe200078e00ff */
[----:B------:R-:W-:Y:S03]  /*18dd0*/  LOP3.LUT R5, R57, UR10, R12, 0x96, !PT ;  /* 0x0000000a39057c12 */ /* 0x000fe6000f8e960c */
[----:B------:R-:W-:Y:S01]  /*18de0*/  IMAD.WIDE.U32 R8, R8, -0x2daee0ad, RZ ;  /* 0xd2511f5308087825 */ /* 0x000fe200078e00ff */
[----:B------:R-:W-:Y:S02]  /*18df0*/  LOP3.LUT R2, R45, UR10, R10, 0x96, !PT ;  /* 0x0000000a2d027c12 */ /* 0x000fe4000f8e960a */
[----:B------:R-:W-:Y:S01]  /*18e00*/  LOP3.LUT R10, R13, UR12, R154, 0x96, !PT ;  /* 0x0000000c0d0a7c12 */ /* 0x000fe2000f8e969a */
[----:B------:R-:W-:Y:S04]  /*18e10*/  IMAD.WIDE.U32 R60, R5, -0x2daee0ad, RZ ;  /* 0xd2511f53053c7825 */ /* 0x000fe800078e00ff */
[----:B---3--:R-:W-:Y:S02]  /*18e20*/  FFMA.FTZ R0, R35, c[0x0][0x23c], -R149 ;  /* 0x00008f0023007a23 */ /* 0x008fe40000010895 */
[----:B------:R-:W-:Y:S02]  /*18e30*/  IMAD.WIDE.U32 R42, R2, -0x2daee0ad, RZ ;  /* 0xd2511f53022a7825 */ /* 0x000fe400078e00ff */
[----:B------:R3:W4:Y:S02]  /*18e40*/  MUFU.EX2 R227, R0 ;  /* 0x0000000000e37308 */ /* 0x0007240000000800 */
[----:B------:R-:W-:Y:S01]  /*18e50*/  IMAD.WIDE.U32 R10, R10, -0x2daee0ad, RZ ;  /* 0xd2511f530a0a7825 */ /* 0x000fe200078e00ff */
[----:B------:R-:W-:Y:S02]  /*18e60*/  LOP3.LUT R5, R43, UR7, R8, 0x96, !PT ;  /* 0x000000072b057c12 */ /* 0x000fe4000f8e9608 */
[----:B------:R-:W-:Y:S02]  /*18e70*/  LOP3.LUT R8, R9, UR9, R4, 0x96, !PT ;  /* 0x0000000909087c12 */ /* 0x000fe4000f8e9604 */
[----:B------:R-:W-:Y:S01]  /*18e80*/  LOP3.LUT R7, R61, UR7, R10, 0x96, !PT ;  /* 0x000000073d077c12 */ /* 0x000fe2000f8e960a */
[----:B------:R-:W-:Y:S01]  /*18e90*/  IMAD.WIDE.U32 R4, R5, -0x326172a9, RZ ;  /* 0xcd9e8d5705047825 */ /* 0x000fe200078e00ff */
[----:B------:R-:W-:Y:S03]  /*18ea0*/  LOP3.LUT R10, R11, UR9, R6, 0x96, !PT ;  /* 0x000000090b0a7c12 */ /* 0x000fe6000f8e9606 */
[----:B------:R-:W-:Y:S01]  /*18eb0*/  IMAD.WIDE.U32 R46, R8, -0x326172a9, RZ ;  /* 0xcd9e8d57082e7825 */ /* 0x000fe200078e00ff */
[--C-:B------:R-:W-:Y:S02]  /*18ec0*/  SHF.R.U32.HI R2, RZ, 0x10, R4.reuse ;  /* 0x00000010ff027819 */ /* 0x100fe40000011604 */
[----:B------:R-:W-:Y:S01]  /*18ed0*/  LOP3.LUT R8, R4, 0xffff, RZ, 0xc0, !PT ;  /* 0x0000ffff04087812 */ /* 0x000fe200078ec0ff */
[----:B------:R-:W-:Y:S01]  /*18ee0*/  IMAD.WIDE.U32 R40, R10, -0x326172a9, RZ ;  /* 0xcd9e8d570a287825 */ /* 0x000fe200078e00ff */
[----:B------:R-:W-:Y:S02]  /*18ef0*/  LOP3.LUT R12, R4, 0xff, RZ, 0xc0, !PT ;  /* 0x000000ff040c7812 */ /* 0x000fe400078ec0ff */
[----:B------:R-:W-:Y:S01]  /*18f00*/  SHF.R.U32.HI R11, RZ, 0x18, R4 ;  /* 0x00000018ff0b7819 */ /* 0x000fe20000011604 */
[----:B------:R-:W-:Y:S01]  /*18f10*/  IMAD.WIDE.U32 R6, R7, -0x326172a9, RZ ;  /* 0xcd9e8d5707067825 */ /* 0x000fe200078e00ff */
[----:B------:R-:W-:Y:S02]  /*18f20*/  LOP3.LUT R4, R5, UR17, R46, 0x96, !PT ;  /* 0x0000001105047c12 */ /* 0x000fe4000f8e962e */
[----:B------:R-:W-:Y:S01]  /*18f30*/  LOP3.LUT R5, R2, 0xff, RZ, 0xc0, !PT ;  /* 0x000000ff02057812 */ /* 0x000fe200078ec0ff */
[----:B---3--:R-:W-:Y:S01]  /*18f40*/  FFMA.FTZ R0, R14, c[0x0][0x23c], -R150 ;  /* 0x00008f000e007a23 */ /* 0x008fe20000010896 */
[----:B------:R-:W-:Y:S01]  /*18f50*/  LOP3.LUT R44, R47, UR8, R44, 0x96, !PT ;  /* 0x000000082f2c7c12 */ /* 0x000fe2000f8e962c */
[----:B------:R-:W-:Y:S01]  /*18f60*/  FFMA.FTZ R2, R15, c[0x0][0x23c], -R150 ;  /* 0x00008f000f027a23 */ /* 0x000fe20000010896 */
[----:B------:R-:W-:Y:S01]  /*18f70*/  LOP3.LUT R9, R6, 0xffff, RZ, 0xc0, !PT ;  /* 0x0000ffff06097812 */ /* 0x000fe200078ec0ff */
[----:B------:R3:W-:Y:S01]  /*18f80*/  MUFU.EX2 R225, R0 ;  /* 0x0000000000e17308 */ /* 0x0007e20000000800 */
[--C-:B------:R-:W-:Y:S01]  /*18f90*/  SHF.R.U32.HI R10, RZ, 0x10, R6.reuse ;  /* 0x00000010ff0a7819 */ /* 0x100fe20000011606 */
[----:B------:R-:W-:Y:S01]  /*18fa0*/  IMAD.WIDE.U32 R44, R44, -0x2daee0ad, RZ ;  /* 0xd2511f532c2c7825 */ /* 0x000fe200078e00ff */
[----:B------:R-:W-:Y:S02]  /*18fb0*/  LOP3.LUT R14, R6, 0xff, RZ, 0xc0, !PT ;  /* 0x000000ff060e7812 */ /* 0x000fe400078ec0ff */
[----:B------:R-:W-:Y:S02]  /*18fc0*/  SHF.R.U32.HI R13, RZ, 0x18, R6 ;  /* 0x00000018ff0d7819 */ /* 0x000fe40000011606 */
[----:B------:R-:W-:Y:S02]  /*18fd0*/  LOP3.LUT R48, R44, 0xffff, RZ, 0xc0, !PT ;  /* 0x0000ffff2c307812 */ /* 0x000fe400078ec0ff */
[----:B------:R-:W-:Y:S01]  /*18fe0*/  LOP3.LUT R6, R7, UR17, R40, 0x96, !PT ;  /* 0x0000001107067c12 */ /* 0x000fe2000f8e9628 */
[----:B------:R1:W-:Y:S01]  /*18ff0*/  MUFU.EX2 R224, R2 ;  /* 0x0000000200e07308 */ /* 0x0003e20000000800 */
[----:B------:R-:W-:Y:S01]  /*19000*/  SHF.R.U32.HI R8, RZ, 0x8, R8 ;  /* 0x00000008ff087819 */ /* 0x000fe20000011608 */
[----:B------:R-:W-:Y:S01]  /*19010*/  FFMA.FTZ R40, R49, c[0x0][0x23c], -R150 ;  /* 0x00008f0031287a23 */ /* 0x000fe20000010896 */
[----:B------:R-:W-:Y:S02]  /*19020*/  PRMT R11, R5, 0x5410, R11 ;  /* 0x00005410050b7816 */ /* 0x000fe4000000000b */
[----:B------:R-:W-:Y:S02]  /*19030*/  SHF.R.U32.HI R5, RZ, 0x8, R9 ;  /* 0x00000008ff057819 */ /* 0x000fe40000011609 */
[----:B------:R-:W-:Y:S02]  /*19040*/  PRMT R12, R12, 0x5410, R8 ;  /* 0x000054100c0c7816 */ /* 0x000fe40000000008 */
[----:B------:R-:W-:Y:S01]  /*19050*/  LOP3.LUT R8, R4, 0xff, RZ, 0xc0, !PT ;  /* 0x000000ff04087812 */ /* 0x000fe200078ec0ff */
[----:B------:R-:W-:Y:S01]  /*19060*/  MUFU.EX2 R174, R40 ;  /* 0x0000002800ae7308 */ /* 0x000fe20000000800 */
[----:B------:R-:W-:Y:S01]  /*19070*/  PRMT R14, R14, 0x5410, R5 ;  /* 0x000054100e0e7816 */ /* 0x000fe20000000005 */
[--C-:B------:R-:W-:Y:S01]  /*19080*/  HSET2.LE.AND R146, R12, R252.reuse, PT ;  /* 0x000000fc0c927233 */ /* 0x100fe20003803000 */
[----:B------:R-:W-:Y:S02]  /*19090*/  SHF.R.U32.HI R5, RZ, 0x10, R4 ;  /* 0x00000010ff057819 */ /* 0x000fe40000011604 */
[----:B---3--:R-:W-:Y:S01]  /*190a0*/  FSEL R0, R73, RZ, P3 ;  /* 0x000000ff49007208 */ /* 0x008fe20001800000 */
[--C-:B------:R-:W-:Y:S01]  /*190b0*/  HSET2.LE.AND R66, R14, R252.reuse, PT ;  /* 0x000000fc0e427233 */ /* 0x100fe20003803000 */
[--C-:B------:R-:W-:Y:S02]  /*190c0*/  SHF.R.U32.HI R59, RZ, 0x10, R44.reuse ;  /* 0x00000010ff3b7819 */ /* 0x100fe4000001162c */
[----:B------:R-:W-:Y:S01]  /*190d0*/  LOP3.LUT R61, R44, 0xff, RZ, 0xc0, !PT ;  /* 0x000000ff2c3d7812 */ /* 0x000fe200078ec0ff */
[----:B------:R-:W-:Y:S01]  /*190e0*/  FADD.FTZ R0, -R0, R3 ;  /* 0x0000000300007221 */ /* 0x000fe20000010100 */
[----:B------:R-:W-:Y:S02]  /*190f0*/  LOP3.LUT R3, R10, 0xff, RZ, 0xc0, !PT ;  /* 0x000000ff0a037812 */ /* 0x000fe400078ec0ff */
[----:B------:R-:W-:Y:S01]  /*19100*/  SHF.R.U32.HI R58, RZ, 0x18, R44 ;  /* 0x00000018ff3a7819 */ /* 0x000fe2000001162c */
[----:B------:R-:W-:Y:S01]  /*19110*/  FFMA.FTZ R44, R50, c[0x0][0x23c], -R150 ;  /* 0x00008f00322c7a23 */ /* 0x000fe20000010896 */
[----:B-1----:R-:W-:Y:S02]  /*19120*/  LOP3.LUT R2, R4, 0xffff, RZ, 0xc0, !PT ;  /* 0x0000ffff04027812 */ /* 0x002fe400078ec0ff */
[----:B------:R-:W-:Y:S01]  /*19130*/  PRMT R13, R3, 0x5410, R13 ;  /* 0x00005410030d7816 */ /* 0x000fe2000000000d */
[----:B------:R-:W-:Y:S01]  /*19140*/  MUFU.EX2 R171, R44 ;  /* 0x0000002c00ab7308 */ /* 0x000fe20000000800 */
[----:B------:R-:W-:Y:S01]  /*19150*/  SHF.R.U32.HI R7, RZ, 0x8, R2 ;  /* 0x00000008ff077819 */ /* 0x000fe20000011602 */
[----:B------:R-:W-:Y:S01]  /*19160*/  FMUL.FTZ R2, R0, c[0x0][0x23c] ;  /* 0x00008f0000027a20 */ /* 0x000fe20000410000 */
[----:B------:R-:W-:Y:S01]  /*19170*/  FSEL R0, R72, RZ, P2 ;  /* 0x000000ff48007208 */ /* 0x000fe20001000000 */
[--C-:B------:R-:W-:Y:S01]  /*19180*/  HSET2.LE.AND R67, R13, R252.reuse, PT ;  /* 0x000000fc0d437233 */ /* 0x100fe20003803000 */
[----:B------:R-:W-:Y:S02]  /*19190*/  LOP3.LUT R3, R6, 0xffff, RZ, 0xc0, !PT ;  /* 0x0000ffff06037812 */ /* 0x000fe400078ec0ff */
[----:B------:R-:W-:Y:S02]  /*191a0*/  PRMT R9, R8, 0x5410, R7 ;  /* 0x0000541008097816 */ /* 0x000fe40000000007 */
[----:B------:R-:W-:Y:S01]  /*191b0*/  SHF.R.U32.HI R8, RZ, 0x18, R4 ;  /* 0x00000018ff087819 */ /* 0x000fe20000011604 */
[----:B------:R1:W3:Y:S01]  /*191c0*/  MUFU.EX2 R69, R2 ;  /* 0x0000000200457308 */ /* 0x0002e20000000800 */
[----:B------:R-:W-:Y:S02]  /*191d0*/  LOP3.LUT R7, R5, 0xff, RZ, 0xc0, !PT ;  /* 0x000000ff05077812 */ /* 0x000fe400078ec0ff */
[----:B------:R-:W-:Y:S02]  /*191e0*/  LOP3.LUT R5, R6, 0xff, RZ, 0xc0, !PT ;  /* 0x000000ff06057812 */ /* 0x000fe400078ec0ff */
[----:B------:R-:W-:Y:S02]  /*191f0*/  SHF.R.U32.HI R4, RZ, 0x8, R3 ;  /* 0x00000008ff047819 */ /* 0x000fe40000011603 */
[----:B------:R-:W-:Y:S02]  /*19200*/  SHF.R.U32.HI R3, RZ, 0x10, R6 ;  /* 0x00000010ff037819 */ /* 0x000fe40000011606 */
[----:B------:R-:W-:Y:S02]  /*19210*/  PRMT R64, R5, 0x5410, R4 ;  /* 0x0000541005407816 */ /* 0x000fe40000000004 */
[----:B------:R-:W-:Y:S02]  /*19220*/  LOP3.LUT R4, R3, 0xff, RZ, 0xc0, !PT ;  /* 0x000000ff03047812 */ /* 0x000fe400078ec0ff */
[----:B------:R-:W-:Y:S01]  /*19230*/  SHF.R.U32.HI R6, RZ, 0x18, R6 ;  /* 0x00000018ff067819 */ /* 0x000fe20000011606 */
[--C-:B------:R-:W-:Y:S01]  /*19240*/  HSET2.LE.AND R64, R64, R252.reuse, PT ;  /* 0x000000fc40407233 */ /* 0x100fe20003803000 */
[----:B------:R-:W-:Y:S01]  /*19250*/  PRMT R7, R7, 0x5410, R8 ;  /* 0x0000541007077816 */ /* 0x000fe20000000008 */
[----:B------:R-:W-:Y:S01]  /*19260*/  FFMA.FTZ R8, R52, c[0x0][0x23c], -R148 ;  /* 0x00008f0034087a23 */ /* 0x000fe20000010894 */
[----:B------:R-:W-:Y:S01]  /*19270*/  PRMT R6, R4, 0x5410, R6 ;  /* 0x0000541004067816 */ /* 0x000fe20000000006 */
[--C-:B------:R-:W-:Y:S01]  /*19280*/  HSET2.LE.AND R4, R9, R252.reuse, PT ;  /* 0x000000fc09047233 */ /* 0x100fe20003803000 */
[----:B--2---:R-:W-:Y:S01]  /*19290*/  F2FP.PACK_AB R5, R236, R235 ;  /* 0x000000ebec05723e */ /* 0x004fe200000000ff */
[----:B------:R-:W-:Y:S01]  /*192a0*/  MUFU.EX2 R216, R8 ;  /* 0x0000000800d87308 */ /* 0x000fe20000000800 */
[--C-:B------:R-:W-:Y:S01]  /*192b0*/  HSET2.LE.AND R145, R7, R252.reuse, PT ;  /* 0x000000fc07917233 */ /* 0x100fe20003803000 */
[----:B------:R-:W-:Y:S01]  /*192c0*/  LOP3.LUT R56, R41, UR8, R56, 0x96, !PT ;  /* 0x0000000829387c12 */ /* 0x000fe2000f8e9638 */
[--C-:B------:R-:W-:Y:S01]  /*192d0*/  HSET2.LE.AND R65, R6, R252.reuse, PT ;  /* 0x000000fc06417233 */ /* 0x100fe20003803000 */
[----:B-1----:R-:W-:Y:S01]  /*192e0*/  FADD.FTZ R2, -R0, R68 ;  /* 0x0000004400027221 */ /* 0x002fe20000010100 */
[----:B------:R-:W-:Y:S01]  /*192f0*/  FSEL R0, R71, RZ, P1 ;  /* 0x000000ff47007208 */ /* 0x000fe20000800000 */
[----:B------:R-:W-:Y:S01]  /*19300*/  FFMA.FTZ R6, R161, c[0x0][0x23c], -R77 ;  /* 0x00008f00a1067a23 */ /* 0x000fe2000001084d */
[----:B------:R-:W-:Y:S01]  /*19310*/  LOP3.LUT R144, R4, R144, RZ, 0xc0, !PT ;  /* 0x0000009004907212 */ /* 0x000fe200078ec0ff */
[----:B------:R-:W-:Y:S01]  /*19320*/  FMUL.FTZ R2, R2, c[0x0][0x23c] ;  /* 0x00008f0002027a20 */ /* 0x000fe20000410000 */
[----:B------:R-:W-:Y:S01]  /*19330*/  LOP3.LUT R145, R145, R5, RZ, 0xc0, !PT ;  /* 0x0000000591917212 */ /* 0x000fe200078ec0ff */
[----:B------:R-:W-:Y:S01]  /*19340*/  FADD.FTZ R0, -R0, R74 ;  /* 0x0000004a00007221 */ /* 0x000fe20000010100 */
[----:B------:R-:W-:Y:S01]  /*19350*/  MUFU.EX2 R218, R6 ;  /* 0x0000000600da7308 */ /* 0x000fe20000000800 */
[----:B-----5:R-:W-:Y:S01]  /*19360*/  F2FP.PACK_AB R4, R156, R231 ;  /* 0x000000e79c04723e */ /* 0x020fe200000000ff */
[----:B------:R-:W-:Y:S01]  /*19370*/  IMAD.MOV.U32 R161, RZ, RZ, R39 ;  /* 0x000000ffffa17224 */ /* 0x000fe200078e0027 */
[----:B----4-:R-:W-:Y:S01]  /*19380*/  F2FP.PACK_AB R5, R227, R229 ;  /* 0x000000e5e305723e */ /* 0x010fe200000000ff */
[----:B------:R-:W-:Y:S01]  /*19390*/  FMUL.FTZ R0, R0, c[0x0][0x23c] ;  /* 0x00008f0000007a20 */ /* 0x000fe20000410000 */
[----:B------:R-:W-:Y:S01]  /*193a0*/  LOP3.LUT R65, R65, R4, RZ, 0xc0, !PT ;  /* 0x0000000441417212 */ /* 0x000fe200078ec0ff */
[C---:B---3--:R-:W-:Y:S01]  /*193b0*/  FMUL.FTZ R4, R69.reuse, R80 ;  /* 0x0000005045047220 */ /* 0x048fe20000410000 */
[----:B------:R-:W-:Y:S01]  /*193c0*/  LOP3.LUT R66, R66, R5, RZ, 0xc0, !PT ;  /* 0x0000000542427212 */ /* 0x000fe200078ec0ff */
[C---:B------:R-:W-:Y:S02]  /*193d0*/  FMUL.FTZ R5, R69.reuse, R81 ;  /* 0x0000005145057220 */ /* 0x040fe40000410000 */
[----:B------:R1:W2:Y:S01]  /*193e0*/  MUFU.EX2 R68, R2 ;  /* 0x0000000200447308 */ /* 0x0002a20000000800 */
[C---:B------:R-:W-:Y:S02]  /*193f0*/  FMUL.FTZ R17, R69.reuse, R93 ;  /* 0x0000005d45117220 */ /* 0x040fe40000410000 */
[C---:B------:R-:W-:Y:S02]  /*19400*/  FMUL.FTZ R32, R69.reuse, R108 ;  /* 0x0000006c45207220 */ /* 0x040fe40000410000 */
[C---:B------:R-:W-:Y:S02]  /*19410*/  FMUL.FTZ R33, R69.reuse, R109 ;  /* 0x0000006d45217220 */ /* 0x040fe40000410000 */
[----:B------:R-:W-:Y:S03]  /*19420*/  IMAD.WIDE.U32 R56, R56, -0x2daee0ad, RZ ;  /* 0xd2511f5338387825 */ /* 0x000fe600078e00ff */
[----:B------:R3:W4:Y:S01]  /*19430*/  MUFU.EX2 R3, R0 ;  /* 0x0000000000037308 */ /* 0x0007220000000800 */
[----:B------:R-:W-:Y:S01]  /*19440*/  FMUL.FTZ R49, R69, R125 ;  /* 0x0000007d45317220 */ /* 0x000fe20000410000 */
[----:B------:R-:W-:Y:S02]  /*19450*/  LOP3.LUT R60, R57, UR18, R60, 0x96, !PT ;  /* 0x00000012393c7c12 */ /* 0x000fe4000f8e963c */
[----:B-1----:R-:W-:Y:S01]  /*19460*/  FSEL R2, R70, RZ, P0 ;  /* 0x000000ff46027208 */ /* 0x002fe20000000000 */
[C---:B--2---:R-:W-:Y:S01]  /*19470*/  FMUL.FTZ R6, R68.reuse, R82 ;  /* 0x0000005244067220 */ /* 0x044fe20000410000 */
[----:B------:R-:W-:Y:S01]  /*19480*/  PLOP3.LUT P0, PT, PT, PT, UP0, 0x80, 0x0 ;  /* 0x000000000000781c */ /* 0x000fe20003f0f008 */
[C---:B------:R-:W-:Y:S02]  /*19490*/  FMUL.FTZ R7, R68.reuse, R83 ;  /* 0x0000005344077220 */ /* 0x040fe40000410000 */
[C---:B------:R-:W-:Y:S01]  /*194a0*/  FMUL.FTZ R18, R68.reuse, R94 ;  /* 0x0000005e44127220 */ /* 0x040fe20000410000 */
[----:B------:R-:W-:Y:S01]  /*194b0*/  LDSM.16.MT88.4 R80, [R187+0x6000] ;  /* 0x00600000bb50783b */ /* 0x000fe20000004200 */
[C---:B------:R-:W-:Y:S02]  /*194c0*/  FMUL.FTZ R19, R68.reuse, R95 ;  /* 0x0000005f44137220 */ /* 0x040fe40000410000 */
[----:B------:R-:W-:Y:S02]  /*194d0*/  FMUL.FTZ R34, R68, R110 ;  /* 0x0000006e44227220 */ /* 0x000fe40000410000 */
[----:B---3--:R-:W-:Y:S01]  /*194e0*/  FADD.FTZ R0, -R2, R75 ;  /* 0x0000004b02007221 */ /* 0x008fe20000010100 */
[----:B------:R-:W-:Y:S01]  /*194f0*/  F2FP.PACK_AB R2, R157, R241 ;  /* 0x000000f19d02723e */ /* 0x000fe200000000ff */
[C---:B----4-:R-:W-:Y:S01]  /*19500*/  FMUL.FTZ R8, R3.reuse, R84 ;  /* 0x0000005403087220 */ /* 0x050fe20000410000 */
[----:B------:R-:W-:Y:S01]  /*19510*/  SHF.R.U32.HI R75, RZ, 0x10, R56 ;  /* 0x00000010ff4b7819 */ /* 0x000fe20000011638 */
[----:B------:R-:W-:Y:S01]  /*19520*/  FMUL.FTZ R0, R0, c[0x0][0x23c] ;  /* 0x00008f0000007a20 */ /* 0x000fe20000410000 */
[----:B------:R-:W-:Y:S01]  /*19530*/  LOP3.LUT R146, R146, R2, RZ, 0xc0, !PT ;  /* 0x0000000292927212 */ /* 0x000fe200078ec0ff */
[--C-:B------:R-:W-:Y:S01]  /*19540*/  HSET2.LE.AND R2, R11, R252.reuse, PT ;  /* 0x000000fc0b027233 */ /* 0x100fe20003803000 */
[----:B------:R-:W-:Y:S01]  /*19550*/  FMUL.FTZ R9, R3, R85 ;  /* 0x0000005503097220 */ /* 0x000fe20000410000 */
[----:B------:R-:W-:Y:S01]  /*19560*/  LOP3.LUT R75, R75, 0xff, RZ, 0xc0, !PT ;  /* 0x000000ff4b4b7812 */ /* 0x000fe200078ec0ff */
[C---:B------:R-:W-:Y:S01]  /*19570*/  FMUL.FTZ R12, R3.reuse, R88 ;  /* 0x00000058030c7220 */ /* 0x040fe20000410000 */
[----:B------:R-:W1:Y:S01]  /*19580*/  MUFU.EX2 R0, R0 ;  /* 0x0000000000007308 */ /* 0x000e620000000800 */
[----:B------:R-:W-:Y:S01]  /*19590*/  LOP3.LUT R147, R2, R147, RZ, 0xc0, !PT ;  /* 0x0000009302937212 */ /* 0x000fe200078ec0ff */
[----:B------:R-:W-:Y:S02]  /*195a0*/  FFMA.FTZ R2, R160, c[0x0][0x23c], -R77 ;  /* 0x00008f00a0027a23 */ /* 0x000fe4000001084d */
[----:B------:R-:W-:Y:S02]  /*195b0*/  IMAD.MOV.U32 R160, RZ, RZ, R38 ;  /* 0x000000ffffa07224 */ /* 0x000fe400078e0026 */
[----:B------:R-:W2:Y:S01]  /*195c0*/  LDSM.16.MT88.4 R36, [R188+0x6000] ;  /* 0x00600000bc24783b */ /* 0x000ea20000004200 */
[----:B------:R-:W-:Y:S01]  /*195d0*/  IMAD.MOV.U32 R88, RZ, RZ, R24 ;  /* 0x000000ffff587224 */ /* 0x000fe200078e0018 */
[-C--:B------:R-:W-:Y:S01]  /*195e0*/  HMMA.16816.F32 R4, R144, R20.reuse, R4 ;  /* 0x000000149004723c */ /* 0x080fe20000001804 */
[C---:B------:R-:W-:Y:S01]  /*195f0*/  FMUL.FTZ R13, R3.reuse, R89 ;  /* 0x00000059030d7220 */ /* 0x040fe20000410000 */
[----:B------:R3:W4:Y:S01]  /*19600*/  MUFU.EX2 R16, R2 ;  /* 0x0000000200107308 */ /* 0x0007220000000800 */
[----:B------:R-:W-:Y:S02]  /*19610*/  IMAD.MOV.U32 R89, RZ, RZ, R25 ;  /* 0x000000ffff597224 */ /* 0x000fe400078e0019 */
[C---:B------:R-:W-:Y:S02]  /*19620*/  FMUL.FTZ R24, R3.reuse, R100 ;  /* 0x0000006403187220 */ /* 0x040fe40000410000 */
[C---:B------:R-:W-:Y:S02]  /*19630*/  FMUL.FTZ R25, R3.reuse, R101 ;  /* 0x0000006503197220 */ /* 0x040fe40000410000 */
[C---:B------:R-:W-:Y:S03]  /*19640*/  FMUL.FTZ R29, R3.reuse, R105 ;  /* 0x00000069031d7220 */ /* 0x040fe60000410000 */
[----:B------:R-:W-:Y:S02]  /*19650*/  FMUL.FTZ R35, R68, R111 ;  /* 0x0000006f44237220 */ /* 0x000fe40000410000 */
[----:B------:R-:W-:Y:S02]  /*19660*/  FMUL.FTZ R40, R3, R116 ;  /* 0x0000007403287220 */ /* 0x000fe40000410000 */
[C---:B-1----:R-:W-:Y:S02]  /*19670*/  FMUL.FTZ R10, R0.reuse, R86 ;  /* 0x00000056000a7220 */ /* 0x042fe40000410000 */
[C---:B------:R-:W-:Y:S02]  /*19680*/  FMUL.FTZ R11, R0.reuse, R87 ;  /* 0x00000057000b7220 */ /* 0x040fe40000410000 */
[C---:B------:R-:W-:Y:S02]  /*19690*/  FMUL.FTZ R14, R0.reuse, R90 ;  /* 0x0000005a000e7220 */ /* 0x040fe40000410000 */
[----:B------:R-:W-:Y:S02]  /*196a0*/  FMUL.FTZ R15, R0, R91 ;  /* 0x0000005b000f7220 */ /* 0x000fe40000410000 */
[----:B------:R-:W-:Y:S01]  /*196b0*/  IMAD.MOV.U32 R90, RZ, RZ, R54 ;  /* 0x000000ffff5a7224 */ /* 0x000fe200078e0036 */
[----:B---3--:R-:W-:Y:S01]  /*196c0*/  F2FP.PACK_AB R2, R151, R233 ;  /* 0x000000e99702723e */ /* 0x008fe200000000ff */
[----:B------:R-:W-:Y:S02]  /*196d0*/  IMAD.MOV.U32 R91, RZ, RZ, R55 ;  /* 0x000000ffff5b7224 */ /* 0x000fe400078e0037 */
[----:B------:R-:W1:Y:S01]  /*196e0*/  LDSM.16.MT88.4 R52, [R186+0x6000] ;  /* 0x00600000ba34783b */ /* 0x000e620000004200 */
[----:B------:R-:W-:Y:S01]  /*196f0*/  LOP3.LUT R64, R64, R2, RZ, 0xc0, !PT ;  /* 0x0000000240407212 */ /* 0x000fe200078ec0ff */
[----:B------:R-:W-:Y:S01]  /*19700*/  FMUL.FTZ R27, R0, R103 ;  /* 0x00000067001b7220 */ /* 0x000fe20000410000 */
[----:B------:R-:W-:Y:S01]  /*19710*/  F2FP.PACK_AB R2, R224, R225 ;  /* 0x000000e1e002723e */ /* 0x000fe200000000ff */
[C---:B------:R-:W-:Y:S02]  /*19720*/  FMUL.FTZ R26, R0.reuse, R102 ;  /* 0x00000066001a7220 */ /* 0x040fe40000410000 */
[----:B------:R-:W-:Y:S01]  /*19730*/  FMUL.FTZ R30, R0, R106 ;  /* 0x0000006a001e7220 */ /* 0x000fe20000410000 */
[----:B------:R-:W-:Y:S01]  /*19740*/  LOP3.LUT R67, R67, R2, RZ, 0xc0, !PT ;  /* 0x0000000243437212 */ /* 0x000fe200078ec0ff */
[----:B------:R-:W-:Y:S02]  /*19750*/  FFMA.FTZ R2, R158, c[0x0][0x23c], -R148 ;  /* 0x00008f009e027a23 */ /* 0x000fe40000010894 */
[C---:B------:R-:W-:Y:S02]  /*19760*/  FMUL.FTZ R43, R0.reuse, R119 ;  /* 0x00000077002b7220 */ /* 0x040fe40000410000 */
[----:B------:R3:W-:Y:S01]  /*19770*/  MUFU.EX2 R215, R2 ;  /* 0x0000000200d77308 */ /* 0x0007e20000000800 */
[----:B------:R-:W-:Y:S01]  /*19780*/  FMUL.FTZ R47, R0, R123 ;  /* 0x0000007b002f7220 */ /* 0x000fe20000410000 */
[C---:B------:R-:W-:Y:S01]  /*19790*/  HMMA.16816.F32 R8, R64.reuse, R20, R8 ;  /* 0x000000144008723c */ /* 0x040fe20000001808 */
[----:B------:R-:W-:Y:S02]  /*197a0*/  FMUL.FTZ R50, R68, R126 ;  /* 0x0000007e44327220 */ /* 0x000fe40000410000 */
[C---:B------:R-:W-:Y:S02]  /*197b0*/  FMUL.FTZ R31, R0.reuse, R107 ;  /* 0x0000006b001f7220 */ /* 0x040fe40000410000 */
[----:B------:R-:W-:Y:S02]  /*197c0*/  FMUL.FTZ R41, R3, R117 ;  /* 0x0000007503297220 */ /* 0x000fe40000410000 */
[C---:B------:R-:W-:Y:S01]  /*197d0*/  FMUL.FTZ R20, R69.reuse, R96 ;  /* 0x0000006045147220 */ /* 0x040fe20000410000 */
[-C--:B------:R-:W-:Y:S01]  /*197e0*/  HMMA.16816.F32 R12, R64, R22.reuse, R12 ;  /* 0x00000016400c723c */ /* 0x080fe2000000180c */
[----:B------:R-:W-:Y:S03]  /*197f0*/  FMUL.FTZ R21, R69, R97 ;  /* 0x0000006145157220 */ /* 0x000fe60000410000 */
[----:B------:R-:W-:Y:S02]  /*19800*/  FMUL.FTZ R44, R3, R120 ;  /* 0x00000078032c7220 */ /* 0x000fe40000410000 */
[----:B------:R-:W-:Y:S02]  /*19810*/  FMUL.FTZ R46, R0, R122 ;  /* 0x0000007a002e7220 */ /* 0x000fe40000410000 */
[----:B------:R-:W-:Y:S01]  /*19820*/  IMAD.MOV.U32 R84, RZ, RZ, R78 ;  /* 0x000000ffff547224 */ /* 0x000fe200078e004e */
[----:B------:R-:W-:Y:S03]  /*19830*/  LOP3.LUT R78, R56, 0xffff, RZ, 0xc0, !PT ;  /* 0x0000ffff384e7812 */ /* 0x000fe600078ec0ff */
[----:B------:R-:W-:Y:S01]  /*19840*/  SHF.R.U32.HI R57, RZ, 0x8, R48 ;  /* 0x00000008ff397819 */ /* 0x000fe20000011630 */
[----:B------:R-:W-:Y:S01]  /*19850*/  FMUL.FTZ R48, R69, R124 ;  /* 0x0000007c45307220 */ /* 0x000fe20000410000 */
[----:B------:R-:W-:Y:S01]  /*19860*/  SHF.R.U32.HI R78, RZ, 0x8, R78 ;  /* 0x00000008ff4e7819 */ /* 0x000fe2000001164e */
[----:B---3--:R-:W-:Y:S01]  /*19870*/  FFMA.FTZ R2, R166, c[0x0][0x23c], -R77 ;  /* 0x00008f00a6027a23 */ /* 0x008fe2000001084d */
[----:B------:R-:W-:Y:S01]  /*19880*/  PRMT R87, R61, 0x5410, R57 ;  /* 0x000054103d577816 */ /* 0x000fe20000000039 */
[----:B----4-:R-:W-:Y:S02]  /*19890*/  IMAD.MOV.U32 R166, RZ, RZ, R16 ;  /* 0x000000ffffa67224 */ /* 0x010fe400078e0010 */
[----:B------:R3:W-:Y:S01]  /*198a0*/  MUFU.EX2 R62, R2 ;  /* 0x00000002003e7308 */ /* 0x0007e20000000800 */
[----:B------:R-:W-:Y:S01]  /*198b0*/  FMUL.FTZ R16, R69, R92 ;  /* 0x0000005c45107220 */ /* 0x000fe20000410000 */
[----:B------:R-:W-:Y:S01]  /*198c0*/  LOP3.LUT R92, R56, 0xff, RZ, 0xc0, !PT ;  /* 0x000000ff385c7812 */ /* 0x000fe200078ec0ff */
[----:B------:R-:W-:Y:S02]  /*198d0*/  IMAD.MOV.U32 R96, RZ, RZ, R90 ;  /* 0x000000ffff607224 */ /* 0x000fe400078e005a */
[----:B------:R-:W-:Y:S01]  /*198e0*/  IMAD.MOV.U32 R97, RZ, RZ, R91 ;  /* 0x000000ffff617224 */ /* 0x000fe200078e005b */
[----:B------:R-:W-:Y:S01]  /*198f0*/  PRMT R92, R92, 0x5410, R78 ;  /* 0x000054105c5c7816 */ /* 0x000fe2000000004e */
[----:B------:R-:W-:Y:S01]  /*19900*/  IMAD.MOV.U32 R122, RZ, RZ, R157 ;  /* 0x000000ffff7a7224 */ /* 0x000fe200078e009d */
[C---:B------:R-:W-:Y:S01]  /*19910*/  HMMA.16816.F32 R16, R144.reuse, R22, R16 ;  /* 0x000000169010723c */ /* 0x040fe20000001810 */
[----:B------:R-:W-:Y:S01]  /*19920*/  IMAD.MOV.U32 R85, RZ, RZ, R79 ;  /* 0x000000ffff557224 */ /* 0x000fe200078e004f */
[----:B------:R-:W-:Y:S01]  /*19930*/  SHF.R.U32.HI R79, RZ, 0x18, R56 ;  /* 0x00000018ff4f7819 */ /* 0x000fe20000011638 */
[----:B------:R-:W-:Y:S02]  /*19940*/  FFMA.FTZ R56, R159, c[0x0][0x23c], -R150 ;  /* 0x00008f009f387a23 */ /* 0x000fe40000010896 */
[----:B------:R-:W-:Y:S01]  /*19950*/  IMAD.MOV.U32 R100, RZ, RZ, R84 ;  /* 0x000000ffff647224 */ /* 0x000fe200078e0054 */
[----:B------:R-:W-:Y:S01]  /*19960*/  PRMT R95, R75, 0x5410, R79 ;  /* 0x000054104b5f7816 */ /* 0x000fe2000000004f */
[C---:B------:R-:W-:Y:S01]  /*19970*/  FMUL.FTZ R22, R68.reuse, R98 ;  /* 0x0000006244167220 */ /* 0x040fe20000410000 */
[----:B------:R-:W-:Y:S01]  /*19980*/  SHF.R.U32.HI R79, RZ, 0x18, R60 ;  /* 0x00000018ff4f7819 */ /* 0x000fe2000001163c */
[----:B------:R-:W-:Y:S03]  /*19990*/  FMUL.FTZ R23, R68, R99 ;  /* 0x0000006344177220 */ /* 0x000fe60000410000 */
[----:B------:R-:W-:Y:S01]  /*199a0*/  IMAD.MOV.U32 R98, RZ, RZ, R88 ;  /* 0x000000ffff627224 */ /* 0x000fe200078e0058 */
[--C-:B------:R-:W-:Y:S01]  /*199b0*/  HSET2.LE.AND R95, R95, R252.reuse, PT ;  /* 0x000000fc5f5f7233 */ /* 0x100fe20003803000 */
[----:B------:R-:W-:Y:S02]  /*199c0*/  IMAD.MOV.U32 R99, RZ, RZ, R89 ;  /* 0x000000ffff637224 */ /* 0x000fe400078e0059 */
[-C--:B--2---:R-:W-:Y:S01]  /*199d0*/  HMMA.16816.F32 R20, R144, R36.reuse, R20 ;  /* 0x000000249014723c */ /* 0x084fe20000001814 */
[----:B---3--:R-:W-:Y:S01]  /*199e0*/  FFMA.FTZ R2, R168, c[0x0][0x23c], -R77 ;  /* 0x00008f00a8027a23 */ /* 0x008fe2000001084d */
[----:B------:R-:W2:Y:S01]  /*199f0*/  LDSM.16.MT88.4 R88, [R185+0x6800] ;  /* 0x00680000b958783b */ /* 0x000ea20000004200 */
[----:B------:R-:W-:Y:S02]  /*19a00*/  IMAD.MOV.U32 R116, RZ, RZ, R156 ;  /* 0x000000ffff747224 */ /* 0x000fe400078e009c */
[----:B------:R3:W-:Y:S01]  /*19a10*/  MUFU.EX2 R158, R2 ;  /* 0x00000002009e7308 */ /* 0x0007e20000000800 */
[----:B------:R-:W-:Y:S02]  /*19a20*/  IMAD.MOV.U32 R101, RZ, RZ, R85 ;  /* 0x000000ffff657224 */ /* 0x000fe400078e0055 */
[C---:B------:R-:W-:Y:S01]  /*19a30*/  HMMA.16816.F32 R24, R64.reuse, R36, R24 ;  /* 0x000000244018723c */ /* 0x040fe20000001818 */
[----:B------:R-:W-:Y:S06]  /*19a40*/  IMAD.MOV.U32 R117, RZ, RZ, R151 ;  /* 0x000000ffff757224 */ /* 0x000fec00078e0097 */
[C---:B------:R-:W-:Y:S02]  /*19a50*/  FMUL.FTZ R36, R69.reuse, R112 ;  /* 0x0000007045247220 */ /* 0x040fe40000410000 */
[----:B------:R-:W-:Y:S03]  /*19a60*/  FMUL.FTZ R37, R69, R113 ;  /* 0x0000007145257220 */ /* 0x000fe60000410000 */
[--C-:B---3--:R-:W-:Y:S04]  /*19a70*/  FFMA.FTZ R2, R163, c[0x0][0x23c], -R148.reuse ;  /* 0x00008f00a3027a23 */ /* 0x108fe80000010894 */
[----:B------:R3:W-:Y:S02]  /*19a80*/  MUFU.EX2 R181, R2 ;  /* 0x0000000200b57308 */ /* 0x0007e40000000800 */
[----:B---3--:R-:W-:Y:S08]  /*19a90*/  FFMA.FTZ R2, R164, c[0x0][0x23c], -R148 ;  /* 0x00008f00a4027a23 */ /* 0x008ff00000010894 */
[----:B------:R3:W-:Y:S02]  /*19aa0*/  MUFU.EX2 R180, R2 ;  /* 0x0000000200b47308 */ /* 0x0007e40000000800 */
[--C-:B---3--:R-:W-:Y:S02]  /*19ab0*/  FFMA.FTZ R2, R28, c[0x0][0x23c], -R149.reuse ;  /* 0x00008f001c027a23 */ /* 0x108fe40000010895 */
[----:B------:R-:W-:Y:S06]  /*19ac0*/  FMUL.FTZ R28, R3, R104 ;  /* 0x00000068031c7220 */ /* 0x000fec0000410000 */
[----:B------:R3:W-:Y:S01]  /*19ad0*/  MUFU.EX2 R179, R2 ;  /* 0x0000000200b37308 */ /* 0x0007e20000000800 */
[-C--:B------:R-:W-:Y:S08]  /*19ae0*/  HMMA.16816.F32 R28, R64, R38.reuse, R28 ;  /* 0x00000026401c723c */ /* 0x080ff0000000181c */
[C---:B------:R-:W-:Y:S07]  /*19af0*/  HMMA.16816.F32 R32, R144.reuse, R38, R32 ;  /* 0x000000269020723c */ /* 0x040fee0000001820 */
[C---:B------:R-:W-:Y:S02]  /*19b00*/  FMUL.FTZ R38, R68.reuse, R114 ;  /* 0x0000007244267220 */ /* 0x040fe40000410000 */
[C---:B------:R-:W-:Y:S03]  /*19b10*/  FMUL.FTZ R39, R68.reuse, R115 ;  /* 0x0000007344277220 */ /* 0x040fe60000410000 */
[----:B---3--:R-:W-:Y:S02]  /*19b20*/  FFMA.FTZ R2, R51, c[0x0][0x23c], -R149 ;  /* 0x00008f0033027a23 */ /* 0x008fe40000010895 */
[----:B------:R-:W-:Y:S02]  /*19b30*/  FMUL.FTZ R51, R68, R127 ;  /* 0x0000007f44337220 */ /* 0x000fe40000410000 */
[-C--:B-1----:R-:W-:Y:S01]  /*19b40*/  HMMA.16816.F32 R36, R144, R52.reuse, R36 ;  /* 0x000000349024723c */ /* 0x082fe20000001824 */
[----:B------:R1:W3:Y:S01]  /*19b50*/  MUFU.EX2 R177, R2 ;  /* 0x0000000200b17308 */ /* 0x0002e20000000800 */
[----:B------:R-:W-:Y:S01]  /*19b60*/  LDSM.16.MT88.4 R124, [R186+0x7800] ;  /* 0x00780000ba7c783b */ /* 0x000fe20000004200 */
[----:B-1----:R-:W-:Y:S01]  /*19b70*/  LOP3.LUT R2, R45, UR18, R42, 0x96, !PT ;  /* 0x000000122d027c12 */ /* 0x002fe2000f8e962a */
[----:B------:R-:W-:Y:S01]  /*19b80*/  FMUL.FTZ R42, R0, R118 ;  /* 0x00000076002a7220 */ /* 0x000fe20000410000 */
[----:B---3--:R-:W-:Y:S01]  /*19b90*/  F2FP.PACK_AB R94, R177, R179 ;  /* 0x000000b3b15e723e */ /* 0x008fe200000000ff */
[C---:B------:R-:W-:Y:S01]  /*19ba0*/  FMUL.FTZ R45, R3.reuse, R121 ;  /* 0x00000079032d7220 */ /* 0x040fe20000410000 */
[C---:B------:R-:W-:Y:S01]  /*19bb0*/  LOP3.LUT R57, R2.reuse, 0xffff, RZ, 0xc0, !PT ;  /* 0x0000ffff02397812 */ /* 0x040fe200078ec0ff */
[----:B------:R-:W-:Y:S01]  /*19bc0*/  IMAD.MOV.U32 R121, RZ, RZ, R62 ;  /* 0x000000ffff797224 */ /* 0x000fe200078e003e */
[----:B------:R-:W-:Y:S02]  /*19bd0*/  LOP3.LUT R74, R2, 0xff, RZ, 0xc0, !PT ;  /* 0x000000ff024a7812 */ /* 0x000fe400078ec0ff */
[C---:B------:R-:W-:Y:S01]  /*19be0*/  HMMA.16816.F32 R40, R64.reuse, R52, R40 ;  /* 0x000000344028723c */ /* 0x040fe20000001828 */
[----:B------:R-:W-:Y:S01]  /*19bf0*/  SHF.R.U32.HI R61, RZ, 0x8, R57 ;  /* 0x00000008ff3d7819 */ /* 0x000fe20000011639 */
[----:B------:R-:W-:Y:S01]  /*19c00*/  FMUL.FTZ R57, R3, R133 ;  /* 0x0000008503397220 */ /* 0x000fe20000410000 */
[----:B------:R-:W-:Y:S02]  /*19c10*/  SHF.R.U32.HI R63, RZ, 0x10, R2 ;  /* 0x00000010ff3f7819 */ /* 0x000fe40000011602 */
[----:B------:R-:W-:Y:S01]  /*19c20*/  PRMT R84, R74, 0x5410, R61 ;  /* 0x000054104a547816 */ /* 0x000fe2000000003d */
[----:B------:R-:W-:Y:S01]  /*19c30*/  FFMA.FTZ R61, R162, c[0x0][0x23c], -R150 ;  /* 0x00008f00a23d7a23 */ /* 0x000fe20000010896 */
[----:B------:R-:W-:Y:S01]  /*19c40*/  LOP3.LUT R52, R59, 0xff, RZ, 0xc0, !PT ;  /* 0x000000ff3b347812 */ /* 0x000fe200078ec0ff */
[-C--:B------:R-:W-:Y:S01]  /*19c50*/  HMMA.16816.F32 R44, R64, R54.reuse, R44 ;  /* 0x00000036402c723c */ /* 0x080fe2000000182c */
[--C-:B------:R-:W-:Y:S03]  /*19c60*/  FFMA.FTZ R53, R165, c[0x0][0x23c], -R149.reuse ;  /* 0x00008f00a5357a23 */ /* 0x100fe60000010895 */
[----:B------:R-:W-:Y:S01]  /*19c70*/  PRMT R86, R52, 0x5410, R58 ;  /* 0x0000541034567816 */ /* 0x000fe2000000003a */
[----:B------:R1:W-:Y:S01]  /*19c80*/  MUFU.EX2 R120, R53 ;  /* 0x0000003500787308 */ /* 0x0003e20000000800 */
[----:B------:R-:W-:Y:S01]  /*19c90*/  FFMA.FTZ R52, R167, c[0x0][0x23c], -R149 ;  /* 0x00008f00a7347a23 */ /* 0x000fe20000010895 */
[--C-:B------:R-:W-:Y:S01]  /*19ca0*/  HSET2.LE.AND R84, R84, R252.reuse, PT ;  /* 0x000000fc54547233 */ /* 0x100fe20003803000 */
[C---:B------:R-:W-:Y:S01]  /*19cb0*/  HMMA.16816.F32 R48, R144.reuse, R54, R48 ;  /* 0x000000369030723c */ /* 0x040fe20000001830 */
[----:B------:R-:W-:Y:S03]  /*19cc0*/  SHF.R.U32.HI R62, RZ, 0x18, R2 ;  /* 0x00000018ff3e7819 */ /* 0x000fe60000011602 */
[----:B------:R-:W-:Y:S01]  /*19cd0*/  LOP3.LUT R2, R63, 0xff, RZ, 0xc0, !PT ;  /* 0x000000ff3f027812 */ /* 0x000fe200078ec0ff */
[----:B------:R-:W-:Y:S01]  /*19ce0*/  FMUL.FTZ R58, R0, R134 ;  /* 0x00000086003a7220 */ /* 0x000fe20000410000 */
[--C-:B------:R-:W-:Y:S01]  /*19cf0*/  HSET2.LE.AND R74, R86, R252.reuse, PT ;  /* 0x000000fc564a7233 */ /* 0x100fe20003803000 */
[----:B------:R3:W4:Y:S01]  /*19d00*/  MUFU.EX2 R168, R52 ;  /* 0x0000003400a87308 */ /* 0x0007220000000800 */
[----:B------:R-:W-:Y:S01]  /*19d10*/  FMUL.FTZ R54, R68, R130 ;  /* 0x0000008244367220 */ /* 0x000fe20000410000 */
[----:B------:R-:W-:Y:S03]  /*19d20*/  PRMT R85, R2, 0x5410, R62 ;  /* 0x0000541002557816 */ /* 0x000fe6000000003e */
[----:B------:R-:W-:Y:S01]  /*19d30*/  FMUL.FTZ R55, R68, R131 ;  /* 0x0000008344377220 */ /* 0x000fe20000410000 */
[----:B------:R-:W-:Y:S01]  /*19d40*/  LOP3.LUT R2, R60, 0xffff, RZ, 0xc0, !PT ;  /* 0x0000ffff3c027812 */ /* 0x000fe200078ec0ff */
[C---:B------:R-:W-:Y:S02]  /*19d50*/  FMUL.FTZ R59, R0.reuse, R135 ;  /* 0x00000087003b7220 */ /* 0x040fe40000410000 */
[----:B------:R-:W-:Y:S01]  /*19d60*/  IMAD.MOV.U32 R131, RZ, RZ, R166 ;  /* 0x000000ffff837224 */ /* 0x000fe200078e00a6 */
[----:B------:R5:W-:Y:S01]  /*19d70*/  MUFU.EX2 R130, R56 ;  /* 0x0000003800827308 */ /* 0x000be20000000800 */
[----:B------:R-:W-:Y:S01]  /*19d80*/  SHF.R.U32.HI R78, RZ, 0x8, R2 ;  /* 0x00000008ff4e7819 */ /* 0x000fe20000011602 */
[--C-:B------:R-:W-:Y:S01]  /*19d90*/  HSET2.LE.AND R2, R87, R252.reuse, PT ;  /* 0x000000fc57027233 */ /* 0x100fe20003803000 */
[----:B------:R-:W-:Y:S01]  /*19da0*/  FMUL.FTZ R62, R0, R138 ;  /* 0x0000008a003e7220 */ /* 0x000fe20000410000 */
[----:B------:R-:W-:Y:S01]  /*19db0*/  F2FP.PACK_AB R86, R218, R131 ;  /* 0x00000083da56723e */ /* 0x000fe200000000ff */
[----:B-1----:R-:W-:Y:S01]  /*19dc0*/  FMUL.FTZ R53, R69, R129 ;  /* 0x0000008145357220 */ /* 0x002fe20000410000 */
[----:B------:R-:W-:Y:S01]  /*19dd0*/  F2FP.PACK_AB R87, R215, R216 ;  /* 0x000000d8d757723e */ /* 0x000fe200000000ff */
[----:B------:R-:W-:Y:S01]  /*19de0*/  FMUL.FTZ R63, R0, R139 ;  /* 0x0000008b003f7220 */ /* 0x000fe20000410000 */
[----:B------:R-:W-:Y:S01]  /*19df0*/  LOP3.LUT R86, R2, R86, RZ, 0xc0, !PT ;  /* 0x0000005602567212 */ /* 0x000fe200078ec0ff */
[--C-:B------:R-:W-:Y:S01]  /*19e00*/  FFMA.FTZ R2, R214, c[0x0][0x23c], -R77.reuse ;  /* 0x00008f00d6027a23 */ /* 0x100fe2000001084d */
[----:B------:R1:W1:Y:S01]  /*19e10*/  MUFU.EX2 R129, R61 ;  /* 0x0000003d00817308 */ /* 0x0002620000000800 */
[----:B------:R-:W-:Y:S01]  /*19e20*/  IMAD.MOV.U32 R214, RZ, RZ, R158 ;  /* 0x000000ffffd67224 */ /* 0x000fe200078e009e */
[----:B------:R-:W-:Y:S01]  /*19e30*/  LOP3.LUT R87, R74, R87, RZ, 0xc0, !PT ;  /* 0x000000574a577212 */ /* 0x000fe200078ec0ff */
[--C-:B------:R-:W-:Y:S01]  /*19e40*/  HSET2.LE.AND R74, R85, R252.reuse, PT ;  /* 0x000000fc554a7233 */ /* 0x100fe20003803000 */
[----:B---3--:R-:W-:Y:S01]  /*19e50*/  FMUL.FTZ R52, R69, R128 ;  /* 0x0000008045347220 */ /* 0x008fe20000410000 */
[----:B------:R-:W-:Y:S04]  /*19e60*/  F2FP.PACK_AB R85, R180, R181 ;  /* 0x000000b5b455723e */ /* 0x000fe800000000ff */
[----:B------:R-:W-:Y:S02]  /*19e70*/  LOP3.LUT R85, R74, R85, RZ, 0xc0, !PT ;  /* 0x000000554a557212 */ /* 0x000fe400078ec0ff */
[-C--:B------:R-:W-:Y:S01]  /*19e80*/  HMMA.16816.F32 R52, R144, R80.reuse, R52 ;  /* 0x000000509034723c */ /* 0x080fe20000001834 */
[----:B----4-:R-:W-:Y:S01]  /*19e90*/  F2FP.PACK_AB R74, R168, R120 ;  /* 0x00000078a84a723e */ /* 0x010fe200000000ff */
[----:B-----5:R-:W-:Y:S07]  /*19ea0*/  FMUL.FTZ R56, R3, R132 ;  /* 0x0000008403387220 */ /* 0x020fee0000410000 */
[C---:B------:R-:W-:Y:S03]  /*19eb0*/  HMMA.16816.F32 R56, R64.reuse, R80, R56 ;  /* 0x000000504038723c */ /* 0x040fe60000001838 */
[----:B-1----:R-:W-:Y:S04]  /*19ec0*/  SHF.R.U32.HI R61, RZ, 0x10, R60 ;  /* 0x00000010ff3d7819 */ /* 0x002fe8000001163c */
[----:B------:R-:W-:Y:S01]  /*19ed0*/  LOP3.LUT R80, R60, 0xff, RZ, 0xc0, !PT ;  /* 0x000000ff3c507812 */ /* 0x000fe200078ec0ff */
[----:B------:R-:W-:Y:S01]  /*19ee0*/  FFMA.FTZ R60, R183, c[0x0][0x23c], -R77 ;  /* 0x00008f00b73c7a23 */ /* 0x000fe2000001084d */
[----:B------:R-:W-:Y:S01]  /*19ef0*/  LOP3.LUT R75, R61, 0xff, RZ, 0xc0, !PT ;  /* 0x000000ff3d4b7812 */ /* 0x000fe200078ec0ff */
[----:B------:R1:W-:Y:S02]  /*19f00*/  MUFU.EX2 R183, R2 ;  /* 0x0000000200b77308 */ /* 0x0003e40000000800 */
[----:B------:R-:W-:Y:S01]  /*19f10*/  FMUL.FTZ R61, R3, R137 ;  /* 0x00000089033d7220 */ /* 0x000fe20000410000 */
[----:B------:R-:W-:Y:S01]  /*19f20*/  PRMT R79, R75, 0x5410, R79 ;  /* 0x000054104b4f7816 */ /* 0x000fe2000000004f */
[--C-:B------:R-:W-:Y:S01]  /*19f30*/  HSET2.LE.AND R75, R92, R252.reuse, PT ;  /* 0x000000fc5c4b7233 */ /* 0x100fe20003803000 */
[----:B------:R-:W-:Y:S03]  /*19f40*/  PRMT R78, R80, 0x5410, R78 ;  /* 0x00005410504e7816 */ /* 0x000fe6000000004e */
[--C-:B------:R-:W-:Y:S01]  /*19f50*/  HSET2.LE.AND R93, R79, R252.reuse, PT ;  /* 0x000000fc4f5d7233 */ /* 0x100fe20003803000 */
[----:B------:R-:W-:Y:S01]  /*19f60*/  LOP3.LUT R94, R75, R94, RZ, 0xc0, !PT ;  /* 0x0000005e4b5e7212 */ /* 0x000fe200078ec0ff */
[----:B------:R3:W-:Y:S01]  /*19f70*/  MUFU.EX2 R167, R60 ;  /* 0x0000003c00a77308 */ /* 0x0007e20000000800 */
[----:B------:R-:W-:Y:S01]  /*19f80*/  FFMA.FTZ R75, R212, c[0x0][0x23c], -R148 ;  /* 0x00008f00d44b7a23 */ /* 0x000fe20000010894 */
[--C-:B------:R-:W-:Y:S05]  /*19f90*/  HSET2.LE.AND R92, R78, R252.reuse, PT ;  /* 0x000000fc4e5c7233 */ /* 0x100fea0003803000 */
[----:B------:R-:W-:Y:S01]  /*19fa0*/  LOP3.LUT R92, R92, R74, RZ, 0xc0, !PT ;  /* 0x0000004a5c5c7212 */ /* 0x000fe200078ec0ff */
[----:B------:R-:W-:Y:S02]  /*19fb0*/  IMAD.U32 R74, RZ, RZ, UR31 ;  /* 0x0000001fff4a7e24 */ /* 0x000fe4000f8e00ff */
[----:B------:R4:W-:Y:S03]  /*19fc0*/  MUFU.EX2 R165, R75 ;  /* 0x0000004b00a57308 */ /* 0x0009e60000000800 */
[----:B------:R-:W-:Y:S02]  /*19fd0*/  LOP3.LUT R74, R251, UR4, R74, 0x96, !PT ;  /* 0x00000004fb4a7c12 */ /* 0x000fe4000f8e964a */
[----:B-1----:R-:W-:Y:S04]  /*19fe0*/  F2FP.PACK_AB R2, R214, R121 ;  /* 0x00000079d602723e */ /* 0x002fe800000000ff */
[----:B------:R-:W-:Y:S01]  /*19ff0*/  LOP3.LUT R84, R84, R2, RZ, 0xc0, !PT ;  /* 0x0000000254547212 */ /* 0x000fe200078ec0ff */
[----:B------:R-:W-:Y:S02]  /*1a000*/  FFMA.FTZ R2, R178, c[0x0][0x23c], -R148 ;  /* 0x00008f00b2027a23 */ /* 0x000fe40000010894 */
[----:B------:R-:W5:Y:S02]  /*1a010*/  LDL.LU R178, [R1+0x30] ;  /* 0x0000300001b27983 */ /* 0x000f640000300800 */
[----:B------:R1:W1:Y:S01]  /*1a020*/  MUFU.EX2 R166, R2 ;  /* 0x0000000200a67308 */ /* 0x0002620000000800 */
[----:B---3--:R-:W-:Y:S01]  /*1a030*/  FMUL.FTZ R60, R3, R136 ;  /* 0x00000088033c7220 */ /* 0x008fe20000410000 */
[----:B------:R-:W3:Y:S04]  /*1a040*/  LDL.LU R123, [R1+0x34] ;  /* 0x00003400017b7983 */ /* 0x000ee80000300800 */
[----:B------:R-:W3:Y:S02]  /*1a050*/  LDL.LU R119, [R1+0x38] ;  /* 0x0000380001777983 */ /* 0x000ee40000300800 */
[-C--:B------:R-:W-:Y:S01]  /*1a060*/  HMMA.16816.F32 R60, R64, R82.reuse, R60 ;  /* 0x00000052403c723c */ /* 0x080fe2000000183c */
[----:B----4-:R-:W-:Y:S01]  /*1a070*/  IMAD.WIDE.U32 R74, R74, -0x326172a9, RZ ;  /* 0xcd9e8d574a4a7825 */ /* 0x010fe200078e00ff */
[----:B------:R-:W4:Y:S05]  /*1a080*/  LDL.LU R118, [R1+0x3c] ;  /* 0x00003c0001767983 */ /* 0x000f2a0000300800 */
[----:B------:R-:W-:Y:S01]  /*1a090*/  FMUL.FTZ R64, R69, R140 ;  /* 0x0000008c45407220 */ /* 0x000fe20000410000 */
[----:B------:R-:W-:Y:S01]  /*1a0a0*/  LOP3.LUT R78, R75, UR16, R96, 0x96, !PT ;  /* 0x000000104b4e7c12 */ /* 0x000fe2000f8e9660 */
[----:B------:R-:W-:Y:S03]  /*1a0b0*/  FMUL.FTZ R65, R69, R141 ;  /* 0x0000008d45417220 */ /* 0x000fe60000410000 */
[C---:B------:R-:W-:Y:S01]  /*1a0c0*/  FMUL.FTZ R66, R68.reuse, R142 ;  /* 0x0000008e44427220 */ /* 0x040fe20000410000 */
[----:B------:R-:W-:Y:S01]  /*1a0d0*/  LOP3.LUT R75, R75, UR16, R98, 0x96, !PT ;  /* 0x000000104b4b7c12 */ /* 0x000fe2000f8e9662 */
[----:B------:R-:W-:Y:S01]  /*1a0e0*/  FMUL.FTZ R67, R68, R143 ;  /* 0x0000008f44437220 */ /* 0x000fe20000410000 */
[--C-:B------:R-:W-:Y:S01]  /*1a0f0*/  LOP3.LUT R98, R155, UR14, R74.reuse, 0x96, !PT ;  /* 0x0000000e9b627c12 */ /* 0x100fe2000f8e964a */
[----:B------:R-:W-:Y:S01]  /*1a100*/  IMAD.WIDE.U32 R78, R78, -0x2daee0ad, RZ ;  /* 0xd2511f534e4e7825 */ /* 0x000fe200078e00ff */
[----:B-1----:R-:W-:Y:S02]  /*1a110*/  F2FP.PACK_AB R2, R171, R174 ;  /* 0x000000aeab02723e */ /* 0x002fe400000000ff */
[----:B------:R-:W-:Y:S01]  /*1a120*/  LOP3.LUT R96, R153, UR14, R74, 0x96, !PT ;  /* 0x0000000e99607c12 */ /* 0x000fe2000f8e964a */
[----:B------:R-:W-:Y:S01]  /*1a130*/  IMAD.WIDE.U32 R98, R98, -0x2daee0ad, RZ ;  /* 0xd2511f5362627825 */ /* 0x000fe200078e00ff */
[----:B------:R-:W-:Y:S01]  /*1a140*/  HMMA.16816.F32 R64, R144, R82, R64 ;  /* 0x000000529040723c */ /* 0x000fe20000001840 */
[----:B------:R-:W-:Y:S01]  /*1a150*/  LOP3.LUT R95, R95, R2, RZ, 0xc0, !PT ;  /* 0x000000025f5f7212 */ /* 0x000fe200078ec0ff */
[----:B------:R-:W1:Y:S01]  /*1a160*/  LDSM.16.MT88.4 R80, [R188+0x6800] ;  /* 0x00680000bc50783b */ /* 0x000e620000004200 */
[----:B------:R-:W-:Y:S01]  /*1a170*/  F2FP.PACK_AB R2, R129, R130 ;  /* 0x000000828102723e */ /* 0x000fe200000000ff */
[----:B------:R-:W-:Y:S01]  /*1a180*/  IMAD.WIDE.U32 R96, R96, -0x2daee0ad, RZ ;  /* 0xd2511f5360607825 */ /* 0x000fe200078e00ff */
[----:B------:R-:W-:Y:S02]  /*1a190*/  LOP3.LUT R74, R79, UR13, R100, 0x96, !PT ;  /* 0x0000000d4f4a7c12 */ /* 0x000fe4000f8e9664 */
[----:B------:R-:W-:Y:S01]  /*1a1a0*/  LOP3.LUT R93, R93, R2, RZ, 0xc0, !PT ;  /* 0x000000025d5d7212 */ /* 0x000fe200078ec0ff */
[-C--:B--2---:R-:W-:Y:S01]  /*1a1b0*/  HMMA.16816.F32 R4, R84, R88.reuse, R4 ;  /* 0x000000585404723c */ /* 0x084fe20000001804 */
[----:B------:R-:W-:Y:S03]  /*1a1c0*/  FFMA.FTZ R2, R221, c[0x0][0x23c], -R77 ;  /* 0x00008f00dd027a23 */ /* 0x000fe6000001084d */
[----:B------:R-:W-:Y:S01]  /*1a1d0*/  LOP3.LUT R78, R97, UR11, R78, 0x96, !PT ;  /* 0x0000000b614e7c12 */ /* 0x000fe2000f8e964e */
[----:B------:R2:W-:Y:S01]  /*1a1e0*/  MUFU.EX2 R128, R2 ;  /* 0x0000000200807308 */ /* 0x0005e20000000800 */
[----:B------:R-:W-:Y:S02]  /*1a1f0*/  IMAD.WIDE.U32 R100, R75, -0x2daee0ad, RZ ;  /* 0xd2511f534b647825 */ /* 0x000fe400078e00ff */
[C---:B------:R-:W-:Y:S04]  /*1a200*/  HMMA.16816.F32 R8, R92.reuse, R88, R8 ;  /* 0x000000585c08723c */ /* 0x040fe80000001808 */
[----:B------:R-:W-:Y:S01]  /*1a210*/  IMAD.WIDE.U32 R108, R78, -0x326172a9, RZ ;  /* 0xcd9e8d574e6c7825 */ /* 0x000fe200078e00ff */
[----:B------:R-:W-:Y:S03]  /*1a220*/  LOP3.LUT R79, R99, UR11, R100, 0x96, !PT ;  /* 0x0000000b634f7c12 */ /* 0x000fe6000f8e9664 */
[-C--:B------:R-:W-:Y:S01]  /*1a230*/  HMMA.16816.F32 R12, R92, R90.reuse, R12 ;  /* 0x0000005a5c0c723c */ /* 0x080fe2000000180c */
[----:B------:R-:W-:Y:S04]  /*1a240*/  IMAD.WIDE.U32 R74, R74, -0x326172a9, RZ ;  /* 0xcd9e8d574a4a7825 */ /* 0x000fe800078e00ff */
[----:B------:R-:W-:Y:S01]  /*1a250*/  IMAD.WIDE.U32 R110, R79, -0x326172a9, RZ ;  /* 0xcd9e8d574f6e7825 */ /* 0x000fe200078e00ff */
[----:B------:R-:W-:Y:S02]  /*1a260*/  LOP3.LUT R97, R75, UR12, R152, 0x96, !PT ;  /* 0x0000000c4b617c12 */ /* 0x000fe4000f8e9698 */
[C---:B------:R-:W-:Y:S01]  /*1a270*/  HMMA.16816.F32 R16, R84.reuse, R90, R16 ;  /* 0x0000005a5410723c */ /* 0x040fe20000001810 */
[--C-:B------:R-:W-:Y:S01]  /*1a280*/  FFMA.FTZ R75, R172, c[0x0][0x23c], -R149.reuse ;  /* 0x00008f00ac4b7a23 */ /* 0x100fe20000010895 */
[----:B------:R-:W1:Y:S02]  /*1a290*/  LDSM.16.MT88.4 R88, [R186+0x6800] ;  /* 0x00680000ba58783b */ /* 0x000e640000004200 */
[----:B------:R-:W-:Y:S01]  /*1a2a0*/  FFMA.FTZ R79, R175, c[0x0][0x23c], -R149 ;  /* 0x00008f00af4f7a23 */ /* 0x000fe20000010895 */
[----:B------:R-:W-:Y:S01]  /*1a2b0*/  MUFU.EX2 R135, R75 ;  /* 0x0000004b00877308 */ /* 0x000fe20000000800 */
[----:B--2---:R-:W-:Y:S02]  /*1a2c0*/  FFMA.FTZ R2, R222, c[0x0][0x23c], -R77 ;  /* 0x00008f00de027a23 */ /* 0x004fe4000001084d */
[-C--:B-1----:R-:W-:Y:S07]  /*1a2d0*/  HMMA.16816.F32 R20, R84, R80.reuse, R20 ;  /* 0x000000505414723c */ /* 0x082fee0000001814 */
[----:B------:R1:W2:Y:S01]  /*1a2e0*/  MUFU.EX2 R164, R2 ;  /* 0x0000000200a47308 */ /* 0x0002a20000000800 */
[C---:B------:R-:W-:Y:S09]  /*1a2f0*/  HMMA.16816.F32 R24, R92.reuse, R80, R24 ;  /* 0x000000505c18723c */ /* 0x040ff20000001818 */
[----:B------:R-:W2:Y:S01]  /*1a300*/  MUFU.EX2 R134, R79 ;  /* 0x0000004f00867308 */ /* 0x000ea20000000800 */
[-C--:B------:R-:W-:Y:S08]  /*1a310*/  HMMA.16816.F32 R28, R92, R82.reuse, R28 ;  /* 0x000000525c1c723c */ /* 0x080ff0000000181c */
[C---:B------:R-:W-:Y:S01]  /*1a320*/  HMMA.16816.F32 R32, R84.reuse, R82, R32 ;  /* 0x000000525420723c */ /* 0x040fe20000001820 */
[--C-:B-1----:R-:W-:Y:S07]  /*1a330*/  FFMA.FTZ R2, R217, c[0x0][0x23c], -R148.reuse ;  /* 0x00008f00d9027a23 */ /* 0x102fee0000010894 */
[-C--:B------:R-:W-:Y:S01]  /*1a340*/  HMMA.16816.F32 R36, R84, R88.reuse, R36 ;  /* 0x000000585424723c */ /* 0x080fe20000001824 */
[----:B------:R1:W-:Y:S07]  /*1a350*/  MUFU.EX2 R163, R2 ;  /* 0x0000000200a37308 */ /* 0x0003ee0000000800 */
[C---:B------:R-:W-:Y:S08]  /*1a360*/  HMMA.16816.F32 R40, R92.reuse, R88, R40 ;  /* 0x000000585c28723c */ /* 0x040ff00000001828 */
[-C--:B------:R-:W-:Y:S08]  /*1a370*/  HMMA.16816.F32 R44, R92, R90.reuse, R44 ;  /* 0x0000005a5c2c723c */ /* 0x080ff0000000182c */
[C---:B------:R-:W-:Y:S01]  /*1a380*/  HMMA.16816.F32 R48, R84.reuse, R90, R48 ;  /* 0x0000005a5430723c */ /* 0x040fe20000001830 */
[----:B-1----:R-:W-:Y:S04]  /*1a390*/  FFMA.FTZ R2, R219, c[0x0][0x23c], -R148 ;  /* 0x00008f00db027a23 */ /* 0x002fe80000010894 */
[----:B------:R1:W-:Y:S02]  /*1a3a0*/  MUFU.EX2 R162, R2 ;  /* 0x0000000200a27308 */ /* 0x0003e40000000800 */
[----:B-1----:R-:W-:Y:S05]  /*1a3b0*/  LOP3.LUT R2, R101, UR13, R160, 0x96, !PT ;  /* 0x0000000d65027c12 */ /* 0x002fea000f8e96a0 */
[----:B------:R-:W-:Y:S01]  /*1a3c0*/  IMAD.WIDE.U32 R100, R2, -0x326172a9, RZ ;  /* 0xcd9e8d5702647825 */ /* 0x000fe200078e00ff */
[----:B------:R-:W-:Y:S03]  /*1a3d0*/  LOP3.LUT R2, R109, UR10, R74, 0x96, !PT ;  /* 0x0000000a6d027c12 */ /* 0x000fe6000f8e964a */
[----:B------:R-:W-:Y:S01]  /*1a3e0*/  IMAD.WIDE.U32 R74, R97, -0x2daee0ad, RZ ;  /* 0xd2511f53614a7825 */ /* 0x000fe200078e00ff */
[----:B------:R-:W-:Y:S02]  /*1a3f0*/  LOP3.LUT R80, R111, UR10, R100, 0x96, !PT ;  /* 0x0000000a6f507c12 */ /* 0x000fe4000f8e9664 */
[----:B------:R-:W-:Y:S01]  /*1a400*/  LOP3.LUT R78, R101, UR12, R154, 0x96, !PT ;  /* 0x0000000c654e7c12 */ /* 0x000fe2000f8e969a */
[----:B------:R-:W-:Y:S01]  /*1a410*/  IMAD.WIDE.U32 R106, R2, -0x2daee0ad, RZ ;  /* 0xd2511f53026a7825 */ /* 0x000fe200078e00ff */
[----:B------:R-:W-:Y:S03]  /*1a420*/  LOP3.LUT R96, R75, UR9, R96, 0x96, !PT ;  /* 0x000000094b607c12 */ /* 0x000fe6000f8e9660 */
[----:B------:R-:W-:Y:S01]  /*1a430*/  IMAD.WIDE.U32 R112, R80, -0x2daee0ad, RZ ;  /* 0xd2511f5350707825 */ /* 0x000fe200078e00ff */
[----:B------:R-:W-:Y:S01]  /*1a440*/  LOP3.LUT R74, R107, UR7, R74, 0x96, !PT ;  /* 0x000000076b4a7c12 */ /* 0x000fe2000f8e964a */
[----:B------:R-:W1:Y:S02]  /*1a450*/  LDSM.16.MT88.4 R80, [R187+0x6800] ;  /* 0x00680000bb50783b */ /* 0x000e640000004200 */
[----:B------:R-:W-:Y:S04]  /*1a460*/  IMAD.WIDE.U32 R78, R78, -0x2daee0ad, RZ ;  /* 0xd2511f534e4e7825 */ /* 0x000fe800078e00ff */
[----:B------:R-:W-:Y:S01]  /*1a470*/  FFMA.FTZ R2, R170, c[0x0][0x23c], -R150 ;  /* 0x00008f00aa027a23 */ /* 0x000fe20000010896 */
[----:B------:R-:W-:Y:S01]  /*1a480*/  LOP3.LUT R78, R113, UR7, R78, 0x96, !PT ;  /* 0x00000007714e7c12 */ /* 0x000fe2000f8e964e */
[----:B------:R-:W-:Y:S01]  /*1a490*/  IMAD.WIDE.U32 R74, R74, -0x326172a9, RZ ;  /* 0xcd9e8d574a4a7825 */ /* 0x000fe200078e00ff */
[----:B------:R-:W-:Y:S01]  /*1a4a0*/  LOP3.LUT R98, R79, UR9, R98, 0x96, !PT ;  /* 0x000000094f627c12 */ /* 0x000fe2000f8e9662 */
[----:B------:R2:W-:Y:S02]  /*1a4b0*/  MUFU.EX2 R133, R2 ;  /* 0x0000000200857308 */ /* 0x0005e40000000800 */
[----:B------:R-:W-:Y:S01]  /*1a4c0*/  IMAD.WIDE.U32 R104, R96, -0x326172a9, RZ ;  /* 0xcd9e8d5760687825 */ /* 0x000fe200078e00ff */
[----:B------:R-:W-:Y:S02]  /*1a4d0*/  LOP3.LUT R97, R74, 0xffff, RZ, 0xc0, !PT ;  /* 0x0000ffff4a617812 */ /* 0x000fe400078ec0ff */
[--C-:B------:R-:W-:Y:S01]  /*1a4e0*/  SHF.R.U32.HI R100, RZ, 0x10, R74.reuse ;  /* 0x00000010ff647819 */ /* 0x100fe2000001164a */
[----:B------:R-:W-:Y:S01]  /*1a4f0*/  IMAD.WIDE.U32 R78, R78, -0x326172a9, RZ ;  /* 0xcd9e8d574e4e7825 */ /* 0x000fe200078e00ff */
[----:B------:R-:W-:Y:S02]  /*1a500*/  LOP3.LUT R102, R74, 0xff, RZ, 0xc0, !PT ;  /* 0x000000ff4a667812 */ /* 0x000fe400078ec0ff */
[----:B------:R-:W-:Y:S01]  /*1a510*/  SHF.R.U32.HI R101, RZ, 0x18, R74 ;  /* 0x00000018ff657819 */ /* 0x000fe2000001164a */
[----:B------:R-:W-:Y:S01]  /*1a520*/  IMAD.WIDE.U32 R114, R98, -0x326172a9, RZ ;  /* 0xcd9e8d5762727825 */ /* 0x000fe200078e00ff */
[----:B------:R-:W-:Y:S02]  /*1a530*/  LOP3.LUT R74, R75, UR17, R104, 0x96, !PT ;  /* 0x000000114b4a7c12 */ /* 0x000fe4000f8e9668 */
[C---:B------:R-:W-:Y:S02]  /*1a540*/  LOP3.LUT R75, R78.reuse, 0xffff, RZ, 0xc0, !PT ;  /* 0x0000ffff4e4b7812 */ /* 0x040fe400078ec0ff */
[--C-:B------:R-:W-:Y:S02]  /*1a550*/  SHF.R.U32.HI R96, RZ, 0x10, R78.reuse ;  /* 0x00000010ff607819 */ /* 0x100fe4000001164e */
[----:B------:R-:W-:Y:S02]  /*1a560*/  LOP3.LUT R99, R78, 0xff, RZ, 0xc0, !PT ;  /* 0x000000ff4e637812 */ /* 0x000fe400078ec0ff */
[----:B------:R-:W-:Y:S02]  /*1a570*/  SHF.R.U32.HI R98, RZ, 0x18, R78 ;  /* 0x00000018ff627819 */ /* 0x000fe4000001164e */
[----:B------:R-:W-:Y:S02]  /*1a580*/  LOP3.LUT R78, R79, UR17, R114, 0x96, !PT ;  /* 0x000000114f4e7c12 */ /* 0x000fe4000f8e9672 */
[----:B------:R-:W-:Y:S01]  /*1a590*/  SHF.R.U32.HI R79, RZ, 0x8, R75 ;  /* 0x00000008ff4f7819 */ /* 0x000fe2000001164b */
[----:B------:R-:W-:Y:S01]  /*1a5a0*/  FFMA.FTZ R75, R213, c[0x0][0x23c], -R149 ;  /* 0x00008f00d54b7a23 */ /* 0x000fe20000010895 */
[----:B------:R-:W-:Y:S01]  /*1a5b0*/  SHF.R.U32.HI R89, RZ, 0x8, R97 ;  /* 0x00000008ff597819 */ /* 0x000fe20000011661 */
[----:B--2---:R-:W-:Y:S01]  /*1a5c0*/  FFMA.FTZ R2, R173, c[0x0][0x23c], -R150 ;  /* 0x00008f00ad027a23 */ /* 0x004fe20000010896 */
[----:B------:R-:W-:Y:S01]  /*1a5d0*/  PRMT R103, R99, 0x5410, R79 ;  /* 0x0000541063677816 */ /* 0x000fe2000000004f */
[----:B------:R2:W-:Y:S01]  /*1a5e0*/  MUFU.EX2 R160, R75 ;  /* 0x0000004b00a07308 */ /* 0x0005e20000000800 */
[----:B------:R-:W-:Y:S01]  /*1a5f0*/  LOP3.LUT R79, R74, 0xffff, RZ, 0xc0, !PT ;  /* 0x0000ffff4a4f7812 */ /* 0x000fe200078ec0ff */
[-C--:B-1----:R-:W-:Y:S01]  /*1a600*/  HMMA.16816.F32 R52, R84, R80.reuse, R52 ;  /* 0x000000505434723c */ /* 0x082fe20000001834 */
[----:B------:R-:W-:Y:S02]  /*1a610*/  PRMT R102, R102, 0x5410, R89 ;  /* 0x0000541066667816 */ /* 0x000fe40000000059 */
[----:B------:R-:W-:Y:S02]  /*1a620*/  LOP3.LUT R91, R74, 0xff, RZ, 0xc0, !PT ;  /* 0x000000ff4a5b7812 */ /* 0x000fe400078ec0ff */
[----:B------:R-:W-:Y:S02]  /*1a630*/  LOP3.LUT R89, R78, 0xff, RZ, 0xc0, !PT ;  /* 0x000000ff4e597812 */ /* 0x000fe400078ec0ff */
[----:B------:R-:W-:Y:S01]  /*1a640*/  SHF.R.U32.HI R79, RZ, 0x8, R79 ;  /* 0x00000008ff4f7819 */ /* 0x000fe2000001164f */
[C---:B------:R-:W-:Y:S01]  /*1a650*/  HMMA.16816.F32 R56, R92.reuse, R80, R56 ;  /* 0x000000505c38723c */ /* 0x040fe20000001838 */
[----:B------:R1:W1:Y:S03]  /*1a660*/  MUFU.EX2 R132, R2 ;  /* 0x0000000200847308 */ /* 0x0002660000000800 */
[----:B------:R-:W-:Y:S02]  /*1a670*/  LOP3.LUT R88, R100, 0xff, RZ, 0xc0, !PT ;  /* 0x000000ff64587812 */ /* 0x000fe400078ec0ff */
[--C-:B------:R-:W-:Y:S02]  /*1a680*/  SHF.R.U32.HI R90, RZ, 0x18, R74.reuse ;  /* 0x00000018ff5a7819 */ /* 0x100fe4000001164a */
[-C--:B------:R-:W-:Y:S01]  /*1a690*/  HMMA.16816.F32 R60, R92, R82.reuse, R60 ;  /* 0x000000525c3c723c */ /* 0x080fe2000000183c */
[----:B------:R-:W-:Y:S01]  /*1a6a0*/  PRMT R101, R88, 0x5410, R101 ;  /* 0x0000541058657816 */ /* 0x000fe20000000065 */
[----:B------:R-:W-:Y:S02]  /*1a6b0*/  LDSM.16.MT88.4 R92, [R188+0x7000] ;  /* 0x00700000bc5c783b */ /* 0x000fe40000004200 */
[----:B------:R-:W-:Y:S01]  /*1a6c0*/  SHF.R.U32.HI R88, RZ, 0x10, R74 ;  /* 0x00000010ff587819 */ /* 0x000fe2000001164a */
[----:B--2---:R-:W-:Y:S01]  /*1a6d0*/  FFMA.FTZ R75, R176, c[0x0][0x23c], -R150 ;  /* 0x00008f00b04b7a23 */ /* 0x004fe20000010896 */
[----:B------:R-:W-:Y:S02]  /*1a6e0*/  SHF.R.U32.HI R74, RZ, 0x10, R78 ;  /* 0x00000010ff4a7819 */ /* 0x000fe4000001164e */
[----:B------:R-:W-:Y:S01]  /*1a6f0*/  HMMA.16816.F32 R64, R84, R82, R64 ;  /* 0x000000525440723c */ /* 0x000fe20000001840 */
[----:B------:R-:W-:Y:S01]  /*1a700*/  LOP3.LUT R88, R88, 0xff, RZ, 0xc0, !PT ;  /* 0x000000ff58587812 */ /* 0x000fe200078ec0ff */
[----:B------:R2:W-:Y:S01]  /*1a710*/  MUFU.EX2 R170, R75 ;  /* 0x0000004b00aa7308 */ /* 0x0005e20000000800 */
[----:B------:R-:W-:Y:S01]  /*1a720*/  LDSM.16.MT88.4 R84, [R186+0x7000] ;  /* 0x00700000ba54783b */ /* 0x000fe20000004200 */
[----:B------:R-:W-:Y:S02]  /*1a730*/  LOP3.LUT R74, R74, 0xff, RZ, 0xc0, !PT ;  /* 0x000000ff4a4a7812 */ /* 0x000fe400078ec0ff */
[----:B------:R-:W-:Y:S01]  /*1a740*/  PRMT R100, R88, 0x5410, R90 ;  /* 0x0000541058647816 */ /* 0x000fe2000000005a */
[--C-:B------:R-:W-:Y:S01]  /*1a750*/  HSET2.LE.AND R90, R102, R252.reuse, PT ;  /* 0x000000fc665a7233 */ /* 0x100fe20003803000 */
[----:B-1----:R-:W-:Y:S01]  /*1a760*/  FFMA.FTZ R2, R182, c[0x0][0x23c], -R149 ;  /* 0x00008f00b6027a23 */ /* 0x002fe20000010895 */
[--C-:B------:R-:W-:Y:S03]  /*1a770*/  HSET2.LE.AND R82, R103, R252.reuse, PT ;  /* 0x000000fc67527233 */ /* 0x100fe60003803000 */
[----:B------:R1:W-:Y:S01]  /*1a780*/  MUFU.EX2 R161, R2 ;  /* 0x0000000200a17308 */ /* 0x0003e20000000800 */
[----:B--2---:R-:W-:Y:S09]  /*1a790*/  FFMA.FTZ R75, R169, c[0x0][0x23c], -R150 ;  /* 0x00008f00a94b7a23 */ /* 0x004ff20000010896 */
[----:B------:R2:W2:Y:S01]  /*1a7a0*/  MUFU.EX2 R159, R75 ;  /* 0x0000004b009f7308 */ /* 0x0004a20000000800 */
[----:B-1----:R-:W-:Y:S04]  /*1a7b0*/  LOP3.LUT R2, R96, 0xff, RZ, 0xc0, !PT ;  /* 0x000000ff60027812 */ /* 0x002fe800078ec0ff */
[----:B------:R-:W-:Y:S02]  /*1a7c0*/  PRMT R104, R2, 0x5410, R98 ;  /* 0x0000541002687816 */ /* 0x000fe40000000062 */
[----:B------:R-:W-:Y:S01]  /*1a7d0*/  LOP3.LUT R2, R78, 0xffff, RZ, 0xc0, !PT ;  /* 0x0000ffff4e027812 */ /* 0x000fe200078ec0ff */
[----:B------:R-:W1:Y:S01]  /*1a7e0*/  LDSM.16.MT88.4 R96, [R185+0x7000] ;  /* 0x00700000b960783b */ /* 0x000e620000004200 */
[----:B------:R-:W-:Y:S01]  /*1a7f0*/  SHF.R.U32.HI R78, RZ, 0x18, R78 ;  /* 0x00000018ff4e7819 */ /* 0x000fe2000001164e */
[--C-:B------:R-:W-:Y:S01]  /*1a800*/  HSET2.LE.AND R83, R104, R252.reuse, PT ;  /* 0x000000fc68537233 */ /* 0x100fe20003803000 */
[----:B------:R-:W-:Y:S02]  /*1a810*/  SHF.R.U32.HI R2, RZ, 0x8, R2 ;  /* 0x00000008ff027819 */ /* 0x000fe40000011602 */
[----:B------:R-:W-:Y:S02]  /*1a820*/  PRMT R78, R74, 0x5410, R78 ;  /* 0x000054104a4e7816 */ /* 0x000fe4000000004e */
[----:B------:R-:W-:Y:S02]  /*1a830*/  F2FP.PACK_AB R74, R165, R166 ;  /* 0x000000a6a54a723e */ /* 0x000fe400000000ff */
[----:B--2---:R-:W-:Y:S01]  /*1a840*/  PRMT R75, R91, 0x5410, R79 ;  /* 0x000054105b4b7816 */ /* 0x004fe2000000004f */
[--C-:B------:R-:W-:Y:S01]  /*1a850*/  HSET2.LE.AND R91, R101, R252.reuse, PT ;  /* 0x000000fc655b7233 */ /* 0x100fe20003803000 */
[----:B------:R-:W-:Y:S01]  /*1a860*/  PRMT R79, R89, 0x5410, R2 ;  /* 0x00005410594f7816 */ /* 0x000fe20000000002 */
[----:B------:R-:W-:Y:S01]  /*1a870*/  FFMA.FTZ R2, R244, c[0x0][0x23c], -R77 ;  /* 0x00008f00f4027a23 */ /* 0x000fe2000001084d */
[--C-:B------:R-:W-:Y:S01]  /*1a880*/  HSET2.LE.AND R89, R100, R252.reuse, PT ;  /* 0x000000fc64597233 */ /* 0x100fe20003803000 */
[----:B-----5:R-:W-:Y:S01]  /*1a890*/  FFMA.FTZ R69, R69, R178, R238 ;  /* 0x000000b245457223 */ /* 0x020fe200000100ee */
[--C-:B------:R-:W-:Y:S01]  /*1a8a0*/  HSET2.LE.AND R88, R75, R252.reuse, PT ;  /* 0x000000fc4b587233 */ /* 0x100fe20003803000 */
[----:B------:R2:W-:Y:S01]  /*1a8b0*/  MUFU.EX2 R158, R2 ;  /* 0x00000002009e7308 */ /* 0x0005e20000000800 */
[----:B------:R-:W-:Y:S01]  /*1a8c0*/  F2FP.PACK_AB R75, R164, R128 ;  /* 0x00000080a44b723e */ /* 0x000fe200000000ff */
[--C-:B------:R-:W-:Y:S01]  /*1a8d0*/  HSET2.LE.AND R80, R79, R252.reuse, PT ;  /* 0x000000fc4f507233 */ /* 0x100fe20003803000 */
[----:B------:R-:W-:Y:S01]  /*1a8e0*/  LOP3.LUT R91, R91, R74, RZ, 0xc0, !PT ;  /* 0x0000004a5b5b7212 */ /* 0x000fe200078ec0ff */
[--C-:B------:R-:W-:Y:S01]  /*1a8f0*/  HSET2.LE.AND R81, R78, R252.reuse, PT ;  /* 0x000000fc4e517233 */ /* 0x100fe20003803000 */
[----:B------:R-:W-:Y:S01]  /*1a900*/  LOP3.LUT R88, R88, R75, RZ, 0xc0, !PT ;  /* 0x0000004b58587212 */ /* 0x000fe200078ec0ff */
[--C-:B------:R-:W-:Y:S01]  /*1a910*/  FFMA.FTZ R78, R243, c[0x0][0x23c], -R148.reuse ;  /* 0x00008f00f34e7a23 */ /* 0x100fe20000010894 */
[----:B------:R-:W-:Y:S01]  /*1a920*/  F2FP.PACK_AB R74, R134, R135 ;  /* 0x00000087864a723e */ /* 0x000fe200000000ff */
[----:B---3--:R-:W-:Y:S01]  /*1a930*/  FFMA.FTZ R68, R68, R123, R235 ;  /* 0x0000007b44447223 */ /* 0x008fe200000100eb */
[----:B------:R-:W-:Y:S01]  /*1a940*/  F2FP.PACK_AB R75, R132, R133 ;  /* 0x00000085844b723e */ /* 0x000fe200000000ff */
[----:B------:R3:W-:Y:S01]  /*1a950*/  MUFU.EX2 R156, R78 ;  /* 0x0000004e009c7308 */ /* 0x0007e20000000800 */
[----:B------:R-:W-:Y:S01]  /*1a960*/  LOP3.LUT R80, R80, R74, RZ, 0xc0, !PT ;  /* 0x0000004a50507212 */ /* 0x000fe200078ec0ff */
[----:B----4-:R-:W-:Y:S01]  /*1a970*/  FFMA.FTZ R0, R0, R118, R231 ;  /* 0x0000007600007223 */ /* 0x010fe200000100e7 */
[----:B------:R-:W-:Y:S02]  /*1a980*/  F2FP.PACK_AB R74, R159, R170 ;  /* 0x000000aa9f4a723e */ /* 0x000fe400000000ff */
[----:B------:R-:W-:Y:S01]  /*1a990*/  LOP3.LUT R81, R81, R75, RZ, 0xc0, !PT ;  /* 0x0000004b51517212 */ /* 0x000fe200078ec0ff */
[----:B------:R-:W-:Y:S01]  /*1a9a0*/  FFMA.FTZ R75, R242, c[0x0][0x23c], -R148 ;  /* 0x00008f00f24b7a23 */ /* 0x000fe20000010894 */
[----:B------:R-:W-:Y:S01]  /*1a9b0*/  LOP3.LUT R83, R83, R74, RZ, 0xc0, !PT ;  /* 0x0000004a53537212 */ /* 0x000fe200078ec0ff */
[----:B------:R-:W-:Y:S01]  /*1a9c0*/  FADD.FTZ R0, R116, R0 ;  /* 0x0000000074007221 */ /* 0x000fe20000010000 */
[----:B------:R-:W-:Y:S01]  /*1a9d0*/  LOP3.LUT R74, R105, UR8, R108, 0x96, !PT ;  /* 0x00000008694a7c12 */ /* 0x000fe2000f8e966c */
[----:B------:R4:W-:Y:S01]  /*1a9e0*/  MUFU.EX2 R155, R75 ;  /* 0x0000004b009b7308 */ /* 0x0009e20000000800 */
[----:B--2---:R-:W-:Y:S04]  /*1a9f0*/  F2FP.PACK_AB R2, R183, R167 ;  /* 0x000000a7b702723e */ /* 0x004fe800000000ff */
[----:B------:R-:W-:Y:S01]  /*1aa00*/  LOP3.LUT R90, R90, R2, RZ, 0xc0, !PT ;  /* 0x000000025a5a7212 */ /* 0x000fe200078ec0ff */
[--C-:B------:R-:W-:Y:S04]  /*1aa10*/  FFMA.FTZ R2, R245, c[0x0][0x23c], -R77.reuse ;  /* 0x00008f00f5027a23 */ /* 0x100fe8000001084d */
[----:B------:R2:W5:Y:S01]  /*1aa20*/  MUFU.EX2 R157, R2 ;  /* 0x00000002009d7308 */ /* 0x0005620000000800 */
[----:B---3--:R-:W-:Y:S02]  /*1aa30*/  LOP3.LUT R78, R115, UR8, R110, 0x96, !PT ;  /* 0x00000008734e7c12 */ /* 0x008fe4000f8e966e */
[----:B------:R-:W-:Y:S03]  /*1aa40*/  LDSM.16.MT88.4 R108, [R188+0x7800] ;  /* 0x00780000bc6c783b */ /* 0x000fe60000004200 */
[----:B------:R-:W-:Y:S04]  /*1aa50*/  IMAD.WIDE.U32 R78, R78, -0x2daee0ad, RZ ;  /* 0xd2511f534e4e7825 */ /* 0x000fe800078e00ff */
[----:B----4-:R-:W-:Y:S01]  /*1aa60*/  IMAD.WIDE.U32 R74, R74, -0x2daee0ad, RZ ;  /* 0xd2511f534a4a7825 */ /* 0x010fe200078e00ff */
        /* <DEDUP_REMOVED lines=9> */
[----:B------:R2:W-:Y:S01]  /*1ab00*/  MUFU.EX2 R154, R77 ;  /* 0x0000004d009a7308 */ /* 0x0005e20000000800 */
[-C--:B------:R-:W-:Y:S01]  /*1ab10*/  HMMA.16816.F32 R12, R80, R98.reuse, R12 ;  /* 0x00000062500c723c */ /* 0x080fe2000000180c */
[--C-:B------:R-:W-:Y:S03]  /*1ab20*/  SHF.R.U32.HI R97, RZ, 0x18, R74.reuse ;  /* 0x00000018ff617819 */ /* 0x100fe6000001164a */
[----:B------:R-:W-:Y:S04]  /*1ab30*/  SHF.R.U32.HI R96, RZ, 0x10, R74 ;  /* 0x00000010ff607819 */ /* 0x000fe8000001164a */
[C---:B------:R-:W-:Y:S01]  /*1ab40*/  HMMA.16816.F32 R16, R88.reuse, R98, R16 ;  /* 0x000000625810723c */ /* 0x040fe20000001810 */
[--C-:B-1----:R-:W-:Y:S03]  /*1ab50*/  FFMA.FTZ R2, R247, c[0x0][0x23c], -R148.reuse ;  /* 0x00008f00f7027a23 */ /* 0x102fe60000010894 */
[----:B------:R-:W-:Y:S04]  /*1ab60*/  FFMA.FTZ R148, R246, c[0x0][0x23c], -R148 ;  /* 0x00008f00f6947a23 */ /* 0x000fe80000010894 */
[-C--:B------:R-:W-:Y:S01]  /*1ab70*/  HMMA.16816.F32 R20, R88, R92.reuse, R20 ;  /* 0x0000005c5814723c */ /* 0x080fe20000001814 */
[----:B------:R1:W-:Y:S03]  /*1ab80*/  MUFU.EX2 R153, R2 ;  /* 0x0000000200997308 */ /* 0x0003e60000000800 */
[----:B------:R-:W-:Y:S02]  /*1ab90*/  LOP3.LUT R98, R74, 0xff, RZ, 0xc0, !PT ;  /* 0x000000ff4a627812 */ /* 0x000fe400078ec0ff */
[----:B------:R-:W-:Y:S01]  /*1aba0*/  LOP3.LUT R99, R78, 0xff, RZ, 0xc0, !PT ;  /* 0x000000ff4e637812 */ /* 0x000fe200078ec0ff */
[----:B--2---:R-:W-:Y:S01]  /*1abb0*/  FFMA.FTZ R77, R220, c[0x0][0x23c], -R150 ;  /* 0x00008f00dc4d7a23 */ /* 0x004fe20000010896 */
[C---:B------:R-:W-:Y:S03]  /*1abc0*/  HMMA.16816.F32 R24, R80.reuse, R92, R24 ;  /* 0x0000005c5018723c */ /* 0x040fe60000001818 */
[----:B------:R-:W2:Y:S05]  /*1abd0*/  MUFU.EX2 R152, R148 ;  /* 0x0000009400987308 */ /* 0x000eaa0000000800 */
[-C--:B------:R-:W-:Y:S05]  /*1abe0*/  HMMA.16816.F32 R28, R80, R94.reuse, R28 ;  /* 0x0000005e501c723c */ /* 0x080fea000000181c */
[----:B------:R3:W-:Y:S03]  /*1abf0*/  MUFU.EX2 R147, R77 ;  /* 0x0000004d00937308 */ /* 0x0007e60000000800 */
[C---:B------:R-:W-:Y:S01]  /*1ac00*/  HMMA.16816.F32 R32, R88.reuse, R94, R32 ;  /* 0x0000005e5820723c */ /* 0x040fe20000001820 */
[----:B-1----:R-:W-:Y:S01]  /*1ac10*/  FFMA.FTZ R2, R232, c[0x0][0x23c], -R149 ;  /* 0x00008f00e8027a23 */ /* 0x002fe20000010895 */
[----:B------:R-:W1:Y:S05]  /*1ac20*/  LDSM.16.MT88.4 R92, [R187+0x7000] ;  /* 0x00700000bb5c783b */ /* 0x000e6a0000004200 */
[----:B------:R4:W-:Y:S01]  /*1ac30*/  MUFU.EX2 R151, R2 ;  /* 0x0000000200977308 */ /* 0x0009e20000000800 */
[-C--:B------:R-:W-:Y:S08]  /*1ac40*/  HMMA.16816.F32 R36, R88, R84.reuse, R36 ;  /* 0x000000545824723c */ /* 0x080ff00000001824 */
[C---:B------:R-:W-:Y:S01]  /*1ac50*/  HMMA.16816.F32 R40, R80.reuse, R84, R40 ;  /* 0x000000545028723c */ /* 0x040fe20000001828 */
[----:B---3--:R-:W-:Y:S03]  /*1ac60*/  LOP3.LUT R77, R74, 0xffff, RZ, 0xc0, !PT ;  /* 0x0000ffff4a4d7812 */ /* 0x008fe600078ec0ff */
[----:B------:R-:W-:Y:S04]  /*1ac70*/  LOP3.LUT R74, R79, UR18, R112, 0x96, !PT ;  /* 0x000000124f4a7c12 */ /* 0x000fe8000f8e9670 */
[-C--:B------:R-:W-:Y:S01]  /*1ac80*/  HMMA.16816.F32 R44, R80, R86.reuse, R44 ;  /* 0x00000056502c723c */ /* 0x080fe2000000182c */
[----:B------:R-:W-:Y:S03]  /*1ac90*/  LOP3.LUT R84, R78, 0xffff, RZ, 0xc0, !PT ;  /* 0x0000ffff4e547812 */ /* 0x000fe600078ec0ff */
[----:B------:R-:W-:Y:S02]  /*1aca0*/  SHF.R.U32.HI R79, RZ, 0x8, R77 ;  /* 0x00000008ff4f7819 */ /* 0x000fe4000001164d */
[----:B------:R-:W-:Y:S01]  /*1acb0*/  LOP3.LUT R77, R96, 0xff, RZ, 0xc0, !PT ;  /* 0x000000ff604d7812 */ /* 0x000fe200078ec0ff */
[----:B----4-:R-:W-:Y:S01]  /*1acc0*/  FFMA.FTZ R2, R230, c[0x0][0x23c], -R149 ;  /* 0x00008f00e6027a23 */ /* 0x010fe20000010895 */
[C---:B------:R-:W-:Y:S01]  /*1acd0*/  HMMA.16816.F32 R48, R88.reuse, R86, R48 ;  /* 0x000000565830723c */ /* 0x040fe20000001830 */
[--C-:B------:R-:W-:Y:S02]  /*1ace0*/  SHF.R.U32.HI R96, RZ, 0x18, R78.reuse ;  /* 0x00000018ff607819 */ /* 0x100fe4000001164e */
[----:B------:R3:W4:Y:S01]  /*1acf0*/  MUFU.EX2 R148, R2 ;  /* 0x0000000200947308 */ /* 0x0007220000000800 */
[----:B------:R-:W-:Y:S02]  /*1ad00*/  PRMT R143, R77, 0x5410, R97 ;  /* 0x000054104d8f7816 */ /* 0x000fe40000000061 */
[----:B------:R-:W-:Y:S02]  /*1ad10*/  SHF.R.U32.HI R85, RZ, 0x10, R78 ;  /* 0x00000010ff557819 */ /* 0x000fe4000001164e */
[----:B------:R-:W-:Y:S01]  /*1ad20*/  PRMT R142, R98, 0x5410, R79 ;  /* 0x00005410628e7816 */ /* 0x000fe2000000004f */
[--C-:B------:R-:W-:Y:S01]  /*1ad30*/  HSET2.LE.AND R143, R143, R252.reuse, PT ;  /* 0x000000fc8f8f7233 */ /* 0x100fe20003803000 */
[-C--:B-1----:R-:W-:Y:S02]  /*1ad40*/  HMMA.16816.F32 R52, R88, R92.reuse, R52 ;  /* 0x0000005c5834723c */ /* 0x082fe40000001834 */
[----:B------:R-:W-:Y:S01]  /*1ad50*/  SHF.R.U32.HI R84, RZ, 0x8, R84 ;  /* 0x00000008ff547819 */ /* 0x000fe20000011654 */
[--C-:B------:R-:W-:Y:S01]  /*1ad60*/  HSET2.LE.AND R142, R142, R252.reuse, PT ;  /* 0x000000fc8e8e7233 */ /* 0x100fe20003803000 */
[----:B------:R-:W-:Y:S02]  /*1ad70*/  LOP3.LUT R79, R85, 0xff, RZ, 0xc0, !PT ;  /* 0x000000ff554f7812 */ /* 0x000fe400078ec0ff */
[----:B------:R-:W-:Y:S02]  /*1ad80*/  PRMT R84, R99, 0x5410, R84 ;  /* 0x0000541063547816 */ /* 0x000fe40000000054 */
[C---:B------:R-:W-:Y:S01]  /*1ad90*/  HMMA.16816.F32 R56, R80.reuse, R92, R56 ;  /* 0x0000005c5038723c */ /* 0x040fe20000001838 */
[----:B------:R-:W-:Y:S02]  /*1ada0*/  PRMT R79, R79, 0x5410, R96 ;  /* 0x000054104f4f7816 */ /* 0x000fe40000000060 */
[----:B------:R-:W1:Y:S01]  /*1adb0*/  LDSM.16.MT88.4 R96, [R185+0x7800] ;  /* 0x00780000b960783b */ /* 0x000e620000004200 */
[--C-:B------:R-:W-:Y:S02]  /*1adc0*/  HSET2.LE.AND R138, R84, R252.reuse, PT ;  /* 0x000000fc548a7233 */ /* 0x100fe40003803000 */
[--C-:B------:R-:W-:Y:S02]  /*1add0*/  HSET2.LE.AND R139, R79, R252.reuse, PT ;  /* 0x000000fc4f8b7233 */ /* 0x100fe40003803000 */
[-C--:B------:R-:W-:Y:S01]  /*1ade0*/  HMMA.16816.F32 R60, R80, R94.reuse, R60 ;  /* 0x0000005e503c723c */ /* 0x080fe2000000183c */
[----:B---3--:R-:W-:Y:S03]  /*1adf0*/  LOP3.LUT R2, R75, UR18, R106, 0x96, !PT ;  /* 0x000000124b027c12 */ /* 0x008fe6000f8e966a */
[----:B------:R-:W-:Y:S01]  /*1ae00*/  FFMA.FTZ R75, R223, c[0x0][0x23c], -R150 ;  /* 0x00008f00df4b7a23 */ /* 0x000fe20000010896 */
[--C-:B------:R-:W-:Y:S02]  /*1ae10*/  SHF.R.U32.HI R77, RZ, 0x10, R2.reuse ;  /* 0x00000010ff4d7819 */ /* 0x100fe40000011602 */
[----:B------:R-:W-:Y:S01]  /*1ae20*/  LOP3.LUT R78, R2, 0xff, RZ, 0xc0, !PT ;  /* 0x000000ff024e7812 */ /* 0x000fe200078ec0ff */
[----:B------:R-:W-:Y:S01]  /*1ae30*/  HMMA.16816.F32 R64, R88, R94, R64 ;  /* 0x0000005e5840723c */ /* 0x000fe20000001840 */
[----:B------:R3:W1:Y:S03]  /*1ae40*/  MUFU.EX2 R146, R75 ;  /* 0x0000004b00927308 */ /* 0x0006660000000800 */
[----:B------:R-:W-:Y:S01]  /*1ae50*/  LOP3.LUT R77, R77, 0xff, RZ, 0xc0, !PT ;  /* 0x000000ff4d4d7812 */ /* 0x000fe200078ec0ff */
[--C-:B---3--:R-:W-:Y:S02]  /*1ae60*/  FFMA.FTZ R75, R234, c[0x0][0x23c], -R149.reuse ;  /* 0x00008f00ea4b7a23 */ /* 0x108fe40000010895 */
[----:B------:R-:W-:Y:S04]  /*1ae70*/  FFMA.FTZ R149, R226, c[0x0][0x23c], -R149 ;  /* 0x00008f00e2957a23 */ /* 0x000fe80000010895 */
[----:B------:R3:W-:Y:S10]  /*1ae80*/  MUFU.EX2 R145, R75 ;  /* 0x0000004b00917308 */ /* 0x0007f40000000800 */
[----:B------:R-:W1:Y:S01]  /*1ae90*/  MUFU.EX2 R149, R149 ;  /* 0x0000009500957308 */ /* 0x000e620000000800 */
[----:B---3--:R-:W-:Y:S02]  /*1aea0*/  LOP3.LUT R75, R2, 0xffff, RZ, 0xc0, !PT ;  /* 0x0000ffff024b7812 */ /* 0x008fe400078ec0ff */
[----:B------:R-:W-:Y:S02]  /*1aeb0*/  SHF.R.U32.HI R2, RZ, 0x18, R2 ;  /* 0x00000018ff027819 */ /* 0x000fe40000011602 */
[----:B------:R-:W-:Y:S02]  /*1aec0*/  SHF.R.U32.HI R75, RZ, 0x8, R75 ;  /* 0x00000008ff4b7819 */ /* 0x000fe4000001164b */
[----:B------:R-:W-:Y:S01]  /*1aed0*/  PRMT R141, R77, 0x5410, R2 ;  /* 0x000054104d8d7816 */ /* 0x000fe20000000002 */
[--C-:B------:R-:W-:Y:S01]  /*1aee0*/  FFMA.FTZ R2, R228, c[0x0][0x23c], -R150.reuse ;  /* 0x00008f00e4027a23 */ /* 0x100fe20000010896 */
[----:B------:R-:W-:Y:S01]  /*1aef0*/  PRMT R140, R78, 0x5410, R75 ;  /* 0x000054104e8c7816 */ /* 0x000fe2000000004b */
[----:B------:R-:W-:Y:S01]  /*1af00*/  FFMA.FTZ R150, R76, c[0x0][0x23c], -R150 ;  /* 0x00008f004c967a23 */ /* 0x000fe20000010896 */
[--C-:B------:R-:W-:Y:S01]  /*1af10*/  SHF.R.U32.HI R75, RZ, 0x10, R74.reuse ;  /* 0x00000010ff4b7819 */ /* 0x100fe2000001164a */
[----:B------:R3:W-:Y:S01]  /*1af20*/  MUFU.EX2 R144, R2 ;  /* 0x0000000200907308 */ /* 0x0007e20000000800 */
[C---:B------:R-:W-:Y:S01]  /*1af30*/  LOP3.LUT R78, R74.reuse, 0xff, RZ, 0xc0, !PT ;  /* 0x000000ff4a4e7812 */ /* 0x040fe200078ec0ff */
[--C-:B------:R-:W-:Y:S01]  /*1af40*/  HSET2.LE.AND R140, R140, R252.reuse, PT ;  /* 0x000000fc8c8c7233 */ /* 0x100fe20003803000 */
[----:B------:R-:W-:Y:S01]  /*1af50*/  SHF.R.U32.HI R77, RZ, 0x18, R74 ;  /* 0x00000018ff4d7819 */ /* 0x000fe2000001164a */
[--C-:B------:R-:W-:Y:S06]  /*1af60*/  HSET2.LE.AND R141, R141, R252.reuse, PT ;  /* 0x000000fc8d8d7233 */ /* 0x100fec0003803000 */
[----:B------:R-:W1:Y:S01]  /*1af70*/  MUFU.EX2 R150, R150 ;  /* 0x0000009600967308 */ /* 0x000e620000000800 */
[----:B---3--:R-:W-:Y:S02]  /*1af80*/  LOP3.LUT R2, R74, 0xffff, RZ, 0xc0, !PT ;  /* 0x0000ffff4a027812 */ /* 0x008fe400078ec0ff */
[----:B------:R-:W-:Y:S02]  /*1af90*/  LOP3.LUT R74, R75, 0xff, RZ, 0xc0, !PT ;  /* 0x000000ff4b4a7812 */ /* 0x000fe400078ec0ff */
[----:B------:R-:W-:Y:S02]  /*1afa0*/  SHF.R.U32.HI R76, RZ, 0x8, R2 ;  /* 0x00000008ff4c7819 */ /* 0x000fe40000011602 */
[----:B-----5:R-:W-:Y:S02]  /*1afb0*/  F2FP.PACK_AB R2, R157, R158 ;  /* 0x0000009e9d02723e */ /* 0x020fe400000000ff */
[----:B--2---:R-:W-:Y:S02]  /*1afc0*/  F2FP.PACK_AB R75, R152, R153 ;  /* 0x00000099984b723e */ /* 0x004fe400000000ff */
[----:B------:R-:W-:Y:S02]  /*1afd0*/  LOP3.LUT R142, R142, R2, RZ, 0xc0, !PT ;  /* 0x000000028e8e7212 */ /* 0x000fe400078ec0ff */
[----:B------:R-:W-:Y:S02]  /*1afe0*/  F2FP.PACK_AB R2, R155, R156 ;  /* 0x0000009c9b02723e */ /* 0x000fe400000000ff */
[----:B------:R-:W-:Y:S02]  /*1aff0*/  PRMT R77, R74, 0x5410, R77 ;  /* 0x000054104a4d7816 */ /* 0x000fe4000000004d */
[----:B------:R-:W-:Y:S02]  /*1b000*/  F2FP.PACK_AB R74, R154, R169 ;  /* 0x000000a99a4a723e */ /* 0x000fe400000000ff */
[----:B------:R-:W-:Y:S01]  /*1b010*/  PRMT R76, R78, 0x5410, R76 ;  /* 0x000054104e4c7816 */ /* 0x000fe2000000004c */
[--C-:B------:R-:W-:Y:S01]  /*1b020*/  HSET2.LE.AND R137, R77, R252.reuse, PT ;  /* 0x000000fc4d897233 */ /* 0x100fe20003803000 */
[----:B------:R-:W-:Y:S02]  /*1b030*/  LOP3.LUT R143, R143, R2, RZ, 0xc0, !PT ;  /* 0x000000028f8f7212 */ /* 0x000fe400078ec0ff */
[----:B------:R-:W-:Y:S01]  /*1b040*/  LOP3.LUT R140, R140, R74, RZ, 0xc0, !PT ;  /* 0x0000004a8c8c7212 */ /* 0x000fe200078ec0ff */
[----:B------:R-:W-:Y:S01]  /*1b050*/  HSET2.LE.AND R136, R76, R252, PT ;  /* 0x000000fc4c887233 */ /* 0x000fe20003803000 */
[----:B------:R-:W-:Y:S02]  /*1b060*/  LOP3.LUT R141, R141, R75, RZ, 0xc0, !PT ;  /* 0x0000004b8d8d7212 */ /* 0x000fe400078ec0ff */
[----:B----4-:R-:W-:Y:S02]  /*1b070*/  F2FP.PACK_AB R76, R148, R151 ;  /* 0x00000097944c723e */ /* 0x010fe400000000ff */
[----:B-1----:R-:W-:Y:S02]  /*1b080*/  F2FP.PACK_AB R2, R146, R147 ;  /* 0x000000939202723e */ /* 0x002fe400000000ff */
[----:B------:R-:W-:Y:S01]  /*1b090*/  F2FP.PACK_AB R74, R149, R145 ;  /* 0x00000091954a723e */ /* 0x000fe200000000ff */
[-C--:B------:R-:W-:Y:S01]  /*1b0a0*/  HMMA.16816.F32 R80, R140, R96.reuse, R4 ;  /* 0x000000608c50723c */ /* 0x080fe20000001804 */
[----:B------:R-:W-:Y:S01]  /*1b0b0*/  F2FP.PACK_AB R75, R150, R144 ;  /* 0x00000090964b723e */ /* 0x000fe200000000ff */
[----:B------:R-:W1:Y:S01]  /*1b0c0*/  LDSM.16.MT88.4 R4, [R187+0x7800] ;  /* 0x00780000bb04783b */ /* 0x000e620000004200 */
[----:B------:R-:W-:Y:S02]  /*1b0d0*/  LOP3.LUT R136, R136, R76, RZ, 0xc0, !PT ;  /* 0x0000004c88887212 */ /* 0x000fe400078ec0ff */
[----:B------:R-:W-:Y:S01]  /*1b0e0*/  LOP3.LUT R137, R137, R2, RZ, 0xc0, !PT ;  /* 0x0000000289897212 */ /* 0x000fe200078ec0ff */
[----:B------:R-:W-:Y:S01]  /*1b0f0*/  FFMA.FTZ R2, R3, R119, R233 ;  /* 0x0000007703027223 */ /* 0x000fe200000100e9 */
[----:B------:R-:W-:Y:S01]  /*1b100*/  LOP3.LUT R138, R138, R74, RZ, 0xc0, !PT ;  /* 0x0000004a8a8a7212 */ /* 0x000fe200078ec0ff */
[----:B------:R-:W-:Y:S01]  /*1b110*/  FADD.FTZ R3, R236, R68 ;  /* 0x00000044ec037221 */ /* 0x000fe20000010000 */
[----:B------:R-:W-:Y:S03]  /*1b120*/  LOP3.LUT R139, R139, R75, RZ, 0xc0, !PT ;  /* 0x0000004b8b8b7212 */ /* 0x000fe600078ec0ff */
[----:B------:R-:W-:Y:S02]  /*1b130*/  FADD.FTZ R2, R117, R2 ;  /* 0x0000000275027221 */ /* 0x000fe40000010000 */
[----:B------:R-:W-:Y:S02]  /*1b140*/  IMAD.MOV.U32 R75, RZ, RZ, R70 ;  /* 0x000000ffff4b7224 */ /* 0x000fe400078e0046 */
[C---:B------:R-:W-:Y:S01]  /*1b150*/  HMMA.16816.F32 R84, R136.reuse, R96, R8 ;  /* 0x000000608854723c */ /* 0x040fe20000001808 */
[----:B------:R-:W-:Y:S02]  /*1b160*/  IMAD.MOV.U32 R68, RZ, RZ, R72 ;  /* 0x000000ffff447224 */ /* 0x000fe400078e0048 */
[----:B------:R-:W-:Y:S04]  /*1b170*/  IMAD.MOV.U32 R74, RZ, RZ, R71 ;  /* 0x000000ffff4a7224 */ /* 0x000fe800078e0047 */
        /* <DEDUP_REMOVED lines=77> */
.L_x_1755:
[----:B-1----:R-:W2:Y:S04]  /*1b650*/  LDL.LU R5, [R1+0x30] ;  /* 0x0000300001057983 */ /* 0x002ea80000300800 */
[----:B------:R-:W1:Y:S01]  /*1b660*/  S2R R53, SR_TID.X ;  /* 0x0000000000357919 */ /* 0x000e620000002100 */
[----:B------:R-:W3:Y:S01]  /*1b670*/  S2UR UR7, SR_CTAID.Y ;  /* 0x00000000000779c3 */ /* 0x000ee20000002600 */
[----:B------:R-:W-:-:S02]  /*1b680*/  UISETP.NE.AND UP4, UPT, UR26, -0x1, UPT ;  /* 0xffffffff1a00788c */ /* 0x000fc4000bf85270 */
[----:B------:R-:W4:Y:S01]  /*1b690*/  LDL.LU R2, [R1+0x34] ;  /* 0x0000340001027983 */ /* 0x000f220000300800 */
[----:B------:R-:W-:-:S03]  /*1b6a0*/  ULDC.64 UR4, c[0x0][0x1e8] ;  /* 0x00007a0000047ab9 */ /* 0x000fc60000000a00 */
[----:B------:R-:W5:Y:S04]  /*1b6b0*/  LDL.LU R6, [R1+0x38] ;  /* 0x0000380001067983 */ /* 0x000f680000300800 */
[----:B------:R-:W5:Y:S01]  /*1b6c0*/  LDL.LU R8, [R1+0x3c] ;  /* 0x00003c0001087983 */ /* 0x000f620000300800 */
[----:B------:R-:W-:Y:S01]  /*1b6d0*/  ULDC.U8 UR11, c[0x0][0x329] ;  /* 0x0000ca40000b7ab9 */ /* 0x000fe20000000000 */
[----:B------:R-:W-:Y:S01]  /*1b6e0*/  BSSY B0, `(.L_x_1759) ;  /* 0x000012b000007945 */ /* 0x000fe20003800000 */
[----:B------:R-:W-:Y:S02]  /*1b6f0*/  UISETP.NE.AND UP3, UPT, UR11, URZ, UPT ;  /* 0x0000003f0b00728c */ /* 0x000fe4000bf65270 */
[----:B------:R-:W-:Y:S02]  /*1b700*/  ULDC.U8 UR10, c[0x0][0x328] ;  /* 0x0000ca00000a7ab9 */ /* 0x000fe40000000000 */
[----:B------:R-:W-:-:S02]  /*1b710*/  @UP4 UIMAD.WIDE.U32 UR14, UR26, UR4, URZ ;  /* 0x000000041a0e42a5 */ /* 0x000fc4000f8e003f */
[----:B------:R-:W-:Y:S02]  /*1b720*/  UISETP.NE.AND UP2, UPT, UR10, URZ, UPT ;  /* 0x0000003f0a00728c */ /* 0x000fe4000bf45270 */
[----:B------:R-:W-:Y:S01]  /*1b730*/  @UP4 UIMAD UR8, UR26, UR5, UR15 ;  /* 0x000000051a0842a4 */ /* 0x000fe2000f8e020f */
[----:B-1----:R-:W-:Y:S01]  /*1b740*/  SHF.R.S32.HI R52, RZ, 0x1f, R53 ;  /* 0x0000001fff347819 */ /* 0x002fe20000011435 */
[----:B---3--:R-:W-:Y:S02]  /*1b750*/  @!UP4 USHF.R.S32.HI UR12, URZ, 0x1f, UR7 ;  /* 0x0000001f3f0cc899 */ /* 0x008fe40008011407 */
[----:B------:R-:W-:Y:S01]  /*1b760*/  @!UP3 UISETP.NE.AND UP1, UPT, UR10, URZ, UPT ;  /* 0x0000003f0a00b28c */ /* 0x000fe2000bf25270 */
[----:B------:R-:W1:Y:S01]  /*1b770*/  S2UR UR10, SR_CTAID.X ;  /* 0x00000000000a79c3 */ /* 0x000e620000002500 */
[----:B------:R-:W-:Y:S02]  /*1b780*/  ULDC.64 UR4, c[0x0][0x1e0] ;  /* 0x0000780000047ab9 */ /* 0x000fe40000000a00 */
[----:B------:R-:W-:-:S02]  /*1b790*/  UISETP.EQ.AND UP2, UPT, UR11, URZ, UP2 ;  /* 0x0000003f0b00728c */ /* 0x000fc40009742270 */
[----:B------:R-:W-:Y:S02]  /*1b7a0*/  @!UP4 UIMAD UR12, UR12, UR4, URZ ;  /* 0x000000040c0cc2a4 */ /* 0x000fe4000f8e023f */
[----:B------:R-:W-:Y:S01]  /*1b7b0*/  ULDC UR9, c[0x0][0x214] ;  /* 0x0000850000097ab9 */ /* 0x000fe20000000800 */
[----:B------:R-:W3:Y:S01]  /*1b7c0*/  S2UR UR11, SR_CTAID.Z ;  /* 0x00000000000b79c3 */ /* 0x000ee20000002700 */
[----:B------:R-:W-:Y:S02]  /*1b7d0*/  @!UP4 UIMAD UR12, UR7, UR5, UR12 ;  /* 0x00000005070cc2a4 */ /* 0x000fe4000f8e020c */
[----:B------:R-:W-:Y:S02]  /*1b7e0*/  @UP3 ULDC UR15, c[0x0][0x210] ;  /* 0x00008400000f3ab9 */ /* 0x000fe40000000800 */
[----:B------:R-:W-:Y:S02]  /*1b7f0*/  ULDC UR5, c[0x0][0x234] ;  /* 0x00008d0000057ab9 */ /* 0x000fe40000000800 */
[----:B------:R-:W-:-:S02]  /*1b800*/  @UP3 UIMAD UR15, UR15, UR9, URZ ;  /* 0x000000090f0f32a4 */ /* 0x000fc4000f8e023f */
[----:B------:R-:W-:Y:S02]  /*1b810*/  UISETP.NE.OR UP0, UPT, UR26, -0x1, !UP2 ;  /* 0xffffffff1a00788c */ /* 0x000fe4000d705670 */
[----:B------:R-:W-:Y:S02]  /*1b820*/  @!UP3 USEL UR15, UR9, UR5, !UP1 ;  /* 0x00000005090fb287 */ /* 0x000fe4000c800000 */
[----:B------:R-:W-:Y:S02]  /*1b830*/  @!UP4 UIMAD.WIDE.U32 UR18, UR7, UR4, URZ ;  /* 0x000000040712c2a5 */ /* 0x000fe4000f8e003f */
[----:B------:R-:W-:Y:S02]  /*1b840*/  @UP3 UMOV UR13, 0x1 ;  /* 0x00000001000d3882 */ /* 0x000fe40000000000 */
[----:B------:R-:W-:Y:S02]  /*1b850*/  ULDC UR4, c[0x0][0x1c0] ;  /* 0x0000700000047ab9 */ /* 0x000fe40000000800 */
[----:B------:R-:W-:-:S02]  /*1b860*/  @!UP3 UIMAD UR13, UR15, UR4, URZ ;  /* 0x000000040f0db2a4 */ /* 0x000fc4000f8e023f */
[----:B------:R-:W-:Y:S02]  /*1b870*/  @UP3 ULDC UR16, c[0x0][0x210] ;  /* 0x0000840000103ab9 */ /* 0x000fe40000000800 */
[----:B------:R-:W-:Y:S02]  /*1b880*/  UIMAD UR4, UR7, UR13, URZ ;  /* 0x0000000d070472a4 */ /* 0x000fe4000f8e023f */
[----:B------:R-:W-:Y:S02]  /*1b890*/  @!UP3 UMOV UR16, 0x1 ;  /* 0x000000010010b882 */ /* 0x000fe40000000000 */
[----:B------:R-:W-:Y:S02]  /*1b8a0*/  @!UP0 UIMAD UR26, UR7, UR9, URZ ;  /* 0x00000009071a82a4 */ /* 0x000fe4000f8e023f */
[----:B-1----:R-:W-:Y:S02]  /*1b8b0*/  UIMAD UR10, UR10, UR16, URZ ;  /* 0x000000100a0a72a4 */ /* 0x002fe4000f8e023f */
[----:B------:R-:W-:-:S02]  /*1b8c0*/  USEL UR4, UR4, URZ, !UP2 ;  /* 0x0000003f04047287 */ /* 0x000fc4000d000000 */
[----:B------:R-:W-:Y:S02]  /*1b8d0*/  USHF.L.U32 UR10, UR10, 0x7, URZ ;  /* 0x000000070a0a7899 */ /* 0x000fe4000800063f */
[----:B---3--:R-:W-:Y:S02]  /*1b8e0*/  UIMAD UR15, UR11, UR15, UR4 ;  /* 0x0000000f0b0f72a4 */ /* 0x008fe4000f8e0204 */
[----:B------:R-:W-:Y:S02]  /*1b8f0*/  @!UP2 UMOV UR20, URZ ;  /* 0x0000003f0014ac82 */ /* 0x000fe40008000000 */
[----:B------:R-:W-:Y:S02]  /*1b900*/  @UP2 UMOV UR20, UR26 ;  /* 0x0000001a00142c82 */ /* 0x000fe40008000000 */
[----:B------:R-:W-:Y:S02]  /*1b910*/  @!UP2 UMOV UR21, URZ ;  /* 0x0000003f0015ac82 */ /* 0x000fe40008000000 */
[----:B------:R-:W-:-:S02]  /*1b920*/  USHF.R.S32.HI UR4, URZ, 0x1f, UR10 ;  /* 0x0000001f3f047899 */ /* 0x000fc4000801140a */
[----:B------:R-:W-:Y:S02]  /*1b930*/  @UP2 USHF.R.S32.HI UR21, URZ, 0x1f, UR26 ;  /* 0x0000001f3f152899 */ /* 0x000fe4000801141a */
[----:B------:R-:W-:Y:S02]  /*1b940*/  USHF.R.S32.HI UR5, URZ, 0x1f, UR15 ;  /* 0x0000001f3f057899 */ /* 0x000fe4000801140f */
[----:B------:R-:W-:Y:S02]  /*1b950*/  UIADD3 UR10, UP1, UP0, UR10, UR20, UR15 ;  /* 0x000000140a0a7290 */ /* 0x000fe4000f83e00f */
[----:B------:R-:W-:Y:S02]  /*1b960*/  @!UP4 UIADD3 UR8, UR19, UR12, URZ ;  /* 0x0000000c1308c290 */ /* 0x000fe4000fffe03f */
[----:B------:R-:W-:Y:S02]  /*1b970*/  UIADD3.X UR4, UR4, UR21, UR5, UP1, UP0 ;  /* 0x0000001504047290 */ /* 0x000fe40008fe0405 */
[----:B------:R-:W-:Y:S01]  /*1b980*/  @!UP4 UMOV UR14, UR18 ;  /* 0x00000012000ecc82 */ /* 0x000fe20008000000 */
[----:B--2---:R-:W1:Y:S04]  /*1b990*/  SHFL.BFLY PT, R0, R5, 0x2, 0x1f ;  /* 0x0c401f0005007f89 */ /* 0x004e6800000e0000 */
[----:B----4-:R-:W2:Y:S04]  /*1b9a0*/  SHFL.BFLY PT, R4, R2, 0x2, 0x1f ;  /* 0x0c401f0002047f89 */ /* 0x010ea800000e0000 */
[----:B-----5:R-:W3:Y:S01]  /*1b9b0*/  SHFL.BFLY PT, R3, R6, 0x2, 0x1f ;  /* 0x0c401f0006037f89 */ /* 0x020ee200000e0000 */
[----:B-1----:R-:W-:-:S05]  /*1b9c0*/  FADD.FTZ R0, R0, R5 ;  /* 0x0000000500007221 */ /* 0x002fca0000010000 */
[----:B------:R-:W1:Y:S01]  /*1b9d0*/  SHFL.BFLY PT, R7, R0, 0x1, 0x1f ;  /* 0x0c201f0000077f89 */ /* 0x000e6200000e0000 */
[----:B--2---:R-:W-:-:S03]  /*1b9e0*/  FADD.FTZ R4, R4, R2 ;  /* 0x0000000204047221 */ /* 0x004fc60000010000 */
[----:B------:R-:W2:Y:S01]  /*1b9f0*/  SHFL.BFLY PT, R2, R8, 0x2, 0x1f ;  /* 0x0c401f0008027f89 */ /* 0x000ea200000e0000 */
[----:B---3--:R-:W-:-:S03]  /*1ba00*/  FADD.FTZ R3, R3, R6 ;  /* 0x0000000603037221 */ /* 0x008fc60000010000 */
[----:B------:R-:W3:Y:S04]  /*1ba10*/  SHFL.BFLY PT, R5, R4, 0x1, 0x1f ;  /* 0x0c201f0004057f89 */ /* 0x000ee800000e0000 */
[----:B------:R-:W4:Y:S01]  /*1ba20*/  SHFL.BFLY PT, R6, R3, 0x1, 0x1f ;  /* 0x0c201f0003067f89 */ /* 0x000f2200000e0000 */
[----:B-1----:R-:W-:Y:S02]  /*1ba30*/  FADD.FTZ R37, R0, R7 ;  /* 0x0000000700257221 */ /* 0x002fe40000010000 */
[----:B--2---:R-:W-:-:S03]  /*1ba40*/  FADD.FTZ R2, R2, R8 ;  /* 0x0000000802027221 */ /* 0x004fc60000010000 */
[----:B------:R-:W-:Y:S01]  /*1ba50*/  FSETP.NE.FTZ.AND P5, PT, R37, RZ, PT ;  /* 0x000000ff2500720b */ /* 0x000fe20003fb5000 */
[----:B---3--:R-:W-:Y:S01]  /*1ba60*/  FADD.FTZ R36, R4, R5 ;  /* 0x0000000504247221 */ /* 0x008fe20000010000 */
[----:B------:R-:W1:Y:S01]  /*1ba70*/  SHFL.BFLY PT, R7, R2, 0x1, 0x1f ;  /* 0x0c201f0002077f89 */ /* 0x000e6200000e0000 */
[CC--:B------:R-:W-:Y:S01]  /*1ba80*/  LEA.HI R4, R52.reuse, R53.reuse, RZ, 0x2 ;  /* 0x0000003534047211 */ /* 0x0c0fe200078f10ff */
[----:B----4-:R-:W-:Y:S01]  /*1ba90*/  FADD.FTZ R39, R3, R6 ;  /* 0x0000000603277221 */ /* 0x010fe20000010000 */
[----:B------:R-:W-:Y:S02]  /*1baa0*/  LEA.HI R52, R52, R53, RZ, 0x5 ;  /* 0x0000003534347211 */ /* 0x000fe400078f28ff */
[--C-:B------:R-:W-:Y:S02]  /*1bab0*/  SHF.R.S32.HI R0, RZ, 0x2, R4.reuse ;  /* 0x00000002ff007819 */ /* 0x100fe40000011404 */
[----:B------:R-:W-:Y:S02]  /*1bac0*/  SHF.R.S32.HI R6, RZ, 0x1f, R4 ;  /* 0x0000001fff067819 */ /* 0x000fe40000011404 */
[----:B------:R-:W-:-:S02]  /*1bad0*/  LOP3.LUT R4, R4, 0x3ffffffc, RZ, 0xc0, !PT ;  /* 0x3ffffffc04047812 */ /* 0x000fc400078ec0ff */
[----:B------:R-:W-:Y:S02]  /*1bae0*/  MOV R5, 0x3f800000 ;  /* 0x3f80000000057802 */ /* 0x000fe40000000f00 */
[----:B------:R-:W-:Y:S02]  /*1baf0*/  SHF.R.S32.HI R8, RZ, 0x5, R52 ;  /* 0x00000005ff087819 */ /* 0x000fe40000011434 */
[----:B------:R-:W-:Y:S02]  /*1bb00*/  IADD3 R4, -R4, R53, RZ ;  /* 0x0000003504047210 */ /* 0x000fe40007ffe1ff */
[----:B------:R-:W2:Y:S01]  /*1bb10*/  @P5 MUFU.RCP R5, R37 ;  /* 0x0000002500055308 */ /* 0x000ea20000001000 */
[----:B------:R-:W-:Y:S02]  /*1bb20*/  FSETP.NE.FTZ.AND P3, PT, R39, RZ, PT ;  /* 0x000000ff2700720b */ /* 0x000fe40003f75000 */
[----:B------:R-:W-:Y:S02]  /*1bb30*/  LEA R40, R8, R4, 0x9 ;  /* 0x0000000408287211 */ /* 0x000fe400078e48ff */
[----:B------:R-:W-:Y:S01]  /*1bb40*/  MOV R4, 0x3f800000 ;  /* 0x3f80000000047802 */ /* 0x000fe20000000f00 */
[----:B-1----:R-:W-:Y:S01]  /*1bb50*/  FADD.FTZ R38, R2, R7 ;  /* 0x0000000702267221 */ /* 0x002fe20000010000 */
[----:B------:R-:W-:-:S02]  /*1bb60*/  FSETP.NE.FTZ.AND P4, PT, R36, RZ, PT ;  /* 0x000000ff2400720b */ /* 0x000fc40003f95000 */
[----:B------:R-:W-:Y:S02]  /*1bb70*/  LEA.HI R6, R6, R0, RZ, 0x3 ;  /* 0x0000000006067211 */ /* 0x000fe400078f18ff */
[----:B------:R-:W-:Y:S02]  /*1bb80*/  FSETP.NE.FTZ.AND P0, PT, R38, RZ, PT ;  /* 0x000000ff2600720b */ /* 0x000fe40003f15000 */
[----:B------:R-:W-:Y:S02]  /*1bb90*/  MOV R2, 0x3f800000 ;  /* 0x3f80000000027802 */ /* 0x000fe40000000f00 */
[----:B------:R-:W-:Y:S02]  /*1bba0*/  LOP3.LUT R9, R6, 0xfffffff8, RZ, 0xc0, !PT ;  /* 0xfffffff806097812 */ /* 0x000fe400078ec0ff */
[----:B------:R-:W-:Y:S02]  /*1bbb0*/  MOV R3, 0x3f800000 ;  /* 0x3f80000000037802 */ /* 0x000fe40000000f00 */
[----:B------:R-:W-:Y:S01]  /*1bbc0*/  @P3 MUFU.RCP R2, R39 ;  /* 0x0000002700023308 */ /* 0x000fe20000001000 */
[----:B------:R-:W-:Y:S01]  /*1bbd0*/  IADD3 R9, R0, -R9, RZ ;  /* 0x8000000900097210 */ /* 0x000fe20007ffe0ff */
[----:B--2---:R-:W-:Y:S01]  /*1bbe0*/  FMUL.FTZ R0, R5, c[0x0][0x2dc] ;  /* 0x0000b70005007a20 */ /* 0x004fe20000410000 */
[----:B------:R-:W-:-:S02]  /*1bbf0*/  MOV R5, 0xfffffff0 ;  /* 0xfffffff000057802 */ /* 0x000fc40000000f00 */
[----:B------:R-:W-:Y:S01]  /*1bc00*/  R2P PR, R9, 0x6 ;  /* 0x0000000609007804 */ /* 0x000fe20000000000 */
[C---:B------:R-:W-:Y:S02]  /*1bc10*/  FMUL.FTZ R80, R0.reuse, R80 ;  /* 0x0000005000507220 */ /* 0x040fe40000410000 */
[----:B------:R-:W1:Y:S01]  /*1bc20*/  @P0 MUFU.RCP R4, R38 ;  /* 0x0000002600040308 */ /* 0x000e620000001000 */
[C---:B------:R-:W-:Y:S02]  /*1bc30*/  FMUL.FTZ R8, R0.reuse, R81 ;  /* 0x0000005100087220 */ /* 0x040fe40000410000 */
[C---:B------:R-:W-:Y:S02]  /*1bc40*/  FMUL.FTZ R92, R0.reuse, R92 ;  /* 0x0000005c005c7220 */ /* 0x040fe40000410000 */
[----:B------:R-:W-:Y:S01]  /*1bc50*/  FMUL.FTZ R6, R0, R93 ;  /* 0x0000005d00067220 */ /* 0x000fe20000410000 */
[----:B------:R-:W-:Y:S01]  /*1bc60*/  F2FP.PACK_AB R8, R8, R80 ;  /* 0x000000500808723e */ /* 0x000fe200000000ff */
[C---:B------:R-:W-:Y:S01]  /*1bc70*/  FMUL.FTZ R96, R0.reuse, R96 ;  /* 0x0000006000607220 */ /* 0x040fe20000410000 */
[----:B------:R-:W2:Y:S01]  /*1bc80*/  @P4 MUFU.RCP R3, R36 ;  /* 0x0000002400034308 */ /* 0x000ea20000001000 */
        /* <DEDUP_REMOVED lines=17> */
[----:B-1----:R-:W-:Y:S02]  /*1bda0*/  FMUL.FTZ R0, R4, c[0x0][0x2dc] ;  /* 0x0000b70004007a20 */ /* 0x002fe40000410000 */
[----:B------:R-:W-:Y:S01]  /*1bdb0*/  FMUL.FTZ R2, R2, c[0x0][0x2dc] ;  /* 0x0000b70002027a20 */ /* 0x000fe20000410000 */
[----:B------:R-:W-:Y:S01]  /*1bdc0*/  F2FP.PACK_AB R10, R10, R140 ;  /* 0x0000008c0a0a723e */ /* 0x000fe200000000ff */
[----:B------:R-:W-:-:S02]  /*1bdd0*/  FMUL.FTZ R86, R0, R86 ;  /* 0x0000005600567220 */ /* 0x000fc40000410000 */
[C---:B------:R-:W-:Y:S02]  /*1bde0*/  FMUL.FTZ R87, R0.reuse, R87 ;  /* 0x0000005700577220 */ /* 0x040fe40000410000 */
        /* <DEDUP_REMOVED lines=33> */
[----:B------:R-:W-:Y:S01]  /*1c000*/  FMUL.FTZ R104, R2, R104 ;  /* 0x0000006802687220 */ /* 0x000fe20000410000 */
        /* <DEDUP_REMOVED lines=18> */
[C---:B------:R-:W-:Y:S01]  /*1c130*/  FMUL.FTZ R82, R3.reuse, R82 ;  /* 0x0000005203527220 */ /* 0x040fe20000410000 */
        /* <DEDUP_REMOVED lines=27> */
[----:B------:R-:W-:-:S04]  /*1c2f0*/  F2FP.PACK_AB R24, R24, R130 ;  /* 0x000000821818723e */ /* 0x000fc800000000ff */
        /* <DEDUP_REMOVED lines=25> */
[C---:B---3--:R-:W-:Y:S02]  /*1c490*/  IADD3 R4, R6.reuse, 0x400, R0 ;  /* 0x0000040006047810 */ /* 0x048fe40007ffe000 */
[----:B------:R-:W-:Y:S02]  /*1c4a0*/  MOV R14, 0x7f800000 ;  /* 0x7f800000000e7802 */ /* 0x000fe40000000f00 */
[C---:B------:R-:W-:Y:S02]  /*1c4b0*/  IADD3 R4, R5.reuse, R4, RZ ;  /* 0x0000000405047210 */ /* 0x040fe40007ffe0ff */
[----:B----4-:R-:W-:Y:S02]  /*1c4c0*/  IADD3 R2, R5, R0, RZ ;  /* 0x0000000005027210 */ /* 0x010fe40007ffe0ff */
        /* <DEDUP_REMOVED lines=12> */
[----:B------:R-:W-:Y:S04]  /*1c590*/  STS [R3], R10 ;  /* 0x0000000a03007388 */ /* 0x000fe80000000800 */
[----:B------:R2:W-:Y:S04]  /*1c5a0*/  STS [R4], R9 ;  /* 0x0000000904007388 */ /* 0x0005e80000000800 */
[----:B------:R-:W-:Y:S01]  /*1c5b0*/  STS [R0+0x2000], R22 ;  /* 0x0020001600007388 */ /* 0x000fe20000000800 */
[----:B-1----:R-:W-:-:S03]  /*1c5c0*/  @P3 FMUL.FTZ R2, R2, 0.69314718246459960938 ;  /* 0x3f31721802023820 */ /* 0x002fc60000410000 */
[----:B------:R1:W-:Y:S04]  /*1c5d0*/  STS [R0+0x2400], R21 ;  /* 0x0024001500007388 */ /* 0x0003e80000000800 */
[----:B------:R3:W-:Y:S04]  /*1c5e0*/  STS [R3+0x2000], R20 ;  /* 0x0020001403007388 */ /* 0x0007e80000000800 */
[----:B------:R4:W-:Y:S04]  /*1c5f0*/  STS [R4+0x2000], R19 ;  /* 0x0020001304007388 */ /* 0x0009e80000000800 */
[----:B------:R-:W-:Y:S01]  /*1c600*/  BAR.SYNC.DEFER_BLOCKING 0x0 ;  /* 0x0000000000007b1d */ /* 0x000fe20000010000 */
[----:B--2---:R-:W-:Y:S01]  /*1c610*/  MOV R9, 0x7f800000 ;  /* 0x7f80000000097802 */ /* 0x004fe20000000f00 */
[----:B------:R-:W-:Y:S01]  /*1c620*/  @P3 FFMA.FTZ R9, R71, c[0x0][0x238], R2 ;  /* 0x00008e0047093a23 */ /* 0x000fe20000010002 */
[----:B-1----:R-:W-:-:S04]  /*1c630*/  LOP3.LUT R0, R52, 0xffffffe0, RZ, 0xc0, !PT ;  /* 0xffffffe034007812 */ /* 0x002fc800078ec0ff */
[----:B------:R-:W-:Y:S01]  /*1c640*/  IADD3 R0, -R0, R53, RZ ;  /* 0x0000003500007210 */ /* 0x000fe20007ffe1ff */
[----:B---3--:R-:W1:Y:S03]  /*1c650*/  @P4 MUFU.LG2 R3, R36 ;  /* 0x0000002400034308 */ /* 0x008e660000000c00 */
[----:B------:R-:W-:Y:S01]  /*1c660*/  LOP3.LUT P1, RZ, R0, 0x3, RZ, 0xc0, !PT ;  /* 0x0000000300ff7812 */ /* 0x000fe2000782c0ff */
[----:B----4-:R-:W-:Y:S01]  /*1c670*/  @P5 FMUL.FTZ R4, R5, 0.69314718246459960938 ;  /* 0x3f31721805045820 */ /* 0x010fe20000410000 */
        /* <DEDUP_REMOVED lines=49> */
.L_x_1760:
[----:B------:R-:W-:Y:S05]  /*1c990*/  BSYNC B0 ;  /* 0x0000000000007941 */ /* 0x000fea0003800000 */
.L_x_1759:
[----:B----4-:R-:W4:Y:S04]  /*1c9a0*/  LDL.LU.64 R4, [R1+0x48] ;  /* 0x0000480001047983 */ /* 0x010f280000300a00 */
[----:B------:R-:W3:Y:S04]  /*1c9b0*/  S2R R3, SR_TID.X ;  /* 0x0000000000037919 */ /* 0x000ee80000002100 */
[----:B------:R-:W2:Y:S01]  /*1c9c0*/  S2R R8, SR_CTAID.Z ;  /* 0x0000000000087919 */ /* 0x000ea20000002700 */
[----:B------:R-:W-:-:S02]  /*1c9d0*/  USHF.R.S32.HI UR7, URZ, 0x1f, UR11 ;  /* 0x0000001f3f077899 */ /* 0x000fc4000801140b */
[----:B------:R-:W-:Y:S01]  /*1c9e0*/  ULDC.64 UR4, c[0x0][0x1f0] ;  /* 0x00007c0000047ab9 */ /* 0x000fe20000000a00 */
[----:B------:R1:W5:Y:S01]  /*1c9f0*/  LDL.64 R12, [R1+0x40] ;  /* 0x00004000010c7983 */ /* 0x0003620000100a00 */
[----:B------:R-:W-:Y:S01]  /*1ca00*/  UIMAD UR4, UR7, UR4, URZ ;  /* 0x00000004070472a4 */ /* 0x000fe2000f8e023f */
[----:B------:R-:W-:Y:S03]  /*1ca10*/  BSSY B0, `(.L_x_1761) ;  /* 0x0000014000007945 */ /* 0x000fe60003800000 */
[----:B------:R-:W-:Y:S01]  /*1ca20*/  UIMAD UR4, UR11, UR5, UR4 ;  /* 0x000000050b0472a4 */ /* 0x000fe2000f8e0204 */
[----:B---3--:R-:W-:-:S04]  /*1ca30*/  SHF.R.S32.HI R0, RZ, 0x1f, R3 ;  /* 0x0000001fff007819 */ /* 0x008fc80000011403 */
[----:B------:R-:W-:-:S04]  /*1ca40*/  LEA.HI R0, R0, R3, RZ, 0x3 ;  /* 0x0000000300007211 */ /* 0x000fc800078f18ff */
[----:B------:R-:W-:Y:S02]  /*1ca50*/  SHF.R.S32.HI R10, RZ, 0x3, R0 ;  /* 0x00000003ff0a7819 */ /* 0x000fe40000011400 */
[C---:B----4-:R-:W-:Y:S02]  /*1ca60*/  IADD3 R2, P0, R4.reuse, UR14, RZ ;  /* 0x0000000e04027c10 */ /* 0x050fe4000ff1e0ff */
[----:B------:R-:W-:Y:S02]  /*1ca70*/  ISETP.GE.AND P1, PT, R4, c[0x0][0x220], PT ;  /* 0x0000880004007a0c */ /* 0x000fe40003f26270 */
[----:B------:R-:W-:Y:S02]  /*1ca80*/  IADD3.X R3, R5, UR8, RZ, P0, !PT ;  /* 0x0000000805037c10 */ /* 0x000fe400087fe4ff */
[----:B------:R-:W-:-:S03]  /*1ca90*/  ISETP.GE.OR P0, PT, R10, UR6, P1 ;  /* 0x000000060a007c0c */ /* 0x000fc60008f06670 */
[----:B--2---:R-:W-:-:S05]  /*1caa0*/  IMAD.WIDE.U32 R8, R8, c[0x0][0x1f0], R2 ;  /* 0x00007c0008087a25 */ /* 0x004fca00078e0002 */
        /* <DEDUP_REMOVED lines=10> */
.L_x_1762:
[----:B-1----:R-:W-:Y:S05]  /*1cb50*/  BSYNC B0 ;  /* 0x0000000000007941 */ /* 0x002fea0003800000 */
.L_x_1761:
        /* <DEDUP_REMOVED lines=15> */
.L_x_1764:
[----:B------:R-:W-:Y:S05]  /*1cc50*/  BSYNC B0 ;  /* 0x0000000000007941 */ /* 0x000fea0003800000 */
.L_x_1763:
[----:B------:R-:W-:Y:S01]  /*1cc60*/  IADD3 R0, R10, 0x20, RZ ;  /* 0x000000200a007810 */ /* 0x000fe20007ffe0ff */
[----:B------:R-:W-:Y:S03]  /*1cc70*/  BSSY B0, `(.L_x_1765) ;  /* 0x000000e000007945 */ /* 0x000fe60003800000 */
[----:B------:R-:W-:-:S13]  /*1cc80*/  ISETP.GE.OR P0, PT, R0, UR6, P1 ;  /* 0x0000000600007c0c */ /* 0x000fda0008f06670 */
        /* <DEDUP_REMOVED lines=12> */
.L_x_1766:
[----:B------:R-:W-:Y:S05]  /*1cd50*/  BSYNC B0 ;  /* 0x0000000000007941 */ /* 0x000fea0003800000 */
.L_x_1765:
        /* <DEDUP_REMOVED lines=15> */
.L_x_1768:
[----:B------:R-:W-:Y:S05]  /*1ce50*/  BSYNC B0 ;  /* 0x0000000000007941 */ /* 0x000fea0003800000 */
.L_x_1767:
[----:B------:R-:W2:Y:S01]  /*1ce60*/  LDL.LU R0, [R1+0x74] ;  /* 0x0000740001007983 */ /* 0x000ea20000300800 */
[----:B------:R-:W-:Y:S01]  /*1ce70*/  BSSY B0, `(.L_x_1769) ;  /* 0x000000e000007945 */ /* 0x000fe20003800000 */
[----:B--2---:R-:W-:-:S13]  /*1ce80*/  ISETP.GE.OR P0, PT, R0, UR6, P1 ;  /* 0x0000000600007c0c */ /* 0x004fda0008f06670 */
        /* <DEDUP_REMOVED lines=12> */
.L_x_1770:
[----:B------:R-:W-:Y:S05]  /*1cf50*/  BSYNC B0 ;  /* 0x0000000000007941 */ /* 0x000fea0003800000 */
.L_x_1769:
        /* <DEDUP_REMOVED lines=15> */
.L_x_1772:
[----:B------:R-:W-:Y:S05]  /*1d050*/  BSYNC B0 ;  /* 0x0000000000007941 */ /* 0x000fea0003800000 */
.L_x_1771:
        /* <DEDUP_REMOVED lines=15> */
.L_x_1774:
[----:B------:R-:W-:Y:S05]  /*1d150*/  BSYNC B0 ;  /* 0x0000000000007941 */ /* 0x000fea0003800000 */
.L_x_1773:
[----:B------:R-:W2:Y:S02]  /*1d160*/  LDL.LU R0, [R1+0x68] ;  /* 0x0000680001007983 */ /* 0x000ea40000300800 */
[----:B--2---:R-:W-:-:S13]  /*1d170*/  ISETP.GE.OR P0, PT, R0, UR6, P1 ;  /* 0x0000000600007c0c */ /* 0x004fda0008f06670 */
        /* <DEDUP_REMOVED lines=13> */
.L_x_1775:
        /* <DEDUP_REMOVED lines=11> */
.L_x_2139:


//--------------------- .text._ZN5flash16flash_fwd_kernelI23Flash_fwd_kernel_traitsILi64ELi128ELi64ELi4ELb0ELb0EN7cutlass6half_tE19Flash_kernel_traitsILi64ELi128ELi64ELi4ES3_EELb1ELb0ELb1ELb0ELb0ELb0ELb0ELb1EEEvNS_16Flash_fwd_paramsE --------------------------
	.section	.text._ZN5flash16flash_fwd_kernelI23Flash_fwd_kernel_traitsILi64ELi128ELi64ELi4ELb0ELb0EN7cutlass6half_tE19Flash_kernel_traitsILi64ELi128ELi64ELi4ES3_EELb1ELb0ELb1ELb0ELb0ELb0ELb0ELb1EEEvNS_16Flash_fwd_paramsE,"ax",@progbits
	.sectioninfo	@"SHI_REGISTERS=255"
	.align	128
        .global         _ZN5flash16flash_fwd_kernelI23Flash_fwd_kernel_traitsILi64ELi128ELi64ELi4ELb0ELb0EN7cutlass6half_tE19Flash_kernel_traitsILi64ELi128ELi64ELi4ES3_EELb1ELb0ELb1ELb0ELb0ELb0ELb0ELb1EEEvNS_16Flash_fwd_paramsE
        .type           _ZN5flash16flash_fwd_kernelI23Flash_fwd_kernel_traitsILi64ELi128ELi64ELi4ELb0ELb0EN7cutlass6half_tE19Flash_kernel_traitsILi64ELi128ELi64ELi4ES3_EELb1ELb0ELb1ELb0ELb0ELb0ELb0ELb1EEEvNS_16Flash_fwd_paramsE,@function
        .size           _ZN5flash16flash_fwd_kernelI23Flash_fwd_kernel_traitsILi64ELi128ELi64ELi4ELb0ELb0EN7cutlass6half_tE19Flash_kernel_traitsILi64ELi128ELi64ELi4ES3_EELb1ELb0ELb1ELb0ELb0ELb0ELb0ELb1EEEvNS_16Flash_fwd_paramsE,(.L_x_2140 - _ZN5flash16flash_fwd_kernelI23Flash_fwd_kernel_traitsILi64ELi128ELi64ELi4ELb0ELb0EN7cutlass6half_tE19Flash_kernel_traitsILi64ELi128ELi64ELi4ES3_EELb1ELb0ELb1ELb0ELb0ELb0ELb0ELb1EEEvNS_16Flash_fwd_paramsE)
        .other          _ZN5flash16flash_fwd_kernelI23Flash_fwd_kernel_traitsILi64ELi128ELi64ELi4ELb0ELb0EN7cutlass6half_tE19Flash_kernel_traitsILi64ELi128ELi64ELi4ES3_EELb1ELb0ELb1ELb0ELb0ELb0ELb0ELb1EEEvNS_16Flash_fwd_paramsE,@"STO_CUDA_ENTRY STV_DEFAULT"
_ZN5flash16flash_fwd_kernelI23Flash_fwd_kernel_traitsILi64ELi128ELi64ELi4ELb0ELb0EN7cutlass6half_tE19Flash_kernel_traitsILi64ELi128ELi64ELi4ES3_EELb1ELb0ELb1ELb0ELb0ELb0ELb0ELb1EEEvNS_16Flash_fwd_paramsE:
.text._ZN5flash16flash_fwd_kernelI23Flash_fwd_kernel_traitsILi64ELi128ELi64ELi4ELb0ELb0EN7cutlass6half_tE19Flash_kernel_traitsILi64ELi128ELi64ELi4ES3_EELb1ELb0ELb1ELb0ELb0ELb0ELb0ELb1EEEvNS_16Flash_fwd_paramsE:
        /* <DEDUP_REMOVED lines=10> */
[----:B------:R-:W-:-:S04]  /*00a0*/  IMAD.MOV.U32 R9, RZ, RZ, c[0x0][0x2f8] ;  /* 0x0000be00ff097624 */ /* 0x000fc800078e00ff */
[----:B-1----:R-:W-:Y:S01]  /*00b0*/  @P1 IMAD.MOV.U32 R2, RZ, RZ, R9 ;  /* 0x000000ffff021224 */ /* 0x002fe200078e0009 */
[----:B------:R-:W-:-:S06]  /*00c0*/  @P1 MOV R3, R10 ;  /* 0x0000000a00031202 */ /* 0x000fcc0000000f00 */
[----:B------:R-:W3:Y:S01]  /*00d0*/  @P1 LDG.E.64 R2, [R2.64] ;  /* 0x0000002002021981 */ /* 0x000ee2000c1e1b00 */
[----:B------:R-:W1:Y:S01]  /*00e0*/  LDC.U8 R6, c[0x0][0x312] ;  /* 0x0000c480ff067b82 */ /* 0x000e620000000000 */
[----:B------:R-:W-:Y:S01]  /*00f0*/  ISETP.NE.U32.AND P3, PT, RZ, c[0x0][0x240], PT ;  /* 0x00009000ff007a0c */ /* 0x000fe20003f65070 */
[----:B------:R-:W-:Y:S01]  /*0100*/  IMAD.MOV.U32 R27, RZ, RZ, 0x4 ;  /* 0x00000004ff1b7424 */ /* 0x000fe200078e00ff */
[----:B------:R-:W4:Y:S01]  /*0110*/  S2R R31, SR_CTAID.X ;  /* 0x00000000001f7919 */ /* 0x000f220000002500 */
[----:B------:R-:W-:Y:S01]  /*0120*/  IMAD.MOV.U32 R32, RZ, RZ, -0x1 ;  /* 0xffffffffff207424 */ /* 0x000fe200078e00ff */
[----:B------:R-:W-:Y:S02]  /*0130*/  ISETP.EQ.U32.AND P4, PT, RZ, c[0x0][0x248], PT ;  /* 0x00009200ff007a0c */ /* 0x000fe40003f82070 */
[----:B------:R-:W4:Y:S04]  /*0140*/  S2R R18, SR_CTAID.Y ;  /* 0x0000000000127919 */ /* 0x000f280000002600 */
[----:B------:R-:W4:Y:S04]  /*0150*/  S2R R20, SR_CTAID.Z ;  /* 0x0000000000147919 */ /* 0x000f280000002700 */
[----:B------:R-:W1:Y:S01]  /*0160*/  S2R R26, SR_TID.X ;  /* 0x00000000001a7919 */ /* 0x000e620000002100 */
[----:B----4-:R-:W-:-:S04]  /*0170*/  LOP3.LUT R0, R20, R31, R18, 0xfe, !PT ;  /* 0x0000001f14007212 */ /* 0x010fc800078efe12 */
[----:B-1----:R-:W-:-:S13]  /*0180*/  LOP3.LUT P0, RZ, R0, R26, RZ, 0xfc, !PT ;  /* 0x0000001a00ff7212 */ /* 0x002fda000780fcff */
[----:B------:R-:W-:Y:S01]  /*0190*/  @!P0 MOV R7, c[0x0][0x30c] ;  /* 0x0000c30000078a02 */ /* 0x000fe20000000f00 */
[----:B------:R-:W-:Y:S01]  /*01a0*/  IMAD.MOV.U32 R8, RZ, RZ, RZ ;  /* 0x000000ffff087224 */ /* 0x000fe200078e00ff */
[----:B--2---:R1:W2:Y:S08]  /*01b0*/  @P1 R2UR UR34, R4 ;  /* 0x00000000042213c2 */ /* 0x0042b000000e0000 */
[----:B------:R1:W4:Y:S02]  /*01c0*/  @P1 R2UR UR35, R5 ;  /* 0x00000000052313c2 */ /* 0x00032400000e0000 */
[----:B-1----:R-:W-:Y:S01]  /*01d0*/  IMAD.WIDE R4, R18, R27, c[0x0][0x240] ;  /* 0x0000900012047625 */ /* 0x002fe200078e021b */
[----:B---3--:R-:W-:-:S03]  /*01e0*/  @P1 IADD3 R9, P2, R2, c[0x0][0x300], RZ ;  /* 0x0000c00002091a10 */ /* 0x008fc60007f5e0ff */
[----:B--2---:R-:W-:Y:S02]  /*01f0*/  IMAD.U32 R2, RZ, RZ, UR34 ;  /* 0x00000022ff027e24 */ /* 0x004fe4000f8e00ff */
[----:B------:R-:W-:Y:S01]  /*0200*/  @P1 IMAD.X R10, RZ, RZ, R3, P2 ;  /* 0x000000ffff0a1224 */ /* 0x000fe200010e0603 */
[----:B------:R-:W-:Y:S01]  /*0210*/  ISETP.NE.AND P2, PT, R6, RZ, PT ;  /* 0x000000ff0600720c */ /* 0x000fe20003f45270 */
[----:B------:R-:W-:Y:S01]  /*0220*/  @!P0 IMAD.MOV.U32 R6, RZ, RZ, c[0x0][0x308] ;  /* 0x0000c200ff068624 */ /* 0x000fe200078e00ff */
[----:B------:R-:W-:Y:S01]  /*0230*/  ISETP.NE.AND.EX P1, PT, RZ, c[0x0][0x244], PT, P3 ;  /* 0x00009100ff007a0c */ /* 0x000fe20003f25330 */
[----:B----4-:R-:W-:Y:S01]  /*0240*/  IMAD.U32 R3, RZ, RZ, UR35 ;  /* 0x00000023ff037e24 */ /* 0x010fe2000f8e00ff */
[----:B------:R-:W-:-:S04]  /*0250*/  ISETP.NE.U32.AND P3, PT, RZ, c[0x0][0x250], PT ;  /* 0x00009400ff007a0c */ /* 0x000fc80003f65070 */
[----:B------:R1:W-:Y:S01]  /*0260*/  @!P0 STG.E.64 [R6.64], R2 ;  /* 0x0000000206008986 */ /* 0x0003e2000c101b20 */
[----:B------:R-:W-:Y:S02]  /*0270*/  ISETP.NE.AND.EX P3, PT, RZ, c[0x0][0x254], PT, P3 ;  /* 0x00009500ff007a0c */ /* 0x000fe40003f65330 */
[----:B-1----:R-:W-:Y:S01]  /*0280*/  @!P0 MOV R2, R9 ;  /* 0x0000000900028202 */ /* 0x002fe20000000f00 */
[----:B------:R-:W-:-:S05]  /*0290*/  @!P0 IMAD.MOV.U32 R3, RZ, RZ, R10 ;  /* 0x000000ffff038224 */ /* 0x000fca00078e000a */
[----:B------:R1:W-:Y:S01]  /*02a0*/  @!P0 STG.E.64 [R6.64+0x8], R2 ;  /* 0x0000080206008986 */ /* 0x0003e2000c101b20 */
[----:B------:R-:W-:-:S03]  /*02b0*/  ISETP.EQ.OR.EX P0, PT, RZ, c[0x0][0x24c], !P2, P4 ;  /* 0x00009300ff007a0c */ /* 0x000fc60005702740 */
[----:B------:R2:W3:Y:S04]  /*02c0*/  @P1 LDG.E R32, [R4.64] ;  /* 0x0000002004201981 */ /* 0x0004e8000c1e1900 */
[----:B--2---:R-:W2:Y:S01]  /*02d0*/  @P1 LDG.E R4, [R4.64+0x4] ;  /* 0x0000042004041981 */ /* 0x004ea2000c1e1900 */
[----:B-1----:R-:W-:-:S04]  /*02e0*/  @P3 IMAD.WIDE R2, R18, R27, c[0x0][0x250] ;  /* 0x0000940012023625 */ /* 0x002fc800078e021b */
[----:B------:R-:W-:Y:S01]  /*02f0*/  IMAD.MOV.U32 R11, RZ, RZ, -0x1 ;  /* 0xffffffffff0b7424 */ /* 0x000fe200078e00ff */
[----:B------:R1:W5:Y:S01]  /*0300*/  @P3 LDG.E R8, [R2.64] ;  /* 0x0000002002083981 */ /* 0x000362000c1e1900 */
[----:B------:R-:W-:Y:S01]  /*0310*/  IMAD.WIDE R6, R18, R27, c[0x0][0x248] ;  /* 0x0000920012067625 */ /* 0x000fe200078e021b */
[----:B------:R-:W4:Y:S04]  /*0320*/  LDC.U8 R225, c[0x0][0x2d8] ;  /* 0x0000b600ffe17b82 */ /* 0x000f280000000000 */
[----:B------:R1:W5:Y:S01]  /*0330*/  @!P0 LDG.E R11, [R6.64] ;  /* 0x00000020060b8981 */ /* 0x000362000c1e1900 */
[----:B------:R-:W-:Y:S02]  /*0340*/  ISETP.NE.U32.AND P0, PT, RZ, c[0x0][0x248], PT ;  /* 0x00009200ff007a0c */ /* 0x000fe40003f05070 */
[----:B------:R-:W-:-:S02]  /*0350*/  SHF.R.S32.HI R25, RZ, 0x1f, R26 ;  /* 0x0000001fff197819 */ /* 0x000fc4000001141a */
[----:B------:R-:W-:Y:S02]  /*0360*/  ISETP.NE.AND.EX P0, PT, RZ, c[0x0][0x24c], PT, P0 ;  /* 0x00009300ff007a0c */ /* 0x000fe40003f05300 */
[----:B------:R-:W-:-:S04]  /*0370*/  LEA.HI R15, R25, R26, RZ, 0x5 ;  /* 0x0000001a190f7211 */ /* 0x000fc800078f28ff */
[----:B------:R-:W-:-:S05]  /*0380*/  LOP3.LUT R0, R15, 0xffffffe0, RZ, 0xc0, !PT ;  /* 0xffffffe00f007812 */ /* 0x000fca00078ec0ff */
[----:B------:R-:W-:Y:S01]  /*0390*/  IMAD.IADD R70, R26, 0x1, -R0 ;  /* 0x000000011a467824 */ /* 0x000fe200078e0a00 */
[----:B---3--:R1:W-:Y:S01]  /*03a0*/  STL [R1+0x10c], R32 ;  /* 0x00010c2001007387 */ /* 0x0083e20000100800 */
[----:B--2---:R-:W-:Y:S01]  /*03b0*/  @P1 IADD3 R30, R4, -R32, RZ ;  /* 0x80000020041e1210 */ /* 0x004fe20007ffe0ff */
[----:B------:R-:W-:-:S05]  /*03c0*/  @!P1 IMAD.MOV.U32 R30, RZ, RZ, c[0x0][0x214] ;  /* 0x00008500ff1e9624 */ /* 0x000fca00078e00ff */
[----:B------:R1:W-:Y:S01]  /*03d0*/  STL [R1+0x134], R30 ;  /* 0x0001341e01007387 */ /* 0x0003e20000100800 */
[----:B------:R-:W-:Y:S05]  /*03e0*/  @!P0 BRA `(.L_x_1776) ;  /* 0x0000004000008947 */ /* 0x000fea0003800000 */
[----:B----4-:R-:W2:Y:S02]  /*03f0*/  @P2 LDG.E R0, [R6.64+0x4] ;  /* 0x0000042006002981 */ /* 0x010ea4000c1e1900 */
[----:B--2--5:R-:W-:-:S06]  /*0400*/  @P2 IADD3 R0, R0, -R11, RZ ;  /* 0x8000000b00002210 */ /* 0x024fcc0007ffe0ff */
[----:B------:R2:W5:Y:S01]  /*0410*/  @!P2 LDG.E R0, [R6.64] ;  /* 0x000000200600a981 */ /* 0x000562000c1e1900 */
[----:B------:R-:W-:Y:S05]  /*0420*/  BRA `(.L_x_1777) ;  /* 0x0000001000007947 */ /* 0x000fea0003800000 */
.L_x_1776:
[----:B----4-:R-:W-:Y:S02]  /*0430*/  MOV R0, c[0x0][0x218] ;  /* 0x0000860000007a02 */ /* 0x010fe40000000f00 */
.L_x_1777:
[----:B------:R-:W-:-:S04]  /*0440*/  ISETP.NE.U32.AND P0, PT, RZ, c[0x0][0x258], PT ;  /* 0x00009600ff007a0c */ /* 0x000fc80003f05070 */
[----:B------:R-:W-:-:S13]  /*0450*/  ISETP.NE.AND.EX P1, PT, RZ, c[0x0][0x25c], PT, P0 ;  /* 0x00009700ff007a0c */ /* 0x000fda0003f25300 */
[----:B-1----:R-:W-:-:S06]  /*0460*/  @P1 IMAD.WIDE R2, R18, R27, c[0x0][0x258] ;  /* 0x0000960012021625 */ /* 0x002fcc00078e021b */
[----:B------:R-:W3:Y:S01]  /*0470*/  @P1 LDG.E R3, [R2.64] ;  /* 0x0000002002031981 */ /* 0x000ee2000c1e1900 */
[----:B------:R-:W-:Y:S01]  /*0480*/  @!P1 ISETP.NE.U32.AND P0, PT, RZ, c[0x0][0x268], PT ;  /* 0x00009a00ff009a0c */ /* 0x000fe20003f05070 */
[----:B------:R-:W-:-:S03]  /*0490*/  IMAD.SHL.U32 R28, R31, 0x80, RZ ;  /* 0x000000801f1c7824 */ /* 0x000fc600078e00ff */
[----:B------:R-:W-:Y:S02]  /*04a0*/  @!P1 ISETP.NE.AND.EX P2, PT, RZ, c[0x0][0x26c], PT, P0 ;  /* 0x00009b00ff009a0c */ /* 0x000fe40003f45300 */
[----:B------:R-:W-:Y:S02]  /*04b0*/  ISETP.GT.AND P0, PT, R30, R28, PT ;  /* 0x0000001c1e00720c */ /* 0x000fe40003f04270 */
[----:B------:R-:W-:Y:S01]  /*04c0*/  @!P1 SEL R2, RZ, c[0x0][0x21c], !P2 ;  /* 0x00008700ff029a07 */ /* 0x000fe20005000000 */
[----:B---3-5:R-:W-:-:S03]  /*04d0*/  @P1 IMAD.IADD R68, R3, 0x1, -R8 ;  /* 0x0000000103441824 */ /* 0x028fc600078e0a08 */
        /* <DEDUP_REMOVED lines=11> */
[----:B-1----:R-:W-:Y:S01]  /*0590*/  IADD3 R0, -R30, 0xbf, R28 ;  /* 0x000000bf1e007810 */ /* 0x002fe20007ffe11c */
        /* <DEDUP_REMOVED lines=8> */
[----:B------:R-:W-:Y:S01]  /*0620*/  ISETP.GT.AND P0, PT, R166, UR15, PT ;  /* 0x0000000fa6007c0c */ /* 0x000fe2000bf04270 */
[----:B------:R1:W-:-:S12]  /*0630*/  STL [R1+0x84], R166 ;  /* 0x000084a601007387 */ /* 0x0003d80000100800 */
[----:B------:R-:W-:Y:S05]  /*0640*/  @P0 BRA `(.L_x_1778) ;  /* 0x0000103000000947 */ /* 0x000fea0003800000 */
[----:B------:R-:W3:Y:S01]  /*0650*/  LDC.U8 R0, c[0x0][0x329] ;  /* 0x0000ca40ff007b82 */ /* 0x000ee20000000000 */
[----:B------:R-:W-:Y:S01]  /*0660*/  ISETP.NE.AND P0, PT, R32, -0x1, PT ;  /* 0xffffffff2000780c */ /* 0x000fe20003f05270 */
[----:B------:R-:W-:Y:S01]  /*0670*/  BSSY B0, `(.L_x_1779) ;  /* 0x0000040000007945 */ /* 0x000fe20003800000 */
[----:B------:R-:W-:Y:S02]  /*0680*/  LEA.HI R10, R25, R26, RZ, 0x3 ;  /* 0x0000001a190a7211 */ /* 0x000fe400078f18ff */
[----:B------:R-:W-:Y:S02]  /*0690*/  IADD3 R14, -R28, R30, RZ ;  /* 0x0000001e1c0e7210 */ /* 0x000fe40007ffe1ff */
[----:B------:R-:W-:Y:S01]  /*06a0*/  LOP3.LUT R5, R10, 0xfffffff8, RZ, 0xc0, !PT ;  /* 0xfffffff80a057812 */ /* 0x000fe200078ec0ff */
[----:B--2---:R-:W2:Y:S01]  /*06b0*/  LDC.U8 R6, c[0x0][0x328] ;  /* 0x0000ca00ff067b82 */ /* 0x004ea20000000000 */
[----:B------:R-:W-:Y:S02]  /*06c0*/  SHF.R.S32.HI R10, RZ, 0x3, R10 ;  /* 0x00000003ff0a7819 */ /* 0x000fe4000001140a */
[----:B------:R-:W-:Y:S01]  /*06d0*/  SHF.R.S32.HI R11, RZ, 0x1f, R20 ;  /* 0x0000001fff0b7819 */ /* 0x000fe20000011414 */
[----:B------:R-:W-:-:S02]  /*06e0*/  IMAD.IADD R19, R26, 0x1, -R5 ;  /* 0x000000011a137824 */ /* 0x000fc400078e0a05 */
[----:B------:R-:W-:-:S04]  /*06f0*/  @P0 IMAD.WIDE.U32 R2, R32, c[0x0][0x1e8], RZ ;  /* 0x00007a0020020a25 */ /* 0x000fc800078e00ff */
[----:B------:R-:W-:Y:S02]  /*0700*/  @P0 IMAD R9, R32, c[0x0][0x1ec], R3 ;  /* 0x00007b0020090a24 */ /* 0x000fe400078e0203 */
[----:B------:R-:W-:Y:S02]  /*0710*/  @P0 IMAD.MOV.U32 R4, RZ, RZ, R2 ;  /* 0x000000ffff040224 */ /* 0x000fe400078e0002 */
[----:B------:R-:W-:Y:S01]  /*0720*/  @!P0 IMAD.WIDE.U32 R2, R18, c[0x0][0x1e0], RZ ;  /* 0x0000780012028a25 */ /* 0x000fe200078e00ff */
[----:B---3--:R-:W-:-:S04]  /*0730*/  ISETP.NE.AND P2, PT, R0, RZ, PT ;  /* 0x000000ff0000720c */ /* 0x008fc80003f45270 */
[----:B------:R-:W-:Y:S02]  /*0740*/  @!P0 MOV R4, R2 ;  /* 0x0000000200048202 */ /* 0x000fe40000000f00 */
[----:B--2---:R-:W-:-:S04]  /*0750*/  ISETP.NE.AND P1, PT, R6, RZ, PT ;  /* 0x000000ff0600720c */ /* 0x004fc80003f25270 */
        /* <DEDUP_REMOVED lines=27> */
[----:B------:R-:W-:Y:S01]  /*0910*/  IMAD.WIDE.U32 R12, R20, c[0x0][0x1f0], R4 ;  /* 0x00007c00140c7a25 */ /* 0x000fe200078e0004 */
[----:B------:R-:W-:-:S02]  /*0920*/  ISETP.GE.AND P0, PT, R10, R14, PT ;  /* 0x0000000e0a00720c */ /* 0x000fc40003f06270 */
[----:B------:R-:W-:Y:S01]  /*0930*/  @P1 SHF.R.S32.HI R3, RZ, 0x1f, R7 ;  /* 0x0000001fff031819 */ /* 0x000fe20000011407 */
[C---:B------:R-:W-:Y:S01]  /*0940*/  IMAD R0, R20.reuse, R8, R0 ;  /* 0x0000000814007224 */ /* 0x040fe200078e0200 */
[----:B------:R-:W-:Y:S01]  /*0950*/  P2R R29, PR, RZ, 0x1 ;  /* 0x00000001ff1d7803 */ /* 0x000fe20000000000 */
[----:B------:R-:W-:Y:S01]  /*0960*/  IMAD R9, R20, c[0x0][0x1f4], R9 ;  /* 0x00007d0014097a24 */ /* 0x000fe200078e0209 */
[----:B------:R-:W-:Y:S02]  /*0970*/  SHF.R.S32.HI R11, RZ, 0x1f, R10 ;  /* 0x0000001fff0b7819 */ /* 0x000fe4000001140a */
[----:B------:R-:W-:Y:S01]  /*0980*/  IADD3 R18, P1, P0, R6, R2, R0 ;  /* 0x0000000206127210 */ /* 0x000fe2000783e000 */
[----:B------:R-:W-:Y:S01]  /*0990*/  IMAD.IADD R9, R13, 0x1, R9 ;  /* 0x000000010d097824 */ /* 0x000fe200078e0209 */
        /* <DEDUP_REMOVED lines=13> */
.L_x_1780:
[----:B------:R-:W-:Y:S05]  /*0a70*/  BSYNC B0 ;  /* 0x0000000000007941 */ /* 0x000fea0003800000 */
.L_x_1779:
        /* <DEDUP_REMOVED lines=8> */
[----:B--2---:R-:W-:Y:S02]  /*0b00*/  IMAD R4, R2, c[0x0][0x1e8], RZ ;  /* 0x00007a0002047a24 */ /* 0x004fe400078e02ff */
[----:B------:R-:W-:-:S04]  /*0b10*/  IMAD.MOV.U32 R2, RZ, RZ, R12 ;  /* 0x000000ffff027224 */ /* 0x000fc800078e000c */
[----:B------:R-:W-:-:S04]  /*0b20*/  IMAD.WIDE.U32 R2, R0, c[0x0][0x1e8], R2 ;  /* 0x00007a0000027a25 */ /* 0x000fc800078e0002 */
[----:B------:R-:W-:Y:S01]  /*0b30*/  IMAD R0, R0, c[0x0][0x1ec], R4 ;  /* 0x00007b0000007a24 */ /* 0x000fe200078e0204 */
[----:B------:R-:W-:-:S04]  /*0b40*/  LEA R4, P0, R2, c[0x0][0x1d0], 0x1 ;  /* 0x0000740002047a11 */ /* 0x000fc800078008ff */
[----:B------:R-:W-:-:S04]  /*0b50*/  IADD3 R0, R3, R0, RZ ;  /* 0x0000000003007210 */ /* 0x000fc80007ffe0ff */
[----:B------:R-:W-:-:S05]  /*0b60*/  LEA.HI.X R5, R2, c[0x0][0x1d4], R0, 0x1, P0 ;  /* 0x0000750002057a11 */ /* 0x000fca00000f0c00 */
[----:B------:R2:W-:Y:S02]  /*0b70*/  STG.E.128 [R4.64], RZ ;  /* 0x000000ff04007986 */ /* 0x0005e4000c101d20 */
.L_x_1782:
[----:B------:R-:W-:Y:S05]  /*0b80*/  BSYNC B0 ;  /* 0x0000000000007941 */ /* 0x000fea0003800000 */
.L_x_1781:
        /* <DEDUP_REMOVED lines=16> */
.L_x_1784:
[----:B------:R-:W-:Y:S05]  /*0c90*/  BSYNC B0 ;  /* 0x0000000000007941 */ /* 0x000fea0003800000 */
.L_x_1783:
        /* <DEDUP_REMOVED lines=17> */
.L_x_1786:
[----:B------:R-:W-:Y:S05]  /*0db0*/  BSYNC B0 ;  /* 0x0000000000007941 */ /* 0x000fea0003800000 */
.L_x_1785:
        /* <DEDUP_REMOVED lines=17> */
.L_x_1788:
[----:B------:R-:W-:Y:S05]  /*0ed0*/  BSYNC B0 ;  /* 0x0000000000007941 */ /* 0x000fea0003800000 */
.L_x_1787:
        /* <DEDUP_REMOVED lines=17> */
.L_x_1790:
[----:B------:R-:W-:Y:S05]  /*0ff0*/  BSYNC B0 ;  /* 0x0000000000007941 */ /* 0x000fea0003800000 */
.L_x_1789:
        /* <DEDUP_REMOVED lines=16> */
.L_x_1792:
[----:B------:R-:W-:Y:S05]  /*1100*/  BSYNC B0 ;  /* 0x0000000000007941 */ /* 0x000fea0003800000 */
.L_x_1791:
        /* <DEDUP_REMOVED lines=15> */
[----:B------:R2:W-:Y:S02]  /*1200*/  STG.E.128 [R2.64], RZ ;  /* 0x000000ff02007986 */ /* 0x0005e4000c101d20 */
.L_x_1794:
[----:B------:R-:W-:Y:S05]  /*1210*/  BSYNC B0 ;  /* 0x0000000000007941 */ /* 0x000fea0003800000 */
.L_x_1793:
[----:B------:R-:W-:Y:S02]  /*1220*/  ISETP.NE.AND P0, PT, R29, RZ, PT ;  /* 0x000000ff1d00720c */ /* 0x000fe40003f05270 */
[C---:B------:R-:W-:Y:S02]  /*1230*/  ISETP.NE.OR P4, PT, R19.reuse, RZ, P4 ;  /* 0x000000ff1300720c */ /* 0x040fe40002785670 */
[----:B------:R-:W-:Y:S02]  /*1240*/  ISETP.NE.OR P1, PT, R19, RZ, P0 ;  /* 0x000000ff1300720c */ /* 0x000fe40000725670 */
[----:B------:R-:W-:-:S04]  /*1250*/  ISETP.NE.AND P3, PT, R28, RZ, PT ;  /* 0x000000ff1c00720c */ /* 0x000fc80003f65270 */
[----:B------:R-:W-:-:S05]  /*1260*/  ISETP.NE.OR P3, PT, R19, RZ, P3 ;  /* 0x000000ff1300720c */ /* 0x000fca0001f65670 */
[----:B------:R-:W-:Y:S02]  /*1270*/  @!P4 IMAD.MOV.U32 R12, RZ, RZ, 0x7f800000 ;  /* 0x7f800000ff0cc424 */ /* 0x000fe400078e00ff */
[----:B------:R-:W-:-:S05]  /*1280*/  @!P1 IMAD R0, R10, R15, RZ ;  /* 0x0000000f0a009224 */ /* 0x000fca00078e02ff */
[----:B--2---:R-:W-:-:S04]  /*1290*/  @!P1 IADD3 R2, P0, R0, R18, RZ ;  /* 0x0000001200029210 */ /* 0x004fc80007f1e0ff */
        /* <DEDUP_REMOVED lines=15> */
[----:B--2---:R-:W-:Y:S02]  /*1390*/  @!P0 IMAD.MOV.U32 R0, RZ, RZ, 0x7f800000 ;  /* 0x7f800000ff008424 */ /* 0x004fe400078e00ff */
[----:B------:R-:W-:-:S03]  /*13a0*/  @!P4 IMAD R4, R24, R15, RZ ;  /* 0x0000000f1804c224 */ /* 0x000fc600078e02ff */
[----:B------:R2:W-:Y:S02]  /*13b0*/  @!P0 STG.E [R2.64], R0 ;  /* 0x0000000002008986 */ /* 0x0005e4000c101920 */
[----:B--2---:R-:W-:Y:S01]  /*13c0*/  @!P4 IADD3 R0, P0, R4, R18, RZ ;  /* 0x000000120400c210 */ /* 0x004fe20007f1e0ff */
        /* <DEDUP_REMOVED lines=19> */
[----:B--2---:R-:W-:Y:S01]  /*1500*/  @!P2 IMAD.MOV.U32 R10, RZ, RZ, 0x7f800000 ;  /* 0x7f800000ff0aa424 */ /* 0x004fe200078e00ff */
        /* <DEDUP_REMOVED lines=9> */
[----:B--2---:R-:W-:Y:S02]  /*15a0*/  @!P1 IMAD.MOV.U32 R0, RZ, RZ, 0x7f800000 ;  /* 0x7f800000ff009424 */ /* 0x004fe400078e00ff */
[----:B------:R-:W-:-:S03]  /*15b0*/  @!P0 IMAD.MOV.U32 R8, RZ, RZ, 0x7f800000 ;  /* 0x7f800000ff088424 */ /* 0x000fc600078e00ff */
[----:B------:R3:W-:Y:S04]  /*15c0*/  @!P1 STG.E [R4.64], R0 ;  /* 0x0000000004009986 */ /* 0x0007e8000c101920 */
[----:B------:R3:W-:Y:S01]  /*15d0*/  @!P0 STG.E [R2.64], R8 ;  /* 0x0000000802008986 */ /* 0x0007e2000c101920 */
[----:B------:R-:W-:-:S13]  /*15e0*/  ISETP.NE.OR P0, PT, R19, RZ, P6 ;  /* 0x000000ff1300720c */ /* 0x000fda0003705670 */
        /* <DEDUP_REMOVED lines=9> */
.L_x_1778:
[----:B------:R-:W-:Y:S01]  /*1680*/  IMAD R12, R18, c[0x0][0x1c0], R20 ;  /* 0x00007000120c7a24 */ /* 0x000fe200078e0214 */
[----:B------:R-:W-:Y:S02]  /*1690*/  ISETP.NE.AND P1, PT, R32, -0x1, PT ;  /* 0xffffffff2000780c */ /* 0x000fe40003f25270 */
[----:B------:R-:W-:Y:S02]  /*16a0*/  ISETP.NE.AND P0, PT, R11, -0x1, PT ;  /* 0xffffffff0b00780c */ /* 0x000fe40003f05270 */
[----:B------:R-:W-:Y:S02]  /*16b0*/  SHF.L.U32 R0, R12, 0x5, RZ ;  /* 0x000000050c007819 */ /* 0x000fe400000006ff */
[--C-:B------:R-:W-:Y:S02]  /*16c0*/  SHF.R.S32.HI R5, RZ, 0x1f, R70.reuse ;  /* 0x0000001fff057819 */ /* 0x100fe40000011446 */
[----:B------:R-:W-:-:S02]  /*16d0*/  IADD3 R167, P3, P2, R0, R9, R70 ;  /* 0x0000000900a77210 */ /* 0x000fc40007a7e046 */
[----:B------:R-:W-:-:S03]  /*16e0*/  SHF.R.S32.HI R0, RZ, 0x1f, R0 ;  /* 0x0000001fff007819 */ /* 0x000fc60000011400 */
[----:B------:R3:W-:Y:S01]  /*16f0*/  STL [R1+0x108], R167 ;  /* 0x000108a701007387 */ /* 0x0007e20000100800 */
[----:B------:R-:W-:Y:S01]  /*1700*/  @!P1 SHF.R.S32.HI R4, RZ, 0x1f, R18 ;  /* 0x0000001fff049819 */ /* 0x000fe20000011412 */
[----:B------:R-:W-:Y:S01]  /*1710*/  @P1 IMAD.WIDE.U32 R2, R32, c[0x0][0x190], RZ ;  /* 0x0000640020021a25 */ /* 0x000fe200078e00ff */
[----:B--2---:R-:W-:Y:S02]  /*1720*/  @P0 IADD3 R6, R8, R11, RZ ;  /* 0x0000000b08060210 */ /* 0x004fe40007ffe0ff */
[----:B------:R-:W-:Y:S01]  /*1730*/  IADD3.X R72, R0, R10, R5, P3, P2 ;  /* 0x0000000a00487210 */ /* 0x000fe20001fe4405 */
        /* <DEDUP_REMOVED lines=8> */
[----:B------:R-:W-:Y:S02]  /*17c0*/  IMAD R0, R12, c[0x0][0x224], R28 ;  /* 0x000089000c007a24 */ /* 0x000fe400078e021c */
[----:B------:R-:W-:Y:S01]  /*17d0*/  @P0 IMAD R24, R6, c[0x0][0x19c], R3 ;  /* 0x0000670006180a24 */ /* 0x000fe200078e0203 */
[----:B------:R-:W-:Y:S01]  /*17e0*/  @!P1 IADD3 R13, R5, R7, RZ ;  /* 0x00000007050d9210 */ /* 0x000fe20007ffe0ff */
[----:B------:R-:W-:Y:S01]  /*17f0*/  IMAD R161, R0, c[0x0][0x228], RZ ;  /* 0x00008a0000a17a24 */ /* 0x000fe200078e02ff */
[----:B------:R-:W-:Y:S05]  /*1800*/  @P0 BRA `(.L_x_1795) ;  /* 0x000000b000000947 */ /* 0x000fea0003800000 */
[----:B---3--:R-:W-:Y:S01]  /*1810*/  SHF.R.S32.HI R0, RZ, 0x1f, R8 ;  /* 0x0000001fff007819 */ /* 0x008fe20000011408 */
        /* <DEDUP_REMOVED lines=10> */
.L_x_1795:
[----:B---3--:R-:W-:Y:S02]  /*18c0*/  IABS R4, c[0x0][0x1c8] ;  /* 0x0000720000047a13 */ /* 0x008fe40000000000 */
[----:B------:R-:W-:Y:S02]  /*18d0*/  IABS R5, R20 ;  /* 0x0000001400057213 */ /* 0x000fe40000000000 */
[----:B------:R-:W2:Y:S08]  /*18e0*/  I2F.RP R2, R4 ;  /* 0x0000000400027306 */ /* 0x000eb00000209400 */
[----:B--2---:R-:W2:Y:S02]  /*18f0*/  MUFU.RCP R2, R2 ;  /* 0x0000000200027308 */ /* 0x004ea40000001000 */
[----:B--2---:R-:W-:-:S06]  /*1900*/  IADD3 R2, R2, 0xffffffe, RZ ;  /* 0x0ffffffe02027810 */ /* 0x004fcc0007ffe0ff */
[----:B------:R-:W2:Y:S02]  /*1910*/  F2I.FTZ.U32.TRUNC.NTZ R3, R2 ;  /* 0x0000000200037305 */ /* 0x000ea4000021f000 */
[----:B--2---:R-:W-:Y:S02]  /*1920*/  IMAD.MOV R0, RZ, RZ, -R3 ;  /* 0x000000ffff007224 */ /* 0x004fe400078e0a03 */
        /* <DEDUP_REMOVED lines=35> */
.L_x_1796:
[CC--:B------:R-:W-:Y:S01]  /*1b60*/  LEA.HI R0, R25.reuse, R26.reuse, RZ, 0x3 ;  /* 0x0000001a19007211 */ /* 0x0c0fe200078f18ff */
[----:B------:R-:W-:Y:S01]  /*1b70*/  IMAD.IADD R18, R30, 0x1, -R28 ;  /* 0x000000011e127824 */ /* 0x000fe200078e0a1c */
[----:B------:R-:W-:Y:S01]  /*1b80*/  LEA.HI R3, R25, R26, RZ, 0x6 ;  /* 0x0000001a19037211 */ /* 0x000fe200078f30ff */
[----:B------:R-:W-:Y:S01]  /*1b90*/  IMAD R4, R5, c[0x0][0x1a8], RZ ;  /* 0x00006a0005047a24 */ /* 0x000fe200078e02ff */
[----:B------:R-:W-:Y:S01]  /*1ba0*/  SHF.R.S32.HI R6, RZ, 0x3, R0 ;  /* 0x00000003ff067819 */ /* 0x000fe20000011400 */
[----:B------:R-:W-:Y:S01]  /*1bb0*/  BSSY B0, `(.L_x_1797) ;  /* 0x0000030000007945 */ /* 0x000fe20003800000 */
[----:B------:R-:W-:Y:S01]  /*1bc0*/  LOP3.LUT R0, R0, 0xfffffff8, RZ, 0xc0, !PT ;  /* 0xfffffff800007812 */ /* 0x000fe200078ec0ff */
[----:B------:R-:W-:Y:S01]  /*1bd0*/  IMAD R4, R20, c[0x0][0x1ac], R4 ;  /* 0x00006b0014047a24 */ /* 0x000fe200078e0204 */
[----:B------:R-:W-:Y:S01]  /*1be0*/  SHF.R.S32.HI R22, RZ, 0x5, R15 ;  /* 0x00000005ff167819 */ /* 0x000fe2000001140f */
[----:B------:R-:W-:Y:S01]  /*1bf0*/  IMAD.SHL.U32 R2, R6, 0x40, RZ ;  /* 0x0000004006027824 */ /* 0x000fe200078e00ff */
[----:B------:R-:W-:Y:S01]  /*1c00*/  SHF.R.S32.HI R7, RZ, 0x1f, R6 ;  /* 0x0000001fff077819 */ /* 0x000fe20000011406 */
[----:B------:R-:W-:-:S03]  /*1c10*/  IMAD.IADD R69, R26, 0x1, -R0 ;  /* 0x000000011a457824 */ /* 0x000fc600078e0a00 */
[----:B------:R-:W-:Y:S01]  /*1c20*/  LOP3.LUT R2, R2, 0x1c0, RZ, 0xc0, !PT ;  /* 0x000001c002027812 */ /* 0x000fe200078ec0ff */
[----:B------:R-:W-:-:S05]  /*1c30*/  IMAD.SHL.U32 R192, R69, 0x8, RZ ;  /* 0x0000000845c07824 */ /* 0x000fca00078e00ff */
[--C-:B------:R-:W-:Y:S02]  /*1c40*/  SHF.R.S32.HI R193, RZ, 0x1f, R192.reuse ;  /* 0x0000001fffc17819 */ /* 0x100fe400000114c0 */
[----:B------:R-:W-:Y:S02]  /*1c50*/  LOP3.LUT R0, R2, 0x38, R192, 0xf8, !PT ;  /* 0x0000003802007812 */ /* 0x000fe400078ef8c0 */
[----:B------:R-:W-:Y:S01]  /*1c60*/  SHF.R.U32.HI R2, RZ, 0x3, R2 ;  /* 0x00000003ff027819 */ /* 0x000fe20000011602 */
[----:B------:R2:W-:Y:S01]  /*1c70*/  STL.64 [R1+0x118], R192 ;  /* 0x000118c001007387 */ /* 0x0005e20000100a00 */
[----:B------:R-:W-:Y:S02]  /*1c80*/  IADD3 R8, P0, R192, R9, RZ ;  /* 0x00000009c0087210 */ /* 0x000fe40007f1e0ff */
[----:B------:R-:W-:Y:S01]  /*1c90*/  LOP3.LUT R0, R0, R2, RZ, 0x3c, !PT ;  /* 0x0000000200007212 */ /* 0x000fe200078e3cff */
[----:B------:R2:W-:Y:S01]  /*1ca0*/  STL [R1+0x130], R18 ;  /* 0x0001301201007387 */ /* 0x0005e20000100800 */
[----:B------:R-:W-:Y:S01]  /*1cb0*/  IMAD.SHL.U32 R2, R3, 0x8, RZ ;  /* 0x0000000803027824 */ /* 0x000fe200078e00ff */
[----:B------:R-:W-:Y:S01]  /*1cc0*/  SHF.R.S32.HI R3, RZ, 0x1f, R15 ;  /* 0x0000001fff037819 */ /* 0x000fe2000001140f */
[----:B------:R-:W-:Y:S01]  /*1cd0*/  IMAD.X R9, R193, 0x1, R13, P0 ;  /* 0x00000001c1097824 */ /* 0x000fe200000e060d */
[----:B------:R-:W-:-:S02]  /*1ce0*/  ISETP.GE.AND P0, PT, R6, R18, PT ;  /* 0x000000120600720c */ /* 0x000fc40003f06270 */
[----:B------:R-:W-:Y:S01]  /*1cf0*/  LOP3.LUT R188, R0, 0xfffffe00, R2, 0xf8, !PT ;  /* 0xfffffe0000bc7812 */ /* 0x000fe200078ef802 */
[----:B------:R-:W-:Y:S01]  /*1d00*/  IMAD.WIDE.U32 R8, R20, c[0x0][0x1a8], R8 ;  /* 0x00006a0014087a25 */ /* 0x000fe200078e0008 */
[----:B------:R-:W-:Y:S02]  /*1d10*/  SHF.R.S32.HI R2, RZ, 0x1f, R70 ;  /* 0x0000001fff027819 */ /* 0x000fe40000011446 */
[----:B------:R-:W-:Y:S01]  /*1d20*/  LEA.HI R0, R3, R22, RZ, 0x2 ;  /* 0x0000001603007211 */ /* 0x000fe200078f10ff */
[----:B------:R-:W-:Y:S01]  /*1d30*/  IMAD.SHL.U32 R188, R188, 0x2, RZ ;  /* 0x00000002bcbc7824 */ /* 0x000fe200078e00ff */
[----:B------:R-:W-:Y:S01]  /*1d40*/  LEA.HI R71, R2, R70, RZ, 0x2 ;  /* 0x0000004602477211 */ /* 0x000fe200078f10ff */
[----:B------:R-:W-:Y:S01]  /*1d50*/  IMAD.WIDE R2, R31, 0x80, R6 ;  /* 0x000000801f027825 */ /* 0x000fe200078e0206 */
[----:B------:R-:W-:Y:S02]  /*1d60*/  LOP3.LUT R0, R0, 0xffffffc, RZ, 0xc0, !PT ;  /* 0x0ffffffc00007812 */ /* 0x000fe400078ec0ff */
[----:B------:R-:W-:Y:S01]  /*1d70*/  SHF.R.S32.HI R60, RZ, 0x2, R71 ;  /* 0x00000002ff3c7819 */ /* 0x000fe20000011447 */
[----:B------:R-:W-:Y:S01]  /*1d80*/  IMAD.IADD R5, R9, 0x1, R4 ;  /* 0x0000000109057824 */ /* 0x000fe200078e0204 */
[----:B------:R-:W-:Y:S01]  /*1d90*/  SHF.R.S32.HI R15, RZ, 0x1f, R14 ;  /* 0x0000001fff0f7819 */ /* 0x000fe2000001140e */
[----:B------:R-:W-:-:S04]  /*1da0*/  IMAD.IADD R0, R22, 0x1, -R0 ;  /* 0x0000000116007824 */ /* 0x000fc800078e0a00 */
[----:B------:R-:W-:Y:S01]  /*1db0*/  IMAD R160, R0, 0x10, R60 ;  /* 0x0000001000a07824 */ /* 0x000fe200078e023c */
        /* <DEDUP_REMOVED lines=15> */
.L_x_1798:
[----:B------:R-:W-:Y:S05]  /*1eb0*/  BSYNC B0 ;  /* 0x0000000000007941 */ /* 0x000fea0003800000 */
.L_x_1797:
[----:B------:R-:W-:Y:S01]  /*1ec0*/  IADD3 R21, R6, 0x10, RZ ;  /* 0x0000001006157810 */ /* 0x000fe20007ffe0ff */
[----:B------:R-:W-:Y:S03]  /*1ed0*/  BSSY B0, `(.L_x_1799) ;  /* 0x0000014000007945 */ /* 0x000fe60003800000 */
[----:B------:R-:W-:-:S13]  /*1ee0*/  ISETP.GE.AND P0, PT, R21, R18, PT ;  /* 0x000000121500720c */ /* 0x000fda0003f06270 */
        /* <DEDUP_REMOVED lines=18> */
.L_x_1800:
[----:B------:R-:W-:Y:S05]  /*2010*/  BSYNC B0 ;  /* 0x0000000000007941 */ /* 0x000fea0003800000 */
.L_x_1799:
        /* <DEDUP_REMOVED lines=21> */
.L_x_1802:
[----:B------:R-:W-:Y:S05]  /*2170*/  BSYNC B0 ;  /* 0x0000000000007941 */ /* 0x000fea0003800000 */
.L_x_1801:
        /* <DEDUP_REMOVED lines=21> */
.L_x_1804:
[----:B------:R-:W-:Y:S05]  /*22d0*/  BSYNC B0 ;  /* 0x0000000000007941 */ /* 0x000fea0003800000 */
.L_x_1803:
        /* <DEDUP_REMOVED lines=21> */
.L_x_1806:
[----:B------:R-:W-:Y:S05]  /*2430*/  BSYNC B0 ;  /* 0x0000000000007941 */ /* 0x000fea0003800000 */
.L_x_1805:
        /* <DEDUP_REMOVED lines=21> */
.L_x_1808:
[----:B------:R-:W-:Y:S05]  /*2590*/  BSYNC B0 ;  /* 0x0000000000007941 */ /* 0x000fea0003800000 */
.L_x_1807:
        /* <DEDUP_REMOVED lines=21> */
.L_x_1810:
[----:B------:R-:W-:Y:S05]  /*26f0*/  BSYNC B0 ;  /* 0x0000000000007941 */ /* 0x000fea0003800000 */
.L_x_1809:
        /* <DEDUP_REMOVED lines=24> */
.L_x_1812:
[----:B------:R-:W-:Y:S05]  /*2880*/  BSYNC B0 ;  /* 0x0000000000007941 */ /* 0x000fea0003800000 */
.L_x_1811:
[----:B------:R-:W-:Y:S01]  /*2890*/  IMAD R8, R7, c[0x0][0x198], RZ ;  /* 0x0000660007087a24 */ /* 0x000fe200078e02ff */
[----:B--2---:R-:W-:Y:S01]  /*28a0*/  LEA.HI R18, R25, R26, RZ, 0x4 ;  /* 0x0000001a19127211 */ /* 0x004fe200078f20ff */
[----:B------:R-:W-:Y:S01]  /*28b0*/  IMAD R0, R7, c[0x0][0x1a0], RZ ;  /* 0x0000680007007a24 */ /* 0x000fe200078e02ff */
[----:B------:R-:W-:Y:S01]  /*28c0*/  IADD3 R61, R166, -0x1, RZ ;  /* 0xffffffffa63d7810 */ /* 0x000fe20007ffe0ff */
[--C-:B------:R-:W-:Y:S01]  /*28d0*/  IMAD.WIDE.U32 R4, R6, c[0x0][0x198], R192.reuse ;  /* 0x0000660006047a25 */ /* 0x100fe200078e00c0 */
[----:B------:R-:W-:Y:S01]  /*28e0*/  LOP3.LUT R9, R18, 0xfffffff0, RZ, 0xc0, !PT ;  /* 0xfffffff012097812 */ /* 0x000fe200078ec0ff */
[----:B------:R-:W-:Y:S01]  /*28f0*/  BSSY B0, `(.L_x_1813) ;  /* 0x0000033000007945 */ /* 0x000fe20003800000 */
[----:B------:R-:W-:Y:S01]  /*2900*/  MOV R75, R61 ;  /* 0x0000003d004b7202 */ /* 0x000fe20000000f00 */
[----:B-1----:R-:W-:Y:S01]  /*2910*/  IMAD.WIDE.U32 R2, R6, c[0x0][0x1a0], R192 ;  /* 0x0000680006027a25 */ /* 0x002fe200078e00c0 */
[----:B------:R-:W-:-:S03]  /*2920*/  IADD3 R4, P1, R23, R4, RZ ;  /* 0x0000000417047210 */ /* 0x000fc60007f3e0ff */
[----:B------:R-:W-:Y:S01]  /*2930*/  IMAD R10, R6, c[0x0][0x19c], R8 ;  /* 0x00006700060a7a24 */ /* 0x000fe200078e0208 */
[----:B------:R-:W-:Y:S01]  /*2940*/  IADD3 R2, P0, R16, R2, RZ ;  /* 0x0000000210027210 */ /* 0x000fe20007f1e0ff */
[----:B------:R-:W-:Y:S01]  /*2950*/  IMAD R8, R6, c[0x0][0x1a4], R0 ;  /* 0x0000690006087a24 */ /* 0x000fe200078e0200 */
[----:B------:R-:W-:Y:S01]  /*2960*/  SHF.R.S32.HI R16, RZ, 0x1f, R61 ;  /* 0x0000001fff107819 */ /* 0x000fe2000001143d */
[----:B------:R-:W-:Y:S01]  /*2970*/  IMAD.IADD R0, R26, 0x1, -R9 ;  /* 0x000000011a007824 */ /* 0x000fe200078e0a09 */
[----:B------:R-:W-:Y:S01]  /*2980*/  IADD3.X R5, R24, R5, R10, P1, !PT ;  /* 0x0000000518057210 */ /* 0x000fe20000ffe40a */
[----:B------:R-:W-:Y:S01]  /*2990*/  IMAD R10, R15, c[0x0][0x1b0], RZ ;  /* 0x00006c000f0a7a24 */ /* 0x000fe200078e02ff */
[----:B------:R-:W-:Y:S01]  /*29a0*/  IADD3.X R3, R17, R3, R8, P0, !PT ;  /* 0x0000000311037210 */ /* 0x000fe200007fe408 */
[----:B------:R-:W-:Y:S01]  /*29b0*/  IMAD R9, R15, c[0x0][0x1b8], RZ ;  /* 0x00006e000f097a24 */ /* 0x000fe200078e02ff */
[----:B------:R-:W-:Y:S01]  /*29c0*/  SHF.R.S32.HI R8, RZ, 0x1f, R0 ;  /* 0x0000001fff087819 */ /* 0x000fe20000011400 */
[C---:B------:R-:W-:Y:S01]  /*29d0*/  IMAD R10, R14.reuse, c[0x0][0x1b4], R10 ;  /* 0x00006d000e0a7a24 */ /* 0x040fe200078e020a */
[----:B------:R-:W-:Y:S01]  /*29e0*/  MOV R24, 0x10 ;  /* 0x0000001000187802 */ /* 0x000fe20000000f00 */
[----:B------:R-:W-:Y:S01]  /*29f0*/  IMAD R11, R14, c[0x0][0x1bc], R9 ;  /* 0x00006f000e0b7a24 */ /* 0x000fe200078e0209 */
[----:B------:R-:W-:Y:S01]  /*2a00*/  LEA.HI R8, R8, R0, RZ, 0x3 ;  /* 0x0000000008087211 */ /* 0x000fe200078f18ff */
[----:B------:R-:W-:-:S03]  /*2a10*/  IMAD.WIDE.U32 R36, R14, c[0x0][0x1b0], R4 ;  /* 0x00006c000e247a25 */ /* 0x000fc600078e0004 */
[----:B------:R-:W-:Y:S01]  /*2a20*/  LOP3.LUT R9, R8, 0xfffffff8, RZ, 0xc0, !PT ;  /* 0xfffffff808097812 */ /* 0x000fe200078ec0ff */
[----:B------:R-:W-:Y:S01]  /*2a30*/  IMAD.WIDE.U32 R34, R14, c[0x0][0x1b8], R2 ;  /* 0x00006e000e227a25 */ /* 0x000fe200078e0002 */
[----:B------:R1:W-:Y:S03]  /*2a40*/  STL.64 [R1+0x128], R36 ;  /* 0x0001282401007387 */ /* 0x0003e60000100a00 */
[----:B------:R-:W-:Y:S01]  /*2a50*/  IMAD.IADD R191, R37, 0x1, R10 ;  /* 0x0000000125bf7824 */ /* 0x000fe200078e020a */
[----:B------:R-:W-:Y:S01]  /*2a60*/  IADD3 R33, R35, R11, RZ ;  /* 0x0000000b23217210 */ /* 0x000fe20007ffe0ff */
[----:B------:R-:W-:Y:S01]  /*2a70*/  IMAD.MOV.U32 R190, RZ, RZ, R36 ;  /* 0x000000ffffbe7224 */ /* 0x000fe200078e0024 */
[----:B------:R1:W-:Y:S01]  /*2a80*/  STL.64 [R1+0x138], R34 ;  /* 0x0001382201007387 */ /* 0x0003e20000100a00 */
[C---:B------:R-:W-:Y:S02]  /*2a90*/  IMAD R14, R61.reuse, -0x40, R68 ;  /* 0xffffffc03d0e7824 */ /* 0x040fe400078e0244 */
[----:B------:R-:W-:Y:S01]  /*2aa0*/  IMAD.IADD R15, R0, 0x1, -R9 ;  /* 0x00000001000f7824 */ /* 0x000fe200078e0a09 */
[----:B------:R1:W-:Y:S01]  /*2ab0*/  STL.64 [R1+0x120], R190 ;  /* 0x000120be01007387 */ /* 0x0003e20000100a00 */
[----:B------:R-:W-:Y:S01]  /*2ac0*/  IMAD R0, R74, R61, RZ ;  /* 0x0000003d4a007224 */ /* 0x000fe200078e02ff */
[----:B------:R-:W-:Y:S01]  /*2ad0*/  ISETP.GE.AND P0, PT, R6, R14, PT ;  /* 0x0000000e0600720c */ /* 0x000fe20003f06270 */
[----:B----4-:R-:W-:Y:S01]  /*2ae0*/  IMAD.MOV.U32 R12, RZ, RZ, 0x20 ;  /* 0x00000020ff0c7424 */ /* 0x010fe200078e00ff */
[----:B------:R1:W-:Y:S01]  /*2af0*/  STL [R1+0x114], R33 ;  /* 0x0001142101007387 */ /* 0x0003e20000100800 */
[-C--:B------:R-:W-:Y:S01]  /*2b00*/  IMAD R10, R16, R163.reuse, R0 ;  /* 0x000000a3100a7224 */ /* 0x080fe200078e0200 */
[----:B------:R-:W-:Y:S01]  /*2b10*/  SHF.L.U32 R0, R8, 0x6, RZ ;  /* 0x0000000608007819 */ /* 0x000fe200000006ff */
[----:B------:R-:W-:Y:S01]  /*2b20*/  IMAD.WIDE.U32 R8, R61, R163, R190 ;  /* 0x000000a33d087225 */ /* 0x000fe200078e00be */
[----:B------:R-:W-:-:S02]  /*2b30*/  R2P PR, R15, 0x6 ;  /* 0x000000060f007804 */ /* 0x000fc40000000000 */
[----:B------:R-:W-:Y:S02]  /*2b40*/  LOP3.LUT R17, R0, 0xfffffe00, RZ, 0xc0, !PT ;  /* 0xfffffe0000117812 */ /* 0x000fe400078ec0ff */
[----:B------:R-:W-:Y:S02]  /*2b50*/  IADD3 R11, R9, R10, RZ ;  /* 0x0000000a090b7210 */ /* 0x000fe40007ffe0ff */
[----:B------:R-:W-:Y:S02]  /*2b60*/  SEL R2, R24, 0xfffffff0, !P1 ;  /* 0xfffffff018027807 */ /* 0x000fe40004800000 */
        /* <DEDUP_REMOVED lines=11> */
.L_x_1814:
[----:B------:R-:W-:Y:S05]  /*2c20*/  BSYNC B0 ;  /* 0x0000000000007941 */ /* 0x000fea0003800000 */
.L_x_1813:
        /* <DEDUP_REMOVED lines=10> */
[----:B----4-:R-:W-:-:S04]  /*2cd0*/  LEA R12, P0, R0, c[0x0][0x168], 0x1 ;  /* 0x00005a00000c7a11 */ /* 0x010fc800078008ff */
[----:B------:R-:W-:-:S05]  /*2ce0*/  LEA.HI.X R13, R0, c[0x0][0x16c], R3, 0x1, P0 ;  /* 0x00005b00000d7a11 */ /* 0x000fca00000f0c03 */
[----:B------:R-:W-:Y:S01]  /*2cf0*/  @!PT LDS RZ, [RZ] ;  /* 0x00000000fffff984 */ /* 0x000fe20000000800 */
[----:B------:R-:W-:Y:S01]  /*2d00*/  @!PT LDS RZ, [RZ] ;  /* 0x00000000fffff984 */ /* 0x000fe20000000800 */
[----:B------:R-:W-:Y:S01]  /*2d10*/  @!PT LDS RZ, [RZ] ;  /* 0x00000000fffff984 */ /* 0x000fe20000000800 */
[----:B------:R4:W-:Y:S04]  /*2d20*/  LDGSTS.E.BYPASS.LTC128B.128 [R188+0x4800], [R12.64] ;  /* 0x048000000cbc7fae */ /* 0x0009e8000b901d60 */
.L_x_1816:
[----:B------:R-:W-:Y:S05]  /*2d30*/  BSYNC B0 ;  /* 0x0000000000007941 */ /* 0x000fea0003800000 */
.L_x_1815:
        /* <DEDUP_REMOVED lines=9> */
[----:B----4-:R-:W-:-:S04]  /*2dd0*/  LEA R12, P0, R0, c[0x0][0x168], 0x1 ;  /* 0x00005a00000c7a11 */ /* 0x010fc800078008ff */
[----:B------:R-:W-:-:S05]  /*2de0*/  LEA.HI.X R13, R0, c[0x0][0x16c], R3, 0x1, P0 ;  /* 0x00005b00000d7a11 */ /* 0x000fca00000f0c03 */
[----:B------:R-:W-:Y:S01]  /*2df0*/  @!PT LDS RZ, [RZ] ;  /* 0x00000000fffff984 */ /* 0x000fe20000000800 */
[----:B------:R-:W-:Y:S01]  /*2e00*/  @!PT LDS RZ, [RZ] ;  /* 0x00000000fffff984 */ /* 0x000fe20000000800 */
[----:B------:R-:W-:Y:S01]  /*2e10*/  @!PT LDS RZ, [RZ] ;  /* 0x00000000fffff984 */ /* 0x000fe20000000800 */
[----:B------:R4:W-:Y:S04]  /*2e20*/  LDGSTS.E.BYPASS.LTC128B.128 [R188+0x5000], [R12.64] ;  /* 0x050000000cbc7fae */ /* 0x0009e8000b901d60 */
.L_x_1818:
[----:B------:R-:W-:Y:S05]  /*2e30*/  BSYNC B0 ;  /* 0x0000000000007941 */ /* 0x000fea0003800000 */
.L_x_1817:
[----:B------:R-:W-:Y:S01]  /*2e40*/  IMAD.MOV.U32 R23, RZ, RZ, c[0x0][0x1a0] ;  /* 0x00006800ff177624 */ /* 0x000fe200078e00ff */
[----:B------:R-:W-:Y:S01]  /*2e50*/  ISETP.GE.AND P0, PT, R19, R14, PT ;  /* 0x0000000e1300720c */ /* 0x000fe20003f06270 */
[----:B------:R-:W-:Y:S02]  /*2e60*/  BSSY B0, `(.L_x_1819) ;  /* 0x0000013000007945 */ /* 0x000fe40003800000 */
[C---:B----4-:R-:W-:Y:S01]  /*2e70*/  IMAD.SHL.U32 R12, R23.reuse, 0x40, RZ ;  /* 0x00000040170c7824 */ /* 0x050fe200078e00ff */
        /* <DEDUP_REMOVED lines=17> */
.L_x_1820:
[----:B------:R-:W-:Y:S05]  /*2f90*/  BSYNC B0 ;  /* 0x0000000000007941 */ /* 0x000fea0003800000 */
.L_x_1819:
[----:B------:R-:W0:Y:S01]  /*2fa0*/  LDGDEPBAR ;  /* 0x00000000000079af */ /* 0x000e220000000000 */
[----:B-1----:R-:W-:Y:S01]  /*2fb0*/  SHF.R.S32.HI R9, RZ, 0x4, R18 ;  /* 0x00000004ff097819 */ /* 0x002fe20000011412 */
[----:B------:R-:W-:Y:S01]  /*2fc0*/  IMAD.SHL.U32 R0, R69, 0x40, RZ ;  /* 0x0000004045007824 */ /* 0x000fe200078e00ff */
[C---:B------:R-:W-:Y:S01]  /*2fd0*/  ISETP.GE.AND P0, PT, R6.reuse, R14, PT ;  /* 0x0000000e0600720c */ /* 0x040fe20003f06270 */
[----:B------:R-:W-:Y:S01]  /*2fe0*/  IMAD.SHL.U32 R3, R6, 0x8, RZ ;  /* 0x0000000806037824 */ /* 0x000fe200078e00ff */
[----:B------:R-:W-:Y:S01]  /*2ff0*/  LEA.HI R7, R18, R9, RZ, 0x1 ;  /* 0x0000000912077211 */ /* 0x000fe200078f08ff */
[----:B------:R-:W-:Y:S01]  /*3000*/  IMAD.MOV.U32 R32, RZ, RZ, R34 ;  /* 0x000000ffff207224 */ /* 0x000fe200078e0022 */
[----:B------:R-:W-:Y:S01]  /*3010*/  LOP3.LUT R0, R0, 0x1c0, RZ, 0xc0, !PT ;  /* 0x000001c000007812 */ /* 0x000fe200078ec0ff */
[----:B------:R-:W-:Y:S01]  /*3020*/  IMAD.SHL.U32 R26, R26, 0x2, RZ ;  /* 0x000000021a1a7824 */ /* 0x000fe200078e00ff */
[----:B------:R-:W-:Y:S01]  /*3030*/  LOP3.LUT R7, R7, 0xfffffffe, RZ, 0xc0, !PT ;  /* 0xfffffffe07077812 */ /* 0x000fe200078ec0ff */
[----:B------:R-:W-:Y:S01]  /*3040*/  UIADD3 UR14, UR34, -0x4ab325aa, URZ ;  /* 0xb54cda56220e7890 */ /* 0x000fe2000fffe03f */
[----:B------:R-:W-:Y:S01]  /*3050*/  LEA R198, R31, R22, 0x3 ;  /* 0x000000161fc67211 */ /* 0x000fe200078e18ff */
[----:B------:R1:W-:Y:S01]  /*3060*/  STL.64 [R1+0x110], R32 ;  /* 0x0001102001007387 */ /* 0x0003e20000100a00 */
[----:B------:R-:W-:Y:S01]  /*3070*/  LOP3.LUT R8, R0, 0x8, R3, 0xf8, !PT ;  /* 0x0000000800087812 */ /* 0x000fe200078ef803 */
[----:B------:R-:W-:Y:S01]  /*3080*/  IMAD.IADD R3, R9, 0x1, -R7 ;  /* 0x0000000109037824 */ /* 0x000fe200078e0a07 */
[----:B------:R-:W-:Y:S01]  /*3090*/  SHF.R.U32.HI R4, RZ, 0x3, R0 ;  /* 0x00000003ff047819 */ /* 0x000fe20000011600 */
[----:B------:R-:W-:Y:S01]  /*30a0*/  IMAD.SHL.U32 R0, R15, 0x40, RZ ;  /* 0x000000400f007824 */ /* 0x000fe200078e00ff */
[----:B------:R1:W-:Y:S01]  /*30b0*/  STL [R1+0xe0], R198 ;  /* 0x0000e0c601007387 */ /* 0x0003e20000100800 */
[----:B------:R-:W-:Y:S01]  /*30c0*/  IMAD R9, R22, 0x10, R28 ;  /* 0x0000001016097824 */ /* 0x000fe200078e021c */
[----:B------:R-:W-:Y:S01]  /*30d0*/  LOP3.LUT R8, R8, R4, RZ, 0x3c, !PT ;  /* 0x0000000408087212 */ /* 0x000fe200078e3cff */
[----:B------:R-:W-:Y:S01]  /*30e0*/  IMAD R7, R13, R61, RZ ;  /* 0x0000003d0d077224 */ /* 0x000fe200078e02ff */
[----:B------:R-:W-:Y:S01]  /*30f0*/  LOP3.LUT R0, R0, 0x1c0, RZ, 0xc0, !PT ;  /* 0x000001c000007812 */ /* 0x000fe200078ec0ff */
[----:B------:R-:W-:Y:S01]  /*3100*/  IMAD.IADD R60, R60, 0x1, R9 ;  /* 0x000000013c3c7824 */ /* 0x000fe200078e0209 */
[----:B------:R-:W-:Y:S01]  /*3110*/  SHF.L.U32 R4, R3, 0x3, RZ ;  /* 0x0000000303047819 */ /* 0x000fe200000006ff */
[----:B------:R-:W-:-:S04]  /*3120*/  DEPBAR.LE SB0, 0x0 ;  /* 0x000080000000791a */ /* 0x000fc80000000000 */
[----:B------:R-:W-:Y:S01]  /*3130*/  BAR.SYNC.DEFER_BLOCKING 0x0 ;  /* 0x0000000000007b1d */ /* 0x000fe20000010000 */
[----:B------:R-:W-:Y:S01]  /*3140*/  LOP3.LUT R4, R0, 0x8, R4, 0xf8, !PT ;  /* 0x0000000800047812 */ /* 0x000fe200078ef804 */
[----:B------:R-:W-:Y:S01]  /*3150*/  IMAD R3, R3, 0x200, R8 ;  /* 0x0000020003037824 */ /* 0x000fe200078e0208 */
[----:B------:R-:W-:Y:S01]  /*3160*/  SHF.R.U32.HI R6, RZ, 0x3, R0 ;  /* 0x00000003ff067819 */ /* 0x000fe20000011600 */
[-C--:B------:R-:W-:Y:S01]  /*3170*/  IMAD R7, R16, R12.reuse, R7 ;  /* 0x0000000c10077224 */ /* 0x080fe200078e0207 */
[----:B------:R-:W-:Y:S01]  /*3180*/  LOP3.LUT P1, RZ, R69, 0x2, RZ, 0xc0, !PT ;  /* 0x0000000245ff7812 */ /* 0x000fe2000782c0ff */
[----:B------:R-:W-:Y:S01]  /*3190*/  IMAD.WIDE.U32 R8, R61, R12, R32 ;  /* 0x0000000c3d087225 */ /* 0x000fe200078e0020 */
[----:B------:R-:W-:Y:S01]  /*31a0*/  LOP3.LUT R6, R4, R6, RZ, 0x3c, !PT ;  /* 0x0000000604067212 */ /* 0x000fe200078e3cff */
[----:B------:R-:W-:Y:S01]  /*31b0*/  UIADD3 UR13, UR35, 0x646e171e, URZ ;  /* 0x646e171e230d7890 */ /* 0x000fe2000fffe03f */
[----:B------:R-:W-:Y:S01]  /*31c0*/  LEA R4, R22, R17, 0xa ;  /* 0x0000001116047211 */ /* 0x000fe200078e50ff */
[----:B------:R-:W-:Y:S01]  /*31d0*/  BSSY B0, `(.L_x_1821) ;  /* 0x0000011000007945 */ /* 0x000fe20003800000 */
[----:B------:R-:W-:Y:S01]  /*31e0*/  SEL R0, R24, 0xfffffff0, !P1 ;  /* 0xfffffff018007807 */ /* 0x000fe20004800000 */
[----:B------:R-:W-:Y:S01]  /*31f0*/  IMAD.IADD R11, R9, 0x1, R7 ;  /* 0x00000001090b7824 */ /* 0x000fe200078e0207 */
[----:B------:R-:W-:Y:S01]  /*3200*/  LOP3.LUT R199, R26, 0x6, RZ, 0xc0, !PT ;  /* 0x000000061ac77812 */ /* 0x000fe200078ec0ff */
[----:B------:R-:W-:-:S02]  /*3210*/  IMAD.IADD R4, R6, 0x1, R4 ;  /* 0x0000000106047824 */ /* 0x000fc400078e0204 */
[----:B------:R-:W-:Y:S01]  /*3220*/  IMAD.IADD R6, R17, 0x1, R6 ;  /* 0x0000000111067824 */ /* 0x000fe200078e0206 */
[----:B------:R1:W-:Y:S01]  /*3230*/  @P0 STS.128 [R188+0x6000], RZ ;  /* 0x006000ffbc000388 */ /* 0x0003e20000000c00 */
[----:B------:R-:W-:Y:S05]  /*3240*/  @P0 BRA `(.L_x_1822) ;  /* 0x0000009000000947 */ /* 0x000fea0003800000 */
[----:B------:R-:W-:-:S13]  /*3250*/  ISETP.GE.AND P0, PT, R192, c[0x0][0x220], PT ;  /* 0x00008800c0007a0c */ /* 0x000fda0003f06270 */
[----:B------:R1:W-:Y:S01]  /*3260*/  @P0 STS.128 [R188+0x6000], RZ ;  /* 0x006000ffbc000388 */ /* 0x0003e20000000c00 */
[----:B------:R-:W-:Y:S05]  /*3270*/  @P0 BRA `(.L_x_1822) ;  /* 0x0000006000000947 */ /* 0x000fea0003800000 */
[----:B------:R-:W-:-:S04]  /*3280*/  LEA R12, P0, R8, c[0x0][0x170], 0x1 ;  /* 0x00005c00080c7a11 */ /* 0x000fc800078008ff */
[----:B----4-:R-:W-:-:S05]  /*3290*/  LEA.HI.X R13, R8, c[0x0][0x174], R11, 0x1, P0 ;  /* 0x00005d00080d7a11 */ /* 0x010fca00000f0c0b */
[----:B------:R-:W-:Y:S01]  /*32a0*/  @!PT LDS RZ, [RZ] ;  /* 0x00000000fffff984 */ /* 0x000fe20000000800 */
[----:B------:R-:W-:Y:S01]  /*32b0*/  @!PT LDS RZ, [RZ] ;  /* 0x00000000fffff984 */ /* 0x000fe20000000800 */
[----:B------:R-:W-:Y:S01]  /*32c0*/  @!PT LDS RZ, [RZ] ;  /* 0x00000000fffff984 */ /* 0x000fe20000000800 */
[----:B------:R4:W-:Y:S04]  /*32d0*/  LDGSTS.E.BYPASS.LTC128B.128 [R188+0x6000], [R12.64] ;  /* 0x060000000cbc7fae */ /* 0x0009e8000b901d60 */
.L_x_1822:
[----:B------:R-:W-:Y:S05]  /*32e0*/  BSYNC B0 ;  /* 0x0000000000007941 */ /* 0x000fea0003800000 */
.L_x_1821:
[----:B------:R-:W-:Y:S01]  /*32f0*/  ISETP.GE.AND P0, PT, R21, R14, PT ;  /* 0x0000000e1500720c */ /* 0x000fe20003f06270 */
[----:B------:R-:W-:Y:S01]  /*3300*/  BSSY B0, `(.L_x_1823) ;  /* 0x0000011000007945 */ /* 0x000fe20003800000 */
[C---:B----4-:R-:W-:Y:S01]  /*3310*/  SHF.L.U64.HI R12, R23.reuse, R27, c[0x0][0x1a4] ;  /* 0x00006900170c7619 */ /* 0x050fe2000001021b */
        /* <DEDUP_REMOVED lines=15> */
.L_x_1824:
[----:B------:R-:W-:Y:S05]  /*3410*/  BSYNC B0 ;  /* 0x0000000000007941 */ /* 0x000fea0003800000 */
.L_x_1823:
[----:B------:R-:W-:Y:S01]  /*3420*/  ISETP.GE.AND P0, PT, R20, R14, PT ;  /* 0x0000000e1400720c */ /* 0x000fe20003f06270 */
[----:B------:R-:W-:-:S12]  /*3430*/  BSSY B0, `(.L_x_1825) ;  /* 0x000000f000007945 */ /* 0x000fd80003800000 */
[----:B------:R1:W-:Y:S01]  /*3440*/  @P0 STS.128 [R188+0x7000], RZ ;  /* 0x007000ffbc000388 */ /* 0x0003e20000000c00 */
[----:B------:R-:W-:Y:S05]  /*3450*/  @P0 BRA `(.L_x_1826) ;  /* 0x000000c000000947 */ /* 0x000fea0003800000 */
[----:B------:R-:W-:-:S13]  /*3460*/  ISETP.GE.AND P0, PT, R192, c[0x0][0x220], PT ;  /* 0x00008800c0007a0c */ /* 0x000fda0003f06270 */
[----:B------:R1:W-:Y:S01]  /*3470*/  @P0 STS.128 [R188+0x7000], RZ ;  /* 0x007000ffbc000388 */ /* 0x0003e20000000c00 */
[----:B------:R-:W-:Y:S05]  /*3480*/  @P0 BRA `(.L_x_1826) ;  /* 0x0000009000000947 */ /* 0x000fea0003800000 */
[----:B----4-:R-:W-:Y:S01]  /*3490*/  IMAD.MOV.U32 R13, RZ, RZ, c[0x0][0x1a4] ;  /* 0x00006900ff0d7624 */ /* 0x010fe200078e00ff */
        /* <DEDUP_REMOVED lines=8> */
.L_x_1826:
[----:B------:R-:W-:Y:S05]  /*3520*/  BSYNC B0 ;  /* 0x0000000000007941 */ /* 0x000fea0003800000 */
.L_x_1825:
[----:B------:R-:W-:Y:S01]  /*3530*/  ISETP.GE.AND P0, PT, R19, R14, PT ;  /* 0x0000000e1300720c */ /* 0x000fe20003f06270 */
[----:B------:R-:W-:Y:S01]  /*3540*/  BSSY B0, `(.L_x_1827) ;  /* 0x0000014000007945 */ /* 0x000fe20003800000 */
[C-C-:B------:R-:W-:Y:S02]  /*3550*/  IADD3 R7, R68.reuse, 0x1, -R30.reuse ;  /* 0x0000000144077810 */ /* 0x140fe40007ffe81e */
[----:B------:R-:W-:Y:S02]  /*3560*/  IADD3 R62, R68, -c[0x0][0x2e4], -R30 ;  /* 0x8000b900443e7a10 */ /* 0x000fe40007ffe81e */
[----:B------:R-:W-:-:S07]  /*3570*/  IADD3 R63, R7, c[0x0][0x2e8], RZ ;  /* 0x0000ba00073f7a10 */ /* 0x000fce0007ffe0ff */
        /* <DEDUP_REMOVED lines=16> */
.L_x_1828:
[----:B------:R-:W-:Y:S05]  /*3680*/  BSYNC B0 ;  /* 0x0000000000007941 */ /* 0x000fea0003800000 */
.L_x_1827:
[----:B------:R-:W-:Y:S01]  /*3690*/  IMAD.SHL.U32 R171, R4, 0x2, RZ ;  /* 0x0000000204ab7824 */ /* 0x000fe200078e00ff */
[----:B------:R-:W-:Y:S01]  /*36a0*/  LOP3.LUT P0, RZ, R69, 0x4, RZ, 0xc0, !PT ;  /* 0x0000000445ff7812 */ /* 0x000fe2000780c0ff */
[----:B------:R-:W-:Y:S01]  /*36b0*/  IMAD.SHL.U32 R164, R3, 0x2, RZ ;  /* 0x0000000203a47824 */ /* 0x000fe200078e00ff */
[----:B------:R-:W0:Y:S01]  /*36c0*/  LDGDEPBAR ;  /* 0x00000000000079af */ /* 0x000e220000000000 */
[--C-:B------:R-:W-:Y:S01]  /*36d0*/  IMAD R174, R2, 0x2, R171.reuse ;  /* 0x0000000202ae7824 */ /* 0x100fe200078e02ab */
[----:B------:R-:W-:Y:S01]  /*36e0*/  ISETP.GT.AND P1, PT, R75, UR15, PT ;  /* 0x0000000f4b007c0c */ /* 0x000fe2000bf24270 */
[----:B------:R-:W-:Y:S01]  /*36f0*/  IMAD R170, R0, 0x2, R164 ;  /* 0x0000000200aa7824 */ /* 0x000fe200078e02a4 */
[----:B------:R-:W-:Y:S01]  /*3700*/  LDSM.16.M88.4 R16, [R171] ;  /* 0x00000000ab10783b */ /* 0x000fe20000000200 */
[C---:B------:R-:W-:Y:S01]  /*3710*/  IADD3 R3, R164.reuse, 0x4000, RZ ;  /* 0x00004000a4037810 */ /* 0x040fe20007ffe0ff */
[----:B------:R-:W-:Y:S01]  /*3720*/  IMAD R172, R5, 0x2, R171 ;  /* 0x0000000205ac7824 */ /* 0x000fe200078e02ab */
[----:B------:R-:W-:Y:S01]  /*3730*/  IADD3 R175, R164, 0x4040, RZ ;  /* 0x00004040a4af7810 */ /* 0x000fe20007ffe0ff */
[----:B----4-:R-:W-:Y:S01]  /*3740*/  LDSM.16.M88.4 R12, [R171+0x2000] ;  /* 0x00200000ab0c783b */ /* 0x010fe20000000200 */
[----:B------:R-:W-:Y:S01]  /*3750*/  IADD3 R4, R60, 0x8, RZ ;  /* 0x000000083c047810 */ /* 0x000fe20007ffe0ff */
[----:B------:R-:W-:Y:S01]  /*3760*/  IMAD R173, R2, 0x2, R172 ;  /* 0x0000000202ad7824 */ /* 0x000fe200078e02ac */
[----:B------:R-:W-:Y:S01]  /*3770*/  @P0 IADD3 R175, R3, -0x40, RZ ;  /* 0xffffffc003af0810 */ /* 0x000fe20007ffe0ff */
[----:B------:R-:W4:Y:S01]  /*3780*/  LDSM.16.M88.4 R36, [R164+0x4800] ;  /* 0x00480000a424783b */ /* 0x000f220000000200 */
[C---:B------:R-:W-:Y:S01]  /*3790*/  IADD3 R3, R60.reuse, 0x40, RZ ;  /* 0x000000403c037810 */ /* 0x040fe20007ffe0ff */
[----:B------:R-:W-:Y:S01]  /*37a0*/  IMAD.IADD R7, R60, 0x1, R63 ;  /* 0x000000013c077824 */ /* 0x000fe200078e023f */
[----:B------:R-:W-:Y:S01]  /*37b0*/  LOP3.LUT R179, R179, 0xfffffff7, RZ, 0xc0, !PT ;  /* 0xfffffff7b3b37812 */ /* 0x000fe200078ec0ff */
[----:B-1----:R-:W1:Y:S01]  /*37c0*/  LDSM.16.M88.4 R32, [R164+0x5000] ;  /* 0x00500000a420783b */ /* 0x002e620000000200 */
[----:B------:R-:W-:Y:S01]  /*37d0*/  IMAD R169, R0, 0x2, R175 ;  /* 0x0000000200a97824 */ /* 0x000fe200078e02af */
[----:B------:R-:W-:-:S02]  /*37e0*/  IADD3 R0, R60, 0x48, RZ ;  /* 0x000000483c007810 */ /* 0x000fc40007ffe0ff */
[----:B------:R-:W5:Y:S01]  /*37f0*/  LDSM.16.M88.4 R20, [R164+0x4000] ;  /* 0x00400000a414783b */ /* 0x000f620000000200 */
[----:B------:R-:W-:Y:S02]  /*3800*/  IMNMX R187, R7, R68, PT ;  /* 0x0000004407bb7217 */ /* 0x000fe40003800200 */
[----:B------:R-:W-:Y:S01]  /*3810*/  @P1 LOP3.LUT R179, R179, 0x8, RZ, 0xfc, !PT ;  /* 0x00000008b3b31812 */ /* 0x000fe200078efcff */
[----:B------:R-:W2:Y:S01]  /*3820*/  LDSM.16.M88.4 R28, [R164+0x5800] ;  /* 0x00580000a41c783b */ /* 0x000ea20000000200 */
[C---:B------:R-:W-:Y:S02]  /*3830*/  IADD3 R178, R175.reuse, 0x800, RZ ;  /* 0x00000800afb27810 */ /* 0x040fe40007ffe0ff */
[C---:B------:R-:W-:Y:S01]  /*3840*/  IADD3 R177, R175.reuse, 0x1000, RZ ;  /* 0x00001000afb17810 */ /* 0x040fe20007ffe0ff */
[----:B------:R-:W-:Y:S01]  /*3850*/  LDSM.16.M88.4 R8, [R174+0x2000] ;  /* 0x00200000ae08783b */ /* 0x000fe20000000200 */
[----:B------:R-:W-:-:S03]  /*3860*/  IADD3 R176, R175, 0x1800, RZ ;  /* 0x00001800afb07810 */ /* 0x000fc60007ffe0ff */
[----:B------:R-:W3:Y:S04]  /*3870*/  LDSM.16.M88.4 R40, [R170+0x4800] ;  /* 0x00480000aa28783b */ /* 0x000ee80000000200 */
[----:B------:R-:W2:Y:S04]  /*3880*/  LDSM.16.M88.4 R56, [R170+0x5000] ;  /* 0x00500000aa38783b */ /* 0x000ea80000000200 */
[----:B------:R-:W2:Y:S04]  /*3890*/  LDSM.16.M88.4 R64, [R170+0x5800] ;  /* 0x00580000aa40783b */ /* 0x000ea80000000200 */
[----:B------:R-:W2:Y:S04]  /*38a0*/  LDSM.16.M88.4 R24, [R174] ;  /* 0x00000000ae18783b */ /* 0x000ea80000000200 */
[----:B------:R-:W2:Y:S01]  /*38b0*/  LDSM.16.M88.4 R44, [R170+0x4000] ;  /* 0x00400000aa2c783b */ /* 0x000ea20000000200 */
[C---:B----4-:R-:W-:Y:S08]  /*38c0*/  HMMA.16816.F32 R92, R12.reuse, R36, RZ ;  /* 0x000000240c5c723c */ /* 0x050ff000000018ff */
[C---:B------:R-:W-:Y:S08]  /*38d0*/  HMMA.16816.F32 R88, R12.reuse, R38, RZ ;  /* 0x000000260c58723c */ /* 0x040ff000000018ff */
[----:B-1----:R-:W-:Y:S08]  /*38e0*/  HMMA.16816.F32 R80, R12, R34, RZ ;  /* 0x000000220c50723c */ /* 0x002ff000000018ff */
[C---:B------:R-:W-:Y:S08]  /*38f0*/  HMMA.16816.F32 R48, R16.reuse, R36, RZ ;  /* 0x000000241030723c */ /* 0x040ff000000018ff */
[-C--:B-----5:R-:W-:Y:S08]  /*3900*/  HMMA.16816.F32 R104, R16, R20.reuse, RZ ;  /* 0x000000141068723c */ /* 0x0a0ff000000018ff */
[C---:B------:R-:W-:Y:S08]  /*3910*/  HMMA.16816.F32 R100, R12.reuse, R20, RZ ;  /* 0x000000140c64723c */ /* 0x040ff000000018ff */
[-C--:B------:R-:W-:Y:S08]  /*3920*/  HMMA.16816.F32 R96, R12, R22.reuse, RZ ;  /* 0x000000160c60723c */ /* 0x080ff000000018ff */
[----:B------:R-:W-:Y:S08]  /*3930*/  HMMA.16816.F32 R108, R16, R22, RZ ;  /* 0x00000016106c723c */ /* 0x000ff000000018ff */
[C---:B--2---:R-:W-:Y:S08]  /*3940*/  HMMA.16816.F32 R76, R12.reuse, R28, RZ ;  /* 0x0000001c0c4c723c */ /* 0x044ff000000018ff */
[----:B------:R-:W-:Y:S08]  /*3950*/  HMMA.16816.F32 R52, R12, R30, RZ ;  /* 0x0000001e0c34723c */ /* 0x000ff000000018ff */
[C---:B------:R-:W-:Y:S08]  /*3960*/  HMMA.16816.F32 R36, R16.reuse, R38, RZ ;  /* 0x000000261024723c */ /* 0x040ff000000018ff */
[-C--:B------:R-:W-:Y:S08]  /*3970*/  HMMA.16816.F32 R20, R16, R32.reuse, RZ ;  /* 0x000000201014723c */ /* 0x080ff000000018ff */
[----:B------:R-:W-:Y:S08]  /*3980*/  HMMA.16816.F32 R84, R12, R32, RZ ;  /* 0x000000200c54723c */ /* 0x000ff000000018ff */
[C---:B------:R-:W-:Y:S08]  /*3990*/  HMMA.16816.F32 R32, R16.reuse, R34, RZ ;  /* 0x000000221020723c */ /* 0x040ff000000018ff */
[C---:B------:R-:W-:Y:S08]  /*39a0*/  HMMA.16816.F32 R12, R16.reuse, R28, RZ ;  /* 0x0000001c100c723c */ /* 0x040ff000000018ff */
[----:B------:R-:W-:Y:S01]  /*39b0*/  HMMA.16816.F32 R28, R16, R30, RZ ;  /* 0x0000001e101c723c */ /* 0x000fe200000018ff */
[----:B------:R-:W-:Y:S07]  /*39c0*/  LDSM.16.M88.4 R16, [R172+0x2000] ;  /* 0x00200000ac10783b */ /* 0x000fee0000000200 */
[C---:B---3--:R-:W-:Y:S08]  /*39d0*/  HMMA.16816.F32 R148, R8.reuse, R42, R88 ;  /* 0x0000002a0894723c */ /* 0x048ff00000001858 */
[C---:B------:R-:W-:Y:S08]  /*39e0*/  HMMA.16816.F32 R140, R8.reuse, R58, R80 ;  /* 0x0000003a088c723c */ /* 0x040ff00000001850 */
[C---:B------:R-:W-:Y:S08]  /*39f0*/  HMMA.16816.F32 R112, R8.reuse, R40, R92 ;  /* 0x000000280870723c */ /* 0x040ff0000000185c */
[C---:B------:R-:W-:Y:S08]  /*3a00*/  HMMA.16816.F32 R116, R8.reuse, R64, R76 ;  /* 0x000000400874723c */ /* 0x040ff0000000184c */
[----:B------:R-:W-:Y:S01]  /*3a10*/  HMMA.16816.F32 R88, R8, R66, R52 ;  /* 0x000000420858723c */ /* 0x000fe20000001834 */
[----:B------:R-:W1:Y:S07]  /*3a20*/  LDSM.16.M88.4 R52, [R175] ;  /* 0x00000000af34783b */ /* 0x000e6e0000000200 */
[C---:B------:R-:W-:Y:S01]  /*3a30*/  HMMA.16816.F32 R128, R24.reuse, R40, R48 ;  /* 0x000000281880723c */ /* 0x040fe20000001830 */
[----:B------:R-:W-:Y:S07]  /*3a40*/  LDSM.16.M88.4 R48, [R175+0x800] ;  /* 0x00080000af30783b */ /* 0x000fee0000000200 */
[----:B------:R-:W-:Y:S01]  /*3a50*/  HMMA.16816.F32 R80, R24, R42, R36 ;  /* 0x0000002a1850723c */ /* 0x000fe20000001824 */
[----:B------:R-:W2:Y:S04]  /*3a60*/  LDSM.16.M88.4 R40, [R175+0x1800] ;  /* 0x00180000af28783b */ /* 0x000ea80000000200 */
[----:B------:R-:W-:Y:S03]  /*3a70*/  LDSM.16.M88.4 R36, [R169] ;  /* 0x00000000a924783b */ /* 0x000fe60000000200 */
[C---:B------:R-:W-:Y:S08]  /*3a80*/  HMMA.16816.F32 R100, R8.reuse, R44, R100 ;  /* 0x0000002c0864723c */ /* 0x040ff00000001864 */
[----:B------:R-:W-:Y:S08]  /*3a90*/  HMMA.16816.F32 R152, R8, R46, R96 ;  /* 0x0000002e0898723c */ /* 0x000ff00000001860 */
[C---:B------:R-:W-:Y:S08]  /*3aa0*/  HMMA.16816.F32 R124, R24.reuse, R44, R104 ;  /* 0x0000002c187c723c */ /* 0x040ff00000001868 */
[C---:B------:R-:W-:Y:S01]  /*3ab0*/  HMMA.16816.F32 R132, R24.reuse, R56, R20 ;  /* 0x000000381884723c */ /* 0x040fe20000001814 */
[----:B------:R-:W-:Y:S07]  /*3ac0*/  LDSM.16.M88.4 R20, [R172] ;  /* 0x00000000ac14783b */ /* 0x000fee0000000200 */
[----:B------:R-:W-:Y:S01]  /*3ad0*/  HMMA.16816.F32 R76, R24, R46, R108 ;  /* 0x0000002e184c723c */ /* 0x000fe2000000186c */
[----:B------:R-:W3:Y:S07]  /*3ae0*/  LDSM.16.M88.4 R44, [R175+0x1000] ;  /* 0x00100000af2c783b */ /* 0x000eee0000000200 */
[----:B------:R-:W-:Y:S01]  /*3af0*/  HMMA.16816.F32 R144, R8, R56, R84 ;  /* 0x000000380890723c */ /* 0x000fe20000001854 */
[----:B------:R-:W4:Y:S07]  /*3b00*/  LDSM.16.M88.4 R8, [R173+0x2000] ;  /* 0x00200000ad08783b */ /* 0x000f2e0000000200 */
[C---:B------:R-:W-:Y:S01]  /*3b10*/  HMMA.16816.F32 R136, R24.reuse, R64, R12 ;  /* 0x000000401888723c */ /* 0x040fe2000000180c */
[----:B------:R-:W-:Y:S07]  /*3b20*/  LDSM.16.M88.4 R12, [R173] ;  /* 0x00000000ad0c783b */ /* 0x000fee0000000200 */
[C---:B------:R-:W-:Y:S01]  /*3b30*/  HMMA.16816.F32 R84, R24.reuse, R58, R32 ;  /* 0x0000003a1854723c */ /* 0x040fe20000001820 */
[----:B------:R-:W5:Y:S07]  /*3b40*/  LDSM.16.M88.4 R32, [R169+0x800] ;  /* 0x00080000a920783b */ /* 0x000f6e0000000200 */
[----:B------:R-:W-:Y:S01]  /*3b50*/  HMMA.16816.F32 R92, R24, R66, R28 ;  /* 0x00000042185c723c */ /* 0x000fe2000000181c */
[----:B------:R-:W4:Y:S04]  /*3b60*/  LDSM.16.M88.4 R28, [R169+0x1000] ;  /* 0x00100000a91c783b */ /* 0x000f280000000200 */
[----:B------:R-:W4:Y:S01]  /*3b70*/  LDSM.16.M88.4 R24, [R169+0x1800] ;  /* 0x00180000a918783b */ /* 0x000f220000000200 */
[----:B------:R-:W-:-:S04]  /*3b80*/  DEPBAR.LE SB0, 0x0 ;  /* 0x000080000000791a */ /* 0x000fc80000000000 */
[C---:B-1----:R-:W-:Y:S08]  /*3b90*/  HMMA.16816.F32 R120, R16.reuse, R52, R100 ;  /* 0x000000341078723c */ /* 0x042ff00000001864 */
[C---:B--2---:R-:W-:Y:S08]  /*3ba0*/  HMMA.16816.F32 R96, R16.reuse, R40, R116 ;  /* 0x000000281060723c */ /* 0x044ff00000001874 */
[C---:B------:R-:W-:Y:S08]  /*3bb0*/  HMMA.16816.F32 R112, R16.reuse, R48, R112 ;  /* 0x000000301070723c */ /* 0x040ff00000001870 */
        /* <DEDUP_REMOVED lines=13> */
[C---:B----4-:R-:W-:Y:S08]  /*3c90*/  HMMA.16816.F32 R120, R8.reuse, R36, R120 ;  /* 0x000000240878723c */ /* 0x050ff00000001878 */
[C---:B------:R-:W-:Y:S08]  /*3ca0*/  HMMA.16816.F32 R116, R8.reuse, R38, R116 ;  /* 0x000000260874723c */ /* 0x040ff00000001874 */
[C---:B-----5:R-:W-:Y:S08]  /*3cb0*/  HMMA.16816.F32 R112, R8.reuse, R32, R112 ;  /* 0x000000200870723c */ /* 0x060ff00000001870 */
[C---:B------:R-:W-:Y:S08]  /*3cc0*/  HMMA.16816.F32 R108, R8.reuse, R34, R108 ;  /* 0x00000022086c723c */ /* 0x040ff0000000186c */
[C---:B------:R-:W-:Y:S08]  /*3cd0*/  HMMA.16816.F32 R104, R8.reuse, R28, R104 ;  /* 0x0000001c0868723c */ /* 0x040ff00000001868 */
[C---:B------:R-:W-:Y:S08]  /*3ce0*/  HMMA.16816.F32 R100, R8.reuse, R30, R100 ;  /* 0x0000001e0864723c */ /* 0x040ff00000001864 */
[C---:B------:R-:W-:Y:S08]  /*3cf0*/  HMMA.16816.F32 R136, R8.reuse, R24, R96 ;  /* 0x000000180888723c */ /* 0x040ff00000001860 */
[----:B------:R-:W-:Y:S07]  /*3d00*/  HMMA.16816.F32 R156, R8, R26, R88 ;  /* 0x0000001a089c723c */ /* 0x000fee0000001858 */
[--C-:B------:R-:W-:Y:S01]  /*3d10*/  IMAD.IADD R11, R4, 0x1, R62.reuse ;  /* 0x00000001040b7824 */ /* 0x100fe200078e023e */
[----:B------:R-:W-:Y:S01]  /*3d20*/  HMMA.16816.F32 R56, R12, R32, R56 ;  /* 0x000000200c38723c */ /* 0x000fe20000001838 */
[----:B------:R-:W-:-:S02]  /*3d30*/  IMAD.IADD R10, R3, 0x1, R62 ;  /* 0x00000001030a7824 */ /* 0x000fc400078e023e */
[--C-:B------:R-:W-:Y:S01]  /*3d40*/  IMAD.IADD R9, R0, 0x1, R62.reuse ;  /* 0x0000000100097824 */ /* 0x100fe200078e023e */
[----:B------:R-:W-:Y:S01]  /*3d50*/  IMNMX R182, RZ, R11, !PT ;  /* 0x0000000bffb67217 */ /* 0x000fe20007800200 */
[----:B------:R-:W-:Y:S01]  /*3d60*/  IMAD.IADD R8, R60, 0x1, R62 ;  /* 0x000000013c087824 */ /* 0x000fe200078e023e */
[----:B------:R-:W-:Y:S01]  /*3d70*/  IMNMX R181, RZ, R10, !PT ;  /* 0x0000000affb57217 */ /* 0x000fe20007800200 */
[--C-:B------:R-:W-:Y:S01]  /*3d80*/  IMAD.IADD R4, R4, 0x1, R63.reuse ;  /* 0x0000000104047824 */ /* 0x100fe200078e023f */
[----:B------:R-:W-:Y:S01]  /*3d90*/  HMMA.16816.F32 R80, R12, R28, R48 ;  /* 0x0000001c0c50723c */ /* 0x000fe20000001830 */
[--C-:B------:R-:W-:Y:S01]  /*3da0*/  IMAD.IADD R3, R3, 0x1, R63.reuse ;  /* 0x0000000103037824 */ /* 0x100fe200078e023f */
[----:B------:R-:W-:Y:S01]  /*3db0*/  IMNMX R183, RZ, R8, !PT ;  /* 0x00000008ffb77217 */ /* 0x000fe20007800200 */
[----:B------:R-:W-:Y:S01]  /*3dc0*/  IMAD.IADD R0, R0, 0x1, R63 ;  /* 0x0000000100007824 */ /* 0x000fe200078e023f */
[-C--:B------:R-:W-:Y:S02]  /*3dd0*/  IMNMX R186, R4, R68.reuse, PT ;  /* 0x0000004404ba7217 */ /* 0x080fe40003800200 */
[----:B------:R-:W-:-:S02]  /*3de0*/  IMNMX R185, R3, R68, PT ;  /* 0x0000004403b97217 */ /* 0x000fc40003800200 */
[----:B------:R-:W-:Y:S01]  /*3df0*/  HMMA.16816.F32 R44, R12, R30, R44 ;  /* 0x0000001e0c2c723c */ /* 0x000fe2000000182c */
[----:B------:R-:W-:Y:S02]  /*3e00*/  IMNMX R184, R0, R68, PT ;  /* 0x0000004400b87217 */ /* 0x000fe40003800200 */
[----:B------:R-:W-:-:S05]  /*3e10*/  IMNMX R180, RZ, R9, !PT ;  /* 0x00000009ffb47217 */ /* 0x000fca0007800200 */
        /* <DEDUP_REMOVED lines=54> */
.L_x_1831:
[----:B------:R-:W-:Y:S05]  /*4180*/  BSYNC B0 ;  /* 0x0000000000007941 */ /* 0x000fea0003800000 */
.L_x_1830:
[----:B------:R-:W0:Y:S02]  /*4190*/  LDGDEPBAR ;  /* 0x00000000000079af */ /* 0x000e240000000000 */
.L_x_1829:
[----:B------:R-:W-:Y:S01]  /*41a0*/  IMAD R0, R61, 0x40, R199 ;  /* 0x000000403d007824 */ /* 0x000fe200078e02c7 */
[----:B------:R-:W-:Y:S01]  /*41b0*/  LOP3.LUT R4, R71, 0x7ffffffc, RZ, 0xc0, !PT ;  /* 0x7ffffffc47047812 */ /* 0x000fe200078ec0ff */
[----:B------:R-:W-:Y:S01]  /*41c0*/  UIADD3 UR16, UR35, -0x4498517b, URZ ;  /* 0xbb67ae8523107890 */ /* 0x000fe2000fffe03f */
[----:B------:R-:W-:Y:S01]  /*41d0*/  IMAD.WIDE.U32 R62, R167, -0x2daee0ad, RZ ;  /* 0xd2511f53a73e7825 */ /* 0x000fe200078e00ff */
[----:B------:R-:W-:Y:S01]  /*41e0*/  UIADD3 UR17, UR34, -0x61c88647, URZ ;  /* 0x9e3779b922117890 */ /* 0x000fe2000fffe03f */
[C---:B------:R-:W-:Y:S01]  /*41f0*/  ISETP.GE.AND P1, PT, R0.reuse, R187, PT ;  /* 0x000000bb0000720c */ /* 0x040fe20003f26270 */
[----:B------:R-:W-:Y:S01]  /*4200*/  UIADD3 UR12, UR34, 0x3c6ef372, URZ ;  /* 0x3c6ef372220c7890 */ /* 0x000fe2000fffe03f */
[----:B------:R-:W-:Y:S01]  /*4210*/  IADD3 R3, R0, 0x1, RZ ;  /* 0x0000000100037810 */ /* 0x000fe20007ffe0ff */
[----:B------:R-:W-:Y:S01]  /*4220*/  IMAD.IADD R124, R70, 0x1, -R4 ;  /* 0x00000001467c7824 */ /* 0x000fe200078e0a04 */
[C---:B------:R-:W-:Y:S01]  /*4230*/  ISETP.GE.AND P0, PT, R0.reuse, R186, PT ;  /* 0x000000ba0000720c */ /* 0x040fe20003f06270 */
[----:B------:R-:W-:Y:S01]  /*4240*/  UIADD3 UR11, UR35, 0x76cf5d0a, URZ ;  /* 0x76cf5d0a230b7890 */ /* 0x000fe2000fffe03f */
[C---:B------:R-:W-:Y:S01]  /*4250*/  ISETP.LT.OR P6, PT, R0.reuse, R183, P1 ;  /* 0x000000b70000720c */ /* 0x040fe20000fc1670 */
[----:B------:R-:W-:Y:S01]  /*4260*/  UIADD3 UR9, UR35, 0x32370b8f, URZ ;  /* 0x32370b8f23097890 */ /* 0x000fe2000fffe03f */
[C---:B------:R-:W-:Y:S01]  /*4270*/  ISETP.GE.AND P1, PT, R3.reuse, R187, PT ;  /* 0x000000bb0300720c */ /* 0x040fe20003f26270 */
[----:B------:R-:W-:Y:S01]  /*4280*/  UIADD3 UR10, UR34, -0x255992d5, URZ ;  /* 0xdaa66d2b220a7890 */ /* 0x000fe2000fffe03f */
[C---:B------:R-:W-:Y:S01]  /*4290*/  ISETP.GE.AND P3, PT, R3.reuse, R185, PT ;  /* 0x000000b90300720c */ /* 0x040fe20003f66270 */
[----:B------:R-:W-:Y:S01]  /*42a0*/  UIADD3 UR8, UR34, 0x78dde6e4, URZ ;  /* 0x78dde6e422087890 */ /* 0x000fe2000fffe03f */
[----:B------:R-:W-:Y:S01]  /*42b0*/  ISETP.LT.OR P5, PT, R0, R182, P0 ;  /* 0x000000b60000720c */ /* 0x000fe200007a1670 */
[----:B------:R-:W-:Y:S01]  /*42c0*/  UIADD3 UR5, UR35, -0x56f99767, URZ ;  /* 0xa906689923057890 */ /* 0x000fe2000fffe03f */
[C---:B------:R-:W-:Y:S01]  /*42d0*/  ISETP.GE.AND P0, PT, R3.reuse, R186, PT ;  /* 0x000000ba0300720c */ /* 0x040fe20003f06270 */
[----:B------:R-:W-:Y:S01]  /*42e0*/  UIADD3 UR7, UR35, -0x126145ec, URZ ;  /* 0xed9eba1423077890 */ /* 0x000fe2000fffe03f */
[C---:B------:R-:W-:Y:S01]  /*42f0*/  ISETP.LT.OR P4, PT, R3.reuse, R183, P1 ;  /* 0x000000b70300720c */ /* 0x040fe20000f81670 */
[----:B------:R-:W-:Y:S01]  /*4300*/  UIADD3 UR6, UR34, 0x1715609d, URZ ;  /* 0x1715609d22067890 */ /* 0x000fe2000fffe03f */
[----:B------:R-:W-:-:S02]  /*4310*/  ISETP.LT.OR P1, PT, R3, R181, P3 ;  /* 0x000000b50300720c */ /* 0x000fc40001f21670 */
[C---:B------:R-:W-:Y:S02]  /*4320*/  ISETP.LT.OR P0, PT, R3.reuse, R182, P0 ;  /* 0x000000b60300720c */ /* 0x040fe40000701670 */
[----:B------:R-:W-:Y:S02]  /*4330*/  ISETP.GE.AND P2, PT, R3, R184, PT ;  /* 0x000000b80300720c */ /* 0x000fe40003f46270 */
[----:B------:R-:W-:Y:S02]  /*4340*/  P2R R4, PR, RZ, 0x2 ;  /* 0x00000002ff047803 */ /* 0x000fe40000000000 */
[----:B------:R-:W-:Y:S02]  /*4350*/  ISETP.GE.AND P1, PT, R0, R185, PT ;  /* 0x000000b90000720c */ /* 0x000fe40003f26270 */
[----:B------:R-:W-:Y:S02]  /*4360*/  FSEL R26, R65, -INF , !P4 ;  /* 0xff800000411a7808 */ /* 0x000fe40006000000 */
[----:B------:R-:W-:-:S02]  /*4370*/  FSEL R36, R67, -INF , !P0 ;  /* 0xff80000043247808 */ /* 0x000fc40004000000 */
[----:B------:R-:W-:Y:S02]  /*4380*/  ISETP.LT.OR P2, PT, R3, R180, P2 ;  /* 0x000000b40300720c */ /* 0x000fe40001741670 */
[----:B------:R-:W-:Y:S02]  /*4390*/  ISETP.NE.AND P4, PT, R4, RZ, PT ;  /* 0x000000ff0400720c */ /* 0x000fe40003f85270 */
[C---:B------:R-:W-:Y:S02]  /*43a0*/  ISETP.GE.AND P0, PT, R0.reuse, R184, PT ;  /* 0x000000b80000720c */ /* 0x040fe40003f06270 */
[C---:B------:R-:W-:Y:S02]  /*43b0*/  IADD3 R4, R0.reuse, 0x8, RZ ;  /* 0x0000000800047810 */ /* 0x040fe40007ffe0ff */
[----:B------:R-:W-:Y:S02]  /*43c0*/  ISETP.LT.OR P1, PT, R0, R181, P1 ;  /* 0x000000b50000720c */ /* 0x000fe40000f21670 */
[----:B------:R-:W-:-:S02]  /*43d0*/  P2R R3, PR, RZ, 0x4 ;  /* 0x00000004ff037803 */ /* 0x000fc40000000000 */
[----:B------:R-:W-:Y:S02]  /*43e0*/  ISETP.LT.OR P0, PT, R0, R180, P0 ;  /* 0x000000b40000720c */ /* 0x000fe40000701670 */
[----:B------:R-:W-:Y:S02]  /*43f0*/  FSEL R120, R120, -INF , !P1 ;  /* 0xff80000078787808 */ /* 0x000fe40004800000 */
[C---:B------:R-:W-:Y:S02]  /*4400*/  ISETP.GE.AND P2, PT, R4.reuse, R186, PT ;  /* 0x000000ba0400720c */ /* 0x040fe40003f46270 */
[----:B------:R-:W-:Y:S02]  /*4410*/  ISETP.GE.AND P1, PT, R4, R185, PT ;  /* 0x000000b90400720c */ /* 0x000fe40003f26270 */
[----:B------:R-:W-:Y:S02]  /*4420*/  FSEL R27, R66, -INF , !P5 ;  /* 0xff800000421b7808 */ /* 0x000fe40006800000 */
[----:B------:R-:W-:-:S02]  /*4430*/  FSEL R122, R122, -INF , !P0 ;  /* 0xff8000007a7a7808 */ /* 0x000fc40004000000 */
[----:B------:R-:W-:Y:S02]  /*4440*/  ISETP.NE.AND P5, PT, R3, RZ, PT ;  /* 0x000000ff0300720c */ /* 0x000fe40003fa5270 */
[C---:B------:R-:W-:Y:S02]  /*4450*/  ISETP.GE.AND P3, PT, R4.reuse, R187, PT ;  /* 0x000000bb0400720c */ /* 0x040fe40003f66270 */
[C---:B------:R-:W-:Y:S02]  /*4460*/  ISETP.GE.AND P0, PT, R4.reuse, R184, PT ;  /* 0x000000b80400720c */ /* 0x040fe40003f06270 */
[----:B------:R-:W-:Y:S02]  /*4470*/  ISETP.LT.OR P2, PT, R4, R182, P2 ;  /* 0x000000b60400720c */ /* 0x000fe40001741670 */
[----:B------:R-:W-:Y:S02]  /*4480*/  IADD3 R3, R0, 0x9, RZ ;  /* 0x0000000900037810 */ /* 0x000fe40007ffe0ff */
[----:B------:R-:W-:-:S02]  /*4490*/  ISETP.LT.OR P1, PT, R4, R181, P1 ;  /* 0x000000b50400720c */ /* 0x000fc40000f21670 */
[----:B-1----:R-:W-:Y:S02]  /*44a0*/  FSEL R14, R64, -INF , !P6 ;  /* 0xff800000400e7808 */ /* 0x002fe40007000000 */
[C---:B------:R-:W-:Y:S02]  /*44b0*/  ISETP.LT.OR P3, PT, R4.reuse, R183, P3 ;  /* 0x000000b70400720c */ /* 0x040fe40001f61670 */
[----:B------:R-:W-:Y:S02]  /*44c0*/  ISETP.LT.OR P6, PT, R4, R180, P0 ;  /* 0x000000b40400720c */ /* 0x000fe400007c1670 */
[----:B------:R-:W-:Y:S02]  /*44d0*/  FSEL R48, R78, -INF , !P2 ;  /* 0xff8000004e307808 */ /* 0x000fe40005000000 */
[----:B------:R-:W-:Y:S02]  /*44e0*/  P2R R4, PR, RZ, 0x2 ;  /* 0x00000002ff047803 */ /* 0x000fe40000000000 */
[----:B------:R-:W-:-:S02]  /*44f0*/  ISETP.GE.AND P2, PT, R3, R184, PT ;  /* 0x000000b80300720c */ /* 0x000fc40003f46270 */
[C---:B------:R-:W-:Y:S02]  /*4500*/  ISETP.GE.AND P1, PT, R3.reuse, R187, PT ;  /* 0x000000bb0300720c */ /* 0x040fe40003f26270 */
[----:B------:R-:W-:Y:S02]  /*4510*/  ISETP.GE.AND P0, PT, R3, R186, PT ;  /* 0x000000ba0300720c */ /* 0x000fe40003f06270 */
[----:B------:R-:W-:Y:S02]  /*4520*/  FSEL R121, R121, -INF , !P4 ;  /* 0xff80000079797808 */ /* 0x000fe40006000000 */
[C---:B------:R-:W-:Y:S02]  /*4530*/  ISETP.LT.OR P4, PT, R3.reuse, R180, P2 ;  /* 0x000000b40300720c */ /* 0x040fe40001781670 */
[----:B------:R-:W-:Y:S02]  /*4540*/  ISETP.LT.OR P1, PT, R3, R183, P1 ;  /* 0x000000b70300720c */ /* 0x000fe40000f21670 */
[----:B------:R-:W-:-:S02]  /*4550*/  ISETP.NE.AND P2, PT, R4, RZ, PT ;  /* 0x000000ff0400720c */ /* 0x000fc40003f45270 */
[C---:B------:R-:W-:Y:S02]  /*4560*/  ISETP.LT.OR P0, PT, R3.reuse, R182, P0 ;  /* 0x000000b60300720c */ /* 0x040fe40000701670 */
[----:B------:R-:W-:Y:S02]  /*4570*/  IADD3 R4, R0, 0x10, RZ ;  /* 0x0000001000047810 */ /* 0x000fe40007ffe0ff */
[----:B------:R-:W-:Y:S02]  /*4580*/  FSEL R39, R76, -INF , !P3 ;  /* 0xff8000004c277808 */ /* 0x000fe40005800000 */
[----:B------:R-:W-:Y:S02]  /*4590*/  ISETP.GE.AND P3, PT, R3, R185, PT ;  /* 0x000000b90300720c */ /* 0x000fe40003f66270 */
[----:B------:R-:W-:Y:S02]  /*45a0*/  FSEL R42, R77, -INF , !P1 ;  /* 0xff8000004d2a7808 */ /* 0x000fe40004800000 */
[----:B------:R-:W-:-:S02]  /*45b0*/  FSEL R49, R79, -INF , !P0 ;  /* 0xff8000004f317808 */ /* 0x000fc40004000000 */
[----:B------:R-:W-:Y:S02]  /*45c0*/  FSEL R116, R116, -INF , !P2 ;  /* 0xff80000074747808 */ /* 0x000fe40005000000 */
[C---:B------:R-:W-:Y:S02]  /*45d0*/  ISETP.GE.AND P1, PT, R4.reuse, R185, PT ;  /* 0x000000b90400720c */ /* 0x040fe40003f26270 */
[C---:B------:R-:W-:Y:S02]  /*45e0*/  ISETP.GE.AND P2, PT, R4.reuse, R186, PT ;  /* 0x000000ba0400720c */ /* 0x040fe40003f46270 */
[----:B------:R-:W-:Y:S02]  /*45f0*/  ISETP.GE.AND P0, PT, R4, R184, PT ;  /* 0x000000b80400720c */ /* 0x000fe40003f06270 */
[----:B------:R-:W-:Y:S02]  /*4600*/  FSEL R123, R123, -INF , !P5 ;  /* 0xff8000007b7b7808 */ /* 0x000fe40006800000 */
[----:B------:R-:W-:-:S02]  /*4610*/  ISETP.LT.OR P5, PT, R3, R181, P3 ;  /* 0x000000b50300720c */ /* 0x000fc40001fa1670 */
[C---:B------:R-:W-:Y:S02]  /*4620*/  ISETP.GE.AND P3, PT, R4.reuse, R187, PT ;  /* 0x000000bb0400720c */ /* 0x040fe40003f66270 */
[----:B------:R-:W-:Y:S02]  /*4630*/  ISETP.LT.OR P1, PT, R4, R181, P1 ;  /* 0x000000b50400720c */ /* 0x000fe40000f21670 */
[----:B------:R-:W-:Y:S02]  /*4640*/  IADD3 R3, R0, 0x11, RZ ;  /* 0x0000001100037810 */ /* 0x000fe40007ffe0ff */
[C---:B------:R-:W-:Y:S02]  /*4650*/  ISETP.LT.OR P2, PT, R4.reuse, R182, P2 ;  /* 0x000000b60400720c */ /* 0x040fe40001741670 */
[C---:B------:R-:W-:Y:S02]  /*4660*/  ISETP.LT.OR P0, PT, R4.reuse, R180, P0 ;  /* 0x000000b40400720c */ /* 0x040fe40000701670 */
[----:B------:R-:W-:-:S02]  /*4670*/  ISETP.LT.OR P3, PT, R4, R183, P3 ;  /* 0x000000b70400720c */ /* 0x000fc40001f61670 */
[----:B------:R-:W-:Y:S02]  /*4680*/  P2R R7, PR, RZ, 0x2 ;  /* 0x00000002ff077803 */ /* 0x000fe40000000000 */
[----:B------:R-:W-:Y:S02]  /*4690*/  P2R R4, PR, RZ, 0x1 ;  /* 0x00000001ff047803 */ /* 0x000fe40000000000 */
[C---:B------:R-:W-:Y:S02]  /*46a0*/  ISETP.GE.AND P1, PT, R3.reuse, R187, PT ;  /* 0x000000bb0300720c */ /* 0x040fe40003f26270 */
[----:B------:R-:W-:Y:S02]  /*46b0*/  FSEL R52, R58, -INF , !P2 ;  /* 0xff8000003a347808 */ /* 0x000fe40005000000 */
[C---:B------:R-:W-:Y:S02]  /*46c0*/  ISETP.GE.AND P0, PT, R3.reuse, R186, PT ;  /* 0x000000ba0300720c */ /* 0x040fe40003f06270 */
[----:B------:R-:W-:-:S02]  /*46d0*/  ISETP.GE.AND P2, PT, R3, R184, PT ;  /* 0x000000b80300720c */ /* 0x000fc40003f46270 */
[----:B------:R-:W-:Y:S02]  /*46e0*/  FSEL R128, R119, -INF , !P4 ;  /* 0xff80000077807808 */ /* 0x000fe40006000000 */
[----:B------:R-:W-:Y:S02]  /*46f0*/  FSEL R117, R117, -INF , !P5 ;  /* 0xff80000075757808 */ /* 0x000fe40006800000 */
[----:B------:R-:W-:Y:S02]  /*4700*/  ISETP.NE.AND P4, PT, R4, RZ, PT ;  /* 0x000000ff0400720c */ /* 0x000fe40003f85270 */
[----:B------:R-:W-:Y:S02]  /*4710*/  FSEL R50, R56, -INF , !P3 ;  /* 0xff80000038327808 */ /* 0x000fe40005800000 */
[C---:B------:R-:W-:Y:S02]  /*4720*/  ISETP.LT.OR P1, PT, R3.reuse, R183, P1 ;  /* 0x000000b70300720c */ /* 0x040fe40000f21670 */
[----:B------:R-:W-:-:S02]  /*4730*/  ISETP.GE.AND P3, PT, R3, R185, PT ;  /* 0x000000b90300720c */ /* 0x000fc40003f66270 */
[C---:B------:R-:W-:Y:S02]  /*4740*/  ISETP.LT.OR P0, PT, R3.reuse, R182, P0 ;  /* 0x000000b60300720c */ /* 0x040fe40000701670 */
[----:B------:R-:W-:Y:S02]  /*4750*/  ISETP.LT.OR P5, PT, R3, R180, P2 ;  /* 0x000000b40300720c */ /* 0x000fe400017a1670 */
[----:B------:R-:W-:Y:S02]  /*4760*/  IADD3 R4, R0, 0x18, RZ ;  /* 0x0000001800047810 */ /* 0x000fe40007ffe0ff */
[----:B------:R-:W-:Y:S02]  /*4770*/  ISETP.NE.AND P2, PT, R7, RZ, PT ;  /* 0x000000ff0700720c */ /* 0x000fe40003f45270 */
[----:B------:R-:W-:Y:S02]  /*4780*/  FSEL R127, R118, -INF , !P6 ;  /* 0xff800000767f7808 */ /* 0x000fe40007000000 */
[----:B------:R-:W-:-:S02]  /*4790*/  FSEL R51, R57, -INF , !P1 ;  /* 0xff80000039337808 */ /* 0x000fc40004800000 */
[----:B------:R-:W-:Y:S02]  /*47a0*/  ISETP.LT.OR P6, PT, R3, R181, P3 ;  /* 0x000000b50300720c */ /* 0x000fe40001fc1670 */
[----:B------:R-:W-:Y:S02]  /*47b0*/  FSEL R53, R59, -INF , !P0 ;  /* 0xff8000003b357808 */ /* 0x000fe40004000000 */
[C---:B------:R-:W-:Y:S02]  /*47c0*/  ISETP.GE.AND P1, PT, R4.reuse, R185, PT ;  /* 0x000000b90400720c */ /* 0x040fe40003f26270 */
[----:B------:R-:W-:Y:S02]  /*47d0*/  ISETP.GE.AND P3, PT, R4, R187, PT ;  /* 0x000000bb0400720c */ /* 0x000fe40003f66270 */
[----:B------:R-:W-:Y:S01]  /*47e0*/  FSEL R118, R112, -INF , !P2 ;  /* 0xff80000070767808 */ /* 0x000fe20005000000 */
[----:B------:R-:W-:Y:S01]  /*47f0*/  IMAD.MOV.U32 R112, RZ, RZ, R166 ;  /* 0x000000ffff707224 */ /* 0x000fe200078e00a6 */
[----:B------:R-:W-:-:S02]  /*4800*/  ISETP.GE.AND P0, PT, R4, R184, PT ;  /* 0x000000b80400720c */ /* 0x000fc40003f06270 */
[----:B------:R-:W-:Y:S02]  /*4810*/  ISETP.GE.AND P2, PT, R4, R186, PT ;  /* 0x000000ba0400720c */ /* 0x000fe40003f46270 */
[----:B------:R-:W-:Y:S02]  /*4820*/  IADD3 R3, R0, 0x19, RZ ;  /* 0x0000001900037810 */ /* 0x000fe40007ffe0ff */
[----:B------:R-:W-:Y:S02]  /*4830*/  FSEL R134, R114, -INF , !P4 ;  /* 0xff80000072867808 */ /* 0x000fe40006000000 */
[C---:B------:R-:W-:Y:S02]  /*4840*/  ISETP.LT.OR P1, PT, R4.reuse, R181, P1 ;  /* 0x000000b50400720c */ /* 0x040fe40000f21670 */
[C---:B------:R-:W-:Y:S02]  /*4850*/  ISETP.LT.OR P4, PT, R4.reuse, R183, P3 ;  /* 0x000000b70400720c */ /* 0x040fe40001f81670 */
[----:B------:R-:W-:-:S02]  /*4860*/  ISETP.LT.OR P0, PT, R4, R180, P0 ;  /* 0x000000b40400720c */ /* 0x000fc40000701670 */
[----:B------:R-:W-:Y:S02]  /*4870*/  ISETP.LT.OR P3, PT, R4, R182, P2 ;  /* 0x000000b60400720c */ /* 0x000fe40001761670 */
[----:B------:R-:W-:Y:S02]  /*4880*/  P2R R7, PR, RZ, 0x2 ;  /* 0x00000002ff077803 */ /* 0x000fe40000000000 */
[C---:B------:R-:W-:Y:S02]  /*4890*/  ISETP.GE.AND P2, PT, R3.reuse, R187, PT ;  /* 0x000000bb0300720c */ /* 0x040fe40003f46270 */
[----:B------:R-:W-:Y:S02]  /*48a0*/  P2R R4, PR, RZ, 0x1 ;  /* 0x00000001ff047803 */ /* 0x000fe40000000000 */
[C---:B------:R-:W-:Y:S02]  /*48b0*/  ISETP.GE.AND P1, PT, R3.reuse, R186, PT ;  /* 0x000000ba0300720c */ /* 0x040fe40003f26270 */
[----:B------:R-:W-:-:S02]  /*48c0*/  ISETP.GE.AND P0, PT, R3, R185, PT ;  /* 0x000000b90300720c */ /* 0x000fc40003f06270 */
[----:B------:R-:W-:Y:S02]  /*48d0*/  FSEL R56, R34, -INF , !P3 ;  /* 0xff80000022387808 */ /* 0x000fe40005800000 */
[----:B------:R-:W-:Y:S02]  /*48e0*/  FSEL R54, R32, -INF , !P4 ;  /* 0xff80000020367808 */ /* 0x000fe40006000000 */
        /* <DEDUP_REMOVED lines=8> */
[----:B------:R-:W-:Y:S02]  /*4970*/  ISETP.NE.AND P5, PT, R7, RZ, PT ;  /* 0x000000ff0700720c */ /* 0x000fe40003fa5270 */
[----:B------:R-:W-:-:S02]  /*4980*/  FSEL R129, R111, -INF , !P0 ;  /* 0xff8000006f817808 */ /* 0x000fc40004000000 */
[C---:B------:R-:W-:Y:S02]  /*4990*/  ISETP.GE.AND P1, PT, R3.reuse, R185, PT ;  /* 0x000000b90300720c */ /* 0x040fe40003f26270 */
[----:B------:R-:W-:Y:S02]  /*49a0*/  IADD3 R7, R0, 0x21, RZ ;  /* 0x0000002100077810 */ /* 0x000fe40007ffe0ff */
[----:B------:R-:W-:Y:S02]  /*49b0*/  ISETP.GE.AND P0, PT, R3, R184, PT ;  /* 0x000000b80300720c */ /* 0x000fe40003f06270 */
[----:B------:R-:W-:Y:S02]  /*49c0*/  FSEL R55, R33, -INF , !P4 ;  /* 0xff80000021377808 */ /* 0x000fe40006000000 */
[----:B------:R-:W-:Y:S02]  /*49d0*/  ISETP.LT.OR P1, PT, R3, R181, P1 ;  /* 0x000000b50300720c */ /* 0x000fe40000f21670 */
[----:B------:R-:W-:-:S02]  /*49e0*/  FSEL R115, R108, -INF , !P5 ;  /* 0xff8000006c737808 */ /* 0x000fc40006800000 */
[-C--:B------:R-:W-:Y:S02]  /*49f0*/  ISETP.GE.AND P4, PT, R7, R187.reuse, PT ;  /* 0x000000bb0700720c */ /* 0x080fe40003f86270 */
[----:B------:R-:W-:Y:S02]  /*4a00*/  ISETP.LT.OR P0, PT, R3, R180, P0 ;  /* 0x000000b40300720c */ /* 0x000fe40000701670 */
[----:B------:R-:W-:Y:S02]  /*4a10*/  FSEL R57, R35, -INF , !P2 ;  /* 0xff80000023397808 */ /* 0x000fe40005000000 */
[-C--:B------:R-:W-:Y:S02]  /*4a20*/  ISETP.GE.AND P5, PT, R7, R186.reuse, PT ;  /* 0x000000ba0700720c */ /* 0x080fe40003fa6270 */
[C---:B------:R-:W-:Y:S02]  /*4a30*/  ISETP.GE.AND P3, PT, R3.reuse, R187, PT ;  /* 0x000000bb0300720c */ /* 0x040fe40003f66270 */
[----:B------:R-:W-:-:S02]  /*4a40*/  ISETP.GE.AND P2, PT, R3, R186, PT ;  /* 0x000000ba0300720c */ /* 0x000fc40003f46270 */
[----:B------:R-:W-:Y:S02]  /*4a50*/  FSEL R125, R113, -INF , !P6 ;  /* 0xff800000717d7808 */ /* 0x000fe40007000000 */
[----:B--2---:R-:W-:Y:S02]  /*4a60*/  P2R R9, PR, RZ, 0x2 ;  /* 0x00000002ff097803 */ /* 0x004fe40000000000 */
[----:B------:R-:W-:Y:S02]  /*4a70*/  ISETP.NE.AND P6, PT, R4, RZ, PT ;  /* 0x000000ff0400720c */ /* 0x000fe40003fc5270 */
[----:B------:R-:W-:Y:S02]  /*4a80*/  ISETP.LT.OR P1, PT, R7, R183, P4 ;  /* 0x000000b70700720c */ /* 0x000fe40002721670 */
[----:B------:R-:W-:Y:S02]  /*4a90*/  P2R R8, PR, RZ, 0x1 ;  /* 0x00000001ff087803 */ /* 0x000fe40000000000 */
[----:B------:R-:W-:-:S02]  /*4aa0*/  IADD3 R4, R0, 0x28, RZ ;  /* 0x0000002800047810 */ /* 0x000fc40007ffe0ff */
[-C--:B------:R-:W-:Y:S02]  /*4ab0*/  ISETP.LT.OR P0, PT, R7, R182.reuse, P5 ;  /* 0x000000b60700720c */ /* 0x080fe40002f01670 */
[C---:B------:R-:W-:Y:S02]  /*4ac0*/  ISETP.LT.OR P3, PT, R3.reuse, R183, P3 ;  /* 0x000000b70300720c */ /* 0x040fe40001f61670 */
[----:B------:R-:W-:Y:S02]  /*4ad0*/  ISETP.LT.OR P2, PT, R3, R182, P2 ;  /* 0x000000b60300720c */ /* 0x000fe40001741670 */
[----:B------:R-:W-:Y:S02]  /*4ae0*/  IADD3 R3, R0, 0x29, RZ ;  /* 0x0000002900037810 */ /* 0x000fe40007ffe0ff */
[----:B------:R-:W-:Y:S02]  /*4af0*/  FSEL R59, R81, -INF , !P1 ;  /* 0xff800000513b7808 */ /* 0x000fe40004800000 */
[----:B------:R-:W-:-:S02]  /*4b00*/  FSEL R61, R83, -INF , !P0 ;  /* 0xff800000533d7808 */ /* 0x000fc40004000000 */
[----:B------:R-:W-:Y:S02]  /*4b10*/  ISETP.GE.AND P1, PT, R4, R187, PT ;  /* 0x000000bb0400720c */ /* 0x000fe40003f26270 */
[----:B------:R-:W-:Y:S02]  /*4b20*/  FSEL R58, R80, -INF , !P3 ;  /* 0xff800000503a7808 */ /* 0x000fe40005800000 */
[CC--:B------:R-:W-:Y:S02]  /*4b30*/  ISETP.GE.AND P0, PT, R4.reuse, R186.reuse, PT ;  /* 0x000000ba0400720c */ /* 0x0c0fe40003f06270 */
[----:B------:R-:W-:Y:S02]  /*4b40*/  ISETP.GE.AND P3, PT, R3, R186, PT ;  /* 0x000000ba0300720c */ /* 0x000fe40003f66270 */
[C---:B------:R-:W-:Y:S02]  /*4b50*/  ISETP.LT.OR P4, PT, R4.reuse, R183, P1 ;  /* 0x000000b70400720c */ /* 0x040fe40000f81670 */
[----:B------:R-:W-:-:S02]  /*4b60*/  ISETP.LT.OR P1, PT, R4, R182, P0 ;  /* 0x000000b60400720c */ /* 0x000fc40000721670 */
[----:B------:R-:W-:Y:S02]  /*4b70*/  ISETP.LT.OR P0, PT, R3, R182, P3 ;  /* 0x000000b60300720c */ /* 0x000fe40001f01670 */
[----:B------:R-:W-:Y:S02]  /*4b80*/  FSEL R64, R46, -INF , !P1 ;  /* 0xff8000002e407808 */ /* 0x000fe40004800000 */
[----:B------:R-:W-:Y:S02]  /*4b90*/  FSEL R47, R47, -INF , !P0 ;  /* 0xff8000002f2f7808 */ /* 0x000fe40004000000 */
[C---:B------:R-:W-:Y:S02]  /*4ba0*/  ISETP.GE.AND P1, PT, R7.reuse, R185, PT ;  /* 0x000000b90700720c */ /* 0x040fe40003f26270 */
[----:B------:R-:W-:Y:S02]  /*4bb0*/  ISETP.GE.AND P0, PT, R7, R184, PT ;  /* 0x000000b80700720c */ /* 0x000fe40003f06270 */
[----:B------:R-:W-:-:S02]  /*4bc0*/  FSEL R126, R110, -INF , !P6 ;  /* 0xff8000006e7e7808 */ /* 0x000fc40007000000 */
[C---:B------:R-:W-:Y:S02]  /*4bd0*/  ISETP.LT.OR P1, PT, R7.reuse, R181, P1 ;  /* 0x000000b50700720c */ /* 0x040fe40000f21670 */
[----:B------:R-:W-:Y:S02]  /*4be0*/  ISETP.LT.OR P6, PT, R7, R180, P0 ;  /* 0x000000b40700720c */ /* 0x000fe400007c1670 */
[----:B------:R-:W-:Y:S02]  /*4bf0*/  FMNMX.FTZ R7, R14, R26, !PT ;  /* 0x0000001a0e077209 */ /* 0x000fe40007810000 */
[----:B------:R-:W-:Y:S02]  /*4c00*/  ISETP.NE.AND P5, PT, R8, RZ, PT ;  /* 0x000000ff0800720c */ /* 0x000fe40003fa5270 */
[----:B------:R-:W-:Y:S02]  /*4c10*/  FMNMX.FTZ R8, R39, R7, !PT ;  /* 0x0000000727087209 */ /* 0x000fe40007810000 */
[----:B------:R-:W-:-:S02]  /*4c20*/  FSEL R60, R82, -INF , !P2 ;  /* 0xff800000523c7808 */ /* 0x000fc40005000000 */
[----:B------:R-:W-:Y:S02]  /*4c30*/  FMNMX.FTZ R7, R27, R36, !PT ;  /* 0x000000241b077209 */ /* 0x000fe40007810000 */
[C---:B------:R-:W-:Y:S02]  /*4c40*/  ISETP.GE.AND P2, PT, R3.reuse, R187, PT ;  /* 0x000000bb0300720c */ /* 0x040fe40003f46270 */
[----:B------:R-:W-:Y:S02]  /*4c50*/  FMNMX.FTZ R8, R42, R8, !PT ;  /* 0x000000082a087209 */ /* 0x000fe40007810000 */
[----:B------:R-:W-:Y:S02]  /*4c60*/  FMNMX.FTZ R7, R48, R7, !PT ;  /* 0x0000000730077209 */ /* 0x000fe40007810000 */
[----:B------:R-:W-:Y:S02]  /*4c70*/  ISETP.LT.OR P2, PT, R3, R183, P2 ;  /* 0x000000b70300720c */ /* 0x000fe40001741670 */
[----:B------:R-:W-:-:S02]  /*4c80*/  FMNMX.FTZ R8, R50, R8, !PT ;  /* 0x0000000832087209 */ /* 0x000fc40007810000 */
[----:B------:R-:W-:Y:S02]  /*4c90*/  IADD3 R10, R0, 0x30, RZ ;  /* 0x00000030000a7810 */ /* 0x000fe40007ffe0ff */
[----:B------:R-:W-:Y:S02]  /*4ca0*/  FMNMX.FTZ R7, R49, R7, !PT ;  /* 0x0000000731077209 */ /* 0x000fe40007810000 */
[----:B------:R-:W-:Y:S02]  /*4cb0*/  FSEL R46, R45, -INF , !P2 ;  /* 0xff8000002d2e7808 */ /* 0x000fe40005000000 */
[----:B------:R-:W-:Y:S02]  /*4cc0*/  FMNMX.FTZ R8, R51, R8, !PT ;  /* 0x0000000833087209 */ /* 0x000fe40007810000 */
[----:B------:R-:W-:Y:S02]  /*4cd0*/  ISETP.GE.AND P2, PT, R10, R187, PT ;  /* 0x000000bb0a00720c */ /* 0x000fe40003f46270 */
[----:B------:R-:W-:-:S02]  /*4ce0*/  FSEL R44, R44, -INF , !P4 ;  /* 0xff8000002c2c7808 */ /* 0x000fc40006000000 */
[C---:B------:R-:W-:Y:S02]  /*4cf0*/  IADD3 R37, R0.reuse, 0x31, RZ ;  /* 0x0000003100257810 */ /* 0x040fe40007ffe0ff */
[C---:B------:R-:W-:Y:S02]  /*4d00*/  IADD3 R38, R0.reuse, 0x38, RZ ;  /* 0x0000003800267810 */ /* 0x040fe40007ffe0ff */
[----:B------:R-:W-:Y:S02]  /*4d10*/  IADD3 R43, R0, 0x39, RZ ;  /* 0x00000039002b7810 */ /* 0x000fe40007ffe0ff */
[----:B------:R-:W-:Y:S02]  /*4d20*/  ISETP.NE.AND P4, PT, R9, RZ, PT ;  /* 0x000000ff0900720c */ /* 0x000fe40003f85270 */
[----:B------:R-:W-:Y:S02]  /*4d30*/  FMNMX.FTZ R0, R52, R7, !PT ;  /* 0x0000000734007209 */ /* 0x000fe40007810000 */
[----:B------:R-:W-:-:S02]  /*4d40*/  P2R R9, PR, RZ, 0x2 ;  /* 0x00000002ff097803 */ /* 0x000fc40000000000 */
[----:B------:R-:W-:Y:S02]  /*4d50*/  FMNMX.FTZ R7, R54, R8, !PT ;  /* 0x0000000836077209 */ /* 0x000fe40007810000 */
[----:B------:R-:W-:Y:S02]  /*4d60*/  ISETP.LT.OR P1, PT, R10, R183, P2 ;  /* 0x000000b70a00720c */ /* 0x000fe40001721670 */
[----:B------:R-:W-:Y:S02]  /*4d70*/  FMNMX.FTZ R7, R55, R7, !PT ;  /* 0x0000000737077209 */ /* 0x000fe40007810000 */
[----:B------:R-:W-:Y:S02]  /*4d80*/  FSEL R66, R28, -INF , !P1 ;  /* 0xff8000001c427808 */ /* 0x000fe40004800000 */
[----:B------:R-:W-:Y:S02]  /*4d90*/  ISETP.GE.AND P1, PT, R37, R187, PT ;  /* 0x000000bb2500720c */ /* 0x000fe40003f26270 */
[----:B------:R-:W-:-:S02]  /*4da0*/  FMNMX.FTZ R7, R58, R7, !PT ;  /* 0x000000073a077209 */ /* 0x000fc40007810000 */
[C---:B------:R-:W-:Y:S02]  /*4db0*/  ISETP.GE.AND P3, PT, R10.reuse, R186, PT ;  /* 0x000000ba0a00720c */ /* 0x040fe40003f66270 */
[----:B------:R-:W-:Y:S02]  /*4dc0*/  ISETP.LT.OR P1, PT, R37, R183, P1 ;  /* 0x000000b72500720c */ /* 0x000fe40000f21670 */
[----:B------:R-:W-:Y:S02]  /*4dd0*/  FMNMX.FTZ R0, R53, R0, !PT ;  /* 0x0000000035007209 */ /* 0x000fe40007810000 */
[----:B------:R-:W-:Y:S02]  /*4de0*/  FMNMX.FTZ R7, R59, R7, !PT ;  /* 0x000000073b077209 */ /* 0x000fe40007810000 */
[----:B------:R-:W-:Y:S02]  /*4df0*/  ISETP.LT.OR P0, PT, R10, R182, P3 ;  /* 0x000000b60a00720c */ /* 0x000fe40001f01670 */
[----:B------:R-:W-:-:S02]  /*4e00*/  FSEL R65, R29, -INF , !P1 ;  /* 0xff8000001d417808 */ /* 0x000fc40004800000 */
[----:B------:R-:W-:Y:S02]  /*4e10*/  ISETP.GE.AND P1, PT, R38, R187, PT ;  /* 0x000000bb2600720c */ /* 0x000fe40003f26270 */
[----:B------:R-:W-:Y:S02]  /*4e20*/  FMNMX.FTZ R0, R56, R0, !PT ;  /* 0x0000000038007209 */ /* 0x000fe40007810000 */
[----:B------:R-:W-:Y:S02]  /*4e30*/  FMNMX.FTZ R7, R44, R7, !PT ;  /* 0x000000072c077209 */ /* 0x000fe40007810000 */
[----:B------:R-:W-:Y:S02]  /*4e40*/  FSEL R98, R30, -INF , !P0 ;  /* 0xff8000001e627808 */ /* 0x000fe40004000000 */
[----:B------:R-:W-:Y:S02]  /*4e50*/  ISETP.GE.AND P0, PT, R37, R186, PT ;  /* 0x000000ba2500720c */ /* 0x000fe40003f06270 */
[----:B------:R-:W-:-:S02]  /*4e60*/  ISETP.LT.OR P1, PT, R38, R183, P1 ;  /* 0x000000b72600720c */ /* 0x000fc40000f21670 */
[----:B------:R-:W-:Y:S02]  /*4e70*/  FMNMX.FTZ R0, R57, R0, !PT ;  /* 0x0000000039007209 */ /* 0x000fe40007810000 */
[----:B------:R-:W-:Y:S02]  /*4e80*/  FMNMX.FTZ R7, R46, R7, !PT ;  /* 0x000000072e077209 */ /* 0x000fe40007810000 */
[----:B------:R-:W-:Y:S02]  /*4e90*/  ISETP.LT.OR P0, PT, R37, R182, P0 ;  /* 0x000000b62500720c */ /* 0x000fe40000701670 */
[----:B------:R-:W-:Y:S02]  /*4ea0*/  FSEL R108, R20, -INF , !P1 ;  /* 0xff800000146c7808 */ /* 0x000fe40004800000 */
[----:B------:R-:W-:Y:S02]  /*4eb0*/  FMNMX.FTZ R0, R60, R0, !PT ;  /* 0x000000003c007209 */ /* 0x000fe40007810000 */
[----:B------:R-:W-:-:S02]  /*4ec0*/  ISETP.GE.AND P1, PT, R43, R187, PT ;  /* 0x000000bb2b00720c */ /* 0x000fc40003f26270 */
[----:B------:R-:W-:Y:S02]  /*4ed0*/  FMNMX.FTZ R7, R66, R7, !PT ;  /* 0x0000000742077209 */ /* 0x000fe40007810000 */
[----:B------:R-:W-:Y:S02]  /*4ee0*/  FSEL R97, R31, -INF , !P0 ;  /* 0xff8000001f617808 */ /* 0x000fe40004000000 */
[----:B------:R-:W-:Y:S02]  /*4ef0*/  FMNMX.FTZ R0, R61, R0, !PT ;  /* 0x000000003d007209 */ /* 0x000fe40007810000 */
[----:B------:R-:W-:Y:S02]  /*4f00*/  ISETP.GE.AND P0, PT, R38, R186, PT ;  /* 0x000000ba2600720c */ /* 0x000fe40003f06270 */
[----:B------:R-:W-:Y:S02]  /*4f10*/  ISETP.LT.OR P1, PT, R43, R183, P1 ;  /* 0x000000b72b00720c */ /* 0x000fe40000f21670 */
[----:B------:R-:W-:-:S02]  /*4f20*/  FMNMX.FTZ R7, R65, R7, !PT ;  /* 0x0000000741077209 */ /* 0x000fc40007810000 */
[----:B------:R-:W-:Y:S02]  /*4f30*/  FMNMX.FTZ R0, R64, R0, !PT ;  /* 0x0000000040007209 */ /* 0x000fe40007810000 */
[----:B------:R-:W-:Y:S02]  /*4f40*/  ISETP.LT.OR P0, PT, R38, R182, P0 ;  /* 0x000000b62600720c */ /* 0x000fe40000701670 */
[----:B------:R-:W-:Y:S02]  /*4f50*/  FSEL R96, R21, -INF , !P1 ;  /* 0xff80000015607808 */ /* 0x000fe40004800000 */
[----:B------:R-:W-:Y:S02]  /*4f60*/  FMNMX.FTZ R7, R108, R7, !PT ;  /* 0x000000076c077209 */ /* 0x000fe40007810000 */
[----:B------:R-:W-:Y:S02]  /*4f70*/  ISETP.GE.AND P3, PT, R4, R185, PT ;  /* 0x000000b90400720c */ /* 0x000fe40003f66270 */
[----:B------:R-:W-:-:S02]  /*4f80*/  FMNMX.FTZ R0, R47, R0, !PT ;  /* 0x000000002f007209 */ /* 0x000fc40007810000 */
[----:B------:R-:W-:Y:S02]  /*4f90*/  ISETP.GE.AND P2, PT, R3, R185, PT ;  /* 0x000000b90300720c */ /* 0x000fe40003f46270 */
[----:B------:R-:W-:Y:S02]  /*4fa0*/  FSEL R109, R22, -INF , !P0 ;  /* 0xff800000166d7808 */ /* 0x000fe40004000000 */
[----:B------:R-:W-:Y:S02]  /*4fb0*/  FMNMX.FTZ R7, R96, R7, !PT ;  /* 0x0000000760077209 */ /* 0x000fe40007810000 */
[----:B------:R-:W-:Y:S02]  /*4fc0*/  ISETP.GE.AND P0, PT, R43, R186, PT ;  /* 0x000000ba2b00720c */ /* 0x000fe40003f06270 */
[----:B------:R-:W-:Y:S01]  /*4fd0*/  FSEL R146, R106, -INF , !P5 ;  /* 0xff8000006a927808 */ /* 0x000fe20006800000 */
[----:B------:R-:W-:Y:S01]  /*4fe0*/  IMAD.MOV.U32 R106, RZ, RZ, R198 ;  /* 0x000000ffff6a7224 */ /* 0x000fe200078e00c6 */
[----:B------:R-:W-:-:S02]  /*4ff0*/  ISETP.LT.OR P5, PT, R4, R181, P3 ;  /* 0x000000b50400720c */ /* 0x000fc40001fa1670 */
[----:B------:R-:W-:Y:S01]  /*5000*/  FMNMX.FTZ R0, R98, R0, !PT ;  /* 0x0000000062007209 */ /* 0x000fe20007810000 */
[----:B------:R-:W-:Y:S01]  /*5010*/  IMAD.WIDE.U32 R110, R106, -0x326172a9, RZ ;  /* 0xcd9e8d576a6e7825 */ /* 0x000fe200078e00ff */
[----:B------:R-:W-:Y:S02]  /*5020*/  ISETP.LT.OR P3, PT, R3, R181, P2 ;  /* 0x000000b50300720c */ /* 0x000fe40001761670 */
[----:B------:R-:W-:Y:S02]  /*5030*/  ISETP.NE.AND P2, PT, R9, RZ, PT ;  /* 0x000000ff0900720c */ /* 0x000fe40003f45270 */
[----:B------:R-:W-:Y:S01]  /*5040*/  ISETP.LT.OR P0, PT, R43, R182, P0 ;  /* 0x000000b62b00720c */ /* 0x000fe20000701670 */
[----:B------:R-:W1:Y:S01]  /*5050*/  SHFL.BFLY PT, R9, R7, 0x2, 0x1f ;  /* 0x0c401f0007097f89 */ /* 0x000e6200000e0000 */
[----:B------:R-:W-:Y:S02]  /*5060*/  FMNMX.FTZ R0, R97, R0, !PT ;  /* 0x0000000061007209 */ /* 0x000fe40007810000 */
[----:B------:R-:W-:-:S02]  /*5070*/  FSEL R99, R23, -INF , !P0 ;  /* 0xff80000017637808 */ /* 0x000fc40004000000 */
[-C--:B------:R-:W-:Y:S02]  /*5080*/  ISETP.GE.AND P1, PT, R4, R184.reuse, PT ;  /* 0x000000b80400720c */ /* 0x080fe40003f26270 */
[----:B------:R-:W-:Y:S02]  /*5090*/  ISETP.GE.AND P0, PT, R3, R184, PT ;  /* 0x000000b80300720c */ /* 0x000fe40003f06270 */
[----:B------:R-:W-:Y:S02]  /*50a0*/  FMNMX.FTZ R0, R109, R0, !PT ;  /* 0x000000006d007209 */ /* 0x000fe40007810000 */
[----:B------:R-:W-:Y:S02]  /*50b0*/  FSEL R145, R104, -INF , !P4 ;  /* 0xff80000068917808 */ /* 0x000fe40006000000 */
[----:B------:R-:W-:Y:S02]  /*50c0*/  LOP3.LUT R114, R72, UR34, RZ, 0x3c, !PT ;  /* 0x0000002248727c12 */ /* 0x000fe4000f8e3cff */
[----:B------:R-:W-:-:S02]  /*50d0*/  ISETP.LT.OR P4, PT, R4, R180, P1 ;  /* 0x000000b40400720c */ /* 0x000fc40000f81670 */
[----:B------:R-:W-:Y:S01]  /*50e0*/  ISETP.LT.OR P1, PT, R3, R180, P0 ;  /* 0x000000b40300720c */ /* 0x000fe20000721670 */
[----:B------:R-:W-:Y:S01]  /*50f0*/  STL [R1+0xdc], R114 ;  /* 0x0000dc7201007387 */ /* 0x000fe20000100800 */
[----:B------:R-:W-:Y:S01]  /*5100*/  FMNMX.FTZ R3, R99, R0, !PT ;  /* 0x0000000063037209 */ /* 0x000fe20007810000 */
[----:B------:R-:W-:Y:S01]  /*5110*/  IMAD.SHL.U32 R0, R75, 0x2, RZ ;  /* 0x000000024b007824 */ /* 0x000fe200078e00ff */
[----:B------:R-:W-:Y:S02]  /*5120*/  LOP3.LUT R8, R111, R114, RZ, 0x3c, !PT ;  /* 0x000000726f087212 */ /* 0x000fe400078e3cff */
[----:B------:R-:W-:Y:S01]  /*5130*/  FSEL R142, R105, -INF , !P2 ;  /* 0xff800000698e7808 */ /* 0x000fe20005000000 */
[----:B------:R-:W2:Y:S01]  /*5140*/  SHFL.BFLY PT, R11, R3, 0x2, 0x1f ;  /* 0x0c401f00030b7f89 */ /* 0x000ea200000e0000 */
[----:B------:R-:W-:Y:S01]  /*5150*/  LOP3.LUT R4, R0, UR35, RZ, 0x3c, !PT ;  /* 0x0000002300047c12 */ /* 0x000fe2000f8e3cff */
[----:B------:R-:W-:Y:S01]  /*5160*/  IMAD.WIDE.U32 R244, R8, -0x2daee0ad, RZ ;  /* 0xd2511f5308f47825 */ /* 0x000fe200078e00ff */
[----:B-1----:R-:W-:-:S02]  /*5170*/  FMNMX.FTZ R7, R7, R9, !PT ;  /* 0x0000000907077209 */ /* 0x002fc40007810000 */
[----:B------:R-:W-:Y:S02]  /*5180*/  LOP3.LUT R8, R63, R4, RZ, 0x3c, !PT ;  /* 0x000000043f087212 */ /* 0x000fe400078e3cff */
[----:B------:R-:W-:Y:S01]  /*5190*/  LOP3.LUT R4, R245, UR16, R62, 0x96, !PT ;  /* 0x00000010f5047c12 */ /* 0x000fe2000f8e963e */
[----:B------:R-:W1:Y:S01]  /*51a0*/  SHFL.BFLY PT, R12, R7, 0x1, 0x1f ;  /* 0x0c201f00070c7f89 */ /* 0x000e6200000e0000 */
[----:B------:R-:W-:Y:S01]  /*51b0*/  IADD3 R0, R0, 0x1, RZ ;  /* 0x0000000100007810 */ /* 0x000fe20007ffe0ff */
[----:B------:R-:W-:Y:S01]  /*51c0*/  IMAD.WIDE.U32 R24, R8, -0x326172a9, RZ ;  /* 0xcd9e8d5708187825 */ /* 0x000fe200078e00ff */
[----:B------:R-:W-:Y:S02]  /*51d0*/  ISETP.GE.AND P2, PT, R10, R185, PT ;  /* 0x000000b90a00720c */ /* 0x000fe40003f46270 */
[----:B------:R-:W-:Y:S01]  /*51e0*/  LOP3.LUT R45, R0, UR35, RZ, 0x3c, !PT ;  /* 0x00000023002d7c12 */ /* 0x000fe2000f8e3cff */
[----:B------:R-:W-:Y:S01]  /*51f0*/  IMAD.WIDE.U32 R30, R4, -0x326172a9, RZ ;  /* 0xcd9e8d57041e7825 */ /* 0x000fe200078e00ff */
[----:B------:R-:W-:-:S02]  /*5200*/  LOP3.LUT R8, R25, UR17, R110, 0x96, !PT ;  /* 0x0000001119087c12 */ /* 0x000fc4000f8e966e */
[----:B------:R-:W-:Y:S02]  /*5210*/  LOP3.LUT R0, R63, R45, RZ, 0x3c, !PT ;  /* 0x0000002d3f007212 */ /* 0x000fe400078e3cff */
[----:B------:R-:W-:Y:S01]  /*5220*/  LOP3.LUT R4, R31, UR12, R24, 0x96, !PT ;  /* 0x0000000c1f047c12 */ /* 0x000fe2000f8e9618 */
[----:B------:R-:W-:Y:S01]  /*5230*/  IMAD.WIDE.U32 R34, R8, -0x2daee0ad, RZ ;  /* 0xd2511f5308227825 */ /* 0x000fe200078e00ff */
[----:B------:R-:W-:Y:S02]  /*5240*/  ISETP.GE.AND P0, PT, R10, R184, PT ;  /* 0x000000b80a00720c */ /* 0x000fe40003f06270 */
[----:B------:R-:W-:Y:S01]  /*5250*/  FSEL R143, R107, -INF , !P6 ;  /* 0xff8000006b8f7808 */ /* 0x000fe20007000000 */
[----:B------:R-:W-:Y:S01]  /*5260*/  IMAD.WIDE.U32 R40, R4, -0x2daee0ad, RZ ;  /* 0xd2511f5304287825 */ /* 0x000fe200078e00ff */
[----:B--2---:R-:W-:Y:S02]  /*5270*/  FMNMX.FTZ R22, R3, R11, !PT ;  /* 0x0000000b03167209 */ /* 0x004fe40007810000 */
[----:B------:R-:W-:Y:S01]  /*5280*/  LOP3.LUT R3, R35, UR11, R244, 0x96, !PT ;  /* 0x0000000b23037c12 */ /* 0x000fe2000f8e96f4 */
[----:B------:R-:W-:Y:S01]  /*5290*/  IMAD.WIDE.U32 R28, R0, -0x326172a9, RZ ;  /* 0xcd9e8d57001c7825 */ /* 0x000fe200078e00ff */
[----:B------:R-:W-:Y:S01]  /*52a0*/  LOP3.LUT R4, R41, UR9, R34, 0x96, !PT ;  /* 0x0000000929047c12 */ /* 0x000fe2000f8e9622 */
[----:B------:R-:W2:Y:S01]  /*52b0*/  SHFL.BFLY PT, R23, R22, 0x1, 0x1f ;  /* 0x0c201f0016177f89 */ /* 0x000ea200000e0000 */
[----:B------:R-:W-:Y:S01]  /*52c0*/  ISETP.LT.OR P6, PT, R10, R181, P2 ;  /* 0x000000b50a00720c */ /* 0x000fe200017c1670 */
[----:B------:R-:W-:Y:S01]  /*52d0*/  IMAD.WIDE.U32 R8, R3, -0x326172a9, RZ ;  /* 0xcd9e8d5703087825 */ /* 0x000fe200078e00ff */
[----:B------:R-:W-:-:S02]  /*52e0*/  LOP3.LUT R0, R29, UR17, R110, 0x96, !PT ;  /* 0x000000111d007c12 */ /* 0x000fc4000f8e966e */
[----:B------:R-:W-:Y:S01]  /*52f0*/  ISETP.LT.OR P0, PT, R10, R180, P0 ;  /* 0x000000b40a00720c */ /* 0x000fe20000701670 */
[----:B------:R-:W-:Y:S01]  /*5300*/  IMAD.WIDE.U32 R20, R4, -0x326172a9, RZ ;  /* 0xcd9e8d5704147825 */ /* 0x000fe200078e00ff */
[----:B------:R-:W-:Y:S02]  /*5310*/  LOP3.LUT R3, R31, UR12, R28, 0x96, !PT ;  /* 0x0000000c1f037c12 */ /* 0x000fe4000f8e961c */
[----:B------:R-:W-:Y:S02]  /*5320*/  LOP3.LUT R10, R9, UR10, R30, 0x96, !PT ;  /* 0x0000000a090a7c12 */ /* 0x000fe4000f8e961e */
[----:B------:R-:W-:Y:S01]  /*5330*/  LOP3.LUT R4, R21, UR8, R8, 0x96, !PT ;  /* 0x0000000815047c12 */ /* 0x000fe2000f8e9608 */
[----:B------:R-:W-:Y:S01]  /*5340*/  IMAD.WIDE.U32 R8, R0, -0x2daee0ad, RZ ;  /* 0xd2511f5300087825 */ /* 0x000fe200078e00ff */
[----:B-1----:R-:W-:Y:S02]  /*5350*/  FMNMX.FTZ R68, R7, R12, !PT ;  /* 0x0000000c07447209 */ /* 0x002fe40007810000 */
[----:B------:R-:W-:Y:S01]  /*5360*/  P2R R78, PR, RZ, 0x1 ;  /* 0x00000001ff4e7803 */ /* 0x000fe20000000000 */
[----:B------:R-:W-:Y:S01]  /*5370*/  IMAD.WIDE.U32 R16, R3, -0x2daee0ad, RZ ;  /* 0xd2511f5303107825 */ /* 0x000fe200078e00ff */
[----:B------:R-:W-:-:S02]  /*5380*/  LOP3.LUT R0, R9, UR11, R244, 0x96, !PT ;  /* 0x0000000b09007c12 */ /* 0x000fc4000f8e96f4 */
[C---:B------:R-:W-:Y:S01]  /*5390*/  FSETP.NEU.FTZ.AND P0, PT, R68.reuse, -INF , PT ;  /* 0xff8000004400780b */ /* 0x040fe20003f1d000 */
[----:B------:R-:W-:Y:S01]  /*53a0*/  FMUL.FTZ R3, R68, c[0x0][0x23c] ;  /* 0x00008f0044037a20 */ /* 0x000fe20000410000 */
[----:B------:R-:W-:Y:S01]  /*53b0*/  LOP3.LUT R7, R17, UR9, R8, 0x96, !PT ;  /* 0x0000000911077c12 */ /* 0x000fe2000f8e9608 */
[----:B------:R-:W-:Y:S01]  /*53c0*/  IMAD.WIDE.U32 R10, R10, -0x2daee0ad, RZ ;  /* 0xd2511f530a0a7825 */ /* 0x000fe200078e00ff */
[----:B------:R-:W-:Y:S02]  /*53d0*/  FSEL R166, R103, -INF , !P1 ;  /* 0xff80000067a67808 */ /* 0x000fe40004800000 */
[----:B--2---:R-:W-:Y:S01]  /*53e0*/  FMNMX.FTZ R69, R22, R23, !PT ;  /* 0x0000001716457209 */ /* 0x004fe20007810000 */
[----:B------:R-:W-:Y:S01]  /*53f0*/  IMAD.WIDE.U32 R18, R4, -0x2daee0ad, RZ ;  /* 0xd2511f5304127825 */ /* 0x000fe200078e00ff */
[----:B------:R-:W-:Y:S02]  /*5400*/  LOP3.LUT R4, R11, UR7, R40, 0x96, !PT ;  /* 0x000000070b047c12 */ /* 0x000fe4000f8e9628 */
[----:B------:R-:W-:Y:S01]  /*5410*/  FSEL R167, R102, -INF , !P4 ;  /* 0xff80000066a77808 */ /* 0x000fe20006000000 */
[----:B------:R-:W-:Y:S01]  /*5420*/  IMAD.WIDE.U32 R12, R0, -0x326172a9, RZ ;  /* 0xcd9e8d57000c7825 */ /* 0x000fe200078e00ff */
[----:B------:R-:W-:-:S02]  /*5430*/  FSEL R0, R3, RZ, P0 ;  /* 0x000000ff03007208 */ /* 0x000fc40000000000 */
[----:B------:R-:W-:Y:S01]  /*5440*/  LOP3.LUT R3, R19, UR5, R10, 0x96, !PT ;  /* 0x0000000513037c12 */ /* 0x000fe2000f8e960a */
[----:B------:R-:W-:Y:S01]  /*5450*/  IMAD.WIDE.U32 R32, R7, -0x326172a9, RZ ;  /* 0xcd9e8d5707207825 */ /* 0x000fe200078e00ff */
[----:B------:R-:W-:Y:S02]  /*5460*/  LOP3.LUT R10, R13, UR10, R30, 0x96, !PT ;  /* 0x0000000a0d0a7c12 */ /* 0x000fe4000f8e961e */
[----:B------:R-:W-:Y:S01]  /*5470*/  FSETP.NEU.FTZ.AND P0, PT, R69, -INF , PT ;  /* 0xff8000004500780b */ /* 0x000fe20003f1d000 */
[----:B------:R-:W-:Y:S01]  /*5480*/  IMAD.WIDE.U32 R8, R3, -0x326172a9, RZ ;  /* 0xcd9e8d5703087825 */ /* 0x000fe200078e00ff */
[----:B------:R-:W-:Y:S02]  /*5490*/  LOP3.LUT R3, R33, UR8, R12, 0x96, !PT ;  /* 0x0000000821037c12 */ /* 0x000fe4000f8e960c */
[----:B------:R-:W-:Y:S01]  /*54a0*/  FSEL R141, R101, -INF , !P3 ;  /* 0xff800000658d7808 */ /* 0x000fe20005800000 */
[----:B------:R-:W-:Y:S01]  /*54b0*/  FFMA.FTZ R7, R14, c[0x0][0x23c], -R0 ;  /* 0x00008f000e077a23 */ /* 0x000fe20000010800 */
[----:B------:R-:W-:Y:S01]  /*54c0*/  FSEL R140, R100, -INF , !P5 ;  /* 0xff800000648c7808 */ /* 0x000fe20006800000 */
[----:B------:R-:W-:Y:S01]  /*54d0*/  IMAD.WIDE.U32 R14, R4, -0x326172a9, RZ ;  /* 0xcd9e8d57040e7825 */ /* 0x000fe200078e00ff */
[----:B------:R-:W-:Y:S01]  /*54e0*/  LOP3.LUT R13, R8, 0xffff, RZ, 0xc0, !PT ;  /* 0x0000ffff080d7812 */ /* 0x000fe200078ec0ff */
[----:B------:R1:W-:Y:S01]  /*54f0*/  MUFU.EX2 R241, R7 ;  /* 0x0000000700f17308 */ /* 0x0003e20000000800 */
[----:B------:R-:W-:Y:S01]  /*5500*/  IADD3 R106, R106, 0x4, RZ ;  /* 0x000000046a6a7810 */ /* 0x000fe20007ffe0ff */
[----:B------:R-:W-:Y:S01]  /*5510*/  IMAD.WIDE.U32 R10, R10, -0x2daee0ad, RZ ;  /* 0xd2511f530a0a7825 */ /* 0x000fe200078e00ff */
[----:B------:R-:W-:-:S02]  /*5520*/  FSEL R107, R136, -INF , !P6 ;  /* 0xff800000886b7808 */ /* 0x000fc40007000000 */
[----:B------:R-:W-:Y:S01]  /*5530*/  LOP3.LUT R34, R41, UR9, R34, 0x96, !PT ;  /* 0x0000000929227c12 */ /* 0x000fe2000f8e9622 */
[----:B------:R-:W-:Y:S01]  /*5540*/  IMAD.WIDE.U32 R22, R3, -0x2daee0ad, RZ ;  /* 0xd2511f5303167825 */ /* 0x000fe200078e00ff */
[----:B------:R-:W-:Y:S01]  /*5550*/  LOP3.LUT R17, R11, UR7, R16, 0x96, !PT ;  /* 0x000000070b117c12 */ /* 0x000fe2000f8e9610 */
[----:B------:R2:W-:Y:S02]  /*5560*/  STL [R1+0xf8], R106 ;  /* 0x0000f86a01007387 */ /* 0x0005e40000100800 */
[----:B------:R-:W-:Y:S01]  /*5570*/  FMUL.FTZ R12, R69, c[0x0][0x23c] ;  /* 0x00008f00450c7a20 */ /* 0x000fe20000410000 */
[----:B------:R-:W-:Y:S01]  /*5580*/  LOP3.LUT R16, R23, UR5, R10, 0x96, !PT ;  /* 0x0000000517107c12 */ /* 0x000fe2000f8e960a */
[----:B------:R-:W-:-:S03]  /*5590*/  FFMA.FTZ R4, R26, c[0x0][0x23c], -R0 ;  /* 0x00008f001a047a23 */ /* 0x000fc60000010800 */
[----:B------:R-:W-:Y:S01]  /*55a0*/  FSEL R3, R12, RZ, P0 ;  /* 0x000000ff0c037208 */ /* 0x000fe20000000000 */
[----:B------:R3:W4:Y:S01]  /*55b0*/  MUFU.EX2 R104, R4 ;  /* 0x0000000400687308 */ /* 0x0007220000000800 */
[----:B-1----:R-:W-:Y:S02]  /*55c0*/  LOP3.LUT R7, R9, UR14, R14, 0x96, !PT ;  /* 0x0000000e09077c12 */ /* 0x002fe4000f8e960e */
[----:B------:R-:W-:Y:S01]  /*55d0*/  LOP3.LUT R14, R15, UR6, R20, 0x96, !PT ;  /* 0x000000060f0e7c12 */ /* 0x000fe2000f8e9614 */
[--C-:B------:R-:W-:Y:S01]  /*55e0*/  FFMA.FTZ R11, R27, c[0x0][0x23c], -R3.reuse ;  /* 0x00008f001b0b7a23 */ /* 0x100fe20000010803 */
[----:B------:R-:W-:Y:S02]  /*55f0*/  LOP3.LUT R10, R7, 0xff, RZ, 0xc0, !PT ;  /* 0x000000ff070a7812 */ /* 0x000fe400078ec0ff */
[----:B------:R-:W-:Y:S01]  /*5600*/  LOP3.LUT R12, R8, 0xff, RZ, 0xc0, !PT ;  /* 0x000000ff080c7812 */ /* 0x000fe200078ec0ff */
[----:B------:R1:W-:Y:S01]  /*5610*/  MUFU.EX2 R201, R11 ;  /* 0x0000000b00c97308 */ /* 0x0003e20000000800 */
[----:B------:R-:W-:Y:S01]  /*5620*/  ISETP.GE.U32.AND P1, PT, R225, R10, PT ;  /* 0x0000000ae100720c */ /* 0x000fe20003f26070 */
[----:B------:R-:W-:Y:S01]  /*5630*/  FFMA.FTZ R10, R36, c[0x0][0x23c], -R3 ;  /* 0x00008f00240a7a23 */ /* 0x000fe20000010803 */
[----:B------:R-:W-:-:S02]  /*5640*/  SHF.R.U32.HI R15, RZ, 0x10, R8 ;  /* 0x00000010ff0f7819 */ /* 0x000fc40000011608 */
[----:B------:R-:W-:Y:S02]  /*5650*/  ISETP.GE.U32.AND P4, PT, R225, R12, PT ;  /* 0x0000000ce100720c */ /* 0x000fe40003f86070 */
[----:B---3--:R-:W-:Y:S01]  /*5660*/  LOP3.LUT R4, R7, 0xffff, RZ, 0xc0, !PT ;  /* 0x0000ffff07047812 */ /* 0x008fe200078ec0ff */
[----:B------:R3:W5:Y:S03]  /*5670*/  MUFU.EX2 R200, R10 ;  /* 0x0000000a00c87308 */ /* 0x0007660000000800 */
[----:B------:R-:W-:-:S04]  /*5680*/  SHF.R.U32.HI R4, RZ, 0x8, R4 ;  /* 0x00000008ff047819 */ /* 0x000fc80000011604 */
[----:B------:R-:W-:Y:S02]  /*5690*/  LOP3.LUT R4, R4, 0xffff, RZ, 0xc0, !PT ;  /* 0x0000ffff04047812 */ /* 0x000fe400078ec0ff */
[----:B-1----:R-:W-:Y:S01]  /*56a0*/  SHF.R.U32.HI R11, RZ, 0x18, R8 ;  /* 0x00000018ff0b7819 */ /* 0x002fe20000011608 */
[----:B------:R-:W-:Y:S01]  /*56b0*/  IMAD.WIDE.U32 R8, R14, -0x2daee0ad, RZ ;  /* 0xd2511f530e087825 */ /* 0x000fe200078e00ff */
[C---:B------:R-:W-:Y:S02]  /*56c0*/  ISETP.GE.U32.AND P0, PT, R225.reuse, R4, PT ;  /* 0x00000004e100720c */ /* 0x040fe40003f06070 */
[----:B----4-:R-:W-:Y:S02]  /*56d0*/  F2FP.PACK_AB R4, R104, R241 ;  /* 0x000000f16804723e */ /* 0x010fe400000000ff */
[----:B------:R-:W-:Y:S01]  /*56e0*/  ISETP.GE.U32.AND P3, PT, R225, R11, PT ;  /* 0x0000000be100720c */ /* 0x000fe20003f66070 */
[----:B---3--:R-:W-:Y:S01]  /*56f0*/  FFMA.FTZ R10, R39, c[0x0][0x23c], -R0 ;  /* 0x00008f00270a7a23 */ /* 0x008fe20000010800 */
[----:B------:R-:W-:Y:S01]  /*5700*/  PRMT R102, R4, 0x7610, R102 ;  /* 0x0000761004667816 */ /* 0x000fe20000000066 */
[----:B------:R-:W-:Y:S01]  /*5710*/  FFMA.FTZ R11, R42, c[0x0][0x23c], -R0 ;  /* 0x00008f002a0b7a23 */ /* 0x000fe20000010800 */
[----:B------:R-:W-:Y:S01]  /*5720*/  PRMT R101, R4, 0x7632, R101 ;  /* 0x0000763204657816 */ /* 0x000fe20000000065 */
[----:B------:R5:W-:Y:S01]  /*5730*/  MUFU.EX2 R199, R10 ;  /* 0x0000000a00c77308 */ /* 0x000be20000000800 */
[--C-:B------:R-:W-:Y:S01]  /*5740*/  SHF.R.U32.HI R4, RZ, 0x18, R7.reuse ;  /* 0x00000018ff047819 */ /* 0x100fe20000011607 */
[----:B------:R-:W-:Y:S01]  /*5750*/  @!P1 HADD2 R67, -R102.H0_H0, -RZ.H0_H0 ;  /* 0xa00000ff66439230 */ /* 0x000fe20000000900 */
[----:B------:R-:W-:Y:S01]  /*5760*/  SHF.R.U32.HI R7, RZ, 0x10, R7 ;  /* 0x00000010ff077819 */ /* 0x000fe20000011607 */
[----:B------:R-:W-:Y:S01]  /*5770*/  @!P0 HADD2 R70, -R101.H0_H0, -RZ.H0_H0 ;  /* 0xa00000ff65468230 */ /* 0x000fe20000000900 */
[----:B------:R-:W-:-:S02]  /*5780*/  PRMT R155, R102, 0x5410, R101 ;  /* 0x00005410669b7816 */ /* 0x000fc40000000065 */
[----:B------:R-:W-:Y:S01]  /*5790*/  @!P1 PRMT R102, R67, 0x5410, RZ ;  /* 0x0000541043669816 */ /* 0x000fe200000000ff */
[----:B------:R1:W3:Y:S01]  /*57a0*/  MUFU.EX2 R239, R11 ;  /* 0x0000000b00ef7308 */ /* 0x0002e20000000800 */
[----:B------:R-:W-:Y:S02]  /*57b0*/  ISETP.GE.U32.AND P2, PT, R225, R4, PT ;  /* 0x00000004e100720c */ /* 0x000fe40003f46070 */
[----:B------:R-:W-:Y:S02]  /*57c0*/  @!P0 PRMT R101, R70, 0x5410, RZ ;  /* 0x0000541046658816 */ /* 0x000fe400000000ff */
[----:B------:R-:W-:Y:S02]  /*57d0*/  LOP3.LUT R4, R9, UR13, R18, 0x96, !PT ;  /* 0x0000000d09047c12 */ /* 0x000fe4000f8e9612 */
[----:B------:R-:W-:Y:S02]  /*57e0*/  SHF.R.U32.HI R14, RZ, 0x10, R8 ;  /* 0x00000010ff0e7819 */ /* 0x000fe40000011608 */
[----:B-----5:R-:W-:-:S02]  /*57f0*/  F2FP.PACK_AB R10, R200, R201 ;  /* 0x000000c9c80a723e */ /* 0x020fc400000000ff */
[----:B------:R-:W-:Y:S02]  /*5800*/  SHF.R.U32.HI R12, RZ, 0x18, R8 ;  /* 0x00000018ff0c7819 */ /* 0x000fe40000011608 */
[C---:B------:R-:W-:Y:S02]  /*5810*/  PRMT R103, R10.reuse, 0x7632, R103 ;  /* 0x000076320a677816 */ /* 0x040fe40000000067 */
[----:B------:R-:W-:Y:S01]  /*5820*/  PRMT R100, R10, 0x7610, R100 ;  /* 0x000076100a647816 */ /* 0x000fe20000000064 */
[----:B-1----:R-:W-:Y:S01]  /*5830*/  FFMA.FTZ R11, R48, c[0x0][0x23c], -R3 ;  /* 0x00008f00300b7a23 */ /* 0x002fe20000010803 */
[----:B------:R-:W-:Y:S01]  /*5840*/  LOP3.LUT R10, R7, 0xff, RZ, 0xc0, !PT ;  /* 0x000000ff070a7812 */ /* 0x000fe200078ec0ff */
[----:B------:R-:W-:Y:S01]  /*5850*/  @!P2 HADD2 R71, -R103.H0_H0, -RZ.H0_H0 ;  /* 0xa00000ff6747a230 */ /* 0x000fe20000000900 */
[----:B------:R-:W-:Y:S01]  /*5860*/  SHF.R.U32.HI R7, RZ, 0x8, R13 ;  /* 0x00000008ff077819 */ /* 0x000fe2000001160d */
[----:B------:R1:W-:Y:S01]  /*5870*/  MUFU.EX2 R198, R11 ;  /* 0x0000000b00c67308 */ /* 0x0003e20000000800 */
[----:B------:R-:W-:Y:S01]  /*5880*/  ISETP.GE.U32.AND P1, PT, R225, R10, PT ;  /* 0x0000000ae100720c */ /* 0x000fe20003f26070 */
[----:B------:R-:W-:Y:S01]  /*5890*/  FFMA.FTZ R10, R49, c[0x0][0x23c], -R3 ;  /* 0x00008f00310a7a23 */ /* 0x000fe20000010803 */
[----:B------:R-:W-:-:S02]  /*58a0*/  LOP3.LUT R7, R7, 0xffff, RZ, 0xc0, !PT ;  /* 0x0000ffff07077812 */ /* 0x000fc400078ec0ff */
[----:B------:R-:W-:Y:S01]  /*58b0*/  LOP3.LUT R13, R8, 0xffff, RZ, 0xc0, !PT ;  /* 0x0000ffff080d7812 */ /* 0x000fe200078ec0ff */
[----:B------:R-:W-:Y:S01]  /*58c0*/  FFMA.FTZ R9, R50, c[0x0][0x23c], -R0 ;  /* 0x00008f0032097a23 */ /* 0x000fe20000010800 */
[----:B------:R-:W-:Y:S01]  /*58d0*/  ISETP.GE.U32.AND P0, PT, R225, R7, PT ;  /* 0x00000007e100720c */ /* 0x000fe20003f06070 */
[----:B------:R-:W4:Y:S01]  /*58e0*/  MUFU.EX2 R70, R10 ;  /* 0x0000000a00467308 */ /* 0x000f220000000800 */
[----:B---3--:R-:W-:Y:S02]  /*58f0*/  F2FP.PACK_AB R7, R239, R199 ;  /* 0x000000c7ef07723e */ /* 0x008fe400000000ff */
[----:B------:R-:W-:Y:S02]  /*5900*/  PRMT R154, R100, 0x5410, R103 ;  /* 0x00005410649a7816 */ /* 0x000fe40000000067 */
[C---:B------:R-:W-:Y:S01]  /*5910*/  PRMT R237, R7.reuse, 0x7610, R237 ;  /* 0x0000761007ed7816 */ /* 0x040fe200000000ed */
[----:B------:R-:W-:Y:S01]  /*5920*/  @!P1 HADD2 R74, -R100.H0_H0, -RZ.H0_H0 ;  /* 0xa00000ff644a9230 */ /* 0x000fe20000000900 */
[----:B------:R-:W-:Y:S01]  /*5930*/  PRMT R236, R7, 0x7632, R236 ;  /* 0x0000763207ec7816 */ /* 0x000fe200000000ec */
[----:B------:R3:W-:Y:S01]  /*5940*/  MUFU.EX2 R251, R9 ;  /* 0x0000000900fb7308 */ /* 0x0007e20000000800 */
[----:B-1----:R-:W-:Y:S01]  /*5950*/  LOP3.LUT R11, R8, 0xff, RZ, 0xc0, !PT ;  /* 0x000000ff080b7812 */ /* 0x002fe200078ec0ff */
[----:B------:R-:W-:Y:S01]  /*5960*/  FFMA.FTZ R8, R51, c[0x0][0x23c], -R0 ;  /* 0x00008f0033087a23 */ /* 0x000fe20000010800 */
[----:B------:R-:W-:Y:S01]  /*5970*/  LOP3.LUT R7, R15, 0xff, RZ, 0xc0, !PT ;  /* 0x000000ff0f077812 */ /* 0x000fe200078ec0ff */
[----:B------:R-:W-:Y:S01]  /*5980*/  @!P0 HADD2 R73, -R236.H0_H0, -RZ.H0_H0 ;  /* 0xa00000ffec498230 */ /* 0x000fe20000000900 */
[----:B------:R-:W-:Y:S01]  /*5990*/  @!P2 PRMT R103, R71, 0x5410, RZ ;  /* 0x000054104767a816 */ /* 0x000fe200000000ff */
[----:B------:R-:W-:Y:S01]  /*59a0*/  @!P4 HADD2 R72, -R237.H0_H0, -RZ.H0_H0 ;  /* 0xa00000ffed48c230 */ /* 0x000fe20000000900 */
[----:B------:R-:W-:Y:S01]  /*59b0*/  ISETP.GE.U32.AND P2, PT, R225, R7, PT ;  /* 0x00000007e100720c */ /* 0x000fe20003f46070 */
[----:B------:R1:W5:Y:S01]  /*59c0*/  MUFU.EX2 R238, R8 ;  /* 0x0000000800ee7308 */ /* 0x0003620000000800 */
[----:B----4-:R-:W-:Y:S01]  /*59d0*/  F2FP.PACK_AB R7, R70, R198 ;  /* 0x000000c64607723e */ /* 0x010fe200000000ff */
[----:B------:R-:W-:Y:S01]  /*59e0*/  FFMA.FTZ R10, R52, c[0x0][0x23c], -R3 ;  /* 0x00008f00340a7a23 */ /* 0x000fe20000010803 */
[----:B------:R-:W-:-:S02]  /*59f0*/  @!P1 PRMT R100, R74, 0x5410, RZ ;  /* 0x000054104a649816 */ /* 0x000fc400000000ff */
[C---:B------:R-:W-:Y:S02]  /*5a00*/  PRMT R235, R7.reuse, 0x7632, R235 ;  /* 0x0000763207eb7816 */ /* 0x040fe400000000eb */
[----:B------:R-:W-:Y:S01]  /*5a10*/  PRMT R234, R7, 0x7610, R234 ;  /* 0x0000761007ea7816 */ /* 0x000fe200000000ea */
[----:B------:R4:W-:Y:S01]  /*5a20*/  MUFU.EX2 R218, R10 ;  /* 0x0000000a00da7308 */ /* 0x0009e20000000800 */
[----:B---3--:R-:W-:Y:S01]  /*5a30*/  LOP3.LUT R9, R4, 0xffff, RZ, 0xc0, !PT ;  /* 0x0000ffff04097812 */ /* 0x008fe200078ec0ff */
[----:B------:R-:W-:Y:S01]  /*5a40*/  @!P3 HADD2 R76, -R235.H0_H0, -RZ.H0_H0 ;  /* 0xa00000ffeb4cb230 */ /* 0x000fe20000000900 */
[----:B------:R-:W-:Y:S01]  /*5a50*/  PRMT R152, R237, 0x5410, R236 ;  /* 0x00005410ed987816 */ /* 0x000fe200000000ec */
[----:B------:R-:W-:Y:S01]  /*5a60*/  @!P2 HADD2 R77, -R234.H0_H0, -RZ.H0_H0 ;  /* 0xa00000ffea4da230 */ /* 0x000fe20000000900 */
[----:B------:R-:W-:Y:S02]  /*5a70*/  SHF.R.U32.HI R7, RZ, 0x8, R9 ;  /* 0x00000008ff077819 */ /* 0x000fe40000011609 */
[----:B------:R-:W-:-:S02]  /*5a80*/  @!P0 PRMT R236, R73, 0x5410, RZ ;  /* 0x0000541049ec8816 */ /* 0x000fc400000000ff */
[----:B-1----:R-:W-:Y:S02]  /*5a90*/  LOP3.LUT R8, R4, 0xff, RZ, 0xc0, !PT ;  /* 0x000000ff04087812 */ /* 0x002fe400078ec0ff */
[----:B------:R-:W-:Y:S02]  /*5aa0*/  LOP3.LUT R7, R7, 0xffff, RZ, 0xc0, !PT ;  /* 0x0000ffff07077812 */ /* 0x000fe400078ec0ff */
[----:B------:R-:W-:Y:S01]  /*5ab0*/  ISETP.GE.U32.AND P1, PT, R225, R8, PT ;  /* 0x00000008e100720c */ /* 0x000fe20003f26070 */
[----:B------:R-:W-:Y:S01]  /*5ac0*/  FFMA.FTZ R8, R53, c[0x0][0x23c], -R3 ;  /* 0x00008f0035087a23 */ /* 0x000fe20000010803 */
[----:B------:R-:W-:Y:S01]  /*5ad0*/  ISETP.GE.U32.AND P0, PT, R225, R7, PT ;  /* 0x00000007e100720c */ /* 0x000fe20003f06070 */
[----:B----4-:R-:W-:Y:S01]  /*5ae0*/  FFMA.FTZ R10, R58, c[0x0][0x23c], -R0 ;  /* 0x00008f003a0a7a23 */ /* 0x010fe20000010800 */
[----:B-----5:R-:W-:Y:S01]  /*5af0*/  F2FP.PACK_AB R9, R238, R251 ;  /* 0x000000fbee09723e */ /* 0x020fe200000000ff */
[----:B------:R1:W3:Y:S01]  /*5b00*/  MUFU.EX2 R219, R8 ;  /* 0x0000000800db7308 */ /* 0x0002e20000000800 */
[----:B------:R-:W-:-:S02]  /*5b10*/  SHF.R.U32.HI R7, RZ, 0x18, R4 ;  /* 0x00000018ff077819 */ /* 0x000fc40000011604 */
[----:B------:R-:W-:Y:S02]  /*5b20*/  PRMT R151, R234, 0x5410, R235 ;  /* 0x00005410ea977816 */ /* 0x000fe400000000eb */
[----:B------:R-:W-:Y:S02]  /*5b30*/  @!P2 PRMT R234, R77, 0x5410, RZ ;  /* 0x000054104deaa816 */ /* 0x000fe400000000ff */
[----:B------:R-:W-:Y:S01]  /*5b40*/  PRMT R233, R9, 0x7610, R233 ;  /* 0x0000761009e97816 */ /* 0x000fe200000000e9 */
[----:B------:R-:W-:Y:S01]  /*5b50*/  MUFU.EX2 R247, R10 ;  /* 0x0000000a00f77308 */ /* 0x000fe20000000800 */
[----:B------:R-:W-:Y:S01]  /*5b60*/  ISETP.GE.U32.AND P2, PT, R225, R7, PT ;  /* 0x00000007e100720c */ /* 0x000fe20003f46070 */
[----:B------:R-:W-:Y:S01]  /*5b70*/  FFMA.FTZ R7, R55, c[0x0][0x23c], -R0 ;  /* 0x00008f0037077a23 */ /* 0x000fe20000010800 */
[----:B------:R-:W-:Y:S01]  /*5b80*/  SHF.R.U32.HI R4, RZ, 0x10, R4 ;  /* 0x00000010ff047819 */ /* 0x000fe20000011604 */
[----:B------:R-:W-:Y:S01]  /*5b90*/  @!P1 HADD2 R79, -R233.H0_H0, -RZ.H0_H0 ;  /* 0xa00000ffe94f9230 */ /* 0x000fe20000000900 */
[----:B------:R-:W-:-:S02]  /*5ba0*/  PRMT R232, R9, 0x7632, R232 ;  /* 0x0000763209e87816 */ /* 0x000fc400000000e8 */
[----:B------:R-:W-:Y:S01]  /*5bb0*/  LOP3.LUT R4, R4, 0xff, RZ, 0xc0, !PT ;  /* 0x000000ff04047812 */ /* 0x000fe200078ec0ff */
[----:B-1----:R-:W-:Y:S01]  /*5bc0*/  FFMA.FTZ R8, R54, c[0x0][0x23c], -R0 ;  /* 0x00008f0036087a23 */ /* 0x002fe20000010800 */
[----:B------:R1:W4:Y:S01]  /*5bd0*/  MUFU.EX2 R248, R7 ;  /* 0x0000000700f87308 */ /* 0x0003220000000800 */
[----:B------:R-:W-:Y:S01]  /*5be0*/  PRMT R149, R233, 0x5410, R232 ;  /* 0x00005410e9957816 */ /* 0x000fe200000000e8 */
[----:B------:R-:W-:Y:S01]  /*5bf0*/  @!P0 HADD2 R80, -R232.H0_H0, -RZ.H0_H0 ;  /* 0xa00000ffe8508230 */ /* 0x000fe20000000900 */
[----:B------:R-:W-:Y:S02]  /*5c00*/  @!P1 PRMT R233, R79, 0x5410, RZ ;  /* 0x000054104fe99816 */ /* 0x000fe400000000ff */
[----:B------:R-:W-:Y:S02]  /*5c10*/  ISETP.GE.U32.AND P1, PT, R225, R4, PT ;  /* 0x00000004e100720c */ /* 0x000fe40003f26070 */
[----:B------:R-:W-:Y:S01]  /*5c20*/  SHF.R.U32.HI R4, RZ, 0x8, R13 ;  /* 0x00000008ff047819 */ /* 0x000fe2000001160d */
[----:B------:R3:W5:Y:S01]  /*5c30*/  MUFU.EX2 R222, R8 ;  /* 0x0000000800de7308 */ /* 0x0007620000000800 */
[----:B------:R-:W-:-:S02]  /*5c40*/  @!P4 PRMT R237, R72, 0x5410, RZ ;  /* 0x0000541048edc816 */ /* 0x000fc400000000ff */
[----:B------:R-:W-:Y:S01]  /*5c50*/  ISETP.GE.U32.AND P4, PT, R225, R12, PT ;  /* 0x0000000ce100720c */ /* 0x000fe20003f86070 */
[----:B------:R-:W-:Y:S01]  /*5c60*/  IMAD.WIDE.U32 R12, R17, -0x326172a9, RZ ;  /* 0xcd9e8d57110c7825 */ /* 0x000fe200078e00ff */
[----:B------:R-:W-:Y:S02]  /*5c70*/  LOP3.LUT R4, R4, 0xffff, RZ, 0xc0, !PT ;  /* 0x0000ffff04047812 */ /* 0x000fe400078ec0ff */
[----:B------:R-:W-:Y:S01]  /*5c80*/  @!P0 PRMT R232, R80, 0x5410, RZ ;  /* 0x0000541050e88816 */ /* 0x000fe200000000ff */
[--C-:B-1----:R-:W-:Y:S01]  /*5c90*/  FFMA.FTZ R7, R56, c[0x0][0x23c], -R3.reuse ;  /* 0x00008f0038077a23 */ /* 0x102fe20000010803 */
[C---:B------:R-:W-:Y:S02]  /*5ca0*/  ISETP.GE.U32.AND P0, PT, R225.reuse, R4, PT ;  /* 0x00000004e100720c */ /* 0x040fe40003f06070 */
[----:B------:R-:W-:Y:S01]  /*5cb0*/  @!P3 PRMT R235, R76, 0x5410, RZ ;  /* 0x000054104cebb816 */ /* 0x000fe200000000ff */
[----:B------:R1:W-:Y:S01]  /*5cc0*/  MUFU.EX2 R217, R7 ;  /* 0x0000000700d97308 */ /* 0x0003e20000000800 */
[----:B------:R-:W-:Y:S01]  /*5cd0*/  ISETP.GE.U32.AND P5, PT, R225, R11, PT ;  /* 0x0000000be100720c */ /* 0x000fe20003fa6070 */
[----:B------:R-:W-:Y:S01]  /*5ce0*/  FFMA.FTZ R11, R60, c[0x0][0x23c], -R3 ;  /* 0x00008f003c0b7a23 */ /* 0x000fe20000010803 */
[----:B---3--:R-:W-:-:S04]  /*5cf0*/  F2FP.PACK_AB R8, R219, R218 ;  /* 0x000000dadb08723e */ /* 0x008fc800000000ff */
[C---:B------:R-:W-:Y:S01]  /*5d00*/  PRMT R231, R8.reuse, 0x7632, R231 ;  /* 0x0000763208e77816 */ /* 0x040fe200000000e7 */
[----:B------:R3:W-:Y:S01]  /*5d10*/  MUFU.EX2 R250, R11 ;  /* 0x0000000b00fa7308 */ /* 0x0007e20000000800 */
[----:B------:R-:W-:Y:S01]  /*5d20*/  PRMT R230, R8, 0x7610, R230 ;  /* 0x0000761008e67816 */ /* 0x000fe200000000e6 */
[----:B------:R-:W-:Y:S02]  /*5d30*/  IMAD.WIDE.U32 R8, R16, -0x326172a9, RZ ;  /* 0xcd9e8d5710087825 */ /* 0x000fe400078e00ff */
[----:B------:R-:W-:Y:S01]  /*5d40*/  @!P2 HADD2 R81, -R231.H0_H0, -RZ.H0_H0 ;  /* 0xa00000ffe751a230 */ /* 0x000fe20000000900 */
[----:B------:R-:W-:Y:S01]  /*5d50*/  PRMT R80, R230, 0x5410, R231 ;  /* 0x00005410e6507816 */ /* 0x000fe200000000e7 */
[----:B------:R-:W-:Y:S01]  /*5d60*/  @!P1 HADD2 R83, -R230.H0_H0, -RZ.H0_H0 ;  /* 0xa00000ffe6539230 */ /* 0x000fe20000000900 */
[----:B-1----:R-:W-:Y:S01]  /*5d70*/  FFMA.FTZ R7, R57, c[0x0][0x23c], -R3 ;  /* 0x00008f0039077a23 */ /* 0x002fe20000010803 */
[----:B------:R-:W-:Y:S02]  /*5d80*/  LOP3.LUT R4, R9, UR14, R12, 0x96, !PT ;  /* 0x0000000e09047c12 */ /* 0x000fe4000f8e960c */
[----:B------:R-:W-:Y:S01]  /*5d90*/  @!P2 PRMT R231, R81, 0x5410, RZ ;  /* 0x0000541051e7a816 */ /* 0x000fe200000000ff */
[----:B------:R5:W1:Y:S01]  /*5da0*/  MUFU.EX2 R252, R7 ;  /* 0x0000000700fc7308 */ /* 0x000a620000000800 */
[----:B------:R-:W-:Y:S01]  /*5db0*/  LOP3.LUT R10, R4, 0xff, RZ, 0xc0, !PT ;  /* 0x000000ff040a7812 */ /* 0x000fe200078ec0ff */
[----:B------:R-:W-:Y:S01]  /*5dc0*/  IMAD.MOV.U32 R81, RZ, RZ, R104 ;  /* 0x000000ffff517224 */ /* 0x000fe200078e0068 */
[----:B------:R-:W-:Y:S01]  /*5dd0*/  @!P1 PRMT R230, R83, 0x5410, RZ ;  /* 0x0000541053e69816 */ /* 0x000fe200000000ff */
[----:B----4-:R-:W-:Y:S01]  /*5de0*/  IMAD.MOV.U32 R83, RZ, RZ, R248 ;  /* 0x000000ffff537224 */ /* 0x010fe200078e00f8 */
[----:B------:R-:W-:-:S02]  /*5df0*/  ISETP.GE.U32.AND P2, PT, R225, R10, PT ;  /* 0x0000000ae100720c */ /* 0x000fc40003f46070 */
[----:B------:R-:W-:Y:S01]  /*5e00*/  LOP3.LUT R10, R14, 0xff, RZ, 0xc0, !PT ;  /* 0x000000ff0e0a7812 */ /* 0x000fe200078ec0ff */
[----:B------:R-:W-:Y:S01]  /*5e10*/  IMAD.WIDE.U32 R14, R106, -0x326172a9, RZ ;  /* 0xcd9e8d576a0e7825 */ /* 0x000fe200078e00ff */
[----:B---3--:R-:W-:Y:S02]  /*5e20*/  SHF.R.U32.HI R11, RZ, 0x18, R4 ;  /* 0x00000018ff0b7819 */ /* 0x008fe40000011604 */
[----:B------:R-:W-:Y:S01]  /*5e30*/  ISETP.GE.U32.AND P3, PT, R225, R10, PT ;  /* 0x0000000ae100720c */ /* 0x000fe20003f66070 */
[----:B------:R-:W-:Y:S01]  /*5e40*/  FFMA.FTZ R10, R61, c[0x0][0x23c], -R3 ;  /* 0x00008f003d0a7a23 */ /* 0x000fe20000010803 */
[----:B------:R-:W-:Y:S02]  /*5e50*/  LOP3.LUT R20, R25, UR17, R14, 0x96, !PT ;  /* 0x0000001119147c12 */ /* 0x000fe4000f8e960e */
[----:B-----5:R-:W-:Y:S01]  /*5e60*/  F2FP.PACK_AB R7, R248, R222 ;  /* 0x000000def807723e */ /* 0x020fe200000000ff */
[----:B------:R-:W-:Y:S02]  /*5e70*/  MUFU.EX2 R242, R10 ;  /* 0x0000000a00f27308 */ /* 0x000fe40000000800 */
[----:B------:R-:W-:Y:S01]  /*5e80*/  IMAD.WIDE.U32 R20, R20, -0x2daee0ad, RZ ;  /* 0xd2511f5314147825 */ /* 0x000fe200078e00ff */
[----:B------:R-:W-:-:S02]  /*5e90*/  PRMT R229, R7, 0x7610, R229 ;  /* 0x0000761007e57816 */ /* 0x000fc400000000e5 */
[----:B------:R-:W-:Y:S01]  /*5ea0*/  PRMT R228, R7, 0x7632, R228 ;  /* 0x0000763207e47816 */ /* 0x000fe200000000e4 */
[----:B------:R-:W-:Y:S02]  /*5eb0*/  FFMA.FTZ R7, R59, c[0x0][0x23c], -R0 ;  /* 0x00008f003b077a23 */ /* 0x000fe40000010800 */
[----:B------:R-:W-:Y:S01]  /*5ec0*/  @!P5 HADD2 R84, -R229.H0_H0, -RZ.H0_H0 ;  /* 0xa00000ffe554d230 */ /* 0x000fe20000000900 */
[----:B------:R-:W-:Y:S01]  /*5ed0*/  PRMT R77, R229, 0x5410, R228 ;  /* 0x00005410e54d7816 */ /* 0x000fe200000000e4 */
[----:B------:R1:W3:Y:S01]  /*5ee0*/  MUFU.EX2 R165, R7 ;  /* 0x0000000700a57308 */ /* 0x0002e20000000800 */
[----:B------:R-:W-:Y:S02]  /*5ef0*/  @!P0 HADD2 R82, -R228.H0_H0, -RZ.H0_H0 ;  /* 0xa00000ffe4528230 */ /* 0x000fe40000000900 */
[----:B------:R-:W-:Y:S02]  /*5f00*/  @!P5 PRMT R229, R84, 0x5410, RZ ;  /* 0x0000541054e5d816 */ /* 0x000fe400000000ff */
[----:B------:R-:W-:-:S02]  /*5f10*/  ISETP.NE.AND P5, PT, R78, RZ, PT ;  /* 0x000000ff4e00720c */ /* 0x000fc40003fa5270 */
[----:B------:R-:W-:Y:S02]  /*5f20*/  @!P0 PRMT R228, R82, 0x5410, RZ ;  /* 0x0000541052e48816 */ /* 0x000fe400000000ff */
[----:B------:R-:W-:Y:S02]  /*5f30*/  ISETP.GE.U32.AND P0, PT, R225, R11, PT ;  /* 0x0000000be100720c */ /* 0x000fe40003f06070 */
[----:B------:R-:W-:Y:S02]  /*5f40*/  FSEL R105, R138, -INF , !P5 ;  /* 0xff8000008a697808 */ /* 0x000fe40006800000 */
[----:B-1----:R-:W-:Y:S02]  /*5f50*/  F2FP.PACK_AB R7, R252, R217 ;  /* 0x000000d9fc07723e */ /* 0x002fe400000000ff */
[----:B---3--:R-:W-:Y:S02]  /*5f60*/  F2FP.PACK_AB R10, R165, R247 ;  /* 0x000000f7a50a723e */ /* 0x008fe400000000ff */
[----:B------:R-:W-:-:S02]  /*5f70*/  PRMT R227, R7, 0x7632, R227 ;  /* 0x0000763207e37816 */ /* 0x000fc400000000e3 */
[----:B------:R-:W-:Y:S02]  /*5f80*/  PRMT R226, R7, 0x7610, R226 ;  /* 0x0000761007e27816 */ /* 0x000fe400000000e2 */
[----:B------:R-:W-:Y:S01]  /*5f90*/  LOP3.LUT R7, R4, 0xffff, RZ, 0xc0, !PT ;  /* 0x0000ffff04077812 */ /* 0x000fe200078ec0ff */
[----:B------:R-:W-:Y:S01]  /*5fa0*/  @!P4 HADD2 R85, -R227.H0_H0, -RZ.H0_H0 ;  /* 0xa00000ffe355c230 */ /* 0x000fe20000000900 */
[C---:B------:R-:W-:Y:S01]  /*5fb0*/  PRMT R224, R10.reuse, 0x7610, R224 ;  /* 0x000076100ae07816 */ /* 0x040fe200000000e0 */
[----:B------:R-:W-:Y:S01]  /*5fc0*/  @!P3 HADD2 R87, -R226.H0_H0, -RZ.H0_H0 ;  /* 0xa00000ffe257b230 */ /* 0x000fe20000000900 */
[----:B------:R-:W-:Y:S02]  /*5fd0*/  SHF.R.U32.HI R7, RZ, 0x8, R7 ;  /* 0x00000008ff077819 */ /* 0x000fe40000011607 */
[----:B------:R-:W-:Y:S01]  /*5fe0*/  PRMT R223, R10, 0x7632, R223 ;  /* 0x000076320adf7816 */ /* 0x000fe200000000df */
[----:B------:R-:W-:Y:S01]  /*5ff0*/  FFMA.FTZ R10, R44, c[0x0][0x23c], -R0 ;  /* 0x00008f002c0a7a23 */ /* 0x000fe20000010800 */
[----:B------:R-:W-:Y:S01]  /*6000*/  LOP3.LUT R7, R7, 0xffff, RZ, 0xc0, !PT ;  /* 0x0000ffff07077812 */ /* 0x000fe200078ec0ff */
[----:B------:R-:W-:Y:S01]  /*6010*/  @!P2 HADD2 R86, -R224.H0_H0, -RZ.H0_H0 ;  /* 0xa00000ffe056a230 */ /* 0x000fe20000000900 */
[----:B------:R-:W-:Y:S01]  /*6020*/  PRMT R76, R226, 0x5410, R227 ;  /* 0x00005410e24c7816 */ /* 0x000fe200000000e3 */
[----:B------:R1:W-:Y:S01]  /*6030*/  MUFU.EX2 R240, R10 ;  /* 0x0000000a00f07308 */ /* 0x0003e20000000800 */
[----:B------:R-:W-:-:S02]  /*6040*/  ISETP.GE.U32.AND P1, PT, R225, R7, PT ;  /* 0x00000007e100720c */ /* 0x000fc40003f26070 */
[----:B------:R-:W-:Y:S02]  /*6050*/  LOP3.LUT R7, R8, 0xff, RZ, 0xc0, !PT ;  /* 0x000000ff08077812 */ /* 0x000fe400078ec0ff */
[----:B------:R-:W-:Y:S02]  /*6060*/  @!P4 PRMT R227, R85, 0x5410, RZ ;  /* 0x0000541055e3c816 */ /* 0x000fe400000000ff */
[----:B------:R-:W-:Y:S02]  /*6070*/  ISETP.GE.U32.AND P4, PT, R225, R7, PT ;  /* 0x00000007e100720c */ /* 0x000fe40003f86070 */
[----:B------:R-:W-:Y:S02]  /*6080*/  F2FP.PACK_AB R7, R242, R250 ;  /* 0x000000faf207723e */ /* 0x000fe400000000ff */
[----:B------:R-:W-:Y:S02]  /*6090*/  SHF.R.U32.HI R4, RZ, 0x10, R4 ;  /* 0x00000010ff047819 */ /* 0x000fe40000011604 */
[C---:B------:R-:W-:Y:S01]  /*60a0*/  PRMT R221, R7.reuse, 0x7632, R221 ;  /* 0x0000763207dd7816 */ /* 0x040fe200000000dd */
[----:B------:R-:W-:Y:S01]  /*60b0*/  @!P1 HADD2 R88, -R223.H0_H0, -RZ.H0_H0 ;  /* 0xa00000ffdf589230 */ /* 0x000fe20000000900 */
[----:B------:R-:W-:Y:S01]  /*60c0*/  PRMT R220, R7, 0x7610, R220 ;  /* 0x0000761007dc7816 */ /* 0x000fe200000000dc */
[----:B-1----:R-:W-:Y:S01]  /*60d0*/  FFMA.FTZ R10, R46, c[0x0][0x23c], -R0 ;  /* 0x00008f002e0a7a23 */ /* 0x002fe20000010800 */
[----:B------:R-:W-:Y:S01]  /*60e0*/  LOP3.LUT R7, R4, 0xff, RZ, 0xc0, !PT ;  /* 0x000000ff04077812 */ /* 0x000fe200078ec0ff */
[----:B------:R-:W-:Y:S01]  /*60f0*/  @!P0 HADD2 R89, -R221.H0_H0, -RZ.H0_H0 ;  /* 0xa00000ffdd598230 */ /* 0x000fe20000000900 */
[----:B------:R-:W-:Y:S01]  /*6100*/  @!P3 PRMT R226, R87, 0x5410, RZ ;  /* 0x0000541057e2b816 */ /* 0x000fe200000000ff */
[----:B------:R-:W1:Y:S01]  /*6110*/  MUFU.EX2 R84, R10 ;  /* 0x0000000a00547308 */ /* 0x000e620000000800 */
[----:B------:R-:W-:-:S02]  /*6120*/  LOP3.LUT R4, R8, 0xffff, RZ, 0xc0, !PT ;  /* 0x0000ffff08047812 */ /* 0x000fc400078ec0ff */
[C---:B------:R-:W-:Y:S01]  /*6130*/  ISETP.GE.U32.AND P3, PT, R225.reuse, R7, PT ;  /* 0x00000007e100720c */ /* 0x040fe20003f66070 */
[----:B------:R-:W-:Y:S01]  /*6140*/  FFMA.FTZ R7, R64, c[0x0][0x23c], -R3 ;  /* 0x00008f0040077a23 */ /* 0x000fe20000010803 */
[----:B------:R-:W-:Y:S02]  /*6150*/  SHF.R.U32.HI R4, RZ, 0x8, R4 ;  /* 0x00000008ff047819 */ /* 0x000fe40000011604 */
[----:B------:R-:W-:Y:S01]  /*6160*/  PRMT R82, R224, 0x5410, R223 ;  /* 0x00005410e0527816 */ /* 0x000fe200000000df */
[----:B------:R3:W-:Y:S01]  /*6170*/  MUFU.EX2 R210, R7 ;  /* 0x0000000700d27308 */ /* 0x0007e20000000800 */
[----:B------:R-:W-:Y:S02]  /*6180*/  LOP3.LUT R4, R4, 0xffff, RZ, 0xc0, !PT ;  /* 0x0000ffff04047812 */ /* 0x000fe400078ec0ff */
[----:B------:R-:W-:Y:S02]  /*6190*/  @!P1 PRMT R223, R88, 0x5410, RZ ;  /* 0x0000541058df9816 */ /* 0x000fe400000000ff */
[----:B------:R-:W-:-:S02]  /*61a0*/  ISETP.GE.U32.AND P1, PT, R225, R4, PT ;  /* 0x00000004e100720c */ /* 0x000fc40003f26070 */
[----:B------:R-:W-:Y:S01]  /*61b0*/  PRMT R243, R220, 0x5410, R221 ;  /* 0x00005410dcf37816 */ /* 0x000fe200000000dd */
[----:B------:R-:W-:Y:S01]  /*61c0*/  @!P3 HADD2 R92, -R220.H0_H0, -RZ.H0_H0 ;  /* 0xa00000ffdc5cb230 */ /* 0x000fe20000000900 */
[----:B-1----:R-:W-:Y:S02]  /*61d0*/  F2FP.PACK_AB R4, R84, R240 ;  /* 0x000000f05404723e */ /* 0x002fe400000000ff */
[----:B------:R-:W-:Y:S02]  /*61e0*/  @!P0 PRMT R221, R89, 0x5410, RZ ;  /* 0x0000541059dd8816 */ /* 0x000fe400000000ff */
[C---:B------:R-:W-:Y:S02]  /*61f0*/  PRMT R216, R4.reuse, 0x7610, R216 ;  /* 0x0000761004d87816 */ /* 0x040fe400000000d8 */
[----:B------:R-:W-:Y:S01]  /*6200*/  PRMT R215, R4, 0x7632, R215 ;  /* 0x0000763204d77816 */ /* 0x000fe200000000d7 */
[----:B---3--:R-:W-:Y:S01]  /*6210*/  FFMA.FTZ R7, R47, c[0x0][0x23c], -R3 ;  /* 0x00008f002f077a23 */ /* 0x008fe20000010803 */
[----:B------:R-:W-:Y:S01]  /*6220*/  SHF.R.U32.HI R4, RZ, 0x10, R8 ;  /* 0x00000010ff047819 */ /* 0x000fe20000011608 */
[----:B------:R-:W-:Y:S01]  /*6230*/  @!P4 HADD2 R90, -R216.H0_H0, -RZ.H0_H0 ;  /* 0xa00000ffd85ac230 */ /* 0x000fe20000000900 */
[C---:B------:R-:W-:Y:S01]  /*6240*/  ISETP.GE.AND P0, PT, R37.reuse, R184, PT ;  /* 0x000000b82500720c */ /* 0x040fe20003f06270 */
[----:B------:R1:W3:Y:S01]  /*6250*/  MUFU.EX2 R246, R7 ;  /* 0x0000000700f67308 */ /* 0x0002e20000000800 */
[----:B------:R-:W-:Y:S01]  /*6260*/  LOP3.LUT R4, R4, 0xff, RZ, 0xc0, !PT ;  /* 0x000000ff04047812 */ /* 0x000fe200078ec0ff */
[----:B------:R-:W-:Y:S01]  /*6270*/  @!P1 HADD2 R94, -R215.H0_H0, -RZ.H0_H0 ;  /* 0xa00000ffd75e9230 */ /* 0x000fe20000000900 */
[----:B------:R-:W-:-:S02]  /*6280*/  ISETP.LT.OR P0, PT, R37, R180, P0 ;  /* 0x000000b42500720c */ /* 0x000fc40000701670 */
[----:B------:R-:W-:Y:S02]  /*6290*/  @!P3 PRMT R220, R92, 0x5410, RZ ;  /* 0x000054105cdcb816 */ /* 0x000fe400000000ff */
[----:B------:R-:W-:Y:S02]  /*62a0*/  ISETP.GE.U32.AND P3, PT, R225, R4, PT ;  /* 0x00000004e100720c */ /* 0x000fe40003f66070 */
[----:B------:R-:W-:Y:S02]  /*62b0*/  P2R R10, PR, RZ, 0x1 ;  /* 0x00000001ff0a7803 */ /* 0x000fe40000000000 */
[----:B------:R-:W-:Y:S02]  /*62c0*/  LOP3.LUT R9, R13, UR6, R32, 0x96, !PT ;  /* 0x000000060d097c12 */ /* 0x000fe4000f8e9620 */
[----:B------:R-:W-:Y:S01]  /*62d0*/  @!P2 PRMT R224, R86, 0x5410, RZ ;  /* 0x0000541056e0a816 */ /* 0x000fe200000000ff */
[----:B------:R-:W-:Y:S01]  /*62e0*/  IMAD.MOV.U32 R86, RZ, RZ, R247 ;  /* 0x000000ffff567224 */ /* 0x000fe200078e00f7 */
[----:B------:R-:W-:Y:S01]  /*62f0*/  ISETP.GE.AND P2, PT, R37, R185, PT ;  /* 0x000000b92500720c */ /* 0x000fe20003f46270 */
[----:B------:R-:W-:Y:S01]  /*6300*/  IMAD.WIDE.U32 R12, R9, -0x2daee0ad, RZ ;  /* 0xd2511f53090c7825 */ /* 0x000fe200078e00ff */
[----:B-1----:R-:W-:-:S02]  /*6310*/  SHF.R.U32.HI R7, RZ, 0x18, R8 ;  /* 0x00000018ff077819 */ /* 0x002fc40000011608 */
[----:B---3--:R-:W-:Y:S02]  /*6320*/  F2FP.PACK_AB R4, R246, R210 ;  /* 0x000000d2f604723e */ /* 0x008fe400000000ff */
[----:B------:R-:W-:Y:S01]  /*6330*/  ISETP.GE.U32.AND P0, PT, R225, R7, PT ;  /* 0x00000007e100720c */ /* 0x000fe20003f06070 */
[----:B------:R-:W-:Y:S01]  /*6340*/  FFMA.FTZ R7, R66, c[0x0][0x23c], -R0 ;  /* 0x00008f0042077a23 */ /* 0x000fe20000010800 */
[C---:B------:R-:W-:Y:S02]  /*6350*/  PRMT R214, R4.reuse, 0x7632, R214 ;  /* 0x0000763204d67816 */ /* 0x040fe400000000d6 */
[----:B------:R-:W-:Y:S01]  /*6360*/  PRMT R213, R4, 0x7610, R213 ;  /* 0x0000761004d57816 */ /* 0x000fe200000000d5 */
[----:B------:R-:W-:Y:S01]  /*6370*/  FFMA.FTZ R4, R65, c[0x0][0x23c], -R0 ;  /* 0x00008f0041047a23 */ /* 0x000fe20000010800 */
[----:B------:R-:W-:Y:S01]  /*6380*/  MUFU.EX2 R87, R7 ;  /* 0x0000000700577308 */ /* 0x000fe20000000800 */
[----:B------:R-:W-:Y:S01]  /*6390*/  LOP3.LUT R44, R13, UR13, R22, 0x96, !PT ;  /* 0x0000000d0d2c7c12 */ /* 0x000fe2000f8e9616 */
[----:B------:R-:W-:Y:S01]  /*63a0*/  IMAD.MOV.U32 R65, RZ, RZ, R238 ;  /* 0x000000ffff417224 */ /* 0x000fe200078e00ee */
[----:B------:R-:W-:Y:S01]  /*63b0*/  @!P3 HADD2 R91, -R213.H0_H0, -RZ.H0_H0 ;  /* 0xa00000ffd55bb230 */ /* 0x000fe20000000900 */
[----:B------:R-:W-:-:S02]  /*63c0*/  PRMT R58, R213, 0x5410, R214 ;  /* 0x00005410d53a7816 */ /* 0x000fc400000000d6 */
[-C--:B------:R-:W-:Y:S01]  /*63d0*/  LOP3.LUT R9, R15, R114.reuse, RZ, 0x3c, !PT ;  /* 0x000000720f097212 */ /* 0x080fe200078e3cff */
[----:B------:R-:W-:Y:S01]  /*63e0*/  @!P0 HADD2 R93, -R214.H0_H0, -RZ.H0_H0 ;  /* 0xa00000ffd65d8230 */ /* 0x000fe20000000900 */
[----:B------:R1:W3:Y:S01]  /*63f0*/  MUFU.EX2 R85, R4 ;  /* 0x0000000400557308 */ /* 0x0002e20000000800 */
[----:B------:R-:W-:Y:S02]  /*6400*/  @!P3 PRMT R213, R91, 0x5410, RZ ;  /* 0x000054105bd5b816 */ /* 0x000fe400000000ff */
[----:B------:R-:W-:Y:S01]  /*6410*/  ISETP.NE.AND P3, PT, R10, RZ, PT ;  /* 0x000000ff0a00720c */ /* 0x000fe20003f65270 */
[----:B------:R-:W-:Y:S01]  /*6420*/  IMAD.WIDE.U32 R10, R106, -0x326172a9, RZ ;  /* 0xcd9e8d576a0a7825 */ /* 0x000fe200078e00ff */
[----:B------:R-:W-:Y:S02]  /*6430*/  @!P0 PRMT R214, R93, 0x5410, RZ ;  /* 0x000054105dd68816 */ /* 0x000fe400000000ff */
[----:B------:R-:W-:Y:S01]  /*6440*/  PRMT R249, R216, 0x5410, R215 ;  /* 0x00005410d8f97816 */ /* 0x000fe200000000d7 */
[----:B------:R-:W-:Y:S01]  /*6450*/  IMAD.WIDE.U32 R18, R9, -0x2daee0ad, RZ ;  /* 0xd2511f5309127825 */ /* 0x000fe200078e00ff */
[----:B------:R-:W-:-:S02]  /*6460*/  LOP3.LUT R8, R11, R114, RZ, 0x3c, !PT ;  /* 0x000000720b087212 */ /* 0x000fc400078e3cff */
[----:B------:R-:W-:Y:S02]  /*6470*/  ISETP.LT.OR P6, PT, R37, R181, P2 ;  /* 0x000000b52500720c */ /* 0x000fe400017c1670 */
[----:B------:R-:W-:Y:S01]  /*6480*/  @!P1 PRMT R215, R94, 0x5410, RZ ;  /* 0x000054105ed79816 */ /* 0x000fe200000000ff */
[----:B------:R-:W-:Y:S01]  /*6490*/  IMAD.WIDE.U32 R16, R8, -0x2daee0ad, RZ ;  /* 0xd2511f5308107825 */ /* 0x000fe200078e00ff */
[----:B------:R-:W-:Y:S02]  /*64a0*/  ISETP.GE.AND P2, PT, R38, R185, PT ;  /* 0x000000b92600720c */ /* 0x000fe40003f46270 */
[----:B-1----:R-:W-:Y:S01]  /*64b0*/  LOP3.LUT R4, R44, 0xff, RZ, 0xc0, !PT ;  /* 0x000000ff2c047812 */ /* 0x002fe200078ec0ff */
[----:B------:R-:W-:Y:S01]  /*64c0*/  IMAD R8, R112, 0x40, R161 ;  /* 0x0000004070087824 */ /* 0x000fe200078e02a1 */
[----:B---3--:R-:W-:Y:S02]  /*64d0*/  F2FP.PACK_AB R7, R85, R87 ;  /* 0x000000575507723e */ /* 0x008fe400000000ff */
[----:B------:R-:W-:Y:S01]  /*64e0*/  ISETP.GE.U32.AND P0, PT, R225, R4, PT ;  /* 0x00000004e100720c */ /* 0x000fe20003f06070 */
[----:B------:R-:W-:Y:S01]  /*64f0*/  IMAD.SHL.U32 R4, R124, 0x2, RZ ;  /* 0x000000027c047824 */ /* 0x000fe200078e00ff */
[----:B------:R-:W-:-:S02]  /*6500*/  PRMT R212, R7, 0x7610, R212 ;  /* 0x0000761007d47816 */ /* 0x000fc400000000d4 */
[----:B------:R-:W-:Y:S01]  /*6510*/  PRMT R211, R7, 0x7632, R211 ;  /* 0x0000763207d37816 */ /* 0x000fe200000000d3 */
[----:B------:R-:W-:Y:S01]  /*6520*/  IMAD R4, R160, c[0x0][0x228], R4 ;  /* 0x00008a00a0047a24 */ /* 0x000fe200078e0204 */
[--C-:B------:R-:W-:Y:S02]  /*6530*/  LOP3.LUT R11, R17, UR16, R62.reuse, 0x96, !PT ;  /* 0x00000010110b7c12 */ /* 0x100fe4000f8e963e */
[----:B------:R-:W-:Y:S02]  /*6540*/  LOP3.LUT R7, R63, R45, RZ, 0x3c, !PT ;  /* 0x0000002d3f077212 */ /* 0x000fe400078e3cff */
[----:B------:R-:W-:Y:S02]  /*6550*/  LOP3.LUT R17, R19, UR16, R62, 0x96, !PT ;  /* 0x0000001013117c12 */ /* 0x000fe4000f8e963e */
[----:B------:R-:W-:Y:S01]  /*6560*/  IADD3 R19, R8, -0x40, RZ ;  /* 0xffffffc008137810 */ /* 0x000fe20007ffe0ff */
[----:B------:R-:W-:Y:S01]  /*6570*/  @!P0 HADD2 R95, -R212.H0_H0, -RZ.H0_H0 ;  /* 0xa00000ffd45f8230 */ /* 0x000fe20000000900 */
[----:B------:R-:W-:Y:S01]  /*6580*/  PRMT R64, R212, 0x5410, R211 ;  /* 0x00005410d4407816 */ /* 0x000fe200000000d3 */
[----:B------:R-:W-:Y:S01]  /*6590*/  IMAD.WIDE.U32 R8, R7, -0x326172a9, RZ ;  /* 0xcd9e8d5707087825 */ /* 0x000fe200078e00ff */
[----:B------:R-:W-:-:S02]  /*65a0*/  SHF.R.S32.HI R15, RZ, 0x1f, R4 ;  /* 0x0000001fff0f7819 */ /* 0x000fc40000011404 */
[----:B------:R-:W-:Y:S01]  /*65b0*/  @!P0 PRMT R212, R95, 0x5410, RZ ;  /* 0x000054105fd48816 */ /* 0x000fe200000000ff */
[----:B------:R-:W-:Y:S01]  /*65c0*/  IMAD.MOV.U32 R95, RZ, RZ, R249 ;  /* 0x000000ffff5f7224 */ /* 0x000fe200078e00f9 */
[----:B------:R-:W-:Y:S02]  /*65d0*/  IADD3 R114, P0, R19, R4, RZ ;  /* 0x0000000413727210 */ /* 0x000fe40007f1e0ff */
[--C-:B------:R-:W-:Y:S02]  /*65e0*/  LOP3.LUT R7, R25, UR17, R10.reuse, 0x96, !PT ;  /* 0x0000001119077c12 */ /* 0x100fe4000f8e960a */
[----:B------:R-:W-:Y:S01]  /*65f0*/  LOP3.LUT R4, R29, UR17, R10, 0x96, !PT ;  /* 0x000000111d047c12 */ /* 0x000fe2000f8e960a */
[----:B------:R-:W-:Y:S01]  /*6600*/  IMAD.WIDE.U32 R10, R11, -0x326172a9, RZ ;  /* 0xcd9e8d570b0a7825 */ /* 0x000fe200078e00ff */
[----:B------:R-:W-:Y:S02]  /*6610*/  LEA.HI.X.SX32 R124, R19, R15, 0x1, P0 ;  /* 0x0000000f137c7211 */ /* 0x000fe400000f0eff */
[----:B------:R-:W-:Y:S01]  /*6620*/  LOP3.LUT R26, R9, UR17, R14, 0x96, !PT ;  /* 0x00000011091a7c12 */ /* 0x000fe2000f8e960e */
[----:B------:R-:W-:Y:S01]  /*6630*/  IMAD.WIDE.U32 R14, R17, -0x326172a9, RZ ;  /* 0xcd9e8d57110e7825 */ /* 0x000fe200078e00ff */
[----:B------:R-:W-:-:S02]  /*6640*/  ISETP.GE.AND P1, PT, R38, R184, PT ;  /* 0x000000b82600720c */ /* 0x000fc40003f26270 */
[----:B------:R-:W-:Y:S01]  /*6650*/  LOP3.LUT R27, R11, UR12, R24, 0x96, !PT ;  /* 0x0000000c0b1b7c12 */ /* 0x000fe2000f8e9618 */
[----:B------:R-:W-:Y:S01]  /*6660*/  IMAD.WIDE.U32 R22, R4, -0x2daee0ad, RZ ;  /* 0xd2511f5304167825 */ /* 0x000fe200078e00ff */
[----:B------:R-:W-:Y:S02]  /*6670*/  LOP3.LUT R19, R9, UR17, R110, 0x96, !PT ;  /* 0x0000001109137c12 */ /* 0x000fe4000f8e966e */
[----:B------:R-:W-:Y:S01]  /*6680*/  LOP3.LUT R4, R31, UR12, R8, 0x96, !PT ;  /* 0x0000000c1f047c12 */ /* 0x000fe2000f8e9608 */
[----:B------:R-:W-:Y:S01]  /*6690*/  IMAD.WIDE.U32 R24, R7, -0x2daee0ad, RZ ;  /* 0xd2511f5307187825 */ /* 0x000fe200078e00ff */
[----:B------:R-:W-:Y:S02]  /*66a0*/  @!P4 PRMT R216, R90, 0x5410, RZ ;  /* 0x000054105ad8c816 */ /* 0x000fe400000000ff */
[C---:B------:R-:W-:Y:S02]  /*66b0*/  ISETP.LT.OR P5, PT, R38.reuse, R181, P2 ;  /* 0x000000b52600720c */ /* 0x040fe400017a1670 */
[----:B------:R-:W-:Y:S01]  /*66c0*/  ISETP.LT.OR P4, PT, R38, R180, P1 ;  /* 0x000000b42600720c */ /* 0x000fe20000f81670 */
[----:B------:R-:W-:Y:S01]  /*66d0*/  IMAD.WIDE.U32 R38, R4, -0x2daee0ad, RZ ;  /* 0xd2511f5304267825 */ /* 0x000fe200078e00ff */
[----:B------:R-:W-:-:S02]  /*66e0*/  LOP3.LUT R11, R11, UR12, R28, 0x96, !PT ;  /* 0x0000000c0b0b7c12 */ /* 0x000fc4000f8e961c */
[C---:B------:R-:W-:Y:S02]  /*66f0*/  ISETP.GE.AND P2, PT, R43.reuse, R185, PT ;  /* 0x000000b92b00720c */ /* 0x040fe40003f46270 */
[----:B------:R-:W-:Y:S01]  /*6700*/  ISETP.GE.AND P1, PT, R43, R184, PT ;  /* 0x000000b82b00720c */ /* 0x000fe20003f26270 */
[----:B------:R-:W-:Y:S01]  /*6710*/  IMAD.WIDE.U32 R28, R11, -0x2daee0ad, RZ ;  /* 0xd2511f530b1c7825 */ /* 0x000fe200078e00ff */
[----:B------:R-:W-:Y:S02]  /*6720*/  LOP3.LUT R7, R15, UR12, R8, 0x96, !PT ;  /* 0x0000000c0f077c12 */ /* 0x000fe4000f8e9608 */
[--C-:B------:R-:W-:Y:S01]  /*6730*/  LOP3.LUT R25, R25, UR11, R16.reuse, 0x96, !PT ;  /* 0x0000000b19197c12 */ /* 0x100fe2000f8e9610 */
[----:B------:R-:W-:Y:S01]  /*6740*/  IMAD.WIDE.U32 R8, R19, -0x2daee0ad, RZ ;  /* 0xd2511f5313087825 */ /* 0x000fe200078e00ff */
[----:B------:R-:W-:Y:S02]  /*6750*/  LOP3.LUT R15, R23, UR11, R16, 0x96, !PT ;  /* 0x0000000b170f7c12 */ /* 0x000fe4000f8e9610 */
[----:B------:R-:W-:Y:S01]  /*6760*/  LOP3.LUT R32, R35, UR11, R244, 0x96, !PT ;  /* 0x0000000b23207c12 */ /* 0x000fe2000f8e96f4 */
[----:B------:R-:W-:Y:S01]  /*6770*/  IMAD.WIDE.U32 R16, R26, -0x2daee0ad, RZ ;  /* 0xd2511f531a107825 */ /* 0x000fe200078e00ff */
[----:B------:R-:W-:-:S02]  /*6780*/  ISETP.LT.OR P2, PT, R43, R181, P2 ;  /* 0x000000b52b00720c */ /* 0x000fc40001741670 */
[----:B------:R-:W-:Y:S01]  /*6790*/  ISETP.LT.OR P1, PT, R43, R180, P1 ;  /* 0x000000b42b00720c */ /* 0x000fe20000f21670 */
[----:B------:R-:W-:Y:S01]  /*67a0*/  IMAD.WIDE.U32 R42, R7, -0x2daee0ad, RZ ;  /* 0xd2511f53072a7825 */ /* 0x000fe200078e00ff */
[----:B------:R-:W-:Y:S02]  /*67b0*/  LOP3.LUT R31, R9, UR11, R244, 0x96, !PT ;  /* 0x0000000b091f7c12 */ /* 0x000fe4000f8e96f4 */
[----:B------:R-:W-:Y:S01]  /*67c0*/  LOP3.LUT R4, R39, UR9, R8, 0x96, !PT ;  /* 0x0000000927047c12 */ /* 0x000fe2000f8e9608 */
[----:B------:R-:W-:Y:S01]  /*67d0*/  IMAD.WIDE.U32 R8, R27, -0x2daee0ad, RZ ;  /* 0xd2511f531b087825 */ /* 0x000fe200078e00ff */
[--C-:B------:R-:W-:Y:S02]  /*67e0*/  LOP3.LUT R21, R21, UR11, R18.reuse, 0x96, !PT ;  /* 0x0000000b15157c12 */ /* 0x100fe4000f8e9612 */
[----:B------:R-:W-:Y:S01]  /*67f0*/  LOP3.LUT R11, R17, UR11, R18, 0x96, !PT ;  /* 0x0000000b110b7c12 */ /* 0x000fe2000f8e9612 */
[----:B------:R-:W-:Y:S01]  /*6800*/  IMAD.WIDE.U32 R18, R32, -0x326172a9, RZ ;  /* 0xcd9e8d5720127825 */ /* 0x000fe200078e00ff */
[----:B------:R-:W-:-:S02]  /*6810*/  LOP3.LUT R29, R29, UR9, R22, 0x96, !PT ;  /* 0x000000091d1d7c12 */ /* 0x000fc4000f8e9616 */
[----:B------:R-:W-:Y:S01]  /*6820*/  LOP3.LUT R33, R43, UR9, R16, 0x96, !PT ;  /* 0x000000092b217c12 */ /* 0x000fe2000f8e9610 */
[----:B------:R-:W-:Y:S01]  /*6830*/  IMAD.WIDE.U32 R26, R25, -0x326172a9, RZ ;  /* 0xcd9e8d57191a7825 */ /* 0x000fe200078e00ff */
[C---:B------:R-:W-:Y:S02]  /*6840*/  LOP3.LUT R24, R9.reuse, UR9, R24, 0x96, !PT ;  /* 0x0000000909187c12 */ /* 0x040fe4000f8e9618 */
[----:B------:R-:W-:Y:S01]  /*6850*/  LOP3.LUT R39, R9, UR9, R20, 0x96, !PT ;  /* 0x0000000909277c12 */ /* 0x000fe2000f8e9614 */
[----:B------:R-:W-:Y:S01]  /*6860*/  IMAD.WIDE.U32 R22, R15, -0x326172a9, RZ ;  /* 0xcd9e8d570f167825 */ /* 0x000fe200078e00ff */
[----:B------:R-:W-:Y:S02]  /*6870*/  LOP3.LUT R7, R19, UR10, R30, 0x96, !PT ;  /* 0x0000000a13077c12 */ /* 0x000fe4000f8e961e */
[--C-:B------:R-:W-:Y:S01]  /*6880*/  LOP3.LUT R9, R27, UR10, R10.reuse, 0x96, !PT ;  /* 0x0000000a1b097c12 */ /* 0x100fe2000f8e960a */
[----:B------:R-:W-:Y:S01]  /*6890*/  IMAD.WIDE.U32 R34, R34, -0x326172a9, RZ ;  /* 0xcd9e8d5722227825 */ /* 0x000fe200078e00ff */
[----:B------:R-:W-:-:S02]  /*68a0*/  LOP3.LUT R15, R23, UR10, R10, 0x96, !PT ;  /* 0x0000000a170f7c12 */ /* 0x000fc4000f8e960a */
[----:B------:R-:W-:Y:S01]  /*68b0*/  FSEL R94, R137, -INF , !P6 ;  /* 0xff800000895e7808 */ /* 0x000fe20007000000 */
[----:B------:R-:W-:Y:S01]  /*68c0*/  IMAD.WIDE.U32 R16, R31, -0x326172a9, RZ ;  /* 0xcd9e8d571f107825 */ /* 0x000fe200078e00ff */
[----:B------:R-:W-:Y:S02]  /*68d0*/  LOP3.LUT R32, R35, UR8, R18, 0x96, !PT ;  /* 0x0000000823207c12 */ /* 0x000fe4000f8e9612 */
[----:B------:R-:W-:Y:S01]  /*68e0*/  FSEL R67, R156, -INF , !P5 ;  /* 0xff8000009c437808 */ /* 0x000fe20006800000 */
[----:B------:R-:W-:Y:S01]  /*68f0*/  IMAD.WIDE.U32 R36, R4, -0x326172a9, RZ ;  /* 0xcd9e8d5704247825 */ /* 0x000fe200078e00ff */
[----:B------:R-:W-:Y:S02]  /*6900*/  LOP3.LUT R43, R17, UR10, R30, 0x96, !PT ;  /* 0x0000000a112b7c12 */ /* 0x000fe4000f8e961e */
[----:B------:R-:W-:Y:S01]  /*6910*/  FSEL R66, R157, -INF , !P2 ;  /* 0xff8000009d427808 */ /* 0x000fe20005000000 */
[----:B------:R-:W-:Y:S01]  /*6920*/  IMAD.WIDE.U32 R20, R21, -0x326172a9, RZ ;  /* 0xcd9e8d5715147825 */ /* 0x000fe200078e00ff */
[----:B------:R-:W-:-:S02]  /*6930*/  LOP3.LUT R35, R37, UR8, R16, 0x96, !PT ;  /* 0x0000000825237c12 */ /* 0x000fc4000f8e9610 */
        /* <DEDUP_REMOVED lines=35> */
[----:B------:R-:W-:-:S04]  /*6b70*/  IMAD.WIDE.U32 R8, R27, -0x326172a9, RZ ;  /* 0xcd9e8d571b087825 */ /* 0x000fc800078e00ff */
[----:B------:R-:W-:Y:S01]  /*6b80*/  IMAD.WIDE.U32 R24, R7, -0x2daee0ad, RZ ;  /* 0xd2511f5307187825 */ /* 0x000fe200078e00ff */
[----:B------:R-:W-:Y:S02]  /*6b90*/  LOP3.LUT R7, R11, UR6, R34, 0x96, !PT ;  /* 0x000000060b077c12 */ /* 0x000fe4000f8e9622 */
[----:B------:R-:W-:Y:S01]  /*6ba0*/  LOP3.LUT R17, R9, UR14, R10, 0x96, !PT ;  /* 0x0000000e09117c12 */ /* 0x000fe2000f8e960a */
[----:B------:R-:W-:Y:S01]  /*6bb0*/  IMAD.WIDE.U32 R14, R15, -0x326172a9, RZ ;  /* 0xcd9e8d570f0e7825 */ /* 0x000fe200078e00ff */
[----:B------:R-:W-:Y:S02]  /*6bc0*/  LOP3.LUT R21, R25, UR5, R26, 0x96, !PT ;  /* 0x0000000519157c12 */ /* 0x000fe4000f8e961a */
[C---:B------:R-:W-:Y:S01]  /*6bd0*/  LOP3.LUT R25, R8.reuse, 0xff, RZ, 0xc0, !PT ;  /* 0x000000ff08197812 */ /* 0x040fe200078ec0ff */
[----:B------:R-:W-:Y:S01]  /*6be0*/  IMAD.WIDE.U32 R10, R23, -0x326172a9, RZ ;  /* 0xcd9e8d57170a7825 */ /* 0x000fe200078e00ff */
[----:B------:R-:W-:Y:S02]  /*6bf0*/  LOP3.LUT R23, R8, 0xffff, RZ, 0xc0, !PT ;  /* 0x0000ffff08177812 */ /* 0x000fe400078ec0ff */
[--C-:B------:R-:W-:Y:S01]  /*6c00*/  SHF.R.U32.HI R27, RZ, 0x10, R8.reuse ;  /* 0x00000010ff1b7819 */ /* 0x100fe20000011608 */
[----:B------:R-:W-:Y:S01]  /*6c10*/  IMAD.WIDE.U32 R18, R19, -0x326172a9, RZ ;  /* 0xcd9e8d5713127825 */ /* 0x000fe200078e00ff */
[----:B------:R-:W-:-:S02]  /*6c20*/  SHF.R.U32.HI R26, RZ, 0x18, R8 ;  /* 0x00000018ff1a7819 */ /* 0x000fc40000011608 */
[----:B------:R-:W-:Y:S01]  /*6c30*/  LOP3.LUT R31, R11, UR14, R14, 0x96, !PT ;  /* 0x0000000e0b1f7c12 */ /* 0x000fe2000f8e960e */
[----:B------:R-:W-:Y:S01]  /*6c40*/  IMAD.WIDE.U32 R8, R4, -0x326172a9, RZ ;  /* 0xcd9e8d5704087825 */ /* 0x000fe200078e00ff */
[C---:B------:R-:W-:Y:S02]  /*6c50*/  LOP3.LUT R74, R10.reuse, 0xffff, RZ, 0xc0, !PT ;  /* 0x0000ffff0a4a7812 */ /* 0x040fe400078ec0ff */
[----:B------:R-:W-:Y:S01]  /*6c60*/  LOP3.LUT R89, R10, 0xff, RZ, 0xc0, !PT ;  /* 0x000000ff0a597812 */ /* 0x000fe200078ec0ff */
[----:B------:R-:W-:Y:S01]  /*6c70*/  IMAD.WIDE.U32 R50, R37, -0x2daee0ad, RZ ;  /* 0xd2511f5325327825 */ /* 0x000fe200078e00ff */
[--C-:B------:R-:W-:Y:S02]  /*6c80*/  SHF.R.U32.HI R79, RZ, 0x10, R10.reuse ;  /* 0x00000010ff4f7819 */ /* 0x100fe4000001160a */
[----:B------:R-:W-:Y:S01]  /*6c90*/  SHF.R.U32.HI R88, RZ, 0x18, R10 ;  /* 0x00000018ff587819 */ /* 0x000fe2000001160a */
[----:B------:R-:W-:Y:S01]  /*6ca0*/  IMAD.WIDE.U32 R10, R33, -0x2daee0ad, RZ ;  /* 0xd2511f53210a7825 */ /* 0x000fe200078e00ff */
[----:B------:R-:W-:-:S02]  /*6cb0*/  LOP3.LUT R22, R19, UR6, R22, 0x96, !PT ;  /* 0x0000000613167c12 */ /* 0x000fc4000f8e9616 */
[----:B------:R-:W-:Y:S02]  /*6cc0*/  LOP3.LUT R14, R9, UR14, R20, 0x96, !PT ;  /* 0x0000000e090e7c12 */ /* 0x000fe4000f8e9614 */
[C---:B------:R-:W-:Y:S02]  /*6cd0*/  LOP3.LUT R20, R8.reuse, 0xff, RZ, 0xc0, !PT ;  /* 0x000000ff08147812 */ /* 0x040fe400078ec0ff */
[----:B------:R-:W-:Y:S02]  /*6ce0*/  LOP3.LUT R49, R8, 0xffff, RZ, 0xc0, !PT ;  /* 0x0000ffff08317812 */ /* 0x000fe400078ec0ff */
[--C-:B------:R-:W-:Y:S02]  /*6cf0*/  SHF.R.U32.HI R48, RZ, 0x10, R8.reuse ;  /* 0x00000010ff307819 */ /* 0x100fe40000011608 */
[----:B------:R-:W-:Y:S01]  /*6d00*/  SHF.R.U32.HI R19, RZ, 0x18, R8 ;  /* 0x00000018ff137819 */ /* 0x000fe20000011608 */
[----:B------:R-:W-:Y:S01]  /*6d10*/  IMAD.WIDE.U32 R8, R29, -0x326172a9, RZ ;  /* 0xcd9e8d571d087825 */ /* 0x000fe200078e00ff */
[----:B------:R-:W-:-:S02]  /*6d20*/  LOP3.LUT R28, R11, UR13, R28, 0x96, !PT ;  /* 0x0000000d0b1c7c12 */ /* 0x000fc4000f8e961c */
[C---:B------:R-:W-:Y:S02]  /*6d30*/  LOP3.LUT R78, R10.reuse, 0xff, RZ, 0xc0, !PT ;  /* 0x000000ff0a4e7812 */ /* 0x040fe400078ec0ff */
[----:B------:R-:W-:Y:S02]  /*6d40*/  LOP3.LUT R73, R10, 0xffff, RZ, 0xc0, !PT ;  /* 0x0000ffff0a497812 */ /* 0x000fe400078ec0ff */
[--C-:B------:R-:W-:Y:S02]  /*6d50*/  SHF.R.U32.HI R90, RZ, 0x10, R10.reuse ;  /* 0x00000010ff5a7819 */ /* 0x100fe4000001160a */
[----:B------:R-:W-:Y:S01]  /*6d60*/  SHF.R.U32.HI R72, RZ, 0x18, R10 ;  /* 0x00000018ff487819 */ /* 0x000fe2000001160a */
[----:B------:R-:W-:Y:S01]  /*6d70*/  IMAD.WIDE.U32 R10, R7, -0x2daee0ad, RZ ;  /* 0xd2511f53070a7825 */ /* 0x000fe200078e00ff */
[----:B------:R-:W-:Y:S02]  /*6d80*/  LOP3.LUT R29, R9, UR14, R16, 0x96, !PT ;  /* 0x0000000e091d7c12 */ /* 0x000fe4000f8e9610 */
[----:B------:R-:W-:-:S02]  /*6d90*/  LOP3.LUT R61, R8, 0xff, RZ, 0xc0, !PT ;  /* 0x000000ff083d7812 */ /* 0x000fc400078ec0ff */
[----:B------:R-:W-:Y:S02]  /*6da0*/  LOP3.LUT R112, R8, 0xffff, RZ, 0xc0, !PT ;  /* 0x0000ffff08707812 */ /* 0x000fe400078ec0ff */
[--C-:B------:R-:W-:Y:S02]  /*6db0*/  SHF.R.U32.HI R111, RZ, 0x10, R8.reuse ;  /* 0x00000010ff6f7819 */ /* 0x100fe40000011608 */
[----:B------:R-:W-:Y:S01]  /*6dc0*/  SHF.R.U32.HI R60, RZ, 0x18, R8 ;  /* 0x00000018ff3c7819 */ /* 0x000fe20000011608 */
[----:B------:R-:W-:Y:S01]  /*6dd0*/  IMAD.WIDE.U32 R8, R21, -0x326172a9, RZ ;  /* 0xcd9e8d5715087825 */ /* 0x000fe200078e00ff */
[----:B------:R-:W-:Y:S02]  /*6de0*/  LOP3.LUT R92, R15, UR6, R36, 0x96, !PT ;  /* 0x000000060f5c7c12 */ /* 0x000fe4000f8e9624 */
[----:B------:R-:W-:Y:S02]  /*6df0*/  LOP3.LUT R15, R11, UR13, R32, 0x96, !PT ;  /* 0x0000000d0b0f7c12 */ /* 0x000fe4000f8e9620 */
[----:B------:R-:W-:-:S02]  /*6e00*/  LOP3.LUT R35, R10, 0xffff, RZ, 0xc0, !PT ;  /* 0x0000ffff0a237812 */ /* 0x000fc400078ec0ff */
[----:B------:R-:W-:Y:S02]  /*6e10*/  LOP3.LUT R47, R10, 0xff, RZ, 0xc0, !PT ;  /* 0x000000ff0a2f7812 */ /* 0x000fe400078ec0ff */
[--C-:B------:R-:W-:Y:S02]  /*6e20*/  SHF.R.U32.HI R41, RZ, 0x10, R10.reuse ;  /* 0x00000010ff297819 */ /* 0x100fe4000001160a */
[----:B------:R-:W-:Y:S01]  /*6e30*/  SHF.R.U32.HI R46, RZ, 0x18, R10 ;  /* 0x00000018ff2e7819 */ /* 0x000fe2000001160a */
[----:B------:R-:W-:Y:S01]  /*6e40*/  IMAD.WIDE.U32 R10, R45, -0x2daee0ad, RZ ;  /* 0xd2511f532d0a7825 */ /* 0x000fe200078e00ff */
[----:B------:R-:W-:Y:S02]  /*6e50*/  LOP3.LUT R18, R9, UR14, R18, 0x96, !PT ;  /* 0x0000000e09127c12 */ /* 0x000fe4000f8e9612 */
[C---:B------:R-:W-:Y:S02]  /*6e60*/  LOP3.LUT R21, R8.reuse, 0xffff, RZ, 0xc0, !PT ;  /* 0x0000ffff08157812 */ /* 0x040fe400078ec0ff */
[----:B------:R-:W-:-:S02]  /*6e70*/  LOP3.LUT R38, R8, 0xff, RZ, 0xc0, !PT ;  /* 0x000000ff08267812 */ /* 0x000fc400078ec0ff */
[--C-:B------:R-:W-:Y:S02]  /*6e80*/  SHF.R.U32.HI R39, RZ, 0x10, R8.reuse ;  /* 0x00000010ff277819 */ /* 0x100fe40000011608 */
[----:B------:R-:W-:Y:S01]  /*6e90*/  SHF.R.U32.HI R43, RZ, 0x18, R8 ;  /* 0x00000018ff2b7819 */ /* 0x000fe20000011608 */
[----:B------:R-:W-:Y:S01]  /*6ea0*/  IMAD.WIDE.U32 R8, R22, -0x2daee0ad, RZ ;  /* 0xd2511f5316087825 */ /* 0x000fe200078e00ff */
[----:B------:R-:W-:Y:S02]  /*6eb0*/  LOP3.LUT R4, R51, UR5, R10, 0x96, !PT ;  /* 0x0000000533047c12 */ /* 0x000fe4000f8e960a */
[----:B------:R-:W-:Y:S02]  /*6ec0*/  LOP3.LUT R7, R11, UR7, R42, 0x96, !PT ;  /* 0x000000070b077c12 */ /* 0x000fe4000f8e962a */
[----:B------:R-:W-:Y:S02]  /*6ed0*/  LOP3.LUT R16, R9, UR13, R24, 0x96, !PT ;  /* 0x0000000d09107c12 */ /* 0x000fe4000f8e9618 */
[C---:B------:R-:W-:Y:S01]  /*6ee0*/  LOP3.LUT R24, R8.reuse, 0xffff, RZ, 0xc0, !PT ;  /* 0x0000ffff08187812 */ /* 0x040fe200078ec0ff */
[----:B------:R-:W-:Y:S01]  /*6ef0*/  IMAD.WIDE.U32 R10, R7, -0x326172a9, RZ ;  /* 0xcd9e8d57070a7825 */ /* 0x000fe200078e00ff */
[----:B------:R-:W-:-:S02]  /*6f00*/  LOP3.LUT R34, R8, 0xff, RZ, 0xc0, !PT ;  /* 0x000000ff08227812 */ /* 0x000fc400078ec0ff */
[--C-:B------:R-:W-:Y:S02]  /*6f10*/  SHF.R.U32.HI R32, RZ, 0x10, R8.reuse ;  /* 0x00000010ff207819 */ /* 0x100fe40000011608 */
[----:B------:R-:W-:Y:S01]  /*6f20*/  SHF.R.U32.HI R33, RZ, 0x18, R8 ;  /* 0x00000018ff217819 */ /* 0x000fe20000011608 */
[----:B------:R-:W-:Y:S01]  /*6f30*/  IMAD.WIDE.U32 R8, R4, -0x326172a9, RZ ;  /* 0xcd9e8d5704087825 */ /* 0x000fe200078e00ff */
[----:B------:R-:W-:Y:S02]  /*6f40*/  FMNMX.FTZ R4, R120, R121, !PT ;  /* 0x0000007978047209 */ /* 0x000fe40007810000 */
[----:B------:R-:W-:Y:S02]  /*6f50*/  LOP3.LUT R53, R11, UR6, R40, 0x96, !PT ;  /* 0x000000060b357c12 */ /* 0x000fe4000f8e9628 */
[----:B------:R-:W-:Y:S02]  /*6f60*/  FMNMX.FTZ R4, R116, R4, !PT ;  /* 0x0000000474047209 */ /* 0x000fe40007810000 */
[----:B------:R-:W-:-:S02]  /*6f70*/  LOP3.LUT R93, R8, 0xffff, RZ, 0xc0, !PT ;  /* 0x0000ffff085d7812 */ /* 0x000fc400078ec0ff */
[----:B------:R-:W-:Y:S02]  /*6f80*/  FMNMX.FTZ R7, R117, R4, !PT ;  /* 0x0000000475077209 */ /* 0x000fe40007810000 */
[----:B------:R-:W-:Y:S02]  /*6f90*/  SHF.R.U32.HI R4, RZ, 0x8, R23 ;  /* 0x00000008ff047819 */ /* 0x000fe40000011617 */
[----:B------:R-:W-:Y:S02]  /*6fa0*/  FMNMX.FTZ R7, R118, R7, !PT ;  /* 0x0000000776077209 */ /* 0x000fe40007810000 */
[----:B------:R-:W-:Y:S02]  /*6fb0*/  PRMT R42, R25, 0x5410, R4 ;  /* 0x00005410192a7816 */ /* 0x000fe40000000004 */
[----:B------:R-:W-:Y:S02]  /*6fc0*/  FMNMX.FTZ R7, R125, R7, !PT ;  /* 0x000000077d077209 */ /* 0x000fe40007810000 */
[----:B------:R-:W-:-:S02]  /*6fd0*/  LOP3.LUT R4, R27, 0xff, RZ, 0xc0, !PT ;  /* 0x000000ff1b047812 */ /* 0x000fc400078ec0ff */
[----:B------:R-:W-:Y:S02]  /*6fe0*/  FMNMX.FTZ R7, R115, R7, !PT ;  /* 0x0000000773077209 */ /* 0x000fe40007810000 */
[----:B------:R-:W-:Y:S02]  /*6ff0*/  PRMT R40, R4, 0x5410, R26 ;  /* 0x0000541004287816 */ /* 0x000fe4000000001a */
        /* <DEDUP_REMOVED lines=10> */
[----:B------:R-:W-:Y:S02]  /*70a0*/  LOP3.LUT R110, R8, 0xff, RZ, 0xc0, !PT ;  /* 0x000000ff086e7812 */ /* 0x000fe400078ec0ff */
[--C-:B------:R-:W-:Y:S02]  /*70b0*/  SHF.R.U32.HI R104, RZ, 0x10, R8.reuse ;  /* 0x00000010ff687819 */ /* 0x100fe40000011608 */
[----:B--2---:R-:W-:Y:S02]  /*70c0*/  SHF.R.U32.HI R106, RZ, 0x18, R8 ;  /* 0x00000018ff6a7819 */ /* 0x004fe40000011608 */
[----:B------:R-:W-:Y:S02]  /*70d0*/  FMNMX.FTZ R4, R126, R4, !PT ;  /* 0x000000047e047209 */ /* 0x000fe40007810000 */
[----:B------:R-:W-:Y:S02]  /*70e0*/  FMNMX.FTZ R8, R107, R7, !PT ;  /* 0x000000076b087209 */ /* 0x000fe40007810000 */
[----:B------:R-:W-:-:S02]  /*70f0*/  FMNMX.FTZ R7, R129, R4, !PT ;  /* 0x0000000481077209 */ /* 0x000fc40007810000 */
[----:B------:R-:W-:Y:S02]  /*7100*/  FMNMX.FTZ R8, R94, R8, !PT ;  /* 0x000000085e087209 */ /* 0x000fe40007810000 */
[----:B------:R-:W-:Y:S02]  /*7110*/  LOP3.LUT R4, R44, 0xffff, RZ, 0xc0, !PT ;  /* 0x0000ffff2c047812 */ /* 0x000fe400078ec0ff */
[----:B------:R-:W-:Y:S02]  /*7120*/  FMNMX.FTZ R71, R67, R8, !PT ;  /* 0x0000000843477209 */ /* 0x000fe40007810000 */
[----:B------:R-:W-:Y:S02]  /*7130*/  SHF.R.U32.HI R4, RZ, 0x8, R4 ;  /* 0x00000008ff047819 */ /* 0x000fe40000011604 */
[----:B------:R-:W-:Y:S02]  /*7140*/  FMNMX.FTZ R7, R146, R7, !PT ;  /* 0x0000000792077209 */ /* 0x000fe40007810000 */
[----:B------:R-:W-:-:S02]  /*7150*/  LOP3.LUT R4, R4, 0xffff, RZ, 0xc0, !PT ;  /* 0x0000ffff04047812 */ /* 0x000fc400078ec0ff */
[----:B------:R-:W-:Y:S02]  /*7160*/  FMNMX.FTZ R71, R66, R71, !PT ;  /* 0x0000004742477209 */ /* 0x000fe40007810000 */
[----:B------:R-:W-:Y:S02]  /*7170*/  FMNMX.FTZ R7, R143, R7, !PT ;  /* 0x000000078f077209 */ /* 0x000fe40007810000 */
[----:B------:R-:W-:Y:S01]  /*7180*/  ISETP.GE.U32.AND P0, PT, R225, R4, PT ;  /* 0x00000004e100720c */ /* 0x000fe20003f06070 */
[----:B------:R-:W1:Y:S01]  /*7190*/  SHFL.BFLY PT, R8, R71, 0x2, 0x1f ;  /* 0x0c401f0047087f89 */ /* 0x000e6200000e0000 */
[----:B------:R-:W-:Y:S01]  /*71a0*/  FMNMX.FTZ R4, R167, R7, !PT ;  /* 0x00000007a7047209 */ /* 0x000fe20007810000 */
[----:B------:R-:W-:Y:S01]  /*71b0*/  FFMA.FTZ R7, R98, c[0x0][0x23c], -R3 ;  /* 0x00008f0062077a23 */ /* 0x000fe20000010803 */
[----:B------:R-:W-:Y:S01]  /*71c0*/  FSEL R51, R139, -INF , !P3 ;  /* 0xff8000008b337808 */ /* 0x000fe20005800000 */
[----:B------:R-:W-:Y:S01]  /*71d0*/  IMAD.MOV.U32 R98, RZ, RZ, R81 ;  /* 0x000000ffff627224 */ /* 0x000fe200078e0051 */
[----:B------:R-:W-:Y:S01]  /*71e0*/  FMNMX.FTZ R4, R166, R4, !PT ;  /* 0x00000004a6047209 */ /* 0x000fe20007810000 */
[----:B------:R-:W-:Y:S01]  /*71f0*/  IMAD.MOV.U32 R81, RZ, RZ, R70 ;  /* 0x000000ffff517224 */ /* 0x000fe200078e0046 */
[----:B------:R2:W-:Y:S01]  /*7200*/  MUFU.EX2 R249, R7 ;  /* 0x0000000700f97308 */ /* 0x0005e20000000800 */
[----:B------:R-:W-:-:S02]  /*7210*/  LOP3.LUT R30, R9, UR14, R10, 0x96, !PT ;  /* 0x0000000e091e7c12 */ /* 0x000fc4000f8e960a */
[----:B------:R-:W-:Y:S02]  /*7220*/  FMNMX.FTZ R4, R105, R4, !PT ;  /* 0x0000000469047209 */ /* 0x000fe40007810000 */
[----:B------:R-:W-:Y:S01]  /*7230*/  @!P0 HADD2 R113, -R211.H0_H0, -RZ.H0_H0 ;  /* 0xa00000ffd3718230 */ /* 0x000fe20000000900 */
[----:B------:R-:W-:Y:S02]  /*7240*/  LOP3.LUT R10, R12, 0xffff, RZ, 0xc0, !PT ;  /* 0x0000ffff0c0a7812 */ /* 0x000fe400078ec0ff */
[----:B------:R-:W-:Y:S02]  /*7250*/  FMNMX.FTZ R70, R51, R4, !PT ;  /* 0x0000000433467209 */ /* 0x000fe40007810000 */
[----:B------:R-:W-:Y:S02]  /*7260*/  SHF.R.U32.HI R4, RZ, 0x18, R44 ;  /* 0x00000018ff047819 */ /* 0x000fe4000001162c */
[----:B------:R-:W-:Y:S02]  /*7270*/  FMNMX.FTZ R70, R59, R70, !PT ;  /* 0x000000463b467209 */ /* 0x000fe40007810000 */
[----:B------:R-:W-:Y:S01]  /*7280*/  ISETP.GE.U32.AND P2, PT, R225, R4, PT ;  /* 0x00000004e100720c */ /* 0x000fe20003f46070 */
[----:B--2---:R-:W-:Y:S01]  /*7290*/  FFMA.FTZ R7, R97, c[0x0][0x23c], -R3 ;  /* 0x00008f0061077a23 */ /* 0x004fe20000010803 */
[----:B-1----:R-:W-:Y:S01]  /*72a0*/  FMNMX.FTZ R71, R71, R8, !PT ;  /* 0x0000000847477209 */ /* 0x002fe20007810000 */
[----:B------:R-:W-:Y:S01]  /*72b0*/  IMAD.MOV.U32 R97, RZ, RZ, R58 ;  /* 0x000000ffff617224 */ /* 0x000fe200078e003a */
[----:B------:R-:W-:Y:S01]  /*72c0*/  FSEL R58, R159, -INF , !P1 ;  /* 0xff8000009f3a7808 */ /* 0x000fe20004800000 */
[----:B------:R1:W2:Y:S01]  /*72d0*/  MUFU.EX2 R248, R7 ;  /* 0x0000000700f87308 */ /* 0x0002a20000000800 */
[----:B------:R-:W-:Y:S01]  /*72e0*/  SHF.R.U32.HI R4, RZ, 0x10, R44 ;  /* 0x00000010ff047819 */ /* 0x000fe2000001162c */
[----:B------:R-:W3:Y:S01]  /*72f0*/  SHFL.BFLY PT, R8, R71, 0x1, 0x1f ;  /* 0x0c201f0047087f89 */ /* 0x000ee200000e0000 */
[----:B------:R-:W-:-:S02]  /*7300*/  FMNMX.FTZ R70, R58, R70, !PT ;  /* 0x000000463a467209 */ /* 0x000fc40007810000 */
[----:B------:R-:W-:Y:S02]  /*7310*/  LOP3.LUT R4, R4, 0xff, RZ, 0xc0, !PT ;  /* 0x000000ff04047812 */ /* 0x000fe400078ec0ff */
[----:B------:R-:W-:Y:S01]  /*7320*/  @!P0 PRMT R211, R113, 0x5410, RZ ;  /* 0x0000541071d38816 */ /* 0x000fe200000000ff */
[C---:B------:R-:W-:Y:S01]  /*7330*/  IMAD R113, R225.reuse, 0x10000, R225 ;  /* 0x00010000e1717824 */ /* 0x040fe200078e02e1 */
[C---:B------:R-:W-:Y:S02]  /*7340*/  ISETP.GE.U32.AND P0, PT, R225.reuse, R4, PT ;  /* 0x00000004e100720c */ /* 0x040fe40003f06070 */
[----:B------:R-:W-:Y:S02]  /*7350*/  LOP3.LUT R9, R12, 0xff, RZ, 0xc0, !PT ;  /* 0x000000ff0c097812 */ /* 0x000fe400078ec0ff */
[----:B------:R-:W-:Y:S02]  /*7360*/  SHF.R.U32.HI R11, RZ, 0x10, R12 ;  /* 0x00000010ff0b7819 */ /* 0x000fe4000001160c */
[----:B------:R-:W-:Y:S01]  /*7370*/  ISETP.GE.U32.AND P1, PT, R225, R9, PT ;  /* 0x00000009e100720c */ /* 0x000fe20003f26070 */
[----:B-1----:R-:W1:Y:S01]  /*7380*/  SHFL.BFLY PT, R7, R70, 0x2, 0x1f ;  /* 0x0c401f0046077f89 */ /* 0x002e6200000e0000 */
[----:B--2---:R-:W-:-:S02]  /*7390*/  F2FP.PACK_AB R4, R248, R249 ;  /* 0x000000f9f804723e */ /* 0x004fc400000000ff */
[----:B------:R-:W-:Y:S02]  /*73a0*/  SHF.R.U32.HI R12, RZ, 0x18, R12 ;  /* 0x00000018ff0c7819 */ /* 0x000fe4000001160c */
[C---:B------:R-:W-:Y:S02]  /*73b0*/  PRMT R197, R4.reuse, 0x7610, R197 ;  /* 0x0000761004c57816 */ /* 0x040fe400000000c5 */
[----:B------:R-:W-:Y:S01]  /*73c0*/  PRMT R196, R4, 0x7632, R196 ;  /* 0x0000763204c47816 */ /* 0x000fe200000000c4 */
[--C-:B------:R-:W-:Y:S01]  /*73d0*/  FFMA.FTZ R4, R108, c[0x0][0x23c], -R0.reuse ;  /* 0x00008f006c047a23 */ /* 0x100fe20000010800 */
[----:B------:R-:W-:Y:S01]  /*73e0*/  ISETP.GE.U32.AND P5, PT, R225, R19, PT ;  /* 0x00000013e100720c */ /* 0x000fe20003fa6070 */
[----:B------:R-:W-:Y:S01]  /*73f0*/  FFMA.FTZ R0, R96, c[0x0][0x23c], -R0 ;  /* 0x00008f0060007a23 */ /* 0x000fe20000010800 */
[----:B---3--:R-:W-:Y:S01]  /*7400*/  FMNMX.FTZ R71, R71, R8, !PT ;  /* 0x0000000847477209 */ /* 0x008fe20007810000 */
[----:B------:R-:W-:Y:S01]  /*7410*/  IMAD.MOV.U32 R96, RZ, RZ, R246 ;  /* 0x000000ffff607224 */ /* 0x000fe200078e00f6 */
[----:B------:R2:W-:Y:S01]  /*7420*/  MUFU.EX2 R247, R4 ;  /* 0x0000000400f77308 */ /* 0x0005e20000000800 */
[----:B------:R-:W-:Y:S01]  /*7430*/  @!P0 HADD2 R130, -R197.H0_H0, -RZ.H0_H0 ;  /* 0xa00000ffc5828230 */ /* 0x000fe20000000900 */
[----:B------:R-:W-:Y:S01]  /*7440*/  PRMT R13, R197, 0x5410, R196 ;  /* 0x00005410c50d7816 */ /* 0x000fe200000000c4 */
[----:B------:R-:W-:Y:S01]  /*7450*/  @!P2 HADD2 R131, -R196.H0_H0, -RZ.H0_H0 ;  /* 0xa00000ffc483a230 */ /* 0x000fe20000000900 */
[----:B------:R-:W-:-:S02]  /*7460*/  ISETP.GE.U32.AND P3, PT, R225, R20, PT ;  /* 0x00000014e100720c */ /* 0x000fc40003f66070 */
[----:B------:R-:W-:Y:S01]  /*7470*/  @!P0 PRMT R197, R130, 0x5410, RZ ;  /* 0x0000541082c58816 */ /* 0x000fe200000000ff */
[----:B------:R-:W-:Y:S01]  /*7480*/  IMAD.MOV.U32 R130, RZ, RZ, R85 ;  /* 0x000000ffff827224 */ /* 0x000fe200078e0055 */
[----:B------:R3:W4:Y:S01]  /*7490*/  MUFU.EX2 R246, R0 ;  /* 0x0000000000f67308 */ /* 0x0007220000000800 */
[----:B------:R-:W-:Y:S02]  /*74a0*/  FSETP.NEU.FTZ.AND P0, PT, R71, -INF , PT ;  /* 0xff8000004700780b */ /* 0x000fe40003f1d000 */
[----:B-1----:R-:W-:Y:S01]  /*74b0*/  FMNMX.FTZ R70, R70, R7, !PT ;  /* 0x0000000746467209 */ /* 0x002fe20007810000 */
[--C-:B------:R-:W-:Y:S01]  /*74c0*/  FFMA.FTZ R7, R109, c[0x0][0x23c], -R3.reuse ;  /* 0x00008f006d077a23 */ /* 0x100fe20000010803 */
[----:B------:R-:W-:Y:S01]  /*74d0*/  @!P2 PRMT R196, R131, 0x5410, RZ ;  /* 0x0000541083c4a816 */ /* 0x000fe200000000ff */
[----:B------:R-:W-:Y:S02]  /*74e0*/  FFMA.FTZ R3, R99, c[0x0][0x23c], -R3 ;  /* 0x00008f0063037a23 */ /* 0x000fe40000010803 */
[----:B------:R-:W1:Y:S01]  /*74f0*/  SHFL.BFLY PT, R8, R70, 0x1, 0x1f ;  /* 0x0c201f0046087f89 */ /* 0x000e6200000e0000 */
[----:B--2---:R-:W-:Y:S01]  /*7500*/  FMUL.FTZ R4, R71, c[0x0][0x23c] ;  /* 0x00008f0047047a20 */ /* 0x004fe20000410000 */
[----:B------:R2:W-:Y:S01]  /*7510*/  MUFU.EX2 R238, R3 ;  /* 0x0000000300ee7308 */ /* 0x0005e20000000800 */
[----:B------:R-:W-:-:S02]  /*7520*/  IMAD.MOV.U32 R99, RZ, RZ, R86 ;  /* 0x000000ffff637224 */ /* 0x000fc400078e0056 */
[----:B------:R-:W-:Y:S01]  /*7530*/  IMAD.MOV.U32 R86, RZ, RZ, R239 ;  /* 0x000000ffff567224 */ /* 0x000fe200078e00ef */
[----:B------:R-:W-:Y:S02]  /*7540*/  FSEL R4, R4, RZ, P0 ;  /* 0x000000ff04047208 */ /* 0x000fe40000000000 */
[----:B---3--:R-:W-:Y:S02]  /*7550*/  SHF.R.U32.HI R0, RZ, 0x8, R10 ;  /* 0x00000008ff007819 */ /* 0x008fe4000001160a */
[----:B------:R-:W3:Y:S01]  /*7560*/  MUFU.EX2 R239, R7 ;  /* 0x0000000700ef7308 */ /* 0x000ee20000000800 */
[----:B------:R-:W-:Y:S02]  /*7570*/  LOP3.LUT R10, R17, 0xff, RZ, 0xc0, !PT ;  /* 0x000000ff110a7812 */ /* 0x000fe400078ec0ff */
[----:B------:R-:W-:-:S04]  /*7580*/  LOP3.LUT R0, R0, 0xffff, RZ, 0xc0, !PT ;  /* 0x0000ffff00007812 */ /* 0x000fc800078ec0ff */
[----:B------:R-:W-:Y:S01]  /*7590*/  ISETP.GE.U32.AND P0, PT, R225, R0, PT ;  /* 0x00000000e100720c */ /* 0x000fe20003f06070 */
[----:B--2---:R-:W-:Y:S01]  /*75a0*/  FFMA.FTZ R3, R120, c[0x0][0x23c], -R4 ;  /* 0x00008f0078037a23 */ /* 0x004fe20000010804 */
[----:B----4-:R-:W-:-:S03]  /*75b0*/  F2FP.PACK_AB R0, R246, R247 ;  /* 0x000000f7f600723e */ /* 0x010fc600000000ff */
[----:B------:R2:W-:Y:S01]  /*75c0*/  MUFU.EX2 R57, R3 ;  /* 0x0000000300397308 */ /* 0x0005e20000000800 */
[C---:B------:R-:W-:Y:S02]  /*75d0*/  PRMT R195, R0.reuse, 0x7610, R195 ;  /* 0x0000761000c37816 */ /* 0x040fe400000000c3 */
[----:B------:R-:W-:Y:S02]  /*75e0*/  PRMT R194, R0, 0x7632, R194 ;  /* 0x0000763200c27816 */ /* 0x000fe400000000c2 */
[----:B-1----:R-:W-:Y:S01]  /*75f0*/  FMNMX.FTZ R70, R70, R8, !PT ;  /* 0x0000000846467209 */ /* 0x002fe20007810000 */
[----:B------:R-:W-:Y:S01]  /*7600*/  @!P1 HADD2 R133, -R195.H0_H0, -RZ.H0_H0 ;  /* 0xa00000ffc3859230 */ /* 0x000fe20000000900 */
[----:B------:R-:W-:Y:S01]  /*7610*/  LOP3.LUT R0, R11, 0xff, RZ, 0xc0, !PT ;  /* 0x000000ff0b007812 */ /* 0x000fe200078ec0ff */
[----:B------:R-:W-:Y:S01]  /*7620*/  @!P0 HADD2 R132, -R194.H0_H0, -RZ.H0_H0 ;  /* 0xa00000ffc2848230 */ /* 0x000fe20000000900 */
[----:B------:R-:W-:Y:S02]  /*7630*/  PRMT R9, R195, 0x5410, R194 ;  /* 0x00005410c3097816 */ /* 0x000fe400000000c2 */
[----:B------:R-:W-:-:S02]  /*7640*/  @!P1 PRMT R195, R133, 0x5410, RZ ;  /* 0x0000541085c39816 */ /* 0x000fc400000000ff */
[----:B------:R-:W-:Y:S01]  /*7650*/  ISETP.GE.U32.AND P1, PT, R225, R0, PT ;  /* 0x00000000e100720c */ /* 0x000fe20003f26070 */
[----:B------:R-:W-:Y:S01]  /*7660*/  FMUL.FTZ R0, R70, c[0x0][0x23c] ;  /* 0x00008f0046007a20 */ /* 0x000fe20000410000 */
[----:B------:R-:W-:Y:S01]  /*7670*/  @!P0 PRMT R194, R132, 0x5410, RZ ;  /* 0x0000541084c28816 */ /* 0x000fe200000000ff */
[----:B--2---:R-:W-:Y:S01]  /*7680*/  FFMA.FTZ R3, R121, c[0x0][0x23c], -R4 ;  /* 0x00008f0079037a23 */ /* 0x004fe20000010804 */
[----:B------:R-:W-:Y:S01]  /*7690*/  FSETP.NEU.FTZ.AND P0, PT, R70, -INF , PT ;  /* 0xff8000004600780b */ /* 0x000fe20003f1d000 */
[----:B------:R-:W-:Y:S01]  /*76a0*/  IMAD.MOV.U32 R133, RZ, RZ, R9 ;  /* 0x000000ffff857224 */ /* 0x000fe200078e0009 */
[----:B---3--:R-:W-:Y:S01]  /*76b0*/  F2FP.PACK_AB R7, R238, R239 ;  /* 0x000000efee07723e */ /* 0x008fe200000000ff */
[----:B------:R1:W2:Y:S01]  /*76c0*/  MUFU.EX2 R121, R3 ;  /* 0x0000000300797308 */ /* 0x0002a20000000800 */
[----:B------:R-:W-:Y:S01]  /*76d0*/  FSEL R0, R0, RZ, P0 ;  /* 0x000000ff00007208 */ /* 0x000fe20000000000 */
[----:B------:R-:W-:Y:S01]  /*76e0*/  IMAD.MOV.U32 R132, RZ, RZ, R82 ;  /* 0x000000ffff847224 */ /* 0x000fe200078e0052 */
[----:B------:R-:W-:-:S02]  /*76f0*/  ISETP.GE.U32.AND P0, PT, R225, R12, PT ;  /* 0x0000000ce100720c */ /* 0x000fc40003f06070 */
[C---:B------:R-:W-:Y:S02]  /*7700*/  PRMT R192, R7.reuse, 0x7632, R192 ;  /* 0x0000763207c07816 */ /* 0x040fe400000000c0 */
[----:B------:R-:W-:Y:S02]  /*7710*/  PRMT R193, R7, 0x7610, R193 ;  /* 0x0000761007c17816 */ /* 0x000fe400000000c1 */
[C---:B------:R-:W-:Y:S02]  /*7720*/  LOP3.LUT R7, R14.reuse, 0xff, RZ, 0xc0, !PT ;  /* 0x000000ff0e077812 */ /* 0x040fe400078ec0ff */
[----:B------:R-:W-:Y:S01]  /*7730*/  PRMT R131, R193, 0x5410, R192 ;  /* 0x00005410c1837816 */ /* 0x000fe200000000c0 */
[----:B------:R-:W-:Y:S01]  /*7740*/  @!P1 HADD2 R137, -R193.H0_H0, -RZ.H0_H0 ;  /* 0xa00000ffc1899230 */ /* 0x000fe20000000900 */
[----:B------:R-:W-:Y:S02]  /*7750*/  SHF.R.U32.HI R9, RZ, 0x18, R17 ;  /* 0x00000018ff097819 */ /* 0x000fe40000011611 */
[----:B------:R-:W-:Y:S01]  /*7760*/  LOP3.LUT R11, R15, 0xff, RZ, 0xc0, !PT ;  /* 0x000000ff0f0b7812 */ /* 0x000fe200078ec0ff */
[----:B------:R-:W-:Y:S01]  /*7770*/  @!P0 HADD2 R136, -R192.H0_H0, -RZ.H0_H0 ;  /* 0xa00000ffc0888230 */ /* 0x000fe20000000900 */
[----:B-1----:R-:W-:-:S02]  /*7780*/  LOP3.LUT R3, R14, 0xffff, RZ, 0xc0, !PT ;  /* 0x0000ffff0e037812 */ /* 0x002fc400078ec0ff */
[----:B------:R-:W-:Y:S01]  /*7790*/  @!P1 PRMT R193, R137, 0x5410, RZ ;  /* 0x0000541089c19816 */ /* 0x000fe200000000ff */
[----:B------:R-:W-:Y:S01]  /*77a0*/  IMAD.MOV.U32 R137, RZ, RZ, R13 ;  /* 0x000000ffff897224 */ /* 0x000fe200078e000d */
[----:B------:R-:W-:Y:S02]  /*77b0*/  SHF.R.U32.HI R3, RZ, 0x8, R3 ;  /* 0x00000008ff037819 */ /* 0x000fe40000011603 */
[----:B------:R-:W-:Y:S01]  /*77c0*/  @!P0 PRMT R192, R136, 0x5410, RZ ;  /* 0x0000541088c08816 */ /* 0x000fe200000000ff */
[----:B------:R-:W-:Y:S01]  /*77d0*/  IMAD.MOV.U32 R136, RZ, RZ, R65 ;  /* 0x000000ffff887224 */ /* 0x000fe200078e0041 */
[----:B------:R-:W-:Y:S02]  /*77e0*/  LOP3.LUT R3, R3, 0xffff, RZ, 0xc0, !PT ;  /* 0x0000ffff03037812 */ /* 0x000fe400078ec0ff */
[C---:B------:R-:W-:Y:S02]  /*77f0*/  ISETP.GE.U32.AND P1, PT, R225.reuse, R7, PT ;  /* 0x00000007e100720c */ /* 0x040fe40003f26070 */
[----:B------:R-:W-:Y:S01]  /*7800*/  ISETP.GE.U32.AND P0, PT, R225, R3, PT ;  /* 0x00000003e100720c */ /* 0x000fe20003f06070 */
[----:B------:R-:W-:Y:S01]  /*7810*/  FFMA.FTZ R3, R122, c[0x0][0x23c], -R0 ;  /* 0x00008f007a037a23 */ /* 0x000fe20000010800 */
[----:B--2---:R-:W-:Y:S01]  /*7820*/  F2FP.PACK_AB R7, R121, R57 ;  /* 0x000000397907723e */ /* 0x004fe200000000ff */
[----:B------:R-:W-:Y:S01]  /*7830*/  IMAD.MOV.U32 R122, RZ, RZ, R86 ;  /* 0x000000ffff7a7224 */ /* 0x000fe200078e0056 */
[----:B------:R-:W-:Y:S01]  /*7840*/  SHF.R.U32.HI R12, RZ, 0x18, R18 ;  /* 0x00000018ff0c7819 */ /* 0x000fe20000011612 */
[----:B------:R1:W-:Y:S01]  /*7850*/  MUFU.EX2 R65, R3 ;  /* 0x0000000300417308 */ /* 0x0003e20000000800 */
[----:B------:R-:W-:-:S02]  /*7860*/  PRMT R26, R7, 0x7610, R26 ;  /* 0x00007610071a7816 */ /* 0x000fc4000000001a */
[----:B------:R-:W-:Y:S02]  /*7870*/  PRMT R52, R7, 0x7632, R52 ;  /* 0x0000763207347816 */ /* 0x000fe40000000034 */
[----:B------:R-:W-:Y:S01]  /*7880*/  SHF.R.U32.HI R7, RZ, 0x10, R17 ;  /* 0x00000010ff077819 */ /* 0x000fe20000011611 */
[----:B------:R-:W-:Y:S01]  /*7890*/  @!P1 HADD2 R138, -R26.H0_H0, -RZ.H0_H0 ;  /* 0xa00000ff1a8a9230 */ /* 0x000fe20000000900 */
[----:B------:R-:W-:Y:S01]  /*78a0*/  PRMT R36, R26, 0x5410, R52 ;  /* 0x000054101a247816 */ /* 0x000fe20000000034 */
[----:B------:R-:W-:-:S03]  /*78b0*/  @!P0 HADD2 R139, -R52.H0_H0, -RZ.H0_H0 ;  /* 0xa00000ff348b8230 */ /* 0x000fc60000000900 */
[----:B------:R-:W-:Y:S01]  /*78c0*/  @!P1 PRMT R26, R138, 0x5410, RZ ;  /* 0x000054108a1a9816 */ /* 0x000fe200000000ff */
[----:B------:R-:W-:Y:S01]  /*78d0*/  IMAD.MOV.U32 R138, RZ, RZ, R84 ;  /* 0x000000ffff8a7224 */ /* 0x000fe200078e0054 */
[----:B------:R-:W-:Y:S01]  /*78e0*/  @!P0 PRMT R52, R139, 0x5410, RZ ;  /* 0x000054108b348816 */ /* 0x000fe200000000ff */
[----:B------:R-:W-:Y:S02]  /*78f0*/  IMAD.MOV.U32 R139, RZ, RZ, R83 ;  /* 0x000000ffff8b7224 */ /* 0x000fe400078e0053 */
[----:B-1----:R-:W-:Y:S02]  /*7900*/  FFMA.FTZ R3, R123, c[0x0][0x23c], -R0 ;  /* 0x00008f007b037a23 */ /* 0x002fe40000010800 */
[----:B------:R-:W-:Y:S02]  /*7910*/  IMAD.MOV.U32 R123, RZ, RZ, R87 ;  /* 0x000000ffff7b7224 */ /* 0x000fe400078e0057 */
[----:B------:R1:W2:Y:S02]  /*7920*/  MUFU.EX2 R120, R3 ;  /* 0x0000000300787308 */ /* 0x0002a40000000800 */
[----:B-1----:R-:W-:-:S04]  /*7930*/  SHF.R.U32.HI R3, RZ, 0x10, R14 ;  /* 0x00000010ff037819 */ /* 0x002fc8000001160e */
[----:B------:R-:W-:-:S04]  /*7940*/  LOP3.LUT R3, R3, 0xff, RZ, 0xc0, !PT ;  /* 0x000000ff03037812 */ /* 0x000fc800078ec0ff */
[----:B------:R-:W-:Y:S02]  /*7950*/  ISETP.GE.U32.AND P1, PT, R225, R3, PT ;  /* 0x00000003e100720c */ /* 0x000fe40003f26070 */
[----:B------:R-:W-:-:S04]  /*7960*/  SHF.R.U32.HI R3, RZ, 0x18, R14 ;  /* 0x00000018ff037819 */ /* 0x000fc8000001160e */
[----:B------:R-:W-:Y:S02]  /*7970*/  ISETP.GE.U32.AND P0, PT, R225, R3, PT ;  /* 0x00000003e100720c */ /* 0x000fe40003f06070 */
[----:B--2---:R-:W-:-:S04]  /*7980*/  F2FP.PACK_AB R3, R120, R65 ;  /* 0x000000417803723e */ /* 0x004fc800000000ff */
[C---:B------:R-:W-:Y:S02]  /*7990*/  PRMT R191, R3.reuse, 0x7610, R191 ;  /* 0x0000761003bf7816 */ /* 0x040fe400000000bf */
[----:B------:R-:W-:Y:S02]  /*79a0*/  PRMT R190, R3, 0x7632, R190 ;  /* 0x0000763203be7816 */ /* 0x000fe400000000be */
[----:B------:R-:W-:Y:S01]  /*79b0*/  LOP3.LUT R3, R48, 0xff, RZ, 0xc0, !PT ;  /* 0x000000ff30037812 */ /* 0x000fe200078ec0ff */
[----:B------:R-:W-:Y:S01]  /*79c0*/  @!P1 HADD2 R144, -R191.H0_H0, -RZ.H0_H0 ;  /* 0xa00000ffbf909230 */ /* 0x000fe20000000900 */
[----:B------:R-:W-:Y:S01]  /*79d0*/  PRMT R37, R191, 0x5410, R190 ;  /* 0x00005410bf257816 */ /* 0x000fe200000000be */
[----:B------:R-:W-:Y:S01]  /*79e0*/  IMAD.MOV.U32 R48, RZ, RZ, R64 ;  /* 0x000000ffff307224 */ /* 0x000fe200078e0040 */
[----:B------:R-:W-:Y:S02]  /*79f0*/  @!P0 HADD2 R147, -R190.H0_H0, -RZ.H0_H0 ;  /* 0xa00000ffbe938230 */ /* 0x000fe40000000900 */
[----:B------:R-:W-:-:S02]  /*7a00*/  @!P1 PRMT R191, R144, 0x5410, RZ ;  /* 0x0000541090bf9816 */ /* 0x000fc400000000ff */
[----:B------:R-:W-:Y:S02]  /*7a10*/  ISETP.GE.U32.AND P1, PT, R225, R3, PT ;  /* 0x00000003e100720c */ /* 0x000fe40003f26070 */
[----:B------:R-:W-:Y:S02]  /*7a20*/  LOP3.LUT R3, R17, 0xffff, RZ, 0xc0, !PT ;  /* 0x0000ffff11037812 */ /* 0x000fe400078ec0ff */
[----:B------:R-:W-:Y:S02]  /*7a30*/  @!P0 PRMT R190, R147, 0x5410, RZ ;  /* 0x0000541093be8816 */ /* 0x000fe400000000ff */
[----:B------:R-:W-:Y:S02]  /*7a40*/  SHF.R.U32.HI R8, RZ, 0x8, R3 ;  /* 0x00000008ff087819 */ /* 0x000fe40000011603 */
[----:B------:R-:W-:Y:S01]  /*7a50*/  LOP3.LUT R3, R7, 0xff, RZ, 0xc0, !PT ;  /* 0x000000ff07037812 */ /* 0x000fe200078ec0ff */
[----:B------:R-:W-:Y:S01]  /*7a60*/  FFMA.FTZ R7, R116, c[0x0][0x23c], -R4 ;  /* 0x00008f0074077a23 */ /* 0x000fe20000010804 */
[----:B------:R-:W-:-:S02]  /*7a70*/  PRMT R19, R10, 0x5410, R8 ;  /* 0x000054100a137816 */ /* 0x000fc40000000008 */
[----:B------:R-:W-:Y:S01]  /*7a80*/  PRMT R17, R3, 0x5410, R9 ;  /* 0x0000541003117816 */ /* 0x000fe20000000009 */
[----:B------:R-:W-:Y:S01]  /*7a90*/  FFMA.FTZ R9, R117, c[0x0][0x23c], -R4 ;  /* 0x00008f0075097a23 */ /* 0x000fe20000010804 */
[----:B------:R1:W-:Y:S01]  /*7aa0*/  MUFU.EX2 R116, R7 ;  /* 0x0000000700747308 */ /* 0x0003e20000000800 */
[----:B------:R-:W-:Y:S01]  /*7ab0*/  SHF.R.U32.HI R3, RZ, 0x8, R21 ;  /* 0x00000008ff037819 */ /* 0x000fe20000011615 */
[----:B------:R-:W-:Y:S01]  /*7ac0*/  IMAD.MOV.U32 R117, RZ, RZ, R81 ;  /* 0x000000ffff757224 */ /* 0x000fe200078e0051 */
[----:B------:R-:W-:Y:S02]  /*7ad0*/  SHF.R.U32.HI R8, RZ, 0x8, R35 ;  /* 0x00000008ff087819 */ /* 0x000fe40000011623 */
[----:B------:R-:W-:Y:S02]  /*7ae0*/  PRMT R22, R38, 0x5410, R3 ;  /* 0x0000541026167816 */ /* 0x000fe40000000003 */
[----:B------:R-:W-:Y:S01]  /*7af0*/  LOP3.LUT R3, R32, 0xff, RZ, 0xc0, !PT ;  /* 0x000000ff20037812 */ /* 0x000fe200078ec0ff */
[----:B------:R-:W2:Y:S01]  /*7b00*/  MUFU.EX2 R64, R9 ;  /* 0x0000000900407308 */ /* 0x000ea20000000800 */
[----:B------:R-:W-:-:S02]  /*7b10*/  PRMT R20, R47, 0x5410, R8 ;  /* 0x000054102f147816 */ /* 0x000fc40000000008 */
[----:B------:R-:W-:Y:S02]  /*7b20*/  LOP3.LUT R8, R39, 0xff, RZ, 0xc0, !PT ;  /* 0x000000ff27087812 */ /* 0x000fe400078ec0ff */
[----:B------:R-:W-:Y:S02]  /*7b30*/  SHF.R.U32.HI R10, RZ, 0x18, R15 ;  /* 0x00000018ff0a7819 */ /* 0x000fe4000001160f */
[----:B------:R-:W-:Y:S02]  /*7b40*/  PRMT R23, R8, 0x5410, R43 ;  /* 0x0000541008177816 */ /* 0x000fe4000000002b */
[----:B-1----:R-:W-:Y:S02]  /*7b50*/  LOP3.LUT R7, R41, 0xff, RZ, 0xc0, !PT ;  /* 0x000000ff29077812 */ /* 0x002fe400078ec0ff */
[----:B------:R-:W-:Y:S02]  /*7b60*/  SHF.R.U32.HI R8, RZ, 0x10, R15 ;  /* 0x00000010ff087819 */ /* 0x000fe4000001160f */
[----:B------:R-:W-:-:S02]  /*7b70*/  PRMT R21, R7, 0x5410, R46 ;  /* 0x0000541007157816 */ /* 0x000fc4000000002e */
[----:B------:R-:W-:Y:S02]  /*7b80*/  SHF.R.U32.HI R7, RZ, 0x8, R24 ;  /* 0x00000008ff077819 */ /* 0x000fe40000011618 */
[----:B------:R-:W-:Y:S02]  /*7b90*/  PRMT R24, R3, 0x5410, R33 ;  /* 0x0000541003187816 */ /* 0x000fe40000000021 */
[----:B------:R-:W-:Y:S01]  /*7ba0*/  SHF.R.U32.HI R3, RZ, 0x8, R49 ;  /* 0x00000008ff037819 */ /* 0x000fe20000011631 */
[----:B------:R-:W-:Y:S01]  /*7bb0*/  IMAD.MOV.U32 R49, RZ, RZ, R165 ;  /* 0x000000ffff317224 */ /* 0x000fe200078e00a5 */
[----:B------:R-:W-:Y:S01]  /*7bc0*/  PRMT R25, R34, 0x5410, R7 ;  /* 0x0000541022197816 */ /* 0x000fe20000000007 */
[----:B------:R-:W-:Y:S01]  /*7bd0*/  IMAD.SHL.U32 R165, R6, 0x2, RZ ;  /* 0x0000000206a57824 */ /* 0x000fe200078e00ff */
[----:B--2---:R-:W-:Y:S02]  /*7be0*/  F2FP.PACK_AB R7, R64, R116 ;  /* 0x000000744007723e */ /* 0x004fe400000000ff */
[----:B------:R-:W-:Y:S01]  /*7bf0*/  LOP3.LUT R3, R3, 0xffff, RZ, 0xc0, !PT ;  /* 0x0000ffff03037812 */ /* 0x000fe200078ec0ff */
[----:B------:R-:W-:Y:S01]  /*7c00*/  HSET2.LE.AND R6, R25, R113, PT ;  /* 0x0000007119067233 */ /* 0x000fe20003803000 */
[C---:B------:R-:W-:Y:S01]  /*7c10*/  PRMT R189, R7.reuse, 0x7610, R189 ;  /* 0x0000761007bd7816 */ /* 0x040fe200000000bd */
[----:B------:R-:W1:Y:S01]  /*7c20*/  LDSM.16.MT88.4 R84, [R165+0x6000] ;  /* 0x00600000a554783b */ /* 0x000e620000004200 */
[----:B------:R-:W-:Y:S01]  /*7c30*/  PRMT R163, R7, 0x7632, R163 ;  /* 0x0000763207a37816 */ /* 0x000fe200000000a3 */
[----:B------:R-:W-:Y:S01]  /*7c40*/  IMAD.MOV.U32 R25, RZ, RZ, R138 ;  /* 0x000000ffff197224 */ /* 0x000fe200078e008a */
[----:B------:R-:W-:Y:S01]  /*7c50*/  ISETP.GE.U32.AND P0, PT, R225, R3, PT ;  /* 0x00000003e100720c */ /* 0x000fe20003f06070 */
[----:B------:R-:W-:Y:S01]  /*7c60*/  @!P3 HADD2 R148, -R189.H0_H0, -RZ.H0_H0 ;  /* 0xa00000ffbd94b230 */ /* 0x000fe20000000900 */
[----:B------:R-:W-:-:S02]  /*7c70*/  SHF.R.U32.HI R7, RZ, 0x10, R28 ;  /* 0x00000010ff077819 */ /* 0x000fc4000001161c */
[----:B------:R-:W-:Y:S02]  /*7c80*/  LOP3.LUT R3, R15, 0xffff, RZ, 0xc0, !PT ;  /* 0x0000ffff0f037812 */ /* 0x000fe400078ec0ff */
[----:B------:R-:W-:Y:S02]  /*7c90*/  LOP3.LUT R9, R7, 0xff, RZ, 0xc0, !PT ;  /* 0x000000ff07097812 */ /* 0x000fe400078ec0ff */
[----:B------:R-:W-:Y:S02]  /*7ca0*/  SHF.R.U32.HI R7, RZ, 0x8, R3 ;  /* 0x00000008ff077819 */ /* 0x000fe40000011603 */
[----:B------:R-:W-:Y:S02]  /*7cb0*/  LOP3.LUT R3, R8, 0xff, RZ, 0xc0, !PT ;  /* 0x000000ff08037812 */ /* 0x000fe400078ec0ff */
[----:B------:R-:W-:Y:S01]  /*7cc0*/  PRMT R14, R11, 0x5410, R7 ;  /* 0x000054100b0e7816 */ /* 0x000fe20000000007 */
[----:B------:R-:W-:Y:S01]  /*7cd0*/  @!P0 HADD2 R150, -R163.H0_H0, -RZ.H0_H0 ;  /* 0xa00000ffa3968230 */ /* 0x000fe20000000900 */
[----:B------:R-:W-:-:S02]  /*7ce0*/  PRMT R13, R3, 0x5410, R10 ;  /* 0x00005410030d7816 */ /* 0x000fc4000000000a */
[C---:B------:R-:W-:Y:S02]  /*7cf0*/  LOP3.LUT R3, R18.reuse, 0xffff, RZ, 0xc0, !PT ;  /* 0x0000ffff12037812 */ /* 0x040fe400078ec0ff */
[----:B------:R-:W-:Y:S02]  /*7d00*/  SHF.R.U32.HI R8, RZ, 0x10, R16 ;  /* 0x00000010ff087819 */ /* 0x000fe40000011610 */
[----:B------:R-:W-:Y:S02]  /*7d10*/  SHF.R.U32.HI R7, RZ, 0x8, R3 ;  /* 0x00000008ff077819 */ /* 0x000fe40000011603 */
[----:B------:R-:W-:Y:S02]  /*7d20*/  LOP3.LUT R3, R18, 0xff, RZ, 0xc0, !PT ;  /* 0x000000ff12037812 */ /* 0x000fe400078ec0ff */
[----:B------:R-:W-:Y:S02]  /*7d30*/  ISETP.GE.U32.AND P2, PT, R225, R9, PT ;  /* 0x00000009e100720c */ /* 0x000fe40003f46070 */
[----:B------:R-:W-:-:S02]  /*7d40*/  PRMT R15, R3, 0x5410, R7 ;  /* 0x00005410030f7816 */ /* 0x000fc40000000007 */
[----:B------:R-:W-:Y:S02]  /*7d50*/  SHF.R.U32.HI R7, RZ, 0x10, R18 ;  /* 0x00000010ff077819 */ /* 0x000fe40000011612 */
[C---:B------:R-:W-:Y:S02]  /*7d60*/  LOP3.LUT R3, R16.reuse, 0xffff, RZ, 0xc0, !PT ;  /* 0x0000ffff10037812 */ /* 0x040fe400078ec0ff */
[----:B------:R-:W-:Y:S02]  /*7d70*/  LOP3.LUT R9, R7, 0xff, RZ, 0xc0, !PT ;  /* 0x000000ff07097812 */ /* 0x000fe400078ec0ff */
[----:B------:R-:W-:Y:S02]  /*7d80*/  LOP3.LUT R11, R16, 0xff, RZ, 0xc0, !PT ;  /* 0x000000ff100b7812 */ /* 0x000fe400078ec0ff */
[----:B------:R-:W-:Y:S02]  /*7d90*/  SHF.R.U32.HI R7, RZ, 0x8, R3 ;  /* 0x00000008ff077819 */ /* 0x000fe40000011603 */
[----:B------:R-:W-:-:S02]  /*7da0*/  SHF.R.U32.HI R10, RZ, 0x18, R16 ;  /* 0x00000018ff0a7819 */ /* 0x000fc40000011610 */
[----:B------:R-:W-:Y:S01]  /*7db0*/  LOP3.LUT R3, R8, 0xff, RZ, 0xc0, !PT ;  /* 0x000000ff08037812 */ /* 0x000fe200078ec0ff */
[--C-:B------:R-:W-:Y:S01]  /*7dc0*/  FFMA.FTZ R8, R115, c[0x0][0x23c], -R4.reuse ;  /* 0x00008f0073087a23 */ /* 0x100fe20000010804 */
[----:B------:R-:W-:Y:S01]  /*7dd0*/  PRMT R16, R11, 0x5410, R7 ;  /* 0x000054100b107816 */ /* 0x000fe20000000007 */
[----:B------:R-:W-:Y:S01]  /*7de0*/  FFMA.FTZ R7, R118, c[0x0][0x23c], -R4 ;  /* 0x00008f0076077a23 */ /* 0x000fe20000010804 */
[----:B------:R-:W-:Y:S01]  /*7df0*/  PRMT R11, R3, 0x5410, R10 ;  /* 0x00005410030b7816 */ /* 0x000fe2000000000a */
[----:B------:R-:W-:Y:S01]  /*7e00*/  MUFU.EX2 R115, R8 ;  /* 0x0000000800737308 */ /* 0x000fe20000000800 */
[----:B------:R-:W-:Y:S01]  /*7e10*/  LOP3.LUT R3, R28, 0xffff, RZ, 0xc0, !PT ;  /* 0x0000ffff1c037812 */ /* 0x000fe200078ec0ff */
[----:B------:R-:W-:Y:S01]  /*7e20*/  IMAD.MOV.U32 R118, RZ, RZ, R243 ;  /* 0x000000ffff767224 */ /* 0x000fe200078e00f3 */
[----:B------:R-:W-:Y:S02]  /*7e30*/  PRMT R38, R189, 0x5410, R163 ;  /* 0x00005410bd267816 */ /* 0x000fe400000000a3 */
[----:B------:R-:W-:-:S02]  /*7e40*/  SHF.R.U32.HI R3, RZ, 0x8, R3 ;  /* 0x00000008ff037819 */ /* 0x000fc40000011603 */
[----:B------:R-:W-:Y:S01]  /*7e50*/  @!P0 PRMT R163, R150, 0x5410, RZ ;  /* 0x0000541096a38816 */ /* 0x000fe200000000ff */
[----:B------:R2:W-:Y:S01]  /*7e60*/  MUFU.EX2 R109, R7 ;  /* 0x00000007006d7308 */ /* 0x0005e20000000800 */
[----:B------:R-:W-:Y:S02]  /*7e70*/  LOP3.LUT R3, R3, 0xffff, RZ, 0xc0, !PT ;  /* 0x0000ffff03037812 */ /* 0x000fe400078ec0ff */
[----:B------:R-:W-:Y:S01]  /*7e80*/  PRMT R12, R9, 0x5410, R12 ;  /* 0x00005410090c7816 */ /* 0x000fe2000000000c */
[----:B------:R-:W-:Y:S01]  /*7e90*/  FFMA.FTZ R9, R134, c[0x0][0x23c], -R0 ;  /* 0x00008f0086097a23 */ /* 0x000fe20000010800 */
[C---:B------:R-:W-:Y:S01]  /*7ea0*/  ISETP.GE.U32.AND P0, PT, R225.reuse, R3, PT ;  /* 0x00000003e100720c */ /* 0x040fe20003f06070 */
[----:B------:R-:W-:Y:S01]  /*7eb0*/  HSET2.LE.AND R3, R19, R113, PT ;  /* 0x0000007113037233 */ /* 0x000fe20003803000 */
[----:B------:R-:W-:Y:S01]  /*7ec0*/  IMAD.MOV.U32 R134, RZ, RZ, R117 ;  /* 0x000000ffff867224 */ /* 0x000fe200078e0075 */
[----:B------:R-:W-:Y:S01]  /*7ed0*/  MUFU.EX2 R108, R9 ;  /* 0x00000009006c7308 */ /* 0x000fe20000000800 */
[----:B------:R-:W-:Y:S01]  /*7ee0*/  IMAD.MOV.U32 R117, RZ, RZ, R242 ;  /* 0x000000ffff757224 */ /* 0x000fe200078e00f2 */
[----:B------:R-:W-:-:S02]  /*7ef0*/  ISETP.GE.U32.AND P4, PT, R225, R78, PT ;  /* 0x0000004ee100720c */ /* 0x000fc40003f86070 */
[----:B------:R-:W-:Y:S01]  /*7f00*/  LOP3.LUT R44, R3, R155, RZ, 0xc0, !PT ;  /* 0x0000009b032c7212 */ /* 0x000fe200078ec0ff */
[----:B------:R-:W-:Y:S01]  /*7f10*/  HSET2.LE.AND R3, R17, R113, PT ;  /* 0x0000007111037233 */ /* 0x000fe20003803000 */
[----:B------:R-:W-:Y:S01]  /*7f20*/  @!P3 PRMT R189, R148, 0x5410, RZ ;  /* 0x0000541094bdb816 */ /* 0x000fe200000000ff */
[----:B--2---:R-:W-:-:S03]  /*7f30*/  FFMA.FTZ R7, R127, c[0x0][0x23c], -R0 ;  /* 0x00008f007f077a23 */ /* 0x004fc60000010800 */
[----:B------:R-:W-:Y:S01]  /*7f40*/  LOP3.LUT R45, R3, R154, RZ, 0xc0, !PT ;  /* 0x0000009a032d7212 */ /* 0x000fe200078ec0ff */
[--C-:B------:R-:W-:Y:S01]  /*7f50*/  HSET2.LE.AND R3, R42, R113.reuse, PT ;  /* 0x000000712a037233 */ /* 0x100fe20003803000 */
[----:B------:R2:W-:Y:S01]  /*7f60*/  MUFU.EX2 R27, R7 ;  /* 0x00000007001b7308 */ /* 0x0005e20000000800 */
[----:B------:R-:W-:Y:S02]  /*7f70*/  IMAD.MOV.U32 R127, RZ, RZ, R48 ;  /* 0x000000ffff7f7224 */ /* 0x000fe400078e0030 */
[----:B------:R-:W-:Y:S01]  /*7f80*/  IMAD.MOV.U32 R48, RZ, RZ, R122 ;  /* 0x000000ffff307224 */ /* 0x000fe200078e007a */
[----:B------:R-:W-:Y:S01]  /*7f90*/  LOP3.LUT R46, R3, R152, RZ, 0xc0, !PT ;  /* 0x00000098032e7212 */ /* 0x000fe200078ec0ff */
[----:B------:R-:W-:Y:S01]  /*7fa0*/  HSET2.LE.AND R3, R40, R113, PT ;  /* 0x0000007128037233 */ /* 0x000fe20003803000 */
[----:B------:R-:W-:-:S04]  /*7fb0*/  IMAD.MOV.U32 R122, RZ, RZ, R240 ;  /* 0x000000ffff7a7224 */ /* 0x000fc800078e00f0 */
[----:B------:R-:W-:Y:S01]  /*7fc0*/  LOP3.LUT R47, R3, R151, RZ, 0xc0, !PT ;  /* 0x00000097032f7212 */ /* 0x000fe200078ec0ff */
[----:B------:R-:W-:Y:S01]  /*7fd0*/  HSET2.LE.AND R3, R14, R113, PT ;  /* 0x000000710e037233 */ /* 0x000fe20003803000 */
[----:B--2---:R-:W-:-:S04]  /*7fe0*/  FFMA.FTZ R7, R128, c[0x0][0x23c], -R0 ;  /* 0x00008f0080077a23 */ /* 0x004fc80000010800 */
[----:B------:R-:W-:Y:S01]  /*7ff0*/  LOP3.LUT R40, R3, R149, RZ, 0xc0, !PT ;  /* 0x0000009503287212 */ /* 0x000fe200078ec0ff */
[--C-:B------:R-:W-:Y:S01]  /*8000*/  HSET2.LE.AND R3, R20, R113.reuse, PT ;  /* 0x0000007114037233 */ /* 0x100fe20003803000 */
[----:B------:R-:W-:Y:S01]  /*8010*/  IMAD.MOV.U32 R128, RZ, RZ, R139 ;  /* 0x000000ffff807224 */ /* 0x000fe200078e008b */
[----:B------:R2:W3:Y:S03]  /*8020*/  MUFU.EX2 R55, R7 ;  /* 0x0000000700377308 */ /* 0x0004e60000000800 */
[----:B------:R-:W-:Y:S01]  /*8030*/  LOP3.LUT R42, R3, R77, RZ, 0xc0, !PT ;  /* 0x0000004d032a7212 */ /* 0x000fe200078ec0ff */
[----:B------:R-:W-:-:S05]  /*8040*/  HSET2.LE.AND R3, R21, R113, PT ;  /* 0x0000007115037233 */ /* 0x000fca0003803000 */
[----:B------:R-:W-:Y:S01]  /*8050*/  LOP3.LUT R43, R3, R76, RZ, 0xc0, !PT ;  /* 0x0000004c032b7212 */ /* 0x000fe200078ec0ff */
[----:B------:R-:W-:-:S05]  /*8060*/  HSET2.LE.AND R3, R22, R113, PT ;  /* 0x0000007116037233 */ /* 0x000fca0003803000 */
[----:B------:R-:W-:Y:S01]  /*8070*/  LOP3.LUT R38, R3, R38, RZ, 0xc0, !PT ;  /* 0x0000002603267212 */ /* 0x000fe200078ec0ff */
[----:B--2---:R-:W-:Y:S01]  /*8080*/  FFMA.FTZ R7, R125, c[0x0][0x23c], -R4 ;  /* 0x00008f007d077a23 */ /* 0x004fe20000010804 */
[----:B---3--:R-:W-:Y:S01]  /*8090*/  F2FP.PACK_AB R8, R55, R27 ;  /* 0x0000001b3708723e */ /* 0x008fe200000000ff */
[----:B------:R-:W-:Y:S01]  /*80a0*/  HSET2.LE.AND R3, R23, R113, PT ;  /* 0x0000007117037233 */ /* 0x000fe20003803000 */
[----:B------:R-:W-:Y:S01]  /*80b0*/  IMAD.MOV.U32 R125, RZ, RZ, R97 ;  /* 0x000000ffff7d7224 */ /* 0x000fe200078e0061 */
[----:B------:R2:W-:Y:S01]  /*80c0*/  MUFU.EX2 R63, R7 ;  /* 0x00000007003f7308 */ /* 0x0005e20000000800 */
[C---:B------:R-:W-:Y:S01]  /*80d0*/  PRMT R162, R8.reuse, 0x7610, R162 ;  /* 0x0000761008a27816 */ /* 0x040fe200000000a2 */
[----:B------:R-:W-:Y:S01]  /*80e0*/  IMAD.MOV.U32 R97, RZ, RZ, R210 ;  /* 0x000000ffff617224 */ /* 0x000fe200078e00d2 */
[----:B------:R-:W-:Y:S01]  /*80f0*/  PRMT R161, R8, 0x7632, R161 ;  /* 0x0000763208a17816 */ /* 0x000fe200000000a1 */
[----:B------:R-:W-:Y:S02]  /*8100*/  FFMA.FTZ R8, R129, c[0x0][0x23c], -R0 ;  /* 0x00008f0081087a23 */ /* 0x000fe40000010800 */
[----:B------:R-:W-:Y:S01]  /*8110*/  @!P1 HADD2 R153, -R162.H0_H0, -RZ.H0_H0 ;  /* 0xa00000ffa2999230 */ /* 0x000fe20000000900 */
[----:B------:R-:W-:Y:S01]  /*8120*/  PRMT R10, R162, 0x5410, R161 ;  /* 0x00005410a20a7816 */ /* 0x000fe200000000a1 */
[----:B------:R3:W-:Y:S01]  /*8130*/  MUFU.EX2 R76, R8 ;  /* 0x00000008004c7308 */ /* 0x0007e20000000800 */
[----:B------:R-:W-:-:S02]  /*8140*/  IMAD.MOV.U32 R129, RZ, RZ, R96 ;  /* 0x000000ffff817224 */ /* 0x000fc400078e0060 */
[----:B------:R-:W-:Y:S02]  /*8150*/  @!P1 PRMT R162, R153, 0x5410, RZ ;  /* 0x0000541099a29816 */ /* 0x000fe400000000ff */
[----:B------:R-:W-:Y:S01]  /*8160*/  LOP3.LUT R39, R3, R10, RZ, 0xc0, !PT ;  /* 0x0000000a03277212 */ /* 0x000fe200078ec0ff */
[--C-:B------:R-:W-:Y:S02]  /*8170*/  HSET2.LE.AND R3, R24, R113.reuse, PT ;  /* 0x0000007118037233 */ /* 0x100fe40003803000 */
[----:B--2---:R-:W-:-:S05]  /*8180*/  HSET2.LE.AND R7, R13, R113, PT ;  /* 0x000000710d077233 */ /* 0x004fca0003803000 */
[----:B------:R-:W-:Y:S01]  /*8190*/  LOP3.LUT R41, R7, R80, RZ, 0xc0, !PT ;  /* 0x0000005007297212 */ /* 0x000fe200078ec0ff */
[----:B------:R-:W-:Y:S01]  /*81a0*/  FFMA.FTZ R7, R119, c[0x0][0x23c], -R4 ;  /* 0x00008f0077077a23 */ /* 0x000fe20000010804 */
[----:B------:R-:W2:Y:S01]  /*81b0*/  LDSM.16.MT88.4 R80, [R165+0x6800] ;  /* 0x00680000a550783b */ /* 0x000ea20000004200 */
[----:B---3--:R-:W-:Y:S01]  /*81c0*/  HSET2.LE.AND R8, R15, R113, PT ;  /* 0x000000710f087233 */ /* 0x008fe20003803000 */
[----:B------:R-:W-:Y:S01]  /*81d0*/  ISETP.GE.U32.AND P3, PT, R225, R72, PT ;  /* 0x00000048e100720c */ /* 0x000fe20003f66070 */
[----:B------:R3:W4:Y:S01]  /*81e0*/  MUFU.EX2 R77, R7 ;  /* 0x00000007004d7308 */ /* 0x0007220000000800 */
[----:B------:R-:W-:Y:S02]  /*81f0*/  IMAD.MOV.U32 R119, RZ, RZ, R95 ;  /* 0x000000ffff777224 */ /* 0x000fe400078e005f */
[----:B------:R-:W-:Y:S01]  /*8200*/  LOP3.LUT R36, R8, R36, RZ, 0xc0, !PT ;  /* 0x0000002408247212 */ /* 0x000fe200078ec0ff */
[----:B---3--:R-:W-:Y:S01]  /*8210*/  FFMA.FTZ R7, R126, c[0x0][0x23c], -R0 ;  /* 0x00008f007e077a23 */ /* 0x008fe20000010800 */
[----:B----4-:R-:W-:Y:S01]  /*8220*/  F2FP.PACK_AB R8, R77, R115 ;  /* 0x000000734d08723e */ /* 0x010fe200000000ff */
[----:B------:R-:W-:-:S02]  /*8230*/  IMAD.MOV.U32 R126, RZ, RZ, R123 ;  /* 0x000000ffff7e7224 */ /* 0x000fc400078e007b */
[----:B------:R3:W4:Y:S01]  /*8240*/  MUFU.EX2 R62, R7 ;  /* 0x00000007003e7308 */ /* 0x0007220000000800 */
[C---:B------:R-:W-:Y:S01]  /*8250*/  PRMT R160, R8.reuse, 0x7610, R160 ;  /* 0x0000761008a07816 */ /* 0x040fe200000000a0 */
[----:B------:R-:W-:Y:S01]  /*8260*/  IMAD.MOV.U32 R123, RZ, RZ, R241 ;  /* 0x000000ffff7b7224 */ /* 0x000fe200078e00f1 */
[----:B------:R-:W-:Y:S02]  /*8270*/  PRMT R159, R8, 0x7632, R159 ;  /* 0x00007632089f7816 */ /* 0x000fe4000000009f */
[----:B------:R-:W-:-:S04]  /*8280*/  F2FP.PACK_AB R8, R63, R109 ;  /* 0x0000006d3f08723e */ /* 0x000fc800000000ff */
[C---:B------:R-:W-:Y:S02]  /*8290*/  PRMT R156, R8.reuse, 0x7610, R156 ;  /* 0x00007610089c7816 */ /* 0x040fe4000000009c */
[----:B------:R-:W-:Y:S02]  /*82a0*/  PRMT R155, R8, 0x7632, R155 ;  /* 0x00007632089b7816 */ /* 0x000fe4000000009b */
[----:B---3--:R-:W-:-:S04]  /*82b0*/  LOP3.LUT R7, R28, 0xff, RZ, 0xc0, !PT ;  /* 0x000000ff1c077812 */ /* 0x008fc800078ec0ff */
[----:B------:R-:W-:Y:S01]  /*82c0*/  ISETP.GE.U32.AND P1, PT, R225, R7, PT ;  /* 0x00000007e100720c */ /* 0x000fe20003f26070 */
[----:B------:R-:W-:Y:S02]  /*82d0*/  HSET2.LE.AND R7, R12, R113, PT ;  /* 0x000000710c077233 */ /* 0x000fe40003803000 */
[----:B-1----:R-:W-:Y:S03]  /*82e0*/  HMMA.16816.F32 R12, R44, R84, RZ ;  /* 0x000000542c0c723c */ /* 0x002fe600000018ff */
[----:B------:R-:W-:Y:S01]  /*82f0*/  LOP3.LUT R37, R7, R37, RZ, 0xc0, !PT ;  /* 0x0000002507257212 */ /* 0x000fe200078ec0ff */
[----:B------:R-:W-:Y:S02]  /*8300*/  FFMA.FTZ R7, R135, c[0x0][0x23c], -R0 ;  /* 0x00008f0087077a23 */ /* 0x000fe40000010800 */
[----:B------:R-:W-:Y:S02]  /*8310*/  IMAD.MOV.U32 R135, RZ, RZ, R137 ;  /* 0x000000ffff877224 */ /* 0x000fe400078e0089 */
[----:B------:R4:W1:Y:S02]  /*8320*/  MUFU.EX2 R24, R7 ;  /* 0x0000000700187308 */ /* 0x0008640000000800 */
[----:B----4-:R-:W-:-:S04]  /*8330*/  F2FP.PACK_AB R7, R76, R62 ;  /* 0x0000003e4c07723e */ /* 0x010fc800000000ff */
[C---:B------:R-:W-:Y:S02]  /*8340*/  PRMT R158, R7.reuse, 0x7610, R158 ;  /* 0x00007610079e7816 */ /* 0x040fe4000000009e */
[----:B------:R-:W-:Y:S02]  /*8350*/  PRMT R157, R7, 0x7632, R157 ;  /* 0x00007632079d7816 */ /* 0x000fe4000000009d */
[----:B------:R-:W-:-:S04]  /*8360*/  PRMT R7, R160, 0x5410, R159 ;  /* 0x00005410a0077816 */ /* 0x000fc8000000009f */
[----:B------:R-:W-:Y:S02]  /*8370*/  LOP3.LUT R34, R6, R7, RZ, 0xc0, !PT ;  /* 0x0000000706227212 */ /* 0x000fe400078ec0ff */
[----:B------:R-:W-:Y:S02]  /*8380*/  PRMT R6, R158, 0x5410, R157 ;  /* 0x000054109e067816 */ /* 0x000fe4000000009d */
[----:B-1----:R-:W-:Y:S02]  /*8390*/  F2FP.PACK_AB R7, R24, R108 ;  /* 0x0000006c1807723e */ /* 0x002fe400000000ff */
[----:B------:R-:W-:Y:S01]  /*83a0*/  LOP3.LUT R35, R3, R6, RZ, 0xc0, !PT ;  /* 0x0000000603237212 */ /* 0x000fe200078ec0ff */
[--C-:B------:R-:W-:Y:S01]  /*83b0*/  HSET2.LE.AND R3, R11, R113.reuse, PT ;  /* 0x000000710b037233 */ /* 0x100fe20003803000 */
[C---:B------:R-:W-:Y:S01]  /*83c0*/  PRMT R154, R7.reuse, 0x7610, R154 ;  /* 0x00007610079a7816 */ /* 0x040fe2000000009a */
[----:B------:R-:W-:Y:S01]  /*83d0*/  HMMA.16816.F32 R8, R36, R84, RZ ;  /* 0x000000542408723c */ /* 0x000fe200000018ff */
[----:B------:R-:W-:Y:S01]  /*83e0*/  HSET2.LE.AND R6, R16, R113, PT ;  /* 0x0000007110067233 */ /* 0x000fe20003803000 */
[----:B------:R-:W-:-:S02]  /*83f0*/  PRMT R153, R7, 0x7632, R153 ;  /* 0x0000763207997816 */ /* 0x000fc40000000099 */
[----:B------:R-:W-:-:S03]  /*8400*/  PRMT R7, R156, 0x5410, R155 ;  /* 0x000054109c077816 */ /* 0x000fc6000000009b */
[----:B------:R-:W-:Y:S01]  /*8410*/  IMAD.MOV.U32 R85, RZ, RZ, R49 ;  /* 0x000000ffff557224 */ /* 0x000fe200078e0031 */
[----:B------:R-:W-:Y:S01]  /*8420*/  LOP3.LUT R32, R6, R7, RZ, 0xc0, !PT ;  /* 0x0000000706207212 */ /* 0x000fe200078ec0ff */
[----:B------:R-:W-:Y:S01]  /*8430*/  IMAD.MOV.U32 R49, RZ, RZ, R136 ;  /* 0x000000ffff317224 */ /* 0x000fe200078e0088 */
[----:B------:R-:W-:Y:S01]  /*8440*/  PRMT R6, R154, 0x5410, R153 ;  /* 0x000054109a067816 */ /* 0x000fe20000000099 */
[----:B------:R-:W-:Y:S01]  /*8450*/  @!P0 HADD2 R204, -R155.H0_H0, -RZ.H0_H0 ;  /* 0xa00000ff9bcc8230 */ /* 0x000fe20000000900 */
[----:B------:R-:W-:Y:S02]  /*8460*/  IMAD.MOV.U32 R84, RZ, RZ, R99 ;  /* 0x000000ffff547224 */ /* 0x000fe400078e0063 */
[----:B------:R-:W-:Y:S01]  /*8470*/  LOP3.LUT R33, R3, R6, RZ, 0xc0, !PT ;  /* 0x0000000603217212 */ /* 0x000fe200078ec0ff */
[----:B------:R-:W-:Y:S01]  /*8480*/  IMAD.WIDE.U32 R6, R91, -0x2daee0ad, RZ ;  /* 0xd2511f535b067825 */ /* 0x000fe200078e00ff */
[-C--:B--2---:R-:W-:Y:S01]  /*8490*/  HMMA.16816.F32 R136, R40, R80.reuse, R12 ;  /* 0x000000502888723c */ /* 0x084fe2000000180c */
[----:B------:R-:W-:Y:S01]  /*84a0*/  @!P1 HADD2 R202, -R156.H0_H0, -RZ.H0_H0 ;  /* 0xa00000ff9cca9230 */ /* 0x000fe20000000900 */
[----:B------:R1:W2:Y:S01]  /*84b0*/  LDL.LU.S16 R99, [R1+0x28] ;  /* 0x0000280001637983 */ /* 0x0002a20000300600 */
[----:B------:R-:W-:Y:S01]  /*84c0*/  SHF.R.U32.HI R3, RZ, 0x18, R28 ;  /* 0x00000018ff037819 */ /* 0x000fe2000001161c */
[----:B------:R-:W-:Y:S01]  /*84d0*/  @!P2 HADD2 R168, -R154.H0_H0, -RZ.H0_H0 ;  /* 0xa00000ff9aa8a230 */ /* 0x000fe20000000900 */
[C---:B------:R-:W-:Y:S01]  /*84e0*/  LOP3.LUT R23, R6.reuse, 0xffff, RZ, 0xc0, !PT ;  /* 0x0000ffff06177812 */ /* 0x040fe200078ec0ff */
[----:B------:R-:W-:Y:S01]  /*84f0*/  @!P4 HADD2 R206, -R160.H0_H0, -RZ.H0_H0 ;  /* 0xa00000ffa0cec230 */ /* 0x000fe20000000900 */
[----:B------:R-:W-:Y:S01]  /*8500*/  LOP3.LUT R13, R6, 0xff, RZ, 0xc0, !PT ;  /* 0x000000ff060d7812 */ /* 0x000fe200078ec0ff */
[----:B------:R-:W-:Y:S01]  /*8510*/  HMMA.16816.F32 R240, R32, R80, R8 ;  /* 0x0000005020f0723c */ /* 0x000fe20000001808 */
[----:B------:R-:W-:Y:S01]  /*8520*/  SHF.R.U32.HI R14, RZ, 0x10, R6 ;  /* 0x00000010ff0e7819 */ /* 0x000fe20000011606 */
[----:B------:R-:W-:Y:S01]  /*8530*/  @!P3 HADD2 R209, -R157.H0_H0, -RZ.H0_H0 ;  /* 0xa00000ff9dd1b230 */ /* 0x000fe20000000900 */
[----:B------:R-:W-:Y:S01]  /*8540*/  @!P0 PRMT R155, R204, 0x5410, RZ ;  /* 0x00005410cc9b8816 */ /* 0x000fe200000000ff */
[----:B------:R-:W-:Y:S01]  /*8550*/  @!P5 HADD2 R203, -R161.H0_H0, -RZ.H0_H0 ;  /* 0xa00000ffa1cbd230 */ /* 0x000fe20000000900 */
[----:B------:R-:W-:-:S02]  /*8560*/  @!P1 PRMT R156, R202, 0x5410, RZ ;  /* 0x00005410ca9c9816 */ /* 0x000fc400000000ff */
[----:B------:R-:W-:Y:S02]  /*8570*/  SHF.R.U32.HI R10, RZ, 0x18, R6 ;  /* 0x00000018ff0a7819 */ /* 0x000fe40000011606 */
[----:B------:R-:W-:Y:S02]  /*8580*/  SHF.R.U32.HI R6, RZ, 0x8, R73 ;  /* 0x00000008ff067819 */ /* 0x000fe40000011649 */
[----:B------:R-:W-:Y:S02]  /*8590*/  ISETP.GE.U32.AND P0, PT, R225, R3, PT ;  /* 0x00000003e100720c */ /* 0x000fe40003f06070 */
[----:B------:R-:W-:Y:S02]  /*85a0*/  LOP3.LUT R6, R6, 0xffff, RZ, 0xc0, !PT ;  /* 0x0000ffff06067812 */ /* 0x000fe400078ec0ff */
[----:B------:R-:W-:Y:S02]  /*85b0*/  LOP3.LUT R3, R7, UR13, R54, 0x96, !PT ;  /* 0x0000000d07037c12 */ /* 0x000fe4000f8e9636 */
[----:B------:R-:W-:Y:S01]  /*85c0*/  ISETP.GE.U32.AND P1, PT, R225, R6, PT ;  /* 0x00000006e100720c */ /* 0x000fe20003f26070 */
[----:B------:R-:W-:Y:S01]  /*85d0*/  IMAD.WIDE.U32 R6, R92, -0x2daee0ad, RZ ;  /* 0xd2511f535c067825 */ /* 0x000fe200078e00ff */
[----:B------:R-:W-:-:S02]  /*85e0*/  @!P2 PRMT R154, R168, 0x5410, RZ ;  /* 0x00005410a89aa816 */ /* 0x000fc400000000ff */
[----:B------:R-:W-:Y:S02]  /*85f0*/  SHF.R.U32.HI R9, RZ, 0x8, R74 ;  /* 0x00000008ff097819 */ /* 0x000fe4000001164a */
[----:B------:R-:W-:Y:S01]  /*8600*/  LOP3.LUT R11, R7, UR13, R56, 0x96, !PT ;  /* 0x0000000d070b7c12 */ /* 0x000fe2000f8e9638 */
[----:B------:R-:W-:Y:S01]  /*8610*/  @!P0 HADD2 R205, -R153.H0_H0, -RZ.H0_H0 ;  /* 0xa00000ff99cd8230 */ /* 0x000fe20000000900 */
[----:B------:R1:W3:Y:S01]  /*8620*/  LDL.LU.S16 R56, [R1+0x2c] ;  /* 0x00002c0001387983 */ /* 0x0002e20000300600 */
[C---:B------:R-:W-:Y:S02]  /*8630*/  LOP3.LUT R15, R6.reuse, 0xffff, RZ, 0xc0, !PT ;  /* 0x0000ffff060f7812 */ /* 0x040fe400078ec0ff */
[----:B------:R-:W-:Y:S01]  /*8640*/  LOP3.LUT R16, R6, 0xff, RZ, 0xc0, !PT ;  /* 0x000000ff06107812 */ /* 0x000fe200078ec0ff */
[----:B------:R1:W4:Y:S01]  /*8650*/  LDL.LU.S16 R54, [R1+0x34] ;  /* 0x0000340001367983 */ /* 0x0003220000300600 */
[--C-:B------:R-:W-:Y:S01]  /*8660*/  SHF.R.U32.HI R18, RZ, 0x10, R6.reuse ;  /* 0x00000010ff127819 */ /* 0x100fe20000011606 */
[----:B------:R-:W-:Y:S01]  /*8670*/  @!P1 HADD2 R207, -R159.H0_H0, -RZ.H0_H0 ;  /* 0xa00000ff9fcf9230 */ /* 0x000fe20000000900 */
[----:B------:R-:W-:-:S02]  /*8680*/  SHF.R.U32.HI R17, RZ, 0x18, R6 ;  /* 0x00000018ff117819 */ /* 0x000fc40000011606 */
[----:B------:R-:W-:Y:S02]  /*8690*/  LOP3.LUT R6, R90, 0xff, RZ, 0xc0, !PT ;  /* 0x000000ff5a067812 */ /* 0x000fe400078ec0ff */
[----:B------:R-:W-:Y:S02]  /*86a0*/  @!P0 PRMT R153, R205, 0x5410, RZ ;  /* 0x00005410cd998816 */ /* 0x000fe400000000ff */
[----:B------:R-:W-:Y:S01]  /*86b0*/  ISETP.GE.U32.AND P0, PT, R225, R6, PT ;  /* 0x00000006e100720c */ /* 0x000fe20003f06070 */
[----:B------:R-:W-:Y:S01]  /*86c0*/  IMAD.WIDE.U32 R6, R53, -0x2daee0ad, RZ ;  /* 0xd2511f5335067825 */ /* 0x000fe200078e00ff */
[----:B------:R-:W-:Y:S02]  /*86d0*/  @!P1 PRMT R159, R207, 0x5410, RZ ;  /* 0x00005410cf9f9816 */ /* 0x000fe400000000ff */
[----:B------:R-:W-:Y:S02]  /*86e0*/  PRMT R96, R89, 0x5410, R9 ;  /* 0x0000541059607816 */ /* 0x000fe40000000009 */
[----:B------:R-:W-:-:S02]  /*86f0*/  LOP3.LUT R19, R6, 0xffff, RZ, 0xc0, !PT ;  /* 0x0000ffff06137812 */ /* 0x000fc400078ec0ff */
[----:B------:R-:W-:Y:S02]  /*8700*/  LOP3.LUT R22, R6, 0xff, RZ, 0xc0, !PT ;  /* 0x000000ff06167812 */ /* 0x000fe400078ec0ff */
[--C-:B------:R-:W-:Y:S02]  /*8710*/  SHF.R.U32.HI R21, RZ, 0x10, R6.reuse ;  /* 0x00000010ff157819 */ /* 0x100fe40000011606 */
[----:B------:R-:W-:Y:S01]  /*8720*/  SHF.R.U32.HI R20, RZ, 0x18, R6 ;  /* 0x00000018ff147819 */ /* 0x000fe20000011606 */
[----:B------:R-:W-:Y:S01]  /*8730*/  @!P0 HADD2 R208, -R158.H0_H0, -RZ.H0_H0 ;  /* 0xa00000ff9ed08230 */ /* 0x000fe20000000900 */
[----:B------:R-:W-:Y:S02]  /*8740*/  SHF.R.U32.HI R6, RZ, 0x10, R29 ;  /* 0x00000010ff067819 */ /* 0x000fe4000001161d */
[----:B------:R-:W-:Y:S01]  /*8750*/  LOP3.LUT R12, R7, UR13, R50, 0x96, !PT ;  /* 0x0000000d070c7c12 */ /* 0x000fe2000f8e9632 */
[----:B------:R-:W-:Y:S01]  /*8760*/  FFMA.FTZ R7, R145, c[0x0][0x23c], -R4 ;  /* 0x00008f0091077a23 */ /* 0x000fe20000010804 */
[----:B------:R-:W-:-:S02]  /*8770*/  LOP3.LUT R6, R6, 0xff, RZ, 0xc0, !PT ;  /* 0x000000ff06067812 */ /* 0x000fc400078ec0ff */
[----:B------:R-:W-:Y:S01]  /*8780*/  @!P0 PRMT R158, R208, 0x5410, RZ ;  /* 0x00005410d09e8816 */ /* 0x000fe200000000ff */
[----:B------:R5:W-:Y:S01]  /*8790*/  MUFU.EX2 R28, R7 ;  /* 0x00000007001c7308 */ /* 0x000be20000000800 */
[----:B------:R-:W-:Y:S01]  /*87a0*/  ISETP.GE.U32.AND P2, PT, R225, R6, PT ;  /* 0x00000006e100720c */ /* 0x000fe20003f46070 */
[----:B------:R-:W-:Y:S01]  /*87b0*/  FFMA.FTZ R6, R142, c[0x0][0x23c], -R4 ;  /* 0x00008f008e067a23 */ /* 0x000fe20000010804 */
[----:B------:R-:W-:Y:S02]  /*87c0*/  @!P4 PRMT R160, R206, 0x5410, RZ ;  /* 0x00005410cea0c816 */ /* 0x000fe400000000ff */
[----:B------:R-:W-:Y:S02]  /*87d0*/  LOP3.LUT R8, R79, 0xff, RZ, 0xc0, !PT ;  /* 0x000000ff4f087812 */ /* 0x000fe400078ec0ff */
[----:B------:R-:W-:Y:S01]  /*87e0*/  @!P3 PRMT R157, R209, 0x5410, RZ ;  /* 0x00005410d19db816 */ /* 0x000fe200000000ff */
[----:B------:R1:W1:Y:S01]  /*87f0*/  MUFU.EX2 R210, R6 ;  /* 0x0000000600d27308 */ /* 0x0002620000000800 */
[----:B------:R-:W-:-:S02]  /*8800*/  @!P5 PRMT R161, R203, 0x5410, RZ ;  /* 0x00005410cba1d816 */ /* 0x000fc400000000ff */
[----:B------:R-:W-:Y:S02]  /*8810*/  ISETP.GE.U32.AND P6, PT, R225, R60, PT ;  /* 0x0000003ce100720c */ /* 0x000fe40003fc6070 */
[----:B-----5:R-:W-:Y:S02]  /*8820*/  LOP3.LUT R7, R29, 0xff, RZ, 0xc0, !PT ;  /* 0x000000ff1d077812 */ /* 0x020fe400078ec0ff */
[C---:B------:R-:W-:Y:S02]  /*8830*/  ISETP.GE.U32.AND P4, PT, R225.reuse, R13, PT ;  /* 0x0000000de100720c */ /* 0x040fe40003f86070 */
[----:B------:R-:W-:Y:S01]  /*8840*/  ISETP.GE.U32.AND P0, PT, R225, R7, PT ;  /* 0x00000007e100720c */ /* 0x000fe20003f06070 */
[----:B------:R-:W-:Y:S01]  /*8850*/  FFMA.FTZ R7, R143, c[0x0][0x23c], -R0 ;  /* 0x00008f008f077a23 */ /* 0x000fe20000010800 */
[----:B------:R-:W-:Y:S01]  /*8860*/  PRMT R95, R8, 0x5410, R88 ;  /* 0x00005410085f7816 */ /* 0x000fe20000000058 */
[----:B------:R-:W-:Y:S01]  /*8870*/  FFMA.FTZ R8, R146, c[0x0][0x23c], -R0 ;  /* 0x00008f0092087a23 */ /* 0x000fe20000010800 */
[----:B-1----:R-:W-:Y:S01]  /*8880*/  LOP3.LUT R6, R29, 0xffff, RZ, 0xc0, !PT ;  /* 0x0000ffff1d067812 */ /* 0x002fe200078ec0ff */
[----:B------:R1:W-:Y:S01]  /*8890*/  MUFU.EX2 R208, R7 ;  /* 0x0000000700d07308 */ /* 0x0003e20000000800 */
[----:B------:R-:W-:-:S02]  /*88a0*/  ISETP.GE.U32.AND P5, PT, R225, R61, PT ;  /* 0x0000003de100720c */ /* 0x000fc40003fa6070 */
[----:B------:R-:W-:-:S04]  /*88b0*/  SHF.R.U32.HI R6, RZ, 0x8, R6 ;  /* 0x00000008ff067819 */ /* 0x000fc80000011606 */
[----:B------:R-:W-:Y:S01]  /*88c0*/  LOP3.LUT R6, R6, 0xffff, RZ, 0xc0, !PT ;  /* 0x0000ffff06067812 */ /* 0x000fe200078ec0ff */
[----:B------:R-:W5:Y:S03]  /*88d0*/  MUFU.EX2 R168, R8 ;  /* 0x0000000800a87308 */ /* 0x000f660000000800 */
[----:B------:R-:W-:Y:S02]  /*88e0*/  ISETP.GE.U32.AND P1, PT, R225, R6, PT ;  /* 0x00000006e100720c */ /* 0x000fe40003f26070 */
[----:B------:R-:W-:Y:S01]  /*88f0*/  F2FP.PACK_AB R6, R210, R28 ;  /* 0x0000001cd206723e */ /* 0x000fe200000000ff */
[----:B-1----:R-:W-:-:S03]  /*8900*/  FFMA.FTZ R7, R140, c[0x0][0x23c], -R4 ;  /* 0x00008f008c077a23 */ /* 0x002fc60000010804 */
[C---:B------:R-:W-:Y:S02]  /*8910*/  PRMT R152, R6.reuse, 0x7610, R152 ;  /* 0x0000761006987816 */ /* 0x040fe40000000098 */
[----:B------:R-:W-:Y:S01]  /*8920*/  PRMT R151, R6, 0x7632, R151 ;  /* 0x0000763206977816 */ /* 0x000fe20000000097 */
[----:B------:R1:W-:Y:S01]  /*8930*/  MUFU.EX2 R207, R7 ;  /* 0x0000000700cf7308 */ /* 0x0003e20000000800 */
[----:B------:R-:W-:Y:S01]  /*8940*/  SHF.R.U32.HI R6, RZ, 0x18, R29 ;  /* 0x00000018ff067819 */ /* 0x000fe2000001161d */
[----:B--2---:R-:W-:-:S05]  /*8950*/  @!P0 HADD2 R99, -R152.H0_H0, -RZ.H0_H0 ;  /* 0xa00000ff98638230 */ /* 0x004fca0000000900 */
[----:B------:R-:W-:Y:S02]  /*8960*/  PRMT R53, R99, 0x7610, R53 ;  /* 0x0000761063357816 */ /* 0x000fe40000000035 */
[----:B------:R-:W-:Y:S02]  /*8970*/  PRMT R99, R152, 0x5410, R151 ;  /* 0x0000541098637816 */ /* 0x000fe40000000097 */
[----:B------:R-:W-:Y:S02]  /*8980*/  @!P0 PRMT R152, R53, 0x5410, RZ ;  /* 0x0000541035988816 */ /* 0x000fe400000000ff */
[----:B------:R2:W2:Y:S01]  /*8990*/  LDL.LU.S16 R53, [R1+0x30] ;  /* 0x0000300001357983 */ /* 0x0004a20000300600 */
[----:B---3--:R-:W-:-:S05]  /*89a0*/  @!P1 HADD2 R56, -R151.H0_H0, -RZ.H0_H0 ;  /* 0xa00000ff97389230 */ /* 0x008fca0000000900 */
[----:B------:R-:W-:-:S04]  /*89b0*/  PRMT R9, R56, 0x7610, R9 ;  /* 0x0000761038097816 */ /* 0x000fc80000000009 */
[----:B------:R-:W-:Y:S02]  /*89c0*/  @!P1 PRMT R151, R9, 0x5410, RZ ;  /* 0x0000541009979816 */ /* 0x000fe400000000ff */
[----:B------:R3:W3:Y:S04]  /*89d0*/  LDL.LU.S16 R9, [R1+0x38] ;  /* 0x0000380001097983 */ /* 0x0006e80000300600 */
[----:B------:R2:W4:Y:S01]  /*89e0*/  LDL.LU.S16 R13, [R1+0x44] ;  /* 0x00004400010d7983 */ /* 0x0005220000300600 */
[----:B-1----:R-:W-:Y:S01]  /*89f0*/  FFMA.FTZ R7, R141, c[0x0][0x23c], -R4 ;  /* 0x00008f008d077a23 */ /* 0x002fe20000010804 */
[----:B------:R-:W-:-:S03]  /*8a00*/  ISETP.GE.U32.AND P0, PT, R225, R6, PT ;  /* 0x00000006e100720c */ /* 0x000fc60003f06070 */
[----:B------:R-:W1:Y:S01]  /*8a10*/  MUFU.EX2 R209, R7 ;  /* 0x0000000700d17308 */ /* 0x000e620000000800 */
[----:B-----5:R-:W-:-:S04]  /*8a20*/  F2FP.PACK_AB R6, R208, R168 ;  /* 0x000000a8d006723e */ /* 0x020fc800000000ff */
[C---:B------:R-:W-:Y:S02]  /*8a30*/  PRMT R149, R6.reuse, 0x7632, R149 ;  /* 0x0000763206957816 */ /* 0x040fe40000000095 */
[----:B------:R-:W-:Y:S02]  /*8a40*/  PRMT R150, R6, 0x7610, R150 ;  /* 0x0000761006967816 */ /* 0x000fe40000000096 */
[----:B------:R-:W-:-:S04]  /*8a50*/  LOP3.LUT R6, R111, 0xff, RZ, 0xc0, !PT ;  /* 0x000000ff6f067812 */ /* 0x000fc800078ec0ff */
[----:B------:R-:W-:Y:S02]  /*8a60*/  ISETP.GE.U32.AND P1, PT, R225, R6, PT ;  /* 0x00000006e100720c */ /* 0x000fe40003f26070 */
[----:B------:R-:W-:Y:S02]  /*8a70*/  SHF.R.U32.HI R6, RZ, 0x8, R112 ;  /* 0x00000008ff067819 */ /* 0x000fe40000011670 */
[----:B-1----:R-:W-:Y:S01]  /*8a80*/  F2FP.PACK_AB R7, R209, R207 ;  /* 0x000000cfd107723e */ /* 0x002fe200000000ff */
[----:B------:R-:W-:Y:S01]  /*8a90*/  IMAD.MOV.U32 R81, RZ, RZ, R84 ;  /* 0x000000ffff517224 */ /* 0x000fe200078e0054 */
[----:B------:R-:W-:Y:S01]  /*8aa0*/  LOP3.LUT R6, R6, 0xffff, RZ, 0xc0, !PT ;  /* 0x0000ffff06067812 */ /* 0x000fe200078ec0ff */
[----:B------:R-:W-:Y:S01]  /*8ab0*/  IMAD.MOV.U32 R84, RZ, RZ, R85 ;  /* 0x000000ffff547224 */ /* 0x000fe200078e0055 */
[C---:B------:R-:W-:Y:S01]  /*8ac0*/  PRMT R148, R7.reuse, 0x7610, R148 ;  /* 0x0000761007947816 */ /* 0x040fe20000000094 */
[----:B------:R-:W-:Y:S01]  /*8ad0*/  IMAD.MOV.U32 R85, RZ, RZ, R98 ;  /* 0x000000ffff557224 */ /* 0x000fe200078e0062 */
[----:B------:R-:W-:Y:S01]  /*8ae0*/  PRMT R98, R150, 0x5410, R149 ;  /* 0x0000541096627816 */ /* 0x000fe20000000095 */
[----:B------:R-:W-:Y:S01]  /*8af0*/  IMAD.MOV.U32 R80, RZ, RZ, R81 ;  /* 0x000000ffff507224 */ /* 0x000fe200078e0051 */
[----:B------:R-:W-:Y:S01]  /*8b00*/  PRMT R147, R7, 0x7632, R147 ;  /* 0x0000763207937816 */ /* 0x000fe20000000093 */
[----:B------:R-:W-:-:S02]  /*8b10*/  IMAD.MOV.U32 R81, RZ, RZ, R84 ;  /* 0x000000ffff517224 */ /* 0x000fc400078e0054 */
[----:B------:R-:W-:Y:S02]  /*8b20*/  IMAD.MOV.U32 R84, RZ, RZ, R85 ;  /* 0x000000ffff547224 */ /* 0x000fe400078e0055 */
[----:B------:R-:W-:Y:S02]  /*8b30*/  IMAD.MOV.U32 R85, RZ, RZ, R123 ;  /* 0x000000ffff557224 */ /* 0x000fe400078e007b */
[----:B------:R-:W-:Y:S02]  /*8b40*/  IMAD.MOV.U32 R123, RZ, RZ, R122 ;  /* 0x000000ffff7b7224 */ /* 0x000fe400078e007a */
[----:B------:R-:W-:Y:S01]  /*8b50*/  IMAD.MOV.U32 R122, RZ, RZ, R97 ;  /* 0x000000ffff7a7224 */ /* 0x000fe200078e0061 */
[----:B------:R-:W-:Y:S01]  /*8b60*/  PRMT R97, R148, 0x5410, R147 ;  /* 0x0000541094617816 */ /* 0x000fe20000000093 */
[----:B------:R-:W-:Y:S01]  /*8b70*/  IMAD.MOV.U32 R203, RZ, RZ, R80 ;  /* 0x000000ffffcb7224 */ /* 0x000fe200078e0050 */
[----:B------:R-:W-:Y:S01]  /*8b80*/  ISETP.GE.U32.AND P3, PT, R225, R10, PT ;  /* 0x0000000ae100720c */ /* 0x000fe20003f66070 */
[----:B------:R-:W-:Y:S01]  /*8b90*/  IMAD.MOV.U32 R80, RZ, RZ, R81 ;  /* 0x000000ffff507224 */ /* 0x000fe200078e0051 */
[----:B------:R-:W-:Y:S01]  /*8ba0*/  SHF.R.U32.HI R10, RZ, 0x18, R31 ;  /* 0x00000018ff0a7819 */ /* 0x000fe2000001161f */
[----:B------:R-:W-:-:S02]  /*8bb0*/  IMAD.MOV.U32 R81, RZ, RZ, R84 ;  /* 0x000000ffff517224 */ /* 0x000fc400078e0054 */
[----:B------:R-:W-:Y:S01]  /*8bc0*/  IMAD.MOV.U32 R84, RZ, RZ, R85 ;  /* 0x000000ffff547224 */ /* 0x000fe200078e0055 */
[----:B--2---:R-:W-:-:S05]  /*8bd0*/  @!P0 HADD2 R53, -R149.H0_H0, -RZ.H0_H0 ;  /* 0xa00000ff95358230 */ /* 0x004fca0000000900 */
[----:B------:R-:W-:-:S04]  /*8be0*/  PRMT R29, R53, 0x7610, R29 ;  /* 0x00007610351d7816 */ /* 0x000fc8000000001d */
[----:B------:R-:W-:Y:S02]  /*8bf0*/  @!P0 PRMT R149, R29, 0x5410, RZ ;  /* 0x000054101d958816 */ /* 0x000fe400000000ff */
[----:B------:R-:W-:Y:S02]  /*8c00*/  ISETP.GE.U32.AND P0, PT, R225, R6, PT ;  /* 0x00000006e100720c */ /* 0x000fe40003f06070 */
[----:B------:R-:W-:-:S04]  /*8c10*/  LOP3.LUT R6, R31, 0xffff, RZ, 0xc0, !PT ;  /* 0x0000ffff1f067812 */ /* 0x000fc800078ec0ff */
[----:B------:R-:W-:Y:S02]  /*8c20*/  SHF.R.U32.HI R7, RZ, 0x8, R6 ;  /* 0x00000008ff077819 */ /* 0x000fe40000011606 */
[----:B------:R-:W-:Y:S01]  /*8c30*/  LOP3.LUT R6, R31, 0xff, RZ, 0xc0, !PT ;  /* 0x000000ff1f067812 */ /* 0x000fe200078ec0ff */
[----:B---3--:R-:W-:-:S05]  /*8c40*/  @!P5 HADD2 R9, -R148.H0_H0, -RZ.H0_H0 ;  /* 0xa00000ff9409d230 */ /* 0x008fca0000000900 */
[----:B------:R-:W-:Y:S02]  /*8c50*/  PRMT R8, R9, 0x7610, R8 ;  /* 0x0000761009087816 */ /* 0x000fe40000000008 */
[----:B------:R-:W-:Y:S02]  /*8c60*/  PRMT R89, R6, 0x5410, R7 ;  /* 0x0000541006597816 */ /* 0x000fe40000000007 */
[----:B------:R-:W-:Y:S01]  /*8c70*/  @!P5 PRMT R148, R8, 0x5410, RZ ;  /* 0x000054100894d816 */ /* 0x000fe200000000ff */
[----:B------:R-:W-:Y:S01]  /*8c80*/  FFMA.FTZ R8, R167, c[0x0][0x23c], -R0 ;  /* 0x00008f00a7087a23 */ /* 0x000fe20000010800 */
[----:B------:R-:W-:Y:S01]  /*8c90*/  SHF.R.U32.HI R6, RZ, 0x10, R31 ;  /* 0x00000010ff067819 */ /* 0x000fe2000001161f */
[----:B----4-:R-:W-:Y:S02]  /*8ca0*/  @!P0 HADD2 R13, -R147.H0_H0, -RZ.H0_H0 ;  /* 0xa00000ff930d8230 */ /* 0x010fe40000000900 */
[----:B------:R1:W-:Y:S02]  /*8cb0*/  MUFU.EX2 R205, R8 ;  /* 0x0000000800cd7308 */ /* 0x0003e40000000800 */
[----:B-1----:R-:W-:-:S04]  /*8cc0*/  LOP3.LUT R8, R6, 0xff, RZ, 0xc0, !PT ;  /* 0x000000ff06087812 */ /* 0x002fc800078ec0ff */
[----:B------:R-:W-:Y:S02]  /*8cd0*/  PRMT R85, R8, 0x5410, R10 ;  /* 0x0000541008557816 */ /* 0x000fe4000000000a */
[----:B------:R-:W-:Y:S02]  /*8ce0*/  PRMT R8, R13, 0x7610, R8 ;  /* 0x000076100d087816 */ /* 0x000fe40000000008 */
[----:B------:R1:W2:Y:S02]  /*8cf0*/  LDL.LU.S16 R13, [R1+0x58] ;  /* 0x00005800010d7983 */ /* 0x0002a40000300600 */
[----:B------:R-:W-:Y:S02]  /*8d00*/  @!P0 PRMT R147, R8, 0x5410, RZ ;  /* 0x0000541008938816 */ /* 0x000fe400000000ff */
[----:B------:R1:W3:Y:S01]  /*8d10*/  LDL.LU.S16 R8, [R1+0x5c] ;  /* 0x00005c0001087983 */ /* 0x0002e20000300600 */
[----:B------:R-:W-:-:S04]  /*8d20*/  FFMA.FTZ R9, R166, c[0x0][0x23c], -R0 ;  /* 0x00008f00a6097a23 */ /* 0x000fc80000010800 */
[----:B------:R-:W4:Y:S01]  /*8d30*/  MUFU.EX2 R206, R9 ;  /* 0x0000000900ce7308 */ /* 0x000f220000000800 */
[----:B------:R-:W-:Y:S01]  /*8d40*/  SHF.R.U32.HI R7, RZ, 0x8, R93 ;  /* 0x00000008ff077819 */ /* 0x000fe2000001165d */
[----:B------:R-:W-:-:S03]  /*8d50*/  @!P2 HADD2 R54, -R150.H0_H0, -RZ.H0_H0 ;  /* 0xa00000ff9636a230 */ /* 0x000fc60000000900 */
[----:B------:R-:W-:Y:S02]  /*8d60*/  PRMT R93, R110, 0x5410, R7 ;  /* 0x000054106e5d7816 */ /* 0x000fe40000000007 */
[----:B------:R-:W-:Y:S02]  /*8d70*/  LOP3.LUT R6, R104, 0xff, RZ, 0xc0, !PT ;  /* 0x000000ff68067812 */ /* 0x000fe400078ec0ff */
[----:B------:R-:W-:Y:S02]  /*8d80*/  PRMT R50, R54, 0x7610, R50 ;  /* 0x0000761036327816 */ /* 0x000fe40000000032 */
[----:B----4-:R-:W-:Y:S02]  /*8d90*/  F2FP.PACK_AB R7, R206, R205 ;  /* 0x000000cdce07723e */ /* 0x010fe400000000ff */
[----:B------:R-:W-:Y:S02]  /*8da0*/  PRMT R92, R6, 0x5410, R106 ;  /* 0x00005410065c7816 */ /* 0x000fe4000000006a */
[----:B------:R-:W-:-:S02]  /*8db0*/  PRMT R146, R7, 0x7610, R146 ;  /* 0x0000761007927816 */ /* 0x000fc40000000092 */
[----:B------:R-:W-:Y:S02]  /*8dc0*/  PRMT R145, R7, 0x7632, R145 ;  /* 0x0000763207917816 */ /* 0x000fe40000000091 */
[----:B------:R-:W-:Y:S02]  /*8dd0*/  LOP3.LUT R6, R14, 0xff, RZ, 0xc0, !PT ;  /* 0x000000ff0e067812 */ /* 0x000fe400078ec0ff */
[----:B------:R-:W-:Y:S02]  /*8de0*/  @!P2 PRMT R150, R50, 0x5410, RZ ;  /* 0x000054103296a816 */ /* 0x000fe400000000ff */
[----:B------:R-:W-:Y:S01]  /*8df0*/  ISETP.GE.U32.AND P2, PT, R225, R6, PT ;  /* 0x00000006e100720c */ /* 0x000fe20003f46070 */
[--C-:B------:R-:W-:Y:S02]  /*8e00*/  FFMA.FTZ R6, R107, c[0x0][0x23c], -R4.reuse ;  /* 0x00008f006b067a23 */ /* 0x100fe40000010804 */
[----:B------:R-:W-:Y:S02]  /*8e10*/  IMAD.MOV.U32 R202, RZ, RZ, R203 ;  /* 0x000000ffffca7224 */ /* 0x000fe400078e00cb */
[----:B------:R4:W-:Y:S02]  /*8e20*/  MUFU.EX2 R203, R6 ;  /* 0x0000000600cb7308 */ /* 0x0009e40000000800 */
[----:B----4-:R-:W-:Y:S01]  /*8e30*/  FFMA.FTZ R6, R94, c[0x0][0x23c], -R4 ;  /* 0x00008f005e067a23 */ /* 0x010fe20000010804 */
[----:B------:R-:W-:Y:S01]  /*8e40*/  PRMT R94, R146, 0x5410, R145 ;  /* 0x00005410925e7816 */ /* 0x000fe20000000091 */
[----:B--2---:R-:W-:-:S02]  /*8e50*/  @!P1 HADD2 R13, -R146.H0_H0, -RZ.H0_H0 ;  /* 0xa00000ff920d9230 */ /* 0x004fc40000000900 */
[----:B---3--:R-:W-:-:S03]  /*8e60*/  @!P6 HADD2 R8, -R145.H0_H0, -RZ.H0_H0 ;  /* 0xa00000ff9108e230 */ /* 0x008fc60000000900 */
[----:B------:R-:W-:Y:S02]  /*8e70*/  PRMT R10, R13, 0x7610, R10 ;  /* 0x000076100d0a7816 */ /* 0x000fe4000000000a */
[----:B------:R-:W-:Y:S02]  /*8e80*/  PRMT R9, R8, 0x7610, R9 ;  /* 0x0000761008097816 */ /* 0x000fe40000000009 */
[----:B------:R-:W-:Y:S02]  /*8e90*/  @!P1 PRMT R146, R10, 0x5410, RZ ;  /* 0x000054100a929816 */ /* 0x000fe400000000ff */
[----:B------:R-:W-:Y:S01]  /*8ea0*/  @!P6 PRMT R145, R9, 0x5410, RZ ;  /* 0x000054100991e816 */ /* 0x000fe200000000ff */
[----:B------:R1:W2:Y:S04]  /*8eb0*/  LDL.LU.S16 R10, [R1+0x68] ;  /* 0x00006800010a7983 */ /* 0x0002a80000300600 */
[----:B------:R1:W3:Y:S01]  /*8ec0*/  LDL.LU.S16 R9, [R1+0x64] ;  /* 0x0000640001097983 */ /* 0x0002e20000300600 */
[----:B------:R4:W5:Y:S02]  /*8ed0*/  MUFU.EX2 R204, R6 ;  /* 0x0000000600cc7308 */ /* 0x0009640000000800 */
[----:B----4-:R-:W-:-:S04]  /*8ee0*/  LOP3.LUT R6, R3, 0xffff, RZ, 0xc0, !PT ;  /* 0x0000ffff03067812 */ /* 0x010fc800078ec0ff */
[----:B------:R-:W-:-:S04]  /*8ef0*/  SHF.R.U32.HI R6, RZ, 0x8, R6 ;  /* 0x00000008ff067819 */ /* 0x000fc80000011606 */
[----:B------:R-:W-:-:S04]  /*8f00*/  LOP3.LUT R6, R6, 0xffff, RZ, 0xc0, !PT ;  /* 0x0000ffff06067812 */ /* 0x000fc800078ec0ff */
[----:B------:R-:W-:Y:S02]  /*8f10*/  ISETP.GE.U32.AND P0, PT, R225, R6, PT ;  /* 0x00000006e100720c */ /* 0x000fe40003f06070 */
[----:B-----5:R-:W-:Y:S02]  /*8f20*/  F2FP.PACK_AB R6, R204, R203 ;  /* 0x000000cbcc06723e */ /* 0x020fe400000000ff */
[----:B------:R-:W-:Y:S02]  /*8f30*/  LOP3.LUT R7, R3, 0xff, RZ, 0xc0, !PT ;  /* 0x000000ff03077812 */ /* 0x000fe400078ec0ff */
[----:B------:R-:W-:Y:S02]  /*8f40*/  PRMT R143, R6, 0x7632, R143 ;  /* 0x00007632068f7816 */ /* 0x000fe4000000008f */
[----:B------:R-:W-:Y:S02]  /*8f50*/  ISETP.GE.U32.AND P1, PT, R225, R7, PT ;  /* 0x00000007e100720c */ /* 0x000fe40003f26070 */
[----:B------:R-:W-:-:S04]  /*8f60*/  LOP3.LUT R7, R18, 0xff, RZ, 0xc0, !PT ;  /* 0x000000ff12077812 */ /* 0x000fc800078ec0ff */
[----:B------:R-:W-:Y:S01]  /*8f70*/  PRMT R88, R7, 0x5410, R17 ;  /* 0x0000541007587816 */ /* 0x000fe20000000011 */
[----:B---3--:R-:W-:-:S05]  /*8f80*/  @!P0 HADD2 R9, -R143.H0_H0, -RZ.H0_H0 ;  /* 0xa00000ff8f098230 */ /* 0x008fca0000000900 */
[----:B------:R-:W-:Y:S02]  /*8f90*/  PRMT R7, R9, 0x7610, R7 ;  /* 0x0000761009077816 */ /* 0x000fe40000000007 */
[----:B------:R1:W3:Y:S01]  /*8fa0*/  LDL.LU.S16 R9, [R1+0x70] ;  /* 0x0000700001097983 */ /* 0x0002e20000300600 */
[----:B------:R-:W-:Y:S02]  /*8fb0*/  PRMT R144, R6, 0x7610, R144 ;  /* 0x0000761006907816 */ /* 0x000fe40000000090 */
[----:B------:R-:W-:-:S03]  /*8fc0*/  SHF.R.U32.HI R8, RZ, 0x8, R15 ;  /* 0x00000008ff087819 */ /* 0x000fc6000001160f */
[----:B--2---:R-:W-:Y:S01]  /*8fd0*/  @!P1 HADD2 R10, -R144.H0_H0, -RZ.H0_H0 ;  /* 0xa00000ff900a9230 */ /* 0x004fe20000000900 */
[--C-:B------:R-:W-:Y:S02]  /*8fe0*/  PRMT R90, R16, 0x5410, R8.reuse ;  /* 0x00005410105a7816 */ /* 0x100fe40000000008 */
[--C-:B------:R-:W-:Y:S02]  /*8ff0*/  SHF.R.U32.HI R6, RZ, 0x18, R3.reuse ;  /* 0x00000018ff067819 */ /* 0x100fe40000011603 */
[----:B------:R-:W-:Y:S02]  /*9000*/  PRMT R8, R10, 0x7610, R8 ;  /* 0x000076100a087816 */ /* 0x000fe40000000008 */
[----:B------:R-:W-:Y:S02]  /*9010*/  SHF.R.U32.HI R3, RZ, 0x10, R3 ;  /* 0x00000010ff037819 */ /* 0x000fe40000011603 */
[----:B------:R-:W-:Y:S02]  /*9020*/  PRMT R91, R144, 0x5410, R143 ;  /* 0x00005410905b7816 */ /* 0x000fe4000000008f */
[----:B------:R-:W-:-:S02]  /*9030*/  @!P1 PRMT R144, R8, 0x5410, RZ ;  /* 0x0000541008909816 */ /* 0x000fc400000000ff */
[----:B------:R-:W-:Y:S01]  /*9040*/  ISETP.GE.U32.AND P1, PT, R225, R6, PT ;  /* 0x00000006e100720c */ /* 0x000fe20003f26070 */
[--C-:B------:R-:W-:Y:S01]  /*9050*/  FFMA.FTZ R6, R105, c[0x0][0x23c], -R0.reuse ;  /* 0x00008f0069067a23 */ /* 0x100fe20000010800 */
[----:B------:R-:W-:Y:S01]  /*9060*/  @!P0 PRMT R143, R7, 0x5410, RZ ;  /* 0x00005410078f8816 */ /* 0x000fe200000000ff */
[----:B------:R-:W-:Y:S01]  /*9070*/  FFMA.FTZ R7, R51, c[0x0][0x23c], -R0 ;  /* 0x00008f0033077a23 */ /* 0x000fe20000010800 */
[----:B------:R-:W-:Y:S01]  /*9080*/  LOP3.LUT R3, R3, 0xff, RZ, 0xc0, !PT ;  /* 0x000000ff03037812 */ /* 0x000fe200078ec0ff */
[----:B------:R-:W-:Y:S01]  /*9090*/  IMAD.MOV.U32 R61, RZ, RZ, R202 ;  /* 0x000000ffff3d7224 */ /* 0x000fe200078e00ca */
[----:B------:R2:W-:Y:S01]  /*90a0*/  MUFU.EX2 R31, R6 ;  /* 0x00000006001f7308 */ /* 0x0005e20000000800 */
[----:B------:R-:W-:Y:S01]  /*90b0*/  IMAD.MOV.U32 R56, RZ, RZ, R84 ;  /* 0x000000ffff387224 */ /* 0x000fe200078e0054 */
[----:B------:R-:W-:Y:S01]  /*90c0*/  ISETP.GE.U32.AND P0, PT, R225, R3, PT ;  /* 0x00000003e100720c */ /* 0x000fe20003f06070 */
[----:B------:R-:W-:Y:S01]  /*90d0*/  IMAD.MOV.U32 R111, RZ, RZ, R168 ;  /* 0x000000ffff6f7224 */ /* 0x000fe200078e00a8 */
[----:B------:R-:W-:Y:S01]  /*90e0*/  LOP3.LUT R3, R30, 0xffff, RZ, 0xc0, !PT ;  /* 0x0000ffff1e037812 */ /* 0x000fe200078ec0ff */
[----:B------:R-:W-:-:S03]  /*90f0*/  IMAD R168, R2, 0x2, R165 ;  /* 0x0000000202a87824 */ /* 0x000fc600078e02a5 */
[----:B------:R-:W4:Y:S01]  /*9100*/  MUFU.EX2 R202, R7 ;  /* 0x0000000700ca7308 */ /* 0x000f220000000800 */
[----:B------:R-:W-:Y:S02]  /*9110*/  IMAD.MOV.U32 R13, RZ, RZ, R56 ;  /* 0x000000ffff0d7224 */ /* 0x000fe400078e0038 */
[----:B------:R-:W-:Y:S02]  /*9120*/  IMAD.MOV.U32 R140, RZ, RZ, R135 ;  /* 0x000000ffff8c7224 */ /* 0x000fe400078e0087 */
[----:B------:R-:W-:Y:S02]  /*9130*/  IMAD.MOV.U32 R56, RZ, RZ, R49 ;  /* 0x000000ffff387224 */ /* 0x000fe400078e0031 */
[----:B------:R-:W-:Y:S01]  /*9140*/  IMAD.MOV.U32 R135, RZ, RZ, R48 ;  /* 0x000000ffff877224 */ /* 0x000fe200078e0030 */
[----:B--2---:R-:W-:Y:S01]  /*9150*/  SHF.R.U32.HI R6, RZ, 0x8, R3 ;  /* 0x00000008ff067819 */ /* 0x004fe20000011603 */
[----:B------:R-:W2:Y:S01]  /*9160*/  LDSM.16.MT88.4 R48, [R168+0x6000] ;  /* 0x00600000a830783b */ /* 0x000ea20000004200 */
[----:B------:R-:W-:-:S04]  /*9170*/  LOP3.LUT R3, R30, 0xff, RZ, 0xc0, !PT ;  /* 0x000000ff1e037812 */ /* 0x000fc800078ec0ff */
[----:B------:R-:W-:Y:S02]  /*9180*/  PRMT R84, R3, 0x5410, R6 ;  /* 0x0000541003547816 */ /* 0x000fe40000000006 */
[----:B------:R-:W-:Y:S02]  /*9190*/  SHF.R.U32.HI R6, RZ, 0x8, R19 ;  /* 0x00000008ff067819 */ /* 0x000fe40000011613 */
[----:B------:R-:W-:Y:S02]  /*91a0*/  SHF.R.U32.HI R3, RZ, 0x10, R30 ;  /* 0x00000010ff037819 */ /* 0x000fe4000001161e */
[----:B------:R-:W-:Y:S02]  /*91b0*/  PRMT R79, R22, 0x5410, R6 ;  /* 0x00005410164f7816 */ /* 0x000fe40000000006 */
[----:B----4-:R-:W-:Y:S02]  /*91c0*/  F2FP.PACK_AB R6, R202, R31 ;  /* 0x0000001fca06723e */ /* 0x010fe400000000ff */
[----:B------:R-:W-:-:S02]  /*91d0*/  LOP3.LUT R7, R3, 0xff, RZ, 0xc0, !PT ;  /* 0x000000ff03077812 */ /* 0x000fc400078ec0ff */
[----:B------:R-:W-:Y:S02]  /*91e0*/  PRMT R142, R6, 0x7610, R142 ;  /* 0x00007610068e7816 */ /* 0x000fe4000000008e */
[----:B------:R-:W-:Y:S02]  /*91f0*/  LOP3.LUT R3, R21, 0xff, RZ, 0xc0, !PT ;  /* 0x000000ff15037812 */ /* 0x000fe400078ec0ff */
[----:B------:R-:W-:Y:S02]  /*9200*/  SHF.R.U32.HI R8, RZ, 0x18, R30 ;  /* 0x00000018ff087819 */ /* 0x000fe4000001161e */
[----:B------:R-:W-:Y:S01]  /*9210*/  PRMT R78, R3, 0x5410, R20 ;  /* 0x00005410034e7816 */ /* 0x000fe20000000014 */
[----:B------:R-:W-:Y:S01]  /*9220*/  IMAD.MOV.U32 R60, RZ, RZ, R80 ;  /* 0x000000ffff3c7224 */ /* 0x000fe200078e0050 */
[----:B------:R-:W-:Y:S01]  /*9230*/  SHF.R.U32.HI R3, RZ, 0x8, R23 ;  /* 0x00000008ff037819 */ /* 0x000fe20000011617 */
[----:B------:R-:W-:Y:S01]  /*9240*/  FFMA.FTZ R16, R59, c[0x0][0x23c], -R0 ;  /* 0x00008f003b107a23 */ /* 0x000fe20000010800 */
[----:B------:R-:W-:Y:S01]  /*9250*/  PRMT R80, R7, 0x5410, R8 ;  /* 0x0000541007507816 */ /* 0x000fe20000000008 */
[----:B------:R-:W-:Y:S01]  /*9260*/  FFMA.FTZ R19, R58, c[0x0][0x23c], -R0 ;  /* 0x00008f003a137a23 */ /* 0x000fe20000010800 */
[----:B------:R-:W-:Y:S01]  /*9270*/  PRMT R74, R6, 0x7632, R74 ;  /* 0x00007632064a7816 */ /* 0x000fe2000000004a */
[----:B------:R-:W-:Y:S01]  /*9280*/  IMAD.MOV.U32 R107, RZ, RZ, R56 ;  /* 0x000000ffff6b7224 */ /* 0x000fe200078e0038 */
[----:B------:R-:W-:Y:S01]  /*9290*/  LOP3.LUT R3, R3, 0xffff, RZ, 0xc0, !PT ;  /* 0x0000ffff03037812 */ /* 0x000fe200078ec0ff */
[----:B------:R-:W-:-:S02]  /*92a0*/  FADD.FTZ R0, R57, R121 ;  /* 0x0000007939007221 */ /* 0x000fc40000010000 */
[----:B------:R-:W4:Y:S01]  /*92b0*/  LDSM.16.MT88.4 R56, [R168+0x6800] ;  /* 0x00680000a838783b */ /* 0x000f220000004200 */
[----:B------:R-:W-:Y:S01]  /*92c0*/  IMAD.MOV.U32 R54, RZ, RZ, R81 ;  /* 0x000000ffff367224 */ /* 0x000fe200078e0051 */
[----:B------:R-:W-:-:S03]  /*92d0*/  PRMT R81, R142, 0x5410, R74 ;  /* 0x000054108e517816 */ /* 0x000fc6000000004a */
[----:B------:R-:W-:Y:S01]  /*92e0*/  IMAD.MOV.U32 R112, RZ, RZ, R54 ;  /* 0x000000ffff707224 */ /* 0x000fe200078e0036 */
[----:B------:R-:W-:Y:S01]  /*92f0*/  LOP3.LUT R10, R12, 0xff, RZ, 0xc0, !PT ;  /* 0x000000ff0c0a7812 */ /* 0x000fe200078ec0ff */
[--C-:B------:R-:W-:Y:S02]  /*9300*/  FFMA.FTZ R18, R67, c[0x0][0x23c], -R4.reuse ;  /* 0x00008f0043127a23 */ /* 0x100fe40000010804 */
[----:B------:R-:W-:Y:S02]  /*9310*/  FFMA.FTZ R17, R66, c[0x0][0x23c], -R4 ;  /* 0x00008f0042117a23 */ /* 0x000fe40000010804 */
[----:B------:R-:W-:Y:S02]  /*9320*/  FADD.FTZ R4, R13, R112 ;  /* 0x000000700d047221 */ /* 0x000fe40000010000 */
        /* <DEDUP_REMOVED lines=16> */
[----:B---3--:R-:W-:-:S05]  /*9430*/  @!P0 HADD2 R9, -R142.H0_H0, -RZ.H0_H0 ;  /* 0xa00000ff8e098230 */ /* 0x008fca0000000900 */
[----:B------:R-:W-:-:S04]  /*9440*/  PRMT R7, R9, 0x7610, R7 ;  /* 0x0000761009077816 */ /* 0x000fc80000000007 */
[----:B------:R-:W-:Y:S02]  /*9450*/  @!P0 PRMT R142, R7, 0x5410, RZ ;  /* 0x00005410078e8816 */ /* 0x000fe400000000ff */
[----:B------:R-:W-:Y:S02]  /*9460*/  ISETP.GE.U32.AND P0, PT, R225, R3, PT ;  /* 0x00000003e100720c */ /* 0x000fe40003f06070 */
[----:B------:R-:W-:-:S04]  /*9470*/  LOP3.LUT R3, R11, 0xffff, RZ, 0xc0, !PT ;  /* 0x0000ffff0b037812 */ /* 0x000fc800078ec0ff */
[----:B------:R-:W-:Y:S02]  /*9480*/  SHF.R.U32.HI R6, RZ, 0x8, R3 ;  /* 0x00000008ff067819 */ /* 0x000fe40000011603 */
[----:B------:R-:W-:Y:S02]  /*9490*/  LOP3.LUT R3, R11, 0xff, RZ, 0xc0, !PT ;  /* 0x000000ff0b037812 */ /* 0x000fe400078ec0ff */
[----:B------:R-:W-:Y:S02]  /*94a0*/  SHF.R.U32.HI R7, RZ, 0x10, R12 ;  /* 0x00000010ff077819 */ /* 0x000fe4000001160c */
[----:B------:R-:W-:Y:S02]  /*94b0*/  PRMT R53, R3, 0x5410, R6 ;  /* 0x0000541003357816 */ /* 0x000fe40000000006 */
[----:B------:R-:W-:Y:S02]  /*94c0*/  LOP3.LUT R3, R12, 0xffff, RZ, 0xc0, !PT ;  /* 0x0000ffff0c037812 */ /* 0x000fe400078ec0ff */
[----:B------:R-:W-:-:S02]  /*94d0*/  SHF.R.U32.HI R9, RZ, 0x18, R12 ;  /* 0x00000018ff097819 */ /* 0x000fc4000001160c */
[----:B--2---:R-:W-:Y:S01]  /*94e0*/  HMMA.16816.F32 R12, R44, R48, RZ ;  /* 0x000000302c0c723c */ /* 0x004fe200000018ff */
[--C-:B------:R-:W-:Y:S02]  /*94f0*/  SHF.R.U32.HI R6, RZ, 0x10, R11.reuse ;  /* 0x00000010ff067819 */ /* 0x100fe4000001160b */
[----:B------:R-:W-:Y:S02]  /*9500*/  SHF.R.U32.HI R11, RZ, 0x18, R11 ;  /* 0x00000018ff0b7819 */ /* 0x000fe4000001160b */
[----:B------:R-:W-:Y:S02]  /*9510*/  LOP3.LUT R8, R6, 0xff, RZ, 0xc0, !PT ;  /* 0x000000ff06087812 */ /* 0x000fe400078ec0ff */
[----:B------:R-:W-:Y:S02]  /*9520*/  SHF.R.U32.HI R6, RZ, 0x8, R3 ;  /* 0x00000008ff067819 */ /* 0x000fe40000011603 */
[----:B------:R-:W-:Y:S02]  /*9530*/  LOP3.LUT R3, R7, 0xff, RZ, 0xc0, !PT ;  /* 0x000000ff07037812 */ /* 0x000fe400078ec0ff */
[----:B------:R-:W-:-:S02]  /*9540*/  PRMT R54, R8, 0x5410, R11 ;  /* 0x0000541008367816 */ /* 0x000fc4000000000b */
[----:B------:R-:W-:Y:S02]  /*9550*/  PRMT R61, R10, 0x5410, R6 ;  /* 0x000054100a3d7816 */ /* 0x000fe40000000006 */
[----:B------:R-:W-:Y:S02]  /*9560*/  PRMT R60, R3, 0x5410, R9 ;  /* 0x00005410033c7816 */ /* 0x000fe40000000009 */
[----:B------:R-:W-:Y:S01]  /*9570*/  HMMA.16816.F32 R8, R36, R48, RZ ;  /* 0x000000302408723c */ /* 0x000fe200000018ff */
[----:B------:R-:W-:Y:S02]  /*9580*/  FADD.FTZ R7, R199, R4 ;  /* 0x00000004c7077221 */ /* 0x000fe40000010000 */
[----:B------:R2:W-:Y:S05]  /*9590*/  MUFU.EX2 R199, R16 ;  /* 0x0000001000c77308 */ /* 0x0005ea0000000800 */
[-C--:B----4-:R-:W-:Y:S01]  /*95a0*/  HMMA.16816.F32 R132, R40, R56.reuse, R12 ;  /* 0x000000382884723c */ /* 0x090fe2000000180c */
[----:B--2---:R1:W2:Y:S04]  /*95b0*/  LDL.LU.S16 R16, [R1+0x74] ;  /* 0x0000740001107983 */ /* 0x0042a80000300600 */
[----:B------:R1:W3:Y:S04]  /*95c0*/  LDL.LU.S16 R15, [R1+0x78] ;  /* 0x00007800010f7983 */ /* 0x0002e80000300600 */
[----:B------:R1:W4:Y:S04]  /*95d0*/  LDL.LU.S16 R14, [R1+0x88] ;  /* 0x00008800010e7983 */ /* 0x0003280000300600 */
[----:B------:R1:W5:Y:S03]  /*95e0*/  LDL.LU.S16 R12, [R1+0x80] ;  /* 0x00008000010c7983 */ /* 0x0003660000300600 */
[----:B------:R-:W-:Y:S01]  /*95f0*/  HMMA.16816.F32 R128, R32, R56, R8 ;  /* 0x000000382080723c */ /* 0x000fe20000001808 */
[----:B------:R1:W3:Y:S01]  /*9600*/  LDL.LU.S16 R11, [R1+0x7c] ;  /* 0x00007c00010b7983 */ /* 0x0002e20000300600 */
[----:B------:R-:W-:-:S02]  /*9610*/  FADD.FTZ R3, R201, R200 ;  /* 0x000000c8c9037221 */ /* 0x000fc40000010000 */
[----:B------:R-:W-:Y:S01]  /*9620*/  FADD.FTZ R6, R65, R120 ;  /* 0x0000007841067221 */ /* 0x000fe20000010000 */
[----:B------:R-:W-:Y:S01]  /*9630*/  MUFU.EX2 R200, R18 ;  /* 0x0000001200c87308 */ /* 0x000fe20000000800 */
[----:B------:R-:W-:Y:S02]  /*9640*/  FADD.FTZ R4, R198, R3 ;  /* 0x00000003c6047221 */ /* 0x000fe40000010000 */
[----:B------:R-:W-:Y:S02]  /*9650*/  FADD.FTZ R3, R116, R0 ;  /* 0x0000000074037221 */ /* 0x000fe40000010000 */
[----:B------:R-:W-:-:S03]  /*9660*/  FADD.FTZ R0, R27, R6 ;  /* 0x000000061b007221 */ /* 0x000fc60000010000 */
[----:B------:R-:W1:Y:S01]  /*9670*/  MUFU.EX2 R201, R17 ;  /* 0x0000001100c97308 */ /* 0x000e620000000800 */
[----:B------:R-:W-:-:S07]  /*9680*/  FADD.FTZ R0, R55, R0 ;  /* 0x0000000037007221 */ /* 0x000fce0000010000 */
[----:B------:R1:W1:Y:S01]  /*9690*/  MUFU.EX2 R198, R19 ;  /* 0x0000001300c67308 */ /* 0x0002620000000800 */
[----:B------:R-:W-:Y:S02]  /*96a0*/  FADD.FTZ R6, R30, R7 ;  /* 0x000000071e067221 */ /* 0x000fe40000010000 */
[----:B------:R-:W-:Y:S02]  /*96b0*/  IMAD.MOV.U32 R57, RZ, RZ, R31 ;  /* 0x000000ffff397224 */ /* 0x000fe400078e001f */
[----:B------:R-:W-:Y:S02]  /*96c0*/  IMAD.MOV.U32 R56, RZ, RZ, R29 ;  /* 0x000000ffff387224 */ /* 0x000fe400078e001d */
[----:B------:R-:W-:Y:S02]  /*96d0*/  IMAD.MOV.U32 R55, RZ, RZ, R28 ;  /* 0x000000ffff377224 */ /* 0x000fe400078e001c */
[----:B-1----:R-:W-:Y:S02]  /*96e0*/  IMAD.MOV.U32 R19, RZ, RZ, R110 ;  /* 0x000000ffff137224 */ /* 0x002fe400078e006e */
[----:B------:R-:W-:-:S02]  /*96f0*/  IMAD.MOV.U32 R110, RZ, RZ, R104 ;  /* 0x000000ffff6e7224 */ /* 0x000fc400078e0068 */
[----:B------:R-:W-:Y:S02]  /*9700*/  IMAD.MOV.U32 R104, RZ, RZ, R166 ;  /* 0x000000ffff687224 */ /* 0x000fe400078e00a6 */
[----:B------:R-:W-:Y:S02]  /*9710*/  IMAD R166, R5, 0x2, R165 ;  /* 0x0000000205a67824 */ /* 0x000fe400078e02a5 */
[----:B------:R-:W-:-:S03]  /*9720*/  FADD.FTZ R3, R64, R3 ;  /* 0x0000000340037221 */ /* 0x000fc60000010000 */
[----:B------:R-:W1:Y:S01]  /*9730*/  LDSM.16.MT88.4 R28, [R166+0x6000] ;  /* 0x00600000a61c783b */ /* 0x000e620000004200 */
[----:B------:R-:W-:Y:S01]  /*9740*/  FADD.FTZ R7, R109, R3 ;  /* 0x000000036d077221 */ /* 0x000fe20000010000 */
[----:B------:R-:W-:Y:S01]  /*9750*/  F2FP.PACK_AB R3, R201, R200 ;  /* 0x000000c8c903723e */ /* 0x000fe200000000ff */
[----:B------:R-:W-:Y:S01]  /*9760*/  FADD.FTZ R8, R108, R0 ;  /* 0x000000006c087221 */ /* 0x000fe20000010000 */
[----:B------:R-:W-:Y:S01]  /*9770*/  F2FP.PACK_AB R0, R198, R199 ;  /* 0x000000c7c600723e */ /* 0x000fe200000000ff */
[----:B------:R-:W1:Y:S01]  /*9780*/  LDSM.16.MT88.4 R20, [R166+0x6800] ;  /* 0x00680000a614783b */ /* 0x000e620000004200 */
[C---:B------:R-:W-:Y:S02]  /*9790*/  PRMT R72, R3.reuse, 0x7632, R72 ;  /* 0x0000763203487816 */ /* 0x040fe40000000048 */
[C---:B------:R-:W-:Y:S02]  /*97a0*/  PRMT R67, R0.reuse, 0x7610, R67 ;  /* 0x0000761000437816 */ /* 0x040fe40000000043 */
[----:B------:R-:W-:Y:S01]  /*97b0*/  PRMT R73, R3, 0x7610, R73 ;  /* 0x0000761003497816 */ /* 0x000fe20000000049 */
[----:B------:R-:W-:Y:S01]  /*97c0*/  IMAD.MOV.U32 R27, RZ, RZ, R140 ;  /* 0x000000ffff1b7224 */ /* 0x000fe200078e008c */
[----:B------:R-:W-:-:S02]  /*97d0*/  PRMT R66, R0, 0x7632, R66 ;  /* 0x0000763200427816 */ /* 0x000fc40000000042 */
[----:B------:R-:W-:Y:S01]  /*97e0*/  PRMT R48, R73, 0x5410, R72 ;  /* 0x0000541049307816 */ /* 0x000fe20000000048 */
[----:B------:R-:W-:Y:S01]  /*97f0*/  FADD.FTZ R6, R251, R6 ;  /* 0x00000006fb067221 */ /* 0x000fe20000010000 */
[----:B------:R-:W-:Y:S01]  /*9800*/  PRMT R49, R67, 0x5410, R66 ;  /* 0x0000541043317816 */ /* 0x000fe20000000042 */
[----:B------:R-:W-:Y:S02]  /*9810*/  IMAD.MOV.U32 R251, RZ, RZ, c[0x0][0x228] ;  /* 0x00008a00fffb7624 */ /* 0x000fe400078e00ff */
[----:B------:R-:W-:Y:S02]  /*9820*/  FADD.FTZ R4, R105, R4 ;  /* 0x0000000469047221 */ /* 0x000fe40000010000 */
[----:B------:R-:W-:Y:S02]  /*9830*/  IMAD.MOV.U32 R105, RZ, RZ, R141 ;  /* 0x000000ffff697224 */ /* 0x000fe400078e008d */
[----:B------:R-:W-:Y:S02]  /*9840*/  FADD.FTZ R6, R107, R6 ;  /* 0x000000066b067221 */ /* 0x000fe40000010000 */
[----:B------:R-:W-:-:S02]  /*9850*/  IMAD.MOV.U32 R107, RZ, RZ, R111 ;  /* 0x000000ffff6b7224 */ /* 0x000fc400078e006f */
[----:B------:R-:W-:Y:S02]  /*9860*/  IMAD.SHL.U32 R64, R251, 0x8, RZ ;  /* 0x00000008fb407824 */ /* 0x000fe400078e00ff */
[----:B------:R-:W-:Y:S02]  /*9870*/  IMAD.MOV.U32 R108, RZ, RZ, R57 ;  /* 0x000000ffff6c7224 */ /* 0x000fe400078e0039 */
[----:B------:R-:W-:Y:S02]  /*9880*/  IMAD.MOV.U32 R109, RZ, RZ, R105 ;  /* 0x000000ffff6d7224 */ /* 0x000fe400078e0069 */
[----:B------:R-:W-:Y:S02]  /*9890*/  FADD.FTZ R4, R218, R4 ;  /* 0x00000004da047221 */ /* 0x000fe40000010000 */
[----:B------:R-:W-:Y:S02]  /*98a0*/  IMAD.MOV.U32 R218, RZ, RZ, R126 ;  /* 0x000000ffffda7224 */ /* 0x000fe400078e007e */
[----:B------:R-:W-:-:S02]  /*98b0*/  FADD.FTZ R4, R219, R4 ;  /* 0x00000004db047221 */ /* 0x000fc40000010000 */
[----:B------:R-:W-:Y:S02]  /*98c0*/  IMAD.MOV.U32 R17, RZ, RZ, R119 ;  /* 0x000000ffff117224 */ /* 0x000fe400078e0077 */
[----:B------:R-:W-:Y:S02]  /*98d0*/  IMAD.MOV.U32 R18, RZ, RZ, R125 ;  /* 0x000000ffff127224 */ /* 0x000fe400078e007d */
[----:B------:R-:W-:Y:S02]  /*98e0*/  IMAD.MOV.U32 R111, RZ, RZ, R123 ;  /* 0x000000ffff6f7224 */ /* 0x000fe400078e007b */
[----:B------:R-:W-:Y:S02]  /*98f0*/  IMAD.MOV.U32 R125, RZ, RZ, R118 ;  /* 0x000000ffff7d7224 */ /* 0x000fe400078e0076 */
[----:B------:R-:W-:Y:S01]  /*9900*/  IMAD.MOV.U32 R126, RZ, RZ, R117 ;  /* 0x000000ffff7e7224 */ /* 0x000fe200078e0075 */
[----:B----4-:R-:W-:Y:S02]  /*9910*/  @!P0 HADD2 R14, -R72.H0_H0, -RZ.H0_H0 ;  /* 0xa00000ff480e8230 */ /* 0x010fe40000000900 */
[----:B-----5:R-:W-:-:S03]  /*9920*/  @!P2 HADD2 R12, -R67.H0_H0, -RZ.H0_H0 ;  /* 0xa00000ff430ca230 */ /* 0x020fc60000000900 */
[----:B------:R-:W-:Y:S01]  /*9930*/  PRMT R9, R14, 0x7610, R9 ;  /* 0x000076100e097816 */ /* 0x000fe20000000009 */
[----:B--2---:R-:W-:Y:S01]  /*9940*/  @!P1 HADD2 R16, -R74.H0_H0, -RZ.H0_H0 ;  /* 0xa00000ff4a109230 */ /* 0x004fe20000000900 */
[----:B------:R-:W-:Y:S02]  /*9950*/  PRMT R3, R12, 0x7610, R3 ;  /* 0x000076100c037816 */ /* 0x000fe40000000003 */
[----:B------:R-:W-:Y:S02]  /*9960*/  @!P0 PRMT R72, R9, 0x5410, RZ ;  /* 0x0000541009488816 */ /* 0x000fe400000000ff */
[C---:B------:R-:W-:Y:S01]  /*9970*/  LEA R140, P0, R114.reuse, c[0x0][0x1f8], 0x1 ;  /* 0x00007e00728c7a11 */ /* 0x040fe200078008ff */
[----:B---3--:R-:W-:Y:S01]  /*9980*/  @!P3 HADD2 R11, -R66.H0_H0, -RZ.H0_H0 ;  /* 0xa00000ff420bb230 */ /* 0x008fe20000000900 */
[----:B------:R-:W-:Y:S01]  /*9990*/  @!P2 PRMT R67, R3, 0x5410, RZ ;  /* 0x000054100343a816 */ /* 0x000fe200000000ff */
[----:B------:R-:W-:Y:S01]  /*99a0*/  @!P4 HADD2 R15, -R73.H0_H0, -RZ.H0_H0 ;  /* 0xa00000ff490fc230 */ /* 0x000fe20000000900 */
[----:B------:R-:W-:Y:S01]  /*99b0*/  FADD.FTZ R3, R63, R7 ;  /* 0x000000073f037221 */ /* 0x000fe20000010000 */
[----:B------:R-:W-:Y:S01]  /*99c0*/  LEA.HI.X R141, R114, c[0x0][0x1fc], R124, 0x1, P0 ;  /* 0x00007f00728d7a11 */ /* 0x000fe200000f0c7c */
[----:B------:R-:W-:Y:S01]  /*99d0*/  IMAD.MOV.U32 R63, RZ, RZ, R56 ;  /* 0x000000ffff3f7224 */ /* 0x000fe200078e0038 */
[----:B------:R-:W-:Y:S01]  /*99e0*/  PRMT R13, R16, 0x7610, R13 ;  /* 0x00007610100d7816 */ /* 0x000fe2000000000d */
[----:B------:R-:W-:Y:S01]  /*99f0*/  IMAD.SHL.U32 R56, R251, 0x40, RZ ;  /* 0x00000040fb387824 */ /* 0x000fe200078e00ff */
[----:B------:R-:W-:Y:S01]  /*9a00*/  PRMT R0, R11, 0x7610, R0 ;  /* 0x000076100b007816 */ /* 0x000fe20000000000 */
[----:B------:R-:W-:Y:S01]  /*9a10*/  IMAD.MOV.U32 R16, RZ, RZ, R106 ;  /* 0x000000ffff107224 */ /* 0x000fe200078e006a */
[----:B------:R-:W-:Y:S01]  /*9a20*/  PRMT R10, R15, 0x7610, R10 ;  /* 0x000076100f0a7816 */ /* 0x000fe2000000000a */
[----:B------:R-:W-:-:S02]  /*9a30*/  IMAD.MOV.U32 R114, RZ, RZ, R55 ;  /* 0x000000ffff727224 */ /* 0x000fc400078e0037 */
[----:B------:R-:W-:Y:S02]  /*9a40*/  IMAD.MOV.U32 R106, RZ, RZ, R112 ;  /* 0x000000ffff6a7224 */ /* 0x000fe400078e0070 */
[----:B------:R-:W-:Y:S01]  /*9a50*/  IMAD.WIDE R64, R64, 0x2, R140 ;  /* 0x0000000240407825 */ /* 0x000fe200078e028c */
[----:B------:R-:W-:-:S03]  /*9a60*/  @!P3 PRMT R66, R0, 0x5410, RZ ;  /* 0x000054100042b816 */ /* 0x000fc600000000ff */
[----:B------:R-:W-:Y:S02]  /*9a70*/  IMAD.MOV.U32 R55, RZ, RZ, R107 ;  /* 0x000000ffff377224 */ /* 0x000fe400078e006b */
[----:B------:R-:W-:Y:S02]  /*9a80*/  IMAD.MOV.U32 R107, RZ, RZ, R167 ;  /* 0x000000ffff6b7224 */ /* 0x000fe400078e00a7 */
[----:B------:R-:W-:Y:S01]  /*9a90*/  IMAD.WIDE R56, R56, 0x2, R140 ;  /* 0x0000000238387825 */ /* 0x000fe200078e028c */
[----:B------:R-:W-:Y:S01]  /*9aa0*/  @!P4 PRMT R73, R10, 0x5410, RZ ;  /* 0x000054100a49c816 */ /* 0x000fe200000000ff */
[----:B------:R-:W-:Y:S02]  /*9ab0*/  STG.E.U16 [R140.64], R102 ;  /* 0x000000668c007986 */ /* 0x000fe4000c101520 */
[----:B------:R-:W-:Y:S02]  /*9ac0*/  IMAD R167, R2, 0x2, R166 ;  /* 0x0000000202a77824 */ /* 0x000fe400078e02a6 */
[----:B------:R-:W-:Y:S01]  /*9ad0*/  FADD.FTZ R0, R24, R8 ;  /* 0x0000000818007221 */ /* 0x000fe20000010000 */
[----:B------:R2:W-:Y:S01]  /*9ae0*/  STG.E.U16 [R140.64+0x2], R101 ;  /* 0x000002658c007986 */ /* 0x0005e2000c101520 */
[----:B------:R-:W-:Y:S01]  /*9af0*/  IMAD.MOV.U32 R105, RZ, RZ, R106 ;  /* 0x000000ffff697224 */ /* 0x000fe200078e006a */
[----:B-1----:R-:W-:Y:S01]  /*9b00*/  HMMA.16816.F32 R8, R44, R28, RZ ;  /* 0x0000001c2c08723c */ /* 0x002fe200000018ff */
[----:B------:R-:W-:Y:S01]  /*9b10*/  IMAD.MOV.U32 R106, RZ, RZ, R110 ;  /* 0x000000ffff6a7224 */ /* 0x000fe200078e006e */
[----:B------:R-:W-:Y:S01]  /*9b20*/  STG.E.U16 [R64.64], R100 ;  /* 0x0000006440007986 */ /* 0x000fe2000c101520 */
[----:B------:R-:W-:-:S02]  /*9b30*/  IMAD.MOV.U32 R124, RZ, RZ, R27 ;  /* 0x000000ffff7c7224 */ /* 0x000fc400078e001b */
[----:B------:R-:W-:Y:S01]  /*9b40*/  IMAD.MOV.U32 R110, RZ, RZ, R25 ;  /* 0x000000ffff6e7224 */ /* 0x000fe200078e0019 */
[----:B------:R-:W-:Y:S04]  /*9b50*/  STG.E.U16 [R64.64+0x2], R103 ;  /* 0x0000026740007986 */ /* 0x000fe8000c101520 */
[----:B------:R-:W-:Y:S04]  /*9b60*/  STG.E.U16 [R56.64], R26 ;  /* 0x0000001a38007986 */ /* 0x000fe8000c101520 */
[----:B------:R-:W1:Y:S01]  /*9b70*/  LDSM.16.MT88.4 R24, [R167+0x6000] ;  /* 0x00600000a718783b */ /* 0x000e620000004200 */
[----:B------:R-:W-:-:S02]  /*9b80*/  FADD.FTZ R15, R222, R6 ;  /* 0x00000006de0f7221 */ /* 0x000fc40000010000 */
[----:B------:R-:W-:Y:S02]  /*9b90*/  FADD.FTZ R12, R62, R0 ;  /* 0x000000003e0c7221 */ /* 0x000fe40000010000 */
[----:B------:R-:W-:Y:S01]  /*9ba0*/  FADD.FTZ R0, R218, R15 ;  /* 0x0000000fda007221 */ /* 0x000fe20000010000 */
[----:B------:R-:W-:-:S03]  /*9bb0*/  HSET2.LE.AND R2, R95, R113, PT ;  /* 0x000000715f027233 */ /* 0x000fc60003803000 */
[----:B------:R-:W-:Y:S01]  /*9bc0*/  FADD.FTZ R219, R19, R0 ;  /* 0x0000000013db7221 */ /* 0x000fe20000010000 */
[----:B------:R-:W-:Y:S01]  /*9bd0*/  HSET2.LE.AND R0, R96, R113, PT ;  /* 0x0000007160007233 */ /* 0x000fe20003803000 */
[----:B------:R-:W-:Y:S02]  /*9be0*/  IMAD.MOV.U32 R112, RZ, RZ, R122 ;  /* 0x000000ffff707224 */ /* 0x000fe400078e007a */
[----:B------:R-:W-:Y:S01]  /*9bf0*/  HMMA.16816.F32 R120, R40, R20, R8 ;  /* 0x000000142878723c */ /* 0x000fe20000001808 */
[----:B--2---:R-:W-:-:S06]  /*9c00*/  IMAD.MOV.U32 R101, RZ, RZ, R16 ;  /* 0x000000ffff657224 */ /* 0x004fcc00078e0010 */
[----:B------:R-:W-:Y:S02]  /*9c10*/  LOP3.LUT R10, R0, R17, RZ, 0xc0, !PT ;  /* 0x00000011000a7212 */ /* 0x000fe400078ec0ff */
[----:B------:R-:W-:Y:S02]  /*9c20*/  LOP3.LUT R11, R2, R18, RZ, 0xc0, !PT ;  /* 0x00000012020b7212 */ /* 0x000fe400078ec0ff */
[----:B------:R-:W2:Y:S01]  /*9c30*/  LDSM.16.MT88.4 R16, [R167+0x6800] ;  /* 0x00680000a710783b */ /* 0x000ea20000004200 */
[----:B------:R-:W-:Y:S01]  /*9c40*/  @!P1 PRMT R74, R13, 0x5410, RZ ;  /* 0x000054100d4a9816 */ /* 0x000fe200000000ff */
[----:B------:R-:W-:Y:S02]  /*9c50*/  FADD.FTZ R14, R217, R4 ;  /* 0x00000004d90e7221 */ /* 0x000fe40000010000 */
[----:B------:R-:W-:Y:S01]  /*9c60*/  FADD.FTZ R13, R115, R3 ;  /* 0x00000003730d7221 */ /* 0x000fe20000010000 */
[----:B------:R-:W-:Y:S01]  /*9c70*/  HMMA.16816.F32 R4, R36, R28, RZ ;  /* 0x0000001c2404723c */ /* 0x000fe200000018ff */
[----:B------:R-:W-:-:S02]  /*9c80*/  FADD.FTZ R3, R252, R14 ;  /* 0x0000000efc037221 */ /* 0x000fc40000010000 */
[----:B------:R-:W-:Y:S02]  /*9c90*/  FADD.FTZ R217, R77, R13 ;  /* 0x0000000d4dd97221 */ /* 0x000fe40000010000 */
[----:B------:R-:W-:-:S03]  /*9ca0*/  FADD.FTZ R222, R76, R12 ;  /* 0x0000000c4cde7221 */ /* 0x000fc60000010000 */
[----:B-1----:R-:W-:Y:S01]  /*9cb0*/  HMMA.16816.F32 R12, R44, R24, RZ ;  /* 0x000000182c0c723c */ /* 0x002fe200000018ff */
[----:B------:R-:W-:Y:S01]  /*9cc0*/  FADD.FTZ R218, R250, R3 ;  /* 0x00000003fada7221 */ /* 0x000fe20000010000 */
[--C-:B------:R-:W-:Y:S02]  /*9cd0*/  HSET2.LE.AND R0, R89, R113.reuse, PT ;  /* 0x0000007159007233 */ /* 0x100fe40003803000 */
[--C-:B------:R-:W-:Y:S02]  /*9ce0*/  HSET2.LE.AND R2, R85, R113.reuse, PT ;  /* 0x0000007155027233 */ /* 0x100fe40003803000 */
[----:B------:R-:W-:Y:S01]  /*9cf0*/  HSET2.LE.AND R3, R53, R113, PT ;  /* 0x0000007135037233 */ /* 0x000fe20003803000 */
[----:B------:R-:W-:Y:S01]  /*9d00*/  IMAD.MOV.U32 R115, RZ, RZ, R55 ;  /* 0x000000ffff737224 */ /* 0x000fe200078e0037 */
[----:B------:R-:W-:Y:S01]  /*9d10*/  LOP3.LUT R8, R0, R114, RZ, 0xc0, !PT ;  /* 0x0000007200087212 */ /* 0x000fe200078ec0ff */
[----:B------:R-:W-:Y:S01]  /*9d20*/  IMAD.MOV.U32 R55, RZ, RZ, R112 ;  /* 0x000000ffff377224 */ /* 0x000fe200078e0070 */
[----:B------:R-:W-:Y:S01]  /*9d30*/  LOP3.LUT R9, R2, R125, RZ, 0xc0, !PT ;  /* 0x0000007d02097212 */ /* 0x000fe200078ec0ff */
[----:B------:R-:W-:Y:S01]  /*9d40*/  IMAD.MOV.U32 R102, RZ, RZ, R124 ;  /* 0x000000ffff667224 */ /* 0x000fe200078e007c */
[----:B------:R-:W-:-:S04]  /*9d50*/  LOP3.LUT R100, R3, R127, RZ, 0xc0, !PT ;  /* 0x0000007f03647212 */ /* 0x000fc800078ec0ff */
[----:B------:R-:W-:Y:S01]  /*9d60*/  HMMA.16816.F32 R116, R32, R20, R4 ;  /* 0x000000142074723c */ /* 0x000fe20000001804 */
[----:B------:R-:W-:Y:S02]  /*9d70*/  IMAD.MOV.U32 R112, RZ, RZ, R126 ;  /* 0x000000ffff707224 */ /* 0x000fe400078e007e */
[----:B------:R-:W-:-:S05]  /*9d80*/  IMAD.MOV.U32 R114, RZ, RZ, R105 ;  /* 0x000000ffff727224 */ /* 0x000fca00078e0069 */
[----:B------:R-:W-:Y:S01]  /*9d90*/  HMMA.16816.F32 R4, R36, R24, RZ ;  /* 0x000000182404723c */ /* 0x000fe200000018ff */
[----:B------:R-:W-:Y:S01]  /*9da0*/  IMAD.MOV.U32 R21, RZ, RZ, R114 ;  /* 0x000000ffff157224 */ /* 0x000fe200078e0072 */
[----:B------:R1:W-:Y:S01]  /*9db0*/  STG.E.U16 [R56.64+0x2], R52 ;  /* 0x0000023438007986 */ /* 0x0003e2000c101520 */
[----:B------:R-:W-:-:S05]  /*9dc0*/  HSET2.LE.AND R0, R54, R113, PT ;  /* 0x0000007136007233 */ /* 0x000fca0003803000 */
[----:B--2---:R-:W-:Y:S01]  /*9dd0*/  HMMA.16816.F32 R124, R40, R16, R12 ;  /* 0x00000010287c723c */ /* 0x004fe2000000180c */
[----:B------:R-:W-:-:S06]  /*9de0*/  IMAD.MOV.U32 R114, RZ, RZ, R55 ;  /* 0x000000ffff727224 */ /* 0x000fcc00078e0037 */
[--C-:B------:R-:W-:Y:S02]  /*9df0*/  HSET2.LE.AND R14, R79, R113.reuse, PT ;  /* 0x000000714f0e7233 */ /* 0x100fe40003803000 */
[--C-:B------:R-:W-:Y:S02]  /*9e00*/  HSET2.LE.AND R15, R78, R113.reuse, PT ;  /* 0x000000714e0f7233 */ /* 0x100fe40003803000 */
[--C-:B------:R-:W-:Y:S02]  /*9e10*/  HSET2.LE.AND R12, R61, R113.reuse, PT ;  /* 0x000000713d0c7233 */ /* 0x100fe40003803000 */
[----:B------:R-:W-:Y:S01]  /*9e20*/  HSET2.LE.AND R13, R60, R113, PT ;  /* 0x000000713c0d7233 */ /* 0x000fe20003803000 */
[----:B------:R-:W-:Y:S02]  /*9e30*/  LOP3.LUT R78, R14, R48, RZ, 0xc0, !PT ;  /* 0x000000300e4e7212 */ /* 0x000fe400078ec0ff */
[----:B------:R-:W-:Y:S02]  /*9e40*/  LOP3.LUT R76, R12, R91, RZ, 0xc0, !PT ;  /* 0x0000005b0c4c7212 */ /* 0x000fe400078ec0ff */
[----:B------:R-:W-:-:S02]  /*9e50*/  LOP3.LUT R77, R13, R81, RZ, 0xc0, !PT ;  /* 0x000000510d4d7212 */ /* 0x000fc400078ec0ff */
[----:B------:R-:W-:Y:S01]  /*9e60*/  LOP3.LUT R79, R15, R49, RZ, 0xc0, !PT ;  /* 0x000000310f4f7212 */ /* 0x000fe200078ec0ff */
[C---:B-1----:R-:W-:Y:S08]  /*9e70*/  HMMA.16816.F32 R52, R36.reuse, R50, RZ ;  /* 0x000000322434723c */ /* 0x042ff000000018ff */
[----:B------:R-:W-:Y:S01]  /*9e80*/  HMMA.16816.F32 R12, R36, R30, RZ ;  /* 0x0000001e240c723c */ /* 0x000fe200000018ff */
[----:B------:R-:W-:-:S02]  /*9e90*/  IMAD.MOV.U32 R28, RZ, RZ, R63 ;  /* 0x000000ffff1c7224 */ /* 0x000fc400078e003f */
[----:B------:R-:W-:Y:S02]  /*9ea0*/  IMAD.MOV.U32 R29, RZ, RZ, R108 ;  /* 0x000000ffff1d7224 */ /* 0x000fe400078e006c */
[----:B------:R-:W-:Y:S02]  /*9eb0*/  IMAD.MOV.U32 R62, RZ, RZ, R109 ;  /* 0x000000ffff3e7224 */ /* 0x000fe400078e006d */
[----:B------:R-:W-:Y:S02]  /*9ec0*/  IMAD.MOV.U32 R63, RZ, RZ, R110 ;  /* 0x000000ffff3f7224 */ /* 0x000fe400078e006e */
[----:B------:R-:W-:Y:S02]  /*9ed0*/  IMAD.MOV.U32 R105, RZ, RZ, R111 ;  /* 0x000000ffff697224 */ /* 0x000fe400078e006f */
[----:B------:R-:W-:Y:S01]  /*9ee0*/  HMMA.16816.F32 R108, R32, R16, R4 ;  /* 0x00000010206c723c */ /* 0x000fe20000001804 */
[----:B------:R-:W-:-:S06]  /*9ef0*/  IMAD.MOV.U32 R20, RZ, RZ, R115 ;  /* 0x000000ffff147224 */ /* 0x000fcc00078e0073 */
[--C-:B------:R-:W-:Y:S01]  /*9f00*/  HSET2.LE.AND R7, R92, R113.reuse, PT ;  /* 0x000000715c077233 */ /* 0x100fe20003803000 */
[----:B------:R-:W-:Y:S01]  /*9f10*/  IMAD.MOV.U32 R252, RZ, RZ, R62 ;  /* 0x000000fffffc7224 */ /* 0x000fe200078e003e */
[--C-:B------:R-:W-:Y:S01]  /*9f20*/  HSET2.LE.AND R6, R93, R113.reuse, PT ;  /* 0x000000715d067233 */ /* 0x100fe20003803000 */
[----:B------:R-:W-:Y:S02]  /*9f30*/  IMAD.MOV.U32 R115, RZ, RZ, R63 ;  /* 0x000000ffff737224 */ /* 0x000fe400078e003f */
[----:B------:R-:W-:Y:S01]  /*9f40*/  LOP3.LUT R7, R7, R94, RZ, 0xc0, !PT ;  /* 0x0000005e07077212 */ /* 0x000fe200078ec0ff */
[----:B------:R-:W-:Y:S08]  /*9f50*/  HMMA.16816.F32 R60, R36, R86, RZ ;  /* 0x00000056243c723c */ /* 0x000ff000000018ff */
[----:B------:R-:W-:Y:S08]  /*9f60*/  HMMA.16816.F32 R92, R32, R58, R52 ;  /* 0x0000003a205c723c */ /* 0x000ff00000001834 */
[----:B------:R-:W-:Y:S08]  /*9f70*/  HMMA.16816.F32 R36, R36, R26, RZ ;  /* 0x0000001a2424723c */ /* 0x000ff000000018ff */
[----:B------:R-:W-:Y:S08]  /*9f80*/  HMMA.16816.F32 R52, R32, R22, R12 ;  /* 0x000000162034723c */ /* 0x000ff0000000180c */
[----:B------:R-:W-:Y:S08]  /*9f90*/  HMMA.16816.F32 R12, R44, R86, RZ ;  /* 0x000000562c0c723c */ /* 0x000ff000000018ff */
[C---:B------:R-:W-:Y:S08]  /*9fa0*/  HMMA.16816.F32 R60, R32.reuse, R82, R60 ;  /* 0x00000052203c723c */ /* 0x040ff0000000183c */
[----:B------:R-:W-:Y:S08]  /*9fb0*/  HMMA.16816.F32 R36, R32, R18, R36 ;  /* 0x000000122024723c */ /* 0x000ff00000001824 */
[----:B------:R-:W-:Y:S01]  /*9fc0*/  HMMA.16816.F32 R32, R40, R82, R12 ;  /* 0x000000522820723c */ /* 0x000fe2000000180c */
[----:B------:R-:W1:Y:S01]  /*9fd0*/  LDSM.16.MT88.4 R12, [R165+0x7000] ;  /* 0x00700000a50c783b */ /* 0x000e620000004200 */
[----:B------:R-:W-:Y:S01]  /*9fe0*/  HSET2.LE.AND R2, R88, R113, PT ;  /* 0x0000007158027233 */ /* 0x000fe20003803000 */
[----:B------:R-:W-:-:S04]  /*9ff0*/  IMAD.MOV.U32 R250, RZ, RZ, R29 ;  /* 0x000000fffffa7224 */ /* 0x000fc800078e001d */
[----:B------:R-:W-:Y:S01]  /*a000*/  LOP3.LUT R103, R2, R28, RZ, 0xc0, !PT ;  /* 0x0000001c02677212 */ /* 0x000fe200078ec0ff */
[C---:B------:R-:W-:Y:S08]  /*a010*/  HMMA.16816.F32 R48, R44.reuse, R50, RZ ;  /* 0x000000322c30723c */ /* 0x040ff000000018ff */
[C---:B------:R-:W-:Y:S08]  /*a020*/  HMMA.16816.F32 R28, R44.reuse, R30, RZ ;  /* 0x0000001e2c1c723c */ /* 0x040ff000000018ff */
[----:B------:R-:W-:Y:S01]  /*a030*/  HMMA.16816.F32 R44, R44, R26, RZ ;  /* 0x0000001a2c2c723c */ /* 0x000fe200000018ff */
[----:B------:R-:W-:-:S02]  /*a040*/  HSET2.LE.AND R3, R84, R113, PT ;  /* 0x0000007154037233 */ /* 0x000fc40003803000 */
[--C-:B------:R-:W-:Y:S01]  /*a050*/  HSET2.LE.AND R5, R80, R113.reuse, PT ;  /* 0x0000007150057233 */ /* 0x100fe20003803000 */
[----:B------:R-:W-:Y:S02]  /*a060*/  LOP3.LUT R6, R6, R97, RZ, 0xc0, !PT ;  /* 0x0000006106067212 */ /* 0x000fe400078ec0ff */
[----:B------:R-:W-:Y:S02]  /*a070*/  LOP3.LUT R4, R3, R99, RZ, 0xc0, !PT ;  /* 0x0000006303047212 */ /* 0x000fe400078ec0ff */
[----:B------:R-:W-:Y:S02]  /*a080*/  LOP3.LUT R5, R5, R98, RZ, 0xc0, !PT ;  /* 0x0000006205057212 */ /* 0x000fe400078ec0ff */
[----:B------:R-:W-:Y:S01]  /*a090*/  LOP3.LUT R101, R0, R101, RZ, 0xc0, !PT ;  /* 0x0000006500657212 */ /* 0x000fe200078ec0ff */
[----:B------:R-:W-:Y:S01]  /*a0a0*/  HSET2.LE.AND R0, R90, R113, PT ;  /* 0x000000715a007233 */ /* 0x000fe20003803000 */
[----:B------:R-:W-:Y:S01]  /*a0b0*/  HMMA.16816.F32 R48, R40, R58, R48 ;  /* 0x0000003a2830723c */ /* 0x000fe20000001830 */
[----:B------:R-:W-:-:S03]  /*a0c0*/  IMAD.MOV.U32 R3, RZ, RZ, R104 ;  /* 0x000000ffff037224 */ /* 0x000fc600078e0068 */
[----:B------:R-:W-:Y:S01]  /*a0d0*/  LOP3.LUT R102, R0, R102, RZ, 0xc0, !PT ;  /* 0x0000006600667212 */ /* 0x000fe200078ec0ff */
[----:B------:R-:W-:-:S03]  /*a0e0*/  IMAD.MOV.U32 R0, RZ, RZ, R106 ;  /* 0x000000ffff007224 */ /* 0x000fc600078e006a */
[C---:B------:R-:W-:Y:S01]  /*a0f0*/  HMMA.16816.F32 R28, R40.reuse, R22, R28 ;  /* 0x00000016281c723c */ /* 0x040fe2000000181c */
[----:B------:R-:W-:Y:S02]  /*a100*/  IMAD.MOV.U32 R59, RZ, RZ, R20 ;  /* 0x000000ffff3b7224 */ /* 0x000fe400078e0014 */
[----:B------:R-:W-:Y:S02]  /*a110*/  IMAD.MOV.U32 R58, RZ, RZ, R21 ;  /* 0x000000ffff3a7224 */ /* 0x000fe400078e0015 */
[----:B------:R-:W2:Y:S03]  /*a120*/  LDSM.16.MT88.4 R20, [R168+0x7000] ;  /* 0x00700000a814783b */ /* 0x000ea60000004200 */
[----:B------:R-:W-:Y:S01]  /*a130*/  HMMA.16816.F32 R44, R40, R18, R44 ;  /* 0x00000012282c723c */ /* 0x000fe2000000182c */
[----:B------:R-:W3:Y:S06]  /*a140*/  LDSM.16.MT88.4 R16, [R166+0x7000] ;  /* 0x00700000a610783b */ /* 0x000eec0000004200 */
[----:B------:R-:W-:-:S02]  /*a150*/  IMAD.MOV.U32 R43, RZ, RZ, R115 ;  /* 0x000000ffff2b7224 */ /* 0x000fc400078e0073 */
[----:B------:R-:W-:Y:S02]  /*a160*/  IMAD.MOV.U32 R42, RZ, RZ, R114 ;  /* 0x000000ffff2a7224 */ /* 0x000fe400078e0072 */
[----:B------:R-:W-:Y:S02]  /*a170*/  IMAD.MOV.U32 R40, RZ, RZ, R112 ;  /* 0x000000ffff287224 */ /* 0x000fe400078e0070 */
[----:B-1----:R-:W-:Y:S01]  /*a180*/  HMMA.16816.F32 R112, R4, R12, R240 ;  /* 0x0000000c0470723c */ /* 0x002fe200000018f0 */
[----:B------:R-:W-:-:S06]  /*a190*/  IMAD.MOV.U32 R41, RZ, RZ, R105 ;  /* 0x000000ffff297224 */ /* 0x000fcc00078e0069 */
[----:B------:R-:W-:Y:S01]  /*a1a0*/  IMAD.MOV.U32 R243, RZ, RZ, R107 ;  /* 0x000000fffff37224 */ /* 0x000fe200078e006b */
[----:B------:R-:W-:Y:S08]  /*a1b0*/  HMMA.16816.F32 R136, R8, R12, R136 ;  /* 0x0000000c0888723c */ /* 0x000ff00000001888 */
[-C--:B------:R-:W-:Y:S08]  /*a1c0*/  HMMA.16816.F32 R104, R4, R14.reuse, R60 ;  /* 0x0000000e0468723c */ /* 0x080ff0000000183c */
[----:B------:R-:W-:Y:S01]  /*a1d0*/  HMMA.16816.F32 R32, R8, R14, R32 ;  /* 0x0000000e0820723c */ /* 0x000fe20000001820 */
[----:B------:R-:W1:Y:S07]  /*a1e0*/  LDSM.16.MT88.4 R12, [R167+0x7000] ;  /* 0x00700000a70c783b */ /* 0x000e6e0000004200 */
[C---:B--2---:R-:W-:Y:S08]  /*a1f0*/  HMMA.16816.F32 R96, R4.reuse, R20, R128 ;  /* 0x000000140460723c */ /* 0x044ff00000001880 */
[C---:B---3--:R-:W-:Y:S01]  /*a200*/  HMMA.16816.F32 R88, R4.reuse, R16, R116 ;  /* 0x000000100458723c */ /* 0x048fe20000001874 */
[----:B------:R-:W-:Y:S07]  /*a210*/  LDSM.16.MT88.4 R116, [R166+0x7800] ;  /* 0x00780000a674783b */ /* 0x000fee0000004200 */
[C---:B------:R-:W-:Y:S08]  /*a220*/  HMMA.16816.F32 R92, R4.reuse, R22, R92 ;  /* 0x00000016045c723c */ /* 0x040ff0000000185c */
[----:B------:R-:W-:Y:S08]  /*a230*/  HMMA.16816.F32 R84, R4, R18, R52 ;  /* 0x000000120454723c */ /* 0x000ff00000001834 */
[----:B------:R-:W-:Y:S01]  /*a240*/  HMMA.16816.F32 R128, R8, R20, R132 ;  /* 0x000000140880723c */ /* 0x000fe20000001884 */
[----:B------:R-:W2:Y:S07]  /*a250*/  LDSM.16.MT88.4 R132, [R165+0x7800] ;  /* 0x00780000a584783b */ /* 0x000eae0000004200 */
[C---:B-1----:R-:W-:Y:S08]  /*a260*/  HMMA.16816.F32 R80, R4.reuse, R12, R108 ;  /* 0x0000000c0450723c */ /* 0x042ff0000000186c */
[----:B------:R-:W-:Y:S01]  /*a270*/  HMMA.16816.F32 R24, R4, R14, R36 ;  /* 0x0000000e0418723c */ /* 0x000fe20000001824 */
[----:B------:R-:W-:Y:S07]  /*a280*/  LDSM.16.MT88.4 R4, [R167+0x7800] ;  /* 0x00780000a704783b */ /* 0x000fee0000004200 */
[----:B------:R-:W-:Y:S01]  /*a290*/  HMMA.16816.F32 R108, R8, R12, R124 ;  /* 0x0000000c086c723c */ /* 0x000fe2000000187c */
[----:B------:R-:W1:Y:S01]  /*a2a0*/  LDSM.16.MT88.4 R124, [R168+0x7800] ;  /* 0x00780000a87c783b */ /* 0x000e620000004200 */
[----:B------:R-:W-:-:S06]  /*a2b0*/  IMAD R2, R251, 0x48, RZ ;  /* 0x00000048fb027824 */ /* 0x000fcc00078e02ff */
[C---:B------:R-:W-:Y:S08]  /*a2c0*/  HMMA.16816.F32 R120, R8.reuse, R16, R120 ;  /* 0x000000100878723c */ /* 0x040ff00000001878 */
[C---:B------:R-:W-:Y:S08]  /*a2d0*/  HMMA.16816.F32 R48, R8.reuse, R22, R48 ;  /* 0x000000160830723c */ /* 0x040ff00000001830 */
[C---:B------:R-:W-:Y:S08]  /*a2e0*/  HMMA.16816.F32 R28, R8.reuse, R18, R28 ;  /* 0x00000012081c723c */ /* 0x040ff0000000181c */
[----:B------:R-:W-:Y:S07]  /*a2f0*/  HMMA.16816.F32 R44, R8, R14, R44 ;  /* 0x0000000e082c723c */ /* 0x000fee000000182c */
[----:B------:R-:W-:-:S02]  /*a300*/  FADD.FTZ R8, R3, R217 ;  /* 0x000000d903087221 */ /* 0x000fc40000010000 */
[----:B------:R-:W-:-:S05]  /*a310*/  IMAD.WIDE R2, R2, 0x2, R140 ;  /* 0x0000000202027825 */ /* 0x000fca00078e028c */
        /* <DEDUP_REMOVED lines=22> */
[----:B--2---:R-:W-:Y:S03]  /*a480*/  HMMA.16816.F32 R112, R76, R132, R112 ;  /* 0x000000844c70723c */ /* 0x004fe60000001870 */
[----:B------:R-:W-:Y:S01]  /*a490*/  STG.E.U16 [R56.64+0x30], R160 ;  /* 0x000030a038007986 */ /* 0x000fe2000c101520 */
[----:B------:R-:W-:-:S03]  /*a4a0*/  FADD.FTZ R0, R0, R222 ;  /* 0x000000de00007221 */ /* 0x000fc60000010000 */
[----:B------:R-:W-:Y:S01]  /*a4b0*/  STG.E.U16 [R56.64+0x32], R159 ;  /* 0x0000329f38007986 */ /* 0x000fe2000c101520 */
[C---:B------:R-:W-:Y:S03]  /*a4c0*/  HMMA.16816.F32 R104, R76.reuse, R134, R104 ;  /* 0x000000864c68723c */ /* 0x040fe60000001868 */
[----:B------:R-:W-:Y:S04]  /*a4d0*/  STG.E.U16 [R2.64+0x30], R158 ;  /* 0x0000309e02007986 */ /* 0x000fe8000c101520 */
[----:B------:R-:W-:Y:S01]  /*a4e0*/  STG.E.U16 [R2.64+0x32], R157 ;  /* 0x0000329d02007986 */ /* 0x000fe2000c101520 */
[C---:B-1----:R-:W-:Y:S03]  /*a4f0*/  HMMA.16816.F32 R96, R76.reuse, R124, R96 ;  /* 0x0000007c4c60723c */ /* 0x042fe60000001860 */
[----:B------:R1:W-:Y:S04]  /*a500*/  STG.E.U16 [R140.64+0x40], R224 ;  /* 0x000040e08c007986 */ /* 0x0003e8000c101520 */
[----:B------:R-:W-:Y:S01]  /*a510*/  STG.E.U16 [R140.64+0x42], R223 ;  /* 0x000042df8c007986 */ /* 0x000fe2000c101520 */
[C---:B------:R-:W-:Y:S03]  /*a520*/  HMMA.16816.F32 R92, R76.reuse, R126, R92 ;  /* 0x0000007e4c5c723c */ /* 0x040fe6000000185c */
[----:B------:R-:W-:Y:S04]  /*a530*/  STG.E.U16 [R64.64+0x40], R220 ;  /* 0x000040dc40007986 */ /* 0x000fe8000c101520 */
[----:B------:R-:W-:Y:S01]  /*a540*/  STG.E.U16 [R64.64+0x42], R221 ;  /* 0x000042dd40007986 */ /* 0x000fe2000c101520 */
[----:B------:R-:W-:Y:S03]  /*a550*/  HMMA.16816.F32 R88, R76, R116, R88 ;  /* 0x000000744c58723c */ /* 0x000fe60000001858 */
[----:B------:R-:W-:Y:S01]  /*a560*/  STG.E.U16 [R56.64+0x40], R152 ;  /* 0x0000409838007986 */ /* 0x000fe2000c101520 */
[----:B------:R-:W-:-:S03]  /*a570*/  FADD.FTZ R0, R208, R0 ;  /* 0x00000000d0007221 */ /* 0x000fc60000010000 */
[----:B------:R-:W-:Y:S01]  /*a580*/  STG.E.U16 [R56.64+0x42], R151 ;  /* 0x0000429738007986 */ /* 0x000fe2000c101520 */
[C---:B------:R-:W-:Y:S03]  /*a590*/  HMMA.16816.F32 R84, R76.reuse, R118, R84 ;  /* 0x000000764c54723c */ /* 0x040fe60000001854 */
[----:B------:R-:W-:Y:S05]  /*a5a0*/  STG.E.U16 [R2.64+0x40], R150 ;  /* 0x0000409602007986 */ /* 0x000fea000c101520 */
[----:B------:R-:W-:Y:S01]  /*a5b0*/  HMMA.16816.F32 R80, R76, R4, R80 ;  /* 0x000000044c50723c */ /* 0x000fe20000001850 */
[----:B------:R-:W-:Y:S04]  /*a5c0*/  STG.E.U16 [R2.64+0x42], R149 ;  /* 0x0000429502007986 */ /* 0x000fe8000c101520 */
[----:B------:R-:W-:Y:S03]  /*a5d0*/  STG.E.U16 [R140.64+0x50], R216 ;  /* 0x000050d88c007986 */ /* 0x000fe6000c101520 */
[C---:B------:R-:W-:Y:S01]  /*a5e0*/  HMMA.16816.F32 R136, R100.reuse, R132, R136 ;  /* 0x000000846488723c */ /* 0x040fe20000001888 */
[----:B------:R-:W-:Y:S07]  /*a5f0*/  STG.E.U16 [R140.64+0x52], R215 ;  /* 0x000052d78c007986 */ /* 0x000fee000c101520 */
[C---:B------:R-:W-:Y:S01]  /*a600*/  HMMA.16816.F32 R128, R100.reuse, R124, R128 ;  /* 0x0000007c6480723c */ /* 0x040fe20000001880 */
[----:B------:R-:W-:Y:S07]  /*a610*/  STG.E.U16 [R64.64+0x50], R213 ;  /* 0x000050d540007986 */ /* 0x000fee000c101520 */
[C---:B------:R-:W-:Y:S01]  /*a620*/  HMMA.16816.F32 R120, R100.reuse, R116, R120 ;  /* 0x000000746478723c */ /* 0x040fe20000001878 */
[----:B------:R-:W-:Y:S07]  /*a630*/  STG.E.U16 [R64.64+0x52], R214 ;  /* 0x000052d640007986 */ /* 0x000fee000c101520 */
[C---:B------:R-:W-:Y:S01]  /*a640*/  HMMA.16816.F32 R108, R100.reuse, R4, R108 ;  /* 0x00000004646c723c */ /* 0x040fe2000000186c */
[----:B------:R-:W-:Y:S06]  /*a650*/  STG.E.U16 [R56.64+0x50], R148 ;  /* 0x0000509438007986 */ /* 0x000fec000c101520 */
[----:B------:R-:W-:Y:S01]  /*a660*/  FADD.FTZ R5, R243, R219 ;  /* 0x000000dbf3057221 */ /* 0x000fe20000010000 */
[C---:B------:R-:W-:Y:S01]  /*a670*/  HMMA.16816.F32 R132, R100.reuse, R134, R32 ;  /* 0x000000866484723c */ /* 0x040fe20000001820 */
[----:B------:R-:W-:Y:S01]  /*a680*/  FADD.FTZ R4, R40, R218 ;  /* 0x000000da28047221 */ /* 0x000fe20000010000 */
[----:B------:R-:W-:Y:S06]  /*a690*/  STG.E.U16 [R56.64+0x52], R147 ;  /* 0x0000529338007986 */ /* 0x000fec000c101520 */
[C---:B------:R-:W-:Y:S01]  /*a6a0*/  HMMA.16816.F32 R124, R100.reuse, R126, R48 ;  /* 0x0000007e647c723c */ /* 0x040fe20000001830 */
[----:B------:R-:W-:Y:S07]  /*a6b0*/  STG.E.U16 [R2.64+0x50], R146 ;  /* 0x0000509202007986 */ /* 0x000fee000c101520 */
[----:B------:R-:W-:Y:S01]  /*a6c0*/  HMMA.16816.F32 R116, R100, R118, R28 ;  /* 0x000000766474723c */ /* 0x000fe2000000181c */
[----:B------:R-:W-:Y:S01]  /*a6d0*/  STG.E.U16 [R2.64+0x52], R145 ;  /* 0x0000529102007986 */ /* 0x000fe2000c101520 */
[----:B------:R-:W-:-:S06]  /*a6e0*/  FADD.FTZ R0, R205, R0 ;  /* 0x00000000cd007221 */ /* 0x000fcc0000010000 */
[-C--:B------:R-:W-:Y:S01]  /*a6f0*/  HMMA.16816.F32 R76, R76, R6.reuse, R24 ;  /* 0x000000064c4c723c */ /* 0x080fe20000001818 */
[----:B------:R-:W-:Y:S07]  /*a700*/  STG.E.U16 [R140.64+0x60], R212 ;  /* 0x000060d48c007986 */ /* 0x000fee000c101520 */
[----:B------:R-:W-:Y:S01]  /*a710*/  HMMA.16816.F32 R100, R100, R6, R44 ;  /* 0x000000066464723c */ /* 0x000fe2000000182c */
[----:B------:R-:W-:Y:S06]  /*a720*/  STG.E.U16 [R140.64+0x62], R211 ;  /* 0x000062d38c007986 */ /* 0x000fec000c101520 */
[----:B------:R-:W-:-:S02]  /*a730*/  FADD.FTZ R6, R210, R8 ;  /* 0x00000008d2067221 */ /* 0x000fc40000010000 */
[----:B------:R-:W-:Y:S02]  /*a740*/  FADD.FTZ R7, R41, R5 ;  /* 0x0000000529077221 */ /* 0x000fe40000010000 */
[----:B------:R-:W-:Y:S01]  /*a750*/  FADD.FTZ R5, R42, R4 ;  /* 0x000000042a057221 */ /* 0x000fe20000010000 */
[----:B------:R-:W-:Y:S01]  /*a760*/  STG.E.U16 [R64.64+0x60], R197 ;  /* 0x000060c540007986 */ /* 0x000fe2000c101520 */
[----:B------:R-:W-:-:S03]  /*a770*/  FADD.FTZ R4, R207, R6 ;  /* 0x00000006cf047221 */ /* 0x000fc60000010000 */
        /* <DEDUP_REMOVED lines=9> */
[----:B------:R-:W-:-:S03]  /*a810*/  LOP3.LUT P5, RZ, R179, 0x8, RZ, 0xc0, !PT ;  /* 0x00000008b3ff7812 */ /* 0x000fc600078ac0ff */
        /* <DEDUP_REMOVED lines=9> */
[----:B------:R2:W-:Y:S01]  /*a8b0*/  STG.E.U16 [R2.64+0x72], R66 ;  /* 0x0000724202007986 */ /* 0x0005e2000c101520 */
[----:B------:R-:W-:-:S02]  /*a8c0*/  FADD.FTZ R0, R204, R0 ;  /* 0x00000000cc007221 */ /* 0x000fc40000010000 */
[----:B------:R-:W-:Y:S02]  /*a8d0*/  FADD.FTZ R5, R252, R7 ;  /* 0x00000007fc057221 */ /* 0x000fe40000010000 */
[----:B------:R-:W-:Y:S01]  /*a8e0*/  FADD.FTZ R0, R200, R0 ;  /* 0x00000000c8007221 */ /* 0x000fe20000010000 */
[----:B------:R-:W-:Y:S01]  /*a8f0*/  IADD3 R200, P0, R140, -0x80, RZ ;  /* 0xffffff808cc87810 */ /* 0x000fe20007f1e0ff */
[----:B------:R-:W-:Y:S02]  /*a900*/  FADD.FTZ R5, R247, R5 ;  /* 0x00000005f7057221 */ /* 0x000fe40000010000 */
[----:B-1----:R-:W-:Y:S02]  /*a910*/  FADD.FTZ R224, R201, R0 ;  /* 0x00000000c9e07221 */ /* 0x002fe40000010000 */
[----:B------:R-:W-:Y:S02]  /*a920*/  FADD.FTZ R230, R246, R5 ;  /* 0x00000005f6e67221 */ /* 0x000fe40000010000 */
[----:B--2---:R-:W-:-:S02]  /*a930*/  FADD.FTZ R2, R249, R6 ;  /* 0x00000006f9027221 */ /* 0x004fc40000010000 */
[----:B------:R-:W-:Y:S02]  /*a940*/  FADD.FTZ R3, R250, R4 ;  /* 0x00000004fa037221 */ /* 0x000fe40000010000 */
[----:B------:R-:W-:Y:S02]  /*a950*/  FADD.FTZ R4, R248, R2 ;  /* 0x00000002f8047221 */ /* 0x000fe40000010000 */
[----:B------:R-:W-:Y:S02]  /*a960*/  FADD.FTZ R2, R202, R3 ;  /* 0x00000003ca027221 */ /* 0x000fe40000010000 */
[----:B------:R-:W-:Y:S02]  /*a970*/  FADD.FTZ R4, R239, R4 ;  /* 0x00000004ef047221 */ /* 0x000fe40000010000 */
[----:B------:R-:W-:Y:S01]  /*a980*/  FADD.FTZ R2, R199, R2 ;  /* 0x00000002c7027221 */ /* 0x000fe20000010000 */
[----:B------:R-:W-:Y:S01]  /*a990*/  IADD3.X R199, R141, -0x1, RZ, P0, !PT ;  /* 0xffffffff8dc77810 */ /* 0x000fe200007fe4ff */
[----:B------:R-:W-:-:S02]  /*a9a0*/  FADD.FTZ R229, R238, R4 ;  /* 0x00000004eee57221 */ /* 0x000fc40000010000 */
[----:B------:R-:W-:Y:S01]  /*a9b0*/  FADD.FTZ R228, R198, R2 ;  /* 0x00000002c6e47221 */ /* 0x000fe20000010000 */
[----:B------:R-:W-:Y:S05]  /*a9c0*/  @!P5 BRA `(.L_x_1832) ;  /* 0x0000fd400000d947 */ /* 0x000fea0003800000 */
[----:B------:R-:W2:Y:S01]  /*a9d0*/  LDL R252, [R1+0x84] ;  /* 0x0000840001fc7983 */ /* 0x000ea20000100800 */
[----:B------:R-:W-:-:S04]  /*a9e0*/  DEPBAR.LE SB0, 0x0 ;  /* 0x000080000000791a */ /* 0x000fc80000000000 */
[----:B------:R-:W3:Y:S04]  /*a9f0*/  LDL.64 R58, [R1+0x118] ;  /* 0x00011800013a7983 */ /* 0x000ee80000100a00 */
[----:B------:R-:W4:Y:S04]  /*aa00*/  LDL R41, [R1+0x144] ;  /* 0x0001440001297983 */ /* 0x000f280000100800 */
[----:B------:R-:W5:Y:S04]  /*aa10*/  LDL.64 R42, [R1+0x110] ;  /* 0x00011000012a7983 */ /* 0x000f680000100a00 */
[----:B------:R-:W5:Y:S04]  /*aa20*/  LDL R250, [R1+0x140] ;  /* 0x0001400001fa7983 */ /* 0x000f680000100800 */
[----:B------:R-:W-:Y:S01]  /*aa30*/  BAR.SYNC.DEFER_BLOCKING 0x0 ;  /* 0x0000000000007b1d */ /* 0x000fe20000010000 */
[----:B--2---:R-:W-:Y:S01]  /*aa40*/  IADD3 R2, R252, -0x2, RZ ;  /* 0xfffffffefc027810 */ /* 0x004fe20007ffe0ff */
[----:B---3--:R-:W-:-:S03]  /*aa50*/  IMAD.MOV.U32 R59, RZ, RZ, c[0x0][0x1a0] ;  /* 0x00006800ff3b7624 */ /* 0x008fc600078e00ff */
[----:B------:R-:W-:Y:S02]  /*aa60*/  SHF.R.S32.HI R4, RZ, 0x1f, R2 ;  /* 0x0000001fff047819 */ /* 0x000fe40000011402 */
[----:B------:R-:W-:Y:S01]  /*aa70*/  ISETP.GE.AND P3, PT, R58, c[0x0][0x220], PT ;  /* 0x000088003a007a0c */ /* 0x000fe20003f66270 */
[----:B------:R-:W-:Y:S02]  /*aa80*/  IMAD.SHL.U32 R59, R59, 0x40, RZ ;  /* 0x000000403b3b7824 */ /* 0x000fe400078e00ff */
[----:B----4-:R-:W-:Y:S02]  /*aa90*/  IMAD R0, R41, R2, RZ ;  /* 0x0000000229007224 */ /* 0x010fe400078e02ff */
[----:B-----5:R-:W-:-:S04]  /*aaa0*/  IMAD.WIDE.U32 R2, R2, R59, R42 ;  /* 0x0000003b02027225 */ /* 0x020fc800078e002a */
[----:B------:R-:W-:Y:S02]  /*aab0*/  IMAD R0, R4, R59, R0 ;  /* 0x0000003b04007224 */ /* 0x000fe400078e0200 */
[----:B------:R-:W-:Y:S02]  /*aac0*/  IMAD.MOV.U32 R59, RZ, RZ, c[0x0][0x1a0] ;  /* 0x00006800ff3b7624 */ /* 0x000fe400078e00ff */
[----:B------:R-:W-:Y:S02]  /*aad0*/  IMAD.MOV.U32 R58, RZ, RZ, 0x20 ;  /* 0x00000020ff3a7424 */ /* 0x000fe400078e00ff */
[----:B------:R-:W-:Y:S02]  /*aae0*/  IMAD.SHL.U32 R59, R59, 0x10, RZ ;  /* 0x000000103b3b7824 */ /* 0x000fe400078e00ff */
[----:B------:R-:W-:Y:S01]  /*aaf0*/  IMAD.WIDE.U32 R12, R58, c[0x0][0x1a0], RZ ;  /* 0x000068003a0c7a25 */ /* 0x000fe200078e00ff */
[----:B------:R-:W-:-:S03]  /*ab00*/  @!P3 LEA R10, P4, R2, c[0x0][0x170], 0x1 ;  /* 0x00005c00020aba11 */ /* 0x000fc600078808ff */
[----:B------:R-:W-:Y:S01]  /*ab10*/  IMAD.IADD R3, R3, 0x1, R0 ;  /* 0x0000000103037824 */ /* 0x000fe200078e0200 */
[----:B------:R-:W-:Y:S01]  /*ab20*/  @!P3 IADD3 R0, P2, R59, R2, RZ ;  /* 0x000000023b00b210 */ /* 0x000fe20007f5e0ff */
[----:B------:R-:W-:Y:S01]  /*ab30*/  IMAD R6, R58, c[0x0][0x1a4], RZ ;  /* 0x000069003a067a24 */ /* 0x000fe200078e02ff */
[C---:B------:R-:W-:Y:S01]  /*ab40*/  @!P3 IADD3 R4, P0, R2.reuse, R12, RZ ;  /* 0x0000000c0204b210 */ /* 0x040fe20007f1e0ff */
[----:B------:R-:W-:Y:S01]  /*ab50*/  @!P3 IMAD.MOV.U32 R5, RZ, RZ, 0x30 ;  /* 0x00000030ff05b424 */ /* 0x000fe200078e00ff */
[--C-:B------:R-:W-:Y:S01]  /*ab60*/  @!P3 LEA.HI.X R11, R2, c[0x0][0x174], R3.reuse, 0x1, P4 ;  /* 0x00005d00020bba11 */ /* 0x100fe200020f0c03 */
[--C-:B------:R-:W-:Y:S01]  /*ab70*/  @!P3 IMAD.X R7, R250, 0x1, R3.reuse, P2 ;  /* 0x00000001fa07b824 */ /* 0x100fe200010e0603 */
[----:B------:R-:W-:Y:S01]  /*ab80*/  @!P3 IADD3.X R12, R3, R13, R6, P0, !PT ;  /* 0x0000000d030cb210 */ /* 0x000fe200007fe406 */
[C---:B------:R-:W-:Y:S01]  /*ab90*/  @!P3 IMAD.WIDE.U32 R2, R5.reuse, c[0x0][0x1a0], R2 ;  /* 0x000068000502ba25 */ /* 0x040fe200078e0002 */
[----:B------:R-:W-:Y:S02]  /*aba0*/  @!P3 LEA R8, P1, R0, c[0x0][0x170], 0x1 ;  /* 0x00005c000008ba11 */ /* 0x000fe400078208ff */
[----:B------:R-:W-:Y:S01]  /*abb0*/  @!P3 LEA R6, P0, R4, c[0x0][0x170], 0x1 ;  /* 0x00005c000406ba11 */ /* 0x000fe200078008ff */
[----:B------:R-:W-:Y:S01]  /*abc0*/  @!P3 IMAD R5, R5, c[0x0][0x1a4], RZ ;  /* 0x000069000505ba24 */ /* 0x000fe200078e02ff */
[----:B------:R-:W-:-:S02]  /*abd0*/  @!P3 LEA.HI.X R9, R0, c[0x0][0x174], R7, 0x1, P1 ;  /* 0x00005d000009ba11 */ /* 0x000fc400008f0c07 */
        /* <DEDUP_REMOVED lines=34> */
[----:B------:R-:W2:Y:S04]  /*ae00*/  LDSM.16.M88.4 R36, [R170+0x4800] ;  /* 0x00480000aa24783b */ /* 0x000ea80000000200 */
[----:B------:R-:W2:Y:S01]  /*ae10*/  LDSM.16.M88.4 R20, [R174] ;  /* 0x00000000ae14783b */ /* 0x000ea20000000200 */
[-C--:B---3--:R-:W-:Y:S03]  /*ae20*/  HMMA.16816.F32 R192, R12, R16.reuse, RZ ;  /* 0x000000100cc0723c */ /* 0x088fe600000018ff */
[----:B------:R-:W0:Y:S05]  /*ae30*/  LDGDEPBAR ;  /* 0x00000000000079af */ /* 0x000e2a0000000000 */
[C---:B-1----:R-:W-:Y:S08]  /*ae40*/  HMMA.16816.F32 R64, R8.reuse, R16, RZ ;  /* 0x000000100840723c */ /* 0x042ff000000018ff */
[-C--:B------:R-:W-:Y:S08]  /*ae50*/  HMMA.16816.F32 R60, R8, R18.reuse, RZ ;  /* 0x00000012083c723c */ /* 0x080ff000000018ff */
[----:B------:R-:W-:Y:S08]  /*ae60*/  HMMA.16816.F32 R160, R12, R18, RZ ;  /* 0x000000120ca0723c */ /* 0x000ff000000018ff */
[C---:B----4-:R-:W-:Y:S08]  /*ae70*/  HMMA.16816.F32 R52, R8.reuse, R28, RZ ;  /* 0x0000001c0834723c */ /* 0x050ff000000018ff */
[C---:B-----5:R-:W-:Y:S08]  /*ae80*/  HMMA.16816.F32 R16, R8.reuse, R24, RZ ;  /* 0x000000180810723c */ /* 0x060ff000000018ff */
[C---:B------:R-:W-:Y:S08]  /*ae90*/  HMMA.16816.F32 R56, R8.reuse, R32, RZ ;  /* 0x000000200838723c */ /* 0x040ff000000018ff */
[----:B------:R-:W-:Y:S08]  /*aea0*/  HMMA.16816.F32 R152, R8, R34, RZ ;  /* 0x000000220898723c */ /* 0x000ff000000018ff */
[C---:B------:R-:W-:Y:S08]  /*aeb0*/  HMMA.16816.F32 R72, R12.reuse, R32, RZ ;  /* 0x000000200c48723c */ /* 0x040ff000000018ff */
[----:B------:R-:W-:Y:S08]  /*aec0*/  HMMA.16816.F32 R148, R12, R34, RZ ;  /* 0x000000220c94723c */ /* 0x000ff000000018ff */
[C---:B------:R-:W-:Y:S08]  /*aed0*/  HMMA.16816.F32 R156, R8.reuse, R30, RZ ;  /* 0x0000001e089c723c */ /* 0x040ff000000018ff */
[----:B------:R-:W-:Y:S08]  /*aee0*/  HMMA.16816.F32 R144, R8, R26, RZ ;  /* 0x0000001a0890723c */ /* 0x000ff000000018ff */
[C---:B------:R-:W-:Y:S08]  /*aef0*/  HMMA.16816.F32 R32, R12.reuse, R28, RZ ;  /* 0x0000001c0c20723c */ /* 0x040ff000000018ff */
[C---:B------:R-:W-:Y:S08]  /*af00*/  HMMA.16816.F32 R28, R12.reuse, R30, RZ ;  /* 0x0000001e0c1c723c */ /* 0x040ff000000018ff */
[C---:B------:R-:W-:Y:S08]  /*af10*/  HMMA.16816.F32 R8, R12.reuse, R24, RZ ;  /* 0x000000180c08723c */ /* 0x040ff000000018ff */
[----:B------:R-:W-:Y:S01]  /*af20*/  HMMA.16816.F32 R24, R12, R26, RZ ;  /* 0x0000001a0c18723c */ /* 0x000fe200000018ff */
[----:B------:R-:W-:Y:S07]  /*af30*/  LDSM.16.M88.4 R12, [R172] ;  /* 0x00000000ac0c783b */ /* 0x000fee0000000200 */
[C---:B--2---:R-:W-:Y:S01]  /*af40*/  HMMA.16816.F32 R200, R4.reuse, R44, R52 ;  /* 0x0000002c04c8723c */ /* 0x044fe20000001834 */
[----:B------:R-:W-:Y:S07]  /*af50*/  LDSM.16.M88.4 R52, [R177] ;  /* 0x00000000b134783b */ /* 0x000fee0000000200 */
[C---:B------:R-:W-:Y:S01]  /*af60*/  HMMA.16816.F32 R240, R4.reuse, R48, R16 ;  /* 0x0000003004f0723c */ /* 0x040fe20000001810 */
[----:B------:R-:W1:Y:S07]  /*af70*/  LDSM.16.M88.4 R16, [R172+0x2000] ;  /* 0x00200000ac10783b */ /* 0x000e6e0000000200 */
[C---:B------:R-:W-:Y:S01]  /*af80*/  HMMA.16816.F32 R216, R4.reuse, R42, R60 ;  /* 0x0000002a04d8723c */ /* 0x040fe2000000183c */
[----:B------:R-:W2:Y:S07]  /*af90*/  LDSM.16.M88.4 R60, [R175] ;  /* 0x00000000af3c783b */ /* 0x000eae0000000200 */
[C---:B------:R-:W-:Y:S08]  /*afa0*/  HMMA.16816.F32 R204, R4.reuse, R40, R64 ;  /* 0x0000002804cc723c */ /* 0x040ff00000001840 */
[C---:B------:R-:W-:Y:S01]  /*afb0*/  HMMA.16816.F32 R196, R4.reuse, R36, R56 ;  /* 0x0000002404c4723c */ /* 0x040fe20000001838 */
[----:B------:R-:W3:Y:S07]  /*afc0*/  LDSM.16.M88.4 R56, [R178] ;  /* 0x00000000b238783b */ /* 0x000eee0000000200 */
[----:B------:R-:W-:Y:S08]  /*afd0*/  HMMA.16816.F32 R236, R4, R38, R152 ;  /* 0x0000002604ec723c */ /* 0x000ff00000001898 */
[C---:B------:R-:W-:Y:S08]  /*afe0*/  HMMA.16816.F32 R212, R20.reuse, R36, R72 ;  /* 0x0000002414d4723c */ /* 0x040ff00000001848 */
[C---:B------:R-:W-:Y:S01]  /*aff0*/  HMMA.16816.F32 R64, R20.reuse, R38, R148 ;  /* 0x000000261440723c */ /* 0x040fe20000001894 */
[----:B------:R-:W4:Y:S07]  /*b000*/  LDSM.16.M88.4 R36, [R176] ;  /* 0x00000000b024783b */ /* 0x000f2e0000000200 */
[C---:B------:R-:W-:Y:S08]  /*b010*/  HMMA.16816.F32 R208, R20.reuse, R40, R192 ;  /* 0x0000002814d0723c */ /* 0x040ff000000018c0 */
[----:B------:R-:W-:Y:S08]  /*b020*/  HMMA.16816.F32 R40, R20, R42, R160 ;  /* 0x0000002a1428723c */ /* 0x000ff000000018a0 */
[C---:B------:R-:W-:Y:S08]  /*b030*/  HMMA.16816.F32 R156, R4.reuse, R46, R156 ;  /* 0x0000002e049c723c */ /* 0x040ff0000000189c */
[----:B------:R-:W-:Y:S01]  /*b040*/  HMMA.16816.F32 R144, R4, R50, R144 ;  /* 0x000000320490723c */ /* 0x000fe20000001890 */
[----:B------:R-:W-:Y:S07]  /*b050*/  LDSM.16.M88.4 R4, [R173+0x2000] ;  /* 0x00200000ad04783b */ /* 0x000fee0000000200 */
[C---:B------:R-:W-:Y:S01]  /*b060*/  HMMA.16816.F32 R220, R20.reuse, R44, R32 ;  /* 0x0000002c14dc723c */ /* 0x040fe20000001820 */
[----:B------:R-:W-:Y:S07]  /*b070*/  LDSM.16.M88.4 R32, [R169] ;  /* 0x00000000a920783b */ /* 0x000fee0000000200 */
[C---:B------:R-:W-:Y:S01]  /*b080*/  HMMA.16816.F32 R232, R20.reuse, R48, R8 ;  /* 0x0000003014e8723c */ /* 0x040fe20000001808 */
[----:B------:R-:W-:Y:S07]  /*b090*/  LDSM.16.M88.4 R8, [R173] ;  /* 0x00000000ad08783b */ /* 0x000fee0000000200 */
[C---:B------:R-:W-:Y:S01]  /*b0a0*/  HMMA.16816.F32 R72, R20.reuse, R46, R28 ;  /* 0x0000002e1448723c */ /* 0x040fe2000000181c */
[----:B------:R-:W-:Y:S07]  /*b0b0*/  LDSM.16.M88.4 R28, [R169+0x800] ;  /* 0x00080000a91c783b */ /* 0x000fee0000000200 */
[----:B------:R-:W-:Y:S01]  /*b0c0*/  HMMA.16816.F32 R148, R20, R50, R24 ;  /* 0x000000321494723c */ /* 0x000fe20000001818 */
[----:B------:R-:W5:Y:S04]  /*b0d0*/  LDSM.16.M88.4 R24, [R169+0x1000] ;  /* 0x00100000a918783b */ /* 0x000f680000000200 */
[----:B------:R-:W3:Y:S01]  /*b0e0*/  LDSM.16.M88.4 R20, [R169+0x1800] ;  /* 0x00180000a914783b */ /* 0x000ee20000000200 */
[----:B------:R-:W-:-:S04]  /*b0f0*/  DEPBAR.LE SB0, 0x0 ;  /* 0x000080000000791a */ /* 0x000fc80000000000 */
[C---:B-1----:R-:W-:Y:S08]  /*b100*/  HMMA.16816.F32 R160, R16.reuse, R52, R200 ;  /* 0x0000003410a0723c */ /* 0x042ff000000018c8 */
[C---:B--2---:R-:W-:Y:S08]  /*b110*/  HMMA.16816.F32 R204, R16.reuse, R60, R204 ;  /* 0x0000003c10cc723c */ /* 0x044ff000000018cc */
[----:B------:R-:W-:Y:S08]  /*b120*/  HMMA.16816.F32 R200, R16, R62, R216 ;  /* 0x0000003e10c8723c */ /* 0x000ff000000018d8 */
[C---:B------:R-:W-:Y:S08]  /*b130*/  HMMA.16816.F32 R48, R12.reuse, R60, R208 ;  /* 0x0000003c0c30723c */ /* 0x040ff000000018d0 */
[----:B------:R-:W-:Y:S08]  /*b140*/  HMMA.16816.F32 R60, R12, R62, R40 ;  /* 0x0000003e0c3c723c */ /* 0x000ff00000001828 */
[C---:B---3--:R-:W-:Y:S08]  /*b150*/  HMMA.16816.F32 R196, R16.reuse, R56, R196 ;  /* 0x0000003810c4723c */ /* 0x048ff000000018c4 */
        /* <DEDUP_REMOVED lines=9> */
[----:B------:R-:W-:Y:S01]  /*b1f0*/  HMMA.16816.F32 R12, R12, R38, R148 ;  /* 0x000000260c0c723c */ /* 0x000fe20000001894 */
[----:B------:R-:W-:-:S04]  /*b200*/  IADD3 R216, R252, -0x2, RZ ;  /* 0xfffffffefcd87810 */ /* 0x000fc80007ffe0ff */
[----:B------:R-:W-:-:S03]  /*b210*/  ISETP.GT.AND P0, PT, R216, UR15, PT ;  /* 0x0000000fd8007c0c */ /* 0x000fc6000bf04270 */
[C---:B-----5:R-:W-:Y:S08]  /*b220*/  HMMA.16816.F32 R208, R4.reuse, R24, R160 ;  /* 0x0000001804d0723c */ /* 0x060ff000000018a0 */
[----:B------:R-:W-:Y:S08]  /*b230*/  HMMA.16816.F32 R212, R4, R26, R156 ;  /* 0x0000001a04d4723c */ /* 0x000ff0000000189c */
[C---:B------:R-:W-:Y:S08]  /*b240*/  HMMA.16816.F32 R40, R8.reuse, R24, R40 ;  /* 0x000000180828723c */ /* 0x040ff00000001828 */
[----:B------:R-:W-:Y:S08]  /*b250*/  HMMA.16816.F32 R52, R8, R26, R52 ;  /* 0x0000001a0834723c */ /* 0x000ff00000001834 */
        /* <DEDUP_REMOVED lines=16> */
[----:B------:R-:W-:Y:S01]  /*b360*/  IMAD.MOV.U32 R13, RZ, RZ, c[0x0][0x198] ;  /* 0x00006600ff0d7624 */ /* 0x000fe200078e00ff */
[----:B------:R-:W-:Y:S01]  /*b370*/  IADD3 R2, R252, -0x3, RZ ;  /* 0xfffffffdfc027810 */ /* 0x000fe20007ffe0ff */
[----:B------:R-:W-:Y:S01]  /*b380*/  IMAD.MOV.U32 R14, RZ, RZ, c[0x0][0x19c] ;  /* 0x00006700ff0e7624 */ /* 0x000fe200078e00ff */
[----:B------:R1:W-:Y:S01]  /*b390*/  @P3 STS.128 [R188+0x4000], RZ ;  /* 0x004000ffbc003388 */ /* 0x0003e20000000c00 */
[C---:B------:R-:W-:Y:S01]  /*b3a0*/  IMAD.SHL.U32 R7, R13.reuse, 0x40, RZ ;  /* 0x000000400d077824 */ /* 0x040fe200078e00ff */
[----:B------:R-:W-:Y:S01]  /*b3b0*/  SHF.R.S32.HI R6, RZ, 0x1f, R2 ;  /* 0x0000001fff067819 */ /* 0x000fe20000011402 */
[----:B------:R-:W-:Y:S01]  /*b3c0*/  BSSY B0, `(.L_x_1834) ;  /* 0x000002c000007945 */ /* 0x000fe20003800000 */
[----:B------:R-:W-:-:S05]  /*b3d0*/  SHF.L.U64.HI R0, R13, 0x6, R14 ;  /* 0x000000060d007819 */ /* 0x000fca000001020e */
[----:B------:R-:W-:Y:S02]  /*b3e0*/  IMAD R0, R0, R2, RZ ;  /* 0x0000000200007224 */ /* 0x000fe400078e02ff */
[----:B--2---:R-:W-:Y:S02]  /*b3f0*/  IMAD.MOV.U32 R5, RZ, RZ, R191 ;  /* 0x000000ffff057224 */ /* 0x004fe400078e00bf */
[----:B---3--:R-:W-:-:S04]  /*b400*/  IMAD.MOV.U32 R4, RZ, RZ, R250 ;  /* 0x000000ffff047224 */ /* 0x008fc800078e00fa */
[----:B------:R-:W-:-:S04]  /*b410*/  IMAD.WIDE.U32 R2, R2, R7, R4 ;  /* 0x0000000702027225 */ /* 0x000fc800078e0004 */
[----:B------:R-:W-:Y:S01]  /*b420*/  IMAD R5, R6, R7, R0 ;  /* 0x0000000706057224 */ /* 0x000fe200078e0200 */
[CC--:B------:R-:W-:Y:S02]  /*b430*/  @!P3 LEA R0, P4, R13.reuse, R2.reuse, 0x4 ;  /* 0x000000020d00b211 */ /* 0x0c0fe400078820ff */
[----:B------:R-:W-:Y:S01]  /*b440*/  @!P3 LEA R4, P1, R13, R2, 0x5 ;  /* 0x000000020d04b211 */ /* 0x000fe200078228ff */
[----:B------:R-:W-:Y:S01]  /*b450*/  IMAD.IADD R5, R3, 0x1, R5 ;  /* 0x0000000103057824 */ /* 0x000fe200078e0205 */
[----:B------:R-:W-:Y:S02]  /*b460*/  @!P3 LEA R10, P5, R2, c[0x0][0x168], 0x1 ;  /* 0x00005a00020aba11 */ /* 0x000fe400078a08ff */
[----:B------:R-:W-:Y:S02]  /*b470*/  @!P3 LEA R8, P2, R0, c[0x0][0x168], 0x1 ;  /* 0x00005a000008ba11 */ /* 0x000fe400078408ff */
[----:B------:R-:W-:Y:S02]  /*b480*/  @!P3 LEA.HI.X R7, R13, R5, R14, 0x4, P4 ;  /* 0x000000050d07b211 */ /* 0x000fe400020f240e */
        /* <DEDUP_REMOVED lines=22> */
[----:B------:R-:W-:-:S04]  /*b5f0*/  IMAD R0, R14, 0x30, RZ ;  /* 0x000000300e007824 */ /* 0x000fc800078e02ff */
[----:B------:R-:W-:-:S05]  /*b600*/  IMAD.WIDE.U32 R4, R13, 0x30, R4 ;  /* 0x000000300d047825 */ /* 0x000fca00078e0004 */
[----:B------:R-:W-:Y:S02]  /*b610*/  IADD3 R0, R0, R5, RZ ;  /* 0x0000000500007210 */ /* 0x000fe40007ffe0ff */
[----:B------:R-:W-:-:S04]  /*b620*/  LEA R2, P0, R4, c[0x0][0x168], 0x1 ;  /* 0x00005a0004027a11 */ /* 0x000fc800078008ff */
[----:B------:R-:W-:-:S05]  /*b630*/  LEA.HI.X R3, R4, c[0x0][0x16c], R0, 0x1, P0 ;  /* 0x00005b0004037a11 */ /* 0x000fca00000f0c00 */
[----:B------:R-:W-:Y:S01]  /*b640*/  @!PT LDS RZ, [RZ] ;  /* 0x00000000fffff984 */ /* 0x000fe20000000800 */
[----:B------:R-:W-:Y:S01]  /*b650*/  @!PT LDS RZ, [RZ] ;  /* 0x00000000fffff984 */ /* 0x000fe20000000800 */
[----:B------:R-:W-:Y:S01]  /*b660*/  @!PT LDS RZ, [RZ] ;  /* 0x00000000fffff984 */ /* 0x000fe20000000800 */
[----:B------:R2:W-:Y:S04]  /*b670*/  LDGSTS.E.BYPASS.LTC128B.128 [R188+0x5800], [R2.64] ;  /* 0x0580000002bc7fae */ /* 0x0005e8000b901d60 */
.L_x_1835:
[----:B------:R-:W-:Y:S05]  /*b680*/  BSYNC B0 ;  /* 0x0000000000007941 */ /* 0x000fea0003800000 */
.L_x_1834:
[----:B------:R-:W0:Y:S02]  /*b690*/  LDGDEPBAR ;  /* 0x00000000000079af */ /* 0x000e240000000000 */
.L_x_1833:
[----:B--2---:R-:W2:Y:S04]  /*b6a0*/  LDL R2, [R1+0xdc] ;  /* 0x0000dc0001027983 */ /* 0x004ea80000100800 */
[----:B------:R-:W3:Y:S04]  /*b6b0*/  LDL R3, [R1+0xf8] ;  /* 0x0000f80001037983 */ /* 0x000ee80000100800 */
        /* <DEDUP_REMOVED lines=17> */
[----:B-1----:R-:W4:Y:S04]  /*b7d0*/  LDL R9, [R1+0x108] ;  /* 0x0001080001097983 */ /* 0x002f280000100800 */
[----:B------:R-:W4:Y:S04]  /*b7e0*/  LDL R8, [R1+0xe0] ;  /* 0x0000e00001087983 */ /* 0x000f280000100800 */
[----:B------:R-:W1:Y:S01]  /*b7f0*/  S2R R0, SR_TID.X ;  /* 0x0000000000007919 */ /* 0x000e620000002100 */
[----:B------:R-:W-:Y:S01]  /*b800*/  P2R R18, PR, RZ, 0x8 ;  /* 0x00000008ff127803 */ /* 0x000fe20000000000 */
[----:B-1----:R-:W-:-:S05]  /*b810*/  IMAD.SHL.U32 R0, R0, 0x2, RZ ;  /* 0x0000000200007824 */ /* 0x002fca00078e00ff */
[----:B------:R-:W-:-:S05]  /*b820*/  LOP3.LUT R0, R0, 0x6, RZ, 0xc0, !PT ;  /* 0x0000000600007812 */ /* 0x000fca00078ec0ff */
[----:B------:R-:W-:-:S05]  /*b830*/  IMAD R0, R216, 0x40, R0 ;  /* 0x00000040d8007824 */ /* 0x000fca00078e0200 */
[C---:B------:R-:W-:Y:S02]  /*b840*/  ISETP.GE.AND P1, PT, R0.reuse, R187, PT ;  /* 0x000000bb0000720c */ /* 0x040fe40003f26270 */
[C---:B------:R-:W-:Y:S02]  /*b850*/  ISETP.GE.AND P0, PT, R0.reuse, R186, PT ;  /* 0x000000ba0000720c */ /* 0x040fe40003f06270 */
[C---:B------:R-:W-:Y:S02]  /*b860*/  ISETP.LT.OR P3, PT, R0.reuse, R183, P1 ;  /* 0x000000b70000720c */ /* 0x040fe40000f61670 */
[----:B------:R-:W-:-:S04]  /*b870*/  ISETP.LT.OR P6, PT, R0, R182, P0 ;  /* 0x000000b60000720c */ /* 0x000fc800007c1670 */
[----:B------:R-:W-:Y:S02]  /*b880*/  FSEL R19, R50, -INF , !P6 ;  /* 0xff80000032137808 */ /* 0x000fe40007000000 */
[----:B------:R-:W-:Y:S01]  /*b890*/  FSEL R16, R48, -INF , !P3 ;  /* 0xff80000030107808 */ /* 0x000fe20005800000 */
[----:B--2---:R-:W-:Y:S01]  /*b8a0*/  IMAD.MOV.U32 R7, RZ, RZ, R2 ;  /* 0x000000ffff077224 */ /* 0x004fe200078e0002 */
[----:B------:R-:W-:-:S04]  /*b8b0*/  IADD3 R2, R0, 0x1, RZ ;  /* 0x0000000100027810 */ /* 0x000fc80007ffe0ff */
[C---:B------:R-:W-:Y:S02]  /*b8c0*/  ISETP.GE.AND P1, PT, R2.reuse, R187, PT ;  /* 0x000000bb0200720c */ /* 0x040fe40003f26270 */
[C---:B------:R-:W-:Y:S02]  /*b8d0*/  ISETP.GE.AND P4, PT, R2.reuse, R185, PT ;  /* 0x000000b90200720c */ /* 0x040fe40003f86270 */
[C---:B------:R-:W-:Y:S02]  /*b8e0*/  ISETP.LT.OR P5, PT, R2.reuse, R183, P1 ;  /* 0x000000b70200720c */ /* 0x040fe40000fa1670 */
[C---:B------:R-:W-:Y:S02]  /*b8f0*/  ISETP.GE.AND P0, PT, R2.reuse, R186, PT ;  /* 0x000000ba0200720c */ /* 0x040fe40003f06270 */
[C---:B------:R-:W-:Y:S01]  /*b900*/  ISETP.LT.OR P1, PT, R2.reuse, R181, P4 ;  /* 0x000000b50200720c */ /* 0x040fe20002721670 */
[----:B---3--:R-:W-:Y:S01]  /*b910*/  IMAD.MOV.U32 R6, RZ, RZ, R3 ;  /* 0x000000ffff067224 */ /* 0x008fe200078e0003 */
[----:B------:R-:W-:-:S02]  /*b920*/  ISETP.GE.AND P2, PT, R2, R184, PT ;  /* 0x000000b80200720c */ /* 0x000fc40003f46270 */
[----:B------:R-:W-:Y:S02]  /*b930*/  ISETP.LT.OR P0, PT, R2, R182, P0 ;  /* 0x000000b60200720c */ /* 0x000fe40000701670 */
[----:B------:R-:W-:Y:S02]  /*b940*/  P2R R3, PR, RZ, 0x2 ;  /* 0x00000002ff037803 */ /* 0x000fe40000000000 */
[----:B------:R-:W-:Y:S02]  /*b950*/  ISETP.GE.AND P1, PT, R0, R185, PT ;  /* 0x000000b90000720c */ /* 0x000fe40003f26270 */
[----:B------:R-:W-:Y:S02]  /*b960*/  FSEL R17, R49, -INF , !P5 ;  /* 0xff80000031117808 */ /* 0x000fe40006800000 */
[----:B------:R-:W-:Y:S02]  /*b970*/  ISETP.LT.OR P2, PT, R2, R180, P2 ;  /* 0x000000b40200720c */ /* 0x000fe40001741670 */
[----:B------:R-:W-:-:S02]  /*b980*/  ISETP.NE.AND P5, PT, R3, RZ, PT ;  /* 0x000000ff0300720c */ /* 0x000fc40003fa5270 */
[----:B------:R-:W-:Y:S02]  /*b990*/  FSEL R22, R51, -INF , !P0 ;  /* 0xff80000033167808 */ /* 0x000fe40004000000 */
[C---:B------:R-:W-:Y:S02]  /*b9a0*/  ISETP.GE.AND P0, PT, R0.reuse, R184, PT ;  /* 0x000000b80000720c */ /* 0x040fe40003f06270 */
[C---:B------:R-:W-:Y:S02]  /*b9b0*/  IADD3 R3, R0.reuse, 0x8, RZ ;  /* 0x0000000800037810 */ /* 0x040fe40007ffe0ff */
[C---:B------:R-:W-:Y:S02]  /*b9c0*/  ISETP.LT.OR P1, PT, R0.reuse, R181, P1 ;  /* 0x000000b50000720c */ /* 0x040fe40000f21670 */
[----:B------:R-:W-:Y:S02]  /*b9d0*/  P2R R2, PR, RZ, 0x4 ;  /* 0x00000004ff027803 */ /* 0x000fe40000000000 */
[----:B------:R-:W-:-:S02]  /*b9e0*/  ISETP.LT.OR P0, PT, R0, R180, P0 ;  /* 0x000000b40000720c */ /* 0x000fc40000701670 */
[C---:B------:R-:W-:Y:S02]  /*b9f0*/  ISETP.GE.AND P2, PT, R3.reuse, R186, PT ;  /* 0x000000ba0300720c */ /* 0x040fe40003f46270 */
[----:B------:R-:W-:Y:S02]  /*ba00*/  FSEL R144, R204, -INF , !P1 ;  /* 0xff800000cc907808 */ /* 0x000fe40004800000 */
[C---:B------:R-:W-:Y:S02]  /*ba10*/  ISETP.GE.AND P1, PT, R3.reuse, R185, PT ;  /* 0x000000b90300720c */ /* 0x040fe40003f26270 */
[----:B------:R-:W-:Y:S02]  /*ba20*/  ISETP.NE.AND P6, PT, R2, RZ, PT ;  /* 0x000000ff0200720c */ /* 0x000fe40003fc5270 */
[----:B------:R-:W-:Y:S02]  /*ba30*/  FSEL R158, R206, -INF , !P0 ;  /* 0xff800000ce9e7808 */ /* 0x000fe40004000000 */
[----:B------:R-:W-:-:S02]  /*ba40*/  ISETP.LT.OR P2, PT, R3, R182, P2 ;  /* 0x000000b60300720c */ /* 0x000fc40001741670 */
[----:B------:R-:W-:Y:S02]  /*ba50*/  IADD3 R2, R0, 0x9, RZ ;  /* 0x0000000900027810 */ /* 0x000fe40007ffe0ff */
[C---:B------:R-:W-:Y:S02]  /*ba60*/  ISETP.GE.AND P4, PT, R3.reuse, R187, PT ;  /* 0x000000bb0300720c */ /* 0x040fe40003f86270 */
[C---:B------:R-:W-:Y:S02]  /*ba70*/  ISETP.GE.AND P0, PT, R3.reuse, R184, PT ;  /* 0x000000b80300720c */ /* 0x040fe40003f06270 */
[C---:B------:R-:W-:Y:S02]  /*ba80*/  ISETP.LT.OR P1, PT, R3.reuse, R181, P1 ;  /* 0x000000b50300720c */ /* 0x040fe40000f21670 */
[----:B------:R-:W-:Y:S02]  /*ba90*/  FSEL R62, R62, -INF , !P2 ;  /* 0xff8000003e3e7808 */ /* 0x000fe40005000000 */
[----:B------:R-:W-:-:S02]  /*baa0*/  ISETP.LT.OR P4, PT, R3, R183, P4 ;  /* 0x000000b70300720c */ /* 0x000fc40002781670 */
[----:B------:R-:W-:Y:S02]  /*bab0*/  ISETP.LT.OR P3, PT, R3, R180, P0 ;  /* 0x000000b40300720c */ /* 0x000fe40000761670 */
[C---:B------:R-:W-:Y:S02]  /*bac0*/  ISETP.GE.AND P2, PT, R2.reuse, R184, PT ;  /* 0x000000b80200720c */ /* 0x040fe40003f46270 */
[----:B------:R-:W-:Y:S02]  /*bad0*/  P2R R3, PR, RZ, 0x2 ;  /* 0x00000002ff037803 */ /* 0x000fe40000000000 */
[----:B------:R-:W-:Y:S02]  /*bae0*/  FSEL R149, R205, -INF , !P5 ;  /* 0xff800000cd957808 */ /* 0x000fe40006800000 */
[C---:B------:R-:W-:Y:S02]  /*baf0*/  ISETP.GE.AND P1, PT, R2.reuse, R187, PT ;  /* 0x000000bb0200720c */ /* 0x040fe40003f26270 */
[----:B------:R-:W-:-:S02]  /*bb00*/  ISETP.LT.OR P5, PT, R2, R180, P2 ;  /* 0x000000b40200720c */ /* 0x000fc400017a1670 */
[----:B------:R-:W-:Y:S02]  /*bb10*/  ISETP.NE.AND P2, PT, R3, RZ, PT ;  /* 0x000000ff0300720c */ /* 0x000fe40003f45270 */
[----:B------:R-:W-:Y:S02]  /*bb20*/  ISETP.GE.AND P0, PT, R2, R186, PT ;  /* 0x000000ba0200720c */ /* 0x000fe40003f06270 */
[----:B------:R-:W-:Y:S02]  /*bb30*/  IADD3 R3, R0, 0x10, RZ ;  /* 0x0000001000037810 */ /* 0x000fe40007ffe0ff */
[----:B------:R-:W-:Y:S02]  /*bb40*/  ISETP.LT.OR P1, PT, R2, R183, P1 ;  /* 0x000000b70200720c */ /* 0x000fe40000f21670 */
[----:B------:R-:W-:Y:S02]  /*bb50*/  FSEL R48, R60, -INF , !P4 ;  /* 0xff8000003c307808 */ /* 0x000fe40006000000 */
[----:B------:R-:W-:-:S02]  /*bb60*/  FSEL R146, R200, -INF , !P2 ;  /* 0xff800000c8927808 */ /* 0x000fc40005000000 */
[CC--:B------:R-:W-:Y:S02]  /*bb70*/  ISETP.GE.AND P4, PT, R2.reuse, R185.reuse, PT ;  /* 0x000000b90200720c */ /* 0x0c0fe40003f86270 */
[----:B------:R-:W-:Y:S02]  /*bb80*/  ISETP.LT.OR P0, PT, R2, R182, P0 ;  /* 0x000000b60200720c */ /* 0x000fe40000701670 */
[----:B------:R-:W-:Y:S02]  /*bb90*/  ISETP.GE.AND P2, PT, R3, R186, PT ;  /* 0x000000ba0300720c */ /* 0x000fe40003f46270 */
[----:B------:R-:W-:Y:S02]  /*bba0*/  FSEL R50, R61, -INF , !P1 ;  /* 0xff8000003d327808 */ /* 0x000fe40004800000 */
[----:B------:R-:W-:Y:S02]  /*bbb0*/  ISETP.GE.AND P1, PT, R3, R185, PT ;  /* 0x000000b90300720c */ /* 0x000fe40003f26270 */
[----:B------:R-:W-:-:S02]  /*bbc0*/  FSEL R162, R207, -INF , !P6 ;  /* 0xff800000cfa27808 */ /* 0x000fc40007000000 */
[----:B------:R-:W-:Y:S02]  /*bbd0*/  ISETP.LT.OR P6, PT, R2, R181, P4 ;  /* 0x000000b50200720c */ /* 0x000fe400027c1670 */
[----:B------:R-:W-:Y:S02]  /*bbe0*/  FSEL R63, R63, -INF , !P0 ;  /* 0xff8000003f3f7808 */ /* 0x000fe40004000000 */
[C---:B------:R-:W-:Y:S02]  /*bbf0*/  ISETP.LT.OR P2, PT, R3.reuse, R182, P2 ;  /* 0x000000b60300720c */ /* 0x040fe40001741670 */
[----:B------:R-:W-:Y:S02]  /*bc00*/  IADD3 R2, R0, 0x11, RZ ;  /* 0x0000001100027810 */ /* 0x000fe40007ffe0ff */
[C---:B------:R-:W-:Y:S02]  /*bc10*/  ISETP.GE.AND P4, PT, R3.reuse, R187, PT ;  /* 0x000000bb0300720c */ /* 0x040fe40003f86270 */
[----:B------:R-:W-:-:S02]  /*bc20*/  ISETP.GE.AND P0, PT, R3, R184, PT ;  /* 0x000000b80300720c */ /* 0x000fc40003f06270 */
[C---:B------:R-:W-:Y:S02]  /*bc30*/  ISETP.LT.OR P1, PT, R3.reuse, R181, P1 ;  /* 0x000000b50300720c */ /* 0x040fe40000f21670 */
[----:B------:R-:W-:Y:S02]  /*bc40*/  FSEL R159, R202, -INF , !P3 ;  /* 0xff800000ca9f7808 */ /* 0x000fe40005800000 */
[----:B------:R-:W-:Y:S02]  /*bc50*/  FSEL R61, R46, -INF , !P2 ;  /* 0xff8000002e3d7808 */ /* 0x000fe40005000000 */
[C---:B------:R-:W-:Y:S02]  /*bc60*/  ISETP.LT.OR P4, PT, R3.reuse, R183, P4 ;  /* 0x000000b70300720c */ /* 0x040fe40002781670 */
[----:B------:R-:W-:Y:S02]  /*bc70*/  ISETP.LT.OR P3, PT, R3, R180, P0 ;  /* 0x000000b40300720c */ /* 0x000fe40000761670 */
[----:B------:R-:W-:-:S02]  /*bc80*/  ISETP.GE.AND P2, PT, R2, R184, PT ;  /* 0x000000b80200720c */ /* 0x000fc40003f46270 */
[----:B------:R-:W-:Y:S02]  /*bc90*/  P2R R3, PR, RZ, 0x2 ;  /* 0x00000002ff037803 */ /* 0x000fe40000000000 */
[----:B------:R-:W-:Y:S02]  /*bca0*/  FSEL R157, R203, -INF , !P5 ;  /* 0xff800000cb9d7808 */ /* 0x000fe40006800000 */
[C---:B------:R-:W-:Y:S02]  /*bcb0*/  ISETP.GE.AND P1, PT, R2.reuse, R187, PT ;  /* 0x000000bb0200720c */ /* 0x040fe40003f26270 */
[C---:B------:R-:W-:Y:S02]  /*bcc0*/  ISETP.LT.OR P5, PT, R2.reuse, R180, P2 ;  /* 0x000000b40200720c */ /* 0x040fe400017a1670 */
[----:B------:R-:W-:Y:S02]  /*bcd0*/  ISETP.NE.AND P2, PT, R3, RZ, PT ;  /* 0x000000ff0300720c */ /* 0x000fe40003f45270 */
[----:B------:R-:W-:-:S02]  /*bce0*/  ISETP.GE.AND P0, PT, R2, R186, PT ;  /* 0x000000ba0200720c */ /* 0x000fc40003f06270 */
[----:B------:R-:W-:Y:S02]  /*bcf0*/  IADD3 R3, R0, 0x18, RZ ;  /* 0x0000001800037810 */ /* 0x000fe40007ffe0ff */
[----:B------:R-:W-:Y:S02]  /*bd00*/  ISETP.LT.OR P1, PT, R2, R183, P1 ;  /* 0x000000b70200720c */ /* 0x000fe40000f21670 */
[----:B------:R-:W-:Y:S02]  /*bd10*/  FSEL R49, R44, -INF , !P4 ;  /* 0xff8000002c317808 */ /* 0x000fe40006000000 */
[----:B------:R-:W-:Y:S02]  /*bd20*/  FSEL R143, R196, -INF , !P2 ;  /* 0xff800000c48f7808 */ /* 0x000fe40005000000 */
[C---:B------:R-:W-:Y:S02]  /*bd30*/  ISETP.GE.AND P4, PT, R2.reuse, R185, PT ;  /* 0x000000b90200720c */ /* 0x040fe40003f86270 */
[----:B------:R-:W-:-:S02]  /*bd40*/  ISETP.LT.OR P0, PT, R2, R182, P0 ;  /* 0x000000b60200720c */ /* 0x000fc40000701670 */
[----:B------:R-:W-:Y:S02]  /*bd50*/  ISETP.GE.AND P2, PT, R3, R186, PT ;  /* 0x000000ba0300720c */ /* 0x000fe40003f46270 */
[----:B------:R-:W-:Y:S02]  /*bd60*/  FSEL R45, R45, -INF , !P1 ;  /* 0xff8000002d2d7808 */ /* 0x000fe40004800000 */
[----:B------:R-:W-:Y:S02]  /*bd70*/  ISETP.GE.AND P1, PT, R3, R185, PT ;  /* 0x000000b90300720c */ /* 0x000fe40003f26270 */
[----:B------:R-:W-:Y:S02]  /*bd80*/  FSEL R145, R201, -INF , !P6 ;  /* 0xff800000c9917808 */ /* 0x000fe40007000000 */
[----:B------:R-:W-:Y:S02]  /*bd90*/  ISETP.LT.OR P6, PT, R2, R181, P4 ;  /* 0x000000b50200720c */ /* 0x000fe400027c1670 */
[----:B------:R-:W-:-:S02]  /*bda0*/  FSEL R60, R47, -INF , !P0 ;  /* 0xff8000002f3c7808 */ /* 0x000fc40004000000 */
[C---:B------:R-:W-:Y:S02]  /*bdb0*/  ISETP.LT.OR P2, PT, R3.reuse, R182, P2 ;  /* 0x000000b60300720c */ /* 0x040fe40001741670 */
[----:B------:R-:W-:Y:S02]  /*bdc0*/  IADD3 R2, R0, 0x19, RZ ;  /* 0x0000001900027810 */ /* 0x000fe40007ffe0ff */
[C---:B------:R-:W-:Y:S02]  /*bdd0*/  ISETP.GE.AND P4, PT, R3.reuse, R187, PT ;  /* 0x000000bb0300720c */ /* 0x040fe40003f86270 */
[C---:B------:R-:W-:Y:S02]  /*bde0*/  ISETP.GE.AND P0, PT, R3.reuse, R184, PT ;  /* 0x000000b80300720c */ /* 0x040fe40003f06270 */
[----:B------:R-:W-:Y:S02]  /*bdf0*/  ISETP.LT.OR P1, PT, R3, R181, P1 ;  /* 0x000000b50300720c */ /* 0x000fe40000f21670 */
[----:B------:R-:W-:-:S02]  /*be00*/  FSEL R155, R198, -INF , !P3 ;  /* 0xff800000c69b7808 */ /* 0x000fc40005800000 */
[----:B------:R-:W-:Y:S02]  /*be10*/  FSEL R58, R58, -INF , !P2 ;  /* 0xff8000003a3a7808 */ /* 0x000fe40005000000 */
[C---:B------:R-:W-:Y:S02]  /*be20*/  ISETP.LT.OR P4, PT, R3.reuse, R183, P4 ;  /* 0x000000b70300720c */ /* 0x040fe40002781670 */
[----:B------:R-:W-:Y:S02]  /*be30*/  ISETP.LT.OR P3, PT, R3, R180, P0 ;  /* 0x000000b40300720c */ /* 0x000fe40000761670 */
[----:B------:R-:W-:Y:S02]  /*be40*/  ISETP.GE.AND P2, PT, R2, R184, PT ;  /* 0x000000b80200720c */ /* 0x000fe40003f46270 */
[----:B------:R-:W-:Y:S02]  /*be50*/  P2R R3, PR, RZ, 0x2 ;  /* 0x00000002ff037803 */ /* 0x000fe40000000000 */
[----:B------:R-:W-:-:S02]  /*be60*/  FSEL R154, R199, -INF , !P5 ;  /* 0xff800000c79a7808 */ /* 0x000fc40006800000 */
[C---:B------:R-:W-:Y:S02]  /*be70*/  ISETP.GE.AND P1, PT, R2.reuse, R187, PT ;  /* 0x000000bb0200720c */ /* 0x040fe40003f26270 */
[C---:B------:R-:W-:Y:S02]  /*be80*/  ISETP.LT.OR P5, PT, R2.reuse, R180, P2 ;  /* 0x000000b40200720c */ /* 0x040fe400017a1670 */
[----:B------:R-:W-:Y:S02]  /*be90*/  ISETP.NE.AND P2, PT, R3, RZ, PT ;  /* 0x000000ff0300720c */ /* 0x000fe40003f45270 */
[----:B------:R-:W-:Y:S02]  /*bea0*/  ISETP.GE.AND P0, PT, R2, R186, PT ;  /* 0x000000ba0200720c */ /* 0x000fe40003f06270 */
[----:B------:R-:W-:Y:S02]  /*beb0*/  IADD3 R3, R0, 0x20, RZ ;  /* 0x0000002000037810 */ /* 0x000fe40007ffe0ff */
[----:B------:R-:W-:-:S02]  /*bec0*/  ISETP.LT.OR P1, PT, R2, R183, P1 ;  /* 0x000000b70200720c */ /* 0x000fc40000f21670 */
[----:B------:R-:W-:Y:S02]  /*bed0*/  FSEL R44, R56, -INF , !P4 ;  /* 0xff800000382c7808 */ /* 0x000fe40006000000 */
[----:B------:R-:W-:Y:S02]  /*bee0*/  FSEL R75, R192, -INF , !P2 ;  /* 0xff800000c04b7808 */ /* 0x000fe40005000000 */
[C---:B------:R-:W-:Y:S02]  /*bef0*/  ISETP.GE.AND P4, PT, R2.reuse, R185, PT ;  /* 0x000000b90200720c */ /* 0x040fe40003f86270 */
[----:B------:R-:W-:Y:S02]  /*bf00*/  ISETP.LT.OR P0, PT, R2, R182, P0 ;  /* 0x000000b60200720c */ /* 0x000fe40000701670 */
[----:B------:R-:W-:Y:S02]  /*bf10*/  ISETP.GE.AND P2, PT, R3, R186, PT ;  /* 0x000000ba0300720c */ /* 0x000fe40003f46270 */
[----:B------:R-:W-:-:S02]  /*bf20*/  FSEL R28, R57, -INF , !P1 ;  /* 0xff800000391c7808 */ /* 0x000fc40004800000 */
[----:B------:R-:W-:Y:S02]  /*bf30*/  ISETP.GE.AND P1, PT, R3, R185, PT ;  /* 0x000000b90300720c */ /* 0x000fe40003f26270 */
[----:B------:R-:W-:Y:S02]  /*bf40*/  FSEL R142, R197, -INF , !P6 ;  /* 0xff800000c58e7808 */ /* 0x000fe40007000000 */
[----:B------:R-:W-:Y:S02]  /*bf50*/  ISETP.LT.OR P6, PT, R2, R181, P4 ;  /* 0x000000b50200720c */ /* 0x000fe400027c1670 */
[----:B------:R-:W-:Y:S02]  /*bf60*/  FSEL R51, R59, -INF , !P0 ;  /* 0xff8000003b337808 */ /* 0x000fe40004000000 */
[----:B------:R-:W-:Y:S02]  /*bf70*/  ISETP.LT.OR P2, PT, R3, R182, P2 ;  /* 0x000000b60300720c */ /* 0x000fe40001741670 */
[----:B------:R-:W-:-:S02]  /*bf80*/  IADD3 R2, R0, 0x21, RZ ;  /* 0x0000002100027810 */ /* 0x000fc40007ffe0ff */
[C---:B------:R-:W-:Y:S02]  /*bf90*/  ISETP.GE.AND P4, PT, R3.reuse, R187, PT ;  /* 0x000000bb0300720c */ /* 0x040fe40003f86270 */
[C---:B------:R-:W-:Y:S02]  /*bfa0*/  ISETP.GE.AND P0, PT, R3.reuse, R184, PT ;  /* 0x000000b80300720c */ /* 0x040fe40003f06270 */
[C---:B------:R-:W-:Y:S02]  /*bfb0*/  ISETP.LT.OR P1, PT, R3.reuse, R181, P1 ;  /* 0x000000b50300720c */ /* 0x040fe40000f21670 */
[----:B------:R-:W-:Y:S02]  /*bfc0*/  FSEL R153, R194, -INF , !P3 ;  /* 0xff800000c2997808 */ /* 0x000fe40005800000 */
        /* <DEDUP_REMOVED lines=34> */
[----:B------:R-:W-:Y:S02]  /*c1f0*/  ISETP.GE.AND P0, PT, R2, R186, PT ;  /* 0x000000ba0200720c */ /* 0x000fe40003f06270 */
[----:B------:R-:W-:Y:S02]  /*c200*/  FSEL R37, R52, -INF , !P4 ;  /* 0xff80000034257808 */ /* 0x000fe40006000000 */
[C---:B------:R-:W-:Y:S02]  /*c210*/  ISETP.LT.OR P5, PT, R2.reuse, R180, P2 ;  /* 0x000000b40200720c */ /* 0x040fe400017a1670 */
[----:B------:R-:W-:-:S02]  /*c220*/  ISETP.GE.AND P4, PT, R2, R185, PT ;  /* 0x000000b90200720c */ /* 0x000fc40003f86270 */
[----:B------:R-:W-:Y:S02]  /*c230*/  ISETP.NE.AND P2, PT, R3, RZ, PT ;  /* 0x000000ff0300720c */ /* 0x000fe40003f45270 */
[----:B------:R-:W-:Y:S02]  /*c240*/  ISETP.GE.AND P1, PT, R2, R187, PT ;  /* 0x000000bb0200720c */ /* 0x000fe40003f26270 */
[----:B------:R-:W-:Y:S02]  /*c250*/  IADD3 R3, R0, 0x30, RZ ;  /* 0x0000003000037810 */ /* 0x000fe40007ffe0ff */
[C---:B------:R-:W-:Y:S02]  /*c260*/  ISETP.LT.OR P0, PT, R2.reuse, R182, P0 ;  /* 0x000000b60200720c */ /* 0x040fe40000701670 */
[----:B------:R-:W-:Y:S02]  /*c270*/  FSEL R72, R209, -INF , !P6 ;  /* 0xff800000d1487808 */ /* 0x000fe40007000000 */
[----:B------:R-:W-:-:S02]  /*c280*/  ISETP.LT.OR P6, PT, R2, R181, P4 ;  /* 0x000000b50200720c */ /* 0x000fc400027c1670 */
[----:B------:R-:W-:Y:S02]  /*c290*/  ISETP.LT.OR P1, PT, R2, R183, P1 ;  /* 0x000000b70200720c */ /* 0x000fe40000f21670 */
[----:B------:R-:W-:Y:S02]  /*c2a0*/  ISETP.GE.AND P4, PT, R3, R187, PT ;  /* 0x000000bb0300720c */ /* 0x000fe40003f86270 */
[----:B------:R-:W-:Y:S02]  /*c2b0*/  FSEL R42, R55, -INF , !P0 ;  /* 0xff800000372a7808 */ /* 0x000fe40004000000 */
[----:B------:R-:W-:Y:S02]  /*c2c0*/  ISETP.GE.AND P0, PT, R3, R184, PT ;  /* 0x000000b80300720c */ /* 0x000fe40003f06270 */
[----:B------:R-:W-:Y:S02]  /*c2d0*/  FSEL R35, R53, -INF , !P1 ;  /* 0xff80000035237808 */ /* 0x000fe40004800000 */
[----:B------:R-:W-:-:S02]  /*c2e0*/  FSEL R59, R212, -INF , !P2 ;  /* 0xff800000d43b7808 */ /* 0x000fc40005000000 */
[C---:B------:R-:W-:Y:S02]  /*c2f0*/  ISETP.LT.OR P4, PT, R3.reuse, R183, P4 ;  /* 0x000000b70300720c */ /* 0x040fe40002781670 */
[----:B------:R-:W-:Y:S02]  /*c300*/  IADD3 R2, R0, 0x31, RZ ;  /* 0x0000003100027810 */ /* 0x000fe40007ffe0ff */
[C---:B------:R-:W-:Y:S02]  /*c310*/  ISETP.GE.AND P2, PT, R3.reuse, R186, PT ;  /* 0x000000ba0300720c */ /* 0x040fe40003f46270 */
[C---:B------:R-:W-:Y:S02]  /*c320*/  ISETP.GE.AND P1, PT, R3.reuse, R185, PT ;  /* 0x000000b90300720c */ /* 0x040fe40003f26270 */
[----:B------:R-:W-:Y:S02]  /*c330*/  ISETP.LT.OR P0, PT, R3, R180, P0 ;  /* 0x000000b40300720c */ /* 0x000fe40000701670 */
[----:B------:R-:W-:-:S02]  /*c340*/  FSEL R33, R24, -INF , !P4 ;  /* 0xff80000018217808 */ /* 0x000fc40006000000 */
[C---:B------:R-:W-:Y:S02]  /*c350*/  ISETP.LT.OR P2, PT, R3.reuse, R182, P2 ;  /* 0x000000b60300720c */ /* 0x040fe40001741670 */
[----:B------:R-:W-:Y:S02]  /*c360*/  ISETP.LT.OR P1, PT, R3, R181, P1 ;  /* 0x000000b50300720c */ /* 0x000fe40000f21670 */
[----:B------:R-:W-:Y:S02]  /*c370*/  ISETP.GE.AND P4, PT, R2, R185, PT ;  /* 0x000000b90200720c */ /* 0x000fe40003f86270 */
[----:B------:R-:W-:Y:S02]  /*c380*/  P2R R3, PR, RZ, 0x1 ;  /* 0x00000001ff037803 */ /* 0x000fe40000000000 */
[----:B------:R-:W-:Y:S02]  /*c390*/  FSEL R148, R214, -INF , !P3 ;  /* 0xff800000d6947808 */ /* 0x000fe40005800000 */
[----:B------:R-:W-:-:S02]  /*c3a0*/  ISETP.LT.OR P3, PT, R2, R181, P4 ;  /* 0x000000b50200720c */ /* 0x000fc40002761670 */
[----:B------:R-:W-:Y:S02]  /*c3b0*/  ISETP.NE.AND P4, PT, R3, RZ, PT ;  /* 0x000000ff0300720c */ /* 0x000fe40003f85270 */
[----:B------:R-:W-:-:S04]  /*c3c0*/  FMNMX.FTZ R3, R68, R16, !PT ;  /* 0x0000001044037209 */ /* 0x000fc80007810000 */
[----:B------:R-:W-:-:S04]  /*c3d0*/  FMNMX.FTZ R3, R17, R3, !PT ;  /* 0x0000000311037209 */ /* 0x000fc80007810000 */
[----:B------:R-:W-:Y:S02]  /*c3e0*/  FMNMX.FTZ R4, R48, R3, !PT ;  /* 0x0000000330047209 */ /* 0x000fe40007810000 */
[----:B------:R-:W-:Y:S02]  /*c3f0*/  FMNMX.FTZ R3, R69, R19, !PT ;  /* 0x0000001345037209 */ /* 0x000fe40007810000 */
[----:B------:R-:W-:Y:S02]  /*c400*/  FMNMX.FTZ R4, R50, R4, !PT ;  /* 0x0000000432047209 */ /* 0x000fe40007810000 */
[----:B------:R-:W-:Y:S02]  /*c410*/  FMNMX.FTZ R3, R22, R3, !PT ;  /* 0x0000000316037209 */ /* 0x000fe40007810000 */
[----:B------:R-:W-:Y:S02]  /*c420*/  FMNMX.FTZ R4, R49, R4, !PT ;  /* 0x0000000431047209 */ /* 0x000fe40007810000 */
[----:B------:R-:W-:-:S02]  /*c430*/  P2R R5, PR, RZ, 0x2 ;  /* 0x00000002ff057803 */ /* 0x000fc40000000000 */
[----:B------:R-:W-:Y:S02]  /*c440*/  FSEL R41, R26, -INF , !P2 ;  /* 0xff8000001a297808 */ /* 0x000fe40005000000 */
[C---:B------:R-:W-:Y:S02]  /*c450*/  ISETP.GE.AND P1, PT, R2.reuse, R187, PT ;  /* 0x000000bb0200720c */ /* 0x040fe40003f26270 */
[C---:B------:R-:W-:Y:S02]  /*c460*/  ISETP.GE.AND P0, PT, R2.reuse, R186, PT ;  /* 0x000000ba0200720c */ /* 0x040fe40003f06270 */
[----:B------:R-:W-:Y:S02]  /*c470*/  ISETP.GE.AND P2, PT, R2, R184, PT ;  /* 0x000000b80200720c */ /* 0x000fe40003f46270 */
[----:B------:R-:W-:Y:S02]  /*c480*/  FMNMX.FTZ R3, R62, R3, !PT ;  /* 0x000000033e037209 */ /* 0x000fe40007810000 */
[----:B------:R-:W-:-:S02]  /*c490*/  FMNMX.FTZ R4, R45, R4, !PT ;  /* 0x000000042d047209 */ /* 0x000fc40007810000 */
[----:B------:R-:W-:Y:S02]  /*c4a0*/  FSEL R57, R213, -INF , !P6 ;  /* 0xff800000d5397808 */ /* 0x000fe40007000000 */
[C---:B------:R-:W-:Y:S02]  /*c4b0*/  ISETP.LT.OR P1, PT, R2.reuse, R183, P1 ;  /* 0x000000b70200720c */ /* 0x040fe40000f21670 */
[C---:B------:R-:W-:Y:S02]  /*c4c0*/  ISETP.LT.OR P0, PT, R2.reuse, R182, P0 ;  /* 0x000000b60200720c */ /* 0x040fe40000701670 */
[----:B------:R-:W-:Y:S02]  /*c4d0*/  ISETP.LT.OR P6, PT, R2, R180, P2 ;  /* 0x000000b40200720c */ /* 0x000fe400017c1670 */
[----:B------:R-:W-:Y:S02]  /*c4e0*/  FMNMX.FTZ R3, R63, R3, !PT ;  /* 0x000000033f037209 */ /* 0x000fe40007810000 */
[----:B------:R-:W-:-:S02]  /*c4f0*/  IADD3 R2, R0, 0x38, RZ ;  /* 0x0000003800027810 */ /* 0x000fc40007ffe0ff */
[----:B------:R-:W-:Y:S02]  /*c500*/  FMNMX.FTZ R4, R44, R4, !PT ;  /* 0x000000042c047209 */ /* 0x000fe40007810000 */
[----:B------:R-:W-:Y:S02]  /*c510*/  FSEL R32, R25, -INF , !P1 ;  /* 0xff80000019207808 */ /* 0x000fe40004800000 */
[----:B------:R-:W-:Y:S02]  /*c520*/  FSEL R39, R27, -INF , !P0 ;  /* 0xff8000001b277808 */ /* 0x000fe40004000000 */
[----:B------:R-:W-:Y:S02]  /*c530*/  FMNMX.FTZ R3, R61, R3, !PT ;  /* 0x000000033d037209 */ /* 0x000fe40007810000 */
[C---:B------:R-:W-:Y:S02]  /*c540*/  ISETP.GE.AND P1, PT, R2.reuse, R187, PT ;  /* 0x000000bb0200720c */ /* 0x040fe40003f26270 */
[----:B------:R-:W-:-:S02]  /*c550*/  ISETP.GE.AND P0, PT, R2, R186, PT ;  /* 0x000000ba0200720c */ /* 0x000fc40003f06270 */
[----:B------:R-:W-:Y:S02]  /*c560*/  FMNMX.FTZ R4, R28, R4, !PT ;  /* 0x000000041c047209 */ /* 0x000fe40007810000 */
[----:B------:R-:W-:Y:S02]  /*c570*/  FMNMX.FTZ R3, R60, R3, !PT ;  /* 0x000000033c037209 */ /* 0x000fe40007810000 */
[C---:B------:R-:W-:Y:S02]  /*c580*/  ISETP.LT.OR P1, PT, R2.reuse, R183, P1 ;  /* 0x000000b70200720c */ /* 0x040fe40000f21670 */
[----:B------:R-:W-:Y:S02]  /*c590*/  ISETP.LT.OR P0, PT, R2, R182, P0 ;  /* 0x000000b60200720c */ /* 0x000fe40000701670 */
[----:B------:R-:W-:Y:S02]  /*c5a0*/  FMNMX.FTZ R4, R40, R4, !PT ;  /* 0x0000000428047209 */ /* 0x000fe40007810000 */
[----:B------:R-:W-:-:S02]  /*c5b0*/  IADD3 R0, R0, 0x39, RZ ;  /* 0x0000003900007810 */ /* 0x000fc40007ffe0ff */
[----:B------:R-:W-:Y:S02]  /*c5c0*/  FMNMX.FTZ R3, R58, R3, !PT ;  /* 0x000000033a037209 */ /* 0x000fe40007810000 */
[----:B------:R-:W-:Y:S02]  /*c5d0*/  FSEL R30, R64, -INF , !P1 ;  /* 0xff800000401e7808 */ /* 0x000fe40004800000 */
[----:B------:R-:W-:Y:S02]  /*c5e0*/  FSEL R36, R66, -INF , !P0 ;  /* 0xff80000042247808 */ /* 0x000fe40004000000 */
[----:B------:R-:W-:Y:S01]  /*c5f0*/  FMNMX.FTZ R4, R38, R4, !PT ;  /* 0x0000000426047209 */ /* 0x000fe20007810000 */
[----:B----4-:R-:W-:Y:S01]  /*c600*/  IMAD.WIDE.U32 R190, R9, -0x2daee0ad, RZ ;  /* 0xd2511f5309be7825 */ /* 0x010fe200078e00ff */
[C---:B------:R-:W-:Y:S02]  /*c610*/  ISETP.GE.AND P1, PT, R0.reuse, R187, PT ;  /* 0x000000bb0000720c */ /* 0x040fe40003f26270 */
[----:B------:R-:W-:Y:S01]  /*c620*/  ISETP.GE.AND P0, PT, R0, R186, PT ;  /* 0x000000ba0000720c */ /* 0x000fe20003f06270 */
[----:B------:R-:W-:Y:S01]  /*c630*/  IMAD.SHL.U32 R237, R216, 0x2, RZ ;  /* 0x00000002d8ed7824 */ /* 0x000fe200078e00ff */
[----:B------:R-:W-:-:S02]  /*c640*/  FMNMX.FTZ R3, R51, R3, !PT ;  /* 0x0000000333037209 */ /* 0x000fc40007810000 */
[----:B------:R-:W-:Y:S01]  /*c650*/  FMNMX.FTZ R4, R37, R4, !PT ;  /* 0x0000000425047209 */ /* 0x000fe20007810000 */
[----:B------:R-:W-:Y:S01]  /*c660*/  IMAD.MOV.U32 R238, RZ, RZ, R6 ;  /* 0x000000ffffee7224 */ /* 0x000fe200078e0006 */
[C---:B------:R-:W-:Y:S02]  /*c670*/  ISETP.LT.OR P1, PT, R0.reuse, R183, P1 ;  /* 0x000000b70000720c */ /* 0x040fe40000f21670 */
[----:B------:R-:W-:Y:S02]  /*c680*/  ISETP.LT.OR P0, PT, R0, R182, P0 ;  /* 0x000000b60000720c */ /* 0x000fe40000701670 */
[----:B------:R-:W-:Y:S02]  /*c690*/  LOP3.LUT R6, R245, UR16, R190, 0x96, !PT ;  /* 0x00000010f5067c12 */ /* 0x000fe4000f8e96be */
[----:B------:R-:W-:Y:S02]  /*c6a0*/  LOP3.LUT R236, R191, UR35, R237, 0x96, !PT ;  /* 0x00000023bfec7c12 */ /* 0x000fe4000f8e96ed */
[----:B------:R-:W-:-:S02]  /*c6b0*/  FMNMX.FTZ R3, R47, R3, !PT ;  /* 0x000000032f037209 */ /* 0x000fc40007810000 */
[----:B------:R-:W-:Y:S02]  /*c6c0*/  FMNMX.FTZ R4, R35, R4, !PT ;  /* 0x0000000423047209 */ /* 0x000fe40007810000 */
[----:B------:R-:W-:Y:S02]  /*c6d0*/  FSEL R29, R65, -INF , !P1 ;  /* 0xff800000411d7808 */ /* 0x000fe40004800000 */
[----:B------:R-:W-:Y:S01]  /*c6e0*/  FSEL R34, R67, -INF , !P0 ;  /* 0xff80000043227808 */ /* 0x000fe20004000000 */
[----:B------:R-:W-:Y:S01]  /*c6f0*/  IMAD.MOV.U32 R239, RZ, RZ, R7 ;  /* 0x000000ffffef7224 */ /* 0x000fe200078e0007 */
[C---:B------:R-:W-:Y:S02]  /*c700*/  ISETP.GE.AND P1, PT, R2.reuse, R185, PT ;  /* 0x000000b90200720c */ /* 0x040fe40003f26270 */
[----:B------:R-:W-:Y:S01]  /*c710*/  ISETP.GE.AND P0, PT, R2, R184, PT ;  /* 0x000000b80200720c */ /* 0x000fe20003f06270 */
[----:B------:R-:W-:Y:S01]  /*c720*/  IMAD R164, R8, -0x326172a9, RZ ;  /* 0xcd9e8d5708a47824 */ /* 0x000fe200078e02ff */
[----:B------:R-:W-:Y:S01]  /*c730*/  FMNMX.FTZ R3, R46, R3, !PT ;  /* 0x000000032e037209 */ /* 0x000fe20007810000 */
[----:B------:R-:W-:Y:S01]  /*c740*/  IMAD.WIDE.U32 R6, R6, -0x326172a9, RZ ;  /* 0xcd9e8d5706067825 */ /* 0x000fe200078e00ff */
[----:B------:R-:W-:-:S02]  /*c750*/  FMNMX.FTZ R4, R33, R4, !PT ;  /* 0x0000000421047209 */ /* 0x000fc40007810000 */
[----:B------:R-:W-:Y:S01]  /*c760*/  FSEL R147, R215, -INF , !P5 ;  /* 0xff800000d7937808 */ /* 0x000fe20006800000 */
[----:B------:R-:W-:Y:S01]  /*c770*/  IMAD.WIDE.U32 R24, R236, -0x326172a9, RZ ;  /* 0xcd9e8d57ec187825 */ /* 0x000fe200078e00ff */
[C---:B------:R-:W-:Y:S02]  /*c780*/  ISETP.LT.OR P5, PT, R2.reuse, R181, P1 ;  /* 0x000000b50200720c */ /* 0x040fe40000fa1670 */
[----:B------:R-:W-:Y:S02]  /*c790*/  ISETP.LT.OR P2, PT, R2, R180, P0 ;  /* 0x000000b40200720c */ /* 0x000fe40000741670 */
[----:B------:R-:W-:Y:S02]  /*c7a0*/  FMNMX.FTZ R2, R43, R3, !PT ;  /* 0x000000032b027209 */ /* 0x000fe40007810000 */
[----:B------:R-:W-:Y:S02]  /*c7b0*/  ISETP.NE.AND P1, PT, R5, RZ, PT ;  /* 0x000000ff0500720c */ /* 0x000fe40003f25270 */
[----:B------:R-:W-:-:S02]  /*c7c0*/  FMNMX.FTZ R3, R32, R4, !PT ;  /* 0x0000000420037209 */ /* 0x000fc40007810000 */
[----:B------:R-:W-:Y:S02]  /*c7d0*/  LOP3.LUT R5, R25, UR17, R164, 0x96, !PT ;  /* 0x0000001119057c12 */ /* 0x000fe4000f8e96a4 */
[----:B------:R-:W-:Y:S02]  /*c7e0*/  LOP3.LUT R4, R7, UR12, R24, 0x96, !PT ;  /* 0x0000000c07047c12 */ /* 0x000fe4000f8e9618 */
[----:B------:R-:W-:Y:S02]  /*c7f0*/  FMNMX.FTZ R11, R42, R2, !PT ;  /* 0x000000022a0b7209 */ /* 0x000fe40007810000 */
[----:B------:R-:W-:Y:S01]  /*c800*/  FMNMX.FTZ R10, R30, R3, !PT ;  /* 0x000000031e0a7209 */ /* 0x000fe20007810000 */
[----:B------:R-:W-:-:S04]  /*c810*/  IMAD.WIDE.U32 R2, R5, -0x2daee0ad, RZ ;  /* 0xd2511f5305027825 */ /* 0x000fc800078e00ff */
[----:B------:R-:W-:Y:S01]  /*c820*/  IMAD.WIDE.U32 R8, R4, -0x2daee0ad, RZ ;  /* 0xd2511f5304087825 */ /* 0x000fe200078e00ff */
[----:B------:R-:W-:-:S04]  /*c830*/  FMNMX.FTZ R10, R29, R10, !PT ;  /* 0x0000000a1d0a7209 */ /* 0x000fc80007810000 */
[----:B------:R-:W-:Y:S02]  /*c840*/  LOP3.LUT R9, R9, UR9, R2, 0x96, !PT ;  /* 0x0000000909097c12 */ /* 0x000fe4000f8e9602 */
[----:B------:R-:W-:Y:S02]  /*c850*/  FMNMX.FTZ R2, R41, R11, !PT ;  /* 0x0000000b29027209 */ /* 0x000fe40007810000 */
[----:B------:R-:W1:Y:S02]  /*c860*/  SHFL.BFLY PT, R11, R10, 0x2, 0x1f ;  /* 0x0c401f000a0b7f89 */ /* 0x000e6400000e0000 */
[----:B------:R-:W-:-:S04]  /*c870*/  FMNMX.FTZ R2, R39, R2, !PT ;  /* 0x0000000227027209 */ /* 0x000fc80007810000 */
[----:B------:R-:W-:-:S04]  /*c880*/  FMNMX.FTZ R2, R36, R2, !PT ;  /* 0x0000000224027209 */ /* 0x000fc80007810000 */
[----:B------:R-:W-:-:S05]  /*c890*/  FMNMX.FTZ R14, R34, R2, !PT ;  /* 0x00000002220e7209 */ /* 0x000fca0007810000 */
[----:B------:R-:W2:Y:S01]  /*c8a0*/  SHFL.BFLY PT, R15, R14, 0x2, 0x1f ;  /* 0x0c401f000e0f7f89 */ /* 0x000ea200000e0000 */
[----:B------:R-:W-:Y:S01]  /*c8b0*/  LOP3.LUT R3, R3, UR11, R244, 0x96, !PT ;  /* 0x0000000b03037c12 */ /* 0x000fe2000f8e96f4 */
[----:B------:R-:W-:-:S04]  /*c8c0*/  IMAD.WIDE.U32 R12, R9, -0x326172a9, RZ ;  /* 0xcd9e8d57090c7825 */ /* 0x000fc800078e00ff */
[----:B------:R-:W-:Y:S01]  /*c8d0*/  IMAD.WIDE.U32 R4, R3, -0x326172a9, RZ ;  /* 0xcd9e8d5703047825 */ /* 0x000fe200078e00ff */
[----:B-1----:R-:W-:-:S04]  /*c8e0*/  FMNMX.FTZ R9, R10, R11, !PT ;  /* 0x0000000b0a097209 */ /* 0x002fc80007810000 */
[----:B------:R-:W-:Y:S02]  /*c8f0*/  LOP3.LUT R4, R13, UR8, R4, 0x96, !PT ;  /* 0x000000080d047c12 */ /* 0x000fe4000f8e9604 */
[----:B------:R-:W1:Y:S01]  /*c900*/  SHFL.BFLY PT, R13, R9, 0x1, 0x1f ;  /* 0x0c201f00090d7f89 */ /* 0x000e6200000e0000 */
[----:B------:R-:W-:Y:S02]  /*c910*/  LOP3.LUT R3, R5, UR10, R6, 0x96, !PT ;  /* 0x0000000a05037c12 */ /* 0x000fe4000f8e9606 */
[----:B------:R-:W-:Y:S02]  /*c920*/  FSEL R26, R220, -INF , !P1 ;  /* 0xff800000dc1a7808 */ /* 0x000fe40004800000 */
[C---:B------:R-:W-:Y:S02]  /*c930*/  ISETP.GE.AND P1, PT, R0.reuse, R185, PT ;  /* 0x000000b90000720c */ /* 0x040fe40003f26270 */
[----:B------:R-:W-:Y:S01]  /*c940*/  ISETP.GE.AND P0, PT, R0, R184, PT ;  /* 0x000000b80000720c */ /* 0x000fe20003f06270 */
[----:B------:R-:W-:Y:S01]  /*c950*/  IMAD.WIDE.U32 R2, R3, -0x2daee0ad, RZ ;  /* 0xd2511f5303027825 */ /* 0x000fe200078e00ff */
[----:B------:R-:W-:-:S02]  /*c960*/  FSEL R31, R222, -INF , !P4 ;  /* 0xff800000de1f7808 */ /* 0x000fc40006000000 */
[----:B------:R-:W-:Y:S01]  /*c970*/  ISETP.LT.OR P4, PT, R0, R181, P1 ;  /* 0x000000b50000720c */ /* 0x000fe20000f81670 */
[----:B------:R-:W-:Y:S01]  /*c980*/  IMAD.WIDE.U32 R10, R4, -0x2daee0ad, RZ ;  /* 0xd2511f53040a7825 */ /* 0x000fe200078e00ff */
[----:B------:R-:W-:Y:S02]  /*c990*/  ISETP.LT.OR P0, PT, R0, R180, P0 ;  /* 0x000000b40000720c */ /* 0x000fe40000701670 */
[----:B--2---:R-:W-:Y:S02]  /*c9a0*/  FMNMX.FTZ R0, R14, R15, !PT ;  /* 0x0000000f0e007209 */ /* 0x004fe40007810000 */
[----:B------:R-:W-:-:S03]  /*c9b0*/  LOP3.LUT R2, R11, UR5, R2, 0x96, !PT ;  /* 0x000000050b027c12 */ /* 0x000fc6000f8e9602 */
[----:B------:R-:W2:Y:S01]  /*c9c0*/  SHFL.BFLY PT, R11, R0, 0x1, 0x1f ;  /* 0x0c201f00000b7f89 */ /* 0x000ea200000e0000 */
[----:B------:R-:W-:-:S05]  /*c9d0*/  LOP3.LUT R3, R3, UR7, R8, 0x96, !PT ;  /* 0x0000000703037c12 */ /* 0x000fca000f8e9608 */
[----:B------:R-:W-:Y:S01]  /*c9e0*/  IMAD.WIDE.U32 R4, R3, -0x326172a9, RZ ;  /* 0xcd9e8d5703047825 */ /* 0x000fe200078e00ff */
[----:B-1----:R-:W-:-:S03]  /*c9f0*/  FMNMX.FTZ R247, R9, R13, !PT ;  /* 0x0000000d09f77209 */ /* 0x002fc60007810000 */
[----:B------:R-:W-:Y:S01]  /*ca00*/  IMAD.WIDE.U32 R2, R2, -0x326172a9, RZ ;  /* 0xcd9e8d5702027825 */ /* 0x000fe200078e00ff */
[----:B------:R-:W-:-:S04]  /*ca10*/  FSETP.NEU.FTZ.AND P1, PT, R247, -INF , PT ;  /* 0xff800000f700780b */ /* 0x000fc80003f3d000 */
[----:B------:R-:W-:Y:S02]  /*ca20*/  LOP3.LUT R8, R3, UR14, R4, 0x96, !PT ;  /* 0x0000000e03087c12 */ /* 0x000fe4000f8e9604 */
[C---:B------:R-:W-:Y:S02]  /*ca30*/  LOP3.LUT R14, R2.reuse, 0xffff, RZ, 0xc0, !PT ;  /* 0x0000ffff020e7812 */ /* 0x040fe400078ec0ff */
[----:B------:R-:W-:Y:S02]  /*ca40*/  LOP3.LUT R65, R2, 0xff, RZ, 0xc0, !PT ;  /* 0x000000ff02417812 */ /* 0x000fe400078ec0ff */
[--C-:B------:R-:W-:Y:S02]  /*ca50*/  SHF.R.U32.HI R3, RZ, 0x10, R2.reuse ;  /* 0x00000010ff037819 */ /* 0x100fe40000011602 */
[----:B------:R-:W-:Y:S01]  /*ca60*/  SHF.R.U32.HI R67, RZ, 0x18, R2 ;  /* 0x00000018ff437819 */ /* 0x000fe20000011602 */
[----:B------:R-:W-:Y:S01]  /*ca70*/  FMUL.FTZ R2, R247, c[0x0][0x23c] ;  /* 0x00008f00f7027a20 */ /* 0x000fe20000410000 */
[----:B------:R-:W-:-:S04]  /*ca80*/  LOP3.LUT R5, R5, UR6, R12, 0x96, !PT ;  /* 0x0000000605057c12 */ /* 0x000fc8000f8e960c */
[----:B------:R-:W-:Y:S01]  /*ca90*/  FSEL R2, R2, RZ, P1 ;  /* 0x000000ff02027208 */ /* 0x000fe20000800000 */
[----:B------:R-:W-:Y:S01]  /*caa0*/  IMAD.WIDE.U32 R4, R5, -0x2daee0ad, RZ ;  /* 0xd2511f5305047825 */ /* 0x000fe200078e00ff */
[----:B--2---:R-:W-:-:S03]  /*cab0*/  FMNMX.FTZ R246, R0, R11, !PT ;  /* 0x0000000b00f67209 */ /* 0x004fc60007810000 */
[----:B------:R-:W-:Y:S01]  /*cac0*/  FFMA.FTZ R0, R16, c[0x0][0x23c], -R2 ;  /* 0x00008f0010007a23 */ /* 0x000fe20000010802 */
[C---:B------:R-:W-:Y:S02]  /*cad0*/  LOP3.LUT R192, R4.reuse, 0xff, RZ, 0xc0, !PT ;  /* 0x000000ff04c07812 */ /* 0x040fe400078ec0ff */
[----:B------:R-:W-:Y:S01]  /*cae0*/  LOP3.LUT R163, R4, 0xffff, RZ, 0xc0, !PT ;  /* 0x0000ffff04a37812 */ /* 0x000fe200078ec0ff */
[----:B------:R1:W-:Y:S01]  /*caf0*/  MUFU.EX2 R212, R0 ;  /* 0x0000000000d47308 */ /* 0x0003e20000000800 */
[--C-:B------:R-:W-:Y:S02]  /*cb00*/  SHF.R.U32.HI R189, RZ, 0x10, R4.reuse ;  /* 0x00000010ffbd7819 */ /* 0x100fe40000011604 */
[----:B------:R-:W-:Y:S01]  /*cb10*/  SHF.R.U32.HI R66, RZ, 0x18, R4 ;  /* 0x00000018ff427819 */ /* 0x000fe20000011604 */
[C---:B------:R-:W-:Y:S01]  /*cb20*/  FMUL.FTZ R4, R246.reuse, c[0x0][0x23c] ;  /* 0x00008f00f6047a20 */ /* 0x040fe20000410000 */
[----:B------:R-:W-:Y:S02]  /*cb30*/  FSEL R13, R233, -INF , !P4 ;  /* 0xff800000e90d7808 */ /* 0x000fe40006000000 */
[----:B------:R-:W-:-:S02]  /*cb40*/  FSETP.NEU.FTZ.AND P4, PT, R246, -INF , PT ;  /* 0xff800000f600780b */ /* 0x000fc40003f9d000 */
[----:B------:R-:W-:Y:S02]  /*cb50*/  FSEL R20, R235, -INF , !P0 ;  /* 0xff800000eb147808 */ /* 0x000fe40004000000 */
[----:B-1----:R-:W-:-:S04]  /*cb60*/  LOP3.LUT R0, R8, 0xff, RZ, 0xc0, !PT ;  /* 0x000000ff08007812 */ /* 0x002fc800078ec0ff */
[----:B------:R-:W-:Y:S02]  /*cb70*/  ISETP.GE.U32.AND P0, PT, R225, R0, PT ;  /* 0x00000000e100720c */ /* 0x000fe40003f06070 */
[----:B------:R-:W-:Y:S02]  /*cb80*/  FSEL R0, R4, RZ, P4 ;  /* 0x000000ff04007208 */ /* 0x000fe40002000000 */
[----:B------:R-:W-:Y:S02]  /*cb90*/  LOP3.LUT R4, R8, 0xffff, RZ, 0xc0, !PT ;  /* 0x0000ffff08047812 */ /* 0x000fe400078ec0ff */
[----:B------:R-:W-:Y:S02]  /*cba0*/  LOP3.LUT R156, R3, 0xff, RZ, 0xc0, !PT ;  /* 0x000000ff039c7812 */ /* 0x000fe400078ec0ff */
[----:B------:R-:W-:Y:S01]  /*cbb0*/  LOP3.LUT R3, R5, UR13, R10, 0x96, !PT ;  /* 0x0000000d05037c12 */ /* 0x000fe2000f8e960a */
[----:B------:R-:W-:Y:S01]  /*cbc0*/  FFMA.FTZ R5, R17, c[0x0][0x23c], -R2 ;  /* 0x00008f0011057a23 */ /* 0x000fe20000010802 */
[----:B------:R-:W-:-:S03]  /*cbd0*/  SHF.R.U32.HI R4, RZ, 0x8, R4 ;  /* 0x00000008ff047819 */ /* 0x000fc60000011604 */
[----:B------:R-:W1:Y:S01]  /*cbe0*/  MUFU.EX2 R160, R5 ;  /* 0x0000000500a07308 */ /* 0x000e620000000800 */
[----:B------:R-:W-:Y:S02]  /*cbf0*/  LOP3.LUT R4, R4, 0xffff, RZ, 0xc0, !PT ;  /* 0x0000ffff04047812 */ /* 0x000fe400078ec0ff */
[----:B------:R-:W-:Y:S02]  /*cc00*/  FSEL R23, R234, -INF , !P2 ;  /* 0xff800000ea177808 */ /* 0x000fe40005000000 */
[----:B------:R-:W-:Y:S01]  /*cc10*/  ISETP.GE.U32.AND P2, PT, R225, R4, PT ;  /* 0x00000004e100720c */ /* 0x000fe20003f46070 */
[----:B------:R-:W-:-:S04]  /*cc20*/  FFMA.FTZ R4, R22, c[0x0][0x23c], -R0 ;  /* 0x00008f0016047a23 */ /* 0x000fc80000010800 */
[----:B------:R2:W-:Y:S01]  /*cc30*/  MUFU.EX2 R12, R4 ;  /* 0x00000004000c7308 */ /* 0x0005e20000000800 */
[----:B------:R-:W-:Y:S01]  /*cc40*/  FSEL R64, R246, RZ, P4 ;  /* 0x000000fff6407208 */ /* 0x000fe20002000000 */
[----:B------:R-:W-:Y:S01]  /*cc50*/  FFMA.FTZ R11, R19, c[0x0][0x23c], -R0 ;  /* 0x00008f00130b7a23 */ /* 0x000fe20000010800 */
[----:B-1----:R-:W-:Y:S02]  /*cc60*/  F2FP.PACK_AB R5, R160, R212 ;  /* 0x000000d4a005723e */ /* 0x002fe400000000ff */
[----:B--2---:R-:W-:-:S04]  /*cc70*/  SHF.R.U32.HI R4, RZ, 0x18, R8 ;  /* 0x00000018ff047819 */ /* 0x004fc80000011608 */
[----:B------:R-:W-:Y:S02]  /*cc80*/  ISETP.GE.U32.AND P4, PT, R225, R4, PT ;  /* 0x00000004e100720c */ /* 0x000fe40003f86070 */
[----:B------:R-:W-:Y:S01]  /*cc90*/  SHF.R.U32.HI R4, RZ, 0x10, R8 ;  /* 0x00000010ff047819 */ /* 0x000fe20000011608 */
[----:B------:R-:W1:Y:S01]  /*cca0*/  MUFU.EX2 R11, R11 ;  /* 0x0000000b000b7308 */ /* 0x000e620000000800 */
[----:B------:R-:W-:Y:S02]  /*ccb0*/  PRMT R55, R5, 0x7610, R55 ;  /* 0x0000761005377816 */ /* 0x000fe40000000037 */
[----:B------:R-:W-:Y:S02]  /*ccc0*/  LOP3.LUT R4, R4, 0xff, RZ, 0xc0, !PT ;  /* 0x000000ff04047812 */ /* 0x000fe400078ec0ff */
[----:B------:R-:W-:Y:S02]  /*ccd0*/  FSEL R161, R247, RZ, P1 ;  /* 0x000000fff7a17208 */ /* 0x000fe40000800000 */
[----:B------:R-:W-:-:S02]  /*cce0*/  ISETP.GE.U32.AND P1, PT, R225, R4, PT ;  /* 0x00000004e100720c */ /* 0x000fc40003f26070 */
[----:B------:R-:W-:Y:S01]  /*ccf0*/  SHF.R.U32.HI R4, RZ, 0x8, R14 ;  /* 0x00000008ff047819 */ /* 0x000fe2000001160e */
[----:B------:R-:W-:Y:S01]  /*cd00*/  @!P0 HADD2 R52, -R55.H0_H0, -RZ.H0_H0 ;  /* 0xa00000ff37348230 */ /* 0x000fe20000000900 */
[----:B------:R-:W-:Y:S02]  /*cd10*/  PRMT R54, R5, 0x7632, R54 ;  /* 0x0000763205367816 */ /* 0x000fe40000000036 */
[----:B------:R-:W-:Y:S02]  /*cd20*/  LOP3.LUT R4, R4, 0xffff, RZ, 0xc0, !PT ;  /* 0x0000ffff04047812 */ /* 0x000fe400078ec0ff */
[----:B------:R-:W-:Y:S02]  /*cd30*/  PRMT R165, R55, 0x5410, R54 ;  /* 0x0000541037a57816 */ /* 0x000fe40000000036 */
[----:B------:R-:W-:Y:S02]  /*cd40*/  @!P0 PRMT R55, R52, 0x5410, RZ ;  /* 0x0000541034378816 */ /* 0x000fe400000000ff */
[----:B------:R-:W-:-:S02]  /*cd50*/  ISETP.GE.U32.AND P0, PT, R225, R4, PT ;  /* 0x00000004e100720c */ /* 0x000fc40003f06070 */
[----:B------:R-:W-:Y:S02]  /*cd60*/  FMNMX.FTZ R4, R71, R144, !PT ;  /* 0x0000009047047209 */ /* 0x000fe40007810000 */
[----:B-1----:R-:W-:Y:S02]  /*cd70*/  F2FP.PACK_AB R5, R12, R11 ;  /* 0x0000000b0c05723e */ /* 0x002fe400000000ff */
[----:B------:R-:W-:Y:S02]  /*cd80*/  FMNMX.FTZ R4, R149, R4, !PT ;  /* 0x0000000495047209 */ /* 0x000fe40007810000 */
[C---:B------:R-:W-:Y:S02]  /*cd90*/  PRMT R53, R5.reuse, 0x7632, R53 ;  /* 0x0000763205357816 */ /* 0x040fe40000000035 */
[----:B------:R-:W-:Y:S02]  /*cda0*/  PRMT R52, R5, 0x7610, R52 ;  /* 0x0000761005347816 */ /* 0x000fe40000000034 */
[----:B------:R-:W-:-:S02]  /*cdb0*/  FMNMX.FTZ R5, R146, R4, !PT ;  /* 0x0000000492057209 */ /* 0x000fc40007810000 */
[----:B------:R-:W-:Y:S02]  /*cdc0*/  SHF.R.U32.HI R4, RZ, 0x10, R3 ;  /* 0x00000010ff047819 */ /* 0x000fe40000011603 */
[----:B------:R-:W-:Y:S02]  /*cdd0*/  FMNMX.FTZ R5, R145, R5, !PT ;  /* 0x0000000591057209 */ /* 0x000fe40007810000 */
[----:B------:R-:W-:Y:S02]  /*cde0*/  LOP3.LUT R4, R4, 0xff, RZ, 0xc0, !PT ;  /* 0x000000ff04047812 */ /* 0x000fe400078ec0ff */
[----:B------:R-:W-:Y:S02]  /*cdf0*/  FSEL R27, R223, -INF , !P6 ;  /* 0xff800000df1b7808 */ /* 0x000fe40007000000 */
[----:B------:R-:W-:Y:S02]  /*ce00*/  ISETP.GE.U32.AND P6, PT, R225, R4, PT ;  /* 0x00000004e100720c */ /* 0x000fe40003fc6070 */
        /* <DEDUP_REMOVED lines=17> */
[----:B------:R-:W-:Y:S02]  /*cf20*/  FSEL R21, R221, -INF , !P3 ;  /* 0xff800000dd157808 */ /* 0x000fe40005800000 */
[----:B------:R-:W-:-:S02]  /*cf30*/  FMNMX.FTZ R4, R26, R4, !PT ;  /* 0x000000041a047209 */ /* 0x000fc40007810000 */
[----:B------:R-:W-:Y:S02]  /*cf40*/  ISETP.NE.AND P3, PT, R18, RZ, PT ;  /* 0x000000ff1200720c */ /* 0x000fe40003f65270 */
[----:B------:R-:W-:Y:S02]  /*cf50*/  FMNMX.FTZ R8, R150, R5, !PT ;  /* 0x0000000596087209 */ /* 0x000fe40007810000 */
[----:B------:R-:W-:Y:S02]  /*cf60*/  FSEL R18, R232, -INF , !P5 ;  /* 0xff800000e8127808 */ /* 0x000fe40006800000 */
[----:B------:R-:W-:-:S04]  /*cf70*/  FMNMX.FTZ R5, R21, R4, !PT ;  /* 0x0000000415057209 */ /* 0x000fc80007810000 */
[----:B------:R-:W-:Y:S02]  /*cf80*/  FMNMX.FTZ R5, R18, R5, !PT ;  /* 0x0000000512057209 */ /* 0x000fe40007810000 */
[----:B------:R-:W-:Y:S02]  /*cf90*/  FMNMX.FTZ R4, R148, R8, !PT ;  /* 0x0000000894047209 */ /* 0x000fe40007810000 */
[----:B------:R-:W-:Y:S01]  /*cfa0*/  FMNMX.FTZ R5, R13, R5, !PT ;  /* 0x000000050d057209 */ /* 0x000fe20007810000 */
[----:B------:R-:W-:Y:S01]  /*cfb0*/  @!P4 HADD2 R56, -R53.H0_H0, -RZ.H0_H0 ;  /* 0xa00000ff3538c230 */ /* 0x000fe20000000900 */
[----:B------:R-:W-:Y:S01]  /*cfc0*/  FMNMX.FTZ R8, R147, R4, !PT ;  /* 0x0000000493087209 */ /* 0x000fe20007810000 */
[----:B------:R-:W-:Y:S02]  /*cfd0*/  FFMA.FTZ R4, R48, c[0x0][0x23c], -R2 ;  /* 0x00008f0030047a23 */ /* 0x000fe40000010802 */
[----:B------:R-:W1:Y:S01]  /*cfe0*/  SHFL.BFLY PT, R9, R5, 0x2, 0x1f ;  /* 0x0c401f0005097f89 */ /* 0x000e6200000e0000 */
[----:B------:R-:W-:-:S02]  /*cff0*/  PRMT R166, R52, 0x5410, R53 ;  /* 0x0000541034a67816 */ /* 0x000fc40000000035 */
[----:B------:R-:W-:Y:S02]  /*d000*/  @!P4 PRMT R53, R56, 0x5410, RZ ;  /* 0x000054103835c816 */ /* 0x000fe400000000ff */
[----:B------:R2:W-:Y:S01]  /*d010*/  MUFU.EX2 R56, R4 ;  /* 0x0000000400387308 */ /* 0x0005e20000000800 */
[----:B------:R-:W-:Y:S01]  /*d020*/  FMNMX.FTZ R8, R31, R8, !PT ;  /* 0x000000081f087209 */ /* 0x000fe20007810000 */
[----:B------:R-:W-:-:S03]  /*d030*/  @!P2 HADD2 R194, -R54.H0_H0, -RZ.H0_H0 ;  /* 0xa00000ff36c2a230 */ /* 0x000fc60000000900 */
[----:B------:R-:W-:Y:S01]  /*d040*/  FMNMX.FTZ R8, R27, R8, !PT ;  /* 0x000000081b087209 */ /* 0x000fe20007810000 */
[----:B--2---:R-:W-:-:S04]  /*d050*/  FFMA.FTZ R4, R50, c[0x0][0x23c], -R2 ;  /* 0x00008f0032047a23 */ /* 0x004fc80000010802 */
[----:B------:R2:W3:Y:S01]  /*d060*/  MUFU.EX2 R48, R4 ;  /* 0x0000000400307308 */ /* 0x0004e20000000800 */
[----:B------:R-:W-:Y:S01]  /*d070*/  @!P1 HADD2 R193, -R52.H0_H0, -RZ.H0_H0 ;  /* 0xa00000ff34c19230 */ /* 0x000fe20000000900 */
[----:B------:R-:W-:Y:S01]  /*d080*/  FMNMX.FTZ R8, R23, R8, !PT ;  /* 0x0000000817087209 */ /* 0x000fe20007810000 */
[--C-:B------:R-:W-:Y:S01]  /*d090*/  FFMA.FTZ R14, R49, c[0x0][0x23c], -R2.reuse ;  /* 0x00008f00310e7a23 */ /* 0x100fe20000010802 */
[----:B------:R-:W-:Y:S01]  /*d0a0*/  @!P2 PRMT R54, R194, 0x5410, RZ ;  /* 0x00005410c236a816 */ /* 0x000fe200000000ff */
[--C-:B------:R-:W-:Y:S01]  /*d0b0*/  FFMA.FTZ R15, R45, c[0x0][0x23c], -R2.reuse ;  /* 0x00008f002d0f7a23 */ /* 0x100fe20000010802 */
[----:B------:R-:W-:Y:S01]  /*d0c0*/  @!P1 PRMT R52, R193, 0x5410, RZ ;  /* 0x00005410c1349816 */ /* 0x000fe200000000ff */
[--C-:B------:R-:W-:Y:S02]  /*d0d0*/  FFMA.FTZ R19, R44, c[0x0][0x23c], -R2.reuse ;  /* 0x00008f002c137a23 */ /* 0x100fe40000010802 */
[--C-:B------:R-:W-:Y:S02]  /*d0e0*/  FFMA.FTZ R28, R28, c[0x0][0x23c], -R2.reuse ;  /* 0x00008f001c1c7a23 */ /* 0x100fe40000010802 */
[----:B------:R-:W-:-:S02]  /*d0f0*/  FFMA.FTZ R49, R40, c[0x0][0x23c], -R2 ;  /* 0x00008f0028317a23 */ /* 0x000fc40000010802 */
[--C-:B------:R-:W-:Y:S02]  /*d100*/  FFMA.FTZ R50, R38, c[0x0][0x23c], -R2.reuse ;  /* 0x00008f0026327a23 */ /* 0x100fe40000010802 */
[--C-:B------:R-:W-:Y:S01]  /*d110*/  FFMA.FTZ R193, R37, c[0x0][0x23c], -R2.reuse ;  /* 0x00008f0025c17a23 */ /* 0x100fe20000010802 */
[----:B--2---:R-:W-:Y:S01]  /*d120*/  FMNMX.FTZ R4, R20, R8, !PT ;  /* 0x0000000814047209 */ /* 0x004fe20007810000 */
[--C-:B------:R-:W-:Y:S02]  /*d130*/  FFMA.FTZ R194, R35, c[0x0][0x23c], -R2.reuse ;  /* 0x00008f0023c27a23 */ /* 0x100fe40000010802 */
[--C-:B------:R-:W-:Y:S02]  /*d140*/  FFMA.FTZ R209, R33, c[0x0][0x23c], -R2.reuse ;  /* 0x00008f0021d17a23 */ /* 0x100fe40000010802 */
[--C-:B------:R-:W-:Y:S02]  /*d150*/  FFMA.FTZ R208, R32, c[0x0][0x23c], -R2.reuse ;  /* 0x00008f0020d07a23 */ /* 0x100fe40000010802 */
[----:B------:R-:W-:-:S02]  /*d160*/  FFMA.FTZ R211, R30, c[0x0][0x23c], -R2 ;  /* 0x00008f001ed37a23 */ /* 0x000fc40000010802 */
[----:B------:R-:W-:Y:S01]  /*d170*/  FFMA.FTZ R210, R29, c[0x0][0x23c], -R2 ;  /* 0x00008f001dd27a23 */ /* 0x000fe20000010802 */
[----:B-1----:R-:W-:Y:S02]  /*d180*/  FMNMX.FTZ R2, R5, R9, !PT ;  /* 0x0000000905027209 */ /* 0x002fe40007810000 */
[----:B---3--:R-:W-:Y:S01]  /*d190*/  F2FP.PACK_AB R5, R48, R56 ;  /* 0x000000383005723e */ /* 0x008fe200000000ff */
[----:B------:R-:W1:Y:S01]  /*d1a0*/  SHFL.BFLY PT, R8, R4, 0x2, 0x1f ;  /* 0x0c401f0004087f89 */ /* 0x000e6200000e0000 */
[----:B------:R-:W-:Y:S02]  /*d1b0*/  FFMA.FTZ R10, R62, c[0x0][0x23c], -R0 ;  /* 0x00008f003e0a7a23 */ /* 0x000fe40000010800 */
[C---:B------:R-:W-:Y:S02]  /*d1c0*/  PRMT R38, R5.reuse, 0x7610, R38 ;  /* 0x0000761005267816 */ /* 0x040fe40000000026 */
[----:B------:R-:W-:Y:S01]  /*d1d0*/  PRMT R37, R5, 0x7632, R37 ;  /* 0x0000763205257816 */ /* 0x000fe20000000025 */
[--C-:B------:R-:W-:Y:S01]  /*d1e0*/  FFMA.FTZ R5, R63, c[0x0][0x23c], -R0.reuse ;  /* 0x00008f003f057a23 */ /* 0x100fe20000010800 */
[----:B------:R-:W2:Y:S01]  /*d1f0*/  SHFL.BFLY PT, R9, R2, 0x1, 0x1f ;  /* 0x0c201f0002097f89 */ /* 0x000ea200000e0000 */
[----:B------:R-:W-:Y:S01]  /*d200*/  MUFU.EX2 R10, R10 ;  /* 0x0000000a000a7308 */ /* 0x000fe20000000800 */
[----:B------:R-:W-:Y:S01]  /*d210*/  ISETP.GE.U32.AND P5, PT, R225, R65, PT ;  /* 0x00000041e100720c */ /* 0x000fe20003fa6070 */
[----:B------:R-:W-:-:S02]  /*d220*/  FFMA.FTZ R195, R36, c[0x0][0x23c], -R0 ;  /* 0x00008f0024c37a23 */ /* 0x000fc40000010800 */
[----:B------:R-:W-:-:S04]  /*d230*/  FFMA.FTZ R65, R34, c[0x0][0x23c], -R0 ;  /* 0x00008f0022417a23 */ /* 0x000fc80000010800 */
[----:B------:R-:W3:Y:S01]  /*d240*/  MUFU.EX2 R5, R5 ;  /* 0x0000000500057308 */ /* 0x000ee20000000800 */
[--C-:B------:R-:W-:Y:S02]  /*d250*/  FFMA.FTZ R17, R60, c[0x0][0x23c], -R0.reuse ;  /* 0x00008f003c117a23 */ /* 0x100fe40000010800 */
[----:B------:R-:W-:-:S05]  /*d260*/  FFMA.FTZ R22, R58, c[0x0][0x23c], -R0 ;  /* 0x00008f003a167a23 */ /* 0x000fca0000010800 */
[----:B------:R-:W-:Y:S01]  /*d270*/  MUFU.EX2 R34, R14 ;  /* 0x0000000e00227308 */ /* 0x000fe20000000800 */
[----:B------:R-:W-:-:S07]  /*d280*/  FFMA.FTZ R29, R51, c[0x0][0x23c], -R0 ;  /* 0x00008f00331d7a23 */ /* 0x000fce0000010800 */
[----:B------:R-:W4:Y:S01]  /*d290*/  MUFU.EX2 R36, R15 ;  /* 0x0000000f00247308 */ /* 0x000f220000000800 */
[--C-:B------:R-:W-:Y:S02]  /*d2a0*/  FFMA.FTZ R16, R61, c[0x0][0x23c], -R0.reuse ;  /* 0x00008f003d107a23 */ /* 0x100fe40000010800 */
[--C-:B------:R-:W-:Y:S02]  /*d2b0*/  FFMA.FTZ R51, R47, c[0x0][0x23c], -R0.reuse ;  /* 0x00008f002f337a23 */ /* 0x100fe40000010800 */
[--C-:B------:R-:W-:Y:S02]  /*d2c0*/  FFMA.FTZ R58, R46, c[0x0][0x23c], -R0.reuse ;  /* 0x00008f002e3a7a23 */ /* 0x100fe40000010800 */
[--C-:B------:R-:W-:Y:S02]  /*d2d0*/  FFMA.FTZ R60, R43, c[0x0][0x23c], -R0.reuse ;  /* 0x00008f002b3c7a23 */ /* 0x100fe40000010800 */
[--C-:B------:R-:W-:Y:S02]  /*d2e0*/  FFMA.FTZ R63, R42, c[0x0][0x23c], -R0.reuse ;  /* 0x00008f002a3f7a23 */ /* 0x100fe40000010800 */
[----:B------:R-:W-:-:S02]  /*d2f0*/  FFMA.FTZ R197, R41, c[0x0][0x23c], -R0 ;  /* 0x00008f0029c57a23 */ /* 0x000fc40000010800 */
[----:B------:R-:W-:Y:S01]  /*d300*/  FFMA.FTZ R196, R39, c[0x0][0x23c], -R0 ;  /* 0x00008f0027c47a23 */ /* 0x000fe20000010800 */
[----:B------:R-:W-:Y:S01]  /*d310*/  LOP3.LUT R0, R3, 0xff, RZ, 0xc0, !PT ;  /* 0x000000ff03007812 */ /* 0x000fe200078ec0ff */
[----:B------:R-:W-:Y:S01]  /*d320*/  STL [R1+0x18c], R187 ;  /* 0x00018cbb01007387 */ /* 0x000fe20000100800 */
[C---:B------:R-:W-:Y:S01]  /*d330*/  ISETP.GE.U32.AND P4, PT, R225.reuse, R156, PT ;  /* 0x0000009ce100720c */ /* 0x040fe20003f86070 */
[----:B------:R-:W-:Y:S01]  /*d340*/  @!P0 HADD2 R199, -R37.H0_H0, -RZ.H0_H0 ;  /* 0xa00000ff25c78230 */ /* 0x000fe20000000900 */
[----:B-1----:R-:W-:Y:S01]  /*d350*/  FMNMX.FTZ R4, R4, R8, !PT ;  /* 0x0000000804047209 */ /* 0x002fe20007810000 */
[----:B------:R-:W-:Y:S01]  /*d360*/  STL [R1+0x190], R186 ;  /* 0x000190ba01007387 */ /* 0x000fe20000100800 */
[----:B------:R-:W-:Y:S02]  /*d370*/  ISETP.GE.U32.AND P2, PT, R225, R0, PT ;  /* 0x00000000e100720c */ /* 0x000fe40003f46070 */
[----:B---3--:R-:W-:Y:S01]  /*d380*/  F2FP.PACK_AB R8, R5, R10 ;  /* 0x0000000a0508723e */ /* 0x008fe200000000ff */
[----:B------:R-:W-:Y:S01]  /*d390*/  STL [R1+0x194], R183 ;  /* 0x000194b701007387 */ /* 0x000fe20000100800 */
[----:B------:R-:W-:-:S02]  /*d3a0*/  SHF.R.U32.HI R0, RZ, 0x18, R3 ;  /* 0x00000018ff007819 */ /* 0x000fc40000011603 */
[----:B------:R-:W-:Y:S01]  /*d3b0*/  LOP3.LUT R3, R3, 0xffff, RZ, 0xc0, !PT ;  /* 0x0000ffff03037812 */ /* 0x000fe200078ec0ff */
[----:B------:R-:W-:Y:S01]  /*d3c0*/  STL [R1+0x198], R182 ;  /* 0x000198b601007387 */ /* 0x000fe20000100800 */
[----:B--2---:R-:W-:-:S03]  /*d3d0*/  FMNMX.FTZ R249, R2, R9, !PT ;  /* 0x0000000902f97209 */ /* 0x004fc60007810000 */
[----:B------:R1:W-:Y:S01]  /*d3e0*/  STL [R1+0x1a8], R237 ;  /* 0x0001a8ed01007387 */ /* 0x0003e20000100800 */
[----:B------:R-:W-:Y:S02]  /*d3f0*/  PRMT R32, R8, 0x7610, R32 ;  /* 0x0000761008207816 */ /* 0x000fe40000000020 */
[----:B----4-:R-:W-:Y:S02]  /*d400*/  F2FP.PACK_AB R2, R36, R34 ;  /* 0x000000222402723e */ /* 0x010fe400000000ff */
[----:B------:R-:W-:Y:S02]  /*d410*/  PRMT R33, R8, 0x7632, R33 ;  /* 0x0000763208217816 */ /* 0x000fe40000000021 */
[----:B------:R-:W2:Y:S01]  /*d420*/  SHFL.BFLY PT, R8, R4, 0x1, 0x1f ;  /* 0x0c201f0004087f89 */ /* 0x000ea200000e0000 */
[----:B------:R-:W-:Y:S01]  /*d430*/  @!P4 HADD2 R201, -R32.H0_H0, -RZ.H0_H0 ;  /* 0xa00000ff20c9c230 */ /* 0x000fe20000000900 */
[C---:B------:R-:W-:Y:S01]  /*d440*/  PRMT R220, R2.reuse, 0x7610, R220 ;  /* 0x0000761002dc7816 */ /* 0x040fe200000000dc */
[----:B------:R-:W-:Y:S01]  /*d450*/  MUFU.EX2 R30, R17 ;  /* 0x00000011001e7308 */ /* 0x000fe20000000800 */
[----:B------:R-:W-:Y:S01]  /*d460*/  PRMT R219, R2, 0x7632, R219 ;  /* 0x0000763202db7816 */ /* 0x000fe200000000db */
[----:B------:R-:W-:Y:S04]  /*d470*/  STL [R1+0x19c], R185 ;  /* 0x00019cb901007387 */ /* 0x000fe80000100800 */
[----:B------:R-:W-:Y:S01]  /*d480*/  STL [R1+0x1a0], R184 ;  /* 0x0001a0b801007387 */ /* 0x000fe20000100800 */
[----:B-1----:R-:W-:-:S02]  /*d490*/  PRMT R237, R38, 0x5410, R37 ;  /* 0x0000541026ed7816 */ /* 0x002fc40000000025 */
[----:B------:R-:W-:Y:S02]  /*d4a0*/  @!P0 PRMT R37, R199, 0x5410, RZ ;  /* 0x00005410c7258816 */ /* 0x000fe400000000ff */
[C---:B------:R-:W-:Y:S02]  /*d4b0*/  ISETP.GE.U32.AND P0, PT, R225.reuse, R0, PT ;  /* 0x00000000e100720c */ /* 0x040fe40003f06070 */
[----:B------:R-:W-:Y:S01]  /*d4c0*/  SHF.R.U32.HI R0, RZ, 0x8, R3 ;  /* 0x00000008ff007819 */ /* 0x000fe20000011603 */
[----:B------:R-:W1:Y:S03]  /*d4d0*/  MUFU.EX2 R2, R16 ;  /* 0x0000001000027308 */ /* 0x000e660000000800 */
[----:B------:R-:W-:Y:S01]  /*d4e0*/  LOP3.LUT R0, R0, 0xffff, RZ, 0xc0, !PT ;  /* 0x0000ffff00007812 */ /* 0x000fe200078ec0ff */
[----:B------:R3:W-:Y:S03]  /*d4f0*/  STL [R1+0x1a4], R181 ;  /* 0x0001a4b501007387 */ /* 0x0007e60000100800 */
[----:B------:R-:W-:Y:S01]  /*d500*/  ISETP.GE.U32.AND P1, PT, R225, R0, PT ;  /* 0x00000000e100720c */ /* 0x000fe20003f26070 */
[----:B------:R-:W-:-:S02]  /*d510*/  FMUL.FTZ R0, R249, c[0x0][0x23c] ;  /* 0x00008f00f9007a20 */ /* 0x000fc40000410000 */
[----:B------:R-:W-:Y:S01]  /*d520*/  FADD.FTZ R3, R69, -R64 ;  /* 0x8000004045037221 */ /* 0x000fe20000010000 */
[----:B------:R-:W-:Y:S03]  /*d530*/  MUFU.EX2 R19, R19 ;  /* 0x0000001300137308 */ /* 0x000fe60000000800 */
[----:B------:R-:W-:Y:S01]  /*d540*/  FMUL.FTZ R3, R3, c[0x0][0x23c] ;  /* 0x00008f0003037a20 */ /* 0x000fe20000410000 */
[----:B---3--:R-:W-:Y:S02]  /*d550*/  PRMT R181, R32, 0x5410, R33 ;  /* 0x0000541020b57816 */ /* 0x008fe40000000021 */
[----:B------:R-:W-:Y:S02]  /*d560*/  @!P4 PRMT R32, R201, 0x5410, RZ ;  /* 0x00005410c920c816 */ /* 0x000fe400000000ff */
[----:B------:R-:W-:-:S04]  /*d570*/  FSETP.NEU.FTZ.AND P4, PT, R249, -INF , PT ;  /* 0xff800000f900780b */ /* 0x000fc80003f9d000 */
[----:B------:R-:W-:Y:S01]  /*d580*/  FSEL R0, R0, RZ, P4 ;  /* 0x000000ff00007208 */ /* 0x000fe20002000000 */
[----:B------:R-:W3:Y:S04]  /*d590*/  MUFU.EX2 R45, R28 ;  /* 0x0000001c002d7308 */ /* 0x000ee80000000800 */
        /* <DEDUP_REMOVED lines=16> */
[----:B-1----:R-:W-:Y:S01]  /*d6a0*/  F2FP.PACK_AB R0, R30, R2 ;  /* 0x000000021e00723e */ /* 0x002fe200000000ff */
[----:B------:R1:W-:Y:S01]  /*d6b0*/  MUFU.EX2 R9, R3 ;  /* 0x0000000300097308 */ /* 0x0003e20000000800 */
[----:B------:R-:W-:Y:S01]  /*d6c0*/  @!P2 HADD2 R202, -R220.H0_H0, -RZ.H0_H0 ;  /* 0xa00000ffdccaa230 */ /* 0x000fe20000000900 */
[----:B--2---:R-:W-:-:S02]  /*d6d0*/  FMNMX.FTZ R248, R4, R8, !PT ;  /* 0x0000000804f87209 */ /* 0x004fc40007810000 */
[----:B------:R-:W-:Y:S01]  /*d6e0*/  PRMT R218, R0, 0x7632, R218 ;  /* 0x0000763200da7816 */ /* 0x000fe200000000da */
[----:B------:R-:W-:Y:S01]  /*d6f0*/  FADD.FTZ R4, R68, -R161 ;  /* 0x800000a144047221 */ /* 0x000fe20000010000 */
[----:B------:R-:W-:Y:S02]  /*d700*/  PRMT R217, R0, 0x7610, R217 ;  /* 0x0000761000d97816 */ /* 0x000fe400000000d9 */
[----:B------:R-:W-:Y:S01]  /*d710*/  PRMT R167, R220, 0x5410, R219 ;  /* 0x00005410dca77816 */ /* 0x000fe200000000db */
[----:B------:R-:W-:Y:S01]  /*d720*/  @!P0 HADD2 R69, -R218.H0_H0, -RZ.H0_H0 ;  /* 0xa00000ffda458230 */ /* 0x000fe20000000900 */
[----:B-1----:R-:W-:-:S04]  /*d730*/  SHF.R.U32.HI R3, RZ, 0x8, R163 ;  /* 0x00000008ff037819 */ /* 0x002fc800000116a3 */
[----:B------:R-:W-:Y:S01]  /*d740*/  LOP3.LUT R0, R3, 0xffff, RZ, 0xc0, !PT ;  /* 0x0000ffff03007812 */ /* 0x000fe200078ec0ff */
[----:B------:R-:W-:Y:S01]  /*d750*/  FMUL.FTZ R4, R4, c[0x0][0x23c] ;  /* 0x00008f0004047a20 */ /* 0x000fe20000410000 */
[----:B------:R-:W-:Y:S01]  /*d760*/  @!P2 PRMT R220, R202, 0x5410, RZ ;  /* 0x00005410cadca816 */ /* 0x000fe200000000ff */
[----:B------:R-:W-:Y:S01]  /*d770*/  @!P1 HADD2 R204, -R219.H0_H0, -RZ.H0_H0 ;  /* 0xa00000ffdbcc9230 */ /* 0x000fe20000000900 */
[----:B------:R-:W-:Y:S01]  /*d780*/  ISETP.GE.U32.AND P2, PT, R225, R0, PT ;  /* 0x00000000e100720c */ /* 0x000fe20003f46070 */
[----:B------:R1:W-:Y:S01]  /*d790*/  MUFU.EX2 R17, R22 ;  /* 0x0000001600117308 */ /* 0x0003e20000000800 */
[----:B------:R-:W-:Y:S02]  /*d7a0*/  LOP3.LUT R0, R189, 0xff, RZ, 0xc0, !PT ;  /* 0x000000ffbd007812 */ /* 0x000fe400078ec0ff */
[----:B------:R-:W-:Y:S01]  /*d7b0*/  PRMT R187, R217, 0x5410, R218 ;  /* 0x00005410d9bb7816 */ /* 0x000fe200000000da */
[----:B------:R-:W-:Y:S01]  /*d7c0*/  @!P5 HADD2 R198, -R38.H0_H0, -RZ.H0_H0 ;  /* 0xa00000ff26c6d230 */ /* 0x000fe20000000900 */
[----:B------:R-:W-:-:S03]  /*d7d0*/  @!P0 PRMT R218, R69, 0x5410, RZ ;  /* 0x0000541045da8816 */ /* 0x000fc600000000ff */
[----:B------:R-:W2:Y:S01]  /*d7e0*/  MUFU.EX2 R29, R29 ;  /* 0x0000001d001d7308 */ /* 0x000ea20000000800 */
[----:B------:R-:W-:Y:S01]  /*d7f0*/  ISETP.GE.U32.AND P0, PT, R225, R0, PT ;  /* 0x00000000e100720c */ /* 0x000fe20003f06070 */
[----:B------:R-:W-:Y:S01]  /*d800*/  FMUL.FTZ R3, R248, c[0x0][0x23c] ;  /* 0x00008f00f8037a20 */ /* 0x000fe20000410000 */
[----:B------:R-:W-:Y:S02]  /*d810*/  @!P1 PRMT R219, R204, 0x5410, RZ ;  /* 0x00005410ccdb9816 */ /* 0x000fe400000000ff */
[----:B---3--:R-:W-:-:S03]  /*d820*/  F2FP.PACK_AB R0, R45, R19 ;  /* 0x000000132d00723e */ /* 0x008fc600000000ff */
[----:B------:R-:W3:Y:S01]  /*d830*/  MUFU.EX2 R8, R4 ;  /* 0x0000000400087308 */ /* 0x000ee20000000800 */
[----:B------:R-:W-:Y:S02]  /*d840*/  FSETP.NEU.FTZ.AND P1, PT, R248, -INF , PT ;  /* 0xff800000f800780b */ /* 0x000fe40003f3d000 */
[----:B------:R-:W-:Y:S02]  /*d850*/  @!P5 PRMT R38, R198, 0x5410, RZ ;  /* 0x00005410c626d816 */ /* 0x000fe400000000ff */
[C---:B------:R-:W-:Y:S02]  /*d860*/  PRMT R215, R0.reuse, 0x7610, R215 ;  /* 0x0000761000d77816 */ /* 0x040fe400000000d7 */
[----:B------:R-:W-:Y:S02]  /*d870*/  PRMT R214, R0, 0x7632, R214 ;  /* 0x0000763200d67816 */ /* 0x000fe400000000d6 */
[----:B------:R-:W-:Y:S02]  /*d880*/  ISETP.GE.U32.AND P5, PT, R225, R67, PT ;  /* 0x00000043e100720c */ /* 0x000fe40003fa6070 */
[----:B------:R-:W-:-:S05]  /*d890*/  FSEL R0, R3, RZ, P1 ;  /* 0x000000ff03007208 */ /* 0x000fca0000800000 */
[--C-:B------:R-:W-:Y:S02]  /*d8a0*/  FFMA.FTZ R16, R158, c[0x0][0x23c], -R0.reuse ;  /* 0x00008f009e107a23 */ /* 0x100fe40000010800 */
[--C-:B------:R-:W-:Y:S02]  /*d8b0*/  FFMA.FTZ R18, R162, c[0x0][0x23c], -R0.reuse ;  /* 0x00008f00a2127a23 */ /* 0x100fe40000010800 */
[--C-:B------:R-:W-:Y:S02]  /*d8c0*/  FFMA.FTZ R21, R159, c[0x0][0x23c], -R0.reuse ;  /* 0x00008f009f157a23 */ /* 0x100fe40000010800 */
[--C-:B-1----:R-:W-:Y:S02]  /*d8d0*/  FFMA.FTZ R22, R157, c[0x0][0x23c], -R0.reuse ;  /* 0x00008f009d167a23 */ /* 0x102fe40000010800 */
        /* <DEDUP_REMOVED lines=12> */
[----:B--2---:R-:W-:Y:S01]  /*d9a0*/  F2FP.PACK_AB R0, R29, R17 ;  /* 0x000000111d00723e */ /* 0x004fe200000000ff */
[----:B---3--:R-:W-:-:S03]  /*d9b0*/  FFMA.FTZ R20, R230, R8, R212 ;  /* 0x00000008e6147223 */ /* 0x008fc600000100d4 */
[C---:B------:R-:W-:Y:S02]  /*d9c0*/  PRMT R213, R0.reuse, 0x7632, R213 ;  /* 0x0000763200d57816 */ /* 0x040fe400000000d5 */
[----:B------:R-:W-:Y:S02]  /*d9d0*/  PRMT R212, R0, 0x7610, R212 ;  /* 0x0000761000d47816 */ /* 0x000fe400000000d4 */
[----:B------:R-:W-:Y:S01]  /*d9e0*/  LEA R0, R216, 0x1, 0x1 ;  /* 0x00000001d8007811 */ /* 0x000fe200078e08ff */
[----:B------:R-:W-:Y:S01]  /*d9f0*/  @!P5 HADD2 R200, -R33.H0_H0, -RZ.H0_H0 ;  /* 0xa00000ff21c8d230 */ /* 0x000fe20000000900 */
[----:B------:R-:W-:Y:S02]  /*da00*/  FFMA.FTZ R11, R229, R9, R11 ;  /* 0x00000009e50b7223 */ /* 0x000fe4000001000b */
[----:B------:R-:W-:Y:S02]  /*da10*/  LOP3.LUT R0, R191, UR35, R0, 0x96, !PT ;  /* 0x00000023bf007c12 */ /* 0x000fe4000f8e9600 */
[----:B------:R-:W-:Y:S01]  /*da20*/  FADD.FTZ R11, R12, R11 ;  /* 0x0000000b0c0b7221 */ /* 0x000fe20000010000 */
[----:B------:R-:W-:-:S02]  /*da30*/  @!P5 PRMT R33, R200, 0x5410, RZ ;  /* 0x00005410c821d816 */ /* 0x000fc400000000ff */
[----:B------:R-:W-:Y:S01]  /*da40*/  ISETP.GE.U32.AND P5, PT, R225, R66, PT ;  /* 0x00000042e100720c */ /* 0x000fe20003fa6070 */
[----:B------:R-:W-:-:S04]  /*da50*/  IMAD.WIDE.U32 R66, R0, -0x326172a9, RZ ;  /* 0xcd9e8d5700427825 */ /* 0x000fc800078e00ff */
[----:B------:R-:W-:Y:S01]  /*da60*/  FADD.FTZ R10, R10, R11 ;  /* 0x0000000b0a0a7221 */ /* 0x000fe20000010000 */
[----:B------:R-:W-:-:S03]  /*da70*/  LOP3.LUT R4, R67, UR17, R164, 0x96, !PT ;  /* 0x0000001143047c12 */ /* 0x000fc6000f8e96a4 */
[----:B------:R-:W-:-:S04]  /*da80*/  FADD.FTZ R5, R5, R10 ;  /* 0x0000000a05057221 */ /* 0x000fc80000010000 */
[----:B------:R-:W-:Y:S02]  /*da90*/  FADD.FTZ R23, R2, R5 ;  /* 0x0000000502177221 */ /* 0x000fe40000010000 */
[----:B------:R-:W-:Y:S01]  /*daa0*/  IMAD.WIDE.U32 R4, R4, -0x2daee0ad, RZ ;  /* 0xd2511f5304047825 */ /* 0x000fe200078e00ff */
[----:B------:R-:W-:-:S04]  /*dab0*/  LOP3.LUT R2, R7, UR12, R66, 0x96, !PT ;  /* 0x0000000c07027c12 */ /* 0x000fc8000f8e9642 */
[----:B------:R-:W-:Y:S01]  /*dac0*/  LOP3.LUT R10, R5, UR11, R244, 0x96, !PT ;  /* 0x0000000b050a7c12 */ /* 0x000fe2000f8e96f4 */
[----:B------:R-:W-:-:S04]  /*dad0*/  IMAD.WIDE.U32 R2, R2, -0x2daee0ad, RZ ;  /* 0xd2511f5302027825 */ /* 0x000fc800078e00ff */
[----:B------:R-:W-:Y:S01]  /*dae0*/  IMAD.WIDE.U32 R10, R10, -0x326172a9, RZ ;  /* 0xcd9e8d570a0a7825 */ /* 0x000fe200078e00ff */
[----:B------:R-:W-:-:S04]  /*daf0*/  LOP3.LUT R3, R3, UR9, R4, 0x96, !PT ;  /* 0x0000000903037c12 */ /* 0x000fc8000f8e9604 */
[----:B------:R-:W-:-:S05]  /*db00*/  LOP3.LUT R5, R11, UR10, R6, 0x96, !PT ;  /* 0x0000000a0b057c12 */ /* 0x000fca000f8e9606 */
[----:B------:R-:W-:-:S05]  /*db10*/  IMAD.WIDE.U32 R4, R5, -0x2daee0ad, RZ ;  /* 0xd2511f5305047825 */ /* 0x000fca00078e00ff */
[----:B------:R-:W-:Y:S01]  /*db20*/  LOP3.LUT R5, R5, UR7, R2, 0x96, !PT ;  /* 0x0000000705057c12 */ /* 0x000fe2000f8e9602 */
[----:B------:R-:W-:-:S05]  /*db30*/  IMAD.WIDE.U32 R2, R3, -0x326172a9, RZ ;  /* 0xcd9e8d5703027825 */ /* 0x000fca00078e00ff */
[----:B------:R-:W-:-:S05]  /*db40*/  LOP3.LUT R12, R3, UR8, R10, 0x96, !PT ;  /* 0x00000008030c7c12 */ /* 0x000fca000f8e960a */
[----:B------:R-:W-:Y:S01]  /*db50*/  IMAD.WIDE.U32 R12, R12, -0x2daee0ad, RZ ;  /* 0xd2511f530c0c7825 */ /* 0x000fe200078e00ff */
[----:B------:R-:W-:-:S04]  /*db60*/  FSEL R0, R249, RZ, P4 ;  /* 0x000000fff9007208 */ /* 0x000fc80002000000 */
[----:B------:R-:W-:Y:S01]  /*db70*/  LOP3.LUT R3, R13, UR5, R4, 0x96, !PT ;  /* 0x000000050d037c12 */ /* 0x000fe2000f8e9604 */
[----:B------:R-:W-:-:S04]  /*db80*/  IMAD.WIDE.U32 R4, R5, -0x326172a9, RZ ;  /* 0xcd9e8d5705047825 */ /* 0x000fc800078e00ff */
[----:B------:R-:W-:Y:S01]  /*db90*/  FADD.FTZ R15, R71, -R0 ;  /* 0x80000000470f7221 */ /* 0x000fe20000010000 */
[----:B------:R-:W-:Y:S02]  /*dba0*/  FSEL R0, R248, RZ, P1 ;  /* 0x000000fff8007208 */ /* 0x000fe40000800000 */
[----:B------:R-:W-:Y:S01]  /*dbb0*/  LOP3.LUT R13, R5, UR6, R2, 0x96, !PT ;  /* 0x00000006050d7c12 */ /* 0x000fe2000f8e9602 */
[----:B------:R-:W-:-:S04]  /*dbc0*/  IMAD.WIDE.U32 R2, R3, -0x326172a9, RZ ;  /* 0xcd9e8d5703027825 */ /* 0x000fc800078e00ff */
[----:B------:R-:W-:Y:S01]  /*dbd0*/  FADD.FTZ R14, R70, -R0 ;  /* 0x80000000460e7221 */ /* 0x000fe20000010000 */
[----:B------:R-:W-:-:S04]  /*dbe0*/  LOP3.LUT R0, R3, UR14, R4, 0x96, !PT ;  /* 0x0000000e03007c12 */ /* 0x000fc8000f8e9604 */
[----:B------:R-:W-:-:S04]  /*dbf0*/  LOP3.LUT R4, R0, 0xff, RZ, 0xc0, !PT ;  /* 0x000000ff00047812 */ /* 0x000fc800078ec0ff */
[----:B------:R-:W-:Y:S02]  /*dc00*/  ISETP.GE.U32.AND P1, PT, R225, R4, PT ;  /* 0x00000004e100720c */ /* 0x000fe40003f26070 */
[----:B------:R-:W-:Y:S01]  /*dc10*/  LOP3.LUT R4, R0, 0xffff, RZ, 0xc0, !PT ;  /* 0x0000ffff00047812 */ /* 0x000fe200078ec0ff */
[----:B------:R-:W-:-:S03]  /*dc20*/  @!P0 HADD2 R205, -R212.H0_H0, -RZ.H0_H0 ;  /* 0xa00000ffd4cd8230 */ /* 0x000fc60000000900 */
[----:B------:R-:W-:Y:S02]  /*dc30*/  SHF.R.U32.HI R4, RZ, 0x8, R4 ;  /* 0x00000008ff047819 */ /* 0x000fe40000011604 */
[----:B------:R-:W-:Y:S02]  /*dc40*/  PRMT R185, R212, 0x5410, R213 ;  /* 0x00005410d4b97816 */ /* 0x000fe400000000d5 */
[----:B------:R-:W-:Y:S02]  /*dc50*/  LOP3.LUT R4, R4, 0xffff, RZ, 0xc0, !PT ;  /* 0x0000ffff04047812 */ /* 0x000fe400078ec0ff */
[----:B------:R-:W-:Y:S02]  /*dc60*/  @!P0 PRMT R212, R205, 0x5410, RZ ;  /* 0x00005410cdd48816 */ /* 0x000fe400000000ff */
[----:B------:R-:W-:Y:S02]  /*dc70*/  ISETP.GE.U32.AND P0, PT, R225, R4, PT ;  /* 0x00000004e100720c */ /* 0x000fe40003f06070 */
[----:B------:R-:W-:-:S04]  /*dc80*/  SHF.R.U32.HI R4, RZ, 0x18, R0 ;  /* 0x00000018ff047819 */ /* 0x000fc80000011600 */
[----:B------:R-:W-:Y:S01]  /*dc90*/  ISETP.GE.U32.AND P4, PT, R225, R4, PT ;  /* 0x00000004e100720c */ /* 0x000fe20003f86070 */
[----:B------:R-:W-:Y:S01]  /*dca0*/  FMUL.FTZ R4, R15, c[0x0][0x23c] ;  /* 0x00008f000f047a20 */ /* 0x000fe20000410000 */
[----:B------:R-:W-:Y:S01]  /*dcb0*/  MUFU.EX2 R10, R35 ;  /* 0x00000023000a7308 */ /* 0x000fe20000000800 */
[----:B------:R-:W-:Y:S01]  /*dcc0*/  FMUL.FTZ R5, R14, c[0x0][0x23c] ;  /* 0x00008f000e057a20 */ /* 0x000fe20000410000 */
[----:B------:R-:W-:-:S06]  /*dcd0*/  SHF.R.U32.HI R0, RZ, 0x10, R0 ;  /* 0x00000010ff007819 */ /* 0x000fcc0000011600 */
[----:B------:R-:W1:Y:S01]  /*dce0*/  MUFU.EX2 R4, R4 ;  /* 0x0000000400047308 */ /* 0x000e620000000800 */
[----:B------:R-:W-:Y:S02]  /*dcf0*/  @!P6 HADD2 R203, -R217.H0_H0, -RZ.H0_H0 ;  /* 0xa00000ffd9cbe230 */ /* 0x000fe40000000900 */
[----:B------:R-:W-:-:S05]  /*dd00*/  @!P5 HADD2 R68, -R213.H0_H0, -RZ.H0_H0 ;  /* 0xa00000ffd544d230 */ /* 0x000fca0000000900 */
[----:B------:R-:W2:Y:S01]  /*dd10*/  MUFU.EX2 R39, R39 ;  /* 0x0000002700277308 */ /* 0x000ea20000000800 */
[----:B------:R-:W-:Y:S01]  /*dd20*/  LOP3.LUT R0, R0, 0xff, RZ, 0xc0, !PT ;  /* 0x000000ff00007812 */ /* 0x000fe200078ec0ff */
[----:B------:R-:W-:Y:S01]  /*dd30*/  @!P2 HADD2 R206, -R214.H0_H0, -RZ.H0_H0 ;  /* 0xa00000ffd6cea230 */ /* 0x000fe20000000900 */
[----:B------:R-:W-:-:S05]  /*dd40*/  @!P6 PRMT R217, R203, 0x5410, RZ ;  /* 0x00005410cbd9e816 */ /* 0x000fca00000000ff */
[----:B------:R-:W3:Y:S01]  /*dd50*/  MUFU.EX2 R27, R40 ;  /* 0x00000028001b7308 */ /* 0x000ee20000000800 */
[----:B------:R-:W-:Y:S02]  /*dd60*/  @!P5 PRMT R213, R68, 0x5410, RZ ;  /* 0x0000541044d5d816 */ /* 0x000fe400000000ff */
[C---:B------:R-:W-:Y:S02]  /*dd70*/  ISETP.GE.U32.AND P6, PT, R225.reuse, R192, PT ;  /* 0x000000c0e100720c */ /* 0x040fe40003fc6070 */
[----:B------:R-:W-:-:S03]  /*dd80*/  ISETP.GE.U32.AND P5, PT, R225, R0, PT ;  /* 0x00000000e100720c */ /* 0x000fc60003fa6070 */
[----:B------:R-:W-:Y:S01]  /*dd90*/  MUFU.EX2 R6, R16 ;  /* 0x0000001000067308 */ /* 0x000fe20000000800 */
[----:B------:R-:W-:Y:S01]  /*dda0*/  LOP3.LUT R0, R2, 0xff, RZ, 0xc0, !PT ;  /* 0x000000ff02007812 */ /* 0x000fe200078ec0ff */
[----:B-1----:R-:W-:-:S06]  /*ddb0*/  FFMA.FTZ R224, R224, R4, R10 ;  /* 0x00000004e0e07223 */ /* 0x002fcc000001000a */
[----:B------:R-:W1:Y:S01]  /*ddc0*/  MUFU.EX2 R5, R5 ;  /* 0x0000000500057308 */ /* 0x000e620000000800 */
[----:B------:R-:W-:-:S07]  /*ddd0*/  PRMT R184, R215, 0x5410, R214 ;  /* 0x00005410d7b87816 */ /* 0x000fce00000000d6 */
[----:B------:R-:W4:Y:S01]  /*dde0*/  MUFU.EX2 R18, R18 ;  /* 0x0000001200127308 */ /* 0x000f220000000800 */
[----:B------:R-:W-:-:S07]  /*ddf0*/  @!P2 PRMT R214, R206, 0x5410, RZ ;  /* 0x00005410ced6a816 */ /* 0x000fce00000000ff */
[----:B------:R-:W-:Y:S01]  /*de00*/  MUFU.EX2 R47, R49 ;  /* 0x00000031002f7308 */ /* 0x000fe20000000800 */
[----:B------:R-:W-:-:S07]  /*de10*/  ISETP.GE.U32.AND P2, PT, R225, R0, PT ;  /* 0x00000000e100720c */ /* 0x000fce0003f46070 */
[----:B------:R-:W4:Y:S01]  /*de20*/  MUFU.EX2 R7, R41 ;  /* 0x0000002900077308 */ /* 0x000f220000000800 */
[----:B--2---:R-:W-:-:S07]  /*de30*/  FADD.FTZ R0, R39, R224 ;  /* 0x000000e027007221 */ /* 0x004fce0000010000 */
[----:B------:R-:W2:Y:S01]  /*de40*/  MUFU.EX2 R49, R50 ;  /* 0x0000003200317308 */ /* 0x000ea20000000800 */
[----:B---3--:R-:W-:Y:S01]  /*de50*/  FADD.FTZ R0, R27, R0 ;  /* 0x000000001b007221 */ /* 0x008fe20000010000 */
[----:B------:R-:W-:Y:S01]  /*de60*/  @!P6 HADD2 R207, -R215.H0_H0, -RZ.H0_H0 ;  /* 0xa00000ffd7cfe230 */ /* 0x000fe20000000900 */
[----:B-1----:R-:W-:Y:S01]  /*de70*/  FFMA.FTZ R228, R228, R5, R6 ;  /* 0x00000005e4e47223 */ /* 0x002fe20000010006 */
[----:B----4-:R-:W-:-:S04]  /*de80*/  F2FP.PACK_AB R57, R18, R6 ;  /* 0x000000061239723e */ /* 0x010fc800000000ff */
[----:B------:R-:W1:Y:S01]  /*de90*/  MUFU.EX2 R21, R21 ;  /* 0x0000001500157308 */ /* 0x000e620000000800 */
[----:B------:R-:W-:Y:S01]  /*dea0*/  FADD.FTZ R16, R7, R0 ;  /* 0x0000000007107221 */ /* 0x000fe20000010000 */
[--C-:B------:R-:W-:Y:S02]  /*deb0*/  SHF.R.U32.HI R15, RZ, 0x18, R2.reuse ;  /* 0x00000018ff0f7819 */ /* 0x100fe40000011602 */
[----:B------:R-:W-:Y:S02]  /*dec0*/  LOP3.LUT R11, R2, 0xffff, RZ, 0xc0, !PT ;  /* 0x0000ffff020b7812 */ /* 0x000fe400078ec0ff */
[----:B------:R-:W-:Y:S02]  /*ded0*/  SHF.R.U32.HI R2, RZ, 0x10, R2 ;  /* 0x00000010ff027819 */ /* 0x000fe40000011602 */
[----:B------:R-:W3:Y:S01]  /*dee0*/  MUFU.EX2 R6, R22 ;  /* 0x0000001600067308 */ /* 0x000ee20000000800 */
[----:B--2---:R-:W-:Y:S02]  /*def0*/  F2FP.PACK_AB R0, R49, R47 ;  /* 0x0000002f3100723e */ /* 0x004fe400000000ff */
[----:B------:R-:W-:-:S05]  /*df00*/  @!P6 PRMT R215, R207, 0x5410, RZ ;  /* 0x00005410cfd7e816 */ /* 0x000fca00000000ff */
[----:B------:R2:W-:Y:S01]  /*df10*/  MUFU.EX2 R31, R51 ;  /* 0x00000033001f7308 */ /* 0x0005e20000000800 */
[C---:B------:R-:W-:Y:S02]  /*df20*/  PRMT R207, R0.reuse, 0x7610, R207 ;  /* 0x0000761000cf7816 */ /* 0x040fe400000000cf */
[----:B------:R-:W-:-:S05]  /*df30*/  PRMT R206, R0, 0x7632, R206 ;  /* 0x0000763200ce7816 */ /* 0x000fca00000000ce */
[----:B------:R-:W4:Y:S01]  /*df40*/  MUFU.EX2 R35, R58 ;  /* 0x0000003a00237308 */ /* 0x000f220000000800 */
[----:B------:R-:W-:Y:S01]  /*df50*/  LOP3.LUT R0, R2, 0xff, RZ, 0xc0, !PT ;  /* 0x000000ff02007812 */ /* 0x000fe200078ec0ff */
[----:B------:R-:W-:-:S04]  /*df60*/  IMAD.WIDE.U32 R2, R13, -0x2daee0ad, RZ ;  /* 0xd2511f530d027825 */ /* 0x000fc800078e00ff */
[----:B------:R-:W-:Y:S01]  /*df70*/  FADD.FTZ R228, R18, R228 ;  /* 0x000000e412e47221 */ /* 0x000fe20000010000 */
[----:B------:R-:W-:Y:S02]  /*df80*/  ISETP.GE.U32.AND P6, PT, R225, R0, PT ;  /* 0x00000000e100720c */ /* 0x000fe40003fc6070 */
[----:B--2---:R-:W-:Y:S01]  /*df90*/  F2FP.PACK_AB R51, R7, R27 ;  /* 0x0000001b0733723e */ /* 0x004fe200000000ff */
[----:B-1----:R-:W-:Y:S01]  /*dfa0*/  FADD.FTZ R7, R21, R228 ;  /* 0x000000e415077221 */ /* 0x002fe20000010000 */
[----:B------:R-:W-:Y:S01]  /*dfb0*/  F2FP.PACK_AB R41, R39, R10 ;  /* 0x0000000a2729723e */ /* 0x000fe200000000ff */
[----:B------:R-:W1:Y:S01]  /*dfc0*/  MUFU.EX2 R26, R26 ;  /* 0x0000001a001a7308 */ /* 0x000e620000000800 */
[----:B------:R-:W-:Y:S02]  /*dfd0*/  LOP3.LUT R0, R3, UR13, R12, 0x96, !PT ;  /* 0x0000000d03007c12 */ /* 0x000fe4000f8e960c */
[C---:B------:R-:W-:Y:S02]  /*dfe0*/  LOP3.LUT R14, R2.reuse, 0xff, RZ, 0xc0, !PT ;  /* 0x000000ff020e7812 */ /* 0x040fe400078ec0ff */
[----:B------:R-:W-:-:S02]  /*dff0*/  LOP3.LUT R13, R2, 0xffff, RZ, 0xc0, !PT ;  /* 0x0000ffff020d7812 */ /* 0x000fc400078ec0ff */
[--C-:B------:R-:W-:Y:S02]  /*e000*/  SHF.R.U32.HI R12, RZ, 0x10, R2.reuse ;  /* 0x00000010ff0c7819 */ /* 0x100fe40000011602 */
[----:B------:R-:W-:Y:S02]  /*e010*/  SHF.R.U32.HI R10, RZ, 0x18, R2 ;  /* 0x00000018ff0a7819 */ /* 0x000fe40000011602 */
[----:B------:R-:W-:Y:S01]  /*e020*/  SHF.R.U32.HI R2, RZ, 0x8, R11 ;  /* 0x00000008ff027819 */ /* 0x000fe2000001160b */
[----:B------:R-:W-:Y:S01]  /*e030*/  @!P0 HADD2 R222, -R206.H0_H0, -RZ.H0_H0 ;  /* 0xa00000ffcede8230 */ /* 0x000fe20000000900 */
[C---:B---3--:R-:W-:Y:S01]  /*e040*/  FADD.FTZ R7, R6.reuse, R7 ;  /* 0x0000000706077221 */ /* 0x048fe20000010000 */
[----:B------:R-:W-:Y:S01]  /*e050*/  F2FP.PACK_AB R50, R6, R21 ;  /* 0x000000150632723e */ /* 0x000fe200000000ff */
[----:B------:R-:W-:Y:S01]  /*e060*/  MUFU.EX2 R40, R193 ;  /* 0x000000c100287308 */ /* 0x000fe20000000800 */
[----:B----4-:R-:W-:Y:S01]  /*e070*/  F2FP.PACK_AB R3, R35, R31 ;  /* 0x0000001f2303723e */ /* 0x010fe200000000ff */
[----:B------:R-:W-:Y:S01]  /*e080*/  IMAD.MOV.U32 R68, RZ, RZ, R165 ;  /* 0x000000ffff447224 */ /* 0x000fe200078e00a5 */
[----:B------:R-:W-:-:S02]  /*e090*/  LOP3.LUT R2, R2, 0xffff, RZ, 0xc0, !PT ;  /* 0x0000ffff02027812 */ /* 0x000fc400078ec0ff */
[----:B------:R-:W-:-:S03]  /*e0a0*/  PRMT R165, R207, 0x5410, R206 ;  /* 0x00005410cfa57816 */ /* 0x000fc600000000ce */
[----:B------:R-:W2:Y:S01]  /*e0b0*/  MUFU.EX2 R6, R28 ;  /* 0x0000001c00067308 */ /* 0x000ea20000000800 */
[----:B------:R-:W-:Y:S02]  /*e0c0*/  @!P0 PRMT R206, R222, 0x5410, RZ ;  /* 0x00005410dece8816 */ /* 0x000fe400000000ff */
[----:B------:R-:W-:-:S05]  /*e0d0*/  PRMT R204, R3, 0x7610, R204 ;  /* 0x0000761003cc7816 */ /* 0x000fca00000000cc */
[----:B------:R-:W3:Y:S01]  /*e0e0*/  MUFU.EX2 R240, R194 ;  /* 0x000000c200f07308 */ /* 0x000ee20000000800 */
[----:B------:R-:W-:Y:S02]  /*e0f0*/  ISETP.GE.U32.AND P0, PT, R225, R2, PT ;  /* 0x00000002e100720c */ /* 0x000fe40003f06070 */
[----:B------:R-:W-:Y:S02]  /*e100*/  SHF.R.U32.HI R2, RZ, 0x10, R0 ;  /* 0x00000010ff027819 */ /* 0x000fe40000011600 */
[----:B------:R-:W-:-:S03]  /*e110*/  PRMT R205, R3, 0x7632, R205 ;  /* 0x0000763203cd7816 */ /* 0x000fc600000000cd */
[----:B------:R4:W3:Y:S01]  /*e120*/  MUFU.EX2 R11, R42 ;  /* 0x0000002a000b7308 */ /* 0x0008e20000000800 */
[----:B------:R-:W-:Y:S01]  /*e130*/  @!P5 HADD2 R226, -R204.H0_H0, -RZ.H0_H0 ;  /* 0xa00000ffcce2d230 */ /* 0x000fe20000000900 */
[----:B------:R-:W-:Y:S01]  /*e140*/  LOP3.LUT R2, R2, 0xff, RZ, 0xc0, !PT ;  /* 0x000000ff02027812 */ /* 0x000fe200078ec0ff */
[----:B-1----:R-:W-:-:S05]  /*e150*/  FADD.FTZ R7, R26, R7 ;  /* 0x000000071a077221 */ /* 0x002fca0000010000 */
[----:B------:R-:W1:Y:S01]  /*e160*/  MUFU.EX2 R3, R43 ;  /* 0x0000002b00037308 */ /* 0x000e620000000800 */
[----:B------:R-:W-:Y:S02]  /*e170*/  PRMT R252, R204, 0x5410, R205 ;  /* 0x00005410ccfc7816 */ /* 0x000fe400000000cd */
[----:B------:R-:W-:Y:S01]  /*e180*/  @!P5 PRMT R204, R226, 0x5410, RZ ;  /* 0x00005410e2ccd816 */ /* 0x000fe200000000ff */
[----:B--2---:R-:W-:Y:S01]  /*e190*/  FADD.FTZ R7, R6, R7 ;  /* 0x0000000706077221 */ /* 0x004fe20000010000 */
[----:B------:R-:W-:-:S03]  /*e1a0*/  ISETP.GE.U32.AND P5, PT, R225, R2, PT ;  /* 0x00000002e100720c */ /* 0x000fc60003fa6070 */
[----:B------:R-:W2:Y:S01]  /*e1b0*/  MUFU.EX2 R18, R44 ;  /* 0x0000002c00127308 */ /* 0x000ea20000000800 */
[----:B----4-:R-:W-:Y:S02]  /*e1c0*/  F2FP.PACK_AB R42, R6, R26 ;  /* 0x0000001a062a723e */ /* 0x010fe400000000ff */
[----:B---3--:R-:W-:Y:S01]  /*e1d0*/  F2FP.PACK_AB R6, R240, R40 ;  /* 0x00000028f006723e */ /* 0x008fe200000000ff */
[----:B------:R-:W-:-:S04]  /*e1e0*/  FADD.FTZ R7, R11, R7 ;  /* 0x000000070b077221 */ /* 0x000fc80000010000 */
[----:B------:R-:W3:Y:S01]  /*e1f0*/  MUFU.EX2 R2, R46 ;  /* 0x0000002e00027308 */ /* 0x000ee20000000800 */
[----:B------:R-:W-:Y:S01]  /*e200*/  PRMT R202, R6, 0x7632, R202 ;  /* 0x0000763206ca7816 */ /* 0x000fe200000000ca */
[----:B-1----:R-:W-:-:S06]  /*e210*/  FADD.FTZ R7, R3, R7 ;  /* 0x0000000703077221 */ /* 0x002fcc0000010000 */
[----:B------:R-:W-:Y:S01]  /*e220*/  MUFU.EX2 R39, R60 ;  /* 0x0000003c00277308 */ /* 0x000fe20000000800 */
[----:B------:R-:W-:Y:S01]  /*e230*/  PRMT R203, R6, 0x7610, R203 ;  /* 0x0000761006cb7816 */ /* 0x000fe200000000cb */
[----:B------:R-:W-:-:S06]  /*e240*/  @!P0 HADD2 R229, -R202.H0_H0, -RZ.H0_H0 ;  /* 0xa00000ffcae58230 */ /* 0x000fcc0000000900 */
[----:B------:R-:W1:Y:S01]  /*e250*/  MUFU.EX2 R21, R63 ;  /* 0x0000003f00157308 */ /* 0x000e620000000800 */
[----:B------:R-:W-:Y:S01]  /*e260*/  F2FP.PACK_AB R43, R3, R11 ;  /* 0x0000000b032b723e */ /* 0x000fe200000000ff */
[----:B--2---:R-:W-:Y:S01]  /*e270*/  FADD.FTZ R3, R18, R7 ;  /* 0x0000000712037221 */ /* 0x004fe20000010000 */
[----:B------:R-:W-:Y:S01]  /*e280*/  @!P4 HADD2 R223, -R205.H0_H0, -RZ.H0_H0 ;  /* 0xa00000ffcddfc230 */ /* 0x000fe20000000900 */
[----:B------:R-:W-:Y:S01]  /*e290*/  PRMT R228, R203, 0x5410, R202 ;  /* 0x00005410cbe47816 */ /* 0x000fe200000000ca */
[----:B------:R-:W-:Y:S01]  /*e2a0*/  @!P1 HADD2 R221, -R207.H0_H0, -RZ.H0_H0 ;  /* 0xa00000ffcfdd9230 */ /* 0x000fe20000000900 */
[----:B------:R-:W-:Y:S01]  /*e2b0*/  @!P0 PRMT R202, R229, 0x5410, RZ ;  /* 0x00005410e5ca8816 */ /* 0x000fe200000000ff */
[C---:B---3--:R-:W-:Y:S01]  /*e2c0*/  FADD.FTZ R46, R2.reuse, R3 ;  /* 0x00000003022e7221 */ /* 0x048fe20000010000 */
[----:B------:R-:W-:Y:S02]  /*e2d0*/  F2FP.PACK_AB R44, R2, R18 ;  /* 0x00000012022c723e */ /* 0x000fe400000000ff */
[----:B------:R-:W-:-:S02]  /*e2e0*/  ISETP.GE.U32.AND P0, PT, R225, R15, PT ;  /* 0x0000000fe100720c */ /* 0x000fc40003f06070 */
[----:B------:R-:W-:Y:S01]  /*e2f0*/  LOP3.LUT R2, R0, 0xff, RZ, 0xc0, !PT ;  /* 0x000000ff00027812 */ /* 0x000fe200078ec0ff */
[----:B------:R-:W-:Y:S01]  /*e300*/  IMAD.MOV.U32 R226, RZ, RZ, R238 ;  /* 0x000000ffffe27224 */ /* 0x000fe200078e00ee */
[----:B------:R-:W-:Y:S01]  /*e310*/  @!P4 PRMT R205, R223, 0x5410, RZ ;  /* 0x00005410dfcdc816 */ /* 0x000fe200000000ff */
[----:B------:R-:W-:Y:S01]  /*e320*/  IMAD.MOV.U32 R223, RZ, RZ, R239 ;  /* 0x000000ffffdf7224 */ /* 0x000fe200078e00ef */
[----:B------:R-:W-:Y:S01]  /*e330*/  @!P1 PRMT R207, R221, 0x5410, RZ ;  /* 0x00005410ddcf9816 */ /* 0x000fe200000000ff */
[----:B------:R-:W-:Y:S01]  /*e340*/  MUFU.EX2 R239, R209 ;  /* 0x000000d100ef7308 */ /* 0x000fe20000000800 */
[----:B-1----:R-:W-:Y:S02]  /*e350*/  F2FP.PACK_AB R3, R21, R39 ;  /* 0x000000271503723e */ /* 0x002fe400000000ff */
[----:B------:R-:W-:Y:S02]  /*e360*/  ISETP.GE.U32.AND P1, PT, R225, R2, PT ;  /* 0x00000002e100720c */ /* 0x000fe40003f26070 */
[----:B------:R-:W-:-:S03]  /*e370*/  SHF.R.U32.HI R2, RZ, 0x18, R0 ;  /* 0x00000018ff027819 */ /* 0x000fc60000011600 */
[----:B------:R-:W1:Y:S01]  /*e380*/  MUFU.EX2 R238, R208 ;  /* 0x000000d000ee7308 */ /* 0x000e620000000800 */
[----:B------:R-:W-:Y:S02]  /*e390*/  LOP3.LUT R0, R0, 0xffff, RZ, 0xc0, !PT ;  /* 0x0000ffff00007812 */ /* 0x000fe400078ec0ff */
[C---:B------:R-:W-:Y:S02]  /*e3a0*/  PRMT R200, R3.reuse, 0x7632, R200 ;  /* 0x0000763203c87816 */ /* 0x040fe400000000c8 */
[----:B------:R-:W-:Y:S02]  /*e3b0*/  SHF.R.U32.HI R0, RZ, 0x8, R0 ;  /* 0x00000008ff007819 */ /* 0x000fe40000011600 */
[----:B------:R-:W-:Y:S01]  /*e3c0*/  PRMT R201, R3, 0x7610, R201 ;  /* 0x0000761003c97816 */ /* 0x000fe200000000c9 */
[----:B------:R-:W-:Y:S01]  /*e3d0*/  @!P0 HADD2 R230, -R200.H0_H0, -RZ.H0_H0 ;  /* 0xa00000ffc8e68230 */ /* 0x000fe20000000900 */
[----:B------:R-:W-:Y:S02]  /*e3e0*/  LOP3.LUT R0, R0, 0xffff, RZ, 0xc0, !PT ;  /* 0x0000ffff00007812 */ /* 0x000fe400078ec0ff */
[----:B------:R-:W-:-:S02]  /*e3f0*/  PRMT R63, R201, 0x5410, R200 ;  /* 0x00005410c93f7816 */ /* 0x000fc400000000c8 */
[----:B------:R-:W-:Y:S02]  /*e400*/  @!P0 PRMT R200, R230, 0x5410, RZ ;  /* 0x00005410e6c88816 */ /* 0x000fe400000000ff */
[----:B------:R-:W-:Y:S02]  /*e410*/  ISETP.GE.U32.AND P0, PT, R225, R0, PT ;  /* 0x00000000e100720c */ /* 0x000fe40003f06070 */
[----:B-1----:R-:W-:Y:S01]  /*e420*/  F2FP.PACK_AB R0, R238, R239 ;  /* 0x000000efee00723e */ /* 0x002fe200000000ff */
[----:B------:R-:W-:-:S03]  /*e430*/  @!P2 HADD2 R227, -R203.H0_H0, -RZ.H0_H0 ;  /* 0xa00000ffcbe3a230 */ /* 0x000fc60000000900 */
[C---:B------:R-:W-:Y:S01]  /*e440*/  PRMT R199, R0.reuse, 0x7610, R199 ;  /* 0x0000761000c77816 */ /* 0x040fe200000000c7 */
[----:B------:R-:W-:Y:S01]  /*e450*/  FMUL.FTZ R188, R109, R8 ;  /* 0x000000086dbc7220 */ /* 0x000fe20000410000 */
[----:B------:R-:W-:Y:S01]  /*e460*/  @!P2 PRMT R203, R227, 0x5410, RZ ;  /* 0x00005410e3cba816 */ /* 0x000fe200000000ff */
[----:B------:R-:W-:Y:S01]  /*e470*/  MUFU.EX2 R229, R197 ;  /* 0x000000c500e57308 */ /* 0x000fe20000000800 */
[----:B------:R-:W-:Y:S01]  /*e480*/  PRMT R198, R0, 0x7632, R198 ;  /* 0x0000763200c67816 */ /* 0x000fe200000000c6 */
[----:B------:R-:W-:Y:S01]  /*e490*/  @!P1 HADD2 R109, -R199.H0_H0, -RZ.H0_H0 ;  /* 0xa00000ffc76d9230 */ /* 0x000fe20000000900 */
[----:B------:R-:W-:Y:S01]  /*e4a0*/  LOP3.LUT R0, R12, 0xff, RZ, 0xc0, !PT ;  /* 0x000000ff0c007812 */ /* 0x000fe200078ec0ff */
[----:B------:R-:W-:-:S04]  /*e4b0*/  @!P6 HADD2 R231, -R201.H0_H0, -RZ.H0_H0 ;  /* 0xa00000ffc9e7e230 */ /* 0x000fc80000000900 */
[----:B------:R-:W1:Y:S01]  /*e4c0*/  MUFU.EX2 R227, R196 ;  /* 0x000000c400e37308 */ /* 0x000e620000000800 */
[----:B------:R-:W-:Y:S02]  /*e4d0*/  PRMT R60, R199, 0x5410, R198 ;  /* 0x00005410c73c7816 */ /* 0x000fe400000000c6 */
[----:B------:R-:W-:Y:S02]  /*e4e0*/  @!P1 PRMT R199, R109, 0x5410, RZ ;  /* 0x000054106dc79816 */ /* 0x000fe400000000ff */
[----:B------:R-:W-:Y:S01]  /*e4f0*/  ISETP.GE.U32.AND P1, PT, R225, R0, PT ;  /* 0x00000000e100720c */ /* 0x000fe20003f26070 */
[----:B------:R-:W-:Y:S01]  /*e500*/  FMUL.FTZ R177, R108, R8 ;  /* 0x000000086cb17220 */ /* 0x000fe20000410000 */
[----:B------:R-:W-:Y:S01]  /*e510*/  SHF.R.U32.HI R0, RZ, 0x8, R13 ;  /* 0x00000008ff007819 */ /* 0x000fe2000001160d */
[----:B------:R-:W-:Y:S01]  /*e520*/  @!P0 HADD2 R108, -R198.H0_H0, -RZ.H0_H0 ;  /* 0xa00000ffc66c8230 */ /* 0x000fe20000000900 */
[----:B------:R-:W-:Y:S01]  /*e530*/  @!P6 PRMT R201, R231, 0x5410, RZ ;  /* 0x00005410e7c9e816 */ /* 0x000fe200000000ff */
[----:B------:R-:W-:Y:S01]  /*e540*/  MUFU.EX2 R251, R211 ;  /* 0x000000d300fb7308 */ /* 0x000fe20000000800 */
[----:B------:R-:W-:-:S02]  /*e550*/  LOP3.LUT R0, R0, 0xffff, RZ, 0xc0, !PT ;  /* 0x0000ffff00007812 */ /* 0x000fc400078ec0ff */
[----:B------:R-:W-:-:S05]  /*e560*/  @!P0 PRMT R198, R108, 0x5410, RZ ;  /* 0x000054106cc68816 */ /* 0x000fca00000000ff */
[----:B------:R-:W2:Y:S01]  /*e570*/  MUFU.EX2 R250, R210 ;  /* 0x000000d200fa7308 */ /* 0x000ea20000000800 */
[----:B------:R-:W-:-:S07]  /*e580*/  ISETP.GE.U32.AND P0, PT, R225, R0, PT ;  /* 0x00000000e100720c */ /* 0x000fce0003f06070 */
[----:B------:R-:W-:Y:S01]  /*e590*/  MUFU.EX2 R231, R195 ;  /* 0x000000c300e77308 */ /* 0x000fe20000000800 */
[----:B-1----:R-:W-:-:S07]  /*e5a0*/  F2FP.PACK_AB R0, R227, R229 ;  /* 0x000000e5e300723e */ /* 0x002fce00000000ff */
[----:B------:R-:W1:Y:S01]  /*e5b0*/  MUFU.EX2 R235, R65 ;  /* 0x0000004100eb7308 */ /* 0x000e620000000800 */
[C---:B------:R-:W-:Y:S01]  /*e5c0*/  ISETP.GE.U32.AND P4, PT, R225.reuse, R2, PT ;  /* 0x00000002e100720c */ /* 0x040fe20003f86070 */
[----:B------:R-:W-:Y:S01]  /*e5d0*/  FMUL.FTZ R2, R116, R8 ;  /* 0x0000000874027220 */ /* 0x000fe20000410000 */
[C---:B------:R-:W-:Y:S02]  /*e5e0*/  PRMT R197, R0.reuse, 0x7610, R197 ;  /* 0x0000761000c57816 */ /* 0x040fe400000000c5 */
[----:B------:R-:W-:Y:S01]  /*e5f0*/  PRMT R196, R0, 0x7632, R196 ;  /* 0x0000763200c47816 */ /* 0x000fe200000000c4 */
[----:B------:R-:W-:Y:S01]  /*e600*/  FADD.FTZ R0, R160, R20 ;  /* 0x00000014a0007221 */ /* 0x000fe20000010000 */
[----:B------:R-:W-:Y:S01]  /*e610*/  ISETP.GE.U32.AND P6, PT, R225, R14, PT ;  /* 0x0000000ee100720c */ /* 0x000fe20003fc6070 */
[----:B------:R-:W-:Y:S01]  /*e620*/  IMAD.MOV.U32 R20, RZ, RZ, R2 ;  /* 0x000000ffff147224 */ /* 0x000fe200078e0002 */
[----:B--2---:R-:W-:Y:S01]  /*e630*/  F2FP.PACK_AB R3, R250, R251 ;  /* 0x000000fbfa03723e */ /* 0x004fe200000000ff */
[----:B------:R-:W-:Y:S01]  /*e640*/  FADD.FTZ R2, R56, R0 ;  /* 0x0000000038027221 */ /* 0x000fe20000010000 */
[----:B-1----:R-:W-:Y:S01]  /*e650*/  F2FP.PACK_AB R0, R235, R231 ;  /* 0x000000e7eb00723e */ /* 0x002fe200000000ff */
[----:B------:R-:W-:Y:S01]  /*e660*/  FMUL.FTZ R6, R129, R8 ;  /* 0x0000000881067220 */ /* 0x000fe20000410000 */
[----:B------:R-:W-:-:S02]  /*e670*/  PRMT R195, R3, 0x7610, R195 ;  /* 0x0000761003c37816 */ /* 0x000fc400000000c3 */
[----:B------:R-:W-:Y:S02]  /*e680*/  PRMT R193, R0, 0x7610, R193 ;  /* 0x0000761000c17816 */ /* 0x000fe400000000c1 */
[----:B------:R-:W-:Y:S01]  /*e690*/  PRMT R194, R3, 0x7632, R194 ;  /* 0x0000763203c27816 */ /* 0x000fe200000000c2 */
[-C--:B------:R-:W-:Y:S02]  /*e6a0*/  FMUL.FTZ R173, R100, R8.reuse ;  /* 0x0000000864ad7220 */ /* 0x080fe40000410000 */
[----:B------:R-:W-:Y:S01]  /*e6b0*/  @!P6 HADD2 R100, -R195.H0_H0, -RZ.H0_H0 ;  /* 0xa00000ffc364e230 */ /* 0x000fe20000000900 */
[-C--:B------:R-:W-:Y:S01]  /*e6c0*/  FMUL.FTZ R175, R102, R9.reuse ;  /* 0x0000000966af7220 */ /* 0x080fe20000410000 */
[----:B------:R-:W-:Y:S01]  /*e6d0*/  PRMT R192, R0, 0x7632, R192 ;  /* 0x0000763200c07816 */ /* 0x000fe200000000c0 */
[-C--:B------:R-:W-:Y:S01]  /*e6e0*/  FMUL.FTZ R174, R103, R9.reuse ;  /* 0x0000000967ae7220 */ /* 0x080fe20000410000 */
[----:B------:R-:W-:Y:S01]  /*e6f0*/  @!P1 HADD2 R102, -R193.H0_H0, -RZ.H0_H0 ;  /* 0xa00000ffc1669230 */ /* 0x000fe20000000900 */
[----:B------:R-:W-:Y:S01]  /*e700*/  IMAD.MOV.U32 R65, RZ, RZ, R6 ;  /* 0x000000ffff417224 */ /* 0x000fe200078e0006 */
[----:B------:R-:W-:Y:S01]  /*e710*/  @!P0 HADD2 R103, -R194.H0_H0, -RZ.H0_H0 ;  /* 0xa00000ffc2678230 */ /* 0x000fe20000000900 */
[----:B------:R-:W-:Y:S01]  /*e720*/  FADD.FTZ R0, R48, R2 ;  /* 0x0000000230007221 */ /* 0x000fe20000010000 */
[----:B------:R-:W1:Y:S01]  /*e730*/  MUFU.EX2 R6, R62 ;  /* 0x0000003e00067308 */ /* 0x000e620000000800 */
[----:B------:R-:W-:Y:S01]  /*e740*/  PRMT R48, R195, 0x5410, R194 ;  /* 0x00005410c3307816 */ /* 0x000fe200000000c2 */
[-C--:B------:R-:W-:Y:S01]  /*e750*/  FMUL.FTZ R171, R137, R8.reuse ;  /* 0x0000000889ab7220 */ /* 0x080fe20000410000 */
[----:B------:R-:W-:Y:S01]  /*e760*/  PRMT R56, R193, 0x5410, R192 ;  /* 0x00005410c1387816 */ /* 0x000fe200000000c0 */
[-C--:B------:R-:W-:Y:S01]  /*e770*/  FMUL.FTZ R11, R120, R8.reuse ;  /* 0x00000008780b7220 */ /* 0x080fe20000410000 */
[----:B------:R-:W-:Y:S01]  /*e780*/  @!P6 PRMT R195, R100, 0x5410, RZ ;  /* 0x0000541064c3e816 */ /* 0x000fe200000000ff */
[-C--:B------:R-:W-:Y:S01]  /*e790*/  FMUL.FTZ R7, R121, R8.reuse ;  /* 0x0000000879077220 */ /* 0x080fe20000410000 */
[----:B------:R-:W-:Y:S01]  /*e7a0*/  @!P1 PRMT R193, R102, 0x5410, RZ ;  /* 0x0000541066c19816 */ /* 0x000fe200000000ff */
[----:B------:R-:W-:Y:S01]  /*e7b0*/  FMUL.FTZ R28, R117, R8 ;  /* 0x00000008751c7220 */ /* 0x000fe20000410000 */
[----:B------:R-:W-:Y:S01]  /*e7c0*/  @!P0 PRMT R194, R103, 0x5410, RZ ;  /* 0x0000541067c28816 */ /* 0x000fe200000000ff */
[----:B------:R-:W-:-:S02]  /*e7d0*/  FMUL.FTZ R170, R138, R9 ;  /* 0x000000098aaa7220 */ /* 0x000fc40000410000 */
[----:B------:R-:W-:Y:S02]  /*e7e0*/  FMUL.FTZ R137, R131, R9 ;  /* 0x0000000983897220 */ /* 0x000fe40000410000 */
[----:B------:R-:W-:Y:S02]  /*e7f0*/  IMAD.MOV.U32 R102, RZ, RZ, R240 ;  /* 0x000000ffff667224 */ /* 0x000fe400078e00f0 */
[----:B------:R-:W-:Y:S02]  /*e800*/  IMAD.MOV.U32 R100, RZ, RZ, R165 ;  /* 0x000000ffff647224 */ /* 0x000fe400078e00a5 */
[----:B------:R-:W-:Y:S02]  /*e810*/  FADD.FTZ R0, R34, R0 ;  /* 0x0000000022007221 */ /* 0x000fe40000010000 */
        /* <DEDUP_REMOVED lines=15> */
[----:B------:R-:W-:Y:S02]  /*e910*/  FMUL.FTZ R131, R77, R4 ;  /* 0x000000044d837220 */ /* 0x000fe40000410000 */
[----:B------:R-:W2:Y:S01]  /*e920*/  MUFU.EX2 R4, R61 ;  /* 0x0000003d00047308 */ /* 0x000ea20000000800 */
[----:B------:R-:W-:Y:S01]  /*e930*/  FADD.FTZ R3, R36, R0 ;  /* 0x0000000024037221 */ /* 0x000fe20000010000 */
[----:B------:R-:W-:Y:S01]  /*e940*/  ISETP.GE.U32.AND P2, PT, R225, R10, PT ;  /* 0x0000000ae100720c */ /* 0x000fe20003f46070 */
[----:B-1----:R-:W-:Y:S02]  /*e950*/  FADD.FTZ R0, R6, R16 ;  /* 0x0000001006007221 */ /* 0x002fe40000010000 */
[----:B------:R-:W-:Y:S02]  /*e960*/  FADD.FTZ R16, R19, R3 ;  /* 0x0000000313107221 */ /* 0x000fe40000010000 */
[----:B------:R-:W-:Y:S01]  /*e970*/  IMAD.WIDE.U32 R18, R226, -0x326172a9, RZ ;  /* 0xcd9e8d57e2127825 */ /* 0x000fe200078e00ff */
[----:B------:R-:W-:-:S03]  /*e980*/  @!P4 HADD2 R71, -R196.H0_H0, -RZ.H0_H0 ;  /* 0xa00000ffc447c230 */ /* 0x000fc60000000900 */
[----:B------:R-:W-:Y:S02]  /*e990*/  IMAD.MOV.U32 R230, RZ, RZ, R21 ;  /* 0x000000ffffe67224 */ /* 0x000fe400078e0015 */
[C---:B--2---:R-:W-:Y:S01]  /*e9a0*/  FADD.FTZ R21, R4.reuse, R0 ;  /* 0x0000000004157221 */ /* 0x044fe20000010000 */
[----:B------:R-:W-:Y:S01]  /*e9b0*/  LOP3.LUT R0, R19, R223, RZ, 0x3c, !PT ;  /* 0x000000df13007212 */ /* 0x000fe200078e3cff */
[----:B------:R-:W-:Y:S01]  /*e9c0*/  FMUL.FTZ R15, R123, R9 ;  /* 0x000000097b0f7220 */ /* 0x000fe20000410000 */
[----:B------:R-:W-:Y:S01]  /*e9d0*/  F2FP.PACK_AB R26, R4, R6 ;  /* 0x00000006041a723e */ /* 0x000fe200000000ff */
[----:B------:R-:W-:Y:S01]  /*e9e0*/  IMAD.MOV.U32 R112, RZ, RZ, R7 ;  /* 0x000000ffff707224 */ /* 0x000fe200078e0007 */
[----:B------:R-:W-:Y:S01]  /*e9f0*/  PRMT R58, R197, 0x5410, R196 ;  /* 0x00005410c53a7816 */ /* 0x000fe200000000c4 */
[----:B------:R-:W-:Y:S01]  /*ea00*/  FADD.FTZ R2, R30, R23 ;  /* 0x000000171e027221 */ /* 0x000fe20000010000 */
[----:B------:R-:W-:Y:S01]  /*ea10*/  @!P4 PRMT R196, R71, 0x5410, RZ ;  /* 0x0000541047c4c816 */ /* 0x000fe200000000ff */
[----:B------:R-:W-:Y:S01]  /*ea20*/  IMAD.WIDE.U32 R6, R0, -0x2daee0ad, RZ ;  /* 0xd2511f5300067825 */ /* 0x000fe200078e00ff */
[----:B------:R-:W-:-:S03]  /*ea30*/  @!P5 HADD2 R70, -R197.H0_H0, -RZ.H0_H0 ;  /* 0xa00000ffc546d230 */ /* 0x000fc60000000900 */
[----:B------:R-:W-:Y:S01]  /*ea40*/  FMUL.FTZ R176, R101, R8 ;  /* 0x0000000865b07220 */ /* 0x000fe20000410000 */
[----:B------:R-:W-:Y:S01]  /*ea50*/  @!P2 HADD2 R101, -R192.H0_H0, -RZ.H0_H0 ;  /* 0xa00000ffc065a230 */ /* 0x000fe20000000900 */
[----:B------:R-:W-:Y:S02]  /*ea60*/  IMAD.MOV.U32 R71, RZ, RZ, R15 ;  /* 0x000000ffff477224 */ /* 0x000fe400078e000f */
[----:B------:R-:W-:Y:S01]  /*ea70*/  FADD.FTZ R15, R17, R2 ;  /* 0x00000002110f7221 */ /* 0x000fe20000010000 */
[----:B------:R-:W-:Y:S02]  /*ea80*/  LOP3.LUT R2, R25, UR17, R18, 0x96, !PT ;  /* 0x0000001119027c12 */ /* 0x000fe4000f8e9612 */
[----:B------:R-:W-:Y:S01]  /*ea90*/  LOP3.LUT R0, R7, UR16, R190, 0x96, !PT ;  /* 0x0000001007007c12 */ /* 0x000fe2000f8e96be */
[-C--:B------:R-:W-:Y:S01]  /*eaa0*/  FMUL.FTZ R169, R139, R9.reuse ;  /* 0x000000098ba97220 */ /* 0x080fe20000410000 */
[----:B------:R-:W-:Y:S01]  /*eab0*/  @!P2 PRMT R192, R101, 0x5410, RZ ;  /* 0x0000541065c0a816 */ /* 0x000fe200000000ff */
[-C--:B------:R-:W-:Y:S01]  /*eac0*/  FMUL.FTZ R182, R130, R9.reuse ;  /* 0x0000000982b67220 */ /* 0x080fe20000410000 */
[----:B------:R-:W-:Y:S01]  /*ead0*/  @!P5 PRMT R197, R70, 0x5410, RZ ;  /* 0x0000541046c5d816 */ /* 0x000fe200000000ff */
[----:B------:R-:W-:-:S02]  /*eae0*/  FMUL.FTZ R10, R122, R9 ;  /* 0x000000097a0a7220 */ /* 0x000fc40000410000 */
[-C--:B------:R-:W-:Y:S02]  /*eaf0*/  FMUL.FTZ R27, R118, R9.reuse ;  /* 0x00000009761b7220 */ /* 0x080fe40000410000 */
[-C--:B------:R-:W-:Y:S02]  /*eb00*/  FMUL.FTZ R22, R119, R9.reuse ;  /* 0x0000000977167220 */ /* 0x080fe40000410000 */
[-C--:B------:R-:W-:Y:S02]  /*eb10*/  FMUL.FTZ R179, R110, R9.reuse ;  /* 0x000000096eb37220 */ /* 0x080fe40000410000 */
[----:B------:R-:W-:Y:S02]  /*eb20*/  FMUL.FTZ R178, R111, R9 ;  /* 0x000000096fb27220 */ /* 0x000fe40000410000 */
[----:B------:R-:W-:Y:S02]  /*eb30*/  IMAD.MOV.U32 R101, RZ, RZ, R164 ;  /* 0x000000ffff657224 */ /* 0x000fe400078e00a4 */
        /* <DEDUP_REMOVED lines=16> */
[----:B------:R-:W-:-:S04]  /*ec40*/  IMAD.WIDE.U32 R2, R2, -0x2daee0ad, RZ ;  /* 0xd2511f5302027825 */ /* 0x000fc800078e00ff */
[----:B------:R-:W-:Y:S01]  /*ec50*/  IMAD.WIDE.U32 R4, R0, -0x326172a9, RZ ;  /* 0xcd9e8d5700047825 */ /* 0x000fe200078e00ff */
[----:B------:R-:W-:-:S04]  /*ec60*/  LOP3.LUT R0, R3, UR11, R6, 0x96, !PT ;  /* 0x0000000b03007c12 */ /* 0x000fc8000f8e9606 */
[----:B------:R-:W-:Y:S01]  /*ec70*/  LOP3.LUT R3, R5, UR12, R24, 0x96, !PT ;  /* 0x0000000c05037c12 */ /* 0x000fe2000f8e9618 */
[-C--:B------:R-:W-:Y:S02]  /*ec80*/  FMUL.FTZ R183, R132, R8.reuse ;  /* 0x0000000884b77220 */ /* 0x080fe40000410000 */
[----:B------:R-:W-:Y:S02]  /*ec90*/  IMAD.MOV.U32 R208, RZ, RZ, R167 ;  /* 0x000000ffffd07224 */ /* 0x000fe400078e00a7 */
[-C--:B------:R-:W-:Y:S02]  /*eca0*/  FMUL.FTZ R172, R136, R8.reuse ;  /* 0x0000000888ac7220 */ /* 0x080fe40000410000 */
[----:B------:R-:W-:Y:S02]  /*ecb0*/  IMAD.MOV.U32 R132, RZ, RZ, R166 ;  /* 0x000000ffff847224 */ /* 0x000fe400078e00a6 */
[-C--:B------:R-:W-:Y:S02]  /*ecc0*/  FMUL.FTZ R168, R133, R8.reuse ;  /* 0x0000000885a87220 */ /* 0x080fe40000410000 */
[----:B------:R-:W-:-:S02]  /*ecd0*/  FMUL.FTZ R136, R128, R8 ;  /* 0x0000000880887220 */ /* 0x000fc40000410000 */
[-C--:B------:R-:W-:Y:S02]  /*ece0*/  FMUL.FTZ R186, R124, R8.reuse ;  /* 0x000000087cba7220 */ /* 0x080fe40000410000 */
[----:B------:R-:W-:Y:S02]  /*ecf0*/  FMUL.FTZ R224, R125, R8 ;  /* 0x000000087de07220 */ /* 0x000fe40000410000 */
[-C--:B------:R-:W-:Y:S02]  /*ed00*/  FMUL.FTZ R166, R134, R9.reuse ;  /* 0x0000000986a67220 */ /* 0x080fe40000410000 */
[-C--:B------:R-:W-:Y:S02]  /*ed10*/  FMUL.FTZ R167, R135, R9.reuse ;  /* 0x0000000987a77220 */ /* 0x080fe40000410000 */
[-C--:B------:R-:W-:Y:S02]  /*ed20*/  FMUL.FTZ R222, R126, R9.reuse ;  /* 0x000000097ede7220 */ /* 0x080fe40000410000 */
[----:B------:R-:W-:-:S02]  /*ed30*/  FMUL.FTZ R221, R127, R9 ;  /* 0x000000097fdd7220 */ /* 0x000fc40000410000 */
[----:B------:R-:W-:-:S04]  /*ed40*/  IMAD.WIDE.U32 R8, R3, -0x2daee0ad, RZ ;  /* 0xd2511f5303087825 */ /* 0x000fc800078e00ff */
[----:B------:R-:W-:Y:S01]  /*ed50*/  IMAD.WIDE.U32 R12, R0, -0x326172a9, RZ ;  /* 0xcd9e8d57000c7825 */ /* 0x000fe200078e00ff */
[----:B------:R-:W-:-:S03]  /*ed60*/  LOP3.LUT R0, R9, UR9, R2, 0x96, !PT ;  /* 0x0000000909007c12 */ /* 0x000fc6000f8e9602 */
[----:B------:R-:W-:Y:S02]  /*ed70*/  IMAD.MOV.U32 R62, RZ, RZ, R11 ;  /* 0x000000ffff3e7224 */ /* 0x000fe400078e000b */
[----:B------:R-:W-:Y:S02]  /*ed80*/  IMAD.MOV.U32 R61, RZ, RZ, R10 ;  /* 0x000000ffff3d7224 */ /* 0x000fe400078e000a */
[----:B------:R-:W-:Y:S01]  /*ed90*/  IMAD.WIDE.U32 R10, R0, -0x326172a9, RZ ;  /* 0xcd9e8d57000a7825 */ /* 0x000fe200078e00ff */
[----:B------:R-:W-:-:S04]  /*eda0*/  LOP3.LUT R3, R13, UR10, R4, 0x96, !PT ;  /* 0x0000000a0d037c12 */ /* 0x000fc8000f8e9604 */
[----:B------:R-:W-:Y:S01]  /*edb0*/  LOP3.LUT R0, R11, UR8, R12, 0x96, !PT ;  /* 0x000000080b007c12 */ /* 0x000fe2000f8e960c */
[----:B------:R-:W-:-:S04]  /*edc0*/  IMAD.WIDE.U32 R2, R3, -0x2daee0ad, RZ ;  /* 0xd2511f5303027825 */ /* 0x000fc800078e00ff */
[----:B------:R-:W-:Y:S01]  /*edd0*/  IMAD.WIDE.U32 R12, R0, -0x2daee0ad, RZ ;  /* 0xd2511f53000c7825 */ /* 0x000fe200078e00ff */
[----:B------:R-:W-:-:S04]  /*ede0*/  LOP3.LUT R3, R3, UR7, R8, 0x96, !PT ;  /* 0x0000000703037c12 */ /* 0x000fc8000f8e9608 */
[----:B------:R-:W-:Y:S01]  /*edf0*/  LOP3.LUT R2, R13, UR5, R2, 0x96, !PT ;  /* 0x000000050d027c12 */ /* 0x000fe2000f8e9602 */
[----:B------:R-:W-:-:S04]  /*ee00*/  IMAD.WIDE.U32 R8, R3, -0x326172a9, RZ ;  /* 0xcd9e8d5703087825 */ /* 0x000fc800078e00ff */
[----:B------:R-:W-:-:S05]  /*ee10*/  IMAD.WIDE.U32 R2, R2, -0x326172a9, RZ ;  /* 0xcd9e8d5702027825 */ /* 0x000fca00078e00ff */
[----:B------:R-:W-:Y:S02]  /*ee20*/  LOP3.LUT R0, R3, UR14, R8, 0x96, !PT ;  /* 0x0000000e03007c12 */ /* 0x000fe4000f8e9608 */
[----:B------:R-:W-:Y:S02]  /*ee30*/  LOP3.LUT R14, R9, UR6, R10, 0x96, !PT ;  /* 0x00000006090e7c12 */ /* 0x000fe4000f8e960a */
[----:B------:R-:W-:Y:S02]  /*ee40*/  LOP3.LUT R7, R0, 0xff, RZ, 0xc0, !PT ;  /* 0x000000ff00077812 */ /* 0x000fe400078ec0ff */
[----:B------:R-:W-:Y:S02]  /*ee50*/  LOP3.LUT R9, R67, UR17, R18, 0x96, !PT ;  /* 0x0000001143097c12 */ /* 0x000fe4000f8e9612 */
[----:B------:R-:W-:Y:S02]  /*ee60*/  LOP3.LUT R8, R5, UR12, R66, 0x96, !PT ;  /* 0x0000000c05087c12 */ /* 0x000fe4000f8e9642 */
[----:B------:R-:W-:-:S02]  /*ee70*/  ISETP.GE.U32.AND P1, PT, R225, R7, PT ;  /* 0x00000007e100720c */ /* 0x000fc40003f26070 */
[----:B------:R-:W-:Y:S01]  /*ee80*/  LOP3.LUT R7, R0, 0xffff, RZ, 0xc0, !PT ;  /* 0x0000ffff00077812 */ /* 0x000fe200078ec0ff */
[----:B------:R-:W-:Y:S01]  /*ee90*/  IMAD.WIDE.U32 R10, R9, -0x2daee0ad, RZ ;  /* 0xd2511f53090a7825 */ /* 0x000fe200078e00ff */
[--C-:B------:R-:W-:Y:S02]  /*eea0*/  SHF.R.U32.HI R5, RZ, 0x10, R0.reuse ;  /* 0x00000010ff057819 */ /* 0x100fe40000011600 */
[----:B------:R-:W-:Y:S01]  /*eeb0*/  SHF.R.U32.HI R0, RZ, 0x18, R0 ;  /* 0x00000018ff007819 */ /* 0x000fe20000011600 */
[----:B------:R-:W-:Y:S01]  /*eec0*/  IMAD.WIDE.U32 R8, R8, -0x2daee0ad, RZ ;  /* 0xd2511f5308087825 */ /* 0x000fe200078e00ff */
[----:B------:R-:W-:Y:S02]  /*eed0*/  SHF.R.U32.HI R7, RZ, 0x8, R7 ;  /* 0x00000008ff077819 */ /* 0x000fe40000011607 */
[----:B------:R-:W-:Y:S02]  /*eee0*/  LOP3.LUT R5, R5, 0xff, RZ, 0xc0, !PT ;  /* 0x000000ff05057812 */ /* 0x000fe400078ec0ff */
[----:B------:R-:W-:-:S02]  /*eef0*/  ISETP.GE.U32.AND P2, PT, R225, R0, PT ;  /* 0x00000000e100720c */ /* 0x000fc40003f46070 */
[----:B------:R-:W-:Y:S02]  /*ef00*/  LOP3.LUT R0, R11, UR11, R6, 0x96, !PT ;  /* 0x0000000b0b007c12 */ /* 0x000fe4000f8e9606 */
[----:B------:R-:W-:Y:S02]  /*ef10*/  LOP3.LUT R7, R7, 0xffff, RZ, 0xc0, !PT ;  /* 0x0000ffff07077812 */ /* 0x000fe400078ec0ff */
[----:B------:R-:W-:Y:S02]  /*ef20*/  LOP3.LUT R6, R9, UR9, R10, 0x96, !PT ;  /* 0x0000000909067c12 */ /* 0x000fe4000f8e960a */
[----:B------:R-:W-:Y:S02]  /*ef30*/  ISETP.GE.U32.AND P4, PT, R225, R5, PT ;  /* 0x00000005e100720c */ /* 0x000fe40003f86070 */
[C---:B------:R-:W-:Y:S02]  /*ef40*/  LOP3.LUT R5, R2.reuse, 0xff, RZ, 0xc0, !PT ;  /* 0x000000ff02057812 */ /* 0x040fe400078ec0ff */
[----:B------:R-:W-:-:S02]  /*ef50*/  LOP3.LUT R13, R2, 0xffff, RZ, 0xc0, !PT ;  /* 0x0000ffff020d7812 */ /* 0x000fc400078ec0ff */
[--C-:B------:R-:W-:Y:S02]  /*ef60*/  SHF.R.U32.HI R17, RZ, 0x10, R2.reuse ;  /* 0x00000010ff117819 */ /* 0x100fe40000011602 */
[----:B------:R-:W-:Y:S01]  /*ef70*/  SHF.R.U32.HI R19, RZ, 0x18, R2 ;  /* 0x00000018ff137819 */ /* 0x000fe20000011602 */
[----:B------:R-:W-:Y:S01]  /*ef80*/  IMAD.WIDE.U32 R2, R0, -0x326172a9, RZ ;  /* 0xcd9e8d5700027825 */ /* 0x000fe200078e00ff */
[----:B------:R-:W-:-:S03]  /*ef90*/  ISETP.GE.U32.AND P0, PT, R225, R7, PT ;  /* 0x00000007e100720c */ /* 0x000fc60003f06070 */
[----:B------:R-:W-:Y:S01]  /*efa0*/  IMAD.WIDE.U32 R6, R6, -0x326172a9, RZ ;  /* 0xcd9e8d5706067825 */ /* 0x000fe200078e00ff */
[----:B------:R-:W-:-:S04]  /*efb0*/  LOP3.LUT R3, R3, UR10, R4, 0x96, !PT ;  /* 0x0000000a03037c12 */ /* 0x000fc8000f8e9604 */
[----:B------:R-:W-:Y:S01]  /*efc0*/  LOP3.LUT R0, R7, UR8, R2, 0x96, !PT ;  /* 0x0000000807007c12 */ /* 0x000fe2000f8e9602 */
[----:B------:R-:W-:Y:S01]  /*efd0*/  IMAD.WIDE.U32 R2, R3, -0x2daee0ad, RZ ;  /* 0xd2511f5303027825 */ /* 0x000fe200078e00ff */
[----:B------:R-:W-:-:S03]  /*efe0*/  PRMT R9, R41, 0x7610, R9 ;  /* 0x0000761029097816 */ /* 0x000fc60000000009 */
[----:B------:R-:W-:Y:S01]  /*eff0*/  IMAD.WIDE.U32 R10, R0, -0x2daee0ad, RZ ;  /* 0xd2511f53000a7825 */ /* 0x000fe200078e00ff */
[----:B------:R-:W-:Y:S01]  /*f000*/  LOP3.LUT R4, R3, UR7, R8, 0x96, !PT ;  /* 0x0000000703047c12 */ /* 0x000fe2000f8e9608 */
[----:B------:R-:W-:Y:S01]  /*f010*/  @!P1 HADD2 R76, -R9.H0_H0, -RZ.H0_H0 ;  /* 0xa00000ff094c9230 */ /* 0x000fe20000000900 */
[----:B------:R-:W-:Y:S01]  /*f020*/  ISETP.GE.U32.AND P6, PT, R225, R5, PT ;  /* 0x00000005e100720c */ /* 0x000fe20003fc6070 */
[----:B------:R-:W-:Y:S01]  /*f030*/  IMAD.MOV.U32 R67, RZ, RZ, R112 ;  /* 0x000000ffff437224 */ /* 0x000fe200078e0070 */
[----:B------:R-:W-:Y:S01]  /*f040*/  LOP3.LUT R7, R11, UR5, R2, 0x96, !PT ;  /* 0x000000050b077c12 */ /* 0x000fe2000f8e9602 */
[----:B------:R-:W-:Y:S01]  /*f050*/  IMAD.MOV.U32 R112, RZ, RZ, R101 ;  /* 0x000000ffff707224 */ /* 0x000fe200078e0065 */
[----:B------:R-:W-:Y:S01]  /*f060*/  PRMT R11, R41, 0x7632, R11 ;  /* 0x00007632290b7816 */ /* 0x000fe2000000000b */
[----:B------:R-:W-:Y:S02]  /*f070*/  IMAD.MOV.U32 R101, RZ, RZ, R27 ;  /* 0x000000ffff657224 */ /* 0x000fe400078e001b */
[----:B------:R-:W-:-:S04]  /*f080*/  IMAD.WIDE.U32 R2, R14, -0x2daee0ad, RZ ;  /* 0xd2511f530e027825 */ /* 0x000fc800078e00ff */
[----:B------:R-:W-:Y:S01]  /*f090*/  FADD.FTZ R27, R45, R16 ;  /* 0x000000102d1b7221 */ /* 0x000fe20000010000 */
[----:B------:R-:W-:Y:S01]  /*f0a0*/  PRMT R45, R9, 0x5410, R11 ;  /* 0x00005410092d7816 */ /* 0x000fe2000000000b */
[----:B------:R-:W-:Y:S01]  /*f0b0*/  IMAD.WIDE.U32 R4, R4, -0x326172a9, RZ ;  /* 0xcd9e8d5704047825 */ /* 0x000fe200078e00ff */
[----:B------:R-:W-:Y:S02]  /*f0c0*/  @!P1 PRMT R9, R76, 0x5410, RZ ;  /* 0x000054104c099816 */ /* 0x000fe400000000ff */
[----:B------:R-:W-:Y:S01]  /*f0d0*/  LOP3.LUT R0, R3, UR13, R12, 0x96, !PT ;  /* 0x0000000d03007c12 */ /* 0x000fe2000f8e960c */
[----:B------:R-:W-:Y:S01]  /*f0e0*/  FADD.FTZ R29, R29, R15 ;  /* 0x0000000f1d1d7221 */ /* 0x000fe20000010000 */
[C---:B------:R-:W-:Y:S01]  /*f0f0*/  LOP3.LUT R23, R2.reuse, 0xff, RZ, 0xc0, !PT ;  /* 0x000000ff02177812 */ /* 0x040fe200078ec0ff */
[----:B------:R-:W-:Y:S01]  /*f100*/  IMAD.MOV.U32 R76, RZ, RZ, R22 ;  /* 0x000000ffff4c7224 */ /* 0x000fe200078e0016 */
[----:B------:R-:W-:Y:S02]  /*f110*/  LOP3.LUT R16, R2, 0xffff, RZ, 0xc0, !PT ;  /* 0x0000ffff02107812 */ /* 0x000fe400078ec0ff */
[----:B------:R-:W-:-:S02]  /*f120*/  SHF.R.U32.HI R22, RZ, 0x10, R2 ;  /* 0x00000010ff167819 */ /* 0x000fc40000011602 */
[----:B------:R-:W-:Y:S01]  /*f130*/  SHF.R.U32.HI R15, RZ, 0x18, R2 ;  /* 0x00000018ff0f7819 */ /* 0x000fe20000011602 */
[----:B------:R-:W-:Y:S01]  /*f140*/  IMAD.WIDE.U32 R2, R7, -0x326172a9, RZ ;  /* 0xcd9e8d5707027825 */ /* 0x000fe200078e00ff */
[----:B------:R-:W-:Y:S02]  /*f150*/  LOP3.LUT R14, R5, UR6, R6, 0x96, !PT ;  /* 0x00000006050e7c12 */ /* 0x000fe4000f8e9606 */
[----:B------:R-:W-:Y:S02]  /*f160*/  PRMT R5, R51, 0x7610, R5 ;  /* 0x0000761033057816 */ /* 0x000fe40000000005 */
[--C-:B------:R-:W-:Y:S02]  /*f170*/  LOP3.LUT R8, R3, UR14, R4.reuse, 0x96, !PT ;  /* 0x0000000e03087c12 */ /* 0x100fe4000f8e9604 */
[----:B------:R-:W-:Y:S01]  /*f180*/  PRMT R4, R51, 0x7632, R4 ;  /* 0x0000763233047816 */ /* 0x000fe20000000004 */
[----:B------:R-:W-:-:S03]  /*f190*/  @!P6 HADD2 R80, -R5.H0_H0, -RZ.H0_H0 ;  /* 0xa00000ff0550e230 */ /* 0x000fc60000000900 */
[----:B------:R-:W-:Y:S02]  /*f1a0*/  PRMT R36, R5, 0x5410, R4 ;  /* 0x0000541005247816 */ /* 0x000fe40000000004 */
[----:B------:R-:W-:Y:S02]  /*f1b0*/  @!P6 PRMT R5, R80, 0x5410, RZ ;  /* 0x000054105005e816 */ /* 0x000fe400000000ff */
[----:B------:R-:W-:Y:S01]  /*f1c0*/  ISETP.GE.U32.AND P6, PT, R225, R19, PT ;  /* 0x00000013e100720c */ /* 0x000fe20003fc6070 */
[----:B------:R-:W-:Y:S01]  /*f1d0*/  IMAD.MOV.U32 R66, RZ, RZ, R62 ;  /* 0x000000ffff427224 */ /* 0x000fe200078e003e */
[----:B------:R-:W-:Y:S01]  /*f1e0*/  PRMT R18, R50, 0x7632, R18 ;  /* 0x0000763232127816 */ /* 0x000fe20000000012 */
[----:B------:R-:W-:Y:S01]  /*f1f0*/  IMAD.MOV.U32 R113, RZ, RZ, R20 ;  /* 0x000000ffff717224 */ /* 0x000fe200078e0014 */
[C---:B------:R-:W-:Y:S01]  /*f200*/  LOP3.LUT R20, R2.reuse, 0xff, RZ, 0xc0, !PT ;  /* 0x000000ff02147812 */ /* 0x040fe200078ec0ff */
[----:B------:R-:W-:Y:S01]  /*f210*/  IMAD.MOV.U32 R62, RZ, RZ, R28 ;  /* 0x000000ffff3e7224 */ /* 0x000fe200078e001c */
[----:B------:R-:W-:-:S02]  /*f220*/  LOP3.LUT R25, R2, 0xffff, RZ, 0xc0, !PT ;  /* 0x0000ffff02197812 */ /* 0x000fc400078ec0ff */
[--C-:B------:R-:W-:Y:S02]  /*f230*/  SHF.R.U32.HI R24, RZ, 0x10, R2.reuse ;  /* 0x00000010ff187819 */ /* 0x100fe40000011602 */
[----:B------:R-:W-:Y:S02]  /*f240*/  SHF.R.U32.HI R28, RZ, 0x18, R2 ;  /* 0x00000018ff1c7819 */ /* 0x000fe40000011602 */
[--C-:B------:R-:W-:Y:S01]  /*f250*/  SHF.R.U32.HI R2, RZ, 0x8, R13.reuse ;  /* 0x00000008ff027819 */ /* 0x100fe2000001160d */
[----:B------:R-:W-:Y:S01]  /*f260*/  @!P6 HADD2 R82, -R18.H0_H0, -RZ.H0_H0 ;  /* 0xa00000ff1252e230 */ /* 0x000fe20000000900 */
[----:B------:R-:W-:-:S04]  /*f270*/  PRMT R13, R50, 0x7610, R13 ;  /* 0x00007610320d7816 */ /* 0x000fc8000000000d */
[----:B------:R-:W-:Y:S02]  /*f280*/  PRMT R30, R13, 0x5410, R18 ;  /* 0x000054100d1e7816 */ /* 0x000fe40000000012 */
[----:B------:R-:W-:Y:S02]  /*f290*/  @!P6 PRMT R18, R82, 0x5410, RZ ;  /* 0x000054105212e816 */ /* 0x000fe400000000ff */
[----:B------:R-:W-:Y:S02]  /*f2a0*/  ISETP.GE.U32.AND P6, PT, R225, R15, PT ;  /* 0x0000000fe100720c */ /* 0x000fe40003fc6070 */
[C---:B------:R-:W-:Y:S02]  /*f2b0*/  PRMT R157, R43.reuse, 0x7632, R157 ;  /* 0x000076322b9d7816 */ /* 0x040fe4000000009d */
[----:B------:R-:W-:Y:S02]  /*f2c0*/  PRMT R158, R43, 0x7610, R158 ;  /* 0x000076102b9e7816 */ /* 0x000fe4000000009e */
[----:B------:R-:W-:-:S02]  /*f2d0*/  PRMT R6, R57, 0x7632, R6 ;  /* 0x0000763239067816 */ /* 0x000fc40000000006 */
[----:B------:R-:W-:Y:S01]  /*f2e0*/  PRMT R7, R57, 0x7610, R7 ;  /* 0x0000761039077816 */ /* 0x000fe20000000007 */
[----:B------:R-:W-:-:S04]  /*f2f0*/  IMAD.MOV.U32 R57, RZ, RZ, R112 ;  /* 0x000000ffff397224 */ /* 0x000fc800078e0070 */
[----:B------:R-:W-:Y:S01]  /*f300*/  @!P6 HADD2 R90, -R157.H0_H0, -RZ.H0_H0 ;  /* 0xa00000ff9d5ae230 */ /* 0x000fe20000000900 */
[----:B------:R-:W-:-:S04]  /*f310*/  PRMT R112, R158, 0x5410, R157 ;  /* 0x000054109e707816 */ /* 0x000fc8000000009d */
[----:B------:R-:W-:Y:S01]  /*f320*/  @!P6 PRMT R157, R90, 0x5410, RZ ;  /* 0x000054105a9de816 */ /* 0x000fe200000000ff */
[----:B------:R-:W-:Y:S02]  /*f330*/  IMAD.MOV.U32 R90, RZ, RZ, R237 ;  /* 0x000000ffff5a7224 */ /* 0x000fe400078e00ed */
[----:B------:R-:W2:Y:S01]  /*f340*/  LDL.LU R237, [R1+0x1a8] ;  /* 0x0001a80001ed7983 */ /* 0x000ea20000300800 */
[----:B------:R-:W-:Y:S01]  /*f350*/  LOP3.LUT R2, R2, 0xffff, RZ, 0xc0, !PT ;  /* 0x0000ffff02027812 */ /* 0x000fe200078ec0ff */
[----:B------:R-:W-:-:S03]  /*f360*/  @!P0 HADD2 R77, -R11.H0_H0, -RZ.H0_H0 ;  /* 0xa00000ff0b4d8230 */ /* 0x000fc60000000900 */
[----:B------:R-:W-:Y:S02]  /*f370*/  ISETP.GE.U32.AND P1, PT, R225, R2, PT ;  /* 0x00000002e100720c */ /* 0x000fe40003f26070 */
[----:B------:R-:W-:Y:S02]  /*f380*/  LOP3.LUT R2, R17, 0xff, RZ, 0xc0, !PT ;  /* 0x000000ff11027812 */ /* 0x000fe400078ec0ff */
[----:B------:R-:W-:Y:S02]  /*f390*/  @!P0 PRMT R11, R77, 0x5410, RZ ;  /* 0x000054104d0b8816 */ /* 0x000fe400000000ff */
[----:B------:R-:W-:Y:S02]  /*f3a0*/  ISETP.GE.U32.AND P0, PT, R225, R2, PT ;  /* 0x00000002e100720c */ /* 0x000fe40003f06070 */
[----:B------:R-:W-:Y:S01]  /*f3b0*/  LOP3.LUT R2, R0, 0xffff, RZ, 0xc0, !PT ;  /* 0x0000ffff00027812 */ /* 0x000fe200078ec0ff */
[----:B------:R-:W1:Y:S03]  /*f3c0*/  MUFU.EX2 R12, R64 ;  /* 0x00000040000c7308 */ /* 0x000e660000000800 */
[----:B------:R-:W-:-:S05]  /*f3d0*/  SHF.R.U32.HI R3, RZ, 0x8, R2 ;  /* 0x00000008ff037819 */ /* 0x000fca0000011602 */
[----:B------:R-:W3:Y:S01]  /*f3e0*/  MUFU.EX2 R2, R74 ;  /* 0x0000004a00027308 */ /* 0x000ee20000000800 */
[----:B------:R-:W-:-:S04]  /*f3f0*/  LOP3.LUT R3, R3, 0xffff, RZ, 0xc0, !PT ;  /* 0x0000ffff03037812 */ /* 0x000fc800078ec0ff */
[----:B------:R-:W-:Y:S01]  /*f400*/  ISETP.GE.U32.AND P5, PT, R225, R3, PT ;  /* 0x00000003e100720c */ /* 0x000fe20003fa6070 */
[----:B-1----:R-:W-:Y:S01]  /*f410*/  FADD.FTZ R3, R12, R21 ;  /* 0x000000150c037221 */ /* 0x002fe20000010000 */
[----:B------:R-:W-:Y:S01]  /*f420*/  @!P4 HADD2 R79, -R7.H0_H0, -RZ.H0_H0 ;  /* 0xa00000ff074fc230 */ /* 0x000fe20000000900 */
[----:B------:R-:W-:Y:S02]  /*f430*/  PRMT R41, R7, 0x5410, R6 ;  /* 0x0000541007297816 */ /* 0x000fe40000000006 */
[C---:B---3--:R-:W-:Y:S01]  /*f440*/  F2FP.PACK_AB R12, R2.reuse, R12 ;  /* 0x0000000c020c723e */ /* 0x048fe200000000ff */
[----:B------:R-:W-:Y:S01]  /*f450*/  FADD.FTZ R21, R2, R3 ;  /* 0x0000000302157221 */ /* 0x000fe20000010000 */
[----:B------:R-:W-:Y:S02]  /*f460*/  LOP3.LUT R2, R0, 0xff, RZ, 0xc0, !PT ;  /* 0x000000ff00027812 */ /* 0x000fe400078ec0ff */
[----:B------:R-:W-:Y:S02]  /*f470*/  @!P4 PRMT R7, R79, 0x5410, RZ ;  /* 0x000054104f07c816 */ /* 0x000fe400000000ff */
[----:B------:R-:W-:-:S02]  /*f480*/  ISETP.GE.U32.AND P4, PT, R225, R2, PT ;  /* 0x00000002e100720c */ /* 0x000fc40003f86070 */
[--C-:B------:R-:W-:Y:S02]  /*f490*/  SHF.R.U32.HI R2, RZ, 0x18, R0.reuse ;  /* 0x00000018ff027819 */ /* 0x100fe40000011600 */
[----:B------:R-:W-:Y:S01]  /*f4a0*/  SHF.R.U32.HI R0, RZ, 0x10, R0 ;  /* 0x00000010ff007819 */ /* 0x000fe20000011600 */
[----:B------:R-:W-:Y:S01]  /*f4b0*/  @!P0 HADD2 R83, -R13.H0_H0, -RZ.H0_H0 ;  /* 0xa00000ff0d538230 */ /* 0x000fe20000000900 */
[----:B------:R-:W-:Y:S02]  /*f4c0*/  PRMT R163, R26, 0x7632, R163 ;  /* 0x000076321aa37816 */ /* 0x000fe400000000a3 */
[----:B------:R-:W-:Y:S02]  /*f4d0*/  LOP3.LUT R0, R0, 0xff, RZ, 0xc0, !PT ;  /* 0x000000ff00007812 */ /* 0x000fe400078ec0ff */
[----:B------:R-:W-:Y:S01]  /*f4e0*/  @!P0 PRMT R13, R83, 0x5410, RZ ;  /* 0x00005410530d8816 */ /* 0x000fe200000000ff */
[----:B------:R-:W-:Y:S01]  /*f4f0*/  @!P5 HADD2 R84, -R163.H0_H0, -RZ.H0_H0 ;  /* 0xa00000ffa354d230 */ /* 0x000fe20000000900 */
[----:B------:R-:W-:Y:S01]  /*f500*/  ISETP.GE.U32.AND P0, PT, R225, R0, PT ;  /* 0x00000000e100720c */ /* 0x000fe20003f06070 */
[----:B------:R-:W-:Y:S01]  /*f510*/  @!P2 HADD2 R78, -R6.H0_H0, -RZ.H0_H0 ;  /* 0xa00000ff064ea230 */ /* 0x000fe20000000900 */
[----:B------:R-:W-:-:S02]  /*f520*/  PRMT R189, R26, 0x7610, R189 ;  /* 0x000076101abd7816 */ /* 0x000fc400000000bd */
[----:B------:R-:W-:Y:S02]  /*f530*/  SHF.R.U32.HI R0, RZ, 0x8, R16 ;  /* 0x00000008ff007819 */ /* 0x000fe40000011610 */
[----:B------:R-:W-:Y:S01]  /*f540*/  PRMT R115, R189, 0x5410, R163 ;  /* 0x00005410bd737816 */ /* 0x000fe200000000a3 */
[----:B------:R-:W-:Y:S01]  /*f550*/  @!P1 HADD2 R81, -R4.H0_H0, -RZ.H0_H0 ;  /* 0xa00000ff04519230 */ /* 0x000fe20000000900 */
[----:B------:R-:W-:Y:S02]  /*f560*/  @!P5 PRMT R163, R84, 0x5410, RZ ;  /* 0x0000541054a3d816 */ /* 0x000fe400000000ff */
[----:B------:R-:W-:Y:S02]  /*f570*/  @!P2 PRMT R6, R78, 0x5410, RZ ;  /* 0x000054104e06a816 */ /* 0x000fe400000000ff */
[C---:B------:R-:W-:Y:S02]  /*f580*/  ISETP.GE.U32.AND P5, PT, R225.reuse, R23, PT ;  /* 0x00000017e100720c */ /* 0x040fe40003fa6070 */
[----:B------:R-:W-:Y:S01]  /*f590*/  ISETP.GE.U32.AND P2, PT, R225, R2, PT ;  /* 0x00000002e100720c */ /* 0x000fe20003f46070 */
[----:B------:R-:W-:Y:S01]  /*f5a0*/  IMAD.WIDE.U32 R2, R14, -0x2daee0ad, RZ ;  /* 0xd2511f530e027825 */ /* 0x000fe200078e00ff */
[----:B------:R-:W-:-:S02]  /*f5b0*/  LOP3.LUT R0, R0, 0xffff, RZ, 0xc0, !PT ;  /* 0x0000ffff00007812 */ /* 0x000fc400078ec0ff */
[C---:B------:R-:W-:Y:S02]  /*f5c0*/  PRMT R161, R42.reuse, 0x7610, R161 ;  /* 0x000076102aa17816 */ /* 0x040fe400000000a1 */
[----:B------:R-:W-:Y:S02]  /*f5d0*/  @!P1 PRMT R4, R81, 0x5410, RZ ;  /* 0x0000541051049816 */ /* 0x000fe400000000ff */
[----:B------:R-:W-:Y:S01]  /*f5e0*/  ISETP.GE.U32.AND P1, PT, R225, R0, PT ;  /* 0x00000000e100720c */ /* 0x000fe20003f26070 */
[----:B------:R-:W-:Y:S01]  /*f5f0*/  @!P0 HADD2 R87, -R161.H0_H0, -RZ.H0_H0 ;  /* 0xa00000ffa1578230 */ /* 0x000fe20000000900 */
[----:B------:R-:W-:Y:S02]  /*f600*/  PRMT R162, R42, 0x7632, R162 ;  /* 0x000076322aa27816 */ /* 0x000fe400000000a2 */
[----:B------:R-:W-:Y:S02]  /*f610*/  LOP3.LUT R0, R3, UR13, R10, 0x96, !PT ;  /* 0x0000000d03007c12 */ /* 0x000fe4000f8e960a */
[----:B------:R-:W-:-:S02]  /*f620*/  LOP3.LUT R19, R2, 0xffff, RZ, 0xc0, !PT ;  /* 0x0000ffff02137812 */ /* 0x000fc400078ec0ff */
[----:B------:R-:W-:Y:S02]  /*f630*/  LOP3.LUT R26, R2, 0xff, RZ, 0xc0, !PT ;  /* 0x000000ff021a7812 */ /* 0x000fe400078ec0ff */
[--C-:B------:R-:W-:Y:S02]  /*f640*/  SHF.R.U32.HI R17, RZ, 0x10, R2.reuse ;  /* 0x00000010ff117819 */ /* 0x100fe40000011602 */
[----:B------:R-:W-:Y:S02]  /*f650*/  SHF.R.U32.HI R3, RZ, 0x18, R2 ;  /* 0x00000018ff037819 */ /* 0x000fe40000011602 */
[----:B------:R-:W-:Y:S02]  /*f660*/  PRMT R160, R12, 0x7610, R160 ;  /* 0x000076100ca07816 */ /* 0x000fe400000000a0 */
[----:B------:R-:W-:Y:S02]  /*f670*/  LOP3.LUT R2, R22, 0xff, RZ, 0xc0, !PT ;  /* 0x000000ff16027812 */ /* 0x000fe400078ec0ff */
[----:B------:R-:W-:Y:S01]  /*f680*/  PRMT R114, R161, 0x5410, R162 ;  /* 0x00005410a1727816 */ /* 0x000fe200000000a2 */
[----:B------:R-:W-:Y:S01]  /*f690*/  @!P5 HADD2 R89, -R160.H0_H0, -RZ.H0_H0 ;  /* 0xa00000ffa059d230 */ /* 0x000fe20000000900 */
[----:B------:R-:W-:-:S02]  /*f6a0*/  @!P0 PRMT R161, R87, 0x5410, RZ ;  /* 0x0000541057a18816 */ /* 0x000fc400000000ff */
[----:B------:R-:W-:Y:S02]  /*f6b0*/  PRMT R159, R12, 0x7632, R159 ;  /* 0x000076320c9f7816 */ /* 0x000fe4000000009f */
[----:B------:R-:W-:Y:S01]  /*f6c0*/  ISETP.GE.U32.AND P0, PT, R225, R2, PT ;  /* 0x00000002e100720c */ /* 0x000fe20003f06070 */
[----:B------:R-:W-:Y:S01]  /*f6d0*/  IMAD.MOV.U32 R77, RZ, RZ, R113 ;  /* 0x000000ffff4d7224 */ /* 0x000fe200078e0071 */
[----:B------:R-:W-:Y:S01]  /*f6e0*/  MUFU.EX2 R15, R142 ;  /* 0x0000008e000f7308 */ /* 0x000fe20000000800 */
[----:B------:R-:W-:Y:S02]  /*f6f0*/  PRMT R113, R160, 0x5410, R159 ;  /* 0x00005410a0717816 */ /* 0x000fe4000000009f */
[----:B------:R-:W-:Y:S02]  /*f700*/  @!P5 PRMT R160, R89, 0x5410, RZ ;  /* 0x0000541059a0d816 */ /* 0x000fe400000000ff */
[----:B------:R-:W-:-:S03]  /*f710*/  ISETP.GE.U32.AND P5, PT, R225, R3, PT ;  /* 0x00000003e100720c */ /* 0x000fc60003fa6070 */
[----:B------:R-:W1:Y:S01]  /*f720*/  MUFU.EX2 R2, R75 ;  /* 0x0000004b00027308 */ /* 0x000e620000000800 */
[C---:B------:R-:W-:Y:S01]  /*f730*/  LOP3.LUT R3, R8.reuse, 0xffff, RZ, 0xc0, !PT ;  /* 0x0000ffff08037812 */ /* 0x040fe200078ec0ff */
[----:B------:R-:W-:Y:S01]  /*f740*/  @!P1 HADD2 R88, -R159.H0_H0, -RZ.H0_H0 ;  /* 0xa00000ff9f589230 */ /* 0x000fe20000000900 */
[----:B------:R-:W-:Y:S02]  /*f750*/  LOP3.LUT R10, R8, 0xff, RZ, 0xc0, !PT ;  /* 0x000000ff080a7812 */ /* 0x000fe400078ec0ff */
[----:B------:R-:W-:Y:S01]  /*f760*/  SHF.R.U32.HI R3, RZ, 0x8, R3 ;  /* 0x00000008ff037819 */ /* 0x000fe20000011603 */
[----:B------:R-:W-:Y:S01]  /*f770*/  @!P0 HADD2 R91, -R158.H0_H0, -RZ.H0_H0 ;  /* 0xa00000ff9e5b8230 */ /* 0x000fe20000000900 */
[----:B------:R-:W-:Y:S02]  /*f780*/  @!P1 PRMT R159, R88, 0x5410, RZ ;  /* 0x00005410589f9816 */ /* 0x000fe400000000ff */
[----:B------:R-:W-:Y:S02]  /*f790*/  LOP3.LUT R3, R3, 0xffff, RZ, 0xc0, !PT ;  /* 0x0000ffff03037812 */ /* 0x000fe400078ec0ff */
[----:B------:R-:W-:-:S02]  /*f7a0*/  ISETP.GE.U32.AND P1, PT, R225, R10, PT ;  /* 0x0000000ae100720c */ /* 0x000fc40003f26070 */
[----:B------:R-:W-:Y:S02]  /*f7b0*/  @!P0 PRMT R158, R91, 0x5410, RZ ;  /* 0x000054105b9e8816 */ /* 0x000fe400000000ff */
[----:B------:R-:W-:Y:S02]  /*f7c0*/  ISETP.GE.U32.AND P0, PT, R225, R3, PT ;  /* 0x00000003e100720c */ /* 0x000fe40003f06070 */
[----:B-1----:R-:W-:Y:S01]  /*f7d0*/  F2FP.PACK_AB R3, R2, R15 ;  /* 0x0000000f0203723e */ /* 0x002fe200000000ff */
[----:B------:R-:W-:-:S03]  /*f7e0*/  FADD.FTZ R16, R31, R29 ;  /* 0x0000001d1f107221 */ /* 0x000fc60000010000 */
[C---:B------:R-:W-:Y:S01]  /*f7f0*/  PRMT R156, R3.reuse, 0x7610, R156 ;  /* 0x00007610039c7816 */ /* 0x040fe2000000009c */
[----:B------:R-:W-:Y:S01]  /*f800*/  IMAD.MOV.U32 R29, RZ, RZ, R57 ;  /* 0x000000ffff1d7224 */ /* 0x000fe200078e0039 */
[----:B------:R-:W-:Y:S01]  /*f810*/  MUFU.EX2 R14, R143 ;  /* 0x0000008f000e7308 */ /* 0x000fe20000000800 */
[----:B------:R-:W-:Y:S01]  /*f820*/  IMAD.MOV.U32 R57, RZ, RZ, R224 ;  /* 0x000000ffff397224 */ /* 0x000fe200078e00e0 */
[----:B------:R-:W-:Y:S01]  /*f830*/  PRMT R155, R3, 0x7632, R155 ;  /* 0x00007632039b7816 */ /* 0x000fe2000000009b */
[----:B------:R-:W-:Y:S01]  /*f840*/  @!P1 HADD2 R92, -R156.H0_H0, -RZ.H0_H0 ;  /* 0xa00000ff9c5c9230 */ /* 0x000fe20000000900 */
[----:B------:R-:W-:Y:S01]  /*f850*/  FADD.FTZ R12, R47, R27 ;  /* 0x0000001b2f0c7221 */ /* 0x000fe20000010000 */
[----:B------:R-:W-:-:S03]  /*f860*/  LOP3.LUT R3, R24, 0xff, RZ, 0xc0, !PT ;  /* 0x000000ff18037812 */ /* 0x000fc600078ec0ff */
[----:B------:R-:W1:Y:S01]  /*f870*/  MUFU.EX2 R224, R144 ;  /* 0x0000009000e07308 */ /* 0x000e620000000800 */
[----:B------:R-:W-:Y:S01]  /*f880*/  IMAD.MOV.U32 R47, RZ, RZ, R132 ;  /* 0x000000ffff2f7224 */ /* 0x000fe200078e0084 */
[----:B------:R-:W-:Y:S02]  /*f890*/  PRMT R132, R156, 0x5410, R155 ;  /* 0x000054109c847816 */ /* 0x000fe4000000009b */
[----:B------:R-:W-:Y:S02]  /*f8a0*/  @!P1 PRMT R156, R92, 0x5410, RZ ;  /* 0x000054105c9c9816 */ /* 0x000fe400000000ff */
[----:B------:R-:W-:Y:S02]  /*f8b0*/  ISETP.GE.U32.AND P1, PT, R225, R3, PT ;  /* 0x00000003e100720c */ /* 0x000fe40003f26070 */
[----:B------:R-:W-:Y:S01]  /*f8c0*/  SHF.R.U32.HI R3, RZ, 0x8, R25 ;  /* 0x00000008ff037819 */ /* 0x000fe20000011619 */
[----:B------:R-:W-:Y:S02]  /*f8d0*/  @!P4 HADD2 R85, -R189.H0_H0, -RZ.H0_H0 ;  /* 0xa00000ffbd55c230 */ /* 0x000fe40000000900 */
[----:B------:R-:W-:Y:S01]  /*f8e0*/  @!P0 HADD2 R93, -R155.H0_H0, -RZ.H0_H0 ;  /* 0xa00000ff9b5d8230 */ /* 0x000fe20000000900 */
[----:B------:R-:W-:Y:S01]  /*f8f0*/  LOP3.LUT R3, R3, 0xffff, RZ, 0xc0, !PT ;  /* 0x0000ffff03037812 */ /* 0x000fe200078ec0ff */
[----:B------:R-:W-:Y:S01]  /*f900*/  IMAD.MOV.U32 R87, RZ, RZ, R76 ;  /* 0x000000ffff577224 */ /* 0x000fe200078e004c */
[----:B------:R-:W-:Y:S01]  /*f910*/  @!P4 PRMT R189, R85, 0x5410, RZ ;  /* 0x0000541055bdc816 */ /* 0x000fe200000000ff */
[----:B------:R-:W-:Y:S01]  /*f920*/  IMAD.MOV.U32 R76, RZ, RZ, R221 ;  /* 0x000000ffff4c7224 */ /* 0x000fe200078e00dd */
[----:B------:R-:W-:Y:S01]  /*f930*/  @!P0 PRMT R155, R93, 0x5410, RZ ;  /* 0x000054105d9b8816 */ /* 0x000fe200000000ff */
[----:B------:R-:W-:Y:S01]  /*f940*/  MUFU.EX2 R221, R69 ;  /* 0x0000004500dd7308 */ /* 0x000fe20000000800 */
[----:B------:R-:W-:-:S02]  /*f950*/  ISETP.GE.U32.AND P4, PT, R225, R20, PT ;  /* 0x00000014e100720c */ /* 0x000fc40003f86070 */
[----:B------:R-:W-:Y:S02]  /*f960*/  ISETP.GE.U32.AND P0, PT, R225, R3, PT ;  /* 0x00000003e100720c */ /* 0x000fe40003f06070 */
[----:B-1----:R-:W-:-:S03]  /*f970*/  F2FP.PACK_AB R3, R224, R14 ;  /* 0x0000000ee003723e */ /* 0x002fc600000000ff */
[----:B------:R-:W1:Y:S01]  /*f980*/  MUFU.EX2 R20, R59 ;  /* 0x0000003b00147308 */ /* 0x000e620000000800 */
[----:B------:R-:W-:Y:S01]  /*f990*/  @!P2 HADD2 R86, -R162.H0_H0, -RZ.H0_H0 ;  /* 0xa00000ffa256a230 */ /* 0x000fe20000000900 */
[C---:B------:R-:W-:Y:S02]  /*f9a0*/  PRMT R154, R3.reuse, 0x7610, R154 ;  /* 0x00007610039a7816 */ /* 0x040fe4000000009a */
[----:B------:R-:W-:Y:S02]  /*f9b0*/  PRMT R153, R3, 0x7632, R153 ;  /* 0x0000763203997816 */ /* 0x000fe40000000099 */
[----:B------:R-:W-:Y:S02]  /*f9c0*/  LOP3.LUT R3, R17, 0xff, RZ, 0xc0, !PT ;  /* 0x000000ff11037812 */ /* 0x000fe400078ec0ff */
[----:B------:R-:W-:Y:S02]  /*f9d0*/  @!P2 PRMT R162, R86, 0x5410, RZ ;  /* 0x0000541056a2a816 */ /* 0x000fe400000000ff */
[----:B------:R-:W-:-:S02]  /*f9e0*/  ISETP.GE.U32.AND P2, PT, R225, R3, PT ;  /* 0x00000003e100720c */ /* 0x000fc40003f46070 */
[----:B------:R-:W-:Y:S01]  /*f9f0*/  SHF.R.U32.HI R3, RZ, 0x8, R19 ;  /* 0x00000008ff037819 */ /* 0x000fe20000011613 */
[----:B------:R-:W-:Y:S01]  /*fa00*/  @!P0 HADD2 R95, -R153.H0_H0, -RZ.H0_H0 ;  /* 0xa00000ff995f8230 */ /* 0x000fe20000000900 */
[----:B------:R-:W-:Y:S02]  /*fa10*/  IMAD.MOV.U32 R82, RZ, RZ, R131 ;  /* 0x000000ffff527224 */ /* 0x000fe400078e0083 */
[----:B------:R-:W-:Y:S01]  /*fa20*/  LOP3.LUT R3, R3, 0xffff, RZ, 0xc0, !PT ;  /* 0x0000ffff03037812 */ /* 0x000fe200078ec0ff */
[----:B------:R-:W-:Y:S01]  /*fa30*/  IMAD.MOV.U32 R23, RZ, RZ, R226 ;  /* 0x000000ffff177224 */ /* 0x000fe200078e00e2 */
[----:B------:R-:W-:Y:S01]  /*fa40*/  PRMT R131, R154, 0x5410, R153 ;  /* 0x000054109a837816 */ /* 0x000fe20000000099 */
[----:B------:R-:W-:Y:S01]  /*fa50*/  IMAD.MOV.U32 R78, RZ, RZ, R223 ;  /* 0x000000ffff4e7224 */ /* 0x000fe200078e00df */
[----:B-1----:R-:W-:Y:S01]  /*fa60*/  F2FP.PACK_AB R10, R221, R20 ;  /* 0x00000014dd0a723e */ /* 0x002fe200000000ff */
[----:B------:R-:W-:Y:S01]  /*fa70*/  IMAD.MOV.U32 R22, RZ, RZ, R77 ;  /* 0x000000ffff167224 */ /* 0x000fe200078e004d */
[----:B------:R-:W-:Y:S01]  /*fa80*/  @!P0 PRMT R153, R95, 0x5410, RZ ;  /* 0x000054105f998816 */ /* 0x000fe200000000ff */
[----:B------:R-:W-:Y:S01]  /*fa90*/  MUFU.EX2 R223, R73 ;  /* 0x0000004900df7308 */ /* 0x000fe20000000800 */
[C---:B------:R-:W-:Y:S01]  /*faa0*/  ISETP.GE.U32.AND P6, PT, R225.reuse, R28, PT ;  /* 0x0000001ce100720c */ /* 0x040fe20003fc6070 */
[----:B------:R-:W-:Y:S01]  /*fab0*/  IMAD.MOV.U32 R77, RZ, RZ, R222 ;  /* 0x000000ffff4d7224 */ /* 0x000fe200078e00de */
[----:B------:R-:W-:-:S02]  /*fac0*/  ISETP.GE.U32.AND P0, PT, R225, R3, PT ;  /* 0x00000003e100720c */ /* 0x000fc40003f06070 */
[----:B------:R-:W-:-:S03]  /*fad0*/  LOP3.LUT R3, R0, 0xffff, RZ, 0xc0, !PT ;  /* 0x0000ffff00037812 */ /* 0x000fc600078ec0ff */
[----:B------:R-:W1:Y:S01]  /*fae0*/  MUFU.EX2 R226, R72 ;  /* 0x0000004800e27308 */ /* 0x000e620000000800 */
[----:B------:R-:W-:Y:S01]  /*faf0*/  PRMT R152, R10, 0x7610, R152 ;  /* 0x000076100a987816 */ /* 0x000fe20000000098 */
[----:B------:R-:W-:Y:S01]  /*fb00*/  IMAD.MOV.U32 R51, RZ, RZ, R210 ;  /* 0x000000ffff337224 */ /* 0x000fe200078e00d2 */
[----:B------:R-:W-:Y:S01]  /*fb10*/  SHF.R.U32.HI R3, RZ, 0x8, R3 ;  /* 0x00000008ff037819 */ /* 0x000fe20000011603 */
[----:B------:R-:W-:-:S04]  /*fb20*/  IMAD.MOV.U32 R79, RZ, RZ, R211 ;  /* 0x000000ffff4f7224 */ /* 0x000fc800078e00d3 */
[----:B------:R-:W-:Y:S01]  /*fb30*/  MUFU.EX2 R222, R145 ;  /* 0x0000009100de7308 */ /* 0x000fe20000000800 */
[----:B------:R-:W-:Y:S01]  /*fb40*/  @!P1 HADD2 R97, -R152.H0_H0, -RZ.H0_H0 ;  /* 0xa00000ff98619230 */ /* 0x000fe20000000900 */
[----:B------:R-:W-:-:S06]  /*fb50*/  PRMT R151, R10, 0x7632, R151 ;  /* 0x000076320a977816 */ /* 0x000fcc0000000097 */
[----:B------:R-:W3:Y:S01]  /*fb60*/  MUFU.EX2 R91, R146 ;  /* 0x00000092005b7308 */ /* 0x000ee20000000800 */
[----:B------:R-:W-:Y:S01]  /*fb70*/  LOP3.LUT R3, R3, 0xffff, RZ, 0xc0, !PT ;  /* 0x0000ffff03037812 */ /* 0x000fe200078ec0ff */
[----:B------:R-:W-:Y:S01]  /*fb80*/  IMAD.MOV.U32 R50, RZ, RZ, R130 ;  /* 0x000000ffff327224 */ /* 0x000fe200078e0082 */
[----:B------:R-:W-:Y:S01]  /*fb90*/  PRMT R130, R152, 0x5410, R151 ;  /* 0x0000541098827816 */ /* 0x000fe20000000097 */
[----:B------:R-:W-:-:S04]  /*fba0*/  FADD.FTZ R15, R15, R21 ;  /* 0x000000150f0f7221 */ /* 0x000fc80000010000 */
[----:B------:R4:W-:Y:S01]  /*fbb0*/  MUFU.EX2 R211, R149 ;  /* 0x0000009500d37308 */ /* 0x0009e20000000800 */
[----:B------:R-:W-:Y:S01]  /*fbc0*/  @!P6 HADD2 R96, -R151.H0_H0, -RZ.H0_H0 ;  /* 0xa00000ff9760e230 */ /* 0x000fe20000000900 */
[----:B------:R-:W-:-:S06]  /*fbd0*/  @!P1 PRMT R152, R97, 0x5410, RZ ;  /* 0x0000541061989816 */ /* 0x000fcc00000000ff */
[----:B------:R-:W4:Y:S01]  /*fbe0*/  MUFU.EX2 R210, R234 ;  /* 0x000000ea00d27308 */ /* 0x000f220000000800 */
[----:B------:R-:W-:Y:S01]  /*fbf0*/  ISETP.GE.U32.AND P1, PT, R225, R3, PT ;  /* 0x00000003e100720c */ /* 0x000fe20003f26070 */
[----:B------:R-:W-:Y:S01]  /*fc00*/  FADD.FTZ R15, R2, R15 ;  /* 0x0000000f020f7221 */ /* 0x000fe20000010000 */
[----:B------:R-:W-:Y:S01]  /*fc10*/  @!P4 HADD2 R94, -R154.H0_H0, -RZ.H0_H0 ;  /* 0xa00000ff9a5ec230 */ /* 0x000fe20000000900 */
[----:B-1----:R-:W-:Y:S02]  /*fc20*/  F2FP.PACK_AB R2, R226, R223 ;  /* 0x000000dfe202723e */ /* 0x002fe400000000ff */
[----:B------:R-:W-:Y:S02]  /*fc30*/  @!P6 PRMT R151, R96, 0x5410, RZ ;  /* 0x000054106097e816 */ /* 0x000fe400000000ff */
[----:B------:R-:W-:Y:S02]  /*fc40*/  LOP3.LUT R3, R0, 0xff, RZ, 0xc0, !PT ;  /* 0x000000ff00037812 */ /* 0x000fe400078ec0ff */
[----:B---3--:R-:W-:-:S02]  /*fc50*/  F2FP.PACK_AB R10, R91, R222 ;  /* 0x000000de5b0a723e */ /* 0x008fc400000000ff */
[C---:B------:R-:W-:Y:S02]  /*fc60*/  ISETP.GE.U32.AND P6, PT, R225.reuse, R26, PT ;  /* 0x0000001ae100720c */ /* 0x040fe40003fc6070 */
[----:B------:R-:W-:Y:S02]  /*fc70*/  PRMT R146, R2, 0x7632, R146 ;  /* 0x0000763202927816 */ /* 0x000fe40000000092 */
[----:B------:R-:W-:Y:S01]  /*fc80*/  @!P4 PRMT R154, R94, 0x5410, RZ ;  /* 0x000054105e9ac816 */ /* 0x000fe200000000ff */
[----:B------:R-:W-:Y:S01]  /*fc90*/  IMAD.MOV.U32 R80, RZ, RZ, R138 ;  /* 0x000000ffff507224 */ /* 0x000fe200078e008a */
[----:B------:R-:W-:Y:S02]  /*fca0*/  ISETP.GE.U32.AND P4, PT, R225, R3, PT ;  /* 0x00000003e100720c */ /* 0x000fe40003f86070 */
[----:B----4-:R-:W-:Y:S01]  /*fcb0*/  PRMT R149, R10, 0x7632, R149 ;  /* 0x000076320a957816 */ /* 0x010fe20000000095 */
[----:B------:R-:W-:Y:S01]  /*fcc0*/  @!P2 HADD2 R98, -R2.H0_H0, -RZ.H0_H0 ;  /* 0xa00000ff0262a230 */ /* 0x000fe20000000900 */
[----:B------:R-:W-:-:S02]  /*fcd0*/  F2FP.PACK_AB R3, R210, R211 ;  /* 0x000000d3d203723e */ /* 0x000fc400000000ff */
[C---:B------:R-:W-:Y:S02]  /*fce0*/  @P2 PRMT R209, R2.reuse, 0x7610, R209 ;  /* 0x0000761002d12816 */ /* 0x040fe400000000d1 */
[----:B------:R-:W-:Y:S02]  /*fcf0*/  PRMT R138, R2, 0x5410, R146 ;  /* 0x00005410028a7816 */ /* 0x000fe40000000092 */
[----:B------:R-:W-:Y:S01]  /*fd00*/  SHF.R.U32.HI R2, RZ, 0x10, R8 ;  /* 0x00000010ff027819 */ /* 0x000fe20000011608 */
[----:B------:R-:W-:Y:S01]  /*fd10*/  @!P1 HADD2 R126, -R149.H0_H0, -RZ.H0_H0 ;  /* 0xa00000ff957e9230 */ /* 0x000fe20000000900 */
[----:B------:R-:W-:Y:S02]  /*fd20*/  PRMT R150, R10, 0x7610, R150 ;  /* 0x000076100a967816 */ /* 0x000fe40000000096 */
[C---:B------:R-:W-:Y:S02]  /*fd30*/  PRMT R148, R3.reuse, 0x7610, R148 ;  /* 0x0000761003947816 */ /* 0x040fe40000000094 */
[----:B------:R-:W-:Y:S01]  /*fd40*/  PRMT R147, R3, 0x7632, R147 ;  /* 0x0000763203937816 */ /* 0x000fe20000000093 */
[----:B------:R-:W-:Y:S01]  /*fd50*/  IMAD.MOV.U32 R27, RZ, RZ, R230 ;  /* 0x000000ffff1b7224 */ /* 0x000fe200078e00e6 */
[----:B------:R-:W-:Y:S01]  /*fd60*/  LOP3.LUT R2, R2, 0xff, RZ, 0xc0, !PT ;  /* 0x000000ff02027812 */ /* 0x000fe200078ec0ff */
[----:B------:R-:W-:Y:S01]  /*fd70*/  @!P6 HADD2 R125, -R148.H0_H0, -RZ.H0_H0 ;  /* 0xa00000ff947de230 */ /* 0x000fe20000000900 */
[----:B------:R-:W-:Y:S01]  /*fd80*/  PRMT R230, R150, 0x5410, R149 ;  /* 0x0000541096e67816 */ /* 0x000fe20000000095 */
[----:B------:R-:W-:Y:S01]  /*fd90*/  @!P0 HADD2 R124, -R147.H0_H0, -RZ.H0_H0 ;  /* 0xa00000ff937c8230 */ /* 0x000fe20000000900 */
[----:B------:R-:W-:-:S02]  /*fda0*/  @!P1 PRMT R149, R126, 0x5410, RZ ;  /* 0x000054107e959816 */ /* 0x000fc400000000ff */
[----:B------:R-:W-:Y:S01]  /*fdb0*/  ISETP.GE.U32.AND P1, PT, R225, R2, PT ;  /* 0x00000002e100720c */ /* 0x000fe20003f26070 */
[----:B------:R-:W-:Y:S01]  /*fdc0*/  IMAD.MOV.U32 R81, RZ, RZ, R139 ;  /* 0x000000ffff517224 */ /* 0x000fe200078e008b */
[----:B------:R-:W-:Y:S01]  /*fdd0*/  SHF.R.U32.HI R2, RZ, 0x18, R8 ;  /* 0x00000018ff027819 */ /* 0x000fe20000011608 */
[----:B------:R-:W-:Y:S01]  /*fde0*/  IMAD.MOV.U32 R89, RZ, RZ, R208 ;  /* 0x000000ffff597224 */ /* 0x000fe200078e00d0 */
[----:B------:R-:W-:Y:S01]  /*fdf0*/  PRMT R139, R148, 0x5410, R147 ;  /* 0x00005410948b7816 */ /* 0x000fe20000000093 */
[----:B------:R-:W-:Y:S01]  /*fe00*/  MUFU.EX2 R208, R233 ;  /* 0x000000e900d07308 */ /* 0x000fe20000000800 */
[----:B------:R-:W-:Y:S02]  /*fe10*/  @!P6 PRMT R148, R125, 0x5410, RZ ;  /* 0x000054107d94e816 */ /* 0x000fe400000000ff */
[----:B------:R-:W-:Y:S02]  /*fe20*/  @!P0 PRMT R147, R124, 0x5410, RZ ;  /* 0x000054107c938816 */ /* 0x000fe400000000ff */
[----:B------:R-:W-:-:S03]  /*fe30*/  ISETP.GE.U32.AND P0, PT, R225, R2, PT ;  /* 0x00000002e100720c */ /* 0x000fc60003f06070 */
[----:B------:R-:W1:Y:S01]  /*fe40*/  MUFU.EX2 R125, R232 ;  /* 0x000000e8007d7308 */ /* 0x000e620000000800 */
[C---:B------:R-:W-:Y:S02]  /*fe50*/  PRMT R145, R44.reuse, 0x7610, R145 ;  /* 0x000076102c917816 */ /* 0x040fe40000000091 */
[--C-:B------:R-:W-:Y:S02]  /*fe60*/  SHF.R.U32.HI R2, RZ, 0x18, R0.reuse ;  /* 0x00000018ff027819 */ /* 0x100fe40000011600 */
[----:B------:R-:W-:Y:S01]  /*fe70*/  SHF.R.U32.HI R0, RZ, 0x10, R0 ;  /* 0x00000010ff007819 */ /* 0x000fe20000011600 */
[----:B------:R-:W-:Y:S01]  /*fe80*/  @!P1 HADD2 R128, -R145.H0_H0, -RZ.H0_H0 ;  /* 0xa00000ff91809230 */ /* 0x000fe20000000900 */
[----:B------:R-:W-:Y:S01]  /*fe90*/  PRMT R144, R44, 0x7632, R144 ;  /* 0x000076322c907816 */ /* 0x000fe20000000090 */
[----:B------:R-:W-:Y:S01]  /*fea0*/  FADD.FTZ R16, R35, R16 ;  /* 0x0000001023107221 */ /* 0x000fe20000010000 */
[----:B------:R-:W-:Y:S01]  /*feb0*/  LOP3.LUT R0, R0, 0xff, RZ, 0xc0, !PT ;  /* 0x000000ff00007812 */ /* 0x000fe200078ec0ff */
[----:B------:R-:W-:-:S02]  /*fec0*/  IMAD.MOV.U32 R43, RZ, RZ, c[0x0][0x228] ;  /* 0x00008a00ff2b7624 */ /* 0x000fc400078e00ff */
[----:B------:R-:W-:Y:S01]  /*fed0*/  IMAD.MOV.U32 R84, RZ, RZ, R61 ;  /* 0x000000ffff547224 */ /* 0x000fe200078e003d */
[----:B------:R-:W-:Y:S01]  /*fee0*/  @!P0 HADD2 R133, -R144.H0_H0, -RZ.H0_H0 ;  /* 0xa00000ff90858230 */ /* 0x000fe20000000900 */
[----:B------:R-:W-:Y:S01]  /*fef0*/  IMAD.MOV.U32 R74, RZ, RZ, R129 ;  /* 0x000000ffff4a7224 */ /* 0x000fe200078e0081 */
[----:B------:R-:W-:Y:S01]  /*ff00*/  PRMT R129, R145, 0x5410, R144 ;  /* 0x0000541091817816 */ /* 0x000fe20000000090 */
[----:B------:R-:W-:Y:S01]  /*ff10*/  IMAD.MOV.U32 R85, RZ, RZ, R71 ;  /* 0x000000ffff557224 */ /* 0x000fe200078e0047 */
[----:B------:R-:W-:Y:S01]  /*ff20*/  @!P1 PRMT R145, R128, 0x5410, RZ ;  /* 0x0000541080919816 */ /* 0x000fe200000000ff */
[----:B------:R-:W-:Y:S02]  /*ff30*/  IMAD.MOV.U32 R83, RZ, RZ, R70 ;  /* 0x000000ffff537224 */ /* 0x000fe400078e0046 */
[----:B------:R-:W-:Y:S01]  /*ff40*/  IMAD.MOV.U32 R61, RZ, RZ, R68 ;  /* 0x000000ffff3d7224 */ /* 0x000fe200078e0044 */
[----:B------:R-:W-:Y:S01]  /*ff50*/  ISETP.GE.U32.AND P1, PT, R225, R0, PT ;  /* 0x00000000e100720c */ /* 0x000fe20003f26070 */
[----:B------:R-:W-:-:S02]  /*ff60*/  IMAD.MOV.U32 R86, RZ, RZ, R66 ;  /* 0x000000ffff567224 */ /* 0x000fc400078e0042 */
[----:B------:R-:W-:Y:S02]  /*ff70*/  IMAD.MOV.U32 R70, RZ, RZ, R140 ;  /* 0x000000ffff467224 */ /* 0x000fe400078e008c */
[----:B------:R-:W-:Y:S02]  /*ff80*/  IMAD.MOV.U32 R71, RZ, RZ, R141 ;  /* 0x000000ffff477224 */ /* 0x000fe400078e008d */
[----:B------:R-:W-:Y:S02]  /*ff90*/  IMAD.SHL.U32 R68, R43, 0x8, RZ ;  /* 0x000000082b447824 */ /* 0x000fe400078e00ff */
[----:B------:R-:W-:Y:S01]  /*ffa0*/  FADD.FTZ R234, R39, R16 ;  /* 0x0000001027ea7221 */ /* 0x000fe20000010000 */
[----:B-1----:R-:W-:Y:S01]  /*ffb0*/  F2FP.PACK_AB R0, R208, R125 ;  /* 0x0000007dd000723e */ /* 0x002fe200000000ff */
[----:B------:R-:W-:Y:S02]  /*ffc0*/  IMAD.SHL.U32 R66, R43, 0x40, RZ ;  /* 0x000000402b427824 */ /* 0x000fe400078e00ff */
[----:B------:R-:W-:Y:S01]  /*ffd0*/  IMAD.WIDE.U32 R16, R236, -0x326172a9, RZ ;  /* 0xcd9e8d57ec107825 */ /* 0x000fe200078e00ff */
[----:B------:R-:W-:-:S03]  /*ffe0*/  @!P0 PRMT R144, R133, 0x5410, RZ ;  /* 0x0000541085908816 */ /* 0x000fc600000000ff */
[----:B------:R-:W-:Y:S02]  /*fff0*/  IMAD R64, R43, 0x48, RZ ;  /* 0x000000482b407824 */ /* 0x000fe400078e02ff */
[----:B------:R-:W-:Y:S01]  /*10000*/  IMAD.MOV.U32 R75, RZ, RZ, R47 ;  /* 0x000000ffff4b7224 */ /* 0x000fe200078e002f */
[----:B------:R-:W-:Y:S01]  /*10010*/  ISETP.GE.U32.AND P0, PT, R225, R2, PT ;  /* 0x00000002e100720c */ /* 0x000fe20003f06070 */
[----:B------:R-:W-:Y:S02]  /*10020*/  IMAD.MOV.U32 R42, RZ, RZ, R67 ;  /* 0x000000ffff2a7224 */ /* 0x000fe400078e0043 */
[----:B------:R-:W-:Y:S01]  /*10030*/  IMAD.WIDE R68, R68, 0x2, R70 ;  /* 0x0000000244447825 */ /* 0x000fe200078e0246 */
[----:B------:R-:W-:-:S03]  /*10040*/  PRMT R143, R0, 0x7610, R143 ;  /* 0x00007610008f7816 */ /* 0x000fc6000000008f */
[----:B------:R-:W-:Y:S01]  /*10050*/  IMAD.MOV.U32 R47, RZ, RZ, R101 ;  /* 0x000000ffff2f7224 */ /* 0x000fe200078e0065 */
[----:B------:R-:W-:Y:S01]  /*10060*/  PRMT R142, R0, 0x7632, R142 ;  /* 0x00007632008e7816 */ /* 0x000fe2000000008e */
[----:B------:R-:W-:Y:S01]  /*10070*/  IMAD.WIDE R66, R66, 0x2, R70 ;  /* 0x0000000242427825 */ /* 0x000fe200078e0246 */
[----:B------:R-:W-:-:S03]  /*10080*/  LOP3.LUT R2, R17, UR17, R29, 0x96, !PT ;  /* 0x0000001111027c12 */ /* 0x000fc6000f8e961d */
[----:B------:R-:W-:Y:S01]  /*10090*/  IMAD.MOV.U32 R101, RZ, RZ, R65 ;  /* 0x000000ffff657224 */ /* 0x000fe200078e0041 */
[----:B------:R-:W-:Y:S01]  /*100a0*/  LOP3.LUT R0, R245, UR16, R190, 0x96, !PT ;  /* 0x00000010f5007c12 */ /* 0x000fe2000f8e96be */
[----:B------:R-:W-:Y:S01]  /*100b0*/  IMAD.WIDE R64, R64, 0x2, R70 ;  /* 0x0000000240407825 */ /* 0x000fe200078e0246 */
[----:B------:R-:W-:Y:S04]  /*100c0*/  STG.E.U16 [R70.64+-0x80], R55 ;  /* 0xffff803746007986 */ /* 0x000fe8000c101520 */
[----:B------:R-:W-:Y:S01]  /*100d0*/  STG.E.U16 [R70.64+-0x7e], R54 ;  /* 0xffff823646007986 */ /* 0x000fe2000c101520 */
[----:B------:R-:W-:-:S03]  /*100e0*/  IMAD.WIDE.U32 R2, R2, -0x2daee0ad, RZ ;  /* 0xd2511f5302027825 */ /* 0x000fc600078e00ff */
[----:B------:R-:W-:Y:S04]  /*100f0*/  STG.E.U16 [R68.64+-0x80], R52 ;  /* 0xffff803444007986 */ /* 0x000fe8000c101520 */
[----:B------:R-:W-:Y:S04]  /*10100*/  STG.E.U16 [R68.64+-0x7e], R53 ;  /* 0xffff823544007986 */ /* 0x000fe8000c101520 */
[----:B------:R-:W-:Y:S04]  /*10110*/  STG.E.U16 [R66.64+-0x80], R9 ;  /* 0xffff800942007986 */ /* 0x000fe8000c101520 */
[----:B------:R-:W-:Y:S04]  /*10120*/  STG.E.U16 [R66.64+-0x7e], R11 ;  /* 0xffff820b42007986 */ /* 0x000fe8000c101520 */
[----:B------:R-:W-:Y:S04]  /*10130*/  STG.E.U16 [R64.64+-0x80], R7 ;  /* 0xffff800740007986 */ /* 0x000fe8000c101520 */
[----:B------:R1:W-:Y:S04]  /*10140*/  STG.E.U16 [R64.64+-0x7e], R6 ;  /* 0xffff820640007986 */ /* 0x0003e8000c101520 */
[----:B------:R-:W-:Y:S04]  /*10150*/  STG.E.U16 [R70.64+-0x70], R38 ;  /* 0xffff902646007986 */ /* 0x000fe8000c101520 */
[----:B------:R-:W-:Y:S04]  /*10160*/  STG.E.U16 [R70.64+-0x6e], R37 ;  /* 0xffff922546007986 */ /* 0x000fe8000c101520 */
[----:B------:R-:W-:Y:S04]  /*10170*/  STG.E.U16 [R68.64+-0x70], R32 ;  /* 0xffff902044007986 */ /* 0x000fe8000c101520 */
[----:B------:R-:W-:Y:S01]  /*10180*/  STG.E.U16 [R68.64+-0x6e], R33 ;  /* 0xffff922144007986 */ /* 0x000fe2000c101520 */
[----:B-1----:R-:W-:Y:S01]  /*10190*/  IMAD.WIDE.U32 R6, R0, -0x326172a9, RZ ;  /* 0xcd9e8d5700067825 */ /* 0x002fe200078e00ff */
[----:B------:R-:W-:-:S04]  /*101a0*/  LOP3.LUT R0, R3, UR11, R244, 0x96, !PT ;  /* 0x0000000b03007c12 */ /* 0x000fc8000f8e96f4 */
[----:B------:R-:W-:Y:S01]  /*101b0*/  LOP3.LUT R3, R7, UR12, R16, 0x96, !PT ;  /* 0x0000000c07037c12 */ /* 0x000fe2000f8e9610 */
[----:B------:R-:W-:Y:S04]  /*101c0*/  STG.E.U16 [R66.64+-0x70], R5 ;  /* 0xffff900542007986 */ /* 0x000fe8000c101520 */
[----:B------:R1:W-:Y:S01]  /*101d0*/  STG.E.U16 [R66.64+-0x6e], R4 ;  /* 0xffff920442007986 */ /* 0x0003e2000c101520 */
[----:B------:R-:W-:-:S04]  /*101e0*/  IMAD.WIDE.U32 R10, R0, -0x326172a9, RZ ;  /* 0xcd9e8d57000a7825 */ /* 0x000fc800078e00ff */
[----:B-1----:R-:W-:-:S05]  /*101f0*/  IMAD.WIDE.U32 R4, R3, -0x2daee0ad, RZ ;  /* 0xd2511f5303047825 */ /* 0x002fca00078e00ff */
[----:B------:R-:W-:-:S05]  /*10200*/  LOP3.LUT R0, R5, UR9, R2, 0x96, !PT ;  /* 0x0000000905007c12 */ /* 0x000fca000f8e9602 */
        /* <DEDUP_REMOVED lines=8> */
[----:B------:R-:W-:Y:S01]  /*10290*/  IMAD.WIDE.U32 R2, R2, -0x326172a9, RZ ;  /* 0xcd9e8d5702027825 */ /* 0x000fe200078e00ff */
[----:B------:R-:W-:-:S04]  /*102a0*/  LOP3.LUT R9, R5, UR6, R8, 0x96, !PT ;  /* 0x0000000605097c12 */ /* 0x000fc8000f8e9608 */
[C---:B------:R-:W-:Y:S02]  /*102b0*/  LOP3.LUT R0, R2.reuse, 0xffff, RZ, 0xc0, !PT ;  /* 0x0000ffff02007812 */ /* 0x040fe400078ec0ff */
[----:B------:R-:W-:Y:S02]  /*102c0*/  SHF.R.U32.HI R5, RZ, 0x10, R2 ;  /* 0x00000010ff057819 */ /* 0x000fe40000011602 */
[----:B------:R-:W-:Y:S01]  /*102d0*/  LOP3.LUT R4, R3, UR14, R4, 0x96, !PT ;  /* 0x0000000e03047c12 */ /* 0x000fe2000f8e9604 */
[----:B------:R-:W-:Y:S01]  /*102e0*/  FADD.FTZ R12, R49, R12 ;  /* 0x0000000c310c7221 */ /* 0x000fe20000010000 */
[----:B------:R-:W-:Y:S02]  /*102f0*/  LOP3.LUT R8, R2, 0xff, RZ, 0xc0, !PT ;  /* 0x000000ff02087812 */ /* 0x000fe400078ec0ff */
[----:B------:R-:W-:Y:S02]  /*10300*/  SHF.R.U32.HI R3, RZ, 0x18, R2 ;  /* 0x00000018ff037819 */ /* 0x000fe40000011602 */
[----:B------:R-:W-:-:S02]  /*10310*/  SHF.R.U32.HI R2, RZ, 0x8, R0 ;  /* 0x00000008ff027819 */ /* 0x000fc40000011600 */
[----:B------:R-:W-:Y:S01]  /*10320*/  LOP3.LUT R0, R5, 0xff, RZ, 0xc0, !PT ;  /* 0x000000ff05007812 */ /* 0x000fe200078ec0ff */
[----:B------:R-:W-:Y:S01]  /*10330*/  FADD.FTZ R31, R40, R12 ;  /* 0x0000000c281f7221 */ /* 0x000fe20000010000 */
[----:B------:R-:W-:Y:S02]  /*10340*/  PRMT R12, R8, 0x5410, R2 ;  /* 0x00005410080c7816 */ /* 0x000fe40000000002 */
[----:B------:R-:W-:Y:S01]  /*10350*/  PRMT R11, R0, 0x5410, R3 ;  /* 0x00005410000b7816 */ /* 0x000fe20000000003 */
[----:B------:R-:W-:-:S05]  /*10360*/  IMAD.WIDE.U32 R2, R9, -0x2daee0ad, RZ ;  /* 0xd2511f5309027825 */ /* 0x000fca00078e00ff */
[----:B------:R-:W-:Y:S02]  /*10370*/  LOP3.LUT R0, R3, UR13, R10, 0x96, !PT ;  /* 0x0000000d03007c12 */ /* 0x000fe4000f8e960a */
[C---:B------:R-:W-:Y:S02]  /*10380*/  LOP3.LUT R3, R2.reuse, 0xffff, RZ, 0xc0, !PT ;  /* 0x0000ffff02037812 */ /* 0x040fe400078ec0ff */
[--C-:B------:R-:W-:Y:S02]  /*10390*/  SHF.R.U32.HI R9, RZ, 0x10, R2.reuse ;  /* 0x00000010ff097819 */ /* 0x100fe40000011602 */
[----:B------:R-:W-:Y:S02]  /*103a0*/  SHF.R.U32.HI R5, RZ, 0x8, R3 ;  /* 0x00000008ff057819 */ /* 0x000fe40000011603 */
[----:B------:R-:W-:Y:S02]  /*103b0*/  LOP3.LUT R3, R2, 0xff, RZ, 0xc0, !PT ;  /* 0x000000ff02037812 */ /* 0x000fe400078ec0ff */
[----:B------:R-:W-:-:S02]  /*103c0*/  SHF.R.U32.HI R8, RZ, 0x18, R2 ;  /* 0x00000018ff087819 */ /* 0x000fc40000011602 */
[C---:B------:R-:W-:Y:S02]  /*103d0*/  LOP3.LUT R2, R4.reuse, 0xffff, RZ, 0xc0, !PT ;  /* 0x0000ffff04027812 */ /* 0x040fe400078ec0ff */
[----:B------:R-:W-:Y:S02]  /*103e0*/  PRMT R5, R3, 0x5410, R5 ;  /* 0x0000541003057816 */ /* 0x000fe40000000005 */
[----:B------:R-:W-:Y:S02]  /*103f0*/  SHF.R.U32.HI R3, RZ, 0x8, R2 ;  /* 0x00000008ff037819 */ /* 0x000fe40000011602 */
[----:B------:R-:W-:Y:S01]  /*10400*/  LOP3.LUT R2, R4, 0xff, RZ, 0xc0, !PT ;  /* 0x000000ff04027812 */ /* 0x000fe200078ec0ff */
[----:B------:R1:W-:Y:S01]  /*10410*/  STG.E.U16 [R64.64+-0x70], R13 ;  /* 0xffff900d40007986 */ /* 0x0003e2000c101520 */
[----:B------:R-:W-:Y:S02]  /*10420*/  FADD.FTZ R232, R20, R46 ;  /* 0x0000002e14e87221 */ /* 0x000fe40000010000 */
[----:B------:R-:W-:Y:S01]  /*10430*/  IMAD.MOV.U32 R43, RZ, RZ, R89 ;  /* 0x000000ffff2b7224 */ /* 0x000fe200078e0059 */
[----:B-1----:R-:W-:-:S02]  /*10440*/  PRMT R13, R2, 0x5410, R3 ;  /* 0x00005410020d7816 */ /* 0x002fc40000000003 */
[--C-:B------:R-:W-:Y:S02]  /*10450*/  SHF.R.U32.HI R3, RZ, 0x10, R4.reuse ;  /* 0x00000010ff037819 */ /* 0x100fe40000011604 */
[----:B------:R-:W-:Y:S02]  /*10460*/  SHF.R.U32.HI R4, RZ, 0x18, R4 ;  /* 0x00000018ff047819 */ /* 0x000fe40000011604 */
[----:B------:R-:W-:Y:S02]  /*10470*/  LOP3.LUT R3, R3, 0xff, RZ, 0xc0, !PT ;  /* 0x000000ff03037812 */ /* 0x000fe400078ec0ff */
[----:B------:R-:W-:Y:S02]  /*10480*/  LOP3.LUT R2, R9, 0xff, RZ, 0xc0, !PT ;  /* 0x000000ff09027812 */ /* 0x000fe400078ec0ff */
[----:B------:R-:W-:Y:S02]  /*10490*/  PRMT R20, R3, 0x5410, R4 ;  /* 0x0000541003147816 */ /* 0x000fe40000000004 */
[----:B------:R-:W-:-:S02]  /*104a0*/  PRMT R4, R2, 0x5410, R8 ;  /* 0x0000541002047816 */ /* 0x000fc40000000008 */
[----:B------:R-:W-:-:S04]  /*104b0*/  LOP3.LUT R2, R0, 0xffff, RZ, 0xc0, !PT ;  /* 0x0000ffff00027812 */ /* 0x000fc800078ec0ff */
[----:B------:R-:W-:Y:S02]  /*104c0*/  SHF.R.U32.HI R3, RZ, 0x8, R2 ;  /* 0x00000008ff037819 */ /* 0x000fe40000011602 */
[----:B------:R-:W-:Y:S01]  /*104d0*/  LOP3.LUT R2, R0, 0xff, RZ, 0xc0, !PT ;  /* 0x000000ff00027812 */ /* 0x000fe200078ec0ff */
[----:B------:R-:W-:-:S03]  /*104e0*/  IMAD.MOV.U32 R89, RZ, RZ, R62 ;  /* 0x000000ffff597224 */ /* 0x000fc600078e003e */
[----:B------:R-:W-:Y:S02]  /*104f0*/  PRMT R25, R2, 0x5410, R3 ;  /* 0x0000541002197816 */ /* 0x000fe40000000003 */
[----:B------:R-:W-:Y:S01]  /*10500*/  SHF.R.U32.HI R3, RZ, 0x10, R0 ;  /* 0x00000010ff037819 */ /* 0x000fe20000011600 */
[----:B------:R-:W-:Y:S01]  /*10510*/  IMAD.MOV.U32 R62, RZ, RZ, R136 ;  /* 0x000000ffff3e7224 */ /* 0x000fe200078e0088 */
[----:B------:R-:W-:Y:S02]  /*10520*/  SHF.R.U32.HI R2, RZ, 0x18, R0 ;  /* 0x00000018ff027819 */ /* 0x000fe40000011600 */
[----:B------:R-:W-:Y:S02]  /*10530*/  LOP3.LUT R0, R3, 0xff, RZ, 0xc0, !PT ;  /* 0x000000ff03007812 */ /* 0x000fe400078ec0ff */
[----:B------:R-:W-:Y:S02]  /*10540*/  PRMT R136, R225, 0x7054, R225 ;  /* 0x00007054e1887816 */ /* 0x000fe400000000e1 */
[----:B------:R-:W-:-:S02]  /*10550*/  PRMT R24, R0, 0x5410, R2 ;  /* 0x0000541000187816 */ /* 0x000fc40000000002 */
[----:B--2---:R-:W-:Y:S01]  /*10560*/  IADD3 R3, R237, 0x1, RZ ;  /* 0x00000001ed037810 */ /* 0x004fe20007ffe0ff */
[----:B------:R-:W-:-:S03]  /*10570*/  HSET2.LE.AND R0, R12, R136, PT ;  /* 0x000000880c007233 */ /* 0x000fc60003803000 */
[----:B------:R-:W-:Y:S02]  /*10580*/  LOP3.LUT R3, R191, UR35, R3, 0x96, !PT ;  /* 0x00000023bf037c12 */ /* 0x000fe4000f8e9603 */
[----:B------:R-:W-:Y:S01]  /*10590*/  LOP3.LUT R10, R0, R90, RZ, 0xc0, !PT ;  /* 0x0000005a000a7212 */ /* 0x000fe200078ec0ff */
[----:B------:R-:W-:Y:S02]  /*105a0*/  IMAD.MOV.U32 R90, RZ, RZ, R43 ;  /* 0x000000ffff5a7224 */ /* 0x000fe400078e002b */
[----:B------:R-:W-:Y:S02]  /*105b0*/  IMAD.MOV.U32 R43, RZ, RZ, R27 ;  /* 0x000000ffff2b7224 */ /* 0x000fe400078e001b */
[----:B------:R-:W-:Y:S01]  /*105c0*/  IMAD.WIDE.U32 R26, R3, -0x326172a9, RZ ;  /* 0xcd9e8d57031a7825 */ /* 0x000fe200078e00ff */
[----:B------:R-:W-:-:S04]  /*105d0*/  HSET2.LE.AND R2, R11, R136, PT ;  /* 0x000000880b027233 */ /* 0x000fc80003803000 */
[----:B------:R-:W-:Y:S01]  /*105e0*/  LOP3.LUT R3, R27, UR17, R29, 0x96, !PT ;  /* 0x000000111b037c12 */ /* 0x000fe2000f8e961d */
[--C-:B------:R-:W-:Y:S01]  /*105f0*/  HSET2.LE.AND R0, R5, R136.reuse, PT ;  /* 0x0000008805007233 */ /* 0x100fe20003803000 */
[----:B------:R-:W-:Y:S01]  /*10600*/  LOP3.LUT R11, R2, R181, RZ, 0xc0, !PT ;  /* 0x000000b5020b7212 */ /* 0x000fe200078ec0ff */
[----:B------:R-:W-:Y:S01]  /*10610*/  HSET2.LE.AND R2, R4, R136, PT ;  /* 0x0000008804027233 */ /* 0x000fe20003803000 */
[----:B------:R-:W-:Y:S01]  /*10620*/  FADD.FTZ R233, R14, R15 ;  /* 0x0000000f0ee97221 */ /* 0x000fe20000010000 */
[----:B------:R1:W5:Y:S01]  /*10630*/  LDL.LU R181, [R1+0x1a4] ;  /* 0x0001a40001b57983 */ /* 0x0003620000300800 */
[----:B------:R-:W-:Y:S01]  /*10640*/  IMAD.WIDE.U32 R4, R3, -0x2daee0ad, RZ ;  /* 0xd2511f5303047825 */ /* 0x000fe200078e00ff */
[----:B------:R-:W-:Y:S02]  /*10650*/  LOP3.LUT R14, R0, R184, RZ, 0xc0, !PT ;  /* 0x000000b8000e7212 */ /* 0x000fe400078ec0ff */
[----:B------:R-:W-:Y:S01]  /*10660*/  LOP3.LUT R15, R2, R185, RZ, 0xc0, !PT ;  /* 0x000000b9020f7212 */ /* 0x000fe200078ec0ff */
[----:B------:R-:W-:Y:S01]  /*10670*/  IMAD.MOV.U32 R29, RZ, RZ, R61 ;  /* 0x000000ffff1d7224 */ /* 0x000fe200078e003d */
[----:B------:R-:W-:Y:S01]  /*10680*/  LOP3.LUT R0, R5, UR11, R244, 0x96, !PT ;  /* 0x0000000b05007c12 */ /* 0x000fe2000f8e96f4 */
[----:B------:R-:W-:Y:S01]  /*10690*/  IMAD.MOV.U32 R88, RZ, RZ, R22 ;  /* 0x000000ffff587224 */ /* 0x000fe200078e0016 */
[----:B------:R-:W-:Y:S01]  /*106a0*/  LOP3.LUT R2, R7, UR12, R26, 0x96, !PT ;  /* 0x0000000c07027c12 */ /* 0x000fe2000f8e961a */
[----:B------:R-:W-:Y:S01]  /*106b0*/  IMAD.MOV.U32 R92, RZ, RZ, R75 ;  /* 0x000000ffff5c7224 */ /* 0x000fe200078e004b */
[----:B------:R1:W5:Y:S01]  /*106c0*/  LDL.LU R184, [R1+0x1a0] ;  /* 0x0001a00001b87983 */ /* 0x0003620000300800 */
[----:B------:R-:W-:-:S03]  /*106d0*/  IMAD.WIDE.U32 R8, R0, -0x326172a9, RZ ;  /* 0xcd9e8d5700087825 */ /* 0x000fc600078e00ff */
[----:B------:R1:W5:Y:S01]  /*106e0*/  LDL.LU R185, [R1+0x19c] ;  /* 0x00019c0001b97983 */ /* 0x0003620000300800 */
[----:B------:R-:W-:Y:S01]  /*106f0*/  IMAD.WIDE.U32 R2, R2, -0x2daee0ad, RZ ;  /* 0xd2511f5302027825 */ /* 0x000fe200078e00ff */
[----:B------:R-:W-:-:S04]  /*10700*/  LOP3.LUT R0, R9, UR10, R6, 0x96, !PT ;  /* 0x0000000a09007c12 */ /* 0x000fc8000f8e9606 */
[----:B------:R-:W-:Y:S01]  /*10710*/  LOP3.LUT R3, R3, UR9, R4, 0x96, !PT ;  /* 0x0000000903037c12 */ /* 0x000fe2000f8e9604 */
[----:B------:R-:W-:-:S05]  /*10720*/  IMAD.WIDE.U32 R4, R0, -0x2daee0ad, RZ ;  /* 0xd2511f5300047825 */ /* 0x000fca00078e00ff */
[----:B------:R-:W-:Y:S01]  /*10730*/  LOP3.LUT R5, R5, UR7, R2, 0x96, !PT ;  /* 0x0000000705057c12 */ /* 0x000fe2000f8e9602 */
[----:B------:R-:W-:-:S05]  /*10740*/  IMAD.WIDE.U32 R2, R3, -0x326172a9, RZ ;  /* 0xcd9e8d5703027825 */ /* 0x000fca00078e00ff */
[----:B------:R-:W-:-:S05]  /*10750*/  LOP3.LUT R0, R3, UR8, R8, 0x96, !PT ;  /* 0x0000000803007c12 */ /* 0x000fca000f8e9608 */
[----:B------:R-:W-:-:S05]  /*10760*/  IMAD.WIDE.U32 R6, R0, -0x2daee0ad, RZ ;  /* 0xd2511f5300067825 */ /* 0x000fca00078e00ff */
[----:B------:R-:W-:Y:S01]  /*10770*/  LOP3.LUT R3, R7, UR5, R4, 0x96, !PT ;  /* 0x0000000507037c12 */ /* 0x000fe2000f8e9604 */
[----:B------:R-:W-:-:S05]  /*10780*/  IMAD.WIDE.U32 R4, R5, -0x326172a9, RZ ;  /* 0xcd9e8d5705047825 */ /* 0x000fca00078e00ff */
[----:B------:R-:W-:Y:S01]  /*10790*/  LOP3.LUT R5, R5, UR6, R2, 0x96, !PT ;  /* 0x0000000605057c12 */ /* 0x000fe2000f8e9602 */
[----:B------:R-:W-:-:S05]  /*107a0*/  IMAD.WIDE.U32 R2, R3, -0x326172a9, RZ ;  /* 0xcd9e8d5703027825 */ /* 0x000fca00078e00ff */
[----:B------:R-:W-:Y:S02]  /*107b0*/  LOP3.LUT R0, R3, UR14, R4, 0x96, !PT ;  /* 0x0000000e03007c12 */ /* 0x000fe4000f8e9604 */
[----:B------:R-:W-:-:S04]  /*107c0*/  LOP3.LUT R3, R2, 0xffff, RZ, 0xc0, !PT ;  /* 0x0000ffff02037812 */ /* 0x000fc800078ec0ff */
[----:B------:R-:W-:Y:S02]  /*107d0*/  SHF.R.U32.HI R4, RZ, 0x8, R3 ;  /* 0x00000008ff047819 */ /* 0x000fe40000011603 */
[----:B------:R-:W-:-:S04]  /*107e0*/  LOP3.LUT R3, R2, 0xff, RZ, 0xc0, !PT ;  /* 0x000000ff02037812 */ /* 0x000fc800078ec0ff */
[----:B------:R-:W-:Y:S02]  /*107f0*/  PRMT R12, R3, 0x5410, R4 ;  /* 0x00005410030c7816 */ /* 0x000fe40000000004 */
[--C-:B------:R-:W-:Y:S02]  /*10800*/  SHF.R.U32.HI R3, RZ, 0x10, R2.reuse ;  /* 0x00000010ff037819 */ /* 0x100fe40000011602 */
[----:B------:R-:W-:Y:S01]  /*10810*/  SHF.R.U32.HI R4, RZ, 0x18, R2 ;  /* 0x00000018ff047819 */ /* 0x000fe20000011602 */
[----:B------:R-:W-:Y:S01]  /*10820*/  HSET2.LE.AND R2, R13, R136, PT ;  /* 0x000000880d027233 */ /* 0x000fe20003803000 */
[----:B------:R-:W-:-:S04]  /*10830*/  LOP3.LUT R3, R3, 0xff, RZ, 0xc0, !PT ;  /* 0x000000ff03037812 */ /* 0x000fc800078ec0ff */
[----:B------:R-:W-:Y:S02]  /*10840*/  LOP3.LUT R8, R2, R29, RZ, 0xc0, !PT ;  /* 0x0000001d02087212 */ /* 0x000fe400078ec0ff */
[C---:B------:R-:W-:Y:S01]  /*10850*/  LOP3.LUT R2, R0.reuse, 0xffff, RZ, 0xc0, !PT ;  /* 0x0000ffff00027812 */ /* 0x040fe200078ec0ff */
[----:B------:R-:W-:Y:S01]  /*10860*/  IMAD.MOV.U32 R22, RZ, RZ, R102 ;  /* 0x000000ffff167224 */ /* 0x000fe200078e0066 */
[----:B------:R-:W-:Y:S02]  /*10870*/  PRMT R19, R3, 0x5410, R4 ;  /* 0x0000541003137816 */ /* 0x000fe40000000004 */
[----:B------:R-:W-:Y:S02]  /*10880*/  SHF.R.U32.HI R3, RZ, 0x8, R2 ;  /* 0x00000008ff037819 */ /* 0x000fe40000011602 */
[----:B------:R-:W-:Y:S01]  /*10890*/  LOP3.LUT R2, R0, 0xff, RZ, 0xc0, !PT ;  /* 0x000000ff00027812 */ /* 0x000fe200078ec0ff */
[----:B------:R-:W-:-:S03]  /*108a0*/  IMAD.MOV.U32 R75, RZ, RZ, R22 ;  /* 0x000000ffff4b7224 */ /* 0x000fc600078e0016 */
[----:B------:R-:W-:Y:S02]  /*108b0*/  PRMT R22, R2, 0x5410, R3 ;  /* 0x0000541002167816 */ /* 0x000fe40000000003 */
[--C-:B------:R-:W-:Y:S02]  /*108c0*/  SHF.R.U32.HI R3, RZ, 0x10, R0.reuse ;  /* 0x00000010ff037819 */ /* 0x100fe40000011600 */
[----:B------:R-:W-:Y:S02]  /*108d0*/  SHF.R.U32.HI R2, RZ, 0x18, R0 ;  /* 0x00000018ff027819 */ /* 0x000fe40000011600 */
[----:B------:R-:W-:-:S04]  /*108e0*/  LOP3.LUT R0, R3, 0xff, RZ, 0xc0, !PT ;  /* 0x000000ff03007812 */ /* 0x000fc800078ec0ff */
[----:B------:R-:W-:Y:S01]  /*108f0*/  PRMT R21, R0, 0x5410, R2 ;  /* 0x0000541000157816 */ /* 0x000fe20000000002 */
[----:B------:R-:W-:Y:S01]  /*10900*/  IMAD.WIDE.U32 R2, R5, -0x2daee0ad, RZ ;  /* 0xd2511f5305027825 */ /* 0x000fe200078e00ff */
[----:B------:R-:W-:-:S04]  /*10910*/  HSET2.LE.AND R4, R20, R136, PT ;  /* 0x0000008814047233 */ /* 0x000fc80003803000 */
[----:B------:R-:W-:Y:S02]  /*10920*/  LOP3.LUT R0, R3, UR13, R6, 0x96, !PT ;  /* 0x0000000d03007c12 */ /* 0x000fe4000f8e9606 */
[----:B------:R-:W-:Y:S02]  /*10930*/  LOP3.LUT R9, R4, R92, RZ, 0xc0, !PT ;  /* 0x0000005c04097212 */ /* 0x000fe400078ec0ff */
[----:B------:R-:W-:-:S04]  /*10940*/  LOP3.LUT R4, R0, 0xffff, RZ, 0xc0, !PT ;  /* 0x0000ffff00047812 */ /* 0x000fc800078ec0ff */
[----:B------:R-:W-:Y:S02]  /*10950*/  SHF.R.U32.HI R5, RZ, 0x8, R4 ;  /* 0x00000008ff057819 */ /* 0x000fe40000011604 */
[----:B------:R-:W-:-:S04]  /*10960*/  LOP3.LUT R4, R0, 0xff, RZ, 0xc0, !PT ;  /* 0x000000ff00047812 */ /* 0x000fc800078ec0ff */
[----:B------:R-:W-:Y:S02]  /*10970*/  PRMT R20, R4, 0x5410, R5 ;  /* 0x0000541004147816 */ /* 0x000fe40000000005 */
[--C-:B------:R-:W-:Y:S02]  /*10980*/  SHF.R.U32.HI R5, RZ, 0x10, R0.reuse ;  /* 0x00000010ff057819 */ /* 0x100fe40000011600 */
[----:B------:R-:W-:Y:S02]  /*10990*/  SHF.R.U32.HI R4, RZ, 0x18, R0 ;  /* 0x00000018ff047819 */ /* 0x000fe40000011600 */
[----:B------:R-:W-:-:S04]  /*109a0*/  LOP3.LUT R0, R5, 0xff, RZ, 0xc0, !PT ;  /* 0x000000ff05007812 */ /* 0x000fc800078ec0ff */
[----:B------:R-:W-:Y:S02]  /*109b0*/  PRMT R7, R0, 0x5410, R4 ;  /* 0x0000541000077816 */ /* 0x000fe40000000004 */
[----:B------:R-:W-:-:S04]  /*109c0*/  LOP3.LUT R0, R2, 0xffff, RZ, 0xc0, !PT ;  /* 0x0000ffff02007812 */ /* 0x000fc800078ec0ff */
[----:B------:R-:W-:Y:S02]  /*109d0*/  SHF.R.U32.HI R3, RZ, 0x8, R0 ;  /* 0x00000008ff037819 */ /* 0x000fe40000011600 */
[----:B------:R-:W-:-:S04]  /*109e0*/  LOP3.LUT R0, R2, 0xff, RZ, 0xc0, !PT ;  /* 0x000000ff02007812 */ /* 0x000fc800078ec0ff */
[----:B------:R-:W-:Y:S02]  /*109f0*/  PRMT R6, R0, 0x5410, R3 ;  /* 0x0000541000067816 */ /* 0x000fe40000000003 */
[----:B------:R-:W-:Y:S01]  /*10a00*/  SHF.R.U32.HI R0, RZ, 0x10, R2 ;  /* 0x00000010ff007819 */ /* 0x000fe20000011602 */
[----:B------:R-:W-:Y:S01]  /*10a10*/  IMAD.MOV.U32 R29, RZ, RZ, R90 ;  /* 0x000000ffff1d7224 */ /* 0x000fe200078e005a */
[----:B------:R-:W-:Y:S02]  /*10a20*/  SHF.R.U32.HI R2, RZ, 0x18, R2 ;  /* 0x00000018ff027819 */ /* 0x000fe40000011602 */
[----:B------:R-:W-:Y:S01]  /*10a30*/  LOP3.LUT R0, R0, 0xff, RZ, 0xc0, !PT ;  /* 0x000000ff00007812 */ /* 0x000fe200078ec0ff */
[----:B------:R-:W-:Y:S02]  /*10a40*/  IMAD.MOV.U32 R92, RZ, RZ, R23 ;  /* 0x000000ffff5c7224 */ /* 0x000fe400078e0017 */
[----:B------:R-:W-:Y:S01]  /*10a50*/  IMAD.MOV.U32 R93, RZ, RZ, R29 ;  /* 0x000000ffff5d7224 */ /* 0x000fe200078e001d */
[----:B------:R-:W-:Y:S01]  /*10a60*/  PRMT R23, R0, 0x5410, R2 ;  /* 0x0000541000177816 */ /* 0x000fe20000000002 */
[--C-:B------:R-:W-:Y:S01]  /*10a70*/  HSET2.LE.AND R0, R25, R136.reuse, PT ;  /* 0x0000008819007233 */ /* 0x100fe20003803000 */
[----:B------:R-:W-:Y:S01]  /*10a80*/  IMAD.MOV.U32 R29, RZ, RZ, R78 ;  /* 0x000000ffff1d7224 */ /* 0x000fe200078e004e */
[----:B------:R-:W-:Y:S01]  /*10a90*/  HSET2.LE.AND R3, R12, R136, PT ;  /* 0x000000880c037233 */ /* 0x000fe20003803000 */
[----:B------:R-:W-:-:S02]  /*10aa0*/  IMAD.MOV.U32 R90, RZ, RZ, R100 ;  /* 0x000000ffff5a7224 */ /* 0x000fc400078e0064 */
[----:B------:R-:W-:Y:S01]  /*10ab0*/  LOP3.LUT R12, R0, R93, RZ, 0xc0, !PT ;  /* 0x0000005d000c7212 */ /* 0x000fe200078ec0ff */
        /* <DEDUP_REMOVED lines=12> */
[----:B------:R-:W-:Y:S01]  /*10b80*/  HSET2.LE.AND R2, R24, R136, PT ;  /* 0x0000008818027233 */ /* 0x000fe20003803000 */
[----:B------:R-:W-:-:S02]  /*10b90*/  IMAD.MOV.U32 R85, RZ, RZ, R82 ;  /* 0x000000ffff557224 */ /* 0x000fc400078e0052 */
[----:B------:R-:W-:Y:S02]  /*10ba0*/  IMAD.MOV.U32 R61, RZ, RZ, R62 ;  /* 0x000000ffff3d7224 */ /* 0x000fe400078e003e */
        /* <DEDUP_REMOVED lines=8> */
[----:B------:R1:W5:Y:S01]  /*10c30*/  LDL.LU R183, [R1+0x194] ;  /* 0x0001940001b77983 */ /* 0x0003620000300800 */
[----:B------:R-:W-:Y:S01]  /*10c40*/  IMAD.MOV.U32 R78, RZ, RZ, R186 ;  /* 0x000000ffff4e7224 */ /* 0x000fe200078e00ba */
[----:B------:R-:W-:Y:S01]  /*10c50*/  LOP3.LUT R13, R2, R187, RZ, 0xc0, !PT ;  /* 0x000000bb020d7212 */ /* 0x000fe200078ec0ff */
[----:B------:R-:W-:Y:S01]  /*10c60*/  IMAD.MOV.U32 R51, RZ, RZ, R79 ;  /* 0x000000ffff337224 */ /* 0x000fe200078e004f */
[----:B------:R1:W5:Y:S01]  /*10c70*/  LDL.LU R186, [R1+0x190] ;  /* 0x0001900001ba7983 */ /* 0x0003620000300800 */
[----:B------:R-:W-:Y:S02]  /*10c80*/  IMAD.MOV.U32 R79, RZ, RZ, R74 ;  /* 0x000000ffff4f7224 */ /* 0x000fe400078e004a */
[----:B------:R-:W-:Y:S01]  /*10c90*/  IMAD.MOV.U32 R74, RZ, RZ, R165 ;  /* 0x000000ffff4a7224 */ /* 0x000fe200078e00a5 */
[----:B------:R1:W5:Y:S04]  /*10ca0*/  LDL.LU R187, [R1+0x18c] ;  /* 0x00018c0001bb7983 */ /* 0x0003680000300800 */
[----:B------:R-:W2:Y:S01]  /*10cb0*/  LDL.LU R165, [R1+0x188] ;  /* 0x0001880001a57983 */ /* 0x000ea20000300800 */
[----:B------:R-:W-:-:S05]  /*10cc0*/  IMAD.WIDE.U32 R4, R93, -0x326172a9, RZ ;  /* 0xcd9e8d575d047825 */ /* 0x000fca00078e00ff */
        /* <DEDUP_REMOVED lines=16> */
[----:B------:R-:W-:-:S04]  /*10dd0*/  IMAD.MOV.U32 R81, RZ, RZ, R80 ;  /* 0x000000ffff517224 */ /* 0x000fc800078e0050 */
[----:B------:R-:W-:Y:S02]  /*10de0*/  IMAD.MOV.U32 R59, RZ, RZ, R81 ;  /* 0x000000ffff3b7224 */ /* 0x000fe400078e0051 */
[----:B------:R-:W-:Y:S02]  /*10df0*/  IMAD.MOV.U32 R81, RZ, RZ, R168 ;  /* 0x000000ffff517224 */ /* 0x000fe400078e00a8 */
[----:B------:R-:W3:Y:S01]  /*10e00*/  LDL.LU R168, [R1+0x184] ;  /* 0x0001840001a87983 */ /* 0x000ee20000300800 */
[----:B------:R-:W-:Y:S02]  /*10e10*/  IMAD.MOV.U32 R52, RZ, RZ, R47 ;  /* 0x000000ffff347224 */ /* 0x000fe400078e002f */
[----:B------:R-:W-:Y:S02]  /*10e20*/  IMAD.MOV.U32 R47, RZ, RZ, R82 ;  /* 0x000000ffff2f7224 */ /* 0x000fe400078e0052 */
[----:B------:R-:W-:Y:S02]  /*10e30*/  IMAD.MOV.U32 R93, RZ, RZ, R83 ;  /* 0x000000ffff5d7224 */ /* 0x000fe400078e0053 */
[----:B------:R-:W-:-:S02]  /*10e40*/  IMAD.MOV.U32 R82, RZ, RZ, R166 ;  /* 0x000000ffff527224 */ /* 0x000fc400078e00a6 */
[----:B------:R-:W4:Y:S01]  /*10e50*/  LDL.LU R166, [R1+0x180] ;  /* 0x0001800001a67983 */ /* 0x000f220000300800 */
[----:B------:R-:W-:-:S03]  /*10e60*/  IMAD.MOV.U32 R83, RZ, RZ, R167 ;  /* 0x000000ffff537224 */ /* 0x000fc600078e00a7 */
[----:B------:R-:W3:Y:S01]  /*10e70*/  LDL.LU R167, [R1+0x17c] ;  /* 0x00017c0001a77983 */ /* 0x000ee20000300800 */
[----:B------:R-:W-:Y:S02]  /*10e80*/  IMAD.MOV.U32 R80, RZ, RZ, R51 ;  /* 0x000000ffff507224 */ /* 0x000fe400078e0033 */
[----:B------:R-:W-:Y:S01]  /*10e90*/  IMAD.MOV.U32 R51, RZ, RZ, R79 ;  /* 0x000000ffff337224 */ /* 0x000fe200078e004f */
[--C-:B------:R-:W-:Y:S01]  /*10ea0*/  HSET2.LE.AND R0, R19, R136.reuse, PT ;  /* 0x0000008813007233 */ /* 0x100fe20003803000 */
[----:B------:R-:W-:Y:S02]  /*10eb0*/  IMAD.MOV.U32 R79, RZ, RZ, R74 ;  /* 0x000000ffff4f7224 */ /* 0x000fe400078e004a */
[----:B------:R-:W-:Y:S02]  /*10ec0*/  IMAD.MOV.U32 R74, RZ, RZ, R34 ;  /* 0x000000ffff4a7224 */ /* 0x000fe400078e0022 */
[----:B------:R-:W-:Y:S01]  /*10ed0*/  IMAD.WIDE.U32 R34, R2, -0x2daee0ad, RZ ;  /* 0xd2511f5302227825 */ /* 0x000fe200078e00ff */
[----:B------:R-:W-:Y:S01]  /*10ee0*/  LOP3.LUT R19, R0, R63, RZ, 0xc0, !PT ;  /* 0x0000003f00137212 */ /* 0x000fe200078ec0ff */
[----:B------:R-:W-:-:S03]  /*10ef0*/  HSET2.LE.AND R2, R21, R136, PT ;  /* 0x0000008815027233 */ /* 0x000fc60003803000 */
[----:B------:R-:W-:Y:S01]  /*10f00*/  LOP3.LUT R0, R35, UR16, R190, 0x96, !PT ;  /* 0x0000001023007c12 */ /* 0x000fe2000f8e96be */
[----:B------:R1:W-:Y:S01]  /*10f10*/  STG.E.U16 [R64.64+-0x6e], R18 ;  /* 0xffff921240007986 */ /* 0x0003e2000c101520 */
[----:B------:R-:W-:-:S03]  /*10f20*/  LOP3.LUT R5, R17, UR17, R4, 0x96, !PT ;  /* 0x0000001111057c12 */ /* 0x000fc6000f8e9604 */
[----:B------:R-:W-:Y:S01]  /*10f30*/  IMAD.WIDE.U32 R32, R0, -0x326172a9, RZ ;  /* 0xcd9e8d5700207825 */ /* 0x000fe200078e00ff */
[----:B------:R-:W-:Y:S01]  /*10f40*/  LOP3.LUT R17, R2, R252, RZ, 0xc0, !PT ;  /* 0x000000fc02117212 */ /* 0x000fe200078ec0ff */
[--C-:B------:R-:W-:Y:S01]  /*10f50*/  HSET2.LE.AND R0, R22, R136.reuse, PT ;  /* 0x0000008816007233 */ /* 0x100fe20003803000 */
[----:B------:R-:W-:Y:S01]  /*10f60*/  LOP3.LUT R128, R27, UR17, R4, 0x96, !PT ;  /* 0x000000111b807c12 */ /* 0x000fe2000f8e9604 */
[--C-:B------:R-:W-:Y:S01]  /*10f70*/  HSET2.LE.AND R2, R7, R136.reuse, PT ;  /* 0x0000008807027233 */ /* 0x100fe20003803000 */
[----:B------:R-:W-:Y:S01]  /*10f80*/  LOP3.LUT R4, R33, UR12, R16, 0x96, !PT ;  /* 0x0000000c21047c12 */ /* 0x000fe2000f8e9610 */
[----:B------:R-:W-:Y:S02]  /*10f90*/  IMAD.MOV.U32 R55, RZ, RZ, R42 ;  /* 0x000000ffff377224 */ /* 0x000fe400078e002a */
[----:B------:R-:W-:Y:S02]  /*10fa0*/  IMAD.MOV.U32 R42, RZ, RZ, R80 ;  /* 0x000000ffff2a7224 */ /* 0x000fe400078e0050 */
[----:B------:R-:W-:Y:S01]  /*10fb0*/  IMAD.MOV.U32 R73, RZ, RZ, R78 ;  /* 0x000000ffff497224 */ /* 0x000fe200078e004e */
[----:B------:R-:W-:Y:S01]  /*10fc0*/  LOP3.LUT R16, R0, R92, RZ, 0xc0, !PT ;  /* 0x0000005c00107212 */ /* 0x000fe200078ec0ff */
[----:B------:R-:W-:Y:S01]  /*10fd0*/  IMAD.MOV.U32 R78, RZ, RZ, R101 ;  /* 0x000000ffff4e7224 */ /* 0x000fe200078e0065 */
[----:B------:R-:W-:Y:S01]  /*10fe0*/  LOP3.LUT R101, R2, R58, RZ, 0xc0, !PT ;  /* 0x0000003a02657212 */ /* 0x000fe200078ec0ff */
[----:B------:R-:W-:Y:S01]  /*10ff0*/  IMAD.MOV.U32 R80, RZ, RZ, R100 ;  /* 0x000000ffff507224 */ /* 0x000fe200078e0064 */
[--C-:B------:R-:W-:Y:S01]  /*11000*/  HSET2.LE.AND R0, R6, R136.reuse, PT ;  /* 0x0000008806007233 */ /* 0x100fe20003803000 */
[----:B------:R-:W-:Y:S01]  /*11010*/  IMAD.MOV.U32 R102, RZ, RZ, R137 ;  /* 0x000000ffff667224 */ /* 0x000fe200078e0089 */
[----:B-1----:R-:W-:Y:S01]  /*11020*/  LOP3.LUT R18, R3, R228, RZ, 0xc0, !PT ;  /* 0x000000e403127212 */ /* 0x002fe200078ec0ff */
[----:B------:R-:W-:Y:S01]  /*11030*/  HSET2.LE.AND R3, R20, R136, PT ;  /* 0x0000008814037233 */ /* 0x000fe20003803000 */
[----:B------:R-:W-:-:S04]  /*11040*/  IMAD.MOV.U32 R92, RZ, RZ, R79 ;  /* 0x000000ffff5c7224 */ /* 0x000fc800078e004f */
[----:B------:R-:W-:Y:S01]  /*11050*/  LOP3.LUT R100, R3, R60, RZ, 0xc0, !PT ;  /* 0x0000003c03647212 */ /* 0x000fe200078ec0ff */
[----:B------:R-:W-:-:S04]  /*11060*/  IMAD.WIDE.U32 R2, R5, -0x2daee0ad, RZ ;  /* 0xd2511f5305027825 */ /* 0x000fc800078e00ff */
[----:B------:R-:W-:Y:S01]  /*11070*/  IMAD.WIDE.U32 R4, R4, -0x2daee0ad, RZ ;  /* 0xd2511f5304047825 */ /* 0x000fe200078e00ff */
[----:B------:R-:W-:-:S03]  /*11080*/  LOP3.LUT R3, R3, UR11, R34, 0x96, !PT ;  /* 0x0000000b03037c12 */ /* 0x000fc6000f8e9622 */
[----:B------:R-:W-:Y:S01]  /*11090*/  IMAD.MOV.U32 R79, RZ, RZ, R102 ;  /* 0x000000ffff4f7224 */ /* 0x000fe200078e0066 */
[----:B------:R-:W-:Y:S02]  /*110a0*/  LOP3.LUT R102, R0, R48, RZ, 0xc0, !PT ;  /* 0x0000003000667212 */ /* 0x000fe400078ec0ff */
[----:B------:R-:W-:Y:S01]  /*110b0*/  LOP3.LUT R0, R5, UR9, R2, 0x96, !PT ;  /* 0x0000000905007c12 */ /* 0x000fe2000f8e9602 */
[----:B------:R-:W-:Y:S01]  /*110c0*/  @!P4 HADD2 R127, -R150.H0_H0, -RZ.H0_H0 ;  /* 0xa00000ff967fc230 */ /* 0x000fe20000000900 */
[----:B------:R-:W-:-:S04]  /*110d0*/  IMAD.WIDE.U32 R2, R3, -0x326172a9, RZ ;  /* 0xcd9e8d5703027825 */ /* 0x000fc800078e00ff */
[----:B------:R-:W-:Y:S01]  /*110e0*/  IMAD.WIDE.U32 R6, R0, -0x326172a9, RZ ;  /* 0xcd9e8d5700067825 */ /* 0x000fe200078e00ff */
[----:B------:R-:W-:Y:S02]  /*110f0*/  @!P4 PRMT R150, R127, 0x5410, RZ ;  /* 0x000054107f96c816 */ /* 0x000fe400000000ff */
[----:B------:R-:W-:Y:S01]  /*11100*/  LOP3.LUT R3, R3, UR10, R32, 0x96, !PT ;  /* 0x0000000a03037c12 */ /* 0x000fe2000f8e9620 */
[----:B------:R-:W-:Y:S01]  /*11110*/  IMAD.MOV.U32 R127, RZ, RZ, R29 ;  /* 0x000000ffff7f7224 */ /* 0x000fe200078e001d */
[----:B------:R-:W-:Y:S01]  /*11120*/  LOP3.LUT R0, R7, UR8, R2, 0x96, !PT ;  /* 0x0000000807007c12 */ /* 0x000fe2000f8e9602 */
[----:B------:R-:W-:Y:S02]  /*11130*/  IMAD.MOV.U32 R29, RZ, RZ, R84 ;  /* 0x000000ffff1d7224 */ /* 0x000fe400078e0054 */
[----:B------:R-:W-:Y:S02]  /*11140*/  IMAD.MOV.U32 R48, RZ, RZ, R73 ;  /* 0x000000ffff307224 */ /* 0x000fe400078e0049 */
[----:B------:R-:W-:-:S02]  /*11150*/  IMAD.MOV.U32 R73, RZ, RZ, R29 ;  /* 0x000000ffff497224 */ /* 0x000fc400078e001d */
[----:B------:R-:W-:-:S04]  /*11160*/  IMAD.WIDE.U32 R2, R3, -0x2daee0ad, RZ ;  /* 0xd2511f5303027825 */ /* 0x000fc800078e00ff */
[----:B------:R-:W-:Y:S01]  /*11170*/  IMAD.WIDE.U32 R28, R0, -0x2daee0ad, RZ ;  /* 0xd2511f53001c7825 */ /* 0x000fe200078e00ff */
[----:B------:R-:W-:-:S04]  /*11180*/  LOP3.LUT R3, R3, UR7, R4, 0x96, !PT ;  /* 0x0000000703037c12 */ /* 0x000fc8000f8e9604 */
[----:B------:R-:W-:Y:S01]  /*11190*/  LOP3.LUT R2, R29, UR5, R2, 0x96, !PT ;  /* 0x000000051d027c12 */ /* 0x000fe2000f8e9602 */
[----:B------:R-:W-:Y:S01]  /*111a0*/  IMAD.WIDE.U32 R4, R3, -0x326172a9, RZ ;  /* 0xcd9e8d5703047825 */ /* 0x000fe200078e00ff */
[----:B------:R-:W-:-:S03]  /*111b0*/  HSET2.LE.AND R0, R23, R136, PT ;  /* 0x0000008817007233 */ /* 0x000fc60003803000 */
[----:B------:R-:W-:Y:S01]  /*111c0*/  IMAD.WIDE.U32 R2, R2, -0x326172a9, RZ ;  /* 0xcd9e8d5702027825 */ /* 0x000fe200078e00ff */
[----:B------:R-:W-:-:S03]  /*111d0*/  LOP3.LUT R29, R5, UR6, R6, 0x96, !PT ;  /* 0x00000006051d7c12 */ /* 0x000fc6000f8e9606 */
[----:B------:R-:W-:Y:S01]  /*111e0*/  IMAD.MOV.U32 R40, RZ, RZ, R103 ;  /* 0x000000ffff287224 */ /* 0x000fe200078e0067 */
[----:B------:R-:W-:Y:S02]  /*111f0*/  SHF.R.U32.HI R5, RZ, 0x10, R2 ;  /* 0x00000010ff057819 */ /* 0x000fe40000011602 */
[----:B------:R-:W-:Y:S02]  /*11200*/  LOP3.LUT R103, R0, R56, RZ, 0xc0, !PT ;  /* 0x0000003800677212 */ /* 0x000fe400078ec0ff */
[----:B------:R-:W-:Y:S01]  /*11210*/  LOP3.LUT R0, R3, UR14, R4, 0x96, !PT ;  /* 0x0000000e03007c12 */ /* 0x000fe2000f8e9604 */
[----:B------:R-:W-:Y:S01]  /*11220*/  IMAD.MOV.U32 R97, RZ, RZ, R75 ;  /* 0x000000ffff617224 */ /* 0x000fe200078e004b */
[C---:B------:R-:W-:Y:S02]  /*11230*/  LOP3.LUT R3, R2.reuse, 0xffff, RZ, 0xc0, !PT ;  /* 0x0000ffff02037812 */ /* 0x040fe400078ec0ff */
[----:B------:R-:W-:Y:S02]  /*11240*/  LOP3.LUT R6, R2, 0xff, RZ, 0xc0, !PT ;  /* 0x000000ff02067812 */ /* 0x000fe400078ec0ff */
[----:B------:R-:W-:Y:S01]  /*11250*/  SHF.R.U32.HI R4, RZ, 0x18, R2 ;  /* 0x00000018ff047819 */ /* 0x000fe20000011602 */
[----:B------:R-:W-:Y:S01]  /*11260*/  IMAD.MOV.U32 R75, RZ, RZ, R51 ;  /* 0x000000ffff4b7224 */ /* 0x000fe200078e0033 */
[----:B------:R-:W-:Y:S01]  /*11270*/  LOP3.LUT R2, R5, 0xff, RZ, 0xc0, !PT ;  /* 0x000000ff05027812 */ /* 0x000fe200078ec0ff */
[----:B------:R-:W-:-:S02]  /*11280*/  IMAD.MOV.U32 R94, RZ, RZ, R50 ;  /* 0x000000ffff5e7224 */ /* 0x000fc400078e0032 */
[----:B------:R-:W-:Y:S02]  /*11290*/  IMAD.MOV.U32 R49, RZ, RZ, R57 ;  /* 0x000000ffff317224 */ /* 0x000fe400078e0039 */
[----:B------:R-:W-:Y:S01]  /*112a0*/  IMAD.MOV.U32 R51, RZ, RZ, R76 ;  /* 0x000000ffff337224 */ /* 0x000fe200078e004c */
[----:B------:R-:W-:Y:S01]  /*112b0*/  SHF.R.U32.HI R3, RZ, 0x8, R3 ;  /* 0x00000008ff037819 */ /* 0x000fe20000011603 */
[----:B------:R-:W-:Y:S01]  /*112c0*/  IMAD.MOV.U32 R50, RZ, RZ, R77 ;  /* 0x000000ffff327224 */ /* 0x000fe200078e004d */
[----:B------:R-:W-:Y:S01]  /*112d0*/  PRMT R5, R2, 0x5410, R4 ;  /* 0x0000541002057816 */ /* 0x000fe20000000004 */
[----:B------:R-:W-:Y:S02]  /*112e0*/  IMAD.MOV.U32 R76, RZ, RZ, R61 ;  /* 0x000000ffff4c7224 */ /* 0x000fe400078e003d */
[----:B------:R-:W-:Y:S01]  /*112f0*/  IMAD.MOV.U32 R57, RZ, RZ, R188 ;  /* 0x000000ffff397224 */ /* 0x000fe200078e00bc */
[----:B------:R-:W-:Y:S01]  /*11300*/  @!P5 HADD2 R99, -R146.H0_H0, -RZ.H0_H0 ;  /* 0xa00000ff9263d230 */ /* 0x000fe20000000900 */
[----:B------:R-:W-:Y:S01]  /*11310*/  IMAD.MOV.U32 R96, RZ, RZ, R43 ;  /* 0x000000ffff607224 */ /* 0x000fe200078e002b */
[----:B------:R1:W5:Y:S01]  /*11320*/  LDL.LU R188, [R1+0x178] ;  /* 0x0001780001bc7983 */ /* 0x0003620000300800 */
[----:B------:R-:W-:Y:S01]  /*11330*/  IMAD.MOV.U32 R77, RZ, RZ, R62 ;  /* 0x000000ffff4d7224 */ /* 0x000fe200078e003e */
[----:B------:R-:W-:Y:S01]  /*11340*/  LOP3.LUT R2, R0, 0xffff, RZ, 0xc0, !PT ;  /* 0x0000ffff00027812 */ /* 0x000fe200078ec0ff */
[----:B------:R-:W-:-:S02]  /*11350*/  IMAD.MOV.U32 R61, RZ, RZ, R179 ;  /* 0x000000ffff3d7224 */ /* 0x000fc400078e00b3 */
[----:B------:R-:W-:Y:S01]  /*11360*/  IMAD.MOV.U32 R43, RZ, RZ, R74 ;  /* 0x000000ffff2b7224 */ /* 0x000fe200078e004a */
[----:B------:R1:W5:Y:S01]  /*11370*/  LDL.LU R179, [R1+0x174] ;  /* 0x0001740001b37983 */ /* 0x0003620000300800 */
[----:B------:R-:W-:Y:S02]  /*11380*/  IMAD.MOV.U32 R62, RZ, RZ, R178 ;  /* 0x000000ffff3e7224 */ /* 0x000fe400078e00b2 */
[----:B------:R-:W-:Y:S01]  /*11390*/  IMAD.MOV.U32 R54, RZ, RZ, R86 ;  /* 0x000000ffff367224 */ /* 0x000fe200078e0056 */
[----:B------:R1:W5:Y:S01]  /*113a0*/  LDL.LU R178, [R1+0x170] ;  /* 0x0001700001b27983 */ /* 0x0003620000300800 */
[----:B------:R-:W-:Y:S01]  /*113b0*/  IMAD.MOV.U32 R74, RZ, RZ, R177 ;  /* 0x000000ffff4a7224 */ /* 0x000fe200078e00b1 */
[----:B------:R-:W-:Y:S01]  /*113c0*/  PRMT R6, R6, 0x5410, R3 ;  /* 0x0000541006067816 */ /* 0x000fe20000000003 */
[----:B------:R-:W-:Y:S01]  /*113d0*/  IMAD.MOV.U32 R86, RZ, RZ, R176 ;  /* 0x000000ffff567224 */ /* 0x000fe200078e00b0 */
[----:B------:R1:W5:Y:S01]  /*113e0*/  LDL.LU R177, [R1+0x16c] ;  /* 0x00016c0001b17983 */ /* 0x0003620000300800 */
[----:B------:R-:W-:Y:S01]  /*113f0*/  IMAD.MOV.U32 R95, RZ, RZ, R85 ;  /* 0x000000ffff5f7224 */ /* 0x000fe200078e0055 */
[----:B------:R-:W-:Y:S01]  /*11400*/  @!P2 PRMT R209, R98, 0x5410, RZ ;  /* 0x0000541062d1a816 */ /* 0x000fe200000000ff */
[----:B------:R-:W-:Y:S01]  /*11410*/  IMAD.MOV.U32 R84, RZ, RZ, R175 ;  /* 0x000000ffff547224 */ /* 0x000fe200078e00af */
[----:B------:R1:W5:Y:S01]  /*11420*/  LDL.LU R176, [R1+0x168] ;  /* 0x0001680001b07983 */ /* 0x0003620000300800 */
[----:B------:R-:W-:Y:S01]  /*11430*/  IMAD.MOV.U32 R53, RZ, RZ, R87 ;  /* 0x000000ffff357224 */ /* 0x000fe200078e0057 */
[----:B------:R-:W-:Y:S01]  /*11440*/  SHF.R.U32.HI R3, RZ, 0x8, R2 ;  /* 0x00000008ff037819 */ /* 0x000fe20000011602 */
[----:B------:R-:W-:Y:S01]  /*11450*/  IMAD.MOV.U32 R85, RZ, RZ, R174 ;  /* 0x000000ffff557224 */ /* 0x000fe200078e00ae */
[----:B------:R1:W5:Y:S01]  /*11460*/  LDL.LU R175, [R1+0x164] ;  /* 0x0001640001af7983 */ /* 0x0003620000300800 */
[----:B------:R-:W-:Y:S01]  /*11470*/  @!P5 PRMT R146, R99, 0x5410, RZ ;  /* 0x000054106392d816 */ /* 0x000fe200000000ff */
[----:B------:R-:W-:Y:S01]  /*11480*/  IMAD.MOV.U32 R98, RZ, RZ, R88 ;  /* 0x000000ffff627224 */ /* 0x000fe200078e0058 */
[----:B------:R-:W-:Y:S01]  /*11490*/  LOP3.LUT R2, R0, 0xff, RZ, 0xc0, !PT ;  /* 0x000000ff00027812 */ /* 0x000fe200078ec0ff */
        /* <DEDUP_REMOVED lines=12> */
[----:B------:R-:W-:Y:S01]  /*11560*/  SHF.R.U32.HI R3, RZ, 0x10, R0 ;  /* 0x00000010ff037819 */ /* 0x000fe20000011600 */
[----:B------:R-:W-:Y:S01]  /*11570*/  IMAD.MOV.U32 R91, RZ, RZ, R169 ;  /* 0x000000ffff5b7224 */ /* 0x000fe200078e00a9 */
[----:B------:R1:W5:Y:S01]  /*11580*/  LDL.LU R170, [R1+0x150] ;  /* 0x0001500001aa7983 */ /* 0x0003620000300800 */
[----:B------:R-:W-:-:S02]  /*11590*/  IMAD.MOV.U32 R72, RZ, RZ, R95 ;  /* 0x000000ffff487224 */ /* 0x000fc400078e005f */
[----:B------:R-:W-:Y:S01]  /*115a0*/  IMAD.MOV.U32 R95, RZ, RZ, R164 ;  /* 0x000000ffff5f7224 */ /* 0x000fe200078e00a4 */
[----:B------:R1:W5:Y:S01]  /*115b0*/  LDL.LU R169, [R1+0x14c] ;  /* 0x00014c0001a97983 */ /* 0x0003620000300800 */
[----:B------:R-:W-:-:S03]  /*115c0*/  SHF.R.U32.HI R2, RZ, 0x18, R0 ;  /* 0x00000018ff027819 */ /* 0x000fc60000011600 */
[----:B------:R1:W5:Y:S01]  /*115d0*/  LDL.LU R164, [R1+0x148] ;  /* 0x0001480001a47983 */ /* 0x0003620000300800 */
[----:B------:R-:W-:-:S04]  /*115e0*/  LOP3.LUT R0, R3, 0xff, RZ, 0xc0, !PT ;  /* 0x000000ff03007812 */ /* 0x000fc800078ec0ff */
[----:B------:R-:W-:Y:S01]  /*115f0*/  PRMT R24, R0, 0x5410, R2 ;  /* 0x0000541000187816 */ /* 0x000fe20000000002 */
[--C-:B------:R-:W-:Y:S02]  /*11600*/  HSET2.LE.AND R0, R6, R136.reuse, PT ;  /* 0x0000008806007233 */ /* 0x100fe40003803000 */
[--C-:B------:R-:W-:Y:S02]  /*11610*/  HSET2.LE.AND R2, R5, R136.reuse, PT ;  /* 0x0000008805027233 */ /* 0x100fe40003803000 */
[--C-:B------:R-:W-:Y:S01]  /*11620*/  HSET2.LE.AND R3, R4, R136.reuse, PT ;  /* 0x0000008804037233 */ /* 0x100fe20003803000 */
[----:B------:R-:W-:Y:S01]  /*11630*/  LOP3.LUT R6, R0, R36, RZ, 0xc0, !PT ;  /* 0x0000002400067212 */ /* 0x000fe200078ec0ff */
[----:B------:R-:W-:Y:S01]  /*11640*/  HSET2.LE.AND R0, R24, R136, PT ;  /* 0x0000008818007233 */ /* 0x000fe20003803000 */
[----:B------:R-:W-:Y:S02]  /*11650*/  LOP3.LUT R7, R2, R30, RZ, 0xc0, !PT ;  /* 0x0000001e02077212 */ /* 0x000fe400078ec0ff */
[----:B------:R-:W-:-:S02]  /*11660*/  LOP3.LUT R4, R3, R45, RZ, 0xc0, !PT ;  /* 0x0000002d03047212 */ /* 0x000fc400078ec0ff */
[----:B------:R-:W-:Y:S01]  /*11670*/  LOP3.LUT R5, R0, R41, RZ, 0xc0, !PT ;  /* 0x0000002900057212 */ /* 0x000fe200078ec0ff */
[----:B------:R-:W-:Y:S02]  /*11680*/  IMAD.MOV.U32 R36, RZ, RZ, R40 ;  /* 0x000000ffff247224 */ /* 0x000fe400078e0028 */
[----:B------:R-:W-:Y:S02]  /*11690*/  IMAD.MOV.U32 R39, RZ, RZ, R95 ;  /* 0x000000ffff277224 */ /* 0x000fe400078e005f */
[----:B------:R-:W-:Y:S02]  /*116a0*/  IMAD.MOV.U32 R44, RZ, RZ, R94 ;  /* 0x000000ffff2c7224 */ /* 0x000fe400078e005e */
[----:B------:R-:W-:Y:S02]  /*116b0*/  IMAD.MOV.U32 R46, RZ, RZ, R93 ;  /* 0x000000ffff2e7224 */ /* 0x000fe400078e005d */
[----:B------:R-:W-:Y:S01]  /*116c0*/  IMAD.MOV.U32 R40, RZ, RZ, R92 ;  /* 0x000000ffff287224 */ /* 0x000fe200078e005c */
[----:B--2---:R-:W2:Y:S02]  /*116d0*/  LDSM.16.MT88.4 R20, [R165+0x6000] ;  /* 0x00600000a514783b */ /* 0x004ea40000004200 */
[-C--:B--2---:R-:W-:Y:S08]  /*116e0*/  HMMA.16816.F32 R92, R8, R20.reuse, R88 ;  /* 0x00000014085c723c */ /* 0x084ff00000001858 */
[----:B------:R-:W-:Y:S07]  /*116f0*/  HMMA.16816.F32 R88, R4, R20, R108 ;  /* 0x000000140458723c */ /* 0x000fee000000186c */
[----:B------:R-:W-:Y:S01]  /*11700*/  IMAD.MOV.U32 R108, RZ, RZ, R87 ;  /* 0x000000ffff6c7224 */ /* 0x000fe200078e0057 */
[----:B------:R-:W-:Y:S01]  /*11710*/  HMMA.16816.F32 R80, R8, R22, R80 ;  /* 0x000000160850723c */ /* 0x000fe20000001850 */
[----:B------:R-:W-:-:S02]  /*11720*/  IMAD.MOV.U32 R109, RZ, RZ, R86 ;  /* 0x000000ffff6d7224 */ /* 0x000fc400078e0056 */
[----:B------:R-:W-:Y:S02]  /*11730*/  IMAD.MOV.U32 R110, RZ, RZ, R84 ;  /* 0x000000ffff6e7224 */ /* 0x000fe400078e0054 */
[----:B------:R-:W-:-:S03]  /*11740*/  IMAD.MOV.U32 R111, RZ, RZ, R85 ;  /* 0x000000ffff6f7224 */ /* 0x000fc600078e0055 */
[----:B------:R-:W-:Y:S01]  /*11750*/  HMMA.16816.F32 R84, R4, R22, R104 ;  /* 0x000000160454723c */ /* 0x000fe20000001868 */
[----:B---3--:R-:W2:Y:S01]  /*11760*/  LDSM.16.MT88.4 R20, [R168+0x6000] ;  /* 0x00600000a814783b */ /* 0x008ea20000004200 */
[----:B------:R-:W-:Y:S01]  /*11770*/  IMAD.MOV.U32 R41, RZ, RZ, R43 ;  /* 0x000000ffff297224 */ /* 0x000fe200078e002b */
[----:B------:R-:W-:Y:S01]  /*11780*/  LOP3.LUT R33, R33, UR12, R26, 0x96, !PT ;  /* 0x0000000c21217c12 */ /* 0x000fe2000f8e961a */
[----:B------:R-:W-:Y:S01]  /*11790*/  IMAD.MOV.U32 R37, RZ, RZ, R72 ;  /* 0x000000ffff257224 */ /* 0x000fe200078e0048 */
[----:B----4-:R-:W3:Y:S01]  /*117a0*/  LDSM.16.MT88.4 R24, [R166+0x6000] ;  /* 0x00600000a618783b */ /* 0x010ee20000004200 */
[----:B------:R-:W-:Y:S02]  /*117b0*/  IMAD.MOV.U32 R38, RZ, RZ, R73 ;  /* 0x000000ffff267224 */ /* 0x000fe400078e0049 */
[----:B------:R-:W-:Y:S02]  /*117c0*/  IMAD.MOV.U32 R45, RZ, RZ, R59 ;  /* 0x000000ffff2d7224 */ /* 0x000fe400078e003b */
[----:B------:R-:W-:-:S02]  /*117d0*/  IMAD.MOV.U32 R43, RZ, RZ, R75 ;  /* 0x000000ffff2b7224 */ /* 0x000fc400078e004b */
[----:B------:R-:W-:Y:S02]  /*117e0*/  IMAD.MOV.U32 R104, RZ, RZ, R74 ;  /* 0x000000ffff687224 */ /* 0x000fe400078e004a */
[----:B------:R-:W-:Y:S02]  /*117f0*/  IMAD.MOV.U32 R105, RZ, RZ, R57 ;  /* 0x000000ffff697224 */ /* 0x000fe400078e0039 */
[----:B------:R-:W-:Y:S02]  /*11800*/  IMAD.MOV.U32 R106, RZ, RZ, R61 ;  /* 0x000000ffff6a7224 */ /* 0x000fe400078e003d */
[----:B------:R-:W-:Y:S01]  /*11810*/  IMAD.MOV.U32 R107, RZ, RZ, R62 ;  /* 0x000000ffff6b7224 */ /* 0x000fe200078e003e */
[-C--:B--2---:R-:W-:Y:S08]  /*11820*/  HMMA.16816.F32 R76, R8, R20.reuse, R76 ;  /* 0x00000014084c723c */ /* 0x084ff0000000184c */
[C---:B------:R-:W-:Y:S08]  /*11830*/  HMMA.16816.F32 R72, R4.reuse, R20, R116 ;  /* 0x000000140448723c */ /* 0x040ff00000001874 */
[-C--:B------:R-:W-:Y:S08]  /*11840*/  HMMA.16816.F32 R60, R4, R22.reuse, R120 ;  /* 0x00000016043c723c */ /* 0x080ff00000001878 */
[----:B------:R-:W-:Y:S01]  /*11850*/  HMMA.16816.F32 R56, R8, R22, R48 ;  /* 0x000000160838723c */ /* 0x000fe20000001830 */
[----:B------:R-:W2:Y:S01]  /*11860*/  LDSM.16.MT88.4 R20, [R167+0x6000] ;  /* 0x00600000a714783b */ /* 0x000ea20000004200 */
[----:B------:R-:W-:-:S05]  /*11870*/  IMAD.WIDE.U32 R2, R29, -0x2daee0ad, RZ ;  /* 0xd2511f531d027825 */ /* 0x000fca00078e00ff */
[----:B------:R-:W-:Y:S01]  /*11880*/  LOP3.LUT R0, R3, UR13, R28, 0x96, !PT ;  /* 0x0000000d03007c12 */ /* 0x000fe2000f8e961c */
[----:B---3--:R-:W-:Y:S01]  /*11890*/  HMMA.16816.F32 R48, R4, R24, R240 ;  /* 0x000000180430723c */ /* 0x008fe200000018f0 */
[----:B------:R-:W-:-:S07]  /*118a0*/  LOP3.LUT R3, R2, 0xffff, RZ, 0xc0, !PT ;  /* 0x0000ffff02037812 */ /* 0x000fce00078ec0ff */
[----:B------:R-:W-:Y:S01]  /*118b0*/  HMMA.16816.F32 R44, R4, R26, R44 ;  /* 0x0000001a042c723c */ /* 0x000fe2000000182c */
[----:B------:R-:W-:-:S07]  /*118c0*/  SHF.R.U32.HI R3, RZ, 0x8, R3 ;  /* 0x00000008ff037819 */ /* 0x000fce0000011603 */
[C---:B------:R-:W-:Y:S08]  /*118d0*/  HMMA.16816.F32 R52, R8.reuse, R24, R52 ;  /* 0x000000180834723c */ /* 0x040ff00000001834 */
[----:B------:R-:W-:Y:S08]  /*118e0*/  HMMA.16816.F32 R96, R8, R26, R96 ;  /* 0x0000001a0860723c */ /* 0x000ff00000001860 */
[C---:B--2---:R-:W-:Y:S08]  /*118f0*/  HMMA.16816.F32 R40, R4.reuse, R20, R40 ;  /* 0x000000140428723c */ /* 0x044ff00000001828 */
[----:B------:R-:W-:Y:S08]  /*11900*/  HMMA.16816.F32 R36, R4, R22, R36 ;  /* 0x000000160424723c */ /* 0x000ff00000001824 */
[----:B------:R-:W-:Y:S01]  /*11910*/  HMMA.16816.F32 R104, R8, R20, R104 ;  /* 0x000000140868723c */ /* 0x000fe20000001868 */
[----:B------:R-:W-:-:S07]  /*11920*/  SHF.R.U32.HI R5, RZ, 0x10, R2 ;  /* 0x00000010ff057819 */ /* 0x000fce0000011602 */
[----:B------:R-:W-:Y:S01]  /*11930*/  HMMA.16816.F32 R108, R8, R22, R108 ;  /* 0x00000016086c723c */ /* 0x000fe2000000186c */
[----:B------:R-:W-:Y:S01]  /*11940*/  LOP3.LUT R6, R2, 0xff, RZ, 0xc0, !PT ;  /* 0x000000ff02067812 */ /* 0x000fe200078ec0ff */
[----:B------:R-:W-:Y:S01]  /*11950*/  IMAD.MOV.U32 R243, RZ, RZ, R31 ;  /* 0x000000fffff37224 */ /* 0x000fe200078e001f */
[----:B------:R-:W-:Y:S01]  /*11960*/  SHF.R.U32.HI R4, RZ, 0x18, R2 ;  /* 0x00000018ff047819 */ /* 0x000fe20000011602 */
[----:B------:R-:W2:Y:S01]  /*11970*/  LDSM.16.MT88.4 R20, [R165+0x6800] ;  /* 0x00680000a514783b */ /* 0x000ea20000004200 */
[----:B------:R-:W-:Y:S02]  /*11980*/  LOP3.LUT R2, R5, 0xff, RZ, 0xc0, !PT ;  /* 0x000000ff05027812 */ /* 0x000fe400078ec0ff */
[----:B------:R-:W-:Y:S01]  /*11990*/  PRMT R7, R6, 0x5410, R3 ;  /* 0x0000541006077816 */ /* 0x000fe20000000003 */
[----:B------:R-:W3:Y:S01]  /*119a0*/  LDSM.16.MT88.4 R24, [R166+0x6800] ;  /* 0x00680000a618783b */ /* 0x000ee20000004200 */
[----:B------:R-:W-:Y:S02]  /*119b0*/  PRMT R8, R2, 0x5410, R4 ;  /* 0x0000541002087816 */ /* 0x000fe40000000004 */
[----:B------:R-:W-:Y:S01]  /*119c0*/  LOP3.LUT R2, R0, 0xffff, RZ, 0xc0, !PT ;  /* 0x0000ffff00027812 */ /* 0x000fe200078ec0ff */
[----:B------:R-:W-:Y:S01]  /*119d0*/  LDSM.16.MT88.4 R28, [R167+0x6800] ;  /* 0x00680000a71c783b */ /* 0x000fe20000004200 */
[----:B------:R-:W-:-:S02]  /*119e0*/  SHF.R.U32.HI R3, RZ, 0x10, R0 ;  /* 0x00000010ff037819 */ /* 0x000fc40000011600 */
[----:B------:R-:W-:Y:S02]  /*119f0*/  LOP3.LUT R6, R0, 0xff, RZ, 0xc0, !PT ;  /* 0x000000ff00067812 */ /* 0x000fe400078ec0ff */
[----:B------:R-:W-:Y:S01]  /*11a00*/  SHF.R.U32.HI R5, RZ, 0x18, R0 ;  /* 0x00000018ff057819 */ /* 0x000fe20000011600 */
[----:B------:R-:W-:Y:S01]  /*11a10*/  HSET2.LE.AND R0, R7, R136, PT ;  /* 0x0000008807007233 */ /* 0x000fe20003803000 */
[----:B------:R-:W-:-:S04]  /*11a20*/  SHF.R.U32.HI R4, RZ, 0x8, R2 ;  /* 0x00000008ff047819 */ /* 0x000fc80000011602 */
[----:B------:R-:W-:Y:S02]  /*11a30*/  PRMT R4, R6, 0x5410, R4 ;  /* 0x0000541006047816 */ /* 0x000fe40000000004 */
[----:B------:R-:W-:Y:S01]  /*11a40*/  LOP3.LUT R6, R0, R113, RZ, 0xc0, !PT ;  /* 0x0000007100067212 */ /* 0x000fe200078ec0ff */
[----:B------:R-:W-:Y:S02]  /*11a50*/  HSET2.LE.AND R0, R8, R136, PT ;  /* 0x0000008808007233 */ /* 0x000fe40003803000 */
[----:B------:R-:W4:Y:S01]  /*11a60*/  LDSM.16.MT88.4 R8, [R168+0x6800] ;  /* 0x00680000a808783b */ /* 0x000f220000004200 */
[----:B------:R-:W-:-:S04]  /*11a70*/  LOP3.LUT R2, R3, 0xff, RZ, 0xc0, !PT ;  /* 0x000000ff03027812 */ /* 0x000fc800078ec0ff */
[----:B------:R-:W-:Y:S01]  /*11a80*/  PRMT R3, R2, 0x5410, R5 ;  /* 0x0000541002037816 */ /* 0x000fe20000000005 */
[----:B------:R-:W-:-:S04]  /*11a90*/  HSET2.LE.AND R2, R4, R136, PT ;  /* 0x0000008804027233 */ /* 0x000fc80003803000 */
[----:B------:R-:W-:Y:S01]  /*11aa0*/  HSET2.LE.AND R3, R3, R136, PT ;  /* 0x0000008803037233 */ /* 0x000fe20003803000 */
[----:B------:R-:W-:Y:S02]  /*11ab0*/  LOP3.LUT R7, R0, R112, RZ, 0xc0, !PT ;  /* 0x0000007000077212 */ /* 0x000fe400078ec0ff */
[----:B------:R-:W-:Y:S02]  /*11ac0*/  LOP3.LUT R4, R2, R115, RZ, 0xc0, !PT ;  /* 0x0000007302047212 */ /* 0x000fe400078ec0ff */
[----:B------:R-:W-:Y:S01]  /*11ad0*/  LOP3.LUT R5, R3, R114, RZ, 0xc0, !PT ;  /* 0x0000007203057212 */ /* 0x000fe200078ec0ff */
[----:B------:R-:W-:Y:S02]  /*11ae0*/  IMAD.MOV.U32 R236, RZ, RZ, R124 ;  /* 0x000000ffffec7224 */ /* 0x000fe400078e007c */
[----:B------:R-:W-:Y:S02]  /*11af0*/  IMAD.MOV.U32 R237, RZ, RZ, R125 ;  /* 0x000000ffffed7224 */ /* 0x000fe400078e007d */
[----:B------:R-:W-:-:S02]  /*11b00*/  IMAD.MOV.U32 R228, RZ, RZ, R126 ;  /* 0x000000ffffe47224 */ /* 0x000fc400078e007e */
[----:B------:R-:W-:Y:S01]  /*11b10*/  IMAD.MOV.U32 R252, RZ, RZ, R127 ;  /* 0x000000fffffc7224 */ /* 0x000fe200078e007f */
[----:B--2---:R-:W-:Y:S01]  /*11b20*/  HMMA.16816.F32 R112, R4, R20, R88 ;  /* 0x000000140470723c */ /* 0x004fe20000001858 */
[----:B------:R-:W-:-:S07]  /*11b30*/  IMAD.WIDE.U32 R2, R33, -0x2daee0ad, RZ ;  /* 0xd2511f5321027825 */ /* 0x000fce00078e00ff */
[C---:B------:R-:W-:Y:S08]  /*11b40*/  HMMA.16816.F32 R124, R4.reuse, R22, R84 ;  /* 0x00000016047c723c */ /* 0x040ff00000001854 */
[C---:B---3--:R-:W-:Y:S08]  /*11b50*/  HMMA.16816.F32 R88, R4.reuse, R24, R48 ;  /* 0x000000180458723c */ /* 0x048ff00000001830 */
[C---:B----4-:R-:W-:Y:S08]  /*11b60*/  HMMA.16816.F32 R120, R4.reuse, R8, R72 ;  /* 0x000000080478723c */ /* 0x050ff00000001848 */
[C---:B------:R-:W-:Y:S08]  /*11b70*/  HMMA.16816.F32 R116, R4.reuse, R10, R60 ;  /* 0x0000000a0474723c */ /* 0x040ff0000000183c */
[C---:B------:R-:W-:Y:S08]  /*11b80*/  HMMA.16816.F32 R84, R4.reuse, R26, R44 ;  /* 0x0000001a0454723c */ /* 0x040ff0000000182c */
[C---:B------:R-:W-:Y:S08]  /*11b90*/  HMMA.16816.F32 R72, R4.reuse, R28, R40 ;  /* 0x0000001c0448723c */ /* 0x040ff00000001828 */
[----:B------:R-:W-:Y:S07]  /*11ba0*/  HMMA.16816.F32 R60, R4, R30, R36 ;  /* 0x0000001e043c723c */ /* 0x000fee0000001824 */
[----:B------:R-:W-:-:S05]  /*11bb0*/  IMAD.WIDE.U32 R6, R128, -0x2daee0ad, RZ ;  /* 0xd2511f5380067825 */ /* 0x000fca00078e00ff */
[----:B------:R-:W-:Y:S02]  /*11bc0*/  LOP3.LUT R4, R7, UR11, R34, 0x96, !PT ;  /* 0x0000000b07047c12 */ /* 0x000fe4000f8e9622 */
[----:B------:R-:W-:-:S03]  /*11bd0*/  LOP3.LUT R0, R3, UR9, R6, 0x96, !PT ;  /* 0x0000000903007c12 */ /* 0x000fc6000f8e9606 */
[----:B------:R-:W-:-:S04]  /*11be0*/  IMAD.WIDE.U32 R4, R4, -0x326172a9, RZ ;  /* 0xcd9e8d5704047825 */ /* 0x000fc800078e00ff */
[----:B------:R-:W-:Y:S01]  /*11bf0*/  IMAD.WIDE.U32 R34, R0, -0x326172a9, RZ ;  /* 0xcd9e8d5700227825 */ /* 0x000fe200078e00ff */
[----:B------:R-:W-:-:S04]  /*11c00*/  LOP3.LUT R0, R5, UR10, R32, 0x96, !PT ;  /* 0x0000000a05007c12 */ /* 0x000fc8000f8e9620 */
[----:B------:R-:W-:Y:S01]  /*11c10*/  LOP3.LUT R3, R35, UR8, R4, 0x96, !PT ;  /* 0x0000000823037c12 */ /* 0x000fe2000f8e9604 */
[----:B------:R-:W-:-:S04]  /*11c20*/  IMAD.WIDE.U32 R4, R0, -0x2daee0ad, RZ ;  /* 0xd2511f5300047825 */ /* 0x000fc800078e00ff */
[----:B------:R-:W-:Y:S01]  /*11c30*/  IMAD.WIDE.U32 R32, R3, -0x2daee0ad, RZ ;  /* 0xd2511f5303207825 */ /* 0x000fe200078e00ff */
[----:B------:R-:W-:Y:S01]  /*11c40*/  LOP3.LUT R3, R5, UR7, R2, 0x96, !PT ;  /* 0x0000000705037c12 */ /* 0x000fe2000f8e9602 */
[----:B------:R-:W-:Y:S03]  /*11c50*/  HMMA.16816.F32 R40, R12, R28, R104 ;  /* 0x0000001c0c28723c */ /* 0x000fe60000001868 */
[----:B------:R-:W-:-:S04]  /*11c60*/  LOP3.LUT R2, R33, UR5, R4, 0x96, !PT ;  /* 0x0000000521027c12 */ /* 0x000fc8000f8e9604 */
[----:B------:R-:W-:-:S04]  /*11c70*/  IMAD.WIDE.U32 R28, R3, -0x326172a9, RZ ;  /* 0xcd9e8d57031c7825 */ /* 0x000fc800078e00ff */
[----:B------:R-:W-:Y:S01]  /*11c80*/  IMAD.WIDE.U32 R2, R2, -0x326172a9, RZ ;  /* 0xcd9e8d5702027825 */ /* 0x000fe200078e00ff */
[----:B------:R-:W-:Y:S04]  /*11c90*/  HMMA.16816.F32 R48, R12, R20, R92 ;  /* 0x000000140c30723c */ /* 0x000fe8000000185c */
[----:B------:R-:W-:-:S04]  /*11ca0*/  LOP3.LUT R0, R3, UR14, R28, 0x96, !PT ;  /* 0x0000000e03007c12 */ /* 0x000fc8000f8e961c */
[----:B------:R-:W-:Y:S01]  /*11cb0*/  HMMA.16816.F32 R80, R12, R22, R80 ;  /* 0x000000160c50723c */ /* 0x000fe20000001850 */
[----:B------:R-:W2:Y:S01]  /*11cc0*/  LDSM.16.MT88.4 R20, [R165+0x7000] ;  /* 0x00700000a514783b */ /* 0x000ea20000004200 */
[----:B------:R-:W-:Y:S02]  /*11cd0*/  LOP3.LUT R3, R2, 0xffff, RZ, 0xc0, !PT ;  /* 0x0000ffff02037812 */ /* 0x000fe400078ec0ff */
[----:B------:R-:W-:-:S04]  /*11ce0*/  LOP3.LUT R4, R0, 0xffff, RZ, 0xc0, !PT ;  /* 0x0000ffff00047812 */ /* 0x000fc800078ec0ff */
[----:B------:R-:W-:Y:S01]  /*11cf0*/  HMMA.16816.F32 R76, R12, R8, R76 ;  /* 0x000000080c4c723c */ /* 0x000fe2000000184c */
[----:B------:R-:W-:-:S07]  /*11d00*/  SHF.R.U32.HI R5, RZ, 0x8, R3 ;  /* 0x00000008ff057819 */ /* 0x000fce0000011603 */
[C---:B------:R-:W-:Y:S01]  /*11d10*/  HMMA.16816.F32 R56, R12.reuse, R10, R56 ;  /* 0x0000000a0c38723c */ /* 0x040fe20000001838 */
[----:B------:R-:W-:Y:S07]  /*11d20*/  LDSM.16.MT88.4 R8, [R166+0x7000] ;  /* 0x00700000a608783b */ /* 0x000fee0000004200 */
[C---:B------:R-:W-:Y:S08]  /*11d30*/  HMMA.16816.F32 R52, R12.reuse, R24, R52 ;  /* 0x000000180c34723c */ /* 0x040ff00000001834 */
[C---:B------:R-:W-:Y:S01]  /*11d40*/  HMMA.16816.F32 R44, R12.reuse, R26, R96 ;  /* 0x0000001a0c2c723c */ /* 0x040fe20000001860 */
[----:B------:R-:W-:Y:S07]  /*11d50*/  LDSM.16.MT88.4 R24, [R167+0x7000] ;  /* 0x00700000a718783b */ /* 0x000fee0000004200 */
[----:B------:R-:W-:Y:S01]  /*11d60*/  HMMA.16816.F32 R36, R12, R30, R108 ;  /* 0x0000001e0c24723c */ /* 0x000fe2000000186c */
[----:B------:R-:W3:Y:S01]  /*11d70*/  LDSM.16.MT88.4 R12, [R168+0x7000] ;  /* 0x00700000a80c783b */ /* 0x000ee20000004200 */
[----:B------:R-:W-:-:S02]  /*11d80*/  LOP3.LUT R6, R0, 0xff, RZ, 0xc0, !PT ;  /* 0x000000ff00067812 */ /* 0x000fc400078ec0ff */
[----:B------:R-:W-:Y:S02]  /*11d90*/  SHF.R.U32.HI R3, RZ, 0x8, R4 ;  /* 0x00000008ff037819 */ /* 0x000fe40000011604 */
[----:B------:R-:W-:Y:S02]  /*11da0*/  LOP3.LUT R7, R2, 0xff, RZ, 0xc0, !PT ;  /* 0x000000ff02077812 */ /* 0x000fe400078ec0ff */
[--C-:B------:R-:W-:Y:S02]  /*11db0*/  SHF.R.U32.HI R4, RZ, 0x10, R2.reuse ;  /* 0x00000010ff047819 */ /* 0x100fe40000011602 */
[----:B------:R-:W-:Y:S02]  /*11dc0*/  SHF.R.U32.HI R28, RZ, 0x18, R2 ;  /* 0x00000018ff1c7819 */ /* 0x000fe40000011602 */
[----:B------:R-:W-:Y:S02]  /*11dd0*/  SHF.R.U32.HI R2, RZ, 0x10, R0 ;  /* 0x00000010ff027819 */ /* 0x000fe40000011600 */
[----:B------:R-:W-:-:S02]  /*11de0*/  PRMT R3, R6, 0x5410, R3 ;  /* 0x0000541006037816 */ /* 0x000fc40000000003 */
[----:B------:R-:W-:Y:S02]  /*11df0*/  PRMT R7, R7, 0x5410, R5 ;  /* 0x0000541007077816 */ /* 0x000fe40000000005 */
[----:B------:R-:W-:Y:S02]  /*11e00*/  SHF.R.U32.HI R5, RZ, 0x18, R0 ;  /* 0x00000018ff057819 */ /* 0x000fe40000011600 */
[----:B------:R-:W-:Y:S01]  /*11e10*/  LOP3.LUT R2, R2, 0xff, RZ, 0xc0, !PT ;  /* 0x000000ff02027812 */ /* 0x000fe200078ec0ff */
[----:B------:R-:W-:Y:S01]  /*11e20*/  HSET2.LE.AND R0, R3, R136, PT ;  /* 0x0000008803007233 */ /* 0x000fe20003803000 */
[----:B------:R-:W-:Y:S02]  /*11e30*/  LOP3.LUT R4, R4, 0xff, RZ, 0xc0, !PT ;  /* 0x000000ff04047812 */ /* 0x000fe400078ec0ff */
[----:B------:R-:W-:Y:S02]  /*11e40*/  PRMT R2, R2, 0x5410, R5 ;  /* 0x0000541002027816 */ /* 0x000fe40000000005 */
[----:B------:R-:W-:-:S02]  /*11e50*/  PRMT R3, R4, 0x5410, R28 ;  /* 0x0000541004037816 */ /* 0x000fc4000000001c */
[----:B------:R-:W-:Y:S01]  /*11e60*/  LOP3.LUT R4, R0, R132, RZ, 0xc0, !PT ;  /* 0x0000008400047212 */ /* 0x000fe200078ec0ff */
[--C-:B------:R-:W-:Y:S02]  /*11e70*/  HSET2.LE.AND R0, R2, R136.reuse, PT ;  /* 0x0000008802007233 */ /* 0x100fe40003803000 */
[--C-:B------:R-:W-:Y:S02]  /*11e80*/  HSET2.LE.AND R2, R7, R136.reuse, PT ;  /* 0x0000008807027233 */ /* 0x100fe40003803000 */
[----:B------:R-:W-:-:S03]  /*11e90*/  HSET2.LE.AND R3, R3, R136, PT ;  /* 0x0000008803037233 */ /* 0x000fc60003803000 */
[----:B------:R-:W-:Y:S02]  /*11ea0*/  LOP3.LUT R6, R2, R131, RZ, 0xc0, !PT ;  /* 0x0000008302067212 */ /* 0x000fe400078ec0ff */
[----:B------:R-:W-:Y:S02]  /*11eb0*/  LOP3.LUT R2, R29, UR6, R34, 0x96, !PT ;  /* 0x000000061d027c12 */ /* 0x000fe4000f8e9622 */
[----:B------:R-:W-:Y:S02]  /*11ec0*/  LOP3.LUT R5, R0, R129, RZ, 0xc0, !PT ;  /* 0x0000008100057212 */ /* 0x000fe400078ec0ff */
[----:B------:R-:W-:Y:S01]  /*11ed0*/  LOP3.LUT R7, R3, R130, RZ, 0xc0, !PT ;  /* 0x0000008203077212 */ /* 0x000fe200078ec0ff */
[----:B------:R-:W-:Y:S01]  /*11ee0*/  IMAD.WIDE.U32 R2, R2, -0x2daee0ad, RZ ;  /* 0xd2511f5302027825 */ /* 0x000fe200078e00ff */
[----:B------:R-:W-:Y:S02]  /*11ef0*/  @!P1 HADD2 R135, -R143.H0_H0, -RZ.H0_H0 ;  /* 0xa00000ff8f879230 */ /* 0x000fe40000000900 */
[----:B------:R-:W-:Y:S01]  /*11f00*/  @!P0 HADD2 R134, -R142.H0_H0, -RZ.H0_H0 ;  /* 0xa00000ff8e868230 */ /* 0x000fe20000000900 */
[----:B------:R-:W-:-:S02]  /*11f10*/  PRMT R137, R143, 0x5410, R142 ;  /* 0x000054108f897816 */ /* 0x000fc4000000008e */
[----:B------:R-:W-:Y:S01]  /*11f20*/  LOP3.LUT R0, R2, 0xffff, RZ, 0xc0, !PT ;  /* 0x0000ffff02007812 */ /* 0x000fe200078ec0ff */
[----:B--2---:R-:W-:Y:S01]  /*11f30*/  HMMA.16816.F32 R104, R4, R22, R124 ;  /* 0x000000160468723c */ /* 0x004fe2000000187c */
[----:B------:R-:W-:Y:S01]  /*11f40*/  @!P1 PRMT R143, R135, 0x5410, RZ ;  /* 0x00005410878f9816 */ /* 0x000fe200000000ff */
[----:B------:R-:W-:Y:S01]  /*11f50*/  LDSM.16.MT88.4 R124, [R168+0x7800] ;  /* 0x00780000a87c783b */ /* 0x000fe20000004200 */
[----:B------:R-:W-:-:S03]  /*11f60*/  @!P0 PRMT R142, R134, 0x5410, RZ ;  /* 0x00005410868e8816 */ /* 0x000fc600000000ff */
[----:B------:R-:W2:Y:S02]  /*11f70*/  LDSM.16.MT88.4 R132, [R165+0x7800] ;  /* 0x00780000a584783b */ /* 0x000ea40000004200 */
[C---:B---3--:R-:W-:Y:S02]  /*11f80*/  HMMA.16816.F32 R92, R4.reuse, R14, R116 ;  /* 0x0000000e045c723c */ /* 0x048fe40000001874 */
[----:B------:R-:W3:Y:S04]  /*11f90*/  LDSM.16.MT88.4 R116, [R166+0x7800] ;  /* 0x00780000a674783b */ /* 0x000ee80000004200 */
[----:B------:R-:W-:Y:S02]  /*11fa0*/  STG.E.U16 [R70.64+-0x60], R220 ;  /* 0xffffa0dc46007986 */ /* 0x000fe4000c101520 */
[-C--:B------:R-:W-:Y:S02]  /*11fb0*/  HMMA.16816.F32 R96, R4, R12.reuse, R120 ;  /* 0x0000000c0460723c */ /* 0x080fe40000001878 */
[----:B------:R-:W-:Y:S06]  /*11fc0*/  STG.E.U16 [R70.64+-0x5e], R219 ;  /* 0xffffa2db46007986 */ /* 0x000fec000c101520 */
[C---:B------:R-:W-:Y:S01]  /*11fd0*/  HMMA.16816.F32 R128, R16.reuse, R12, R76 ;  /* 0x0000000c1080723c */ /* 0x040fe2000000184c */
[----:B------:R-:W-:Y:S04]  /*11fe0*/  STG.E.U16 [R68.64+-0x60], R217 ;  /* 0xffffa0d944007986 */ /* 0x000fe8000c101520 */
[----:B------:R-:W-:Y:S03]  /*11ff0*/  STG.E.U16 [R68.64+-0x5e], R218 ;  /* 0xffffa2da44007986 */ /* 0x000fe6000c101520 */
[----:B------:R-:W-:Y:S01]  /*12000*/  HMMA.16816.F32 R56, R16, R14, R56 ;  /* 0x0000000e1038723c */ /* 0x000fe20000001838 */
[----:B------:R-:W4:Y:S04]  /*12010*/  LDSM.16.MT88.4 R12, [R167+0x7800] ;  /* 0x00780000a70c783b */ /* 0x000f280000004200 */
[----:B------:R-:W-:Y:S03]  /*12020*/  STG.E.U16 [R66.64+-0x60], R189 ;  /* 0xffffa0bd42007986 */ /* 0x000fe6000c101520 */
[C---:B------:R-:W-:Y:S01]  /*12030*/  HMMA.16816.F32 R112, R4.reuse, R20, R112 ;  /* 0x000000140470723c */ /* 0x040fe20000001870 */
[----:B------:R-:W-:Y:S07]  /*12040*/  STG.E.U16 [R66.64+-0x5e], R163 ;  /* 0xffffa2a342007986 */ /* 0x000fee000c101520 */
[C---:B------:R-:W-:Y:S01]  /*12050*/  HMMA.16816.F32 R88, R4.reuse, R8, R88 ;  /* 0x000000080458723c */ /* 0x040fe20000001858 */
[----:B------:R-:W-:Y:S07]  /*12060*/  STG.E.U16 [R64.64+-0x60], R161 ;  /* 0xffffa0a140007986 */ /* 0x000fee000c101520 */
[C---:B------:R-:W-:Y:S01]  /*12070*/  HMMA.16816.F32 R84, R4.reuse, R10, R84 ;  /* 0x0000000a0454723c */ /* 0x040fe20000001854 */
[----:B------:R-:W-:Y:S07]  /*12080*/  STG.E.U16 [R64.64+-0x5e], R162 ;  /* 0xffffa2a240007986 */ /* 0x000fee000c101520 */
[C---:B------:R-:W-:Y:S01]  /*12090*/  HMMA.16816.F32 R72, R4.reuse, R24, R72 ;  /* 0x000000180448723c */ /* 0x040fe20000001848 */
[----:B------:R-:W-:Y:S07]  /*120a0*/  STG.E.U16 [R70.64+-0x50], R215 ;  /* 0xffffb0d746007986 */ /* 0x000fee000c101520 */
[----:B------:R-:W-:Y:S01]  /*120b0*/  HMMA.16816.F32 R60, R4, R26, R60 ;  /* 0x0000001a043c723c */ /* 0x000fe2000000183c */
[----:B------:R-:W-:Y:S06]  /*120c0*/  STG.E.U16 [R70.64+-0x4e], R214 ;  /* 0xffffb2d646007986 */ /* 0x000fec000c101520 */
[----:B------:R-:W-:-:S02]  /*120d0*/  SHF.R.U32.HI R4, RZ, 0x8, R0 ;  /* 0x00000008ff047819 */ /* 0x000fc40000011600 */
[----:B------:R-:W-:Y:S02]  /*120e0*/  LOP3.LUT R0, R3, UR13, R32, 0x96, !PT ;  /* 0x0000000d03007c12 */ /* 0x000fe4000f8e9620 */
[----:B------:R-:W-:Y:S01]  /*120f0*/  LOP3.LUT R5, R2, 0xff, RZ, 0xc0, !PT ;  /* 0x000000ff02057812 */ /* 0x000fe200078ec0ff */
[----:B------:R-:W-:Y:S01]  /*12100*/  STG.E.U16 [R68.64+-0x50], R212 ;  /* 0xffffb0d444007986 */ /* 0x000fe2000c101520 */
[--C-:B------:R-:W-:Y:S02]  /*12110*/  SHF.R.U32.HI R6, RZ, 0x10, R2.reuse ;  /* 0x00000010ff067819 */ /* 0x100fe40000011602 */
[----:B------:R-:W-:Y:S01]  /*12120*/  SHF.R.U32.HI R7, RZ, 0x18, R2 ;  /* 0x00000018ff077819 */ /* 0x000fe20000011602 */
[----:B------:R-:W-:Y:S01]  /*12130*/  STG.E.U16 [R68.64+-0x4e], R213 ;  /* 0xffffb2d544007986 */ /* 0x000fe2000c101520 */
[----:B------:R-:W-:Y:S01]  /*12140*/  LOP3.LUT R2, R0, 0xffff, RZ, 0xc0, !PT ;  /* 0x0000ffff00027812 */ /* 0x000fe200078ec0ff */
[----:B------:R-:W-:Y:S01]  /*12150*/  HMMA.16816.F32 R52, R16, R8, R52 ;  /* 0x000000081034723c */ /* 0x000fe20000001834 */
[----:B------:R-:W-:Y:S01]  /*12160*/  SHF.R.U32.HI R3, RZ, 0x10, R0 ;  /* 0x00000010ff037819 */ /* 0x000fe20000011600 */
[----:B------:R-:W-:Y:S04]  /*12170*/  STG.E.U16 [R66.64+-0x50], R160 ;  /* 0xffffb0a042007986 */ /* 0x000fe8000c101520 */
[----:B------:R-:W-:Y:S01]  /*12180*/  STG.E.U16 [R66.64+-0x4e], R159 ;  /* 0xffffb29f42007986 */ /* 0x000fe2000c101520 */
[----:B------:R-:W-:-:S02]  /*12190*/  PRMT R8, R5, 0x5410, R4 ;  /* 0x0000541005087816 */ /* 0x000fc40000000004 */
[----:B------:R-:W-:Y:S01]  /*121a0*/  LOP3.LUT R5, R0, 0xff, RZ, 0xc0, !PT ;  /* 0x000000ff00057812 */ /* 0x000fe200078ec0ff */
[----:B------:R-:W-:Y:S01]  /*121b0*/  STG.E.U16 [R64.64+-0x50], R158 ;  /* 0xffffb09e40007986 */ /* 0x000fe2000c101520 */
[----:B------:R-:W-:-:S03]  /*121c0*/  SHF.R.U32.HI R4, RZ, 0x18, R0 ;  /* 0x00000018ff047819 */ /* 0x000fc60000011600 */
[----:B------:R-:W-:Y:S01]  /*121d0*/  STG.E.U16 [R64.64+-0x4e], R157 ;  /* 0xffffb29d40007986 */ /* 0x000fe2000c101520 */
[----:B------:R-:W-:-:S03]  /*121e0*/  SHF.R.U32.HI R0, RZ, 0x8, R2 ;  /* 0x00000008ff007819 */ /* 0x000fc60000011602 */
[----:B------:R-:W-:Y:S01]  /*121f0*/  STG.E.U16 [R70.64+-0x40], R207 ;  /* 0xffffc0cf46007986 */ /* 0x000fe2000c101520 */
[----:B------:R-:W-:-:S03]  /*12200*/  LOP3.LUT R2, R3, 0xff, RZ, 0xc0, !PT ;  /* 0x000000ff03027812 */ /* 0x000fc600078ec0ff */
[----:B------:R-:W-:Y:S01]  /*12210*/  STG.E.U16 [R70.64+-0x3e], R206 ;  /* 0xffffc2ce46007986 */ /* 0x000fe2000c101520 */
[----:B------:R-:W-:-:S03]  /*12220*/  LOP3.LUT R6, R6, 0xff, RZ, 0xc0, !PT ;  /* 0x000000ff06067812 */ /* 0x000fc600078ec0ff */
[----:B------:R-:W-:Y:S04]  /*12230*/  STG.E.U16 [R68.64+-0x40], R204 ;  /* 0xffffc0cc44007986 */ /* 0x000fe8000c101520 */
[----:B------:R-:W-:Y:S04]  /*12240*/  STG.E.U16 [R68.64+-0x3e], R205 ;  /* 0xffffc2cd44007986 */ /* 0x000fe8000c101520 */
[----:B------:R-:W-:Y:S04]  /*12250*/  STG.E.U16 [R66.64+-0x40], R156 ;  /* 0xffffc09c42007986 */ /* 0x000fe8000c101520 */
[----:B------:R-:W-:Y:S01]  /*12260*/  STG.E.U16 [R66.64+-0x3e], R155 ;  /* 0xffffc29b42007986 */ /* 0x000fe2000c101520 */
[----:B------:R-:W-:Y:S03]  /*12270*/  HMMA.16816.F32 R48, R16, R20, R48 ;  /* 0x000000141030723c */ /* 0x000fe60000001830 */
[----:B------:R-:W-:Y:S01]  /*12280*/  STG.E.U16 [R64.64+-0x40], R145 ;  /* 0xffffc09140007986 */ /* 0x000fe2000c101520 */
[----:B------:R-:W-:-:S03]  /*12290*/  PRMT R2, R2, 0x5410, R4 ;  /* 0x0000541002027816 */ /* 0x000fc60000000004 */
        /* <DEDUP_REMOVED lines=8> */
[----:B------:R1:W-:Y:S01]  /*12320*/  STG.E.U16 [R68.64+-0x2e], R200 ;  /* 0xffffd2c844007986 */ /* 0x0003e2000c101520 */
[C---:B------:R-:W-:Y:S03]  /*12330*/  HMMA.16816.F32 R40, R16.reuse, R24, R40 ;  /* 0x000000181028723c */ /* 0x040fe60000001828 */
[----:B------:R-:W-:Y:S04]  /*12340*/  STG.E.U16 [R66.64+-0x30], R154 ;  /* 0xffffd09a42007986 */ /* 0x000fe8000c101520 */
[----:B------:R-:W-:Y:S01]  /*12350*/  STG.E.U16 [R66.64+-0x2e], R153 ;  /* 0xffffd29942007986 */ /* 0x000fe2000c101520 */
[----:B------:R-:W-:Y:S03]  /*12360*/  HMMA.16816.F32 R36, R16, R26, R36 ;  /* 0x0000001a1024723c */ /* 0x000fe60000001824 */
[----:B------:R-:W-:Y:S01]  /*12370*/  STG.E.U16 [R64.64+-0x30], R152 ;  /* 0xffffd09840007986 */ /* 0x000fe2000c101520 */
[----:B------:R-:W-:-:S03]  /*12380*/  HSET2.LE.AND R3, R8, R136, PT ;  /* 0x0000008808037233 */ /* 0x000fc60003803000 */
[----:B------:R-:W-:Y:S01]  /*12390*/  STG.E.U16 [R64.64+-0x2e], R151 ;  /* 0xffffd29740007986 */ /* 0x000fe2000c101520 */
[----:B------:R-:W-:-:S03]  /*123a0*/  HSET2.LE.AND R2, R2, R136, PT ;  /* 0x0000008802027233 */ /* 0x000fc60003803000 */
[----:B------:R1:W-:Y:S04]  /*123b0*/  STG.E.U16 [R70.64+-0x20], R199 ;  /* 0xffffe0c746007986 */ /* 0x0003e8000c101520 */
[----:B------:R-:W-:Y:S01]  /*123c0*/  STG.E.U16 [R70.64+-0x1e], R198 ;  /* 0xffffe2c646007986 */ /* 0x000fe2000c101520 */
[----:B------:R-:W-:-:S03]  /*123d0*/  HSET2.LE.AND R0, R0, R136, PT ;  /* 0x0000008800007233 */ /* 0x000fc60003803000 */
[----:B------:R-:W-:Y:S04]  /*123e0*/  STG.E.U16 [R68.64+-0x20], R197 ;  /* 0xffffe0c544007986 */ /* 0x000fe8000c101520 */
[----:B------:R-:W-:Y:S01]  /*123f0*/  STG.E.U16 [R68.64+-0x1e], R196 ;  /* 0xffffe2c444007986 */ /* 0x000fe2000c101520 */
[----:B------:R-:W-:-:S03]  /*12400*/  HSET2.LE.AND R4, R6, R136, PT ;  /* 0x0000008806047233 */ /* 0x000fc60003803000 */
[----:B------:R-:W-:Y:S04]  /*12410*/  STG.E.U16 [R66.64+-0x20], R150 ;  /* 0xffffe09642007986 */ /* 0x000fe8000c101520 */
[----:B------:R-:W-:Y:S04]  /*12420*/  STG.E.U16 [R66.64+-0x1e], R149 ;  /* 0xffffe29542007986 */ /* 0x000fe8000c101520 */
[----:B------:R-:W-:Y:S04]  /*12430*/  STG.E.U16 [R64.64+-0x20], R143 ;  /* 0xffffe08f40007986 */ /* 0x000fe8000c101520 */
[----:B------:R-:W-:Y:S01]  /*12440*/  STG.E.U16 [R64.64+-0x1e], R142 ;  /* 0xffffe28e40007986 */ /* 0x000fe2000c101520 */
[----:B------:R-:W-:-:S03]  /*12450*/  LOP3.LUT R78, R3, R139, RZ, 0xc0, !PT ;  /* 0x0000008b034e7212 */ /* 0x000fc600078ec0ff */
[----:B------:R-:W-:Y:S04]  /*12460*/  STG.E.U16 [R70.64+-0x10], R195 ;  /* 0xfffff0c346007986 */ /* 0x000fe8000c101520 */
[----:B------:R-:W-:Y:S01]  /*12470*/  STG.E.U16 [R70.64+-0xe], R194 ;  /* 0xfffff2c246007986 */ /* 0x000fe2000c101520 */
[----:B------:R-:W-:-:S03]  /*12480*/  LOP3.LUT R77, R2, R137, RZ, 0xc0, !PT ;  /* 0x00000089024d7212 */ /* 0x000fc600078ec0ff */
[----:B------:R-:W-:Y:S01]  /*12490*/  STG.E.U16 [R68.64+-0x10], R193 ;  /* 0xfffff0c144007986 */ /* 0x000fe2000c101520 */
[----:B------:R-:W-:-:S03]  /*124a0*/  FADD.FTZ R3, R252, R243 ;  /* 0x000000f3fc037221 */ /* 0x000fc60000010000 */
[----:B------:R1:W-:Y:S01]  /*124b0*/  STG.E.U16 [R68.64+-0xe], R192 ;  /* 0xfffff2c044007986 */ /* 0x0003e2000c101520 */
[----:B------:R-:W-:-:S03]  /*124c0*/  LOP3.LUT R76, R0, R230, RZ, 0xc0, !PT ;  /* 0x000000e6004c7212 */ /* 0x000fc600078ec0ff */
[----:B------:R1:W-:Y:S01]  /*124d0*/  STG.E.U16 [R66.64+-0x10], R148 ;  /* 0xfffff09442007986 */ /* 0x0003e2000c101520 */
[----:B------:R-:W-:-:S03]  /*124e0*/  FADD.FTZ R2, R228, R234 ;  /* 0x000000eae4027221 */ /* 0x000fc60000010000 */
[----:B------:R1:W-:Y:S01]  /*124f0*/  STG.E.U16 [R66.64+-0xe], R147 ;  /* 0xfffff29342007986 */ /* 0x0003e2000c101520 */
[----:B------:R-:W-:-:S03]  /*12500*/  LOP3.LUT R79, R4, R138, RZ, 0xc0, !PT ;  /* 0x0000008a044f7212 */ /* 0x000fc600078ec0ff */
[----:B------:R3:W-:Y:S01]  /*12510*/  STG.E.U16 [R64.64+-0x10], R209 ;  /* 0xfffff0d140007986 */ /* 0x0007e2000c101520 */
[----:B------:R-:W-:-:S03]  /*12520*/  FADD.FTZ R0, R224, R233 ;  /* 0x000000e9e0007221 */ /* 0x000fc60000010000 */
[----:B------:R3:W-:Y:S01]  /*12530*/  STG.E.U16 [R64.64+-0xe], R146 ;  /* 0xfffff29240007986 */ /* 0x0007e2000c101520 */
[----:B------:R-:W-:Y:S01]  /*12540*/  FADD.FTZ R4, R221, R232 ;  /* 0x000000e8dd047221 */ /* 0x000fe20000010000 */
[----:B------:R-:W-:Y:S01]  /*12550*/  ISETP.GT.AND P1, PT, R216, UR15, PT ;  /* 0x0000000fd8007c0c */ /* 0x000fe2000bf24270 */
        /* <DEDUP_REMOVED lines=8> */
[----:B--2---:R-:W-:Y:S01]  /*125e0*/  HMMA.16816.F32 R112, R76, R132, R112 ;  /* 0x000000844c70723c */ /* 0x004fe20000001870 */
[----:B------:R-:W-:Y:S01]  /*125f0*/  FADD.FTZ R230, R251, R230 ;  /* 0x000000e6fbe67221 */ /* 0x000fe20000010000 */
[----:B-1----:R-:W-:Y:S01]  /*12600*/  IADD3 R200, P0, R140, -0x100, RZ ;  /* 0xffffff008cc87810 */ /* 0x002fe20007f1e0ff */
[----:B------:R-:W-:Y:S02]  /*12610*/  FADD.FTZ R229, R231, R3 ;  /* 0x00000003e7e57221 */ /* 0x000fe40000010000 */
[----:B------:R-:W-:-:S02]  /*12620*/  FADD.FTZ R2, R211, R2 ;  /* 0x00000002d3027221 */ /* 0x000fc40000010000 */
[----:B------:R-:W-:Y:S01]  /*12630*/  FADD.FTZ R0, R223, R0 ;  /* 0x00000000df007221 */ /* 0x000fe20000010000 */
[----:B------:R-:W-:Y:S01]  /*12640*/  HMMA.16816.F32 R104, R76, R134, R104 ;  /* 0x000000864c68723c */ /* 0x000fe20000001868 */
[----:B------:R-:W-:Y:S01]  /*12650*/  FADD.FTZ R230, R250, R230 ;  /* 0x000000e6fae67221 */ /* 0x000fe20000010000 */
[----:B------:R-:W-:Y:S01]  /*12660*/  IADD3.X R199, R141, -0x1, RZ, P0, !PT ;  /* 0xffffffff8dc77810 */ /* 0x000fe200007fe4ff */
[----:B------:R-:W-:-:S05]  /*12670*/  FADD.FTZ R229, R235, R229 ;  /* 0x000000e5ebe57221 */ /* 0x000fca0000010000 */
[----:B------:R-:W-:Y:S01]  /*12680*/  HMMA.16816.F32 R96, R76, R124, R96 ;  /* 0x0000007c4c60723c */ /* 0x000fe20000001860 */
[----:B------:R-:W-:Y:S02]  /*12690*/  FADD.FTZ R224, R210, R2 ;  /* 0x00000002d2e07221 */ /* 0x000fe40000010000 */
[----:B------:R-:W-:-:S05]  /*126a0*/  FADD.FTZ R228, R226, R0 ;  /* 0x00000000e2e47221 */ /* 0x000fca0000010000 */
[----:B------:R-:W-:Y:S01]  /*126b0*/  HMMA.16816.F32 R92, R76, R126, R92 ;  /* 0x0000007e4c5c723c */ /* 0x000fe2000000185c */
[----:B------:R-:W-:Y:S02]  /*126c0*/  IMAD.MOV.U32 R69, RZ, RZ, R246 ;  /* 0x000000ffff457224 */ /* 0x000fe400078e00f6 */
[----:B------:R-:W-:-:S05]  /*126d0*/  IMAD.MOV.U32 R68, RZ, RZ, R247 ;  /* 0x000000ffff447224 */ /* 0x000fca00078e00f7 */
[----:B---3--:R-:W-:Y:S01]  /*126e0*/  HMMA.16816.F32 R88, R76, R116, R88 ;  /* 0x000000744c58723c */ /* 0x008fe20000001858 */
[----:B------:R-:W-:Y:S02]  /*126f0*/  IMAD.MOV.U32 R70, RZ, RZ, R248 ;  /* 0x000000ffff467224 */ /* 0x000fe400078e00f8 */
[----:B------:R-:W-:-:S05]  /*12700*/  IMAD.MOV.U32 R71, RZ, RZ, R249 ;  /* 0x000000ffff477224 */ /* 0x000fca00078e00f9 */
[----:B------:R-:W-:Y:S08]  /*12710*/  HMMA.16816.F32 R84, R76, R118, R84 ;  /* 0x000000764c54723c */ /* 0x000ff00000001854 */
[C---:B------:R-:W-:Y:S08]  /*12720*/  HMMA.16816.F32 R136, R100.reuse, R132, R48 ;  /* 0x000000846488723c */ /* 0x040ff00000001830 */
[C---:B------:R-:W-:Y:S08]  /*12730*/  HMMA.16816.F32 R128, R100.reuse, R124, R128 ;  /* 0x0000007c6480723c */ /* 0x040ff00000001880 */
[----:B------:R-:W-:Y:S08]  /*12740*/  HMMA.16816.F32 R120, R100, R116, R52 ;  /* 0x000000746478723c */ /* 0x000ff00000001834 */
[----:B----4-:R-:W-:Y:S08]  /*12750*/  HMMA.16816.F32 R80, R76, R12, R72 ;  /* 0x0000000c4c50723c */ /* 0x010ff00000001848 */
[----:B------:R-:W-:Y:S01]  /*12760*/  HMMA.16816.F32 R132, R100, R134, R20 ;  /* 0x000000866484723c */ /* 0x000fe20000001814 */
[----:B------:R-:W-:-:S07]  /*12770*/  IMAD.MOV.U32 R75, RZ, RZ, R216 ;  /* 0x000000ffff4b7224 */ /* 0x000fce00078e00d8 */
[C---:B------:R-:W-:Y:S08]  /*12780*/  HMMA.16816.F32 R124, R100.reuse, R126, R56 ;  /* 0x0000007e647c723c */ /* 0x040ff00000001838 */
[C---:B------:R-:W-:Y:S08]  /*12790*/  HMMA.16816.F32 R116, R100.reuse, R118, R44 ;  /* 0x000000766474723c */ /* 0x040ff0000000182c */
[----:B------:R-:W-:Y:S08]  /*127a0*/  HMMA.16816.F32 R108, R100, R12, R40 ;  /* 0x0000000c646c723c */ /* 0x000ff00000001828 */
[-C--:B------:R-:W-:Y:S08]  /*127b0*/  HMMA.16816.F32 R76, R76, R14.reuse, R60 ;  /* 0x0000000e4c4c723c */ /* 0x080ff0000000183c */
[----:B------:R-:W-:Y:S01]  /*127c0*/  HMMA.16816.F32 R100, R100, R14, R36 ;  /* 0x0000000e6464723c */ /* 0x000fe20000001824 */
[----:B------:R-:W-:Y:S07]  /*127d0*/  @!P1 BRA `(.L_x_1832) ;  /* 0x00007f3000009947 */ /* 0x000fee0003800000 */
[----:B------:R-:W2:Y:S04]  /*127e0*/  LDL R252, [R1+0x84] ;  /* 0x0000840001fc7983 */ /* 0x000ea80000100800 */
[----:B------:R-:W3:Y:S04]  /*127f0*/  LDL.64 R240, [R1+0x138] ;  /* 0x0001380001f07983 */ /* 0x000ee80000100a00 */
[----:B------:R-:W4:Y:S04]  /*12800*/  LDL.64 R242, [R1+0x110] ;  /* 0x0001100001f27983 */ /* 0x000f280000100a00 */
[----:B------:R-:W3:Y:S01]  /*12810*/  LDL R236, [R1+0x140] ;  /* 0x0001400001ec7983 */ /* 0x000ee20000100800 */
[----:B------:R-:W-:Y:S01]  /*12820*/  IMAD.MOV.U32 R237, RZ, RZ, c[0x0][0x1a0] ;  /* 0x00006800ffed7624 */ /* 0x000fe200078e00ff */
[----:B------:R-:W-:-:S04]  /*12830*/  DEPBAR.LE SB0, 0x0 ;  /* 0x000080000000791a */ /* 0x000fc80000000000 */
[----:B------:R-:W-:Y:S01]  /*12840*/  IMAD.SHL.U32 R237, R237, 0x10, RZ ;  /* 0x00000010eded7824 */ /* 0x000fe200078e00ff */
[----:B------:R-:W-:Y:S01]  /*12850*/  BAR.SYNC.DEFER_BLOCKING 0x0 ;  /* 0x0000000000007b1d */ /* 0x000fe20000010000 */
[----:B------:R-:W-:Y:S02]  /*12860*/  IMAD.MOV.U32 R12, RZ, RZ, c[0x0][0x1a0] ;  /* 0x00006800ff0c7624 */ /* 0x000fe400078e00ff */
[----:B------:R-:W-:-:S03]  /*12870*/  @!P3 IMAD.MOV.U32 R7, RZ, RZ, c[0x0][0x1a4] ;  /* 0x00006900ff07b624 */ /* 0x000fc600078e00ff */
[----:B-----5:R-:W-:Y:S01]  /*12880*/  @P3 STS.128 [R188+0x6000], RZ ;  /* 0x006000ffbc003388 */ /* 0x020fe20000000c00 */
[----:B--2---:R-:W-:-:S04]  /*12890*/  IADD3 R226, R252, -0x3, RZ ;  /* 0xfffffffdfce27810 */ /* 0x004fc80007ffe0ff */
[----:B------:R-:W-:Y:S01]  /*128a0*/  SHF.R.S32.HI R0, RZ, 0x1f, R226 ;  /* 0x0000001fff007819 */ /* 0x000fe200000114e2 */
[----:B------:R-:W-:-:S04]  /*128b0*/  IMAD.WIDE.U32 R4, R226, c[0x0][0x1a0], RZ ;  /* 0x00006800e2047a25 */ /* 0x000fc800078e00ff */
[----:B------:R-:W-:-:S04]  /*128c0*/  IMAD R0, R0, c[0x0][0x1a0], RZ ;  /* 0x0000680000007a24 */ /* 0x000fc800078e02ff */
[----:B------:R-:W-:Y:S01]  /*128d0*/  IMAD R0, R226, c[0x0][0x1a4], R0 ;  /* 0x00006900e2007a24 */ /* 0x000fe200078e0200 */
[----:B---3--:R-:W-:-:S03]  /*128e0*/  LEA R2, P0, R4, R240, 0x6 ;  /* 0x000000f004027211 */ /* 0x008fc600078030ff */
[----:B------:R-:W-:Y:S01]  /*128f0*/  IMAD.IADD R3, R5, 0x1, R0 ;  /* 0x0000000105037824 */ /* 0x000fe200078e0200 */
[----:B------:R-:W-:-:S04]  /*12900*/  @!P3 IADD3 R0, P1, R237, R2, RZ ;  /* 0x00000002ed00b210 */ /* 0x000fc80007f3e0ff */
[----:B----4-:R-:W-:Y:S02]  /*12910*/  LEA.HI.X R3, R4, R243, R3, 0x6, P0 ;  /* 0x000000f304037211 */ /* 0x010fe400000f3403 */
[----:B------:R-:W-:-:S03]  /*12920*/  @!P3 LEA R10, P0, R0, c[0x0][0x170], 0x1 ;  /* 0x00005c00000aba11 */ /* 0x000fc600078008ff */
[----:B------:R-:W-:Y:S01]  /*12930*/  @!P3 IMAD.X R5, R236, 0x1, R3, P1 ;  /* 0x00000001ec05b824 */ /* 0x000fe200008e0603 */
[----:B------:R-:W-:Y:S02]  /*12940*/  @!P3 LEA R4, P2, R12, R2, 0x5 ;  /* 0x000000020c04b211 */ /* 0x000fe400078428ff */
[----:B------:R-:W-:Y:S02]  /*12950*/  @!P3 LEA R8, P1, R2, c[0x0][0x170], 0x1 ;  /* 0x00005c000208ba11 */ /* 0x000fe400078208ff */
[----:B------:R-:W-:Y:S01]  /*12960*/  @!P3 LEA.HI.X R11, R0, c[0x0][0x174], R5, 0x1, P0 ;  /* 0x00005d00000bba11 */ /* 0x000fe200000f0c05 */
[----:B------:R-:W-:Y:S01]  /*12970*/  @!P3 IMAD.MOV.U32 R0, RZ, RZ, c[0x0][0x1a4] ;  /* 0x00006900ff00b624 */ /* 0x000fe200078e00ff */
[----:B------:R-:W-:Y:S02]  /*12980*/  @!P3 LEA.HI.X R7, R12, R3, R7, 0x5, P2 ;  /* 0x000000030c07b211 */ /* 0x000fe400010f2c07 */
[--C-:B------:R-:W-:Y:S01]  /*12990*/  @!P3 LEA.HI.X R9, R2, c[0x0][0x174], R3.reuse, 0x1, P1 ;  /* 0x00005d000209ba11 */ /* 0x100fe200008f0c03 */
[----:B------:R-:W-:Y:S01]  /*129a0*/  @!P3 IMAD.WIDE.U32 R2, R12, 0x30, R2 ;  /* 0x000000300c02b825 */ /* 0x000fe200078e0002 */
[----:B------:R-:W-:-:S03]  /*129b0*/  @!P3 LEA R6, P0, R4, c[0x0][0x170], 0x1 ;  /* 0x00005c000406ba11 */ /* 0x000fc600078008ff */
[----:B------:R-:W-:Y:S01]  /*129c0*/  @!P3 IMAD R0, R0, 0x30, RZ ;  /* 0x000000300000b824 */ /* 0x000fe200078e02ff */
[----:B------:R-:W-:Y:S01]  /*129d0*/  @!P3 LEA.HI.X R7, R4, c[0x0][0x174], R7, 0x1, P0 ;  /* 0x00005d000407ba11 */ /* 0x000fe200000f0c07 */
[----:B------:R-:W-:Y:S01]  /*129e0*/  @!PT LDS RZ, [RZ] ;  /* 0x00000000fffff984 */ /* 0x000fe20000000800 */
[----:B------:R-:W-:Y:S01]  /*129f0*/  @!PT LDS RZ, [RZ] ;  /* 0x00000000fffff984 */ /* 0x000fe20000000800 */
[----:B------:R-:W-:Y:S01]  /*12a00*/  @!PT LDS RZ, [RZ] ;  /* 0x00000000fffff984 */ /* 0x000fe20000000800 */
[----:B------:R1:W-:Y:S01]  /*12a10*/  @!P3 LDGSTS.E.BYPASS.LTC128B.128 [R188+0x6000], [R8.64] ;  /* 0x0600000008bcbfae */ /* 0x0003e2000b901d60 */
[----:B------:R-:W-:Y:S01]  /*12a20*/  @!P3 LEA R4, P0, R2, c[0x0][0x170], 0x1 ;  /* 0x00005c000204ba11 */ /* 0x000fe200078008ff */
[----:B------:R-:W-:Y:S02]  /*12a30*/  @!P3 IMAD.IADD R0, R0, 0x1, R3 ;  /* 0x000000010000b824 */ /* 0x000fe400078e0203 */
        /* <DEDUP_REMOVED lines=16> */
[----:B------:R-:W-:Y:S04]  /*12b40*/  LDSM.16.M88.4 R16, [R164+0x4800] ;  /* 0x00480000a410783b */ /* 0x000fe80000000200 */
[----:B------:R-:W-:Y:S04]  /*12b50*/  LDSM.16.M88.4 R20, [R164+0x5000] ;  /* 0x00500000a414783b */ /* 0x000fe80000000200 */
[----:B-1----:R-:W-:Y:S04]  /*12b60*/  LDSM.16.M88.4 R8, [R164+0x4000] ;  /* 0x00400000a408783b */ /* 0x002fe80000000200 */
[----:B------:R-:W-:Y:S04]  /*12b70*/  LDSM.16.M88.4 R36, [R164+0x5800] ;  /* 0x00580000a424783b */ /* 0x000fe80000000200 */
[----:B------:R-:W-:Y:S04]  /*12b80*/  LDSM.16.M88.4 R12, [R171] ;  /* 0x00000000ab0c783b */ /* 0x000fe80000000200 */
[----:B------:R-:W-:Y:S04]  /*12b90*/  LDSM.16.M88.4 R24, [R170+0x5000] ;  /* 0x00500000aa18783b */ /* 0x000fe80000000200 */
[----:B--2---:R-:W1:Y:S04]  /*12ba0*/  LDSM.16.M88.4 R4, [R171+0x2000] ;  /* 0x00200000ab04783b */ /* 0x004e680000000200 */
[----:B------:R-:W-:Y:S04]  /*12bb0*/  LDSM.16.M88.4 R28, [R170+0x4800] ;  /* 0x00480000aa1c783b */ /* 0x000fe80000000200 */
[----:B------:R-:W-:Y:S04]  /*12bc0*/  LDSM.16.M88.4 R40, [R177] ;  /* 0x00000000b128783b */ /* 0x000fe80000000200 */
[----:B------:R-:W-:Y:S04]  /*12bd0*/  LDSM.16.M88.4 R32, [R170+0x4000] ;  /* 0x00400000aa20783b */ /* 0x000fe80000000200 */
[----:B------:R-:W-:Y:S04]  /*12be0*/  LDSM.16.M88.4 R48, [R175] ;  /* 0x00000000af30783b */ /* 0x000fe80000000200 */
[----:B------:R-:W-:Y:S04]  /*12bf0*/  LDSM.16.M88.4 R44, [R178] ;  /* 0x00000000b22c783b */ /* 0x000fe80000000200 */
[----:B------:R-:W0:Y:S01]  /*12c00*/  LDGDEPBAR ;  /* 0x00000000000079af */ /* 0x000e220000000000 */
[C---:B-1----:R-:W-:Y:S08]  /*12c10*/  HMMA.16816.F32 R56, R4.reuse, R8, RZ ;  /* 0x000000080438723c */ /* 0x042ff000000018ff */
[C---:B------:R-:W-:Y:S08]  /*12c20*/  HMMA.16816.F32 R192, R4.reuse, R10, RZ ;  /* 0x0000000a04c0723c */ /* 0x040ff000000018ff */
[C---:B------:R-:W-:Y:S08]  /*12c30*/  HMMA.16816.F32 R52, R4.reuse, R16, RZ ;  /* 0x000000100434723c */ /* 0x040ff000000018ff */
[C---:B------:R-:W-:Y:S08]  /*12c40*/  HMMA.16816.F32 R64, R4.reuse, R20, RZ ;  /* 0x000000140440723c */ /* 0x040ff000000018ff */
[C---:B------:R-:W-:Y:S08]  /*12c50*/  HMMA.16816.F32 R68, R4.reuse, R36, RZ ;  /* 0x000000240444723c */ /* 0x040ff000000018ff */
[C---:B------:R-:W-:Y:S08]  /*12c60*/  HMMA.16816.F32 R200, R4.reuse, R18, RZ ;  /* 0x0000001204c8723c */ /* 0x040ff000000018ff */
[C---:B------:R-:W-:Y:S08]  /*12c70*/  HMMA.16816.F32 R196, R4.reuse, R22, RZ ;  /* 0x0000001604c4723c */ /* 0x040ff000000018ff */
[----:B------:R-:W-:Y:S01]  /*12c80*/  HMMA.16816.F32 R160, R4, R38, RZ ;  /* 0x0000002604a0723c */ /* 0x000fe200000018ff */
[----:B------:R-:W1:Y:S07]  /*12c90*/  LDSM.16.M88.4 R4, [R174+0x2000] ;  /* 0x00200000ae04783b */ /* 0x000e6e0000000200 */
[C---:B------:R-:W-:Y:S08]  /*12ca0*/  HMMA.16816.F32 R216, R12.reuse, R8, RZ ;  /* 0x000000080cd8723c */ /* 0x040ff000000018ff */
[C---:B------:R-:W-:Y:S01]  /*12cb0*/  HMMA.16816.F32 R204, R12.reuse, R10, RZ ;  /* 0x0000000a0ccc723c */ /* 0x040fe200000018ff */
[----:B------:R-:W2:Y:S07]  /*12cc0*/  LDSM.16.M88.4 R8, [R174] ;  /* 0x00000000ae08783b */ /* 0x000eae0000000200 */
[C---:B------:R-:W-:Y:S08]  /*12cd0*/  HMMA.16816.F32 R156, R12.reuse, R16, RZ ;  /* 0x000000100c9c723c */ /* 0x040ff000000018ff */
[C---:B------:R-:W-:Y:S01]  /*12ce0*/  HMMA.16816.F32 R152, R12.reuse, R18, RZ ;  /* 0x000000120c98723c */ /* 0x040fe200000018ff */
[----:B------:R-:W3:Y:S07]  /*12cf0*/  LDSM.16.M88.4 R16, [R172+0x2000] ;  /* 0x00200000ac10783b */ /* 0x000eee0000000200 */
[C---:B------:R-:W-:Y:S08]  /*12d00*/  HMMA.16816.F32 R148, R12.reuse, R20, RZ ;  /* 0x000000140c94723c */ /* 0x040ff000000018ff */
[C---:B------:R-:W-:Y:S01]  /*12d10*/  HMMA.16816.F32 R144, R12.reuse, R22, RZ ;  /* 0x000000160c90723c */ /* 0x040fe200000018ff */
[----:B------:R-:W4:Y:S07]  /*12d20*/  LDSM.16.M88.4 R20, [R170+0x5800] ;  /* 0x00580000aa14783b */ /* 0x000f2e0000000200 */
[C---:B------:R-:W-:Y:S08]  /*12d30*/  HMMA.16816.F32 R72, R12.reuse, R36, RZ ;  /* 0x000000240c48723c */ /* 0x040ff000000018ff */
[----:B------:R-:W-:Y:S01]  /*12d40*/  HMMA.16816.F32 R60, R12, R38, RZ ;  /* 0x000000260c3c723c */ /* 0x000fe200000018ff */
[----:B------:R-:W4:Y:S07]  /*12d50*/  LDSM.16.M88.4 R36, [R176] ;  /* 0x00000000b024783b */ /* 0x000f2e0000000200 */
[C---:B-1----:R-:W-:Y:S08]  /*12d60*/  HMMA.16816.F32 R12, R4.reuse, R24, R64 ;  /* 0x00000018040c723c */ /* 0x042ff00000001840 */
[----:B------:R-:W-:Y:S08]  /*12d70*/  HMMA.16816.F32 R208, R4, R26, R196 ;  /* 0x0000001a04d0723c */ /* 0x000ff000000018c4 */
[----:B--2---:R-:W-:Y:S08]  /*12d80*/  HMMA.16816.F32 R196, R8, R30, R152 ;  /* 0x0000001e08c4723c */ /* 0x004ff00000001898 */
[----:B---3--:R-:W-:Y:S01]  /*12d90*/  HMMA.16816.F32 R152, R16, R40, R12 ;  /* 0x000000281098723c */ /* 0x008fe2000000180c */
[----:B------:R-:W1:Y:S07]  /*12da0*/  LDSM.16.M88.4 R12, [R172] ;  /* 0x00000000ac0c783b */ /* 0x000e6e0000000200 */
[C---:B----4-:R-:W-:Y:S08]  /*12db0*/  HMMA.16816.F32 R64, R4.reuse, R20, R68 ;  /* 0x000000140440723c */ /* 0x050ff00000001844 */
        /* <DEDUP_REMOVED lines=9> */
[----:B------:R-:W2:Y:S07]  /*12e50*/  LDSM.16.M88.4 R28, [R169] ;  /* 0x00000000a91c783b */ /* 0x000eae0000000200 */
[C---:B------:R-:W-:Y:S08]  /*12e60*/  HMMA.16816.F32 R236, R8.reuse, R24, R148 ;  /* 0x0000001808ec723c */ /* 0x040ff00000001894 */
[C---:B------:R-:W-:Y:S08]  /*12e70*/  HMMA.16816.F32 R240, R8.reuse, R20, R72 ;  /* 0x0000001408f0723c */ /* 0x040ff00000001848 */
[C---:B------:R-:W-:Y:S01]  /*12e80*/  HMMA.16816.F32 R200, R8.reuse, R26, R144 ;  /* 0x0000001a08c8723c */ /* 0x040fe20000001890 */
[----:B------:R-:W-:Y:S07]  /*12e90*/  LDSM.16.M88.4 R24, [R169+0x800] ;  /* 0x00080000a918783b */ /* 0x000fee0000000200 */
[----:B------:R-:W-:Y:S01]  /*12ea0*/  HMMA.16816.F32 R192, R8, R22, R60 ;  /* 0x0000001608c0723c */ /* 0x000fe2000000183c */
[----:B------:R-:W3:Y:S04]  /*12eb0*/  LDSM.16.M88.4 R20, [R169+0x1000] ;  /* 0x00100000a914783b */ /* 0x000ee80000000200 */
[----:B------:R-:W-:Y:S03]  /*12ec0*/  LDSM.16.M88.4 R8, [R173] ;  /* 0x00000000ad08783b */ /* 0x000fe60000000200 */
        /* <DEDUP_REMOVED lines=8> */
[----:B------:R-:W-:Y:S01]  /*12f50*/  ISETP.GT.AND P0, PT, R226, UR15, PT ;  /* 0x0000000fe2007c0c */ /* 0x000fe2000bf04270 */
[----:B------:R-:W-:-:S05]  /*12f60*/  DEPBAR.LE SB0, 0x0 ;  /* 0x000080000000791a */ /* 0x000fca0000000000 */
        /* <DEDUP_REMOVED lines=10> */
[C---:B---3--:R-:W-:Y:S08]  /*13010*/  HMMA.16816.F32 R208, R4.reuse, R22, R68 ;  /* 0x0000001604d0723c */ /* 0x048ff00000001844 */
[C---:B----4-:R-:W-:Y:S08]  /*13020*/  HMMA.16816.F32 R216, R4.reuse, R16, R148 ;  /* 0x0000001004d8723c */ /* 0x050ff00000001894 */
[----:B------:R-:W-:Y:S08]  /*13030*/  HMMA.16816.F32 R220, R4, R18, R64 ;  /* 0x0000001204dc723c */ /* 0x000ff00000001840 */
[C---:B------:R-:W-:Y:S08]  /*13040*/  HMMA.16816.F32 R60, R8.reuse, R28, R60 ;  /* 0x0000001c083c723c */ /* 0x040ff0000000183c */
[----:B------:R-:W-:Y:S08]  /*13050*/  HMMA.16816.F32 R56, R8, R30, R56 ;  /* 0x0000001e0838723c */ /* 0x000ff00000001838 */
        /* <DEDUP_REMOVED lines=14> */
[----:B------:R-:W-:Y:S01]  /*13140*/  IMAD.MOV.U32 R12, RZ, RZ, c[0x0][0x198] ;  /* 0x00006600ff0c7624 */ /* 0x000fe200078e00ff */
[----:B------:R-:W-:Y:S01]  /*13150*/  BSSY B0, `(.L_x_1837) ;  /* 0x000002f000007945 */ /* 0x000fe20003800000 */
[----:B------:R-:W-:Y:S01]  /*13160*/  @!P3 IMAD.MOV.U32 R11, RZ, RZ, c[0x0][0x19c] ;  /* 0x00006700ff0bb624 */ /* 0x000fe200078e00ff */
[----:B------:R-:W-:Y:S01]  /*13170*/  SHF.R.S32.HI R2, RZ, 0x1f, R0 ;  /* 0x0000001fff027819 */ /* 0x000fe20000011400 */
[----:B------:R-:W-:Y:S01]  /*13180*/  IMAD.WIDE.U32 R4, R0, c[0x0][0x198], RZ ;  /* 0x0000660000047a25 */ /* 0x000fe200078e00ff */
[----:B------:R1:W-:Y:S03]  /*13190*/  @P3 STS.128 [R188+0x4000], RZ ;  /* 0x004000ffbc003388 */ /* 0x0003e60000000c00 */
[----:B------:R-:W-:-:S02]  /*131a0*/  IMAD R2, R2, c[0x0][0x198], RZ ;  /* 0x0000660002027a24 */ /* 0x000fc400078e02ff */
[----:B------:R-:W-:Y:S02]  /*131b0*/  @!P3 IMAD.MOV.U32 R7, RZ, RZ, c[0x0][0x19c] ;  /* 0x00006700ff07b624 */ /* 0x000fe400078e00ff */
[----:B------:R-:W-:-:S04]  /*131c0*/  IMAD R0, R0, c[0x0][0x19c], R2 ;  /* 0x0000670000007a24 */ /* 0x000fc800078e0202 */
[----:B------:R-:W-:Y:S01]  /*131d0*/  IMAD.IADD R0, R5, 0x1, R0 ;  /* 0x0000000105007824 */ /* 0x000fe200078e0200 */
[----:B--2---:R-:W-:-:S04]  /*131e0*/  LEA R2, P0, R4, R250, 0x6 ;  /* 0x000000fa04027211 */ /* 0x004fc800078030ff */
[-C--:B------:R-:W-:Y:S02]  /*131f0*/  @!P3 LEA R5, P5, R12, R2.reuse, 0x4 ;  /* 0x000000020c05b211 */ /* 0x080fe400078a20ff */
[----:B---3--:R-:W-:Y:S02]  /*13200*/  LEA.HI.X R3, R4, R143, R0, 0x6, P0 ;  /* 0x0000008f04037211 */ /* 0x008fe400000f3400 */
[----:B------:R-:W-:Y:S02]  /*13210*/  @!P3 LEA R0, P1, R12, R2, 0x5 ;  /* 0x000000020c00b211 */ /* 0x000fe400078228ff */
[----:B------:R-:W-:Y:S02]  /*13220*/  @!P3 LEA R8, P4, R2, c[0x0][0x168], 0x1 ;  /* 0x00005a000208ba11 */ /* 0x000fe400078808ff */
[----:B------:R-:W-:Y:S02]  /*13230*/  @!P3 LEA R6, P2, R5, c[0x0][0x168], 0x1 ;  /* 0x00005a000506ba11 */ /* 0x000fe400078408ff */
[----:B------:R-:W-:-:S02]  /*13240*/  @!P3 LEA.HI.X R11, R12, R3, R11, 0x4, P5 ;  /* 0x000000030c0bb211 */ /* 0x000fc400028f240b */
        /* <DEDUP_REMOVED lines=31> */
.L_x_1838:
[----:B------:R-:W-:Y:S05]  /*13440*/  BSYNC B0 ;  /* 0x0000000000007941 */ /* 0x000fea0003800000 */
.L_x_1837:
[----:B------:R-:W0:Y:S02]  /*13450*/  LDGDEPBAR ;  /* 0x00000000000079af */ /* 0x000e240000000000 */
.L_x_1836:
[----:B-1----:R-:W2:Y:S04]  /*13460*/  LDL R2, [R1+0xf8] ;  /* 0x0000f80001027983 */ /* 0x002ea80000100800 */
[----:B------:R-:W3:Y:S04]  /*13470*/  LDL R3, [R1+0xdc] ;  /* 0x0000dc0001037983 */ /* 0x000ee80000100800 */
[----:B------:R-:W-:Y:S04]  /*13480*/  STL [R1+0x170], R178 ;  /* 0x000170b201007387 */ /* 0x000fe80000100800 */
[----:B------:R-:W-:Y:S04]  /*13490*/  STL [R1+0x16c], R177 ;  /* 0x00016cb101007387 */ /* 0x000fe80000100800 */
[----:B------:R1:W-:Y:S04]  /*134a0*/  STL [R1+0x168], R176 ;  /* 0x000168b001007387 */ /* 0x0003e80000100800 */
        /* <DEDUP_REMOVED lines=8> */
[----:B------:R-:W1:Y:S04]  /*13530*/  LDL R9, [R1+0xe0] ;  /* 0x0000e00001097983 */ /* 0x000e680000100800 */
[----:B------:R-:W4:Y:S02]  /*13540*/  S2R R0, SR_TID.X ;  /* 0x0000000000007919 */ /* 0x000f240000002100 */
[----:B----4-:R-:W-:-:S05]  /*13550*/  IMAD.SHL.U32 R0, R0, 0x2, RZ ;  /* 0x0000000200007824 */ /* 0x010fca00078e00ff */
[----:B------:R-:W-:-:S05]  /*13560*/  LOP3.LUT R0, R0, 0x6, RZ, 0xc0, !PT ;  /* 0x0000000600007812 */ /* 0x000fca00078ec0ff */
[----:B------:R-:W-:-:S05]  /*13570*/  IMAD R0, R226, 0x40, R0 ;  /* 0x00000040e2007824 */ /* 0x000fca00078e0200 */
[----:B------:R-:W-:-:S04]  /*13580*/  ISETP.GE.AND P0, PT, R0, R187, PT ;  /* 0x000000bb0000720c */ /* 0x000fc80003f06270 */
[----:B------:R-:W-:-:S04]  /*13590*/  ISETP.LT.OR P4, PT, R0, R183, P0 ;  /* 0x000000b70000720c */ /* 0x000fc80000781670 */
[----:B------:R-:W-:Y:S01]  /*135a0*/  FSEL R14, R60, -INF , !P4 ;  /* 0xff8000003c0e7808 */ /* 0x000fe20006000000 */
[----:B------:R-:W-:Y:S02]  /*135b0*/  IMAD.SHL.U32 R239, R226, 0x2, RZ ;  /* 0x00000002e2ef7824 */ /* 0x000fe400078e00ff */
[----:B--2---:R-:W-:Y:S01]  /*135c0*/  IMAD.MOV.U32 R8, RZ, RZ, R2 ;  /* 0x000000ffff087224 */ /* 0x004fe200078e0002 */
[----:B------:R-:W-:-:S04]  /*135d0*/  IADD3 R2, R0, 0x1, RZ ;  /* 0x0000000100027810 */ /* 0x000fc80007ffe0ff */
[C---:B------:R-:W-:Y:S02]  /*135e0*/  ISETP.GE.AND P2, PT, R2.reuse, R186, PT ;  /* 0x000000ba0200720c */ /* 0x040fe40003f46270 */
[C---:B------:R-:W-:Y:S02]  /*135f0*/  ISETP.GE.AND P0, PT, R2.reuse, R184, PT ;  /* 0x000000b80200720c */ /* 0x040fe40003f06270 */
[C---:B------:R-:W-:Y:S02]  /*13600*/  ISETP.GE.AND P3, PT, R2.reuse, R187, PT ;  /* 0x000000bb0200720c */ /* 0x040fe40003f66270 */
[C---:B------:R-:W-:Y:S02]  /*13610*/  ISETP.GE.AND P1, PT, R2.reuse, R185, PT ;  /* 0x000000b90200720c */ /* 0x040fe40003f26270 */
[C---:B------:R-:W-:Y:S02]  /*13620*/  ISETP.LT.OR P6, PT, R2.reuse, R182, P2 ;  /* 0x000000b60200720c */ /* 0x040fe400017c1670 */
[----:B------:R-:W-:-:S02]  /*13630*/  ISETP.LT.OR P2, PT, R2, R180, P0 ;  /* 0x000000b40200720c */ /* 0x000fc40000741670 */
[C---:B------:R-:W-:Y:S01]  /*13640*/  ISETP.LT.OR P5, PT, R2.reuse, R183, P3 ;  /* 0x000000b70200720c */ /* 0x040fe20001fa1670 */
[----:B---3--:R-:W-:Y:S01]  /*13650*/  IMAD.MOV.U32 R7, RZ, RZ, R3 ;  /* 0x000000ffff077224 */ /* 0x008fe200078e0003 */
[----:B------:R-:W-:Y:S02]  /*13660*/  ISETP.LT.OR P3, PT, R2, R181, P1 ;  /* 0x000000b50200720c */ /* 0x000fe40000f61670 */
[C---:B------:R-:W-:Y:S02]  /*13670*/  ISETP.GE.AND P1, PT, R0.reuse, R186, PT ;  /* 0x000000ba0000720c */ /* 0x040fe40003f26270 */
[C---:B------:R-:W-:Y:S02]  /*13680*/  ISETP.GE.AND P0, PT, R0.reuse, R185, PT ;  /* 0x000000b90000720c */ /* 0x040fe40003f06270 */
[----:B------:R-:W-:Y:S02]  /*13690*/  P2R R3, PR, RZ, 0x4 ;  /* 0x00000004ff037803 */ /* 0x000fe40000000000 */
[----:B------:R-:W-:-:S02]  /*136a0*/  ISETP.GE.AND P2, PT, R0, R184, PT ;  /* 0x000000b80000720c */ /* 0x000fc40003f46270 */
[----:B------:R-:W-:Y:S02]  /*136b0*/  P2R R4, PR, RZ, 0x8 ;  /* 0x00000008ff047803 */ /* 0x000fe40000000000 */
[C---:B------:R-:W-:Y:S02]  /*136c0*/  IADD3 R2, R0.reuse, 0x8, RZ ;  /* 0x0000000800027810 */ /* 0x040fe40007ffe0ff */
[C---:B------:R-:W-:Y:S02]  /*136d0*/  ISETP.LT.OR P3, PT, R0.reuse, R182, P1 ;  /* 0x000000b60000720c */ /* 0x040fe40000f61670 */
[C---:B------:R-:W-:Y:S02]  /*136e0*/  ISETP.LT.OR P1, PT, R0.reuse, R181, P0 ;  /* 0x000000b50000720c */ /* 0x040fe40000721670 */
[----:B------:R-:W-:Y:S02]  /*136f0*/  ISETP.LT.OR P0, PT, R0, R180, P2 ;  /* 0x000000b40000720c */ /* 0x000fe40001701670 */
[----:B------:R-:W-:-:S02]  /*13700*/  ISETP.GE.AND P2, PT, R2, R186, PT ;  /* 0x000000ba0200720c */ /* 0x000fc40003f46270 */
[----:B------:R-:W-:Y:S02]  /*13710*/  P2R R5, PR, RZ, 0x40 ;  /* 0x00000040ff057803 */ /* 0x000fe40000000000 */
[----:B------:R-:W-:Y:S02]  /*13720*/  FSEL R19, R62, -INF , !P3 ;  /* 0xff8000003e137808 */ /* 0x000fe40005800000 */
[----:B------:R-:W-:Y:S02]  /*13730*/  ISETP.GE.AND P3, PT, R2, R187, PT ;  /* 0x000000bb0200720c */ /* 0x000fe40003f66270 */
[----:B------:R-:W-:Y:S02]  /*13740*/  FSEL R155, R160, -INF , !P1 ;  /* 0xff800000a09b7808 */ /* 0x000fe40004800000 */
[----:B------:R-:W-:Y:S02]  /*13750*/  FSEL R18, R61, -INF , !P5 ;  /* 0xff8000003d127808 */ /* 0x000fe40006800000 */
[----:B------:R-:W-:-:S02]  /*13760*/  ISETP.LT.OR P6, PT, R2, R182, P2 ;  /* 0x000000b60200720c */ /* 0x000fc400017c1670 */
[C---:B------:R-:W-:Y:S02]  /*13770*/  ISETP.GE.AND P1, PT, R2.reuse, R185, PT ;  /* 0x000000b90200720c */ /* 0x040fe40003f26270 */
[----:B------:R-:W-:Y:S02]  /*13780*/  ISETP.NE.AND P5, PT, R3, RZ, PT ;  /* 0x000000ff0300720c */ /* 0x000fe40003fa5270 */
[----:B------:R-:W-:Y:S02]  /*13790*/  ISETP.NE.AND P2, PT, R5, RZ, PT ;  /* 0x000000ff0500720c */ /* 0x000fe40003f45270 */
[----:B------:R-:W-:Y:S02]  /*137a0*/  ISETP.LT.OR P4, PT, R2, R183, P3 ;  /* 0x000000b70200720c */ /* 0x000fe40001f81670 */
[----:B------:R-:W-:Y:S02]  /*137b0*/  IADD3 R3, R0, 0x9, RZ ;  /* 0x0000000900037810 */ /* 0x000fe40007ffe0ff */
[----:B------:R-:W-:-:S02]  /*137c0*/  ISETP.NE.AND P3, PT, R4, RZ, PT ;  /* 0x000000ff0400720c */ /* 0x000fc40003f65270 */
[----:B------:R-:W-:Y:S02]  /*137d0*/  ISETP.LT.OR P1, PT, R2, R181, P1 ;  /* 0x000000b50200720c */ /* 0x000fe40000f21670 */
[----:B------:R-:W-:Y:S02]  /*137e0*/  FSEL R22, R63, -INF , !P2 ;  /* 0xff8000003f167808 */ /* 0x000fe40005000000 */
[----:B------:R-:W-:Y:S02]  /*137f0*/  ISETP.GE.AND P2, PT, R3, R186, PT ;  /* 0x000000ba0300720c */ /* 0x000fe40003f46270 */
[----:B------:R-:W-:Y:S02]  /*13800*/  FSEL R156, R161, -INF , !P3 ;  /* 0xff800000a19c7808 */ /* 0x000fe40005800000 */
[----:B------:R-:W-:Y:S02]  /*13810*/  FSEL R212, R162, -INF , !P0 ;  /* 0xff800000a2d47808 */ /* 0x000fe40004000000 */
[----:B------:R-:W-:-:S02]  /*13820*/  ISETP.GE.AND P3, PT, R3, R187, PT ;  /* 0x000000bb0300720c */ /* 0x000fc40003f66270 */
[----:B------:R-:W-:Y:S02]  /*13830*/  ISETP.GE.AND P0, PT, R2, R184, PT ;  /* 0x000000b80200720c */ /* 0x000fe40003f06270 */
[----:B------:R-:W-:Y:S02]  /*13840*/  P2R R4, PR, RZ, 0x2 ;  /* 0x00000002ff047803 */ /* 0x000fe40000000000 */
[----:B------:R-:W-:Y:S02]  /*13850*/  ISETP.LT.OR P2, PT, R3, R182, P2 ;  /* 0x000000b60300720c */ /* 0x000fe40001741670 */
[----:B------:R-:W-:Y:S02]  /*13860*/  FSEL R213, R163, -INF , !P5 ;  /* 0xff800000a3d57808 */ /* 0x000fe40006800000 */
[----:B------:R-:W-:Y:S02]  /*13870*/  ISETP.GE.AND P1, PT, R3, R185, PT ;  /* 0x000000b90300720c */ /* 0x000fe40003f26270 */
[----:B------:R-:W-:-:S02]  /*13880*/  P2R R5, PR, RZ, 0x40 ;  /* 0x00000040ff057803 */ /* 0x000fc40000000000 */
[C---:B------:R-:W-:Y:S02]  /*13890*/  ISETP.LT.OR P5, PT, R3.reuse, R183, P3 ;  /* 0x000000b70300720c */ /* 0x040fe40001fa1670 */
[----:B------:R-:W-:Y:S02]  /*138a0*/  ISETP.LT.OR P6, PT, R2, R180, P0 ;  /* 0x000000b40200720c */ /* 0x000fe400007c1670 */
[----:B------:R-:W-:Y:S02]  /*138b0*/  ISETP.NE.AND P3, PT, R4, RZ, PT ;  /* 0x000000ff0400720c */ /* 0x000fe40003f65270 */
[C---:B------:R-:W-:Y:S02]  /*138c0*/  ISETP.GE.AND P0, PT, R3.reuse, R184, PT ;  /* 0x000000b80300720c */ /* 0x040fe40003f06270 */
[----:B------:R-:W-:Y:S02]  /*138d0*/  P2R R4, PR, RZ, 0x4 ;  /* 0x00000004ff047803 */ /* 0x000fe40000000000 */
[----:B------:R-:W-:-:S02]  /*138e0*/  ISETP.LT.OR P2, PT, R3, R181, P1 ;  /* 0x000000b50300720c */ /* 0x000fc40000f41670 */
[----:B------:R-:W-:Y:S02]  /*138f0*/  IADD3 R2, R0, 0x10, RZ ;  /* 0x0000001000027810 */ /* 0x000fe40007ffe0ff */
[----:B------:R-:W-:Y:S02]  /*13900*/  ISETP.LT.OR P1, PT, R3, R180, P0 ;  /* 0x000000b40300720c */ /* 0x000fe40000721670 */
[----:B------:R-:W-:Y:S02]  /*13910*/  P2R R3, PR, RZ, 0x4 ;  /* 0x00000004ff037803 */ /* 0x000fe40000000000 */
[----:B------:R-:W-:Y:S02]  /*13920*/  FSEL R154, R192, -INF , !P3 ;  /* 0xff800000c09a7808 */ /* 0x000fe40005800000 */
[C---:B------:R-:W-:Y:S02]  /*13930*/  ISETP.GE.AND P3, PT, R2.reuse, R186, PT ;  /* 0x000000ba0200720c */ /* 0x040fe40003f66270 */
[----:B------:R-:W-:-:S02]  /*13940*/  ISETP.GE.AND P2, PT, R2, R185, PT ;  /* 0x000000b90200720c */ /* 0x000fc40003f46270 */
[----:B------:R-:W-:Y:S02]  /*13950*/  ISETP.GE.AND P0, PT, R2, R184, PT ;  /* 0x000000b80200720c */ /* 0x000fe40003f06270 */
[----:B------:R-:W-:Y:S02]  /*13960*/  FSEL R189, R194, -INF , !P6 ;  /* 0xff800000c2bd7808 */ /* 0x000fe40007000000 */
[----:B------:R-:W-:Y:S02]  /*13970*/  FSEL R26, R56, -INF , !P4 ;  /* 0xff800000381a7808 */ /* 0x000fe40006000000 */
[----:B------:R-:W-:Y:S02]  /*13980*/  ISETP.NE.AND P6, PT, R3, RZ, PT ;  /* 0x000000ff0300720c */ /* 0x000fe40003fc5270 */
[C---:B------:R-:W-:Y:S02]  /*13990*/  ISETP.LT.OR P3, PT, R2.reuse, R182, P3 ;  /* 0x000000b60200720c */ /* 0x040fe40001f61670 */
[----:B------:R-:W-:-:S02]  /*139a0*/  ISETP.LT.OR P2, PT, R2, R181, P2 ;  /* 0x000000b50200720c */ /* 0x000fc40001741670 */
[----:B------:R-:W-:Y:S02]  /*139b0*/  ISETP.NE.AND P4, PT, R5, RZ, PT ;  /* 0x000000ff0500720c */ /* 0x000fe40003f85270 */
[----:B------:R-:W-:Y:S02]  /*139c0*/  IADD3 R3, R0, 0x11, RZ ;  /* 0x0000001100037810 */ /* 0x000fe40007ffe0ff */
[----:B------:R-:W-:Y:S02]  /*139d0*/  ISETP.LT.OR P0, PT, R2, R180, P0 ;  /* 0x000000b40200720c */ /* 0x000fe40000701670 */
[----:B------:R-:W-:Y:S02]  /*139e0*/  FSEL R23, R57, -INF , !P5 ;  /* 0xff80000039177808 */ /* 0x000fe40006800000 */
[----:B------:R-:W-:Y:S02]  /*139f0*/  ISETP.NE.AND P5, PT, R4, RZ, PT ;  /* 0x000000ff0400720c */ /* 0x000fe40003fa5270 */
[----:B------:R-:W-:-:S02]  /*13a00*/  P2R R6, PR, RZ, 0x8 ;  /* 0x00000008ff067803 */ /* 0x000fc40000000000 */
[----:B------:R-:W-:Y:S02]  /*13a10*/  P2R R5, PR, RZ, 0x4 ;  /* 0x00000004ff057803 */ /* 0x000fe40000000000 */
[----:B------:R-:W-:Y:S02]  /*13a20*/  FSEL R38, R58, -INF , !P4 ;  /* 0xff8000003a267808 */ /* 0x000fe40006000000 */
[CC--:B------:R-:W-:Y:S02]  /*13a30*/  ISETP.GE.AND P3, PT, R3.reuse, R187.reuse, PT ;  /* 0x000000bb0300720c */ /* 0x0c0fe40003f66270 */
[----:B------:R-:W-:Y:S02]  /*13a40*/  ISETP.GE.AND P2, PT, R3, R186, PT ;  /* 0x000000ba0300720c */ /* 0x000fe40003f46270 */
[----:B------:R-:W-:Y:S02]  /*13a50*/  ISETP.GE.AND P4, PT, R2, R187, PT ;  /* 0x000000bb0200720c */ /* 0x000fe40003f86270 */
[----:B------:R-:W-:-:S02]  /*13a60*/  P2R R4, PR, RZ, 0x1 ;  /* 0x00000001ff047803 */ /* 0x000fc40000000000 */
[----:B------:R-:W-:Y:S02]  /*13a70*/  FSEL R37, R59, -INF , !P5 ;  /* 0xff8000003b257808 */ /* 0x000fe40006800000 */
[----:B------:R-:W-:Y:S02]  /*13a80*/  FSEL R153, R193, -INF , !P6 ;  /* 0xff800000c1997808 */ /* 0x000fe40007000000 */
[CC--:B------:R-:W-:Y:S02]  /*13a90*/  ISETP.LT.OR P6, PT, R3.reuse, R183.reuse, P3 ;  /* 0x000000b70300720c */ /* 0x0c0fe40001fc1670 */
[----:B------:R-:W-:Y:S02]  /*13aa0*/  ISETP.LT.OR P5, PT, R3, R182, P2 ;  /* 0x000000b60300720c */ /* 0x000fe400017a1670 */
[----:B------:R-:W-:Y:S02]  /*13ab0*/  ISETP.LT.OR P4, PT, R2, R183, P4 ;  /* 0x000000b70200720c */ /* 0x000fe40002781670 */
[----:B------:R-:W-:-:S02]  /*13ac0*/  FSEL R163, R195, -INF , !P1 ;  /* 0xff800000c3a37808 */ /* 0x000fc40004800000 */
[----:B------:R-:W-:Y:S02]  /*13ad0*/  ISETP.NE.AND P3, PT, R5, RZ, PT ;  /* 0x000000ff0500720c */ /* 0x000fe40003f65270 */
[----:B------:R-:W-:Y:S02]  /*13ae0*/  ISETP.NE.AND P2, PT, R4, RZ, PT ;  /* 0x000000ff0400720c */ /* 0x000fe40003f45270 */
[----:B------:R-:W-:Y:S02]  /*13af0*/  IADD3 R2, R0, 0x18, RZ ;  /* 0x0000001800027810 */ /* 0x000fe40007ffe0ff */
[C---:B------:R-:W-:Y:S02]  /*13b00*/  ISETP.GE.AND P1, PT, R3.reuse, R185, PT ;  /* 0x000000b90300720c */ /* 0x040fe40003f26270 */
[----:B------:R-:W-:Y:S02]  /*13b10*/  ISETP.GE.AND P0, PT, R3, R184, PT ;  /* 0x000000b80300720c */ /* 0x000fe40003f06270 */
[----:B------:R-:W-:-:S02]  /*13b20*/  P2R R4, PR, RZ, 0x20 ;  /* 0x00000020ff047803 */ /* 0x000fc40000000000 */
[----:B------:R-:W-:Y:S02]  /*13b30*/  FSEL R152, R196, -INF , !P3 ;  /* 0xff800000c4987808 */ /* 0x000fe40005800000 */
[----:B------:R-:W-:Y:S02]  /*13b40*/  FSEL R162, R198, -INF , !P2 ;  /* 0xff800000c6a27808 */ /* 0x000fe40005000000 */
[C---:B------:R-:W-:Y:S02]  /*13b50*/  ISETP.LT.OR P5, PT, R3.reuse, R181, P1 ;  /* 0x000000b50300720c */ /* 0x040fe40000fa1670 */
[C---:B------:R-:W-:Y:S02]  /*13b60*/  ISETP.GE.AND P3, PT, R2.reuse, R186, PT ;  /* 0x000000ba0200720c */ /* 0x040fe40003f66270 */
[----:B------:R-:W-:Y:S02]  /*13b70*/  ISETP.GE.AND P2, PT, R2, R185, PT ;  /* 0x000000b90200720c */ /* 0x000fe40003f46270 */
[----:B------:R-:W-:-:S02]  /*13b80*/  ISETP.LT.OR P1, PT, R3, R180, P0 ;  /* 0x000000b40300720c */ /* 0x000fc40000721670 */
[----:B------:R-:W-:Y:S02]  /*13b90*/  ISETP.GE.AND P0, PT, R2, R184, PT ;  /* 0x000000b80200720c */ /* 0x000fe40003f06270 */
[----:B------:R-:W-:Y:S02]  /*13ba0*/  FSEL R61, R52, -INF , !P4 ;  /* 0xff800000343d7808 */ /* 0x000fe40006000000 */
[----:B------:R-:W-:Y:S02]  /*13bb0*/  ISETP.NE.AND P4, PT, R6, RZ, PT ;  /* 0x000000ff0600720c */ /* 0x000fe40003f85270 */
[C---:B------:R-:W-:Y:S02]  /*13bc0*/  ISETP.LT.OR P3, PT, R2.reuse, R182, P3 ;  /* 0x000000b60200720c */ /* 0x040fe40001f61670 */
[----:B------:R-:W-:Y:S02]  /*13bd0*/  ISETP.LT.OR P2, PT, R2, R181, P2 ;  /* 0x000000b50200720c */ /* 0x000fe40001741670 */
[----:B------:R-:W-:-:S02]  /*13be0*/  IADD3 R3, R0, 0x19, RZ ;  /* 0x0000001900037810 */ /* 0x000fc40007ffe0ff */
[----:B------:R-:W-:Y:S02]  /*13bf0*/  ISETP.LT.OR P0, PT, R2, R180, P0 ;  /* 0x000000b40200720c */ /* 0x000fe40000701670 */
[----:B------:R-:W-:Y:S02]  /*13c00*/  FSEL R56, R53, -INF , !P6 ;  /* 0xff80000035387808 */ /* 0x000fe40007000000 */
[----:B------:R-:W-:Y:S02]  /*13c10*/  FSEL R60, R54, -INF , !P4 ;  /* 0xff800000363c7808 */ /* 0x000fe40006000000 */
[----:B------:R-:W-:Y:S02]  /*13c20*/  ISETP.NE.AND P6, PT, R4, RZ, PT ;  /* 0x000000ff0400720c */ /* 0x000fe40003fc5270 */
[----:B------:R-:W-:Y:S02]  /*13c30*/  P2R R6, PR, RZ, 0x8 ;  /* 0x00000008ff067803 */ /* 0x000fe40000000000 */
[----:B------:R-:W-:-:S02]  /*13c40*/  P2R R5, PR, RZ, 0x4 ;  /* 0x00000004ff057803 */ /* 0x000fc40000000000 */
[-C--:B------:R-:W-:Y:S02]  /*13c50*/  ISETP.GE.AND P4, PT, R2, R187.reuse, PT ;  /* 0x000000bb0200720c */ /* 0x080fe40003f86270 */
[C---:B------:R-:W-:Y:S02]  /*13c60*/  ISETP.GE.AND P3, PT, R3.reuse, R187, PT ;  /* 0x000000bb0300720c */ /* 0x040fe40003f66270 */
[----:B------:R-:W-:Y:S02]  /*13c70*/  ISETP.GE.AND P2, PT, R3, R186, PT ;  /* 0x000000ba0300720c */ /* 0x000fe40003f46270 */
[----:B------:R-:W-:Y:S02]  /*13c80*/  P2R R4, PR, RZ, 0x1 ;  /* 0x00000001ff047803 */ /* 0x000fe40000000000 */
[----:B------:R-:W-:Y:S02]  /*13c90*/  FSEL R59, R55, -INF , !P6 ;  /* 0xff800000373b7808 */ /* 0x000fe40007000000 */
[----:B------:R-:W-:-:S02]  /*13ca0*/  FSEL R143, R197, -INF , !P5 ;  /* 0xff800000c58f7808 */ /* 0x000fc40006800000 */
[-C--:B------:R-:W-:Y:S02]  /*13cb0*/  ISETP.LT.OR P4, PT, R2, R183.reuse, P4 ;  /* 0x000000b70200720c */ /* 0x080fe40002781670 */
[C---:B------:R-:W-:Y:S02]  /*13cc0*/  ISETP.LT.OR P6, PT, R3.reuse, R183, P3 ;  /* 0x000000b70300720c */ /* 0x040fe40001fc1670 */
[----:B------:R-:W-:Y:S02]  /*13cd0*/  ISETP.LT.OR P5, PT, R3, R182, P2 ;  /* 0x000000b60300720c */ /* 0x000fe400017a1670 */
[----:B------:R-:W-:Y:S02]  /*13ce0*/  ISETP.NE.AND P3, PT, R5, RZ, PT ;  /* 0x000000ff0500720c */ /* 0x000fe40003f65270 */
[----:B------:R-:W-:Y:S02]  /*13cf0*/  ISETP.NE.AND P2, PT, R4, RZ, PT ;  /* 0x000000ff0400720c */ /* 0x000fe40003f45270 */
[----:B------:R-:W-:-:S02]  /*13d00*/  FSEL R161, R199, -INF , !P1 ;  /* 0xff800000c7a17808 */ /* 0x000fc40004800000 */
[----:B------:R-:W-:Y:S02]  /*13d10*/  IADD3 R2, R0, 0x20, RZ ;  /* 0x0000002000027810 */ /* 0x000fe40007ffe0ff */
[C---:B------:R-:W-:Y:S02]  /*13d20*/  ISETP.GE.AND P1, PT, R3.reuse, R185, PT ;  /* 0x000000b90300720c */ /* 0x040fe40003f26270 */
[----:B------:R-:W-:Y:S02]  /*13d30*/  FSEL R51, R28, -INF , !P4 ;  /* 0xff8000001c337808 */ /* 0x000fe40006000000 */
[----:B------:R-:W-:Y:S02]  /*13d40*/  ISETP.GE.AND P0, PT, R3, R184, PT ;  /* 0x000000b80300720c */ /* 0x000fe40003f06270 */
[----:B------:R-:W-:Y:S02]  /*13d50*/  ISETP.NE.AND P4, PT, R6, RZ, PT ;  /* 0x000000ff0600720c */ /* 0x000fe40003f85270 */
[----:B------:R-:W-:-:S02]  /*13d60*/  FSEL R75, R200, -INF , !P3 ;  /* 0xff800000c84b7808 */ /* 0x000fc40005800000 */
[----:B------:R-:W-:Y:S02]  /*13d70*/  FSEL R160, R202, -INF , !P2 ;  /* 0xff800000caa07808 */ /* 0x000fe40005000000 */
[----:B------:R-:W-:Y:S02]  /*13d80*/  P2R R4, PR, RZ, 0x20 ;  /* 0x00000020ff047803 */ /* 0x000fe40000000000 */
[C---:B------:R-:W-:Y:S02]  /*13d90*/  ISETP.GE.AND P3, PT, R2.reuse, R186, PT ;  /* 0x000000ba0200720c */ /* 0x040fe40003f66270 */
[----:B------:R-:W-:Y:S02]  /*13da0*/  ISETP.GE.AND P2, PT, R2, R185, PT ;  /* 0x000000b90200720c */ /* 0x000fe40003f46270 */
[C---:B------:R-:W-:Y:S02]  /*13db0*/  ISETP.LT.OR P5, PT, R3.reuse, R181, P1 ;  /* 0x000000b50300720c */ /* 0x040fe40000fa1670 */
[----:B------:R-:W-:-:S02]  /*13dc0*/  ISETP.LT.OR P1, PT, R3, R180, P0 ;  /* 0x000000b40300720c */ /* 0x000fc40000721670 */
[----:B------:R-:W-:Y:S02]  /*13dd0*/  FSEL R54, R30, -INF , !P4 ;  /* 0xff8000001e367808 */ /* 0x000fe40006000000 */
[C---:B------:R-:W-:Y:S02]  /*13de0*/  ISETP.GE.AND P0, PT, R2.reuse, R184, PT ;  /* 0x000000b80200720c */ /* 0x040fe40003f06270 */
[C---:B------:R-:W-:Y:S02]  /*13df0*/  ISETP.GE.AND P4, PT, R2.reuse, R187, PT ;  /* 0x000000bb0200720c */ /* 0x040fe40003f86270 */
[C---:B------:R-:W-:Y:S02]  /*13e00*/  ISETP.LT.OR P3, PT, R2.reuse, R182, P3 ;  /* 0x000000b60200720c */ /* 0x040fe40001f61670 */
[----:B------:R-:W-:Y:S02]  /*13e10*/  ISETP.LT.OR P2, PT, R2, R181, P2 ;  /* 0x000000b50200720c */ /* 0x000fe40001741670 */
[----:B------:R-:W-:-:S02]  /*13e20*/  IADD3 R3, R0, 0x21, RZ ;  /* 0x0000002100037810 */ /* 0x000fc40007ffe0ff */
[----:B------:R-:W-:Y:S02]  /*13e30*/  FSEL R49, R29, -INF , !P6 ;  /* 0xff8000001d317808 */ /* 0x000fe40007000000 */
[----:B------:R-:W-:Y:S02]  /*13e40*/  ISETP.LT.OR P0, PT, R2, R180, P0 ;  /* 0x000000b40200720c */ /* 0x000fe40000701670 */
[----:B------:R-:W-:Y:S02]  /*13e50*/  ISETP.NE.AND P6, PT, R4, RZ, PT ;  /* 0x000000ff0400720c */ /* 0x000fe40003fc5270 */
[----:B------:R-:W-:Y:S02]  /*13e60*/  ISETP.LT.OR P4, PT, R2, R183, P4 ;  /* 0x000000b70200720c */ /* 0x000fe40002781670 */
[----:B------:R-:W-:Y:S02]  /*13e70*/  P2R R6, PR, RZ, 0x8 ;  /* 0x00000008ff067803 */ /* 0x000fe40000000000 */
[----:B------:R-:W-:-:S02]  /*13e80*/  P2R R5, PR, RZ, 0x4 ;  /* 0x00000004ff057803 */ /* 0x000fc40000000000 */
[C---:B------:R-:W-:Y:S02]  /*13e90*/  ISETP.GE.AND P3, PT, R3.reuse, R187, PT ;  /* 0x000000bb0300720c */ /* 0x040fe40003f66270 */
[----:B------:R-:W-:Y:S02]  /*13ea0*/  ISETP.GE.AND P2, PT, R3, R186, PT ;  /* 0x000000ba0300720c */ /* 0x000fe40003f46270 */
[----:B------:R-:W-:Y:S02]  /*13eb0*/  P2R R4, PR, RZ, 0x1 ;  /* 0x00000001ff047803 */ /* 0x000fe40000000000 */
[----:B------:R-:W-:Y:S02]  /*13ec0*/  FSEL R50, R31, -INF , !P6 ;  /* 0xff8000001f327808 */ /* 0x000fe40007000000 */
[----:B------:R-:W-:Y:S02]  /*13ed0*/  FSEL R73, R201, -INF , !P5 ;  /* 0xff800000c9497808 */ /* 0x000fe40006800000 */
[----:B------:R-:W-:-:S02]  /*13ee0*/  FSEL R47, R64, -INF , !P4 ;  /* 0xff800000402f7808 */ /* 0x000fc40006000000 */
[----:B------:R-:W-:Y:S02]  /*13ef0*/  FSEL R159, R203, -INF , !P1 ;  /* 0xff800000cb9f7808 */ /* 0x000fe40004800000 */
[----:B------:R-:W-:Y:S02]  /*13f00*/  ISETP.NE.AND P4, PT, R6, RZ, PT ;  /* 0x000000ff0600720c */ /* 0x000fe40003f85270 */
[C---:B------:R-:W-:Y:S02]  /*13f10*/  ISETP.LT.OR P6, PT, R3.reuse, R183, P3 ;  /* 0x000000b70300720c */ /* 0x040fe40001fc1670 */
[C---:B------:R-:W-:Y:S02]  /*13f20*/  ISETP.LT.OR P5, PT, R3.reuse, R182, P2 ;  /* 0x000000b60300720c */ /* 0x040fe400017a1670 */
[----:B------:R-:W-:Y:S02]  /*13f30*/  ISETP.GE.AND P1, PT, R3, R185, PT ;  /* 0x000000b90300720c */ /* 0x000fe40003f26270 */
[----:B------:R-:W-:-:S02]  /*13f40*/  ISETP.NE.AND P3, PT, R5, RZ, PT ;  /* 0x000000ff0500720c */ /* 0x000fc40003f65270 */
[----:B------:R-:W-:Y:S02]  /*13f50*/  IADD3 R2, R0, 0x28, RZ ;  /* 0x0000002800027810 */ /* 0x000fe40007ffe0ff */
[C---:B------:R-:W-:Y:S02]  /*13f60*/  ISETP.GE.AND P0, PT, R3.reuse, R184, PT ;  /* 0x000000b80300720c */ /* 0x040fe40003f06270 */
[----:B------:R-:W-:Y:S02]  /*13f70*/  ISETP.NE.AND P2, PT, R4, RZ, PT ;  /* 0x000000ff0400720c */ /* 0x000fe40003f45270 */
[----:B------:R-:W-:Y:S02]  /*13f80*/  P2R R4, PR, RZ, 0x20 ;  /* 0x00000020ff047803 */ /* 0x000fe40000000000 */
[----:B------:R-:W-:Y:S02]  /*13f90*/  FSEL R48, R66, -INF , !P4 ;  /* 0xff80000042307808 */ /* 0x000fe40006000000 */
[----:B------:R-:W-:-:S02]  /*13fa0*/  ISETP.LT.OR P5, PT, R3, R181, P1 ;  /* 0x000000b50300720c */ /* 0x000fc40000fa1670 */
[----:B------:R-:W-:Y:S02]  /*13fb0*/  FSEL R66, R204, -INF , !P3 ;  /* 0xff800000cc427808 */ /* 0x000fe40005800000 */
[----:B------:R-:W-:Y:S02]  /*13fc0*/  ISETP.LT.OR P1, PT, R3, R180, P0 ;  /* 0x000000b40300720c */ /* 0x000fe40000721670 */
[----:B------:R-:W-:Y:S02]  /*13fd0*/  ISETP.GE.AND P3, PT, R2, R186, PT ;  /* 0x000000ba0200720c */ /* 0x000fe40003f66270 */
[----:B------:R-:W-:Y:S02]  /*13fe0*/  FSEL R158, R206, -INF , !P2 ;  /* 0xff800000ce9e7808 */ /* 0x000fe40005000000 */
[C---:B------:R-:W-:Y:S02]  /*13ff0*/  ISETP.GE.AND P4, PT, R2.reuse, R187, PT ;  /* 0x000000bb0200720c */ /* 0x040fe40003f86270 */
[----:B------:R-:W-:-:S02]  /*14000*/  ISETP.GE.AND P2, PT, R2, R185, PT ;  /* 0x000000b90200720c */ /* 0x000fc40003f46270 */
[C---:B------:R-:W-:Y:S02]  /*14010*/  ISETP.GE.AND P0, PT, R2.reuse, R184, PT ;  /* 0x000000b80200720c */ /* 0x040fe40003f06270 */
[----:B------:R-:W-:Y:S02]  /*14020*/  FSEL R43, R65, -INF , !P6 ;  /* 0xff800000412b7808 */ /* 0x000fe40007000000 */
[C---:B------:R-:W-:Y:S02]  /*14030*/  ISETP.LT.OR P6, PT, R2.reuse, R182, P3 ;  /* 0x000000b60200720c */ /* 0x040fe40001fc1670 */
[----:B------:R-:W-:Y:S02]  /*14040*/  ISETP.LT.OR P4, PT, R2, R183, P4 ;  /* 0x000000b70200720c */ /* 0x000fe40002781670 */
[----:B------:R-:W-:Y:S02]  /*14050*/  ISETP.NE.AND P3, PT, R4, RZ, PT ;  /* 0x000000ff0400720c */ /* 0x000fe40003f65270 */
[----:B------:R-:W-:-:S02]  /*14060*/  ISETP.LT.OR P2, PT, R2, R181, P2 ;  /* 0x000000b50200720c */ /* 0x000fc40001741670 */
[----:B------:R-:W-:Y:S02]  /*14070*/  ISETP.LT.OR P0, PT, R2, R180, P0 ;  /* 0x000000b40200720c */ /* 0x000fe40000701670 */
[----:B------:R-:W-:Y:S02]  /*14080*/  IADD3 R2, R0, 0x29, RZ ;  /* 0x0000002900027810 */ /* 0x000fe40007ffe0ff */
[----:B------:R-:W-:Y:S02]  /*14090*/  P2R R3, PR, RZ, 0x4 ;  /* 0x00000004ff037803 */ /* 0x000fe40000000000 */
[----:B------:R-:W-:Y:S02]  /*140a0*/  FSEL R46, R67, -INF , !P3 ;  /* 0xff800000432e7808 */ /* 0x000fe40005800000 */
[----:B------:R-:W-:Y:S02]  /*140b0*/  P2R R4, PR, RZ, 0x1 ;  /* 0x00000001ff047803 */ /* 0x000fe40000000000 */
[----:B------:R-:W-:-:S02]  /*140c0*/  FSEL R157, R207, -INF , !P1 ;  /* 0xff800000cf9d7808 */ /* 0x000fc40004800000 */
[C---:B------:R-:W-:Y:S02]  /*140d0*/  ISETP.GE.AND P1, PT, R2.reuse, R187, PT ;  /* 0x000000bb0200720c */ /* 0x040fe40003f26270 */
[C---:B------:R-:W-:Y:S02]  /*140e0*/  ISETP.GE.AND P0, PT, R2.reuse, R186, PT ;  /* 0x000000ba0200720c */ /* 0x040fe40003f06270 */
[C---:B------:R-:W-:Y:S02]  /*140f0*/  ISETP.GE.AND P3, PT, R2.reuse, R185, PT ;  /* 0x000000b90200720c */ /* 0x040fe40003f66270 */
[C---:B------:R-:W-:Y:S02]  /*14100*/  ISETP.GE.AND P2, PT, R2.reuse, R184, PT ;  /* 0x000000b80200720c */ /* 0x040fe40003f46270 */
[----:B------:R-:W-:Y:S02]  /*14110*/  FSEL R63, R205, -INF , !P5 ;  /* 0xff800000cd3f7808 */ /* 0x000fe40006800000 */
[----:B------:R-:W-:-:S02]  /*14120*/  ISETP.LT.OR P1, PT, R2, R183, P1 ;  /* 0x000000b70200720c */ /* 0x000fc40000f21670 */
[C---:B------:R-:W-:Y:S02]  /*14130*/  ISETP.LT.OR P0, PT, R2.reuse, R182, P0 ;  /* 0x000000b60200720c */ /* 0x040fe40000701670 */
[C---:B------:R-:W-:Y:S02]  /*14140*/  ISETP.LT.OR P5, PT, R2.reuse, R181, P3 ;  /* 0x000000b50200720c */ /* 0x040fe40001fa1670 */
[----:B------:R-:W-:Y:S02]  /*14150*/  ISETP.LT.OR P2, PT, R2, R180, P2 ;  /* 0x000000b40200720c */ /* 0x000fe40001741670 */
[----:B------:R-:W-:Y:S02]  /*14160*/  IADD3 R2, R0, 0x30, RZ ;  /* 0x0000003000027810 */ /* 0x000fe40007ffe0ff */
[----:B------:R-:W-:Y:S02]  /*14170*/  FSEL R40, R68, -INF , !P4 ;  /* 0xff80000044287808 */ /* 0x000fe40006000000 */
[----:B------:R-:W-:-:S02]  /*14180*/  ISETP.NE.AND P4, PT, R3, RZ, PT ;  /* 0x000000ff0300720c */ /* 0x000fc40003f85270 */
[----:B------:R-:W-:Y:S02]  /*14190*/  FSEL R44, R70, -INF , !P6 ;  /* 0xff800000462c7808 */ /* 0x000fe40007000000 */
[----:B------:R-:W-:Y:S02]  /*141a0*/  P2R R6, PR, RZ, 0x4 ;  /* 0x00000004ff067803 */ /* 0x000fe40000000000 */
[----:B------:R-:W-:Y:S02]  /*141b0*/  FSEL R36, R69, -INF , !P1 ;  /* 0xff80000045247808 */ /* 0x000fe40004800000 */
[----:B------:R-:W-:Y:S02]  /*141c0*/  FSEL R42, R71, -INF , !P0 ;  /* 0xff800000472a7808 */ /* 0x000fe40004000000 */
[----:B------:R-:W-:Y:S02]  /*141d0*/  ISETP.NE.AND P6, PT, R4, RZ, PT ;  /* 0x000000ff0400720c */ /* 0x000fe40003fc5270 */
[----:B------:R-:W-:-:S02]  /*141e0*/  ISETP.GE.AND P1, PT, R2, R187, PT ;  /* 0x000000bb0200720c */ /* 0x000fc40003f26270 */
[C---:B------:R-:W-:Y:S02]  /*141f0*/  ISETP.GE.AND P0, PT, R2.reuse, R186, PT ;  /* 0x000000ba0200720c */ /* 0x040fe40003f06270 */
[C---:B------:R-:W-:Y:S02]  /*14200*/  ISETP.GE.AND P3, PT, R2.reuse, R185, PT ;  /* 0x000000b90200720c */ /* 0x040fe40003f66270 */
[----:B------:R-:W-:Y:S02]  /*14210*/  ISETP.GE.AND P2, PT, R2, R184, PT ;  /* 0x000000b80200720c */ /* 0x000fe40003f46270 */
[----:B------:R-:W-:Y:S02]  /*14220*/  FMNMX.FTZ R4, R247, R14, !PT ;  /* 0x0000000ef7047209 */ /* 0x000fe40007810000 */
[----:B------:R-:W-:Y:S02]  /*14230*/  FSEL R62, R208, -INF , !P4 ;  /* 0xff800000d03e7808 */ /* 0x000fe40006000000 */
[----:B------:R-:W-:-:S02]  /*14240*/  ISETP.LT.OR P1, PT, R2, R183, P1 ;  /* 0x000000b70200720c */ /* 0x000fc40000f21670 */
[C---:B------:R-:W-:Y:S02]  /*14250*/  ISETP.LT.OR P0, PT, R2.reuse, R182, P0 ;  /* 0x000000b60200720c */ /* 0x040fe40000701670 */
[C---:B------:R-:W-:Y:S02]  /*14260*/  ISETP.LT.OR P4, PT, R2.reuse, R181, P3 ;  /* 0x000000b50200720c */ /* 0x040fe40001f81670 */
[----:B------:R-:W-:Y:S02]  /*14270*/  ISETP.LT.OR P2, PT, R2, R180, P2 ;  /* 0x000000b40200720c */ /* 0x000fe40001741670 */
[----:B------:R-:W-:-:S04]  /*14280*/  FMNMX.FTZ R2, R18, R4, !PT ;  /* 0x0000000412027209 */ /* 0x000fc80007810000 */
[----:B------:R-:W-:-:S04]  /*14290*/  FMNMX.FTZ R4, R26, R2, !PT ;  /* 0x000000021a047209 */ /* 0x000fc80007810000 */
[----:B------:R-:W-:Y:S02]  /*142a0*/  FMNMX.FTZ R4, R23, R4, !PT ;  /* 0x0000000417047209 */ /* 0x000fe40007810000 */
[----:B------:R-:W-:Y:S02]  /*142b0*/  IADD3 R3, R0, 0x31, RZ ;  /* 0x0000003100037810 */ /* 0x000fe40007ffe0ff */
[----:B------:R-:W-:Y:S02]  /*142c0*/  FMNMX.FTZ R4, R61, R4, !PT ;  /* 0x000000043d047209 */ /* 0x000fe40007810000 */
[----:B------:R-:W-:Y:S02]  /*142d0*/  FSEL R35, R144, -INF , !P1 ;  /* 0xff80000090237808 */ /* 0x000fe40004800000 */
[----:B------:R-:W-:Y:S02]  /*142e0*/  ISETP.GE.AND P1, PT, R3, R187, PT ;  /* 0x000000bb0300720c */ /* 0x000fe40003f26270 */
[----:B------:R-:W-:-:S02]  /*142f0*/  FMNMX.FTZ R4, R56, R4, !PT ;  /* 0x0000000438047209 */ /* 0x000fc40007810000 */
[----:B------:R-:W-:Y:S02]  /*14300*/  ISETP.LT.OR P1, PT, R3, R183, P1 ;  /* 0x000000b70300720c */ /* 0x000fe40000f21670 */
[----:B------:R-:W-:Y:S02]  /*14310*/  IADD3 R2, R0, 0x38, RZ ;  /* 0x0000003800027810 */ /* 0x000fe40007ffe0ff */
[----:B------:R-:W-:Y:S02]  /*14320*/  FMNMX.FTZ R5, R51, R4, !PT ;  /* 0x0000000433057209 */ /* 0x000fe40007810000 */
[----:B------:R-:W-:Y:S02]  /*14330*/  FSEL R33, R145, -INF , !P1 ;  /* 0xff80000091217808 */ /* 0x000fe40004800000 */
[----:B------:R-:W-:Y:S02]  /*14340*/  FMNMX.FTZ R4, R246, R19, !PT ;  /* 0x00000013f6047209 */ /* 0x000fe40007810000 */
[----:B------:R-:W-:-:S02]  /*14350*/  ISETP.GE.AND P1, PT, R2, R187, PT ;  /* 0x000000bb0200720c */ /* 0x000fc40003f26270 */
[----:B------:R-:W-:Y:S02]  /*14360*/  FMNMX.FTZ R5, R49, R5, !PT ;  /* 0x0000000531057209 */ /* 0x000fe40007810000 */
[----:B------:R-:W-:Y:S02]  /*14370*/  IADD3 R0, R0, 0x39, RZ ;  /* 0x0000003900007810 */ /* 0x000fe40007ffe0ff */
[----:B------:R-:W-:Y:S02]  /*14380*/  FSEL R41, R146, -INF , !P0 ;  /* 0xff80000092297808 */ /* 0x000fe40004000000 */
[----:B------:R-:W-:Y:S02]  /*14390*/  FMNMX.FTZ R4, R22, R4, !PT ;  /* 0x0000000416047209 */ /* 0x000fe40007810000 */
[----:B------:R-:W-:Y:S02]  /*143a0*/  P2R R16, PR, RZ, 0x4 ;  /* 0x00000004ff107803 */ /* 0x000fe40000000000 */
[----:B------:R-:W-:-:S02]  /*143b0*/  ISETP.GE.AND P0, PT, R3, R186, PT ;  /* 0x000000ba0300720c */ /* 0x000fc40003f06270 */
[----:B------:R-:W-:Y:S02]  /*143c0*/  ISETP.LT.OR P1, PT, R2, R183, P1 ;  /* 0x000000b70200720c */ /* 0x000fe40000f21670 */
[----:B------:R-:W-:Y:S02]  /*143d0*/  FMNMX.FTZ R5, R47, R5, !PT ;  /* 0x000000052f057209 */ /* 0x000fe40007810000 */
[----:B------:R-:W-:Y:S02]  /*143e0*/  ISETP.GE.AND P2, PT, R0, R187, PT ;  /* 0x000000bb0000720c */ /* 0x000fe40003f46270 */
[----:B------:R-:W-:Y:S02]  /*143f0*/  FMNMX.FTZ R4, R38, R4, !PT ;  /* 0x0000000426047209 */ /* 0x000fe40007810000 */
[----:B------:R-:W-:Y:S02]  /*14400*/  ISETP.LT.OR P0, PT, R3, R182, P0 ;  /* 0x000000b60300720c */ /* 0x000fe40000701670 */
[----:B------:R-:W-:-:S02]  /*14410*/  FSEL R30, R148, -INF , !P1 ;  /* 0xff800000941e7808 */ /* 0x000fc40004800000 */
[----:B------:R-:W-:Y:S02]  /*14420*/  FMNMX.FTZ R5, R43, R5, !PT ;  /* 0x000000052b057209 */ /* 0x000fe40007810000 */
[----:B------:R-:W-:Y:S02]  /*14430*/  ISETP.LT.OR P1, PT, R0, R183, P2 ;  /* 0x000000b70000720c */ /* 0x000fe40001721670 */
[C---:B------:R-:W-:Y:S02]  /*14440*/  ISETP.GE.AND P3, PT, R3.reuse, R185, PT ;  /* 0x000000b90300720c */ /* 0x040fe40003f66270 */
[----:B------:R-:W-:Y:S02]  /*14450*/  ISETP.GE.AND P2, PT, R3, R184, PT ;  /* 0x000000b80300720c */ /* 0x000fe40003f46270 */
[----:B------:R-:W-:Y:S02]  /*14460*/  FMNMX.FTZ R4, R37, R4, !PT ;  /* 0x0000000425047209 */ /* 0x000fe40007810000 */
[----:B------:R-:W-:-:S02]  /*14470*/  FSEL R39, R147, -INF , !P0 ;  /* 0xff80000093277808 */ /* 0x000fc40004000000 */
[----:B------:R-:W-:Y:S02]  /*14480*/  FMNMX.FTZ R5, R40, R5, !PT ;  /* 0x0000000528057209 */ /* 0x000fe40007810000 */
[----:B------:R-:W-:Y:S02]  /*14490*/  FSEL R147, R210, -INF , !P6 ;  /* 0xff800000d2937808 */ /* 0x000fe40007000000 */
[----:B------:R-:W-:Y:S02]  /*144a0*/  FSEL R29, R149, -INF , !P1 ;  /* 0xff800000951d7808 */ /* 0x000fe40004800000 */
[C---:B------:R-:W-:Y:S02]  /*144b0*/  ISETP.LT.OR P1, PT, R3.reuse, R181, P3 ;  /* 0x000000b50300720c */ /* 0x040fe40001f21670 */
[----:B------:R-:W-:Y:S02]  /*144c0*/  ISETP.LT.OR P6, PT, R3, R180, P2 ;  /* 0x000000b40300720c */ /* 0x000fe400017c1670 */
[----:B------:R-:W-:-:S02]  /*144d0*/  FMNMX.FTZ R3, R60, R4, !PT ;  /* 0x000000043c037209 */ /* 0x000fc40007810000 */
[----:B------:R-:W-:Y:S02]  /*144e0*/  FMNMX.FTZ R4, R36, R5, !PT ;  /* 0x0000000524047209 */ /* 0x000fe40007810000 */
[C---:B------:R-:W-:Y:S02]  /*144f0*/  ISETP.GE.AND P0, PT, R2.reuse, R186, PT ;  /* 0x000000ba0200720c */ /* 0x040fe40003f06270 */
[----:B------:R-:W-:Y:S02]  /*14500*/  FMNMX.FTZ R3, R59, R3, !PT ;  /* 0x000000033b037209 */ /* 0x000fe40007810000 */
[----:B------:R-:W-:Y:S02]  /*14510*/  FMNMX.FTZ R4, R35, R4, !PT ;  /* 0x0000000423047209 */ /* 0x000fe40007810000 */
[----:B------:R-:W-:Y:S02]  /*14520*/  ISETP.LT.OR P0, PT, R2, R182, P0 ;  /* 0x000000b60200720c */ /* 0x000fe40000701670 */
[----:B------:R-:W-:-:S02]  /*14530*/  FMNMX.FTZ R3, R54, R3, !PT ;  /* 0x0000000336037209 */ /* 0x000fc40007810000 */
[----:B------:R-:W-:Y:S02]  /*14540*/  FMNMX.FTZ R4, R33, R4, !PT ;  /* 0x0000000421047209 */ /* 0x000fe40007810000 */
[----:B------:R-:W-:Y:S02]  /*14550*/  FSEL R32, R150, -INF , !P0 ;  /* 0xff80000096207808 */ /* 0x000fe40004000000 */
[----:B------:R-:W-:Y:S02]  /*14560*/  ISETP.NE.AND P3, PT, R6, RZ, PT ;  /* 0x000000ff0600720c */ /* 0x000fe40003f65270 */
[----:B------:R-:W-:Y:S02]  /*14570*/  LOP3.LUT R5, R191, UR35, R239, 0x96, !PT ;  /* 0x00000023bf057c12 */ /* 0x000fe4000f8e96ef */
[----:B------:R-:W-:Y:S02]  /*14580*/  ISETP.GE.AND P0, PT, R0, R186, PT ;  /* 0x000000ba0000720c */ /* 0x000fe40003f06270 */
[----:B------:R-:W-:-:S02]  /*14590*/  LOP3.LUT R6, R245, UR16, R190, 0x96, !PT ;  /* 0x00000010f5067c12 */ /* 0x000fc4000f8e96be */
[----:B------:R-:W-:Y:S02]  /*145a0*/  FMNMX.FTZ R3, R50, R3, !PT ;  /* 0x0000000332037209 */ /* 0x000fe40007810000 */
[----:B------:R-:W-:Y:S01]  /*145b0*/  FMNMX.FTZ R4, R30, R4, !PT ;  /* 0x000000041e047209 */ /* 0x000fe20007810000 */
[----:B-1----:R-:W-:Y:S01]  /*145c0*/  IMAD R176, R9, -0x326172a9, RZ ;  /* 0xcd9e8d5709b07824 */ /* 0x002fe200078e02ff */
[----:B------:R-:W-:Y:S01]  /*145d0*/  ISETP.LT.OR P0, PT, R0, R182, P0 ;  /* 0x000000b60000720c */ /* 0x000fe20000701670 */
[----:B------:R-:W-:Y:S02]  /*145e0*/  IMAD.MOV.U32 R240, RZ, RZ, R7 ;  /* 0x000000fffff07224 */ /* 0x000fe400078e0007 */
[----:B------:R-:W-:Y:S01]  /*145f0*/  IMAD.WIDE.U32 R24, R5, -0x326172a9, RZ ;  /* 0xcd9e8d5705187825 */ /* 0x000fe200078e00ff */
[----:B------:R-:W-:Y:S02]  /*14600*/  FMNMX.FTZ R5, R48, R3, !PT ;  /* 0x0000000330057209 */ /* 0x000fe40007810000 */
[----:B------:R-:W-:Y:S01]  /*14610*/  FMNMX.FTZ R10, R29, R4, !PT ;  /* 0x000000041d0a7209 */ /* 0x000fe20007810000 */
[----:B------:R-:W-:Y:S01]  /*14620*/  IMAD.WIDE.U32 R6, R6, -0x326172a9, RZ ;  /* 0xcd9e8d5706067825 */ /* 0x000fe200078e00ff */
[----:B------:R-:W-:-:S02]  /*14630*/  P2R R15, PR, RZ, 0x2 ;  /* 0x00000002ff0f7803 */ /* 0x000fc40000000000 */
[----:B------:R-:W-:Y:S02]  /*14640*/  FSEL R27, R151, -INF , !P0 ;  /* 0xff800000971b7808 */ /* 0x000fe40004000000 */
[C---:B------:R-:W-:Y:S02]  /*14650*/  ISETP.GE.AND P1, PT, R2.reuse, R185, PT ;  /* 0x000000b90200720c */ /* 0x040fe40003f26270 */
[----:B------:R-:W-:Y:S02]  /*14660*/  ISETP.GE.AND P0, PT, R2, R184, PT ;  /* 0x000000b80200720c */ /* 0x000fe40003f06270 */
[----:B------:R-:W-:Y:S01]  /*14670*/  LOP3.LUT R4, R25, UR17, R176, 0x96, !PT ;  /* 0x0000001119047c12 */ /* 0x000fe2000f8e96b0 */
[----:B------:R-:W1:Y:S01]  /*14680*/  SHFL.BFLY PT, R12, R10, 0x2, 0x1f ;  /* 0x0c401f000a0c7f89 */ /* 0x000e6200000e0000 */
[----:B------:R-:W-:Y:S02]  /*14690*/  LOP3.LUT R3, R7, UR12, R24, 0x96, !PT ;  /* 0x0000000c07037c12 */ /* 0x000fe4000f8e9618 */
[----:B------:R-:W-:-:S02]  /*146a0*/  FMNMX.FTZ R5, R46, R5, !PT ;  /* 0x000000052e057209 */ /* 0x000fc40007810000 */
[----:B------:R-:W-:Y:S01]  /*146b0*/  FSEL R34, R209, -INF , !P5 ;  /* 0xff800000d1227808 */ /* 0x000fe20006800000 */
[----:B------:R-:W-:Y:S01]  /*146c0*/  IMAD.WIDE.U32 R144, R4, -0x2daee0ad, RZ ;  /* 0xd2511f5304907825 */ /* 0x000fe200078e00ff */
[C---:B------:R-:W-:Y:S02]  /*146d0*/  ISETP.LT.OR P5, PT, R2.reuse, R181, P1 ;  /* 0x000000b50200720c */ /* 0x040fe40000fa1670 */
[----:B------:R-:W-:Y:S02]  /*146e0*/  ISETP.LT.OR P2, PT, R2, R180, P0 ;  /* 0x000000b40200720c */ /* 0x000fe40000741670 */
[----:B------:R-:W-:Y:S01]  /*146f0*/  FMNMX.FTZ R2, R44, R5, !PT ;  /* 0x000000052c027209 */ /* 0x000fe20007810000 */
[----:B------:R-:W-:-:S03]  /*14700*/  IMAD.WIDE.U32 R4, R3, -0x2daee0ad, RZ ;  /* 0xd2511f5303047825 */ /* 0x000fc600078e00ff */
[----:B------:R-:W-:Y:S02]  /*14710*/  FMNMX.FTZ R3, R42, R2, !PT ;  /* 0x000000022a037209 */ /* 0x000fe40007810000 */
[----:B------:R-:W-:Y:S02]  /*14720*/  LOP3.LUT R2, R145, UR11, R244, 0x96, !PT ;  /* 0x0000000b91027c12 */ /* 0x000fe4000f8e96f4 */
[----:B------:R-:W-:Y:S01]  /*14730*/  LOP3.LUT R5, R5, UR9, R144, 0x96, !PT ;  /* 0x0000000905057c12 */ /* 0x000fe2000f8e9690 */
[----:B------:R-:W-:Y:S01]  /*14740*/  IMAD.MOV.U32 R241, RZ, RZ, R8 ;  /* 0x000000fffff17224 */ /* 0x000fe200078e0008 */
[----:B------:R-:W-:Y:S01]  /*14750*/  FMNMX.FTZ R11, R41, R3, !PT ;  /* 0x00000003290b7209 */ /* 0x000fe20007810000 */
[----:B------:R-:W-:-:S04]  /*14760*/  IMAD.WIDE.U32 R2, R2, -0x326172a9, RZ ;  /* 0xcd9e8d5702027825 */ /* 0x000fc800078e00ff */
[----:B------:R-:W-:Y:S01]  /*14770*/  IMAD.WIDE.U32 R8, R5, -0x326172a9, RZ ;  /* 0xcd9e8d5705087825 */ /* 0x000fe200078e00ff */
[----:B------:R-:W-:Y:S02]  /*14780*/  FMNMX.FTZ R5, R39, R11, !PT ;  /* 0x0000000b27057209 */ /* 0x000fe40007810000 */
[----:B------:R-:W-:Y:S02]  /*14790*/  LOP3.LUT R3, R3, UR10, R6, 0x96, !PT ;  /* 0x0000000a03037c12 */ /* 0x000fe4000f8e9606 */
[----:B------:R-:W-:Y:S02]  /*147a0*/  LOP3.LUT R11, R9, UR8, R2, 0x96, !PT ;  /* 0x00000008090b7c12 */ /* 0x000fe4000f8e9602 */
[----:B------:R-:W-:Y:S02]  /*147b0*/  FMNMX.FTZ R2, R32, R5, !PT ;  /* 0x0000000520027209 */ /* 0x000fe40007810000 */
[----:B-1----:R-:W-:Y:S01]  /*147c0*/  FMNMX.FTZ R12, R10, R12, !PT ;  /* 0x0000000c0a0c7209 */ /* 0x002fe20007810000 */
[----:B------:R-:W-:Y:S01]  /*147d0*/  IMAD.WIDE.U32 R10, R11, -0x2daee0ad, RZ ;  /* 0xd2511f530b0a7825 */ /* 0x000fe200078e00ff */
[----:B------:R-:W-:-:S03]  /*147e0*/  FMNMX.FTZ R9, R27, R2, !PT ;  /* 0x000000021b097209 */ /* 0x000fc60007810000 */
[----:B------:R-:W-:-:S05]  /*147f0*/  IMAD.WIDE.U32 R2, R3, -0x2daee0ad, RZ ;  /* 0xd2511f5303027825 */ /* 0x000fca00078e00ff */
[----:B------:R-:W-:Y:S02]  /*14800*/  LOP3.LUT R2, R11, UR5, R2, 0x96, !PT ;  /* 0x000000050b027c12 */ /* 0x000fe4000f8e9602 */
[----:B------:R-:W1:Y:S04]  /*14810*/  SHFL.BFLY PT, R11, R9, 0x2, 0x1f ;  /* 0x0c401f00090b7f89 */ /* 0x000e6800000e0000 */
[----:B------:R-:W2:Y:S01]  /*14820*/  SHFL.BFLY PT, R13, R12, 0x1, 0x1f ;  /* 0x0c201f000c0d7f89 */ /* 0x000ea200000e0000 */
[----:B------:R-:W-:Y:S02]  /*14830*/  LOP3.LUT R3, R3, UR7, R4, 0x96, !PT ;  /* 0x0000000703037c12 */ /* 0x000fe4000f8e9604 */
[C---:B------:R-:W-:Y:S02]  /*14840*/  ISETP.GE.AND P0, PT, R0.reuse, R184, PT ;  /* 0x000000b80000720c */ /* 0x040fe40003f06270 */
[C---:B------:R-:W-:Y:S01]  /*14850*/  ISETP.GE.AND P1, PT, R0.reuse, R185, PT ;  /* 0x000000b90000720c */ /* 0x040fe20003f26270 */
[----:B------:R-:W-:Y:S01]  /*14860*/  IMAD.WIDE.U32 R4, R3, -0x326172a9, RZ ;  /* 0xcd9e8d5703047825 */ /* 0x000fe200078e00ff */
[----:B------:R-:W-:-:S02]  /*14870*/  ISETP.LT.OR P0, PT, R0, R180, P0 ;  /* 0x000000b40000720c */ /* 0x000fc40000701670 */
[----:B------:R-:W-:Y:S01]  /*14880*/  FSEL R146, R211, -INF , !P3 ;  /* 0xff800000d3927808 */ /* 0x000fe20005800000 */
[----:B------:R-:W-:Y:S01]  /*14890*/  IMAD.WIDE.U32 R2, R2, -0x326172a9, RZ ;  /* 0xcd9e8d5702027825 */ /* 0x000fe200078e00ff */
[----:B------:R-:W-:Y:S02]  /*148a0*/  ISETP.LT.OR P3, PT, R0, R181, P1 ;  /* 0x000000b50000720c */ /* 0x000fe40000f61670 */
[----:B------:R-:W-:Y:S02]  /*148b0*/  LOP3.LUT R28, R5, UR6, R8, 0x96, !PT ;  /* 0x00000006051c7c12 */ /* 0x000fe4000f8e9608 */
[----:B------:R-:W-:Y:S02]  /*148c0*/  LOP3.LUT R4, R3, UR14, R4, 0x96, !PT ;  /* 0x0000000e03047c12 */ /* 0x000fe4000f8e9604 */
[----:B-1----:R-:W-:Y:S02]  /*148d0*/  FMNMX.FTZ R0, R9, R11, !PT ;  /* 0x0000000b09007209 */ /* 0x002fe40007810000 */
[----:B------:R-:W-:-:S02]  /*148e0*/  LOP3.LUT R179, R179, 0xfffffffd, RZ, 0xc0, !PT ;  /* 0xfffffffdb3b37812 */ /* 0x000fc400078ec0ff */
[----:B--2---:R-:W-:Y:S01]  /*148f0*/  FMNMX.FTZ R68, R12, R13, !PT ;  /* 0x0000000d0c447209 */ /* 0x004fe20007810000 */
[----:B------:R-:W1:Y:S01]  /*14900*/  SHFL.BFLY PT, R8, R0, 0x1, 0x1f ;  /* 0x0c201f0000087f89 */ /* 0x000e6200000e0000 */
[----:B------:R-:W-:Y:S02]  /*14910*/  LOP3.LUT R31, R2, 0xffff, RZ, 0xc0, !PT ;  /* 0x0000ffff021f7812 */ /* 0x000fe400078ec0ff */
[----:B------:R-:W-:Y:S02]  /*14920*/  FSEL R20, R216, -INF , !P4 ;  /* 0xff800000d8147808 */ /* 0x000fe40006000000 */
[----:B------:R-:W-:Y:S02]  /*14930*/  LOP3.LUT R3, R4, 0xffff, RZ, 0xc0, !PT ;  /* 0x0000ffff04037812 */ /* 0x000fe400078ec0ff */
[----:B------:R-:W-:Y:S02]  /*14940*/  ISETP.NE.AND P4, PT, R16, RZ, PT ;  /* 0x000000ff1000720c */ /* 0x000fe40003f85270 */
[----:B------:R-:W-:-:S02]  /*14950*/  LOP3.LUT R5, R2, 0xff, RZ, 0xc0, !PT ;  /* 0x000000ff02057812 */ /* 0x000fc400078ec0ff */
[--C-:B------:R-:W-:Y:S02]  /*14960*/  SHF.R.U32.HI R21, RZ, 0x10, R2.reuse ;  /* 0x00000010ff157819 */ /* 0x100fe40000011602 */
[----:B------:R-:W-:Y:S01]  /*14970*/  SHF.R.U32.HI R16, RZ, 0x18, R2 ;  /* 0x00000018ff107819 */ /* 0x000fe20000011602 */
[C---:B------:R-:W-:Y:S01]  /*14980*/  FMUL.FTZ R2, R68.reuse, c[0x0][0x23c] ;  /* 0x00008f0044027a20 */ /* 0x040fe20000410000 */
[----:B------:R-:W-:Y:S02]  /*14990*/  @P0 LOP3.LUT R179, R179, 0x2, RZ, 0xfc, !PT ;  /* 0x00000002b3b30812 */ /* 0x000fe400078efcff */
[----:B------:R-:W-:Y:S02]  /*149a0*/  FSETP.NEU.FTZ.AND P0, PT, R68, -INF , PT ;  /* 0xff8000004400780b */ /* 0x000fe40003f1d000 */
[----:B------:R-:W-:Y:S02]  /*149b0*/  SHF.R.U32.HI R3, RZ, 0x8, R3 ;  /* 0x00000008ff037819 */ /* 0x000fe40000011603 */
[----:B------:R-:W-:-:S02]  /*149c0*/  ISETP.NE.AND P1, PT, R15, RZ, PT ;  /* 0x000000ff0f00720c */ /* 0x000fc40003f25270 */
[----:B------:R-:W-:Y:S02]  /*149d0*/  FSEL R2, R2, RZ, P0 ;  /* 0x000000ff02027208 */ /* 0x000fe40000000000 */
[----:B------:R-:W-:Y:S02]  /*149e0*/  LOP3.LUT R3, R3, 0xffff, RZ, 0xc0, !PT ;  /* 0x0000ffff03037812 */ /* 0x000fe400078ec0ff */
[----:B------:R-:W-:Y:S02]  /*149f0*/  FSEL R142, R218, -INF , !P4 ;  /* 0xff800000da8e7808 */ /* 0x000fe40006000000 */
[----:B------:R-:W-:Y:S02]  /*14a00*/  FSEL R17, R217, -INF , !P1 ;  /* 0xff800000d9117808 */ /* 0x000fe40004800000 */
[C---:B------:R-:W-:Y:S01]  /*14a10*/  ISETP.GE.U32.AND P4, PT, R225.reuse, R5, PT ;  /* 0x00000005e100720c */ /* 0x040fe20003f86070 */
[--C-:B------:R-:W-:Y:S01]  /*14a20*/  FFMA.FTZ R5, R14, c[0x0][0x23c], -R2.reuse ;  /* 0x00008f000e057a23 */ /* 0x100fe20000010802 */
[----:B------:R-:W-:Y:S01]  /*14a30*/  ISETP.GE.U32.AND P1, PT, R225, R3, PT ;  /* 0x00000003e100720c */ /* 0x000fe20003f26070 */
[----:B------:R-:W-:-:S02]  /*14a40*/  FFMA.FTZ R3, R18, c[0x0][0x23c], -R2 ;  /* 0x00008f0012037a23 */ /* 0x000fc40000010802 */
[----:B------:R-:W-:Y:S01]  /*14a50*/  MUFU.EX2 R15, R5 ;  /* 0x00000005000f7308 */ /* 0x000fe20000000800 */
[----:B-1----:R-:W-:-:S07]  /*14a60*/  FMNMX.FTZ R69, R0, R8, !PT ;  /* 0x0000000800457209 */ /* 0x002fce0007810000 */
[----:B------:R1:W2:Y:S01]  /*14a70*/  MUFU.EX2 R14, R3 ;  /* 0x00000003000e7308 */ /* 0x0002a20000000800 */
[----:B------:R-:W-:Y:S01]  /*14a80*/  FSEL R74, R219, -INF , !P6 ;  /* 0xff800000db4a7808 */ /* 0x000fe20007000000 */
[C---:B------:R-:W-:Y:S01]  /*14a90*/  FMUL.FTZ R0, R69.reuse, c[0x0][0x23c] ;  /* 0x00008f0045007a20 */ /* 0x040fe20000410000 */
[----:B------:R-:W-:-:S04]  /*14aa0*/  FSETP.NEU.FTZ.AND P6, PT, R69, -INF , PT ;  /* 0xff8000004500780b */ /* 0x000fc80003fdd000 */
[----:B------:R-:W-:Y:S02]  /*14ab0*/  FSEL R0, R0, RZ, P6 ;  /* 0x000000ff00007208 */ /* 0x000fe40003000000 */
[----:B-1----:R-:W-:-:S04]  /*14ac0*/  LOP3.LUT R3, R4, 0xff, RZ, 0xc0, !PT ;  /* 0x000000ff04037812 */ /* 0x002fc800078ec0ff */
[----:B------:R-:W-:Y:S02]  /*14ad0*/  ISETP.GE.U32.AND P0, PT, R225, R3, PT ;  /* 0x00000003e100720c */ /* 0x000fe40003f06070 */
[----:B--2---:R-:W-:Y:S01]  /*14ae0*/  F2FP.PACK_AB R3, R14, R15 ;  /* 0x0000000f0e03723e */ /* 0x004fe200000000ff */
[----:B------:R-:W-:-:S03]  /*14af0*/  FFMA.FTZ R5, R19, c[0x0][0x23c], -R0 ;  /* 0x00008f0013057a23 */ /* 0x000fc60000010800 */
[C---:B------:R-:W-:Y:S02]  /*14b00*/  PRMT R58, R3.reuse, 0x7610, R58 ;  /* 0x00007610033a7816 */ /* 0x040fe4000000003a */
[----:B------:R-:W-:Y:S01]  /*14b10*/  PRMT R57, R3, 0x7632, R57 ;  /* 0x0000763203397816 */ /* 0x000fe20000000039 */
[----:B------:R-:W-:Y:S01]  /*14b20*/  FFMA.FTZ R3, R22, c[0x0][0x23c], -R0 ;  /* 0x00008f0016037a23 */ /* 0x000fe20000010800 */
[----:B------:R-:W-:Y:S03]  /*14b30*/  MUFU.EX2 R12, R5 ;  /* 0x00000005000c7308 */ /* 0x000fe60000000800 */
[----:B------:R-:W-:Y:S01]  /*14b40*/  @!P0 HADD2 R45, -R58.H0_H0, -RZ.H0_H0 ;  /* 0xa00000ff3a2d8230 */ /* 0x000fe20000000900 */
[----:B------:R-:W-:-:S04]  /*14b50*/  PRMT R169, R58, 0x5410, R57 ;  /* 0x000054103aa97816 */ /* 0x000fc80000000039 */
[----:B------:R1:W2:Y:S01]  /*14b60*/  MUFU.EX2 R205, R3 ;  /* 0x0000000300cd7308 */ /* 0x0002a20000000800 */
[----:B------:R-:W-:Y:S01]  /*14b70*/  @!P0 PRMT R58, R45, 0x5410, RZ ;  /* 0x000054102d3a8816 */ /* 0x000fe200000000ff */
[----:B------:R-:W-:Y:S01]  /*14b80*/  @!P1 HADD2 R52, -R57.H0_H0, -RZ.H0_H0 ;  /* 0xa00000ff39349230 */ /* 0x000fe20000000900 */
[----:B-1----:R-:W-:-:S04]  /*14b90*/  SHF.R.U32.HI R3, RZ, 0x18, R4 ;  /* 0x00000018ff037819 */ /* 0x002fc80000011604 */
[----:B------:R-:W-:Y:S02]  /*14ba0*/  ISETP.GE.U32.AND P0, PT, R225, R3, PT ;  /* 0x00000003e100720c */ /* 0x000fe40003f06070 */
[----:B------:R-:W-:-:S04]  /*14bb0*/  SHF.R.U32.HI R3, RZ, 0x10, R4 ;  /* 0x00000010ff037819 */ /* 0x000fc80000011604 */
[----:B------:R-:W-:Y:S02]  /*14bc0*/  LOP3.LUT R3, R3, 0xff, RZ, 0xc0, !PT ;  /* 0x000000ff03037812 */ /* 0x000fe400078ec0ff */
[----:B------:R-:W-:Y:S02]  /*14bd0*/  @!P1 PRMT R57, R52, 0x5410, RZ ;  /* 0x0000541034399816 */ /* 0x000fe400000000ff */
[----:B------:R-:W-:Y:S01]  /*14be0*/  ISETP.GE.U32.AND P1, PT, R225, R3, PT ;  /* 0x00000003e100720c */ /* 0x000fe20003f26070 */
[----:B------:R-:W-:Y:S01]  /*14bf0*/  FFMA.FTZ R4, R26, c[0x0][0x23c], -R2 ;  /* 0x00008f001a047a23 */ /* 0x000fe20000010802 */
[----:B--2---:R-:W-:-:S03]  /*14c00*/  F2FP.PACK_AB R3, R205, R12 ;  /* 0x0000000ccd03723e */ /* 0x004fc600000000ff */
[----:B------:R1:W-:Y:S01]  /*14c10*/  MUFU.EX2 R9, R4 ;  /* 0x0000000400097308 */ /* 0x0003e20000000800 */
[C---:B------:R-:W-:Y:S02]  /*14c20*/  PRMT R53, R3.reuse, 0x7632, R53 ;  /* 0x0000763203357816 */ /* 0x040fe40000000035 */
[----:B------:R-:W-:-:S03]  /*14c30*/  PRMT R52, R3, 0x7610, R52 ;  /* 0x0000761003347816 */ /* 0x000fc60000000034 */
[----:B------:R-:W-:Y:S01]  /*14c40*/  @!P0 HADD2 R55, -R53.H0_H0, -RZ.H0_H0 ;  /* 0xa00000ff35378230 */ /* 0x000fe20000000900 */
[----:B------:R-:W-:Y:S02]  /*14c50*/  LOP3.LUT R3, R21, 0xff, RZ, 0xc0, !PT ;  /* 0x000000ff15037812 */ /* 0x000fe400078ec0ff */
[----:B------:R-:W-:Y:S01]  /*14c60*/  PRMT R172, R52, 0x5410, R53 ;  /* 0x0000541034ac7816 */ /* 0x000fe20000000035 */
[----:B-1----:R-:W-:-:S04]  /*14c70*/  FFMA.FTZ R4, R23, c[0x0][0x23c], -R2 ;  /* 0x00008f0017047a23 */ /* 0x002fc80000010802 */
[----:B------:R1:W2:Y:S01]  /*14c80*/  MUFU.EX2 R18, R4 ;  /* 0x0000000400127308 */ /* 0x0002a20000000800 */
[----:B------:R-:W-:Y:S02]  /*14c90*/  @!P0 PRMT R53, R55, 0x5410, RZ ;  /* 0x0000541037358816 */ /* 0x000fe400000000ff */
[----:B------:R-:W-:Y:S02]  /*14ca0*/  FSEL R72, R222, -INF , !P2 ;  /* 0xff800000de487808 */ /* 0x000fe40005000000 */
[C---:B------:R-:W-:Y:S02]  /*14cb0*/  ISETP.GE.U32.AND P0, PT, R225.reuse, R3, PT ;  /* 0x00000003e100720c */ /* 0x040fe40003f06070 */
[----:B------:R-:W-:Y:S01]  /*14cc0*/  ISETP.GE.U32.AND P2, PT, R225, R16, PT ;  /* 0x00000010e100720c */ /* 0x000fe20003f46070 */
[----:B-1----:R-:W-:Y:S01]  /*14cd0*/  IMAD.WIDE.U32 R4, R28, -0x2daee0ad, RZ ;  /* 0xd2511f531c047825 */ /* 0x002fe200078e00ff */
[----:B------:R-:W-:-:S04]  /*14ce0*/  @!P1 HADD2 R64, -R52.H0_H0, -RZ.H0_H0 ;  /* 0xa00000ff34409230 */ /* 0x000fc80000000900 */
[----:B------:R-:W-:Y:S02]  /*14cf0*/  LOP3.LUT R3, R5, UR13, R10, 0x96, !PT ;  /* 0x0000000d05037c12 */ /* 0x000fe4000f8e960a */
[C---:B------:R-:W-:Y:S02]  /*14d00*/  LOP3.LUT R10, R4.reuse, 0xff, RZ, 0xc0, !PT ;  /* 0x000000ff040a7812 */ /* 0x040fe400078ec0ff */
[----:B------:R-:W-:Y:S02]  /*14d10*/  LOP3.LUT R55, R4, 0xffff, RZ, 0xc0, !PT ;  /* 0x0000ffff04377812 */ /* 0x000fe400078ec0ff */
[--C-:B------:R-:W-:Y:S02]  /*14d20*/  SHF.R.U32.HI R45, RZ, 0x10, R4.reuse ;  /* 0x00000010ff2d7819 */ /* 0x100fe40000011604 */
[----:B------:R-:W-:Y:S02]  /*14d30*/  SHF.R.U32.HI R16, RZ, 0x18, R4 ;  /* 0x00000018ff107819 */ /* 0x000fe40000011604 */
[----:B------:R-:W-:-:S02]  /*14d40*/  SHF.R.U32.HI R4, RZ, 0x8, R31 ;  /* 0x00000008ff047819 */ /* 0x000fc4000001161f */
[----:B------:R-:W-:Y:S02]  /*14d50*/  FMNMX.FTZ R5, R249, R155, !PT ;  /* 0x0000009bf9057209 */ /* 0x000fe40007810000 */
[----:B------:R-:W-:Y:S02]  /*14d60*/  LOP3.LUT R4, R4, 0xffff, RZ, 0xc0, !PT ;  /* 0x0000ffff04047812 */ /* 0x000fe400078ec0ff */
[----:B------:R-:W-:Y:S02]  /*14d70*/  FMNMX.FTZ R5, R156, R5, !PT ;  /* 0x000000059c057209 */ /* 0x000fe40007810000 */
[----:B------:R-:W-:Y:S02]  /*14d80*/  @!P1 PRMT R52, R64, 0x5410, RZ ;  /* 0x0000541040349816 */ /* 0x000fe400000000ff */
[----:B------:R-:W-:Y:S02]  /*14d90*/  ISETP.GE.U32.AND P1, PT, R225, R4, PT ;  /* 0x00000004e100720c */ /* 0x000fe40003f26070 */
[----:B------:R-:W-:Y:S01]  /*14da0*/  FMNMX.FTZ R4, R154, R5, !PT ;  /* 0x000000059a047209 */ /* 0x000fe20007810000 */
[----:B------:R-:W-:-:S03]  /*14db0*/  FFMA.FTZ R5, R38, c[0x0][0x23c], -R0 ;  /* 0x00008f0026057a23 */ /* 0x000fc60000010800 */
[----:B------:R-:W-:Y:S01]  /*14dc0*/  FMNMX.FTZ R4, R153, R4, !PT ;  /* 0x0000000499047209 */ /* 0x000fe20007810000 */
[----:B------:R1:W-:Y:S03]  /*14dd0*/  MUFU.EX2 R198, R5 ;  /* 0x0000000500c67308 */ /* 0x0003e60000000800 */
[----:B------:R-:W-:-:S04]  /*14de0*/  FMNMX.FTZ R4, R152, R4, !PT ;  /* 0x0000000498047209 */ /* 0x000fc80007810000 */
[----:B-1----:R-:W-:Y:S01]  /*14df0*/  FMNMX.FTZ R5, R143, R4, !PT ;  /* 0x000000048f057209 */ /* 0x002fe20007810000 */
[----:B------:R-:W-:-:S03]  /*14e00*/  FFMA.FTZ R4, R37, c[0x0][0x23c], -R0 ;  /* 0x00008f0025047a23 */ /* 0x000fc60000010800 */
[----:B------:R-:W-:Y:S01]  /*14e10*/  FMNMX.FTZ R5, R75, R5, !PT ;  /* 0x000000054b057209 */ /* 0x000fe20007810000 */
[----:B------:R1:W3:Y:S03]  /*14e20*/  MUFU.EX2 R208, R4 ;  /* 0x0000000400d07308 */ /* 0x0002e60000000800 */
[----:B-1----:R-:W-:-:S04]  /*14e30*/  FMNMX.FTZ R4, R73, R5, !PT ;  /* 0x0000000549047209 */ /* 0x002fc80007810000 */
[----:B------:R-:W-:-:S04]  /*14e40*/  FMNMX.FTZ R4, R66, R4, !PT ;  /* 0x0000000442047209 */ /* 0x000fc80007810000 */
[----:B------:R-:W-:-:S04]  /*14e50*/  FMNMX.FTZ R4, R63, R4, !PT ;  /* 0x000000043f047209 */ /* 0x000fc80007810000 */
[----:B------:R-:W-:-:S04]  /*14e60*/  FMNMX.FTZ R4, R62, R4, !PT ;  /* 0x000000043e047209 */ /* 0x000fc80007810000 */
[----:B------:R-:W-:Y:S02]  /*14e70*/  FMNMX.FTZ R4, R34, R4, !PT ;  /* 0x0000000422047209 */ /* 0x000fe40007810000 */
[----:B--2---:R-:W-:Y:S02]  /*14e80*/  F2FP.PACK_AB R8, R18, R9 ;  /* 0x000000091208723e */ /* 0x004fe400000000ff */
[----:B------:R-:W-:Y:S02]  /*14e90*/  FMNMX.FTZ R71, R20, R4, !PT ;  /* 0x0000000414477209 */ /* 0x000fe40007810000 */
[----:B------:R-:W-:Y:S02]  /*14ea0*/  LOP3.LUT R4, R3, 0xffff, RZ, 0xc0, !PT ;  /* 0x0000ffff03047812 */ /* 0x000fe400078ec0ff */
[----:B------:R-:W-:Y:S02]  /*14eb0*/  FSEL R13, R220, -INF , !P5 ;  /* 0xff800000dc0d7808 */ /* 0x000fe40006800000 */
[----:B------:R-:W-:-:S02]  /*14ec0*/  PRMT R67, R8, 0x7610, R67 ;  /* 0x0000761008437816 */ /* 0x000fc40000000043 */
[----:B------:R-:W-:Y:S02]  /*14ed0*/  PRMT R64, R8, 0x7632, R64 ;  /* 0x0000763208407816 */ /* 0x000fe40000000040 */
[----:B------:R-:W-:Y:S02]  /*14ee0*/  FMNMX.FTZ R71, R17, R71, !PT ;  /* 0x0000004711477209 */ /* 0x000fe40007810000 */
[----:B------:R-:W-:Y:S01]  /*14ef0*/  SHF.R.U32.HI R4, RZ, 0x8, R4 ;  /* 0x00000008ff047819 */ /* 0x000fe20000011604 */
[----:B------:R-:W-:Y:S01]  /*14f00*/  @!P4 HADD2 R65, -R67.H0_H0, -RZ.H0_H0 ;  /* 0xa00000ff4341c230 */ /* 0x000fe20000000900 */
[----:B------:R-:W-:Y:S01]  /*14f10*/  FSEL R11, R221, -INF , !P3 ;  /* 0xff800000dd0b7808 */ /* 0x000fe20005800000 */
[----:B------:R-:W-:Y:S01]  /*14f20*/  @!P1 HADD2 R70, -R64.H0_H0, -RZ.H0_H0 ;  /* 0xa00000ff40469230 */ /* 0x000fe20000000900 */
[----:B------:R-:W-:Y:S02]  /*14f30*/  FMNMX.FTZ R71, R13, R71, !PT ;  /* 0x000000470d477209 */ /* 0x000fe40007810000 */
[----:B---3--:R-:W-:-:S02]  /*14f40*/  F2FP.PACK_AB R5, R208, R198 ;  /* 0x000000c6d005723e */ /* 0x008fc400000000ff */
[----:B------:R-:W-:Y:S02]  /*14f50*/  LOP3.LUT R4, R4, 0xffff, RZ, 0xc0, !PT ;  /* 0x0000ffff04047812 */ /* 0x000fe400078ec0ff */
[----:B------:R-:W-:Y:S02]  /*14f60*/  FMNMX.FTZ R71, R11, R71, !PT ;  /* 0x000000470b477209 */ /* 0x000fe40007810000 */
[----:B------:R-:W-:Y:S01]  /*14f70*/  PRMT R171, R67, 0x5410, R64 ;  /* 0x0000541043ab7816 */ /* 0x000fe20000000040 */
[--C-:B------:R-:W-:Y:S01]  /*14f80*/  FFMA.FTZ R31, R47, c[0x0][0x23c], -R2.reuse ;  /* 0x00008f002f1f7a23 */ /* 0x100fe20000010802 */
[----:B------:R-:W-:Y:S02]  /*14f90*/  @!P4 PRMT R67, R65, 0x5410, RZ ;  /* 0x000054104143c816 */ /* 0x000fe400000000ff */
[----:B------:R-:W-:Y:S01]  /*14fa0*/  @!P1 PRMT R64, R70, 0x5410, RZ ;  /* 0x0000541046409816 */ /* 0x000fe200000000ff */
[--C-:B------:R-:W-:Y:S01]  /*14fb0*/  FFMA.FTZ R23, R51, c[0x0][0x23c], -R2.reuse ;  /* 0x00008f0033177a23 */ /* 0x100fe20000010802 */
[----:B------:R-:W-:Y:S01]  /*14fc0*/  PRMT R65, R5, 0x7632, R65 ;  /* 0x0000763205417816 */ /* 0x000fe20000000041 */
[--C-:B------:R-:W-:Y:S01]  /*14fd0*/  FFMA.FTZ R26, R49, c[0x0][0x23c], -R2.reuse ;  /* 0x00008f00311a7a23 */ /* 0x100fe20000010802 */
[----:B------:R-:W-:Y:S01]  /*14fe0*/  PRMT R37, R5, 0x7610, R37 ;  /* 0x0000761005257816 */ /* 0x000fe20000000025 */
[--C-:B------:R-:W-:Y:S01]  /*14ff0*/  FFMA.FTZ R5, R61, c[0x0][0x23c], -R2.reuse ;  /* 0x00008f003d057a23 */ /* 0x100fe20000010802 */
[----:B------:R-:W-:Y:S01]  /*15000*/  ISETP.GE.U32.AND P1, PT, R225, R4, PT ;  /* 0x00000004e100720c */ /* 0x000fe20003f26070 */
        /* <DEDUP_REMOVED lines=8> */
[----:B------:R-:W1:Y:S01]  /*15090*/  SHFL.BFLY PT, R2, R71, 0x2, 0x1f ;  /* 0x0c401f0047027f89 */ /* 0x000e6200000e0000 */
[----:B------:R2:W-:Y:S01]  /*150a0*/  MUFU.EX2 R21, R4 ;  /* 0x0000000400157308 */ /* 0x0005e20000000800 */
[----:B------:R-:W-:-:S07]  /*150b0*/  ISETP.GE.U32.AND P4, PT, R225, R16, PT ;  /* 0x00000010e100720c */ /* 0x000fce0003f86070 */
[----:B------:R-:W3:Y:S01]  /*150c0*/  MUFU.EX2 R16, R5 ;  /* 0x0000000500107308 */ /* 0x000ee20000000800 */
[----:B-1----:R-:W-:-:S05]  /*150d0*/  FMNMX.FTZ R71, R71, R2, !PT ;  /* 0x0000000247477209 */ /* 0x002fca0007810000 */
[----:B--2---:R-:W1:Y:S01]  /*150e0*/  SHFL.BFLY PT, R4, R71, 0x1, 0x1f ;  /* 0x0c201f0047047f89 */ /* 0x004e6200000e0000 */
[----:B------:R-:W-:Y:S01]  /*150f0*/  ISETP.GE.U32.AND P5, PT, R225, R10, PT ;  /* 0x0000000ae100720c */ /* 0x000fe20003fa6070 */
[--C-:B------:R-:W-:Y:S01]  /*15100*/  FFMA.FTZ R29, R50, c[0x0][0x23c], -R0.reuse ;  /* 0x00008f00321d7a23 */ /* 0x100fe20000010800 */
[----:B------:R-:W-:Y:S01]  /*15110*/  @!P0 HADD2 R149, -R37.H0_H0, -RZ.H0_H0 ;  /* 0xa00000ff25958230 */ /* 0x000fe20000000900 */
        /* <DEDUP_REMOVED lines=11> */
[----:B------:R-:W-:Y:S02]  /*151d0*/  LOP3.LUT R0, R3, 0xff, RZ, 0xc0, !PT ;  /* 0x000000ff03007812 */ /* 0x000fe400078ec0ff */
[----:B------:R-:W-:Y:S01]  /*151e0*/  PRMT R170, R37, 0x5410, R65 ;  /* 0x0000541025aa7816 */ /* 0x000fe20000000041 */
[----:B------:R-:W-:Y:S01]  /*151f0*/  @!P2 HADD2 R148, -R65.H0_H0, -RZ.H0_H0 ;  /* 0xa00000ff4194a230 */ /* 0x000fe20000000900 */
[----:B------:R-:W-:Y:S02]  /*15200*/  @!P0 PRMT R37, R149, 0x5410, RZ ;  /* 0x0000541095258816 */ /* 0x000fe400000000ff */
[----:B------:R-:W-:Y:S02]  /*15210*/  ISETP.GE.U32.AND P0, PT, R225, R0, PT ;  /* 0x00000000e100720c */ /* 0x000fe40003f06070 */
[----:B------:R-:W-:Y:S02]  /*15220*/  SHF.R.U32.HI R0, RZ, 0x18, R3 ;  /* 0x00000018ff007819 */ /* 0x000fe40000011603 */
[----:B---3--:R-:W-:-:S02]  /*15230*/  F2FP.PACK_AB R2, R21, R16 ;  /* 0x000000101502723e */ /* 0x008fc400000000ff */
[----:B-1----:R-:W-:Y:S02]  /*15240*/  FMNMX.FTZ R71, R71, R4, !PT ;  /* 0x0000000447477209 */ /* 0x002fe40007810000 */
[----:B------:R-:W-:Y:S02]  /*15250*/  LOP3.LUT P3, RZ, R179, 0x2, RZ, 0xc0, !PT ;  /* 0x00000002b3ff7812 */ /* 0x000fe4000786c0ff */
[----:B------:R-:W-:Y:S02]  /*15260*/  @!P2 PRMT R65, R148, 0x5410, RZ ;  /* 0x000054109441a816 */ /* 0x000fe400000000ff */
[----:B------:R-:W-:Y:S02]  /*15270*/  ISETP.GE.U32.AND P2, PT, R225, R0, PT ;  /* 0x00000000e100720c */ /* 0x000fe40003f46070 */
[----:B------:R-:W-:Y:S02]  /*15280*/  SHF.R.U32.HI R0, RZ, 0x10, R3 ;  /* 0x00000010ff007819 */ /* 0x000fe40000011603 */
[----:B------:R-:W-:-:S02]  /*15290*/  PRMT R231, R2, 0x7610, R231 ;  /* 0x0000761002e77816 */ /* 0x000fc400000000e7 */
[----:B------:R-:W-:Y:S01]  /*152a0*/  PRMT R227, R2, 0x7632, R227 ;  /* 0x0000763202e37816 */ /* 0x000fe200000000e3 */
[----:B------:R-:W-:Y:S01]  /*152b0*/  FMUL.FTZ R2, R71, c[0x0][0x23c] ;  /* 0x00008f0047027a20 */ /* 0x000fe20000410000 */
[----:B------:R-:W-:Y:S02]  /*152c0*/  FSEL R19, R223, -INF , !P3 ;  /* 0xff800000df137808 */ /* 0x000fe40005800000 */
[----:B------:R-:W-:Y:S02]  /*152d0*/  FSEL R3, R69, RZ, P6 ;  /* 0x000000ff45037208 */ /* 0x000fe40003000000 */
[----:B------:R-:W-:Y:S02]  /*152e0*/  FSETP.NEU.FTZ.AND P3, PT, R68, -INF , PT ;  /* 0xff8000004400780b */ /* 0x000fe40003f7d000 */
[----:B------:R-:W-:Y:S01]  /*152f0*/  FSETP.NEU.FTZ.AND P6, PT, R71, -INF , PT ;  /* 0xff8000004700780b */ /* 0x000fe20003fdd000 */
[----:B------:R-:W-:Y:S01]  /*15300*/  @!P0 HADD2 R151, -R231.H0_H0, -RZ.H0_H0 ;  /* 0xa00000ffe7978230 */ /* 0x000fe20000000900 */
[----:B------:R-:W-:Y:S01]  /*15310*/  LOP3.LUT R0, R0, 0xff, RZ, 0xc0, !PT ;  /* 0x000000ff00007812 */ /* 0x000fe200078ec0ff */
[----:B------:R-:W-:Y:S01]  /*15320*/  @!P1 HADD2 R150, -R227.H0_H0, -RZ.H0_H0 ;  /* 0xa00000ffe3969230 */ /* 0x000fe20000000900 */
[----:B------:R-:W-:-:S02]  /*15330*/  FSEL R5, R68, RZ, P3 ;  /* 0x000000ff44057208 */ /* 0x000fc40001800000 */
[----:B------:R-:W-:Y:S02]  /*15340*/  FSEL R2, R2, RZ, P6 ;  /* 0x000000ff02027208 */ /* 0x000fe40003000000 */
[----:B------:R-:W-:Y:S01]  /*15350*/  ISETP.GE.U32.AND P3, PT, R225, R0, PT ;  /* 0x00000000e100720c */ /* 0x000fe20003f66070 */
[----:B------:R-:W-:Y:S01]  /*15360*/  FADD.FTZ R4, R247, -R5 ;  /* 0x80000005f7047221 */ /* 0x000fe20000010000 */
[----:B------:R-:W-:Y:S01]  /*15370*/  LOP3.LUT R0, R45, 0xff, RZ, 0xc0, !PT ;  /* 0x000000ff2d007812 */ /* 0x000fe200078ec0ff */
[----:B------:R-:W-:Y:S01]  /*15380*/  FADD.FTZ R3, R246, -R3 ;  /* 0x80000003f6037221 */ /* 0x000fe20000010000 */
[----:B------:R-:W-:Y:S01]  /*15390*/  PRMT R175, R231, 0x5410, R227 ;  /* 0x00005410e7af7816 */ /* 0x000fe200000000e3 */
[--C-:B------:R-:W-:Y:S01]  /*153a0*/  FFMA.FTZ R45, R73, c[0x0][0x23c], -R2.reuse ;  /* 0x00008f00492d7a23 */ /* 0x100fe20000010802 */
[----:B------:R-:W-:Y:S01]  /*153b0*/  @!P0 PRMT R231, R151, 0x5410, RZ ;  /* 0x0000541097e78816 */ /* 0x000fe200000000ff */
[--C-:B------:R-:W-:Y:S01]  /*153c0*/  FFMA.FTZ R155, R155, c[0x0][0x23c], -R2.reuse ;  /* 0x00008f009b9b7a23 */ /* 0x100fe20000010802 */
[----:B------:R-:W-:Y:S01]  /*153d0*/  @!P1 PRMT R227, R150, 0x5410, RZ ;  /* 0x0000541096e39816 */ /* 0x000fe200000000ff */
        /* <DEDUP_REMOVED lines=23> */
[----:B------:R-:W-:Y:S01]  /*15550*/  FMUL.FTZ R3, R3, c[0x0][0x23c] ;  /* 0x00008f0003037a20 */ /* 0x000fe20000410000 */
[----:B------:R-:W-:Y:S02]  /*15560*/  ISETP.GE.U32.AND P0, PT, R225, R0, PT ;  /* 0x00000000e100720c */ /* 0x000fe40003f06070 */
[----:B------:R-:W-:Y:S02]  /*15570*/  FMNMX.FTZ R2, R157, R2, !PT ;  /* 0x000000029d027209 */ /* 0x000fe40007810000 */
[----:B------:R-:W-:Y:S01]  /*15580*/  SHF.R.U32.HI R0, RZ, 0x8, R55 ;  /* 0x00000008ff007819 */ /* 0x000fe20000011637 */
[----:B------:R-:W1:Y:S01]  /*15590*/  MUFU.EX2 R8, R3 ;  /* 0x0000000300087308 */ /* 0x000e620000000800 */
[----:B------:R-:W-:Y:S02]  /*155a0*/  FMNMX.FTZ R2, R147, R2, !PT ;  /* 0x0000000293027209 */ /* 0x000fe40007810000 */
[----:B------:R-:W-:-:S02]  /*155b0*/  LOP3.LUT R0, R0, 0xffff, RZ, 0xc0, !PT ;  /* 0x0000ffff00007812 */ /* 0x000fc400078ec0ff */
[----:B------:R-:W-:Y:S02]  /*155c0*/  FMNMX.FTZ R2, R146, R2, !PT ;  /* 0x0000000292027209 */ /* 0x000fe40007810000 */
[----:B------:R-:W-:Y:S01]  /*155d0*/  ISETP.GE.U32.AND P1, PT, R225, R0, PT ;  /* 0x00000000e100720c */ /* 0x000fe20003f26070 */
[----:B------:R-:W-:Y:S01]  /*155e0*/  FMUL.FTZ R0, R4, c[0x0][0x23c] ;  /* 0x00008f0004007a20 */ /* 0x000fe20000410000 */
[----:B------:R-:W-:-:S04]  /*155f0*/  FMNMX.FTZ R2, R142, R2, !PT ;  /* 0x000000028e027209 */ /* 0x000fc80007810000 */
[----:B------:R-:W-:Y:S01]  /*15600*/  FMNMX.FTZ R2, R74, R2, !PT ;  /* 0x000000024a027209 */ /* 0x000fe20007810000 */
[----:B------:R-:W2:Y:S01]  /*15610*/  MUFU.EX2 R0, R0 ;  /* 0x0000000000007308 */ /* 0x000ea20000000800 */
[----:B-1----:R-:W-:Y:S02]  /*15620*/  FFMA.FTZ R229, R229, R8, R12 ;  /* 0x00000008e5e57223 */ /* 0x002fe4000001000c */
[----:B------:R-:W-:Y:S02]  /*15630*/  FMNMX.FTZ R2, R72, R2, !PT ;  /* 0x0000000248027209 */ /* 0x000fe40007810000 */
[----:B------:R-:W-:Y:S02]  /*15640*/  FADD.FTZ R229, R205, R229 ;  /* 0x000000e5cde57221 */ /* 0x000fe40000010000 */
[----:B------:R-:W-:Y:S01]  /*15650*/  FMNMX.FTZ R2, R19, R2, !PT ;  /* 0x0000000213027209 */ /* 0x000fe20007810000 */
[----:B------:R-:W-:Y:S01]  /*15660*/  MUFU.EX2 R34, R10 ;  /* 0x0000000a00227308 */ /* 0x000fe20000000800 */
[----:B------:R-:W-:-:S03]  /*15670*/  FADD.FTZ R229, R198, R229 ;  /* 0x000000e5c6e57221 */ /* 0x000fc60000010000 */
[----:B------:R-:W1:Y:S04]  /*15680*/  SHFL.BFLY PT, R5, R2, 0x2, 0x1f ;  /* 0x0c401f0002057f89 */ /* 0x000e6800000e0000 */
[----:B------:R-:W3:Y:S01]  /*15690*/  MUFU.EX2 R54, R22 ;  /* 0x0000001600367308 */ /* 0x000ee20000000800 */
[----:B--2---:R-:W-:-:S07]  /*156a0*/  FFMA.FTZ R3, R230, R0, R15 ;  /* 0x00000000e6037223 */ /* 0x004fce000001000f */
[----:B------:R-:W-:Y:S01]  /*156b0*/  MUFU.EX2 R55, R28 ;  /* 0x0000001c00377308 */ /* 0x000fe20000000800 */
[----:B------:R-:W-:-:S07]  /*156c0*/  FADD.FTZ R3, R14, R3 ;  /* 0x000000030e037221 */ /* 0x000fce0000010000 */
[----:B------:R-:W2:Y:S01]  /*156d0*/  MUFU.EX2 R198, R29 ;  /* 0x0000001d00c67308 */ /* 0x000ea20000000800 */
[----:B------:R-:W-:Y:S01]  /*156e0*/  FADD.FTZ R9, R9, R3 ;  /* 0x0000000309097221 */ /* 0x000fe20000010000 */
[----:B---3--:R-:W-:-:S04]  /*156f0*/  F2FP.PACK_AB R3, R54, R34 ;  /* 0x000000223603723e */ /* 0x008fc800000000ff */
[C---:B------:R-:W-:Y:S02]  /*15700*/  PRMT R223, R3.reuse, 0x7632, R223 ;  /* 0x0000763203df7816 */ /* 0x040fe400000000df */
[----:B------:R-:W-:Y:S01]  /*15710*/  PRMT R222, R3, 0x7610, R222 ;  /* 0x0000761003de7816 */ /* 0x000fe200000000de */
[----:B------:R-:W-:Y:S01]  /*15720*/  MUFU.EX2 R17, R23 ;  /* 0x0000001700117308 */ /* 0x000fe20000000800 */
[----:B--2---:R-:W-:-:S07]  /*15730*/  F2FP.PACK_AB R3, R198, R55 ;  /* 0x00000037c603723e */ /* 0x004fce00000000ff */
[----:B------:R-:W2:Y:S01]  /*15740*/  MUFU.EX2 R20, R26 ;  /* 0x0000001a00147308 */ /* 0x000ea20000000800 */
[C---:B------:R-:W-:Y:S02]  /*15750*/  PRMT R219, R3.reuse, 0x7610, R219 ;  /* 0x0000761003db7816 */ /* 0x040fe400000000db */
[----:B------:R-:W-:Y:S02]  /*15760*/  PRMT R218, R3, 0x7632, R218 ;  /* 0x0000763203da7816 */ /* 0x000fe400000000da */
[----:B------:R-:W-:Y:S02]  /*15770*/  LEA R3, R226, 0x1, 0x1 ;  /* 0x00000001e2037811 */ /* 0x000fe400078e08ff */
[----:B-1----:R-:W-:Y:S02]  /*15780*/  FMNMX.FTZ R2, R2, R5, !PT ;  /* 0x0000000502027209 */ /* 0x002fe40007810000 */
[----:B------:R-:W-:-:S03]  /*15790*/  LOP3.LUT R3, R3, UR35, RZ, 0x3c, !PT ;  /* 0x0000002303037c12 */ /* 0x000fc6000f8e3cff */
[----:B------:R-:W1:Y:S01]  /*157a0*/  SHFL.BFLY PT, R70, R2, 0x1, 0x1f ;  /* 0x0c201f0002467f89 */ /* 0x000e6200000e0000 */
[----:B------:R-:W-:Y:S02]  /*157b0*/  LOP3.LUT R3, R191, R3, RZ, 0x3c, !PT ;  /* 0x00000003bf037212 */ /* 0x000fe400078e3cff */
[----:B--2---:R-:W-:-:S03]  /*157c0*/  F2FP.PACK_AB R4, R20, R17 ;  /* 0x000000111404723e */ /* 0x004fc600000000ff */
[----:B------:R-:W-:Y:S01]  /*157d0*/  IMAD.WIDE.U32 R62, R3, -0x326172a9, RZ ;  /* 0xcd9e8d57033e7825 */ /* 0x000fe200078e00ff */
[C---:B------:R-:W-:Y:S02]  /*157e0*/  PRMT R221, R4.reuse, 0x7610, R221 ;  /* 0x0000761004dd7816 */ /* 0x040fe400000000dd */
[----:B------:R-:W-:Y:S02]  /*157f0*/  PRMT R220, R4, 0x7632, R220 ;  /* 0x0000763204dc7816 */ /* 0x000fe400000000dc */
[----:B------:R-:W-:-:S05]  /*15800*/  LOP3.LUT R4, R63, UR17, R176, 0x96, !PT ;  /* 0x000000113f047c12 */ /* 0x000fca000f8e96b0 */
[----:B------:R-:W-:-:S05]  /*15810*/  IMAD.WIDE.U32 R4, R4, -0x2daee0ad, RZ ;  /* 0xd2511f5304047825 */ /* 0x000fca00078e00ff */
[----:B------:R-:W-:Y:S02]  /*15820*/  LOP3.LUT R10, R5, UR11, R244, 0x96, !PT ;  /* 0x0000000b050a7c12 */ /* 0x000fe4000f8e96f4 */
[----:B-1----:R-:W-:Y:S02]  /*15830*/  FMNMX.FTZ R70, R2, R70, !PT ;  /* 0x0000004602467209 */ /* 0x002fe40007810000 */
[----:B------:R-:W-:Y:S01]  /*15840*/  LOP3.LUT R2, R7, UR12, R62, 0x96, !PT ;  /* 0x0000000c07027c12 */ /* 0x000fe2000f8e963e */
[----:B------:R-:W-:-:S04]  /*15850*/  IMAD.WIDE.U32 R10, R10, -0x326172a9, RZ ;  /* 0xcd9e8d570a0a7825 */ /* 0x000fc800078e00ff */
        /* <DEDUP_REMOVED lines=9> */
[----:B------:R-:W-:-:S04]  /*158f0*/  IMAD.WIDE.U32 R6, R6, -0x326172a9, RZ ;  /* 0xcd9e8d5706067825 */ /* 0x000fc800078e00ff */
[----:B------:R-:W-:Y:S01]  /*15900*/  IMAD.WIDE.U32 R4, R4, -0x326172a9, RZ ;  /* 0xcd9e8d5704047825 */ /* 0x000fe200078e00ff */
[----:B------:R-:W-:Y:S01]  /*15910*/  LOP3.LUT R12, R7, UR6, R2, 0x96, !PT ;  /* 0x00000006070c7c12 */ /* 0x000fe2000f8e9602 */
[----:B------:R-:W-:-:S03]  /*15920*/  @!P1 HADD2 R196, -R220.H0_H0, -RZ.H0_H0 ;  /* 0xa00000ffdcc49230 */ /* 0x000fc60000000900 */
[----:B------:R-:W-:Y:S02]  /*15930*/  LOP3.LUT R2, R5, UR14, R6, 0x96, !PT ;  /* 0x0000000e05027c12 */ /* 0x000fe4000f8e9606 */
[----:B------:R-:W-:Y:S02]  /*15940*/  PRMT R164, R221, 0x5410, R220 ;  /* 0x00005410dda47816 */ /* 0x000fe400000000dc */
[----:B------:R-:W-:Y:S02]  /*15950*/  LOP3.LUT R3, R2, 0xff, RZ, 0xc0, !PT ;  /* 0x000000ff02037812 */ /* 0x000fe400078ec0ff */
[----:B------:R-:W-:Y:S02]  /*15960*/  @!P1 PRMT R220, R196, 0x5410, RZ ;  /* 0x00005410c4dc9816 */ /* 0x000fe400000000ff */
        /* <DEDUP_REMOVED lines=8> */
[----:B------:R-:W-:Y:S01]  /*159f0*/  SHF.R.U32.HI R3, RZ, 0x10, R2 ;  /* 0x00000010ff037819 */ /* 0x000fe20000011602 */
[----:B------:R-:W-:-:S02]  /*15a00*/  @!P3 HADD2 R195, -R222.H0_H0, -RZ.H0_H0 ;  /* 0xa00000ffdec3b230 */ /* 0x000fc40000000900 */
[----:B------:R-:W-:Y:S01]  /*15a10*/  @!P4 HADD2 R193, -R218.H0_H0, -RZ.H0_H0 ;  /* 0xa00000ffdac1c230 */ /* 0x000fe20000000900 */
[----:B------:R-:W-:Y:S01]  /*15a20*/  MUFU.EX2 R31, R31 ;  /* 0x0000001f001f7308 */ /* 0x000fe20000000800 */
[----:B------:R-:W-:Y:S01]  /*15a30*/  @!P5 HADD2 R197, -R221.H0_H0, -RZ.H0_H0 ;  /* 0xa00000ffddc5d230 */ /* 0x000fe20000000900 */
[----:B------:R-:W-:Y:S02]  /*15a40*/  SHF.R.U32.HI R2, RZ, 0x18, R2 ;  /* 0x00000018ff027819 */ /* 0x000fe40000011602 */
[----:B------:R-:W-:Y:S01]  /*15a50*/  LOP3.LUT R3, R3, 0xff, RZ, 0xc0, !PT ;  /* 0x000000ff03037812 */ /* 0x000fe200078ec0ff */
[----:B------:R-:W-:Y:S01]  /*15a60*/  @!P2 HADD2 R192, -R223.H0_H0, -RZ.H0_H0 ;  /* 0xa00000ffdfc0a230 */ /* 0x000fe20000000900 */
[----:B------:R-:W-:Y:S02]  /*15a70*/  PRMT R75, R222, 0x5410, R223 ;  /* 0x00005410de4b7816 */ /* 0x000fe400000000df */
[----:B------:R-:W1:Y:S01]  /*15a80*/  MUFU.EX2 R32, R43 ;  /* 0x0000002b00207308 */ /* 0x000e620000000800 */
[----:B------:R-:W-:-:S02]  /*15a90*/  @!P3 PRMT R222, R195, 0x5410, RZ ;  /* 0x00005410c3deb816 */ /* 0x000fc400000000ff */
[----:B------:R-:W-:Y:S02]  /*15aa0*/  @!P4 PRMT R218, R193, 0x5410, RZ ;  /* 0x00005410c1dac816 */ /* 0x000fe400000000ff */
[C---:B------:R-:W-:Y:S02]  /*15ab0*/  ISETP.GE.U32.AND P3, PT, R225.reuse, R2, PT ;  /* 0x00000002e100720c */ /* 0x040fe40003f66070 */
[----:B------:R-:W-:Y:S01]  /*15ac0*/  ISETP.GE.U32.AND P4, PT, R225, R3, PT ;  /* 0x00000003e100720c */ /* 0x000fe20003f86070 */
[----:B------:R-:W-:Y:S01]  /*15ad0*/  FMUL.FTZ R3, R70, c[0x0][0x23c] ;  /* 0x00008f0046037a20 */ /* 0x000fe20000410000 */
[----:B------:R-:W-:Y:S02]  /*15ae0*/  @!P5 PRMT R221, R197, 0x5410, RZ ;  /* 0x00005410c5ddd816 */ /* 0x000fe400000000ff */
[----:B------:R-:W-:Y:S02]  /*15af0*/  LOP3.LUT R2, R4, 0xff, RZ, 0xc0, !PT ;  /* 0x000000ff04027812 */ /* 0x000fe400078ec0ff */
[----:B------:R-:W-:-:S02]  /*15b00*/  FSETP.NEU.FTZ.AND P5, PT, R70, -INF , PT ;  /* 0xff8000004600780b */ /* 0x000fc40003fbd000 */
[----:B------:R-:W-:Y:S01]  /*15b10*/  @!P2 PRMT R223, R192, 0x5410, RZ ;  /* 0x00005410c0dfa816 */ /* 0x000fe200000000ff */
[----:B------:R-:W-:Y:S01]  /*15b20*/  FADD.FTZ R9, R18, R9 ;  /* 0x0000000912097221 */ /* 0x000fe20000010000 */
[----:B------:R-:W-:Y:S02]  /*15b30*/  ISETP.GE.U32.AND P2, PT, R225, R2, PT ;  /* 0x00000002e100720c */ /* 0x000fe40003f46070 */
[----:B------:R-:W-:Y:S01]  /*15b40*/  FSEL R2, R3, RZ, P5 ;  /* 0x000000ff03027208 */ /* 0x000fe20002800000 */
[----:B------:R-:W-:Y:S01]  /*15b50*/  FADD.FTZ R6, R16, R9 ;  /* 0x0000000910067221 */ /* 0x000fe20000010000 */
[----:B------:R2:W-:Y:S03]  /*15b60*/  MUFU.EX2 R250, R30 ;  /* 0x0000001e00fa7308 */ /* 0x0005e60000000800 */
        /* <DEDUP_REMOVED lines=9> */
[--C-:B--2---:R-:W-:Y:S02]  /*15c00*/  FFMA.FTZ R30, R157, c[0x0][0x23c], -R2.reuse ;  /* 0x00008f009d1e7a23 */ /* 0x104fe40000010802 */
[--C-:B------:R-:W-:Y:S02]  /*15c10*/  FFMA.FTZ R43, R147, c[0x0][0x23c], -R2.reuse ;  /* 0x00008f00932b7a23 */ /* 0x100fe40000010802 */
[--C-:B------:R-:W-:Y:S02]  /*15c20*/  FFMA.FTZ R56, R146, c[0x0][0x23c], -R2.reuse ;  /* 0x00008f0092387a23 */ /* 0x100fe40000010802 */
[--C-:B------:R-:W-:Y:S02]  /*15c30*/  FFMA.FTZ R66, R142, c[0x0][0x23c], -R2.reuse ;  /* 0x00008f008e427a23 */ /* 0x100fe40000010802 */
[----:B------:R-:W-:-:S02]  /*15c40*/  FFMA.FTZ R61, R74, c[0x0][0x23c], -R2 ;  /* 0x00008f004a3d7a23 */ /* 0x000fc40000010802 */
[--C-:B------:R-:W-:Y:S02]  /*15c50*/  FFMA.FTZ R60, R72, c[0x0][0x23c], -R2.reuse ;  /* 0x00008f00483c7a23 */ /* 0x100fe40000010802 */
[----:B------:R-:W-:Y:S01]  /*15c60*/  FFMA.FTZ R59, R19, c[0x0][0x23c], -R2 ;  /* 0x00008f00133b7a23 */ /* 0x000fe20000010802 */
[----:B-1----:R-:W-:Y:S02]  /*15c70*/  F2FP.PACK_AB R2, R32, R31 ;  /* 0x0000001f2002723e */ /* 0x002fe400000000ff */
[--C-:B------:R-:W-:Y:S02]  /*15c80*/  SHF.R.U32.HI R15, RZ, 0x18, R4.reuse ;  /* 0x00000018ff0f7819 */ /* 0x100fe40000011604 */
[----:B------:R-:W-:Y:S02]  /*15c90*/  PRMT R217, R2, 0x7610, R217 ;  /* 0x0000761002d97816 */ /* 0x000fe400000000d9 */
[----:B------:R-:W-:Y:S02]  /*15ca0*/  LOP3.LUT R9, R4, 0xffff, RZ, 0xc0, !PT ;  /* 0x0000ffff04097812 */ /* 0x000fe400078ec0ff */
[----:B------:R-:W-:Y:S01]  /*15cb0*/  SHF.R.U32.HI R4, RZ, 0x10, R4 ;  /* 0x00000010ff047819 */ /* 0x000fe20000011604 */
[----:B------:R-:W-:Y:S01]  /*15cc0*/  @!P1 HADD2 R199, -R217.H0_H0, -RZ.H0_H0 ;  /* 0xa00000ffd9c79230 */ /* 0x000fe20000000900 */
[----:B------:R-:W-:-:S02]  /*15cd0*/  PRMT R216, R2, 0x7632, R216 ;  /* 0x0000763202d87816 */ /* 0x000fc400000000d8 */
[----:B------:R-:W-:Y:S02]  /*15ce0*/  LOP3.LUT R2, R4, 0xff, RZ, 0xc0, !PT ;  /* 0x000000ff04027812 */ /* 0x000fe400078ec0ff */
[----:B------:R-:W-:Y:S02]  /*15cf0*/  PRMT R173, R217, 0x5410, R216 ;  /* 0x00005410d9ad7816 */ /* 0x000fe400000000d8 */
[----:B------:R-:W-:Y:S02]  /*15d00*/  @!P1 PRMT R217, R199, 0x5410, RZ ;  /* 0x00005410c7d99816 */ /* 0x000fe400000000ff */
[----:B------:R-:W-:Y:S01]  /*15d10*/  ISETP.GE.U32.AND P1, PT, R225, R2, PT ;  /* 0x00000002e100720c */ /* 0x000fe20003f26070 */
[----:B------:R-:W-:-:S04]  /*15d20*/  IMAD.WIDE.U32 R2, R12, -0x2daee0ad, RZ ;  /* 0xd2511f530c027825 */ /* 0x000fc800078e00ff */
[----:B------:R-:W-:Y:S01]  /*15d30*/  FADD.FTZ R21, R21, R6 ;  /* 0x0000000615157221 */ /* 0x000fe20000010000 */
[----:B------:R-:W-:Y:S02]  /*15d40*/  LOP3.LUT R4, R3, UR13, R10, 0x96, !PT ;  /* 0x0000000d03047c12 */ /* 0x000fe4000f8e960a */
[C---:B------:R-:W-:Y:S02]  /*15d50*/  LOP3.LUT R18, R2.reuse, 0xff, RZ, 0xc0, !PT ;  /* 0x000000ff02127812 */ /* 0x040fe400078ec0ff */
[----:B------:R-:W-:Y:S02]  /*15d60*/  LOP3.LUT R12, R2, 0xffff, RZ, 0xc0, !PT ;  /* 0x0000ffff020c7812 */ /* 0x000fe400078ec0ff */
[--C-:B------:R-:W-:Y:S02]  /*15d70*/  SHF.R.U32.HI R10, RZ, 0x10, R2.reuse ;  /* 0x00000010ff0a7819 */ /* 0x100fe40000011602 */
[----:B------:R-:W-:Y:S02]  /*15d80*/  SHF.R.U32.HI R6, RZ, 0x18, R2 ;  /* 0x00000018ff067819 */ /* 0x000fe40000011602 */
[----:B------:R-:W-:Y:S01]  /*15d90*/  SHF.R.U32.HI R2, RZ, 0x8, R9 ;  /* 0x00000008ff027819 */ /* 0x000fe20000011609 */
[----:B------:R-:W-:Y:S01]  /*15da0*/  @!P0 HADD2 R200, -R216.H0_H0, -RZ.H0_H0 ;  /* 0xa00000ffd8c88230 */ /* 0x000fe20000000900 */
[----:B------:R-:W-:Y:S01]  /*15db0*/  FSEL R11, R71, RZ, P6 ;  /* 0x000000ff470b7208 */ /* 0x000fe20003000000 */
[----:B------:R-:W-:Y:S01]  /*15dc0*/  MUFU.EX2 R142, R48 ;  /* 0x00000030008e7308 */ /* 0x000fe20000000800 */
[----:B------:R-:W-:-:S02]  /*15dd0*/  LOP3.LUT R2, R2, 0xffff, RZ, 0xc0, !PT ;  /* 0x0000ffff02027812 */ /* 0x000fc400078ec0ff */
[----:B------:R-:W-:Y:S02]  /*15de0*/  @!P0 PRMT R216, R200, 0x5410, RZ ;  /* 0x00005410c8d88816 */ /* 0x000fe400000000ff */
[----:B------:R-:W-:-:S03]  /*15df0*/  ISETP.GE.U32.AND P0, PT, R225, R2, PT ;  /* 0x00000002e100720c */ /* 0x000fc60003f06070 */
[----:B------:R-:W1:Y:S01]  /*15e00*/  MUFU.EX2 R46, R46 ;  /* 0x0000002e002e7308 */ /* 0x000e620000000800 */
[----:B------:R-:W-:-:S07]  /*15e10*/  FADD.FTZ R2, R249, -R11 ;  /* 0x8000000bf9027221 */ /* 0x000fce0000010000 */
[----:B------:R-:W-:Y:S01]  /*15e20*/  MUFU.EX2 R36, R40 ;  /* 0x0000002800247308 */ /* 0x000fe20000000800 */
[----:B------:R-:W-:-:S07]  /*15e30*/  FMUL.FTZ R2, R2, c[0x0][0x23c] ;  /* 0x00008f0002027a20 */ /* 0x000fce0000410000 */
[----:B------:R-:W2:Y:S01]  /*15e40*/  MUFU.EX2 R40, R38 ;  /* 0x0000002600287308 */ /* 0x000ea20000000800 */
[----:B------:R-:W-:Y:S01]  /*15e50*/  ISETP.GE.U32.AND P6, PT, R225, R6, PT ;  /* 0x00000006e100720c */ /* 0x000fe20003fc6070 */
[----:B------:R-:W-:Y:S01]  /*15e60*/  FADD.FTZ R7, R208, R229 ;  /* 0x000000e5d0077221 */ /* 0x000fe20000010000 */
[----:B-1----:R-:W-:-:S05]  /*15e70*/  F2FP.PACK_AB R5, R46, R142 ;  /* 0x0000008e2e05723e */ /* 0x002fca00000000ff */
[----:B------:R-:W-:Y:S01]  /*15e80*/  MUFU.EX2 R3, R155 ;  /* 0x0000009b00037308 */ /* 0x000fe20000000800 */
[----:B------:R-:W-:-:S07]  /*15e90*/  PRMT R215, R5, 0x7632, R215 ;  /* 0x0000763205d77816 */ /* 0x000fce00000000d7 */
[----:B------:R-:W1:Y:S01]  /*15ea0*/  MUFU.EX2 R2, R2 ;  /* 0x0000000200027308 */ /* 0x000e620000000800 */
[----:B------:R-:W-:Y:S01]  /*15eb0*/  PRMT R214, R5, 0x7610, R214 ;  /* 0x0000761005d67816 */ /* 0x000fe200000000d6 */
[----:B------:R-:W-:-:S06]  /*15ec0*/  FADD.FTZ R7, R34, R7 ;  /* 0x0000000722077221 */ /* 0x000fcc0000010000 */
[----:B------:R-:W3:Y:S01]  /*15ed0*/  MUFU.EX2 R6, R156 ;  /* 0x0000009c00067308 */ /* 0x000ee20000000800 */
[----:B--2---:R-:W-:Y:S01]  /*15ee0*/  F2FP.PACK_AB R5, R40, R36 ;  /* 0x000000242805723e */ /* 0x004fe200000000ff */
[----:B------:R-:W-:-:S03]  /*15ef0*/  FADD.FTZ R7, R54, R7 ;  /* 0x0000000736077221 */ /* 0x000fc60000010000 */
[----:B------:R-:W-:-:S03]  /*15f00*/  PRMT R212, R5, 0x7632, R212 ;  /* 0x0000763205d47816 */ /* 0x000fc600000000d4 */
[----:B------:R-:W-:Y:S01]  /*15f10*/  MUFU.EX2 R178, R33 ;  /* 0x0000002100b27308 */ /* 0x000fe20000000800 */
[----:B------:R-:W-:Y:S01]  /*15f20*/  PRMT R213, R5, 0x7610, R213 ;  /* 0x0000761005d57816 */ /* 0x000fe200000000d5 */
[----:B------:R-:W-:Y:S01]  /*15f30*/  @!P0 HADD2 R203, -R212.H0_H0, -RZ.H0_H0 ;  /* 0xa00000ffd4cb8230 */ /* 0x000fe20000000900 */
[----:B-1----:R-:W-:-:S05]  /*15f40*/  FFMA.FTZ R224, R224, R2, R3 ;  /* 0x00000002e0e07223 */ /* 0x002fca0000010003 */
[----:B------:R-:W-:Y:S08]  /*15f50*/  MUFU.EX2 R33, R44 ;  /* 0x0000002c00217308 */ /* 0x000ff00000000800 */
[----:B------:R1:W2:Y:S01]  /*15f60*/  MUFU.EX2 R54, R42 ;  /* 0x0000002a00367308 */ /* 0x0002a20000000800 */
[----:B---3--:R-:W-:Y:S01]  /*15f70*/  FADD.FTZ R224, R6, R224 ;  /* 0x000000e006e07221 */ /* 0x008fe20000010000 */
[----:B------:R-:W-:-:S06]  /*15f80*/  @!P2 HADD2 R204, -R213.H0_H0, -RZ.H0_H0 ;  /* 0xa00000ffd5cca230 */ /* 0x000fcc0000000900 */
[----:B------:R3:W-:Y:S01]  /*15f90*/  MUFU.EX2 R177, R41 ;  /* 0x0000002900b17308 */ /* 0x0007e20000000800 */
[----:B------:R-:W-:Y:S02]  /*15fa0*/  SHF.R.U32.HI R5, RZ, 0x10, R4 ;  /* 0x00000010ff057819 */ /* 0x000fe40000011604 */
[----:B-1----:R-:W-:Y:S02]  /*15fb0*/  PRMT R42, R213, 0x5410, R212 ;  /* 0x00005410d52a7816 */ /* 0x002fe400000000d4 */
[----:B------:R-:W-:Y:S02]  /*15fc0*/  @!P0 PRMT R212, R203, 0x5410, RZ ;  /* 0x00005410cbd48816 */ /* 0x000fe400000000ff */
[----:B---3--:R-:W-:Y:S02]  /*15fd0*/  F2FP.PACK_AB R41, R6, R3 ;  /* 0x000000030629723e */ /* 0x008fe400000000ff */
[----:B------:R-:W-:Y:S02]  /*15fe0*/  LOP3.LUT R3, R4, 0xff, RZ, 0xc0, !PT ;  /* 0x000000ff04037812 */ /* 0x000fe400078ec0ff */
[----:B------:R-:W-:-:S02]  /*15ff0*/  FSEL R6, R70, RZ, P5 ;  /* 0x000000ff46067208 */ /* 0x000fc40002800000 */
[C---:B------:R-:W-:Y:S02]  /*16000*/  ISETP.GE.U32.AND P0, PT, R225.reuse, R3, PT ;  /* 0x00000003e100720c */ /* 0x040fe40003f06070 */
[----:B------:R-:W-:Y:S01]  /*16010*/  SHF.R.U32.HI R3, RZ, 0x18, R4 ;  /* 0x00000018ff037819 */ /* 0x000fe20000011604 */
[----:B------:R-:W-:Y:S01]  /*16020*/  FADD.FTZ R6, R248, -R6 ;  /* 0x80000006f8067221 */ /* 0x000fe20000010000 */
[----:B------:R-:W-:Y:S01]  /*16030*/  @!P2 PRMT R213, R204, 0x5410, RZ ;  /* 0x00005410ccd5a816 */ /* 0x000fe200000000ff */
[----:B------:R-:W-:Y:S01]  /*16040*/  @!P4 HADD2 R201, -R214.H0_H0, -RZ.H0_H0 ;  /* 0xa00000ffd6c9c230 */ /* 0x000fe20000000900 */
[----:B------:R-:W-:Y:S02]  /*16050*/  ISETP.GE.U32.AND P2, PT, R225, R3, PT ;  /* 0x00000003e100720c */ /* 0x000fe40003f46070 */
[----:B------:R-:W-:Y:S02]  /*16060*/  LOP3.LUT R5, R5, 0xff, RZ, 0xc0, !PT ;  /* 0x000000ff05057812 */ /* 0x000fe400078ec0ff */
[----:B--2---:R-:W-:Y:S01]  /*16070*/  F2FP.PACK_AB R3, R54, R33 ;  /* 0x000000213603723e */ /* 0x004fe200000000ff */
[----:B------:R-:W-:Y:S01]  /*16080*/  FMUL.FTZ R6, R6, c[0x0][0x23c] ;  /* 0x00008f0006067a20 */ /* 0x000fe20000410000 */
[----:B------:R-:W-:-:S02]  /*16090*/  PRMT R72, R214, 0x5410, R215 ;  /* 0x00005410d6487816 */ /* 0x000fc400000000d7 */
[----:B------:R-:W-:Y:S01]  /*160a0*/  @!P4 PRMT R214, R201, 0x5410, RZ ;  /* 0x00005410c9d6c816 */ /* 0x000fe200000000ff */
[----:B------:R-:W-:Y:S01]  /*160b0*/  @!P3 HADD2 R202, -R215.H0_H0, -RZ.H0_H0 ;  /* 0xa00000ffd7cab230 */ /* 0x000fe20000000900 */
[----:B------:R-:W-:Y:S02]  /*160c0*/  ISETP.GE.U32.AND P4, PT, R225, R5, PT ;  /* 0x00000005e100720c */ /* 0x000fe40003f86070 */
[C---:B------:R-:W-:Y:S01]  /*160d0*/  PRMT R211, R3.reuse, 0x7610, R211 ;  /* 0x0000761003d37816 */ /* 0x040fe200000000d3 */
[----:B------:R-:W-:Y:S01]  /*160e0*/  MUFU.EX2 R5, R13 ;  /* 0x0000000d00057308 */ /* 0x000fe20000000800 */
[----:B------:R-:W-:Y:S02]  /*160f0*/  PRMT R210, R3, 0x7632, R210 ;  /* 0x0000763203d27816 */ /* 0x000fe400000000d2 */
[----:B------:R-:W-:-:S05]  /*16100*/  @!P3 PRMT R215, R202, 0x5410, RZ ;  /* 0x00005410cad7b816 */ /* 0x000fca00000000ff */
[----:B------:R-:W1:Y:S01]  /*16110*/  MUFU.EX2 R3, R6 ;  /* 0x0000000600037308 */ /* 0x000e620000000800 */
[----:B------:R-:W-:-:S07]  /*16120*/  ISETP.GE.U32.AND P3, PT, R225, R15, PT ;  /* 0x0000000fe100720c */ /* 0x000fce0003f66070 */
[----:B------:R-:W2:Y:S08]  /*16130*/  MUFU.EX2 R14, R14 ;  /* 0x0000000e000e7308 */ /* 0x000eb00000000800 */
[----:B------:R-:W3:Y:S01]  /*16140*/  MUFU.EX2 R243, R35 ;  /* 0x0000002300f37308 */ /* 0x000ee20000000800 */
[----:B------:R-:W-:Y:S01]  /*16150*/  LOP3.LUT R4, R4, 0xffff, RZ, 0xc0, !PT ;  /* 0x0000ffff04047812 */ /* 0x000fe200078ec0ff */
[----:B-1----:R-:W-:Y:S01]  /*16160*/  FFMA.FTZ R228, R228, R3, R5 ;  /* 0x00000003e4e47223 */ /* 0x002fe20000010005 */
[----:B------:R-:W-:-:S02]  /*16170*/  @!P3 HADD2 R206, -R210.H0_H0, -RZ.H0_H0 ;  /* 0xa00000ffd2ceb230 */ /* 0x000fc40000000900 */
[----:B------:R-:W-:Y:S01]  /*16180*/  SHF.R.U32.HI R4, RZ, 0x8, R4 ;  /* 0x00000008ff047819 */ /* 0x000fe20000011604 */
[----:B------:R-:W-:Y:S02]  /*16190*/  IMAD.MOV.U32 R48, RZ, RZ, R178 ;  /* 0x000000ffff307224 */ /* 0x000fe400078e00b2 */
[----:B------:R1:W-:Y:S01]  /*161a0*/  MUFU.EX2 R44, R39 ;  /* 0x00000027002c7308 */ /* 0x0003e20000000800 */
[----:B--2---:R-:W-:Y:S01]  /*161b0*/  FADD.FTZ R9, R14, R228 ;  /* 0x000000e40e097221 */ /* 0x004fe20000010000 */
[----:B------:R-:W-:Y:S01]  /*161c0*/  LOP3.LUT R4, R4, 0xffff, RZ, 0xc0, !PT ;  /* 0x0000ffff04047812 */ /* 0x000fe200078ec0ff */
[----:B------:R-:W-:Y:S01]  /*161d0*/  IMAD.MOV.U32 R15, RZ, RZ, R177 ;  /* 0x000000ffff0f7224 */ /* 0x000fe200078e00b1 */
[----:B------:R-:W-:Y:S02]  /*161e0*/  PRMT R177, R211, 0x5410, R210 ;  /* 0x00005410d3b17816 */ /* 0x000fe400000000d2 */
[----:B------:R-:W-:Y:S02]  /*161f0*/  @!P3 PRMT R210, R206, 0x5410, RZ ;  /* 0x00005410ced2b816 */ /* 0x000fe400000000ff */
[----:B------:R-:W2:Y:S01]  /*16200*/  MUFU.EX2 R11, R154 ;  /* 0x0000009a000b7308 */ /* 0x000ea20000000800 */
[----:B------:R-:W-:Y:S01]  /*16210*/  ISETP.GE.U32.AND P3, PT, R225, R4, PT ;  /* 0x00000004e100720c */ /* 0x000fe20003f66070 */
[----:B------:R-:W-:Y:S01]  /*16220*/  FADD.FTZ R19, R55, R7 ;  /* 0x0000000737137221 */ /* 0x000fe20000010000 */
[----:B-1----:R-:W-:Y:S01]  /*16230*/  F2FP.PACK_AB R39, R14, R5 ;  /* 0x000000050e27723e */ /* 0x002fe200000000ff */
[----:B---3--:R-:W-:-:S04]  /*16240*/  IMAD.MOV.U32 R14, RZ, RZ, R243 ;  /* 0x000000ffff0e7224 */ /* 0x008fc800078e00f3 */
[----:B------:R-:W1:Y:S01]  /*16250*/  MUFU.EX2 R7, R153 ;  /* 0x0000009900077308 */ /* 0x000e620000000800 */
[----:B------:R-:W-:-:S07]  /*16260*/  F2FP.PACK_AB R4, R48, R14 ;  /* 0x0000000e3004723e */ /* 0x000fce00000000ff */
[----:B------:R-:W3:Y:S01]  /*16270*/  MUFU.EX2 R200, R49 ;  /* 0x0000003100c87308 */ /* 0x000ee20000000800 */
[C---:B------:R-:W-:Y:S02]  /*16280*/  PRMT R209, R4.reuse, 0x7610, R209 ;  /* 0x0000761004d17816 */ /* 0x040fe400000000d1 */
[----:B------:R-:W-:Y:S02]  /*16290*/  SHF.R.U32.HI R5, RZ, 0x8, R12 ;  /* 0x00000008ff057819 */ /* 0x000fe4000001160c */
[----:B------:R-:W-:Y:S01]  /*162a0*/  PRMT R208, R4, 0x7632, R208 ;  /* 0x0000763204d07816 */ /* 0x000fe200000000d0 */
[----:B------:R-:W-:Y:S01]  /*162b0*/  @!P0 HADD2 R230, -R209.H0_H0, -RZ.H0_H0 ;  /* 0xa00000ffd1e68230 */ /* 0x000fe20000000900 */
[----:B------:R-:W-:Y:S01]  /*162c0*/  LOP3.LUT R4, R5, 0xffff, RZ, 0xc0, !PT ;  /* 0x0000ffff05047812 */ /* 0x000fe200078ec0ff */
[----:B------:R4:W-:Y:S01]  /*162d0*/  MUFU.EX2 R242, R47 ;  /* 0x0000002f00f27308 */ /* 0x0009e20000000800 */
[----:B------:R-:W-:Y:S01]  /*162e0*/  @!P1 HADD2 R207, -R211.H0_H0, -RZ.H0_H0 ;  /* 0xa00000ffd3cf9230 */ /* 0x000fe20000000900 */
[----:B------:R-:W-:Y:S01]  /*162f0*/  LOP3.LUT R6, R10, 0xff, RZ, 0xc0, !PT ;  /* 0x000000ff0a067812 */ /* 0x000fe200078ec0ff */
[----:B--2---:R-:W-:-:S05]  /*16300*/  FADD.FTZ R10, R11, R224 ;  /* 0x000000e00b0a7221 */ /* 0x004fca0000010000 */
[----:B------:R-:W2:Y:S01]  /*16310*/  MUFU.EX2 R5, R16 ;  /* 0x0000001000057308 */ /* 0x000ea20000000800 */
[----:B------:R-:W-:Y:S01]  /*16320*/  @!P1 PRMT R211, R207, 0x5410, RZ ;  /* 0x00005410cfd39816 */ /* 0x000fe200000000ff */
[C---:B-1----:R-:W-:Y:S01]  /*16330*/  FADD.FTZ R10, R7.reuse, R10 ;  /* 0x0000000a070a7221 */ /* 0x042fe20000010000 */
[----:B------:R-:W-:Y:S02]  /*16340*/  F2FP.PACK_AB R38, R7, R11 ;  /* 0x0000000b0726723e */ /* 0x000fe400000000ff */
[----:B----4-:R-:W-:-:S03]  /*16350*/  PRMT R47, R209, 0x5410, R208 ;  /* 0x00005410d12f7816 */ /* 0x010fc600000000d0 */
[----:B------:R-:W1:Y:S01]  /*16360*/  MUFU.EX2 R13, R152 ;  /* 0x00000098000d7308 */ /* 0x000e620000000800 */
[----:B------:R-:W-:Y:S02]  /*16370*/  @!P0 PRMT R209, R230, 0x5410, RZ ;  /* 0x00005410e6d18816 */ /* 0x000fe400000000ff */
[C---:B------:R-:W-:Y:S02]  /*16380*/  ISETP.GE.U32.AND P0, PT, R225.reuse, R4, PT ;  /* 0x00000004e100720c */ /* 0x040fe40003f06070 */
[----:B------:R-:W-:-:S03]  /*16390*/  ISETP.GE.U32.AND P1, PT, R225, R6, PT ;  /* 0x00000006e100720c */ /* 0x000fc60003f26070 */
[----:B------:R-:W4:Y:S01]  /*163a0*/  MUFU.EX2 R4, R22 ;  /* 0x0000001600047308 */ /* 0x000f220000000800 */
[----:B---3--:R-:W-:-:S07]  /*163b0*/  F2FP.PACK_AB R7, R200, R15 ;  /* 0x0000000fc807723e */ /* 0x008fce00000000ff */
[----:B------:R3:W1:Y:S01]  /*163c0*/  MUFU.EX2 R6, R143 ;  /* 0x0000008f00067308 */ /* 0x0006620000000800 */
[C---:B------:R-:W-:Y:S02]  /*163d0*/  PRMT R207, R7.reuse, 0x7610, R207 ;  /* 0x0000761007cf7816 */ /* 0x040fe400000000cf */
[----:B------:R-:W-:-:S05]  /*163e0*/  PRMT R206, R7, 0x7632, R206 ;  /* 0x0000763207ce7816 */ /* 0x000fca00000000ce */
[----:B------:R-:W1:Y:S01]  /*163f0*/  MUFU.EX2 R26, R26 ;  /* 0x0000001a001a7308 */ /* 0x000e620000000800 */
[----:B--2---:R-:W-:-:S07]  /*16400*/  FADD.FTZ R9, R5, R9 ;  /* 0x0000000905097221 */ /* 0x004fce0000010000 */
[----:B------:R-:W2:Y:S01]  /*16410*/  MUFU.EX2 R178, R50 ;  /* 0x0000003200b27308 */ /* 0x000ea20000000800 */
[----:B------:R-:W-:Y:S02]  /*16420*/  IMAD.MOV.U32 R201, RZ, RZ, R250 ;  /* 0x000000ffffc97224 */ /* 0x000fe400078e00fa */
[----:B------:R-:W-:-:S05]  /*16430*/  IMAD.MOV.U32 R16, RZ, RZ, R242 ;  /* 0x000000ffff107224 */ /* 0x000fca00078e00f2 */
[----:B------:R-:W2:Y:S01]  /*16440*/  MUFU.EX2 R7, R23 ;  /* 0x0000001700077308 */ /* 0x000ea20000000800 */
[----:B-1----:R-:W-:Y:S01]  /*16450*/  FADD.FTZ R10, R13, R10 ;  /* 0x0000000a0d0a7221 */ /* 0x002fe20000010000 */
[C---:B----4-:R-:W-:Y:S01]  /*16460*/  F2FP.PACK_AB R35, R4.reuse, R5 ;  /* 0x000000050423723e */ /* 0x050fe200000000ff */
[----:B------:R-:W-:Y:S01]  /*16470*/  FADD.FTZ R9, R4, R9 ;  /* 0x0000000904097221 */ /* 0x000fe20000010000 */
[----:B------:R-:W-:Y:S01]  /*16480*/  F2FP.PACK_AB R4, R16, R201 ;  /* 0x000000c91004723e */ /* 0x000fe200000000ff */
[----:B---3--:R-:W-:Y:S01]  /*16490*/  IMAD.MOV.U32 R143, RZ, RZ, R44 ;  /* 0x000000ffff8f7224 */ /* 0x008fe200078e002c */
[C---:B------:R-:W-:Y:S02]  /*164a0*/  F2FP.PACK_AB R34, R6.reuse, R13 ;  /* 0x0000000d0622723e */ /* 0x040fe400000000ff */
[----:B------:R-:W1:Y:S01]  /*164b0*/  MUFU.EX2 R27, R27 ;  /* 0x0000001b001b7308 */ /* 0x000e620000000800 */
[----:B------:R-:W-:Y:S02]  /*164c0*/  FADD.FTZ R10, R6, R10 ;  /* 0x0000000a060a7221 */ /* 0x000fe40000010000 */
[----:B------:R-:W-:Y:S01]  /*164d0*/  FADD.FTZ R6, R26, R9 ;  /* 0x000000091a067221 */ /* 0x000fe20000010000 */
[----:B------:R-:W-:-:S02]  /*164e0*/  PRMT R205, R4, 0x7610, R205 ;  /* 0x0000761004cd7816 */ /* 0x000fc400000000cd */
[----:B------:R-:W-:Y:S02]  /*164f0*/  PRMT R204, R4, 0x7632, R204 ;  /* 0x0000763204cc7816 */ /* 0x000fe400000000cc */
[----:B------:R3:W4:Y:S01]  /*16500*/  MUFU.EX2 R5, R28 ;  /* 0x0000001c00057308 */ /* 0x0007220000000800 */
[----:B--2---:R-:W-:Y:S01]  /*16510*/  F2FP.PACK_AB R4, R178, R143 ;  /* 0x0000008fb204723e */ /* 0x004fe200000000ff */
[----:B------:R-:W-:-:S03]  /*16520*/  FADD.FTZ R6, R7, R6 ;  /* 0x0000000607067221 */ /* 0x000fc60000010000 */
[C---:B------:R-:W-:Y:S02]  /*16530*/  PRMT R203, R4.reuse, 0x7610, R203 ;  /* 0x0000761004cb7816 */ /* 0x040fe400000000cb */
[----:B------:R-:W-:Y:S02]  /*16540*/  PRMT R202, R4, 0x7632, R202 ;  /* 0x0000763204ca7816 */ /* 0x000fe400000000ca */
[----:B------:R-:W-:Y:S01]  /*16550*/  MUFU.EX2 R4, R30 ;  /* 0x0000001e00047308 */ /* 0x000fe20000000800 */
[----:B---3--:R-:W-:-:S07]  /*16560*/  F2FP.PACK_AB R28, R7, R26 ;  /* 0x0000001a071c723e */ /* 0x008fce00000000ff */
[----:B------:R-:W2:Y:S01]  /*16570*/  MUFU.EX2 R7, R29 ;  /* 0x0000001d00077308 */ /* 0x000ea20000000800 */
[----:B-1----:R-:W-:Y:S01]  /*16580*/  FADD.FTZ R6, R27, R6 ;  /* 0x000000061b067221 */ /* 0x002fe20000010000 */
[----:B------:R-:W-:-:S03]  /*16590*/  @!P4 HADD2 R233, -R207.H0_H0, -RZ.H0_H0 ;  /* 0xa00000ffcfe9c230 */ /* 0x000fc60000000900 */
[----:B----4-:R-:W-:Y:S01]  /*165a0*/  FADD.FTZ R6, R5, R6 ;  /* 0x0000000605067221 */ /* 0x010fe20000010000 */
[----:B------:R-:W-:Y:S01]  /*165b0*/  @!P6 HADD2 R237, -R202.H0_H0, -RZ.H0_H0 ;  /* 0xa00000ffcaede230 */ /* 0x000fe20000000900 */
[----:B------:R-:W-:Y:S01]  /*165c0*/  ISETP.GE.U32.AND P5, PT, R225, R18, PT ;  /* 0x00000012e100720c */ /* 0x000fe20003fa6070 */
[----:B------:R-:W-:Y:S01]  /*165d0*/  IMAD.MOV.U32 R228, RZ, RZ, R171 ;  /* 0x000000ffffe47224 */ /* 0x000fe200078e00ab */
[----:B------:R-:W-:Y:S01]  /*165e0*/  PRMT R50, R207, 0x5410, R206 ;  /* 0x00005410cf327816 */ /* 0x000fe200000000ce */
[----:B------:R-:W-:Y:S01]  /*165f0*/  FMUL.FTZ R12, R109, R0 ;  /* 0x000000006d0c7220 */ /* 0x000fe20000410000 */
[----:B------:R-:W-:Y:S01]  /*16600*/  @!P4 PRMT R207, R233, 0x5410, RZ ;  /* 0x00005410e9cfc816 */ /* 0x000fe200000000ff */
[----:B------:R-:W-:Y:S02]  /*16610*/  IMAD.MOV.U32 R49, RZ, RZ, R176 ;  /* 0x000000ffff317224 */ /* 0x000fe400078e00b0 */
[----:B--2---:R-:W-:Y:S01]  /*16620*/  FADD.FTZ R6, R7, R6 ;  /* 0x0000000607067221 */ /* 0x004fe20000010000 */
[----:B------:R-:W-:Y:S01]  /*16630*/  PRMT R55, R203, 0x5410, R202 ;  /* 0x00005410cb377816 */ /* 0x000fe200000000ca */
[----:B------:R-:W-:Y:S01]  /*16640*/  IMAD.MOV.U32 R233, RZ, RZ, R42 ;  /* 0x000000ffffe97224 */ /* 0x000fe200078e002a */
[C---:B------:R-:W-:Y:S01]  /*16650*/  F2FP.PACK_AB R30, R4.reuse, R7 ;  /* 0x00000007041e723e */ /* 0x040fe200000000ff */
[----:B------:R-:W-:Y:S01]  /*16660*/  FADD.FTZ R29, R4, R6 ;  /* 0x00000006041d7221 */ /* 0x000fe20000010000 */
[----:B------:R-:W-:Y:S01]  /*16670*/  @!P6 PRMT R202, R237, 0x5410, RZ ;  /* 0x00005410edcae816 */ /* 0x000fe200000000ff */
[-C--:B------:R-:W-:Y:S01]  /*16680*/  FMUL.FTZ R42, R102, R8.reuse ;  /* 0x00000008662a7220 */ /* 0x080fe20000410000 */
[----:B------:R1:W2:Y:S01]  /*16690*/  MUFU.EX2 R4, R51 ;  /* 0x0000003300047308 */ /* 0x0002a20000000800 */
[----:B------:R-:W-:-:S02]  /*166a0*/  FMUL.FTZ R229, R103, R8 ;  /* 0x0000000867e57220 */ /* 0x000fc40000410000 */
[----:B------:R-:W-:Y:S02]  /*166b0*/  IMAD.MOV.U32 R242, RZ, RZ, R241 ;  /* 0x000000fffff27224 */ /* 0x000fe400078e00f1 */
[----:B------:R-:W-:Y:S02]  /*166c0*/  IMAD.MOV.U32 R237, RZ, RZ, R240 ;  /* 0x000000ffffed7224 */ /* 0x000fe400078e00f0 */
[----:B------:R-:W-:Y:S02]  /*166d0*/  IMAD.MOV.U32 R102, RZ, RZ, R12 ;  /* 0x000000ffff667224 */ /* 0x000fe400078e000c */
[----:B------:R-:W-:Y:S02]  /*166e0*/  IMAD.MOV.U32 R103, RZ, RZ, R228 ;  /* 0x000000ffff677224 */ /* 0x000fe400078e00e4 */
[-C--:B------:R-:W-:Y:S02]  /*166f0*/  FMUL.FTZ R240, R124, R0.reuse ;  /* 0x000000007cf07220 */ /* 0x080fe40000410000 */
[----:B------:R-:W-:-:S02]  /*16700*/  FMUL.FTZ R241, R125, R0 ;  /* 0x000000007df17220 */ /* 0x000fc40000410000 */
[-C--:B------:R-:W-:Y:S02]  /*16710*/  FMUL.FTZ R248, R120, R0.reuse ;  /* 0x0000000078f87220 */ /* 0x080fe40000410000 */
[-C--:B------:R-:W-:Y:S02]  /*16720*/  FMUL.FTZ R249, R121, R0.reuse ;  /* 0x0000000079f97220 */ /* 0x080fe40000410000 */
[----:B------:R-:W-:Y:S02]  /*16730*/  FMUL.FTZ R176, R108, R0 ;  /* 0x000000006cb07220 */ /* 0x000fe40000410000 */
[----:B------:R-:W-:Y:S02]  /*16740*/  IMAD.MOV.U32 R228, RZ, RZ, R49 ;  /* 0x000000ffffe47224 */ /* 0x000fe400078e0031 */
[----:B------:R-:W-:Y:S02]  /*16750*/  IMAD.MOV.U32 R22, RZ, RZ, R48 ;  /* 0x000000ffff167224 */ /* 0x000fe400078e0030 */
[----:B------:R-:W-:-:S02]  /*16760*/  IMAD.MOV.U32 R230, RZ, RZ, R72 ;  /* 0x000000ffffe67224 */ /* 0x000fc400078e0048 */
[----:B------:R-:W-:Y:S01]  /*16770*/  IMAD.MOV.U32 R12, RZ, RZ, R73 ;  /* 0x000000ffff0c7224 */ /* 0x000fe200078e0049 */
[----:B------:R-:W-:Y:S01]  /*16780*/  @!P1 HADD2 R238, -R203.H0_H0, -RZ.H0_H0 ;  /* 0xa00000ffcbee9230 */ /* 0x000fe20000000900 */
        /* <DEDUP_REMOVED lines=15> */
[----:B------:R-:W-:Y:S02]  /*16880*/  FMUL.FTZ R125, R77, R2 ;  /* 0x000000024d7d7220 */ /* 0x000fe40000410000 */
[----:B------:R-:W3:Y:S01]  /*16890*/  MUFU.EX2 R2, R45 ;  /* 0x0000002d00027308 */ /* 0x000ee20000000800 */
[----:B------:R-:W-:Y:S01]  /*168a0*/  @!P2 HADD2 R232, -R206.H0_H0, -RZ.H0_H0 ;  /* 0xa00000ffcee8a230 */ /* 0x000fe20000000900 */
[----:B------:R-:W-:Y:S01]  /*168b0*/  @!P1 PRMT R203, R238, 0x5410, RZ ;  /* 0x00005410eecb9816 */ /* 0x000fe200000000ff */
[----:B------:R-:W-:Y:S01]  /*168c0*/  @!P5 HADD2 R236, -R205.H0_H0, -RZ.H0_H0 ;  /* 0xa00000ffcdecd230 */ /* 0x000fe20000000900 */
[----:B------:R-:W-:-:S02]  /*168d0*/  IMAD.MOV.U32 R74, RZ, RZ, R175 ;  /* 0x000000ffff4a7224 */ /* 0x000fc400078e00af */
        /* <DEDUP_REMOVED lines=9> */
[----:B------:R-:W-:Y:S01]  /*16970*/  FMUL.FTZ R175, R101, R0 ;  /* 0x0000000065af7220 */ /* 0x000fe20000410000 */
[----:B------:R-:W-:Y:S01]  /*16980*/  @!P2 PRMT R206, R232, 0x5410, RZ ;  /* 0x00005410e8cea816 */ /* 0x000fe200000000ff */
[----:B------:R-:W-:Y:S01]  /*16990*/  FADD.FTZ R0, R17, R21 ;  /* 0x0000001511007221 */ /* 0x000fe20000010000 */
[----:B------:R-:W-:Y:S01]  /*169a0*/  PRMT R232, R205, 0x5410, R204 ;  /* 0x00005410cde87816 */ /* 0x000fe200000000cc */
[----:B------:R-:W-:-:S02]  /*169b0*/  IMAD.MOV.U32 R101, RZ, RZ, R242 ;  /* 0x000000ffff657224 */ /* 0x000fc400078e00f2 */
[----:B-1----:R-:W-:Y:S01]  /*169c0*/  FMUL.FTZ R51, R107, R3 ;  /* 0x000000036b337220 */ /* 0x002fe20000410000 */
[----:B------:R-:W-:Y:S01]  /*169d0*/  @!P5 PRMT R205, R236, 0x5410, RZ ;  /* 0x00005410eccdd816 */ /* 0x000fe200000000ff */
[----:B------:R-:W-:Y:S02]  /*169e0*/  IMAD.MOV.U32 R107, RZ, RZ, R22 ;  /* 0x000000ffff6b7224 */ /* 0x000fe400078e0016 */
[----:B------:R-:W-:Y:S02]  /*169f0*/  FADD.FTZ R22, R198, R19 ;  /* 0x00000013c6167221 */ /* 0x000fe40000010000 */
[----:B------:R-:W-:Y:S02]  /*16a00*/  IMAD.MOV.U32 R236, RZ, RZ, R14 ;  /* 0x000000ffffec7224 */ /* 0x000fe400078e000e */
[----:B------:R-:W-:Y:S02]  /*16a10*/  FADD.FTZ R18, R20, R0 ;  /* 0x0000000014127221 */ /* 0x000fe40000010000 */
[----:B------:R-:W-:-:S02]  /*16a20*/  IMAD.MOV.U32 R19, RZ, RZ, R15 ;  /* 0x000000ffff137224 */ /* 0x000fc400078e000f */
[----:B--2---:R-:W-:Y:S02]  /*16a30*/  FADD.FTZ R0, R4, R10 ;  /* 0x0000000a04007221 */ /* 0x004fe40000010000 */
[----:B------:R-:W-:-:S04]  /*16a40*/  IMAD.WIDE.U32 R14, R101, -0x326172a9, RZ ;  /* 0xcd9e8d57650e7825 */ /* 0x000fc800078e00ff */
[C---:B---3--:R-:W-:Y:S01]  /*16a50*/  FADD.FTZ R26, R2.reuse, R0 ;  /* 0x00000000021a7221 */ /* 0x048fe20000010000 */
[----:B------:R-:W-:Y:S01]  /*16a60*/  LOP3.LUT R0, R15, R237, RZ, 0x3c, !PT ;  /* 0x000000ed0f007212 */ /* 0x000fe200078e3cff */
[----:B------:R-:W-:Y:S01]  /*16a70*/  @!P0 HADD2 R235, -R204.H0_H0, -RZ.H0_H0 ;  /* 0xa00000ffcceb8230 */ /* 0x000fe20000000900 */
[----:B------:R-:W-:-:S03]  /*16a80*/  F2FP.PACK_AB R23, R2, R4 ;  /* 0x000000040217723e */ /* 0x000fc600000000ff */
[----:B------:R-:W-:Y:S01]  /*16a90*/  IMAD.WIDE.U32 R6, R0, -0x2daee0ad, RZ ;  /* 0xd2511f5300067825 */ /* 0x000fe200078e00ff */
[----:B------:R-:W-:Y:S02]  /*16aa0*/  @!P0 PRMT R204, R235, 0x5410, RZ ;  /* 0x00005410ebcc8816 */ /* 0x000fe400000000ff */
[----:B------:R-:W-:Y:S01]  /*16ab0*/  F2FP.PACK_AB R27, R5, R27 ;  /* 0x0000001b051b723e */ /* 0x000fe200000000ff */
[----:B------:R-:W-:Y:S01]  /*16ac0*/  FMUL.FTZ R5, R110, R8 ;  /* 0x000000086e057220 */ /* 0x000fe20000410000 */
[----:B------:R-:W-:Y:S01]  /*16ad0*/  LOP3.LUT R2, R25, UR17, R14, 0x96, !PT ;  /* 0x0000001119027c12 */ /* 0x000fe2000f8e960e */
[----:B------:R-:W-:Y:S01]  /*16ae0*/  IMAD.MOV.U32 R45, RZ, RZ, R233 ;  /* 0x000000ffff2d7224 */ /* 0x000fe200078e00e9 */
[----:B------:R-:W-:Y:S01]  /*16af0*/  LOP3.LUT R0, R7, UR16, R190, 0x96, !PT ;  /* 0x0000001007007c12 */ /* 0x000fe2000f8e96be */
[----:B------:R-:W-:Y:S02]  /*16b00*/  IMAD.MOV.U32 R235, RZ, RZ, R50 ;  /* 0x000000ffffeb7224 */ /* 0x000fe400078e0032 */
[----:B------:R-:W-:-:S02]  /*16b10*/  FMUL.FTZ R50, R106, R3 ;  /* 0x000000036a327220 */ /* 0x000fc40000410000 */
[----:B------:R-:W-:Y:S02]  /*16b20*/  IMAD.MOV.U32 R233, RZ, RZ, R230 ;  /* 0x000000ffffe97224 */ /* 0x000fe400078e00e6 */
[-C--:B------:R-:W-:Y:S02]  /*16b30*/  FMUL.FTZ R242, R126, R8.reuse ;  /* 0x000000087ef27220 */ /* 0x080fe40000410000 */
[-C--:B------:R-:W-:Y:S02]  /*16b40*/  FMUL.FTZ R243, R127, R8.reuse ;  /* 0x000000087ff37220 */ /* 0x080fe40000410000 */
[-C--:B------:R-:W-:Y:S02]  /*16b50*/  FMUL.FTZ R250, R122, R8.reuse ;  /* 0x000000087afa7220 */ /* 0x080fe40000410000 */
[-C--:B------:R-:W-:Y:S02]  /*16b60*/  FMUL.FTZ R251, R123, R8.reuse ;  /* 0x000000087bfb7220 */ /* 0x080fe40000410000 */
[----:B------:R-:W-:-:S02]  /*16b70*/  FMUL.FTZ R171, R111, R8 ;  /* 0x000000086fab7220 */ /* 0x000fc40000410000 */
[----:B------:R-:W-:Y:S02]  /*16b80*/  IMAD.MOV.U32 R230, RZ, RZ, R74 ;  /* 0x000000ffffe67224 */ /* 0x000fe400078e004a */
[----:B------:R-:W-:Y:S02]  /*16b90*/  IMAD.MOV.U32 R106, RZ, RZ, R75 ;  /* 0x000000ffff6a7224 */ /* 0x000fe400078e004b */
        /* <DEDUP_REMOVED lines=14> */
[----:B------:R-:W-:Y:S02]  /*16c80*/  IMAD.MOV.U32 R20, RZ, RZ, R5 ;  /* 0x000000ffff147224 */ /* 0x000fe400078e0005 */
[----:B------:R-:W-:Y:S01]  /*16c90*/  IMAD.WIDE.U32 R2, R2, -0x2daee0ad, RZ ;  /* 0xd2511f5302027825 */ /* 0x000fe200078e00ff */
[----:B------:R-:W-:-:S03]  /*16ca0*/  @!P3 HADD2 R234, -R208.H0_H0, -RZ.H0_H0 ;  /* 0xa00000ffd0eab230 */ /* 0x000fc60000000900 */
[----:B------:R-:W-:Y:S01]  /*16cb0*/  IMAD.WIDE.U32 R4, R0, -0x326172a9, RZ ;  /* 0xcd9e8d5700047825 */ /* 0x000fe200078e00ff */
[----:B------:R-:W-:Y:S02]  /*16cc0*/  LOP3.LUT R0, R3, UR11, R6, 0x96, !PT ;  /* 0x0000000b03007c12 */ /* 0x000fe4000f8e9606 */
[----:B------:R-:W-:Y:S02]  /*16cd0*/  @!P3 PRMT R208, R234, 0x5410, RZ ;  /* 0x00005410ead0b816 */ /* 0x000fe400000000ff */
[----:B------:R-:W-:Y:S01]  /*16ce0*/  LOP3.LUT R3, R5, UR12, R24, 0x96, !PT ;  /* 0x0000000c05037c12 */ /* 0x000fe2000f8e9618 */
[----:B------:R-:W-:Y:S02]  /*16cf0*/  IMAD.MOV.U32 R11, RZ, RZ, R47 ;  /* 0x000000ffff0b7224 */ /* 0x000fe400078e002f */
        /* <DEDUP_REMOVED lines=8> */
[----:B------:R-:W-:Y:S02]  /*16d80*/  FMUL.FTZ R47, R119, R8 ;  /* 0x00000008772f7220 */ /* 0x000fe40000410000 */
[----:B------:R-:W-:Y:S02]  /*16d90*/  IMAD.MOV.U32 R17, RZ, RZ, R9 ;  /* 0x000000ffff117224 */ /* 0x000fe400078e0009 */
[----:B------:R-:W-:-:S04]  /*16da0*/  IMAD.WIDE.U32 R8, R3, -0x2daee0ad, RZ ;  /* 0xd2511f5303087825 */ /* 0x000fc800078e00ff */
[----:B------:R-:W-:Y:S02]  /*16db0*/  IMAD.MOV.U32 R21, RZ, RZ, R234 ;  /* 0x000000ffff157224 */ /* 0x000fe400078e00ea */
[----:B------:R-:W-:Y:S02]  /*16dc0*/  IMAD.MOV.U32 R234, RZ, RZ, R12 ;  /* 0x000000ffffea7224 */ /* 0x000fe400078e000c */
[----:B------:R-:W-:Y:S01]  /*16dd0*/  IMAD.WIDE.U32 R12, R0, -0x326172a9, RZ ;  /* 0xcd9e8d57000c7825 */ /* 0x000fe200078e00ff */
[----:B------:R-:W-:-:S03]  /*16de0*/  LOP3.LUT R0, R9, UR9, R2, 0x96, !PT ;  /* 0x0000000909007c12 */ /* 0x000fc6000f8e9602 */
        /* <DEDUP_REMOVED lines=10> */
[----:B------:R-:W-:-:S04]  /*16e90*/  LOP3.LUT R0, R3, UR14, R8, 0x96, !PT ;  /* 0x0000000e03007c12 */ /* 0x000fc8000f8e9608 */
[C---:B------:R-:W-:Y:S02]  /*16ea0*/  LOP3.LUT R7, R0.reuse, 0xff, RZ, 0xc0, !PT ;  /* 0x000000ff00077812 */ /* 0x040fe400078ec0ff */
[----:B------:R-:W-:Y:S02]  /*16eb0*/  LOP3.LUT R13, R9, UR6, R10, 0x96, !PT ;  /* 0x00000006090d7c12 */ /* 0x000fe4000f8e960a */
[----:B------:R-:W-:Y:S02]  /*16ec0*/  ISETP.GE.U32.AND P1, PT, R225, R7, PT ;  /* 0x00000007e100720c */ /* 0x000fe40003f26070 */
[----:B------:R-:W-:Y:S02]  /*16ed0*/  LOP3.LUT R10, R5, UR12, R62, 0x96, !PT ;  /* 0x0000000c050a7c12 */ /* 0x000fe4000f8e963e */
[----:B------:R-:W-:Y:S02]  /*16ee0*/  LOP3.LUT R7, R0, 0xffff, RZ, 0xc0, !PT ;  /* 0x0000ffff00077812 */ /* 0x000fe400078ec0ff */
[----:B------:R-:W-:-:S02]  /*16ef0*/  SHF.R.U32.HI R5, RZ, 0x10, R0 ;  /* 0x00000010ff057819 */ /* 0x000fc40000011600 */
[----:B------:R-:W-:Y:S02]  /*16f00*/  SHF.R.U32.HI R0, RZ, 0x18, R0 ;  /* 0x00000018ff007819 */ /* 0x000fe40000011600 */
[----:B------:R-:W-:Y:S02]  /*16f10*/  LOP3.LUT R8, R63, UR17, R14, 0x96, !PT ;  /* 0x000000113f087c12 */ /* 0x000fe4000f8e960e */
[C---:B------:R-:W-:Y:S02]  /*16f20*/  ISETP.GE.U32.AND P2, PT, R225.reuse, R0, PT ;  /* 0x00000000e100720c */ /* 0x040fe40003f46070 */
[----:B------:R-:W-:Y:S01]  /*16f30*/  LOP3.LUT R0, R2, 0xff, RZ, 0xc0, !PT ;  /* 0x000000ff02007812 */ /* 0x000fe200078ec0ff */
[----:B------:R-:W-:Y:S01]  /*16f40*/  IMAD.WIDE.U32 R8, R8, -0x2daee0ad, RZ ;  /* 0xd2511f5308087825 */ /* 0x000fe200078e00ff */
[----:B------:R-:W-:Y:S02]  /*16f50*/  SHF.R.U32.HI R7, RZ, 0x8, R7 ;  /* 0x00000008ff077819 */ /* 0x000fe40000011607 */
[----:B------:R-:W-:-:S02]  /*16f60*/  ISETP.GE.U32.AND P3, PT, R225, R0, PT ;  /* 0x00000000e100720c */ /* 0x000fc40003f66070 */
[--C-:B------:R-:W-:Y:S01]  /*16f70*/  SHF.R.U32.HI R0, RZ, 0x18, R2.reuse ;  /* 0x00000018ff007819 */ /* 0x100fe20000011602 */
[----:B------:R-:W-:Y:S01]  /*16f80*/  IMAD.MOV.U32 R63, RZ, RZ, R19 ;  /* 0x000000ffff3f7224 */ /* 0x000fe200078e0013 */
[----:B------:R-:W-:Y:S01]  /*16f90*/  LOP3.LUT R7, R7, 0xffff, RZ, 0xc0, !PT ;  /* 0x0000ffff07077812 */ /* 0x000fe200078ec0ff */
[----:B------:R-:W-:Y:S01]  /*16fa0*/  IMAD.MOV.U32 R14, RZ, RZ, R21 ;  /* 0x000000ffff0e7224 */ /* 0x000fe200078e0015 */
[----:B------:R-:W-:Y:S02]  /*16fb0*/  ISETP.GE.U32.AND P5, PT, R225, R0, PT ;  /* 0x00000000e100720c */ /* 0x000fe40003fa6070 */
[----:B------:R-:W-:Y:S02]  /*16fc0*/  LOP3.LUT R19, R2, 0xffff, RZ, 0xc0, !PT ;  /* 0x0000ffff02137812 */ /* 0x000fe400078ec0ff */
[----:B------:R-:W-:Y:S01]  /*16fd0*/  SHF.R.U32.HI R21, RZ, 0x10, R2 ;  /* 0x00000010ff157819 */ /* 0x000fe20000011602 */
[----:B------:R-:W-:Y:S01]  /*16fe0*/  IMAD.WIDE.U32 R2, R10, -0x2daee0ad, RZ ;  /* 0xd2511f530a027825 */ /* 0x000fe200078e00ff */
[----:B------:R-:W-:-:S02]  /*16ff0*/  LOP3.LUT R0, R9, UR11, R6, 0x96, !PT ;  /* 0x0000000b09007c12 */ /* 0x000fc4000f8e9606 */
[----:B------:R-:W-:Y:S02]  /*17000*/  ISETP.GE.U32.AND P0, PT, R225, R7, PT ;  /* 0x00000007e100720c */ /* 0x000fe40003f06070 */
[----:B------:R-:W-:Y:S01]  /*17010*/  LOP3.LUT R5, R5, 0xff, RZ, 0xc0, !PT ;  /* 0x000000ff05057812 */ /* 0x000fe200078ec0ff */
[----:B------:R-:W-:Y:S01]  /*17020*/  IMAD.WIDE.U32 R6, R0, -0x326172a9, RZ ;  /* 0xcd9e8d5700067825 */ /* 0x000fe200078e00ff */
[----:B------:R-:W-:Y:S02]  /*17030*/  LOP3.LUT R3, R3, UR9, R8, 0x96, !PT ;  /* 0x0000000903037c12 */ /* 0x000fe4000f8e9608 */
[----:B------:R-:W-:Y:S02]  /*17040*/  ISETP.GE.U32.AND P4, PT, R225, R5, PT ;  /* 0x00000005e100720c */ /* 0x000fe40003f86070 */
[----:B------:R-:W-:Y:S01]  /*17050*/  LOP3.LUT R0, R7, UR10, R4, 0x96, !PT ;  /* 0x0000000a07007c12 */ /* 0x000fe2000f8e9604 */
[----:B------:R-:W-:-:S05]  /*17060*/  IMAD.WIDE.U32 R4, R3, -0x326172a9, RZ ;  /* 0xcd9e8d5703047825 */ /* 0x000fca00078e00ff */
[----:B------:R-:W-:Y:S01]  /*17070*/  LOP3.LUT R3, R5, UR8, R6, 0x96, !PT ;  /* 0x0000000805037c12 */ /* 0x000fe2000f8e9606 */
[----:B------:R-:W-:-:S04]  /*17080*/  IMAD.WIDE.U32 R6, R0, -0x2daee0ad, RZ ;  /* 0xd2511f5300067825 */ /* 0x000fc800078e00ff */
[----:B------:R-:W-:Y:S01]  /*17090*/  IMAD.WIDE.U32 R10, R3, -0x2daee0ad, RZ ;  /* 0xd2511f53030a7825 */ /* 0x000fe200078e00ff */
[----:B------:R-:W-:-:S03]  /*170a0*/  LOP3.LUT R5, R7, UR7, R2, 0x96, !PT ;  /* 0x0000000707057c12 */ /* 0x000fc6000f8e9602 */
[----:B------:R-:W-:Y:S01]  /*170b0*/  IMAD.WIDE.U32 R2, R13, -0x2daee0ad, RZ ;  /* 0xd2511f530d027825 */ /* 0x000fe200078e00ff */
[----:B------:R-:W-:-:S03]  /*170c0*/  LOP3.LUT R6, R11, UR5, R6, 0x96, !PT ;  /* 0x000000050b067c12 */ /* 0x000fc6000f8e9606 */
[----:B------:R-:W-:Y:S01]  /*170d0*/  IMAD.MOV.U32 R13, RZ, RZ, R16 ;  /* 0x000000ffff0d7224 */ /* 0x000fe200078e0010 */
[----:B------:R-:W-:Y:S01]  /*170e0*/  LOP3.LUT R0, R3, UR13, R12, 0x96, !PT ;  /* 0x0000000d03007c12 */ /* 0x000fe2000f8e960c */
[----:B------:R-:W-:Y:S01]  /*170f0*/  IMAD.MOV.U32 R62, RZ, RZ, R20 ;  /* 0x000000ffff3e7224 */ /* 0x000fe200078e0014 */
[C---:B------:R-:W-:Y:S01]  /*17100*/  LOP3.LUT R15, R2.reuse, 0xffff, RZ, 0xc0, !PT ;  /* 0x0000ffff020f7812 */ /* 0x040fe200078ec0ff */
[----:B------:R-:W-:Y:S01]  /*17110*/  IMAD.MOV.U32 R9, RZ, RZ, R17 ;  /* 0x000000ffff097224 */ /* 0x000fe200078e0011 */
[----:B------:R-:W-:Y:S01]  /*17120*/  LOP3.LUT R17, R2, 0xff, RZ, 0xc0, !PT ;  /* 0x000000ff02117812 */ /* 0x000fe200078ec0ff */
[----:B------:R-:W-:Y:S01]  /*17130*/  FADD.FTZ R11, R31, R18 ;  /* 0x000000121f0b7221 */ /* 0x000fe20000010000 */
[--C-:B------:R-:W-:Y:S01]  /*17140*/  SHF.R.U32.HI R16, RZ, 0x10, R2.reuse ;  /* 0x00000010ff107819 */ /* 0x100fe20000011602 */
[----:B------:R-:W-:Y:S01]  /*17150*/  IMAD.MOV.U32 R31, RZ, RZ, R13 ;  /* 0x000000ffff1f7224 */ /* 0x000fe200078e000d */
[----:B------:R-:W-:Y:S01]  /*17160*/  SHF.R.U32.HI R20, RZ, 0x18, R2 ;  /* 0x00000018ff147819 */ /* 0x000fe20000011602 */
[----:B------:R-:W-:-:S04]  /*17170*/  IMAD.WIDE.U32 R12, R5, -0x326172a9, RZ ;  /* 0xcd9e8d57050c7825 */ /* 0x000fc800078e00ff */
[----:B------:R-:W-:Y:S01]  /*17180*/  IMAD.WIDE.U32 R2, R6, -0x326172a9, RZ ;  /* 0xcd9e8d5706027825 */ /* 0x000fe200078e00ff */
[C---:B------:R-:W-:Y:S02]  /*17190*/  PRMT R7, R41.reuse, 0x7632, R7 ;  /* 0x0000763229077816 */ /* 0x040fe40000000007 */
[----:B------:R-:W-:Y:S02]  /*171a0*/  PRMT R8, R41, 0x7610, R8 ;  /* 0x0000761029087816 */ /* 0x000fe40000000008 */
[----:B------:R-:W-:Y:S01]  /*171b0*/  LOP3.LUT R6, R3, UR14, R12, 0x96, !PT ;  /* 0x0000000e03067c12 */ /* 0x000fe2000f8e960c */
[----:B------:R-:W-:Y:S01]  /*171c0*/  IMAD.MOV.U32 R12, RZ, RZ, R14 ;  /* 0x000000ffff0c7224 */ /* 0x000fe200078e000e */
[C---:B------:R-:W-:Y:S01]  /*171d0*/  LOP3.LUT R18, R2.reuse, 0xffff, RZ, 0xc0, !PT ;  /* 0x0000ffff02127812 */ /* 0x040fe200078ec0ff */
[----:B------:R-:W-:Y:S01]  /*171e0*/  IMAD.MOV.U32 R41, RZ, RZ, R9 ;  /* 0x000000ffff297224 */ /* 0x000fe200078e0009 */
[----:B------:R-:W-:Y:S01]  /*171f0*/  LOP3.LUT R9, R2, 0xff, RZ, 0xc0, !PT ;  /* 0x000000ff02097812 */ /* 0x000fe200078ec0ff */
[----:B------:R-:W-:Y:S01]  /*17200*/  @!P0 HADD2 R76, -R7.H0_H0, -RZ.H0_H0 ;  /* 0xa00000ff074c8230 */ /* 0x000fe20000000900 */
[----:B------:R-:W-:-:S02]  /*17210*/  SHF.R.U32.HI R14, RZ, 0x10, R2 ;  /* 0x00000010ff0e7819 */ /* 0x000fc40000011602 */
[----:B------:R-:W-:Y:S01]  /*17220*/  SHF.R.U32.HI R3, RZ, 0x18, R2 ;  /* 0x00000018ff037819 */ /* 0x000fe20000011602 */
[----:B------:R-:W-:Y:S02]  /*17230*/  IMAD.MOV.U32 R2, RZ, RZ, R12 ;  /* 0x000000ffff027224 */ /* 0x000fe400078e000c */
[----:B------:R-:W-:Y:S02]  /*17240*/  FADD.FTZ R12, R142, R22 ;  /* 0x000000168e0c7221 */ /* 0x000fe40000010000 */
[----:B------:R-:W-:Y:S02]  /*17250*/  IMAD.MOV.U32 R22, RZ, RZ, R62 ;  /* 0x000000ffff167224 */ /* 0x000fe400078e003e */
[----:B------:R-:W-:Y:S01]  /*17260*/  IMAD.MOV.U32 R62, RZ, RZ, R42 ;  /* 0x000000ffff3e7224 */ /* 0x000fe200078e002a */
[----:B------:R-:W-:Y:S02]  /*17270*/  PRMT R42, R8, 0x5410, R7 ;  /* 0x00005410082a7816 */ /* 0x000fe40000000007 */
[----:B------:R-:W-:Y:S01]  /*17280*/  @!P0 PRMT R7, R76, 0x5410, RZ ;  /* 0x000054104c078816 */ /* 0x000fe200000000ff */
[----:B------:R-:W-:Y:S01]  /*17290*/  IMAD.MOV.U32 R76, RZ, RZ, R2 ;  /* 0x000000ffff4c7224 */ /* 0x000fe200078e0002 */
[----:B------:R-:W-:Y:S01]  /*172a0*/  SHF.R.U32.HI R2, RZ, 0x8, R19 ;  /* 0x00000008ff027819 */ /* 0x000fe20000011613 */
[----:B------:R-:W-:-:S03]  /*172b0*/  @!P1 HADD2 R77, -R8.H0_H0, -RZ.H0_H0 ;  /* 0xa00000ff084d9230 */ /* 0x000fc60000000900 */
[----:B------:R-:W-:Y:S02]  /*172c0*/  LOP3.LUT R2, R2, 0xffff, RZ, 0xc0, !PT ;  /* 0x0000ffff02027812 */ /* 0x000fe400078ec0ff */
[----:B------:R-:W-:Y:S02]  /*172d0*/  @!P1 PRMT R8, R77, 0x5410, RZ ;  /* 0x000054104d089816 */ /* 0x000fe400000000ff */
[----:B------:R-:W-:Y:S02]  /*172e0*/  PRMT R5, R39, 0x7610, R5 ;  /* 0x0000761027057816 */ /* 0x000fe40000000005 */
[----:B------:R-:W-:Y:S02]  /*172f0*/  ISETP.GE.U32.AND P1, PT, R225, R2, PT ;  /* 0x00000002e100720c */ /* 0x000fe40003f26070 */
[----:B------:R-:W-:Y:S01]  /*17300*/  LOP3.LUT R2, R21, 0xff, RZ, 0xc0, !PT ;  /* 0x000000ff15027812 */ /* 0x000fe200078ec0ff */
[----:B------:R-:W-:Y:S01]  /*17310*/  @!P4 HADD2 R78, -R5.H0_H0, -RZ.H0_H0 ;  /* 0xa00000ff054ec230 */ /* 0x000fe20000000900 */
[----:B------:R-:W-:-:S02]  /*17320*/  LOP3.LUT R13, R13, UR6, R4, 0x96, !PT ;  /* 0x000000060d0d7c12 */ /* 0x000fc4000f8e9604 */
[----:B------:R-:W-:Y:S02]  /*17330*/  PRMT R4, R39, 0x7632, R4 ;  /* 0x0000763227047816 */ /* 0x000fe40000000004 */
[----:B------:R-:W-:Y:S01]  /*17340*/  ISETP.GE.U32.AND P0, PT, R225, R2, PT ;  /* 0x00000002e100720c */ /* 0x000fe20003f06070 */
[----:B------:R-:W-:Y:S02]  /*17350*/  IMAD.MOV.U32 R2, RZ, RZ, R173 ;  /* 0x000000ffff027224 */ /* 0x000fe400078e00ad */
[----:B------:R-:W-:Y:S01]  /*17360*/  IMAD.MOV.U32 R21, RZ, RZ, R41 ;  /* 0x000000ffff157224 */ /* 0x000fe200078e0029 */
[----:B------:R-:W-:Y:S02]  /*17370*/  PRMT R41, R5, 0x5410, R4 ;  /* 0x0000541005297816 */ /* 0x000fe40000000004 */
[----:B------:R-:W-:Y:S01]  /*17380*/  @!P4 PRMT R5, R78, 0x5410, RZ ;  /* 0x000054104e05c816 */ /* 0x000fe200000000ff */
[----:B------:R-:W-:Y:S01]  /*17390*/  IMAD.MOV.U32 R78, RZ, RZ, R2 ;  /* 0x000000ffff4e7224 */ /* 0x000fe200078e0002 */
[----:B------:R-:W-:-:S02]  /*173a0*/  SHF.R.U32.HI R2, RZ, 0x10, R0 ;  /* 0x00000010ff027819 */ /* 0x000fc40000011600 */
[----:B------:R-:W-:Y:S01]  /*173b0*/  PRMT R199, R38, 0x7610, R199 ;  /* 0x0000761026c77816 */ /* 0x000fe200000000c7 */
[----:B------:R-:W-:Y:S01]  /*173c0*/  IMAD.MOV.U32 R19, RZ, RZ, R176 ;  /* 0x000000ffff137224 */ /* 0x000fe200078e00b0 */
[----:B------:R-:W-:Y:S02]  /*173d0*/  LOP3.LUT R2, R2, 0xff, RZ, 0xc0, !PT ;  /* 0x000000ff02027812 */ /* 0x000fe400078ec0ff */
[----:B------:R-:W-:Y:S01]  /*173e0*/  PRMT R198, R38, 0x7632, R198 ;  /* 0x0000763226c67816 */ /* 0x000fe200000000c6 */
[----:B------:R-:W-:Y:S01]  /*173f0*/  @!P3 HADD2 R80, -R199.H0_H0, -RZ.H0_H0 ;  /* 0xa00000ffc750b230 */ /* 0x000fe20000000900 */
[----:B------:R-:W-:Y:S01]  /*17400*/  ISETP.GE.U32.AND P4, PT, R225, R2, PT ;  /* 0x00000002e100720c */ /* 0x000fe20003f86070 */
[----:B------:R-:W-:Y:S02]  /*17410*/  IMAD.MOV.U32 R2, RZ, RZ, R19 ;  /* 0x000000ffff027224 */ /* 0x000fe400078e0013 */
[----:B------:R-:W-:Y:S02]  /*17420*/  FADD.FTZ R19, R32, R11 ;  /* 0x0000000b20137221 */ /* 0x000fe40000010000 */
[----:B------:R-:W-:Y:S01]  /*17430*/  IMAD.MOV.U32 R32, RZ, RZ, R22 ;  /* 0x000000ffff207224 */ /* 0x000fe200078e0016 */
[----:B------:R-:W-:-:S02]  /*17440*/  PRMT R22, R199, 0x5410, R198 ;  /* 0x00005410c7167816 */ /* 0x000fc400000000c6 */
[----:B------:R-:W-:Y:S01]  /*17450*/  @!P3 PRMT R199, R80, 0x5410, RZ ;  /* 0x0000541050c7b816 */ /* 0x000fe200000000ff */
[----:B------:R-:W-:Y:S01]  /*17460*/  IMAD.MOV.U32 R80, RZ, RZ, R2 ;  /* 0x000000ffff507224 */ /* 0x000fe200078e0002 */
[----:B------:R-:W-:Y:S01]  /*17470*/  LOP3.LUT R2, R0, 0xff, RZ, 0xc0, !PT ;  /* 0x000000ff00027812 */ /* 0x000fe200078ec0ff */
[----:B------:R-:W-:-:S03]  /*17480*/  @!P1 HADD2 R81, -R198.H0_H0, -RZ.H0_H0 ;  /* 0xa00000ffc6519230 */ /* 0x000fc60000000900 */
[----:B------:R-:W-:Y:S01]  /*17490*/  ISETP.GE.U32.AND P3, PT, R225, R2, PT ;  /* 0x00000002e100720c */ /* 0x000fe20003f66070 */
[----:B------:R-:W-:Y:S01]  /*174a0*/  IMAD.MOV.U32 R2, RZ, RZ, R171 ;  /* 0x000000ffff027224 */ /* 0x000fe200078e00ab */
[----:B------:R-:W-:Y:S01]  /*174b0*/  @!P2 HADD2 R79, -R4.H0_H0, -RZ.H0_H0 ;  /* 0xa00000ff044fa230 */ /* 0x000fe20000000900 */
[----:B------:R-:W-:Y:S02]  /*174c0*/  PRMT R197, R35, 0x7632, R197 ;  /* 0x0000763223c57816 */ /* 0x000fe400000000c5 */
[----:B------:R-:W-:Y:S01]  /*174d0*/  @!P1 PRMT R198, R81, 0x5410, RZ ;  /* 0x0000541051c69816 */ /* 0x000fe200000000ff */
[----:B------:R-:W-:Y:S01]  /*174e0*/  IMAD.MOV.U32 R81, RZ, RZ, R2 ;  /* 0x000000ffff517224 */ /* 0x000fe200078e0002 */
[----:B------:R-:W-:Y:S02]  /*174f0*/  SHF.R.U32.HI R2, RZ, 0x18, R0 ;  /* 0x00000018ff027819 */ /* 0x000fe40000011600 */
[----:B------:R-:W-:Y:S02]  /*17500*/  PRMT R196, R35, 0x7610, R196 ;  /* 0x0000761023c47816 */ /* 0x000fe400000000c4 */
[----:B------:R-:W-:Y:S01]  /*17510*/  LOP3.LUT R0, R0, 0xffff, RZ, 0xc0, !PT ;  /* 0x0000ffff00007812 */ /* 0x000fe200078ec0ff */
[----:B------:R-:W-:Y:S01]  /*17520*/  @!P5 HADD2 R82, -R197.H0_H0, -RZ.H0_H0 ;  /* 0xa00000ffc552d230 */ /* 0x000fe20000000900 */
[----:B------:R-:W-:-:S02]  /*17530*/  @!P2 PRMT R4, R79, 0x5410, RZ ;  /* 0x000054104f04a816 */ /* 0x000fc400000000ff */
[C---:B------:R-:W-:Y:S02]  /*17540*/  ISETP.GE.U32.AND P2, PT, R225.reuse, R2, PT ;  /* 0x00000002e100720c */ /* 0x040fe40003f46070 */
[----:B------:R-:W-:Y:S01]  /*17550*/  ISETP.GE.U32.AND P6, PT, R225, R3, PT ;  /* 0x00000003e100720c */ /* 0x000fe20003fc6070 */
[----:B------:R-:W-:Y:S01]  /*17560*/  IMAD.WIDE.U32 R2, R13, -0x2daee0ad, RZ ;  /* 0xd2511f530d027825 */ /* 0x000fe200078e00ff */
[----:B------:R-:W-:Y:S01]  /*17570*/  PRMT R195, R34, 0x7610, R195 ;  /* 0x0000761022c37816 */ /* 0x000fe200000000c3 */
[----:B------:R-:W-:Y:S01]  /*17580*/  @!P0 HADD2 R83, -R196.H0_H0, -RZ.H0_H0 ;  /* 0xa00000ffc4538230 */ /* 0x000fe20000000900 */
[----:B------:R-:W-:Y:S01]  /*17590*/  SHF.R.U32.HI R0, RZ, 0x8, R0 ;  /* 0x00000008ff007819 */ /* 0x000fe20000011600 */
[----:B------:R-:W-:Y:S01]  /*175a0*/  IMAD.MOV.U32 R35, RZ, RZ, R32 ;  /* 0x000000ffff237224 */ /* 0x000fe200078e0020 */
[----:B------:R-:W-:Y:S02]  /*175b0*/  PRMT R32, R196, 0x5410, R197 ;  /* 0x00005410c4207816 */ /* 0x000fe400000000c5 */
[----:B------:R-:W-:-:S02]  /*175c0*/  @!P5 PRMT R197, R82, 0x5410, RZ ;  /* 0x0000541052c5d816 */ /* 0x000fc400000000ff */
[----:B------:R-:W-:Y:S01]  /*175d0*/  PRMT R194, R34, 0x7632, R194 ;  /* 0x0000763222c27816 */ /* 0x000fe200000000c2 */
[----:B------:R-:W-:Y:S01]  /*175e0*/  IMAD.MOV.U32 R34, RZ, RZ, R21 ;  /* 0x000000ffff227224 */ /* 0x000fe200078e0015 */
[----:B------:R-:W-:Y:S01]  /*175f0*/  LOP3.LUT R0, R0, 0xffff, RZ, 0xc0, !PT ;  /* 0x0000ffff00007812 */ /* 0x000fe200078ec0ff */
[----:B------:R-:W-:Y:S01]  /*17600*/  @!P3 HADD2 R88, -R195.H0_H0, -RZ.H0_H0 ;  /* 0xa00000ffc358b230 */ /* 0x000fe20000000900 */
[----:B------:R-:W-:Y:S01]  /*17610*/  ISETP.GE.U32.AND P5, PT, R225, R9, PT ;  /* 0x00000009e100720c */ /* 0x000fe20003fa6070 */
[----:B------:R-:W-:Y:S01]  /*17620*/  IMAD.MOV.U32 R142, RZ, RZ, R178 ;  /* 0x000000ffff8e7224 */ /* 0x000fe200078e00b2 */
[C---:B------:R-:W-:Y:S02]  /*17630*/  LOP3.LUT R13, R2.reuse, 0xff, RZ, 0xc0, !PT ;  /* 0x000000ff020d7812 */ /* 0x040fe400078ec0ff */
[----:B------:R-:W-:Y:S01]  /*17640*/  LOP3.LUT R11, R2, 0xffff, RZ, 0xc0, !PT ;  /* 0x0000ffff020b7812 */ /* 0x000fe200078ec0ff */
[----:B------:R-:W-:Y:S01]  /*17650*/  IMAD.MOV.U32 R38, RZ, RZ, R172 ;  /* 0x000000ffff267224 */ /* 0x000fe200078e00ac */
[----:B------:R-:W-:-:S02]  /*17660*/  SHF.R.U32.HI R9, RZ, 0x10, R2 ;  /* 0x00000010ff097819 */ /* 0x000fc40000011602 */
[----:B------:R-:W-:Y:S02]  /*17670*/  @!P0 PRMT R196, R83, 0x5410, RZ ;  /* 0x0000541053c48816 */ /* 0x000fe400000000ff */
[----:B------:R-:W-:Y:S01]  /*17680*/  SHF.R.U32.HI R21, RZ, 0x18, R2 ;  /* 0x00000018ff157819 */ /* 0x000fe20000011602 */
[----:B------:R-:W-:Y:S01]  /*17690*/  IMAD.MOV.U32 R2, RZ, RZ, R31 ;  /* 0x000000ffff027224 */ /* 0x000fe200078e001f */
[----:B------:R-:W-:Y:S01]  /*176a0*/  ISETP.GE.U32.AND P0, PT, R225, R0, PT ;  /* 0x00000000e100720c */ /* 0x000fe20003f06070 */
[----:B------:R-:W-:Y:S01]  /*176b0*/  IMAD.MOV.U32 R83, RZ, RZ, R45 ;  /* 0x000000ffff537224 */ /* 0x000fe200078e002d */
[----:B------:R1:W-:Y:S01]  /*176c0*/  STG.E.U16 [R140.64+-0x100], R58 ;  /* 0xffff003a8c007986 */ /* 0x0003e2000c101520 */
[----:B------:R-:W-:Y:S01]  /*176d0*/  IMAD.MOV.U32 R31, RZ, RZ, c[0x0][0x228] ;  /* 0x00008a00ff1f7624 */ /* 0x000fe200078e00ff */
[----:B------:R-:W-:Y:S01]  /*176e0*/  LOP3.LUT R0, R3, UR13, R10, 0x96, !PT ;  /* 0x0000000d03007c12 */ /* 0x000fe2000f8e960a */
[----:B------:R-:W-:Y:S01]  /*176f0*/  IMAD.MOV.U32 R45, RZ, RZ, R103 ;  /* 0x000000ffff2d7224 */ /* 0x000fe200078e0067 */
[----:B------:R-:W-:Y:S01]  /*17700*/  PRMT R103, R195, 0x5410, R194 ;  /* 0x00005410c3677816 */ /* 0x000fe200000000c2 */
[----:B------:R-:W-:Y:S01]  /*17710*/  IMAD.MOV.U32 R10, RZ, RZ, R142 ;  /* 0x000000ffff0a7224 */ /* 0x000fe200078e008e */
[----:B------:R-:W-:Y:S01]  /*17720*/  @!P3 PRMT R195, R88, 0x5410, RZ ;  /* 0x0000541058c3b816 */ /* 0x000fe200000000ff */
[----:B------:R-:W-:Y:S01]  /*17730*/  IMAD.MOV.U32 R39, RZ, RZ, R175 ;  /* 0x000000ffff277224 */ /* 0x000fe200078e00af */
[----:B------:R2:W-:Y:S01]  /*17740*/  STG.E.U16 [R140.64+-0xfe], R57 ;  /* 0xffff02398c007986 */ /* 0x0005e2000c101520 */
[----:B------:R-:W-:-:S02]  /*17750*/  IMAD.MOV.U32 R88, RZ, RZ, R38 ;  /* 0x000000ffff587224 */ /* 0x000fc400078e0026 */
[----:B------:R-:W-:Y:S01]  /*17760*/  IMAD.SHL.U32 R142, R31, 0x8, RZ ;  /* 0x000000081f8e7824 */ /* 0x000fe200078e00ff */
[C---:B------:R-:W-:Y:S01]  /*17770*/  PRMT R193, R28.reuse, 0x7632, R193 ;  /* 0x000076321cc17816 */ /* 0x040fe200000000c1 */
[----:B------:R-:W-:Y:S01]  /*17780*/  IMAD.MOV.U32 R3, RZ, RZ, R143 ;  /* 0x000000ffff037224 */ /* 0x000fe200078e008f */
[----:B------:R-:W-:Y:S01]  /*17790*/  PRMT R162, R27, 0x7610, R162 ;  /* 0x000076101ba27816 */ /* 0x000fe200000000a2 */
[C---:B------:R-:W-:Y:S01]  /*177a0*/  IMAD.SHL.U32 R38, R31.reuse, 0x40, RZ ;  /* 0x000000401f267824 */ /* 0x040fe200078e00ff */
[----:B------:R-:W-:Y:S01]  /*177b0*/  PRMT R192, R28, 0x7610, R192 ;  /* 0x000076101cc07816 */ /* 0x000fe200000000c0 */
[----:B------:R-:W-:Y:S01]  /*177c0*/  IMAD R31, R31, 0x48, RZ ;  /* 0x000000481f1f7824 */ /* 0x000fe200078e02ff */
[----:B------:R-:W-:Y:S01]  /*177d0*/  PRMT R161, R27, 0x7632, R161 ;  /* 0x000076321ba17816 */ /* 0x000fe200000000a1 */
[----:B------:R-:W-:Y:S01]  /*177e0*/  IMAD.MOV.U32 R82, RZ, RZ, R35 ;  /* 0x000000ffff527224 */ /* 0x000fe200078e0023 */
[C---:B------:R-:W-:Y:S01]  /*177f0*/  PRMT R163, R23.reuse, 0x7632, R163 ;  /* 0x0000763217a37816 */ /* 0x040fe200000000a3 */
[----:B------:R-:W-:Y:S01]  /*17800*/  IMAD.MOV.U32 R35, RZ, RZ, R39 ;  /* 0x000000ffff237224 */ /* 0x000fe200078e0027 */
[----:B------:R-:W-:Y:S01]  /*17810*/  PRMT R189, R23, 0x7610, R189 ;  /* 0x0000761017bd7816 */ /* 0x000fe200000000bd */
[--C-:B------:R-:W-:Y:S01]  /*17820*/  IMAD.WIDE R142, R142, 0x2, R140.reuse ;  /* 0x000000028e8e7825 */ /* 0x100fe200078e028c */
[----:B------:R3:W5:Y:S03]  /*17830*/  LDL.LU R178, [R1+0x170] ;  /* 0x0001700001b27983 */ /* 0x0007660000300800 */
[----:B------:R-:W-:-:S04]  /*17840*/  IMAD.WIDE R38, R38, 0x2, R140 ;  /* 0x0000000226267825 */ /* 0x000fc800078e028c */
[----:B-1----:R-:W-:Y:S02]  /*17850*/  IMAD.MOV.U32 R58, RZ, RZ, R2 ;  /* 0x000000ffff3a7224 */ /* 0x002fe400078e0002 */
[----:B--2---:R-:W-:Y:S02]  /*17860*/  IMAD.MOV.U32 R57, RZ, RZ, R3 ;  /* 0x000000ffff397224 */ /* 0x004fe400078e0003 */
[----:B------:R-:W-:Y:S01]  /*17870*/  IMAD.WIDE R2, R31, 0x2, R140 ;  /* 0x000000021f027825 */ /* 0x000fe200078e028c */
[----:B------:R-:W-:Y:S04]  /*17880*/  STG.E.U16 [R142.64+-0x100], R52 ;  /* 0xffff00348e007986 */ /* 0x000fe8000c101520 */
[----:B------:R-:W-:Y:S04]  /*17890*/  STG.E.U16 [R142.64+-0xfe], R53 ;  /* 0xffff02358e007986 */ /* 0x000fe8000c101520 */
[----:B------:R-:W-:Y:S04]  /*178a0*/  STG.E.U16 [R38.64+-0x100], R8 ;  /* 0xffff000826007986 */ /* 0x000fe8000c101520 */
[----:B------:R-:W-:Y:S04]  /*178b0*/  STG.E.U16 [R38.64+-0xfe], R7 ;  /* 0xffff020726007986 */ /* 0x000fe8000c101520 */
[----:B------:R1:W-:Y:S01]  /*178c0*/  STG.E.U16 [R2.64+-0x100], R5 ;  /* 0xffff000502007986 */ /* 0x0003e2000c101520 */
[----:B------:R-:W-:-:S05]  /*178d0*/  @!P0 HADD2 R89, -R194.H0_H0, -RZ.H0_H0 ;  /* 0xa00000ffc2598230 */ /* 0x000fca0000000900 */
[----:B------:R-:W-:Y:S01]  /*178e0*/  @!P0 PRMT R194, R89, 0x5410, RZ ;  /* 0x0000541059c28816 */ /* 0x000fe200000000ff */
[----:B------:R-:W-:Y:S01]  /*178f0*/  IMAD.MOV.U32 R89, RZ, RZ, R10 ;  /* 0x000000ffff597224 */ /* 0x000fe200078e000a */
[----:B-1----:R-:W-:-:S04]  /*17900*/  SHF.R.U32.HI R2, RZ, 0x8, R15 ;  /* 0x00000008ff027819 */ /* 0x002fc8000001160f */
[----:B------:R-:W-:-:S04]  /*17910*/  LOP3.LUT R2, R2, 0xffff, RZ, 0xc0, !PT ;  /* 0x0000ffff02027812 */ /* 0x000fc800078ec0ff */
[----:B------:R-:W-:Y:S02]  /*17920*/  ISETP.GE.U32.AND P1, PT, R225, R2, PT ;  /* 0x00000002e100720c */ /* 0x000fe40003f26070 */
[----:B------:R-:W-:-:S04]  /*17930*/  LOP3.LUT R2, R16, 0xff, RZ, 0xc0, !PT ;  /* 0x000000ff10027812 */ /* 0x000fc800078ec0ff */
[----:B------:R-:W-:Y:S01]  /*17940*/  ISETP.GE.U32.AND P0, PT, R225, R2, PT ;  /* 0x00000002e100720c */ /* 0x000fe20003f06070 */
[----:B------:R-:W-:Y:S01]  /*17950*/  MUFU.EX2 R10, R149 ;  /* 0x00000095000a7308 */ /* 0x000fe20000000800 */
[----:B------:R-:W-:Y:S01]  /*17960*/  @!P2 HADD2 R91, -R193.H0_H0, -RZ.H0_H0 ;  /* 0xa00000ffc15ba230 */ /* 0x000fe20000000900 */
[----:B------:R-:W-:Y:S01]  /*17970*/  IMAD.MOV.U32 R52, RZ, RZ, R83 ;  /* 0x000000ffff347224 */ /* 0x000fe200078e0053 */
[----:B------:R-:W-:Y:S01]  /*17980*/  LOP3.LUT R2, R14, 0xff, RZ, 0xc0, !PT ;  /* 0x000000ff0e027812 */ /* 0x000fe200078ec0ff */
[----:B------:R-:W-:-:S04]  /*17990*/  IMAD.MOV.U32 R79, RZ, RZ, R174 ;  /* 0x000000ffff4f7224 */ /* 0x000fc800078e00ae */
[----:B------:R-:W1:Y:S01]  /*179a0*/  MUFU.EX2 R3, R148 ;  /* 0x0000009400037308 */ /* 0x000e620000000800 */
[----:B------:R-:W-:Y:S02]  /*179b0*/  IMAD.MOV.U32 R83, RZ, RZ, R81 ;  /* 0x000000ffff537224 */ /* 0x000fe400078e0051 */
[----:B------:R-:W-:Y:S01]  /*179c0*/  IMAD.MOV.U32 R81, RZ, RZ, R102 ;  /* 0x000000ffff517224 */ /* 0x000fe200078e0066 */
[----:B------:R-:W-:Y:S01]  /*179d0*/  PRMT R102, R192, 0x5410, R193 ;  /* 0x00005410c0667816 */ /* 0x000fe200000000c1 */
[----:B------:R-:W-:Y:S01]  /*179e0*/  @!P0 HADD2 R99, -R162.H0_H0, -RZ.H0_H0 ;  /* 0xa00000ffa2638230 */ /* 0x000fe20000000900 */
[----:B------:R-:W-:Y:S01]  /*179f0*/  @!P2 PRMT R193, R91, 0x5410, RZ ;  /* 0x000054105bc1a816 */ /* 0x000fe200000000ff */
[----:B------:R-:W-:Y:S01]  /*17a00*/  FADD.FTZ R8, R46, R12 ;  /* 0x0000000c2e087221 */ /* 0x000fe20000010000 */
[----:B------:R-:W-:Y:S01]  /*17a10*/  ISETP.GE.U32.AND P2, PT, R225, R2, PT ;  /* 0x00000002e100720c */ /* 0x000fe20003f46070 */
[----:B------:R-:W-:Y:S01]  /*17a20*/  IMAD.MOV.U32 R12, RZ, RZ, R79 ;  /* 0x000000ffff0c7224 */ /* 0x000fe200078e004f */
[C---:B------:R-:W-:Y:S01]  /*17a30*/  LOP3.LUT R5, R6.reuse, 0xff, RZ, 0xc0, !PT ;  /* 0x000000ff06057812 */ /* 0x040fe200078ec0ff */
[----:B------:R-:W-:Y:S01]  /*17a40*/  IMAD.MOV.U32 R79, RZ, RZ, R100 ;  /* 0x000000ffff4f7224 */ /* 0x000fe200078e0064 */
[----:B------:R-:W-:-:S02]  /*17a50*/  LOP3.LUT R2, R6, 0xffff, RZ, 0xc0, !PT ;  /* 0x0000ffff06027812 */ /* 0x000fc400078ec0ff */
[----:B------:R-:W-:Y:S02]  /*17a60*/  PRMT R100, R162, 0x5410, R161 ;  /* 0x00005410a2647816 */ /* 0x000fe400000000a1 */
[----:B------:R-:W-:Y:S02]  /*17a70*/  @!P0 PRMT R162, R99, 0x5410, RZ ;  /* 0x0000541063a28816 */ /* 0x000fe400000000ff */
[----:B------:R-:W-:Y:S02]  /*17a80*/  ISETP.GE.U32.AND P0, PT, R225, R5, PT ;  /* 0x00000005e100720c */ /* 0x000fe40003f06070 */
[----:B------:R-:W-:Y:S01]  /*17a90*/  SHF.R.U32.HI R2, RZ, 0x8, R2 ;  /* 0x00000008ff027819 */ /* 0x000fe20000011602 */
[----:B------:R-:W-:Y:S01]  /*17aa0*/  @!P1 HADD2 R96, -R163.H0_H0, -RZ.H0_H0 ;  /* 0xa00000ffa3609230 */ /* 0x000fe20000000900 */
[----:B-1----:R-:W-:Y:S01]  /*17ab0*/  F2FP.PACK_AB R5, R3, R10 ;  /* 0x0000000a0305723e */ /* 0x002fe200000000ff */
[----:B------:R-:W-:Y:S01]  /*17ac0*/  IMAD.MOV.U32 R91, RZ, RZ, R58 ;  /* 0x000000ffff5b7224 */ /* 0x000fe200078e003a */
[----:B------:R-:W-:Y:S01]  /*17ad0*/  LOP3.LUT R2, R2, 0xffff, RZ, 0xc0, !PT ;  /* 0x0000ffff02027812 */ /* 0x000fe200078ec0ff */
[----:B------:R-:W-:Y:S01]  /*17ae0*/  IMAD.MOV.U32 R58, RZ, RZ, R101 ;  /* 0x000000ffff3a7224 */ /* 0x000fe200078e0065 */
[----:B------:R-:W-:-:S02]  /*17af0*/  PRMT R101, R189, 0x5410, R163 ;  /* 0x00005410bd657816 */ /* 0x000fc400000000a3 */
[----:B------:R-:W-:Y:S02]  /*17b00*/  @!P1 PRMT R163, R96, 0x5410, RZ ;  /* 0x0000541060a39816 */ /* 0x000fe400000000ff */
[----:B------:R-:W-:Y:S02]  /*17b10*/  PRMT R160, R5, 0x7610, R160 ;  /* 0x0000761005a07816 */ /* 0x000fe400000000a0 */
[----:B------:R-:W-:Y:S02]  /*17b20*/  ISETP.GE.U32.AND P1, PT, R225, R2, PT ;  /* 0x00000002e100720c */ /* 0x000fe40003f26070 */
[----:B------:R-:W-:Y:S01]  /*17b30*/  SHF.R.U32.HI R2, RZ, 0x8, R18 ;  /* 0x00000008ff027819 */ /* 0x000fe20000011612 */
[----:B------:R-:W-:Y:S01]  /*17b40*/  IMAD.MOV.U32 R28, RZ, RZ, R78 ;  /* 0x000000ffff1c7224 */ /* 0x000fe200078e004e */
[----:B------:R-:W-:Y:S01]  /*17b50*/  @!P0 HADD2 R104, -R160.H0_H0, -RZ.H0_H0 ;  /* 0xa00000ffa0688230 */ /* 0x000fe20000000900 */
[----:B------:R-:W-:Y:S01]  /*17b60*/  PRMT R159, R5, 0x7632, R159 ;  /* 0x00007632059f7816 */ /* 0x000fe2000000009f */
[----:B------:R-:W-:Y:S01]  /*17b70*/  IMAD.MOV.U32 R78, RZ, RZ, R236 ;  /* 0x000000ffff4e7224 */ /* 0x000fe200078e00ec */
[----:B------:R-:W-:Y:S01]  /*17b80*/  LOP3.LUT R2, R2, 0xffff, RZ, 0xc0, !PT ;  /* 0x0000ffff02027812 */ /* 0x000fe200078ec0ff */
[----:B------:R-:W-:Y:S01]  /*17b90*/  FADD.FTZ R7, R10, R26 ;  /* 0x0000001a0a077221 */ /* 0x000fe20000010000 */
[----:B------:R-:W-:Y:S01]  /*17ba0*/  MUFU.EX2 R236, R151 ;  /* 0x0000009700ec7308 */ /* 0x000fe20000000800 */
[----:B------:R-:W-:Y:S01]  /*17bb0*/  IMAD.MOV.U32 R16, RZ, RZ, R107 ;  /* 0x000000ffff107224 */ /* 0x000fe200078e006b */
[----:B------:R-:W-:-:S02]  /*17bc0*/  PRMT R107, R160, 0x5410, R159 ;  /* 0x00005410a06b7816 */ /* 0x000fc4000000009f */
[----:B------:R-:W-:-:S04]  /*17bd0*/  @!P0 PRMT R160, R104, 0x5410, RZ ;  /* 0x0000541068a08816 */ /* 0x000fc800000000ff */
[----:B------:R-:W1:Y:S01]  /*17be0*/  MUFU.EX2 R10, R150 ;  /* 0x00000096000a7308 */ /* 0x000e620000000800 */
[----:B------:R-:W-:-:S07]  /*17bf0*/  ISETP.GE.U32.AND P0, PT, R225, R2, PT ;  /* 0x00000002e100720c */ /* 0x000fce0003f06070 */
[----:B------:R-:W-:Y:S08]  /*17c00*/  MUFU.EX2 R2, R43 ;  /* 0x0000002b00027308 */ /* 0x000ff00000000800 */
[----:B------:R-:W2:Y:S01]  /*17c10*/  MUFU.EX2 R53, R56 ;  /* 0x0000003800357308 */ /* 0x000ea20000000800 */
[----:B------:R-:W-:Y:S01]  /*17c20*/  FADD.FTZ R7, R3, R7 ;  /* 0x0000000703077221 */ /* 0x000fe20000010000 */
[----:B-1----:R-:W-:-:S04]  /*17c30*/  F2FP.PACK_AB R3, R236, R10 ;  /* 0x0000000aec03723e */ /* 0x002fc800000000ff */
[C---:B------:R-:W-:Y:S02]  /*17c40*/  PRMT R158, R3.reuse, 0x7610, R158 ;  /* 0x00007610039e7816 */ /* 0x040fe4000000009e */
[----:B------:R-:W-:Y:S01]  /*17c50*/  PRMT R157, R3, 0x7632, R157 ;  /* 0x00007632039d7816 */ /* 0x000fe2000000009d */
[----:B------:R-:W-:Y:S01]  /*17c60*/  IMAD.MOV.U32 R77, RZ, RZ, R177 ;  /* 0x000000ffff4d7224 */ /* 0x000fe200078e00b1 */
[----:B------:R-:W-:Y:S01]  /*17c70*/  @!P1 HADD2 R105, -R159.H0_H0, -RZ.H0_H0 ;  /* 0xa00000ff9f699230 */ /* 0x000fe20000000900 */
[----:B------:R3:W5:Y:S04]  /*17c80*/  LDL.LU R177, [R1+0x16c] ;  /* 0x00016c0001b17983 */ /* 0x0007680000300800 */
[----:B------:R3:W5:Y:S01]  /*17c90*/  LDL.LU R176, [R1+0x168] ;  /* 0x0001680001b07983 */ /* 0x0007620000300800 */
[----:B--2---:R-:W-:-:S03]  /*17ca0*/  F2FP.PACK_AB R3, R53, R2 ;  /* 0x000000023503723e */ /* 0x004fc600000000ff */
[----:B------:R3:W5:Y:S01]  /*17cb0*/  LDL.LU R175, [R1+0x164] ;  /* 0x0001640001af7983 */ /* 0x0007620000300800 */
[C---:B------:R-:W-:Y:S02]  /*17cc0*/  PRMT R156, R3.reuse, 0x7610, R156 ;  /* 0x00007610039c7816 */ /* 0x040fe4000000009c */
[----:B------:R-:W-:Y:S01]  /*17cd0*/  PRMT R155, R3, 0x7632, R155 ;  /* 0x00007632039b7816 */ /* 0x000fe2000000009b */
[----:B------:R3:W5:Y:S01]  /*17ce0*/  LDL.LU R174, [R1+0x160] ;  /* 0x0001600001ae7983 */ /* 0x0007620000300800 */
[----:B------:R-:W-:Y:S02]  /*17cf0*/  LOP3.LUT R3, R0, 0xff, RZ, 0xc0, !PT ;  /* 0x000000ff00037812 */ /* 0x000fe400078ec0ff */
[----:B------:R-:W-:Y:S01]  /*17d00*/  @!P1 PRMT R159, R105, 0x5410, RZ ;  /* 0x00005410699f9816 */ /* 0x000fe200000000ff */
[----:B------:R3:W5:Y:S01]  /*17d10*/  LDL.LU R173, [R1+0x15c] ;  /* 0x00015c0001ad7983 */ /* 0x0007620000300800 */
[----:B------:R-:W-:-:S03]  /*17d20*/  ISETP.GE.U32.AND P1, PT, R225, R3, PT ;  /* 0x00000003e100720c */ /* 0x000fc60003f26070 */
[----:B------:R3:W5:Y:S04]  /*17d30*/  LDL.LU R172, [R1+0x158] ;  /* 0x0001580001ac7983 */ /* 0x0007680000300800 */
[----:B------:R3:W5:Y:S04]  /*17d40*/  LDL.LU R171, [R1+0x154] ;  /* 0x0001540001ab7983 */ /* 0x0007680000300800 */
[----:B------:R3:W2:Y:S01]  /*17d50*/  LDL.LU.S16 R3, [R1+0x34] ;  /* 0x0000340001037983 */ /* 0x0006a20000300600 */
[----:B------:R-:W-:Y:S01]  /*17d60*/  @!P4 HADD2 R90, -R192.H0_H0, -RZ.H0_H0 ;  /* 0xa00000ffc05ac230 */ /* 0x000fe20000000900 */
[----:B------:R-:W-:Y:S01]  /*17d70*/  IMAD.MOV.U32 R15, RZ, RZ, R57 ;  /* 0x000000ffff0f7224 */ /* 0x000fe200078e0039 */
[----:B------:R-:W-:Y:S01]  /*17d80*/  @!P5 HADD2 R116, -R158.H0_H0, -RZ.H0_H0 ;  /* 0xa00000ff9e74d230 */ /* 0x000fe20000000900 */
[----:B------:R-:W-:Y:S01]  /*17d90*/  FADD.FTZ R57, R2, R29 ;  /* 0x0000001d02397221 */ /* 0x000fe20000010000 */
[----:B------:R-:W-:-:S02]  /*17da0*/  SHF.R.U32.HI R2, RZ, 0x18, R6 ;  /* 0x00000018ff027819 */ /* 0x000fc40000011606 */
[----:B------:R-:W-:Y:S01]  /*17db0*/  @!P4 PRMT R192, R90, 0x5410, RZ ;  /* 0x000054105ac0c816 */ /* 0x000fe200000000ff */
[----:B------:R-:W-:Y:S01]  /*17dc0*/  IMAD.MOV.U32 R90, RZ, RZ, R106 ;  /* 0x000000ffff5a7224 */ /* 0x000fe200078e006a */
[----:B------:R-:W-:Y:S02]  /*17dd0*/  PRMT R106, R158, 0x5410, R157 ;  /* 0x000054109e6a7816 */ /* 0x000fe4000000009d */
[----:B------:R-:W-:Y:S02]  /*17de0*/  @!P5 PRMT R158, R116, 0x5410, RZ ;  /* 0x00005410749ed816 */ /* 0x000fe400000000ff */
[C---:B------:R-:W-:Y:S02]  /*17df0*/  ISETP.GE.U32.AND P5, PT, R225.reuse, R2, PT ;  /* 0x00000002e100720c */ /* 0x040fe40003fa6070 */
[----:B------:R-:W-:Y:S01]  /*17e00*/  SHF.R.U32.HI R2, RZ, 0x10, R6 ;  /* 0x00000010ff027819 */ /* 0x000fe20000011606 */
[----:B------:R-:W-:Y:S01]  /*17e10*/  IMAD.MOV.U32 R23, RZ, RZ, R52 ;  /* 0x000000ffff177224 */ /* 0x000fe200078e0034 */
[----:B------:R-:W-:Y:S01]  /*17e20*/  ISETP.GE.U32.AND P3, PT, R225, R17, PT ;  /* 0x00000011e100720c */ /* 0x000fe20003f66070 */
[----:B------:R-:W-:Y:S01]  /*17e30*/  IMAD.MOV.U32 R17, RZ, RZ, R77 ;  /* 0x000000ffff117224 */ /* 0x000fe200078e004d */
[----:B------:R-:W-:Y:S01]  /*17e40*/  LOP3.LUT R2, R2, 0xff, RZ, 0xc0, !PT ;  /* 0x000000ff02027812 */ /* 0x000fe200078ec0ff */
[----:B------:R-:W-:-:S02]  /*17e50*/  IMAD.MOV.U32 R77, RZ, RZ, R232 ;  /* 0x000000ffff4d7224 */ /* 0x000fc400078e00e8 */
[----:B------:R-:W-:Y:S01]  /*17e60*/  IMAD.MOV.U32 R52, RZ, RZ, R233 ;  /* 0x000000ffff347224 */ /* 0x000fe200078e00e9 */
[----:B------:R-:W-:Y:S01]  /*17e70*/  MUFU.EX2 R232, R246 ;  /* 0x000000f600e87308 */ /* 0x000fe20000000800 */
[----:B------:R-:W-:Y:S02]  /*17e80*/  ISETP.GE.U32.AND P4, PT, R225, R2, PT ;  /* 0x00000002e100720c */ /* 0x000fe40003f86070 */
[----:B------:R-:W-:-:S05]  /*17e90*/  LOP3.LUT R2, R0, 0xffff, RZ, 0xc0, !PT ;  /* 0x0000ffff00027812 */ /* 0x000fca00078ec0ff */
[----:B------:R-:W1:Y:S01]  /*17ea0*/  MUFU.EX2 R233, R247 ;  /* 0x000000f700e97308 */ /* 0x000e620000000800 */
[----:B------:R-:W-:Y:S01]  /*17eb0*/  SHF.R.U32.HI R2, RZ, 0x8, R2 ;  /* 0x00000008ff027819 */ /* 0x000fe20000011602 */
[----:B------:R-:W-:-:S03]  /*17ec0*/  @!P0 HADD2 R117, -R157.H0_H0, -RZ.H0_H0 ;  /* 0xa00000ff9d758230 */ /* 0x000fc60000000900 */
[----:B------:R-:W-:Y:S02]  /*17ed0*/  LOP3.LUT R2, R2, 0xffff, RZ, 0xc0, !PT ;  /* 0x0000ffff02027812 */ /* 0x000fe400078ec0ff */
[----:B------:R-:W-:Y:S02]  /*17ee0*/  @!P0 PRMT R157, R117, 0x5410, RZ ;  /* 0x00005410759d8816 */ /* 0x000fe400000000ff */
[----:B------:R-:W-:Y:S02]  /*17ef0*/  ISETP.GE.U32.AND P0, PT, R225, R2, PT ;  /* 0x00000002e100720c */ /* 0x000fe40003f06070 */
[----:B-1----:R-:W-:-:S04]  /*17f00*/  F2FP.PACK_AB R2, R233, R232 ;  /* 0x000000e8e902723e */ /* 0x002fc800000000ff */
[----:B------:R-:W-:-:S05]  /*17f10*/  PRMT R154, R2, 0x7610, R154 ;  /* 0x00007610029a7816 */ /* 0x000fca000000009a */
[----:B--2---:R-:W-:-:S05]  /*17f20*/  @!P1 HADD2 R3, -R154.H0_H0, -RZ.H0_H0 ;  /* 0xa00000ff9a039230 */ /* 0x004fca0000000900 */
[----:B------:R-:W-:Y:S02]  /*17f30*/  PRMT R18, R3, 0x7610, R18 ;  /* 0x0000761003127816 */ /* 0x000fe40000000012 */
[----:B------:R-:W-:Y:S02]  /*17f40*/  SHF.R.U32.HI R3, RZ, 0x8, R11 ;  /* 0x00000008ff037819 */ /* 0x000fe4000001160b */
[----:B------:R3:W2:Y:S01]  /*17f50*/  LDL.LU.S16 R11, [R1+0x38] ;  /* 0x00003800010b7983 */ /* 0x0006a20000300600 */
[----:B------:R-:W-:Y:S02]  /*17f60*/  PRMT R153, R2, 0x7632, R153 ;  /* 0x0000763202997816 */ /* 0x000fe40000000099 */
[----:B------:R-:W-:Y:S02]  /*17f70*/  LOP3.LUT R5, R9, 0xff, RZ, 0xc0, !PT ;  /* 0x000000ff09057812 */ /* 0x000fe400078ec0ff */
[----:B------:R-:W-:Y:S01]  /*17f80*/  PRMT R247, R154, 0x5410, R153 ;  /* 0x000054109af77816 */ /* 0x000fe20000000099 */
[----:B------:R-:W-:-:S02]  /*17f90*/  IMAD.MOV.U32 R14, RZ, RZ, R76 ;  /* 0x000000ffff0e7224 */ /* 0x000fc400078e004c */
[----:B------:R-:W-:Y:S02]  /*17fa0*/  IMAD.MOV.U32 R76, RZ, RZ, R235 ;  /* 0x000000ffff4c7224 */ /* 0x000fe400078e00eb */
[----:B------:R-:W-:Y:S02]  /*17fb0*/  IMAD.MOV.U32 R235, RZ, RZ, R234 ;  /* 0x000000ffffeb7224 */ /* 0x000fe400078e00ea */
[----:B------:R-:W-:Y:S01]  /*17fc0*/  MUFU.EX2 R234, R252 ;  /* 0x000000fc00ea7308 */ /* 0x000fe20000000800 */
[----:B--2---:R-:W-:-:S05]  /*17fd0*/  @!P0 HADD2 R11, -R153.H0_H0, -RZ.H0_H0 ;  /* 0xa00000ff990b8230 */ /* 0x004fca0000000900 */
[----:B------:R-:W-:-:S04]  /*17fe0*/  PRMT R9, R11, 0x7610, R9 ;  /* 0x000076100b097816 */ /* 0x000fc80000000009 */
[----:B------:R-:W-:Y:S02]  /*17ff0*/  @!P0 PRMT R153, R9, 0x5410, RZ ;  /* 0x0000541009998816 */ /* 0x000fe400000000ff */
[----:B------:R3:W2:Y:S01]  /*18000*/  LDL.LU.S16 R9, [R1+0x3c] ;  /* 0x00003c0001097983 */ /* 0x0006a20000300600 */
[----:B------:R-:W1:Y:S01]  /*18010*/  MUFU.EX2 R235, R235 ;  /* 0x000000eb00eb7308 */ /* 0x000e620000000800 */
[----:B------:R-:W-:Y:S01]  /*18020*/  @!P6 HADD2 R118, -R155.H0_H0, -RZ.H0_H0 ;  /* 0xa00000ff9b76e230 */ /* 0x000fe20000000900 */
[----:B------:R-:W-:-:S04]  /*18030*/  PRMT R105, R156, 0x5410, R155 ;  /* 0x000054109c697816 */ /* 0x000fc8000000009b */
[----:B------:R-:W-:Y:S02]  /*18040*/  @!P6 PRMT R155, R118, 0x5410, RZ ;  /* 0x00005410769be816 */ /* 0x000fe400000000ff */
[----:B------:R-:W-:Y:S02]  /*18050*/  ISETP.GE.U32.AND P6, PT, R225, R13, PT ;  /* 0x0000000de100720c */ /* 0x000fe40003fc6070 */
[----:B------:R-:W-:Y:S01]  /*18060*/  LOP3.LUT R2, R3, 0xffff, RZ, 0xc0, !PT ;  /* 0x0000ffff03027812 */ /* 0x000fe200078ec0ff */
[----:B------:R-:W-:Y:S01]  /*18070*/  @!P3 HADD2 R97, -R189.H0_H0, -RZ.H0_H0 ;  /* 0xa00000ffbd61b230 */ /* 0x000fe20000000900 */
[----:B-1----:R-:W-:Y:S01]  /*18080*/  F2FP.PACK_AB R3, R235, R234 ;  /* 0x000000eaeb03723e */ /* 0x002fe200000000ff */
[----:B------:R-:W-:-:S03]  /*18090*/  IMAD.MOV.U32 R46, RZ, RZ, R12 ;  /* 0x000000ffff2e7224 */ /* 0x000fc600078e000c */
[----:B------:R-:W-:Y:S01]  /*180a0*/  PRMT R152, R3, 0x7610, R152 ;  /* 0x0000761003987816 */ /* 0x000fe20000000098 */
[----:B------:R-:W-:Y:S01]  /*180b0*/  IMAD.MOV.U32 R12, RZ, RZ, R230 ;  /* 0x000000ffff0c7224 */ /* 0x000fe200078e00e6 */
[----:B------:R-:W-:-:S03]  /*180c0*/  @!P3 PRMT R189, R97, 0x5410, RZ ;  /* 0x0000541061bdb816 */ /* 0x000fc600000000ff */
[----:B------:R-:W-:Y:S02]  /*180d0*/  IMAD.MOV.U32 R97, RZ, RZ, R12 ;  /* 0x000000ffff617224 */ /* 0x000fe400078e000c */
[----:B------:R-:W-:Y:S01]  /*180e0*/  IMAD.MOV.U32 R12, RZ, RZ, R52 ;  /* 0x000000ffff0c7224 */ /* 0x000fe200078e0034 */
[----:B------:R-:W-:Y:S01]  /*180f0*/  PRMT R151, R3, 0x7632, R151 ;  /* 0x0000763203977816 */ /* 0x000fe20000000097 */
[----:B------:R-:W-:-:S03]  /*18100*/  FADD.FTZ R52, R33, R8 ;  /* 0x0000000821347221 */ /* 0x000fc60000010000 */
[----:B------:R-:W-:Y:S01]  /*18110*/  PRMT R252, R152, 0x5410, R151 ;  /* 0x0000541098fc7816 */ /* 0x000fe20000000097 */
[----:B--2---:R-:W-:-:S05]  /*18120*/  @!P6 HADD2 R9, -R152.H0_H0, -RZ.H0_H0 ;  /* 0xa00000ff9809e230 */ /* 0x004fca0000000900 */
[----:B------:R-:W-:-:S04]  /*18130*/  PRMT R8, R9, 0x7610, R8 ;  /* 0x0000761009087816 */ /* 0x000fc80000000008 */
[----:B------:R-:W-:Y:S02]  /*18140*/  @!P6 PRMT R152, R8, 0x5410, RZ ;  /* 0x000054100898e816 */ /* 0x000fe400000000ff */
[----:B------:R3:W2:Y:S01]  /*18150*/  LDL.LU.S16 R8, [R1+0x40] ;  /* 0x0000400001087983 */ /* 0x0006a20000300600 */
[----:B------:R-:W-:Y:S01]  /*18160*/  ISETP.GE.U32.AND P3, PT, R225, R20, PT ;  /* 0x00000014e100720c */ /* 0x000fe20003f66070 */
[----:B------:R-:W-:Y:S01]  /*18170*/  @!P2 HADD2 R119, -R156.H0_H0, -RZ.H0_H0 ;  /* 0xa00000ff9c77a230 */ /* 0x000fe20000000900 */
[----:B------:R-:W-:Y:S08]  /*18180*/  MUFU.EX2 R230, R60 ;  /* 0x0000003c00e67308 */ /* 0x000ff00000000800 */
[----:B------:R-:W1:Y:S01]  /*18190*/  MUFU.EX2 R27, R59 ;  /* 0x0000003b001b7308 */ /* 0x000e620000000800 */
[----:B------:R-:W-:Y:S01]  /*181a0*/  @!P2 PRMT R156, R119, 0x5410, RZ ;  /* 0x00005410779ca816 */ /* 0x000fe200000000ff */
[----:B------:R-:W-:Y:S01]  /*181b0*/  FADD.FTZ R43, R10, R7 ;  /* 0x000000070a2b7221 */ /* 0x000fe20000010000 */
[----:B------:R-:W-:Y:S01]  /*181c0*/  @!P3 HADD2 R98, -R161.H0_H0, -RZ.H0_H0 ;  /* 0xa00000ffa162b230 */ /* 0x000fe20000000900 */
[----:B------:R-:W-:Y:S01]  /*181d0*/  ISETP.GE.U32.AND P2, PT, R225, R2, PT ;  /* 0x00000002e100720c */ /* 0x000fe20003f46070 */
[----:B------:R3:W4:Y:S01]  /*181e0*/  LDL.LU.S16 R9, [R1+0x44] ;  /* 0x0000440001097983 */ /* 0x0007220000300600 */
[----:B------:R-:W-:-:S02]  /*181f0*/  SHF.R.U32.HI R2, RZ, 0x18, R0 ;  /* 0x00000018ff027819 */ /* 0x000fc40000011600 */
[----:B------:R-:W-:Y:S02]  /*18200*/  @!P3 PRMT R161, R98, 0x5410, RZ ;  /* 0x0000541062a1b816 */ /* 0x000fe400000000ff */
[----:B------:R-:W-:Y:S02]  /*18210*/  SHF.R.U32.HI R0, RZ, 0x10, R0 ;  /* 0x00000010ff007819 */ /* 0x000fe40000011600 */
[C---:B------:R-:W-:Y:S02]  /*18220*/  ISETP.GE.U32.AND P3, PT, R225.reuse, R5, PT ;  /* 0x00000005e100720c */ /* 0x040fe40003f66070 */
[----:B------:R-:W-:Y:S02]  /*18230*/  LOP3.LUT R0, R0, 0xff, RZ, 0xc0, !PT ;  /* 0x000000ff00007812 */ /* 0x000fe400078ec0ff */
[----:B------:R-:W-:Y:S02]  /*18240*/  @!P1 PRMT R154, R18, 0x5410, RZ ;  /* 0x00005410129a9816 */ /* 0x000fe400000000ff */
[----:B------:R-:W-:-:S02]  /*18250*/  ISETP.GE.U32.AND P1, PT, R225, R0, PT ;  /* 0x00000000e100720c */ /* 0x000fc40003f26070 */
[----:B-1----:R-:W-:-:S05]  /*18260*/  F2FP.PACK_AB R0, R27, R230 ;  /* 0x000000e61b00723e */ /* 0x002fca00000000ff */
[----:B--2---:R-:W-:-:S05]  /*18270*/  @!P3 HADD2 R8, -R0.H0_H0, -RZ.H0_H0 ;  /* 0xa00000ff0008b230 */ /* 0x004fca0000000900 */
[----:B------:R-:W-:Y:S02]  /*18280*/  PRMT R7, R8, 0x7610, R7 ;  /* 0x0000761008077816 */ /* 0x000fe40000000007 */
[----:B------:R3:W2:Y:S01]  /*18290*/  LDL.LU.S16 R8, [R1+0x48] ;  /* 0x0000480001087983 */ /* 0x0006a20000300600 */
[C---:B------:R-:W-:Y:S02]  /*182a0*/  ISETP.GE.U32.AND P6, PT, R225.reuse, R21, PT ;  /* 0x00000015e100720c */ /* 0x040fe40003fc6070 */
[C---:B------:R-:W-:Y:S02]  /*182b0*/  PRMT R150, R0.reuse, 0x7632, R150 ;  /* 0x0000763200967816 */ /* 0x040fe40000000096 */
[----:B------:R-:W-:Y:S02]  /*182c0*/  ISETP.GE.U32.AND P0, PT, R225, R2, PT ;  /* 0x00000002e100720c */ /* 0x000fe40003f06070 */
[----:B------:R-:W-:-:S07]  /*182d0*/  PRMT R246, R0, 0x5410, R150 ;  /* 0x0000541000f67816 */ /* 0x000fce0000000096 */
[----:B--2---:R-:W-:-:S05]  /*182e0*/  @!P6 HADD2 R8, -R150.H0_H0, -RZ.H0_H0 ;  /* 0xa00000ff9608e230 */ /* 0x004fca0000000900 */
[----:B------:R-:W-:-:S04]  /*182f0*/  PRMT R2, R8, 0x7610, R2 ;  /* 0x0000761008027816 */ /* 0x000fc80000000002 */
[----:B------:R-:W-:Y:S02]  /*18300*/  @!P6 PRMT R150, R2, 0x5410, RZ ;  /* 0x000054100296e816 */ /* 0x000fe400000000ff */
[----:B------:R3:W2:Y:S01]  /*18310*/  LDL.LU.S16 R2, [R1+0x50] ;  /* 0x0000500001027983 */ /* 0x0006a20000300600 */
[----:B------:R-:W-:-:S05]  /*18320*/  PRMT R149, R30, 0x7610, R149 ;  /* 0x000076101e957816 */ /* 0x000fca0000000095 */
[----:B--2---:R-:W-:-:S05]  /*18330*/  @!P4 HADD2 R2, -R149.H0_H0, -RZ.H0_H0 ;  /* 0xa00000ff9502c230 */ /* 0x004fca0000000900 */
[----:B------:R-:W-:Y:S02]  /*18340*/  PRMT R6, R2, 0x7610, R6 ;  /* 0x0000761002067816 */ /* 0x000fe40000000006 */
[----:B------:R3:W2:Y:S01]  /*18350*/  LDL.LU.S16 R2, [R1+0x4c] ;  /* 0x00004c0001027983 */ /* 0x0006a20000300600 */
[----:B----4-:R-:W-:Y:S01]  /*18360*/  @!P2 HADD2 R9, -R151.H0_H0, -RZ.H0_H0 ;  /* 0xa00000ff9709a230 */ /* 0x010fe20000000900 */
[----:B------:R-:W-:Y:S01]  /*18370*/  PRMT R148, R30, 0x7632, R148 ;  /* 0x000076321e947816 */ /* 0x000fe20000000094 */
[----:B------:R-:W-:-:S03]  /*18380*/  FADD.FTZ R5, R36, R19 ;  /* 0x0000001324057221 */ /* 0x000fc60000010000 */
[----:B------:R-:W-:Y:S01]  /*18390*/  PRMT R3, R9, 0x7610, R3 ;  /* 0x0000761009037816 */ /* 0x000fe20000000003 */
[----:B------:R-:W-:Y:S02]  /*183a0*/  IMAD.MOV.U32 R96, RZ, RZ, R97 ;  /* 0x000000ffff607224 */ /* 0x000fe400078e0061 */
[----:B------:R-:W-:Y:S01]  /*183b0*/  FADD.FTZ R26, R40, R5 ;  /* 0x00000005281a7221 */ /* 0x000fe20000010000 */
[----:B------:R-:W-:Y:S01]  /*183c0*/  @!P2 PRMT R151, R3, 0x5410, RZ ;  /* 0x000054100397a816 */ /* 0x000fe200000000ff */
[----:B------:R-:W-:Y:S01]  /*183d0*/  IMAD.MOV.U32 R3, RZ, RZ, R141 ;  /* 0x000000ffff037224 */ /* 0x000fe200078e008d */
[----:B------:R-:W-:Y:S01]  /*183e0*/  @P3 PRMT R224, R0, 0x7610, R224 ;  /* 0x0000761000e03816 */ /* 0x000fe200000000e0 */
[----:B------:R-:W-:Y:S01]  /*183f0*/  IMAD.MOV.U32 R98, RZ, RZ, R96 ;  /* 0x000000ffff627224 */ /* 0x000fe200078e0060 */
[----:B------:R-:W-:Y:S01]  /*18400*/  @!P3 PRMT R224, R7, 0x5410, RZ ;  /* 0x0000541007e0b816 */ /* 0x000fe200000000ff */
[----:B------:R-:W-:Y:S01]  /*18410*/  IMAD.MOV.U32 R99, RZ, RZ, R17 ;  /* 0x000000ffff637224 */ /* 0x000fe200078e0011 */
[----:B------:R3:W4:Y:S01]  /*18420*/  LDL.LU.S16 R7, [R1+0x58] ;  /* 0x0000580001077983 */ /* 0x0007220000300600 */
[----:B------:R-:W-:-:S02]  /*18430*/  IMAD.MOV.U32 R96, RZ, RZ, R16 ;  /* 0x000000ffff607224 */ /* 0x000fc400078e0010 */
[----:B------:R-:W-:Y:S02]  /*18440*/  IMAD.MOV.U32 R97, RZ, RZ, R14 ;  /* 0x000000ffff617224 */ /* 0x000fe400078e000e */
[----:B------:R-:W-:Y:S01]  /*18450*/  IMAD.MOV.U32 R14, RZ, RZ, R90 ;  /* 0x000000ffff0e7224 */ /* 0x000fe200078e005a */
[----:B--2---:R-:W-:-:S05]  /*18460*/  @!P5 HADD2 R2, -R148.H0_H0, -RZ.H0_H0 ;  /* 0xa00000ff9402d230 */ /* 0x004fca0000000900 */
[----:B------:R-:W-:Y:S01]  /*18470*/  PRMT R5, R2, 0x7610, R5 ;  /* 0x0000761002057816 */ /* 0x000fe20000000005 */
[----:B------:R-:W-:-:S04]  /*18480*/  IMAD.MOV.U32 R2, RZ, RZ, R140 ;  /* 0x000000ffff027224 */ /* 0x000fc800078e008c */
[----:B------:R-:W-:Y:S02]  /*18490*/  IMAD.WIDE R16, R31, 0x2, R2 ;  /* 0x000000021f107825 */ /* 0x000fe400078e0202 */
[----:B------:R3:W2:Y:S02]  /*184a0*/  LDL.LU.S16 R3, [R1+0x54] ;  /* 0x0000540001037983 */ /* 0x0006a40000300600 */
[----:B------:R-:W-:Y:S02]  /*184b0*/  IMAD.MOV.U32 R20, RZ, RZ, R14 ;  /* 0x000000ffff147224 */ /* 0x000fe400078e000e */
[----:B------:R-:W-:Y:S02]  /*184c0*/  IMAD.MOV.U32 R14, RZ, RZ, R88 ;  /* 0x000000ffff0e7224 */ /* 0x000fe400078e0058 */
[----:B------:R-:W-:Y:S02]  /*184d0*/  IMAD.MOV.U32 R88, RZ, RZ, R34 ;  /* 0x000000ffff587224 */ /* 0x000fe400078e0022 */
[----:B------:R-:W-:-:S02]  /*184e0*/  IMAD.MOV.U32 R34, RZ, RZ, R35 ;  /* 0x000000ffff227224 */ /* 0x000fc400078e0023 */
[----:B------:R-:W-:Y:S02]  /*184f0*/  IMAD.MOV.U32 R35, RZ, RZ, R62 ;  /* 0x000000ffff237224 */ /* 0x000fe400078e003e */
[----:B------:R-:W-:Y:S02]  /*18500*/  IMAD.MOV.U32 R90, RZ, RZ, R228 ;  /* 0x000000ffff5a7224 */ /* 0x000fe400078e00e4 */
[----:B------:R-:W-:Y:S01]  /*18510*/  IMAD.MOV.U32 R62, RZ, RZ, R229 ;  /* 0x000000ffff3e7224 */ /* 0x000fe200078e00e5 */
[----:B------:R-:W-:Y:S08]  /*18520*/  MUFU.EX2 R228, R66 ;  /* 0x0000004200e47308 */ /* 0x000ff00000000800 */
[----:B------:R-:W1:Y:S01]  /*18530*/  MUFU.EX2 R229, R61 ;  /* 0x0000003d00e57308 */ /* 0x000e620000000800 */
[----:B------:R-:W-:-:S02]  /*18540*/  IMAD.MOV.U32 R18, RZ, RZ, R98 ;  /* 0x000000ffff127224 */ /* 0x000fc400078e0062 */
[----:B------:R-:W-:Y:S01]  /*18550*/  IMAD.MOV.U32 R98, RZ, RZ, R20 ;  /* 0x000000ffff627224 */ /* 0x000fe200078e0014 */
[----:B-1----:R-:W-:-:S04]  /*18560*/  F2FP.PACK_AB R0, R229, R228 ;  /* 0x000000e4e500723e */ /* 0x002fc800000000ff */
[C---:B------:R-:W-:Y:S01]  /*18570*/  PRMT R146, R0.reuse, 0x7632, R146 ;  /* 0x0000763200927816 */ /* 0x040fe20000000092 */
[----:B------:R-:W-:Y:S01]  /*18580*/  IMAD.MOV.U32 R20, RZ, RZ, R97 ;  /* 0x000000ffff147224 */ /* 0x000fe200078e0061 */
[----:B------:R-:W-:Y:S01]  /*18590*/  PRMT R147, R0, 0x7610, R147 ;  /* 0x0000761000937816 */ /* 0x000fe20000000093 */
[----:B------:R-:W-:Y:S02]  /*185a0*/  IMAD.MOV.U32 R97, RZ, RZ, R46 ;  /* 0x000000ffff617224 */ /* 0x000fe400078e002e */
[----:B------:R-:W-:Y:S02]  /*185b0*/  IMAD.MOV.U32 R46, RZ, RZ, R12 ;  /* 0x000000ffff2e7224 */ /* 0x000fe400078e000c */
[----:B------:R-:W-:Y:S02]  /*185c0*/  IMAD.MOV.U32 R12, RZ, RZ, R58 ;  /* 0x000000ffff0c7224 */ /* 0x000fe400078e003a */
[----:B------:R-:W-:Y:S01]  /*185d0*/  IMAD.MOV.U32 R58, RZ, RZ, R237 ;  /* 0x000000ffff3a7224 */ /* 0x000fe200078e00ed */
[----:B------:R-:W-:Y:S01]  /*185e0*/  PRMT R237, R147, 0x5410, R146 ;  /* 0x0000541093ed7816 */ /* 0x000fe20000000092 */
[----:B----4-:R-:W-:Y:S01]  /*185f0*/  @!P1 HADD2 R7, -R147.H0_H0, -RZ.H0_H0 ;  /* 0xa00000ff93079230 */ /* 0x010fe20000000900 */
[----:B------:R-:W-:Y:S01]  /*18600*/  PRMT R104, R149, 0x5410, R148 ;  /* 0x0000541095687816 */ /* 0x000fe20000000094 */
[----:B------:R1:W-:Y:S01]  /*18610*/  STG.E.U16 [R16.64+-0xfe], R4 ;  /* 0xffff020410007986 */ /* 0x0003e2000c101520 */
[----:B------:R-:W-:-:S02]  /*18620*/  @!P5 PRMT R148, R5, 0x5410, RZ ;  /* 0x000054100594d816 */ /* 0x000fc400000000ff */
[----:B------:R-:W-:Y:S02]  /*18630*/  PRMT R2, R7, 0x7610, R2 ;  /* 0x0000761007027816 */ /* 0x000fe40000000002 */
[----:B------:R-:W-:Y:S02]  /*18640*/  @!P4 PRMT R149, R6, 0x5410, RZ ;  /* 0x000054100695c816 */ /* 0x000fe400000000ff */
[----:B------:R-:W-:Y:S01]  /*18650*/  @!P1 PRMT R147, R2, 0x5410, RZ ;  /* 0x0000541002939816 */ /* 0x000fe200000000ff */
[----:B------:R-:W-:Y:S02]  /*18660*/  IMAD.MOV.U32 R56, RZ, RZ, R18 ;  /* 0x000000ffff387224 */ /* 0x000fe400078e0012 */
[----:B------:R-:W-:Y:S02]  /*18670*/  IMAD.MOV.U32 R18, RZ, RZ, R98 ;  /* 0x000000ffff127224 */ /* 0x000fe400078e0062 */
[----:B------:R-:W-:Y:S02]  /*18680*/  IMAD.MOV.U32 R98, RZ, RZ, R20 ;  /* 0x000000ffff627224 */ /* 0x000fe400078e0014 */
[----:B------:R-:W-:-:S02]  /*18690*/  IMAD.MOV.U32 R20, RZ, RZ, R97 ;  /* 0x000000ffff147224 */ /* 0x000fc400078e0061 */
[----:B------:R-:W-:Y:S02]  /*186a0*/  IMAD.MOV.U32 R97, RZ, RZ, R46 ;  /* 0x000000ffff617224 */ /* 0x000fe400078e002e */
[----:B------:R-:W-:Y:S02]  /*186b0*/  IMAD.MOV.U32 R46, RZ, RZ, R12 ;  /* 0x000000ffff2e7224 */ /* 0x000fe400078e000c */
[----:B------:R-:W-:Y:S02]  /*186c0*/  IMAD.MOV.U32 R29, RZ, RZ, R45 ;  /* 0x000000ffff1d7224 */ /* 0x000fe400078e002d */
[----:B------:R-:W-:Y:S01]  /*186d0*/  IMAD.MOV.U32 R45, RZ, RZ, R238 ;  /* 0x000000ffff2d7224 */ /* 0x000fe200078e00ee */
[----:B------:R-:W-:Y:S01]  /*186e0*/  PRMT R238, R225, 0x7054, R225 ;  /* 0x00007054e1ee7816 */ /* 0x000fe200000000e1 */
[----:B------:R-:W-:Y:S02]  /*186f0*/  IMAD.MOV.U32 R116, RZ, RZ, R90 ;  /* 0x000000ffff747224 */ /* 0x000fe400078e005a */
[----:B------:R-:W-:-:S02]  /*18700*/  IMAD.MOV.U32 R90, RZ, RZ, R15 ;  /* 0x000000ffff5a7224 */ /* 0x000fc400078e000f */
[----:B------:R-:W-:Y:S02]  /*18710*/  IMAD.MOV.U32 R117, RZ, RZ, R170 ;  /* 0x000000ffff757224 */ /* 0x000fe400078e00aa */
[----:B------:R-:W-:Y:S01]  /*18720*/  IMAD.MOV.U32 R119, RZ, RZ, R116 ;  /* 0x000000ffff777224 */ /* 0x000fe200078e0074 */
[----:B------:R-:W-:Y:S01]  /*18730*/  STG.E.U16 [R140.64+-0xf0], R67 ;  /* 0xffff10438c007986 */ /* 0x000fe2000c101520 */
[----:B------:R-:W-:Y:S02]  /*18740*/  IMAD.MOV.U32 R116, RZ, RZ, R56 ;  /* 0x000000ffff747224 */ /* 0x000fe400078e0038 */
[----:B------:R-:W-:Y:S01]  /*18750*/  IMAD.MOV.U32 R56, RZ, RZ, R98 ;  /* 0x000000ffff387224 */ /* 0x000fe200078e0062 */
[----:B------:R-:W-:Y:S01]  /*18760*/  STG.E.U16 [R140.64+-0xee], R64 ;  /* 0xffff12408c007986 */ /* 0x000fe2000c101520 */
[----:B------:R-:W-:Y:S02]  /*18770*/  IMAD.MOV.U32 R98, RZ, RZ, R20 ;  /* 0x000000ffff627224 */ /* 0x000fe400078e0014 */
[----:B------:R-:W-:Y:S01]  /*18780*/  IMAD.MOV.U32 R20, RZ, RZ, R97 ;  /* 0x000000ffff147224 */ /* 0x000fe200078e0061 */
[----:B------:R3:W5:Y:S01]  /*18790*/  LDL.LU R170, [R1+0x150] ;  /* 0x0001500001aa7983 */ /* 0x0007620000300800 */
[----:B------:R-:W-:-:S02]  /*187a0*/  IMAD.MOV.U32 R97, RZ, RZ, R46 ;  /* 0x000000ffff617224 */ /* 0x000fc400078e002e */
[----:B------:R-:W-:Y:S01]  /*187b0*/  IMAD.MOV.U32 R46, RZ, RZ, R58 ;  /* 0x000000ffff2e7224 */ /* 0x000fe200078e003a */
[----:B------:R4:W-:Y:S01]  /*187c0*/  STG.E.U16 [R142.64+-0xf0], R37 ;  /* 0xffff10258e007986 */ /* 0x0009e2000c101520 */
[----:B--2---:R-:W-:-:S05]  /*187d0*/  @!P0 HADD2 R3, -R146.H0_H0, -RZ.H0_H0 ;  /* 0xa00000ff92038230 */ /* 0x004fca0000000900 */
[----:B------:R-:W-:-:S04]  /*187e0*/  PRMT R0, R3, 0x7610, R0 ;  /* 0x0000761003007816 */ /* 0x000fc80000000000 */
[----:B------:R-:W-:Y:S02]  /*187f0*/  @!P0 PRMT R146, R0, 0x5410, RZ ;  /* 0x0000541000928816 */ /* 0x000fe400000000ff */
[----:B------:R-:W-:-:S05]  /*18800*/  LOP3.LUT R0, R245, UR16, R190, 0x96, !PT ;  /* 0x00000010f5007c12 */ /* 0x000fca000f8e96be */
[----:B-1----:R-:W-:Y:S01]  /*18810*/  IMAD.WIDE.U32 R4, R0, -0x326172a9, RZ ;  /* 0xcd9e8d5700047825 */ /* 0x002fe200078e00ff */
[----:B------:R-:W-:-:S04]  /*18820*/  LOP3.LUT R0, R145, UR11, R244, 0x96, !PT ;  /* 0x0000000b91007c12 */ /* 0x000fc8000f8e96f4 */
        /* <DEDUP_REMOVED lines=12> */
[----:B------:R-:W-:-:S05]  /*188f0*/  IMAD.WIDE.U32 R2, R2, -0x326172a9, RZ ;  /* 0xcd9e8d5702027825 */ /* 0x000fca00078e00ff */
[----:B------:R-:W-:Y:S02]  /*18900*/  LOP3.LUT R0, R3, UR14, R6, 0x96, !PT ;  /* 0x0000000e03007c12 */ /* 0x000fe4000f8e9606 */
[----:B------:R-:W-:-:S04]  /*18910*/  LOP3.LUT R3, R2, 0xffff, RZ, 0xc0, !PT ;  /* 0x0000ffff02037812 */ /* 0x000fc800078ec0ff */
[----:B------:R-:W-:Y:S02]  /*18920*/  SHF.R.U32.HI R6, RZ, 0x8, R3 ;  /* 0x00000008ff067819 */ /* 0x000fe40000011603 */
[----:B------:R-:W-:-:S04]  /*18930*/  LOP3.LUT R3, R2, 0xff, RZ, 0xc0, !PT ;  /* 0x000000ff02037812 */ /* 0x000fc800078ec0ff */
[----:B------:R-:W-:Y:S02]  /*18940*/  PRMT R3, R3, 0x5410, R6 ;  /* 0x0000541003037816 */ /* 0x000fe40000000006 */
[----:B------:R-:W-:-:S03]  /*18950*/  SHF.R.U32.HI R6, RZ, 0x10, R2 ;  /* 0x00000010ff067819 */ /* 0x000fc60000011602 */
[----:B------:R-:W-:-:S05]  /*18960*/  HSET2.LE.AND R3, R3, R238, PT ;  /* 0x000000ee03037233 */ /* 0x000fca0003803000 */
[----:B------:R-:W-:Y:S02]  /*18970*/  LOP3.LUT R10, R3, R29, RZ, 0xc0, !PT ;  /* 0x0000001d030a7212 */ /* 0x000fe400078ec0ff */
[----:B------:R-:W-:Y:S02]  /*18980*/  SHF.R.U32.HI R3, RZ, 0x18, R2 ;  /* 0x00000018ff037819 */ /* 0x000fe40000011602 */
[----:B------:R-:W-:-:S04]  /*18990*/  LOP3.LUT R2, R6, 0xff, RZ, 0xc0, !PT ;  /* 0x000000ff06027812 */ /* 0x000fc800078ec0ff */
[----:B------:R-:W-:Y:S02]  /*189a0*/  PRMT R11, R2, 0x5410, R3 ;  /* 0x00005410020b7816 */ /* 0x000fe40000000003 */
[C---:B------:R-:W-:Y:S02]  /*189b0*/  LOP3.LUT R2, R0.reuse, 0xffff, RZ, 0xc0, !PT ;  /* 0x0000ffff00027812 */ /* 0x040fe400078ec0ff */
[----:B------:R-:W-:Y:S02]  /*189c0*/  LOP3.LUT R7, R7, UR6, R8, 0x96, !PT ;  /* 0x0000000607077c12 */ /* 0x000fe4000f8e9608 */
[----:B------:R-:W-:Y:S02]  /*189d0*/  SHF.R.U32.HI R3, RZ, 0x8, R2 ;  /* 0x00000008ff037819 */ /* 0x000fe40000011602 */
[----:B------:R-:W-:Y:S02]  /*189e0*/  LOP3.LUT R2, R0, 0xff, RZ, 0xc0, !PT ;  /* 0x000000ff00027812 */ /* 0x000fe400078ec0ff */
[----:B------:R-:W-:-:S02]  /*189f0*/  SHF.R.U32.HI R6, RZ, 0x10, R0 ;  /* 0x00000010ff067819 */ /* 0x000fc40000011600 */
[----:B------:R-:W-:Y:S01]  /*18a00*/  PRMT R8, R2, 0x5410, R3 ;  /* 0x0000541002087816 */ /* 0x000fe20000000003 */
[----:B------:R-:W-:Y:S01]  /*18a10*/  IMAD.WIDE.U32 R2, R7, -0x2daee0ad, RZ ;  /* 0xd2511f5307027825 */ /* 0x000fe200078e00ff */
[----:B------:R-:W-:Y:S02]  /*18a20*/  SHF.R.U32.HI R7, RZ, 0x18, R0 ;  /* 0x00000018ff077819 */ /* 0x000fe40000011600 */
[----:B------:R-:W-:Y:S02]  /*18a30*/  LOP3.LUT R6, R6, 0xff, RZ, 0xc0, !PT ;  /* 0x000000ff06067812 */ /* 0x000fe400078ec0ff */
[----:B------:R-:W-:Y:S02]  /*18a40*/  LOP3.LUT R0, R3, UR13, R12, 0x96, !PT ;  /* 0x0000000d03007c12 */ /* 0x000fe4000f8e960c */
[----:B------:R-:W-:Y:S02]  /*18a50*/  PRMT R12, R6, 0x5410, R7 ;  /* 0x00005410060c7816 */ /* 0x000fe40000000007 */
        /* <DEDUP_REMOVED lines=10> */
[----:B------:R-:W-:Y:S01]  /*18b00*/  LOP3.LUT R0, R2, 0xff, RZ, 0xc0, !PT ;  /* 0x000000ff02007812 */ /* 0x000fe200078ec0ff */
[----:B------:R-:W-:-:S03]  /*18b10*/  IMAD.MOV.U32 R29, RZ, RZ, R14 ;  /* 0x000000ffff1d7224 */ /* 0x000fc600078e000e */
[----:B------:R-:W-:Y:S02]  /*18b20*/  PRMT R14, R0, 0x5410, R3 ;  /* 0x00005410000e7816 */ /* 0x000fe40000000003 */
[--C-:B------:R-:W-:Y:S02]  /*18b30*/  SHF.R.U32.HI R0, RZ, 0x10, R2.reuse ;  /* 0x00000010ff007819 */ /* 0x100fe40000011602 */
[----:B------:R-:W-:Y:S02]  /*18b40*/  SHF.R.U32.HI R2, RZ, 0x18, R2 ;  /* 0x00000018ff027819 */ /* 0x000fe40000011602 */
[----:B------:R-:W-:Y:S02]  /*18b50*/  LOP3.LUT R0, R0, 0xff, RZ, 0xc0, !PT ;  /* 0x000000ff00007812 */ /* 0x000fe400078ec0ff */
[----:B------:R-:W-:Y:S02]  /*18b60*/  IADD3 R3, R239, 0x1, RZ ;  /* 0x00000001ef037810 */ /* 0x000fe40007ffe0ff */
[----:B------:R-:W-:Y:S01]  /*18b70*/  PRMT R13, R0, 0x5410, R2 ;  /* 0x00005410000d7816 */ /* 0x000fe20000000002 */
[--C-:B------:R-:W-:Y:S01]  /*18b80*/  HSET2.LE.AND R0, R11, R238.reuse, PT ;  /* 0x000000ee0b007233 */ /* 0x100fe20003803000 */
[----:B------:R-:W-:Y:S01]  /*18b90*/  LOP3.LUT R3, R191, UR35, R3, 0x96, !PT ;  /* 0x00000023bf037c12 */ /* 0x000fe2000f8e9603 */
[----:B------:R-:W-:-:S03]  /*18ba0*/  HSET2.LE.AND R2, R8, R238, PT ;  /* 0x000000ee08027233 */ /* 0x000fc60003803000 */
[----:B------:R-:W-:Y:S01]  /*18bb0*/  LOP3.LUT R11, R0, R117, RZ, 0xc0, !PT ;  /* 0x00000075000b7212 */ /* 0x000fe200078ec0ff */
[----:B------:R-:W-:Y:S01]  /*18bc0*/  IMAD.MOV.U32 R117, RZ, RZ, R29 ;  /* 0x000000ffff757224 */ /* 0x000fe200078e001d */
[----:B------:R-:W-:Y:S01]  /*18bd0*/  LOP3.LUT R8, R2, R169, RZ, 0xc0, !PT ;  /* 0x000000a902087212 */ /* 0x000fe200078ec0ff */
[----:B------:R-:W-:Y:S01]  /*18be0*/  IMAD.MOV.U32 R29, RZ, RZ, R18 ;  /* 0x000000ffff1d7224 */ /* 0x000fe200078e0012 */
[--C-:B------:R-:W-:Y:S01]  /*18bf0*/  HSET2.LE.AND R2, R9, R238.reuse, PT ;  /* 0x000000ee09027233 */ /* 0x100fe20003803000 */
[----:B------:R-:W-:Y:S01]  /*18c00*/  IMAD.WIDE.U32 R18, R3, -0x326172a9, RZ ;  /* 0xcd9e8d5703127825 */ /* 0x000fe200078e00ff */
[----:B------:R-:W-:Y:S01]  /*18c10*/  HSET2.LE.AND R0, R12, R238, PT ;  /* 0x000000ee0c007233 */ /* 0x000fe20003803000 */
[----:B------:R-:W-:Y:S02]  /*18c20*/  STG.E.U16 [R142.64+-0xee], R65 ;  /* 0xffff12418e007986 */ /* 0x000fe4000c101520 */
[----:B------:R-:W-:Y:S02]  /*18c30*/  LOP3.LUT R12, R2, R116, RZ, 0xc0, !PT ;  /* 0x00000074020c7212 */ /* 0x000fe400078ec0ff */
[----:B------:R-:W-:Y:S01]  /*18c40*/  LOP3.LUT R3, R19, UR17, R119, 0x96, !PT ;  /* 0x0000001113037c12 */ /* 0x000fe2000f8e9677 */
[----:B------:R-:W-:Y:S01]  /*18c50*/  IMAD.MOV.U32 R58, RZ, RZ, R164 ;  /* 0x000000ffff3a7224 */ /* 0x000fe200078e00a4 */
[----:B------:R-:W-:Y:S01]  /*18c60*/  LOP3.LUT R2, R5, UR12, R18, 0x96, !PT ;  /* 0x0000000c05027c12 */ /* 0x000fe2000f8e9612 */
[----:B------:R-:W-:Y:S01]  /*18c70*/  IMAD.MOV.U32 R33, RZ, RZ, R34 ;  /* 0x000000ffff217224 */ /* 0x000fe200078e0022 */
[----:B------:R3:W5:Y:S01]  /*18c80*/  LDL.LU R169, [R1+0x14c] ;  /* 0x00014c0001a97983 */ /* 0x0007620000300800 */
[----:B------:R-:W-:Y:S01]  /*18c90*/  IMAD.WIDE.U32 R6, R3, -0x2daee0ad, RZ ;  /* 0xd2511f5303067825 */ /* 0x000fe200078e00ff */
[----:B------:R-:W-:-:S02]  /*18ca0*/  LOP3.LUT R9, R0, R117, RZ, 0xc0, !PT ;  /* 0x0000007500097212 */ /* 0x000fc400078ec0ff */
[----:B------:R3:W5:Y:S01]  /*18cb0*/  LDL.LU R164, [R1+0x148] ;  /* 0x0001480001a47983 */ /* 0x0007620000300800 */
        /* <DEDUP_REMOVED lines=8> */
[----:B------:R-:W-:Y:S02]  /*18d40*/  IMAD.MOV.U32 R116, RZ, RZ, R56 ;  /* 0x000000ffff747224 */ /* 0x000fe400078e0038 */
[----:B------:R-:W-:Y:S02]  /*18d50*/  IMAD.MOV.U32 R29, RZ, RZ, R98 ;  /* 0x000000ffff1d7224 */ /* 0x000fe400078e0062 */
[----:B------:R-:W-:Y:S02]  /*18d60*/  IMAD.MOV.U32 R56, RZ, RZ, R97 ;  /* 0x000000ffff387224 */ /* 0x000fe400078e0061 */
[----:B------:R-:W-:Y:S02]  /*18d70*/  IMAD.MOV.U32 R98, RZ, RZ, R46 ;  /* 0x000000ffff627224 */ /* 0x000fe400078e002e */
[----:B------:R-:W-:-:S04]  /*18d80*/  IMAD.WIDE.U32 R4, R0, -0x2daee0ad, RZ ;  /* 0xd2511f5300047825 */ /* 0x000fc800078e00ff */
[----:B------:R-:W-:Y:S02]  /*18d90*/  IMAD.MOV.U32 R46, RZ, RZ, R201 ;  /* 0x000000ffff2e7224 */ /* 0x000fe400078e00c9 */
[----:B------:R-:W-:Y:S02]  /*18da0*/  IMAD.MOV.U32 R97, RZ, RZ, R200 ;  /* 0x000000ffff617224 */ /* 0x000fe400078e00c8 */
[----:B------:R-:W-:Y:S01]  /*18db0*/  IMAD.WIDE.U32 R200, R3, -0x2daee0ad, RZ ;  /* 0xd2511f5303c87825 */ /* 0x000fe200078e00ff */
[----:B------:R-:W-:Y:S01]  /*18dc0*/  LOP3.LUT R5, R5, UR7, R2, 0x96, !PT ;  /* 0x0000000705057c12 */ /* 0x000fe2000f8e9602 */
[--C-:B------:R-:W-:Y:S02]  /*18dd0*/  HSET2.LE.AND R2, R14, R238.reuse, PT ;  /* 0x000000ee0e027233 */ /* 0x100fe40003803000 */
[--C-:B------:R-:W-:Y:S01]  /*18de0*/  HSET2.LE.AND R3, R13, R238.reuse, PT ;  /* 0x000000ee0d037233 */ /* 0x100fe20003803000 */
[----:B------:R-:W-:Y:S01]  /*18df0*/  LOP3.LUT R4, R201, UR5, R4, 0x96, !PT ;  /* 0x00000005c9047c12 */ /* 0x000fe2000f8e9604 */
[----:B------:R-:W-:Y:S01]  /*18e00*/  HSET2.LE.AND R0, R15, R238, PT ;  /* 0x000000ee0f007233 */ /* 0x000fe20003803000 */
[----:B------:R-:W-:Y:S01]  /*18e10*/  LOP3.LUT R14, R2, R116, RZ, 0xc0, !PT ;  /* 0x00000074020e7212 */ /* 0x000fe200078ec0ff */
[----:B----4-:R-:W-:Y:S01]  /*18e20*/  IMAD.WIDE.U32 R36, R5, -0x326172a9, RZ ;  /* 0xcd9e8d5705247825 */ /* 0x010fe200078e00ff */
[----:B------:R-:W-:-:S03]  /*18e30*/  LOP3.LUT R15, R3, R29, RZ, 0xc0, !PT ;  /* 0x0000001d030f7212 */ /* 0x000fc600078ec0ff */
[----:B------:R-:W-:-:S04]  /*18e40*/  IMAD.WIDE.U32 R2, R4, -0x326172a9, RZ ;  /* 0xcd9e8d5704027825 */ /* 0x000fc800078e00ff */
[----:B------:R-:W-:Y:S01]  /*18e50*/  IMAD.WIDE.U32 R4, R56, -0x326172a9, RZ ;  /* 0xcd9e8d5738047825 */ /* 0x000fe200078e00ff */
[----:B------:R-:W-:-:S04]  /*18e60*/  LOP3.LUT R13, R0, R117, RZ, 0xc0, !PT ;  /* 0x00000075000d7212 */ /* 0x000fc800078ec0ff */
[----:B------:R-:W-:-:S05]  /*18e70*/  LOP3.LUT R0, R5, R98, RZ, 0x3c, !PT ;  /* 0x0000006205007212 */ /* 0x000fca00078e3cff */
[----:B------:R-:W-:Y:S01]  /*18e80*/  IMAD.WIDE.U32 R30, R0, -0x2daee0ad, RZ ;  /* 0xd2511f53001e7825 */ /* 0x000fe200078e00ff */
[C---:B------:R-:W-:Y:S02]  /*18e90*/  LOP3.LUT R116, R2.reuse, 0xffff, RZ, 0xc0, !PT ;  /* 0x0000ffff02747812 */ /* 0x040fe400078ec0ff */
[----:B------:R-:W-:Y:S02]  /*18ea0*/  LOP3.LUT R119, R2, 0xff, RZ, 0xc0, !PT ;  /* 0x000000ff02777812 */ /* 0x000fe400078ec0ff */
[--C-:B------:R-:W-:Y:S02]  /*18eb0*/  SHF.R.U32.HI R118, RZ, 0x10, R2.reuse ;  /* 0x00000010ff767819 */ /* 0x100fe40000011602 */
[----:B------:R-:W-:Y:S02]  /*18ec0*/  SHF.R.U32.HI R117, RZ, 0x18, R2 ;  /* 0x00000018ff757819 */ /* 0x000fe40000011602 */
[----:B------:R-:W-:Y:S02]  /*18ed0*/  LOP3.LUT R0, R31, UR16, R190, 0x96, !PT ;  /* 0x000000101f007c12 */ /* 0x000fe4000f8e96be */
[----:B------:R-:W-:Y:S01]  /*18ee0*/  LOP3.LUT R2, R25, UR17, R4, 0x96, !PT ;  /* 0x0000001119027c12 */ /* 0x000fe2000f8e9604 */
[----:B------:R-:W-:Y:S01]  /*18ef0*/  IMAD.MOV.U32 R98, RZ, RZ, R28 ;  /* 0x000000ffff627224 */ /* 0x000fe200078e001c */
[----:B------:R-:W-:Y:S01]  /*18f00*/  LOP3.LUT R36, R3, UR14, R36, 0x96, !PT ;  /* 0x0000000e03247c12 */ /* 0x000fe2000f8e9624 */
[----:B------:R-:W-:-:S04]  /*18f10*/  IMAD.WIDE.U32 R28, R0, -0x326172a9, RZ ;  /* 0xcd9e8d57001c7825 */ /* 0x000fc800078e00ff */
[----:B------:R-:W-:Y:S01]  /*18f20*/  IMAD.WIDE.U32 R2, R2, -0x2daee0ad, RZ ;  /* 0xd2511f5302027825 */ /* 0x000fe200078e00ff */
[----:B------:R-:W-:-:S04]  /*18f30*/  LOP3.LUT R0, R29, UR12, R24, 0x96, !PT ;  /* 0x0000000c1d007c12 */ /* 0x000fc8000f8e9618 */
[----:B------:R-:W-:Y:S01]  /*18f40*/  LOP3.LUT R3, R3, UR11, R30, 0x96, !PT ;  /* 0x0000000b03037c12 */ /* 0x000fe2000f8e961e */
[----:B------:R-:W-:Y:S01]  /*18f50*/  IMAD.WIDE.U32 R6, R0, -0x2daee0ad, RZ ;  /* 0xd2511f5300067825 */ /* 0x000fe200078e00ff */
[----:B------:R-:W-:-:S03]  /*18f60*/  LOP3.LUT R31, R19, UR17, R4, 0x96, !PT ;  /* 0x00000011131f7c12 */ /* 0x000fc6000f8e9604 */
[----:B------:R-:W-:Y:S01]  /*18f70*/  IMAD.WIDE.U32 R4, R3, -0x326172a9, RZ ;  /* 0xcd9e8d5703047825 */ /* 0x000fe200078e00ff */
[----:B------:R-:W-:-:S04]  /*18f80*/  LOP3.LUT R0, R7, UR9, R2, 0x96, !PT ;  /* 0x0000000907007c12 */ /* 0x000fc8000f8e9602 */
[----:B------:R-:W-:-:S05]  /*18f90*/  LOP3.LUT R2, R5, UR10, R28, 0x96, !PT ;  /* 0x0000000a05027c12 */ /* 0x000fca000f8e961c */
[----:B------:R-:W-:-:S05]  /*18fa0*/  IMAD.WIDE.U32 R2, R2, -0x2daee0ad, RZ ;  /* 0xd2511f5302027825 */ /* 0x000fca00078e00ff */
[----:B------:R-:W-:Y:S01]  /*18fb0*/  LOP3.LUT R3, R3, UR7, R6, 0x96, !PT ;  /* 0x0000000703037c12 */ /* 0x000fe2000f8e9606 */
[----:B------:R-:W-:Y:S01]  /*18fc0*/  IMAD.WIDE.U32 R6, R0, -0x326172a9, RZ ;  /* 0xcd9e8d5700067825 */ /* 0x000fe200078e00ff */
[----:B------:R-:W-:-:S04]  /*18fd0*/  LOP3.LUT R29, R29, UR12, R18, 0x96, !PT ;  /* 0x0000000c1d1d7c12 */ /* 0x000fc8000f8e9612 */
        /* <DEDUP_REMOVED lines=11> */
[----:B------:R-:W-:Y:S01]  /*19090*/  HSET2.LE.AND R3, R3, R238, PT ;  /* 0x000000ee03037233 */ /* 0x000fe20003803000 */
[----:B------:R-:W-:-:S04]  /*190a0*/  LOP3.LUT R19, R5, UR6, R6, 0x96, !PT ;  /* 0x0000000605137c12 */ /* 0x000fc8000f8e9606 */
[----:B------:R-:W-:Y:S02]  /*190b0*/  LOP3.LUT R6, R3, R22, RZ, 0xc0, !PT ;  /* 0x0000001603067212 */ /* 0x000fe400078ec0ff */
[----:B------:R-:W-:Y:S02]  /*190c0*/  SHF.R.U32.HI R3, RZ, 0x18, R2 ;  /* 0x00000018ff037819 */ /* 0x000fe40000011602 */
[----:B------:R-:W-:-:S04]  /*190d0*/  LOP3.LUT R2, R4, 0xff, RZ, 0xc0, !PT ;  /* 0x000000ff04027812 */ /* 0x000fc800078ec0ff */
[----:B------:R-:W-:-:S05]  /*190e0*/  PRMT R2, R2, 0x5410, R3 ;  /* 0x0000541002027816 */ /* 0x000fca0000000003 */
[----:B------:R-:W-:-:S05]  /*190f0*/  HSET2.LE.AND R2, R2, R238, PT ;  /* 0x000000ee02027233 */ /* 0x000fca0003803000 */
[----:B------:R-:W-:Y:S02]  /*19100*/  LOP3.LUT R7, R2, R32, RZ, 0xc0, !PT ;  /* 0x0000002002077212 */ /* 0x000fe400078ec0ff */
        /* <DEDUP_REMOVED lines=9> */
[----:B------:R-:W-:-:S05]  /*191a0*/  PRMT R0, R0, 0x5410, R2 ;  /* 0x0000541000007816 */ /* 0x000fca0000000002 */
[----:B------:R-:W-:Y:S01]  /*191b0*/  HSET2.LE.AND R0, R0, R238, PT ;  /* 0x000000ee00007233 */ /* 0x000fe20003803000 */
[----:B------:R-:W-:-:S04]  /*191c0*/  IMAD.MOV.U32 R2, RZ, RZ, R20 ;  /* 0x000000ffff027224 */ /* 0x000fc800078e0014 */
[----:B------:R-:W-:Y:S01]  /*191d0*/  LOP3.LUT R5, R0, R41, RZ, 0xc0, !PT ;  /* 0x0000002900057212 */ /* 0x000fe200078ec0ff */
[----:B------:R-:W-:Y:S02]  /*191e0*/  IMAD.MOV.U32 R0, RZ, RZ, R23 ;  /* 0x000000ffff007224 */ /* 0x000fe400078e0017 */
[----:B------:R-:W1:Y:S01]  /*191f0*/  LDSM.16.MT88.4 R20, [R165+0x6000] ;  /* 0x00600000a514783b */ /* 0x000e620000004200 */
[----:B------:R-:W-:Y:S02]  /*19200*/  IMAD.MOV.U32 R34, RZ, RZ, R35 ;  /* 0x000000ffff227224 */ /* 0x000fe400078e0023 */
[----:B------:R-:W-:Y:S02]  /*19210*/  IMAD.MOV.U32 R35, RZ, RZ, R62 ;  /* 0x000000ffff237224 */ /* 0x000fe400078e003e */
[----:B------:R-:W-:Y:S02]  /*19220*/  IMAD.MOV.U32 R190, RZ, RZ, R46 ;  /* 0x000000ffffbe7224 */ /* 0x000fe400078e002e */
[----:B------:R-:W-:-:S02]  /*19230*/  IMAD.MOV.U32 R46, RZ, RZ, R58 ;  /* 0x000000ffff2e7224 */ /* 0x000fc400078e003a */
[----:B------:R-:W-:Y:S01]  /*19240*/  IMAD.MOV.U32 R239, RZ, RZ, R27 ;  /* 0x000000ffffef7224 */ /* 0x000fe200078e001b */
[-C--:B-1----:R-:W-:Y:S07]  /*19250*/  HMMA.16816.F32 R64, R8, R20.reuse, R136 ;  /* 0x000000140840723c */ /* 0x082fee0000001888 */
[----:B------:R-:W-:Y:S02]  /*19260*/  IMAD.MOV.U32 R136, RZ, RZ, R63 ;  /* 0x000000ffff887224 */ /* 0x000fe400078e003f */
[----:B------:R-:W-:Y:S07]  /*19270*/  HMMA.16816.F32 R60, R4, R20, R112 ;  /* 0x00000014043c723c */ /* 0x000fee0000001870 */
[----:B------:R-:W-:-:S02]  /*19280*/  IMAD.MOV.U32 R112, RZ, RZ, R57 ;  /* 0x000000ffff707224 */ /* 0x000fc400078e0039 */
[----:B------:R-:W-:Y:S01]  /*19290*/  IMAD.MOV.U32 R114, RZ, RZ, R26 ;  /* 0x000000ffff727224 */ /* 0x000fe200078e001a */
[-C--:B------:R-:W-:Y:S08]  /*192a0*/  HMMA.16816.F32 R56, R4, R22.reuse, R48 ;  /* 0x000000160438723c */ /* 0x080ff00000001830 */
[----:B------:R-:W-:Y:S01]  /*192b0*/  HMMA.16816.F32 R24, R8, R22, R132 ;  /* 0x000000160818723c */ /* 0x000fe20000001884 */
[----:B------:R-:W1:Y:S01]  /*192c0*/  LDSM.16.MT88.4 R20, [R168+0x6000] ;  /* 0x00600000a814783b */ /* 0x000e620000004200 */
[----:B------:R-:W-:-:S02]  /*192d0*/  IMAD.MOV.U32 R115, RZ, RZ, R78 ;  /* 0x000000ffff737224 */ /* 0x000fc400078e004e */
[----:B------:R-:W-:-:S03]  /*192e0*/  IMAD.MOV.U32 R3, RZ, RZ, R98 ;  /* 0x000000ffff037224 */ /* 0x000fc600078e0062 */
[----:B------:R-:W-:Y:S02]  /*192f0*/  IMAD.MOV.U32 R135, RZ, RZ, R79 ;  /* 0x000000ffff877224 */ /* 0x000fe400078e004f */
[----:B------:R-:W-:Y:S02]  /*19300*/  IMAD.MOV.U32 R134, RZ, RZ, R76 ;  /* 0x000000ffff867224 */ /* 0x000fe400078e004c */
[----:B------:R-:W-:Y:S02]  /*19310*/  IMAD.MOV.U32 R133, RZ, RZ, R77 ;  /* 0x000000ffff857224 */ /* 0x000fe400078e004d */
[----:B------:R-:W-:Y:S02]  /*19320*/  IMAD.MOV.U32 R139, RZ, RZ, R99 ;  /* 0x000000ffff8b7224 */ /* 0x000fe400078e0063 */
[----:B------:R-:W-:Y:S02]  /*19330*/  IMAD.MOV.U32 R138, RZ, RZ, R96 ;  /* 0x000000ffff8a7224 */ /* 0x000fe400078e0060 */
[----:B------:R-:W-:Y:S01]  /*19340*/  IMAD.MOV.U32 R137, RZ, RZ, R97 ;  /* 0x000000ffff897224 */ /* 0x000fe200078e0061 */
[C---:B-1----:R-:W-:Y:S08]  /*19350*/  HMMA.16816.F32 R76, R4.reuse, R20, R72 ;  /* 0x00000014044c723c */ /* 0x042ff00000001848 */
[----:B------:R-:W-:Y:S08]  /*19360*/  HMMA.16816.F32 R72, R4, R22, R92 ;  /* 0x000000160448723c */ /* 0x000ff0000000185c */
[C---:B------:R-:W-:Y:S08]  /*19370*/  HMMA.16816.F32 R96, R8.reuse, R20, R128 ;  /* 0x000000140860723c */ /* 0x040ff00000001880 */
[----:B------:R-:W-:Y:S01]  /*19380*/  HMMA.16816.F32 R92, R8, R22, R240 ;  /* 0x00000016085c723c */ /* 0x000fe200000018f0 */
[----:B------:R-:W1:Y:S01]  /*19390*/  LDSM.16.MT88.4 R20, [R166+0x6000] ;  /* 0x00600000a614783b */ /* 0x000e620000004200 */
        /* <DEDUP_REMOVED lines=8> */
[----:B-1----:R-:W-:Y:S08]  /*19420*/  HMMA.16816.F32 R48, R4, R22, R84 ;  /* 0x000000160430723c */ /* 0x002ff00000001854 */
[-C--:B------:R-:W-:Y:S08]  /*19430*/  HMMA.16816.F32 R88, R8, R20.reuse, R248 ;  /* 0x000000140858723c */ /* 0x080ff000000018f8 */
[----:B------:R-:W-:Y:S08]  /*19440*/  HMMA.16816.F32 R52, R4, R20, R108 ;  /* 0x000000140434723c */ /* 0x000ff0000000186c */
[----:B------:R-:W-:Y:S01]  /*19450*/  HMMA.16816.F32 R84, R8, R22, R44 ;  /* 0x000000160854723c */ /* 0x000fe2000000182c */
[----:B------:R-:W1:Y:S01]  /*19460*/  LDSM.16.MT88.4 R20, [R167+0x6000] ;  /* 0x00600000a714783b */ /* 0x000e620000004200 */
[----:B------:R-:W-:-:S06]  /*19470*/  IMAD.MOV.U32 R131, RZ, RZ, R43 ;  /* 0x000000ffff837224 */ /* 0x000fcc00078e002b */
[----:B-1----:R-:W-:Y:S07]  /*19480*/  HMMA.16816.F32 R40, R4, R22, R124 ;  /* 0x000000160428723c */ /* 0x002fee000000187c */
[----:B------:R-:W-:Y:S02]  /*19490*/  IMAD.MOV.U32 R127, RZ, RZ, R2 ;  /* 0x000000ffff7f7224 */ /* 0x000fe400078e0002 */
[----:B------:R-:W-:Y:S01]  /*194a0*/  IMAD.MOV.U32 R126, RZ, RZ, R3 ;  /* 0x000000ffff7e7224 */ /* 0x000fe200078e0003 */
[----:B------:R-:W-:Y:S01]  /*194b0*/  HMMA.16816.F32 R80, R8, R20, R80 ;  /* 0x000000140850723c */ /* 0x000fe20000001850 */
[----:B------:R-:W-:-:S07]  /*194c0*/  IMAD.WIDE.U32 R2, R19, -0x2daee0ad, RZ ;  /* 0xd2511f5313027825 */ /* 0x000fce00078e00ff */
[----:B------:R-:W-:Y:S01]  /*194d0*/  HMMA.16816.F32 R32, R8, R22, R32 ;  /* 0x000000160820723c */ /* 0x000fe20000001820 */
[----:B------:R-:W1:Y:S07]  /*194e0*/  LDSM.16.MT88.4 R8, [R165+0x6800] ;  /* 0x00680000a508783b */ /* 0x000e6e0000004200 */
[----:B------:R-:W-:Y:S01]  /*194f0*/  HMMA.16816.F32 R44, R4, R20, R120 ;  /* 0x00000014042c723c */ /* 0x000fe20000001878 */
[----:B------:R-:W-:Y:S01]  /*19500*/  IMAD.MOV.U32 R241, RZ, RZ, R136 ;  /* 0x000000fffff17224 */ /* 0x000fe200078e0088 */
[----:B------:R-:W2:Y:S05]  /*19510*/  LDSM.16.MT88.4 R20, [R166+0x6800] ;  /* 0x00680000a614783b */ /* 0x000eaa0000004200 */
[----:B------:R-:W-:Y:S01]  /*19520*/  IMAD.MOV.U32 R120, RZ, RZ, R0 ;  /* 0x000000ffff787224 */ /* 0x000fe200078e0000 */
[----:B------:R-:W-:-:S02]  /*19530*/  LOP3.LUT R0, R3, UR13, R18, 0x96, !PT ;  /* 0x0000000d03007c12 */ /* 0x000fc4000f8e9612 */
[C---:B------:R-:W-:Y:S02]  /*19540*/  LOP3.LUT R3, R2.reuse, 0xffff, RZ, 0xc0, !PT ;  /* 0x0000ffff02037812 */ /* 0x040fe400078ec0ff */
[----:B------:R-:W-:Y:S02]  /*19550*/  LOP3.LUT R4, R2, 0xff, RZ, 0xc0, !PT ;  /* 0x000000ff02047812 */ /* 0x000fe400078ec0ff */
[----:B------:R-:W-:Y:S02]  /*19560*/  SHF.R.U32.HI R5, RZ, 0x8, R3 ;  /* 0x00000008ff057819 */ /* 0x000fe40000011603 */
[----:B------:R-:W-:Y:S02]  /*19570*/  SHF.R.U32.HI R3, RZ, 0x10, R2 ;  /* 0x00000010ff037819 */ /* 0x000fe40000011602 */
[----:B------:R-:W-:Y:S02]  /*19580*/  PRMT R18, R4, 0x5410, R5 ;  /* 0x0000541004127816 */ /* 0x000fe40000000005 */
[----:B------:R-:W-:-:S02]  /*19590*/  SHF.R.U32.HI R4, RZ, 0x10, R0 ;  /* 0x00000010ff047819 */ /* 0x000fc40000011600 */
[----:B------:R-:W-:Y:S02]  /*195a0*/  SHF.R.U32.HI R7, RZ, 0x18, R2 ;  /* 0x00000018ff077819 */ /* 0x000fe40000011602 */
[----:B------:R-:W-:Y:S02]  /*195b0*/  LOP3.LUT R5, R3, 0xff, RZ, 0xc0, !PT ;  /* 0x000000ff03057812 */ /* 0x000fe400078ec0ff */
[C---:B------:R-:W-:Y:S02]  /*195c0*/  LOP3.LUT R2, R0.reuse, 0xffff, RZ, 0xc0, !PT ;  /* 0x0000ffff00027812 */ /* 0x040fe400078ec0ff */
[----:B------:R-:W-:Y:S02]  /*195d0*/  LOP3.LUT R6, R0, 0xff, RZ, 0xc0, !PT ;  /* 0x000000ff00067812 */ /* 0x000fe400078ec0ff */
[----:B------:R-:W-:Y:S02]  /*195e0*/  SHF.R.U32.HI R3, RZ, 0x18, R0 ;  /* 0x00000018ff037819 */ /* 0x000fe40000011600 */
[----:B------:R-:W-:-:S02]  /*195f0*/  LOP3.LUT R0, R4, 0xff, RZ, 0xc0, !PT ;  /* 0x000000ff04007812 */ /* 0x000fc400078ec0ff */
[----:B------:R-:W-:Y:S02]  /*19600*/  SHF.R.U32.HI R2, RZ, 0x8, R2 ;  /* 0x00000008ff027819 */ /* 0x000fe40000011602 */
[----:B------:R-:W-:Y:S01]  /*19610*/  PRMT R3, R0, 0x5410, R3 ;  /* 0x0000541000037816 */ /* 0x000fe20000000003 */
[--C-:B------:R-:W-:Y:S01]  /*19620*/  HSET2.LE.AND R0, R18, R238.reuse, PT ;  /* 0x000000ee12007233 */ /* 0x100fe20003803000 */
[----:B------:R-:W-:Y:S02]  /*19630*/  PRMT R5, R5, 0x5410, R7 ;  /* 0x0000541005057816 */ /* 0x000fe40000000007 */
[----:B------:R-:W-:Y:S01]  /*19640*/  PRMT R2, R6, 0x5410, R2 ;  /* 0x0000541006027816 */ /* 0x000fe20000000002 */
[--C-:B------:R-:W-:Y:S01]  /*19650*/  HSET2.LE.AND R3, R3, R238.reuse, PT ;  /* 0x000000ee03037233 */ /* 0x100fe20003803000 */
[----:B------:R-:W-:Y:S01]  /*19660*/  LOP3.LUT R6, R0, R101, RZ, 0xc0, !PT ;  /* 0x0000006500067212 */ /* 0x000fe200078ec0ff */
[--C-:B------:R-:W-:Y:S02]  /*19670*/  HSET2.LE.AND R0, R5, R238.reuse, PT ;  /* 0x000000ee05007233 */ /* 0x100fe40003803000 */
[----:B------:R-:W-:Y:S01]  /*19680*/  HSET2.LE.AND R2, R2, R238, PT ;  /* 0x000000ee02027233 */ /* 0x000fe20003803000 */
[----:B------:R-:W-:-:S02]  /*19690*/  LOP3.LUT R5, R3, R102, RZ, 0xc0, !PT ;  /* 0x0000006603057212 */ /* 0x000fc400078ec0ff */
[----:B------:R-:W-:Y:S02]  /*196a0*/  LOP3.LUT R7, R0, R100, RZ, 0xc0, !PT ;  /* 0x0000006400077212 */ /* 0x000fe400078ec0ff */
[----:B------:R-:W-:Y:S01]  /*196b0*/  LOP3.LUT R4, R2, R103, RZ, 0xc0, !PT ;  /* 0x0000006702047212 */ /* 0x000fe200078ec0ff */
[----:B------:R-:W-:Y:S01]  /*196c0*/  IMAD.MOV.U32 R243, RZ, RZ, R137 ;  /* 0x000000fffff37224 */ /* 0x000fe200078e0089 */
[----:B-1----:R-:W-:Y:S01]  /*196d0*/  HMMA.16816.F32 R108, R12, R10, R24 ;  /* 0x0000000a0c6c723c */ /* 0x002fe20000001818 */
[----:B------:R-:W-:Y:S01]  /*196e0*/  IMAD.MOV.U32 R242, RZ, RZ, R138 ;  /* 0x000000fffff27224 */ /* 0x000fe200078e008a */
[----:B------:R-:W1:Y:S01]  /*196f0*/  LDSM.16.MT88.4 R24, [R168+0x6800] ;  /* 0x00680000a818783b */ /* 0x000e620000004200 */
[----:B------:R-:W-:-:S05]  /*19700*/  IMAD.MOV.U32 R121, RZ, RZ, R139 ;  /* 0x000000ffff797224 */ /* 0x000fca00078e008b */
[-C--:B------:R-:W-:Y:S08]  /*19710*/  HMMA.16816.F32 R136, R12, R8.reuse, R64 ;  /* 0x000000080c88723c */ /* 0x080ff00000001840 */
[C---:B------:R-:W-:Y:S08]  /*19720*/  HMMA.16816.F32 R60, R4.reuse, R8, R60 ;  /* 0x00000008043c723c */ /* 0x040ff0000000183c */
[----:B------:R-:W-:Y:S01]  /*19730*/  HMMA.16816.F32 R56, R4, R10, R56 ;  /* 0x0000000a0438723c */ /* 0x000fe20000001838 */
[----:B------:R-:W4:Y:S01]  /*19740*/  LDSM.16.MT88.4 R8, [R167+0x6800] ;  /* 0x00680000a708783b */ /* 0x000f220000004200 */
[----:B------:R-:W-:-:S06]  /*19750*/  IMAD.WIDE.U32 R2, R29, -0x2daee0ad, RZ ;  /* 0xd2511f531d027825 */ /* 0x000fcc00078e00ff */
[C---:B--2---:R-:W-:Y:S08]  /*19760*/  HMMA.16816.F32 R52, R4.reuse, R20, R52 ;  /* 0x000000140434723c */ /* 0x044ff00000001834 */
[C---:B------:R-:W-:Y:S08]  /*19770*/  HMMA.16816.F32 R48, R4.reuse, R22, R48 ;  /* 0x000000160430723c */ /* 0x040ff00000001830 */
[C---:B-1----:R-:W-:Y:S08]  /*19780*/  HMMA.16816.F32 R76, R4.reuse, R24, R76 ;  /* 0x00000018044c723c */ /* 0x042ff0000000184c */
[C---:B------:R-:W-:Y:S08]  /*19790*/  HMMA.16816.F32 R72, R4.reuse, R26, R72 ;  /* 0x0000001a0448723c */ /* 0x040ff00000001848 */
[C---:B----4-:R-:W-:Y:S08]  /*197a0*/  HMMA.16816.F32 R44, R4.reuse, R8, R44 ;  /* 0x00000008042c723c */ /* 0x050ff0000000182c */
        /* <DEDUP_REMOVED lines=10> */
[----:B------:R-:W-:-:S04]  /*19850*/  LOP3.LUT R5, R5, UR7, R2, 0x96, !PT ;  /* 0x0000000705057c12 */ /* 0x000fc8000f8e9602 */
[----:B------:R-:W-:-:S05]  /*19860*/  LOP3.LUT R2, R19, UR5, R4, 0x96, !PT ;  /* 0x0000000513027c12 */ /* 0x000fca000f8e9604 */
[----:B------:R-:W-:-:S04]  /*19870*/  IMAD.WIDE.U32 R2, R2, -0x326172a9, RZ ;  /* 0xcd9e8d5702027825 */ /* 0x000fc800078e00ff */
[----:B------:R-:W-:Y:S01]  /*19880*/  IMAD.WIDE.U32 R28, R5, -0x326172a9, RZ ;  /* 0xcd9e8d57051c7825 */ /* 0x000fe200078e00ff */
[----:B------:R-:W-:-:S04]  /*19890*/  LOP3.LUT R0, R2, 0xffff, RZ, 0xc0, !PT ;  /* 0x0000ffff02007812 */ /* 0x000fc800078ec0ff */
[----:B------:R-:W-:Y:S02]  /*198a0*/  SHF.R.U32.HI R5, RZ, 0x8, R0 ;  /* 0x00000008ff057819 */ /* 0x000fe40000011600 */
[----:B------:R-:W-:Y:S02]  /*198b0*/  LOP3.LUT R0, R3, UR14, R28, 0x96, !PT ;  /* 0x0000000e03007c12 */ /* 0x000fe4000f8e961c */
[----:B------:R-:W-:Y:S02]  /*198c0*/  LOP3.LUT R4, R2, 0xff, RZ, 0xc0, !PT ;  /* 0x000000ff02047812 */ /* 0x000fe400078ec0ff */
[--C-:B------:R-:W-:Y:S02]  /*198d0*/  SHF.R.U32.HI R6, RZ, 0x10, R2.reuse ;  /* 0x00000010ff067819 */ /* 0x100fe40000011602 */
[----:B------:R-:W-:Y:S02]  /*198e0*/  SHF.R.U32.HI R7, RZ, 0x18, R2 ;  /* 0x00000018ff077819 */ /* 0x000fe40000011602 */
[----:B------:R-:W-:-:S04]  /*198f0*/  LOP3.LUT R2, R0, 0xffff, RZ, 0xc0, !PT ;  /* 0x0000ffff00027812 */ /* 0x000fc800078ec0ff */
[----:B------:R-:W-:Y:S02]  /*19900*/  SHF.R.U32.HI R3, RZ, 0x8, R2 ;  /* 0x00000008ff037819 */ /* 0x000fe40000011602 */
[----:B------:R-:W-:Y:S01]  /*19910*/  LOP3.LUT R2, R0, 0xff, RZ, 0xc0, !PT ;  /* 0x000000ff00027812 */ /* 0x000fe200078ec0ff */
[----:B------:R-:W-:Y:S03]  /*19920*/  HMMA.16816.F32 R80, R12, R8, R80 ;  /* 0x000000080c50723c */ /* 0x000fe60000001850 */
[----:B------:R-:W-:Y:S02]  /*19930*/  PRMT R3, R2, 0x5410, R3 ;  /* 0x0000541002037816 */ /* 0x000fe40000000003 */
[----:B------:R-:W-:Y:S02]  /*19940*/  SHF.R.U32.HI R2, RZ, 0x10, R0 ;  /* 0x00000010ff027819 */ /* 0x000fe40000011600 */
[----:B------:R-:W-:-:S02]  /*19950*/  PRMT R8, R4, 0x5410, R5 ;  /* 0x0000541004087816 */ /* 0x000fc40000000005 */
[----:B------:R-:W-:Y:S02]  /*19960*/  SHF.R.U32.HI R5, RZ, 0x18, R0 ;  /* 0x00000018ff057819 */ /* 0x000fe40000011600 */
[----:B------:R-:W-:Y:S01]  /*19970*/  LOP3.LUT R2, R2, 0xff, RZ, 0xc0, !PT ;  /* 0x000000ff02027812 */ /* 0x000fe200078ec0ff */
[--C-:B------:R-:W-:Y:S01]  /*19980*/  HSET2.LE.AND R0, R3, R238.reuse, PT ;  /* 0x000000ee03007233 */ /* 0x100fe20003803000 */
[----:B------:R-:W-:Y:S02]  /*19990*/  LOP3.LUT R4, R6, 0xff, RZ, 0xc0, !PT ;  /* 0x000000ff06047812 */ /* 0x000fe400078ec0ff */
[----:B------:R-:W-:Y:S02]  /*199a0*/  PRMT R2, R2, 0x5410, R5 ;  /* 0x0000541002027816 */ /* 0x000fe40000000005 */
[----:B------:R-:W-:Y:S01]  /*199b0*/  PRMT R3, R4, 0x5410, R7 ;  /* 0x0000541004037816 */ /* 0x000fe20000000007 */
[----:B------:R-:W-:Y:S01]  /*199c0*/  IMAD.MOV.U32 R123, RZ, RZ, R129 ;  /* 0x000000ffff7b7224 */ /* 0x000fe200078e0081 */
[----:B------:R-:W-:Y:S01]  /*199d0*/  LOP3.LUT R4, R0, R107, RZ, 0xc0, !PT ;  /* 0x0000006b00047212 */ /* 0x000fe200078ec0ff */
[----:B------:R-:W-:Y:S01]  /*199e0*/  IMAD.MOV.U32 R122, RZ, RZ, R130 ;  /* 0x000000ffff7a7224 */ /* 0x000fe200078e0082 */
[--C-:B------:R-:W-:Y:S01]  /*199f0*/  HSET2.LE.AND R0, R2, R238.reuse, PT ;  /* 0x000000ee02007233 */ /* 0x100fe20003803000 */
[----:B------:R-:W-:Y:S01]  /*19a00*/  IMAD.MOV.U32 R248, RZ, RZ, R131 ;  /* 0x000000fffff87224 */ /* 0x000fe200078e0083 */
[----:B------:R-:W-:Y:S01]  /*19a10*/  HMMA.16816.F32 R64, R12, R26, R92 ;  /* 0x0000001a0c40723c */ /* 0x000fe2000000185c */
[----:B------:R-:W-:-:S07]  /*19a20*/  HSET2.LE.AND R2, R8, R238, PT ;  /* 0x000000ee08027233 */ /* 0x000fce0003803000 */
[C---:B------:R-:W-:Y:S01]  /*19a30*/  HMMA.16816.F32 R128, R12.reuse, R24, R96 ;  /* 0x000000180c80723c */ /* 0x040fe20000001860 */
[----:B------:R-:W1:Y:S07]  /*19a40*/  LDSM.16.MT88.4 R24, [R167+0x7000] ;  /* 0x00700000a718783b */ /* 0x000e6e0000004200 */
[C---:B------:R-:W-:Y:S08]  /*19a50*/  HMMA.16816.F32 R88, R12.reuse, R20, R88 ;  /* 0x000000140c58723c */ /* 0x040ff00000001858 */
[C---:B------:R-:W-:Y:S01]  /*19a60*/  HMMA.16816.F32 R84, R12.reuse, R22, R84 ;  /* 0x000000160c54723c */ /* 0x040fe20000001854 */
[----:B------:R-:W2:Y:S07]  /*19a70*/  LDSM.16.MT88.4 R20, [R166+0x7000] ;  /* 0x00700000a614783b */ /* 0x000eae0000004200 */
[----:B------:R-:W-:Y:S01]  /*19a80*/  HMMA.16816.F32 R100, R12, R10, R32 ;  /* 0x0000000a0c64723c */ /* 0x000fe20000001820 */
[----:B------:R-:W4:Y:S04]  /*19a90*/  LDSM.16.MT88.4 R8, [R165+0x7000] ;  /* 0x00700000a508783b */ /* 0x000f280000004200 */
[----:B------:R-:W3:Y:S01]  /*19aa0*/  LDSM.16.MT88.4 R12, [R168+0x7000] ;  /* 0x00700000a80c783b */ /* 0x000ee20000004200 */
[----:B------:R-:W-:Y:S01]  /*19ab0*/  HSET2.LE.AND R3, R3, R238, PT ;  /* 0x000000ee03037233 */ /* 0x000fe20003803000 */
[----:B------:R-:W-:-:S02]  /*19ac0*/  LOP3.LUT R5, R0, R104, RZ, 0xc0, !PT ;  /* 0x0000006800057212 */ /* 0x000fc400078ec0ff */
[----:B------:R-:W-:Y:S02]  /*19ad0*/  LOP3.LUT R6, R2, R106, RZ, 0xc0, !PT ;  /* 0x0000006a02067212 */ /* 0x000fe400078ec0ff */
[----:B------:R-:W-:Y:S02]  /*19ae0*/  LOP3.LUT R7, R3, R105, RZ, 0xc0, !PT ;  /* 0x0000006903077212 */ /* 0x000fe400078ec0ff */
[----:B------:R-:W-:Y:S01]  /*19af0*/  LOP3.LUT R0, R118, 0xff, RZ, 0xc0, !PT ;  /* 0x000000ff76007812 */ /* 0x000fe200078ec0ff */
[----:B------:R-:W-:Y:S02]  /*19b00*/  IMAD.MOV.U32 R249, RZ, RZ, R112 ;  /* 0x000000fffff97224 */ /* 0x000fe400078e0070 */
[----:B------:R-:W-:Y:S02]  /*19b10*/  IMAD.MOV.U32 R250, RZ, RZ, R113 ;  /* 0x000000fffffa7224 */ /* 0x000fe400078e0071 */
[----:B------:R-:W-:Y:S01]  /*19b20*/  IMAD.MOV.U32 R251, RZ, RZ, R114 ;  /* 0x000000fffffb7224 */ /* 0x000fe200078e0072 */
[----:B-1----:R-:W-:Y:S01]  /*19b30*/  HMMA.16816.F32 R44, R4, R24, R44 ;  /* 0x00000018042c723c */ /* 0x002fe2000000182c */
[----:B------:R-:W-:Y:S01]  /*19b40*/  IMAD.MOV.U32 R240, RZ, RZ, R115 ;  /* 0x000000fffff07224 */ /* 0x000fe200078e0073 */
[----:B------:R-:W-:-:S06]  /*19b50*/  SHF.R.U32.HI R2, RZ, 0x8, R116 ;  /* 0x00000008ff027819 */ /* 0x000fcc0000011674 */
[C---:B------:R-:W-:Y:S08]  /*19b60*/  HMMA.16816.F32 R40, R4.reuse, R26, R40 ;  /* 0x0000001a0428723c */ /* 0x040ff00000001828 */
[C---:B--2---:R-:W-:Y:S08]  /*19b70*/  HMMA.16816.F32 R52, R4.reuse, R20, R52 ;  /* 0x000000140434723c */ /* 0x044ff00000001834 */
[C---:B----4-:R-:W-:Y:S08]  /*19b80*/  HMMA.16816.F32 R112, R4.reuse, R8, R60 ;  /* 0x000000080470723c */ /* 0x050ff0000000183c */
[C---:B------:R-:W-:Y:S08]  /*19b90*/  HMMA.16816.F32 R104, R4.reuse, R10, R56 ;  /* 0x0000000a0468723c */ /* 0x040ff00000001838 */
[C---:B---3--:R-:W-:Y:S08]  /*19ba0*/  HMMA.16816.F32 R96, R4.reuse, R12, R76 ;  /* 0x0000000c0460723c */ /* 0x048ff0000000184c */
[C---:B------:R-:W-:Y:S08]  /*19bb0*/  HMMA.16816.F32 R92, R4.reuse, R14, R72 ;  /* 0x0000000e045c723c */ /* 0x040ff00000001848 */
[----:B------:R-:W-:Y:S07]  /*19bc0*/  HMMA.16816.F32 R48, R4, R22, R48 ;  /* 0x000000160430723c */ /* 0x000fee0000001830 */
[----:B------:R-:W-:-:S02]  /*19bd0*/  PRMT R7, R0, 0x5410, R117 ;  /* 0x0000541000077816 */ /* 0x000fc40000000075 */
[C---:B------:R-:W-:Y:S02]  /*19be0*/  LOP3.LUT R0, R36.reuse, 0xffff, RZ, 0xc0, !PT ;  /* 0x0000ffff24007812 */ /* 0x040fe400078ec0ff */
[----:B------:R-:W-:Y:S02]  /*19bf0*/  PRMT R6, R119, 0x5410, R2 ;  /* 0x0000541077067816 */ /* 0x000fe40000000002 */
[----:B------:R-:W-:Y:S01]  /*19c00*/  SHF.R.U32.HI R2, RZ, 0x8, R0 ;  /* 0x00000008ff027819 */ /* 0x000fe20000011600 */
[----:B------:R-:W-:Y:S01]  /*19c10*/  IMAD.MOV.U32 R61, RZ, RZ, R132 ;  /* 0x000000ffff3d7224 */ /* 0x000fe200078e0084 */
[----:B------:R-:W-:Y:S01]  /*19c20*/  LOP3.LUT R0, R36, 0xff, RZ, 0xc0, !PT ;  /* 0x000000ff24007812 */ /* 0x000fe200078ec0ff */
[----:B------:R-:W-:Y:S01]  /*19c30*/  IMAD.MOV.U32 R60, RZ, RZ, R133 ;  /* 0x000000ffff3c7224 */ /* 0x000fe200078e0085 */
[----:B------:R-:W-:Y:S02]  /*19c40*/  LDSM.16.MT88.4 R116, [R166+0x7800] ;  /* 0x00780000a674783b */ /* 0x000fe40000004200 */
[----:B------:R-:W-:-:S02]  /*19c50*/  PRMT R3, R0, 0x5410, R2 ;  /* 0x0000541000037816 */ /* 0x000fc40000000002 */
[--C-:B------:R-:W-:Y:S02]  /*19c60*/  SHF.R.U32.HI R0, RZ, 0x10, R36.reuse ;  /* 0x00000010ff007819 */ /* 0x100fe40000011624 */
[----:B------:R-:W-:Y:S02]  /*19c70*/  SHF.R.U32.HI R2, RZ, 0x18, R36 ;  /* 0x00000018ff027819 */ /* 0x000fe40000011624 */
[----:B------:R-:W-:-:S04]  /*19c80*/  LOP3.LUT R0, R0, 0xff, RZ, 0xc0, !PT ;  /* 0x000000ff00007812 */ /* 0x000fc800078ec0ff */
[----:B------:R-:W-:Y:S01]  /*19c90*/  PRMT R2, R0, 0x5410, R2 ;  /* 0x0000541000027816 */ /* 0x000fe20000000002 */
[----:B------:R-:W-:-:S05]  /*19ca0*/  HSET2.LE.AND R0, R3, R238, PT ;  /* 0x000000ee03007233 */ /* 0x000fca0003803000 */
[----:B------:R-:W-:Y:S01]  /*19cb0*/  LOP3.LUT R4, R0, R126, RZ, 0xc0, !PT ;  /* 0x0000007e00047212 */ /* 0x000fe200078ec0ff */
[----:B------:R-:W-:-:S05]  /*19cc0*/  HSET2.LE.AND R0, R2, R238, PT ;  /* 0x000000ee02007233 */ /* 0x000fca0003803000 */
[----:B------:R-:W-:Y:S01]  /*19cd0*/  LOP3.LUT R5, R0, R127, RZ, 0xc0, !PT ;  /* 0x0000007f00057212 */ /* 0x000fe200078ec0ff */
[--C-:B------:R-:W-:Y:S01]  /*19ce0*/  HSET2.LE.AND R0, R6, R238.reuse, PT ;  /* 0x000000ee06007233 */ /* 0x100fe20003803000 */
[----:B------:R-:W-:Y:S01]  /*19cf0*/  LOP3.LUT R2, R29, UR6, R30, 0x96, !PT ;  /* 0x000000061d027c12 */ /* 0x000fe2000f8e961e */
[----:B------:R-:W-:Y:S01]  /*19d00*/  IMAD.MOV.U32 R59, RZ, RZ, R134 ;  /* 0x000000ffff3b7224 */ /* 0x000fe200078e0086 */
[----:B------:R-:W-:Y:S02]  /*19d10*/  LDSM.16.MT88.4 R124, [R168+0x7800] ;  /* 0x00780000a87c783b */ /* 0x000fe40000004200 */
[----:B------:R-:W-:Y:S01]  /*19d20*/  LOP3.LUT R6, R0, R120, RZ, 0xc0, !PT ;  /* 0x0000007800067212 */ /* 0x000fe200078ec0ff */
[----:B------:R-:W-:Y:S01]  /*19d30*/  HSET2.LE.AND R0, R7, R238, PT ;  /* 0x000000ee07007233 */ /* 0x000fe20003803000 */
[----:B------:R-:W-:-:S04]  /*19d40*/  IMAD.WIDE.U32 R2, R2, -0x2daee0ad, RZ ;  /* 0xd2511f5302027825 */ /* 0x000fc800078e00ff */
[----:B------:R-:W-:Y:S02]  /*19d50*/  LOP3.LUT R7, R0, R121, RZ, 0xc0, !PT ;  /* 0x0000007900077212 */ /* 0x000fe400078ec0ff */
[----:B------:R-:W-:-:S05]  /*19d60*/  LOP3.LUT R0, R3, UR13, R18, 0x96, !PT ;  /* 0x0000000d03007c12 */ /* 0x000fca000f8e9612 */
[C---:B------:R-:W-:Y:S07]  /*19d70*/  HMMA.16816.F32 R32, R4.reuse, R10, R108 ;  /* 0x0000000a0420723c */ /* 0x040fee000000186c */
[C---:B------:R-:W-:Y:S01]  /*19d80*/  LOP3.LUT R10, R2.reuse, 0xffff, RZ, 0xc0, !PT ;  /* 0x0000ffff020a7812 */ /* 0x040fe200078ec0ff */
[----:B------:R-:W-:Y:S01]  /*19d90*/  HMMA.16816.F32 R128, R4, R12, R128 ;  /* 0x0000000c0480723c */ /* 0x000fe20000001880 */
[----:B------:R-:W-:Y:S02]  /*19da0*/  LOP3.LUT R11, R2, 0xff, RZ, 0xc0, !PT ;  /* 0x000000ff020b7812 */ /* 0x000fe400078ec0ff */
[----:B------:R-:W-:-:S04]  /*19db0*/  SHF.R.U32.HI R3, RZ, 0x10, R0 ;  /* 0x00000010ff037819 */ /* 0x000fc80000011600 */
[--C-:B------:R-:W-:Y:S02]  /*19dc0*/  SHF.R.U32.HI R12, RZ, 0x10, R2.reuse ;  /* 0x00000010ff0c7819 */ /* 0x100fe40000011602 */
[----:B------:R-:W-:Y:S02]  /*19dd0*/  SHF.R.U32.HI R13, RZ, 0x18, R2 ;  /* 0x00000018ff0d7819 */ /* 0x000fe40000011602 */
[C---:B------:R-:W-:Y:S01]  /*19de0*/  LOP3.LUT R2, R0.reuse, 0xffff, RZ, 0xc0, !PT ;  /* 0x0000ffff00027812 */ /* 0x040fe200078ec0ff */
[----:B------:R-:W-:Y:S07]  /*19df0*/  HMMA.16816.F32 R136, R4, R8, R136 ;  /* 0x000000080488723c */ /* 0x000fee0000001888 */
[----:B------:R-:W-:-:S02]  /*19e00*/  LOP3.LUT R9, R0, 0xff, RZ, 0xc0, !PT ;  /* 0x000000ff00097812 */ /* 0x000fc400078ec0ff */
[----:B------:R-:W-:Y:S02]  /*19e10*/  SHF.R.U32.HI R8, RZ, 0x18, R0 ;  /* 0x00000018ff087819 */ /* 0x000fe40000011600 */
[----:B------:R-:W-:Y:S02]  /*19e20*/  SHF.R.U32.HI R0, RZ, 0x8, R2 ;  /* 0x00000008ff007819 */ /* 0x000fe40000011602 */
[----:B------:R-:W-:Y:S02]  /*19e30*/  LOP3.LUT R2, R3, 0xff, RZ, 0xc0, !PT ;  /* 0x000000ff03027812 */ /* 0x000fe400078ec0ff */
[----:B------:R-:W-:Y:S02]  /*19e40*/  LOP3.LUT R3, R12, 0xff, RZ, 0xc0, !PT ;  /* 0x000000ff0c037812 */ /* 0x000fe400078ec0ff */
[----:B------:R-:W-:Y:S02]  /*19e50*/  PRMT R2, R2, 0x5410, R8 ;  /* 0x0000541002027816 */ /* 0x000fe40000000008 */
[----:B------:R-:W-:-:S03]  /*19e60*/  PRMT R3, R3, 0x5410, R13 ;  /* 0x0000541003037816 */ /* 0x000fc6000000000d */
[--C-:B------:R-:W-:Y:S01]  /*19e70*/  HSET2.LE.AND R2, R2, R238.reuse, PT ;  /* 0x000000ee02027233 */ /* 0x100fe20003803000 */
[----:B------:R-:W-:Y:S02]  /*19e80*/  PRMT R0, R9, 0x5410, R0 ;  /* 0x0000541009007816 */ /* 0x000fe40000000000 */
[----:B------:R-:W-:Y:S02]  /*19e90*/  SHF.R.U32.HI R10, RZ, 0x8, R10 ;  /* 0x00000008ff0a7819 */ /* 0x000fe4000001160a */
[----:B------:R-:W-:Y:S01]  /*19ea0*/  LOP3.LUT R77, R2, R237, RZ, 0xc0, !PT ;  /* 0x000000ed024d7212 */ /* 0x000fe200078ec0ff */
[--C-:B------:R-:W-:Y:S01]  /*19eb0*/  HSET2.LE.AND R2, R3, R238.reuse, PT ;  /* 0x000000ee03027233 */ /* 0x100fe20003803000 */
[----:B------:R-:W-:Y:S01]  /*19ec0*/  PRMT R10, R11, 0x5410, R10 ;  /* 0x000054100b0a7816 */ /* 0x000fe2000000000a */
[----:B------:R-:W-:-:S03]  /*19ed0*/  HSET2.LE.AND R0, R0, R238, PT ;  /* 0x000000ee00007233 */ /* 0x000fc60003803000 */
[----:B------:R-:W-:Y:S02]  /*19ee0*/  LOP3.LUT R79, R2, R246, RZ, 0xc0, !PT ;  /* 0x000000f6024f7212 */ /* 0x000fe400078ec0ff */
[----:B------:R-:W-:Y:S02]  /*19ef0*/  LOP3.LUT R2, R37, UR6, R144, 0x96, !PT ;  /* 0x0000000625027c12 */ /* 0x000fe4000f8e9690 */
[----:B------:R-:W-:Y:S01]  /*19f00*/  LOP3.LUT R76, R0, R247, RZ, 0xc0, !PT ;  /* 0x000000f7004c7212 */ /* 0x000fe200078ec0ff */
[----:B------:R-:W-:Y:S02]  /*19f10*/  HSET2.LE.AND R0, R10, R238, PT ;  /* 0x000000ee0a007233 */ /* 0x000fe40003803000 */
[----:B------:R-:W-:Y:S01]  /*19f20*/  IMAD.WIDE.U32 R2, R2, -0x2daee0ad, RZ ;  /* 0xd2511f5302027825 */ /* 0x000fe200078e00ff */
[----:B------:R-:W-:Y:S02]  /*19f30*/  LDSM.16.MT88.4 R8, [R167+0x7800] ;  /* 0x00780000a708783b */ /* 0x000fe40000004200 */
[----:B------:R-:W-:Y:S01]  /*19f40*/  LOP3.LUT R78, R0, R252, RZ, 0xc0, !PT ;  /* 0x000000fc004e7212 */ /* 0x000fe200078ec0ff */
[----:B------:R-:W-:Y:S01]  /*19f50*/  IMAD.MOV.U32 R58, RZ, RZ, R135 ;  /* 0x000000ffff3a7224 */ /* 0x000fe200078e0087 */
[----:B------:R-:W-:Y:S01]  /*19f60*/  LOP3.LUT R0, R2, 0xffff, RZ, 0xc0, !PT ;  /* 0x0000ffff02007812 */ /* 0x000fe200078ec0ff */
[----:B------:R-:W1:Y:S01]  /*19f70*/  LDSM.16.MT88.4 R132, [R165+0x7800] ;  /* 0x00780000a584783b */ /* 0x000e620000004200 */
[----:B------:R-:W-:Y:S01]  /*19f80*/  IMAD.MOV.U32 R63, RZ, RZ, R122 ;  /* 0x000000ffff3f7224 */ /* 0x000fe200078e007a */
[----:B------:R-:W-:Y:S01]  /*19f90*/  HMMA.16816.F32 R108, R4, R24, R80 ;  /* 0x00000018046c723c */ /* 0x000fe20000001850 */
[----:B------:R-:W-:Y:S01]  /*19fa0*/  IMAD.MOV.U32 R62, RZ, RZ, R123 ;  /* 0x000000ffff3e7224 */ /* 0x000fe200078e007b */
[----:B------:R-:W-:-:S06]  /*19fb0*/  SHF.R.U32.HI R12, RZ, 0x18, R2 ;  /* 0x00000018ff0c7819 */ /* 0x000fcc0000011602 */
[C---:B------:R-:W-:Y:S08]  /*19fc0*/  HMMA.16816.F32 R120, R4.reuse, R20, R88 ;  /* 0x000000140478723c */ /* 0x040ff00000001858 */
[C---:B------:R-:W-:Y:S08]  /*19fd0*/  HMMA.16816.F32 R28, R4.reuse, R14, R64 ;  /* 0x0000000e041c723c */ /* 0x040ff00000001840 */
[C---:B------:R-:W-:Y:S08]  /*19fe0*/  HMMA.16816.F32 R20, R4.reuse, R22, R84 ;  /* 0x000000160414723c */ /* 0x040ff00000001854 */
[----:B------:R-:W-:Y:S07]  /*19ff0*/  HMMA.16816.F32 R24, R4, R26, R100 ;  /* 0x0000001a0418723c */ /* 0x000fee0000001864 */
[----:B------:R-:W-:-:S02]  /*1a000*/  SHF.R.U32.HI R4, RZ, 0x8, R0 ;  /* 0x00000008ff047819 */ /* 0x000fc40000011600 */
[----:B------:R-:W-:Y:S02]  /*1a010*/  LOP3.LUT R0, R3, UR13, R200, 0x96, !PT ;  /* 0x0000000d03007c12 */ /* 0x000fe4000f8e96c8 */
[----:B------:R-:W-:Y:S02]  /*1a020*/  LOP3.LUT R5, R2, 0xff, RZ, 0xc0, !PT ;  /* 0x000000ff02057812 */ /* 0x000fe400078ec0ff */
[----:B------:R-:W-:Y:S02]  /*1a030*/  SHF.R.U32.HI R3, RZ, 0x10, R2 ;  /* 0x00000010ff037819 */ /* 0x000fe40000011602 */
[C---:B------:R-:W-:Y:S02]  /*1a040*/  LOP3.LUT R2, R0.reuse, 0xffff, RZ, 0xc0, !PT ;  /* 0x0000ffff00027812 */ /* 0x040fe400078ec0ff */
[----:B------:R-:W-:Y:S02]  /*1a050*/  PRMT R13, R5, 0x5410, R4 ;  /* 0x00005410050d7816 */ /* 0x000fe40000000004 */
[----:B------:R-:W-:-:S02]  /*1a060*/  LOP3.LUT R6, R0, 0xff, RZ, 0xc0, !PT ;  /* 0x000000ff00067812 */ /* 0x000fc400078ec0ff */
[----:B------:R-:W-:Y:S01]  /*1a070*/  SHF.R.U32.HI R4, RZ, 0x8, R2 ;  /* 0x00000008ff047819 */ /* 0x000fe20000011602 */
[----:B------:R2:W-:Y:S01]  /*1a080*/  STG.E.U16 [R38.64+-0xf0], R199 ;  /* 0xffff10c726007986 */ /* 0x0005e2000c101520 */
[----:B------:R-:W-:Y:S02]  /*1a090*/  LOP3.LUT R7, R3, 0xff, RZ, 0xc0, !PT ;  /* 0x000000ff03077812 */ /* 0x000fe400078ec0ff */
[--C-:B------:R-:W-:Y:S01]  /*1a0a0*/  SHF.R.U32.HI R3, RZ, 0x10, R0.reuse ;  /* 0x00000010ff037819 */ /* 0x100fe20000011600 */
[----:B------:R-:W-:Y:S01]  /*1a0b0*/  STG.E.U16 [R38.64+-0xee], R198 ;  /* 0xffff12c626007986 */ /* 0x000fe2000c101520 */
[----:B------:R-:W-:Y:S02]  /*1a0c0*/  SHF.R.U32.HI R5, RZ, 0x18, R0 ;  /* 0x00000018ff057819 */ /* 0x000fe40000011600 */
[----:B------:R-:W-:Y:S01]  /*1a0d0*/  PRMT R0, R6, 0x5410, R4 ;  /* 0x0000541006007816 */ /* 0x000fe20000000004 */
[----:B------:R-:W-:Y:S01]  /*1a0e0*/  STG.E.U16 [R16.64+-0xf0], R196 ;  /* 0xffff10c410007986 */ /* 0x000fe2000c101520 */
[----:B------:R-:W-:-:S03]  /*1a0f0*/  LOP3.LUT R2, R3, 0xff, RZ, 0xc0, !PT ;  /* 0x000000ff03027812 */ /* 0x000fc600078ec0ff */
[----:B------:R-:W-:Y:S04]  /*1a100*/  STG.E.U16 [R16.64+-0xee], R197 ;  /* 0xffff12c510007986 */ /* 0x000fe8000c101520 */
[----:B------:R-:W-:Y:S04]  /*1a110*/  STG.E.U16 [R140.64+-0xe0], R231 ;  /* 0xffff20e78c007986 */ /* 0x000fe8000c101520 */
[----:B------:R-:W-:Y:S04]  /*1a120*/  STG.E.U16 [R140.64+-0xde], R227 ;  /* 0xffff22e38c007986 */ /* 0x000fe8000c101520 */
[----:B------:R-:W-:Y:S04]  /*1a130*/  STG.E.U16 [R142.64+-0xe0], R222 ;  /* 0xffff20de8e007986 */ /* 0x000fe8000c101520 */
[----:B------:R-:W-:Y:S01]  /*1a140*/  STG.E.U16 [R142.64+-0xde], R223 ;  /* 0xffff22df8e007986 */ /* 0x000fe2000c101520 */
[----:B------:R-:W-:-:S03]  /*1a150*/  HSET2.LE.AND R0, R0, R238, PT ;  /* 0x000000ee00007233 */ /* 0x000fc60003803000 */
[----:B------:R-:W-:Y:S04]  /*1a160*/  STG.E.U16 [R38.64+-0xe0], R195 ;  /* 0xffff20c326007986 */ /* 0x000fe8000c101520 */
[----:B------:R-:W-:Y:S01]  /*1a170*/  STG.E.U16 [R38.64+-0xde], R194 ;  /* 0xffff22c226007986 */ /* 0x000fe2000c101520 */
[----:B------:R-:W-:-:S03]  /*1a180*/  PRMT R7, R7, 0x5410, R12 ;  /* 0x0000541007077816 */ /* 0x000fc6000000000c */
[----:B------:R-:W-:Y:S01]  /*1a190*/  STG.E.U16 [R16.64+-0xe0], R192 ;  /* 0xffff20c010007986 */ /* 0x000fe2000c101520 */
[----:B------:R-:W-:-:S03]  /*1a1a0*/  PRMT R2, R2, 0x5410, R5 ;  /* 0x0000541002027816 */ /* 0x000fc60000000005 */
[----:B------:R-:W-:Y:S04]  /*1a1b0*/  STG.E.U16 [R16.64+-0xde], R193 ;  /* 0xffff22c110007986 */ /* 0x000fe8000c101520 */
[----:B------:R-:W-:Y:S04]  /*1a1c0*/  STG.E.U16 [R140.64+-0xd0], R221 ;  /* 0xffff30dd8c007986 */ /* 0x000fe8000c101520 */
[----:B------:R-:W-:Y:S04]  /*1a1d0*/  STG.E.U16 [R140.64+-0xce], R220 ;  /* 0xffff32dc8c007986 */ /* 0x000fe8000c101520 */
[----:B------:R-:W-:Y:S04]  /*1a1e0*/  STG.E.U16 [R142.64+-0xd0], R219 ;  /* 0xffff30db8e007986 */ /* 0x000fe8000c101520 */
[----:B------:R-:W-:Y:S04]  /*1a1f0*/  STG.E.U16 [R142.64+-0xce], R218 ;  /* 0xffff32da8e007986 */ /* 0x000fe8000c101520 */
[----:B------:R-:W-:Y:S04]  /*1a200*/  STG.E.U16 [R38.64+-0xd0], R189 ;  /* 0xffff30bd26007986 */ /* 0x000fe8000c101520 */
[----:B------:R-:W-:Y:S01]  /*1a210*/  STG.E.U16 [R38.64+-0xce], R163 ;  /* 0xffff32a326007986 */ /* 0x000fe2000c101520 */
[----:B------:R-:W-:-:S03]  /*1a220*/  LOP3.LUT R100, R0, R58, RZ, 0xc0, !PT ;  /* 0x0000003a00647212 */ /* 0x000fc600078ec0ff */
[----:B------:R-:W-:Y:S04]  /*1a230*/  STG.E.U16 [R16.64+-0xd0], R162 ;  /* 0xffff30a210007986 */ /* 0x000fe8000c101520 */
[----:B------:R-:W-:Y:S01]  /*1a240*/  STG.E.U16 [R16.64+-0xce], R161 ;  /* 0xffff32a110007986 */ /* 0x000fe2000c101520 */
[----:B------:R-:W-:-:S03]  /*1a250*/  HSET2.LE.AND R2, R2, R238, PT ;  /* 0x000000ee02027233 */ /* 0x000fc60003803000 */
[----:B------:R-:W-:Y:S01]  /*1a260*/  STG.E.U16 [R140.64+-0xc0], R217 ;  /* 0xffff40d98c007986 */ /* 0x000fe2000c101520 */
[----:B------:R-:W-:-:S03]  /*1a270*/  HSET2.LE.AND R3, R13, R238, PT ;  /* 0x000000ee0d037233 */ /* 0x000fc60003803000 */
[----:B------:R-:W-:Y:S01]  /*1a280*/  STG.E.U16 [R140.64+-0xbe], R216 ;  /* 0xffff42d88c007986 */ /* 0x000fe2000c101520 */
[----:B------:R-:W-:-:S03]  /*1a290*/  HSET2.LE.AND R0, R7, R238, PT ;  /* 0x000000ee07007233 */ /* 0x000fc60003803000 */
[----:B------:R-:W-:Y:S04]  /*1a2a0*/  STG.E.U16 [R142.64+-0xc0], R214 ;  /* 0xffff40d68e007986 */ /* 0x000fe8000c101520 */
        /* <DEDUP_REMOVED lines=8> */
[----:B------:R-:W-:Y:S01]  /*1a330*/  STG.E.U16 [R142.64+-0xb0], R211 ;  /* 0xffff50d38e007986 */ /* 0x000fe2000c101520 */
[----:B------:R-:W-:-:S03]  /*1a340*/  LOP3.LUT R102, R3, R60, RZ, 0xc0, !PT ;  /* 0x0000003c03667212 */ /* 0x000fc600078ec0ff */
[----:B------:R-:W-:Y:S01]  /*1a350*/  STG.E.U16 [R142.64+-0xae], R210 ;  /* 0xffff52d28e007986 */ /* 0x000fe2000c101520 */
[----:B------:R-:W-:-:S03]  /*1a360*/  LOP3.LUT R103, R0, R61, RZ, 0xc0, !PT ;  /* 0x0000003d00677212 */ /* 0x000fc600078ec0ff */
[----:B------:R-:W-:Y:S04]  /*1a370*/  STG.E.U16 [R38.64+-0xb0], R158 ;  /* 0xffff509e26007986 */ /* 0x000fe8000c101520 */
        /* <DEDUP_REMOVED lines=11> */
[C---:B-1----:R-:W-:Y:S03]  /*1a430*/  HMMA.16816.F32 R112, R76.reuse, R132, R112 ;  /* 0x000000844c70723c */ /* 0x042fe60000001870 */
[----:B------:R-:W-:Y:S04]  /*1a440*/  STG.E.U16 [R140.64+-0x90], R205 ;  /* 0xffff70cd8c007986 */ /* 0x000fe8000c101520 */
[----:B------:R-:W-:Y:S01]  /*1a450*/  STG.E.U16 [R140.64+-0x8e], R204 ;  /* 0xffff72cc8c007986 */ /* 0x000fe2000c101520 */
[C---:B------:R-:W-:Y:S03]  /*1a460*/  HMMA.16816.F32 R104, R76.reuse, R134, R104 ;  /* 0x000000864c68723c */ /* 0x040fe60000001868 */
[----:B------:R-:W-:Y:S04]  /*1a470*/  STG.E.U16 [R142.64+-0x90], R203 ;  /* 0xffff70cb8e007986 */ /* 0x000fe8000c101520 */
[----:B------:R-:W-:Y:S01]  /*1a480*/  STG.E.U16 [R142.64+-0x8e], R202 ;  /* 0xffff72ca8e007986 */ /* 0x000fe2000c101520 */
[C---:B------:R-:W-:Y:S03]  /*1a490*/  HMMA.16816.F32 R96, R76.reuse, R124, R96 ;  /* 0x0000007c4c60723c */ /* 0x040fe60000001860 */
[----:B------:R-:W-:Y:S04]  /*1a4a0*/  STG.E.U16 [R38.64+-0x90], R152 ;  /* 0xffff709826007986 */ /* 0x000fe8000c101520 */
[----:B------:R-:W-:Y:S01]  /*1a4b0*/  STG.E.U16 [R38.64+-0x8e], R151 ;  /* 0xffff729726007986 */ /* 0x000fe2000c101520 */
[----:B------:R-:W-:Y:S03]  /*1a4c0*/  HMMA.16816.F32 R92, R76, R126, R92 ;  /* 0x0000007e4c5c723c */ /* 0x000fe6000000185c */
[----:B------:R-:W-:Y:S01]  /*1a4d0*/  STG.E.U16 [R16.64+-0x8e], R150 ;  /* 0xffff729610007986 */ /* 0x000fe2000c101520 */
[----:B------:R-:W-:-:S04]  /*1a4e0*/  FADD.FTZ R0, R63, R62 ;  /* 0x0000003e3f007221 */ /* 0x000fc80000010000 */
[----:B------:R-:W-:Y:S01]  /*1a4f0*/  HMMA.16816.F32 R88, R76, R116, R52 ;  /* 0x000000744c58723c */ /* 0x000fe20000001834 */
[----:B------:R-:W-:Y:S02]  /*1a500*/  FADD.FTZ R2, R236, R248 ;  /* 0x000000f8ec027221 */ /* 0x000fe40000010000 */
[----:B------:R-:W-:-:S05]  /*1a510*/  FADD.FTZ R3, R250, R249 ;  /* 0x000000f9fa037221 */ /* 0x000fca0000010000 */
[----:B------:R-:W-:Y:S01]  /*1a520*/  HMMA.16816.F32 R84, R76, R118, R48 ;  /* 0x000000764c54723c */ /* 0x000fe20000001830 */
[----:B------:R-:W-:-:S07]  /*1a530*/  FADD.FTZ R5, R241, R0 ;  /* 0x00000000f1057221 */ /* 0x000fce0000010000 */
[C---:B------:R-:W-:Y:S08]  /*1a540*/  HMMA.16816.F32 R136, R100.reuse, R132, R136 ;  /* 0x000000846488723c */ /* 0x040ff00000001888 */
[C---:B------:R-:W-:Y:S08]  /*1a550*/  HMMA.16816.F32 R128, R100.reuse, R124, R128 ;  /* 0x0000007c6480723c */ /* 0x040ff00000001880 */
        /* <DEDUP_REMOVED lines=8> */
[----:B------:R-:W-:Y:S08]  /*1a5e0*/  HMMA.16816.F32 R108, R100, R8, R108 ;  /* 0x00000008646c723c */ /* 0x000ff0000000186c */
[-C--:B------:R-:W-:Y:S08]  /*1a5f0*/  HMMA.16816.F32 R76, R76, R10.reuse, R40 ;  /* 0x0000000a4c4c723c */ /* 0x080ff00000001828 */
[----:B------:R-:W-:Y:S01]  /*1a600*/  HMMA.16816.F32 R100, R100, R10, R24 ;  /* 0x0000000a6464723c */ /* 0x000fe20000001818 */
[----:B------:R-:W-:-:S02]  /*1a610*/  FADD.FTZ R4, R242, R4 ;  /* 0x00000004f2047221 */ /* 0x000fc40000010000 */
[----:B------:R-:W-:Y:S02]  /*1a620*/  FADD.FTZ R3, R243, R5 ;  /* 0x00000005f3037221 */ /* 0x000fe40000010000 */
[----:B------:R-:W-:Y:S02]  /*1a630*/  FADD.FTZ R2, R233, R2 ;  /* 0x00000002e9027221 */ /* 0x000fe40000010000 */
[----:B------:R-:W-:Y:S01]  /*1a640*/  FADD.FTZ R0, R229, R0 ;  /* 0x00000000e5007221 */ /* 0x000fe20000010000 */
[----:B------:R-:W-:Y:S01]  /*1a650*/  IADD3 R200, P0, R140, -0x180, RZ ;  /* 0xfffffe808cc87810 */ /* 0x000fe20007f1e0ff */
[----:B------:R-:W-:Y:S02]  /*1a660*/  FADD.FTZ R4, R190, R4 ;  /* 0x00000004be047221 */ /* 0x000fe40000010000 */
[----:B------:R-:W-:Y:S02]  /*1a670*/  FADD.FTZ R3, R191, R3 ;  /* 0x00000003bf037221 */ /* 0x000fe40000010000 */
[----:B------:R-:W-:-:S02]  /*1a680*/  FADD.FTZ R2, R234, R2 ;  /* 0x00000002ea027221 */ /* 0x000fc40000010000 */
[----:B------:R-:W-:Y:S01]  /*1a690*/  FADD.FTZ R0, R230, R0 ;  /* 0x00000000e6007221 */ /* 0x000fe20000010000 */
[----:B------:R1:W-:Y:S01]  /*1a6a0*/  STG.E.U16 [R16.64+-0x90], R224 ;  /* 0xffff70e010007986 */ /* 0x0003e2000c101520 */
[----:B------:R-:W-:Y:S01]  /*1a6b0*/  FADD.FTZ R230, R244, R4 ;  /* 0x00000004f4e67221 */ /* 0x000fe20000010000 */
[----:B--2---:R-:W-:Y:S01]  /*1a6c0*/  IADD3.X R199, R141, -0x1, RZ, P0, !PT ;  /* 0xffffffff8dc77810 */ /* 0x004fe200007fe4ff */
[----:B------:R-:W-:Y:S02]  /*1a6d0*/  FADD.FTZ R229, R245, R3 ;  /* 0x00000003f5e57221 */ /* 0x000fe40000010000 */
[----:B------:R-:W-:Y:S02]  /*1a6e0*/  FADD.FTZ R228, R239, R0 ;  /* 0x00000000efe47221 */ /* 0x000fe40000010000 */
[----:B------:R-:W-:Y:S02]  /*1a6f0*/  IMAD.MOV.U32 R75, RZ, RZ, R226 ;  /* 0x000000ffff4b7224 */ /* 0x000fe400078e00e2 */
[----:B-1----:R-:W-:-:S03]  /*1a700*/  FADD.FTZ R224, R235, R2 ;  /* 0x00000002ebe07221 */ /* 0x002fc60000010000 */
.L_x_1832:
[----:B------:R-:W-:-:S13]  /*1a710*/  ISETP.GT.AND P0, PT, R75, UR15, PT ;  /* 0x0000000f4b007c0c */ /* 0x000fda000bf04270 */
[----:B------:R-:W-:Y:S05]  /*1a720*/  @!P0 BRA `(.L_x_1839) ;  /* 0x0000796000008947 */ /* 0x000fea0003800000 */
[----:B------:R-:W2:Y:S01]  /*1a730*/  LDL.LU R8, [R1+0xf8] ;  /* 0x0000f80001087983 */ /* 0x000ea20000300800 */
[----:B------:R-:W-:Y:S01]  /*1a740*/  ULDC.64 UR4, c[0x0][0x1a0] ;  /* 0x0000680000047ab9 */ /* 0x000fe20000000a00 */
[----:B------:R-:W-:Y:S01]  /*1a750*/  IMAD.MOV.U32 R74, RZ, RZ, R69 ;  /* 0x000000ffff4a7224 */ /* 0x000fe200078e0045 */
[----:B------:R-:W-:Y:S01]  /*1a760*/  USHF.L.U64.HI UR16, UR4, 0x5, UR5 ;  /* 0x0000000504107899 */ /* 0x000fe20008010205 */
[----:B------:R-:W3:Y:S01]  /*1a770*/  LDL.64 R10, [R1+0x118] ;  /* 0x00011800010a7983 */ /* 0x000ee20000100a00 */
[----:B------:R-:W-:Y:S01]  /*1a780*/  USHF.L.U32 UR17, UR4, 0x5, URZ ;  /* 0x0000000504117899 */ /* 0x000fe2000800063f */
[----:B------:R-:W-:Y:S01]  /*1a790*/  MOV R73, R68 ;  /* 0x0000004400497202 */ /* 0x000fe20000000f00 */
[----:B------:R-:W-:Y:S01]  /*1a7a0*/  UIMAD.WIDE.U32 UR30, UR4, 0x30, URZ ;  /* 0x00000030041e78a5 */ /* 0x000fe2000f8e003f */
[----:B------:R-:W4:Y:S01]  /*1a7b0*/  LDL.LU R3, [R1+0xdc] ;  /* 0x0000dc0001037983 */ /* 0x000f220000300800 */
[----:B------:R-:W-:Y:S01]  /*1a7c0*/  UIMAD UR18, UR5, 0x30, URZ ;  /* 0x00000030051278a4 */ /* 0x000fe2000f8e023f */
[----:B------:R-:W-:Y:S01]  /*1a7d0*/  IMAD.MOV.U32 R72, RZ, RZ, R70 ;  /* 0x000000ffff487224 */ /* 0x000fe200078e0046 */
[----:B------:R-:W-:Y:S01]  /*1a7e0*/  MOV R2, R71 ;  /* 0x0000004700027202 */ /* 0x000fe20000000f00 */
[----:B------:R-:W2:Y:S01]  /*1a7f0*/  LDL R0, [R1+0x108] ;  /* 0x0001080001007983 */ /* 0x000ea20000100800 */
[----:B------:R-:W-:-:S02]  /*1a800*/  ULDC.64 UR4, c[0x0][0x198] ;  /* 0x0000660000047ab9 */ /* 0x000fc40000000a00 */
[----:B------:R-:W-:Y:S01]  /*1a810*/  USHF.L.U64.HI UR19, UR4, 0x5, UR5 ;  /* 0x0000000504137899 */ /* 0x000fe20008010205 */
[----:B------:R-:W2:Y:S01]  /*1a820*/  LDL.LU.64 R6, [R1+0x110] ;  /* 0x0001100001067983 */ /* 0x000ea20000300a00 */
[----:B------:R-:W-:Y:S02]  /*1a830*/  USHF.L.U32 UR20, UR4, 0x5, URZ ;  /* 0x0000000504147899 */ /* 0x000fe4000800063f */
[----:B------:R-:W-:Y:S01]  /*1a840*/  UIMAD.WIDE.U32 UR36, UR4, 0x30, URZ ;  /* 0x00000030042478a5 */ /* 0x000fe2000f8e003f */
[----:B------:R-:W2:Y:S01]  /*1a850*/  LDL.LU.64 R4, [R1+0x138] ;  /* 0x0001380001047983 */ /* 0x000ea20000300a00 */
[----:B-----5:R-:W-:Y:S01]  /*1a860*/  LOP3.LUT R179, R179, 0xfffffffd, RZ, 0xc0, !PT ;  /* 0xfffffffdb3b37812 */ /* 0x020fe200078ec0ff */
[----:B------:R-:W-:Y:S02]  /*1a870*/  ULDC UR4, c[0x0][0x228] ;  /* 0x00008a0000047ab9 */ /* 0x000fe40000000800 */
[----:B------:R-:W4:Y:S01]  /*1a880*/  LDL.LU R9, [R1+0xe0] ;  /* 0x0000e00001097983 */ /* 0x000f220000300800 */
[----:B------:R-:W-:-:S02]  /*1a890*/  USHF.L.U32 UR22, UR4, 0x3, URZ ;  /* 0x0000000304167899 */ /* 0x000fc4000800063f */
[----:B------:R-:W-:Y:S02]  /*1a8a0*/  UIMAD UR27, UR4, 0x48, URZ ;  /* 0x00000048041b78a4 */ /* 0x000fe4000f8e023f */
[----:B------:R-:W-:Y:S02]  /*1a8b0*/  USHF.R.S32.HI UR24, URZ, 0x1f, UR4 ;  /* 0x0000001f3f187899 */ /* 0x000fe40008011404 */
[----:B------:R-:W-:Y:S02]  /*1a8c0*/  UIMAD.WIDE.U32 UR38, UR4, 0x70, URZ ;  /* 0x00000070042678a5 */ /* 0x000fe4000f8e003f */
[----:B------:R-:W-:Y:S02]  /*1a8d0*/  UIMAD UR4, UR4, 0x38, UR22 ;  /* 0x00000038040478a4 */ /* 0x000fe4000f8e0216 */
[----:B------:R-:W-:Y:S02]  /*1a8e0*/  UIMAD UR21, UR5, 0x30, URZ ;  /* 0x00000030051578a4 */ /* 0x000fe4000f8e023f */
[----:B------:R-:W-:-:S02]  /*1a8f0*/  UIADD3 UR4, UR4, 0x1, URZ ;  /* 0x0000000104047890 */ /* 0x000fc4000fffe03f */
[----:B------:R-:W-:Y:S02]  /*1a900*/  USHF.R.S32.HI UR5, URZ, 0x1f, UR27 ;  /* 0x0000001f3f057899 */ /* 0x000fe4000801141b */
[----:B------:R-:W-:Y:S02]  /*1a910*/  USHF.R.S32.HI UR6, URZ, 0x1f, UR22 ;  /* 0x0000001f3f067899 */ /* 0x000fe40008011416 */
[----:B------:R-:W-:Y:S02]  /*1a920*/  UIMAD UR24, UR24, 0x70, URZ ;  /* 0x00000070181878a4 */ /* 0x000fe4000f8e023f */
[----:B------:R-:W-:Y:S02]  /*1a930*/  USHF.R.S32.HI UR25, URZ, 0x1f, UR4 ;  /* 0x0000001f3f197899 */ /* 0x000fe40008011404 */
[----:B------:R-:W-:Y:S02]  /*1a940*/  USHF.L.U32 UR23, UR22, 0x1, URZ ;  /* 0x0000000116177899 */ /* 0x000fe4000800063f */
[----:B------:R-:W-:-:S02]  /*1a950*/  USHF.L.U32 UR28, UR27, 0x1, URZ ;  /* 0x000000011b1c7899 */ /* 0x000fc4000800063f */
[----:B------:R-:W-:Y:S02]  /*1a960*/  UIADD3 UR18, UR18, UR31, URZ ;  /* 0x0000001f12127290 */ /* 0x000fe4000fffe03f */
[----:B------:R-:W-:Y:S02]  /*1a970*/  UIADD3 UR21, UR21, UR37, URZ ;  /* 0x0000002515157290 */ /* 0x000fe4000fffe03f */
[----:B------:R-:W-:Y:S02]  /*1a980*/  USHF.L.U64.HI UR22, UR22, 0x1, UR6 ;  /* 0x0000000116167899 */ /* 0x000fe40008010206 */
[----:B------:R-:W-:Y:S02]  /*1a990*/  UIADD3 UR24, UR39, UR24, URZ ;  /* 0x0000001827187290 */ /* 0x000fe4000fffe03f */
[----:B------:R-:W-:Y:S02]  /*1a9a0*/  USHF.L.U64.HI UR27, UR27, 0x1, UR5 ;  /* 0x000000011b1b7899 */ /* 0x000fe40008010205 */
[----:B------:R-:W-:-:S02]  /*1a9b0*/  USHF.L.U32 UR26, UR4, 0x1, URZ ;  /* 0x00000001041a7899 */ /* 0x000fc4000800063f */
[----:B------:R-:W-:Y:S01]  /*1a9c0*/  USHF.L.U64.HI UR25, UR4, 0x1, UR25 ;  /* 0x0000000104197899 */ /* 0x000fe20008010219 */
[----:B---3--:R-:W-:Y:S01]  /*1a9d0*/  IMAD.MOV.U32 R12, RZ, RZ, R10 ;  /* 0x000000ffff0c7224 */ /* 0x008fe200078e000a */
[----:B------:R-:W-:Y:S01]  /*1a9e0*/  MOV R13, R11 ;  /* 0x0000000b000d7202 */ /* 0x000fe20000000f00 */
[----:B--2---:R-:W-:Y:S02]  /*1a9f0*/  IMAD.MOV.U32 R5, RZ, RZ, R7 ;  /* 0x000000ffff057224 */ /* 0x004fe400078e0007 */
[----:B----4-:R-:W-:-:S04]  /*1aa00*/  IMAD.WIDE.U32 R10, R9, -0x326172a9, RZ ;  /* 0xcd9e8d57090a7825 */ /* 0x010fc800078e00ff */
[----:B------:R-:W-:Y:S01]  /*1aa10*/  IMAD.WIDE.U32 R8, R8, -0x326172a9, RZ ;  /* 0xcd9e8d5708087825 */ /* 0x000fe200078e00ff */
[----:B------:R1:W-:Y:S04]  /*1aa20*/  STL.64 [R1+0x100], R10 ;  /* 0x0001000a01007387 */ /* 0x0003e80000100a00 */
[----:B------:R1:W-:Y:S04]  /*1aa30*/  STL.64 [R1+0xf8], R8 ;  /* 0x0000f80801007387 */ /* 0x0003e80000100a00 */
[----:B------:R1:W-:Y:S01]  /*1aa40*/  STL.64 [R1+0x110], R4 ;  /* 0x0001100401007387 */ /* 0x0003e20000100a00 */
[----:B------:R-:W-:-:S02]  /*1aa50*/  ISETP.GE.AND P0, PT, R12, c[0x0][0x220], PT ;  /* 0x000088000c007a0c */ /* 0x000fc40003f06270 */
[-C--:B------:R-:W-:Y:S02]  /*1aa60*/  LOP3.LUT R248, R11, R3.reuse, RZ, 0x3c, !PT ;  /* 0x000000030bf87212 */ /* 0x080fe400078e3cff */
[----:B------:R-:W-:Y:S01]  /*1aa70*/  LOP3.LUT R250, R9, R3, RZ, 0x3c, !PT ;  /* 0x0000000309fa7212 */ /* 0x000fe200078e3cff */
[----:B------:R-:W-:Y:S01]  /*1aa80*/  IMAD.WIDE.U32 R232, R0, -0x2daee0ad, RZ ;  /* 0xd2511f5300e87825 */ /* 0x000fe200078e00ff */
[----:B------:R-:W-:-:S03]  /*1aa90*/  PRMT R0, R225, 0x7054, R225 ;  /* 0x00007054e1007816 */ /* 0x000fc600000000e1 */
[----:B------:R-:W-:-:S04]  /*1aaa0*/  IMAD.WIDE.U32 R248, R248, -0x2daee0ad, RZ ;  /* 0xd2511f53f8f87825 */ /* 0x000fc800078e00ff */
[----:B------:R-:W-:Y:S01]  /*1aab0*/  @P0 LOP3.LUT R179, R179, 0x2, RZ, 0xfc, !PT ;  /* 0x00000002b3b30812 */ /* 0x000fe200078efcff */
[----:B------:R-:W-:Y:S01]  /*1aac0*/  IMAD.WIDE.U32 R250, R250, -0x2daee0ad, RZ ;  /* 0xd2511f53fafa7825 */ /* 0x000fe200078e00ff */
[----:B------:R-:W-:Y:S05]  /*1aad0*/  BRA `(.L_x_1840) ;  /* 0x0000030000007947 */ /* 0x000fea0003800000 */
.L_x_1842:
[----:B------:R-:W2:Y:S01]  /*1aae0*/  LDL.64 R194, [R1+0x128] ;  /* 0x0001280001c27983 */ /* 0x000ea20000100a00 */
[----:B------:R-:W-:Y:S01]  /*1aaf0*/  @!P6 IMAD.MOV.U32 R68, RZ, RZ, c[0x0][0x198] ;  /* 0x00006600ff44e624 */ /* 0x000fe200078e00ff */
[----:B------:R-:W-:Y:S01]  /*1ab00*/  IADD3 R0, R75, -0x2, RZ ;  /* 0xfffffffe4b007810 */ /* 0x000fe20007ffe0ff */
[----:B------:R-:W-:Y:S01]  /*1ab10*/  @!P6 IMAD.MOV.U32 R140, RZ, RZ, c[0x0][0x19c] ;  /* 0x00006700ff8ce624 */ /* 0x000fe200078e00ff */
[----:B------:R-:W3:Y:S02]  /*1ab20*/  LDL.64 R190, [R1+0x120] ;  /* 0x0001200001be7983 */ /* 0x000ee40000100a00 */
[----:B------:R-:W-:Y:S01]  /*1ab30*/  SHF.R.S32.HI R3, RZ, 0x1f, R0 ;  /* 0x0000001fff037819 */ /* 0x000fe20000011400 */
[C---:B------:R-:W-:Y:S01]  /*1ab40*/  IMAD.WIDE.U32 R70, R0.reuse, c[0x0][0x198], RZ ;  /* 0x0000660000467a25 */ /* 0x040fe200078e00ff */
[----:B------:R1:W-:Y:S03]  /*1ab50*/  @P6 STS.128 [R188+0x4000], RZ ;  /* 0x004000ffbc006388 */ /* 0x0003e60000000c00 */
[----:B------:R-:W-:Y:S04]  /*1ab60*/  IMAD R3, R3, c[0x0][0x198], RZ ;  /* 0x0000660003037a24 */ /* 0x000fe800078e02ff */
[----:B------:R-:W-:Y:S04]  /*1ab70*/  IMAD R3, R0, c[0x0][0x19c], R3 ;  /* 0x0000670000037a24 */ /* 0x000fe800078e0203 */
[----:B------:R-:W-:Y:S01]  /*1ab80*/  IMAD.IADD R3, R71, 0x1, R3 ;  /* 0x0000000147037824 */ /* 0x000fe200078e0203 */
[----:B--2---:R-:W-:Y:S04]  /*1ab90*/  LEA R0, P1, R70, R194, 0x6 ;  /* 0x000000c246007211 */ /* 0x004fe800078230ff */
[----:B------:R-:W-:Y:S02]  /*1aba0*/  @!P6 LEA R142, P3, R0, c[0x0][0x168], 0x1 ;  /* 0x00005a00008eea11 */ /* 0x000fe400078608ff */
[----:B---3--:R-:W-:Y:S02]  /*1abb0*/  LEA.HI.X R3, R70, R191, R3, 0x6, P1 ;  /* 0x000000bf46037211 */ /* 0x008fe400008f3403 */
[----:B------:R-:W-:Y:S02]  /*1abc0*/  @!P6 LEA R71, P0, R68, R0, 0x4 ;  /* 0x000000004447e211 */ /* 0x000fe400078020ff */
[----:B------:R-:W-:Y:S02]  /*1abd0*/  @!P6 LEA.HI.X R143, R0, c[0x0][0x16c], R3, 0x1, P3 ;  /* 0x00005b00008fea11 */ /* 0x000fe400018f0c03 */
[----:B------:R-:W-:Y:S02]  /*1abe0*/  @!P6 LEA.HI.X R141, R68, R3, R140, 0x4, P0 ;  /* 0x00000003448de211 */ /* 0x000fe400000f248c */
[C---:B------:R-:W-:Y:S01]  /*1abf0*/  @!P6 LEA R140, P2, R71.reuse, c[0x0][0x168], 0x1 ;  /* 0x00005a00478cea11 */ /* 0x040fe200078408ff */
[----:B------:R-:W-:Y:S01]  /*1ac00*/  @!PT LDS RZ, [RZ] ;  /* 0x00000000fffff984 */ /* 0x000fe20000000800 */
[----:B------:R-:W-:Y:S01]  /*1ac10*/  @!PT LDS RZ, [RZ] ;  /* 0x00000000fffff984 */ /* 0x000fe20000000800 */
[----:B------:R-:W-:Y:S01]  /*1ac20*/  @!PT LDS RZ, [RZ] ;  /* 0x00000000fffff984 */ /* 0x000fe20000000800 */
[----:B------:R1:W-:Y:S01]  /*1ac30*/  @!P6 LDGSTS.E.BYPASS.LTC128B.128 [R188+0x4000], [R142.64] ;  /* 0x040000008ebcefae */ /* 0x0003e2000b901d60 */
[C---:B------:R-:W-:Y:S02]  /*1ac40*/  @!P6 IADD3 R69, P5, R0.reuse, UR20, RZ ;  /* 0x000000140045ec10 */ /* 0x040fe4000ffbe0ff */
[----:B------:R-:W-:Y:S01]  /*1ac50*/  @!P6 LEA.HI.X R141, R71, c[0x0][0x16c], R141, 0x1, P2 ;  /* 0x00005b00478dea11 */ /* 0x000fe200010f0c8d */
[----:B------:R1:W-:Y:S01]  /*1ac60*/  @P6 STS.128 [R188+0x4800], RZ ;  /* 0x004800ffbc006388 */ /* 0x0003e20000000c00 */
[----:B------:R-:W-:Y:S02]  /*1ac70*/  @!P6 LEA R70, P1, R69, c[0x0][0x168], 0x1 ;  /* 0x00005a004546ea11 */ /* 0x000fe400078208ff */
[----:B------:R-:W-:Y:S01]  /*1ac80*/  @!P6 IADD3.X R144, R3, UR19, RZ, P5, !PT ;  /* 0x000000130390ec10 */ /* 0x000fe2000affe4ff */
[----:B------:R-:W-:Y:S01]  /*1ac90*/  @!PT LDS RZ, [RZ] ;  /* 0x00000000fffff984 */ /* 0x000fe20000000800 */
[----:B------:R-:W-:Y:S01]  /*1aca0*/  @!PT LDS RZ, [RZ] ;  /* 0x00000000fffff984 */ /* 0x000fe20000000800 */
[----:B------:R-:W-:Y:S01]  /*1acb0*/  @!PT LDS RZ, [RZ] ;  /* 0x00000000fffff984 */ /* 0x000fe20000000800 */
[----:B------:R1:W-:Y:S01]  /*1acc0*/  @!P6 LDGSTS.E.BYPASS.LTC128B.128 [R188+0x4800], [R140.64] ;  /* 0x048000008cbcefae */ /* 0x0003e2000b901d60 */
[----:B------:R-:W-:Y:S02]  /*1acd0*/  @!P6 IADD3 R75, P4, R0, UR36, RZ ;  /* 0x00000024004bec10 */ /* 0x000fe4000ff9e0ff */
[----:B------:R-:W-:Y:S01]  /*1ace0*/  @!P6 LEA.HI.X R71, R69, c[0x0][0x16c], R144, 0x1, P1 ;  /* 0x00005b004547ea11 */ /* 0x000fe200008f0c90 */
        /* <DEDUP_REMOVED lines=15> */
.L_x_1840:
[----:B-1----:R-:W2:Y:S01]  /*1ade0*/  LDL.64 R4, [R1+0x110] ;  /* 0x0001100001047983 */ /* 0x002ea20000100a00 */
[----:B------:R-:W-:Y:S04]  /*1adf0*/  DEPBAR.LE SB0, 0x0 ;  /* 0x000080000000791a */ /* 0x000fe80000000000 */
[----:B------:R-:W-:Y:S01]  /*1ae00*/  IMAD.MOV.U32 R8, RZ, RZ, 0x6 ;  /* 0x00000006ff087424 */ /* 0x000fe200078e00ff */
[----:B------:R-:W-:Y:S01]  /*1ae10*/  BAR.SYNC.DEFER_BLOCKING 0x0 ;  /* 0x0000000000007b1d */ /* 0x000fe20000010000 */
[----:B------:R-:W-:Y:S01]  /*1ae20*/  IMAD.MOV.U32 R0, RZ, RZ, c[0x0][0x1a0] ;  /* 0x00006800ff007624 */ /* 0x000fe200078e00ff */
[----:B------:R-:W-:Y:S01]  /*1ae30*/  IADD3 R193, R75, -0x1, RZ ;  /* 0xffffffff4bc17810 */ /* 0x000fe20007ffe0ff */
[----:B------:R-:W-:Y:S01]  /*1ae40*/  IMAD.MOV.U32 R7, RZ, RZ, c[0x0][0x1a0] ;  /* 0x00006800ff077624 */ /* 0x000fe200078e00ff */
[----:B------:R-:W-:Y:S01]  /*1ae50*/  LOP3.LUT P6, RZ, R179, 0x2, RZ, 0xc0, !PT ;  /* 0x00000002b3ff7812 */ /* 0x000fe200078cc0ff */
[----:B------:R-:W-:Y:S01]  /*1ae60*/  IMAD.MOV.U32 R6, RZ, RZ, c[0x0][0x1a0] ;  /* 0x00006800ff067624 */ /* 0x000fe200078e00ff */
[----:B------:R-:W-:Y:S01]  /*1ae70*/  SHF.L.U64.HI R0, R0, R8, c[0x0][0x1a4] ;  /* 0x0000690000007619 */ /* 0x000fe20000010208 */
[----:B------:R-:W-:Y:S01]  /*1ae80*/  IMAD.SHL.U32 R7, R7, 0x40, RZ ;  /* 0x0000004007077824 */ /* 0x000fe200078e00ff */
[----:B------:R-:W-:Y:S01]  /*1ae90*/  SHF.R.S32.HI R3, RZ, 0x1f, R193 ;  /* 0x0000001fff037819 */ /* 0x000fe200000114c1 */
[----:B------:R-:W-:Y:S02]  /*1aea0*/  IMAD.SHL.U32 R6, R6, 0x10, RZ ;  /* 0x0000001006067824 */ /* 0x000fe400078e00ff */
[----:B------:R-:W-:Y:S02]  /*1aeb0*/  IMAD R0, R0, R193, RZ ;  /* 0x000000c100007224 */ /* 0x000fe400078e02ff */
[----:B------:R-:W-:Y:S02]  /*1aec0*/  IMAD.MOV.U32 R15, RZ, RZ, 0x4 ;  /* 0x00000004ff0f7424 */ /* 0x000fe400078e00ff */
[-C--:B------:R-:W-:Y:S02]  /*1aed0*/  IMAD R0, R3, R7.reuse, R0 ;  /* 0x0000000703007224 */ /* 0x080fe400078e0200 */
        /* <DEDUP_REMOVED lines=16> */
[----:B------:R-:W-:Y:S01]  /*1afe0*/  @!P6 LEA R8, P2, R7, c[0x0][0x170], 0x1 ;  /* 0x00005c000708ea11 */ /* 0x000fe200078408ff */
        /* <DEDUP_REMOVED lines=72> */
[----:B------:R-:W5:Y:S06]  /*1b470*/  LDSM.16.M88.4 R140, [R176] ;  /* 0x00000000b08c783b */ /* 0x000f6c0000000200 */
[----:B------:R-:W-:Y:S01]  /*1b480*/  LDSM.16.M88.4 R160, [R169+0x1000] ;  /* 0x00100000a9a0783b */ /* 0x000fe20000000200 */
[-C--:B--2---:R-:W-:Y:S08]  /*1b490*/  HMMA.16816.F32 R4, R68, R144.reuse, R4 ;  /* 0x000000904404723c */ /* 0x084ff00000001804 */
[C---:B---3--:R-:W-:Y:S08]  /*1b4a0*/  HMMA.16816.F32 R8, R152.reuse, R144, R8 ;  /* 0x000000909808723c */ /* 0x048ff00000001808 */
[-C--:B------:R-:W-:Y:S08]  /*1b4b0*/  HMMA.16816.F32 R12, R152, R146.reuse, R12 ;  /* 0x00000092980c723c */ /* 0x080ff0000000180c */
[C---:B------:R-:W-:Y:S01]  /*1b4c0*/  HMMA.16816.F32 R16, R68.reuse, R146, R16 ;  /* 0x000000924410723c */ /* 0x040fe20000001810 */
[----:B------:R-:W-:Y:S07]  /*1b4d0*/  LDSM.16.M88.4 R144, [R173] ;  /* 0x00000000ad90783b */ /* 0x000fee0000000200 */
[-C--:B-1----:R-:W-:Y:S08]  /*1b4e0*/  HMMA.16816.F32 R20, R68, R156.reuse, R20 ;  /* 0x0000009c4414723c */ /* 0x082ff00000001814 */
[C---:B------:R-:W-:Y:S08]  /*1b4f0*/  HMMA.16816.F32 R24, R152.reuse, R156, R24 ;  /* 0x0000009c9818723c */ /* 0x040ff00000001818 */
[-C--:B------:R-:W-:Y:S08]  /*1b500*/  HMMA.16816.F32 R28, R152, R158.reuse, R28 ;  /* 0x0000009e981c723c */ /* 0x080ff0000000181c */
[C---:B------:R-:W-:Y:S01]  /*1b510*/  HMMA.16816.F32 R32, R68.reuse, R158, R32 ;  /* 0x0000009e4420723c */ /* 0x040fe20000001820 */
[----:B------:R-:W-:Y:S07]  /*1b520*/  LDSM.16.M88.4 R156, [R173+0x2000] ;  /* 0x00200000ad9c783b */ /* 0x000fee0000000200 */
[-C--:B----4-:R-:W-:Y:S08]  /*1b530*/  HMMA.16816.F32 R36, R68, R148.reuse, R36 ;  /* 0x000000944424723c */ /* 0x090ff00000001824 */
[C---:B------:R-:W-:Y:S08]  /*1b540*/  HMMA.16816.F32 R40, R152.reuse, R148, R40 ;  /* 0x000000949828723c */ /* 0x040ff00000001828 */
[-C--:B------:R-:W-:Y:S08]  /*1b550*/  HMMA.16816.F32 R44, R152, R150.reuse, R44 ;  /* 0x00000096982c723c */ /* 0x080ff0000000182c */
[C---:B------:R-:W-:Y:S01]  /*1b560*/  HMMA.16816.F32 R48, R68.reuse, R150, R48 ;  /* 0x000000964430723c */ /* 0x040fe20000001830 */
[----:B------:R-:W1:Y:S07]  /*1b570*/  LDSM.16.M88.4 R148, [R169] ;  /* 0x00000000a994783b */ /* 0x000e6e0000000200 */
[-C--:B-----5:R-:W-:Y:S08]  /*1b580*/  HMMA.16816.F32 R52, R68, R140.reuse, R52 ;  /* 0x0000008c4434723c */ /* 0x0a0ff00000001834 */
[C---:B------:R-:W-:Y:S08]  /*1b590*/  HMMA.16816.F32 R56, R152.reuse, R140, R56 ;  /* 0x0000008c9838723c */ /* 0x040ff00000001838 */
[-C--:B------:R-:W-:Y:S01]  /*1b5a0*/  HMMA.16816.F32 R60, R152, R142.reuse, R60 ;  /* 0x0000008e983c723c */ /* 0x080fe2000000183c */
[----:B------:R-:W2:Y:S07]  /*1b5b0*/  LDSM.16.M88.4 R152, [R169+0x800] ;  /* 0x00080000a998783b */ /* 0x000eae0000000200 */
[----:B------:R-:W-:Y:S01]  /*1b5c0*/  HMMA.16816.F32 R64, R68, R142, R64 ;  /* 0x0000008e4440723c */ /* 0x000fe20000001840 */
[----:B------:R-:W3:Y:S01]  /*1b5d0*/  LDSM.16.M88.4 R68, [R169+0x1800] ;  /* 0x00180000a944783b */ /* 0x000ee20000000200 */
[----:B------:R-:W-:Y:S05]  /*1b5e0*/  DEPBAR.LE SB0, 0x0 ;  /* 0x000080000000791a */ /* 0x000fea0000000000 */
[----:B------:R-:W-:Y:S01]  /*1b5f0*/  BAR.SYNC.DEFER_BLOCKING 0x0 ;  /* 0x0000000000007b1d */ /* 0x000fe20000010000 */
[-C--:B-1----:R-:W-:Y:S08]  /*1b600*/  HMMA.16816.F32 R4, R144, R148.reuse, R4 ;  /* 0x000000949004723c */ /* 0x082ff00000001804 */
[C---:B------:R-:W-:Y:S07]  /*1b610*/  HMMA.16816.F32 R8, R156.reuse, R148, R8 ;  /* 0x000000949c08723c */ /* 0x040fee0000001808 */
[----:B------:R-:W-:Y:S01]  /*1b620*/  IMAD.MOV.U32 R148, RZ, RZ, R200 ;  /* 0x000000ffff947224 */ /* 0x000fe200078e00c8 */
[-C--:B------:R-:W-:Y:S04]  /*1b630*/  HMMA.16816.F32 R12, R156, R150.reuse, R12 ;  /* 0x000000969c0c723c */ /* 0x080fe8000000180c */
[----:B------:R-:W-:Y:S04]  /*1b640*/  IMAD.MOV.U32 R149, RZ, RZ, R199 ;  /* 0x000000ffff957224 */ /* 0x000fe800078e00c7 */
        /* <DEDUP_REMOVED lines=14> */
.L_x_1841:
[----:B------:R-:W-:Y:S01]  /*1b730*/  LOP3.LUT R179, R179, 0xffffbfff, RZ, 0xc0, !PT ;  /* 0xffffbfffb3b37812 */ /* 0x000fe200078ec0ff */
[----:B------:R-:W2:Y:S01]  /*1b740*/  LDL.64 R204, [R1+0x100] ;  /* 0x0001000001cc7983 */ /* 0x000ea20000100a00 */
[C---:B------:R-:W-:Y:S01]  /*1b750*/  IMAD.SHL.U32 R206, R193.reuse, 0x2, RZ ;  /* 0x00000002c1ce7824 */ /* 0x040fe200078e00ff */
[----:B------:R-:W-:Y:S02]  /*1b760*/  UIADD3 UR5, UR35, -0x4498517b, URZ ;  /* 0xbb67ae8523057890 */ /* 0x000fe4000fffe03f */
[----:B------:R-:W-:Y:S02]  /*1b770*/  UIADD3 UR10, UR34, 0x3c6ef372, URZ ;  /* 0x3c6ef372220a7890 */ /* 0x000fe4000fffe03f */
[----:B------:R-:W3:Y:S01]  /*1b780*/  LDL.64 R214, [R1+0xf8] ;  /* 0x0000f80001d67983 */ /* 0x000ee20000100a00 */
[----:B------:R-:W-:Y:S02]  /*1b790*/  UIADD3 UR11, UR34, -0x61c88647, URZ ;  /* 0x9e3779b9220b7890 */ /* 0x000fe4000fffe03f */
[----:B------:R-:W-:Y:S02]  /*1b7a0*/  UIADD3 UR4, UR35, 0x76cf5d0a, URZ ;  /* 0x76cf5d0a23047890 */ /* 0x000fe4000fffe03f */
[----:B------:R-:W-:Y:S01]  /*1b7b0*/  UIADD3 UR8, UR35, 0x32370b8f, URZ ;  /* 0x32370b8f23087890 */ /* 0x000fe2000fffe03f */
[----:B------:R-:W4:Y:S01]  /*1b7c0*/  S2R R0, SR_TID.X ;  /* 0x0000000000007919 */ /* 0x000f220000002100 */
[----:B------:R-:W-:Y:S02]  /*1b7d0*/  UIADD3 UR7, UR34, 0x78dde6e4, URZ ;  /* 0x78dde6e422077890 */ /* 0x000fe4000fffe03f */
[----:B------:R-:W-:Y:S02]  /*1b7e0*/  UIADD3 UR9, UR34, -0x255992d5, URZ ;  /* 0xdaa66d2b22097890 */ /* 0x000fe4000fffe03f */
[----:B------:R-:W-:Y:S02]  /*1b7f0*/  UIADD3 UR12, UR35, -0x56f99767, URZ ;  /* 0xa9066899230c7890 */ /* 0x000fe4000fffe03f */
[----:B------:R-:W-:Y:S01]  /*1b800*/  UIADD3 UR6, UR35, -0x126145ec, URZ ;  /* 0xed9eba1423067890 */ /* 0x000fe2000fffe03f */
[----:B----4-:R-:W-:Y:S05]  /*1b810*/  IMAD.SHL.U32 R0, R0, 0x2, RZ ;  /* 0x0000000200007824 */ /* 0x010fea00078e00ff */
[----:B------:R-:W-:Y:S05]  /*1b820*/  LOP3.LUT R0, R0, 0x6, RZ, 0xc0, !PT ;  /* 0x0000000600007812 */ /* 0x000fea00078ec0ff */
[----:B------:R-:W-:Y:S05]  /*1b830*/  IMAD R0, R193, 0x40, R0 ;  /* 0x00000040c1007824 */ /* 0x000fea00078e0200 */
[C---:B------:R-:W-:Y:S02]  /*1b840*/  ISETP.GE.AND P3, PT, R0.reuse, R181, PT ;  /* 0x000000b50000720c */ /* 0x040fe40003f66270 */
[C---:B------:R-:W-:Y:S02]  /*1b850*/  IADD3 R3, R0.reuse, 0x1, RZ ;  /* 0x0000000100037810 */ /* 0x040fe40007ffe0ff */
[C---:B------:R-:W-:Y:S02]  /*1b860*/  ISETP.GE.OR P6, PT, R0.reuse, R185, !P3 ;  /* 0x000000b90000720c */ /* 0x040fe40005fc6670 */
[CC--:B------:R-:W-:Y:S02]  /*1b870*/  ISETP.GE.AND P1, PT, R0.reuse, R180.reuse, PT ;  /* 0x000000b40000720c */ /* 0x0c0fe40003f26270 */
[C---:B------:R-:W-:Y:S02]  /*1b880*/  ISETP.GE.AND P2, PT, R3.reuse, R181, PT ;  /* 0x000000b50300720c */ /* 0x040fe40003f46270 */
[C---:B------:R-:W-:Y:S02]  /*1b890*/  ISETP.GE.AND P0, PT, R3.reuse, R180, PT ;  /* 0x000000b40300720c */ /* 0x040fe40003f06270 */
[----:B-1----:R-:W-:Y:S02]  /*1b8a0*/  P2R R68, PR, RZ, 0x40 ;  /* 0x00000040ff447803 */ /* 0x002fe40000000000 */
[-C--:B------:R-:W-:Y:S02]  /*1b8b0*/  ISETP.GE.OR P3, PT, R0, R184.reuse, !P1 ;  /* 0x000000b80000720c */ /* 0x080fe40004f66670 */
[C---:B------:R-:W-:Y:S02]  /*1b8c0*/  ISETP.GE.OR P6, PT, R3.reuse, R185, !P2 ;  /* 0x000000b90300720c */ /* 0x040fe400057c6670 */
[----:B------:R-:W-:Y:S02]  /*1b8d0*/  ISETP.NE.AND P2, PT, R68, RZ, PT ;  /* 0x000000ff4400720c */ /* 0x000fe40003f45270 */
[C---:B------:R-:W-:Y:S02]  /*1b8e0*/  ISETP.GE.OR P1, PT, R3.reuse, R184, !P0 ;  /* 0x000000b80300720c */ /* 0x040fe40004726670 */
[-C--:B------:R-:W-:Y:S02]  /*1b8f0*/  ISETP.GE.AND P0, PT, R0, R183.reuse, PT ;  /* 0x000000b70000720c */ /* 0x080fe40003f06270 */
[C---:B------:R-:W-:Y:S02]  /*1b900*/  ISETP.GE.AND P5, PT, R3.reuse, R183, PT ;  /* 0x000000b70300720c */ /* 0x040fe40003fa6270 */
[-C--:B------:R-:W-:Y:S02]  /*1b910*/  ISETP.GE.AND P4, PT, R3, R182.reuse, PT ;  /* 0x000000b60300720c */ /* 0x080fe40003f86270 */
[----:B------:R-:W-:Y:S02]  /*1b920*/  FSEL R75, R8, -INF , !P2 ;  /* 0xff800000084b7808 */ /* 0x000fe40005000000 */
[C---:B------:R-:W-:Y:S02]  /*1b930*/  ISETP.GE.AND P2, PT, R0.reuse, R182, PT ;  /* 0x000000b60000720c */ /* 0x040fe40003f46270 */
[----:B------:R-:W-:Y:S02]  /*1b940*/  FSEL R156, R11, -INF , !P1 ;  /* 0xff8000000b9c7808 */ /* 0x000fe40004800000 */
[CC--:B------:R-:W-:Y:S02]  /*1b950*/  ISETP.GE.OR P1, PT, R0.reuse, R187.reuse, !P0 ;  /* 0x000000bb0000720c */ /* 0x0c0fe40004726670 */
[C---:B------:R-:W-:Y:S02]  /*1b960*/  IADD3 R8, R0.reuse, 0x8, RZ ;  /* 0x0000000800087810 */ /* 0x040fe40007ffe0ff */
[C---:B------:R-:W-:Y:S02]  /*1b970*/  ISETP.GE.OR P5, PT, R3.reuse, R187, !P5 ;  /* 0x000000bb0300720c */ /* 0x040fe40006fa6670 */
[-C--:B------:R-:W-:Y:S02]  /*1b980*/  ISETP.GE.OR P4, PT, R3, R186.reuse, !P4 ;  /* 0x000000ba0300720c */ /* 0x080fe40006786670 */
[C---:B------:R-:W-:Y:S02]  /*1b990*/  ISETP.GE.OR P0, PT, R0.reuse, R186, !P2 ;  /* 0x000000ba0000720c */ /* 0x040fe40005706670 */
[----:B------:R-:W-:Y:S02]  /*1b9a0*/  IADD3 R3, R0, 0x9, RZ ;  /* 0x0000000900037810 */ /* 0x000fe40007ffe0ff */
[----:B------:R-:W-:Y:S02]  /*1b9b0*/  FSEL R143, R4, -INF , !P1 ;  /* 0xff800000048f7808 */ /* 0x000fe40004800000 */
[-C--:B------:R-:W-:Y:S02]  /*1b9c0*/  ISETP.GE.AND P1, PT, R8, R181.reuse, PT ;  /* 0x000000b50800720c */ /* 0x080fe40003f26270 */
[----:B------:R-:W-:Y:S02]  /*1b9d0*/  FSEL R146, R6, -INF , !P0 ;  /* 0xff80000006927808 */ /* 0x000fe40004000000 */
[C---:B------:R-:W-:Y:S02]  /*1b9e0*/  ISETP.GE.AND P0, PT, R3.reuse, R181, PT ;  /* 0x000000b50300720c */ /* 0x040fe40003f06270 */
[-C--:B------:R-:W-:Y:S02]  /*1b9f0*/  ISETP.GE.OR P1, PT, R8, R185.reuse, !P1 ;  /* 0x000000b90800720c */ /* 0x080fe40004f26670 */
[C---:B------:R-:W-:Y:S02]  /*1ba00*/  ISETP.GE.OR P0, PT, R3.reuse, R185, !P0 ;  /* 0x000000b90300720c */ /* 0x040fe40004706670 */
[C---:B------:R-:W-:Y:S02]  /*1ba10*/  ISETP.GE.AND P2, PT, R3.reuse, R180, PT ;  /* 0x000000b40300720c */ /* 0x040fe40003f46270 */
[----:B------:R-:W-:Y:S02]  /*1ba20*/  FSEL R152, R12, -INF , !P1 ;  /* 0xff8000000c987808 */ /* 0x000fe40004800000 */
[----:B------:R-:W-:Y:S02]  /*1ba30*/  ISETP.GE.AND P1, PT, R3, R183, PT ;  /* 0x000000b70300720c */ /* 0x000fe40003f26270 */
[----:B------:R-:W-:Y:S02]  /*1ba40*/  FSEL R151, R13, -INF , !P0 ;  /* 0xff8000000d977808 */ /* 0x000fe40004000000 */
[C---:B------:R-:W-:Y:S02]  /*1ba50*/  ISETP.GE.AND P0, PT, R3.reuse, R182, PT ;  /* 0x000000b60300720c */ /* 0x040fe40003f06270 */
[C---:B------:R-:W-:Y:S02]  /*1ba60*/  ISETP.GE.OR P2, PT, R3.reuse, R184, !P2 ;  /* 0x000000b80300720c */ /* 0x040fe40005746670 */
[----:B------:R-:W-:Y:S02]  /*1ba70*/  ISETP.GE.OR P1, PT, R3, R187, !P1 ;  /* 0x000000bb0300720c */ /* 0x000fe40004f26670 */
[----:B------:R-:W-:Y:S02]  /*1ba80*/  IADD3 R4, R0, 0x10, RZ ;  /* 0x0000001000047810 */ /* 0x000fe40007ffe0ff */
[----:B------:R-:W-:Y:S02]  /*1ba90*/  FSEL R142, R10, -INF , !P3 ;  /* 0xff8000000a8e7808 */ /* 0x000fe40005800000 */
[----:B------:R-:W-:Y:S02]  /*1baa0*/  FSEL R147, R5, -INF , !P5 ;  /* 0xff80000005937808 */ /* 0x000fe40006800000 */
[----:B------:R-:W-:Y:S02]  /*1bab0*/  FSEL R150, R7, -INF , !P4 ;  /* 0xff80000007967808 */ /* 0x000fe40006000000 */
[C---:B------:R-:W-:Y:S02]  /*1bac0*/  ISETP.GE.AND P4, PT, R8.reuse, R180, PT ;  /* 0x000000b40800720c */ /* 0x040fe40003f86270 */
[C---:B------:R-:W-:Y:S02]  /*1bad0*/  ISETP.GE.AND P5, PT, R8.reuse, R183, PT ;  /* 0x000000b70800720c */ /* 0x040fe40003fa6270 */
[----:B------:R-:W-:Y:S02]  /*1bae0*/  ISETP.GE.AND P3, PT, R8, R182, PT ;  /* 0x000000b60800720c */ /* 0x000fe40003f66270 */
[----:B------:R-:W-:Y:S02]  /*1baf0*/  ISETP.GE.OR P0, PT, R3, R186, !P0 ;  /* 0x000000ba0300720c */ /* 0x000fe40004706670 */
[----:B------:R-:W-:Y:S02]  /*1bb00*/  FSEL R153, R15, -INF , !P2 ;  /* 0xff8000000f997808 */ /* 0x000fe40005000000 */
[----:B------:R-:W-:Y:S02]  /*1bb10*/  IADD3 R3, R0, 0x11, RZ ;  /* 0x0000001100037810 */ /* 0x000fe40007ffe0ff */
[----:B------:R-:W-:Y:S02]  /*1bb20*/  FSEL R15, R17, -INF , !P1 ;  /* 0xff800000110f7808 */ /* 0x000fe40004800000 */
[----:B------:R-:W-:Y:S02]  /*1bb30*/  ISETP.GE.AND P1, PT, R4, R181, PT ;  /* 0x000000b50400720c */ /* 0x000fe40003f26270 */
[----:B------:R-:W-:Y:S02]  /*1bb40*/  FSEL R155, R9, -INF , !P6 ;  /* 0xff800000099b7808 */ /* 0x000fe40007000000 */
[C---:B------:R-:W-:Y:S02]  /*1bb50*/  ISETP.GE.OR P6, PT, R8.reuse, R184, !P4 ;  /* 0x000000b80800720c */ /* 0x040fe400067c6670 */
[C---:B------:R-:W-:Y:S02]  /*1bb60*/  ISETP.GE.OR P4, PT, R8.reuse, R187, !P5 ;  /* 0x000000bb0800720c */ /* 0x040fe40006f86670 */
[----:B------:R-:W-:Y:S02]  /*1bb70*/  ISETP.GE.OR P3, PT, R8, R186, !P3 ;  /* 0x000000ba0800720c */ /* 0x000fe40005f66670 */
[----:B------:R-:W-:Y:S02]  /*1bb80*/  FSEL R19, R19, -INF , !P0 ;  /* 0xff80000013137808 */ /* 0x000fe40004000000 */
[C---:B------:R-:W-:Y:S02]  /*1bb90*/  ISETP.GE.AND P0, PT, R3.reuse, R181, PT ;  /* 0x000000b50300720c */ /* 0x040fe40003f06270 */
[----:B------:R-:W-:Y:S02]  /*1bba0*/  ISETP.GE.OR P1, PT, R4, R185, !P1 ;  /* 0x000000b90400720c */ /* 0x000fe40004f26670 */
[----:B------:R-:W-:Y:S02]  /*1bbb0*/  FSEL R16, R16, -INF , !P4 ;  /* 0xff80000010107808 */ /* 0x000fe40006000000 */
[----:B------:R-:W-:Y:S02]  /*1bbc0*/  FSEL R18, R18, -INF , !P3 ;  /* 0xff80000012127808 */ /* 0x000fe40005800000 */
[C---:B------:R-:W-:Y:S02]  /*1bbd0*/  ISETP.GE.AND P4, PT, R4.reuse, R180, PT ;  /* 0x000000b40400720c */ /* 0x040fe40003f86270 */
[C---:B------:R-:W-:Y:S02]  /*1bbe0*/  ISETP.GE.AND P5, PT, R4.reuse, R183, PT ;  /* 0x000000b70400720c */ /* 0x040fe40003fa6270 */
[----:B------:R-:W-:Y:S02]  /*1bbf0*/  ISETP.GE.AND P3, PT, R4, R182, PT ;  /* 0x000000b60400720c */ /* 0x000fe40003f66270 */
[C---:B------:R-:W-:Y:S02]  /*1bc00*/  ISETP.GE.OR P0, PT, R3.reuse, R185, !P0 ;  /* 0x000000b90300720c */ /* 0x040fe40004706670 */
[----:B------:R-:W-:Y:S02]  /*1bc10*/  FSEL R24, R24, -INF , !P1 ;  /* 0xff80000018187808 */ /* 0x000fe40004800000 */
[C---:B------:R-:W-:Y:S02]  /*1bc20*/  ISETP.GE.AND P1, PT, R3.reuse, R183, PT ;  /* 0x000000b70300720c */ /* 0x040fe40003f26270 */
[----:B------:R-:W-:Y:S02]  /*1bc30*/  FSEL R154, R14, -INF , !P6 ;  /* 0xff8000000e9a7808 */ /* 0x000fe40007000000 */
[----:B------:R-:W-:Y:S02]  /*1bc40*/  ISETP.GE.AND P2, PT, R3, R180, PT ;  /* 0x000000b40300720c */ /* 0x000fe40003f46270 */
[----:B------:R-:W-:Y:S02]  /*1bc50*/  FSEL R25, R25, -INF , !P0 ;  /* 0xff80000019197808 */ /* 0x000fe40004000000 */
[C---:B------:R-:W-:Y:S02]  /*1bc60*/  ISETP.GE.AND P0, PT, R3.reuse, R182, PT ;  /* 0x000000b60300720c */ /* 0x040fe40003f06270 */
[C---:B------:R-:W-:Y:S02]  /*1bc70*/  ISETP.GE.OR P6, PT, R4.reuse, R184, !P4 ;  /* 0x000000b80400720c */ /* 0x040fe400067c6670 */
[CC--:B------:R-:W-:Y:S02]  /*1bc80*/  ISETP.GE.OR P4, PT, R4.reuse, R187.reuse, !P5 ;  /* 0x000000bb0400720c */ /* 0x0c0fe40006f86670 */
[----:B------:R-:W-:Y:S02]  /*1bc90*/  ISETP.GE.OR P3, PT, R4, R186, !P3 ;  /* 0x000000ba0400720c */ /* 0x000fe40005f66670 */
[C---:B------:R-:W-:Y:S02]  /*1bca0*/  ISETP.GE.OR P1, PT, R3.reuse, R187, !P1 ;  /* 0x000000bb0300720c */ /* 0x040fe40004f26670 */
[C---:B------:R-:W-:Y:S02]  /*1bcb0*/  IADD3 R4, R0.reuse, 0x18, RZ ;  /* 0x0000001800047810 */ /* 0x040fe40007ffe0ff */
[C---:B------:R-:W-:Y:S02]  /*1bcc0*/  ISETP.GE.OR P2, PT, R3.reuse, R184, !P2 ;  /* 0x000000b80300720c */ /* 0x040fe40005746670 */
[----:B------:R-:W-:Y:S02]  /*1bcd0*/  ISETP.GE.OR P0, PT, R3, R186, !P0 ;  /* 0x000000ba0300720c */ /* 0x000fe40004706670 */
[----:B------:R-:W-:Y:S02]  /*1bce0*/  IADD3 R3, R0, 0x19, RZ ;  /* 0x0000001900037810 */ /* 0x000fe40007ffe0ff */
[----:B------:R-:W-:Y:S02]  /*1bcf0*/  FSEL R21, R21, -INF , !P1 ;  /* 0xff80000015157808 */ /* 0x000fe40004800000 */
[CC--:B------:R-:W-:Y:S02]  /*1bd00*/  ISETP.GE.AND P1, PT, R4.reuse, R181.reuse, PT ;  /* 0x000000b50400720c */ /* 0x0c0fe40003f26270 */
        /* <DEDUP_REMOVED lines=10> */
[----:B------:R-:W-:Y:S02]  /*1bdb0*/  ISETP.GE.AND P1, PT, R3, R183, PT ;  /* 0x000000b70300720c */ /* 0x000fe40003f26270 */
[----:B------:R-:W-:Y:S02]  /*1bdc0*/  FSEL R26, R26, -INF , !P6 ;  /* 0xff8000001a1a7808 */ /* 0x000fe40007000000 */
        /* <DEDUP_REMOVED lines=39> */
[-C--:B------:R-:W-:Y:S02]  /*1c040*/  ISETP.GE.AND P1, PT, R4, R181.reuse, PT ;  /* 0x000000b50400720c */ /* 0x080fe40003f26270 */
[----:B------:R-:W-:Y:S02]  /*1c050*/  FSEL R42, R42, -INF , !P6 ;  /* 0xff8000002a2a7808 */ /* 0x000fe40007000000 */
[----:B------:R-:W-:Y:S02]  /*1c060*/  FSEL R39, R39, -INF , !P0 ;  /* 0xff80000027277808 */ /* 0x000fe40004000000 */
[----:B------:R-:W-:Y:S02]  /*1c070*/  ISETP.GE.AND P0, PT, R3, R181, PT ;  /* 0x000000b50300720c */ /* 0x000fe40003f06270 */
[C---:B------:R-:W-:Y:S02]  /*1c080*/  ISETP.GE.AND P6, PT, R4.reuse, R183, PT ;  /* 0x000000b70400720c */ /* 0x040fe40003fc6270 */
[CC--:B------:R-:W-:Y:S02]  /*1c090*/  ISETP.GE.OR P1, PT, R4.reuse, R185.reuse, !P1 ;  /* 0x000000b90400720c */ /* 0x0c0fe40004f26670 */
[----:B------:R-:W-:Y:S02]  /*1c0a0*/  FSEL R43, R43, -INF , !P2 ;  /* 0xff8000002b2b7808 */ /* 0x000fe40005000000 */
[C---:B------:R-:W-:Y:S02]  /*1c0b0*/  ISETP.GE.AND P2, PT, R4.reuse, R180, PT ;  /* 0x000000b40400720c */ /* 0x040fe40003f46270 */
[----:B------:R-:W-:Y:S02]  /*1c0c0*/  ISETP.GE.AND P5, PT, R4, R182, PT ;  /* 0x000000b60400720c */ /* 0x000fe40003fa6270 */
[C---:B------:R-:W-:Y:S02]  /*1c0d0*/  ISETP.GE.OR P0, PT, R3.reuse, R185, !P0 ;  /* 0x000000b90300720c */ /* 0x040fe40004706670 */
[----:B------:R-:W-:Y:S02]  /*1c0e0*/  FSEL R44, R44, -INF , !P1 ;  /* 0xff8000002c2c7808 */ /* 0x000fe40004800000 */
[----:B------:R-:W-:Y:S02]  /*1c0f0*/  ISETP.GE.OR P1, PT, R4, R187, !P6 ;  /* 0x000000bb0400720c */ /* 0x000fe40007726670 */
[----:B------:R-:W-:Y:S02]  /*1c100*/  FSEL R36, R36, -INF , !P4 ;  /* 0xff80000024247808 */ /* 0x000fe40006000000 */
[----:B------:R-:W-:Y:S02]  /*1c110*/  FSEL R38, R38, -INF , !P3 ;  /* 0xff80000026267808 */ /* 0x000fe40005800000 */
[C---:B------:R-:W-:Y:S02]  /*1c120*/  ISETP.GE.AND P3, PT, R3.reuse, R180, PT ;  /* 0x000000b40300720c */ /* 0x040fe40003f66270 */
[----:B------:R-:W-:Y:S02]  /*1c130*/  ISETP.GE.AND P4, PT, R3, R183, PT ;  /* 0x000000b70300720c */ /* 0x000fe40003f86270 */
[----:B------:R-:W-:Y:S02]  /*1c140*/  FSEL R45, R45, -INF , !P0 ;  /* 0xff8000002d2d7808 */ /* 0x000fe40004000000 */
[C---:B------:R-:W-:Y:S02]  /*1c150*/  ISETP.GE.AND P0, PT, R3.reuse, R182, PT ;  /* 0x000000b60300720c */ /* 0x040fe40003f06270 */
[C---:B------:R-:W-:Y:S02]  /*1c160*/  ISETP.GE.OR P2, PT, R4.reuse, R184, !P2 ;  /* 0x000000b80400720c */ /* 0x040fe40005746670 */
[----:B------:R-:W-:Y:S02]  /*1c170*/  ISETP.GE.OR P6, PT, R4, R186, !P5 ;  /* 0x000000ba0400720c */ /* 0x000fe40006fc6670 */
[----:B------:R-:W-:Y:S02]  /*1c180*/  P2R R4, PR, RZ, 0x2 ;  /* 0x00000002ff047803 */ /* 0x000fe40000000000 */
[C---:B------:R-:W-:Y:S02]  /*1c190*/  ISETP.GE.OR P1, PT, R3.reuse, R184, !P3 ;  /* 0x000000b80300720c */ /* 0x040fe40005f26670 */
[----:B------:R-:W-:Y:S02]  /*1c1a0*/  ISETP.NE.AND P3, PT, R4, RZ, PT ;  /* 0x000000ff0400720c */ /* 0x000fe40003f65270 */
[C---:B------:R-:W-:Y:S02]  /*1c1b0*/  ISETP.GE.OR P5, PT, R3.reuse, R187, !P4 ;  /* 0x000000bb0300720c */ /* 0x040fe400067a6670 */
[----:B------:R-:W-:Y:S02]  /*1c1c0*/  ISETP.GE.OR P0, PT, R3, R186, !P0 ;  /* 0x000000ba0300720c */ /* 0x000fe40004706670 */
[----:B------:R-:W-:Y:S02]  /*1c1d0*/  IADD3 R3, R0, 0x30, RZ ;  /* 0x0000003000037810 */ /* 0x000fe40007ffe0ff */
[----:B------:R-:W-:Y:S02]  /*1c1e0*/  P2R R5, PR, RZ, 0x1 ;  /* 0x00000001ff057803 */ /* 0x000fe40000000000 */
[C---:B------:R-:W-:Y:S02]  /*1c1f0*/  ISETP.GE.AND P0, PT, R3.reuse, R180, PT ;  /* 0x000000b40300720c */ /* 0x040fe40003f06270 */
[----:B------:R-:W-:Y:S02]  /*1c200*/  FSEL R48, R48, -INF , !P3 ;  /* 0xff80000030307808 */ /* 0x000fe40005800000 */
[C---:B------:R-:W-:Y:S02]  /*1c210*/  ISETP.GE.AND P4, PT, R3.reuse, R183, PT ;  /* 0x000000b70300720c */ /* 0x040fe40003f86270 */
[C---:B------:R-:W-:Y:S02]  /*1c220*/  ISETP.GE.AND P3, PT, R3.reuse, R182, PT ;  /* 0x000000b60300720c */ /* 0x040fe40003f66270 */
[----:B------:R-:W-:Y:S02]  /*1c230*/  FSEL R46, R46, -INF , !P2 ;  /* 0xff8000002e2e7808 */ /* 0x000fe40005000000 */
[----:B------:R-:W-:Y:S02]  /*1c240*/  IADD3 R4, R0, 0x31, RZ ;  /* 0x0000003100047810 */ /* 0x000fe40007ffe0ff */
[C---:B------:R-:W-:Y:S02]  /*1c250*/  ISETP.GE.AND P2, PT, R3.reuse, R181, PT ;  /* 0x000000b50300720c */ /* 0x040fe40003f46270 */
[----:B------:R-:W-:Y:S02]  /*1c260*/  FSEL R50, R50, -INF , !P6 ;  /* 0xff80000032327808 */ /* 0x000fe40007000000 */
[C---:B------:R-:W-:Y:S02]  /*1c270*/  ISETP.GE.OR P6, PT, R3.reuse, R184, !P0 ;  /* 0x000000b80300720c */ /* 0x040fe400047c6670 */
[C---:B------:R-:W-:Y:S02]  /*1c280*/  ISETP.GE.OR P4, PT, R3.reuse, R187, !P4 ;  /* 0x000000bb0300720c */ /* 0x040fe40006786670 */
[----:B------:R-:W-:Y:S02]  /*1c290*/  ISETP.GE.OR P0, PT, R3, R186, !P3 ;  /* 0x000000ba0300720c */ /* 0x000fe40005f06670 */
[----:B------:R-:W-:Y:S02]  /*1c2a0*/  FSEL R47, R47, -INF , !P1 ;  /* 0xff8000002f2f7808 */ /* 0x000fe40004800000 */
[----:B------:R-:W-:Y:S02]  /*1c2b0*/  FSEL R49, R49, -INF , !P5 ;  /* 0xff80000031317808 */ /* 0x000fe40006800000 */
[----:B------:R-:W-:Y:S02]  /*1c2c0*/  ISETP.NE.AND P5, PT, R5, RZ, PT ;  /* 0x000000ff0500720c */ /* 0x000fe40003fa5270 */
[C---:B------:R-:W-:Y:S02]  /*1c2d0*/  ISETP.GE.AND P1, PT, R4.reuse, R181, PT ;  /* 0x000000b50400720c */ /* 0x040fe40003f26270 */
[-C--:B------:R-:W-:Y:S02]  /*1c2e0*/  ISETP.GE.OR P2, PT, R3, R185.reuse, !P2 ;  /* 0x000000b90300720c */ /* 0x080fe40005746670 */
[----:B------:R-:W-:Y:S02]  /*1c2f0*/  P2R R3, PR, RZ, 0x10 ;  /* 0x00000010ff037803 */ /* 0x000fe40000000000 */
[----:B------:R-:W-:Y:S02]  /*1c300*/  P2R R5, PR, RZ, 0x1 ;  /* 0x00000001ff057803 */ /* 0x000fe40000000000 */
[C---:B------:R-:W-:Y:S02]  /*1c310*/  ISETP.GE.AND P0, PT, R4.reuse, R180, PT ;  /* 0x000000b40400720c */ /* 0x040fe40003f06270 */
[----:B------:R-:W-:Y:S02]  /*1c320*/  ISETP.NE.AND P3, PT, R3, RZ, PT ;  /* 0x000000ff0300720c */ /* 0x000fe40003f65270 */
[----:B------:R-:W-:Y:S02]  /*1c330*/  ISETP.GE.OR P1, PT, R4, R185, !P1 ;  /* 0x000000b90400720c */ /* 0x000fe40004f26670 */
[----:B------:R-:W-:Y:S02]  /*1c340*/  FSEL R56, R56, -INF , !P2 ;  /* 0xff80000038387808 */ /* 0x000fe40005000000 */
[----:B------:R-:W-:Y:S02]  /*1c350*/  ISETP.GE.AND P2, PT, R4, R183, PT ;  /* 0x000000b70400720c */ /* 0x000fe40003f46270 */
[----:B------:R-:W-:Y:S02]  /*1c360*/  IADD3 R3, R0, 0x38, RZ ;  /* 0x0000003800037810 */ /* 0x000fe40007ffe0ff */
[C---:B------:R-:W-:Y:S02]  /*1c370*/  ISETP.GE.OR P0, PT, R4.reuse, R184, !P0 ;  /* 0x000000b80400720c */ /* 0x040fe40004706670 */
[----:B------:R-:W-:Y:S02]  /*1c380*/  FSEL R51, R51, -INF , !P5 ;  /* 0xff80000033337808 */ /* 0x000fe40006800000 */
[----:B------:R-:W-:Y:S02]  /*1c390*/  FSEL R57, R57, -INF , !P1 ;  /* 0xff80000039397808 */ /* 0x000fe40004800000 */
[C---:B------:R-:W-:Y:S02]  /*1c3a0*/  ISETP.GE.AND P1, PT, R4.reuse, R182, PT ;  /* 0x000000b60400720c */ /* 0x040fe40003f26270 */
[C---:B------:R-:W-:Y:S02]  /*1c3b0*/  ISETP.GE.OR P5, PT, R4.reuse, R187, !P2 ;  /* 0x000000bb0400720c */ /* 0x040fe400057a6670 */
[----:B------:R-:W-:Y:S02]  /*1c3c0*/  ISETP.NE.AND P2, PT, R5, RZ, PT ;  /* 0x000000ff0500720c */ /* 0x000fe40003f45270 */
[----:B------:R-:W-:Y:S02]  /*1c3d0*/  FSEL R59, R59, -INF , !P0 ;  /* 0xff8000003b3b7808 */ /* 0x000fe40004000000 */
[C---:B------:R-:W-:Y:S02]  /*1c3e0*/  ISETP.GE.AND P0, PT, R3.reuse, R180, PT ;  /* 0x000000b40300720c */ /* 0x040fe40003f06270 */
[----:B------:R-:W-:Y:S02]  /*1c3f0*/  ISETP.GE.OR P4, PT, R4, R186, !P1 ;  /* 0x000000ba0400720c */ /* 0x000fe40004f86670 */
[C---:B------:R-:W-:Y:S02]  /*1c400*/  ISETP.GE.AND P1, PT, R3.reuse, R181, PT ;  /* 0x000000b50300720c */ /* 0x040fe40003f26270 */
[----:B------:R-:W-:Y:S02]  /*1c410*/  FSEL R52, R52, -INF , !P3 ;  /* 0xff80000034347808 */ /* 0x000fe40005800000 */
[C---:B------:R-:W-:Y:S02]  /*1c420*/  ISETP.GE.AND P3, PT, R3.reuse, R183, PT ;  /* 0x000000b70300720c */ /* 0x040fe40003f66270 */
[----:B------:R-:W-:Y:S02]  /*1c430*/  FSEL R54, R54, -INF , !P2 ;  /* 0xff80000036367808 */ /* 0x000fe40005000000 */
[C---:B------:R-:W-:Y:S02]  /*1c440*/  ISETP.GE.AND P2, PT, R3.reuse, R182, PT ;  /* 0x000000b60300720c */ /* 0x040fe40003f46270 */
[C---:B------:R-:W-:Y:S02]  /*1c450*/  ISETP.GE.OR P0, PT, R3.reuse, R184, !P0 ;  /* 0x000000b80300720c */ /* 0x040fe40004706670 */
[----:B------:R-:W-:Y:S02]  /*1c460*/  FSEL R58, R58, -INF , !P6 ;  /* 0xff8000003a3a7808 */ /* 0x000fe40007000000 */
[C---:B------:R-:W-:Y:S02]  /*1c470*/  ISETP.GE.OR P1, PT, R3.reuse, R185, !P1 ;  /* 0x000000b90300720c */ /* 0x040fe40004f26670 */
[C---:B------:R-:W-:Y:S02]  /*1c480*/  ISETP.GE.OR P6, PT, R3.reuse, R187, !P3 ;  /* 0x000000bb0300720c */ /* 0x040fe40005fc6670 */
[----:B------:R-:W-:Y:S02]  /*1c490*/  ISETP.GE.OR P3, PT, R3, R186, !P2 ;  /* 0x000000ba0300720c */ /* 0x000fe40005766670 */
[----:B------:R-:W-:Y:S02]  /*1c4a0*/  P2R R3, PR, RZ, 0x1 ;  /* 0x00000001ff037803 */ /* 0x000fe40000000000 */
[----:B------:R-:W-:Y:S02]  /*1c4b0*/  FSEL R53, R53, -INF , !P5 ;  /* 0xff80000035357808 */ /* 0x000fe40006800000 */
[----:B------:R-:W-:Y:S02]  /*1c4c0*/  ISETP.NE.AND P5, PT, R3, RZ, PT ;  /* 0x000000ff0300720c */ /* 0x000fe40003fa5270 */
[----:B------:R-:W-:Y:S02]  /*1c4d0*/  LOP3.LUT R3, R206, UR35, RZ, 0x3c, !PT ;  /* 0x00000023ce037c12 */ /* 0x000fe4000f8e3cff */
[----:B------:R-:W-:Y:S02]  /*1c4e0*/  LOP3.LUT R4, R249, UR5, R232, 0x96, !PT ;  /* 0x00000005f9047c12 */ /* 0x000fe4000f8e96e8 */
[----:B------:R-:W-:Y:S02]  /*1c4f0*/  LOP3.LUT R3, R233, R3, RZ, 0x3c, !PT ;  /* 0x00000003e9037212 */ /* 0x000fe400078e3cff */
[----:B------:R-:W-:Y:S01]  /*1c500*/  IADD3 R0, R0, 0x39, RZ ;  /* 0x0000003900007810 */ /* 0x000fe20007ffe0ff */
[----:B------:R-:W-:Y:S01]  /*1c510*/  IMAD.WIDE.U32 R144, R4, -0x326172a9, RZ ;  /* 0xcd9e8d5704907825 */ /* 0x000fe200078e00ff */
[----:B------:R-:W-:Y:S02]  /*1c520*/  FSEL R60, R60, -INF , !P1 ;  /* 0xff8000003c3c7808 */ /* 0x000fe40004800000 */
[C---:B------:R-:W-:Y:S01]  /*1c530*/  ISETP.GE.AND P0, PT, R0.reuse, R181, PT ;  /* 0x000000b50000720c */ /* 0x040fe20003f06270 */
[----:B------:R-:W-:Y:S01]  /*1c540*/  IMAD.WIDE.U32 R12, R3, -0x326172a9, RZ ;  /* 0xcd9e8d57030c7825 */ /* 0x000fe200078e00ff */
[C---:B------:R-:W-:Y:S02]  /*1c550*/  ISETP.GE.AND P2, PT, R0.reuse, R180, PT ;  /* 0x000000b40000720c */ /* 0x040fe40003f46270 */
[C---:B------:R-:W-:Y:S02]  /*1c560*/  ISETP.GE.OR P0, PT, R0.reuse, R185, !P0 ;  /* 0x000000b90000720c */ /* 0x040fe40004706670 */
[----:B------:R-:W-:Y:S02]  /*1c570*/  LOP3.LUT R3, R145, UR10, R12, 0x96, !PT ;  /* 0x0000000a91037c12 */ /* 0x000fe4000f8e960c */
[----:B--2---:R-:W-:Y:S02]  /*1c580*/  LOP3.LUT R4, R13, UR11, R204, 0x96, !PT ;  /* 0x0000000b0d047c12 */ /* 0x004fe4000f8e96cc */
[----:B------:R-:W-:Y:S01]  /*1c590*/  ISETP.GE.AND P1, PT, R0, R183, PT ;  /* 0x000000b70000720c */ /* 0x000fe20003f26270 */
[----:B------:R-:W-:Y:S01]  /*1c5a0*/  IMAD.WIDE.U32 R8, R3, -0x2daee0ad, RZ ;  /* 0xd2511f5303087825 */ /* 0x000fe200078e00ff */
[----:B------:R-:W-:Y:S02]  /*1c5b0*/  FMNMX.FTZ R3, R75, R2, !PT ;  /* 0x000000024b037209 */ /* 0x000fe40007810000 */
[----:B------:R-:W-:Y:S01]  /*1c5c0*/  FSEL R61, R61, -INF , !P0 ;  /* 0xff8000003d3d7808 */ /* 0x000fe20004000000 */
[----:B------:R-:W-:Y:S01]  /*1c5d0*/  IMAD.WIDE.U32 R4, R4, -0x2daee0ad, RZ ;  /* 0xd2511f5304047825 */ /* 0x000fe200078e00ff */
[C---:B------:R-:W-:Y:S02]  /*1c5e0*/  ISETP.GE.AND P0, PT, R0.reuse, R182, PT ;  /* 0x000000b60000720c */ /* 0x040fe40003f06270 */
[----:B------:R-:W-:Y:S02]  /*1c5f0*/  FMNMX.FTZ R3, R155, R3, !PT ;  /* 0x000000039b037209 */ /* 0x000fe40007810000 */
[C---:B------:R-:W-:Y:S02]  /*1c600*/  ISETP.GE.OR P2, PT, R0.reuse, R184, !P2 ;  /* 0x000000b80000720c */ /* 0x040fe40005746670 */
[C---:B------:R-:W-:Y:S02]  /*1c610*/  ISETP.GE.OR P1, PT, R0.reuse, R187, !P1 ;  /* 0x000000bb0000720c */ /* 0x040fe40004f26670 */
[----:B------:R-:W-:Y:S02]  /*1c620*/  ISETP.GE.OR P0, PT, R0, R186, !P0 ;  /* 0x000000ba0000720c */ /* 0x000fe40004706670 */
[----:B------:R-:W-:Y:S02]  /*1c630*/  LOP3.LUT R5, R5, UR4, R248, 0x96, !PT ;  /* 0x0000000405057c12 */ /* 0x000fe4000f8e96f8 */
[----:B------:R-:W-:Y:S02]  /*1c640*/  LOP3.LUT R0, R9, UR8, R4, 0x96, !PT ;  /* 0x0000000809007c12 */ /* 0x000fe4000f8e9604 */
[----:B------:R-:W-:Y:S01]  /*1c650*/  FMNMX.FTZ R3, R152, R3, !PT ;  /* 0x0000000398037209 */ /* 0x000fe20007810000 */
[----:B------:R-:W-:Y:S01]  /*1c660*/  IMAD.WIDE.U32 R4, R5, -0x326172a9, RZ ;  /* 0xcd9e8d5705047825 */ /* 0x000fe200078e00ff */
[----:B------:R-:W-:Y:S02]  /*1c670*/  FMNMX.FTZ R6, R143, R73, !PT ;  /* 0x000000498f067209 */ /* 0x000fe40007810000 */
[----:B------:R-:W-:Y:S01]  /*1c680*/  FMNMX.FTZ R3, R151, R3, !PT ;  /* 0x0000000397037209 */ /* 0x000fe20007810000 */
[----:B------:R-:W-:Y:S01]  /*1c690*/  IMAD.WIDE.U32 R10, R0, -0x326172a9, RZ ;  /* 0xcd9e8d57000a7825 */ /* 0x000fe200078e00ff */
[----:B------:R-:W-:Y:S02]  /*1c6a0*/  FMNMX.FTZ R0, R142, R72, !PT ;  /* 0x000000488e007209 */ /* 0x000fe40007810000 */
[----:B------:R-:W-:Y:S02]  /*1c6b0*/  LOP3.LUT R7, R5, UR9, R144, 0x96, !PT ;  /* 0x0000000905077c12 */ /* 0x000fe4000f8e9690 */
[----:B------:R-:W-:Y:S02]  /*1c6c0*/  FMNMX.FTZ R0, R156, R0, !PT ;  /* 0x000000009c007209 */ /* 0x000fe40007810000 */
        /* <DEDUP_REMOVED lines=50> */
[----:B------:R-:W-:Y:S02]  /*1c9f0*/  FSEL R62, R62, -INF , !P5 ;  /* 0xff8000003e3e7808 */ /* 0x000fe40006800000 */
[----:B------:R-:W-:Y:S02]  /*1ca00*/  FMNMX.FTZ R3, R59, R3, !PT ;  /* 0x000000033b037209 */ /* 0x000fe40007810000 */
[----:B------:R-:W-:Y:S02]  /*1ca10*/  FSEL R55, R55, -INF , !P4 ;  /* 0xff80000037377808 */ /* 0x000fe40006000000 */
[----:B------:R-:W-:Y:S02]  /*1ca20*/  FMNMX.FTZ R6, R54, R4, !PT ;  /* 0x0000000436067209 */ /* 0x000fe40007810000 */
[----:B------:R-:W-:Y:S02]  /*1ca30*/  FSEL R64, R64, -INF , !P6 ;  /* 0xff80000040407808 */ /* 0x000fe40007000000 */
[----:B------:R-:W-:Y:S01]  /*1ca40*/  FMNMX.FTZ R68, R53, R5, !PT ;  /* 0x0000000535447209 */ /* 0x000fe20007810000 */
[----:B------:R-:W-:Y:S01]  /*1ca50*/  IMAD.WIDE.U32 R4, R7, -0x2daee0ad, RZ ;  /* 0xd2511f5307047825 */ /* 0x000fe200078e00ff */
[----:B------:R-:W-:Y:S02]  /*1ca60*/  FSEL R63, R63, -INF , !P2 ;  /* 0xff8000003f3f7808 */ /* 0x000fe40005000000 */
[----:B------:R-:W-:Y:S02]  /*1ca70*/  FMNMX.FTZ R70, R62, R3, !PT ;  /* 0x000000033e467209 */ /* 0x000fe40007810000 */
[----:B------:R-:W-:Y:S02]  /*1ca80*/  FSEL R66, R66, -INF , !P3 ;  /* 0xff80000042427808 */ /* 0x000fe40005800000 */
[----:B------:R-:W-:Y:S02]  /*1ca90*/  FMNMX.FTZ R6, R55, R6, !PT ;  /* 0x0000000637067209 */ /* 0x000fe40007810000 */
[----:B------:R-:W-:Y:S02]  /*1caa0*/  FSEL R65, R65, -INF , !P1 ;  /* 0xff80000041417808 */ /* 0x000fe40004800000 */
[----:B------:R-:W-:Y:S02]  /*1cab0*/  FMNMX.FTZ R68, R64, R68, !PT ;  /* 0x0000004440447209 */ /* 0x000fe40007810000 */
[----:B------:R-:W-:Y:S02]  /*1cac0*/  FMNMX.FTZ R70, R63, R70, !PT ;  /* 0x000000463f467209 */ /* 0x000fe40007810000 */
[----:B------:R-:W-:Y:S02]  /*1cad0*/  FSEL R67, R67, -INF , !P0 ;  /* 0xff80000043437808 */ /* 0x000fe40004000000 */
[----:B------:R-:W-:Y:S01]  /*1cae0*/  FMNMX.FTZ R6, R66, R6, !PT ;  /* 0x0000000642067209 */ /* 0x000fe20007810000 */
[----:B------:R-:W2:Y:S01]  /*1caf0*/  SHFL.BFLY PT, R9, R70, 0x2, 0x1f ;  /* 0x0c401f0046097f89 */ /* 0x000ea200000e0000 */
[----:B------:R-:W-:Y:S02]  /*1cb00*/  FMNMX.FTZ R68, R65, R68, !PT ;  /* 0x0000004441447209 */ /* 0x000fe40007810000 */
[----:B------:R-:W-:Y:S02]  /*1cb10*/  FMNMX.FTZ R69, R67, R6, !PT ;  /* 0x0000000643457209 */ /* 0x000fe40007810000 */
[----:B------:R-:W-:Y:S02]  /*1cb20*/  LOP3.LUT R5, R5, UR6, R8, 0x96, !PT ;  /* 0x0000000605057c12 */ /* 0x000fe4000f8e9608 */
[----:B------:R-:W-:Y:S01]  /*1cb30*/  LOP3.LUT R140, R161, UR12, R4, 0x96, !PT ;  /* 0x0000000ca18c7c12 */ /* 0x000fe2000f8e9604 */
[----:B------:R-:W4:Y:S01]  /*1cb40*/  SHFL.BFLY PT, R11, R68, 0x2, 0x1f ;  /* 0x0c401f00440b7f89 */ /* 0x000f2200000e0000 */
[----:B------:R-:W-:Y:S01]  /*1cb50*/  LOP3.LUT R3, R251, UR5, R232, 0x96, !PT ;  /* 0x00000005fb037c12 */ /* 0x000fe2000f8e96e8 */
[----:B------:R-:W-:Y:S01]  /*1cb60*/  IMAD.WIDE.U32 R158, R5, -0x326172a9, RZ ;  /* 0xcd9e8d57059e7825 */ /* 0x000fe200078e00ff */
[----:B-1----:R-:W-:Y:S01]  /*1cb70*/  FMNMX.FTZ R71, R0, R71, !PT ;  /* 0x0000004700477209 */ /* 0x002fe20007810000 */
[----:B------:R-:W-:Y:S01]  /*1cb80*/  UIADD3 UR5, UR34, 0x1715609d, URZ ;  /* 0x1715609d22057890 */ /* 0x000fe2000fffe03f */
[----:B---3--:R-:W-:Y:S01]  /*1cb90*/  LOP3.LUT R4, R13, UR11, R214, 0x96, !PT ;  /* 0x0000000b0d047c12 */ /* 0x008fe2000f8e96d6 */
[----:B------:R-:W-:Y:S02]  /*1cba0*/  IMAD.WIDE.U32 R140, R140, -0x326172a9, RZ ;  /* 0xcd9e8d578c8c7825 */ /* 0x000fe400078e00ff */
[----:B------:R-:W1:Y:S02]  /*1cbb0*/  SHFL.BFLY PT, R14, R69, 0x2, 0x1f ;  /* 0x0c401f00450e7f89 */ /* 0x000e6400000e0000 */
[----:B------:R-:W-:Y:S01]  /*1cbc0*/  LOP3.LUT R213, R159, UR5, R10, 0x96, !PT ;  /* 0x000000059fd57c12 */ /* 0x000fe2000f8e960a */
[----:B------:R-:W-:Y:S01]  /*1cbd0*/  IMAD.WIDE.U32 R226, R3, -0x326172a9, RZ ;  /* 0xcd9e8d5703e27825 */ /* 0x000fe200078e00ff */
[----:B------:R-:W-:Y:S03]  /*1cbe0*/  LOP3.LUT R0, R141, UR14, R158, 0x96, !PT ;  /* 0x0000000e8d007c12 */ /* 0x000fe6000f8e969e */
[----:B------:R-:W-:Y:S01]  /*1cbf0*/  IMAD.WIDE.U32 R4, R4, -0x2daee0ad, RZ ;  /* 0xd2511f5304047825 */ /* 0x000fe200078e00ff */
[----:B------:R-:W-:Y:S01]  /*1cc00*/  LOP3.LUT R6, R227, UR10, R12, 0x96, !PT ;  /* 0x0000000ae3067c12 */ /* 0x000fe2000f8e960c */
[----:B------:R-:W3:Y:S01]  /*1cc10*/  SHFL.BFLY PT, R13, R71, 0x1, 0x1f ;  /* 0x0c201f00470d7f89 */ /* 0x000ee200000e0000 */
[--C-:B------:R-:W-:Y:S02]  /*1cc20*/  SHF.R.U32.HI R3, RZ, 0x18, R0.reuse ;  /* 0x00000018ff037819 */ /* 0x100fe40000011600 */
[----:B--2---:R-:W-:Y:S01]  /*1cc30*/  FMNMX.FTZ R70, R70, R9, !PT ;  /* 0x0000000946467209 */ /* 0x004fe20007810000 */
[----:B------:R-:W-:Y:S01]  /*1cc40*/  IMAD.WIDE.U32 R6, R6, -0x2daee0ad, RZ ;  /* 0xd2511f5306067825 */ /* 0x000fe200078e00ff */
[----:B------:R-:W-:Y:S02]  /*1cc50*/  ISETP.GE.U32.AND P5, PT, R225, R3, PT ;  /* 0x00000003e100720c */ /* 0x000fe40003fa6070 */
[----:B------:R-:W-:Y:S02]  /*1cc60*/  SHF.R.U32.HI R3, RZ, 0x10, R0 ;  /* 0x00000010ff037819 */ /* 0x000fe40000011600 */
[----:B----4-:R-:W-:Y:S02]  /*1cc70*/  FMNMX.FTZ R68, R68, R11, !PT ;  /* 0x0000000b44447209 */ /* 0x010fe40007810000 */
[----:B------:R-:W-:Y:S02]  /*1cc80*/  LOP3.LUT R3, R3, 0xff, RZ, 0xc0, !PT ;  /* 0x000000ff03037812 */ /* 0x000fe400078ec0ff */
[----:B------:R-:W-:Y:S02]  /*1cc90*/  LOP3.LUT R12, R7, UR8, R4, 0x96, !PT ;  /* 0x00000008070c7c12 */ /* 0x000fe4000f8e9604 */
[----:B------:R-:W-:Y:S01]  /*1cca0*/  LOP3.LUT R8, R0, 0xff, RZ, 0xc0, !PT ;  /* 0x000000ff00087812 */ /* 0x000fe200078ec0ff */
[----:B------:R-:W2:Y:S01]  /*1ccb0*/  SHFL.BFLY PT, R7, R70, 0x1, 0x1f ;  /* 0x0c201f0046077f89 */ /* 0x000ea200000e0000 */
[----:B------:R-:W-:Y:S02]  /*1ccc0*/  LOP3.LUT R5, R5, UR4, R250, 0x96, !PT ;  /* 0x0000000405057c12 */ /* 0x000fe4000f8e96fa */
[----:B-1----:R-:W-:Y:S02]  /*1ccd0*/  FMNMX.FTZ R69, R69, R14, !PT ;  /* 0x0000000e45457209 */ /* 0x002fe40007810000 */
[----:B------:R-:W-:Y:S01]  /*1cce0*/  ISETP.GE.U32.AND P2, PT, R225, R3, PT ;  /* 0x00000003e100720c */ /* 0x000fe20003f46070 */
[----:B------:R-:W-:Y:S01]  /*1ccf0*/  IMAD.WIDE.U32 R4, R5, -0x326172a9, RZ ;  /* 0xcd9e8d5705047825 */ /* 0x000fe200078e00ff */
[----:B------:R-:W-:Y:S01]  /*1cd00*/  ISETP.GE.U32.AND P4, PT, R225, R8, PT ;  /* 0x00000008e100720c */ /* 0x000fe20003f86070 */
[----:B------:R-:W1:Y:S01]  /*1cd10*/  SHFL.BFLY PT, R3, R68, 0x1, 0x1f ;  /* 0x0c201f0044037f89 */ /* 0x000e6200000e0000 */
[----:B---3--:R-:W-:Y:S01]  /*1cd20*/  FMNMX.FTZ R71, R71, R13, !PT ;  /* 0x0000000d47477209 */ /* 0x008fe20007810000 */
[----:B------:R-:W-:Y:S01]  /*1cd30*/  IMAD.WIDE.U32 R12, R12, -0x326172a9, RZ ;  /* 0xcd9e8d570c0c7825 */ /* 0x000fe200078e00ff */
[----:B------:R-:W-:Y:S02]  /*1cd40*/  LOP3.LUT R10, R5, UR9, R226, 0x96, !PT ;  /* 0x00000009050a7c12 */ /* 0x000fe4000f8e96e2 */
[----:B------:R-:W-:Y:S02]  /*1cd50*/  LOP3.LUT R0, R0, 0xffff, RZ, 0xc0, !PT ;  /* 0x0000ffff00007812 */ /* 0x000fe400078ec0ff */
[----:B------:R-:W-:Y:S01]  /*1cd60*/  FSETP.NEU.FTZ.AND P1, PT, R71, -INF , PT ;  /* 0xff8000004700780b */ /* 0x000fe20003f3d000 */
[----:B------:R-:W3:Y:S01]  /*1cd70*/  SHFL.BFLY PT, R8, R69, 0x1, 0x1f ;  /* 0x0c201f0045087f89 */ /* 0x000ee200000e0000 */
[----:B------:R-:W-:Y:S01]  /*1cd80*/  SHF.R.U32.HI R0, RZ, 0x8, R0 ;  /* 0x00000008ff007819 */ /* 0x000fe20000011600 */
[----:B------:R-:W-:Y:S01]  /*1cd90*/  IMAD.WIDE.U32 R10, R10, -0x2daee0ad, RZ ;  /* 0xd2511f530a0a7825 */ /* 0x000fe200078e00ff */
[----:B------:R-:W-:Y:S02]  /*1cda0*/  LOP3.LUT R5, R13, UR7, R4, 0x96, !PT ;  /* 0x000000070d057c12 */ /* 0x000fe4000f8e9604 */
[----:B------:R-:W-:Y:S02]  /*1cdb0*/  LOP3.LUT R0, R0, 0xffff, RZ, 0xc0, !PT ;  /* 0x0000ffff00007812 */ /* 0x000fe400078ec0ff */
[----:B------:R-:W-:Y:S01]  /*1cdc0*/  LOP3.LUT R11, R11, UR6, R6, 0x96, !PT ;  /* 0x000000060b0b7c12 */ /* 0x000fe2000f8e9606 */
[----:B------:R-:W-:Y:S01]  /*1cdd0*/  FMUL.FTZ R6, R71, c[0x0][0x23c] ;  /* 0x00008f0047067a20 */ /* 0x000fe20000410000 */
[----:B--2---:R-:W-:Y:S01]  /*1cde0*/  FMNMX.FTZ R70, R70, R7, !PT ;  /* 0x0000000746467209 */ /* 0x004fe20007810000 */
[----:B------:R-:W-:Y:S01]  /*1cdf0*/  IMAD.WIDE.U32 R194, R5, -0x2daee0ad, RZ ;  /* 0xd2511f5305c27825 */ /* 0x000fe200078e00ff */
[----:B------:R-:W-:Y:S02]  /*1ce00*/  ISETP.GE.U32.AND P3, PT, R225, R0, PT ;  /* 0x00000000e100720c */ /* 0x000fe40003f66070 */
[----:B------:R-:W-:Y:S01]  /*1ce10*/  FSEL R6, R6, RZ, P1 ;  /* 0x000000ff06067208 */ /* 0x000fe20000800000 */
[----:B------:R-:W-:Y:S01]  /*1ce20*/  IMAD.WIDE.U32 R162, R11, -0x326172a9, RZ ;  /* 0xcd9e8d570ba27825 */ /* 0x000fe200078e00ff */
[----:B------:R-:W-:Y:S02]  /*1ce30*/  FSEL R0, R71, RZ, P1 ;  /* 0x000000ff47007208 */ /* 0x000fe40000800000 */
[----:B-1----:R-:W-:Y:S01]  /*1ce40*/  FMNMX.FTZ R68, R68, R3, !PT ;  /* 0x0000000344447209 */ /* 0x002fe20007810000 */
[--C-:B------:R-:W-:Y:S01]  /*1ce50*/  FFMA.FTZ R200, R29, c[0x0][0x23c], -R6.reuse ;  /* 0x00008f001dc87a23 */ /* 0x100fe20000010806 */
[----:B------:R-:W-:Y:S01]  /*1ce60*/  FSETP.NEU.FTZ.AND P0, PT, R70, -INF , PT ;  /* 0xff8000004600780b */ /* 0x000fe20003f1d000 */
[--C-:B------:R-:W-:Y:S01]  /*1ce70*/  FFMA.FTZ R197, R28, c[0x0][0x23c], -R6.reuse ;  /* 0x00008f001cc57a23 */ /* 0x100fe20000010806 */
[----:B------:R-:W-:Y:S01]  /*1ce80*/  FSETP.NEU.FTZ.AND P1, PT, R68, -INF , PT ;  /* 0xff8000004400780b */ /* 0x000fe20003f3d000 */
[----:B------:R-:W-:Y:S01]  /*1ce90*/  FFMA.FTZ R216, R44, c[0x0][0x23c], -R6 ;  /* 0x00008f002cd87a23 */ /* 0x000fe20000010806 */
[----:B------:R-:W-:Y:S01]  /*1cea0*/  LOP3.LUT R208, R163, UR5, R12, 0x96, !PT ;  /* 0x00000005a3d07c12 */ /* 0x000fe2000f8e960c */
[----:B------:R-:W-:Y:S01]  /*1ceb0*/  FFMA.FTZ R4, R75, c[0x0][0x23c], -R6 ;  /* 0x00008f004b047a23 */ /* 0x000fe20000010806 */
[----:B---3--:R-:W-:Y:S01]  /*1cec0*/  FMNMX.FTZ R69, R69, R8, !PT ;  /* 0x0000000845457209 */ /* 0x008fe20007810000 */
[----:B------:R-:W-:Y:S01]  /*1ced0*/  FMUL.FTZ R8, R70, c[0x0][0x23c] ;  /* 0x00008f0046087a20 */ /* 0x000fe20000410000 */
[----:B------:R-:W-:Y:S01]  /*1cee0*/  FSEL R3, R68, RZ, P1 ;  /* 0x000000ff44037208 */ /* 0x000fe20000800000 */
[----:B------:R1:W-:Y:S01]  /*1cef0*/  MUFU.EX2 R157, R4 ;  /* 0x00000004009d7308 */ /* 0x0003e20000000800 */
[----:B------:R-:W-:Y:S01]  /*1cf00*/  FADD.FTZ R2, -R0, R2 ;  /* 0x0000000200027221 */ /* 0x000fe20000010100 */
[----:B------:R-:W-:Y:S01]  /*1cf10*/  FSEL R0, R70, RZ, P0 ;  /* 0x000000ff46007208 */ /* 0x000fe20000000000 */
[----:B------:R-:W-:Y:S01]  /*1cf20*/  FMUL.FTZ R9, R68, c[0x0][0x23c] ;  /* 0x00008f0044097a20 */ /* 0x000fe20000410000 */
[----:B------:R-:W-:Y:S01]  /*1cf30*/  FSEL R8, R8, RZ, P0 ;  /* 0x000000ff08087208 */ /* 0x000fe20000000000 */
[----:B------:R-:W-:Y:S01]  /*1cf40*/  FADD.FTZ R5, -R3, R73 ;  /* 0x0000004903057221 */ /* 0x000fe20000010100 */
[----:B------:R-:W-:Y:S01]  /*1cf50*/  FSETP.NEU.FTZ.AND P0, PT, R69, -INF , PT ;  /* 0xff8000004500780b */ /* 0x000fe20003f1d000 */
[----:B------:R-:W-:Y:S02]  /*1cf60*/  FFMA.FTZ R211, R41, c[0x0][0x23c], -R6 ;  /* 0x00008f0029d37a23 */ /* 0x000fe40000010806 */
[--C-:B------:R-:W-:Y:S02]  /*1cf70*/  FFMA.FTZ R3, R142, c[0x0][0x23c], -R8.reuse ;  /* 0x00008f008e037a23 */ /* 0x100fe40000010808 */
[--C-:B------:R-:W-:Y:S02]  /*1cf80*/  FFMA.FTZ R198, R31, c[0x0][0x23c], -R8.reuse ;  /* 0x00008f001fc67a23 */ /* 0x100fe40000010808 */
[----:B------:R2:W-:Y:S01]  /*1cf90*/  MUFU.EX2 R73, R3 ;  /* 0x0000000300497308 */ /* 0x0005e20000000800 */
[--C-:B------:R-:W-:Y:S02]  /*1cfa0*/  FFMA.FTZ R203, R42, c[0x0][0x23c], -R8.reuse ;  /* 0x00008f002acb7a23 */ /* 0x100fe40000010808 */
[--C-:B------:R-:W-:Y:S02]  /*1cfb0*/  FFMA.FTZ R236, R58, c[0x0][0x23c], -R8.reuse ;  /* 0x00008f003aec7a23 */ /* 0x100fe40000010808 */
[--C-:B------:R-:W-:Y:S02]  /*1cfc0*/  FFMA.FTZ R238, R59, c[0x0][0x23c], -R8.reuse ;  /* 0x00008f003bee7a23 */ /* 0x100fe40000010808 */
[--C-:B------:R-:W-:Y:S02]  /*1cfd0*/  FFMA.FTZ R244, R62, c[0x0][0x23c], -R8.reuse ;  /* 0x00008f003ef47a23 */ /* 0x100fe40000010808 */
[----:B------:R-:W-:Y:S02]  /*1cfe0*/  FFMA.FTZ R246, R63, c[0x0][0x23c], -R8 ;  /* 0x00008f003ff67a23 */ /* 0x000fe40000010808 */
[----:B-1----:R-:W-:Y:S01]  /*1cff0*/  FADD.FTZ R4, -R0, R72 ;  /* 0x0000004800047221 */ /* 0x002fe20000010100 */
[----:B------:R-:W-:Y:S01]  /*1d000*/  FSEL R0, R69, RZ, P0 ;  /* 0x000000ff45007208 */ /* 0x000fe20000000000 */
[----:B------:R-:W-:Y:S01]  /*1d010*/  FFMA.FTZ R217, R45, c[0x0][0x23c], -R6 ;  /* 0x00008f002dd97a23 */ /* 0x000fe20000010806 */
[----:B------:R-:W-:Y:S01]  /*1d020*/  LOP3.LUT R72, R195, UR12, R10, 0x96, !PT ;  /* 0x0000000cc3487c12 */ /* 0x000fe2000f8e960a */
[----:B------:R-:W-:Y:S02]  /*1d030*/  FFMA.FTZ R195, R30, c[0x0][0x23c], -R8 ;  /* 0x00008f001ec37a23 */ /* 0x000fe40000010808 */
[----:B------:R-:W-:Y:S02]  /*1d040*/  FADD.FTZ R7, -R0, R74 ;  /* 0x0000004a00077221 */ /* 0x000fe40000010100 */
[----:B------:R-:W-:Y:S02]  /*1d050*/  FMUL.FTZ R0, R69, c[0x0][0x23c] ;  /* 0x00008f0045007a20 */ /* 0x000fe40000410000 */
[--C-:B------:R-:W-:Y:S02]  /*1d060*/  FFMA.FTZ R74, R155, c[0x0][0x23c], -R6.reuse ;  /* 0x00008f009b4a7a23 */ /* 0x100fe40000010806 */
[--C-:B------:R-:W-:Y:S01]  /*1d070*/  FFMA.FTZ R155, R25, c[0x0][0x23c], -R6.reuse ;  /* 0x00008f00199b7a23 */ /* 0x100fe20000010806 */
[----:B--2---:R-:W-:Y:S01]  /*1d080*/  FSEL R3, R9, RZ, P1 ;  /* 0x000000ff09037208 */ /* 0x004fe20000800000 */
[--C-:B------:R-:W-:Y:S01]  /*1d090*/  FFMA.FTZ R235, R56, c[0x0][0x23c], -R6.reuse ;  /* 0x00008f0038eb7a23 */ /* 0x100fe20000010806 */
[----:B------:R-:W-:Y:S01]  /*1d0a0*/  FSEL R0, R0, RZ, P0 ;  /* 0x000000ff00007208 */ /* 0x000fe20000000000 */
        /* <DEDUP_REMOVED lines=28> */
[----:B------:R-:W-:Y:S02]  /*1d270*/  FFMA.FTZ R241, R65, c[0x0][0x23c], -R3 ;  /* 0x00008f0041f17a23 */ /* 0x000fe40000010803 */
[--C-:B------:R-:W-:Y:S01]  /*1d280*/  FFMA.FTZ R3, R150, c[0x0][0x23c], -R0.reuse ;  /* 0x00008f0096037a23 */ /* 0x100fe20000010800 */
[----:B------:R-:W-:Y:S01]  /*1d290*/  IADD3 R150, P0, R148, UR23, RZ ;  /* 0x0000001794967c10 */ /* 0x000fe2000ff1e0ff */
[--C-:B------:R-:W-:Y:S02]  /*1d2a0*/  FFMA.FTZ R159, R18, c[0x0][0x23c], -R0.reuse ;  /* 0x00008f00129f7a23 */ /* 0x100fe40000010800 */
[--C-:B------:R-:W-:Y:S01]  /*1d2b0*/  FFMA.FTZ R161, R23, c[0x0][0x23c], -R0.reuse ;  /* 0x00008f0017a17a23 */ /* 0x100fe20000010800 */
[----:B------:R-:W-:Y:S01]  /*1d2c0*/  MUFU.EX2 R75, R3 ;  /* 0x00000003004b7308 */ /* 0x000fe20000000800 */
[--C-:B------:R-:W-:Y:S02]  /*1d2d0*/  FFMA.FTZ R207, R38, c[0x0][0x23c], -R0.reuse ;  /* 0x00008f0026cf7a23 */ /* 0x100fe40000010800 */
[--C-:B------:R-:W-:Y:S02]  /*1d2e0*/  FFMA.FTZ R218, R50, c[0x0][0x23c], -R0.reuse ;  /* 0x00008f0032da7a23 */ /* 0x100fe40000010800 */
[--C-:B------:R-:W-:Y:S02]  /*1d2f0*/  FFMA.FTZ R231, R54, c[0x0][0x23c], -R0.reuse ;  /* 0x00008f0036e77a23 */ /* 0x100fe40000010800 */
[--C-:B------:R-:W-:Y:S02]  /*1d300*/  FFMA.FTZ R243, R67, c[0x0][0x23c], -R0.reuse ;  /* 0x00008f0043f37a23 */ /* 0x100fe40000010800 */
[----:B------:R-:W-:Y:S02]  /*1d310*/  FFMA.FTZ R234, R55, c[0x0][0x23c], -R0 ;  /* 0x00008f0037ea7a23 */ /* 0x000fe40000010800 */
[----:B------:R-:W-:Y:S02]  /*1d320*/  FMUL.FTZ R0, R2, c[0x0][0x23c] ;  /* 0x00008f0002007a20 */ /* 0x000fe40000410000 */
[--C-:B------:R-:W-:Y:S02]  /*1d330*/  FFMA.FTZ R22, R156, c[0x0][0x23c], -R8.reuse ;  /* 0x00008f009c167a23 */ /* 0x100fe40000010808 */
[----:B------:R-:W1:Y:S01]  /*1d340*/  MUFU.EX2 R2, R0 ;  /* 0x0000000000027308 */ /* 0x000e620000000800 */
[--C-:B------:R-:W-:Y:S01]  /*1d350*/  FFMA.FTZ R34, R153, c[0x0][0x23c], -R8.reuse ;  /* 0x00008f0099227a23 */ /* 0x100fe20000010808 */
[----:B------:R2:W3:Y:S01]  /*1d360*/  LDL.S16 R156, [R1+0x70] ;  /* 0x00007000019c7983 */ /* 0x0004e20000100600 */
[----:B------:R-:W-:Y:S02]  /*1d370*/  FFMA.FTZ R146, R26, c[0x0][0x23c], -R8 ;  /* 0x00008f001a927a23 */ /* 0x000fe40000010808 */
[----:B------:R-:W-:Y:S01]  /*1d380*/  IMAD.MOV.U32 R54, RZ, RZ, R204 ;  /* 0x000000ffff367224 */ /* 0x000fe200078e00cc */
[----:B------:R2:W4:Y:S01]  /*1d390*/  LDL.S16 R153, [R1+0x50] ;  /* 0x0000500001997983 */ /* 0x0005220000100600 */
[--C-:B------:R-:W-:Y:S02]  /*1d3a0*/  FFMA.FTZ R23, R154, c[0x0][0x23c], -R8.reuse ;  /* 0x00008f009a177a23 */ /* 0x100fe40000010808 */
[--C-:B------:R-:W-:Y:S02]  /*1d3b0*/  FFMA.FTZ R154, R27, c[0x0][0x23c], -R8.reuse ;  /* 0x00008f001b9a7a23 */ /* 0x100fe40000010808 */
[----:B------:R-:W-:Y:S02]  /*1d3c0*/  FFMA.FTZ R204, R43, c[0x0][0x23c], -R8 ;  /* 0x00008f002bcc7a23 */ /* 0x000fe40000010808 */
[----:B------:R-:W-:Y:S02]  /*1d3d0*/  IMAD.MOV.U32 R50, RZ, RZ, R214 ;  /* 0x000000ffff327224 */ /* 0x000fe400078e00d6 */
[--C-:B------:R-:W-:Y:S02]  /*1d3e0*/  FFMA.FTZ R214, R46, c[0x0][0x23c], -R8.reuse ;  /* 0x00008f002ed67a23 */ /* 0x100fe40000010808 */
[----:B------:R-:W-:Y:S02]  /*1d3f0*/  IMAD.MOV.U32 R51, RZ, RZ, R215 ;  /* 0x000000ffff337224 */ /* 0x000fe400078e00d7 */
[----:B------:R-:W-:Y:S02]  /*1d400*/  FFMA.FTZ R215, R47, c[0x0][0x23c], -R8 ;  /* 0x00008f002fd77a23 */ /* 0x000fe40000010808 */
[--C-:B------:R-:W-:Y:S02]  /*1d410*/  FFMA.FTZ R35, R152, c[0x0][0x23c], -R6.reuse ;  /* 0x00008f0098237a23 */ /* 0x100fe40000010806 */
[--C-:B------:R-:W-:Y:S01]  /*1d420*/  FFMA.FTZ R38, R151, c[0x0][0x23c], -R6.reuse ;  /* 0x00008f0097267a23 */ /* 0x100fe20000010806 */
[----:B------:R-:W-:Y:S01]  /*1d430*/  IADD3.X R151, R149, UR22, RZ, P0, !PT ;  /* 0x0000001695977c10 */ /* 0x000fe200087fe4ff */
[C---:B-1----:R-:W-:Y:S01]  /*1d440*/  FMUL.FTZ R8, R2.reuse, R112 ;  /* 0x0000007002087220 */ /* 0x042fe20000410000 */
[----:B------:R2:W5:Y:S01]  /*1d450*/  LDL.S16 R152, [R1+0x60] ;  /* 0x0000600001987983 */ /* 0x0005620000100600 */
[----:B------:R-:W-:Y:S02]  /*1d460*/  FFMA.FTZ R143, R2, R224, R157 ;  /* 0x000000e0028f7223 */ /* 0x000fe4000001009d */
[----:B------:R-:W-:Y:S01]  /*1d470*/  FMUL.FTZ R0, R4, c[0x0][0x23c] ;  /* 0x00008f0004007a20 */ /* 0x000fe20000410000 */
[----:B------:R2:W2:Y:S01]  /*1d480*/  LDL.S16 R112, [R1+0x58] ;  /* 0x0000580001707983 */ /* 0x0004a20000100600 */
[--C-:B------:R-:W-:Y:S02]  /*1d490*/  FFMA.FTZ R39, R24, c[0x0][0x23c], -R6.reuse ;  /* 0x00008f0018277a23 */ /* 0x100fe40000010806 */
[----:B------:R1:W1:Y:S01]  /*1d4a0*/  MUFU.EX2 R3, R0 ;  /* 0x0000000000037308 */ /* 0x0002620000000800 */
[----:B------:R1:W5:Y:S01]  /*1d4b0*/  LDL.S16 R224, [R1+0x54] ;  /* 0x0000540001e07983 */ /* 0x0003620000100600 */
[----:B------:R-:W-:Y:S02]  /*1d4c0*/  IMAD.MOV.U32 R55, RZ, RZ, R205 ;  /* 0x000000ffff377224 */ /* 0x000fe400078e00cd */
[--C-:B------:R-:W-:Y:S02]  /*1d4d0*/  FFMA.FTZ R205, R40, c[0x0][0x23c], -R6.reuse ;  /* 0x00008f0028cd7a23 */ /* 0x100fe40000010806 */
[--C-:B------:R-:W-:Y:S02]  /*1d4e0*/  FFMA.FTZ R242, R60, c[0x0][0x23c], -R6.reuse ;  /* 0x00008f003cf27a23 */ /* 0x100fe40000010806 */
[----:B------:R-:W-:Y:S02]  /*1d4f0*/  FFMA.FTZ R245, R61, c[0x0][0x23c], -R6 ;  /* 0x00008f003df57a23 */ /* 0x000fe40000010806 */
[C---:B------:R-:W-:Y:S02]  /*1d500*/  FMUL.FTZ R28, R2.reuse, R92 ;  /* 0x0000005c021c7220 */ /* 0x040fe40000410000 */
[C---:B------:R-:W-:Y:S02]  /*1d510*/  FMUL.FTZ R9, R2.reuse, R113 ;  /* 0x0000007102097220 */ /* 0x040fe40000410000 */
[C---:B------:R-:W-:Y:S02]  /*1d520*/  FMUL.FTZ R29, R2.reuse, R93 ;  /* 0x0000005d021d7220 */ /* 0x040fe40000410000 */
[C---:B------:R-:W-:Y:S02]  /*1d530*/  FMUL.FTZ R40, R2.reuse, R88 ;  /* 0x0000005802287220 */ /* 0x040fe40000410000 */
[C---:B------:R-:W-:Y:S02]  /*1d540*/  FMUL.FTZ R12, R2.reuse, R104 ;  /* 0x00000068020c7220 */ /* 0x040fe40000410000 */
[C---:B------:R-:W-:Y:S02]  /*1d550*/  FMUL.FTZ R13, R2.reuse, R105 ;  /* 0x00000069020d7220 */ /* 0x040fe40000410000 */
[----:B------:R-:W-:Y:S02]  /*1d560*/  FMUL.FTZ R24, R2, R96 ;  /* 0x0000006002187220 */ /* 0x000fe40000410000 */
[----:B-1----:R-:W-:Y:S02]  /*1d570*/  FMUL.FTZ R0, R5, c[0x0][0x23c] ;  /* 0x00008f0005007a20 */ /* 0x002fe40000410000 */
[C---:B------:R-:W-:Y:S02]  /*1d580*/  FMUL.FTZ R31, R3.reuse, R95 ;  /* 0x0000005f031f7220 */ /* 0x040fe40000410000 */
[----:B------:R1:W1:Y:S01]  /*1d590*/  MUFU.EX2 R6, R0 ;  /* 0x0000000000067308 */ /* 0x0002620000000800 */
[C---:B------:R-:W-:Y:S02]  /*1d5a0*/  FMUL.FTZ R42, R3.reuse, R90 ;  /* 0x0000005a032a7220 */ /* 0x040fe40000410000 */
[C---:B------:R-:W-:Y:S02]  /*1d5b0*/  FMUL.FTZ R46, R3.reuse, R86 ;  /* 0x00000056032e7220 */ /* 0x040fe40000410000 */
[C---:B------:R-:W-:Y:S02]  /*1d5c0*/  FFMA.FTZ R92, R3.reuse, R228, R73 ;  /* 0x000000e4035c7223 */ /* 0x040fe40000010049 */
[C---:B------:R-:W-:Y:S02]  /*1d5d0*/  FMUL.FTZ R10, R3.reuse, R114 ;  /* 0x00000072030a7220 */ /* 0x040fe40000410000 */
[C---:B------:R-:W-:Y:S02]  /*1d5e0*/  FMUL.FTZ R11, R3.reuse, R115 ;  /* 0x00000073030b7220 */ /* 0x040fe40000410000 */
[C---:B------:R-:W-:Y:S01]  /*1d5f0*/  FMUL.FTZ R14, R3.reuse, R106 ;  /* 0x0000006a030e7220 */ /* 0x040fe20000410000 */
[----:B------:R-:W-:Y:S01]  /*1d600*/  SHF.R.U32.HI R106, RZ, 0x18, R140 ;  /* 0x00000018ff6a7819 */ /* 0x000fe2000001168c */
[C---:B------:R-:W-:Y:S02]  /*1d610*/  FMUL.FTZ R15, R3.reuse, R107 ;  /* 0x0000006b030f7220 */ /* 0x040fe40000410000 */
[C---:B------:R-:W-:Y:S02]  /*1d620*/  FMUL.FTZ R26, R3.reuse, R98 ;  /* 0x00000062031a7220 */ /* 0x040fe40000410000 */
[C---:B------:R-:W-:Y:S01]  /*1d630*/  FMUL.FTZ R27, R3.reuse, R99 ;  /* 0x00000063031b7220 */ /* 0x040fe20000410000 */
[----:B------:R-:W-:Y:S01]  /*1d640*/  MUFU.EX2 R98, R161 ;  /* 0x000000a100627308 */ /* 0x000fe20000000800 */
[C---:B------:R-:W-:Y:S02]  /*1d650*/  FMUL.FTZ R30, R3.reuse, R94 ;  /* 0x0000005e031e7220 */ /* 0x040fe40000410000 */
[C---:B------:R-:W-:Y:S02]  /*1d660*/  FMUL.FTZ R43, R3.reuse, R91 ;  /* 0x0000005b032b7220 */ /* 0x040fe40000410000 */
[----:B------:R-:W-:Y:S02]  /*1d670*/  FMUL.FTZ R47, R3, R87 ;  /* 0x00000057032f7220 */ /* 0x000fe40000410000 */
[----:B-1----:R-:W-:Y:S01]  /*1d680*/  FMUL.FTZ R0, R7, c[0x0][0x23c] ;  /* 0x00008f0007007a20 */ /* 0x002fe20000410000 */
[----:B------:R-:W-:Y:S01]  /*1d690*/  F2FP.PACK_AB R7, R75, R16 ;  /* 0x000000104b07723e */ /* 0x000fe200000000ff */
[C---:B------:R-:W-:Y:S01]  /*1d6a0*/  FMUL.FTZ R58, R3.reuse, R82 ;  /* 0x00000052033a7220 */ /* 0x040fe20000410000 */
[----:B------:R-:W-:Y:S01]  /*1d6b0*/  MUFU.EX2 R94, R192 ;  /* 0x000000c0005e7308 */ /* 0x000fe20000000800 */
[C---:B------:R-:W-:Y:S02]  /*1d6c0*/  FMUL.FTZ R59, R3.reuse, R83 ;  /* 0x00000053033b7220 */ /* 0x040fe40000410000 */
[C---:B------:R-:W-:Y:S02]  /*1d6d0*/  FMUL.FTZ R62, R3.reuse, R78 ;  /* 0x0000004e033e7220 */ /* 0x040fe40000410000 */
[----:B------:R-:W-:Y:S01]  /*1d6e0*/  FMUL.FTZ R63, R3, R79 ;  /* 0x0000004f033f7220 */ /* 0x000fe20000410000 */
[----:B------:R-:W-:Y:S01]  /*1d6f0*/  F2FP.PACK_AB R3, R142, R17 ;  /* 0x000000118e03723e */ /* 0x000fe200000000ff */
        /* <DEDUP_REMOVED lines=9> */
[----:B------:R-:W-:Y:S01]  /*1d790*/  FMUL.FTZ R57, R2, R81 ;  /* 0x0000005102397220 */ /* 0x000fe20000410000 */
[C---:B------:R-:W-:Y:S01]  /*1d7a0*/  PRMT R2, R3.reuse, 0x7632, R2 ;  /* 0x0000763203027816 */ /* 0x040fe20000000002 */
[C---:B------:R-:W-:Y:S02]  /*1d7b0*/  FMUL.FTZ R33, R6.reuse, R125 ;  /* 0x0000007d06217220 */ /* 0x040fe40000410000 */
[C---:B------:R-:W-:Y:S01]  /*1d7c0*/  FMUL.FTZ R52, R6.reuse, R108 ;  /* 0x0000006c06347220 */ /* 0x040fe20000410000 */
[----:B------:R-:W-:Y:S01]  /*1d7d0*/  PRMT R97, R3, 0x5410, R2 ;  /* 0x0000541003617816 */ /* 0x000fe20000000002 */
[C---:B------:R-:W-:Y:S02]  /*1d7e0*/  FFMA.FTZ R87, R6.reuse, R230, R17 ;  /* 0x000000e606577223 */ /* 0x040fe40000010011 */
        /* <DEDUP_REMOVED lines=13> */
[----:B------:R1:W-:Y:S01]  /*1d8c0*/  MUFU.EX2 R85, R35 ;  /* 0x0000002300557308 */ /* 0x0003e20000000800 */
[C---:B------:R-:W-:Y:S02]  /*1d8d0*/  FMUL.FTZ R64, R6.reuse, R100 ;  /* 0x0000006406407220 */ /* 0x040fe40000410000 */
[----:B------:R-:W-:Y:S02]  /*1d8e0*/  FMUL.FTZ R65, R6, R101 ;  /* 0x0000006506417220 */ /* 0x000fe40000410000 */
[----:B-1----:R-:W-:Y:S02]  /*1d8f0*/  FFMA.FTZ R89, R0, R229, R16 ;  /* 0x000000e500597223 */ /* 0x002fe40000010010 */
[----:B------:R-:W-:Y:S01]  /*1d900*/  FMUL.FTZ R16, R6, R132 ;  /* 0x0000008406107220 */ /* 0x000fe20000410000 */
[C---:B------:R-:W-:Y:S01]  /*1d910*/  PRMT R6, R7.reuse, 0x7610, R6 ;  /* 0x0000761007067816 */ /* 0x040fe20000000006 */
[----:B------:R-:W-:Y:S01]  /*1d920*/  FADD.FTZ R96, R74, R143 ;  /* 0x0000008f4a607221 */ /* 0x000fe20000010000 */
[----:B------:R-:W-:Y:S01]  /*1d930*/  PRMT R7, R7, 0x7632, R7 ;  /* 0x0000763207077816 */ /* 0x000fe20000000007 */
[----:B------:R-:W-:Y:S01]  /*1d940*/  FADD.FTZ R87, R142, R87 ;  /* 0x000000578e577221 */ /* 0x000fe20000010000 */
[----:B------:R-:W-:Y:S01]  /*1d950*/  MUFU.EX2 R129, R219 ;  /* 0x000000db00817308 */ /* 0x000fe20000000800 */
[----:B------:R-:W-:Y:S01]  /*1d960*/  IMAD.WIDE.U32 R120, R72, -0x326172a9, RZ ;  /* 0xcd9e8d5748787825 */ /* 0x000fe200078e00ff */
[----:B------:R-:W-:Y:S03]  /*1d970*/  PRMT R109, R6, 0x5410, R7 ;  /* 0x00005410066d7816 */ /* 0x000fe60000000007 */
[----:B------:R-:W-:Y:S02]  /*1d980*/  FADD.FTZ R89, R75, R89 ;  /* 0x000000594b597221 */ /* 0x000fe40000010000 */
[----:B------:R-:W-:Y:S02]  /*1d990*/  IMAD.MOV.U32 R104, RZ, RZ, R54 ;  /* 0x000000ffff687224 */ /* 0x000fe400078e0036 */
[C---:B------:R-:W-:Y:S01]  /*1d9a0*/  FMUL.FTZ R54, R0.reuse, R110 ;  /* 0x0000006e00367220 */ /* 0x040fe20000410000 */
[----:B------:R1:W-:Y:S01]  /*1d9b0*/  MUFU.EX2 R101, R39 ;  /* 0x0000002700657308 */ /* 0x0003e20000000800 */
[----:B------:R-:W-:Y:S02]  /*1d9c0*/  IMAD.MOV.U32 R105, RZ, RZ, R55 ;  /* 0x000000ffff697224 */ /* 0x000fe400078e0037 */
[C---:B------:R-:W-:Y:S02]  /*1d9d0*/  FMUL.FTZ R35, R0.reuse, R127 ;  /* 0x0000007f00237220 */ /* 0x040fe40000410000 */
[C---:B------:R-:W-:Y:S02]  /*1d9e0*/  FMUL.FTZ R55, R0.reuse, R111 ;  /* 0x0000006f00377220 */ /* 0x040fe40000410000 */
[----:B------:R-:W-:Y:S02]  /*1d9f0*/  IMAD.MOV.U32 R228, RZ, RZ, R50 ;  /* 0x000000ffffe47224 */ /* 0x000fe400078e0032 */
[C---:B------:R-:W-:Y:S01]  /*1da00*/  FMUL.FTZ R50, R0.reuse, R118 ;  /* 0x0000007600327220 */ /* 0x040fe20000410000 */
[----:B------:R1:W-:Y:S01]  /*1da10*/  MUFU.EX2 R82, R23 ;  /* 0x0000001700527308 */ /* 0x0003e20000000800 */
[----:B------:R-:W-:Y:S02]  /*1da20*/  IMAD.MOV.U32 R229, RZ, RZ, R51 ;  /* 0x000000ffffe57224 */ /* 0x000fe400078e0033 */
[----:B------:R-:W-:Y:S02]  /*1da30*/  FMUL.FTZ R51, R0, R119 ;  /* 0x0000007700337220 */ /* 0x000fe40000410000 */
[----:B------:R-:W-:Y:S02]  /*1da40*/  IMAD.MOV.U32 R136, RZ, RZ, R104 ;  /* 0x000000ffff887224 */ /* 0x000fe400078e0068 */
[----:B------:R-:W-:Y:S02]  /*1da50*/  IMAD.MOV.U32 R137, RZ, RZ, R105 ;  /* 0x000000ffff897224 */ /* 0x000fe400078e0069 */
[----:B------:R-:W-:Y:S01]  /*1da60*/  IMAD.WIDE.U32 R118, R208, -0x2daee0ad, RZ ;  /* 0xd2511f53d0767825 */ /* 0x000fe200078e00ff */
[----:B------:R1:W-:Y:S03]  /*1da70*/  MUFU.EX2 R84, R38 ;  /* 0x0000002600547308 */ /* 0x0003e60000000800 */
[----:B------:R-:W-:Y:S02]  /*1da80*/  IMAD.MOV.U32 R132, RZ, RZ, R136 ;  /* 0x000000ffff847224 */ /* 0x000fe400078e0088 */
[C---:B-1----:R-:W-:Y:S02]  /*1da90*/  FMUL.FTZ R39, R0.reuse, R123 ;  /* 0x0000007b00277220 */ /* 0x042fe40000410000 */
[----:B------:R-:W-:Y:S03]  /*1daa0*/  IMAD.MOV.U32 R133, RZ, RZ, R137 ;  /* 0x000000ffff857224 */ /* 0x000fe600078e0089 */
[----:B------:R1:W-:Y:S01]  /*1dab0*/  MUFU.EX2 R80, R34 ;  /* 0x0000002200507308 */ /* 0x0003e20000000800 */
[C---:B------:R-:W-:Y:S09]  /*1dac0*/  FMUL.FTZ R23, R0.reuse, R131 ;  /* 0x0000008300177220 */ /* 0x040ff20000410000 */
[----:B------:R-:W-:Y:S01]  /*1dad0*/  MUFU.EX2 R91, R191 ;  /* 0x000000bf005b7308 */ /* 0x000fe20000000800 */
[C---:B------:R-:W-:Y:S09]  /*1dae0*/  FMUL.FTZ R38, R0.reuse, R122 ;  /* 0x0000007a00267220 */ /* 0x040ff20000410000 */
[----:B------:R-:W-:Y:S01]  /*1daf0*/  MUFU.EX2 R100, R163 ;  /* 0x000000a300647308 */ /* 0x000fe20000000800 */
[----:B-1----:R-:W-:Y:S09]  /*1db00*/  FMUL.FTZ R34, R0, R126 ;  /* 0x0000007e00227220 */ /* 0x002ff20000410000 */
[----:B------:R-:W-:Y:S01]  /*1db10*/  MUFU.EX2 R81, R155 ;  /* 0x0000009b00517308 */ /* 0x000fe20000000800 */
[----:B---3--:R-:W-:Y:S02]  /*1db20*/  @!P5 HADD2 R156, -R7.H0_H0, -RZ.H0_H0 ;  /* 0xa00000ff079cd230 */ /* 0x008fe40000000900 */
[----:B----4-:R-:W-:Y:S03]  /*1db30*/  @!P2 HADD2 R153, -R6.H0_H0, -RZ.H0_H0 ;  /* 0xa00000ff0699a230 */ /* 0x010fe60000000900 */
[----:B------:R-:W-:Y:S02]  /*1db40*/  PRMT R67, R156, 0x7610, R67 ;  /* 0x000076109c437816 */ /* 0x000fe40000000043 */
[----:B------:R-:W-:Y:S02]  /*1db50*/  PRMT R18, R153, 0x7610, R18 ;  /* 0x0000761099127816 */ /* 0x000fe40000000012 */
[----:B------:R-:W-:Y:S01]  /*1db60*/  @!P5 PRMT R7, R67, 0x5410, RZ ;  /* 0x000054104307d816 */ /* 0x000fe200000000ff */
[----:B------:R-:W-:Y:S01]  /*1db70*/  FMUL.FTZ R67, R0, R103 ;  /* 0x0000006700437220 */ /* 0x000fe20000410000 */
[----:B------:R-:W-:Y:S02]  /*1db80*/  @!P2 PRMT R6, R18, 0x5410, RZ ;  /* 0x000054101206a816 */ /* 0x000fe400000000ff */
[----:B------:R-:W-:Y:S01]  /*1db90*/  IADD3 R18, P1, R150, UR38, RZ ;  /* 0x0000002696127c10 */ /* 0x000fe2000ff3e0ff */
[----:B--2---:R-:W-:Y:S02]  /*1dba0*/  @!P4 HADD2 R112, -R3.H0_H0, -RZ.H0_H0 ;  /* 0xa00000ff0370c230 */ /* 0x004fe40000000900 */
[----:B-----5:R-:W-:Y:S03]  /*1dbb0*/  @!P3 HADD2 R224, -R2.H0_H0, -RZ.H0_H0 ;  /* 0xa00000ff02e0b230 */ /* 0x020fe60000000900 */
[----:B------:R-:W-:Y:S01]  /*1dbc0*/  PRMT R66, R112, 0x7610, R66 ;  /* 0x0000761070427816 */ /* 0x000fe20000000042 */
[----:B------:R-:W-:Y:S03]  /*1dbd0*/  @!P4 STL.S16 [R1+0x58], R112 ;  /* 0x000058700100c387 */ /* 0x000fe60000100600 */
[----:B------:R-:W-:Y:S01]  /*1dbe0*/  @!P4 PRMT R3, R66, 0x5410, RZ ;  /* 0x000054104203c816 */ /* 0x000fe200000000ff */
[----:B------:R-:W-:Y:S01]  /*1dbf0*/  @!P3 STL.S16 [R1+0x54], R224 ;  /* 0x000054e00100b387 */ /* 0x000fe20000100600 */
[----:B------:R-:W-:Y:S03]  /*1dc00*/  PRMT R19, R224, 0x7610, R19 ;  /* 0x00007610e0137816 */ /* 0x000fe60000000013 */
[----:B------:R-:W-:Y:S01]  /*1dc10*/  @!P2 STL.S16 [R1+0x50], R153 ;  /* 0x000050990100a387 */ /* 0x000fe20000100600 */
[----:B------:R-:W-:Y:S02]  /*1dc20*/  @!P3 PRMT R2, R19, 0x5410, RZ ;  /* 0x000054101302b816 */ /* 0x000fe400000000ff */
[----:B------:R-:W-:Y:S01]  /*1dc30*/  IADD3.X R19, R151, UR24, RZ, P1, !PT ;  /* 0x0000001897137c10 */ /* 0x000fe20008ffe4ff */
[----:B------:R1:W2:Y:S04]  /*1dc40*/  LDL.S16 R66, [R1+0x5c] ;  /* 0x00005c0001427983 */ /* 0x0002a80000100600 */
[----:B------:R3:W-:Y:S04]  /*1dc50*/  STG.E.U16 [R148.64], R3 ;  /* 0x0000000394007986 */ /* 0x0007e8000c101520 */
[----:B------:R4:W-:Y:S04]  /*1dc60*/  STG.E.U16 [R148.64+0x2], R2 ;  /* 0x0000020294007986 */ /* 0x0009e8000c101520 */
[----:B------:R-:W-:Y:S04]  /*1dc70*/  STG.E.U16 [R150.64], R6 ;  /* 0x0000000696007986 */ /* 0x000fe8000c101520 */
[----:B------:R5:W-:Y:S04]  /*1dc80*/  STG.E.U16 [R150.64+0x2], R7 ;  /* 0x0000020796007986 */ /* 0x000be8000c101520 */
[----:B------:R1:W-:Y:S01]  /*1dc90*/  @!P5 STL.S16 [R1+0x70], R156 ;  /* 0x0000709c0100d387 */ /* 0x0003e20000100600 */
[----:B---3--:R-:W-:Y:S04]  /*1dca0*/  LOP3.LUT R3, R121, UR14, R162, 0x96, !PT ;  /* 0x0000000e79037c12 */ /* 0x008fe8000f8e96a2 */
[----:B----4-:R-:W-:Y:S04]  /*1dcb0*/  LOP3.LUT R2, R3, 0xff, RZ, 0xc0, !PT ;  /* 0x000000ff03027812 */ /* 0x010fe800078ec0ff */
[C---:B------:R-:W-:Y:S02]  /*1dcc0*/  ISETP.GE.U32.AND P0, PT, R225.reuse, R2, PT ;  /* 0x00000002e100720c */ /* 0x040fe40003f06070 */
[----:B------:R-:W-:Y:S01]  /*1dcd0*/  F2FP.PACK_AB R2, R74, R157 ;  /* 0x0000009d4a02723e */ /* 0x000fe200000000ff */
[----:B-----5:R-:W-:Y:S03]  /*1dce0*/  FMUL.FTZ R7, R0, R139 ;  /* 0x0000008b00077220 */ /* 0x020fe60000410000 */
[C---:B------:R-:W-:Y:S04]  /*1dcf0*/  PRMT R79, R2.reuse, 0x7632, R79 ;  /* 0x00007632024f7816 */ /* 0x040fe8000000004f */
[----:B------:R-:W-:Y:S03]  /*1dd00*/  PRMT R112, R2, 0x5410, R79 ;  /* 0x0000541002707816 */ /* 0x000fe6000000004f */
[----:B------:R-:W-:Y:S05]  /*1dd10*/  @!P0 HADD2 R152, -R2.H0_H0, -RZ.H0_H0 ;  /* 0xa00000ff02988230 */ /* 0x000fea0000000900 */
[----:B------:R-:W-:Y:S01]  /*1dd20*/  PRMT R6, R152, 0x7610, R6 ;  /* 0x0000761098067816 */ /* 0x000fe20000000006 */
[----:B------:R3:W-:Y:S03]  /*1dd30*/  @!P0 STL.S16 [R1+0x60], R152 ;  /* 0x0000609801008387 */ /* 0x0007e60000100600 */
[----:B------:R-:W-:Y:S02]  /*1dd40*/  @!P0 PRMT R2, R6, 0x5410, RZ ;  /* 0x0000541006028816 */ /* 0x000fe400000000ff */
[----:B------:R-:W-:Y:S02]  /*1dd50*/  LOP3.LUT R6, R140, 0xff, RZ, 0xc0, !PT ;  /* 0x000000ff8c067812 */ /* 0x000fe400078ec0ff */
[C---:B-1----:R-:W-:Y:S01]  /*1dd60*/  IADD3 R156, P0, R148.reuse, UR26, RZ ;  /* 0x0000001a949c7c10 */ /* 0x042fe2000ff1e0ff */
[----:B------:R1:W-:Y:S01]  /*1dd70*/  STG.E.U16 [R18.64], R2 ;  /* 0x0000000212007986 */ /* 0x0003e2000c101520 */
[----:B------:R-:W-:Y:S02]  /*1dd80*/  ISETP.GE.U32.AND P5, PT, R225, R6, PT ;  /* 0x00000006e100720c */ /* 0x000fe40003fa6070 */
[--C-:B------:R-:W-:Y:S02]  /*1dd90*/  SHF.R.U32.HI R6, RZ, 0x18, R3.reuse ;  /* 0x00000018ff067819 */ /* 0x100fe40000011603 */
[----:B------:R-:W-:Y:S02]  /*1dda0*/  IADD3.X R157, R149, UR25, RZ, P0, !PT ;  /* 0x00000019959d7c10 */ /* 0x000fe400087fe4ff */
[----:B------:R-:W-:Y:S02]  /*1ddb0*/  ISETP.GE.U32.AND P3, PT, R225, R6, PT ;  /* 0x00000006e100720c */ /* 0x000fe40003f66070 */
[----:B---3--:R-:W-:Y:S04]  /*1ddc0*/  IADD3 R152, P1, R148, UR28, RZ ;  /* 0x0000001c94987c10 */ /* 0x008fe8000ff3e0ff */
[----:B------:R-:W-:Y:S02]  /*1ddd0*/  IADD3.X R153, R149, UR27, RZ, P1, !PT ;  /* 0x0000001b95997c10 */ /* 0x000fe40008ffe4ff */
[----:B-1----:R-:W-:Y:S01]  /*1dde0*/  LOP3.LUT R2, R3, 0xffff, RZ, 0xc0, !PT ;  /* 0x0000ffff03027812 */ /* 0x002fe200078ec0ff */
[C---:B------:R-:W-:Y:S01]  /*1ddf0*/  FMUL.FTZ R19, R0.reuse, R135 ;  /* 0x0000008700137220 */ /* 0x040fe20000410000 */
[----:B------:R-:W-:Y:S01]  /*1de00*/  SHF.R.U32.HI R3, RZ, 0x10, R3 ;  /* 0x00000010ff037819 */ /* 0x000fe20000011603 */
[----:B------:R-:W-:Y:S01]  /*1de10*/  FMUL.FTZ R18, R0, R134 ;  /* 0x0000008600127220 */ /* 0x000fe20000410000 */
[----:B------:R-:W-:Y:S02]  /*1de20*/  SHF.R.U32.HI R2, RZ, 0x8, R2 ;  /* 0x00000008ff027819 */ /* 0x000fe40000011602 */
[----:B------:R-:W-:Y:S02]  /*1de30*/  LOP3.LUT R3, R3, 0xff, RZ, 0xc0, !PT ;  /* 0x000000ff03037812 */ /* 0x000fe400078ec0ff */
[----:B------:R-:W-:Y:S02]  /*1de40*/  LOP3.LUT R2, R2, 0xffff, RZ, 0xc0, !PT ;  /* 0x0000ffff02027812 */ /* 0x000fe400078ec0ff */
[C---:B------:R-:W-:Y:S02]  /*1de50*/  ISETP.GE.U32.AND P0, PT, R225.reuse, R3, PT ;  /* 0x00000003e100720c */ /* 0x040fe40003f06070 */
[C---:B------:R-:W-:Y:S02]  /*1de60*/  ISETP.GE.U32.AND P2, PT, R225.reuse, R2, PT ;  /* 0x00000002e100720c */ /* 0x040fe40003f46070 */
[----:B------:R-:W-:Y:S04]  /*1de70*/  SHF.R.U32.HI R2, RZ, 0x10, R140 ;  /* 0x00000010ff027819 */ /* 0x000fe8000001168c */
[----:B------:R-:W-:Y:S02]  /*1de80*/  LOP3.LUT R6, R2, 0xff, RZ, 0xc0, !PT ;  /* 0x000000ff02067812 */ /* 0x000fe400078ec0ff */
[----:B------:R-:W-:Y:S02]  /*1de90*/  LOP3.LUT R2, R140, 0xffff, RZ, 0xc0, !PT ;  /* 0x0000ffff8c027812 */ /* 0x000fe400078ec0ff */
[C---:B------:R-:W-:Y:S01]  /*1dea0*/  ISETP.GE.U32.AND P6, PT, R225.reuse, R6, PT ;  /* 0x00000006e100720c */ /* 0x040fe20003fc6070 */
[----:B------:R-:W-:Y:S01]  /*1deb0*/  FMUL.FTZ R6, R0, R138 ;  /* 0x0000008a00067220 */ /* 0x000fe20000410000 */
[----:B------:R-:W-:Y:S04]  /*1dec0*/  SHF.R.U32.HI R2, RZ, 0x8, R2 ;  /* 0x00000008ff027819 */ /* 0x000fe80000011602 */
[----:B------:R-:W-:Y:S04]  /*1ded0*/  LOP3.LUT R2, R2, 0xffff, RZ, 0xc0, !PT ;  /* 0x0000ffff02027812 */ /* 0x000fe800078ec0ff */
[----:B------:R-:W-:Y:S02]  /*1dee0*/  ISETP.GE.U32.AND P4, PT, R225, R2, PT ;  /* 0x00000002e100720c */ /* 0x000fe40003f86070 */
[----:B------:R-:W1:Y:S02]  /*1def0*/  MUFU.EX2 R2, R22 ;  /* 0x0000001600027308 */ /* 0x000e640000000800 */
[----:B-1----:R-:W-:Y:S01]  /*1df00*/  F2FP.PACK_AB R73, R2, R73 ;  /* 0x000000490249723e */ /* 0x002fe200000000ff */
[----:B------:R-:W-:Y:S02]  /*1df10*/  FMUL.FTZ R22, R0, R130 ;  /* 0x0000008200167220 */ /* 0x000fe40000410000 */
[----:B------:R-:W-:Y:S01]  /*1df20*/  FADD.FTZ R92, R2, R92 ;  /* 0x0000005c025c7221 */ /* 0x000fe20000010000 */
[----:B------:R-:W-:Y:S01]  /*1df30*/  PRMT R72, R73, 0x7632, R72 ;  /* 0x0000763249487816 */ /* 0x000fe20000000048 */
[----:B--2---:R-:W-:Y:S05]  /*1df40*/  @!P2 HADD2 R66, -R79.H0_H0, -RZ.H0_H0 ;  /* 0xa00000ff4f42a230 */ /* 0x004fea0000000900 */
[----:B------:R-:W-:Y:S01]  /*1df50*/  PRMT R3, R66, 0x7610, R3 ;  /* 0x0000761042037816 */ /* 0x000fe20000000003 */
[----:B------:R1:W-:Y:S03]  /*1df60*/  @!P2 STL.S16 [R1+0x5c], R66 ;  /* 0x00005c420100a387 */ /* 0x0003e60000100600 */
[----:B------:R-:W-:Y:S01]  /*1df70*/  @!P2 PRMT R79, R3, 0x5410, RZ ;  /* 0x00005410034fa816 */ /* 0x000fe200000000ff */
[----:B------:R2:W3:Y:S01]  /*1df80*/  LDL.S16 R90, [R1+0x78] ;  /* 0x00007800015a7983 */ /* 0x0004e20000100600 */
[----:B------:R-:W4:Y:S03]  /*1df90*/  MUFU.EX2 R3, R190 ;  /* 0x000000be00037308 */ /* 0x000f260000000800 */
[----:B------:R2:W5:Y:S04]  /*1dfa0*/  LDL.S16 R86, [R1+0x74] ;  /* 0x0000740001567983 */ /* 0x0005680000100600 */
[----:B------:R2:W2:Y:S04]  /*1dfb0*/  LDL.S16 R88, [R1+0x6c] ;  /* 0x00006c0001587983 */ /* 0x0004a80000100600 */
[----:B------:R2:W2:Y:S04]  /*1dfc0*/  LDL.S16 R95, [R1+0x68] ;  /* 0x00006800015f7983 */ /* 0x0004a80000100600 */
[----:B------:R-:W-:Y:S01]  /*1dfd0*/  STG.E.U16 [R156.64], R79 ;  /* 0x0000004f9c007986 */ /* 0x000fe2000c101520 */
[----:B-1----:R-:W-:Y:S01]  /*1dfe0*/  FMUL.FTZ R66, R0, R102 ;  /* 0x0000006600427220 */ /* 0x002fe20000410000 */
[----:B------:R-:W-:Y:S02]  /*1dff0*/  LOP3.LUT R0, R120, 0xff, RZ, 0xc0, !PT ;  /* 0x000000ff78007812 */ /* 0x000fe400078ec0ff */
[----:B----4-:R-:W-:Y:S01]  /*1e000*/  F2FP.PACK_AB R75, R76, R3 ;  /* 0x000000034c4b723e */ /* 0x010fe200000000ff */
[----:B------:R-:W-:Y:S01]  /*1e010*/  FADD.FTZ R3, R3, R87 ;  /* 0x0000005703037221 */ /* 0x000fe20000010000 */
[----:B------:R-:W-:Y:S01]  /*1e020*/  ISETP.GE.U32.AND P2, PT, R225, R0, PT ;  /* 0x00000000e100720c */ /* 0x000fe20003f46070 */
[----:B------:R1:W-:Y:S01]  /*1e030*/  MUFU.EX2 R87, R202 ;  /* 0x000000ca00577308 */ /* 0x0003e20000000800 */
[----:B------:R-:W-:Y:S02]  /*1e040*/  PRMT R74, R75, 0x7632, R74 ;  /* 0x000076324b4a7816 */ /* 0x000fe4000000004a */
[----:B------:R-:W-:Y:S04]  /*1e050*/  LOP3.LUT R0, R120, 0xffff, RZ, 0xc0, !PT ;  /* 0x0000ffff78007812 */ /* 0x000fe800078ec0ff */
[----:B------:R-:W-:Y:S04]  /*1e060*/  SHF.R.U32.HI R0, RZ, 0x8, R0 ;  /* 0x00000008ff007819 */ /* 0x000fe80000011600 */
[----:B------:R-:W-:Y:S04]  /*1e070*/  LOP3.LUT R0, R0, 0xffff, RZ, 0xc0, !PT ;  /* 0x0000ffff00007812 */ /* 0x000fe800078ec0ff */
[C---:B------:R-:W-:Y:S02]  /*1e080*/  ISETP.GE.U32.AND P1, PT, R225.reuse, R0, PT ;  /* 0x00000000e100720c */ /* 0x040fe40003f26070 */
[----:B------:R-:W-:Y:S04]  /*1e090*/  SHF.R.U32.HI R0, RZ, 0x10, R120 ;  /* 0x00000010ff007819 */ /* 0x000fe80000011678 */
[----:B------:R-:W-:Y:S02]  /*1e0a0*/  LOP3.LUT R0, R0, 0xff, RZ, 0xc0, !PT ;  /* 0x000000ff00007812 */ /* 0x000fe400078ec0ff */
[----:B-1----:R-:W-:Y:S01]  /*1e0b0*/  PRMT R202, R225, 0x7054, R225 ;  /* 0x00007054e1ca7816 */ /* 0x002fe200000000e1 */
[----:B---3--:R-:W-:Y:S02]  /*1e0c0*/  @!P0 HADD2 R90, -R73.H0_H0, -RZ.H0_H0 ;  /* 0xa00000ff495a8230 */ /* 0x008fe40000000900 */
[----:B-----5:R-:W-:Y:S03]  /*1e0d0*/  @!P3 HADD2 R86, -R72.H0_H0, -RZ.H0_H0 ;  /* 0xa00000ff4856b230 */ /* 0x020fe60000000900 */
[----:B------:R-:W-:Y:S01]  /*1e0e0*/  PRMT R83, R90, 0x7610, R83 ;  /* 0x000076105a537816 */ /* 0x000fe20000000053 */
[----:B------:R1:W-:Y:S01]  /*1e0f0*/  @!P0 STL.S16 [R1+0x78], R90 ;  /* 0x0000785a01008387 */ /* 0x0003e20000100600 */
[----:B--2---:R-:W-:Y:S01]  /*1e100*/  @!P5 HADD2 R88, -R75.H0_H0, -RZ.H0_H0 ;  /* 0xa00000ff4b58d230 */ /* 0x004fe20000000900 */
[----:B------:R-:W-:Y:S02]  /*1e110*/  PRMT R99, R86, 0x7610, R99 ;  /* 0x0000761056637816 */ /* 0x000fe40000000063 */
[----:B------:R2:W3:Y:S01]  /*1e120*/  LDL.S16 R93, [R1+0x64] ;  /* 0x00006400015d7983 */ /* 0x0004e20000100600 */
[----:B------:R-:W-:Y:S01]  /*1e130*/  @!P4 HADD2 R95, -R74.H0_H0, -RZ.H0_H0 ;  /* 0xa00000ff4a5fc230 */ /* 0x000fe20000000900 */
[----:B------:R-:W-:Y:S02]  /*1e140*/  PRMT R2, R88, 0x7610, R2 ;  /* 0x0000761058027816 */ /* 0x000fe40000000002 */
[----:B------:R-:W-:Y:S02]  /*1e150*/  @!P3 STL.S16 [R1+0x74], R86 ;  /* 0x000074560100b387 */ /* 0x000fe40000100600 */
[----:B------:R-:W-:Y:S02]  /*1e160*/  PRMT R102, R95, 0x7610, R102 ;  /* 0x000076105f667816 */ /* 0x000fe40000000066 */
[----:B------:R4:W-:Y:S04]  /*1e170*/  @!P5 STL.S16 [R1+0x6c], R88 ;  /* 0x00006c580100d387 */ /* 0x0009e80000100600 */
[----:B------:R2:W5:Y:S04]  /*1e180*/  LDL.S16 R108, [R1+0x80] ;  /* 0x00008000016c7983 */ /* 0x0005680000100600 */
[----:B------:R2:W-:Y:S04]  /*1e190*/  @!P4 STL.S16 [R1+0x68], R95 ;  /* 0x0000685f0100c387 */ /* 0x0005e80000100600 */
[----:B------:R3:W5:Y:S01]  /*1e1a0*/  LDL.S16 R110, [R1+0x7c] ;  /* 0x00007c00016e7983 */ /* 0x0007620000100600 */
[----:B-1----:R-:W-:Y:S02]  /*1e1b0*/  PRMT R90, R73, 0x5410, R72 ;  /* 0x00005410495a7816 */ /* 0x002fe40000000048 */
[----:B------:R-:W-:Y:S01]  /*1e1c0*/  @!P3 PRMT R72, R99, 0x5410, RZ ;  /* 0x000054106348b816 */ /* 0x000fe200000000ff */
[----:B------:R1:W5:Y:S01]  /*1e1d0*/  LDL.S16 R113, [R1+0x88] ;  /* 0x0000880001717983 */ /* 0x0003620000100600 */
[----:B------:R-:W-:Y:S01]  /*1e1e0*/  ISETP.GE.U32.AND P3, PT, R225, R106, PT ;  /* 0x0000006ae100720c */ /* 0x000fe20003f66070 */
[----:B------:R-:W-:Y:S01]  /*1e1f0*/  MUFU.EX2 R99, R199 ;  /* 0x000000c700637308 */ /* 0x000fe20000000800 */
[----:B------:R-:W-:Y:S01]  /*1e200*/  @!P0 PRMT R73, R83, 0x5410, RZ ;  /* 0x0000541053498816 */ /* 0x000fe200000000ff */
[----:B------:R1:W-:Y:S01]  /*1e210*/  STG.E.U16 [R152.64+0x2], R72 ;  /* 0x0000024898007986 */ /* 0x0003e2000c101520 */
[----:B------:R-:W-:Y:S02]  /*1e220*/  ISETP.GE.U32.AND P0, PT, R225, R0, PT ;  /* 0x00000000e100720c */ /* 0x000fe40003f06070 */
[----:B------:R-:W-:Y:S01]  /*1e230*/  SHF.R.U32.HI R0, RZ, 0x18, R120 ;  /* 0x00000018ff007819 */ /* 0x000fe20000011678 */
[----:B------:R-:W-:Y:S01]  /*1e240*/  STG.E.U16 [R152.64], R73 ;  /* 0x0000004998007986 */ /* 0x000fe2000c101520 */
[----:B----4-:R-:W-:Y:S02]  /*1e250*/  PRMT R88, R75, 0x5410, R74 ;  /* 0x000054104b587816 */ /* 0x010fe4000000004a */
[----:B------:R-:W-:Y:S01]  /*1e260*/  @!P5 PRMT R75, R2, 0x5410, RZ ;  /* 0x00005410024bd816 */ /* 0x000fe200000000ff */
[----:B------:R-:W-:Y:S01]  /*1e270*/  FADD.FTZ R2, R77, R89 ;  /* 0x000000594d027221 */ /* 0x000fe20000010000 */
[----:B------:R-:W-:Y:S01]  /*1e280*/  F2FP.PACK_AB R77, R78, R77 ;  /* 0x0000004d4e4d723e */ /* 0x000fe200000000ff */
[----:B------:R-:W4:Y:S01]  /*1e290*/  MUFU.EX2 R83, R146 ;  /* 0x0000009200537308 */ /* 0x000f220000000800 */
[----:B------:R-:W-:Y:S01]  /*1e2a0*/  @!P4 PRMT R74, R102, 0x5410, RZ ;  /* 0x00005410664ac816 */ /* 0x000fe200000000ff */
[----:B------:R-:W-:Y:S01]  /*1e2b0*/  FADD.FTZ R104, R78, R2 ;  /* 0x000000024e687221 */ /* 0x000fe20000010000 */
[----:B------:R-:W-:Y:S01]  /*1e2c0*/  F2FP.PACK_AB R2, R84, R85 ;  /* 0x000000555402723e */ /* 0x000fe200000000ff */
[----:B--2---:R-:W-:Y:S01]  /*1e2d0*/  FADD.FTZ R95, R76, R3 ;  /* 0x000000034c5f7221 */ /* 0x004fe20000010000 */
[----:B------:R-:W-:Y:S01]  /*1e2e0*/  PRMT R76, R77, 0x7632, R76 ;  /* 0x000076324d4c7816 */ /* 0x000fe2000000004c */
[----:B------:R-:W-:Y:S01]  /*1e2f0*/  STG.E.U16 [R148.64+0x12], R74 ;  /* 0x0000124a94007986 */ /* 0x000fe2000c101520 */
[----:B------:R-:W-:Y:S01]  /*1e300*/  ISETP.GE.U32.AND P4, PT, R225, R0, PT ;  /* 0x00000000e100720c */ /* 0x000fe20003f86070 */
[----:B------:R-:W-:Y:S01]  /*1e310*/  IMAD.WIDE.U32 R102, R213, -0x2daee0ad, RZ ;  /* 0xd2511f53d5667825 */ /* 0x000fe200078e00ff */
[----:B------:R-:W-:Y:S01]  /*1e320*/  PRMT R89, R77, 0x5410, R76 ;  /* 0x000054104d597816 */ /* 0x000fe2000000004c */
[----:B------:R-:W-:Y:S01]  /*1e330*/  STG.E.U16 [R148.64+0x10], R75 ;  /* 0x0000104b94007986 */ /* 0x000fe2000c101520 */
[----:B------:R-:W2:Y:S01]  /*1e340*/  MUFU.EX2 R86, R154 ;  /* 0x0000009a00567308 */ /* 0x000ea20000000800 */
[----:B------:R-:W-:Y:S01]  /*1e350*/  FADD.FTZ R0, R82, R92 ;  /* 0x0000005c52007221 */ /* 0x000fe20000010000 */
[----:B------:R-:W-:Y:S01]  /*1e360*/  LOP3.LUT R78, R103, UR13, R160, 0x96, !PT ;  /* 0x0000000d674e7c12 */ /* 0x000fe2000f8e96a0 */
[----:B------:R-:W-:Y:S01]  /*1e370*/  FADD.FTZ R3, R85, R96 ;  /* 0x0000006055037221 */ /* 0x000fe20000010000 */
[----:B------:R-:W-:Y:S01]  /*1e380*/  LOP3.LUT R139, R102, 0xff, RZ, 0xc0, !PT ;  /* 0x000000ff668b7812 */ /* 0x000fe200078ec0ff */
[----:B------:R-:W-:Y:S01]  /*1e390*/  FADD.FTZ R107, R80, R0 ;  /* 0x00000000506b7221 */ /* 0x000fe20000010000 */
[----:B------:R-:W-:Y:S01]  /*1e3a0*/  LOP3.LUT R0, R78, 0xffff, RZ, 0xc0, !PT ;  /* 0x0000ffff4e007812 */ /* 0x000fe200078ec0ff */
[----:B------:R-:W-:Y:S01]  /*1e3b0*/  FADD.FTZ R105, R84, R3 ;  /* 0x0000000354697221 */ /* 0x000fe20000010000 */
[----:B------:R-:W-:Y:S01]  /*1e3c0*/  F2FP.PACK_AB R3, R80, R82 ;  /* 0x000000525003723e */ /* 0x000fe200000000ff */
[----:B------:R-:W-:Y:S01]  /*1e3d0*/  FADD.FTZ R82, R94, R95 ;  /* 0x0000005f5e527221 */ /* 0x000fe20000010000 */
[----:B------:R-:W-:Y:S01]  /*1e3e0*/  SHF.R.U32.HI R0, RZ, 0x8, R0 ;  /* 0x00000008ff007819 */ /* 0x000fe20000011600 */
[----:B------:R-:W-:Y:S01]  /*1e3f0*/  MUFU.EX2 R95, R200 ;  /* 0x000000c8005f7308 */ /* 0x000fe20000000800 */
[----:B------:R-:W-:Y:S02]  /*1e400*/  F2FP.PACK_AB R80, R91, R94 ;  /* 0x0000005e5b50723e */ /* 0x000fe400000000ff */
[----:B------:R-:W-:Y:S02]  /*1e410*/  LOP3.LUT R0, R0, 0xffff, RZ, 0xc0, !PT ;  /* 0x0000ffff00007812 */ /* 0x000fe400078ec0ff */
[----:B------:R-:W-:Y:S02]  /*1e420*/  LOP3.LUT R111, R78, 0xff, RZ, 0xc0, !PT ;  /* 0x000000ff4e6f7812 */ /* 0x000fe400078ec0ff */
[--C-:B------:R-:W-:Y:S02]  /*1e430*/  SHF.R.U32.HI R85, RZ, 0x18, R78.reuse ;  /* 0x00000018ff557819 */ /* 0x100fe4000001164e */
[----:B------:R-:W-:Y:S01]  /*1e440*/  SHF.R.U32.HI R78, RZ, 0x10, R78 ;  /* 0x00000010ff4e7819 */ /* 0x000fe2000001164e */
[----:B------:R-:W-:Y:S01]  /*1e450*/  MUFU.EX2 R92, R201 ;  /* 0x000000c9005c7308 */ /* 0x000fe20000000800 */
[----:B------:R-:W-:Y:S02]  /*1e460*/  ISETP.GE.U32.AND P5, PT, R225, R85, PT ;  /* 0x00000055e100720c */ /* 0x000fe40003fa6070 */
[----:B------:R-:W-:Y:S02]  /*1e470*/  LOP3.LUT R78, R78, 0xff, RZ, 0xc0, !PT ;  /* 0x000000ff4e4e7812 */ /* 0x000fe400078ec0ff */
[----:B------:R-:W-:Y:S02]  /*1e480*/  F2FP.PACK_AB R85, R81, R101 ;  /* 0x000000655155723e */ /* 0x000fe400000000ff */
[----:B-1----:R-:W-:Y:S03]  /*1e490*/  IADD3 R72, R206, 0x1, RZ ;  /* 0x00000001ce487810 */ /* 0x002fe60007ffe0ff */
[----:B------:R-:W-:Y:S01]  /*1e4a0*/  MUFU.EX2 R96, R197 ;  /* 0x000000c500607308 */ /* 0x000fe20000000800 */
[----:B------:R-:W-:Y:S01]  /*1e4b0*/  LOP3.LUT R72, R72, UR35, RZ, 0x3c, !PT ;  /* 0x0000002348487c12 */ /* 0x000fe2000f8e3cff */
[----:B---3--:R-:W-:Y:S05]  /*1e4c0*/  @!P6 HADD2 R93, -R77.H0_H0, -RZ.H0_H0 ;  /* 0xa00000ff4d5de230 */ /* 0x008fea0000000900 */
[----:B------:R-:W-:Y:S01]  /*1e4d0*/  PRMT R114, R93, 0x7610, R114 ;  /* 0x000076105d727816 */ /* 0x000fe20000000072 */
[----:B------:R1:W-:Y:S03]  /*1e4e0*/  @!P6 STL.S16 [R1+0x64], R93 ;  /* 0x0000645d0100e387 */ /* 0x0003e60000100600 */
[----:B------:R-:W-:Y:S02]  /*1e4f0*/  @!P6 PRMT R77, R114, 0x5410, RZ ;  /* 0x00005410724de816 */ /* 0x000fe400000000ff */
[C---:B------:R-:W-:Y:S01]  /*1e500*/  ISETP.GE.U32.AND P6, PT, R225.reuse, R0, PT ;  /* 0x00000000e100720c */ /* 0x040fe20003fc6070 */
[----:B-----5:R-:W-:Y:S01]  /*1e510*/  @!P3 HADD2 R108, -R76.H0_H0, -RZ.H0_H0 ;  /* 0xa00000ff4c6cb230 */ /* 0x020fe20000000900 */
[----:B------:R-:W-:Y:S01]  /*1e520*/  PRMT R0, R2, 0x7632, R0 ;  /* 0x0000763202007816 */ /* 0x000fe20000000000 */
[----:B------:R3:W5:Y:S03]  /*1e530*/  LDL.S16 R114, [R1+0x84] ;  /* 0x0000840001727983 */ /* 0x0007660000100600 */
[----:B------:R-:W-:Y:S01]  /*1e540*/  PRMT R84, R108, 0x7610, R84 ;  /* 0x000076106c547816 */ /* 0x000fe20000000054 */
[----:B------:R3:W-:Y:S01]  /*1e550*/  @!P3 STL.S16 [R1+0x80], R108 ;  /* 0x0000806c0100b387 */ /* 0x0007e20000100600 */
[----:B------:R-:W-:Y:S02]  /*1e560*/  @!P2 HADD2 R110, -R2.H0_H0, -RZ.H0_H0 ;  /* 0xa00000ff026ea230 */ /* 0x000fe40000000900 */
[----:B------:R-:W-:Y:S01]  /*1e570*/  @!P3 PRMT R76, R84, 0x5410, RZ ;  /* 0x00005410544cb816 */ /* 0x000fe200000000ff */
[----:B------:R-:W-:Y:S01]  /*1e580*/  STG.E.U16 [R150.64+0x10], R77 ;  /* 0x0000104d96007986 */ /* 0x000fe2000c101520 */
[----:B------:R-:W-:Y:S01]  /*1e590*/  ISETP.GE.U32.AND P3, PT, R225, R78, PT ;  /* 0x0000004ee100720c */ /* 0x000fe20003f66070 */
[----:B------:R-:W-:Y:S01]  /*1e5a0*/  @!P1 HADD2 R113, -R0.H0_H0, -RZ.H0_H0 ;  /* 0xa00000ff00719230 */ /* 0x000fe20000000900 */
[----:B------:R-:W-:Y:S01]  /*1e5b0*/  PRMT R94, R110, 0x7610, R94 ;  /* 0x000076106e5e7816 */ /* 0x000fe2000000005e */
[----:B------:R3:W-:Y:S01]  /*1e5c0*/  @!P2 STL.S16 [R1+0x7c], R110 ;  /* 0x00007c6e0100a387 */ /* 0x0007e20000100600 */
[----:B------:R-:W-:Y:S01]  /*1e5d0*/  PRMT R78, R3, 0x7632, R78 ;  /* 0x00007632034e7816 */ /* 0x000fe2000000004e */
[----:B------:R-:W-:Y:S02]  /*1e5e0*/  FADD.FTZ R84, R100, R104 ;  /* 0x0000006864547221 */ /* 0x000fe40000010000 */
[----:B------:R-:W-:Y:S01]  /*1e5f0*/  STG.E.U16 [R150.64+0x12], R76 ;  /* 0x0000124c96007986 */ /* 0x000fe2000c101520 */
[----:B-1----:R-:W1:Y:S01]  /*1e600*/  MUFU.EX2 R93, R196 ;  /* 0x000000c4005d7308 */ /* 0x002e620000000800 */
[----:B------:R-:W-:Y:S02]  /*1e610*/  FADD.FTZ R104, R98, R84 ;  /* 0x0000005462687221 */ /* 0x000fe40000010000 */
[----:B------:R-:W-:Y:S04]  /*1e620*/  FADD.FTZ R84, R101, R105 ;  /* 0x0000006965547221 */ /* 0x000fe80000010000 */
[----:B------:R-:W-:Y:S01]  /*1e630*/  FADD.FTZ R106, R81, R84 ;  /* 0x00000054516a7221 */ /* 0x000fe20000010000 */
[----:B------:R-:W-:Y:S01]  /*1e640*/  LOP3.LUT R84, R119, UR13, R194, 0x96, !PT ;  /* 0x0000000d77547c12 */ /* 0x000fe2000f8e96c2 */
[----:B----4-:R-:W-:Y:S01]  /*1e650*/  FADD.FTZ R81, R83, R107 ;  /* 0x0000006b53517221 */ /* 0x010fe20000010000 */
[----:B--2---:R-:W-:Y:S02]  /*1e660*/  F2FP.PACK_AB R83, R86, R83 ;  /* 0x000000535653723e */ /* 0x004fe400000000ff */
[----:B------:R-:W-:Y:S01]  /*1e670*/  LOP3.LUT R79, R84, 0xffff, RZ, 0xc0, !PT ;  /* 0x0000ffff544f7812 */ /* 0x000fe200078ec0ff */
[----:B---3--:R-:W-:Y:S01]  /*1e680*/  FADD.FTZ R108, R91, R82 ;  /* 0x000000525b6c7221 */ /* 0x008fe20000010000 */
[----:B------:R-:W-:Y:S01]  /*1e690*/  PRMT R91, R113, 0x7610, R91 ;  /* 0x00007610715b7816 */ /* 0x000fe2000000005b */
[----:B------:R-:W-:Y:S01]  /*1e6a0*/  FADD.FTZ R105, R86, R81 ;  /* 0x0000005156697221 */ /* 0x000fe20000010000 */
[----:B------:R-:W-:Y:S02]  /*1e6b0*/  F2FP.PACK_AB R82, R98, R100 ;  /* 0x000000646252723e */ /* 0x000fe400000000ff */
[----:B------:R-:W-:Y:S01]  /*1e6c0*/  PRMT R98, R2, 0x5410, R0 ;  /* 0x0000541002627816 */ /* 0x000fe20000000000 */
[----:B------:R-:W-:Y:S01]  /*1e6d0*/  MUFU.EX2 R100, R195 ;  /* 0x000000c300647308 */ /* 0x000fe20000000800 */
[----:B------:R-:W-:Y:S01]  /*1e6e0*/  @!P1 PRMT R0, R91, 0x5410, RZ ;  /* 0x000054105b009816 */ /* 0x000fe200000000ff */
[----:B------:R2:W3:Y:S01]  /*1e6f0*/  LDL.S16 R110, [R1+0x94] ;  /* 0x00009400016e7983 */ /* 0x0004e20000100600 */
[----:B------:R-:W-:Y:S02]  /*1e700*/  PRMT R91, R3, 0x5410, R78 ;  /* 0x00005410035b7816 */ /* 0x000fe4000000004e */
[----:B------:R-:W-:Y:S01]  /*1e710*/  LOP3.LUT R81, R84, 0xff, RZ, 0xc0, !PT ;  /* 0x000000ff54517812 */ /* 0x000fe200078ec0ff */
[----:B------:R4:W-:Y:S01]  /*1e720*/  @!P1 STL.S16 [R1+0x88], R113 ;  /* 0x0000887101009387 */ /* 0x0009e20000100600 */
[----:B------:R-:W-:Y:S02]  /*1e730*/  @!P2 PRMT R2, R94, 0x5410, RZ ;  /* 0x000054105e02a816 */ /* 0x000fe400000000ff */
[----:B------:R-:W-:Y:S01]  /*1e740*/  ISETP.GE.U32.AND P2, PT, R225, R81, PT ;  /* 0x00000051e100720c */ /* 0x000fe20003f46070 */
[----:B------:R2:W2:Y:S01]  /*1e750*/  LDL.S16 R125, [R1+0x90] ;  /* 0x00009000017d7983 */ /* 0x0004a20000100600 */
[----:B------:R-:W-:Y:S01]  /*1e760*/  SHF.R.U32.HI R79, RZ, 0x8, R79 ;  /* 0x00000008ff4f7819 */ /* 0x000fe2000001164f */
[----:B------:R-:W-:Y:S01]  /*1e770*/  FADD.FTZ R81, R99, R108 ;  /* 0x0000006c63517221 */ /* 0x000fe20000010000 */
[----:B------:R-:W-:Y:S01]  /*1e780*/  F2FP.PACK_AB R86, R87, R99 ;  /* 0x000000635756723e */ /* 0x000fe200000000ff */
[----:B------:R1:W-:Y:S01]  /*1e790*/  STG.E.U16 [R156.64+0xe], R2 ;  /* 0x00000e029c007986 */ /* 0x0003e2000c101520 */
[--C-:B------:R-:W-:Y:S01]  /*1e7a0*/  SHF.R.U32.HI R138, RZ, 0x18, R84.reuse ;  /* 0x00000018ff8a7819 */ /* 0x100fe20000011654 */
[----:B------:R-:W-:Y:S01]  /*1e7b0*/  MUFU.EX2 R99, R212 ;  /* 0x000000d400637308 */ /* 0x000fe20000000800 */
[----:B------:R-:W-:Y:S01]  /*1e7c0*/  SHF.R.U32.HI R84, RZ, 0x10, R84 ;  /* 0x00000010ff547819 */ /* 0x000fe20000011654 */
[----:B------:R5:W-:Y:S03]  /*1e7d0*/  STG.E.U16 [R156.64+0x10], R0 ;  /* 0x000010009c007986 */ /* 0x000be6000c101520 */
[----:B------:R-:W-:Y:S02]  /*1e7e0*/  LOP3.LUT R73, R84, 0xff, RZ, 0xc0, !PT ;  /* 0x000000ff54497812 */ /* 0x000fe400078ec0ff */
[----:B------:R-:W-:Y:S03]  /*1e7f0*/  PRMT R84, R85, 0x7632, R84 ;  /* 0x0000763255547816 */ /* 0x000fe60000000054 */
[----:B------:R-:W-:Y:S01]  /*1e800*/  MUFU.EX2 R94, R198 ;  /* 0x000000c6005e7308 */ /* 0x000fe20000000800 */
[----:B----4-:R2:W2:Y:S01]  /*1e810*/  LDL.S16 R113, [R1+0x8c] ;  /* 0x00008c0001717983 */ /* 0x0104a20000100600 */
[----:B-1----:R-:W-:Y:S01]  /*1e820*/  PRMT R2, R86, 0x7632, R2 ;  /* 0x0000763256027816 */ /* 0x002fe20000000002 */
[----:B-----5:R-:W-:Y:S05]  /*1e830*/  @!P0 HADD2 R114, -R3.H0_H0, -RZ.H0_H0 ;  /* 0xa00000ff03728230 */ /* 0x020fea0000000900 */
[----:B------:R-:W-:Y:S01]  /*1e840*/  PRMT R101, R114, 0x7610, R101 ;  /* 0x0000761072657816 */ /* 0x000fe20000000065 */
[----:B------:R1:W-:Y:S03]  /*1e850*/  @!P0 STL.S16 [R1+0x84], R114 ;  /* 0x0000847201008387 */ /* 0x0003e60000100600 */
[----:B------:R-:W-:Y:S02]  /*1e860*/  @!P0 PRMT R3, R101, 0x5410, RZ ;  /* 0x0000541065038816 */ /* 0x000fe400000000ff */
[----:B------:R-:W-:Y:S01]  /*1e870*/  ISETP.GE.U32.AND P0, PT, R225, R111, PT ;  /* 0x0000006fe100720c */ /* 0x000fe20003f06070 */
[----:B------:R-:W5:Y:S01]  /*1e880*/  MUFU.EX2 R101, R209 ;  /* 0x000000d100657308 */ /* 0x000f620000000800 */
[----:B------:R-:W-:Y:S01]  /*1e890*/  F2FP.PACK_AB R111, R92, R93 ;  /* 0x0000005d5c6f723e */ /* 0x000fe200000000ff */
[----:B------:R3:W-:Y:S03]  /*1e8a0*/  STG.E.U16 [R152.64+0x10], R3 ;  /* 0x0000100398007986 */ /* 0x0007e6000c101520 */
[----:B------:R-:W-:Y:S01]  /*1e8b0*/  PRMT R0, R111, 0x7610, R0 ;  /* 0x000076106f007816 */ /* 0x000fe20000000000 */
[----:B-1----:R1:W4:Y:S01]  /*1e8c0*/  LDL.S16 R114, [R1+0x9c] ;  /* 0x00009c0001727983 */ /* 0x0023220000100600 */
[----:B-----5:R-:W-:Y:S01]  /*1e8d0*/  F2FP.PACK_AB R131, R99, R101 ;  /* 0x000000656383723e */ /* 0x020fe200000000ff */
[----:B---3--:R-:W-:Y:S01]  /*1e8e0*/  @!P4 HADD2 R110, -R78.H0_H0, -RZ.H0_H0 ;  /* 0xa00000ff4e6ec230 */ /* 0x008fe20000000900 */
[----:B------:R-:W-:Y:S04]  /*1e8f0*/  SHF.R.U32.HI R3, RZ, 0x18, R118 ;  /* 0x00000018ff037819 */ /* 0x000fe80000011676 */
[----:B------:R-:W-:Y:S01]  /*1e900*/  PRMT R107, R110, 0x7610, R107 ;  /* 0x000076106e6b7816 */ /* 0x000fe2000000006b */
[----:B------:R3:W-:Y:S01]  /*1e910*/  @!P4 STL.S16 [R1+0x94], R110 ;  /* 0x0000946e0100c387 */ /* 0x0007e20000100600 */
[----:B--2---:R-:W-:Y:S02]  /*1e920*/  @!P0 HADD2 R125, -R80.H0_H0, -RZ.H0_H0 ;  /* 0xa00000ff507d8230 */ /* 0x004fe40000000900 */
[----:B------:R-:W-:Y:S01]  /*1e930*/  @!P4 PRMT R78, R107, 0x5410, RZ ;  /* 0x000054106b4ec816 */ /* 0x000fe200000000ff */
[----:B------:R1:W2:Y:S02]  /*1e940*/  LDL.S16 R123, [R1+0x98] ;  /* 0x00009800017b7983 */ /* 0x0002a40000100600 */
[----:B------:R-:W-:Y:S02]  /*1e950*/  PRMT R122, R125, 0x7610, R122 ;  /* 0x000076107d7a7816 */ /* 0x000fe4000000007a */
[----:B------:R1:W5:Y:S04]  /*1e960*/  LDL.S16 R107, [R1+0xa8] ;  /* 0x0000a800016b7983 */ /* 0x0003680000100600 */
[----:B------:R-:W-:Y:S04]  /*1e970*/  @!P0 STL.S16 [R1+0x90], R125 ;  /* 0x0000907d01008387 */ /* 0x000fe80000100600 */
[----:B------:R-:W-:Y:S01]  /*1e980*/  STG.E.U16 [R152.64+0x12], R78 ;  /* 0x0000124e98007986 */ /* 0x000fe2000c101520 */
[----:B---3--:R-:W-:Y:S01]  /*1e990*/  FADD.FTZ R110, R87, R81 ;  /* 0x00000051576e7221 */ /* 0x008fe20000010000 */
[----:B------:R-:W-:Y:S02]  /*1e9a0*/  LOP3.LUT R81, R79, 0xffff, RZ, 0xc0, !PT ;  /* 0x0000ffff4f517812 */ /* 0x000fe400078ec0ff */
[----:B------:R-:W-:Y:S02]  /*1e9b0*/  PRMT R79, R80, 0x7632, R79 ;  /* 0x00007632504f7816 */ /* 0x000fe4000000004f */
[----:B------:R-:W-:Y:S01]  /*1e9c0*/  ISETP.GE.U32.AND P1, PT, R225, R81, PT ;  /* 0x00000051e100720c */ /* 0x000fe20003f26070 */
[----:B------:R-:W-:Y:S02]  /*1e9d0*/  FADD.FTZ R81, R93, R104 ;  /* 0x000000685d517221 */ /* 0x000fe40000010000 */
[----:B------:R-:W-:Y:S01]  /*1e9e0*/  @!P6 HADD2 R113, -R79.H0_H0, -RZ.H0_H0 ;  /* 0xa00000ff4f71e230 */ /* 0x000fe20000000900 */
[----:B------:R-:W3:Y:S01]  /*1e9f0*/  MUFU.EX2 R104, R207 ;  /* 0x000000cf00687308 */ /* 0x000ee20000000800 */
[----:B------:R-:W-:Y:S01]  /*1ea00*/  FADD.FTZ R108, R92, R81 ;  /* 0x000000515c6c7221 */ /* 0x000fe20000010000 */
[----:B------:R-:W-:Y:S01]  /*1ea10*/  F2FP.PACK_AB R92, R95, R96 ;  /* 0x000000605f5c723e */ /* 0x000fe200000000ff */
[----:B------:R-:W-:Y:S01]  /*1ea20*/  FADD.FTZ R81, R96, R106 ;  /* 0x0000006a60517221 */ /* 0x000fe20000010000 */
[----:B------:R-:W-:Y:S01]  /*1ea30*/  PRMT R87, R113, 0x7610, R87 ;  /* 0x0000761071577816 */ /* 0x000fe20000000057 */
[----:B------:R1:W-:Y:S02]  /*1ea40*/  @!P6 STL.S16 [R1+0x8c], R113 ;  /* 0x00008c710100e387 */ /* 0x0003e40000100600 */
[--C-:B------:R-:W-:Y:S01]  /*1ea50*/  FADD.FTZ R106, R95, R81.reuse ;  /* 0x000000515f6a7221 */ /* 0x100fe20000010000 */
[----:B------:R-:W-:Y:S01]  /*1ea60*/  PRMT R81, R82, 0x7632, R81 ;  /* 0x0000763252517816 */ /* 0x000fe20000000051 */
[----:B------:R2:W5:Y:S01]  /*1ea70*/  LDL.S16 R93, [R1+0xa0] ;  /* 0x0000a000015d7983 */ /* 0x0005620000100600 */
[----:B------:R-:W1:Y:S01]  /*1ea80*/  MUFU.EX2 R95, R210 ;  /* 0x000000d2005f7308 */ /* 0x000e620000000800 */
[----:B---3--:R-:W-:Y:S01]  /*1ea90*/  FADD.FTZ R74, R104, R108 ;  /* 0x0000006c684a7221 */ /* 0x008fe20000010000 */
[----:B------:R-:W-:Y:S02]  /*1eaa0*/  SHF.R.U32.HI R108, RZ, 0x10, R140 ;  /* 0x00000010ff6c7819 */ /* 0x000fe4000001168c */
[----:B-1----:R-:W-:Y:S02]  /*1eab0*/  PRMT R113, R80, 0x5410, R79 ;  /* 0x0000541050717816 */ /* 0x002fe4000000004f */
[----:B------:R-:W-:Y:S02]  /*1eac0*/  @!P0 PRMT R80, R122, 0x5410, RZ ;  /* 0x000054107a508816 */ /* 0x000fe400000000ff */
[----:B------:R-:W-:Y:S01]  /*1ead0*/  ISETP.GE.U32.AND P0, PT, R225, R73, PT ;  /* 0x00000049e100720c */ /* 0x000fe20003f06070 */
[----:B------:R1:W3:Y:S01]  /*1eae0*/  LDL.S16 R122, [R1+0xa4] ;  /* 0x0000a400017a7983 */ /* 0x0002e20000100600 */
[----:B------:R-:W-:Y:S01]  /*1eaf0*/  LOP3.LUT R73, R102, 0xffff, RZ, 0xc0, !PT ;  /* 0x0000ffff66497812 */ /* 0x000fe200078ec0ff */
[----:B------:R-:W-:Y:S01]  /*1eb00*/  FADD.FTZ R128, R95, R74 ;  /* 0x0000004a5f807221 */ /* 0x000fe20000010000 */
[----:B------:R-:W-:Y:S01]  /*1eb10*/  @!P6 PRMT R79, R87, 0x5410, RZ ;  /* 0x00005410574fe816 */ /* 0x000fe200000000ff */
[----:B------:R-:W-:Y:S01]  /*1eb20*/  FADD.FTZ R87, R100, R105 ;  /* 0x0000006964577221 */ /* 0x000fe20000010000 */
[----:B------:R-:W-:Y:S01]  /*1eb30*/  SHF.R.U32.HI R73, RZ, 0x8, R73 ;  /* 0x00000008ff497819 */ /* 0x000fe20000011649 */
[----:B------:R-:W-:Y:S01]  /*1eb40*/  STG.E.U16 [R148.64+0x20], R80 ;  /* 0x0000205094007986 */ /* 0x000fe2000c101520 */
[C---:B------:R-:W-:Y:S01]  /*1eb50*/  F2FP.PACK_AB R100, R94.reuse, R100 ;  /* 0x000000645e64723e */ /* 0x040fe200000000ff */
[----:B------:R-:W-:Y:S01]  /*1eb60*/  FADD.FTZ R96, R94, R87 ;  /* 0x000000575e607221 */ /* 0x000fe20000010000 */
[----:B------:R-:W-:Y:S01]  /*1eb70*/  LOP3.LUT R134, R73, 0xffff, RZ, 0xc0, !PT ;  /* 0x0000ffff49867812 */ /* 0x000fe200078ec0ff */
[----:B------:R-:W-:Y:S01]  /*1eb80*/  STG.E.U16 [R148.64+0x22], R79 ;  /* 0x0000224f94007986 */ /* 0x000fe2000c101520 */
[--C-:B------:R-:W-:Y:S01]  /*1eb90*/  SHF.R.U32.HI R73, RZ, 0x18, R102.reuse ;  /* 0x00000018ff497819 */ /* 0x100fe20000011666 */
[----:B------:R-:W1:Y:S01]  /*1eba0*/  MUFU.EX2 R105, R205 ;  /* 0x000000cd00697308 */ /* 0x000e620000000800 */
[----:B------:R-:W-:Y:S02]  /*1ebb0*/  F2FP.PACK_AB R104, R95, R104 ;  /* 0x000000685f68723e */ /* 0x000fe400000000ff */
[----:B------:R-:W-:Y:S02]  /*1ebc0*/  ISETP.GE.U32.AND P6, PT, R225, R73, PT ;  /* 0x00000049e100720c */ /* 0x000fe40003fc6070 */
[----:B------:R-:W-:Y:S02]  /*1ebd0*/  LOP3.LUT R73, R233, R72, RZ, 0x3c, !PT ;  /* 0x00000048e9497212 */ /* 0x000fe400078e3cff */
[----:B------:R-:W-:Y:S02]  /*1ebe0*/  LOP3.LUT R72, R118, 0xff, RZ, 0xc0, !PT ;  /* 0x000000ff76487812 */ /* 0x000fe400078ec0ff */
[----:B------:R-:W-:Y:S04]  /*1ebf0*/  SHF.R.U32.HI R87, RZ, 0x10, R102 ;  /* 0x00000010ff577819 */ /* 0x000fe80000011666 */
[----:B------:R-:W-:Y:S02]  /*1ec00*/  LOP3.LUT R136, R87, 0xff, RZ, 0xc0, !PT ;  /* 0x000000ff57887812 */ /* 0x000fe400078ec0ff */
[----:B------:R-:W-:Y:S02]  /*1ec10*/  PRMT R87, R83, 0x7632, R87 ;  /* 0x0000763253577816 */ /* 0x000fe40000000057 */
[----:B------:R-:W-:Y:S02]  /*1ec20*/  ISETP.GE.U32.AND P4, PT, R225, R136, PT ;  /* 0x00000088e100720c */ /* 0x000fe40003f86070 */
[----:B------:R-:W-:Y:S04]  /*1ec30*/  @P6 LOP3.LUT R179, R179, 0x4000, RZ, 0xfc, !PT ;  /* 0x00004000b3b36812 */ /* 0x000fe800078efcff */
[----:B------:R-:W-:Y:S01]  /*1ec40*/  LOP3.LUT R179, R179, 0xffff7fff, RZ, 0xc0, !PT ;  /* 0xffff7fffb3b37812 */ /* 0x000fe200078ec0ff */
[----:B-1----:R-:W-:Y:S01]  /*1ec50*/  FADD.FTZ R74, R105, R106 ;  /* 0x0000006a694a7221 */ /* 0x002fe20000010000 */
[----:B----4-:R-:W-:Y:S05]  /*1ec60*/  @!P3 HADD2 R114, -R82.H0_H0, -RZ.H0_H0 ;  /* 0xa00000ff5272b230 */ /* 0x010fea0000000900 */
[----:B------:R-:W-:Y:S01]  /*1ec70*/  PRMT R124, R114, 0x7610, R124 ;  /* 0x00007610727c7816 */ /* 0x000fe2000000007c */
[----:B------:R1:W-:Y:S01]  /*1ec80*/  @!P3 STL.S16 [R1+0x9c], R114 ;  /* 0x00009c720100b387 */ /* 0x0003e20000100600 */
[----:B--2---:R-:W-:Y:S02]  /*1ec90*/  @!P5 HADD2 R123, -R81.H0_H0, -RZ.H0_H0 ;  /* 0xa00000ff517bd230 */ /* 0x004fe40000000900 */
[----:B-----5:R-:W-:Y:S03]  /*1eca0*/  @!P2 HADD2 R107, -R85.H0_H0, -RZ.H0_H0 ;  /* 0xa00000ff556ba230 */ /* 0x020fe60000000900 */
[----:B------:R-:W-:Y:S01]  /*1ecb0*/  PRMT R115, R123, 0x7610, R115 ;  /* 0x000076107b737816 */ /* 0x000fe20000000073 */
[----:B------:R-:W-:Y:S01]  /*1ecc0*/  @!P5 STL.S16 [R1+0x98], R123 ;  /* 0x0000987b0100d387 */ /* 0x000fe20000100600 */
[----:B------:R-:W-:Y:S03]  /*1ecd0*/  PRMT R94, R107, 0x7610, R94 ;  /* 0x000076106b5e7816 */ /* 0x000fe6000000005e */
[----:B------:R2:W-:Y:S01]  /*1ece0*/  @!P2 STL.S16 [R1+0xa8], R107 ;  /* 0x0000a86b0100a387 */ /* 0x0005e20000100600 */
[----:B-1----:R-:W-:Y:S02]  /*1ecf0*/  PRMT R114, R82, 0x5410, R81 ;  /* 0x0000541052727816 */ /* 0x002fe40000000051 */
[----:B------:R-:W-:Y:S02]  /*1ed00*/  @!P5 PRMT R81, R115, 0x5410, RZ ;  /* 0x000054107351d816 */ /* 0x000fe400000000ff */
[----:B------:R-:W-:Y:S02]  /*1ed10*/  PRMT R115, R85, 0x5410, R84 ;  /* 0x0000541055737816 */ /* 0x000fe40000000054 */
[----:B------:R-:W-:Y:S01]  /*1ed20*/  @!P2 PRMT R85, R94, 0x5410, RZ ;  /* 0x000054105e55a816 */ /* 0x000fe200000000ff */
[----:B------:R-:W-:Y:S01]  /*1ed30*/  STG.E.U16 [R150.64+0x22], R81 ;  /* 0x0000225196007986 */ /* 0x000fe2000c101520 */
[----:B------:R-:W-:Y:S01]  /*1ed40*/  @!P3 PRMT R82, R124, 0x5410, RZ ;  /* 0x000054107c52b816 */ /* 0x000fe200000000ff */
[----:B------:R-:W1:Y:S01]  /*1ed50*/  MUFU.EX2 R94, R211 ;  /* 0x000000d3005e7308 */ /* 0x000e620000000800 */
[----:B------:R-:W-:Y:S01]  /*1ed60*/  ISETP.GE.U32.AND P3, PT, R225, R72, PT ;  /* 0x00000048e100720c */ /* 0x000fe20003f66070 */
[----:B------:R-:W-:Y:S01]  /*1ed70*/  IMAD.WIDE.U32 R124, R73, -0x326172a9, RZ ;  /* 0xcd9e8d57497c7825 */ /* 0x000fe200078e00ff */
[C---:B------:R-:W-:Y:S01]  /*1ed80*/  ISETP.GE.U32.AND P2, PT, R225.reuse, R138, PT ;  /* 0x0000008ae100720c */ /* 0x040fe20003f46070 */
[----:B------:R-:W-:Y:S01]  /*1ed90*/  STG.E.U16 [R150.64+0x20], R82 ;  /* 0x0000205296007986 */ /* 0x000fe2000c101520 */
[----:B------:R-:W-:Y:S01]  /*1eda0*/  ISETP.GE.U32.AND P5, PT, R225, R134, PT ;  /* 0x00000086e100720c */ /* 0x000fe20003fa6070 */
[----:B------:R-:W-:Y:S01]  /*1edb0*/  FADD.FTZ R72, R101, R110 ;  /* 0x0000006e65487221 */ /* 0x000fe20000010000 */
[----:B------:R-:W-:Y:S01]  /*1edc0*/  LOP3.LUT R73, R125, UR11, R132, 0x96, !PT ;  /* 0x0000000b7d497c12 */ /* 0x000fe2000f8e9684 */
[----:B------:R-:W-:Y:S02]  /*1edd0*/  STG.E.U16 [R156.64+0x1e], R85 ;  /* 0x00001e559c007986 */ /* 0x000fe4000c101520 */
[----:B------:R-:W-:Y:S01]  /*1ede0*/  FADD.FTZ R110, R99, R72 ;  /* 0x00000048636e7221 */ /* 0x000fe20000010000 */
[----:B------:R-:W-:Y:S01]  /*1edf0*/  MUFU.EX2 R101, R214 ;  /* 0x000000d600657308 */ /* 0x000fe20000000800 */
[----:B------:R-:W-:Y:S02]  /*1ee00*/  IMAD.WIDE.U32 R72, R73, -0x2daee0ad, RZ ;  /* 0xd2511f5349487825 */ /* 0x000fe400078e00ff */
[----:B------:R-:W-:Y:S01]  /*1ee10*/  @P3 LOP3.LUT R179, R179, 0x8000, RZ, 0xfc, !PT ;  /* 0x00008000b3b33812 */ /* 0x000fe200078efcff */
[----:B------:R-:W-:Y:S02]  /*1ee20*/  @!P0 HADD2 R93, -R83.H0_H0, -RZ.H0_H0 ;  /* 0xa00000ff535d8230 */ /* 0x000fe40000000900 */
[----:B------:R-:W-:Y:S02]  /*1ee30*/  LOP3.LUT R95, R73, UR4, R248, 0x96, !PT ;  /* 0x00000004495f7c12 */ /* 0x000fe4000f8e96f8 */
[----:B------:R-:W-:Y:S02]  /*1ee40*/  LOP3.LUT R179, R179, 0xfffeffff, RZ, 0xc0, !PT ;  /* 0xfffeffffb3b37812 */ /* 0x000fe400078ec0ff */
[----:B------:R-:W-:Y:S01]  /*1ee50*/  PRMT R117, R93, 0x7610, R117 ;  /* 0x000076105d757816 */ /* 0x000fe20000000075 */
[----:B--2---:R-:W2:Y:S01]  /*1ee60*/  MUFU.EX2 R107, R203 ;  /* 0x000000cb006b7308 */ /* 0x004ea20000000800 */
[C---:B-1----:R-:W-:Y:S01]  /*1ee70*/  F2FP.PACK_AB R105, R94.reuse, R105 ;  /* 0x000000695e69723e */ /* 0x042fe200000000ff */
[----:B------:R-:W-:Y:S01]  /*1ee80*/  FADD.FTZ R99, R94, R74 ;  /* 0x0000004a5e637221 */ /* 0x000fe20000010000 */
[----:B------:R-:W-:Y:S01]  /*1ee90*/  LOP3.LUT R74, R145, UR10, R124, 0x96, !PT ;  /* 0x0000000a914a7c12 */ /* 0x000fe2000f8e967c */
[----:B------:R-:W-:Y:S04]  /*1eea0*/  IMAD.WIDE.U32 R94, R95, -0x326172a9, RZ ;  /* 0xcd9e8d575f5e7825 */ /* 0x000fe800078e00ff */
[----:B------:R-:W-:Y:S05]  /*1eeb0*/  IMAD.WIDE.U32 R74, R74, -0x2daee0ad, RZ ;  /* 0xd2511f534a4a7825 */ /* 0x000fea00078e00ff */
[----:B------:R-:W-:Y:S01]  /*1eec0*/  LOP3.LUT R75, R75, UR8, R72, 0x96, !PT ;  /* 0x000000084b4b7c12 */ /* 0x000fe2000f8e9648 */
[----:B---3--:R-:W-:Y:S01]  /*1eed0*/  @!P1 HADD2 R122, -R84.H0_H0, -RZ.H0_H0 ;  /* 0xa00000ff547a9230 */ /* 0x008fe20000000900 */
[----:B--2---:R-:W-:Y:S04]  /*1eee0*/  FADD.FTZ R73, R107, R96 ;  /* 0x000000606b497221 */ /* 0x004fe80000010000 */
[----:B------:R-:W-:Y:S01]  /*1eef0*/  PRMT R116, R122, 0x7610, R116 ;  /* 0x000076107a747816 */ /* 0x000fe20000000074 */
[----:B------:R-:W-:Y:S01]  /*1ef00*/  @!P1 STL.S16 [R1+0xa4], R122 ;  /* 0x0000a47a01009387 */ /* 0x000fe20000100600 */
[----:B------:R-:W-:Y:S02]  /*1ef10*/  MUFU.EX2 R96, R220 ;  /* 0x000000dc00607308 */ /* 0x000fe40000000800 */
[----:B------:R-:W-:Y:S01]  /*1ef20*/  @!P1 PRMT R84, R116, 0x5410, RZ ;  /* 0x0000541074549816 */ /* 0x000fe200000000ff */
[----:B------:R1:W-:Y:S01]  /*1ef30*/  @!P0 STL.S16 [R1+0xa0], R93 ;  /* 0x0000a05d01008387 */ /* 0x0003e20000100600 */
[----:B------:R-:W-:Y:S02]  /*1ef40*/  PRMT R116, R83, 0x5410, R87 ;  /* 0x0000541053747816 */ /* 0x000fe40000000057 */
[----:B------:R-:W-:Y:S01]  /*1ef50*/  @!P0 PRMT R83, R117, 0x5410, RZ ;  /* 0x0000541075538816 */ /* 0x000fe200000000ff */
[----:B------:R2:W3:Y:S01]  /*1ef60*/  LDL.S16 R146, [R1+0xc4] ;  /* 0x0000c40001927983 */ /* 0x0004e20000100600 */
[----:B------:R-:W-:Y:S02]  /*1ef70*/  ISETP.GE.U32.AND P0, PT, R225, R3, PT ;  /* 0x00000003e100720c */ /* 0x000fe40003f06070 */
[----:B------:R-:W-:Y:S01]  /*1ef80*/  PRMT R3, R131, 0x7610, R3 ;  /* 0x0000761083037816 */ /* 0x000fe20000000003 */
[----:B------:R2:W4:Y:S04]  /*1ef90*/  LDL.S16 R143, [R1+0xc0] ;  /* 0x0000c000018f7983 */ /* 0x0005280000100600 */
[----:B------:R2:W5:Y:S04]  /*1efa0*/  LDL.S16 R142, [R1+0xbc] ;  /* 0x0000bc00018e7983 */ /* 0x0005680000100600 */
[----:B------:R2:W2:Y:S04]  /*1efb0*/  LDL.S16 R137, [R1+0xb8] ;  /* 0x0000b80001897983 */ /* 0x0004a80000100600 */
[----:B------:R2:W3:Y:S04]  /*1efc0*/  LDL.S16 R135, [R1+0xb0] ;  /* 0x0000b00001877983 */ /* 0x0004e80000100600 */
[----:B------:R-:W-:Y:S01]  /*1efd0*/  STG.E.U16 [R156.64+0x20], R84 ;  /* 0x000020549c007986 */ /* 0x000fe2000c101520 */
[----:B-1----:R-:W1:Y:S03]  /*1efe0*/  MUFU.EX2 R93, R204 ;  /* 0x000000cc005d7308 */ /* 0x002e660000000800 */
[----:B------:R-:W-:Y:S01]  /*1eff0*/  STG.E.U16 [R152.64+0x20], R83 ;  /* 0x0000205398007986 */ /* 0x000fe2000c101520 */
[C---:B-1----:R-:W-:Y:S01]  /*1f000*/  F2FP.PACK_AB R107, R93.reuse, R107 ;  /* 0x0000006b5d6b723e */ /* 0x042fe200000000ff */
[----:B------:R-:W-:Y:S01]  /*1f010*/  FADD.FTZ R127, R93, R73 ;  /* 0x000000495d7f7221 */ /* 0x000fe20000010000 */
[----:B------:R-:W-:Y:S04]  /*1f020*/  LOP3.LUT R73, R95, UR9, R144, 0x96, !PT ;  /* 0x000000095f497c12 */ /* 0x000fe8000f8e9690 */
[----:B------:R-:W-:Y:S01]  /*1f030*/  MUFU.EX2 R93, R216 ;  /* 0x000000d8005d7308 */ /* 0x000fe20000000800 */
[----:B------:R-:W-:Y:S05]  /*1f040*/  IMAD.WIDE.U32 R72, R73, -0x2daee0ad, RZ ;  /* 0xd2511f5349487825 */ /* 0x000fea00078e00ff */
[----:B------:R-:W-:Y:S01]  /*1f050*/  LOP3.LUT R122, R73, UR6, R74, 0x96, !PT ;  /* 0x00000006497a7c12 */ /* 0x000fe2000f8e964a */
[----:B------:R-:W-:Y:S03]  /*1f060*/  IMAD.WIDE.U32 R74, R75, -0x326172a9, RZ ;  /* 0xcd9e8d574b4a7825 */ /* 0x000fe600078e00ff */
[----:B------:R-:W1:Y:S01]  /*1f070*/  MUFU.EX2 R95, R221 ;  /* 0x000000dd005f7308 */ /* 0x000e620000000800 */
[----:B------:R-:W-:Y:S01]  /*1f080*/  IMAD.WIDE.U32 R122, R122, -0x326172a9, RZ ;  /* 0xcd9e8d577a7a7825 */ /* 0x000fe200078e00ff */
[----:B------:R-:W-:Y:S04]  /*1f090*/  LOP3.LUT R94, R75, UR7, R94, 0x96, !PT ;  /* 0x000000074b5e7c12 */ /* 0x000fe8000f8e965e */
[----:B------:R-:W-:Y:S01]  /*1f0a0*/  LOP3.LUT R161, R123, UR5, R74, 0x96, !PT ;  /* 0x000000057ba17c12 */ /* 0x000fe2000f8e964a */
[----:B------:R-:W-:Y:S01]  /*1f0b0*/  IMAD.WIDE.U32 R132, R94, -0x2daee0ad, RZ ;  /* 0xd2511f535e847825 */ /* 0x000fe200078e00ff */
[----:B------:R-:W-:Y:S02]  /*1f0c0*/  LOP3.LUT R74, R227, UR10, R124, 0x96, !PT ;  /* 0x0000000ae34a7c12 */ /* 0x000fe4000f8e967c */
[----:B------:R-:W-:Y:S02]  /*1f0d0*/  LOP3.LUT R94, R140, 0xff, RZ, 0xc0, !PT ;  /* 0x000000ff8c5e7812 */ /* 0x000fe400078ec0ff */
[----:B------:R-:W-:Y:S01]  /*1f0e0*/  LOP3.LUT R106, R133, UR12, R72, 0x96, !PT ;  /* 0x0000000c856a7c12 */ /* 0x000fe2000f8e9648 */
[----:B------:R-:W-:Y:S01]  /*1f0f0*/  IMAD.WIDE.U32 R76, R74, -0x2daee0ad, RZ ;  /* 0xd2511f534a4c7825 */ /* 0x000fe200078e00ff */
[----:B------:R-:W-:Y:S01]  /*1f100*/  LOP3.LUT R72, R125, UR11, R228, 0x96, !PT ;  /* 0x0000000b7d487c12 */ /* 0x000fe2000f8e96e4 */
[----:B------:R1:W3:Y:S01]  /*1f110*/  LDL.S16 R133, [R1+0xac] ;  /* 0x0000ac0001857983 */ /* 0x0002e20000100600 */
[----:B------:R-:W-:Y:S03]  /*1f120*/  LOP3.LUT R123, R103, UR13, R160, 0x96, !PT ;  /* 0x0000000d677b7c12 */ /* 0x000fe6000f8e96a0 */
[----:B------:R-:W-:Y:S05]  /*1f130*/  IMAD.WIDE.U32 R72, R72, -0x2daee0ad, RZ ;  /* 0xd2511f5348487825 */ /* 0x000fea00078e00ff */
[----:B------:R-:W-:Y:S02]  /*1f140*/  LOP3.LUT R74, R73, UR4, R250, 0x96, !PT ;  /* 0x00000004494a7c12 */ /* 0x000fe4000f8e96fa */
[----:B------:R-:W-:Y:S03]  /*1f150*/  LOP3.LUT R77, R77, UR8, R72, 0x96, !PT ;  /* 0x000000084d4d7c12 */ /* 0x000fe6000f8e9648 */
[----:B------:R-:W-:Y:S05]  /*1f160*/  IMAD.WIDE.U32 R74, R74, -0x326172a9, RZ ;  /* 0xcd9e8d574a4a7825 */ /* 0x000fea00078e00ff */
[----:B------:R-:W-:Y:S02]  /*1f170*/  LOP3.LUT R72, R75, UR9, R226, 0x96, !PT ;  /* 0x000000094b487c12 */ /* 0x000fe4000f8e96e2 */
[----:B------:R-:W1:Y:S03]  /*1f180*/  MUFU.EX2 R75, R218 ;  /* 0x000000da004b7308 */ /* 0x000e660000000800 */
[----:B------:R-:W-:Y:S05]  /*1f190*/  IMAD.WIDE.U32 R72, R72, -0x2daee0ad, RZ ;  /* 0xd2511f5348487825 */ /* 0x000fea00078e00ff */
[----:B------:R-:W-:Y:S01]  /*1f1a0*/  LOP3.LUT R124, R73, UR6, R76, 0x96, !PT ;  /* 0x00000006497c7c12 */ /* 0x000fe2000f8e964c */
[----:B------:R-:W-:Y:S01]  /*1f1b0*/  IMAD.WIDE.U32 R76, R77, -0x326172a9, RZ ;  /* 0xcd9e8d574d4c7825 */ /* 0x000fe200078e00ff */
[----:B------:R-:W-:Y:S02]  /*1f1c0*/  LOP3.LUT R73, R140, 0xffff, RZ, 0xc0, !PT ;  /* 0x0000ffff8c497812 */ /* 0x000fe400078ec0ff */
[----:B------:R-:W-:Y:S01]  /*1f1d0*/  SHF.R.U32.HI R140, RZ, 0x18, R140 ;  /* 0x00000018ff8c7819 */ /* 0x000fe2000001168c */
[----:B------:R-:W-:Y:S01]  /*1f1e0*/  IMAD.WIDE.U32 R124, R124, -0x326172a9, RZ ;  /* 0xcd9e8d577c7c7825 */ /* 0x000fe200078e00ff */
[----:B------:R-:W-:Y:S02]  /*1f1f0*/  LOP3.LUT R74, R77, UR7, R74, 0x96, !PT ;  /* 0x000000074d4a7c12 */ /* 0x000fe4000f8e964a */
[----:B------:R-:W-:Y:S02]  /*1f200*/  SHF.R.U32.HI R73, RZ, 0x8, R73 ;  /* 0x00000008ff497819 */ /* 0x000fe40000011649 */
[----:B------:R-:W-:Y:S01]  /*1f210*/  LOP3.LUT R163, R125, UR5, R76, 0x96, !PT ;  /* 0x000000057da37c12 */ /* 0x000fe2000f8e964c */
[----:B------:R-:W-:Y:S01]  /*1f220*/  IMAD.WIDE.U32 R144, R74, -0x2daee0ad, RZ ;  /* 0xd2511f534a907825 */ /* 0x000fe200078e00ff */
[----:B------:R-:W-:Y:S01]  /*1f230*/  PRMT R130, R94, 0x5410, R73 ;  /* 0x000054105e827816 */ /* 0x000fe20000000049 */
[----:B------:R-:W1:Y:S01]  /*1f240*/  MUFU.EX2 R74, R217 ;  /* 0x000000d9004a7308 */ /* 0x000e620000000800 */
[----:B------:R-:W-:Y:S02]  /*1f250*/  PRMT R94, R111, 0x7632, R94 ;  /* 0x000076326f5e7816 */ /* 0x000fe4000000005e */
[----:B------:R-:W-:Y:S02]  /*1f260*/  LOP3.LUT R126, R145, UR12, R72, 0x96, !PT ;  /* 0x0000000c917e7c12 */ /* 0x000fe4000f8e9648 */
[----:B------:R-:W-:Y:S02]  /*1f270*/  LOP3.LUT R72, R141, UR14, R158, 0x96, !PT ;  /* 0x0000000e8d487c12 */ /* 0x000fe4000f8e969e */
[----:B------:R-:W-:Y:S02]  /*1f280*/  LOP3.LUT R141, R102, 0xffff, RZ, 0xc0, !PT ;  /* 0x0000ffff668d7812 */ /* 0x000fe400078ec0ff */
[C---:B------:R-:W-:Y:S01]  /*1f290*/  LOP3.LUT R76, R72.reuse, 0xffff, RZ, 0xc0, !PT ;  /* 0x0000ffff484c7812 */ /* 0x040fe200078ec0ff */
[----:B------:R-:W1:Y:S01]  /*1f2a0*/  MUFU.EX2 R73, R215 ;  /* 0x000000d700497308 */ /* 0x000e620000000800 */
[----:B------:R-:W-:Y:S02]  /*1f2b0*/  LOP3.LUT R77, R72, 0xff, RZ, 0xc0, !PT ;  /* 0x000000ff484d7812 */ /* 0x000fe400078ec0ff */
[----:B------:R-:W-:Y:S02]  /*1f2c0*/  SHF.R.U32.HI R76, RZ, 0x8, R76 ;  /* 0x00000008ff4c7819 */ /* 0x000fe4000001164c */
[----:B------:R-:W-:Y:S02]  /*1f2d0*/  SHF.R.U32.HI R145, RZ, 0x10, R102 ;  /* 0x00000010ff917819 */ /* 0x000fe40000011666 */
[----:B------:R-:W-:Y:S01]  /*1f2e0*/  PRMT R117, R77, 0x5410, R76 ;  /* 0x000054104d757816 */ /* 0x000fe2000000004c */
[----:B------:R-:W-:Y:S01]  /*1f2f0*/  FADD.FTZ R76, R96, R110 ;  /* 0x0000006e604c7221 */ /* 0x000fe20000010000 */
[C---:B-1----:R-:W-:Y:S02]  /*1f300*/  F2FP.PACK_AB R110, R95.reuse, R96 ;  /* 0x000000605f6e723e */ /* 0x042fe400000000ff */
[----:B------:R-:W-:Y:S01]  /*1f310*/  PRMT R96, R92, 0x7632, R96 ;  /* 0x000076325c607816 */ /* 0x000fe20000000060 */
[----:B------:R-:W-:Y:S01]  /*1f320*/  FADD.FTZ R111, R95, R76 ;  /* 0x0000004c5f6f7221 */ /* 0x000fe20000010000 */
[----:B------:R-:W-:Y:S01]  /*1f330*/  F2FP.PACK_AB R95, R129, R75 ;  /* 0x0000004b815f723e */ /* 0x000fe200000000ff */
[----:B------:R-:W-:Y:S01]  /*1f340*/  FADD.FTZ R76, R75, R128 ;  /* 0x000000804b4c7221 */ /* 0x000fe20000010000 */
[----:B------:R-:W-:Y:S01]  /*1f350*/  PRMT R103, R104, 0x7632, R103 ;  /* 0x0000763268677816 */ /* 0x000fe20000000067 */
[--C-:B------:R-:W-:Y:S01]  /*1f360*/  FADD.FTZ R75, R93, R99.reuse ;  /* 0x000000635d4b7221 */ /* 0x100fe20000010000 */
[----:B------:R-:W-:Y:S01]  /*1f370*/  F2FP.PACK_AB R93, R74, R93 ;  /* 0x0000005d4a5d723e */ /* 0x000fe200000000ff */
[----:B------:R-:W-:Y:S01]  /*1f380*/  FADD.FTZ R196, R129, R76 ;  /* 0x0000004c81c47221 */ /* 0x000fe20000010000 */
[----:B------:R-:W-:Y:S01]  /*1f390*/  PRMT R99, R100, 0x7632, R99 ;  /* 0x0000763264637816 */ /* 0x000fe20000000063 */
[----:B------:R-:W-:Y:S01]  /*1f3a0*/  FADD.FTZ R192, R74, R75 ;  /* 0x0000004b4ac07221 */ /* 0x000fe20000010000 */
[----:B------:R-:W-:Y:S01]  /*1f3b0*/  LOP3.LUT R74, R118, 0xffff, RZ, 0xc0, !PT ;  /* 0x0000ffff764a7812 */ /* 0x000fe200078ec0ff */
[----:B------:R-:W-:Y:S01]  /*1f3c0*/  FADD.FTZ R75, R101, R127 ;  /* 0x0000007f654b7221 */ /* 0x000fe20000010000 */
[C---:B------:R-:W-:Y:S02]  /*1f3d0*/  F2FP.PACK_AB R101, R73.reuse, R101 ;  /* 0x000000654965723e */ /* 0x040fe400000000ff */
[----:B------:R-:W-:Y:S01]  /*1f3e0*/  SHF.R.U32.HI R74, RZ, 0x8, R74 ;  /* 0x00000008ff4a7819 */ /* 0x000fe2000001164a */
[----:B------:R-:W-:Y:S01]  /*1f3f0*/  FADD.FTZ R197, R73, R75 ;  /* 0x0000004b49c57221 */ /* 0x000fe20000010000 */
[----:B------:R-:W-:Y:S02]  /*1f400*/  SHF.R.U32.HI R73, RZ, 0x10, R118 ;  /* 0x00000010ff497819 */ /* 0x000fe40000011676 */
[----:B------:R-:W-:Y:S01]  /*1f410*/  LOP3.LUT R76, R74, 0xffff, RZ, 0xc0, !PT ;  /* 0x0000ffff4a4c7812 */ /* 0x000fe200078ec0ff */
[----:B------:R-:W-:Y:S01]  /*1f420*/  IMAD.WIDE.U32 R74, R106, -0x326172a9, RZ ;  /* 0xcd9e8d576a4a7825 */ /* 0x000fe200078e00ff */
[----:B------:R-:W-:Y:S04]  /*1f430*/  LOP3.LUT R73, R73, 0xff, RZ, 0xc0, !PT ;  /* 0x000000ff49497812 */ /* 0x000fe800078ec0ff */
[----:B------:R-:W-:Y:S02]  /*1f440*/  ISETP.GE.U32.AND P1, PT, R225, R73, PT ;  /* 0x00000049e100720c */ /* 0x000fe40003f26070 */
[----:B------:R-:W-:Y:S02]  /*1f450*/  LOP3.LUT R106, R75, UR14, R122, 0x96, !PT ;  /* 0x0000000e4b6a7c12 */ /* 0x000fe4000f8e967a */
[----:B------:R-:W-:Y:S02]  /*1f460*/  SHF.R.U32.HI R73, RZ, 0x10, R72 ;  /* 0x00000010ff497819 */ /* 0x000fe40000011648 */
[C---:B------:R-:W-:Y:S02]  /*1f470*/  LOP3.LUT R155, R74.reuse, 0xffff, RZ, 0xc0, !PT ;  /* 0x0000ffff4a9b7812 */ /* 0x040fe400078ec0ff */
[----:B------:R-:W-:Y:S02]  /*1f480*/  LOP3.LUT R73, R73, 0xff, RZ, 0xc0, !PT ;  /* 0x000000ff49497812 */ /* 0x000fe400078ec0ff */
[--C-:B------:R-:W-:Y:S02]  /*1f490*/  SHF.R.U32.HI R158, RZ, 0x10, R74.reuse ;  /* 0x00000010ff9e7819 */ /* 0x100fe4000001164a */
[----:B------:R-:W-:Y:S02]  /*1f4a0*/  LOP3.LUT R160, R74, 0xff, RZ, 0xc0, !PT ;  /* 0x000000ff4aa07812 */ /* 0x000fe400078ec0ff */
[----:B------:R-:W-:Y:S02]  /*1f4b0*/  SHF.R.U32.HI R159, RZ, 0x18, R74 ;  /* 0x00000018ff9f7819 */ /* 0x000fe4000001164a */
[----:B------:R-:W-:Y:S01]  /*1f4c0*/  LOP3.LUT R122, R75, UR14, R122, 0x96, !PT ;  /* 0x0000000e4b7a7c12 */ /* 0x000fe2000f8e967a */
[----:B----4-:R-:W-:Y:S02]  /*1f4d0*/  @!P5 HADD2 R143, -R2.H0_H0, -RZ.H0_H0 ;  /* 0xa00000ff028fd230 */ /* 0x010fe40000000900 */
[----:B-----5:R-:W-:Y:S03]  /*1f4e0*/  @!P4 HADD2 R142, -R0.H0_H0, -RZ.H0_H0 ;  /* 0xa00000ff008ec230 */ /* 0x020fe60000000900 */
[----:B------:R-:W-:Y:S01]  /*1f4f0*/  PRMT R214, R143, 0x7610, R214 ;  /* 0x000076108fd67816 */ /* 0x000fe200000000d6 */
[----:B--2---:R-:W-:Y:S01]  /*1f500*/  @!P6 HADD2 R137, -R94.H0_H0, -RZ.H0_H0 ;  /* 0xa00000ff5e89e230 */ /* 0x004fe20000000900 */
[----:B------:R-:W-:Y:S01]  /*1f510*/  PRMT R213, R142, 0x7610, R213 ;  /* 0x000076108ed57816 */ /* 0x000fe200000000d5 */
[----:B---3--:R-:W-:Y:S03]  /*1f520*/  @!P3 HADD2 R135, -R92.H0_H0, -RZ.H0_H0 ;  /* 0xa00000ff5c87b230 */ /* 0x008fe60000000900 */
[----:B------:R-:W-:Y:S02]  /*1f530*/  PRMT R212, R137, 0x7610, R212 ;  /* 0x0000761089d47816 */ /* 0x000fe400000000d4 */
[----:B------:R-:W-:Y:S01]  /*1f540*/  PRMT R211, R135, 0x7610, R211 ;  /* 0x0000761087d37816 */ /* 0x000fe200000000d3 */
[----:B------:R-:W-:Y:S05]  /*1f550*/  @!P2 HADD2 R133, -R87.H0_H0, -RZ.H0_H0 ;  /* 0xa00000ff5785a230 */ /* 0x000fea0000000900 */
[----:B------:R-:W-:Y:S01]  /*1f560*/  PRMT R216, R133, 0x7610, R216 ;  /* 0x0000761085d87816 */ /* 0x000fe200000000d8 */
[----:B------:R1:W-:Y:S01]  /*1f570*/  @!P2 STL.S16 [R1+0xac], R133 ;  /* 0x0000ac850100a387 */ /* 0x0003e20000100600 */
[C---:B------:R-:W-:Y:S11]  /*1f580*/  ISETP.GE.U32.AND P2, PT, R225.reuse, R139, PT ;  /* 0x0000008be100720c */ /* 0x040ff60003f46070 */
[----:B------:R-:W-:Y:S02]  /*1f590*/  @!UPT UIADD3 URZ, URZ, URZ, URZ ;  /* 0x0000003f3f3ff290 */ /* 0x000fe4000fffe03f */
[----:B------:R-:W-:Y:S05]  /*1f5a0*/  @!P2 HADD2 R146, -R86.H0_H0, -RZ.H0_H0 ;  /* 0xa00000ff5692a230 */ /* 0x000fea0000000900 */
[----:B------:R-:W-:Y:S01]  /*1f5b0*/  PRMT R215, R146, 0x7610, R215 ;  /* 0x0000761092d77816 */ /* 0x000fe200000000d7 */
[----:B-1----:R1:W2:Y:S04]  /*1f5c0*/  LDL.S16 R133, [R1+0xd0] ;  /* 0x0000d00001857983 */ /* 0x0022a80000100600 */
[----:B------:R-:W-:Y:S01]  /*1f5d0*/  @!P2 STL.S16 [R1+0xc4], R146 ;  /* 0x0000c4920100a387 */ /* 0x000fe20000100600 */
[C---:B------:R-:W-:Y:S02]  /*1f5e0*/  ISETP.GE.U32.AND P2, PT, R225.reuse, R76, PT ;  /* 0x0000004ce100720c */ /* 0x040fe40003f46070 */
[C---:B------:R-:W-:Y:S01]  /*1f5f0*/  LOP3.LUT R76, R106.reuse, 0xff, RZ, 0xc0, !PT ;  /* 0x000000ff6a4c7812 */ /* 0x040fe200078ec0ff */
[----:B------:R3:W-:Y:S03]  /*1f600*/  @!P5 STL.S16 [R1+0xc0], R143 ;  /* 0x0000c08f0100d387 */ /* 0x0007e60000100600 */
[----:B------:R-:W-:Y:S01]  /*1f610*/  ISETP.GE.U32.AND P5, PT, R225, R76, PT ;  /* 0x0000004ce100720c */ /* 0x000fe20003fa6070 */
[----:B------:R1:W4:Y:S01]  /*1f620*/  LDL.S16 R129, [R1+0xcc] ;  /* 0x0000cc0001817983 */ /* 0x0003220000100600 */
[----:B------:R-:W-:Y:S02]  /*1f630*/  SHF.R.U32.HI R76, RZ, 0x18, R72 ;  /* 0x00000018ff4c7819 */ /* 0x000fe40000011648 */
[----:B------:R-:W-:Y:S01]  /*1f640*/  LOP3.LUT R72, R106, 0xffff, RZ, 0xc0, !PT ;  /* 0x0000ffff6a487812 */ /* 0x000fe200078ec0ff */
[----:B------:R5:W-:Y:S02]  /*1f650*/  @!P4 STL.S16 [R1+0xbc], R142 ;  /* 0x0000bc8e0100c387 */ /* 0x000be40000100600 */
[----:B------:R-:W-:Y:S02]  /*1f660*/  @P2 LOP3.LUT R179, R179, 0x10000, RZ, 0xfc, !PT ;  /* 0x00010000b3b32812 */ /* 0x000fe400078efcff */
[----:B------:R-:W-:Y:S01]  /*1f670*/  SHF.R.U32.HI R72, RZ, 0x8, R72 ;  /* 0x00000008ff487819 */ /* 0x000fe20000011648 */
[----:B------:R1:W-:Y:S01]  /*1f680*/  @!P6 STL.S16 [R1+0xb8], R137 ;  /* 0x0000b8890100e387 */ /* 0x0003e20000100600 */
[----:B------:R-:W-:Y:S03]  /*1f690*/  LOP3.LUT R179, R179, 0xfffdffff, RZ, 0xc0, !PT ;  /* 0xfffdffffb3b37812 */ /* 0x000fe600078ec0ff */
[----:B------:R2:W4:Y:S01]  /*1f6a0*/  LDL.S16 R77, [R1+0xc8] ;  /* 0x0000c800014d7983 */ /* 0x0005220000100600 */
[----:B------:R-:W-:Y:S03]  /*1f6b0*/  @P1 LOP3.LUT R179, R179, 0x20000, RZ, 0xfc, !PT ;  /* 0x00020000b3b31812 */ /* 0x000fe600078efcff */
[----:B------:R1:W-:Y:S01]  /*1f6c0*/  @!P3 STL.S16 [R1+0xb0], R135 ;  /* 0x0000b0870100b387 */ /* 0x0003e20000100600 */
[----:B------:R-:W-:Y:S02]  /*1f6d0*/  LOP3.LUT R179, R179, 0xfffbffff, RZ, 0xc0, !PT ;  /* 0xfffbffffb3b37812 */ /* 0x000fe400078ec0ff */
[--C-:B---3--:R-:W-:Y:S01]  /*1f6e0*/  SHF.R.U32.HI R143, RZ, 0x18, R102.reuse ;  /* 0x00000018ff8f7819 */ /* 0x108fe20000011666 */
[----:B------:R3:W3:Y:S01]  /*1f6f0*/  LDL.S16 R128, [R1+0xd4] ;  /* 0x0000d40001807983 */ /* 0x0006e20000100600 */
[----:B------:R-:W-:Y:S04]  /*1f700*/  @P0 LOP3.LUT R179, R179, 0x40000, RZ, 0xfc, !PT ;  /* 0x00040000b3b30812 */ /* 0x000fe800078efcff */
[----:B------:R-:W-:Y:S02]  /*1f710*/  LOP3.LUT R179, R179, 0xfff7ffff, RZ, 0xc0, !PT ;  /* 0xfff7ffffb3b37812 */ /* 0x000fe400078ec0ff */
[----:B-----5:R-:W-:Y:S02]  /*1f720*/  LOP3.LUT R142, R102, 0xff, RZ, 0xc0, !PT ;  /* 0x000000ff668e7812 */ /* 0x020fe400078ec0ff */
[----:B------:R-:W-:Y:S02]  /*1f730*/  PRMT R102, R131, 0x7632, R102 ;  /* 0x0000763283667816 */ /* 0x000fe40000000066 */
[----:B------:R-:W-:Y:S02]  /*1f740*/  @P5 LOP3.LUT R179, R179, 0x80000, RZ, 0xfc, !PT ;  /* 0x00080000b3b35812 */ /* 0x000fe400078efcff */
[--C-:B-1----:R-:W-:Y:S02]  /*1f750*/  SHF.R.U32.HI R137, RZ, 0x10, R74.reuse ;  /* 0x00000010ff897819 */ /* 0x102fe4000001164a */
[----:B------:R-:W-:Y:S01]  /*1f760*/  SHF.R.U32.HI R135, RZ, 0x18, R74 ;  /* 0x00000018ff877819 */ /* 0x000fe2000001164a */
[----:B--2---:R-:W-:Y:S05]  /*1f770*/  @!P2 HADD2 R133, -R96.H0_H0, -RZ.H0_H0 ;  /* 0xa00000ff6085a230 */ /* 0x004fea0000000900 */
[----:B------:R-:W-:Y:S01]  /*1f780*/  PRMT R210, R133, 0x7610, R210 ;  /* 0x0000761085d27816 */ /* 0x000fe200000000d2 */
[----:B------:R-:W-:Y:S01]  /*1f790*/  @!P2 STL.S16 [R1+0xd0], R133 ;  /* 0x0000d0850100a387 */ /* 0x000fe20000100600 */
[----:B----4-:R-:W-:Y:S05]  /*1f7a0*/  @!P1 HADD2 R129, -R100.H0_H0, -RZ.H0_H0 ;  /* 0xa00000ff64819230 */ /* 0x010fea0000000900 */
[----:B------:R-:W-:Y:S01]  /*1f7b0*/  PRMT R209, R129, 0x7610, R209 ;  /* 0x0000761081d17816 */ /* 0x000fe200000000d1 */
[----:B------:R1:W-:Y:S04]  /*1f7c0*/  @!P1 STL.S16 [R1+0xcc], R129 ;  /* 0x0000cc8101009387 */ /* 0x0003e80000100600 */
[----:B------:R2:W4:Y:S01]  /*1f7d0*/  LDL.S16 R127, [R1+0xb4] ;  /* 0x0000b400017f7983 */ /* 0x0005220000100600 */
[----:B------:R-:W-:Y:S05]  /*1f7e0*/  @!P0 HADD2 R77, -R99.H0_H0, -RZ.H0_H0 ;  /* 0xa00000ff634d8230 */ /* 0x000fea0000000900 */
[----:B------:R-:W-:Y:S01]  /*1f7f0*/  PRMT R208, R77, 0x7610, R208 ;  /* 0x000076104dd07816 */ /* 0x000fe200000000d0 */
[----:B------:R5:W-:Y:S01]  /*1f800*/  @!P0 STL.S16 [R1+0xc8], R77 ;  /* 0x0000c84d01008387 */ /* 0x000be20000100600 */
[----:B---3--:R-:W-:Y:S05]  /*1f810*/  @!P5 HADD2 R128, -R3.H0_H0, -RZ.H0_H0 ;  /* 0xa00000ff0380d230 */ /* 0x008fea0000000900 */
[----:B------:R-:W-:Y:S01]  /*1f820*/  PRMT R207, R128, 0x7610, R207 ;  /* 0x0000761080cf7816 */ /* 0x000fe200000000cf */
[----:B------:R3:W-:Y:S01]  /*1f830*/  @!P5 STL.S16 [R1+0xd4], R128 ;  /* 0x0000d4800100d387 */ /* 0x0007e20000100600 */
[----:B-1----:R-:W-:Y:S02]  /*1f840*/  PRMT R129, R73, 0x5410, R76 ;  /* 0x0000541049817816 */ /* 0x002fe4000000004c */
[----:B------:R-:W-:Y:S01]  /*1f850*/  LOP3.LUT R76, R72, 0xffff, RZ, 0xc0, !PT ;  /* 0x0000ffff484c7812 */ /* 0x000fe200078ec0ff */
[--C-:B------:R-:W-:Y:S01]  /*1f860*/  HSET2.LE.AND R72, R117, R202.reuse, PT ;  /* 0x000000ca75487233 */ /* 0x100fe20003803000 */
[----:B------:R-:W-:Y:S02]  /*1f870*/  MUFU.EX2 R73, R223 ;  /* 0x000000df00497308 */ /* 0x000fe40000000800 */
[----:B------:R-:W-:Y:S02]  /*1f880*/  ISETP.GE.U32.AND P4, PT, R225, R76, PT ;  /* 0x0000004ce100720c */ /* 0x000fe40003f86070 */
[----:B------:R-:W-:Y:S02]  /*1f890*/  LOP3.LUT R72, R72, R97, RZ, 0xc0, !PT ;  /* 0x0000006148487212 */ /* 0x000fe400078ec0ff */
[----:B-----5:R-:W-:Y:S04]  /*1f8a0*/  LOP3.LUT R77, R108, 0xff, RZ, 0xc0, !PT ;  /* 0x000000ff6c4d7812 */ /* 0x020fe800078ec0ff */
[----:B------:R-:W1:Y:S01]  /*1f8b0*/  MUFU.EX2 R108, R222 ;  /* 0x000000de006c7308 */ /* 0x000e620000000800 */
[----:B------:R-:W-:Y:S01]  /*1f8c0*/  PRMT R140, R77, 0x5410, R140 ;  /* 0x000054104d8c7816 */ /* 0x000fe2000000008c */
[----:B------:R-:W-:Y:S01]  /*1f8d0*/  IMAD.WIDE.U32 R76, R126, -0x326172a9, RZ ;  /* 0xcd9e8d577e4c7825 */ /* 0x000fe200078e00ff */
[----:B---3--:R-:W-:Y:S04]  /*1f8e0*/  LOP3.LUT R128, R74, 0xff, RZ, 0xc0, !PT ;  /* 0x000000ff4a807812 */ /* 0x008fe800078ec0ff */
[----:B------:R-:W-:Y:S02]  /*1f8f0*/  LOP3.LUT R85, R76, 0xff, RZ, 0xc0, !PT ;  /* 0x000000ff4c557812 */ /* 0x000fe400078ec0ff */
[----:B-1----:R-:W-:Y:S01]  /*1f900*/  F2FP.PACK_AB R97, R73, R108 ;  /* 0x0000006c4961723e */ /* 0x002fe200000000ff */
[----:B------:R-:W-:Y:S01]  /*1f910*/  FADD.FTZ R78, R108, R111 ;  /* 0x0000006f6c4e7221 */ /* 0x000fe20000010000 */
[----:B------:R-:W-:Y:S02]  /*1f920*/  LOP3.LUT R111, R74, 0xffff, RZ, 0xc0, !PT ;  /* 0x0000ffff4a6f7812 */ /* 0x000fe400078ec0ff */
[----:B------:R-:W-:Y:S01]  /*1f930*/  PRMT R108, R107, 0x7632, R108 ;  /* 0x000076326b6c7816 */ /* 0x000fe2000000006c */
[----:B------:R-:W-:Y:S01]  /*1f940*/  FADD.FTZ R198, R73, R78 ;  /* 0x0000004e49c67221 */ /* 0x000fe20000010000 */
[----:B------:R-:W-:Y:S02]  /*1f950*/  LOP3.LUT R73, R121, UR14, R162, 0x96, !PT ;  /* 0x0000000e79497c12 */ /* 0x000fe4000f8e96a2 */
[----:B------:R-:W-:Y:S02]  /*1f960*/  LOP3.LUT R78, R77, UR14, R124, 0x96, !PT ;  /* 0x0000000e4d4e7c12 */ /* 0x000fe4000f8e967c */
[C---:B------:R-:W-:Y:S02]  /*1f970*/  LOP3.LUT R74, R73.reuse, 0xffff, RZ, 0xc0, !PT ;  /* 0x0000ffff494a7812 */ /* 0x040fe400078ec0ff */
[----:B------:R-:W-:Y:S02]  /*1f980*/  LOP3.LUT R75, R73, 0xff, RZ, 0xc0, !PT ;  /* 0x000000ff494b7812 */ /* 0x000fe400078ec0ff */
[----:B------:R-:W-:Y:S02]  /*1f990*/  SHF.R.U32.HI R74, RZ, 0x8, R74 ;  /* 0x00000008ff4a7819 */ /* 0x000fe4000001164a */
[C---:B------:R-:W-:Y:S02]  /*1f9a0*/  LOP3.LUT R125, R78.reuse, 0xffff, RZ, 0xc0, !PT ;  /* 0x0000ffff4e7d7812 */ /* 0x040fe400078ec0ff */
[----:B------:R-:W-:Y:S02]  /*1f9b0*/  PRMT R80, R75, 0x5410, R74 ;  /* 0x000054104b507816 */ /* 0x000fe4000000004a */
[--C-:B------:R-:W-:Y:S02]  /*1f9c0*/  SHF.R.U32.HI R75, RZ, 0x10, R73.reuse ;  /* 0x00000010ff4b7819 */ /* 0x100fe40000011649 */
[----:B------:R-:W-:Y:S01]  /*1f9d0*/  LOP3.LUT R126, R78, 0xff, RZ, 0xc0, !PT ;  /* 0x000000ff4e7e7812 */ /* 0x000fe200078ec0ff */
[--C-:B------:R-:W-:Y:S01]  /*1f9e0*/  HSET2.LE.AND R80, R80, R202.reuse, PT ;  /* 0x000000ca50507233 */ /* 0x100fe20003803000 */
[----:B------:R-:W-:Y:S02]  /*1f9f0*/  SHF.R.U32.HI R74, RZ, 0x18, R73 ;  /* 0x00000018ff4a7819 */ /* 0x000fe40000011649 */
[----:B------:R-:W-:Y:S01]  /*1fa00*/  LOP3.LUT R73, R75, 0xff, RZ, 0xc0, !PT ;  /* 0x000000ff4b497812 */ /* 0x000fe200078ec0ff */
[--C-:B------:R-:W-:Y:S01]  /*1fa10*/  HSET2.LE.AND R75, R140, R202.reuse, PT ;  /* 0x000000ca8c4b7233 */ /* 0x100fe20003803000 */
[----:B------:R-:W-:Y:S02]  /*1fa20*/  SHF.R.U32.HI R125, RZ, 0x8, R125 ;  /* 0x00000008ff7d7819 */ /* 0x000fe4000001167d */
[----:B------:R-:W-:Y:S02]  /*1fa30*/  ISETP.GE.U32.AND P1, PT, R225, R126, PT ;  /* 0x0000007ee100720c */ /* 0x000fe40003f26070 */
[----:B------:R-:W-:Y:S02]  /*1fa40*/  PRMT R81, R73, 0x5410, R74 ;  /* 0x0000541049517816 */ /* 0x000fe4000000004a */
[C---:B------:R-:W-:Y:S02]  /*1fa50*/  LOP3.LUT R73, R120.reuse, 0xffff, RZ, 0xc0, !PT ;  /* 0x0000ffff78497812 */ /* 0x040fe400078ec0ff */
[----:B------:R-:W-:Y:S01]  /*1fa60*/  SHF.R.U32.HI R121, RZ, 0x10, R78 ;  /* 0x00000010ff797819 */ /* 0x000fe2000001164e */
[--C-:B------:R-:W-:Y:S01]  /*1fa70*/  HSET2.LE.AND R81, R81, R202.reuse, PT ;  /* 0x000000ca51517233 */ /* 0x100fe20003803000 */
[----:B------:R-:W-:Y:S02]  /*1fa80*/  LOP3.LUT R125, R125, 0xffff, RZ, 0xc0, !PT ;  /* 0x0000ffff7d7d7812 */ /* 0x000fe400078ec0ff */
[----:B------:R-:W-:Y:S02]  /*1fa90*/  LOP3.LUT R121, R121, 0xff, RZ, 0xc0, !PT ;  /* 0x000000ff79797812 */ /* 0x000fe400078ec0ff */
[C---:B------:R-:W-:Y:S02]  /*1faa0*/  ISETP.GE.U32.AND P2, PT, R225.reuse, R125, PT ;  /* 0x0000007de100720c */ /* 0x040fe40003f46070 */
[----:B------:R-:W-:Y:S02]  /*1fab0*/  LOP3.LUT R74, R120, 0xff, RZ, 0xc0, !PT ;  /* 0x000000ff784a7812 */ /* 0x000fe400078ec0ff */
[----:B------:R-:W-:Y:S02]  /*1fac0*/  SHF.R.U32.HI R73, RZ, 0x8, R73 ;  /* 0x00000008ff497819 */ /* 0x000fe40000011649 */
[----:B------:R-:W-:Y:S02]  /*1fad0*/  ISETP.GE.U32.AND P3, PT, R225, R121, PT ;  /* 0x00000079e100720c */ /* 0x000fe40003f66070 */
[----:B------:R-:W-:Y:S01]  /*1fae0*/  PRMT R82, R74, 0x5410, R73 ;  /* 0x000054104a527816 */ /* 0x000fe20000000049 */
[--C-:B------:R-:W-:Y:S01]  /*1faf0*/  HSET2.LE.AND R74, R130, R202.reuse, PT ;  /* 0x000000ca824a7233 */ /* 0x100fe20003803000 */
[--C-:B------:R-:W-:Y:S02]  /*1fb00*/  SHF.R.U32.HI R73, RZ, 0x10, R120.reuse ;  /* 0x00000010ff497819 */ /* 0x100fe40000011678 */
[----:B------:R-:W-:Y:S01]  /*1fb10*/  SHF.R.U32.HI R120, RZ, 0x18, R120 ;  /* 0x00000018ff787819 */ /* 0x000fe20000011678 */
[--C-:B------:R-:W-:Y:S01]  /*1fb20*/  HSET2.LE.AND R82, R82, R202.reuse, PT ;  /* 0x000000ca52527233 */ /* 0x100fe20003803000 */
[----:B------:R-:W-:Y:S02]  /*1fb30*/  LOP3.LUT R73, R73, 0xff, RZ, 0xc0, !PT ;  /* 0x000000ff49497812 */ /* 0x000fe400078ec0ff */
[----:B------:R-:W-:Y:S02]  /*1fb40*/  SHF.R.U32.HI R84, RZ, 0x8, R111 ;  /* 0x00000008ff547819 */ /* 0x000fe4000001166f */
[----:B------:R-:W-:Y:S01]  /*1fb50*/  PRMT R79, R73, 0x5410, R120 ;  /* 0x00005410494f7816 */ /* 0x000fe20000000078 */
[--C-:B------:R-:W-:Y:S01]  /*1fb60*/  HSET2.LE.AND R73, R129, R202.reuse, PT ;  /* 0x000000ca81497233 */ /* 0x100fe20003803000 */
[----:B------:R-:W-:Y:S02]  /*1fb70*/  SHF.R.U32.HI R120, RZ, 0x18, R78 ;  /* 0x00000018ff787819 */ /* 0x000fe4000001164e */
[----:B------:R-:W-:Y:S01]  /*1fb80*/  LOP3.LUT R84, R84, 0xffff, RZ, 0xc0, !PT ;  /* 0x0000ffff54547812 */ /* 0x000fe200078ec0ff */
[--C-:B------:R-:W-:Y:S01]  /*1fb90*/  HSET2.LE.AND R83, R79, R202.reuse, PT ;  /* 0x000000ca4f537233 */ /* 0x100fe20003803000 */
[----:B------:R-:W-:Y:S02]  /*1fba0*/  ISETP.GE.U32.AND P6, PT, R225, R120, PT ;  /* 0x00000078e100720c */ /* 0x000fe40003fc6070 */
[----:B------:R-:W-:Y:S02]  /*1fbb0*/  LOP3.LUT R73, R73, R109, RZ, 0xc0, !PT ;  /* 0x0000006d49497212 */ /* 0x000fe400078ec0ff */
[----:B------:R-:W-:Y:S02]  /*1fbc0*/  PRMT R109, R110, 0x7632, R109 ;  /* 0x000076326e6d7816 */ /* 0x000fe4000000006d */
[----:B------:R-:W-:Y:S02]  /*1fbd0*/  LOP3.LUT R82, R82, R98, RZ, 0xc0, !PT ;  /* 0x0000006252527212 */ /* 0x000fe400078ec0ff */
[----:B------:R-:W-:Y:S02]  /*1fbe0*/  PRMT R98, R86, 0x5410, R2 ;  /* 0x0000541056627816 */ /* 0x000fe40000000002 */
[----:B------:R-:W-:Y:S02]  /*1fbf0*/  LOP3.LUT R124, R77, UR14, R124, 0x96, !PT ;  /* 0x0000000e4d7c7c12 */ /* 0x000fe4000f8e967c */
[----:B------:R-:W-:Y:S02]  /*1fc00*/  SHF.R.U32.HI R129, RZ, 0x10, R76 ;  /* 0x00000010ff817819 */ /* 0x000fe4000001164c */
[C---:B------:R-:W-:Y:S02]  /*1fc10*/  LOP3.LUT R130, R76.reuse, 0xffff, RZ, 0xc0, !PT ;  /* 0x0000ffff4c827812 */ /* 0x040fe400078ec0ff */
[----:B------:R-:W-:Y:S02]  /*1fc20*/  LOP3.LUT R140, R76, 0xffff, RZ, 0xc0, !PT ;  /* 0x0000ffff4c8c7812 */ /* 0x000fe400078ec0ff */
[----:B------:R-:W-:Y:S02]  /*1fc30*/  LOP3.LUT R74, R74, R88, RZ, 0xc0, !PT ;  /* 0x000000584a4a7212 */ /* 0x000fe400078ec0ff */
[----:B------:R-:W-:Y:S02]  /*1fc40*/  LOP3.LUT R75, R75, R89, RZ, 0xc0, !PT ;  /* 0x000000594b4b7212 */ /* 0x000fe400078ec0ff */
[----:B------:R-:W-:Y:S02]  /*1fc50*/  LOP3.LUT R80, R80, R112, RZ, 0xc0, !PT ;  /* 0x0000007050507212 */ /* 0x000fe400078ec0ff */
[----:B------:R-:W-:Y:S02]  /*1fc60*/  LOP3.LUT R81, R81, R90, RZ, 0xc0, !PT ;  /* 0x0000005a51517212 */ /* 0x000fe400078ec0ff */
[----:B------:R-:W-:Y:S02]  /*1fc70*/  LOP3.LUT R83, R83, R91, RZ, 0xc0, !PT ;  /* 0x0000005b53537212 */ /* 0x000fe400078ec0ff */
[----:B------:R-:W-:Y:S02]  /*1fc80*/  PRMT R111, R0, 0x5410, R94 ;  /* 0x00005410006f7816 */ /* 0x000fe4000000005e */
[----:B------:R-:W-:Y:S02]  /*1fc90*/  PRMT R112, R3, 0x5410, R102 ;  /* 0x0000541003707816 */ /* 0x000fe40000000066 */
[----:B------:R-:W-:Y:S02]  /*1fca0*/  LOP3.LUT R88, R119, UR13, R194, 0x96, !PT ;  /* 0x0000000d77587c12 */ /* 0x000fe4000f8e96c2 */
[C---:B------:R-:W-:Y:S02]  /*1fcb0*/  LOP3.LUT R89, R118.reuse, 0xffff, RZ, 0xc0, !PT ;  /* 0x0000ffff76597812 */ /* 0x040fe400078ec0ff */
[----:B------:R-:W-:Y:S02]  /*1fcc0*/  LOP3.LUT R90, R118, 0xff, RZ, 0xc0, !PT ;  /* 0x000000ff765a7812 */ /* 0x000fe400078ec0ff */
[----:B------:R-:W-:Y:S01]  /*1fcd0*/  SHF.R.U32.HI R91, RZ, 0x18, R118 ;  /* 0x00000018ff5b7819 */ /* 0x000fe20000011676 */
[----:B----4-:R-:W-:Y:S05]  /*1fce0*/  @!P4 HADD2 R127, -R102.H0_H0, -RZ.H0_H0 ;  /* 0xa00000ff667fc230 */ /* 0x010fea0000000900 */
[----:B------:R-:W-:Y:S01]  /*1fcf0*/  PRMT R206, R127, 0x7610, R206 ;  /* 0x000076107fce7816 */ /* 0x000fe200000000ce */
[----:B------:R1:W-:Y:S03]  /*1fd00*/  @!P4 STL.S16 [R1+0xb4], R127 ;  /* 0x0000b47f0100c387 */ /* 0x0003e60000100600 */
[----:B------:R-:W-:Y:S01]  /*1fd10*/  @!P4 PRMT R102, R206, 0x5410, RZ ;  /* 0x00005410ce66c816 */ /* 0x000fe200000000ff */
[----:B------:R2:W3:Y:S04]  /*1fd20*/  LDL.S16 R200, [R1+0xf4] ;  /* 0x0000f40001c87983 */ /* 0x0004e80000100600 */
[----:B------:R2:W4:Y:S04]  /*1fd30*/  LDL.S16 R199, [R1+0xf0] ;  /* 0x0000f00001c77983 */ /* 0x0005280000100600 */
[----:B------:R2:W5:Y:S04]  /*1fd40*/  LDL.S16 R154, [R1+0xe8] ;  /* 0x0000e800019a7983 */ /* 0x0005680000100600 */
[----:B------:R2:W2:Y:S04]  /*1fd50*/  LDL.S16 R147, [R1+0xe4] ;  /* 0x0000e40001937983 */ /* 0x0004a80000100600 */
[----:B------:R2:W2:Y:S04]  /*1fd60*/  LDL.S16 R146, [R1+0xe0] ;  /* 0x0000e00001927983 */ /* 0x0004a80000100600 */
[----:B------:R2:W2:Y:S01]  /*1fd70*/  LDL.S16 R133, [R1+0xdc] ;  /* 0x0000dc0001857983 */ /* 0x0004a20000100600 */
[--C-:B-1----:R-:W-:Y:S02]  /*1fd80*/  SHF.R.U32.HI R127, RZ, 0x18, R106.reuse ;  /* 0x00000018ff7f7819 */ /* 0x102fe4000001166a */
[----:B------:R-:W-:Y:S01]  /*1fd90*/  SHF.R.U32.HI R106, RZ, 0x10, R106 ;  /* 0x00000010ff6a7819 */ /* 0x000fe2000001166a */
[----:B------:R1:W2:Y:S01]  /*1fda0*/  LDL.S16 R131, [R1+0xec] ;  /* 0x0000ec0001837983 */ /* 0x0002a20000100600 */
[----:B------:R-:W-:Y:S02]  /*1fdb0*/  ISETP.GE.U32.AND P0, PT, R225, R127, PT ;  /* 0x0000007fe100720c */ /* 0x000fe40003f06070 */
[----:B------:R-:W-:Y:S02]  /*1fdc0*/  LOP3.LUT R117, R106, 0xff, RZ, 0xc0, !PT ;  /* 0x000000ff6a757812 */ /* 0x000fe400078ec0ff */
[----:B------:R-:W-:Y:S02]  /*1fdd0*/  PRMT R106, R105, 0x7632, R106 ;  /* 0x00007632696a7816 */ /* 0x000fe4000000006a */
[----:B------:R-:W-:Y:S02]  /*1fde0*/  ISETP.GE.U32.AND P5, PT, R225, R117, PT ;  /* 0x00000075e100720c */ /* 0x000fe40003fa6070 */
[----:B------:R-:W-:Y:S11]  /*1fdf0*/  PRMT R119, R105, 0x5410, R106 ;  /* 0x0000541069777816 */ /* 0x000ff6000000006a */
[----:B---3--:R-:W-:Y:S02]  /*1fe00*/  @!P5 HADD2 R200, -R104.H0_H0, -RZ.H0_H0 ;  /* 0xa00000ff68c8d230 */ /* 0x008fe40000000900 */
[----:B----4-:R-:W-:Y:S03]  /*1fe10*/  @!P0 HADD2 R199, -R103.H0_H0, -RZ.H0_H0 ;  /* 0xa00000ff67c78230 */ /* 0x010fe60000000900 */
[----:B------:R-:W-:Y:S01]  /*1fe20*/  PRMT R205, R200, 0x7610, R205 ;  /* 0x00007610c8cd7816 */ /* 0x000fe200000000cd */
[----:B------:R-:W-:Y:S01]  /*1fe30*/  @!P5 STL.S16 [R1+0xf4], R200 ;  /* 0x0000f4c80100d387 */ /* 0x000fe20000100600 */
[----:B------:R-:W-:Y:S01]  /*1fe40*/  LOP3.LUT P5, RZ, R179, 0x80000, RZ, 0xc0, !PT ;  /* 0x00080000b3ff7812 */ /* 0x000fe200078ac0ff */
[----:B-----5:R-:W-:Y:S01]  /*1fe50*/  @!P1 HADD2 R154, -R105.H0_H0, -RZ.H0_H0 ;  /* 0xa00000ff699a9230 */ /* 0x020fe20000000900 */
[----:B------:R-:W-:Y:S01]  /*1fe60*/  PRMT R204, R199, 0x7610, R204 ;  /* 0x00007610c7cc7816 */ /* 0x000fe200000000cc */
[----:B------:R-:W-:Y:S01]  /*1fe70*/  @!P0 STL.S16 [R1+0xf0], R199 ;  /* 0x0000f0c701008387 */ /* 0x000fe20000100600 */
[C---:B------:R-:W-:Y:S01]  /*1fe80*/  LOP3.LUT P0, RZ, R179.reuse, 0x40000, RZ, 0xc0, !PT ;  /* 0x00040000b3ff7812 */ /* 0x040fe2000780c0ff */
[----:B--2---:R-:W-:Y:S01]  /*1fe90*/  @!P2 HADD2 R147, -R106.H0_H0, -RZ.H0_H0 ;  /* 0xa00000ff6a93a230 */ /* 0x004fe20000000900 */
[----:B------:R-:W-:Y:S01]  /*1fea0*/  PRMT R203, R154, 0x7610, R203 ;  /* 0x000076109acb7816 */ /* 0x000fe200000000cb */
[----:B------:R2:W-:Y:S01]  /*1feb0*/  @!P1 STL.S16 [R1+0xe8], R154 ;  /* 0x0000e89a01009387 */ /* 0x0005e20000100600 */
[----:B------:R-:W-:Y:S01]  /*1fec0*/  LOP3.LUT P1, RZ, R179, 0x20000, RZ, 0xc0, !PT ;  /* 0x00020000b3ff7812 */ /* 0x000fe2000782c0ff */
[----:B------:R-:W-:Y:S01]  /*1fed0*/  @!P3 HADD2 R146, -R107.H0_H0, -RZ.H0_H0 ;  /* 0xa00000ff6b92b230 */ /* 0x000fe20000000900 */
[----:B------:R-:W-:Y:S01]  /*1fee0*/  PRMT R201, R147, 0x7610, R201 ;  /* 0x0000761093c97816 */ /* 0x000fe200000000c9 */
[----:B------:R-:W-:Y:S01]  /*1fef0*/  @!P2 STL.S16 [R1+0xe4], R147 ;  /* 0x0000e4930100a387 */ /* 0x000fe20000100600 */
[----:B------:R-:W-:Y:S01]  /*1ff00*/  LOP3.LUT P2, RZ, R179, 0x10000, RZ, 0xc0, !PT ;  /* 0x00010000b3ff7812 */ /* 0x000fe2000784c0ff */
[----:B------:R-:W-:Y:S01]  /*1ff10*/  @!P6 HADD2 R133, -R108.H0_H0, -RZ.H0_H0 ;  /* 0xa00000ff6c85e230 */ /* 0x000fe20000000900 */
[----:B------:R-:W-:Y:S01]  /*1ff20*/  PRMT R191, R146, 0x7610, R191 ;  /* 0x0000761092bf7816 */ /* 0x000fe200000000bf */
[----:B------:R3:W-:Y:S01]  /*1ff30*/  @!P3 STL.S16 [R1+0xe0], R146 ;  /* 0x0000e0920100b387 */ /* 0x0007e20000100600 */
[----:B------:R-:W-:Y:S02]  /*1ff40*/  ISETP.GE.U32.AND P3, PT, R225, R128, PT ;  /* 0x00000080e100720c */ /* 0x000fe40003f66070 */
[----:B------:R-:W-:Y:S01]  /*1ff50*/  PRMT R190, R133, 0x7610, R190 ;  /* 0x0000761085be7816 */ /* 0x000fe200000000be */
[----:B------:R4:W-:Y:S01]  /*1ff60*/  @!P6 STL.S16 [R1+0xdc], R133 ;  /* 0x0000dc850100e387 */ /* 0x0009e20000100600 */
[----:B------:R-:W-:Y:S02]  /*1ff70*/  ISETP.GE.U32.AND P6, PT, R225, R138, PT ;  /* 0x0000008ae100720c */ /* 0x000fe40003fc6070 */
[----:B------:R-:W-:Y:S02]  /*1ff80*/  @!P5 PRMT R3, R207, 0x5410, RZ ;  /* 0x00005410cf03d816 */ /* 0x000fe400000000ff */
[C---:B------:R-:W-:Y:S05]  /*1ff90*/  ISETP.GE.U32.AND P5, PT, R225.reuse, R128, PT ;  /* 0x00000080e100720c */ /* 0x040fea0003fa6070 */
[----:B------:R-:W-:Y:S01]  /*1ffa0*/  @!P3 HADD2 R131, -R110.H0_H0, -RZ.H0_H0 ;  /* 0xa00000ff6e83b230 */ /* 0x000fe20000000900 */
[----:B--2---:R-:W-:Y:S03]  /*1ffb0*/  LOP3.LUT R154, R76, 0xff, RZ, 0xc0, !PT ;  /* 0x000000ff4c9a7812 */ /* 0x004fe600078ec0ff */
[----:B------:R-:W-:Y:S01]  /*1ffc0*/  @!P6 PRMT R87, R216, 0x5410, RZ ;  /* 0x00005410d857e816 */ /* 0x000fe200000000ff */
[----:B------:R2:W-:Y:S01]  /*1ffd0*/  @!P3 STL.S16 [R1+0xec], R131 ;  /* 0x0000ec830100b387 */ /* 0x0005e20000100600 */
[C---:B------:R-:W-:Y:S02]  /*1ffe0*/  ISETP.GE.U32.AND P3, PT, R225.reuse, R84, PT ;  /* 0x00000054e100720c */ /* 0x040fe40003f66070 */
[----:B------:R-:W-:Y:S01]  /*1fff0*/  ISETP.GE.U32.AND P6, PT, R225, R139, PT ;  /* 0x0000008be100720c */ /* 0x000fe20003fc6070 */
[----:B------:R1:W5:Y:S01]  /*20000*/  LDL.S16 R199, [R1+0xd8] ;  /* 0x0000d80001c77983 */ /* 0x0003620000100600 */
[----:B------:R-:W-:Y:S02]  /*20010*/  PRMT R189, R131, 0x7610, R189 ;  /* 0x0000761083bd7816 */ /* 0x000fe400000000bd */
[--C-:B---3--:R-:W-:Y:S01]  /*20020*/  SHF.R.U32.HI R146, RZ, 0x10, R76.reuse ;  /* 0x00000010ff927819 */ /* 0x108fe2000001164c */
[----:B------:R-:W-:Y:S01]  /*20030*/  STG.E.U16 [R152.64+0x22], R87 ;  /* 0x0000225798007986 */ /* 0x000fe2000c101520 */
[----:B------:R-:W-:Y:S02]  /*20040*/  SHF.R.U32.HI R147, RZ, 0x18, R76 ;  /* 0x00000018ff937819 */ /* 0x000fe4000001164c */
[----:B----4-:R-:W-:Y:S02]  /*20050*/  SHF.R.U32.HI R133, RZ, 0x10, R118 ;  /* 0x00000010ff857819 */ /* 0x010fe40000011676 */
[----:B------:R-:W-:Y:S02]  /*20060*/  PRMT R118, R110, 0x5410, R109 ;  /* 0x000054106e767816 */ /* 0x000fe4000000006d */
[----:B------:R-:W-:Y:S02]  /*20070*/  @!P5 PRMT R110, R189, 0x5410, RZ ;  /* 0x00005410bd6ed816 */ /* 0x000fe400000000ff */
[----:B------:R-:W-:Y:S01]  /*20080*/  @!P6 PRMT R86, R215, 0x5410, RZ ;  /* 0x00005410d756e816 */ /* 0x000fe200000000ff */
[----:B------:R-:W-:Y:S01]  /*20090*/  MUFU.EX2 R189, R238 ;  /* 0x000000ee00bd7308 */ /* 0x000fe20000000800 */
[C---:B------:R-:W-:Y:S03]  /*200a0*/  ISETP.GE.U32.AND P6, PT, R225.reuse, R136, PT ;  /* 0x00000088e100720c */ /* 0x040fe60003fc6070 */
[----:B------:R-:W-:Y:S01]  /*200b0*/  STG.E.U16 [R148.64+0x30], R86 ;  /* 0x0000305694007986 */ /* 0x000fe2000c101520 */
[----:B--2---:R-:W-:Y:S03]  /*200c0*/  SHF.R.U32.HI R131, RZ, 0x18, R76 ;  /* 0x00000018ff837819 */ /* 0x004fe6000001164c */
[----:B------:R-:W2:Y:S01]  /*200d0*/  LDSM.16.MT88.4 R76, [R165+0x6000] ;  /* 0x00600000a54c783b */ /* 0x000ea20000004200 */
[----:B------:R-:W-:Y:S05]  /*200e0*/  ISETP.GE.U32.AND P5, PT, R225, R131, PT ;  /* 0x00000083e100720c */ /* 0x000fea0003fa6070 */
[----:B------:R-:W-:Y:S02]  /*200f0*/  @!P6 PRMT R0, R213, 0x5410, RZ ;  /* 0x00005410d500e816 */ /* 0x000fe400000000ff */
[----:B------:R-:W-:Y:S11]  /*20100*/  LOP3.LUT P6, RZ, R179, 0x4000, RZ, 0xc0, !PT ;  /* 0x00004000b3ff7812 */ /* 0x000ff600078cc0ff */
[----:B------:R-:W-:Y:S02]  /*20110*/  @!UPT UIADD3 URZ, URZ, URZ, URZ ;  /* 0x0000003f3f3ff290 */ /* 0x000fe4000fffe03f */
[----:B------:R-:W-:Y:S02]  /*20120*/  @!P6 PRMT R94, R212, 0x5410, RZ ;  /* 0x00005410d45ee816 */ /* 0x000fe400000000ff */
[----:B------:R-:W-:Y:S01]  /*20130*/  ISETP.GE.U32.AND P6, PT, R225, R127, PT ;  /* 0x0000007fe100720c */ /* 0x000fe20003fc6070 */
[-C--:B--2---:R-:W-:Y:S08]  /*20140*/  HMMA.16816.F32 R4, R72, R76.reuse, R4 ;  /* 0x0000004c4804723c */ /* 0x084ff00000001804 */
[C---:B------:R-:W-:Y:S08]  /*20150*/  HMMA.16816.F32 R8, R80.reuse, R76, R8 ;  /* 0x0000004c5008723c */ /* 0x040ff00000001808 */
[-C--:B------:R-:W-:Y:S08]  /*20160*/  HMMA.16816.F32 R12, R80, R78.reuse, R12 ;  /* 0x0000004e500c723c */ /* 0x080ff0000000180c */
[C---:B------:R-:W-:Y:S01]  /*20170*/  HMMA.16816.F32 R16, R72.reuse, R78, R16 ;  /* 0x0000004e4810723c */ /* 0x040fe20000001810 */
[----:B------:R-:W2:Y:S07]  /*20180*/  LDSM.16.MT88.4 R76, [R168+0x6000] ;  /* 0x00600000a84c783b */ /* 0x000eae0000004200 */
[-C--:B--2---:R-:W-:Y:S08]  /*20190*/  HMMA.16816.F32 R20, R72, R76.reuse, R20 ;  /* 0x0000004c4814723c */ /* 0x084ff00000001814 */
[C---:B------:R-:W-:Y:S07]  /*201a0*/  HMMA.16816.F32 R24, R80.reuse, R76, R24 ;  /* 0x0000004c5018723c */ /* 0x040fee0000001818 */
[----:B------:R-:W-:Y:S01]  /*201b0*/  LOP3.LUT R76, R137, 0xff, RZ, 0xc0, !PT ;  /* 0x000000ff894c7812 */ /* 0x000fe200078ec0ff */
[-C--:B------:R-:W-:Y:S08]  /*201c0*/  HMMA.16816.F32 R28, R80, R78.reuse, R28 ;  /* 0x0000004e501c723c */ /* 0x080ff0000000181c */
[C---:B------:R-:W-:Y:S04]  /*201d0*/  HMMA.16816.F32 R32, R72.reuse, R78, R32 ;  /* 0x0000004e4820723c */ /* 0x040fe80000001820 */
[----:B-----5:R-:W-:Y:S05]  /*201e0*/  @!P3 HADD2 R199, -R109.H0_H0, -RZ.H0_H0 ;  /* 0xa00000ff6dc7b230 */ /* 0x020fea0000000900 */
[----:B------:R-:W-:Y:S01]  /*201f0*/  PRMT R162, R199, 0x7610, R162 ;  /* 0x00007610c7a27816 */ /* 0x000fe200000000a2 */
[----:B------:R2:W-:Y:S02]  /*20200*/  @!P3 STL.S16 [R1+0xd8], R199 ;  /* 0x0000d8c70100b387 */ /* 0x0005e40000100600 */
[----:B------:R-:W-:Y:S02]  /*20210*/  IADD3 R200, P3, R148, -0x80, RZ ;  /* 0xffffff8094c87810 */ /* 0x000fe40007f7e0ff */
[----:B------:R1:W3:Y:S02]  /*20220*/  LDL.S16 R136, [R1+0x38] ;  /* 0x0000380001887983 */ /* 0x0002e40000100600 */
[----:B--2---:R-:W-:Y:S02]  /*20230*/  IADD3.X R199, R149, -0x1, RZ, P3, !PT ;  /* 0xffffffff95c77810 */ /* 0x004fe40001ffe4ff */
[----:B------:R-:W-:Y:S02]  /*20240*/  ISETP.GE.U32.AND P3, PT, R225, R134, PT ;  /* 0x00000086e100720c */ /* 0x000fe40003f66070 */
[----:B------:R1:W2:Y:S11]  /*20250*/  LDL.S16 R134, [R1+0x48] ;  /* 0x0000480001867983 */ /* 0x0002b60000100600 */
[----:B------:R-:W-:Y:S02]  /*20260*/  @!P3 PRMT R2, R214, 0x5410, RZ ;  /* 0x00005410d602b816 */ /* 0x000fe400000000ff */
[----:B------:R-:W-:Y:S03]  /*20270*/  LOP3.LUT P3, RZ, R179, 0x8000, RZ, 0xc0, !PT ;  /* 0x00008000b3ff7812 */ /* 0x000fe6000786c0ff */
[----:B------:R4:W-:Y:S04]  /*20280*/  STG.E.U16 [R148.64+0x32], R2 ;  /* 0x0000320294007986 */ /* 0x0009e8000c101520 */
[----:B------:R-:W-:Y:S04]  /*20290*/  STG.E.U16 [R150.64+0x32], R94 ;  /* 0x0000325e96007986 */ /* 0x000fe8000c101520 */
[----:B------:R5:W-:Y:S01]  /*202a0*/  STG.E.U16 [R150.64+0x30], R0 ;  /* 0x0000300096007986 */ /* 0x000be2000c101520 */
[----:B----4-:R-:W-:Y:S02]  /*202b0*/  PRMT R2, R92, 0x5410, R96 ;  /* 0x000054105c027816 */ /* 0x010fe40000000060 */
[----:B------:R-:W-:Y:S02]  /*202c0*/  @!P3 PRMT R92, R211, 0x5410, RZ ;  /* 0x00005410d35cb816 */ /* 0x000fe400000000ff */
[C---:B------:R-:W-:Y:S02]  /*202d0*/  ISETP.GE.U32.AND P3, PT, R225.reuse, R117, PT ;  /* 0x00000075e100720c */ /* 0x040fe40003f66070 */
[----:B------:R-:W-:Y:S01]  /*202e0*/  @!P2 PRMT R96, R210, 0x5410, RZ ;  /* 0x00005410d260a816 */ /* 0x000fe200000000ff */
[----:B------:R-:W-:Y:S01]  /*202f0*/  STG.E.U16 [R156.64+0x2e], R92 ;  /* 0x00002e5c9c007986 */ /* 0x000fe2000c101520 */
[C---:B------:R-:W-:Y:S02]  /*20300*/  ISETP.GE.U32.AND P2, PT, R225.reuse, R135, PT ;  /* 0x00000087e100720c */ /* 0x040fe40003f46070 */
[----:B------:R-:W-:Y:S01]  /*20310*/  PRMT R117, R104, 0x5410, R103 ;  /* 0x0000541068757816 */ /* 0x000fe20000000067 */
[----:B------:R1:W4:Y:S01]  /*20320*/  LDL.S16 R135, [R1+0x34] ;  /* 0x0000340001877983 */ /* 0x0003220000100600 */
[----:B-----5:R-:W-:Y:S02]  /*20330*/  PRMT R0, R100, 0x5410, R99 ;  /* 0x0000541064007816 */ /* 0x020fe40000000063 */
[----:B------:R-:W-:Y:S01]  /*20340*/  @!P0 PRMT R99, R208, 0x5410, RZ ;  /* 0x00005410d0638816 */ /* 0x000fe200000000ff */
[----:B------:R-:W-:Y:S01]  /*20350*/  STG.E.U16 [R156.64+0x30], R96 ;  /* 0x000030609c007986 */ /* 0x000fe2000c101520 */
[----:B------:R-:W-:Y:S02]  /*20360*/  ISETP.GE.U32.AND P0, PT, R225, R126, PT ;  /* 0x0000007ee100720c */ /* 0x000fe40003f06070 */
[----:B------:R-:W-:Y:S01]  /*20370*/  @!P3 PRMT R104, R205, 0x5410, RZ ;  /* 0x00005410cd68b816 */ /* 0x000fe200000000ff */
[----:B------:R5:W-:Y:S01]  /*20380*/  STG.E.U16 [R152.64+0x32], R99 ;  /* 0x0000326398007986 */ /* 0x000be2000c101520 */
[----:B------:R-:W-:Y:S02]  /*20390*/  ISETP.GE.U32.AND P3, PT, R225, R76, PT ;  /* 0x0000004ce100720c */ /* 0x000fe40003f66070 */
[----:B------:R-:W-:Y:S02]  /*203a0*/  LOP3.LUT R76, R129, 0xff, RZ, 0xc0, !PT ;  /* 0x000000ff814c7812 */ /* 0x000fe400078ec0ff */
[----:B------:R-:W-:Y:S02]  /*203b0*/  @!P6 PRMT R103, R204, 0x5410, RZ ;  /* 0x00005410cc67e816 */ /* 0x000fe400000000ff */
[C---:B------:R-:W-:Y:S02]  /*203c0*/  ISETP.GE.U32.AND P4, PT, R225.reuse, R76, PT ;  /* 0x0000004ce100720c */ /* 0x040fe40003f86070 */
[----:B------:R-:W-:Y:S02]  /*203d0*/  SHF.R.U32.HI R76, RZ, 0x8, R130 ;  /* 0x00000008ff4c7819 */ /* 0x000fe40000011682 */
[----:B------:R-:W-:Y:S01]  /*203e0*/  ISETP.GE.U32.AND P6, PT, R225, R125, PT ;  /* 0x0000007de100720c */ /* 0x000fe20003fc6070 */
[----:B------:R1:W4:Y:S01]  /*203f0*/  LDL.S16 R130, [R1+0x44] ;  /* 0x0000440001827983 */ /* 0x0003220000100600 */
[----:B------:R-:W-:Y:S02]  /*20400*/  @!P0 PRMT R105, R203, 0x5410, RZ ;  /* 0x00005410cb698816 */ /* 0x000fe400000000ff */
[----:B------:R-:W-:Y:S02]  /*20410*/  ISETP.GE.U32.AND P0, PT, R225, R121, PT ;  /* 0x00000079e100720c */ /* 0x000fe40003f06070 */
[----:B------:R-:W-:Y:S02]  /*20420*/  LOP3.LUT R76, R76, 0xffff, RZ, 0xc0, !PT ;  /* 0x0000ffff4c4c7812 */ /* 0x000fe400078ec0ff */
[----:B------:R-:W-:Y:S02]  /*20430*/  @!P1 PRMT R100, R209, 0x5410, RZ ;  /* 0x00005410d1649816 */ /* 0x000fe400000000ff */
[----:B------:R-:W-:Y:S02]  /*20440*/  ISETP.GE.U32.AND P1, PT, R225, R85, PT ;  /* 0x00000055e100720c */ /* 0x000fe40003f26070 */
[----:B------:R-:W-:Y:S01]  /*20450*/  LOP3.LUT R85, R145, 0xff, RZ, 0xc0, !PT ;  /* 0x000000ff91557812 */ /* 0x000fe200078ec0ff */
[----:B------:R1:W-:Y:S01]  /*20460*/  STG.E.U16 [R152.64+0x30], R100 ;  /* 0x0000306498007986 */ /* 0x0003e2000c101520 */
[----:B------:R-:W-:Y:S02]  /*20470*/  @!P6 PRMT R106, R201, 0x5410, RZ ;  /* 0x00005410c96ae816 */ /* 0x000fe400000000ff */
[----:B------:R-:W-:Y:S01]  /*20480*/  ISETP.GE.U32.AND P6, PT, R225, R120, PT ;  /* 0x00000078e100720c */ /* 0x000fe20003fc6070 */
[----:B------:R-:W-:Y:S01]  /*20490*/  STG.E.U16 [R148.64+0x42], R102 ;  /* 0x0000426694007986 */ /* 0x000fe2000c101520 */
[----:B------:R-:W-:Y:S02]  /*204a0*/  PRMT R120, R107, 0x5410, R108 ;  /* 0x000054106b787816 */ /* 0x000fe4000000006c */
[----:B------:R-:W-:Y:S01]  /*204b0*/  @!P0 PRMT R107, R191, 0x5410, RZ ;  /* 0x00005410bf6b8816 */ /* 0x000fe200000000ff */
[----:B------:R-:W-:Y:S01]  /*204c0*/  STG.E.U16 [R148.64+0x40], R3 ;  /* 0x0000400394007986 */ /* 0x000fe2000c101520 */
[----:B------:R-:W-:Y:S01]  /*204d0*/  ISETP.GE.U32.AND P0, PT, R225, R76, PT ;  /* 0x0000004ce100720c */ /* 0x000fe20003f06070 */
[----:B------:R-:W-:Y:S01]  /*204e0*/  MUFU.EX2 R191, R234 ;  /* 0x000000ea00bf7308 */ /* 0x000fe20000000800 */
[----:B------:R-:W-:Y:S01]  /*204f0*/  SHF.R.U32.HI R76, RZ, 0x8, R141 ;  /* 0x00000008ff4c7819 */ /* 0x000fe2000001168d */
[----:B------:R-:W-:Y:S01]  /*20500*/  STG.E.U16 [R150.64+0x40], R104 ;  /* 0x0000406896007986 */ /* 0x000fe2000c101520 */
[----:B------:R-:W-:Y:S02]  /*20510*/  PRMT R127, R85, 0x5410, R143 ;  /* 0x00005410557f7816 */ /* 0x000fe4000000008f */
[----:B------:R-:W-:Y:S01]  /*20520*/  PRMT R129, R142, 0x5410, R76 ;  /* 0x000054108e817816 */ /* 0x000fe2000000004c */
[----:B------:R-:W-:Y:S01]  /*20530*/  STG.E.U16 [R150.64+0x42], R103 ;  /* 0x0000426796007986 */ /* 0x000fe2000c101520 */
[----:B------:R-:W-:Y:S02]  /*20540*/  @!P6 PRMT R108, R190, 0x5410, RZ ;  /* 0x00005410be6ce816 */ /* 0x000fe400000000ff */
[----:B------:R-:W-:Y:S01]  /*20550*/  ISETP.GE.U32.AND P6, PT, R225, R84, PT ;  /* 0x00000054e100720c */ /* 0x000fe20003fc6070 */
[----:B------:R-:W1:Y:S01]  /*20560*/  LDSM.16.MT88.4 R76, [R166+0x6000] ;  /* 0x00600000a64c783b */ /* 0x000e620000004200 */
[----:B------:R-:W-:Y:S01]  /*20570*/  SHF.R.U32.HI R84, RZ, 0x8, R89 ;  /* 0x00000008ff547819 */ /* 0x000fe20000011659 */
[----:B------:R-:W-:Y:S01]  /*20580*/  MUFU.EX2 R190, R237 ;  /* 0x000000ed00be7308 */ /* 0x000fe20000000800 */
[----:B------:R-:W-:Y:S02]  /*20590*/  LOP3.LUT R89, R123, 0xffff, RZ, 0xc0, !PT ;  /* 0x0000ffff7b597812 */ /* 0x000fe400078ec0ff */
[----:B------:R-:W-:Y:S02]  /*205a0*/  PRMT R128, R90, 0x5410, R84 ;  /* 0x000054105a807816 */ /* 0x000fe40000000054 */
[----:B-----5:R-:W-:Y:S01]  /*205b0*/  PRMT R99, R93, 0x7632, R99 ;  /* 0x000076325d637816 */ /* 0x020fe20000000063 */
[----:B------:R-:W5:Y:S01]  /*205c0*/  LDSM.16.MT88.4 R84, [R167+0x6000] ;  /* 0x00600000a754783b */ /* 0x000f620000004200 */
[----:B-1----:R-:W-:Y:S02]  /*205d0*/  PRMT R100, R101, 0x7632, R100 ;  /* 0x0000763265647816 */ /* 0x002fe40000000064 */
[C---:B------:R-:W-:Y:S02]  /*205e0*/  PRMT R96, R97.reuse, 0x7632, R96 ;  /* 0x0000763261607816 */ /* 0x040fe40000000060 */
[----:B------:R-:W-:Y:S02]  /*205f0*/  @!P6 PRMT R109, R162, 0x5410, RZ ;  /* 0x00005410a26de816 */ /* 0x000fe400000000ff */
[----:B------:R-:W-:Y:S01]  /*20600*/  MUFU.EX2 R162, R241 ;  /* 0x000000f100a27308 */ /* 0x000fe20000000800 */
[----:B------:R-:W-:Y:S04]  /*20610*/  STG.E.U16 [R156.64+0x3e], R105 ;  /* 0x00003e699c007986 */ /* 0x000fe8000c101520 */
[----:B------:R1:W-:Y:S04]  /*20620*/  STG.E.U16 [R156.64+0x40], R106 ;  /* 0x0000406a9c007986 */ /* 0x0003e8000c101520 */
[----:B------:R-:W-:Y:S04]  /*20630*/  STG.E.U16 [R152.64+0x40], R107 ;  /* 0x0000406b98007986 */ /* 0x000fe8000c101520 */
[----:B------:R5:W-:Y:S04]  /*20640*/  STG.E.U16 [R152.64+0x42], R108 ;  /* 0x0000426c98007986 */ /* 0x000be8000c101520 */
[----:B------:R5:W-:Y:S04]  /*20650*/  STG.E.U16 [R148.64+0x50], R110 ;  /* 0x0000506e94007986 */ /* 0x000be8000c101520 */
[----:B------:R-:W-:Y:S01]  /*20660*/  STG.E.U16 [R148.64+0x52], R109 ;  /* 0x0000526d94007986 */ /* 0x000fe2000c101520 */
[-C--:B------:R-:W-:Y:S03]  /*20670*/  HMMA.16816.F32 R36, R72, R76.reuse, R36 ;  /* 0x0000004c4824723c */ /* 0x080fe60000001824 */
[----:B-1----:R-:W-:Y:S05]  /*20680*/  PRMT R106, R97, 0x5410, R96 ;  /* 0x00005410616a7816 */ /* 0x002fea0000000060 */
[C---:B------:R-:W-:Y:S07]  /*20690*/  HMMA.16816.F32 R40, R80.reuse, R76, R40 ;  /* 0x0000004c5028723c */ /* 0x040fee0000001828 */
[----:B------:R-:W-:Y:S01]  /*206a0*/  LOP3.LUT R76, R133, 0xff, RZ, 0xc0, !PT ;  /* 0x000000ff854c7812 */ /* 0x000fe200078ec0ff */
[-C--:B------:R-:W-:Y:S01]  /*206b0*/  HMMA.16816.F32 R44, R80, R78.reuse, R44 ;  /* 0x0000004e502c723c */ /* 0x080fe2000000182c */
[----:B-----5:R-:W-:Y:S03]  /*206c0*/  MUFU.EX2 R108, R236 ;  /* 0x000000ec006c7308 */ /* 0x020fe60000000800 */
[----:B------:R-:W-:Y:S02]  /*206d0*/  PRMT R126, R76, 0x5410, R91 ;  /* 0x000054104c7e7816 */ /* 0x000fe4000000005b */
[----:B------:R-:W-:Y:S02]  /*206e0*/  LOP3.LUT R76, R123, 0xff, RZ, 0xc0, !PT ;  /* 0x000000ff7b4c7812 */ /* 0x000fe400078ec0ff */
[C---:B------:R-:W-:Y:S04]  /*206f0*/  HMMA.16816.F32 R48, R72.reuse, R78, R48 ;  /* 0x0000004e4830723c */ /* 0x040fe80000001830 */
[--C-:B------:R-:W-:Y:S02]  /*20700*/  SHF.R.U32.HI R77, RZ, 0x10, R123.reuse ;  /* 0x00000010ff4d7819 */ /* 0x100fe4000001167b */
[----:B------:R-:W-:Y:S01]  /*20710*/  SHF.R.U32.HI R123, RZ, 0x18, R123 ;  /* 0x00000018ff7b7819 */ /* 0x000fe2000001167b */
[--C-:B------:R-:W-:Y:S01]  /*20720*/  HSET2.LE.AND R79, R127, R202.reuse, PT ;  /* 0x000000ca7f4f7233 */ /* 0x100fe20003803000 */
[-C--:B------:R-:W-:Y:S04]  /*20730*/  HMMA.16816.F32 R52, R72, R84.reuse, R52 ;  /* 0x000000544834723c */ /* 0x080fe80000001834 */
[----:B------:R-:W-:Y:S02]  /*20740*/  SHF.R.U32.HI R78, RZ, 0x8, R89 ;  /* 0x00000008ff4e7819 */ /* 0x000fe40000011659 */
[----:B------:R-:W-:Y:S02]  /*20750*/  LOP3.LUT R77, R77, 0xff, RZ, 0xc0, !PT ;  /* 0x000000ff4d4d7812 */ /* 0x000fe400078ec0ff */
[----:B------:R-:W-:Y:S01]  /*20760*/  PRMT R78, R76, 0x5410, R78 ;  /* 0x000054104c4e7816 */ /* 0x000fe2000000004e */
[C---:B------:R-:W-:Y:S04]  /*20770*/  HMMA.16816.F32 R56, R80.reuse, R84, R56 ;  /* 0x000000545038723c */ /* 0x040fe80000001838 */
[C---:B------:R-:W-:Y:S02]  /*20780*/  LOP3.LUT R76, R88.reuse, 0xffff, RZ, 0xc0, !PT ;  /* 0x0000ffff584c7812 */ /* 0x040fe400078ec0ff */
[----:B------:R-:W-:Y:S02]  /*20790*/  PRMT R123, R77, 0x5410, R123 ;  /* 0x000054104d7b7816 */ /* 0x000fe4000000007b */
[----:B------:R-:W-:Y:S01]  /*207a0*/  LOP3.LUT R77, R88, 0xff, RZ, 0xc0, !PT ;  /* 0x000000ff584d7812 */ /* 0x000fe200078ec0ff */
[-C--:B------:R-:W-:Y:S03]  /*207b0*/  HMMA.16816.F32 R60, R80, R86.reuse, R60 ;  /* 0x00000056503c723c */ /* 0x080fe6000000183c */
[----:B------:R-:W-:Y:S02]  /*207c0*/  SHF.R.U32.HI R76, RZ, 0x8, R76 ;  /* 0x00000008ff4c7819 */ /* 0x000fe4000001164c */
[----:B------:R-:W-:Y:S02]  /*207d0*/  LOP3.LUT R79, R79, R111, RZ, 0xc0, !PT ;  /* 0x0000006f4f4f7212 */ /* 0x000fe400078ec0ff */
[----:B------:R-:W-:Y:S01]  /*207e0*/  PRMT R125, R77, 0x5410, R76 ;  /* 0x000054104d7d7816 */ /* 0x000fe2000000004c */
[----:B------:R-:W-:Y:S01]  /*207f0*/  HMMA.16816.F32 R64, R72, R86, R64 ;  /* 0x000000564840723c */ /* 0x000fe20000001840 */
[----:B------:R-:W-:Y:S03]  /*20800*/  LDSM.16.MT88.4 R72, [R168+0x6800] ;  /* 0x00680000a848783b */ /* 0x000fe60000004200 */
[--C-:B------:R-:W-:Y:S01]  /*20810*/  SHF.R.U32.HI R77, RZ, 0x10, R88.reuse ;  /* 0x00000010ff4d7819 */ /* 0x100fe20000011658 */
[--C-:B------:R-:W-:Y:S01]  /*20820*/  HSET2.LE.AND R82, R128, R202.reuse, PT ;  /* 0x000000ca80527233 */ /* 0x100fe20003803000 */
[----:B------:R-:W-:Y:S01]  /*20830*/  SHF.R.U32.HI R88, RZ, 0x18, R88 ;  /* 0x00000018ff587819 */ /* 0x000fe20000011658 */
[--C-:B------:R-:W-:Y:S01]  /*20840*/  HSET2.LE.AND R76, R78, R202.reuse, PT ;  /* 0x000000ca4e4c7233 */ /* 0x100fe20003803000 */
[----:B------:R-:W-:Y:S01]  /*20850*/  LOP3.LUT R77, R77, 0xff, RZ, 0xc0, !PT ;  /* 0x000000ff4d4d7812 */ /* 0x000fe200078ec0ff */
[--C-:B------:R-:W-:Y:S03]  /*20860*/  HSET2.LE.AND R78, R129, R202.reuse, PT ;  /* 0x000000ca814e7233 */ /* 0x100fe60003803000 */
[----:B------:R-:W-:Y:S01]  /*20870*/  PRMT R121, R77, 0x5410, R88 ;  /* 0x000054104d797816 */ /* 0x000fe20000000058 */
[--C-:B------:R-:W-:Y:S01]  /*20880*/  HSET2.LE.AND R77, R123, R202.reuse, PT ;  /* 0x000000ca7b4d7233 */ /* 0x100fe20003803000 */
[----:B------:R-:W-:Y:S01]  /*20890*/  LOP3.LUT R76, R76, R113, RZ, 0xc0, !PT ;  /* 0x000000714c4c7212 */ /* 0x000fe200078ec0ff */
[----:B------:R-:W1:Y:S01]  /*208a0*/  LDSM.16.MT88.4 R88, [R165+0x6800] ;  /* 0x00680000a558783b */ /* 0x000e620000004200 */
[----:B------:R-:W-:Y:S01]  /*208b0*/  LOP3.LUT R78, R78, R98, RZ, 0xc0, !PT ;  /* 0x000000624e4e7212 */ /* 0x000fe200078ec0ff */
[--C-:B------:R-:W-:Y:S01]  /*208c0*/  HSET2.LE.AND R81, R121, R202.reuse, PT ;  /* 0x000000ca79517233 */ /* 0x100fe20003803000 */
[----:B------:R-:W-:Y:S01]  /*208d0*/  LOP3.LUT R77, R77, R114, RZ, 0xc0, !PT ;  /* 0x000000724d4d7212 */ /* 0x000fe200078ec0ff */
[--C-:B------:R-:W-:Y:S01]  /*208e0*/  HSET2.LE.AND R80, R125, R202.reuse, PT ;  /* 0x000000ca7d507233 */ /* 0x100fe20003803000 */
[----:B------:R-:W-:Y:S01]  /*208f0*/  PRMT R98, R95, 0x7632, R98 ;  /* 0x000076325f627816 */ /* 0x000fe20000000062 */
[--C-:B------:R-:W-:Y:S01]  /*20900*/  HSET2.LE.AND R83, R126, R202.reuse, PT ;  /* 0x000000ca7e537233 */ /* 0x100fe20003803000 */
[----:B------:R-:W-:Y:S02]  /*20910*/  LOP3.LUT R81, R81, R116, RZ, 0xc0, !PT ;  /* 0x0000007451517212 */ /* 0x000fe400078ec0ff */
[----:B------:R-:W-:Y:S01]  /*20920*/  LOP3.LUT R80, R80, R115, RZ, 0xc0, !PT ;  /* 0x0000007350507212 */ /* 0x000fe200078ec0ff */
[----:B------:R-:W-:Y:S01]  /*20930*/  IMAD.WIDE.U32 R114, R161, -0x2daee0ad, RZ ;  /* 0xd2511f53a1727825 */ /* 0x000fe200078e00ff */
[----:B------:R-:W-:Y:S01]  /*20940*/  LOP3.LUT R83, R83, R0, RZ, 0xc0, !PT ;  /* 0x0000000053537212 */ /* 0x000fe200078ec0ff */
[----:B------:R-:W-:Y:S01]  /*20950*/  MUFU.EX2 R161, R240 ;  /* 0x000000f000a17308 */ /* 0x000fe20000000800 */
[----:B------:R-:W-:Y:S02]  /*20960*/  LOP3.LUT R82, R82, R2, RZ, 0xc0, !PT ;  /* 0x0000000252527212 */ /* 0x000fe400078ec0ff */
[----:B------:R-:W-:Y:S02]  /*20970*/  LOP3.LUT R111, R115, UR13, R132, 0x96, !PT ;  /* 0x0000000d736f7c12 */ /* 0x000fe4000f8e9684 */
[----:B------:R-:W-:Y:S02]  /*20980*/  SHF.R.U32.HI R2, RZ, 0x8, R140 ;  /* 0x00000008ff027819 */ /* 0x000fe4000001168c */
[----:B------:R-:W-:Y:S02]  /*20990*/  LOP3.LUT R0, R146, 0xff, RZ, 0xc0, !PT ;  /* 0x000000ff92007812 */ /* 0x000fe400078ec0ff */
[----:B------:R-:W-:Y:S02]  /*209a0*/  PRMT R126, R154, 0x5410, R2 ;  /* 0x000054109a7e7816 */ /* 0x000fe40000000002 */
[----:B------:R-:W-:Y:S02]  /*209b0*/  PRMT R127, R0, 0x5410, R147 ;  /* 0x00005410007f7816 */ /* 0x000fe40000000093 */
[----:B------:R-:W-:Y:S01]  /*209c0*/  SHF.R.U32.HI R85, RZ, 0x8, R155 ;  /* 0x00000008ff557819 */ /* 0x000fe2000001169b */
[----:B------:R-:W-:Y:S01]  /*209d0*/  IMAD.WIDE.U32 R154, R163, -0x2daee0ad, RZ ;  /* 0xd2511f53a39a7825 */ /* 0x000fe200078e00ff */
[----:B------:R-:W-:Y:S01]  /*209e0*/  SHF.R.U32.HI R2, RZ, 0x10, R122 ;  /* 0x00000010ff027819 */ /* 0x000fe2000001167a */
[----:B------:R-:W5:Y:S01]  /*209f0*/  MUFU.EX2 R163, R239 ;  /* 0x000000ef00a37308 */ /* 0x000f620000000800 */
[----:B------:R-:W-:Y:S02]  /*20a00*/  PRMT R125, R160, 0x5410, R85 ;  /* 0x00005410a07d7816 */ /* 0x000fe40000000055 */
[----:B------:R-:W-:Y:S02]  /*20a10*/  LOP3.LUT R85, R122, 0xff, RZ, 0xc0, !PT ;  /* 0x000000ff7a557812 */ /* 0x000fe400078ec0ff */
[----:B------:R-:W-:Y:S02]  /*20a20*/  SHF.R.U32.HI R110, RZ, 0x10, R114 ;  /* 0x00000010ff6e7819 */ /* 0x000fe40000011672 */
[----:B------:R-:W-:Y:S02]  /*20a30*/  LOP3.LUT R84, R158, 0xff, RZ, 0xc0, !PT ;  /* 0x000000ff9e547812 */ /* 0x000fe400078ec0ff */
[----:B------:R-:W-:Y:S01]  /*20a40*/  LOP3.LUT R0, R122, 0xffff, RZ, 0xc0, !PT ;  /* 0x0000ffff7a007812 */ /* 0x000fe200078ec0ff */
[----:B------:R-:W2:Y:S01]  /*20a50*/  MUFU.EX2 R160, R243 ;  /* 0x000000f300a07308 */ /* 0x000ea20000000800 */
[----:B------:R-:W-:Y:S01]  /*20a60*/  SHF.R.U32.HI R122, RZ, 0x18, R122 ;  /* 0x00000018ff7a7819 */ /* 0x000fe2000001167a */
[-C--:B-1----:R-:W-:Y:S05]  /*20a70*/  HMMA.16816.F32 R4, R76, R88.reuse, R4 ;  /* 0x000000584c04723c */ /* 0x082fea0000001804 */
[----:B------:R-:W-:Y:S02]  /*20a80*/  PRMT R123, R84, 0x5410, R159 ;  /* 0x00005410547b7816 */ /* 0x000fe4000000009f */
[----:B------:R-:W-:Y:S01]  /*20a90*/  SHF.R.U32.HI R84, RZ, 0x8, R0 ;  /* 0x00000008ff547819 */ /* 0x000fe20000011600 */
[C---:B------:R-:W-:Y:S01]  /*20aa0*/  HMMA.16816.F32 R8, R80.reuse, R88, R8 ;  /* 0x000000585008723c */ /* 0x040fe20000001808 */
[----:B------:R-:W-:Y:S03]  /*20ab0*/  MUFU.EX2 R159, R242 ;  /* 0x000000f2009f7308 */ /* 0x000fe60000000800 */
[----:B------:R-:W-:Y:S02]  /*20ac0*/  PRMT R116, R85, 0x5410, R84 ;  /* 0x0000541055747816 */ /* 0x000fe40000000054 */
[----:B------:R-:W-:Y:S02]  /*20ad0*/  LOP3.LUT R0, R2, 0xff, RZ, 0xc0, !PT ;  /* 0x000000ff02007812 */ /* 0x000fe400078ec0ff */
[-C--:B------:R-:W-:Y:S03]  /*20ae0*/  HMMA.16816.F32 R12, R80, R90.reuse, R12 ;  /* 0x0000005a500c723c */ /* 0x080fe6000000180c */
[----:B------:R-:W1:Y:S01]  /*20af0*/  MUFU.EX2 R158, R245 ;  /* 0x000000f5009e7308 */ /* 0x000e620000000800 */
[----:B---3--:R-:W-:Y:S01]  /*20b00*/  @!P3 HADD2 R136, -R95.H0_H0, -RZ.H0_H0 ;  /* 0xa00000ff5f88b230 */ /* 0x008fe20000000900 */
[----:B------:R-:W-:Y:S02]  /*20b10*/  LOP3.LUT R88, R124, 0xffff, RZ, 0xc0, !PT ;  /* 0x0000ffff7c587812 */ /* 0x000fe400078ec0ff */
[----:B------:R-:W-:Y:S01]  /*20b20*/  LOP3.LUT R2, R115, UR13, R132, 0x96, !PT ;  /* 0x0000000d73027c12 */ /* 0x000fe2000f8e9684 */
[C---:B------:R-:W-:Y:S01]  /*20b30*/  HMMA.16816.F32 R16, R76.reuse, R90, R16 ;  /* 0x0000005a4c10723c */ /* 0x040fe20000001810 */
[----:B------:R-:W-:Y:S03]  /*20b40*/  @!P3 STL.S16 [R1+0x38], R136 ;  /* 0x000038880100b387 */ /* 0x000fe60000100600 */
[----:B------:R-:W-:Y:S01]  /*20b50*/  SHF.R.U32.HI R88, RZ, 0x8, R88 ;  /* 0x00000008ff587819 */ /* 0x000fe20000011658 */
[----:B------:R3:W3:Y:S01]  /*20b60*/  LDL.S16 R94, [R1+0x2c] ;  /* 0x00002c00015e7983 */ /* 0x0006e20000100600 */
[----:B------:R-:W-:Y:S01]  /*20b70*/  PRMT R85, R136, 0x7610, R85 ;  /* 0x0000761088557816 */ /* 0x000fe20000000055 */
[----:B------:R-:W-:Y:S01]  /*20b80*/  MUFU.EX2 R147, R246 ;  /* 0x000000f600937308 */ /* 0x000fe20000000800 */
[-C--:B------:R-:W-:Y:S04]  /*20b90*/  HMMA.16816.F32 R20, R76, R72.reuse, R20 ;  /* 0x000000484c14723c */ /* 0x080fe80000001814 */
[----:B------:R-:W-:Y:S02]  /*20ba0*/  LOP3.LUT R90, R124, 0xff, RZ, 0xc0, !PT ;  /* 0x000000ff7c5a7812 */ /* 0x000fe400078ec0ff */
[----:B------:R-:W-:Y:S02]  /*20bb0*/  LOP3.LUT R84, R2, 0xff, RZ, 0xc0, !PT ;  /* 0x000000ff02547812 */ /* 0x000fe400078ec0ff */
[C---:B------:R-:W-:Y:S04]  /*20bc0*/  HMMA.16816.F32 R24, R80.reuse, R72, R24 ;  /* 0x000000485018723c */ /* 0x040fe80000001818 */
[----:B--2---:R-:W-:Y:S01]  /*20bd0*/  @!P1 HADD2 R134, -R93.H0_H0, -RZ.H0_H0 ;  /* 0xa00000ff5d869230 */ /* 0x004fe20000000900 */
[----:B------:R-:W-:Y:S02]  /*20be0*/  PRMT R113, R90, 0x5410, R88 ;  /* 0x000054105a717816 */ /* 0x000fe40000000058 */
[----:B------:R-:W-:Y:S01]  /*20bf0*/  PRMT R122, R0, 0x5410, R122 ;  /* 0x00005410007a7816 */ /* 0x000fe2000000007a */
[-C--:B------:R-:W-:Y:S03]  /*20c00*/  HMMA.16816.F32 R28, R80, R74.reuse, R28 ;  /* 0x0000004a501c723c */ /* 0x080fe6000000181c */
[----:B------:R-:W-:Y:S02]  /*20c10*/  ISETP.GE.U32.AND P6, PT, R225, R84, PT ;  /* 0x00000054e100720c */ /* 0x000fe40003fc6070 */
[----:B------:R-:W-:Y:S02]  /*20c20*/  PRMT R0, R95, 0x5410, R98 ;  /* 0x000054105f007816 */ /* 0x000fe40000000062 */
[----:B------:R-:W-:Y:S01]  /*20c30*/  @!P3 PRMT R95, R85, 0x5410, RZ ;  /* 0x00005410555fb816 */ /* 0x000fe200000000ff */
[C---:B------:R-:W-:Y:S01]  /*20c40*/  HMMA.16816.F32 R32, R76.reuse, R74, R32 ;  /* 0x0000004a4c20723c */ /* 0x040fe20000001820 */
[----:B------:R-:W2:Y:S03]  /*20c50*/  LDSM.16.MT88.4 R84, [R166+0x6800] ;  /* 0x00680000a654783b */ /* 0x000ea60000004200 */
[----:B------:R-:W-:Y:S02]  /*20c60*/  LOP3.LUT R89, R2, 0xffff, RZ, 0xc0, !PT ;  /* 0x0000ffff02597812 */ /* 0x000fe400078ec0ff */
[--C-:B------:R-:W-:Y:S02]  /*20c70*/  SHF.R.U32.HI R3, RZ, 0x18, R2.reuse ;  /* 0x00000018ff037819 */ /* 0x100fe40000011602 */
[----:B------:R-:W-:Y:S01]  /*20c80*/  SHF.R.U32.HI R89, RZ, 0x8, R89 ;  /* 0x00000008ff597819 */ /* 0x000fe20000011659 */
[----:B------:R-:W4:Y:S01]  /*20c90*/  LDSM.16.MT88.4 R72, [R167+0x6800] ;  /* 0x00680000a748783b */ /* 0x000f220000004200 */
[----:B------:R-:W-:Y:S02]  /*20ca0*/  ISETP.GE.U32.AND P3, PT, R225, R3, PT ;  /* 0x00000003e100720c */ /* 0x000fe40003f66070 */
[----:B------:R-:W-:Y:S02]  /*20cb0*/  LOP3.LUT R91, R89, 0xffff, RZ, 0xc0, !PT ;  /* 0x0000ffff595b7812 */ /* 0x000fe400078ec0ff */
[----:B------:R-:W-:Y:S02]  /*20cc0*/  SHF.R.U32.HI R2, RZ, 0x10, R2 ;  /* 0x00000010ff027819 */ /* 0x000fe40000011602 */
[----:B------:R-:W-:Y:S01]  /*20cd0*/  PRMT R3, R101, 0x5410, R100 ;  /* 0x0000541065037816 */ /* 0x000fe20000000064 */
[----:B------:R-:W-:Y:S01]  /*20ce0*/  STG.E.U16 [R150.64+0x50], R95 ;  /* 0x0000505f96007986 */ /* 0x000fe2000c101520 */
[----:B------:R-:W-:Y:S02]  /*20cf0*/  LOP3.LUT R2, R2, 0xff, RZ, 0xc0, !PT ;  /* 0x000000ff02027812 */ /* 0x000fe400078ec0ff */
[----:B------:R-:W-:Y:S02]  /*20d00*/  PRMT R90, R134, 0x7610, R90 ;  /* 0x00007610865a7816 */ /* 0x000fe4000000005a */
[----:B-----5:R-:W-:Y:S02]  /*20d10*/  F2FP.PACK_AB R145, R162, R163 ;  /* 0x000000a3a291723e */ /* 0x020fe400000000ff */
[----:B------:R-:W-:Y:S02]  /*20d20*/  F2FP.PACK_AB R141, R160, R161 ;  /* 0x000000a1a08d723e */ /* 0x000fe400000000ff */
[----:B-1----:R-:W-:Y:S02]  /*20d30*/  F2FP.PACK_AB R143, R158, R159 ;  /* 0x0000009f9e8f723e */ /* 0x002fe400000000ff */
[----:B------:R-:W-:Y:S02]  /*20d40*/  PRMT R140, R141, 0x7632, R140 ;  /* 0x000076328d8c7816 */ /* 0x000fe4000000008c */
[----:B------:R-:W-:Y:S02]  /*20d50*/  PRMT R142, R143, 0x7632, R142 ;  /* 0x000076328f8e7816 */ /* 0x000fe4000000008e */
[----:B------:R-:W-:Y:S01]  /*20d60*/  LOP3.LUT R107, R114, 0xff, RZ, 0xc0, !PT ;  /* 0x000000ff726b7812 */ /* 0x000fe200078ec0ff */
[----:B----4-:R-:W-:Y:S01]  /*20d70*/  @!P2 HADD2 R135, -R98.H0_H0, -RZ.H0_H0 ;  /* 0xa00000ff6287a230 */ /* 0x010fe20000000900 */
[-C--:B--2---:R-:W-:Y:S04]  /*20d80*/  HMMA.16816.F32 R36, R76, R84.reuse, R36 ;  /* 0x000000544c24723c */ /* 0x084fe80000001824 */
[----:B------:R-:W-:Y:S01]  /*20d90*/  @!P2 STL.S16 [R1+0x34], R135 ;  /* 0x000034870100a387 */ /* 0x000fe20000100600 */
[----:B------:R-:W-:Y:S03]  /*20da0*/  PRMT R92, R135, 0x7610, R92 ;  /* 0x00007610875c7816 */ /* 0x000fe6000000005c */
[----:B------:R-:W-:Y:S01]  /*20db0*/  @!P1 STL.S16 [R1+0x48], R134 ;  /* 0x0000488601009387 */ /* 0x000fe20000100600 */
[C---:B------:R-:W-:Y:S03]  /*20dc0*/  HMMA.16816.F32 R40, R80.reuse, R84, R40 ;  /* 0x000000545028723c */ /* 0x040fe60000001828 */
[----:B------:R-:W-:Y:S01]  /*20dd0*/  LDSM.16.MT88.4 R132, [R165+0x7800] ;  /* 0x00780000a584783b */ /* 0x000fe20000004200 */
[----:B------:R-:W-:Y:S02]  /*20de0*/  @!P2 PRMT R98, R92, 0x5410, RZ ;  /* 0x000054105c62a816 */ /* 0x000fe400000000ff */
[----:B------:R-:W-:Y:S02]  /*20df0*/  PRMT R92, R93, 0x5410, R99 ;  /* 0x000054105d5c7816 */ /* 0x000fe40000000063 */
[-C--:B------:R-:W-:Y:S03]  /*20e00*/  HMMA.16816.F32 R44, R80, R86.reuse, R44 ;  /* 0x00000056502c723c */ /* 0x080fe6000000182c */
[----:B------:R-:W-:Y:S01]  /*20e10*/  STG.E.U16 [R150.64+0x52], R98 ;  /* 0x0000526296007986 */ /* 0x000fe2000c101520 */
[----:B------:R-:W-:Y:S01]  /*20e20*/  @!P0 HADD2 R130, -R99.H0_H0, -RZ.H0_H0 ;  /* 0xa00000ff63828230 */ /* 0x000fe20000000900 */
[----:B------:R-:W-:Y:S02]  /*20e30*/  @!P1 PRMT R93, R90, 0x5410, RZ ;  /* 0x000054105a5d9816 */ /* 0x000fe400000000ff */
[----:B------:R-:W-:Y:S01]  /*20e40*/  SHF.R.U32.HI R90, RZ, 0x18, R124 ;  /* 0x00000018ff5a7819 */ /* 0x000fe2000001167c */
[C---:B------:R-:W-:Y:S01]  /*20e50*/  HMMA.16816.F32 R48, R76.reuse, R86, R48 ;  /* 0x000000564c30723c */ /* 0x040fe20000001830 */
[----:B------:R1:W-:Y:S03]  /*20e60*/  @!P0 STL.S16 [R1+0x44], R130 ;  /* 0x0000448201008387 */ /* 0x0003e60000100600 */
[----:B------:R-:W-:Y:S01]  /*20e70*/  PRMT R88, R130, 0x7610, R88 ;  /* 0x0000761082587816 */ /* 0x000fe20000000058 */
[----:B------:R2:W4:Y:S02]  /*20e80*/  LDL.S16 R129, [R1+0x30] ;  /* 0x0000300001817983 */ /* 0x0005240000100600 */
[--C-:B------:R-:W-:Y:S01]  /*20e90*/  HSET2.LE.AND R87, R123, R202.reuse, PT ;  /* 0x000000ca7b577233 */ /* 0x100fe20003803000 */
[-C--:B------:R-:W-:Y:S01]  /*20ea0*/  HMMA.16816.F32 R52, R76, R72.reuse, R52 ;  /* 0x000000484c34723c */ /* 0x080fe20000001834 */
[----:B------:R2:W5:Y:S03]  /*20eb0*/  LDL.S16 R121, [R1+0x28] ;  /* 0x0000280001797983 */ /* 0x0005660000100600 */
[----:B------:R-:W-:Y:S01]  /*20ec0*/  @!P0 PRMT R99, R88, 0x5410, RZ ;  /* 0x0000541058638816 */ /* 0x000fe200000000ff */
[----:B------:R2:W-:Y:S01]  /*20ed0*/  STG.E.U16 [R156.64+0x4e], R93 ;  /* 0x00004e5d9c007986 */ /* 0x0005e2000c101520 */
[----:B------:R-:W-:Y:S02]  /*20ee0*/  ISETP.GE.U32.AND P0, PT, R225, R2, PT ;  /* 0x00000002e100720c */ /* 0x000fe40003f06070 */
[C---:B------:R-:W-:Y:S01]  /*20ef0*/  HMMA.16816.F32 R56, R80.reuse, R72, R56 ;  /* 0x000000485038723c */ /* 0x040fe20000001838 */
[----:B------:R-:W-:Y:S03]  /*20f00*/  STG.E.U16 [R156.64+0x50], R99 ;  /* 0x000050639c007986 */ /* 0x000fe6000c101520 */
[----:B------:R-:W-:Y:S02]  /*20f10*/  LOP3.LUT R2, R155, UR13, R144, 0x96, !PT ;  /* 0x0000000d9b027c12 */ /* 0x000fe4000f8e9690 */
[----:B------:R-:W-:Y:S01]  /*20f20*/  LOP3.LUT R87, R87, R0, RZ, 0xc0, !PT ;  /* 0x0000000057577212 */ /* 0x000fe200078ec0ff */
[--C-:B------:R-:W-:Y:S01]  /*20f30*/  HSET2.LE.AND R0, R126, R202.reuse, PT ;  /* 0x000000ca7e007233 */ /* 0x100fe20003803000 */
[-C--:B------:R-:W-:Y:S01]  /*20f40*/  HMMA.16816.F32 R60, R80, R74.reuse, R60 ;  /* 0x0000004a503c723c */ /* 0x080fe2000000183c */
[----:B-1----:R1:W5:Y:S03]  /*20f50*/  LDL.S16 R130, [R1+0x4c] ;  /* 0x00004c0001827983 */ /* 0x0023660000100600 */
[C---:B------:R-:W-:Y:S01]  /*20f60*/  LOP3.LUT R88, R2.reuse, 0xff, RZ, 0xc0, !PT ;  /* 0x000000ff02587812 */ /* 0x040fe200078ec0ff */
[--C-:B------:R-:W-:Y:S02]  /*20f70*/  HSET2.LE.AND R72, R113, R202.reuse, PT ;  /* 0x000000ca71487233 */ /* 0x100fe40003803000 */
[----:B------:R-:W-:Y:S01]  /*20f80*/  SHF.R.U32.HI R80, RZ, 0x18, R114 ;  /* 0x00000018ff507819 */ /* 0x000fe20000011672 */
[----:B------:R-:W-:Y:S01]  /*20f90*/  HMMA.16816.F32 R64, R76, R74, R64 ;  /* 0x0000004a4c40723c */ /* 0x000fe20000001840 */
[----:B------:R-:W-:Y:S03]  /*20fa0*/  LDSM.16.MT88.4 R76, [R168+0x7000] ;  /* 0x00700000a84c783b */ /* 0x000fe60000004200 */
[----:B------:R-:W-:Y:S02]  /*20fb0*/  ISETP.GE.U32.AND P2, PT, R225, R88, PT ;  /* 0x00000058e100720c */ /* 0x000fe40003f46070 */
[----:B------:R-:W-:Y:S02]  /*20fc0*/  LOP3.LUT R88, R2, 0xffff, RZ, 0xc0, !PT ;  /* 0x0000ffff02587812 */ /* 0x000fe400078ec0ff */
[----:B------:R-:W-:Y:S04]  /*20fd0*/  LOP3.LUT R72, R72, R119, RZ, 0xc0, !PT ;  /* 0x0000007748487212 */ /* 0x000fe800078ec0ff */
[----:B------:R-:W-:Y:S02]  /*20fe0*/  SHF.R.U32.HI R88, RZ, 0x8, R88 ;  /* 0x00000008ff587819 */ /* 0x000fe40000011658 */
[----:B------:R-:W-:Y:S02]  /*20ff0*/  LOP3.LUT R74, R0, R92, RZ, 0xc0, !PT ;  /* 0x0000005c004a7212 */ /* 0x000fe400078ec0ff */
[----:B------:R-:W-:Y:S02]  /*21000*/  LOP3.LUT R84, R88, 0xffff, RZ, 0xc0, !PT ;  /* 0x0000ffff58547812 */ /* 0x000fe400078ec0ff */
[----:B------:R-:W-:Y:S02]  /*21010*/  LOP3.LUT R0, R155, UR13, R144, 0x96, !PT ;  /* 0x0000000d9b007c12 */ /* 0x000fe4000f8e9690 */
[----:B------:R-:W-:Y:S02]  /*21020*/  ISETP.GE.U32.AND P1, PT, R225, R84, PT ;  /* 0x00000054e100720c */ /* 0x000fe40003f26070 */
[--C-:B------:R-:W-:Y:S02]  /*21030*/  SHF.R.U32.HI R84, RZ, 0x18, R2.reuse ;  /* 0x00000018ff547819 */ /* 0x100fe40000011602 */
[----:B------:R-:W-:Y:S02]  /*21040*/  SHF.R.U32.HI R2, RZ, 0x10, R2 ;  /* 0x00000010ff027819 */ /* 0x000fe40000011602 */
[----:B------:R-:W-:Y:S02]  /*21050*/  PRMT R144, R145, 0x7632, R144 ;  /* 0x0000763291907816 */ /* 0x000fe40000000090 */
[----:B------:R-:W-:Y:S02]  /*21060*/  LOP3.LUT R2, R2, 0xff, RZ, 0xc0, !PT ;  /* 0x000000ff02027812 */ /* 0x000fe400078ec0ff */
[----:B--2---:R-:W-:Y:S01]  /*21070*/  LOP3.LUT R93, R154, 0xff, RZ, 0xc0, !PT ;  /* 0x000000ff9a5d7812 */ /* 0x004fe200078ec0ff */
[----:B---3--:R-:W-:Y:S05]  /*21080*/  @!P4 HADD2 R94, -R101.H0_H0, -RZ.H0_H0 ;  /* 0xa00000ff655ec230 */ /* 0x008fea0000000900 */
[----:B------:R2:W-:Y:S01]  /*21090*/  @!P4 STL.S16 [R1+0x2c], R94 ;  /* 0x00002c5e0100c387 */ /* 0x0005e20000100600 */
[----:B------:R-:W-:Y:S03]  /*210a0*/  PRMT R89, R94, 0x7610, R89 ;  /* 0x000076105e597816 */ /* 0x000fe60000000059 */
[----:B------:R1:W3:Y:S01]  /*210b0*/  LDL.S16 R102, [R1+0x40] ;  /* 0x0000400001667983 */ /* 0x0002e20000100600 */
[----:B------:R-:W-:Y:S02]  /*210c0*/  @!P4 PRMT R101, R89, 0x5410, RZ ;  /* 0x000054105965c816 */ /* 0x000fe400000000ff */
[----:B------:R-:W-:Y:S01]  /*210d0*/  ISETP.GE.U32.AND P4, PT, R225, R91, PT ;  /* 0x0000005be100720c */ /* 0x000fe20003f86070 */
[----:B------:R1:W3:Y:S01]  /*210e0*/  LDL.S16 R128, [R1+0x3c] ;  /* 0x00003c0001807983 */ /* 0x0002e20000100600 */
[----:B------:R-:W-:Y:S03]  /*210f0*/  SHF.R.U32.HI R89, RZ, 0x10, R124 ;  /* 0x00000010ff597819 */ /* 0x000fe6000001167c */
[----:B------:R-:W-:Y:S01]  /*21100*/  STG.E.U16 [R152.64+0x50], R101 ;  /* 0x0000506598007986 */ /* 0x000fe2000c101520 */
[----:B------:R-:W-:Y:S04]  /*21110*/  LOP3.LUT R89, R89, 0xff, RZ, 0xc0, !PT ;  /* 0x000000ff59597812 */ /* 0x000fe800078ec0ff */
[----:B------:R-:W-:Y:S05]  /*21120*/  PRMT R105, R89, 0x5410, R90 ;  /* 0x0000541059697816 */ /* 0x000fea000000005a */
[--C-:B------:R-:W-:Y:S01]  /*21130*/  HSET2.LE.AND R73, R105, R202.reuse, PT ;  /* 0x000000ca69497233 */ /* 0x100fe20003803000 */
[----:B--2---:R-:W2:Y:S04]  /*21140*/  MUFU.EX2 R94, R231 ;  /* 0x000000e7005e7308 */ /* 0x004ea80000000800 */
[----:B------:R-:W-:Y:S01]  /*21150*/  LOP3.LUT R73, R73, R120, RZ, 0xc0, !PT ;  /* 0x0000007849497212 */ /* 0x000fe200078ec0ff */
[----:B--2---:R-:W-:Y:S01]  /*21160*/  FADD.FTZ R196, R94, R196 ;  /* 0x000000c45ec47221 */ /* 0x004fe20000010000 */
[----:B------:R-:W-:Y:S04]  /*21170*/  F2FP.PACK_AB R94, R191, R94 ;  /* 0x0000005ebf5e723e */ /* 0x000fe800000000ff */
[----:B------:R-:W-:Y:S01]  /*21180*/  PRMT R104, R94, 0x7632, R104 ;  /* 0x000076325e687816 */ /* 0x000fe20000000068 */
[----:B----4-:R-:W-:Y:S02]  /*21190*/  @!P6 HADD2 R129, -R97.H0_H0, -RZ.H0_H0 ;  /* 0xa00000ff6181e230 */ /* 0x010fe40000000900 */
[----:B-----5:R-:W-:Y:S03]  /*211a0*/  @!P4 HADD2 R121, -R96.H0_H0, -RZ.H0_H0 ;  /* 0xa00000ff6079c230 */ /* 0x020fe60000000900 */
[----:B------:R-:W-:Y:S04]  /*211b0*/  PRMT R88, R129, 0x7610, R88 ;  /* 0x0000761081587816 */ /* 0x000fe80000000058 */
[----:B------:R-:W-:Y:S02]  /*211c0*/  @!P6 PRMT R97, R88, 0x5410, RZ ;  /* 0x000054105861e816 */ /* 0x000fe400000000ff */
[----:B------:R-:W2:Y:S01]  /*211d0*/  LDSM.16.MT88.4 R88, [R165+0x7000] ;  /* 0x00700000a558783b */ /* 0x000ea20000004200 */
[----:B------:R-:W-:Y:S07]  /*211e0*/  @!P5 HADD2 R130, -R100.H0_H0, -RZ.H0_H0 ;  /* 0xa00000ff6482d230 */ /* 0x000fee0000000900 */
[----:B------:R-:W-:Y:S01]  /*211f0*/  @!P5 STL.S16 [R1+0x4c], R130 ;  /* 0x00004c820100d387 */ /* 0x000fe20000100600 */
[----:B------:R-:W-:Y:S03]  /*21200*/  PRMT R103, R130, 0x7610, R103 ;  /* 0x0000761082677816 */ /* 0x000fe60000000067 */
[----:B------:R-:W-:Y:S01]  /*21210*/  @!P6 STL.S16 [R1+0x30], R129 ;  /* 0x000030810100e387 */ /* 0x000fe20000100600 */
[----:B------:R-:W-:Y:S02]  /*21220*/  ISETP.GE.U32.AND P6, PT, R225, R84, PT ;  /* 0x00000054e100720c */ /* 0x000fe40003fc6070 */
[----:B------:R-:W-:Y:S01]  /*21230*/  PRMT R84, R121, 0x7610, R84 ;  /* 0x0000761079547816 */ /* 0x000fe20000000054 */
[----:B------:R4:W-:Y:S01]  /*21240*/  @!P4 STL.S16 [R1+0x28], R121 ;  /* 0x000028790100c387 */ /* 0x0009e20000100600 */
[----:B------:R-:W-:Y:S02]  /*21250*/  @!P5 PRMT R100, R103, 0x5410, RZ ;  /* 0x000054106764d816 */ /* 0x000fe400000000ff */
[----:B------:R-:W-:Y:S02]  /*21260*/  @!P4 PRMT R96, R84, 0x5410, RZ ;  /* 0x000054105460c816 */ /* 0x000fe400000000ff */
[----:B------:R-:W-:Y:S01]  /*21270*/  SHF.R.U32.HI R84, RZ, 0x10, R114 ;  /* 0x00000010ff547819 */ /* 0x000fe20000011672 */
[----:B------:R-:W-:Y:S01]  /*21280*/  STG.E.U16 [R152.64+0x52], R100 ;  /* 0x0000526498007986 */ /* 0x000fe2000c101520 */
[----:B------:R-:W-:Y:S02]  /*21290*/  PRMT R103, R94, 0x5410, R104 ;  /* 0x000054105e677816 */ /* 0x000fe40000000068 */
[----:B------:R-:W-:Y:S01]  /*212a0*/  LOP3.LUT R195, R84, 0xff, RZ, 0xc0, !PT ;  /* 0x000000ff54c37812 */ /* 0x000fe200078ec0ff */
[--C-:B------:R-:W-:Y:S01]  /*212b0*/  HSET2.LE.AND R84, R116, R202.reuse, PT ;  /* 0x000000ca74547233 */ /* 0x100fe20003803000 */
[----:B------:R-:W-:Y:S01]  /*212c0*/  ISETP.GE.U32.AND P4, PT, R225, R80, PT ;  /* 0x00000050e100720c */ /* 0x000fe20003f86070 */
[----:B------:R-:W-:Y:S03]  /*212d0*/  STG.E.U16 [R148.64+0x60], R97 ;  /* 0x0000606194007986 */ /* 0x000fe6000c101520 */
[----:B------:R-:W-:Y:S01]  /*212e0*/  LOP3.LUT R84, R84, R112, RZ, 0xc0, !PT ;  /* 0x0000007054547212 */ /* 0x000fe200078ec0ff */
[----:B------:R-:W-:Y:S01]  /*212f0*/  STG.E.U16 [R148.64+0x62], R96 ;  /* 0x0000626094007986 */ /* 0x000fe2000c101520 */
[----:B----4-:R-:W-:Y:S01]  /*21300*/  LOP3.LUT R121, R114, 0xff, RZ, 0xc0, !PT ;  /* 0x000000ff72797812 */ /* 0x010fe200078ec0ff */
[----:B---3--:R-:W-:Y:S02]  /*21310*/  @!P0 HADD2 R102, -R94.H0_H0, -RZ.H0_H0 ;  /* 0xa00000ff5e668230 */ /* 0x008fe40000000900 */
[----:B------:R-:W-:Y:S03]  /*21320*/  @!P3 HADD2 R128, -R104.H0_H0, -RZ.H0_H0 ;  /* 0xa00000ff6880b230 */ /* 0x000fe60000000900 */
[----:B------:R3:W-:Y:S01]  /*21330*/  @!P0 STL.S16 [R1+0x40], R102 ;  /* 0x0000406601008387 */ /* 0x0007e20000100600 */
[----:B------:R-:W-:Y:S03]  /*21340*/  PRMT R85, R102, 0x7610, R85 ;  /* 0x0000761066557816 */ /* 0x000fe60000000055 */
[----:B------:R4:W-:Y:S01]  /*21350*/  @!P3 STL.S16 [R1+0x3c], R128 ;  /* 0x00003c800100b387 */ /* 0x0009e20000100600 */
[----:B------:R-:W-:Y:S02]  /*21360*/  PRMT R86, R128, 0x7610, R86 ;  /* 0x0000761080567816 */ /* 0x000fe40000000056 */
[----:B------:R-:W-:Y:S01]  /*21370*/  @!P0 PRMT R94, R85, 0x5410, RZ ;  /* 0x00005410555e8816 */ /* 0x000fe200000000ff */
[----:B------:R1:W5:Y:S01]  /*21380*/  LDL.S16 R124, [R1+0x18] ;  /* 0x00001800017c7983 */ /* 0x0003620000100600 */
[--C-:B------:R-:W-:Y:S01]  /*21390*/  HSET2.LE.AND R85, R122, R202.reuse, PT ;  /* 0x000000ca7a557233 */ /* 0x100fe20003803000 */
[----:B------:R-:W-:Y:S01]  /*213a0*/  @!P3 PRMT R104, R86, 0x5410, RZ ;  /* 0x000054105668b816 */ /* 0x000fe200000000ff */
[--C-:B------:R-:W-:Y:S01]  /*213b0*/  HSET2.LE.AND R86, R125, R202.reuse, PT ;  /* 0x000000ca7d567233 */ /* 0x100fe20003803000 */
[----:B------:R-:W-:Y:S01]  /*213c0*/  ISETP.GE.U32.AND P0, PT, R225, R2, PT ;  /* 0x00000002e100720c */ /* 0x000fe20003f06070 */
[--C-:B------:R-:W-:Y:S01]  /*213d0*/  HSET2.LE.AND R2, R127, R202.reuse, PT ;  /* 0x000000ca7f027233 */ /* 0x100fe20003803000 */
[----:B------:R-:W-:Y:S01]  /*213e0*/  LOP3.LUT R85, R85, R117, RZ, 0xc0, !PT ;  /* 0x0000007555557212 */ /* 0x000fe200078ec0ff */
[----:B------:R1:W5:Y:S01]  /*213f0*/  LDL.S16 R122, [R1+0x24] ;  /* 0x00002400017a7983 */ /* 0x0003620000100600 */
[----:B------:R-:W-:Y:S02]  /*21400*/  LOP3.LUT R86, R86, R118, RZ, 0xc0, !PT ;  /* 0x0000007656567212 */ /* 0x000fe400078ec0ff */
[----:B------:R-:W-:Y:S01]  /*21410*/  LOP3.LUT R75, R2, R3, RZ, 0xc0, !PT ;  /* 0x00000003024b7212 */ /* 0x000fe200078ec0ff */
[----:B------:R1:W5:Y:S01]  /*21420*/  LDL.S16 R116, [R1+0x20] ;  /* 0x0000200001747983 */ /* 0x0003620000100600 */
[----:B------:R-:W-:Y:S03]  /*21430*/  LOP3.LUT R2, R114, 0xffff, RZ, 0xc0, !PT ;  /* 0x0000ffff72027812 */ /* 0x000fe600078ec0ff */
[-C--:B--2---:R-:W-:Y:S01]  /*21440*/  HMMA.16816.F32 R4, R84, R88.reuse, R4 ;  /* 0x000000585404723c */ /* 0x084fe20000001804 */
[----:B------:R-:W-:Y:S01]  /*21450*/  STG.E.U16 [R150.64+0x60], R94 ;  /* 0x0000605e96007986 */ /* 0x000fe2000c101520 */
[----:B---3--:R-:W2:Y:S03]  /*21460*/  MUFU.EX2 R102, R235 ;  /* 0x000000eb00667308 */ /* 0x008ea60000000800 */
[----:B------:R-:W-:Y:S01]  /*21470*/  STG.E.U16 [R150.64+0x62], R104 ;  /* 0x0000626896007986 */ /* 0x000fe2000c101520 */
[----:B------:R-:W-:Y:S02]  /*21480*/  SHF.R.U32.HI R2, RZ, 0x8, R2 ;  /* 0x00000008ff027819 */ /* 0x000fe40000011602 */
[C---:B------:R-:W-:Y:S01]  /*21490*/  HMMA.16816.F32 R8, R72.reuse, R88, R8 ;  /* 0x000000584808723c */ /* 0x040fe20000001808 */
[----:B----4-:R1:W3:Y:S03]  /*214a0*/  LDL.S16 R128, [R1+0x1c] ;  /* 0x00001c0001807983 */ /* 0x0102e60000100600 */
[----:B------:R-:W-:Y:S03]  /*214b0*/  LOP3.LUT R2, R2, 0xffff, RZ, 0xc0, !PT ;  /* 0x0000ffff02027812 */ /* 0x000fe600078ec0ff */
[----:B------:R-:W-:Y:S01]  /*214c0*/  LOP3.LUT R88, R154, 0xff, RZ, 0xc0, !PT ;  /* 0x000000ff9a587812 */ /* 0x000fe200078ec0ff */
[-C--:B------:R-:W-:Y:S03]  /*214d0*/  HMMA.16816.F32 R12, R72, R90.reuse, R12 ;  /* 0x0000005a480c723c */ /* 0x080fe6000000180c */
[C---:B------:R-:W-:Y:S02]  /*214e0*/  ISETP.GE.U32.AND P3, PT, R225.reuse, R88, PT ;  /* 0x00000058e100720c */ /* 0x040fe40003f66070 */
[----:B------:R-:W-:Y:S03]  /*214f0*/  ISETP.GE.U32.AND P5, PT, R225, R2, PT ;  /* 0x00000002e100720c */ /* 0x000fe60003fa6070 */
[C---:B------:R-:W-:Y:S04]  /*21500*/  HMMA.16816.F32 R16, R84.reuse, R90, R16 ;  /* 0x0000005a5410723c */ /* 0x040fe80000001810 */
[----:B--2---:R-:W-:Y:S01]  /*21510*/  F2FP.PACK_AB R92, R190, R102 ;  /* 0x00000066be5c723e */ /* 0x004fe200000000ff */
[----:B------:R-:W-:Y:S01]  /*21520*/  FADD.FTZ R194, R102, R192 ;  /* 0x000000c066c27221 */ /* 0x000fe20000010000 */
[----:B------:R-:W-:Y:S01]  /*21530*/  LOP3.LUT R102, R114, 0xffff, RZ, 0xc0, !PT ;  /* 0x0000ffff72667812 */ /* 0x000fe200078ec0ff */
[----:B------:R-:W-:Y:S01]  /*21540*/  FADD.FTZ R192, R108, R197 ;  /* 0x000000c56cc07221 */ /* 0x000fe20000010000 */
[-C--:B------:R-:W-:Y:S04]  /*21550*/  HMMA.16816.F32 R20, R84, R76.reuse, R20 ;  /* 0x0000004c5414723c */ /* 0x080fe80000001814 */
[C---:B------:R-:W-:Y:S02]  /*21560*/  PRMT R3, R92.reuse, 0x7632, R3 ;  /* 0x000076325c037816 */ /* 0x040fe40000000003 */
[----:B------:R-:W-:Y:S02]  /*21570*/  SHF.R.U32.HI R114, RZ, 0x18, R114 ;  /* 0x00000018ff727819 */ /* 0x000fe40000011672 */
[C---:B------:R-:W-:Y:S04]  /*21580*/  HMMA.16816.F32 R24, R72.reuse, R76, R24 ;  /* 0x0000004c4818723c */ /* 0x040fe80000001818 */
[----:B------:R-:W-:Y:S02]  /*21590*/  PRMT R105, R92, 0x5410, R3 ;  /* 0x000054105c697816 */ /* 0x000fe40000000003 */
[----:B------:R-:W-:Y:S02]  /*215a0*/  F2FP.PACK_AB R108, R189, R108 ;  /* 0x0000006cbd6c723e */ /* 0x000fe400000000ff */
[-C--:B------:R-:W-:Y:S04]  /*215b0*/  HMMA.16816.F32 R28, R72, R78.reuse, R28 ;  /* 0x0000004e481c723c */ /* 0x080fe8000000181c */
[----:B------:R-:W-:Y:S02]  /*215c0*/  LOP3.LUT R76, R110, 0xff, RZ, 0xc0, !PT ;  /* 0x000000ff6e4c7812 */ /* 0x000fe400078ec0ff */
[----:B------:R-:W-:Y:S02]  /*215d0*/  PRMT R146, R108, 0x7632, R146 ;  /* 0x000076326c927816 */ /* 0x000fe40000000092 */
[C---:B------:R-:W-:Y:S04]  /*215e0*/  HMMA.16816.F32 R32, R84.reuse, R78, R32 ;  /* 0x0000004e5420723c */ /* 0x040fe80000001820 */
[----:B------:R-:W-:Y:S02]  /*215f0*/  PRMT R114, R76, 0x5410, R114 ;  /* 0x000054104c727816 */ /* 0x000fe40000000072 */
[----:B------:R-:W-:Y:S01]  /*21600*/  LDSM.16.MT88.4 R76, [R167+0x7000] ;  /* 0x00700000a74c783b */ /* 0x000fe20000004200 */
[----:B------:R-:W-:Y:S02]  /*21610*/  PRMT R89, R108, 0x5410, R146 ;  /* 0x000054106c597816 */ /* 0x000fe40000000092 */
[----:B------:R-:W-:Y:S04]  /*21620*/  SHF.R.U32.HI R2, RZ, 0x8, R102 ;  /* 0x00000008ff027819 */ /* 0x000fe80000011666 */
[----:B------:R-:W-:Y:S02]  /*21630*/  PRMT R102, R107, 0x5410, R2 ;  /* 0x000054106b667816 */ /* 0x000fe40000000002 */
[----:B------:R-:W-:Y:S03]  /*21640*/  LOP3.LUT R2, R154, 0xffff, RZ, 0xc0, !PT ;  /* 0x0000ffff9a027812 */ /* 0x000fe600078ec0ff */
[--C-:B------:R-:W-:Y:S01]  /*21650*/  HSET2.LE.AND R102, R102, R202.reuse, PT ;  /* 0x000000ca66667233 */ /* 0x100fe20003803000 */
[----:B------:R-:W-:Y:S04]  /*21660*/  SHF.R.U32.HI R2, RZ, 0x8, R2 ;  /* 0x00000008ff027819 */ /* 0x000fe80000011602 */
[----:B------:R-:W-:Y:S01]  /*21670*/  LOP3.LUT R2, R2, 0xffff, RZ, 0xc0, !PT ;  /* 0x0000ffff02027812 */ /* 0x000fe200078ec0ff */
[----:B-----5:R-:W-:Y:S05]  /*21680*/  @!P1 HADD2 R124, -R3.H0_H0, -RZ.H0_H0 ;  /* 0xa00000ff037c9230 */ /* 0x020fea0000000900 */
[----:B------:R-:W-:Y:S01]  /*21690*/  PRMT R81, R124, 0x7610, R81 ;  /* 0x000076107c517816 */ /* 0x000fe20000000051 */
[----:B------:R-:W-:Y:S03]  /*216a0*/  @!P0 HADD2 R122, -R108.H0_H0, -RZ.H0_H0 ;  /* 0xa00000ff6c7a8230 */ /* 0x000fe60000000900 */
[----:B------:R-:W-:Y:S01]  /*216b0*/  @!P1 PRMT R3, R81, 0x5410, RZ ;  /* 0x0000541051039816 */ /* 0x000fe200000000ff */
[----:B------:R-:W-:Y:S01]  /*216c0*/  @!P6 HADD2 R116, -R146.H0_H0, -RZ.H0_H0 ;  /* 0xa00000ff9274e230 */ /* 0x000fe20000000900 */
[----:B------:R-:W-:Y:S03]  /*216d0*/  PRMT R91, R122, 0x7610, R91 ;  /* 0x000076107a5b7816 */ /* 0x000fe6000000005b */
[----:B------:R-:W-:Y:S01]  /*216e0*/  STG.E.U16 [R156.64+0x60], R3 ;  /* 0x000060039c007986 */ /* 0x000fe2000c101520 */
[----:B------:R-:W-:Y:S02]  /*216f0*/  PRMT R88, R116, 0x7610, R88 ;  /* 0x0000761074587816 */ /* 0x000fe40000000058 */
[----:B------:R-:W-:Y:S02]  /*21700*/  @!P0 PRMT R108, R91, 0x5410, RZ ;  /* 0x000054105b6c8816 */ /* 0x000fe400000000ff */
[----:B------:R-:W-:Y:S02]  /*21710*/  @!P6 PRMT R146, R88, 0x5410, RZ ;  /* 0x000054105892e816 */ /* 0x000fe400000000ff */
[--C-:B------:R-:W-:Y:S01]  /*21720*/  SHF.R.U32.HI R88, RZ, 0x10, R154.reuse ;  /* 0x00000010ff587819 */ /* 0x100fe2000001169a */
[----:B---3--:R-:W-:Y:S01]  /*21730*/  @!P2 HADD2 R128, -R92.H0_H0, -RZ.H0_H0 ;  /* 0xa00000ff5c80a230 */ /* 0x008fe20000000900 */
[----:B------:R-:W-:Y:S02]  /*21740*/  SHF.R.U32.HI R91, RZ, 0x18, R154 ;  /* 0x00000018ff5b7819 */ /* 0x000fe4000001169a */
[----:B------:R-:W-:Y:S02]  /*21750*/  LOP3.LUT R88, R88, 0xff, RZ, 0xc0, !PT ;  /* 0x000000ff58587812 */ /* 0x000fe400078ec0ff */
[----:B------:R-:W-:Y:S01]  /*21760*/  @!P2 STL.S16 [R1+0x1c], R128 ;  /* 0x00001c800100a387 */ /* 0x000fe20000100600 */
[----:B------:R-:W-:Y:S02]  /*21770*/  PRMT R82, R128, 0x7610, R82 ;  /* 0x0000761080527816 */ /* 0x000fe40000000052 */
[----:B------:R-:W-:Y:S01]  /*21780*/  PRMT R98, R88, 0x5410, R91 ;  /* 0x0000541058627816 */ /* 0x000fe2000000005b */
[----:B------:R-:W-:Y:S01]  /*21790*/  @!P1 STL.S16 [R1+0x18], R124 ;  /* 0x0000187c01009387 */ /* 0x000fe20000100600 */
[----:B------:R-:W-:Y:S02]  /*217a0*/  @!P2 PRMT R92, R82, 0x5410, RZ ;  /* 0x00005410525ca816 */ /* 0x000fe400000000ff */
[----:B------:R-:W-:Y:S01]  /*217b0*/  ISETP.GE.U32.AND P1, PT, R225, R121, PT ;  /* 0x00000079e100720c */ /* 0x000fe20003f26070 */
[----:B------:R1:W2:Y:S01]  /*217c0*/  LDL.S16 R90, [R1+0x14] ;  /* 0x00001400015a7983 */ /* 0x0002a20000100600 */
[----:B------:R-:W-:Y:S02]  /*217d0*/  PRMT R88, R145, 0x5410, R144 ;  /* 0x0000541091587816 */ /* 0x000fe40000000090 */
[C---:B------:R-:W-:Y:S01]  /*217e0*/  ISETP.GE.U32.AND P2, PT, R225.reuse, R2, PT ;  /* 0x00000002e100720c */ /* 0x040fe20003f46070 */
[----:B------:R-:W3:Y:S01]  /*217f0*/  LDSM.16.MT88.4 R80, [R166+0x7000] ;  /* 0x00700000a650783b */ /* 0x000ee20000004200 */
[----:B------:R-:W-:Y:S02]  /*21800*/  LOP3.LUT R2, R154, 0xffff, RZ, 0xc0, !PT ;  /* 0x0000ffff9a027812 */ /* 0x000fe400078ec0ff */
[----:B------:R-:W4:Y:S01]  /*21810*/  MUFU.EX2 R155, R244 ;  /* 0x000000f4009b7308 */ /* 0x000f220000000800 */
[----:B------:R-:W-:Y:S04]  /*21820*/  LOP3.LUT R102, R102, R88, RZ, 0xc0, !PT ;  /* 0x0000005866667212 */ /* 0x000fe800078ec0ff */
[----:B------:R-:W5:Y:S08]  /*21830*/  LDSM.16.MT88.4 R124, [R168+0x7800] ;  /* 0x00780000a87c783b */ /* 0x000f700000004200 */
[----:B------:R-:W-:Y:S04]  /*21840*/  STG.E.U16 [R156.64+0x5e], R92 ;  /* 0x00005e5c9c007986 */ /* 0x000fe8000c101520 */
[----:B------:R-:W-:Y:S04]  /*21850*/  @!P0 STL.S16 [R1+0x24], R122 ;  /* 0x0000247a01008387 */ /* 0x000fe80000100600 */
[----:B------:R-:W-:Y:S04]  /*21860*/  STG.E.U16 [R152.64+0x60], R108 ;  /* 0x0000606c98007986 */ /* 0x000fe8000c101520 */
[----:B------:R-:W-:Y:S01]  /*21870*/  @!P6 STL.S16 [R1+0x20], R116 ;  /* 0x000020740100e387 */ /* 0x000fe20000100600 */
[----:B------:R-:W-:Y:S03]  /*21880*/  ISETP.GE.U32.AND P6, PT, R225, R195, PT ;  /* 0x000000c3e100720c */ /* 0x000fe60003fc6070 */
[----:B------:R-:W1:Y:S01]  /*21890*/  LDSM.16.MT88.4 R116, [R166+0x7800] ;  /* 0x00780000a674783b */ /* 0x000e620000004200 */
[-C--:B---3--:R-:W-:Y:S07]  /*218a0*/  HMMA.16816.F32 R36, R84, R80.reuse, R36 ;  /* 0x000000505424723c */ /* 0x088fee0000001824 */
[----:B------:R-:W-:Y:S01]  /*218b0*/  STG.E.U16 [R152.64+0x62], R146 ;  /* 0x0000629298007986 */ /* 0x000fe2000c101520 */
[C---:B------:R-:W-:Y:S07]  /*218c0*/  HMMA.16816.F32 R40, R72.reuse, R80, R40 ;  /* 0x000000504828723c */ /* 0x040fee0000001828 */
[----:B------:R-:W-:Y:S01]  /*218d0*/  LOP3.LUT R81, R0, 0xffff, RZ, 0xc0, !PT ;  /* 0x0000ffff00517812 */ /* 0x000fe200078ec0ff */
[-C--:B------:R-:W-:Y:S04]  /*218e0*/  HMMA.16816.F32 R44, R72, R82.reuse, R44 ;  /* 0x00000052482c723c */ /* 0x080fe8000000182c */
[----:B------:R-:W-:Y:S02]  /*218f0*/  SHF.R.U32.HI R81, RZ, 0x8, R81 ;  /* 0x00000008ff517819 */ /* 0x000fe40000011651 */
[----:B------:R-:W-:Y:S02]  /*21900*/  SHF.R.U32.HI R80, RZ, 0x10, R111 ;  /* 0x00000010ff507819 */ /* 0x000fe4000001166f */
[C---:B------:R-:W-:Y:S08]  /*21910*/  HMMA.16816.F32 R48, R84.reuse, R82, R48 ;  /* 0x000000525430723c */ /* 0x040ff00000001830 */
[-C--:B------:R-:W-:Y:S08]  /*21920*/  HMMA.16816.F32 R52, R84, R76.reuse, R52 ;  /* 0x0000004c5434723c */ /* 0x080ff00000001834 */
[C---:B------:R-:W-:Y:S08]  /*21930*/  HMMA.16816.F32 R56, R72.reuse, R76, R56 ;  /* 0x0000004c4838723c */ /* 0x040ff00000001838 */
[-C--:B------:R-:W-:Y:S07]  /*21940*/  HMMA.16816.F32 R60, R72, R78.reuse, R60 ;  /* 0x0000004e483c723c */ /* 0x080fee000000183c */
[----:B------:R-:W-:Y:S01]  /*21950*/  PRMT R72, R141, 0x5410, R140 ;  /* 0x000054108d487816 */ /* 0x000fe2000000008c */
[----:B------:R-:W-:Y:S07]  /*21960*/  HMMA.16816.F32 R64, R84, R78, R64 ;  /* 0x0000004e5440723c */ /* 0x000fee0000001840 */
[--C-:B------:R-:W-:Y:S02]  /*21970*/  HSET2.LE.AND R79, R98, R202.reuse, PT ;  /* 0x000000ca624f7233 */ /* 0x100fe40003803000 */
[----:B--2---:R-:W-:Y:S05]  /*21980*/  @!P1 HADD2 R90, -R145.H0_H0, -RZ.H0_H0 ;  /* 0xa00000ff915a9230 */ /* 0x004fea0000000900 */
[----:B------:R2:W-:Y:S01]  /*21990*/  @!P1 STL.S16 [R1+0x14], R90 ;  /* 0x0000145a01009387 */ /* 0x0005e20000100600 */
[----:B------:R-:W-:Y:S03]  /*219a0*/  PRMT R95, R90, 0x7610, R95 ;  /* 0x000076105a5f7816 */ /* 0x000fe6000000005f */
[----:B------:R3:W3:Y:S01]  /*219b0*/  LDL.S16 R109, [R1+0x10] ;  /* 0x00001000016d7983 */ /* 0x0006e20000100600 */
[----:B------:R-:W-:Y:S02]  /*219c0*/  @!P1 PRMT R145, R95, 0x5410, RZ ;  /* 0x000054105f919816 */ /* 0x000fe400000000ff */
[----:B------:R-:W-:Y:S01]  /*219d0*/  LOP3.LUT R95, R0, 0xff, RZ, 0xc0, !PT ;  /* 0x000000ff005f7812 */ /* 0x000fe200078ec0ff */
[----:B------:R1:W3:Y:S03]  /*219e0*/  LDL.S16 R201, [R1+0xc] ;  /* 0x00000c0001c97983 */ /* 0x0002e60000100600 */
[----:B------:R-:W-:Y:S01]  /*219f0*/  PRMT R81, R95, 0x5410, R81 ;  /* 0x000054105f517816 */ /* 0x000fe20000000051 */
[----:B------:R1:W3:Y:S04]  /*21a00*/  LDL.S16 R197, [R1+0x8] ;  /* 0x0000080001c57983 */ /* 0x0002e80000100600 */
[----:B------:R1:W3:Y:S01]  /*21a10*/  LDL.S16 R82, [R1+0x4] ;  /* 0x0000040001527983 */ /* 0x0002e20000100600 */
[--C-:B------:R-:W-:Y:S03]  /*21a20*/  HSET2.LE.AND R76, R81, R202.reuse, PT ;  /* 0x000000ca514c7233 */ /* 0x100fe60003803000 */
[----:B------:R1:W3:Y:S02]  /*21a30*/  LDL.S16 R81, [R1] ;  /* 0x0000000001517983 */ /* 0x0002e40000100600 */
[----:B------:R-:W-:Y:S02]  /*21a40*/  LOP3.LUT R76, R76, R105, RZ, 0xc0, !PT ;  /* 0x000000694c4c7212 */ /* 0x000fe400078ec0ff */
[----:B------:R-:W-:Y:S01]  /*21a50*/  STG.E.U16 [R148.64+0x70], R145 ;  /* 0x0000709194007986 */ /* 0x000fe2000c101520 */
[----:B--2---:R-:W-:Y:S02]  /*21a60*/  SHF.R.U32.HI R90, RZ, 0x8, R2 ;  /* 0x00000008ff5a7819 */ /* 0x004fe40000011602 */
[----:B------:R-:W-:Y:S02]  /*21a70*/  SHF.R.U32.HI R2, RZ, 0x10, R154 ;  /* 0x00000010ff027819 */ /* 0x000fe4000001169a */
[----:B------:R-:W-:Y:S02]  /*21a80*/  PRMT R107, R93, 0x5410, R90 ;  /* 0x000054105d6b7816 */ /* 0x000fe4000000005a */
[----:B------:R-:W-:Y:S02]  /*21a90*/  LOP3.LUT R2, R2, 0xff, RZ, 0xc0, !PT ;  /* 0x000000ff02027812 */ /* 0x000fe400078ec0ff */
[----:B------:R-:W-:Y:S01]  /*21aa0*/  LOP3.LUT R93, R111, 0xff, RZ, 0xc0, !PT ;  /* 0x000000ff6f5d7812 */ /* 0x000fe200078ec0ff */
[--C-:B------:R-:W-:Y:S01]  /*21ab0*/  HSET2.LE.AND R78, R107, R202.reuse, PT ;  /* 0x000000ca6b4e7233 */ /* 0x100fe20003803000 */
[----:B------:R-:W-:Y:S02]  /*21ac0*/  ISETP.GE.U32.AND P1, PT, R225, R2, PT ;  /* 0x00000002e100720c */ /* 0x000fe40003f26070 */
[----:B------:R-:W-:Y:S02]  /*21ad0*/  LOP3.LUT R2, R111, 0xffff, RZ, 0xc0, !PT ;  /* 0x0000ffff6f027812 */ /* 0x000fe400078ec0ff */
[----:B------:R-:W-:Y:S02]  /*21ae0*/  SHF.R.U32.HI R111, RZ, 0x18, R111 ;  /* 0x00000018ff6f7819 */ /* 0x000fe4000001166f */
[----:B------:R-:W-:Y:S02]  /*21af0*/  SHF.R.U32.HI R91, RZ, 0x8, R2 ;  /* 0x00000008ff5b7819 */ /* 0x000fe40000011602 */
[----:B------:R-:W-:Y:S02]  /*21b00*/  LOP3.LUT R2, R80, 0xff, RZ, 0xc0, !PT ;  /* 0x000000ff50027812 */ /* 0x000fe400078ec0ff */
[--C-:B------:R-:W-:Y:S02]  /*21b10*/  SHF.R.U32.HI R90, RZ, 0x10, R0.reuse ;  /* 0x00000010ff5a7819 */ /* 0x100fe40000011600 */
[----:B------:R-:W-:Y:S02]  /*21b20*/  PRMT R111, R2, 0x5410, R111 ;  /* 0x00005410026f7816 */ /* 0x000fe4000000006f */
[----:B------:R-:W-:Y:S02]  /*21b30*/  PRMT R91, R93, 0x5410, R91 ;  /* 0x000054105d5b7816 */ /* 0x000fe4000000005b */
[----:B------:R-:W-:Y:S01]  /*21b40*/  SHF.R.U32.HI R80, RZ, 0x18, R0 ;  /* 0x00000018ff507819 */ /* 0x000fe20000011600 */
[--C-:B------:R-:W-:Y:S01]  /*21b50*/  HSET2.LE.AND R101, R111, R202.reuse, PT ;  /* 0x000000ca6f657233 */ /* 0x100fe20003803000 */
[----:B------:R-:W-:Y:S01]  /*21b60*/  LOP3.LUT R0, R90, 0xff, RZ, 0xc0, !PT ;  /* 0x000000ff5a007812 */ /* 0x000fe200078ec0ff */
[--C-:B------:R-:W-:Y:S01]  /*21b70*/  HSET2.LE.AND R100, R91, R202.reuse, PT ;  /* 0x000000ca5b647233 */ /* 0x100fe20003803000 */
[----:B----4-:R-:W-:Y:S02]  /*21b80*/  F2FP.PACK_AB R2, R147, R155 ;  /* 0x0000009b9302723e */ /* 0x010fe400000000ff */
[----:B------:R-:W-:Y:S01]  /*21b90*/  LOP3.LUT R101, R101, R103, RZ, 0xc0, !PT ;  /* 0x0000006765657212 */ /* 0x000fe200078ec0ff */
[--C-:B------:R-:W-:Y:S01]  /*21ba0*/  HSET2.LE.AND R103, R114, R202.reuse, PT ;  /* 0x000000ca72677233 */ /* 0x100fe20003803000 */
[----:B------:R-:W-:Y:S01]  /*21bb0*/  PRMT R80, R0, 0x5410, R80 ;  /* 0x0000541000507816 */ /* 0x000fe20000000050 */
[----:B------:R-:W-:Y:S01]  /*21bc0*/  @!P1 HADD2 R252, -R2.H0_H0, -RZ.H0_H0 ;  /* 0xa00000ff02fc9230 */ /* 0x000fe20000000900 */
[----:B------:R-:W-:Y:S02]  /*21bd0*/  PRMT R0, R2, 0x7632, R0 ;  /* 0x0000763202007816 */ /* 0x000fe40000000000 */
[----:B------:R-:W-:Y:S01]  /*21be0*/  LOP3.LUT R103, R103, R72, RZ, 0xc0, !PT ;  /* 0x0000004867677212 */ /* 0x000fe200078ec0ff */
[----:B------:R-:W-:Y:S01]  /*21bf0*/  HSET2.LE.AND R77, R80, R202, PT ;  /* 0x000000ca504d7233 */ /* 0x000fe20003803000 */
[----:B------:R-:W-:Y:S01]  /*21c00*/  LOP3.LUT R100, R100, R106, RZ, 0xc0, !PT ;  /* 0x0000006a64647212 */ /* 0x000fe200078ec0ff */
[----:B------:R-:W2:Y:S01]  /*21c10*/  LDSM.16.MT88.4 R72, [R167+0x7800] ;  /* 0x00780000a748783b */ /* 0x000ea20000004200 */
[----:B------:R-:W-:Y:S02]  /*21c20*/  PRMT R80, R143, 0x5410, R142 ;  /* 0x000054108f507816 */ /* 0x000fe4000000008e */
[----:B------:R-:W-:Y:S02]  /*21c30*/  PRMT R3, R2, 0x5410, R0 ;  /* 0x0000541002037816 */ /* 0x000fe40000000000 */
[----:B------:R-:W-:Y:S01]  /*21c40*/  @!P1 PRMT R2, R252, 0x5410, RZ ;  /* 0x00005410fc029816 */ /* 0x000fe200000000ff */
[-C--:B------:R-:W-:Y:S05]  /*21c50*/  HMMA.16816.F32 R136, R100, R132.reuse, R4 ;  /* 0x000000846488723c */ /* 0x080fea0000001804 */
[----:B------:R-:W-:Y:S02]  /*21c60*/  LOP3.LUT R79, R79, R3, RZ, 0xc0, !PT ;  /* 0x000000034f4f7212 */ /* 0x000fe400078ec0ff */
[----:B------:R-:W-:Y:S02]  /*21c70*/  LOP3.LUT R77, R77, R89, RZ, 0xc0, !PT ;  /* 0x000000594d4d7212 */ /* 0x000fe400078ec0ff */
[----:B------:R-:W-:Y:S03]  /*21c80*/  LOP3.LUT R78, R78, R80, RZ, 0xc0, !PT ;  /* 0x000000504e4e7212 */ /* 0x000fe600078ec0ff */
[----:B------:R-:W-:Y:S04]  /*21c90*/  SHF.R.U32.HI R154, RZ, 0x18, R154 ;  /* 0x00000018ff9a7819 */ /* 0x000fe8000001169a */
[C---:B------:R-:W-:Y:S04]  /*21ca0*/  HMMA.16816.F32 R112, R76.reuse, R132, R8 ;  /* 0x000000844c70723c */ /* 0x040fe80000001808 */
[----:B------:R-:W-:Y:S04]  /*21cb0*/  ISETP.GE.U32.AND P0, PT, R225, R154, PT ;  /* 0x0000009ae100720c */ /* 0x000fe80003f06070 */
[-C--:B------:R-:W-:Y:S08]  /*21cc0*/  HMMA.16816.F32 R104, R76, R134.reuse, R12 ;  /* 0x000000864c68723c */ /* 0x080ff0000000180c */
[C---:B------:R-:W-:Y:S04]  /*21cd0*/  HMMA.16816.F32 R132, R100.reuse, R134, R16 ;  /* 0x000000866484723c */ /* 0x040fe80000001810 */
[----:B------:R-:W-:Y:S04]  /*21ce0*/  @!P0 HADD2 R247, -R0.H0_H0, -RZ.H0_H0 ;  /* 0xa00000ff00f78230 */ /* 0x000fe80000000900 */
[-C--:B-----5:R-:W-:Y:S04]  /*21cf0*/  HMMA.16816.F32 R128, R100, R124.reuse, R20 ;  /* 0x0000007c6480723c */ /* 0x0a0fe80000001814 */
[----:B------:R-:W-:Y:S02]  /*21d00*/  @!P0 PRMT R0, R247, 0x5410, RZ ;  /* 0x00005410f7008816 */ /* 0x000fe400000000ff */
[----:B------:R-:W-:Y:S02]  /*21d10*/  ISETP.GT.AND P0, PT, R193, UR15, PT ;  /* 0x0000000fc1007c0c */ /* 0x000fe4000bf04270 */
[C---:B------:R-:W-:Y:S08]  /*21d20*/  HMMA.16816.F32 R96, R76.reuse, R124, R24 ;  /* 0x0000007c4c60723c */ /* 0x040ff00000001818 */
[-C--:B------:R-:W-:Y:S08]  /*21d30*/  HMMA.16816.F32 R92, R76, R126.reuse, R28 ;  /* 0x0000007e4c5c723c */ /* 0x080ff0000000181c */
[C---:B------:R-:W-:Y:S08]  /*21d40*/  HMMA.16816.F32 R124, R100.reuse, R126, R32 ;  /* 0x0000007e647c723c */ /* 0x040ff00000001820 */
[-C--:B-1----:R-:W-:Y:S08]  /*21d50*/  HMMA.16816.F32 R120, R100, R116.reuse, R36 ;  /* 0x000000746478723c */ /* 0x082ff00000001824 */
[C---:B------:R-:W-:Y:S08]  /*21d60*/  HMMA.16816.F32 R88, R76.reuse, R116, R40 ;  /* 0x000000744c58723c */ /* 0x040ff00000001828 */
[-C--:B------:R-:W-:Y:S08]  /*21d70*/  HMMA.16816.F32 R84, R76, R118.reuse, R44 ;  /* 0x000000764c54723c */ /* 0x080ff0000000182c */
[C---:B------:R-:W-:Y:S04]  /*21d80*/  HMMA.16816.F32 R116, R100.reuse, R118, R48 ;  /* 0x000000766474723c */ /* 0x040fe80000001830 */
[----:B---3--:R-:W-:Y:S02]  /*21d90*/  @!P5 HADD2 R109, -R144.H0_H0, -RZ.H0_H0 ;  /* 0xa00000ff906dd230 */ /* 0x008fe40000000900 */
[----:B------:R-:W-:Y:S03]  /*21da0*/  @!P6 HADD2 R201, -R141.H0_H0, -RZ.H0_H0 ;  /* 0xa00000ff8dc9e230 */ /* 0x000fe60000000900 */
[----:B------:R2:W-:Y:S03]  /*21db0*/  @!P5 STL.S16 [R1+0x10], R109 ;  /* 0x0000106d0100d387 */ /* 0x0005e60000100600 */
[----:B------:R-:W-:Y:S01]  /*21dc0*/  PRMT R7, R109, 0x7610, R7 ;  /* 0x000076106d077816 */ /* 0x000fe20000000007 */
[----:B------:R-:W-:Y:S01]  /*21dd0*/  @!P4 HADD2 R197, -R140.H0_H0, -RZ.H0_H0 ;  /* 0xa00000ff8cc5c230 */ /* 0x000fe20000000900 */
[----:B------:R-:W-:Y:S02]  /*21de0*/  @!P6 STL.S16 [R1+0xc], R201 ;  /* 0x00000cc90100e387 */ /* 0x000fe40000100600 */
[----:B------:R-:W-:Y:S01]  /*21df0*/  @!P5 PRMT R144, R7, 0x5410, RZ ;  /* 0x000054100790d816 */ /* 0x000fe200000000ff */
[----:B------:R-:W-:Y:S01]  /*21e00*/  @!P3 HADD2 R82, -R143.H0_H0, -RZ.H0_H0 ;  /* 0xa00000ff8f52b230 */ /* 0x000fe20000000900 */
[----:B------:R-:W-:Y:S01]  /*21e10*/  @!P4 STL.S16 [R1+0x8], R197 ;  /* 0x000008c50100c387 */ /* 0x000fe20000100600 */
[----:B------:R-:W-:Y:S01]  /*21e20*/  PRMT R6, R201, 0x7610, R6 ;  /* 0x00007610c9067816 */ /* 0x000fe20000000006 */
[----:B------:R-:W-:Y:S02]  /*21e30*/  @!P2 HADD2 R81, -R142.H0_H0, -RZ.H0_H0 ;  /* 0xa00000ff8e51a230 */ /* 0x000fe40000000900 */
[----:B------:R-:W-:Y:S01]  /*21e40*/  @!P3 STL.S16 [R1+0x4], R82 ;  /* 0x000004520100b387 */ /* 0x000fe20000100600 */
[----:B------:R-:W-:Y:S02]  /*21e50*/  PRMT R5, R197, 0x7610, R5 ;  /* 0x00007610c5057816 */ /* 0x000fe40000000005 */
[----:B------:R-:W-:Y:S01]  /*21e60*/  @!P6 PRMT R141, R6, 0x5410, RZ ;  /* 0x00005410068de816 */ /* 0x000fe200000000ff */
[----:B------:R1:W-:Y:S01]  /*21e70*/  @!P2 STL.S16 [R1], R81 ;  /* 0x000000510100a387 */ /* 0x0003e20000100600 */
[----:B------:R-:W-:Y:S01]  /*21e80*/  @!P4 PRMT R140, R5, 0x5410, RZ ;  /* 0x00005410058cc816 */ /* 0x000fe200000000ff */
[----:B------:R-:W-:Y:S01]  /*21e90*/  FADD.FTZ R5, R163, R198 ;  /* 0x000000c6a3057221 */ /* 0x000fe20000010000 */
[----:B------:R-:W-:Y:S01]  /*21ea0*/  PRMT R4, R82, 0x7610, R4 ;  /* 0x0000761052047816 */ /* 0x000fe20000000004 */
[----:B------:R-:W-:Y:S01]  /*21eb0*/  STG.E.U16 [R148.64+0x72], R144 ;  /* 0x0000729094007986 */ /* 0x000fe2000c101520 */
[----:B------:R-:W-:Y:S01]  /*21ec0*/  PRMT R3, R81, 0x7610, R3 ;  /* 0x0000761051037816 */ /* 0x000fe20000000003 */
[----:B------:R-:W-:Y:S01]  /*21ed0*/  FADD.FTZ R230, R162, R5 ;  /* 0x00000005a2e67221 */ /* 0x000fe20000010000 */
[----:B------:R-:W-:Y:S01]  /*21ee0*/  @!P3 PRMT R143, R4, 0x5410, RZ ;  /* 0x00005410048fb816 */ /* 0x000fe200000000ff */
[----:B------:R-:W-:Y:S01]  /*21ef0*/  STG.E.U16 [R150.64+0x70], R141 ;  /* 0x0000708d96007986 */ /* 0x000fe2000c101520 */
[-C--:B--2---:R-:W-:Y:S03]  /*21f00*/  HMMA.16816.F32 R108, R100, R72.reuse, R52 ;  /* 0x00000048646c723c */ /* 0x084fe60000001834 */
[----:B------:R-:W-:Y:S01]  /*21f10*/  @!P2 PRMT R142, R3, 0x5410, RZ ;  /* 0x00005410038ea816 */ /* 0x000fe200000000ff */
[----:B------:R-:W-:Y:S01]  /*21f20*/  FADD.FTZ R3, R189, R192 ;  /* 0x000000c0bd037221 */ /* 0x000fe20000010000 */
[----:B------:R-:W-:Y:S04]  /*21f30*/  STG.E.U16 [R150.64+0x72], R140 ;  /* 0x0000728c96007986 */ /* 0x000fe8000c101520 */
[----:B------:R-:W-:Y:S04]  /*21f40*/  STG.E.U16 [R156.64+0x6e], R143 ;  /* 0x00006e8f9c007986 */ /* 0x000fe8000c101520 */
[----:B------:R-:W-:Y:S01]  /*21f50*/  STG.E.U16 [R156.64+0x70], R142 ;  /* 0x0000708e9c007986 */ /* 0x000fe2000c101520 */
[C---:B-1----:R-:W-:Y:S03]  /*21f60*/  HMMA.16816.F32 R80, R76.reuse, R72, R56 ;  /* 0x000000484c50723c */ /* 0x042fe60000001838 */
[----:B------:R1:W-:Y:S04]  /*21f70*/  STG.E.U16 [R152.64+0x70], R2 ;  /* 0x0000700298007986 */ /* 0x0003e8000c101520 */
[----:B------:R2:W-:Y:S01]  /*21f80*/  STG.E.U16 [R152.64+0x72], R0 ;  /* 0x0000720098007986 */ /* 0x0005e2000c101520 */
[----:B------:R-:W-:Y:S01]  /*21f90*/  IMAD.MOV.U32 R73, RZ, RZ, R68 ;  /* 0x000000ffff497224 */ /* 0x000fe200078e0044 */
[-C--:B------:R-:W-:Y:S03]  /*21fa0*/  HMMA.16816.F32 R76, R76, R74.reuse, R60 ;  /* 0x0000004a4c4c723c */ /* 0x080fe6000000183c */
[----:B------:R-:W-:Y:S05]  /*21fb0*/  IMAD.MOV.U32 R72, RZ, RZ, R70 ;  /* 0x000000ffff487224 */ /* 0x000fea00078e0046 */
[----:B------:R-:W-:Y:S07]  /*21fc0*/  HMMA.16816.F32 R100, R100, R74, R64 ;  /* 0x0000004a6464723c */ /* 0x000fee0000001840 */
[----:B------:R-:W-:Y:S02]  /*21fd0*/  IMAD.MOV.U32 R75, RZ, RZ, R193 ;  /* 0x000000ffff4b7224 */ /* 0x000fe400078e00c1 */
[----:B------:R-:W-:Y:S03]  /*21fe0*/  IMAD.MOV.U32 R74, RZ, RZ, R69 ;  /* 0x000000ffff4a7224 */ /* 0x000fe600078e0045 */
[----:B-1----:R-:W-:Y:S02]  /*21ff0*/  FADD.FTZ R2, R191, R196 ;  /* 0x000000c4bf027221 */ /* 0x002fe40000010000 */
[----:B--2---:R-:W-:Y:S02]  /*22000*/  FADD.FTZ R0, R190, R194 ;  /* 0x000000c2be007221 */ /* 0x004fe40000010000 */
[----:B------:R-:W-:Y:S02]  /*22010*/  FADD.FTZ R4, R161, R2 ;  /* 0x00000002a1047221 */ /* 0x000fe40000010000 */
[----:B------:R-:W-:Y:S02]  /*22020*/  FADD.FTZ R2, R159, R0 ;  /* 0x000000009f027221 */ /* 0x000fe40000010000 */
[----:B------:R-:W-:Y:S02]  /*22030*/  FADD.FTZ R0, R155, R3 ;  /* 0x000000039b007221 */ /* 0x000fe40000010000 */
[----:B------:R-:W-:Y:S02]  /*22040*/  FADD.FTZ R229, R160, R4 ;  /* 0x00000004a0e57221 */ /* 0x000fe40000010000 */
[----:B------:R-:W-:Y:S02]  /*22050*/  FADD.FTZ R224, R158, R2 ;  /* 0x000000029ee07221 */ /* 0x000fe40000010000 */
[----:B------:R-:W-:Y:S02]  /*22060*/  FADD.FTZ R228, R147, R0 ;  /* 0x0000000093e47221 */ /* 0x000fe40000010000 */
[----:B------:R-:W-:Y:S01]  /*22070*/  IMAD.MOV.U32 R2, RZ, RZ, R71 ;  /* 0x000000ffff027224 */ /* 0x000fe200078e0047 */
[----:B------:R-:W-:-:S05]  /*22080*/  @P0 BRA `(.L_x_1840) ;  /* 0xffff8d5000000947 */ /* 0x000fca000383ffff */
.L_x_1839:
[----:B------:R-:W2:Y:S01]  /*22090*/  LDL.LU R58, [R1+0x10c] ;  /* 0x00010c00013a7983 */ /* 0x000ea20000300800 */
[----:B------:R-:W1:Y:S01]  /*220a0*/  LDC.U8 R40, c[0x0][0x329] ;  /* 0x0000ca40ff287b82 */ /* 0x000e620000000000 */
[----:B------:R-:W-:Y:S02]  /*220b0*/  BSSY B0, `(.L_x_1843) ;  /* 0x0000137000007945 */ /* 0x000fe40003800000 */
[----:B------:R-:W3:Y:S04]  /*220c0*/  SHFL.BFLY PT, R4, R228, 0x2, 0x1f ;  /* 0x0c401f00e4047f89 */ /* 0x000ee800000e0000 */
[----:B------:R-:W4:Y:S04]  /*220d0*/  SHFL.BFLY PT, R0, R230, 0x2, 0x1f ;  /* 0x0c401f00e6007f89 */ /* 0x000f2800000e0000 */
[----:B------:R-:W1:Y:S04]  /*220e0*/  SHFL.BFLY PT, R5, R224, 0x2, 0x1f ;  /* 0x0c401f00e0057f89 */ /* 0x000e6800000e0000 */
[----:B------:R-:W1:Y:S04]  /*220f0*/  SHFL.BFLY PT, R2, R229, 0x2, 0x1f ;  /* 0x0c401f00e5027f89 */ /* 0x000e6800000e0000 */
[----:B------:R-:W1:Y:S04]  /*22100*/  S2R R55, SR_TID.X ;  /* 0x0000000000377919 */ /* 0x000e680000002100 */
[----:B------:R-:W2:Y:S01]  /*22110*/  S2R R57, SR_CTAID.Y ;  /* 0x0000000000397919 */ /* 0x000ea20000002600 */
[----:B---3--:R-:W-:-:S02]  /*22120*/  FADD.FTZ R4, R4, R228 ;  /* 0x000000e404047221 */ /* 0x008fc40000010000 */
[----:B----4-:R-:W-:-:S03]  /*22130*/  FADD.FTZ R0, R0, R230 ;  /* 0x000000e600007221 */ /* 0x010fc60000010000 */
[----:B------:R-:W3:Y:S01]  /*22140*/  SHFL.BFLY PT, R6, R4, 0x1, 0x1f ;  /* 0x0c201f0004067f89 */ /* 0x000ee200000e0000 */
[----:B-1----:R-:W-:-:S03]  /*22150*/  FADD.FTZ R5, R5, R224 ;  /* 0x000000e005057221 */ /* 0x002fc60000010000 */
[----:B------:R-:W1:Y:S01]  /*22160*/  SHFL.BFLY PT, R3, R0, 0x1, 0x1f ;  /* 0x0c201f0000037f89 */ /* 0x000e6200000e0000 */
[----:B------:R-:W-:-:S03]  /*22170*/  FADD.FTZ R229, R2, R229 ;  /* 0x000000e502e57221 */ /* 0x000fc60000010000 */
[----:B------:R-:W4:Y:S01]  /*22180*/  SHFL.BFLY PT, R7, R5, 0x1, 0x1f ;  /* 0x0c201f0005077f89 */ /* 0x000f2200000e0000 */
[----:B------:R-:W-:-:S03]  /*22190*/  SHF.R.S32.HI R56, RZ, 0x1f, R55 ;  /* 0x0000001fff387819 */ /* 0x000fc60000011437 */
[----:B------:R-:W4:Y:S01]  /*221a0*/  SHFL.BFLY PT, R8, R229, 0x1, 0x1f ;  /* 0x0c201f00e5087f89 */ /* 0x000f2200000e0000 */
[-C--:B------:R-:W-:Y:S01]  /*221b0*/  LEA.HI R54, R56, R55.reuse, RZ, 0x5 ;  /* 0x0000003738367211 */ /* 0x080fe200078f28ff */
[----:B---3--:R-:W-:Y:S01]  /*221c0*/  FADD.FTZ R39, R4, R6 ;  /* 0x0000000604277221 */ /* 0x008fe20000010000 */
[----:B------:R-:W-:Y:S01]  /*221d0*/  LEA.HI R4, R56, R55, RZ, 0x2 ;  /* 0x0000003738047211 */ /* 0x000fe200078f10ff */
[----:B-1----:R-:W-:-:S03]  /*221e0*/  FADD.FTZ R37, R0, R3 ;  /* 0x0000000300257221 */ /* 0x002fc60000010000 */
[--C-:B------:R-:W-:Y:S02]  /*221f0*/  SHF.R.S32.HI R0, RZ, 0x2, R4.reuse ;  /* 0x00000002ff007819 */ /* 0x100fe40000011404 */
[----:B------:R-:W-:Y:S01]  /*22200*/  FSETP.NE.FTZ.AND P4, PT, R39, RZ, PT ;  /* 0x000000ff2700720b */ /* 0x000fe20003f95000 */
[----:B----4-:R-:W-:Y:S01]  /*22210*/  FADD.FTZ R38, R5, R7 ;  /* 0x0000000705267221 */ /* 0x010fe20000010000 */
[----:B------:R-:W-:Y:S02]  /*22220*/  SHF.R.S32.HI R5, RZ, 0x1f, R4 ;  /* 0x0000001fff057819 */ /* 0x000fe40000011404 */
[----:B------:R-:W-:Y:S01]  /*22230*/  LOP3.LUT R4, R4, 0x3ffffffc, RZ, 0xc0, !PT ;  /* 0x3ffffffc04047812 */ /* 0x000fe200078ec0ff */
[----:B------:R-:W-:Y:S01]  /*22240*/  FADD.FTZ R229, R229, R8 ;  /* 0x00000008e5e57221 */ /* 0x000fe20000010000 */
[----:B------:R-:W-:Y:S02]  /*22250*/  FSETP.NE.FTZ.AND P3, PT, R37, RZ, PT ;  /* 0x000000ff2500720b */ /* 0x000fe40003f75000 */
[----:B------:R-:W-:-:S02]  /*22260*/  FSETP.NE.FTZ.AND P5, PT, R38, RZ, PT ;  /* 0x000000ff2600720b */ /* 0x000fc40003fb5000 */
[----:B------:R-:W-:Y:S02]  /*22270*/  SHF.R.S32.HI R7, RZ, 0x5, R54 ;  /* 0x00000005ff077819 */ /* 0x000fe40000011436 */
[----:B------:R-:W-:Y:S02]  /*22280*/  IADD3 R4, -R4, R55, RZ ;  /* 0x0000003704047210 */ /* 0x000fe40007ffe1ff */
[----:B------:R-:W-:Y:S02]  /*22290*/  LEA.HI R5, R5, R0, RZ, 0x3 ;  /* 0x0000000005057211 */ /* 0x000fe400078f18ff */
[----:B------:R-:W-:Y:S02]  /*222a0*/  LEA R33, R7, R4, 0x9 ;  /* 0x0000000407217211 */ /* 0x000fe400078e48ff */
[----:B------:R-:W-:Y:S02]  /*222b0*/  MOV R4, 0x3f800000 ;  /* 0x3f80000000047802 */ /* 0x000fe40000000f00 */
[----:B------:R-:W-:-:S02]  /*222c0*/  FSETP.NE.FTZ.AND P6, PT, R229, RZ, PT ;  /* 0x000000ffe500720b */ /* 0x000fc40003fd5000 */
[----:B------:R-:W-:Y:S02]  /*222d0*/  LOP3.LUT R16, R5, 0xfffffff8, RZ, 0xc0, !PT ;  /* 0xfffffff805107812 */ /* 0x000fe400078ec0ff */
[----:B------:R-:W-:Y:S01]  /*222e0*/  @P5 MUFU.RCP R4, R38 ;  /* 0x0000002600045308 */ /* 0x000fe20000001000 */
[----:B------:R-:W-:Y:S02]  /*222f0*/  MOV R5, 0x3f800000 ;  /* 0x3f80000000057802 */ /* 0x000fe40000000f00 */
[----:B------:R-:W-:-:S05]  /*22300*/  IMAD.IADD R16, R0, 0x1, -R16 ;  /* 0x0000000100107824 */ /* 0x000fca00078e0a10 */
[----:B------:R-:W-:Y:S01]  /*22310*/  @P4 MUFU.RCP R5, R39 ;  /* 0x0000002700054308 */ /* 0x000fe20000001000 */
[----:B--2---:R-:W-:-:S13]  /*22320*/  ISETP.NE.AND P0, PT, R58, -0x1, PT ;  /* 0xffffffff3a00780c */ /* 0x004fda0003f05270 */
[----:B------:R-:W-:Y:S01]  /*22330*/  @P0 IMAD.WIDE.U32 R2, R58, c[0x0][0x1e8], RZ ;  /* 0x00007a003a020a25 */ /* 0x000fe200078e00ff */
[----:B------:R-:W-:-:S03]  /*22340*/  @!P0 SHF.R.S32.HI R6, RZ, 0x1f, R57 ;  /* 0x0000001fff068819 */ /* 0x000fc60000011439 */
[----:B------:R-:W-:Y:S01]  /*22350*/  @P0 IMAD R53, R58, c[0x0][0x1ec], R3 ;  /* 0x00007b003a350a24 */ /* 0x000fe200078e0203 */
[----:B------:R-:W-:Y:S01]  /*22360*/  @P0 MOV R52, R2 ;  /* 0x0000000200340202 */ /* 0x000fe20000000f00 */
[----:B------:R-:W-:Y:S01]  /*22370*/  @!P0 IMAD R6, R6, c[0x0][0x1e0], RZ ;  /* 0x0000780006068a24 */ /* 0x000fe200078e02ff */
[----:B------:R-:W-:Y:S01]  /*22380*/  MOV R2, 0x3f800000 ;  /* 0x3f80000000027802 */ /* 0x000fe20000000f00 */
[----:B------:R-:W-:Y:S01]  /*22390*/  @!P0 IMAD.WIDE.U32 R8, R57, c[0x0][0x1e0], RZ ;  /* 0x0000780039088a25 */ /* 0x000fe200078e00ff */
[----:B------:R-:W-:-:S03]  /*223a0*/  MOV R3, 0x3f800000 ;  /* 0x3f80000000037802 */ /* 0x000fc60000000f00 */
[----:B------:R-:W-:Y:S01]  /*223b0*/  @!P0 IMAD R6, R57, c[0x0][0x1e4], R6 ;  /* 0x0000790039068a24 */ /* 0x000fe200078e0206 */
[----:B------:R-:W1:Y:S01]  /*223c0*/  @P3 MUFU.RCP R2, R37 ;  /* 0x0000002500023308 */ /* 0x000e620000001000 */
[----:B------:R-:W-:-:S03]  /*223d0*/  @!P0 MOV R52, R8 ;  /* 0x0000000800348202 */ /* 0x000fc60000000f00 */
[----:B------:R-:W-:Y:S02]  /*223e0*/  @!P0 IADD3 R53, R9, R6, RZ ;  /* 0x0000000609358210 */ /* 0x000fe40007ffe0ff */
[----:B------:R-:W-:Y:S02]  /*223f0*/  MOV R6, 0xfffffff0 ;  /* 0xfffffff000067802 */ /* 0x000fe40000000f00 */
[----:B------:R-:W2:Y:S01]  /*22400*/  @P6 MUFU.RCP R3, R229 ;  /* 0x000000e500036308 */ /* 0x000ea20000001000 */
[----:B-1----:R-:W-:Y:S02]  /*22410*/  FMUL.FTZ R0, R2, c[0x0][0x2dc] ;  /* 0x0000b70002007a20 */ /* 0x002fe40000410000 */
[----:B------:R-:W-:Y:S02]  /*22420*/  FMUL.FTZ R2, R4, c[0x0][0x2dc] ;  /* 0x0000b70004027a20 */ /* 0x000fe40000410000 */
[----:B------:R-:W-:Y:S02]  /*22430*/  FMUL.FTZ R136, R0, R136 ;  /* 0x0000008800887220 */ /* 0x000fe40000410000 */
[----:B------:R-:W-:-:S02]  /*22440*/  FMUL.FTZ R112, R2, R112 ;  /* 0x0000007002707220 */ /* 0x000fc40000410000 */
        /* <DEDUP_REMOVED lines=22> */
[----:B--2---:R-:W-:Y:S01]  /*225b0*/  FMUL.FTZ R3, R3, c[0x0][0x2dc] ;  /* 0x0000b70003037a20 */ /* 0x004fe20000410000 */
[----:B------:R-:W-:Y:S01]  /*225c0*/  F2FP.PACK_AB R24, R24, R80 ;  /* 0x000000501818723e */ /* 0x000fe200000000ff */
[----:B------:R-:W-:Y:S01]  /*225d0*/  FMUL.FTZ R137, R0, R137 ;  /* 0x0000008900897220 */ /* 0x000fe20000410000 */
[----:B------:R-:W-:Y:S01]  /*225e0*/  ISETP.NE.U32.AND P0, PT, R2, 0x1, PT ;  /* 0x000000010200780c */ /* 0x000fe20003f05070 */
[C---:B------:R-:W-:Y:S01]  /*225f0*/  FMUL.FTZ R138, R3.reuse, R138 ;  /* 0x0000008a038a7220 */ /* 0x040fe20000410000 */
[C---:B------:R-:W-:Y:S01]  /*22600*/  SHF.L.U32 R2, R16.reuse, 0x6, RZ ;  /* 0x0000000610027819 */ /* 0x040fe200000006ff */
[C---:B------:R-:W-:Y:S01]  /*22610*/  FMUL.FTZ R139, R3.reuse, R139 ;  /* 0x0000008b038b7220 */ /* 0x040fe20000410000 */
[----:B------:R-:W-:Y:S01]  /*22620*/  R2P PR, R16, 0x6 ;  /* 0x0000000610007804 */ /* 0x000fe20000000000 */
[C---:B------:R-:W-:Y:S01]  /*22630*/  FMUL.FTZ R134, R3.reuse, R134 ;  /* 0x0000008603867220 */ /* 0x040fe20000410000 */
[----:B------:R-:W-:Y:S01]  /*22640*/  LOP3.LUT R2, R2, 0x1c0, RZ, 0xc0, !PT ;  /* 0x000001c002027812 */ /* 0x000fe200078ec0ff */
[C---:B------:R-:W-:Y:S01]  /*22650*/  FMUL.FTZ R7, R3.reuse, R135 ;  /* 0x0000008703077220 */ /* 0x040fe20000410000 */
[----:B------:R-:W-:Y:S01]  /*22660*/  SEL R6, R6, 0x10, !P0 ;  /* 0x0000001006067807 */ /* 0x000fe20004000000 */
[C---:B------:R-:W-:Y:S01]  /*22670*/  FMUL.FTZ R130, R3.reuse, R130 ;  /* 0x0000008203827220 */ /* 0x040fe20000410000 */
[----:B------:R-:W-:Y:S01]  /*22680*/  LEA.HI R2, R2, R2, RZ, 0x1d ;  /* 0x0000000202027211 */ /* 0x000fe200078fe8ff */
[----:B------:R-:W-:Y:S01]  /*22690*/  FMUL.FTZ R13, R3, R131 ;  /* 0x00000083030d7220 */ /* 0x000fe20000410000 */
[----:B------:R-:W-:Y:S01]  /*226a0*/  F2FP.PACK_AB R4, R139, R138 ;  /* 0x0000008a8b04723e */ /* 0x000fe200000000ff */
[----:B------:R-:W-:Y:S01]  /*226b0*/  FMUL.FTZ R126, R3, R126 ;  /* 0x0000007e037e7220 */ /* 0x000fe20000410000 */
[----:B------:R-:W-:Y:S01]  /*226c0*/  LEA R2, R33, R2, 0x1 ;  /* 0x0000000221027211 */ /* 0x000fe200078e08ff */
[C---:B------:R-:W-:Y:S01]  /*226d0*/  FMUL.FTZ R8, R3.reuse, R127 ;  /* 0x0000007f03087220 */ /* 0x040fe20000410000 */
[----:B------:R-:W-:Y:S01]  /*226e0*/  MOV R33, 0x20 ;  /* 0x0000002000217802 */ /* 0x000fe20000000f00 */
[----:B------:R-:W-:Y:S01]  /*226f0*/  FMUL.FTZ R122, R3, R122 ;  /* 0x0000007a037a7220 */ /* 0x000fe20000410000 */
[----:B------:R-:W-:Y:S01]  /*22700*/  F2FP.PACK_AB R7, R7, R134 ;  /* 0x000000860707723e */ /* 0x000fe200000000ff */
[----:B------:R-:W-:Y:S01]  /*22710*/  FMUL.FTZ R30, R3, R123 ;  /* 0x0000007b031e7220 */ /* 0x000fe20000410000 */
[----:B------:R-:W-:Y:S01]  /*22720*/  SEL R33, R33, 0xffffffe0, !P1 ;  /* 0xffffffe021217807 */ /* 0x000fe20004800000 */
        /* <DEDUP_REMOVED lines=13> */
[----:B------:R-:W-:Y:S01]  /*22800*/  ISETP.NE.AND P1, PT, R40, RZ, PT ;  /* 0x000000ff2800720c */ /* 0x000fe20003f25270 */
        /* <DEDUP_REMOVED lines=18> */
[----:B------:R-:W-:Y:S01]  /*22930*/  FMUL.FTZ R0, R5, c[0x0][0x2dc] ;  /* 0x0000b70005007a20 */ /* 0x000fe20000410000 */
[----:B------:R-:W-:Y:S01]  /*22940*/  F2FP.PACK_AB R5, R137, R136 ;  /* 0x000000888905723e */ /* 0x000fe200000000ff */
[----:B------:R-:W-:Y:S01]  /*22950*/  IMAD.SHL.U32 R2, R2, 0x2, RZ ;  /* 0x0000000202027824 */ /* 0x000fe200078e00ff */
[----:B------:R-:W-:Y:S01]  /*22960*/  F2FP.PACK_AB R16, R3, R102 ;  /* 0x000000660310723e */ /* 0x000fe200000000ff */
[C---:B------:R-:W-:Y:S01]  /*22970*/  FMUL.FTZ R114, R0.reuse, R114 ;  /* 0x0000007200727220 */ /* 0x040fe20000410000 */
[----:B------:R-:W-:Y:S01]  /*22980*/  F2FP.PACK_AB R17, R17, R100 ;  /* 0x000000641111723e */ /* 0x000fe200000000ff */
[----:B------:R-:W-:Y:S01]  /*22990*/  FMUL.FTZ R9, R0, R115 ;  /* 0x0000007300097220 */ /* 0x000fe20000410000 */
[----:B------:R-:W-:Y:S01]  /*229a0*/  IADD3 R3, R2, R6, RZ ;  /* 0x0000000602037210 */ /* 0x000fe20007ffe0ff */
[C---:B------:R-:W-:Y:S01]  /*229b0*/  FMUL.FTZ R106, R0.reuse, R106 ;  /* 0x0000006a006a7220 */ /* 0x040fe20000410000 */
[----:B------:R1:W-:Y:S01]  /*229c0*/  STS [R2], R5 ;  /* 0x0000000502007388 */ /* 0x0003e20000000800 */
[C---:B------:R-:W-:Y:S01]  /*229d0*/  FMUL.FTZ R15, R0.reuse, R107 ;  /* 0x0000006b000f7220 */ /* 0x040fe20000410000 */
[----:B------:R-:W-:Y:S01]  /*229e0*/  F2FP.PACK_AB R9, R9, R114 ;  /* 0x000000720909723e */ /* 0x000fe200000000ff */
[C---:B------:R-:W-:Y:S01]  /*229f0*/  FMUL.FTZ R98, R0.reuse, R98 ;  /* 0x0000006200627220 */ /* 0x040fe20000410000 */
[----:B------:R2:W-:Y:S01]  /*22a00*/  STS [R2+0x400], R4 ;  /* 0x0004000402007388 */ /* 0x0005e20000000800 */
[C---:B------:R-:W-:Y:S01]  /*22a10*/  FMUL.FTZ R21, R0.reuse, R99 ;  /* 0x0000006300157220 */ /* 0x040fe20000410000 */
[----:B------:R-:W-:Y:S01]  /*22a20*/  F2FP.PACK_AB R15, R15, R106 ;  /* 0x0000006a0f0f723e */ /* 0x000fe200000000ff */
[C---:B------:R-:W-:Y:S01]  /*22a30*/  FMUL.FTZ R94, R0.reuse, R94 ;  /* 0x0000005e005e7220 */ /* 0x040fe20000410000 */
[----:B------:R3:W-:Y:S01]  /*22a40*/  STS [R3+0x400], R7 ;  /* 0x0004000703007388 */ /* 0x0007e20000000800 */
        /* <DEDUP_REMOVED lines=13> */
[----:B------:R-:W-:Y:S02]  /*22b20*/  F2FP.PACK_AB R0, R133, R132 ;  /* 0x000000848500723e */ /* 0x000fe400000000ff */
[-C--:B-1----:R-:W-:Y:S02]  /*22b30*/  IADD3 R5, R2, R33.reuse, RZ ;  /* 0x0000002102057210 */ /* 0x082fe40007ffe0ff */
[----:B--2---:R-:W-:Y:S01]  /*22b40*/  IADD3 R4, R3, R33, RZ ;  /* 0x0000002103047210 */ /* 0x004fe20007ffe0ff */
[----:B------:R1:W-:Y:S01]  /*22b50*/  STS [R3], R0 ;  /* 0x0000000003007388 */ /* 0x0003e20000000800 */
[----:B------:R-:W-:Y:S01]  /*22b60*/  F2FP.PACK_AB R23, R23, R82 ;  /* 0x000000521717723e */ /* 0x000fe200000000ff */
[----:B---3--:R-:W2:Y:S01]  /*22b70*/  LDC.U8 R7, c[0x0][0x328] ;  /* 0x0000ca00ff077b82 */ /* 0x008ea20000000000 */
[----:B------:R-:W-:Y:S01]  /*22b80*/  F2FP.PACK_AB R34, R34, R78 ;  /* 0x0000004e2222723e */ /* 0x000fe200000000ff */
[----:B------:R-:W-:Y:S04]  /*22b90*/  STS [R2+0x2000], R36 ;  /* 0x0020002402007388 */ /* 0x000fe80000000800 */
[----:B------:R3:W-:Y:S04]  /*22ba0*/  STS [R2+0x2400], R9 ;  /* 0x0024000902007388 */ /* 0x0007e80000000800 */
[----:B------:R-:W-:Y:S04]  /*22bb0*/  STS [R3+0x2000], R35 ;  /* 0x0020002303007388 */ /* 0x000fe80000000800 */
[----:B------:R4:W-:Y:S04]  /*22bc0*/  STS [R3+0x2400], R15 ;  /* 0x0024000f03007388 */ /* 0x0009e80000000800 */
[----:B------:R4:W-:Y:S04]  /*22bd0*/  STS [R5], R14 ;  /* 0x0000000e05007388 */ /* 0x0009e80000000800 */
[----:B------:R-:W-:Y:S01]  /*22be0*/  STS [R5+0x400], R13 ;  /* 0x0004000d05007388 */ /* 0x000fe20000000800 */
[----:B-1----:R-:W-:-:S02]  /*22bf0*/  IADD3 R0, R2, 0x40, RZ ;  /* 0x0000004002007810 */ /* 0x002fc40007ffe0ff */
[----:B------:R-:W-:Y:S01]  /*22c00*/  @P2 IADD3 R0, R2, -0x40, RZ ;  /* 0xffffffc002002810 */ /* 0x000fe20007ffe0ff */
[----:B------:R1:W-:Y:S01]  /*22c10*/  STS [R4], R11 ;  /* 0x0000000b04007388 */ /* 0x0003e20000000800 */
[----:B--2---:R-:W-:Y:S02]  /*22c20*/  ISETP.NE.AND P2, PT, R7, RZ, PT ;  /* 0x000000ff0700720c */ /* 0x004fe40003f45270 */
[----:B------:R-:W-:Y:S01]  /*22c30*/  @P1 MOV R7, c[0x0][0x210] ;  /* 0x0000840000071a02 */ /* 0x000fe20000000f00 */
[----:B------:R2:W-:Y:S01]  /*22c40*/  STS [R4+0x400], R8 ;  /* 0x0004000804007388 */ /* 0x0005e20000000800 */
[----:B---3--:R-:W-:Y:S01]  /*22c50*/  IADD3 R2, R33, 0x400, R0 ;  /* 0x0000040021027810 */ /* 0x008fe20007ffe000 */
[----:B------:R-:W-:Y:S01]  /*22c60*/  @P4 MUFU.LG2 R9, R39 ;  /* 0x0000002700094308 */ /* 0x000fe20000000c00 */
[----:B------:R-:W-:Y:S01]  /*22c70*/  ISETP.NE.OR P0, PT, R40, RZ, !P2 ;  /* 0x000000ff2800720c */ /* 0x000fe20005705670 */
[----:B------:R-:W-:Y:S01]  /*22c80*/  STS [R5+0x2000], R12 ;  /* 0x0020000c05007388 */ /* 0x000fe20000000800 */
[----:B------:R-:W-:-:S03]  /*22c90*/  @!P1 MOV R7, 0x1 ;  /* 0x0000000100079802 */ /* 0x000fc60000000f00 */
[----:B------:R3:W-:Y:S01]  /*22ca0*/  STS [R5+0x2400], R21 ;  /* 0x0024001505007388 */ /* 0x0007e20000000800 */
[----:B----4-:R-:W-:Y:S01]  /*22cb0*/  IMAD.IADD R3, R33, 0x1, R0 ;  /* 0x0000000121037824 */ /* 0x010fe200078e0200 */
[----:B------:R-:W-:Y:S02]  /*22cc0*/  MOV R15, 0x7f800000 ;  /* 0x7f800000000f7802 */ /* 0x000fe40000000f00 */
[----:B------:R4:W-:Y:S01]  /*22cd0*/  STS [R4+0x2000], R10 ;  /* 0x0020000a04007388 */ /* 0x0009e20000000800 */
[----:B------:R-:W-:-:S03]  /*22ce0*/  MOV R14, 0x7f800000 ;  /* 0x7f800000000e7802 */ /* 0x000fc60000000f00 */
[----:B------:R4:W-:Y:S04]  /*22cf0*/  STS [R4+0x2400], R32 ;  /* 0x0024002004007388 */ /* 0x0009e80000000800 */
[----:B------:R-:W-:Y:S01]  /*22d00*/  STS [R0], R31 ;  /* 0x0000001f00007388 */ /* 0x000fe20000000800 */
[----:B-1----:R-:W-:Y:S03]  /*22d10*/  @P6 MUFU.LG2 R11, R229 ;  /* 0x000000e5000b6308 */ /* 0x002fe60000000c00 */
[----:B------:R-:W-:Y:S05]  /*22d20*/  STS [R0+0x400], R30 ;  /* 0x0004001e00007388 */ /* 0x000fea0000000800 */
[----:B--2---:R-:W1:Y:S01]  /*22d30*/  @P3 MUFU.LG2 R8, R37 ;  /* 0x0000002500083308 */ /* 0x004e620000000c00 */
[----:B---3--:R-:W-:-:S02]  /*22d40*/  IADD3 R5, R6, R2, RZ ;  /* 0x0000000206057210 */ /* 0x008fc40007ffe0ff */
[----:B------:R-:W-:-:S05]  /*22d50*/  IADD3 R2, R6, R0, RZ ;  /* 0x0000000006027210 */ /* 0x000fca0007ffe0ff */
[----:B----4-:R-:W2:Y:S01]  /*22d60*/  @P5 MUFU.LG2 R10, R38 ;  /* 0x00000026000a5308 */ /* 0x010ea20000000c00 */
[----:B------:R-:W-:Y:S01]  /*22d70*/  STS [R2], R20 ;  /* 0x0000001402007388 */ /* 0x000fe20000000800 */
[----:B------:R-:W-:-:S03]  /*22d80*/  LOP3.LUT R4, R54, 0xffffffe0, RZ, 0xc0, !PT ;  /* 0xffffffe036047812 */ /* 0x000fc600078ec0ff */
[----:B------:R3:W-:Y:S02]  /*22d90*/  STS [R2+0x400], R19 ;  /* 0x0004001302007388 */ /* 0x0007e40000000800 */
[----:B------:R-:W-:Y:S02]  /*22da0*/  IMAD.IADD R4, R55, 0x1, -R4 ;  /* 0x0000000137047824 */ /* 0x000fe400078e0a04 */
[----:B------:R-:W-:Y:S04]  /*22db0*/  STS [R0+0x2000], R29 ;  /* 0x0020001d00007388 */ /* 0x000fe80000000800 */
[----:B------:R4:W-:Y:S04]  /*22dc0*/  STS [R0+0x2400], R28 ;  /* 0x0024001c00007388 */ /* 0x0009e80000000800 */
[----:B------:R-:W-:Y:S04]  /*22dd0*/  STS [R2+0x2000], R27 ;  /* 0x0020001b02007388 */ /* 0x000fe80000000800 */
[----:B------:R1:W-:Y:S04]  /*22de0*/  STS [R2+0x2400], R26 ;  /* 0x0024001a02007388 */ /* 0x0003e80000000800 */
[----:B------:R-:W-:Y:S04]  /*22df0*/  STS [R3], R25 ;  /* 0x0000001903007388 */ /* 0x000fe80000000800 */
[----:B------:R-:W-:Y:S04]  /*22e00*/  STS [R3+0x400], R18 ;  /* 0x0004001203007388 */ /* 0x000fe80000000800 */
[----:B---3--:R-:W3:Y:S01]  /*22e10*/  S2R R19, SR_CTAID.X ;  /* 0x0000000000137919 */ /* 0x008ee20000002500 */
[----:B----4-:R-:W-:-:S05]  /*22e20*/  IADD3 R0, R33, R2, RZ ;  /* 0x0000000221007210 */ /* 0x010fca0007ffe0ff */
[----:B------:R4:W-:Y:S01]  /*22e30*/  STS [R0], R17 ;  /* 0x0000001100007388 */ /* 0x0009e20000000800 */
[----:B-1----:R-:W-:-:S03]  /*22e40*/  @P1 MOV R2, c[0x0][0x210] ;  /* 0x0000840000021a02 */ /* 0x002fc60000000f00 */
[----:B------:R1:W-:Y:S04]  /*22e50*/  STS [R5], R16 ;  /* 0x0000001005007388 */ /* 0x0003e80000000800 */
[----:B------:R-:W-:Y:S04]  /*22e60*/  STS [R3+0x2000], R24 ;  /* 0x0020001803007388 */ /* 0x000fe80000000800 */
[----:B------:R-:W-:Y:S04]  /*22e70*/  STS [R3+0x2400], R23 ;  /* 0x0024001703007388 */ /* 0x000fe80000000800 */
[----:B------:R2:W-:Y:S04]  /*22e80*/  STS [R0+0x2000], R22 ;  /* 0x0020001600007388 */ /* 0x0005e80000000800 */
[----:B------:R3:W-:Y:S04]  /*22e90*/  STS [R5+0x2000], R34 ;  /* 0x0020002205007388 */ /* 0x0007e80000000800 */
[----:B------:R-:W-:Y:S01]  /*22ea0*/  BAR.SYNC.DEFER_BLOCKING 0x0 ;  /* 0x0000000000007b1d */ /* 0x000fe20000010000 */
[----:B----4-:R-:W-:-:S02]  /*22eb0*/  MOV R17, 0x7f800000 ;  /* 0x7f80000000117802 */ /* 0x010fc40000000f00 */
[----:B-1----:R-:W-:-:S03]  /*22ec0*/  MOV R16, 0x7f800000 ;  /* 0x7f80000000107802 */ /* 0x002fc60000000f00 */
[----:B------:R-:W1:Y:S01]  /*22ed0*/  S2R R18, SR_CTAID.Z ;  /* 0x0000000000127919 */ /* 0x000e620000002700 */
[----:B--2---:R-:W-:Y:S01]  /*22ee0*/  @P1 IMAD R0, R2, c[0x0][0x214], RZ ;  /* 0x0000850002001a24 */ /* 0x004fe200078e02ff */
[----:B------:R-:W-:Y:S01]  /*22ef0*/  @!P1 MOV R2, c[0x0][0x214] ;  /* 0x0000850000029a02 */ /* 0x000fe20000000f00 */
[----:B---3--:R-:W-:-:S03]  /*22f00*/  @P3 FMUL.FTZ R5, R8, 0.69314718246459960938 ;  /* 0x3f31721808053820 */ /* 0x008fc60000410000 */
[----:B------:R-:W-:Y:S01]  /*22f10*/  @!P1 SEL R0, R2, c[0x0][0x234], !P2 ;  /* 0x00008d0002009a07 */ /* 0x000fe20005000000 */
[----:B------:R-:W-:Y:S01]  /*22f20*/  @P6 FMUL.FTZ R8, R11, 0.69314718246459960938 ;  /* 0x3f3172180b086820 */ /* 0x000fe20000410000 */
[----:B-----5:R2:W3:Y:S01]  /*22f30*/  LDS.128 R20, [R188] ;  /* 0x00000000bc147984 */ /* 0x0204e20000000c00 */
[----:B------:R-:W-:Y:S01]  /*22f40*/  ISETP.NE.OR P2, PT, R58, -0x1, P0 ;  /* 0xffffffff3a00780c */ /* 0x000fe20000745670 */
[----:B------:R-:W-:Y:S01]  /*22f50*/  @P3 FFMA.FTZ R17, R68, c[0x0][0x238], R5 ;  /* 0x00008e0044113a23 */ /* 0x000fe20000010005 */
[----:B------:R-:W-:Y:S01]  /*22f60*/  @P1 MOV R2, 0x1 ;  /* 0x0000000100021802 */ /* 0x000fe20000000f00 */
[----:B------:R2:W4:Y:S01]  /*22f70*/  LDS.128 R24, [R188+0x800] ;  /* 0x00080000bc187984 */ /* 0x0005220000000c00 */
[----:B------:R-:W-:Y:S02]  /*22f80*/  @!P1 IMAD R2, R0, c[0x0][0x1c0], RZ ;  /* 0x0000700000029a24 */ /* 0x000fe400078e02ff */
[----:B------:R-:W-:Y:S01]  /*22f90*/  IMAD R5, R19, R7, RZ ;  /* 0x0000000713057224 */ /* 0x000fe200078e02ff */
[----:B------:R2:W2:Y:S01]  /*22fa0*/  LDS.128 R28, [R188+0x1000] ;  /* 0x00100000bc1c7984 */ /* 0x0004a20000000c00 */
[----:B------:R-:W-:-:S02]  /*22fb0*/  IMAD R6, R57, R2, RZ ;  /* 0x0000000239067224 */ /* 0x000fc400078e02ff */
[----:B------:R-:W-:Y:S01]  /*22fc0*/  CS2R R2, SRZ ;  /* 0x0000000000027805 */ /* 0x000fe2000001ff00 */
[----:B------:R2:W2:Y:S01]  /*22fd0*/  LDS.128 R32, [R188+0x1800] ;  /* 0x00180000bc207984 */ /* 0x0004a20000000c00 */
[----:B------:R-:W-:Y:S01]  /*22fe0*/  @P6 FFMA.FTZ R16, R69, c[0x0][0x238], R8 ;  /* 0x00008e0045106a23 */ /* 0x000fe20000010008 */
[----:B------:R-:W-:Y:S01]  /*22ff0*/  SEL R6, R6, RZ, P0 ;  /* 0x000000ff06067207 */ /* 0x000fe20000000000 */
[----:B------:R-:W-:Y:S01]  /*23000*/  @!P2 IMAD R58, R57, c[0x0][0x214], RZ ;  /* 0x00008500393aaa24 */ /* 0x000fe200078e02ff */
[----:B------:R2:W2:Y:S04]  /*23010*/  LDS.128 R40, [R188+0x2000] ;  /* 0x00200000bc287984 */ /* 0x0004a80000000c00 */
[----:B------:R2:W2:Y:S01]  /*23020*/  LDS.128 R44, [R188+0x2800] ;  /* 0x00280000bc2c7984 */ /* 0x0004a20000000c00 */
[----:B------:R-:W-:-:S02]  /*23030*/  @!P0 MOV R2, R58 ;  /* 0x0000003a00028202 */ /* 0x000fc40000000f00 */
[----:B------:R-:W-:Y:S01]  /*23040*/  @!P0 SHF.R.S32.HI R3, RZ, 0x1f, R58 ;  /* 0x0000001fff038819 */ /* 0x000fe2000001143a */
[----:B------:R2:W2:Y:S04]  /*23050*/  LDS.128 R48, [R188+0x3000] ;  /* 0x00300000bc307984 */ /* 0x0004a80000000c00 */
[----:B------:R-:W2:Y:S04]  /*23060*/  LDS.128 R188, [R188+0x3800] ;  /* 0x00380000bcbc7984 */ /* 0x000ea80000000c00 */
[----:B------:R2:W-:Y:S01]  /*23070*/  @!P2 STL [R1+0x10c], R58 ;  /* 0x00010c3a0100a387 */ /* 0x0005e20000100800 */
[----:B------:R-:W-:Y:S01]  /*23080*/  LOP3.LUT P2, RZ, R4, 0x3, RZ, 0xc0, !PT ;  /* 0x0000000304ff7812 */ /* 0x000fe2000784c0ff */
[----:B-1----:R-:W-:Y:S01]  /*23090*/  IMAD R4, R18, R0, R6 ;  /* 0x0000000012047224 */ /* 0x002fe200078e0206 */
[----:B------:R-:W-:Y:S01]  /*230a0*/  SHF.L.U32 R0, R5, 0x7, RZ ;  /* 0x0000000705007819 */ /* 0x000fe200000006ff */
[----:B------:R-:W-:-:S02]  /*230b0*/  @P5 FMUL.FTZ R6, R10, 0.69314718246459960938 ;  /* 0x3f3172180a065820 */ /* 0x000fc40000410000 */
[----:B------:R-:W-:Y:S01]  /*230c0*/  @P4 FMUL.FTZ R5, R9, 0.69314718246459960938 ;  /* 0x3f31721809054820 */ /* 0x000fe20000410000 */
[----:B------:R-:W-:Y:S01]  /*230d0*/  IADD3 R10, P1, P0, R0, R2, R4 ;  /* 0x00000002000a7210 */ /* 0x000fe2000783e004 */
[----:B------:R-:W-:Y:S01]  /*230e0*/  @P5 FFMA.FTZ R14, R71, c[0x0][0x238], R6 ;  /* 0x00008e00470e5a23 */ /* 0x000fe20000010006 */
[----:B------:R-:W-:Y:S01]  /*230f0*/  SHF.R.S32.HI R2, RZ, 0x1f, R0 ;  /* 0x0000001fff027819 */ /* 0x000fe20000011400 */
[----:B------:R-:W-:Y:S01]  /*23100*/  @P4 FFMA.FTZ R15, R70, c[0x0][0x238], R5 ;  /* 0x00008e00460f4a23 */ /* 0x000fe20000010005 */
[----:B------:R-:W-:-:S04]  /*23110*/  SHF.R.S32.HI R0, RZ, 0x1f, R4 ;  /* 0x0000001fff007819 */ /* 0x000fc80000011404 */
[----:B------:R-:W-:Y:S01]  /*23120*/  IADD3.X R12, R2, R3, R0, P1, P0 ;  /* 0x00000003020c7210 */ /* 0x000fe20000fe0400 */
[----:B------:R-:W-:Y:S05]  /*23130*/  @P2 BRA `(.L_x_1844) ;  /* 0x000002e000002947 */ /* 0x000fea0003800000 */
[----:B---34-:R-:W3:Y:S04]  /*23140*/  LDL.LU R13, [R1+0x130] ;  /* 0x00013000010d7983 */ /* 0x018ee80000300800 */
[----:B------:R-:W1:Y:S02]  /*23150*/  S2R R4, SR_TID.X ;  /* 0x0000000000047919 */ /* 0x000e640000002100 */
[----:B-1----:R-:W-:-:S04]  /*23160*/  SHF.R.S32.HI R2, RZ, 0x1f, R4 ;  /* 0x0000001fff027819 */ /* 0x002fc80000011404 */
[----:B------:R-:W-:-:S04]  /*23170*/  LEA.HI R2, R2, R4, RZ, 0x5 ;  /* 0x0000000402027211 */ /* 0x000fc800078f28ff */
[----:B------:R-:W-:Y:S02]  /*23180*/  LOP3.LUT R0, R2, 0xffffffe0, RZ, 0xc0, !PT ;  /* 0xffffffe002007812 */ /* 0x000fe400078ec0ff */
[--C-:B------:R-:W-:Y:S02]  /*23190*/  SHF.R.S32.HI R3, RZ, 0x5, R2.reuse ;  /* 0x00000005ff037819 */ /* 0x100fe40000011402 */
[----:B------:R-:W-:Y:S01]  /*231a0*/  SHF.R.S32.HI R2, RZ, 0x1f, R2 ;  /* 0x0000001fff027819 */ /* 0x000fe20000011402 */
[----:B------:R-:W-:-:S03]  /*231b0*/  IMAD.IADD R0, R4, 0x1, -R0 ;  /* 0x0000000104007824 */ /* 0x000fc600078e0a00 */
[----:B------:R-:W-:Y:S02]  /*231c0*/  LEA.HI R2, R2, R3, RZ, 0x2 ;  /* 0x0000000302027211 */ /* 0x000fe400078f10ff */
[----:B------:R-:W-:Y:S02]  /*231d0*/  SHF.R.S32.HI R4, RZ, 0x1f, R0 ;  /* 0x0000001fff047819 */ /* 0x000fe40000011400 */
[----:B------:R-:W-:Y:S02]  /*231e0*/  LOP3.LUT R2, R2, 0xffffffc, RZ, 0xc0, !PT ;  /* 0x0ffffffc02027812 */ /* 0x000fe400078ec0ff */
[----:B------:R-:W-:-:S03]  /*231f0*/  LEA.HI R0, R4, R0, RZ, 0x2 ;  /* 0x0000000004007211 */ /* 0x000fc600078f10ff */
[----:B------:R-:W-:Y:S01]  /*23200*/  IMAD.IADD R2, R3, 0x1, -R2 ;  /* 0x0000000103027824 */ /* 0x000fe200078e0a02 */
[----:B------:R-:W-:-:S05]  /*23210*/  SHF.R.S32.HI R0, RZ, 0x2, R0 ;  /* 0x00000002ff007819 */ /* 0x000fca0000011400 */
[----:B------:R-:W-:-:S05]  /*23220*/  IMAD R0, R2, 0x10, R0 ;  /* 0x0000001002007824 */ /* 0x000fca00078e0200 */
[C---:B------:R-:W-:Y:S02]  /*23230*/  IADD3 R3, R0.reuse, 0x8, RZ ;  /* 0x0000000800037810 */ /* 0x040fe40007ffe0ff */
[C---:B------:R-:W-:Y:S02]  /*23240*/  IADD3 R2, R0.reuse, 0x40, RZ ;  /* 0x0000004000027810 */ /* 0x040fe40007ffe0ff */
[C---:B------:R-:W-:Y:S02]  /*23250*/  IADD3 R4, R0.reuse, 0x48, RZ ;  /* 0x0000004800047810 */ /* 0x040fe40007ffe0ff */
[-C--:B---3--:R-:W-:Y:S02]  /*23260*/  ISETP.GE.AND P3, PT, R0, R13.reuse, PT ;  /* 0x0000000d0000720c */ /* 0x088fe40003f66270 */
[-C--:B------:R-:W-:Y:S02]  /*23270*/  ISETP.GE.AND P2, PT, R3, R13.reuse, PT ;  /* 0x0000000d0300720c */ /* 0x080fe40003f46270 */
[----:B------:R-:W-:-:S02]  /*23280*/  ISETP.GE.AND P1, PT, R2, R13, PT ;  /* 0x0000000d0200720c */ /* 0x000fc40003f26270 */
[----:B------:R-:W-:-:S07]  /*23290*/  ISETP.GE.AND P0, PT, R4, R13, PT ;  /* 0x0000000d0400720c */ /* 0x000fce0003f06270 */
[-C--:B------:R-:W-:Y:S02]  /*232a0*/  @!P3 IMAD R0, R0, R7.reuse, RZ ;  /* 0x000000070000b224 */ /* 0x080fe400078e02ff */
[-C--:B------:R-:W-:Y:S02]  /*232b0*/  @!P2 IMAD R3, R3, R7.reuse, RZ ;  /* 0x000000070303a224 */ /* 0x080fe400078e02ff */
[-C--:B------:R-:W-:Y:S01]  /*232c0*/  @!P1 IMAD R11, R2, R7.reuse, RZ ;  /* 0x00000007020b9224 */ /* 0x080fe200078e02ff */
[----:B------:R-:W-:Y:S01]  /*232d0*/  @!P3 IADD3 R5, P4, R0, R10, RZ ;  /* 0x0000000a0005b210 */ /* 0x000fe20007f9e0ff */
[----:B------:R-:W-:-:S03]  /*232e0*/  @!P0 IMAD R2, R4, R7, RZ ;  /* 0x0000000704028224 */ /* 0x000fc600078e02ff */
[----:B------:R-:W-:Y:S02]  /*232f0*/  @!P3 LEA.HI.X.SX32 R6, R0, R12, 0x1, P4 ;  /* 0x0000000c0006b211 */ /* 0x000fe400020f0eff */
[----:B------:R-:W-:Y:S02]  /*23300*/  @!P3 LEA R8, P4, R5, c[0x0][0x200], 0x2 ;  /* 0x000080000508ba11 */ /* 0x000fe400078810ff */
        /* <DEDUP_REMOVED lines=17> */
.L_x_1844:
[----:B---34-:R-:W-:Y:S05]  /*23420*/  BSYNC B0 ;  /* 0x0000000000007941 */ /* 0x018fea0003800000 */
.L_x_1843:
[----:B-1----:R-:W3:Y:S04]  /*23430*/  LDL.LU R9, [R1+0x134] ;  /* 0x0001340001097983 */ /* 0x002ee80000300800 */
[----:B------:R-:W4:Y:S01]  /*23440*/  LDL.LU.64 R6, [R1+0x118] ;  /* 0x0001180001067983 */ /* 0x000f220000300a00 */
[----:B------:R-:W-:Y:S01]  /*23450*/  LEA.HI R12, R56, R55, RZ, 0x3 ;  /* 0x00000037380c7211 */ /* 0x000fe200078f18ff */
[----:B------:R-:W-:Y:S02]  /*23460*/  BSSY B0, `(.L_x_1845) ;  /* 0x0000020000007945 */ /* 0x000fe40003800000 */
[----:B------:R-:W1:Y:S02]  /*23470*/  S2R R3, SR_TID.X ;  /* 0x0000000000037919 */ /* 0x000e640000002100 */
[----:B-1----:R-:W-:-:S04]  /*23480*/  SHF.R.S32.HI R2, RZ, 0x1f, R3 ;  /* 0x0000001fff027819 */ /* 0x002fc80000011403 */
[----:B------:R-:W-:-:S04]  /*23490*/  LEA.HI R2, R2, R3, RZ, 0x3 ;  /* 0x0000000302027211 */ /* 0x000fc800078f18ff */
[----:B------:R-:W-:Y:S02]  /*234a0*/  LOP3.LUT R0, R2, 0xfffffff8, RZ, 0xc0, !PT ;  /* 0xfffffff802007812 */ /* 0x000fe400078ec0ff */
[----:B------:R-:W-:-:S03]  /*234b0*/  SHF.R.S32.HI R2, RZ, 0x3, R2 ;  /* 0x00000003ff027819 */ /* 0x000fc60000011402 */
[----:B------:R-:W-:Y:S01]  /*234c0*/  IMAD.IADD R0, R3, 0x1, -R0 ;  /* 0x0000000103007824 */ /* 0x000fe200078e0a00 */
[----:B------:R-:W-:-:S03]  /*234d0*/  SHF.R.S32.HI R3, RZ, 0x1f, R18 ;  /* 0x0000001fff037819 */ /* 0x000fc60000011412 */
[----:B------:R-:W-:Y:S02]  /*234e0*/  IMAD.SHL.U32 R0, R0, 0x8, RZ ;  /* 0x0000000800007824 */ /* 0x000fe400078e00ff */
[----:B------:R-:W-:-:S03]  /*234f0*/  IMAD R3, R3, c[0x0][0x1f0], RZ ;  /* 0x00007c0003037a24 */ /* 0x000fc600078e02ff */
[----:B------:R-:W-:Y:S01]  /*23500*/  SHF.R.S32.HI R0, RZ, 0x1f, R0 ;  /* 0x0000001fff007819 */ /* 0x000fe20000011400 */
[----:B---3--:R-:W-:Y:S01]  /*23510*/  IMAD R13, R19, -0x80, R9 ;  /* 0xffffff80130d7824 */ /* 0x008fe200078e0209 */
[C---:B----4-:R-:W-:Y:S02]  /*23520*/  IADD3 R4, P0, R6.reuse, R52, RZ ;  /* 0x0000003406047210 */ /* 0x050fe40007f1e0ff */
[----:B------:R-:W-:Y:S02]  /*23530*/  ISETP.GE.AND P1, PT, R6, c[0x0][0x220], PT ;  /* 0x0000880006007a0c */ /* 0x000fe40003f26270 */
[----:B------:R-:W1:Y:S01]  /*23540*/  S2R R6, SR_CTAID.X ;  /* 0x0000000000067919 */ /* 0x000e620000002500 */
[----:B------:R-:W-:Y:S01]  /*23550*/  IMAD.X R5, R0, 0x1, R53, P0 ;  /* 0x0000000100057824 */ /* 0x000fe200000e0635 */
[----:B------:R-:W-:-:S03]  /*23560*/  SHF.R.S32.HI R0, RZ, 0x3, R12 ;  /* 0x00000003ff007819 */ /* 0x000fc6000001140c */
[----:B------:R-:W-:Y:S01]  /*23570*/  IMAD.WIDE.U32 R10, R18, c[0x0][0x1f0], R4 ;  /* 0x00007c00120a7a25 */ /* 0x000fe200078e0004 */
[----:B------:R-:W-:-:S03]  /*23580*/  ISETP.GE.OR P0, PT, R0, R13, P1 ;  /* 0x0000000d0000720c */ /* 0x000fc60000f06670 */
[----:B------:R-:W-:Y:S01]  /*23590*/  IMAD R0, R18, c[0x0][0x1f4], R3 ;  /* 0x00007d0012007a24 */ /* 0x000fe200078e0203 */
[----:B------:R-:W-:-:S03]  /*235a0*/  SHF.R.S32.HI R3, RZ, 0x1f, R2 ;  /* 0x0000001fff037819 */ /* 0x000fc60000011402 */
[----:B------:R-:W-:Y:S02]  /*235b0*/  IMAD.IADD R9, R0, 0x1, R11 ;  /* 0x0000000100097824 */ /* 0x000fe400078e020b */
[----:B-1----:R-:W-:-:S04]  /*235c0*/  IMAD.WIDE R6, R6, 0x80, R2 ;  /* 0x0000008006067825 */ /* 0x002fc800078e0202 */
        /* <DEDUP_REMOVED lines=9> */
.L_x_1846:
[----:B------:R-:W-:Y:S05]  /*23660*/  BSYNC B0 ;  /* 0x0000000000007941 */ /* 0x000fea0003800000 */
.L_x_1845:
[----:B------:R-:W-:Y:S01]  /*23670*/  LEA.HI.SX32 R0, R12, 0x10, 0x1d ;  /* 0x000000100c007811 */ /* 0x000fe200078feaff */
        /* <DEDUP_REMOVED lines=14> */
.L_x_1848:
[----:B------:R-:W-:Y:S05]  /*23760*/  BSYNC B0 ;  /* 0x0000000000007941 */ /* 0x000fea0003800000 */
.L_x_1847:
        /* <DEDUP_REMOVED lines=15> */
.L_x_1850:
[----:B------:R-:W-:Y:S05]  /*23860*/  BSYNC B0 ;  /* 0x0000000000007941 */ /* 0x000fea0003800000 */
.L_x_1849:
        /* <DEDUP_REMOVED lines=15> */
.L_x_1852:
[----:B------:R-:W-:Y:S05]  /*23960*/  BSYNC B0 ;  /* 0x0000000000007941 */ /* 0x000fea0003800000 */
.L_x_1851:
        /* <DEDUP_REMOVED lines=15> */
.L_x_1854:
[----:B------:R-:W-:Y:S05]  /*23a60*/  BSYNC B0 ;  /* 0x0000000000007941 */ /* 0x000fea0003800000 */
.L_x_1853:
        /* <DEDUP_REMOVED lines=15> */
.L_x_1856:
[----:B------:R-:W-:Y:S05]  /*23b60*/  BSYNC B0 ;  /* 0x0000000000007941 */ /* 0x000fea0003800000 */
.L_x_1855:
        /* <DEDUP_REMOVED lines=15> */
.L_x_1858:
[----:B------:R-:W-:Y:S05]  /*23c60*/  BSYNC B0 ;  /* 0x0000000000007941 */ /* 0x000fea0003800000 */
.L_x_1857:
[----:B------:R-:W-:-:S04]  /*23c70*/  LEA.HI.SX32 R0, R12, 0x70, 0x1d ;  /* 0x000000700c007811 */ /* 0x000fc800078feaff */
[----:B------:R-:W-:-:S13]  /*23c80*/  ISETP.GE.OR P0, PT, R0, R13, P1 ;  /* 0x0000000d0000720c */ /* 0x000fda0000f06670 */
        /* <DEDUP_REMOVED lines=11> */
[----:B--2---:R-:W-:Y:S01]  /*23d40*/  STG.E.128 [R2.64], R188 ;  /* 0x000000bc02007986 */ /* 0x004fe2000c101d20 */
[----:B------:R-:W-:Y:S05]  /*23d50*/  EXIT ;  /* 0x000000000000794d */ /* 0x000fea0003800000 */
.L_x_1859:
        /* <DEDUP_REMOVED lines=10> */
.L_x_2140:


//--------------------- .text._ZN5flash16flash_fwd_kernelI23Flash_fwd_kernel_traitsILi64ELi128ELi64ELi4ELb0ELb0EN7cutlass6half_tE19Flash_kernel_traitsILi64ELi128ELi64ELi4ES3_EELb0ELb0ELb1ELb0ELb0ELb0ELb1ELb0EEEvNS_16Flash_fwd_paramsE --------------------------
	.section	.text._ZN5flash16flash_fwd_kernelI23Flash_fwd_kernel_traitsILi64ELi128ELi64ELi4ELb0ELb0EN7cutlass6half_tE19Flash_kernel_traitsILi64ELi128ELi64ELi4ES3_EELb0ELb0ELb1ELb0ELb0ELb0ELb1ELb0EEEvNS_16Flash_fwd_paramsE,"ax",@progbits
	.sectioninfo	@"SHI_REGISTERS=255"
	.align	128
        .global         _ZN5flash16flash_fwd_kernelI23Flash_fwd_kernel_traitsILi64ELi128ELi64ELi4ELb0ELb0EN7cutlass6half_tE19Flash_kernel_traitsILi64ELi128ELi64ELi4ES3_EELb0ELb0ELb1ELb0ELb0ELb0ELb1ELb0EEEvNS_16Flash_fwd_paramsE
        .type           _ZN5flash16flash_fwd_kernelI23Flash_fwd_kernel_traitsILi64ELi128ELi64ELi4ELb0ELb0EN7cutlass6half_tE19Flash_kernel_traitsILi64ELi128ELi64ELi4ES3_EELb0ELb0ELb1ELb0ELb0ELb0ELb1ELb0EEEvNS_16Flash_fwd_paramsE,@function
        .size           _ZN5flash16flash_fwd_kernelI23Flash_fwd_kernel_traitsILi64ELi128ELi64ELi4ELb0ELb0EN7cutlass6half_tE19Flash_kernel_traitsILi64ELi128ELi64ELi4ES3_EELb0ELb0ELb1ELb0ELb0ELb0ELb1ELb0EEEvNS_16Flash_fwd_paramsE,(.L_x_2141 - _ZN5flash16flash_fwd_kernelI23Flash_fwd_kernel_traitsILi64ELi128ELi64ELi4ELb0ELb0EN7cutlass6half_tE19Flash_kernel_traitsILi64ELi128ELi64ELi4ES3_EELb0ELb0ELb1ELb0ELb0ELb0ELb1ELb0EEEvNS_16Flash_fwd_paramsE)
        .other          _ZN5flash16flash_fwd_kernelI23Flash_fwd_kernel_traitsILi64ELi128ELi64ELi4ELb0ELb0EN7cutlass6half_tE19Flash_kernel_traitsILi64ELi128ELi64ELi4ES3_EELb0ELb0ELb1ELb0ELb0ELb0ELb1ELb0EEEvNS_16Flash_fwd_paramsE,@"STO_CUDA_ENTRY STV_DEFAULT"
_ZN5flash16flash_fwd_kernelI23Flash_fwd_kernel_traitsILi64ELi128ELi64ELi4ELb0ELb0EN7cutlass6half_tE19Flash_kernel_traitsILi64ELi128ELi64ELi4ES3_EELb0ELb0ELb1ELb0ELb0ELb0ELb1ELb0EEEvNS_16Flash_fwd_paramsE:
.text._ZN5flash16flash_fwd_kernelI23Flash_fwd_kernel_traitsILi64ELi128ELi64ELi4ELb0ELb0EN7cutlass6half_tE19Flash_kernel_traitsILi64ELi128ELi64ELi4ES3_EELb0ELb0ELb1ELb0ELb0ELb0ELb1ELb0EEEvNS_16Flash_fwd_paramsE:
[----:B------:R-:W-:Y:S02]  /*0000*/  MOV R1, c[0x0][0x28] ;  /* 0x00000a0000017a02 */ /* 0x000fe40000000f00 */
[----:B------:R-:W1:Y:S01]  /*0010*/  S2R R16, SR_CTAID.Y ;  /* 0x0000000000107919 */ /* 0x000e620000002600 */
[----:B------:R-:W2:Y:S01]  /*0020*/  LDC.U8 R0, c[0x0][0x312] ;  /* 0x0000c480ff007b82 */ /* 0x000ea20000000000 */
[----:B------:R-:W-:Y:S01]  /*0030*/  ISETP.NE.U32.AND P0, PT, RZ, c[0x0][0x240], PT ;  /* 0x00009000ff007a0c */ /* 0x000fe20003f05070 */
[----:B------:R-:W-:Y:S01]  /*0040*/  IMAD.MOV.U32 R20, RZ, RZ, 0x4 ;  /* 0x00000004ff147424 */ /* 0x000fe200078e00ff */
[----:B------:R-:W-:Y:S01]  /*0050*/  ISETP.NE.U32.AND P3, PT, RZ, c[0x0][0x250], PT ;  /* 0x00009400ff007a0c */ /* 0x000fe20003f65070 */
[----:B------:R-:W-:Y:S01]  /*0060*/  IMAD.MOV.U32 R252, RZ, RZ, -0x1 ;  /* 0xfffffffffffc7424 */ /* 0x000fe200078e00ff */
[----:B------:R-:W-:Y:S01]  /*0070*/  ISETP.NE.AND.EX P0, PT, RZ, c[0x0][0x244], PT, P0 ;  /* 0x00009100ff007a0c */ /* 0x000fe20003f05300 */
[----:B------:R-:W-:Y:S01]  /*0080*/  ULDC.64 UR6, c[0x0][0x118] ;  /* 0x0000460000067ab9 */ /* 0x000fe20000000a00 */
[----:B------:R-:W-:Y:S01]  /*0090*/  ISETP.NE.AND.EX P3, PT, RZ, c[0x0][0x254], PT, P3 ;  /* 0x00009500ff007a0c */ /* 0x000fe20003f65330 */
[----:B------:R-:W-:Y:S01]  /*00a0*/  IMAD.MOV.U32 R7, RZ, RZ, RZ ;  /* 0x000000ffff077224 */ /* 0x000fe200078e00ff */
[----:B------:R-:W-:-:S02]  /*00b0*/  ISETP.EQ.U32.AND P2, PT, RZ, c[0x0][0x248], PT ;  /* 0x00009200ff007a0c */ /* 0x000fc40003f42070 */
[----:B------:R-:W-:Y:S01]  /*00c0*/  IADD3 R1, R1, -0x48, RZ ;  /* 0xffffffb801017810 */ /* 0x000fe20007ffe0ff */
[----:B-1----:R-:W-:Y:S01]  /*00d0*/  IMAD.WIDE R2, R16, R20, c[0x0][0x240] ;  /* 0x0000900010027625 */ /* 0x002fe200078e0214 */
[----:B--2---:R-:W-:-:S05]  /*00e0*/  ISETP.NE.AND P1, PT, R0, RZ, PT ;  /* 0x000000ff0000720c */ /* 0x004fca0003f25270 */
[----:B------:R1:W2:Y:S01]  /*00f0*/  @P0 LDG.E R252, [R2.64] ;  /* 0x0000000602fc0981 */ /* 0x0002a2000c1e1900 */
[----:B------:R-:W-:-:S03]  /*0100*/  ISETP.EQ.OR.EX P2, PT, RZ, c[0x0][0x24c], !P1, P2 ;  /* 0x00009300ff007a0c */ /* 0x000fc60004f42720 */
[----:B------:R1:W2:Y:S02]  /*0110*/  @P0 LDG.E R0, [R2.64+0x4] ;  /* 0x0000040602000981 */ /* 0x0002a4000c1e1900 */
[----:B-1----:R-:W-:-:S05]  /*0120*/  @P3 IMAD.WIDE R2, R16, R20, c[0x0][0x250] ;  /* 0x0000940010023625 */ /* 0x002fca00078e0214 */
[----:B------:R1:W5:Y:S01]  /*0130*/  @P3 LDG.E R7, [R2.64] ;  /* 0x0000000602073981 */ /* 0x000362000c1e1900 */
[----:B------:R-:W-:Y:S02]  /*0140*/  IMAD.MOV.U32 R8, RZ, RZ, -0x1 ;  /* 0xffffffffff087424 */ /* 0x000fe400078e00ff */
[----:B------:R-:W-:Y:S01]  /*0150*/  IMAD.WIDE R4, R16, R20, c[0x0][0x248] ;  /* 0x0000920010047625 */ /* 0x000fe200078e0214 */
[----:B------:R-:W3:Y:S04]  /*0160*/  S2R R248, SR_CTAID.X ;  /* 0x0000000000f87919 */ /* 0x000ee80000002500 */
[----:B------:R1:W5:Y:S01]  /*0170*/  @!P2 LDG.E R8, [R4.64] ;  /* 0x000000060408a981 */ /* 0x000362000c1e1900 */
[----:B------:R-:W-:-:S03]  /*0180*/  ISETP.NE.U32.AND P2, PT, RZ, c[0x0][0x248], PT ;  /* 0x00009200ff007a0c */ /* 0x000fc60003f45070 */
[----:B------:R-:W4:Y:S01]  /*0190*/  S2R R18, SR_CTAID.Z ;  /* 0x0000000000127919 */ /* 0x000f220000002700 */
[----:B------:R-:W-:Y:S01]  /*01a0*/  ISETP.NE.AND.EX P2, PT, RZ, c[0x0][0x24c], PT, P2 ;  /* 0x00009300ff007a0c */ /* 0x000fe20003f45320 */
[----:B--2---:R-:W-:Y:S02]  /*01b0*/  @P0 IMAD.IADD R42, R0, 0x1, -R252 ;  /* 0x00000001002a0824 */ /* 0x004fe400078e0afc */
[----:B------:R-:W-:-:S10]  /*01c0*/  @!P0 IMAD.MOV.U32 R42, RZ, RZ, c[0x0][0x214] ;  /* 0x00008500ff2a8624 */ /* 0x000fd400078e00ff */
[----:B------:R-:W-:Y:S05]  /*01d0*/  @!P2 BRA `(.L_x_1860) ;  /* 0x000000400000a947 */ /* 0x000fea0003800000 */
[----:B-1-34-:R-:W2:Y:S02]  /*01e0*/  @P1 LDG.E R0, [R4.64+0x4] ;  /* 0x0000040604001981 */ /* 0x01aea4000c1e1900 */
[----:B--2--5:R-:W-:-:S06]  /*01f0*/  @P1 IADD3 R0, R0, -R8, RZ ;  /* 0x8000000800001210 */ /* 0x024fcc0007ffe0ff */
[----:B------:R1:W5:Y:S01]  /*0200*/  @!P1 LDG.E R0, [R4.64] ;  /* 0x0000000604009981 */ /* 0x000362000c1e1900 */
[----:B------:R-:W-:Y:S05]  /*0210*/  BRA `(.L_x_1861) ;  /* 0x0000001000007947 */ /* 0x000fea0003800000 */
.L_x_1860:
[----:B-1-34-:R-:W-:Y:S02]  /*0220*/  MOV R0, c[0x0][0x218] ;  /* 0x0000860000007a02 */ /* 0x01afe40000000f00 */
.L_x_1861:
        /* <DEDUP_REMOVED lines=12> */
[----:B------:R-:W-:Y:S01]  /*02f0*/  IADD3 R0, -R42, 0xbf, R154 ;  /* 0x000000bf2a007810 */ /* 0x000fe20007ffe19a */
[----:B------:R-:W2:Y:S01]  /*0300*/  S2R R19, SR_TID.X ;  /* 0x0000000000137919 */ /* 0x000ea20000002100 */
[C---:B------:R-:W-:Y:S02]  /*0310*/  IADD3 R3, R41.reuse, R154, -R42 ;  /* 0x0000009a29037210 */ /* 0x040fe40007ffe82a */
[----:B------:R-:W-:Y:S02]  /*0320*/  IADD3 R2, R41, 0x3f, RZ ;  /* 0x0000003f29027810 */ /* 0x000fe40007ffe0ff */
[----:B------:R-:W-:Y:S02]  /*0330*/  IADD3 R0, R0, c[0x0][0x2e8], R41 ;  /* 0x0000ba0000007a10 */ /* 0x000fe40007ffe029 */
[----:B------:R-:W-:Y:S02]  /*0340*/  IADD3 R3, R3, -c[0x0][0x2e4], RZ ;  /* 0x8000b90003037a10 */ /* 0x000fe40007ffe0ff */
[----:B-1----:R-:W-:-:S02]  /*0350*/  SHF.R.S32.HI R5, RZ, 0x1f, R2 ;  /* 0x0000001fff057819 */ /* 0x002fc40000011402 */
[----:B------:R-:W-:Y:S02]  /*0360*/  SHF.R.S32.HI R4, RZ, 0x1f, R0 ;  /* 0x0000001fff047819 */ /* 0x000fe40000011400 */
[----:B------:R-:W-:Y:S02]  /*0370*/  SHF.R.S32.HI R6, RZ, 0x1f, R3 ;  /* 0x0000001fff067819 */ /* 0x000fe40000011403 */
[----:B------:R-:W-:Y:S02]  /*0380*/  LEA.HI R5, R5, R2, RZ, 0x6 ;  /* 0x0000000205057211 */ /* 0x000fe400078f30ff */
[----:B------:R-:W-:Y:S02]  /*0390*/  LEA.HI R0, R4, R0, RZ, 0x6 ;  /* 0x0000000004007211 */ /* 0x000fe400078f30ff */
[----:B------:R-:W-:Y:S02]  /*03a0*/  LEA.HI R2, R6, R3, RZ, 0x6 ;  /* 0x0000000306027211 */ /* 0x000fe400078f30ff */
[----:B------:R-:W-:-:S02]  /*03b0*/  SHF.R.S32.HI R3, RZ, 0x6, R5 ;  /* 0x00000006ff037819 */ /* 0x000fc40000011405 */
[----:B------:R-:W-:Y:S02]  /*03c0*/  SHF.R.S32.HI R0, RZ, 0x6, R0 ;  /* 0x00000006ff007819 */ /* 0x000fe40000011400 */
[----:B------:R-:W-:Y:S02]  /*03d0*/  SHF.R.S32.HI R2, RZ, 0x6, R2 ;  /* 0x00000006ff027819 */ /* 0x000fe40000011402 */
[----:B------:R-:W-:Y:S02]  /*03e0*/  IMNMX R230, R3, R0, PT ;  /* 0x0000000003e67217 */ /* 0x000fe40003800200 */
[----:B------:R-:W-:-:S04]  /*03f0*/  IMNMX R246, RZ, R2, !PT ;  /* 0x00000002fff67217 */ /* 0x000fc80007800200 */
[----:B------:R-:W-:-:S13]  /*0400*/  ISETP.GT.AND P0, PT, R230, R246, PT ;  /* 0x000000f6e600720c */ /* 0x000fda0003f04270 */
[----:B------:R-:W-:Y:S05]  /*0410*/  @P0 BRA `(.L_x_1862) ;  /* 0x0000103000000947 */ /* 0x000fea0003800000 */
[----:B--2---:R-:W1:Y:S01]  /*0420*/  LDC.U8 R0, c[0x0][0x329] ;  /* 0x0000ca40ff007b82 */ /* 0x004e620000000000 */
[----:B------:R-:W-:Y:S01]  /*0430*/  ISETP.NE.AND P0, PT, R252, -0x1, PT ;  /* 0xfffffffffc00780c */ /* 0x000fe20003f05270 */
[----:B------:R-:W-:Y:S01]  /*0440*/  BSSY B0, `(.L_x_1863) ;  /* 0x0000040000007945 */ /* 0x000fe20003800000 */
[----:B------:R-:W-:Y:S02]  /*0450*/  SHF.R.S32.HI R10, RZ, 0x1f, R19 ;  /* 0x0000001fff0a7819 */ /* 0x000fe40000011413 */
[----:B------:R-:W-:Y:S02]  /*0460*/  IADD3 R14, -R154, R42, RZ ;  /* 0x0000002a9a0e7210 */ /* 0x000fe40007ffe1ff */
[----:B------:R-:W-:Y:S01]  /*0470*/  LEA.HI R10, R10, R19, RZ, 0x3 ;  /* 0x000000130a0a7211 */ /* 0x000fe200078f18ff */
[----:B------:R-:W2:Y:S01]  /*0480*/  LDC.U8 R2, c[0x0][0x328] ;  /* 0x0000ca00ff027b82 */ /* 0x000ea20000000000 */
[----:B------:R-:W-:-:S05]  /*0490*/  SHF.R.S32.HI R9, RZ, 0x1f, R18 ;  /* 0x0000001fff097819 */ /* 0x000fca0000011412 */
[----:B------:R-:W-:-:S04]  /*04a0*/  IMAD R9, R9, c[0x0][0x1f0], RZ ;  /* 0x00007c0009097a24 */ /* 0x000fc800078e02ff */
[----:B------:R-:W-:Y:S01]  /*04b0*/  IMAD R9, R18, c[0x0][0x1f4], R9 ;  /* 0x00007d0012097a24 */ /* 0x000fe200078e0209 */
[----:B-1----:R-:W-:Y:S02]  /*04c0*/  ISETP.NE.AND P2, PT, R0, RZ, PT ;  /* 0x000000ff0000720c */ /* 0x002fe40003f45270 */
[----:B--2---:R-:W-:Y:S01]  /*04d0*/  ISETP.NE.AND P3, PT, R2, RZ, PT ;  /* 0x000000ff0200720c */ /* 0x004fe20003f65270 */
[----:B------:R-:W-:-:S03]  /*04e0*/  @P0 IMAD.WIDE.U32 R2, R252, c[0x0][0x1e8], RZ ;  /* 0x00007a00fc020a25 */ /* 0x000fc600078e00ff */
[----:B------:R-:W-:Y:S01]  /*04f0*/  ISETP.NE.OR P1, PT, R0, RZ, !P3 ;  /* 0x000000ff0000720c */ /* 0x000fe20005f25670 */
[----:B------:R-:W-:Y:S01]  /*0500*/  @P0 IMAD R5, R252, c[0x0][0x1ec], R3 ;  /* 0x00007b00fc050a24 */ /* 0x000fe200078e0203 */
[----:B------:R-:W-:-:S05]  /*0510*/  @!P0 SHF.R.S32.HI R0, RZ, 0x1f, R16 ;  /* 0x0000001fff008819 */ /* 0x000fca0000011410 */
[----:B------:R-:W-:Y:S01]  /*0520*/  @P2 IMAD.MOV.U32 R8, RZ, RZ, c[0x0][0x210] ;  /* 0x00008400ff082624 */ /* 0x000fe200078e00ff */
[----:B------:R-:W-:Y:S01]  /*0530*/  LOP3.LUT R3, R10, 0xfffffff8, RZ, 0xc0, !PT ;  /* 0xfffffff80a037812 */ /* 0x000fe200078ec0ff */
[----:B------:R-:W-:Y:S01]  /*0540*/  @!P2 IMAD.MOV.U32 R6, RZ, RZ, c[0x0][0x214] ;  /* 0x00008500ff06a624 */ /* 0x000fe200078e00ff */
[----:B------:R-:W-:Y:S01]  /*0550*/  SHF.R.S32.HI R10, RZ, 0x3, R10 ;  /* 0x00000003ff0a7819 */ /* 0x000fe2000001140a */
[----:B------:R-:W-:Y:S01]  /*0560*/  @!P0 IMAD R0, R0, c[0x0][0x1e0], RZ ;  /* 0x0000780000008a24 */ /* 0x000fe200078e02ff */
[----:B------:R-:W-:Y:S01]  /*0570*/  @P2 MOV R15, c[0x0][0x210] ;  /* 0x00008400000f2a02 */ /* 0x000fe20000000f00 */
[----:B------:R-:W-:Y:S01]  /*0580*/  @P0 IMAD.MOV.U32 R4, RZ, RZ, R2 ;  /* 0x000000ffff040224 */ /* 0x000fe200078e0002 */
[----:B------:R-:W-:Y:S01]  /*0590*/  SHF.R.S32.HI R11, RZ, 0x1f, R10 ;  /* 0x0000001fff0b7819 */ /* 0x000fe2000001140a */
[----:B------:R-:W-:Y:S02]  /*05a0*/  IMAD.IADD R19, R19, 0x1, -R3 ;  /* 0x0000000113137824 */ /* 0x000fe400078e0a03 */
[----:B------:R-:W-:-:S04]  /*05b0*/  @!P0 IMAD.WIDE.U32 R2, R16, c[0x0][0x1e0], RZ ;  /* 0x0000780010028a25 */ /* 0x000fc800078e00ff */
[----:B------:R-:W-:Y:S01]  /*05c0*/  @!P0 IMAD R0, R16, c[0x0][0x1e4], R0 ;  /* 0x0000790010008a24 */ /* 0x000fe200078e0200 */
[----:B------:R-:W-:Y:S01]  /*05d0*/  @!P0 MOV R4, R2 ;  /* 0x0000000200048202 */ /* 0x000fe20000000f00 */
[----:B------:R-:W-:Y:S01]  /*05e0*/  @P2 IMAD R8, R8, c[0x0][0x214], RZ ;  /* 0x0000850008082a24 */ /* 0x000fe200078e02ff */
[----:B------:R-:W-:Y:S01]  /*05f0*/  @!P2 SEL R8, R6, c[0x0][0x234], !P3 ;  /* 0x00008d000608aa07 */ /* 0x000fe20005800000 */
[----:B------:R-:W-:Y:S02]  /*0600*/  @!P1 IMAD R7, R16, c[0x0][0x214], RZ ;  /* 0x0000850010079a24 */ /* 0x000fe400078e02ff */
[----:B------:R-:W-:Y:S02]  /*0610*/  @!P0 IMAD.IADD R5, R3, 0x1, R0 ;  /* 0x0000000103058824 */ /* 0x000fe400078e0200 */
[----:B------:R-:W-:Y:S01]  /*0620*/  IMAD.SHL.U32 R0, R19, 0x8, RZ ;  /* 0x0000000813007824 */ /* 0x000fe200078e00ff */
[----:B------:R-:W-:Y:S01]  /*0630*/  @!P1 SEL R7, R7, R252, !P0 ;  /* 0x000000fc07079207 */ /* 0x000fe20004000000 */
[----:B------:R-:W-:Y:S01]  /*0640*/  @P2 IMAD.MOV.U32 R6, RZ, RZ, 0x1 ;  /* 0x00000001ff062424 */ /* 0x000fe200078e00ff */
[----:B------:R-:W-:Y:S01]  /*0650*/  CS2R R2, SRZ ;  /* 0x0000000000027805 */ /* 0x000fe2000001ff00 */
[----:B------:R-:W-:Y:S01]  /*0660*/  @!P2 IMAD R6, R8, c[0x0][0x1c0], RZ ;  /* 0x000070000806aa24 */ /* 0x000fe200078e02ff */
[C---:B------:R-:W-:Y:S01]  /*0670*/  IADD3 R4, P0, R0.reuse, R4, RZ ;  /* 0x0000000400047210 */ /* 0x040fe20007f1e0ff */
[----:B------:R-:W-:Y:S01]  /*0680*/  @!P2 IMAD.MOV.U32 R15, RZ, RZ, 0x1 ;  /* 0x00000001ff0fa424 */ /* 0x000fe200078e00ff */
[----:B------:R-:W-:Y:S01]  /*0690*/  ISETP.GE.AND P3, PT, R0, c[0x0][0x220], PT ;  /* 0x0000880000007a0c */ /* 0x000fe20003f66270 */
[----:B------:R-:W-:Y:S01]  /*06a0*/  IMAD R6, R16, R6, RZ ;  /* 0x0000000610067224 */ /* 0x000fe200078e02ff */
[----:B------:R-:W-:Y:S01]  /*06b0*/  LEA.HI.X.SX32 R5, R0, R5, 0x1, P0 ;  /* 0x0000000500057211 */ /* 0x000fe200000f0eff */
[----:B------:R-:W-:Y:S01]  /*06c0*/  @!P1 IMAD.MOV.U32 R2, RZ, RZ, R7 ;  /* 0x000000ffff029224 */ /* 0x000fe200078e0007 */
[----:B------:R-:W-:-:S02]  /*06d0*/  ISETP.GE.OR P2, PT, R10, R14, P3 ;  /* 0x0000000e0a00720c */ /* 0x000fc40001f46670 */
[----:B------:R-:W-:Y:S01]  /*06e0*/  SEL R0, R6, RZ, P1 ;  /* 0x000000ff06007207 */ /* 0x000fe20000800000 */
[----:B------:R-:W-:Y:S01]  /*06f0*/  IMAD R6, R154, R15, RZ ;  /* 0x0000000f9a067224 */ /* 0x000fe200078e02ff */
[----:B------:R-:W-:Y:S01]  /*0700*/  ISETP.GE.AND P0, PT, R10, R14, PT ;  /* 0x0000000e0a00720c */ /* 0x000fe20003f06270 */
[C---:B------:R-:W-:Y:S01]  /*0710*/  IMAD.WIDE.U32 R12, R18.reuse, c[0x0][0x1f0], R4 ;  /* 0x00007c00120c7a25 */ /* 0x040fe200078e0004 */
[----:B------:R-:W-:Y:S02]  /*0720*/  @!P1 SHF.R.S32.HI R3, RZ, 0x1f, R7 ;  /* 0x0000001fff039819 */ /* 0x000fe40000011407 */
[----:B------:R-:W-:Y:S01]  /*0730*/  P2R R29, PR, RZ, 0x1 ;  /* 0x00000001ff1d7803 */ /* 0x000fe20000000000 */
[----:B------:R-:W-:Y:S01]  /*0740*/  IMAD R0, R18, R8, R0 ;  /* 0x0000000812007224 */ /* 0x000fe200078e0200 */
[----:B------:R-:W-:Y:S01]  /*0750*/  SHF.R.S32.HI R4, RZ, 0x1f, R6 ;  /* 0x0000001fff047819 */ /* 0x000fe20000011406 */
        /* <DEDUP_REMOVED lines=14> */
.L_x_1864:
[----:B------:R-:W-:Y:S05]  /*0840*/  BSYNC B0 ;  /* 0x0000000000007941 */ /* 0x000fea0003800000 */
.L_x_1863:
        /* <DEDUP_REMOVED lines=16> */
.L_x_1866:
[----:B------:R-:W-:Y:S05]  /*0950*/  BSYNC B0 ;  /* 0x0000000000007941 */ /* 0x000fea0003800000 */
.L_x_1865:
        /* <DEDUP_REMOVED lines=16> */
.L_x_1868:
[----:B------:R-:W-:Y:S05]  /*0a60*/  BSYNC B0 ;  /* 0x0000000000007941 */ /* 0x000fea0003800000 */
.L_x_1867:
        /* <DEDUP_REMOVED lines=17> */
.L_x_1870:
[----:B------:R-:W-:Y:S05]  /*0b80*/  BSYNC B0 ;  /* 0x0000000000007941 */ /* 0x000fea0003800000 */
.L_x_1869:
        /* <DEDUP_REMOVED lines=17> */
.L_x_1872:
[----:B------:R-:W-:Y:S05]  /*0ca0*/  BSYNC B0 ;  /* 0x0000000000007941 */ /* 0x000fea0003800000 */
.L_x_1871:
        /* <DEDUP_REMOVED lines=17> */
.L_x_1874:
[----:B------:R-:W-:Y:S05]  /*0dc0*/  BSYNC B0 ;  /* 0x0000000000007941 */ /* 0x000fea0003800000 */
.L_x_1873:
        /* <DEDUP_REMOVED lines=16> */
.L_x_1876:
[----:B------:R-:W-:Y:S05]  /*0ed0*/  BSYNC B0 ;  /* 0x0000000000007941 */ /* 0x000fea0003800000 */
.L_x_1875:
        /* <DEDUP_REMOVED lines=16> */
.L_x_1878:
[----:B------:R-:W-:Y:S05]  /*0fe0*/  BSYNC B0 ;  /* 0x0000000000007941 */ /* 0x000fea0003800000 */
.L_x_1877:
        /* <DEDUP_REMOVED lines=70> */
.L_x_1862:
        /* <DEDUP_REMOVED lines=27> */
.L_x_1879:
        /* <DEDUP_REMOVED lines=42> */
.L_x_1880:
[----:B------:R-:W-:Y:S01]  /*18a0*/  SHF.R.S32.HI R15, RZ, 0x1f, R19 ;  /* 0x0000001fff0f7819 */ /* 0x000fe20000011413 */
[----:B------:R-:W-:Y:S01]  /*18b0*/  IMAD.IADD R247, R42, 0x1, -R154 ;  /* 0x000000012af77824 */ /* 0x000fe200078e0a9a */
[----:B------:R-:W-:Y:S01]  /*18c0*/  BSSY B0, `(.L_x_1881) ;  /* 0x000002c000007945 */ /* 0x000fe20003800000 */
[----:B------:R-:W-:Y:S01]  /*18d0*/  IMAD R5, R5, c[0x0][0x1a8], RZ ;  /* 0x00006a0005057a24 */ /* 0x000fe200078e02ff */
[CC--:B------:R-:W-:Y:S02]  /*18e0*/  LEA.HI R0, R15.reuse, R19.reuse, RZ, 0x3 ;  /* 0x000000130f007211 */ /* 0x0c0fe400078f18ff */
[----:B------:R-:W-:Y:S02]  /*18f0*/  LEA.HI R4, R15, R19, RZ, 0x6 ;  /* 0x000000130f047211 */ /* 0x000fe400078f30ff */
[----:B------:R-:W-:-:S02]  /*1900*/  SHF.R.S32.HI R22, RZ, 0x3, R0 ;  /* 0x00000003ff167819 */ /* 0x000fc40000011400 */
[----:B------:R-:W-:Y:S01]  /*1910*/  LOP3.LUT R0, R0, 0xfffffff8, RZ, 0xc0, !PT ;  /* 0xfffffff800007812 */ /* 0x000fe200078ec0ff */
[----:B------:R-:W-:Y:S01]  /*1920*/  IMAD.SHL.U32 R4, R4, 0x8, RZ ;  /* 0x0000000804047824 */ /* 0x000fe200078e00ff */
[----:B------:R-:W-:Y:S01]  /*1930*/  SHF.R.S32.HI R23, RZ, 0x1f, R22 ;  /* 0x0000001fff177819 */ /* 0x000fe20000011416 */
[----:B------:R-:W-:Y:S02]  /*1940*/  IMAD.SHL.U32 R2, R22, 0x40, RZ ;  /* 0x0000004016027824 */ /* 0x000fe400078e00ff */
[----:B------:R-:W-:Y:S02]  /*1950*/  IMAD.IADD R16, R19, 0x1, -R0 ;  /* 0x0000000113107824 */ /* 0x000fe400078e0a00 */
[----:B------:R1:W-:Y:S01]  /*1960*/  STL.64 [R1+0x8], R22 ;  /* 0x0000081601007387 */ /* 0x0003e20000100a00 */
[----:B------:R-:W-:Y:S01]  /*1970*/  LOP3.LUT R0, R2, 0x1c0, RZ, 0xc0, !PT ;  /* 0x000001c002007812 */ /* 0x000fe200078ec0ff */
[----:B------:R-:W-:Y:S02]  /*1980*/  IMAD.SHL.U32 R250, R16, 0x8, RZ ;  /* 0x0000000810fa7824 */ /* 0x000fe400078e00ff */
[----:B------:R-:W-:-:S03]  /*1990*/  IMAD.WIDE R248, R248, 0x80, R22 ;  /* 0x00000080f8f87825 */ /* 0x000fc600078e0216 */
        /* <DEDUP_REMOVED lines=10> */
[----:B------:R-:W-:Y:S01]  /*1a40*/  IMAD.WIDE.U32 R8, R18, c[0x0][0x1a8], R2 ;  /* 0x00006a0012087a25 */ /* 0x000fe200078e0002 */
[----:B------:R-:W-:-:S03]  /*1a50*/  LEA.HI R18, R15, R19, RZ, 0x5 ;  /* 0x000000130f127211 */ /* 0x000fc600078f28ff */
[----:B------:R-:W-:Y:S01]  /*1a60*/  IMAD.SHL.U32 R211, R4, 0x2, RZ ;  /* 0x0000000204d37824 */ /* 0x000fe200078e00ff */
[----:B------:R-:W-:Y:S01]  /*1a70*/  SHF.R.S32.HI R43, RZ, 0x5, R18 ;  /* 0x00000005ff2b7819 */ /* 0x000fe20000011412 */
[----:B------:R-:W-:Y:S02]  /*1a80*/  IMAD.IADD R7, R9, 0x1, R0 ;  /* 0x0000000109077824 */ /* 0x000fe400078e0200 */
[----:B------:R-:W-:Y:S05]  /*1a90*/  @P0 BRA `(.L_x_1882) ;  /* 0x000000e000000947 */ /* 0x000fea0003800000 */
[----:B-1----:R-:W-:-:S13]  /*1aa0*/  ISETP.GE.AND P0, PT, R250, c[0x0][0x220], PT ;  /* 0x00008800fa007a0c */ /* 0x002fda0003f06270 */
        /* <DEDUP_REMOVED lines=13> */
.L_x_1882:
[----:B-1----:R-:W-:Y:S05]  /*1b80*/  BSYNC B0 ;  /* 0x0000000000007941 */ /* 0x002fea0003800000 */
.L_x_1881:
        /* <DEDUP_REMOVED lines=22> */
.L_x_1884:
[----:B------:R-:W-:Y:S05]  /*1cf0*/  BSYNC B0 ;  /* 0x0000000000007941 */ /* 0x000fea0003800000 */
.L_x_1883:
        /* <DEDUP_REMOVED lines=22> */
.L_x_1886:
[----:B------:R-:W-:Y:S05]  /*1e60*/  BSYNC B0 ;  /* 0x0000000000007941 */ /* 0x000fea0003800000 */
.L_x_1885:
        /* <DEDUP_REMOVED lines=22> */
.L_x_1888:
[----:B------:R-:W-:Y:S05]  /*1fd0*/  BSYNC B0 ;  /* 0x0000000000007941 */ /* 0x000fea0003800000 */
.L_x_1887:
        /* <DEDUP_REMOVED lines=22> */
.L_x_1890:
[----:B------:R-:W-:Y:S05]  /*2140*/  BSYNC B0 ;  /* 0x0000000000007941 */ /* 0x000fea0003800000 */
.L_x_1889:
        /* <DEDUP_REMOVED lines=22> */
.L_x_1892:
[----:B------:R-:W-:Y:S05]  /*22b0*/  BSYNC B0 ;  /* 0x0000000000007941 */ /* 0x000fea0003800000 */
.L_x_1891:
        /* <DEDUP_REMOVED lines=22> */
.L_x_1894:
[----:B------:R-:W-:Y:S05]  /*2420*/  BSYNC B0 ;  /* 0x0000000000007941 */ /* 0x000fea0003800000 */
.L_x_1893:
        /* <DEDUP_REMOVED lines=26> */
.L_x_1896:
[----:B------:R-:W-:Y:S05]  /*25d0*/  BSYNC B0 ;  /* 0x0000000000007941 */ /* 0x000fea0003800000 */
.L_x_1895:
[----:B-1----:R-:W-:Y:S01]  /*25e0*/  IMAD R0, R23, c[0x0][0x198], RZ ;  /* 0x0000660017007a24 */ /* 0x002fe200078e02ff */
[----:B------:R-:W-:Y:S01]  /*25f0*/  LEA.HI R15, R15, R19, RZ, 0x4 ;  /* 0x000000130f0f7211 */ /* 0x000fe200078f20ff */
[----:B--2---:R-:W-:Y:S01]  /*2600*/  IMAD.WIDE.U32 R4, R22, c[0x0][0x198], R250 ;  /* 0x0000660016047a25 */ /* 0x004fe200078e00fa */
[----:B------:R-:W-:Y:S01]  /*2610*/  IADD3 R40, R230, -0x1, RZ ;  /* 0xffffffffe6287810 */ /* 0x000fe20007ffe0ff */
[----:B------:R-:W-:Y:S01]  /*2620*/  BSSY B0, `(.L_x_1897) ;  /* 0x0000037000007945 */ /* 0x000fe20003800000 */
[----:B------:R-:W-:Y:S01]  /*2630*/  MOV R223, 0x20 ;  /* 0x0000002000df7802 */ /* 0x000fe20000000f00 */
[----:B------:R-:W-:Y:S01]  /*2640*/  IMAD R6, R22, c[0x0][0x19c], R0 ;  /* 0x0000670016067a24 */ /* 0x000fe200078e0200 */
[----:B------:R-:W-:Y:S01]  /*2650*/  LOP3.LUT R0, R15, 0xfffffff0, RZ, 0xc0, !PT ;  /* 0xfffffff00f007812 */ /* 0x000fe200078ec0ff */
[----:B------:R-:W-:Y:S01]  /*2660*/  IMAD R7, R23, c[0x0][0x1a0], RZ ;  /* 0x0000680017077a24 */ /* 0x000fe200078e02ff */
[----:B------:R-:W-:Y:S01]  /*2670*/  IADD3 R4, P0, R14, R4, RZ ;  /* 0x000000040e047210 */ /* 0x000fe20007f1e0ff */
[----:B------:R-:W-:Y:S01]  /*2680*/  IMAD.WIDE.U32 R2, R22, c[0x0][0x1a0], R250 ;  /* 0x0000680016027a25 */ /* 0x000fe200078e00fa */
[----:B------:R-:W-:-:S02]  /*2690*/  MOV R213, R40 ;  /* 0x0000002800d57202 */ /* 0x000fc40000000f00 */
[----:B------:R-:W-:Y:S01]  /*26a0*/  IADD3.X R5, R17, R5, R6, P0, !PT ;  /* 0x0000000511057210 */ /* 0x000fe200007fe406 */
        /* <DEDUP_REMOVED lines=8> */
[----:B------:R-:W-:Y:S01]  /*2730*/  LEA.HI R6, R9, R0, RZ, 0x3 ;  /* 0x0000000009067211 */ /* 0x000fe200078f18ff */
[C---:B------:R-:W-:Y:S01]  /*2740*/  IMAD R9, R10.reuse, c[0x0][0x1bc], R7 ;  /* 0x00006f000a097a24 */ /* 0x040fe200078e0207 */
[----:B------:R-:W-:Y:S01]  /*2750*/  SHF.R.S32.HI R13, RZ, 0x1f, R40 ;  /* 0x0000001fff0d7819 */ /* 0x000fe20000011428 */
[----:B------:R-:W-:Y:S01]  /*2760*/  IMAD.WIDE.U32 R236, R10, c[0x0][0x1b0], R4 ;  /* 0x00006c000aec7a25 */ /* 0x000fe200078e0004 */
[----:B------:R-:W-:-:S03]  /*2770*/  LOP3.LUT R7, R6, 0xfffffff8, RZ, 0xc0, !PT ;  /* 0xfffffff806077812 */ /* 0x000fc600078ec0ff */
[----:B------:R-:W-:Y:S01]  /*2780*/  IMAD.WIDE.U32 R28, R10, c[0x0][0x1b8], R2 ;  /* 0x00006e000a1c7a25 */ /* 0x000fe200078e0002 */
[----:B------:R1:W-:Y:S01]  /*2790*/  STL.64 [R1+0x10], R236 ;  /* 0x000010ec01007387 */ /* 0x0003e20000100a00 */
[----:B------:R-:W-:Y:S02]  /*27a0*/  IADD3 R14, R0, -R7, RZ ;  /* 0x80000007000e7210 */ /* 0x000fe40007ffe0ff */
[----:B------:R-:W-:Y:S01]  /*27b0*/  IMAD.IADD R235, R237, 0x1, R8 ;  /* 0x00000001edeb7824 */ /* 0x000fe200078e0208 */
[----:B------:R-:W-:Y:S01]  /*27c0*/  IADD3 R31, R29, R9, RZ ;  /* 0x000000091d1f7210 */ /* 0x000fe20007ffe0ff */
[----:B------:R-:W-:Y:S01]  /*27d0*/  IMAD.MOV.U32 R234, RZ, RZ, R236 ;  /* 0x000000ffffea7224 */ /* 0x000fe200078e00ec */
[----:B------:R1:W-:Y:S01]  /*27e0*/  STL.64 [R1+0x20], R28 ;  /* 0x0000201c01007387 */ /* 0x0003e20000100a00 */
[----:B------:R-:W-:Y:S01]  /*27f0*/  IMAD R3, R40, -0x40, R41 ;  /* 0xffffffc028037824 */ /* 0x000fe200078e0229 */
[----:B------:R-:W-:Y:S01]  /*2800*/  LOP3.LUT R2, R18, 0xffffffe0, RZ, 0xc0, !PT ;  /* 0xffffffe012027812 */ /* 0x000fe200078ec0ff */
[----:B------:R-:W-:Y:S01]  /*2810*/  IMAD R0, R153, R40, RZ ;  /* 0x0000002899007224 */ /* 0x000fe200078e02ff */
[----:B------:R1:W-:Y:S01]  /*2820*/  STL.64 [R1], R234 ;  /* 0x000000ea01007387 */ /* 0x0003e20000100a00 */
[----:B------:R-:W-:Y:S01]  /*2830*/  IMAD.MOV.U32 R4, RZ, RZ, 0x10 ;  /* 0x00000010ff047424 */ /* 0x000fe200078e00ff */
[----:B------:R-:W-:Y:S01]  /*2840*/  ISETP.GE.AND P0, PT, R22, R3, PT ;  /* 0x000000031600720c */ /* 0x000fe20003f06270 */
[-C--:B------:R-:W-:Y:S01]  /*2850*/  IMAD R8, R13, R155.reuse, R0 ;  /* 0x0000009b0d087224 */ /* 0x080fe200078e0200 */
[----:B------:R1:W-:Y:S01]  /*2860*/  STL [R1+0x1c], R31 ;  /* 0x00001c1f01007387 */ /* 0x0003e20000100800 */
[----:B------:R-:W-:Y:S01]  /*2870*/  SHF.L.U32 R0, R6, 0x6, RZ ;  /* 0x0000000606007819 */ /* 0x000fe200000006ff */
[----:B------:R-:W-:Y:S01]  /*2880*/  IMAD.WIDE.U32 R6, R40, R155, R234 ;  /* 0x0000009b28067225 */ /* 0x000fe200078e00ea */
[----:B------:R-:W-:-:S02]  /*2890*/  R2P PR, R14, 0x6 ;  /* 0x000000060e007804 */ /* 0x000fc40000000000 */
[----:B------:R-:W-:Y:S01]  /*28a0*/  LOP3.LUT R141, R0, 0xfffffe00, RZ, 0xc0, !PT ;  /* 0xfffffe00008d7812 */ /* 0x000fe200078ec0ff */
[----:B------:R-:W-:Y:S02]  /*28b0*/  IMAD.IADD R12, R19, 0x1, -R2 ;  /* 0x00000001130c7824 */ /* 0x000fe400078e0a02 */
[----:B------:R-:W-:Y:S01]  /*28c0*/  SEL R2, R4, 0xfffffff0, !P1 ;  /* 0xfffffff004027807 */ /* 0x000fe20004800000 */
        /* <DEDUP_REMOVED lines=12> */
.L_x_1898:
[----:B------:R-:W-:Y:S05]  /*2990*/  BSYNC B0 ;  /* 0x0000000000007941 */ /* 0x000fea0003800000 */
.L_x_1897:
        /* <DEDUP_REMOVED lines=16> */
.L_x_1900:
[----:B------:R-:W-:Y:S05]  /*2aa0*/  BSYNC B0 ;  /* 0x0000000000007941 */ /* 0x000fea0003800000 */
.L_x_1899:
        /* <DEDUP_REMOVED lines=15> */
.L_x_1902:
[----:B------:R-:W-:Y:S05]  /*2ba0*/  BSYNC B0 ;  /* 0x0000000000007941 */ /* 0x000fea0003800000 */
.L_x_1901:
[----:B------:R-:W-:Y:S01]  /*2bb0*/  ISETP.GE.AND P0, PT, R24, R3, PT ;  /* 0x000000031800720c */ /* 0x000fe20003f06270 */
[----:B------:R-:W-:Y:S01]  /*2bc0*/  IMAD.MOV.U32 R17, RZ, RZ, c[0x0][0x1a0] ;  /* 0x00006800ff117624 */ /* 0x000fe200078e00ff */
[----:B------:R-:W-:Y:S03]  /*2bd0*/  BSSY B0, `(.L_x_1903) ;  /* 0x0000012000007945 */ /* 0x000fe60003800000 */
[C---:B------:R-:W-:Y:S01]  /*2be0*/  IMAD.SHL.U32 R226, R17.reuse, 0x40, RZ ;  /* 0x0000004011e27824 */ /* 0x040fe200078e00ff */
[----:B------:R-:W-:-:S07]  /*2bf0*/  SHF.L.U64.HI R227, R17, R21, c[0x0][0x1a4] ;  /* 0x0000690011e37619 */ /* 0x000fce0000010215 */
        /* <DEDUP_REMOVED lines=15> */
.L_x_1904:
[----:B------:R-:W-:Y:S05]  /*2cf0*/  BSYNC B0 ;  /* 0x0000000000007941 */ /* 0x000fea0003800000 */
.L_x_1903:
[----:B------:R-:W0:Y:S01]  /*2d00*/  LDGDEPBAR ;  /* 0x00000000000079af */ /* 0x000e220000000000 */
[----:B------:R-:W-:Y:S01]  /*2d10*/  ISETP.GE.AND P0, PT, R22, R3, PT ;  /* 0x000000031600720c */ /* 0x000fe20003f06270 */
[----:B------:R-:W-:Y:S01]  /*2d20*/  IMAD.MOV.U32 R228, RZ, RZ, R30 ;  /* 0x000000ffffe47224 */ /* 0x000fe200078e001e */
[----:B------:R-:W-:Y:S01]  /*2d30*/  SHF.R.S32.HI R5, RZ, 0x1f, R12 ;  /* 0x0000001fff057819 */ /* 0x000fe2000001140c */
[----:B------:R-:W-:Y:S01]  /*2d40*/  IMAD R0, R227, R40, RZ ;  /* 0x00000028e3007224 */ /* 0x000fe200078e02ff */
[----:B------:R-:W-:Y:S01]  /*2d50*/  MOV R229, R31 ;  /* 0x0000001f00e57202 */ /* 0x000fe20000000f00 */
[----:B------:R-:W-:Y:S01]  /*2d60*/  IMAD.SHL.U32 R19, R19, 0x2, RZ ;  /* 0x0000000213137824 */ /* 0x000fe200078e00ff */
[----:B------:R-:W-:Y:S01]  /*2d70*/  LEA.HI R5, R5, R12, RZ, 0x2 ;  /* 0x0000000c05057211 */ /* 0x000fe200078f10ff */
[----:B------:R-:W-:Y:S01]  /*2d80*/  IMAD R0, R13, R226, R0 ;  /* 0x000000e20d007224 */ /* 0x000fe200078e0200 */
[----:B------:R-:W-:Y:S01]  /*2d90*/  MOV R228, R28 ;  /* 0x0000001c00e47202 */ /* 0x000fe20000000f00 */
[----:B------:R-:W-:Y:S01]  /*2da0*/  BSSY B0, `(.L_x_1905) ;  /* 0x0000014000007945 */ /* 0x000fe20003800000 */
[----:B------:R-:W-:-:S02]  /*2db0*/  SHF.R.S32.HI R156, RZ, 0x2, R5 ;  /* 0x00000002ff9c7819 */ /* 0x000fc40000011405 */
[----:B------:R-:W-:Y:S01]  /*2dc0*/  LOP3.LUT R238, R19, 0x6, RZ, 0xc0, !PT ;  /* 0x0000000613ee7812 */ /* 0x000fe200078ec0ff */
[----:B------:R1:W-:Y:S02]  /*2dd0*/  STL.64 [R1+0x18], R228 ;  /* 0x000018e401007387 */ /* 0x0003e40000100a00 */
[----:B-1----:R-:W-:Y:S02]  /*2de0*/  IMAD.WIDE.U32 R6, R40, R226, R228 ;  /* 0x000000e228067225 */ /* 0x002fe400078e00e4 */
[----:B------:R1:W-:Y:S02]  /*2df0*/  STL [R1+0x34], R156 ;  /* 0x0000349c01007387 */ /* 0x0003e40000100800 */
[----:B------:R-:W-:Y:S01]  /*2e00*/  IMAD.IADD R9, R7, 0x1, R0 ;  /* 0x0000000107097824 */ /* 0x000fe200078e0200 */
        /* <DEDUP_REMOVED lines=13> */
.L_x_1906:
[----:B------:R-:W-:Y:S05]  /*2ee0*/  BSYNC B0 ;  /* 0x0000000000007941 */ /* 0x000fea0003800000 */
.L_x_1905:
[----:B------:R-:W-:Y:S01]  /*2ef0*/  ISETP.GE.AND P0, PT, R26, R3, PT ;  /* 0x000000031a00720c */ /* 0x000fe20003f06270 */
[----:B------:R-:W-:Y:S01]  /*2f00*/  BSSY B0, `(.L_x_1907) ;  /* 0x0000010000007945 */ /* 0x000fe20003800000 */
[C---:B------:R-:W-:Y:S01]  /*2f10*/  SHF.L.U64.HI R224, R17.reuse, R20, c[0x0][0x1a4] ;  /* 0x0000690011e07619 */ /* 0x040fe20000010214 */
[----:B------:R-:W-:-:S10]  /*2f20*/  IMAD.SHL.U32 R225, R17, 0x10, RZ ;  /* 0x0000001011e17824 */ /* 0x000fd400078e00ff */
        /* <DEDUP_REMOVED lines=13> */
.L_x_1908:
[----:B------:R-:W-:Y:S05]  /*3000*/  BSYNC B0 ;  /* 0x0000000000007941 */ /* 0x000fea0003800000 */
.L_x_1907:
        /* <DEDUP_REMOVED lines=16> */
.L_x_1910:
[----:B------:R-:W-:Y:S05]  /*3110*/  BSYNC B0 ;  /* 0x0000000000007941 */ /* 0x000fea0003800000 */
.L_x_1909:
[----:B------:R-:W-:Y:S01]  /*3120*/  ISETP.GE.AND P0, PT, R24, R3, PT ;  /* 0x000000031800720c */ /* 0x000fe20003f06270 */
[----:B------:R-:W-:-:S12]  /*3130*/  BSSY B0, `(.L_x_1911) ;  /* 0x0000011000007945 */ /* 0x000fd80003800000 */
        /* <DEDUP_REMOVED lines=16> */
.L_x_1912:
[----:B------:R-:W-:Y:S05]  /*3240*/  BSYNC B0 ;  /* 0x0000000000007941 */ /* 0x000fea0003800000 */
.L_x_1911:
        /* <DEDUP_REMOVED lines=18> */
[----:B------:R-:W-:-:S02]  /*3370*/  LOP3.LUT R140, R8, R7, RZ, 0x3c, !PT ;  /* 0x00000007088c7212 */ /* 0x000fc400078e3cff */
[----:B------:R-:W-:Y:S01]  /*3380*/  IADD3 R5, R41, 0x1, -R42 ;  /* 0x0000000129057810 */ /* 0x000fe20007ffe82a */
        /* <DEDUP_REMOVED lines=9> */
[----:B----4-:R-:W1:Y:S01]  /*3420*/  LDSM.16.M88.4 R24, [R195] ;  /* 0x00000000c318783b */ /* 0x010e620000000200 */
[----:B------:R-:W-:Y:S01]  /*3430*/  IADD3 R199, R188, 0x4040, RZ ;  /* 0x00004040bcc77810 */ /* 0x000fe20007ffe0ff */
[----:B------:R-:W-:Y:S01]  /*3440*/  IMAD R196, R4, 0x2, R195 ;  /* 0x0000000204c47824 */ /* 0x000fe200078e02c3 */
[----:B------:R-:W-:Y:S01]  /*3450*/  @P2 IADD3 R199, R3, -0x40, RZ ;  /* 0xffffffc003c72810 */ /* 0x000fe20007ffe0ff */
[----:B------:R-:W4:Y:S01]  /*3460*/  LDSM.16.M88.4 R32, [R188+0x4800] ;  /* 0x00480000bc20783b */ /* 0x000f220000000200 */
[----:B------:R-:W-:Y:S02]  /*3470*/  IMAD R3, R43, 0x10, R154 ;  /* 0x000000102b037824 */ /* 0x000fe400078e029a */
[----:B------:R-:W-:Y:S01]  /*3480*/  IMAD R197, R2, 0x2, R196 ;  /* 0x0000000202c57824 */ /* 0x000fe200078e02c4 */
[----:B------:R-:W5:Y:S01]  /*3490*/  LDSM.16.M88.4 R20, [R195+0x2000] ;  /* 0x00200000c314783b */ /* 0x000f620000000200 */
[----:B------:R-:W-:Y:S01]  /*34a0*/  IMAD.IADD R193, R0, 0x1, R199 ;  /* 0x0000000100c17824 */ /* 0x000fe200078e02c7 */
[----:B------:R-:W-:-:S02]  /*34b0*/  IADD3 R202, R199, 0x800, RZ ;  /* 0x00000800c7ca7810 */ /* 0x000fc40007ffe0ff */
[----:B------:R-:W-:Y:S01]  /*34c0*/  LDSM.16.M88.4 R64, [R194+0x4000] ;  /* 0x00400000c240783b */ /* 0x000fe20000000200 */
[C---:B------:R-:W-:Y:S02]  /*34d0*/  IADD3 R201, R199.reuse, 0x1000, RZ ;  /* 0x00001000c7c97810 */ /* 0x040fe40007ffe0ff */
[----:B------:R-:W-:Y:S01]  /*34e0*/  IADD3 R200, R199, 0x1800, RZ ;  /* 0x00001800c7c87810 */ /* 0x000fe20007ffe0ff */
[----:B------:R-:W2:Y:S04]  /*34f0*/  LDSM.16.M88.4 R16, [R198] ;  /* 0x00000000c610783b */ /* 0x000ea80000000200 */
[----:B------:R-:W3:Y:S04]  /*3500*/  LDSM.16.M88.4 R72, [R194+0x4800] ;  /* 0x00480000c248783b */ /* 0x000ee80000000200 */
[----:B------:R-:W-:Y:S04]  /*3510*/  LDSM.16.M88.4 R80, [R199] ;  /* 0x00000000c750783b */ /* 0x000fe80000000200 */
[----:B------:R-:W2:Y:S04]  /*3520*/  LDSM.16.M88.4 R12, [R196] ;  /* 0x00000000c40c783b */ /* 0x000ea80000000200 */
[----:B------:R-:W2:Y:S04]  /*3530*/  LDSM.16.M88.4 R84, [R199+0x800] ;  /* 0x00080000c754783b */ /* 0x000ea80000000200 */
[----:B------:R-:W-:Y:S01]  /*3540*/  LDSM.16.M88.4 R88, [R193] ;  /* 0x00000000c158783b */ /* 0x000fe20000000200 */
[C---:B-1----:R-:W-:Y:S03]  /*3550*/  HMMA.16816.F32 R28, R24.reuse, R8, RZ ;  /* 0x00000008181c723c */ /* 0x042fe600000018ff */
[----:B------:R-:W-:Y:S04]  /*3560*/  LDSM.16.M88.4 R36, [R188+0x5800] ;  /* 0x00580000bc24783b */ /* 0x000fe80000000200 */
[----:B------:R-:W-:Y:S01]  /*3570*/  LDSM.16.M88.4 R44, [R188+0x5000] ;  /* 0x00500000bc2c783b */ /* 0x000fe20000000200 */
[C---:B------:R-:W-:Y:S03]  /*3580*/  HMMA.16816.F32 R52, R24.reuse, R10, RZ ;  /* 0x0000000a1834723c */ /* 0x040fe600000018ff */
[----:B------:R-:W-:Y:S05]  /*3590*/  LDSM.16.M88.4 R92, [R193+0x800] ;  /* 0x00080000c15c783b */ /* 0x000fea0000000200 */
[----:B----4-:R-:W-:Y:S08]  /*35a0*/  HMMA.16816.F32 R48, R24, R32, RZ ;  /* 0x000000201830723c */ /* 0x010ff000000018ff */
[C---:B-----5:R-:W-:Y:S08]  /*35b0*/  HMMA.16816.F32 R68, R20.reuse, R8, RZ ;  /* 0x000000081444723c */ /* 0x060ff000000018ff */
[----:B------:R-:W-:Y:S08]  /*35c0*/  HMMA.16816.F32 R100, R20, R10, RZ ;  /* 0x0000000a1464723c */ /* 0x000ff000000018ff */
[----:B--2---:R-:W-:Y:S01]  /*35d0*/  HMMA.16816.F32 R8, R16, R64, R28 ;  /* 0x000000401008723c */ /* 0x004fe2000000181c */
[----:B------:R-:W1:Y:S07]  /*35e0*/  LDSM.16.M88.4 R28, [R197] ;  /* 0x00000000c51c783b */ /* 0x000e6e0000000200 */
[----:B------:R-:W-:Y:S08]  /*35f0*/  HMMA.16816.F32 R60, R24, R34, RZ ;  /* 0x00000022183c723c */ /* 0x000ff000000018ff */
[C---:B------:R-:W-:Y:S08]  /*3600*/  HMMA.16816.F32 R52, R16.reuse, R66, R52 ;  /* 0x000000421034723c */ /* 0x040ff00000001834 */
[----:B---3--:R-:W-:Y:S08]  /*3610*/  HMMA.16816.F32 R56, R16, R72, R48 ;  /* 0x000000481038723c */ /* 0x008ff00000001830 */
[C---:B------:R-:W-:Y:S08]  /*3620*/  HMMA.16816.F32 R112, R20.reuse, R32, RZ ;  /* 0x000000201470723c */ /* 0x040ff000000018ff */
[----:B------:R-:W-:Y:S08]  /*3630*/  HMMA.16816.F32 R108, R20, R34, RZ ;  /* 0x00000022146c723c */ /* 0x000ff000000018ff */
[----:B------:R-:W-:Y:S01]  /*3640*/  HMMA.16816.F32 R32, R12, R80, R8 ;  /* 0x000000500c20723c */ /* 0x000fe20000001808 */
[----:B------:R-:W2:Y:S07]  /*3650*/  LDSM.16.M88.4 R8, [R198+0x2000] ;  /* 0x00200000c608783b */ /* 0x000eae0000000200 */
[----:B------:R-:W-:Y:S08]  /*3660*/  HMMA.16816.F32 R48, R16, R74, R60 ;  /* 0x0000004a1030723c */ /* 0x000ff0000000183c */
[C---:B------:R-:W-:Y:S08]  /*3670*/  HMMA.16816.F32 R52, R12.reuse, R82, R52 ;  /* 0x000000520c34723c */ /* 0x040ff00000001834 */
[----:B------:R-:W-:Y:S08]  /*3680*/  HMMA.16816.F32 R56, R12, R84, R56 ;  /* 0x000000540c38723c */ /* 0x000ff00000001838 */
[----:B-1----:R-:W-:Y:S01]  /*3690*/  HMMA.16816.F32 R76, R28, R88, R32 ;  /* 0x000000581c4c723c */ /* 0x002fe20000001820 */
[----:B------:R-:W-:Y:S07]  /*36a0*/  LDSM.16.M88.4 R32, [R194+0x5800] ;  /* 0x00580000c220783b */ /* 0x000fee0000000200 */
[C---:B------:R-:W-:Y:S08]  /*36b0*/  HMMA.16816.F32 R116, R20.reuse, R36, RZ ;  /* 0x000000241474723c */ /* 0x040ff000000018ff */
[C---:B------:R-:W-:Y:S08]  /*36c0*/  HMMA.16816.F32 R120, R20.reuse, R44, RZ ;  /* 0x0000002c1478723c */ /* 0x040ff000000018ff */
[----:B------:R-:W-:Y:S01]  /*36d0*/  HMMA.16816.F32 R104, R20, R46, RZ ;  /* 0x0000002e1468723c */ /* 0x000fe200000018ff */
[----:B------:R-:W-:-:S04]  /*36e0*/  FMUL.FTZ R0, R76, c[0x0][0x2ec] ;  /* 0x0000bb004c007a20 */ /* 0x000fc80000410000 */
[----:B------:R1:W3:Y:S03]  /*36f0*/  MUFU.TANH R152, R0 ;  /* 0x0000000000987308 */ /* 0x0002e60000002400 */
[----:B------:R-:W-:Y:S08]  /*3700*/  HMMA.16816.F32 R96, R20, R38, RZ ;  /* 0x000000261460723c */ /* 0x000ff000000018ff */
[----:B------:R-:W-:Y:S01]  /*3710*/  HMMA.16816.F32 R20, R12, R86, R48 ;  /* 0x000000560c14723c */ /* 0x000fe20000001830 */
[----:B-1----:R-:W-:-:S07]  /*3720*/  FMUL.FTZ R0, R77, c[0x0][0x2ec] ;  /* 0x0000bb004d007a20 */ /* 0x002fce0000410000 */
[----:B------:R-:W-:Y:S01]  /*3730*/  HMMA.16816.F32 R48, R28, R90, R52 ;  /* 0x0000005a1c30723c */ /* 0x000fe20000001834 */
[----:B------:R1:W-:Y:S07]  /*3740*/  MUFU.TANH R151, R0 ;  /* 0x0000000000977308 */ /* 0x0003ee0000002400 */
[C---:B------:R-:W-:Y:S08]  /*3750*/  HMMA.16816.F32 R124, R24.reuse, R36, RZ ;  /* 0x00000024187c723c */ /* 0x040ff000000018ff */
[C---:B------:R-:W-:Y:S08]  /*3760*/  HMMA.16816.F32 R128, R24.reuse, R44, RZ ;  /* 0x0000002c1880723c */ /* 0x040ff000000018ff */
[----:B------:R-:W-:Y:S01]  /*3770*/  HMMA.16816.F32 R136, R24, R46, RZ ;  /* 0x0000002e1888723c */ /* 0x000fe200000018ff */
[----:B-1----:R-:W-:-:S04]  /*3780*/  FMUL.FTZ R0, R48, c[0x0][0x2ec] ;  /* 0x0000bb0030007a20 */ /* 0x002fc80000410000 */
[----:B------:R1:W4:Y:S03]  /*3790*/  MUFU.TANH R150, R0 ;  /* 0x0000000000967308 */ /* 0x0003260000002400 */
[----:B------:R-:W-:Y:S01]  /*37a0*/  HMMA.16816.F32 R132, R24, R38, RZ ;  /* 0x000000261884723c */ /* 0x000fe200000018ff */
[----:B------:R-:W5:Y:S04]  /*37b0*/  LDSM.16.M88.4 R24, [R196+0x2000] ;  /* 0x00200000c418783b */ /* 0x000f680000000200 */
[----:B------:R-:W3:Y:S03]  /*37c0*/  LDSM.16.M88.4 R36, [R194+0x5000] ;  /* 0x00500000c224783b */ /* 0x000ee60000000200 */
[----:B------:R-:W-:Y:S01]  /*37d0*/  HMMA.16816.F32 R60, R28, R92, R56 ;  /* 0x0000005c1c3c723c */ /* 0x000fe20000001838 */
[----:B-1----:R-:W-:-:S07]  /*37e0*/  FMUL.FTZ R0, R49, c[0x0][0x2ec] ;  /* 0x0000bb0031007a20 */ /* 0x002fce0000410000 */
[----:B--2---:R-:W-:Y:S01]  /*37f0*/  HMMA.16816.F32 R44, R8, R64, R68 ;  /* 0x00000040082c723c */ /* 0x004fe20000001844 */
[----:B------:R1:W2:Y:S07]  /*3800*/  MUFU.TANH R149, R0 ;  /* 0x0000000000957308 */ /* 0x0002ae0000002400 */
[----:B------:R-:W-:Y:S01]  /*3810*/  HMMA.16816.F32 R68, R28, R94, R20 ;  /* 0x0000005e1c44723c */ /* 0x000fe20000001814 */
[----:B------:R-:W2:Y:S07]  /*3820*/  LDSM.16.M88.4 R20, [R197+0x2000] ;  /* 0x00200000c514783b */ /* 0x000eae0000000200 */
[----:B------:R-:W-:Y:S01]  /*3830*/  HMMA.16816.F32 R56, R8, R66, R100 ;  /* 0x000000420838723c */ /* 0x000fe20000001864 */
[----:B-1----:R-:W-:-:S04]  /*3840*/  FMUL.FTZ R0, R60, c[0x0][0x2ec] ;  /* 0x0000bb003c007a20 */ /* 0x002fc80000410000 */
[----:B------:R1:W1:Y:S03]  /*3850*/  MUFU.TANH R148, R0 ;  /* 0x0000000000947308 */ /* 0x0002660000002400 */
[----:B------:R-:W-:Y:S08]  /*3860*/  HMMA.16816.F32 R52, R8, R72, R112 ;  /* 0x000000480834723c */ /* 0x000ff00000001870 */
[----:B-----5:R-:W-:Y:S01]  /*3870*/  HMMA.16816.F32 R44, R24, R80, R44 ;  /* 0x00000050182c723c */ /* 0x020fe2000000182c */
[----:B-1----:R-:W-:-:S07]  /*3880*/  FMUL.FTZ R0, R61, c[0x0][0x2ec] ;  /* 0x0000bb003d007a20 */ /* 0x002fce0000410000 */
[C---:B------:R-:W-:Y:S01]  /*3890*/  HMMA.16816.F32 R64, R8.reuse, R74, R108 ;  /* 0x0000004a0840723c */ /* 0x040fe2000000186c */
[----:B------:R1:W5:Y:S07]  /*38a0*/  MUFU.TANH R147, R0 ;  /* 0x0000000000937308 */ /* 0x00036e0000002400 */
[C---:B------:R-:W-:Y:S08]  /*38b0*/  HMMA.16816.F32 R116, R8.reuse, R32, R116 ;  /* 0x000000200874723c */ /* 0x040ff00000001874 */
[----:B---3--:R-:W-:Y:S01]  /*38c0*/  HMMA.16816.F32 R100, R8, R36, R120 ;  /* 0x000000240864723c */ /* 0x008fe20000001878 */
[----:B-1----:R-:W-:-:S04]  /*38d0*/  FMUL.FTZ R0, R68, c[0x0][0x2ec] ;  /* 0x0000bb0044007a20 */ /* 0x002fc80000410000 */
[----:B------:R1:W3:Y:S03]  /*38e0*/  MUFU.TANH R146, R0 ;  /* 0x0000000000927308 */ /* 0x0002e60000002400 */
[C---:B------:R-:W-:Y:S08]  /*38f0*/  HMMA.16816.F32 R104, R8.reuse, R38, R104 ;  /* 0x000000260868723c */ /* 0x040ff00000001868 */
[----:B------:R-:W-:Y:S01]  /*3900*/  HMMA.16816.F32 R108, R8, R34, R96 ;  /* 0x00000022086c723c */ /* 0x000fe20000001860 */
[----:B-1----:R-:W-:-:S07]  /*3910*/  FMUL.FTZ R0, R69, c[0x0][0x2ec] ;  /* 0x0000bb0045007a20 */ /* 0x002fce0000410000 */
[C---:B------:R-:W-:Y:S01]  /*3920*/  HMMA.16816.F32 R8, R24.reuse, R82, R56 ;  /* 0x000000521808723c */ /* 0x040fe20000001838 */
[----:B------:R1:W1:Y:S07]  /*3930*/  MUFU.TANH R144, R0 ;  /* 0x0000000000907308 */ /* 0x00026e0000002400 */
[----:B------:R-:W-:Y:S08]  /*3940*/  HMMA.16816.F32 R52, R24, R84, R52 ;  /* 0x000000541834723c */ /* 0x000ff00000001834 */
[----:B--2---:R-:W-:Y:S01]  /*3950*/  HMMA.16816.F32 R72, R20, R88, R44 ;  /* 0x000000581448723c */ /* 0x004fe2000000182c */
[----:B-1----:R-:W-:-:S04]  /*3960*/  FMUL.FTZ R0, R78, c[0x0][0x2ec] ;  /* 0x0000bb004e007a20 */ /* 0x002fc80000410000 */
[----:B------:R1:W2:Y:S03]  /*3970*/  MUFU.TANH R145, R0 ;  /* 0x0000000000917308 */ /* 0x0002a60000002400 */
[----:B------:R-:W-:Y:S08]  /*3980*/  HMMA.16816.F32 R44, R24, R86, R64 ;  /* 0x00000056182c723c */ /* 0x000ff00000001840 */
[----:B------:R-:W-:Y:S01]  /*3990*/  HMMA.16816.F32 R64, R20, R92, R52 ;  /* 0x0000005c1440723c */ /* 0x000fe20000001834 */
[----:B-1----:R-:W-:-:S02]  /*39a0*/  FMUL.FTZ R0, R79, c[0x0][0x2ec] ;  /* 0x0000bb004f007a20 */ /* 0x002fc40000410000 */
[----:B------:R-:W1:Y:S05]  /*39b0*/  LDSM.16.M88.4 R76, [R199+0x1800] ;  /* 0x00180000c74c783b */ /* 0x000e6a0000000200 */
[----:B------:R-:W-:Y:S01]  /*39c0*/  HMMA.16816.F32 R56, R16, R32, R124 ;  /* 0x000000201038723c */ /* 0x000fe2000000187c */
[----:B------:R2:W-:Y:S02]  /*39d0*/  MUFU.TANH R143, R0 ;  /* 0x00000000008f7308 */ /* 0x0005e40000002400 */
[----:B--2---:R-:W-:-:S06]  /*39e0*/  FMUL.FTZ R0, R50, c[0x0][0x2ec] ;  /* 0x0000bb0032007a20 */ /* 0x004fcc0000410000 */
[----:B------:R2:W-:Y:S02]  /*39f0*/  MUFU.TANH R142, R0 ;  /* 0x00000000008e7308 */ /* 0x0005e40000002400 */
[----:B--2---:R-:W-:Y:S02]  /*3a00*/  FMUL.FTZ R0, R51, c[0x0][0x2ec] ;  /* 0x0000bb0033007a20 */ /* 0x004fe40000410000 */
[C---:B------:R-:W-:Y:S04]  /*3a10*/  HMMA.16816.F32 R48, R16.reuse, R36, R128 ;  /* 0x000000241030723c */ /* 0x040fe80000001880 */
[----:B------:R2:W1:Y:S04]  /*3a20*/  MUFU.TANH R123, R0 ;  /* 0x00000000007b7308 */ /* 0x0004680000002400 */
[C---:B------:R-:W-:Y:S08]  /*3a30*/  HMMA.16816.F32 R36, R16.reuse, R38, R136 ;  /* 0x000000261024723c */ /* 0x040ff00000001888 */
[----:B------:R-:W-:Y:S01]  /*3a40*/  HMMA.16816.F32 R16, R16, R34, R132 ;  /* 0x000000221010723c */ /* 0x000fe20000001884 */
[----:B------:R-:W-:Y:S01]  /*3a50*/  LDSM.16.M88.4 R32, [R193+0x1000] ;  /* 0x00100000c120783b */ /* 0x000fe20000000200 */
[----:B--2---:R-:W-:-:S04]  /*3a60*/  FMUL.FTZ R0, R62, c[0x0][0x2ec] ;  /* 0x0000bb003e007a20 */ /* 0x004fc80000410000 */
[----:B------:R2:W2:Y:S02]  /*3a70*/  MUFU.TANH R122, R0 ;  /* 0x00000000007a7308 */ /* 0x0004a40000002400 */
[----:B-1----:R-:W-:Y:S01]  /*3a80*/  HMMA.16816.F32 R80, R12, R76, R56 ;  /* 0x0000004c0c50723c */ /* 0x002fe20000001838 */
[----:B--2---:R-:W-:-:S07]  /*3a90*/  FMUL.FTZ R0, R63, c[0x0][0x2ec] ;  /* 0x0000bb003f007a20 */ /* 0x004fce0000410000 */
[----:B------:R-:W-:Y:S01]  /*3aa0*/  HMMA.16816.F32 R60, R20, R90, R8 ;  /* 0x0000005a143c723c */ /* 0x000fe20000001808 */
[----:B------:R-:W1:Y:S01]  /*3ab0*/  LDSM.16.M88.4 R8, [R199+0x1000] ;  /* 0x00100000c708783b */ /* 0x000e620000000200 */
[----:B------:R2:W1:Y:S06]  /*3ac0*/  MUFU.TANH R121, R0 ;  /* 0x0000000000797308 */ /* 0x00046c0000002400 */
[----:B------:R-:W-:Y:S01]  /*3ad0*/  HMMA.16816.F32 R56, R12, R78, R16 ;  /* 0x0000004e0c38723c */ /* 0x000fe20000001810 */
[----:B--2---:R-:W-:-:S04]  /*3ae0*/  FMUL.FTZ R0, R70, c[0x0][0x2ec] ;  /* 0x0000bb0046007a20 */ /* 0x004fc80000410000 */
[----:B------:R2:W1:Y:S11]  /*3af0*/  MUFU.TANH R120, R0 ;  /* 0x0000000000787308 */ /* 0x0004760000002400 */
[----:B------:R-:W-:-:S04]  /*3b00*/  FMUL.FTZ R7, R62, c[0x0][0x2ec] ;  /* 0x0000bb003e077a20 */ /* 0x000fc80000410000 */
[----:B------:R-:W-:Y:S01]  /*3b10*/  MUFU.TANH R93, R7 ;  /* 0x00000007005d7308 */ /* 0x000fe20000002400 */
[----:B--2---:R-:W-:Y:S02]  /*3b20*/  FMUL.FTZ R0, R71, c[0x0][0x2ec] ;  /* 0x0000bb0047007a20 */ /* 0x004fe40000410000 */
[----:B------:R-:W-:Y:S05]  /*3b30*/  HMMA.16816.F32 R68, R20, R94, R44 ;  /* 0x0000005e1444723c */ /* 0x000fea000000182c */
[----:B------:R2:W2:Y:S03]  /*3b40*/  MUFU.TANH R115, R0 ;  /* 0x0000000000737308 */ /* 0x0004a60000002400 */
[C---:B-1----:R-:W-:Y:S08]  /*3b50*/  HMMA.16816.F32 R48, R12.reuse, R8, R48 ;  /* 0x000000080c30723c */ /* 0x042ff00000001830 */
[----:B------:R-:W-:Y:S01]  /*3b60*/  HMMA.16816.F32 R52, R12, R10, R36 ;  /* 0x0000000a0c34723c */ /* 0x000fe20000001824 */
[----:B--2---:R-:W-:-:S04]  /*3b70*/  FMUL.FTZ R0, R72, c[0x0][0x2ec] ;  /* 0x0000bb0048007a20 */ /* 0x004fc80000410000 */
[----:B------:R1:W2:Y:S02]  /*3b80*/  MUFU.TANH R114, R0 ;  /* 0x0000000000727308 */ /* 0x0002a40000002400 */
[----:B------:R-:W-:Y:S01]  /*3b90*/  IADD3 R14, R5, c[0x0][0x2e8], RZ ;  /* 0x0000ba00050e7a10 */ /* 0x000fe20007ffe0ff */
[----:B------:R-:W-:Y:S07]  /*3ba0*/  HMMA.16816.F32 R16, R24, R8, R100 ;  /* 0x000000081810723c */ /* 0x000fee0000001864 */
[----:B------:R-:W-:Y:S01]  /*3bb0*/  FMUL.FTZ R8, R63, c[0x0][0x2ec] ;  /* 0x0000bb003f087a20 */ /* 0x000fe20000410000 */
[----:B------:R-:W-:Y:S03]  /*3bc0*/  HMMA.16816.F32 R36, R28, R32, R48 ;  /* 0x000000201c24723c */ /* 0x000fe60000001830 */
[----:B------:R-:W-:Y:S01]  /*3bd0*/  MUFU.TANH R91, R8 ;  /* 0x00000008005b7308 */ /* 0x000fe20000002400 */
[----:B-1----:R-:W-:-:S04]  /*3be0*/  FMUL.FTZ R0, R73, c[0x0][0x2ec] ;  /* 0x0000bb0049007a20 */ /* 0x002fc80000410000 */
[----:B------:R-:W-:Y:S03]  /*3bf0*/  HMMA.16816.F32 R44, R24, R10, R104 ;  /* 0x0000000a182c723c */ /* 0x000fe60000001868 */
[----:B------:R1:W-:Y:S05]  /*3c00*/  MUFU.TANH R112, R0 ;  /* 0x0000000000707308 */ /* 0x0003ea0000002400 */
[----:B------:R-:W-:Y:S08]  /*3c10*/  HMMA.16816.F32 R16, R20, R32, R16 ;  /* 0x000000201410723c */ /* 0x000ff00000001810 */
[----:B------:R-:W-:-:S02]  /*3c20*/  FMUL.FTZ R11, R37, c[0x0][0x2ec] ;  /* 0x0000bb00250b7a20 */ /* 0x000fc40000410000 */
[----:B------:R-:W-:Y:S02]  /*3c30*/  FMUL.FTZ R33, R38, c[0x0][0x2ec] ;  /* 0x0000bb0026217a20 */ /* 0x000fe40000410000 */
[----:B-1----:R-:W-:Y:S01]  /*3c40*/  FMUL.FTZ R0, R60, c[0x0][0x2ec] ;  /* 0x0000bb003c007a20 */ /* 0x002fe20000410000 */
[----:B------:R-:W-:Y:S01]  /*3c50*/  MUFU.TANH R86, R11 ;  /* 0x0000000b00567308 */ /* 0x000fe20000002400 */
[----:B------:R-:W-:-:S07]  /*3c60*/  FMUL.FTZ R32, R39, c[0x0][0x2ec] ;  /* 0x0000bb0027207a20 */ /* 0x000fce0000410000 */
[----:B------:R1:W-:Y:S08]  /*3c70*/  MUFU.TANH R113, R0 ;  /* 0x0000000000717308 */ /* 0x0003f00000002400 */
[----:B------:R-:W-:Y:S01]  /*3c80*/  MUFU.TANH R89, R33 ;  /* 0x0000002100597308 */ /* 0x000fe20000002400 */
[----:B-1----:R-:W-:-:S07]  /*3c90*/  FMUL.FTZ R0, R61, c[0x0][0x2ec] ;  /* 0x0000bb003d007a20 */ /* 0x002fce0000410000 */
[----:B------:R-:W-:Y:S08]  /*3ca0*/  MUFU.TANH R88, R32 ;  /* 0x0000002000587308 */ /* 0x000ff00000002400 */
[----:B------:R1:W-:Y:S02]  /*3cb0*/  MUFU.TANH R99, R0 ;  /* 0x0000000000637308 */ /* 0x0003e40000002400 */
        /* <DEDUP_REMOVED lines=12> */
[----:B-1----:R-:W-:Y:S01]  /*3d80*/  IMAD.IADD R0, R156, 0x1, R3 ;  /* 0x000000019c007824 */ /* 0x002fe200078e0203 */
[----:B------:R-:W-:-:S03]  /*3d90*/  IADD3 R3, R41, -c[0x0][0x2e4], -R42 ;  /* 0x8000b90029037a10 */ /* 0x000fc60007ffe82a */
[C---:B------:R-:W-:Y:S01]  /*3da0*/  IMAD.IADD R7, R0.reuse, 0x1, R14 ;  /* 0x0000000100077824 */ /* 0x040fe200078e020e */
[C---:B------:R-:W-:Y:S01]  /*3db0*/  IADD3 R6, R0.reuse, 0x8, RZ ;  /* 0x0000000800067810 */ /* 0x040fe20007ffe0ff */
[C---:B------:R-:W-:Y:S01]  /*3dc0*/  IMAD.IADD R13, R0.reuse, 0x1, R3 ;  /* 0x00000001000d7824 */ /* 0x040fe200078e0203 */
[C---:B------:R-:W-:Y:S02]  /*3dd0*/  IADD3 R5, R0.reuse, 0x40, RZ ;  /* 0x0000004000057810 */ /* 0x040fe40007ffe0ff */
[----:B------:R-:W-:Y:S01]  /*3de0*/  IADD3 R0, R0, 0x48, RZ ;  /* 0x0000004800007810 */ /* 0x000fe20007ffe0ff */
[----:B------:R-:W-:Y:S01]  /*3df0*/  IMAD.IADD R12, R3, 0x1, R6 ;  /* 0x00000001030c7824 */ /* 0x000fe200078e0206 */
[----:B------:R-:W-:Y:S01]  /*3e00*/  IMNMX R210, R7, R41, PT ;  /* 0x0000002907d27217 */ /* 0x000fe20003800200 */
[C-C-:B------:R-:W-:Y:S01]  /*3e10*/  IMAD.IADD R9, R3.reuse, 0x1, R5.reuse ;  /* 0x0000000103097824 */ /* 0x140fe200078e0205 */
[----:B------:R-:W-:Y:S01]  /*3e20*/  IMNMX R206, RZ, R13, !PT ;  /* 0x0000000dffce7217 */ /* 0x000fe20007800200 */
[--C-:B------:R-:W-:Y:S01]  /*3e30*/  IMAD.IADD R8, R3, 0x1, R0.reuse ;  /* 0x0000000103087824 */ /* 0x100fe200078e0200 */
[----:B------:R-:W-:Y:S01]  /*3e40*/  IMNMX R205, RZ, R12, !PT ;  /* 0x0000000cffcd7217 */ /* 0x000fe20007800200 */
[----:B------:R-:W-:Y:S01]  /*3e50*/  IMAD.IADD R0, R14, 0x1, R0 ;  /* 0x000000010e007824 */ /* 0x000fe200078e0200 */
[----:B------:R-:W-:Y:S01]  /*3e60*/  IMNMX R204, RZ, R9, !PT ;  /* 0x00000009ffcc7217 */ /* 0x000fe20007800200 */
[----:B------:R-:W-:Y:S01]  /*3e70*/  FMUL.FTZ R3, R66, c[0x0][0x2ec] ;  /* 0x0000bb0042037a20 */ /* 0x000fe20000410000 */
[----:B------:R-:W-:Y:S01]  /*3e80*/  IMNMX R203, RZ, R8, !PT ;  /* 0x00000008ffcb7217 */ /* 0x000fe20007800200 */
[----:B------:R-:W-:Y:S01]  /*3e90*/  IMAD.IADD R5, R14, 0x1, R5 ;  /* 0x000000010e057824 */ /* 0x000fe200078e0205 */
[----:B------:R-:W-:Y:S01]  /*3ea0*/  IMNMX R207, R0, R41, PT ;  /* 0x0000002900cf7217 */ /* 0x000fe20003800200 */
[----:B------:R1:W1:Y:S01]  /*3eb0*/  MUFU.TANH R69, R3 ;  /* 0x0000000300457308 */ /* 0x0002620000002400 */
[----:B------:R-:W-:-:S02]  /*3ec0*/  IMAD R0, R40, 0x40, R238 ;  /* 0x0000004028007824 */ /* 0x000fc400078e02ee */
[----:B------:R-:W-:Y:S01]  /*3ed0*/  IMAD.IADD R6, R14, 0x1, R6 ;  /* 0x000000010e067824 */ /* 0x000fe200078e0206 */
[-C--:B------:R-:W-:Y:S01]  /*3ee0*/  IMNMX R208, R5, R41.reuse, PT ;  /* 0x0000002905d07217 */ /* 0x080fe20003800200 */
[----:B------:R-:W-:Y:S01]  /*3ef0*/  FMUL.FTZ R5, R70, c[0x0][0x2ec] ;  /* 0x0000bb0046057a20 */ /* 0x000fe20000410000 */
[----:B------:R-:W-:Y:S01]  /*3f00*/  IADD3 R8, R0, 0x8, RZ ;  /* 0x0000000800087810 */ /* 0x000fe20007ffe0ff */
[----:B------:R-:W-:Y:S01]  /*3f10*/  HMMA.16816.F32 R12, R28, R34, R52 ;  /* 0x000000221c0c723c */ /* 0x000fe20000001834 */
[----:B------:R-:W-:Y:S01]  /*3f20*/  IMNMX R209, R6, R41, PT ;  /* 0x0000002906d17217 */ /* 0x000fe20003800200 */
[----:B------:R-:W-:Y:S01]  /*3f30*/  FMUL.FTZ R6, R71, c[0x0][0x2ec] ;  /* 0x0000bb0047067a20 */ /* 0x000fe20000410000 */
[C---:B------:R-:W-:Y:S01]  /*3f40*/  IADD3 R7, R0.reuse, 0x9, RZ ;  /* 0x0000000900077810 */ /* 0x040fe20007ffe0ff */
[----:B------:R2:W-:Y:S01]  /*3f50*/  MUFU.TANH R75, R5 ;  /* 0x00000005004b7308 */ /* 0x0005e20000002400 */
[----:B------:R-:W-:-:S03]  /*3f60*/  IADD3 R9, R0, 0x19, RZ ;  /* 0x0000001900097810 */ /* 0x000fc60007ffe0ff */
[----:B------:R-:W-:Y:S01]  /*3f70*/  HMMA.16816.F32 R32, R20, R34, R44 ;  /* 0x000000221420723c */ /* 0x000fe2000000182c */
[----:B-1----:R-:W-:-:S03]  /*3f80*/  FMUL.FTZ R3, R67, c[0x0][0x2ec] ;  /* 0x0000bb0043037a20 */ /* 0x002fc60000410000 */
[----:B------:R1:W-:Y:S08]  /*3f90*/  MUFU.TANH R90, R6 ;  /* 0x00000006005a7308 */ /* 0x0003f00000002400 */
[----:B------:R3:W-:Y:S01]  /*3fa0*/  MUFU.TANH R68, R3 ;  /* 0x0000000300447308 */ /* 0x0007e20000002400 */
[----:B--2---:R-:W-:-:S03]  /*3fb0*/  IADD3 R5, R0, 0x11, RZ ;  /* 0x0000001100057810 */ /* 0x004fc60007ffe0ff */
[----:B------:R-:W-:Y:S01]  /*3fc0*/  FMUL.FTZ R11, R12, c[0x0][0x2ec] ;  /* 0x0000bb000c0b7a20 */ /* 0x000fe20000410000 */
[----:B------:R-:W-:Y:S01]  /*3fd0*/  ISETP.GE.AND P4, PT, R5, R210, PT ;  /* 0x000000d20500720c */ /* 0x000fe20003f86270 */
[----:B------:R-:W-:Y:S01]  /*3fe0*/  FMUL.FTZ R14, R14, c[0x0][0x2ec] ;  /* 0x0000bb000e0e7a20 */ /* 0x000fe20000410000 */
[C---:B-1----:R-:W-:Y:S01]  /*3ff0*/  IADD3 R6, R0.reuse, 0x10, RZ ;  /* 0x0000001000067810 */ /* 0x042fe20007ffe0ff */
[----:B------:R1:W-:Y:S01]  /*4000*/  MUFU.TANH R70, R11 ;  /* 0x0000000b00467308 */ /* 0x0003e20000002400 */
[----:B---3--:R-:W-:-:S07]  /*4010*/  IADD3 R3, R0, 0x1, RZ ;  /* 0x0000000100037810 */ /* 0x008fce0007ffe0ff */
[----:B------:R-:W-:Y:S01]  /*4020*/  MUFU.TANH R66, R14 ;  /* 0x0000000e00427308 */ /* 0x000fe20000002400 */
[C---:B------:R-:W-:Y:S02]  /*4030*/  ISETP.GE.AND P0, PT, R3.reuse, R207, PT ;  /* 0x000000cf0300720c */ /* 0x040fe40003f06270 */
[C---:B------:R-:W-:Y:S02]  /*4040*/  ISETP.GE.AND P1, PT, R3.reuse, R208, PT ;  /* 0x000000d00300720c */ /* 0x040fe40003f26270 */
[----:B------:R-:W-:Y:S01]  /*4050*/  ISETP.LT.OR P0, PT, R3, R203, P0 ;  /* 0x000000cb0300720c */ /* 0x000fe20000701670 */
[----:B-1----:R-:W-:Y:S01]  /*4060*/  FMUL.FTZ R11, R13, c[0x0][0x2ec] ;  /* 0x0000bb000d0b7a20 */ /* 0x002fe20000410000 */
[C---:B------:R-:W-:Y:S02]  /*4070*/  ISETP.GE.AND P3, PT, R3.reuse, R210, PT ;  /* 0x000000d20300720c */ /* 0x040fe40003f66270 */
[----:B------:R-:W-:Y:S01]  /*4080*/  P2R R10, PR, RZ, 0x1 ;  /* 0x00000001ff0a7803 */ /* 0x000fe20000000000 */
[----:B------:R1:W-:Y:S01]  /*4090*/  MUFU.TANH R67, R11 ;  /* 0x0000000b00437308 */ /* 0x0003e20000002400 */
[----:B------:R-:W-:-:S02]  /*40a0*/  ISETP.GE.AND P2, PT, R3, R209, PT ;  /* 0x000000d10300720c */ /* 0x000fc40003f46270 */
[----:B------:R-:W-:Y:S02]  /*40b0*/  ISETP.GE.AND P0, PT, R0, R210, PT ;  /* 0x000000d20000720c */ /* 0x000fe40003f06270 */
[C---:B------:R-:W-:Y:S02]  /*40c0*/  ISETP.LT.OR P6, PT, R3.reuse, R204, P1 ;  /* 0x000000cc0300720c */ /* 0x040fe40000fc1670 */
[CC--:B------:R-:W-:Y:S02]  /*40d0*/  ISETP.LT.OR P3, PT, R3.reuse, R206.reuse, P3 ;  /* 0x000000ce0300720c */ /* 0x0c0fe40001f61670 */
[----:B------:R-:W-:Y:S01]  /*40e0*/  ISETP.LT.OR P5, PT, R3, R205, P2 ;  /* 0x000000cd0300720c */ /* 0x000fe200017a1670 */
[----:B------:R-:W-:Y:S01]  /*40f0*/  FMUL.FTZ R3, R36, c[0x0][0x2ec] ;  /* 0x0000bb0024037a20 */ /* 0x000fe20000410000 */
[----:B------:R-:W-:Y:S01]  /*4100*/  ISETP.LT.OR P1, PT, R0, R206, P0 ;  /* 0x000000ce0000720c */ /* 0x000fe20000721670 */
[C---:B------:R-:W-:Y:S01]  /*4110*/  HMMA.16816.F32 R36, R24.reuse, R76, R116 ;  /* 0x0000004c1824723c */ /* 0x040fe20000001874 */
[-C--:B------:R-:W-:Y:S01]  /*4120*/  ISETP.GE.AND P0, PT, R8, R210.reuse, PT ;  /* 0x000000d20800720c */ /* 0x080fe20003f06270 */
[----:B------:R2:W3:Y:S01]  /*4130*/  MUFU.TANH R72, R3 ;  /* 0x0000000300487308 */ /* 0x0004e20000002400 */
[----:B------:R-:W-:Y:S01]  /*4140*/  ISETP.GE.AND P2, PT, R7, R210, PT ;  /* 0x000000d20700720c */ /* 0x000fe20003f46270 */
[----:B-1----:R-:W-:Y:S01]  /*4150*/  FMUL.FTZ R11, R15, c[0x0][0x2ec] ;  /* 0x0000bb000f0b7a20 */ /* 0x002fe20000410000 */
[----:B------:R-:W-:Y:S01]  /*4160*/  FSEL R48, R152, -INF , !P1 ;  /* 0xff80000098307808 */ /* 0x000fe20004800000 */
[----:B------:R-:W1:Y:S01]  /*4170*/  LDSM.16.M88.4 R12, [R193+0x1800] ;  /* 0x00180000c10c783b */ /* 0x000e620000000200 */
[----:B------:R-:W-:Y:S01]  /*4180*/  ISETP.LT.OR P0, PT, R8, R206, P0 ;  /* 0x000000ce0800720c */ /* 0x000fe20000701670 */
[----:B------:R-:W-:Y:S01]  /*4190*/  HMMA.16816.F32 R24, R24, R78, R108 ;  /* 0x0000004e1818723c */ /* 0x000fe2000000186c */
[----:B------:R-:W-:Y:S01]  /*41a0*/  ISETP.GE.AND P1, PT, R6, R210, PT ;  /* 0x000000d20600720c */ /* 0x000fe20003f26270 */
[----:B------:R3:W1:Y:S01]  /*41b0*/  MUFU.TANH R87, R11 ;  /* 0x0000000b00577308 */ /* 0x0006620000002400 */
[----:B------:R-:W-:Y:S01]  /*41c0*/  ISETP.LT.OR P2, PT, R7, R206, P2 ;  /* 0x000000ce0700720c */ /* 0x000fe20001741670 */
[----:B------:R-:W-:-:S04]  /*41d0*/  DEPBAR.LE SB0, 0x0 ;  /* 0x000080000000791a */ /* 0x000fc80000000000 */
[----:B----4-:R-:W-:Y:S02]  /*41e0*/  FSEL R50, R150, -INF , !P0 ;  /* 0xff80000096327808 */ /* 0x010fe40004000000 */
[----:B--2---:R-:W-:Y:S02]  /*41f0*/  IADD3 R3, R0, 0x18, RZ ;  /* 0x0000001800037810 */ /* 0x004fe40007ffe0ff */
[----:B------:R-:W-:Y:S01]  /*4200*/  FSEL R49, R151, -INF , !P3 ;  /* 0xff80000097317808 */ /* 0x000fe20005800000 */
[----:B------:R-:W-:Y:S01]  /*4210*/  BAR.SYNC.DEFER_BLOCKING 0x0 ;  /* 0x0000000000007b1d */ /* 0x000fe20000010000 */
[----:B------:R-:W-:Y:S02]  /*4220*/  ISETP.GE.AND P0, PT, R3, R210, PT ;  /* 0x000000d20300720c */ /* 0x000fe40003f06270 */
[----:B------:R-:W-:Y:S02]  /*4230*/  ISETP.LT.OR P1, PT, R6, R206, P1 ;  /* 0x000000ce0600720c */ /* 0x000fe40000f21670 */
[----:B------:R-:W-:Y:S01]  /*4240*/  ISETP.GE.AND P3, PT, R9, R210, PT ;  /* 0x000000d20900720c */ /* 0x000fe20003f66270 */
[----:B---3--:R-:W-:Y:S01]  /*4250*/  FMUL.FTZ R11, R16, c[0x0][0x2ec] ;  /* 0x0000bb00100b7a20 */ /* 0x008fe20000410000 */
[----:B------:R-:W-:-:S02]  /*4260*/  FSEL R53, R149, -INF , !P2 ;  /* 0xff80000095357808 */ /* 0x000fc40005000000 */
[-C--:B------:R-:W-:Y:S01]  /*4270*/  ISETP.LT.OR P2, PT, R5, R206.reuse, P4 ;  /* 0x000000ce0500720c */ /* 0x080fe20002741670 */
[----:B------:R2:W-:Y:S01]  /*4280*/  MUFU.TANH R73, R11 ;  /* 0x0000000b00497308 */ /* 0x0005e20000002400 */
[----:B------:R-:W-:Y:S02]  /*4290*/  FSEL R54, R148, -INF , !P1 ;  /* 0xff80000094367808 */ /* 0x000fe40004800000 */
[-C--:B------:R-:W-:Y:S02]  /*42a0*/  ISETP.LT.OR P0, PT, R3, R206.reuse, P0 ;  /* 0x000000ce0300720c */ /* 0x080fe40000701670 */
[----:B------:R-:W-:Y:S02]  /*42b0*/  ISETP.LT.OR P1, PT, R9, R206, P3 ;  /* 0x000000ce0900720c */ /* 0x000fe40001f21670 */
[----:B------:R-:W-:Y:S02]  /*42c0*/  ISETP.GE.AND P4, PT, R8, R209, PT ;  /* 0x000000d10800720c */ /* 0x000fe40003f86270 */
[----:B-----5:R-:W-:-:S02]  /*42d0*/  FSEL R60, R147, -INF , !P2 ;  /* 0xff800000933c7808 */ /* 0x020fc40005000000 */
[----:B------:R-:W-:Y:S02]  /*42e0*/  ISETP.GE.AND P2, PT, R8, R208, PT ;  /* 0x000000d00800720c */ /* 0x000fe40003f46270 */
[----:B------:R-:W-:Y:S02]  /*42f0*/  FSEL R97, R146, -INF , !P0 ;  /* 0xff80000092617808 */ /* 0x000fe40004000000 */
[----:B------:R-:W-:Y:S01]  /*4300*/  ISETP.GE.AND P0, PT, R8, R207, PT ;  /* 0x000000cf0800720c */ /* 0x000fe20003f06270 */
[----:B--2---:R-:W-:Y:S01]  /*4310*/  FMUL.FTZ R11, R17, c[0x0][0x2ec] ;  /* 0x0000bb00110b7a20 */ /* 0x004fe20000410000 */
[----:B------:R-:W-:Y:S02]  /*4320*/  FSEL R98, R144, -INF , !P1 ;  /* 0xff80000090627808 */ /* 0x000fe40004800000 */
[----:B------:R-:W-:Y:S01]  /*4330*/  ISETP.GE.AND P1, PT, R0, R209, PT ;  /* 0x000000d10000720c */ /* 0x000fe20003f26270 */
[----:B------:R2:W-:Y:S01]  /*4340*/  MUFU.TANH R71, R11 ;  /* 0x0000000b00477308 */ /* 0x0005e20000002400 */
[----:B------:R-:W-:-:S02]  /*4350*/  ISETP.LT.OR P3, PT, R8, R205, P4 ;  /* 0x000000cd0800720c */ /* 0x000fc40002761670 */
[C---:B------:R-:W-:Y:S02]  /*4360*/  ISETP.LT.OR P4, PT, R8.reuse, R204, P2 ;  /* 0x000000cc0800720c */ /* 0x040fe40001781670 */
[----:B------:R-:W-:Y:S02]  /*4370*/  ISETP.LT.OR P2, PT, R8, R203, P0 ;  /* 0x000000cb0800720c */ /* 0x000fe40000741670 */
[----:B------:R-:W-:Y:S02]  /*4380*/  ISETP.LT.OR P0, PT, R0, R205, P1 ;  /* 0x000000cd0000720c */ /* 0x000fe40000f01670 */
[----:B------:R-:W-:Y:S02]  /*4390*/  P2R R8, PR, RZ, 0x4 ;  /* 0x00000004ff087803 */ /* 0x000fe40000000000 */
[----:B------:R-:W-:Y:S02]  /*43a0*/  FSEL R47, R145, -INF , !P0 ;  /* 0xff800000912f7808 */ /* 0x000fe40004000000 */
[----:B------:R-:W-:-:S02]  /*43b0*/  ISETP.GE.AND P0, PT, R7, R209, PT ;  /* 0x000000d10700720c */ /* 0x000fc40003f06270 */
[----:B------:R-:W-:Y:S01]  /*43c0*/  ISETP.GE.AND P1, PT, R6, R209, PT ;  /* 0x000000d10600720c */ /* 0x000fe20003f26270 */
[----:B--2---:R-:W-:Y:S01]  /*43d0*/  FMUL.FTZ R11, R32, c[0x0][0x2ec] ;  /* 0x0000bb00200b7a20 */ /* 0x004fe20000410000 */
[----:B------:R-:W-:Y:S02]  /*43e0*/  ISETP.LT.OR P2, PT, R7, R205, P0 ;  /* 0x000000cd0700720c */ /* 0x000fe40000741670 */
[C---:B------:R-:W-:Y:S01]  /*43f0*/  ISETP.GE.AND P0, PT, R5.reuse, R209, PT ;  /* 0x000000d10500720c */ /* 0x040fe20003f06270 */
[----:B------:R-:W-:Y:S01]  /*4400*/  MUFU.TANH R65, R11 ;  /* 0x0000000b00417308 */ /* 0x000fe20000002400 */
[-C--:B------:R-:W-:Y:S02]  /*4410*/  ISETP.LT.OR P1, PT, R6, R205.reuse, P1 ;  /* 0x000000cd0600720c */ /* 0x080fe40000f21670 */
[----:B------:R-:W-:Y:S02]  /*4420*/  ISETP.LT.OR P0, PT, R5, R205, P0 ;  /* 0x000000cd0500720c */ /* 0x000fe40000701670 */
[----:B------:R-:W-:-:S02]  /*4430*/  FSEL R62, R123, -INF , !P2 ;  /* 0xff8000007b3e7808 */ /* 0x000fc40005000000 */
[-C--:B------:R-:W-:Y:S02]  /*4440*/  ISETP.GE.AND P2, PT, R3, R209.reuse, PT ;  /* 0x000000d10300720c */ /* 0x080fe40003f46270 */
[----:B------:R-:W-:Y:S02]  /*4450*/  FSEL R128, R122, -INF , !P1 ;  /* 0xff8000007a807808 */ /* 0x000fe40004800000 */
[----:B------:R-:W-:Y:S02]  /*4460*/  FSEL R129, R121, -INF , !P0 ;  /* 0xff80000079817808 */ /* 0x000fe40004000000 */
[----:B------:R-:W-:Y:S02]  /*4470*/  ISETP.GE.AND P1, PT, R9, R209, PT ;  /* 0x000000d10900720c */ /* 0x000fe40003f26270 */
[----:B------:R-:W-:Y:S02]  /*4480*/  ISETP.GE.AND P0, PT, R0, R208, PT ;  /* 0x000000d00000720c */ /* 0x000fe40003f06270 */
[----:B------:R-:W-:-:S02]  /*4490*/  ISETP.LT.OR P2, PT, R3, R205, P2 ;  /* 0x000000cd0300720c */ /* 0x000fc40001741670 */
[----:B------:R-:W-:Y:S02]  /*44a0*/  ISETP.LT.OR P1, PT, R9, R205, P1 ;  /* 0x000000cd0900720c */ /* 0x000fe40000f21670 */
[----:B------:R-:W-:Y:S02]  /*44b0*/  ISETP.LT.OR P0, PT, R0, R204, P0 ;  /* 0x000000cc0000720c */ /* 0x000fe40000701670 */
[----:B------:R-:W-:Y:S02]  /*44c0*/  FSEL R130, R120, -INF , !P2 ;  /* 0xff80000078827808 */ /* 0x000fe40005000000 */
[----:B------:R-:W-:Y:S02]  /*44d0*/  FSEL R131, R115, -INF , !P1 ;  /* 0xff80000073837808 */ /* 0x000fe40004800000 */
[----:B------:R-:W-:Y:S02]  /*44e0*/  ISETP.GE.AND P2, PT, R7, R207, PT ;  /* 0x000000cf0700720c */ /* 0x000fe40003f46270 */
[----:B------:R-:W-:-:S02]  /*44f0*/  FSEL R41, R114, -INF , !P0 ;  /* 0xff80000072297808 */ /* 0x000fc40004000000 */
[CC--:B------:R-:W-:Y:S02]  /*4500*/  ISETP.GE.AND P1, PT, R6.reuse, R208.reuse, PT ;  /* 0x000000d00600720c */ /* 0x0c0fe40003f26270 */
[----:B------:R-:W-:Y:S02]  /*4510*/  ISETP.GE.AND P0, PT, R6, R207, PT ;  /* 0x000000cf0600720c */ /* 0x000fe40003f06270 */
[----:B------:R-:W-:Y:S02]  /*4520*/  FSEL R52, R143, -INF , !P5 ;  /* 0xff8000008f347808 */ /* 0x000fe40006800000 */
[----:B------:R-:W-:Y:S02]  /*4530*/  FSEL R61, R142, -INF , !P3 ;  /* 0xff8000008e3d7808 */ /* 0x000fe40005800000 */
[C---:B------:R-:W-:Y:S02]  /*4540*/  ISETP.GE.AND P3, PT, R7.reuse, R208, PT ;  /* 0x000000d00700720c */ /* 0x040fe40003f66270 */
[----:B------:R-:W-:-:S02]  /*4550*/  ISETP.LT.OR P5, PT, R7, R203, P2 ;  /* 0x000000cb0700720c */ /* 0x000fc400017a1670 */
[C---:B------:R-:W-:Y:S02]  /*4560*/  ISETP.LT.OR P2, PT, R6.reuse, R204, P1 ;  /* 0x000000cc0600720c */ /* 0x040fe40000f41670 */
[----:B------:R-:W-:Y:S02]  /*4570*/  ISETP.LT.OR P0, PT, R6, R203, P0 ;  /* 0x000000cb0600720c */ /* 0x000fe40000701670 */
[----:B------:R-:W-:Y:S02]  /*4580*/  ISETP.GE.AND P1, PT, R5, R208, PT ;  /* 0x000000d00500720c */ /* 0x000fe40003f26270 */
[----:B------:R-:W-:Y:S02]  /*4590*/  ISETP.LT.OR P3, PT, R7, R204, P3 ;  /* 0x000000cc0700720c */ /* 0x000fe40001f61670 */
[----:B------:R-:W-:Y:S02]  /*45a0*/  P2R R7, PR, RZ, 0x1 ;  /* 0x00000001ff077803 */ /* 0x000fe40000000000 */
[----:B------:R-:W-:-:S02]  /*45b0*/  ISETP.GE.AND P0, PT, R3, R208, PT ;  /* 0x000000d00300720c */ /* 0x000fc40003f06270 */
[-C--:B------:R-:W-:Y:S02]  /*45c0*/  ISETP.LT.OR P1, PT, R5, R204.reuse, P1 ;  /* 0x000000cc0500720c */ /* 0x080fe40000f21670 */
[----:B------:R-:W-:Y:S02]  /*45d0*/  ISETP.LT.OR P0, PT, R3, R204, P0 ;  /* 0x000000cc0300720c */ /* 0x000fe40000701670 */
[----:B------:R-:W-:Y:S02]  /*45e0*/  FSEL R74, R95, -INF , !P1 ;  /* 0xff8000005f4a7808 */ /* 0x000fe40004800000 */
[----:B------:R-:W-:Y:S02]  /*45f0*/  ISETP.GE.AND P1, PT, R9, R208, PT ;  /* 0x000000d00900720c */ /* 0x000fe40003f26270 */
[----:B------:R-:W-:Y:S02]  /*4600*/  P2R R6, PR, RZ, 0x20 ;  /* 0x00000020ff067803 */ /* 0x000fe40000000000 */
[----:B------:R-:W-:-:S02]  /*4610*/  FSEL R85, R85, -INF , !P0 ;  /* 0xff80000055557808 */ /* 0x000fc40004000000 */
[----:B------:R-:W-:Y:S01]  /*4620*/  ISETP.NE.AND P5, PT, R10, RZ, PT ;  /* 0x000000ff0a00720c */ /* 0x000fe20003fa5270 */
[----:B------:R-:W-:Y:S01]  /*4630*/  FMUL.FTZ R10, R33, c[0x0][0x2ec] ;  /* 0x0000bb00210a7a20 */ /* 0x000fe20000410000 */
[----:B------:R-:W-:Y:S02]  /*4640*/  FSEL R55, R96, -INF , !P2 ;  /* 0xff80000060377808 */ /* 0x000fe40005000000 */
[-C--:B------:R-:W-:Y:S01]  /*4650*/  ISETP.GE.AND P0, PT, R0, R207.reuse, PT ;  /* 0x000000cf0000720c */ /* 0x080fe20003f06270 */
[----:B------:R2:W3:Y:S01]  /*4660*/  MUFU.TANH R64, R10 ;  /* 0x0000000a00407308 */ /* 0x0004e20000002400 */
[----:B------:R-:W-:Y:S02]  /*4670*/  ISETP.LT.OR P1, PT, R9, R204, P1 ;  /* 0x000000cc0900720c */ /* 0x000fe40000f21670 */
[----:B------:R-:W-:Y:S02]  /*4680*/  ISETP.GE.AND P2, PT, R5, R207, PT ;  /* 0x000000cf0500720c */ /* 0x000fe40003f46270 */
[----:B------:R-:W-:-:S02]  /*4690*/  FSEL R42, R112, -INF , !P6 ;  /* 0xff800000702a7808 */ /* 0x000fc40007000000 */
[-C--:B------:R-:W-:Y:S02]  /*46a0*/  ISETP.LT.OR P0, PT, R0, R203.reuse, P0 ;  /* 0x000000cb0000720c */ /* 0x080fe40000701670 */
[----:B------:R-:W-:Y:S02]  /*46b0*/  FSEL R84, R84, -INF , !P1 ;  /* 0xff80000054547808 */ /* 0x000fe40004800000 */
[----:B------:R-:W-:Y:S01]  /*46c0*/  ISETP.LT.OR P6, PT, R5, R203, P2 ;  /* 0x000000cb0500720c */ /* 0x000fe200017c1670 */
[----:B------:R-:W-:Y:S01]  /*46d0*/  FMUL.FTZ R5, R19, c[0x0][0x2ec] ;  /* 0x0000bb0013057a20 */ /* 0x000fe20000410000 */
[-C--:B------:R-:W-:Y:S02]  /*46e0*/  ISETP.GE.AND P1, PT, R3, R207.reuse, PT ;  /* 0x000000cf0300720c */ /* 0x080fe40003f26270 */
[----:B------:R-:W-:Y:S01]  /*46f0*/  FSEL R43, R113, -INF , !P4 ;  /* 0xff800000712b7808 */ /* 0x000fe20006000000 */
[----:B--2---:R-:W-:Y:S01]  /*4700*/  FMUL.FTZ R10, R18, c[0x0][0x2ec] ;  /* 0x0000bb00120a7a20 */ /* 0x004fe20000410000 */
[----:B------:R-:W-:Y:S01]  /*4710*/  FSEL R40, R94, -INF , !P0 ;  /* 0xff8000005e287808 */ /* 0x000fe20004000000 */
[----:B-1----:R-:W-:Y:S01]  /*4720*/  HMMA.16816.F32 R16, R28, R12, R80 ;  /* 0x0000000c1c10723c */ /* 0x002fe20000001850 */
[----:B------:R-:W-:Y:S01]  /*4730*/  ISETP.GE.AND P0, PT, R9, R207, PT ;  /* 0x000000cf0900720c */ /* 0x000fe20003f06270 */
[----:B------:R1:W-:Y:S01]  /*4740*/  MUFU.TANH R63, R5 ;  /* 0x00000005003f7308 */ /* 0x0003e20000002400 */
[----:B------:R-:W-:-:S02]  /*4750*/  ISETP.LT.OR P4, PT, R3, R203, P1 ;  /* 0x000000cb0300720c */ /* 0x000fc40000f81670 */
[----:B------:R-:W-:Y:S02]  /*4760*/  IADD3 R3, R0, 0x20, RZ ;  /* 0x0000002000037810 */ /* 0x000fe40007ffe0ff */
[----:B------:R-:W-:Y:S01]  /*4770*/  FSEL R44, R99, -INF , !P3 ;  /* 0xff800000632c7808 */ /* 0x000fe20005800000 */
[----:B------:R-:W-:Y:S01]  /*4780*/  HMMA.16816.F32 R28, R28, R14, R56 ;  /* 0x0000000e1c1c723c */ /* 0x000fe20000001838 */
[----:B------:R-:W-:Y:S01]  /*4790*/  ISETP.LT.OR P3, PT, R9, R203, P0 ;  /* 0x000000cb0900720c */ /* 0x000fe20000761670 */
[----:B------:R-:W2:Y:S01]  /*47a0*/  MUFU.TANH R51, R10 ;  /* 0x0000000a00337308 */ /* 0x000ea20000002400 */
[C---:B------:R-:W-:Y:S02]  /*47b0*/  ISETP.GE.AND P0, PT, R3.reuse, R210, PT ;  /* 0x000000d20300720c */ /* 0x040fe40003f06270 */
[----:B------:R-:W-:Y:S02]  /*47c0*/  FSEL R33, R92, -INF , !P5 ;  /* 0xff8000005c217808 */ /* 0x000fe40006800000 */
[----:B------:R-:W-:-:S02]  /*47d0*/  ISETP.LT.OR P5, PT, R3, R206, P0 ;  /* 0x000000ce0300720c */ /* 0x000fc400007a1670 */
[----:B------:R-:W-:Y:S01]  /*47e0*/  ISETP.NE.AND P2, PT, R8, RZ, PT ;  /* 0x000000ff0800720c */ /* 0x000fe20003f45270 */
[----:B-1----:R-:W-:Y:S01]  /*47f0*/  FMUL.FTZ R5, R34, c[0x0][0x2ec] ;  /* 0x0000bb0022057a20 */ /* 0x002fe20000410000 */
[----:B------:R-:W-:Y:S02]  /*4800*/  ISETP.NE.AND P1, PT, R6, RZ, PT ;  /* 0x000000ff0600720c */ /* 0x000fe40003f25270 */
[----:B------:R-:W-:Y:S01]  /*4810*/  ISETP.NE.AND P0, PT, R7, RZ, PT ;  /* 0x000000ff0700720c */ /* 0x000fe20003f05270 */
[----:B------:R1:W-:Y:S01]  /*4820*/  MUFU.TANH R46, R5 ;  /* 0x00000005002e7308 */ /* 0x0003e20000002400 */
[----:B------:R-:W-:Y:S01]  /*4830*/  FSEL R34, R93, -INF , !P2 ;  /* 0xff8000005d227808 */ /* 0x000fe20005000000 */
[----:B------:R-:W-:Y:S01]  /*4840*/  FMUL.FTZ R6, R16, c[0x0][0x2ec] ;  /* 0x0000bb0010067a20 */ /* 0x000fe20000410000 */
[----:B------:R-:W-:Y:S01]  /*4850*/  FSEL R69, R69, -INF , !P0 ;  /* 0xff80000045457808 */ /* 0x000fe20004000000 */
[----:B------:R-:W-:Y:S01]  /*4860*/  FMUL.FTZ R17, R17, c[0x0][0x2ec] ;  /* 0x0000bb0011117a20 */ /* 0x000fe20000410000 */
[C---:B------:R-:W-:Y:S01]  /*4870*/  ISETP.GE.AND P2, PT, R3.reuse, R209, PT ;  /* 0x000000d10300720c */ /* 0x040fe20003f46270 */
[----:B------:R-:W-:Y:S01]  /*4880*/  FMUL.FTZ R18, R18, c[0x0][0x2ec] ;  /* 0x0000bb0012127a20 */ /* 0x000fe20000410000 */
[C---:B------:R-:W-:Y:S01]  /*4890*/  ISETP.GE.AND P0, PT, R3.reuse, R207, PT ;  /* 0x000000cf0300720c */ /* 0x040fe20003f06270 */
[----:B------:R4:W-:Y:S01]  /*48a0*/  MUFU.TANH R32, R6 ;  /* 0x0000000600207308 */ /* 0x0009e20000002400 */
[C---:B------:R-:W-:Y:S01]  /*48b0*/  ISETP.LT.OR P2, PT, R3.reuse, R205, P2 ;  /* 0x000000cd0300720c */ /* 0x040fe20001741670 */
[----:B------:R-:W-:Y:S01]  /*48c0*/  FMUL.FTZ R28, R28, c[0x0][0x2ec] ;  /* 0x0000bb001c1c7a20 */ /* 0x000fe20000410000 */
[----:B------:R-:W-:Y:S01]  /*48d0*/  ISETP.LT.OR P0, PT, R3, R203, P0 ;  /* 0x000000cb0300720c */ /* 0x000fe20000701670 */
[----:B------:R-:W-:Y:S01]  /*48e0*/  FMUL.FTZ R29, R29, c[0x0][0x2ec] ;  /* 0x0000bb001d1d7a20 */ /* 0x000fe20000410000 */
[----:B------:R-:W-:Y:S01]  /*48f0*/  P2R R8, PR, RZ, 0x4 ;  /* 0x00000004ff087803 */ /* 0x000fe20000000000 */
[----:B------:R-:W-:Y:S01]  /*4900*/  FMUL.FTZ R19, R19, c[0x0][0x2ec] ;  /* 0x0000bb0013137a20 */ /* 0x000fe20000410000 */
[----:B------:R-:W-:Y:S01]  /*4910*/  P2R R16, PR, RZ, 0x1 ;  /* 0x00000001ff107803 */ /* 0x000fe20000000000 */
[----:B-1----:R-:W-:Y:S01]  /*4920*/  FMUL.FTZ R5, R35, c[0x0][0x2ec] ;  /* 0x0000bb0023057a20 */ /* 0x002fe20000410000 */
[----:B------:R-:W-:Y:S01]  /*4930*/  FSEL R35, R91, -INF , !P1 ;  /* 0xff8000005b237808 */ /* 0x000fe20004800000 */
[----:B------:R-:W1:Y:S01]  /*4940*/  MUFU.TANH R28, R28 ;  /* 0x0000001c001c7308 */ /* 0x000e620000002400 */
[----:B------:R-:W-:Y:S01]  /*4950*/  ISETP.GE.AND P1, PT, R3, R208, PT ;  /* 0x000000d00300720c */ /* 0x000fe20003f26270 */
[----:B------:R-:W-:Y:S01]  /*4960*/  FMUL.FTZ R30, R30, c[0x0][0x2ec] ;  /* 0x0000bb001e1e7a20 */ /* 0x000fe20000410000 */
[----:B------:R-:W-:Y:S01]  /*4970*/  FSEL R104, R72, -INF , !P5 ;  /* 0xff80000048687808 */ /* 0x000fe20006800000 */
[----:B------:R-:W-:Y:S01]  /*4980*/  FMUL.FTZ R31, R31, c[0x0][0x2ec] ;  /* 0x0000bb001f1f7a20 */ /* 0x000fe20000410000 */
[----:B------:R-:W-:-:S02]  /*4990*/  ISETP.LT.OR P1, PT, R3, R204, P1 ;  /* 0x000000cc0300720c */ /* 0x000fc40000f21670 */
[C---:B------:R-:W-:Y:S01]  /*49a0*/  IADD3 R3, R0.reuse, 0x28, RZ ;  /* 0x0000002800037810 */ /* 0x040fe20007ffe0ff */
[----:B------:R5:W1:Y:S01]  /*49b0*/  MUFU.TANH R45, R5 ;  /* 0x00000005002d7308 */ /* 0x000a620000002400 */
[----:B------:R-:W-:Y:S02]  /*49c0*/  P2R R7, PR, RZ, 0x2 ;  /* 0x00000002ff077803 */ /* 0x000fe40000000000 */
[C---:B------:R-:W-:Y:S02]  /*49d0*/  ISETP.GE.AND P0, PT, R3.reuse, R210, PT ;  /* 0x000000d20300720c */ /* 0x040fe40003f06270 */
[----:B----4-:R-:W-:Y:S02]  /*49e0*/  IADD3 R6, R0, 0x29, RZ ;  /* 0x0000002900067810 */ /* 0x010fe40007ffe0ff */
[----:B------:R-:W-:Y:S01]  /*49f0*/  ISETP.LT.OR P0, PT, R3, R206, P0 ;  /* 0x000000ce0300720c */ /* 0x000fe20000701670 */
[----:B------:R-:W4:Y:S01]  /*4a00*/  MUFU.TANH R17, R17 ;  /* 0x0000001100117308 */ /* 0x000f220000002400 */
[----:B------:R-:W-:-:S02]  /*4a10*/  FSEL R75, R75, -INF , !P4 ;  /* 0xff8000004b4b7808 */ /* 0x000fc40006000000 */
[----:B------:R-:W-:Y:S02]  /*4a20*/  FSEL R123, R70, -INF , !P0 ;  /* 0xff800000467b7808 */ /* 0x000fe40004000000 */
[----:B------:R-:W-:Y:S02]  /*4a30*/  FSEL R68, R68, -INF , !P6 ;  /* 0xff80000044447808 */ /* 0x000fe40007000000 */
[----:B------:R-:W-:Y:S01]  /*4a40*/  ISETP.GE.AND P4, PT, R6, R210, PT ;  /* 0x000000d20600720c */ /* 0x000fe20003f86270 */
[----:B------:R-:W1:Y:S01]  /*4a50*/  MUFU.TANH R29, R29 ;  /* 0x0000001d001d7308 */ /* 0x000e620000002400 */
[----:B-----5:R-:W-:Y:S02]  /*4a60*/  IADD3 R5, R0, 0x21, RZ ;  /* 0x0000002100057810 */ /* 0x020fe40007ffe0ff */
[----:B------:R-:W-:Y:S02]  /*4a70*/  ISETP.NE.AND P6, PT, R8, RZ, PT ;  /* 0x000000ff0800720c */ /* 0x000fe40003fc5270 */
[C---:B------:R-:W-:Y:S01]  /*4a80*/  ISETP.GE.AND P2, PT, R5.reuse, R208, PT ;  /* 0x000000d00500720c */ /* 0x040fe20003f46270 */
[----:B------:R-:W-:Y:S01]  /*4a90*/  HMMA.16816.F32 R8, R20, R12, R36 ;  /* 0x0000000c1408723c */ /* 0x000fe20000001824 */
[C---:B------:R-:W-:Y:S01]  /*4aa0*/  ISETP.GE.AND P0, PT, R5.reuse, R207, PT ;  /* 0x000000cf0500720c */ /* 0x040fe20003f06270 */
[----:B------:R-:W-:Y:S01]  /*4ab0*/  MUFU.TANH R18, R18 ;  /* 0x0000001200127308 */ /* 0x000fe20000002400 */
[----:B------:R-:W-:-:S02]  /*4ac0*/  ISETP.LT.OR P5, PT, R5, R204, P2 ;  /* 0x000000cc0500720c */ /* 0x000fc400017a1670 */
[----:B------:R-:W-:Y:S02]  /*4ad0*/  ISETP.LT.OR P2, PT, R5, R203, P0 ;  /* 0x000000cb0500720c */ /* 0x000fe40000741670 */
[----:B------:R-:W-:Y:S01]  /*4ae0*/  ISETP.GE.AND P0, PT, R3, R209, PT ;  /* 0x000000d10300720c */ /* 0x000fe20003f06270 */
[----:B------:R-:W-:Y:S01]  /*4af0*/  HMMA.16816.F32 R20, R20, R14, R24 ;  /* 0x0000000e1414723c */ /* 0x000fe20000001818 */
[----:B------:R-:W-:Y:S01]  /*4b00*/  ISETP.GE.AND P1, PT, R5, R210, PT ;  /* 0x000000d20500720c */ /* 0x000fe20003f26270 */
[----:B------:R-:W-:Y:S01]  /*4b10*/  MUFU.TANH R19, R19 ;  /* 0x0000001300137308 */ /* 0x000fe20000002400 */
[----:B------:R-:W-:Y:S02]  /*4b20*/  ISETP.LT.OR P0, PT, R3, R205, P0 ;  /* 0x000000cd0300720c */ /* 0x000fe40000701670 */
[----:B------:R-:W-:Y:S02]  /*4b30*/  ISETP.LT.OR P1, PT, R5, R206, P1 ;  /* 0x000000ce0500720c */ /* 0x000fe40000f21670 */
[----:B------:R-:W-:-:S02]  /*4b40*/  FSEL R145, R66, -INF , !P0 ;  /* 0xff80000042917808 */ /* 0x000fc40004000000 */
[-C--:B------:R-:W-:Y:S01]  /*4b50*/  ISETP.GE.AND P0, PT, R6, R209.reuse, PT ;  /* 0x000000d10600720c */ /* 0x080fe20003f06270 */
[----:B------:R-:W-:Y:S01]  /*4b60*/  MUFU.TANH R30, R30 ;  /* 0x0000001e001e7308 */ /* 0x000fe20000002400 */
[----:B------:R-:W-:Y:S02]  /*4b70*/  FSEL R96, R90, -INF , !P3 ;  /* 0xff8000005a607808 */ /* 0x000fe40005800000 */
[----:B------:R-:W-:Y:S02]  /*4b80*/  ISETP.GE.AND P3, PT, R5, R209, PT ;  /* 0x000000d10500720c */ /* 0x000fe40003f66270 */
[----:B------:R-:W-:Y:S01]  /*4b90*/  FSEL R105, R86, -INF , !P1 ;  /* 0xff80000056697808 */ /* 0x000fe20004800000 */
[----:B------:R-:W-:Y:S01]  /*4ba0*/  FMUL.FTZ R8, R8, c[0x0][0x2ec] ;  /* 0x0000bb0008087a20 */ /* 0x000fe20000410000 */
[C---:B------:R-:W-:Y:S01]  /*4bb0*/  ISETP.LT.OR P1, PT, R6.reuse, R206, P4 ;  /* 0x000000ce0600720c */ /* 0x040fe20002721670 */
[----:B------:R-:W-:Y:S01]  /*4bc0*/  FMUL.FTZ R9, R9, c[0x0][0x2ec] ;  /* 0x0000bb0009097a20 */ /* 0x000fe20000410000 */
[-C--:B------:R-:W-:Y:S01]  /*4bd0*/  ISETP.LT.OR P0, PT, R6, R205.reuse, P0 ;  /* 0x000000cd0600720c */ /* 0x080fe20000701670 */
[----:B------:R5:W1:Y:S01]  /*4be0*/  MUFU.TANH R12, R8 ;  /* 0x00000008000c7308 */ /* 0x000a620000002400 */
[----:B------:R-:W-:Y:S01]  /*4bf0*/  ISETP.LT.OR P3, PT, R5, R205, P3 ;  /* 0x000000cd0500720c */ /* 0x000fe20001f61670 */
[----:B------:R-:W-:Y:S01]  /*4c00*/  FMUL.FTZ R10, R10, c[0x0][0x2ec] ;  /* 0x0000bb000a0a7a20 */ /* 0x000fe20000410000 */
[----:B------:R-:W-:Y:S01]  /*4c10*/  FSEL R139, R67, -INF , !P1 ;  /* 0xff800000438b7808 */ /* 0x000fe20004800000 */
[----:B------:R-:W-:Y:S01]  /*4c20*/  FMUL.FTZ R20, R20, c[0x0][0x2ec] ;  /* 0x0000bb0014147a20 */ /* 0x000fe20000410000 */
[----:B------:R-:W-:Y:S01]  /*4c30*/  P2R R5, PR, RZ, 0x4 ;  /* 0x00000004ff057803 */ /* 0x000fe20000000000 */
[----:B------:R-:W-:Y:S01]  /*4c40*/  FMUL.FTZ R21, R21, c[0x0][0x2ec] ;  /* 0x0000bb0015157a20 */ /* 0x000fe20000410000 */
[----:B------:R-:W-:Y:S01]  /*4c50*/  FSEL R142, R87, -INF , !P0 ;  /* 0xff800000578e7808 */ /* 0x000fe20004000000 */
[----:B------:R-:W1:Y:S01]  /*4c60*/  MUFU.TANH R31, R31 ;  /* 0x0000001f001f7308 */ /* 0x000e620000002400 */
[-C--:B------:R-:W-:Y:S01]  /*4c70*/  ISETP.GE.AND P2, PT, R3, R208.reuse, PT ;  /* 0x000000d00300720c */ /* 0x080fe20003f46270 */
[----:B------:R-:W-:Y:S01]  /*4c80*/  FMUL.FTZ R11, R11, c[0x0][0x2ec] ;  /* 0x0000bb000b0b7a20 */ /* 0x000fe20000410000 */
[----:B------:R-:W-:Y:S01]  /*4c90*/  ISETP.GE.AND P1, PT, R3, R207, PT ;  /* 0x000000cf0300720c */ /* 0x000fe20003f26270 */
[----:B------:R-:W-:Y:S01]  /*4ca0*/  FMUL.FTZ R22, R22, c[0x0][0x2ec] ;  /* 0x0000bb0016167a20 */ /* 0x000fe20000410000 */
[----:B------:R-:W-:Y:S01]  /*4cb0*/  ISETP.GE.AND P0, PT, R6, R208, PT ;  /* 0x000000d00600720c */ /* 0x000fe20003f06270 */
[----:B------:R-:W-:Y:S01]  /*4cc0*/  FMUL.FTZ R23, R23, c[0x0][0x2ec] ;  /* 0x0000bb0017177a20 */ /* 0x000fe20000410000 */
[----:B------:R-:W-:Y:S01]  /*4cd0*/  FSEL R143, R89, -INF , !P6 ;  /* 0xff800000598f7808 */ /* 0x000fe20007000000 */
[----:B------:R-:W1:Y:S01]  /*4ce0*/  MUFU.TANH R9, R9 ;  /* 0x0000000900097308 */ /* 0x000e620000002400 */
[----:B------:R-:W-:-:S02]  /*4cf0*/  ISETP.LT.OR P4, PT, R3, R204, P2 ;  /* 0x000000cc0300720c */ /* 0x000fc40001781670 */
[----:B------:R-:W-:Y:S02]  /*4d00*/  ISETP.LT.OR P6, PT, R3, R203, P1 ;  /* 0x000000cb0300720c */ /* 0x000fe40000fc1670 */
[----:B------:R-:W-:Y:S02]  /*4d10*/  ISETP.LT.OR P0, PT, R6, R204, P0 ;  /* 0x000000cc0600720c */ /* 0x000fe40000701670 */
[----:B------:R-:W-:Y:S01]  /*4d20*/  IADD3 R3, R0, 0x30, RZ ;  /* 0x0000003000037810 */ /* 0x000fe20007ffe0ff */
[----:B------:R-:W1:Y:S01]  /*4d30*/  MUFU.TANH R20, R20 ;  /* 0x0000001400147308 */ /* 0x000e620000002400 */
[----:B------:R-:W-:Y:S02]  /*4d40*/  FSEL R144, R88, -INF , !P3 ;  /* 0xff80000058907808 */ /* 0x000fe40005800000 */
[----:B------:R-:W-:Y:S02]  /*4d50*/  ISETP.NE.AND P3, PT, R7, RZ, PT ;  /* 0x000000ff0700720c */ /* 0x000fe40003f65270 */
[----:B---3--:R-:W-:-:S02]  /*4d60*/  FSEL R119, R64, -INF , !P0 ;  /* 0xff80000040777808 */ /* 0x008fc40004000000 */
[----:B------:R-:W-:Y:S01]  /*4d70*/  ISETP.GE.AND P1, PT, R6, R207, PT ;  /* 0x000000cf0600720c */ /* 0x000fe20003f26270 */
[----:B------:R-:W3:Y:S01]  /*4d80*/  MUFU.TANH R21, R21 ;  /* 0x0000001500157308 */ /* 0x000ee20000002400 */
[----:B------:R-:W-:Y:S02]  /*4d90*/  ISETP.GE.AND P2, PT, R3, R210, PT ;  /* 0x000000d20300720c */ /* 0x000fe40003f46270 */
[----:B------:R-:W-:Y:S02]  /*4da0*/  ISETP.NE.AND P0, PT, R16, RZ, PT ;  /* 0x000000ff1000720c */ /* 0x000fe40003f05270 */
[----:B------:R-:W-:Y:S02]  /*4db0*/  FSEL R116, R73, -INF , !P3 ;  /* 0xff80000049747808 */ /* 0x000fe40005800000 */
[----:B------:R-:W-:Y:S01]  /*4dc0*/  FSEL R117, R71, -INF , !P5 ;  /* 0xff80000047757808 */ /* 0x000fe20006800000 */
[----:B------:R-:W1:Y:S01]  /*4dd0*/  MUFU.TANH R10, R10 ;  /* 0x0000000a000a7308 */ /* 0x000e620000002400 */
[----:B------:R-:W-:-:S02]  /*4de0*/  ISETP.LT.OR P3, PT, R6, R203, P1 ;  /* 0x000000cb0600720c */ /* 0x000fc40000f61670 */
[----:B------:R-:W-:Y:S02]  /*4df0*/  ISETP.LT.OR P5, PT, R3, R206, P2 ;  /* 0x000000ce0300720c */ /* 0x000fe400017a1670 */
[----:B--2---:R-:W-:Y:S02]  /*4e00*/  FSEL R121, R51, -INF , !P0 ;  /* 0xff80000033797808 */ /* 0x004fe40004000000 */
[C---:B------:R-:W-:Y:S01]  /*4e10*/  ISETP.GE.AND P2, PT, R3.reuse, R209, PT ;  /* 0x000000d10300720c */ /* 0x040fe20003f46270 */
[----:B------:R-:W2:Y:S01]  /*4e20*/  MUFU.TANH R11, R11 ;  /* 0x0000000b000b7308 */ /* 0x000ea20000002400 */
[C---:B------:R-:W-:Y:S02]  /*4e30*/  ISETP.GE.AND P1, PT, R3.reuse, R208, PT ;  /* 0x000000d00300720c */ /* 0x040fe40003f26270 */
[C---:B------:R-:W-:Y:S02]  /*4e40*/  ISETP.GE.AND P0, PT, R3.reuse, R207, PT ;  /* 0x000000cf0300720c */ /* 0x040fe40003f06270 */
[----:B------:R-:W-:-:S02]  /*4e50*/  ISETP.LT.OR P2, PT, R3, R205, P2 ;  /* 0x000000cd0300720c */ /* 0x000fc40001741670 */
[C---:B------:R-:W-:Y:S01]  /*4e60*/  ISETP.LT.OR P1, PT, R3.reuse, R204, P1 ;  /* 0x000000cc0300720c */ /* 0x040fe20000f21670 */
[----:B------:R-:W1:Y:S01]  /*4e70*/  MUFU.TANH R22, R22 ;  /* 0x0000001600167308 */ /* 0x000e620000002400 */
[----:B------:R-:W-:Y:S02]  /*4e80*/  ISETP.LT.OR P0, PT, R3, R203, P0 ;  /* 0x000000cb0300720c */ /* 0x000fe40000701670 */
[----:B------:R-:W-:Y:S02]  /*4e90*/  IADD3 R3, R0, 0x38, RZ ;  /* 0x0000003800037810 */ /* 0x000fe40007ffe0ff */
[----:B------:R-:W-:Y:S02]  /*4ea0*/  FSEL R118, R65, -INF , !P4 ;  /* 0xff80000041767808 */ /* 0x000fe40006000000 */
[----:B-----5:R-:W-:Y:S01]  /*4eb0*/  P2R R8, PR, RZ, 0x1 ;  /* 0x00000001ff087803 */ /* 0x020fe20000000000 */
[----:B------:R-:W5:Y:S01]  /*4ec0*/  MUFU.TANH R23, R23 ;  /* 0x0000001700177308 */ /* 0x000f620000002400 */
[----:B------:R-:W-:-:S02]  /*4ed0*/  ISETP.NE.AND P4, PT, R5, RZ, PT ;  /* 0x000000ff0500720c */ /* 0x000fc40003f85270 */
[C---:B------:R-:W-:Y:S02]  /*4ee0*/  ISETP.GE.AND P0, PT, R3.reuse, R210, PT ;  /* 0x000000d20300720c */ /* 0x040fe40003f06270 */
[C---:B------:R-:W-:Y:S02]  /*4ef0*/  IADD3 R5, R0.reuse, 0x31, RZ ;  /* 0x0000003100057810 */ /* 0x040fe40007ffe0ff */
[----:B------:R-:W-:Y:S02]  /*4f00*/  P2R R6, PR, RZ, 0x2 ;  /* 0x00000002ff067803 */ /* 0x000fe40000000000 */
[----:B------:R-:W-:Y:S02]  /*4f10*/  ISETP.LT.OR P0, PT, R3, R206, P0 ;  /* 0x000000ce0300720c */ /* 0x000fe40000701670 */
[----:B------:R-:W-:Y:S02]  /*4f20*/  ISETP.GE.AND P1, PT, R5, R210, PT ;  /* 0x000000d20500720c */ /* 0x000fe40003f26270 */
[----:B------:R-:W-:-:S02]  /*4f30*/  IADD3 R0, R0, 0x39, RZ ;  /* 0x0000003900007810 */ /* 0x000fc40007ffe0ff */
[----:B-1----:R-:W-:Y:S02]  /*4f40*/  FSEL R127, R28, -INF , !P0 ;  /* 0xff8000001c7f7808 */ /* 0x002fe40004000000 */
[----:B------:R-:W-:Y:S02]  /*4f50*/  FSEL R124, R45, -INF , !P3 ;  /* 0xff8000002d7c7808 */ /* 0x000fe40005800000 */
[C---:B------:R-:W-:Y:S02]  /*4f60*/  ISETP.LT.OR P1, PT, R5.reuse, R206, P1 ;  /* 0x000000ce0500720c */ /* 0x040fe40000f21670 */
[----:B------:R-:W-:Y:S02]  /*4f70*/  ISETP.GE.AND P0, PT, R5, R207, PT ;  /* 0x000000cf0500720c */ /* 0x000fe40003f06270 */
[----:B------:R-:W-:Y:S02]  /*4f80*/  ISETP.GE.AND P3, PT, R0, R210, PT ;  /* 0x000000d20000720c */ /* 0x000fe40003f66270 */
[----:B------:R-:W-:-:S02]  /*4f90*/  FSEL R120, R63, -INF , !P4 ;  /* 0xff8000003f787808 */ /* 0x000fc40006000000 */
[----:B----4-:R-:W-:Y:S02]  /*4fa0*/  FSEL R126, R17, -INF , !P1 ;  /* 0xff800000117e7808 */ /* 0x010fe40004800000 */
[C---:B------:R-:W-:Y:S02]  /*4fb0*/  ISETP.LT.OR P4, PT, R5.reuse, R203, P0 ;  /* 0x000000cb0500720c */ /* 0x040fe40000781670 */
[----:B------:R-:W-:Y:S02]  /*4fc0*/  ISETP.GE.AND P1, PT, R5, R208, PT ;  /* 0x000000d00500720c */ /* 0x000fe40003f26270 */
[----:B------:R-:W-:Y:S02]  /*4fd0*/  ISETP.LT.OR P0, PT, R0, R206, P3 ;  /* 0x000000ce0000720c */ /* 0x000fe40001f01670 */
[----:B------:R-:W-:Y:S02]  /*4fe0*/  FSEL R122, R46, -INF , !P6 ;  /* 0xff8000002e7a7808 */ /* 0x000fe40007000000 */
[----:B------:R-:W-:-:S02]  /*4ff0*/  ISETP.NE.AND P6, PT, R6, RZ, PT ;  /* 0x000000ff0600720c */ /* 0x000fc40003fc5270 */
[----:B------:R-:W-:Y:S02]  /*5000*/  FSEL R125, R32, -INF , !P5 ;  /* 0xff800000207d7808 */ /* 0x000fe40006800000 */
[----:B------:R-:W-:Y:S02]  /*5010*/  P2R R7, PR, RZ, 0x4 ;  /* 0x00000004ff077803 */ /* 0x000fe40000000000 */
[----:B------:R-:W-:Y:S02]  /*5020*/  ISETP.LT.OR P5, PT, R5, R204, P1 ;  /* 0x000000cc0500720c */ /* 0x000fe40000fa1670 */
[----:B------:R-:W-:Y:S02]  /*5030*/  FSEL R133, R29, -INF , !P0 ;  /* 0xff8000001d857808 */ /* 0x000fe40004000000 */
[-C--:B------:R-:W-:Y:S02]  /*5040*/  ISETP.GE.AND P2, PT, R5, R209.reuse, PT ;  /* 0x000000d10500720c */ /* 0x080fe40003f46270 */
[----:B------:R-:W-:-:S02]  /*5050*/  ISETP.GE.AND P1, PT, R3, R209, PT ;  /* 0x000000d10300720c */ /* 0x000fc40003f26270 */
[----:B------:R-:W-:Y:S02]  /*5060*/  ISETP.GE.AND P0, PT, R0, R209, PT ;  /* 0x000000d10000720c */ /* 0x000fe40003f06270 */
[----:B------:R-:W-:Y:S02]  /*5070*/  FSEL R132, R12, -INF , !P6 ;  /* 0xff8000000c847808 */ /* 0x000fe40007000000 */
[----:B------:R-:W-:Y:S02]  /*5080*/  ISETP.GT.AND P6, PT, R213, R246, PT ;  /* 0x000000f6d500720c */ /* 0x000fe40003fc4270 */
[-C--:B------:R-:W-:Y:S02]  /*5090*/  ISETP.LT.OR P2, PT, R5, R205.reuse, P2 ;  /* 0x000000cd0500720c */ /* 0x080fe40001741670 */
[----:B------:R-:W-:Y:S02]  /*50a0*/  ISETP.NE.AND P3, PT, R7, RZ, PT ;  /* 0x000000ff0700720c */ /* 0x000fe40003f65270 */
[----:B------:R-:W-:-:S02]  /*50b0*/  ISETP.LT.OR P1, PT, R3, R205, P1 ;  /* 0x000000cd0300720c */ /* 0x000fc40000f21670 */
[----:B------:R-:W-:Y:S02]  /*50c0*/  ISETP.LT.OR P0, PT, R0, R205, P0 ;  /* 0x000000cd0000720c */ /* 0x000fe40000701670 */
        /* <DEDUP_REMOVED lines=9> */
[C---:B------:R-:W-:Y:S02]  /*5160*/  ISETP.LT.OR P3, PT, R3.reuse, R204, P3 ;  /* 0x000000cc0300720c */ /* 0x040fe40001f61670 */
[----:B------:R-:W-:-:S02]  /*5170*/  ISETP.LT.OR P2, PT, R3, R203, P2 ;  /* 0x000000cb0300720c */ /* 0x000fc40001741670 */
[C---:B------:R-:W-:Y:S02]  /*5180*/  ISETP.LT.OR P1, PT, R0.reuse, R204, P1 ;  /* 0x000000cc0000720c */ /* 0x040fe40000f21670 */
[----:B------:R-:W-:Y:S01]  /*5190*/  ISETP.LT.OR P0, PT, R0, R203, P0 ;  /* 0x000000cb0000720c */ /* 0x000fe20000701670 */
[----:B------:R-:W-:Y:S01]  /*51a0*/  IMAD.IADD R0, R141, 0x1, R140 ;  /* 0x000000018d007824 */ /* 0x000fe200078e028c */
[----:B------:R-:W-:Y:S02]  /*51b0*/  ISETP.NE.AND P5, PT, R8, RZ, PT ;  /* 0x000000ff0800720c */ /* 0x000fe40003fa5270 */
[----:B------:R-:W-:Y:S02]  /*51c0*/  FSEL R135, R20, -INF , !P3 ;  /* 0xff80000014877808 */ /* 0x000fe40005800000 */
[----:B---3--:R-:W-:Y:S02]  /*51d0*/  FSEL R136, R21, -INF , !P1 ;  /* 0xff80000015887808 */ /* 0x008fe40004800000 */
[----:B------:R-:W-:-:S02]  /*51e0*/  FSEL R137, R10, -INF , !P5 ;  /* 0xff8000000a897808 */ /* 0x000fc40006800000 */
[----:B--2---:R-:W-:Y:S02]  /*51f0*/  FSEL R138, R11, -INF , !P4 ;  /* 0xff8000000b8a7808 */ /* 0x004fe40006000000 */
[----:B------:R-:W-:Y:S02]  /*5200*/  FSEL R140, R22, -INF , !P2 ;  /* 0xff800000168c7808 */ /* 0x000fe40005000000 */
[----:B-----5:R-:W-:Y:S01]  /*5210*/  FSEL R141, R23, -INF , !P0 ;  /* 0xff800000178d7808 */ /* 0x020fe20004000000 */
        /* <DEDUP_REMOVED lines=48> */
.L_x_1915:
[----:B------:R-:W-:Y:S05]  /*5520*/  BSYNC B0 ;  /* 0x0000000000007941 */ /* 0x000fea0003800000 */
.L_x_1914:
[----:B------:R-:W0:Y:S02]  /*5530*/  LDGDEPBAR ;  /* 0x00000000000079af */ /* 0x000e240000000000 */
.L_x_1913:
        /* <DEDUP_REMOVED lines=12> */
[----:B------:R-:W-:Y:S01]  /*5600*/  FMNMX.FTZ R3, R41, R42, !PT ;  /* 0x0000002a29037209 */ /* 0x000fe20007810000 */
[----:B------:R-:W-:Y:S01]  /*5610*/  LDSM.16.MT88.4 R28, [R190+0x6800] ;  /* 0x00680000be1c783b */ /* 0x000fe20000004200 */
[----:B------:R-:W-:Y:S02]  /*5620*/  FMNMX.FTZ R5, R97, R5, !PT ;  /* 0x0000000561057209 */ /* 0x000fe40007810000 */
[----:B------:R-:W-:Y:S01]  /*5630*/  FMNMX.FTZ R3, R43, R3, !PT ;  /* 0x000000032b037209 */ /* 0x000fe20007810000 */
[----:B------:R-:W-:Y:S01]  /*5640*/  LDSM.16.MT88.4 R36, [R191+0x6800] ;  /* 0x00680000bf24783b */ /* 0x000fe20000004200 */
        /* <DEDUP_REMOVED lines=35> */
[----:B------:R-:W3:Y:S01]  /*5880*/  SHFL.BFLY PT, R71, R3, 0x2, 0x1f ;  /* 0x0c401f0003477f89 */ /* 0x000ee200000e0000 */
[----:B------:R-:W-:Y:S02]  /*5890*/  FMNMX.FTZ R5, R137, R5, !PT ;  /* 0x0000000589057209 */ /* 0x000fe40007810000 */
[----:B--2---:R-:W-:Y:S02]  /*58a0*/  FMNMX.FTZ R73, R73, R7, !PT ;  /* 0x0000000749497209 */ /* 0x004fe40007810000 */
[----:B------:R-:W-:-:S02]  /*58b0*/  FMNMX.FTZ R70, R138, R5, !PT ;  /* 0x000000058a467209 */ /* 0x000fc40007810000 */
[----:B------:R-:W-:Y:S01]  /*58c0*/  FMNMX.FTZ R5, R61, R6, !PT ;  /* 0x000000063d057209 */ /* 0x000fe20007810000 */
[----:B------:R-:W2:Y:S01]  /*58d0*/  SHFL.BFLY PT, R7, R73, 0x1, 0x1f ;  /* 0x0c201f0049077f89 */ /* 0x000ea200000e0000 */
[----:B------:R-:W-:Y:S02]  /*58e0*/  FMNMX.FTZ R70, R140, R70, !PT ;  /* 0x000000468c467209 */ /* 0x000fe40007810000 */
[----:B------:R-:W-:Y:S02]  /*58f0*/  FMNMX.FTZ R5, R62, R5, !PT ;  /* 0x000000053e057209 */ /* 0x000fe40007810000 */
[----:B------:R-:W-:Y:S02]  /*5900*/  FMNMX.FTZ R70, R141, R70, !PT ;  /* 0x000000468d467209 */ /* 0x000fe40007810000 */
[----:B------:R-:W-:-:S03]  /*5910*/  FMNMX.FTZ R5, R128, R5, !PT ;  /* 0x0000000580057209 */ /* 0x000fc60007810000 */
[----:B------:R-:W4:Y:S01]  /*5920*/  SHFL.BFLY PT, R6, R70, 0x2, 0x1f ;  /* 0x0c401f0046067f89 */ /* 0x000f2200000e0000 */
[----:B---3--:R-:W-:Y:S02]  /*5930*/  FMNMX.FTZ R71, R3, R71, !PT ;  /* 0x0000004703477209 */ /* 0x008fe40007810000 */
[----:B------:R-:W-:-:S03]  /*5940*/  FMNMX.FTZ R3, R129, R5, !PT ;  /* 0x0000000581037209 */ /* 0x000fc60007810000 */
[----:B------:R-:W3:Y:S01]  /*5950*/  SHFL.BFLY PT, R8, R71, 0x1, 0x1f ;  /* 0x0c201f0047087f89 */ /* 0x000ee200000e0000 */
[----:B------:R-:W-:Y:S02]  /*5960*/  FMNMX.FTZ R3, R130, R3, !PT ;  /* 0x0000000382037209 */ /* 0x000fe40007810000 */
[----:B--2---:R-:W-:Y:S02]  /*5970*/  FMNMX.FTZ R73, R73, R7, !PT ;  /* 0x0000000749497209 */ /* 0x004fe40007810000 */
[----:B------:R-:W-:Y:S02]  /*5980*/  FMNMX.FTZ R3, R131, R3, !PT ;  /* 0x0000000383037209 */ /* 0x000fe40007810000 */
[----:B------:R-:W-:Y:S02]  /*5990*/  FSETP.NEU.FTZ.AND P0, PT, R73, -INF , PT ;  /* 0xff8000004900780b */ /* 0x000fe40003f1d000 */
[----:B------:R-:W-:Y:S01]  /*59a0*/  FMNMX.FTZ R5, R143, R3, !PT ;  /* 0x000000038f057209 */ /* 0x000fe20007810000 */
[----:B------:R-:W-:-:S03]  /*59b0*/  FMUL.FTZ R3, R73, c[0x0][0x23c] ;  /* 0x00008f0049037a20 */ /* 0x000fc60000410000 */
[----:B------:R-:W-:Y:S02]  /*59c0*/  FMNMX.FTZ R5, R144, R5, !PT ;  /* 0x0000000590057209 */ /* 0x000fe40007810000 */
[----:B------:R-:W-:Y:S02]  /*59d0*/  FSEL R3, R3, RZ, P0 ;  /* 0x000000ff03037208 */ /* 0x000fe40000000000 */
[----:B----4-:R-:W-:Y:S02]  /*59e0*/  FMNMX.FTZ R70, R70, R6, !PT ;  /* 0x0000000646467209 */ /* 0x010fe40007810000 */
[----:B------:R-:W-:Y:S01]  /*59f0*/  FMNMX.FTZ R6, R145, R5, !PT ;  /* 0x0000000591067209 */ /* 0x000fe20007810000 */
[----:B------:R-:W-:Y:S02]  /*5a00*/  FFMA.FTZ R5, R48, c[0x0][0x23c], -R3 ;  /* 0x00008f0030057a23 */ /* 0x000fe40000010803 */
[----:B------:R-:W2:Y:S01]  /*5a10*/  SHFL.BFLY PT, R9, R70, 0x1, 0x1f ;  /* 0x0c201f0046097f89 */ /* 0x000ea200000e0000 */
[----:B------:R-:W-:Y:S01]  /*5a20*/  FMNMX.FTZ R6, R142, R6, !PT ;  /* 0x000000068e067209 */ /* 0x000fe20007810000 */
[----:B------:R4:W-:Y:S01]  /*5a30*/  MUFU.EX2 R222, R5 ;  /* 0x0000000500de7308 */ /* 0x0009e20000000800 */
[----:B---3--:R-:W-:-:S04]  /*5a40*/  FMNMX.FTZ R71, R71, R8, !PT ;  /* 0x0000000847477209 */ /* 0x008fc80007810000 */
[C---:B------:R-:W-:Y:S01]  /*5a50*/  FSETP.NEU.FTZ.AND P0, PT, R71.reuse, -INF , PT ;  /* 0xff8000004700780b */ /* 0x040fe20003f1d000 */
[----:B-1----:R-:W-:-:S05]  /*5a60*/  FMUL.FTZ R13, R71, c[0x0][0x23c] ;  /* 0x00008f00470d7a20 */ /* 0x002fca0000410000 */
[----:B------:R-:W-:Y:S02]  /*5a70*/  FSEL R13, R13, RZ, P0 ;  /* 0x000000ff0d0d7208 */ /* 0x000fe40000000000 */
[----:B----4-:R-:W-:Y:S01]  /*5a80*/  FMNMX.FTZ R5, R147, R6, !PT ;  /* 0x0000000693057209 */ /* 0x010fe20007810000 */
[----:B------:R-:W-:-:S03]  /*5a90*/  FFMA.FTZ R6, R49, c[0x0][0x23c], -R3 ;  /* 0x00008f0031067a23 */ /* 0x000fc60000010803 */
[----:B------:R-:W-:Y:S01]  /*5aa0*/  FMNMX.FTZ R5, R146, R5, !PT ;  /* 0x0000000592057209 */ /* 0x000fe20007810000 */
[----:B------:R1:W3:Y:S01]  /*5ab0*/  MUFU.EX2 R219, R6 ;  /* 0x0000000600db7308 */ /* 0x0002e20000000800 */
[----:B--2---:R-:W-:-:S04]  /*5ac0*/  FMNMX.FTZ R70, R70, R9, !PT ;  /* 0x0000000946467209 */ /* 0x004fc80007810000 */
[C---:B------:R-:W-:Y:S01]  /*5ad0*/  FSETP.NEU.FTZ.AND P0, PT, R70.reuse, -INF , PT ;  /* 0xff8000004600780b */ /* 0x040fe20003f1d000 */
[----:B------:R-:W-:-:S05]  /*5ae0*/  FMUL.FTZ R12, R70, c[0x0][0x23c] ;  /* 0x00008f00460c7a20 */ /* 0x000fca0000410000 */
[----:B------:R-:W-:Y:S02]  /*5af0*/  FSEL R12, R12, RZ, P0 ;  /* 0x000000ff0c0c7208 */ /* 0x000fe40000000000 */
[----:B-1----:R-:W-:Y:S01]  /*5b00*/  FMNMX.FTZ R6, R148, R5, !PT ;  /* 0x0000000594067209 */ /* 0x002fe20007810000 */
[----:B------:R-:W-:Y:S01]  /*5b10*/  FFMA.FTZ R5, R50, c[0x0][0x23c], -R3 ;  /* 0x00008f0032057a23 */ /* 0x000fe20000010803 */
[----:B---3--:R-:W-:Y:S01]  /*5b20*/  F2FP.PACK_AB R8, R219, R222 ;  /* 0x000000dedb08723e */ /* 0x008fe200000000ff */
[----:B------:R-:W-:Y:S02]  /*5b30*/  FFMA.FTZ R0, R33, c[0x0][0x23c], -R12 ;  /* 0x00008f0021007a23 */ /* 0x000fe4000001080c */
[----:B------:R1:W-:Y:S08]  /*5b40*/  MUFU.EX2 R221, R5 ;  /* 0x0000000500dd7308 */ /* 0x0003f00000000800 */
[----:B------:R2:W-:Y:S01]  /*5b50*/  MUFU.EX2 R185, R0 ;  /* 0x0000000000b97308 */ /* 0x0005e20000000800 */
[----:B-1----:R-:W-:Y:S01]  /*5b60*/  FMNMX.FTZ R5, R149, R6, !PT ;  /* 0x0000000695057209 */ /* 0x002fe20007810000 */
[----:B------:R-:W-:-:S04]  /*5b70*/  FFMA.FTZ R6, R41, c[0x0][0x23c], -R13 ;  /* 0x00008f0029067a23 */ /* 0x000fc8000001080d */
[----:B------:R-:W1:Y:S02]  /*5b80*/  SHFL.BFLY PT, R7, R5, 0x2, 0x1f ;  /* 0x0c401f0005077f89 */ /* 0x000e6400000e0000 */
[----:B------:R3:W-:Y:S01]  /*5b90*/  MUFU.EX2 R218, R6 ;  /* 0x0000000600da7308 */ /* 0x0007e20000000800 */
[----:B--2---:R-:W-:-:S07]  /*5ba0*/  FFMA.FTZ R0, R34, c[0x0][0x23c], -R12 ;  /* 0x00008f0022007a23 */ /* 0x004fce000001080c */
[----:B------:R2:W-:Y:S01]  /*5bb0*/  MUFU.EX2 R186, R0 ;  /* 0x0000000000ba7308 */ /* 0x0005e20000000800 */
[----:B---3--:R-:W-:-:S07]  /*5bc0*/  FFMA.FTZ R6, R42, c[0x0][0x23c], -R13 ;  /* 0x00008f002a067a23 */ /* 0x008fce000001080d */
[----:B------:R3:W4:Y:S01]  /*5bd0*/  MUFU.EX2 R216, R6 ;  /* 0x0000000600d87308 */ /* 0x0007220000000800 */
[----:B-1----:R-:W-:Y:S01]  /*5be0*/  FMNMX.FTZ R5, R5, R7, !PT ;  /* 0x0000000705057209 */ /* 0x002fe20007810000 */
[----:B--2---:R-:W-:Y:S02]  /*5bf0*/  FFMA.FTZ R0, R35, c[0x0][0x23c], -R12 ;  /* 0x00008f0023007a23 */ /* 0x004fe4000001080c */
[----:B------:R-:W-:Y:S04]  /*5c00*/  LDSM.16.MT88.4 R32, [R192+0x6800] ;  /* 0x00680000c020783b */ /* 0x000fe80000004200 */
[----:B------:R1:W2:Y:S01]  /*5c10*/  MUFU.EX2 R214, R0 ;  /* 0x0000000000d67308 */ /* 0x0002a20000000800 */
[----:B---3--:R-:W-:Y:S01]  /*5c20*/  FFMA.FTZ R6, R43, c[0x0][0x23c], -R13 ;  /* 0x00008f002b067a23 */ /* 0x008fe2000001080d */
[----:B----4-:R-:W-:-:S06]  /*5c30*/  F2FP.PACK_AB R4, R216, R218 ;  /* 0x000000dad804723e */ /* 0x010fcc00000000ff */
[----:B------:R3:W-:Y:S01]  /*5c40*/  MUFU.EX2 R217, R6 ;  /* 0x0000000600d97308 */ /* 0x0007e20000000800 */
[----:B-1----:R-:W-:Y:S01]  /*5c50*/  FFMA.FTZ R0, R53, c[0x0][0x23c], -R3 ;  /* 0x00008f0035007a23 */ /* 0x002fe20000010803 */
[----:B--2---:R-:W-:-:S06]  /*5c60*/  F2FP.PACK_AB R7, R214, R186 ;  /* 0x000000bad607723e */ /* 0x004fcc00000000ff */
[----:B------:R1:W2:Y:S01]  /*5c70*/  MUFU.EX2 R184, R0 ;  /* 0x0000000000b87308 */ /* 0x0002a20000000800 */
[----:B---3--:R-:W-:-:S07]  /*5c80*/  FFMA.FTZ R6, R44, c[0x0][0x23c], -R13 ;  /* 0x00008f002c067a23 */ /* 0x008fce000001080d */
[----:B------:R3:W4:Y:S01]  /*5c90*/  MUFU.EX2 R220, R6 ;  /* 0x0000000600dc7308 */ /* 0x0007220000000800 */
[----:B-1----:R-:W-:Y:S01]  /*5ca0*/  FFMA.FTZ R0, R54, c[0x0][0x23c], -R3 ;  /* 0x00008f0036007a23 */ /* 0x002fe20000010803 */
[----:B--2---:R-:W-:-:S06]  /*5cb0*/  F2FP.PACK_AB R10, R184, R221 ;  /* 0x000000ddb80a723e */ /* 0x004fcc00000000ff */
[----:B------:R-:W-:Y:S01]  /*5cc0*/  MUFU.EX2 R187, R0 ;  /* 0x0000000000bb7308 */ /* 0x000fe20000000800 */
[----:B---3--:R-:W-:Y:S02]  /*5cd0*/  FFMA.FTZ R6, R40, c[0x0][0x23c], -R12 ;  /* 0x00008f0028067a23 */ /* 0x008fe4000001080c */
[----:B------:R-:W-:Y:S05]  /*5ce0*/  LDSM.16.MT88.4 R40, [R191+0x6000] ;  /* 0x00600000bf28783b */ /* 0x000fea0000004200 */
[----:B------:R1:W2:Y:S02]  /*5cf0*/  MUFU.EX2 R212, R6 ;  /* 0x0000000600d47308 */ /* 0x0002a40000000800 */
[----:B-1----:R-:W1:Y:S02]  /*5d00*/  SHFL.BFLY PT, R6, R5, 0x1, 0x1f ;  /* 0x0c201f0005067f89 */ /* 0x002e6400000e0000 */
[----:B-1----:R-:W-:-:S02]  /*5d10*/  FMNMX.FTZ R72, R5, R6, !PT ;  /* 0x0000000605487209 */ /* 0x002fc40007810000 */
[----:B----4-:R-:W-:Y:S02]  /*5d20*/  F2FP.PACK_AB R6, R220, R217 ;  /* 0x000000d9dc06723e */ /* 0x010fe400000000ff */
[C---:B------:R-:W-:Y:S01]  /*5d30*/  FSETP.NEU.FTZ.AND P0, PT, R72.reuse, -INF , PT ;  /* 0xff8000004800780b */ /* 0x040fe20003f1d000 */
[----:B------:R-:W-:Y:S01]  /*5d40*/  FMUL.FTZ R2, R72, c[0x0][0x23c] ;  /* 0x00008f0048027a20 */ /* 0x000fe20000410000 */
[----:B--2---:R-:W-:-:S04]  /*5d50*/  F2FP.PACK_AB R5, R185, R212 ;  /* 0x000000d4b905723e */ /* 0x004fc800000000ff */
[----:B------:R-:W-:Y:S01]  /*5d60*/  FSEL R0, R2, RZ, P0 ;  /* 0x000000ff02007208 */ /* 0x000fe20000000000 */
[----:B------:R-:W-:Y:S02]  /*5d70*/  FFMA.FTZ R2, R60, c[0x0][0x23c], -R3 ;  /* 0x00008f003c027a23 */ /* 0x000fe40000010803 */
[C---:B------:R-:W-:Y:S02]  /*5d80*/  HMMA.16816.F32 R80, R4.reuse, R24, RZ ;  /* 0x000000180450723c */ /* 0x040fe400000018ff */
[----:B------:R1:W-:Y:S06]  /*5d90*/  MUFU.EX2 R215, R2 ;  /* 0x0000000200d77308 */ /* 0x0003ec0000000800 */
[C---:B------:R-:W-:Y:S08]  /*5da0*/  HMMA.16816.F32 R76, R4.reuse, R26, RZ ;  /* 0x0000001a044c723c */ /* 0x040ff000000018ff */
[----:B------:R-:W-:Y:S01]  /*5db0*/  HMMA.16816.F32 R64, R4, R20, RZ ;  /* 0x000000140440723c */ /* 0x000fe200000018ff */
[----:B-1----:R-:W-:-:S04]  /*5dc0*/  FFMA.FTZ R2, R47, c[0x0][0x23c], -R0 ;  /* 0x00008f002f027a23 */ /* 0x002fc80000010800 */
[----:B------:R1:W-:Y:S03]  /*5dd0*/  MUFU.EX2 R177, R2 ;  /* 0x0000000200b17308 */ /* 0x0003e60000000800 */
[C---:B------:R-:W-:Y:S08]  /*5de0*/  HMMA.16816.F32 R56, R4.reuse, R16, RZ ;  /* 0x000000100438723c */ /* 0x040ff000000018ff */
[----:B------:R-:W-:Y:S01]  /*5df0*/  HMMA.16816.F32 R48, R4, R40, RZ ;  /* 0x000000280430723c */ /* 0x000fe200000018ff */
[----:B-1----:R-:W-:-:S07]  /*5e00*/  FFMA.FTZ R2, R52, c[0x0][0x23c], -R0 ;  /* 0x00008f0034027a23 */ /* 0x002fce0000010800 */
[----:B------:R-:W-:Y:S01]  /*5e10*/  HMMA.16816.F32 R44, R4, R42, RZ ;  /* 0x0000002a042c723c */ /* 0x000fe200000018ff */
[----:B------:R1:W2:Y:S02]  /*5e20*/  MUFU.EX2 R173, R2 ;  /* 0x0000000200ad7308 */ /* 0x0002a40000000800 */
[----:B-1----:R-:W-:Y:S01]  /*5e30*/  FFMA.FTZ R2, R61, c[0x0][0x23c], -R0 ;  /* 0x00008f003d027a23 */ /* 0x002fe20000010800 */
[----:B--2---:R-:W-:-:S05]  /*5e40*/  F2FP.PACK_AB R9, R173, R177 ;  /* 0x000000b1ad09723e */ /* 0x004fca00000000ff */
[----:B------:R1:W-:Y:S02]  /*5e50*/  MUFU.EX2 R178, R2 ;  /* 0x0000000200b27308 */ /* 0x0003e40000000800 */
[----:B-1----:R-:W-:Y:S02]  /*5e60*/  FFMA.FTZ R2, R62, c[0x0][0x23c], -R0 ;  /* 0x00008f003e027a23 */ /* 0x002fe40000010800 */
[C---:B------:R-:W-:Y:S04]  /*5e70*/  HMMA.16816.F32 R60, R4.reuse, R22, RZ ;  /* 0x00000016043c723c */ /* 0x040fe800000018ff */
        /* <DEDUP_REMOVED lines=16> */
[C---:B------:R-:W-:Y:S04]  /*5f80*/  HMMA.16816.F32 R84, R8.reuse, R20, RZ ;  /* 0x000000140854723c */ /* 0x040fe800000018ff */
[----:B------:R1:W3:Y:S04]  /*5f90*/  MUFU.EX2 R181, R2 ;  /* 0x0000000200b57308 */ /* 0x0002e80000000800 */
[C---:B------:R-:W-:Y:S08]  /*5fa0*/  HMMA.16816.F32 R20, R8.reuse, R16, RZ ;  /* 0x000000100814723c */ /* 0x040ff000000018ff */
[----:B------:R-:W-:Y:S01]  /*5fb0*/  HMMA.16816.F32 R16, R8, R40, RZ ;  /* 0x000000280810723c */ /* 0x000fe200000018ff */
        /* <DEDUP_REMOVED lines=22> */
[----:B------:R-:W-:Y:S08]  /*6120*/  HMMA.16816.F32 R44, R4, R38, R44 ;  /* 0x00000026042c723c */ /* 0x000ff0000000182c */
        /* <DEDUP_REMOVED lines=8> */
[----:B--2---:R-:W-:Y:S01]  /*61b0*/  F2FP.PACK_AB R6, R170, R171 ;  /* 0x000000abaa06723e */ /* 0x004fe200000000ff */
        /* <DEDUP_REMOVED lines=16> */
[C---:B------:R-:W-:Y:S01]  /*62c0*/  HMMA.16816.F32 R40, R4.reuse, R26, R92 ;  /* 0x0000001a0428723c */ /* 0x040fe2000000185c */
[----:B------:R-:W-:Y:S04]  /*62d0*/  LDSM.16.MT88.4 R24, [R191+0x7000] ;  /* 0x00700000bf18783b */ /* 0x000fe80000004200 */
[----:B------:R-:W-:Y:S03]  /*62e0*/  LDSM.16.MT88.4 R92, [R189+0x7800] ;  /* 0x00780000bd5c783b */ /* 0x000fe60000004200 */
[----:B------:R-:W-:Y:S01]  /*62f0*/  HMMA.16816.F32 R48, R4, R32, R84 ;  /* 0x000000200430723c */ /* 0x000fe20000001854 */
[----:B-1----:R-:W-:-:S07]  /*6300*/  FFMA.FTZ R2, R117, c[0x0][0x23c], -R13 ;  /* 0x00008f0075027a23 */ /* 0x002fce000001080d */
[C---:B------:R-:W-:Y:S01]  /*6310*/  HMMA.16816.F32 R32, R4.reuse, R34, R100 ;  /* 0x000000220420723c */ /* 0x040fe20000001864 */
[----:B------:R1:W3:Y:S07]  /*6320*/  MUFU.EX2 R162, R2 ;  /* 0x0000000200a27308 */ /* 0x0002ee0000000800 */
[----:B------:R-:W-:Y:S01]  /*6330*/  HMMA.16816.F32 R36, R4, R38, R96 ;  /* 0x000000260424723c */ /* 0x000fe20000001860 */
[----:B-1----:R-:W-:-:S04]  /*6340*/  FFMA.FTZ R2, R118, c[0x0][0x23c], -R13 ;  /* 0x00008f0076027a23 */ /* 0x002fc8000001080d */
[----:B------:R1:W-:Y:S02]  /*6350*/  MUFU.EX2 R160, R2 ;  /* 0x0000000200a07308 */ /* 0x0003e40000000800 */
[----:B-1----:R-:W-:Y:S02]  /*6360*/  FFMA.FTZ R2, R119, c[0x0][0x23c], -R13 ;  /* 0x00008f0077027a23 */ /* 0x002fe4000001080d */
[C---:B------:R-:W-:Y:S01]  /*6370*/  HMMA.16816.F32 R116, R4.reuse, R28, R20 ;  /* 0x0000001c0474723c */ /* 0x040fe20000001814 */
[----:B------:R-:W1:Y:S03]  /*6380*/  LDSM.16.MT88.4 R20, [R190+0x7000] ;  /* 0x00700000be14783b */ /* 0x000e660000004200 */
[----:B------:R4:W5:Y:S04]  /*6390*/  MUFU.EX2 R159, R2 ;  /* 0x00000002009f7308 */ /* 0x0009680000000800 */
[----:B------:R-:W-:Y:S07]  /*63a0*/  HMMA.16816.F32 R28, R4, R30, R112 ;  /* 0x0000001e041c723c */ /* 0x000fee0000001870 */
[----:B---3--:R-:W-:Y:S01]  /*63b0*/  F2FP.PACK_AB R4, R162, R161 ;  /* 0x000000a1a204723e */ /* 0x008fe200000000ff */
[----:B----4-:R-:W-:Y:S01]  /*63c0*/  FFMA.FTZ R2, R121, c[0x0][0x23c], -R12 ;  /* 0x00008f0079027a23 */ /* 0x010fe2000001080c */
[----:B-----5:R-:W-:-:S03]  /*63d0*/  F2FP.PACK_AB R6, R159, R160 ;  /* 0x000000a09f06723e */ /* 0x020fc600000000ff */
[----:B------:R3:W-:Y:S02]  /*63e0*/  MUFU.EX2 R158, R2 ;  /* 0x00000002009e7308 */ /* 0x0007e40000000800 */
[----:B---3--:R-:W-:-:S06]  /*63f0*/  FFMA.FTZ R2, R120, c[0x0][0x23c], -R12 ;  /* 0x00008f0078027a23 */ /* 0x008fcc000001080c */
[----:B------:R3:W4:Y:S02]  /*6400*/  MUFU.EX2 R157, R2 ;  /* 0x00000002009d7308 */ /* 0x0007240000000800 */
[----:B---3--:R-:W-:Y:S01]  /*6410*/  FFMA.FTZ R2, R122, c[0x0][0x23c], -R12 ;  /* 0x00008f007a027a23 */ /* 0x008fe2000001080c */
[----:B----4-:R-:W-:-:S05]  /*6420*/  F2FP.PACK_AB R5, R157, R158 ;  /* 0x0000009e9d05723e */ /* 0x010fca00000000ff */
[----:B------:R3:W-:Y:S02]  /*6430*/  MUFU.EX2 R156, R2 ;  /* 0x00000002009c7308 */ /* 0x0007e40000000800 */
[----:B---3--:R-:W-:-:S06]  /*6440*/  FFMA.FTZ R2, R124, c[0x0][0x23c], -R12 ;  /* 0x00008f007c027a23 */ /* 0x008fcc000001080c */
[----:B------:R3:W4:Y:S02]  /*6450*/  MUFU.EX2 R155, R2 ;  /* 0x00000002009b7308 */ /* 0x0007240000000800 */
[----:B---3--:R-:W-:Y:S01]  /*6460*/  FFMA.FTZ R2, R139, c[0x0][0x23c], -R3 ;  /* 0x00008f008b027a23 */ /* 0x008fe20000010803 */
[----:B----4-:R-:W-:-:S05]  /*6470*/  F2FP.PACK_AB R7, R155, R156 ;  /* 0x0000009c9b07723e */ /* 0x010fca00000000ff */
[----:B------:R3:W4:Y:S02]  /*6480*/  MUFU.EX2 R154, R2 ;  /* 0x00000002009a7308 */ /* 0x0007240000000800 */
[C---:B--2---:R-:W-:Y:S01]  /*6490*/  HMMA.16816.F32 R84, R4.reuse, R16, R108 ;  /* 0x000000100454723c */ /* 0x044fe2000000186c */
[----:B------:R-:W2:Y:S07]  /*64a0*/  LDSM.16.MT88.4 R108, [R192+0x7800] ;  /* 0x00780000c06c783b */ /* 0x000eae0000004200 */
[----:B------:R-:W-:Y:S01]  /*64b0*/  HMMA.16816.F32 R104, R4, R8, R104 ;  /* 0x000000080468723c */ /* 0x000fe20000001868 */
[----:B---3--:R-:W-:-:S04]  /*64c0*/  FFMA.FTZ R2, R125, c[0x0][0x23c], -R3 ;  /* 0x00008f007d027a23 */ /* 0x008fc80000010803 */
[----:B------:R3:W-:Y:S03]  /*64d0*/  MUFU.EX2 R153, R2 ;  /* 0x0000000200997308 */ /* 0x0007e60000000800 */
[C---:B-1----:R-:W-:Y:S08]  /*64e0*/  HMMA.16816.F32 R80, R4.reuse, R20, R80 ;  /* 0x000000140450723c */ /* 0x042ff00000001850 */
[----:B------:R-:W-:Y:S01]  /*64f0*/  HMMA.16816.F32 R64, R4, R24, R64 ;  /* 0x000000180440723c */ /* 0x000fe20000001840 */
[----:B---3--:R-:W-:-:S07]  /*6500*/  FFMA.FTZ R2, R126, c[0x0][0x23c], -R3 ;  /* 0x00008f007e027a23 */ /* 0x008fce0000010803 */
[C---:B------:R-:W-:Y:S01]  /*6510*/  HMMA.16816.F32 R88, R4.reuse, R18, R76 ;  /* 0x000000120458723c */ /* 0x040fe2000000184c */
[----:B------:R1:W-:Y:S07]  /*6520*/  MUFU.EX2 R152, R2 ;  /* 0x0000000200987308 */ /* 0x0003ee0000000800 */
[C---:B------:R-:W-:Y:S08]  /*6530*/  HMMA.16816.F32 R60, R4.reuse, R10, R60 ;  /* 0x0000000a043c723c */ /* 0x040ff0000000183c */
[----:B------:R-:W-:Y:S01]  /*6540*/  HMMA.16816.F32 R56, R4, R22, R56 ;  /* 0x000000160438723c */ /* 0x000fe20000001838 */
[----:B-1----:R-:W-:-:S02]  /*6550*/  FFMA.FTZ R2, R127, c[0x0][0x23c], -R3 ;  /* 0x00008f007f027a23 */ /* 0x002fc40000010803 */
[----:B------:R-:W-:Y:S01]  /*6560*/  FFMA.FTZ R3, R133, c[0x0][0x23c], -R3 ;  /* 0x00008f0085037a23 */ /* 0x000fe20000010803 */
[----:B------:R-:W1:Y:S01]  /*6570*/  LDSM.16.MT88.4 R124, [R190+0x7800] ;  /* 0x00780000be7c783b */ /* 0x000e620000004200 */
[----:B------:R3:W-:Y:S03]  /*6580*/  MUFU.EX2 R151, R2 ;  /* 0x0000000200977308 */ /* 0x0007e60000000800 */
[----:B------:R-:W-:Y:S07]  /*6590*/  HMMA.16816.F32 R44, R4, R26, R44 ;  /* 0x0000001a042c723c */ /* 0x000fee000000182c */
[----:B------:R-:W-:Y:S01]  /*65a0*/  F2FP.PACK_AB R4, R168, R169 ;  /* 0x000000a9a804723e */ /* 0x000fe200000000ff */
[----:B------:R5:W-:Y:S01]  /*65b0*/  MUFU.EX2 R240, R3 ;  /* 0x0000000300f07308 */ /* 0x000be20000000800 */
[----:B----4-:R-:W-:Y:S01]  /*65c0*/  F2FP.PACK_AB R6, R154, R167 ;  /* 0x000000a79a06723e */ /* 0x010fe200000000ff */
[----:B---3--:R-:W-:-:S06]  /*65d0*/  FFMA.FTZ R2, R143, c[0x0][0x23c], -R0 ;  /* 0x00008f008f027a23 */ /* 0x008fcc0000010800 */
[----:B------:R3:W-:Y:S01]  /*65e0*/  MUFU.EX2 R150, R2 ;  /* 0x0000000200967308 */ /* 0x0007e20000000800 */
[----:B-----5:R-:W-:-:S04]  /*65f0*/  FADD.FTZ R3, R222, R219 ;  /* 0x000000dbde037221 */ /* 0x020fc80000010000 */
[----:B------:R-:W-:-:S04]  /*6600*/  FADD.FTZ R3, R221, R3 ;  /* 0x00000003dd037221 */ /* 0x000fc80000010000 */
[----:B------:R-:W-:Y:S02]  /*6610*/  FADD.FTZ R3, R184, R3 ;  /* 0x00000003b8037221 */ /* 0x000fe40000010000 */
[--C-:B---3--:R-:W-:Y:S02]  /*6620*/  FFMA.FTZ R2, R144, c[0x0][0x23c], -R0.reuse ;  /* 0x00008f0090027a23 */ /* 0x108fe40000010800 */
[----:B------:R-:W-:Y:S02]  /*6630*/  FADD.FTZ R3, R187, R3 ;  /* 0x00000003bb037221 */ /* 0x000fe40000010000 */
[----:B------:R3:W4:Y:S02]  /*6640*/  MUFU.EX2 R144, R2 ;  /* 0x0000000200907308 */ /* 0x0007240000000800 */
[----:B------:R-:W-:Y:S02]  /*6650*/  FADD.FTZ R3, R215, R3 ;  /* 0x00000003d7037221 */ /* 0x000fe40000010000 */
[----:B---3--:R-:W-:Y:S01]  /*6660*/  FFMA.FTZ R2, R145, c[0x0][0x23c], -R0 ;  /* 0x00008f0091027a23 */ /* 0x008fe20000010800 */
[----:B----4-:R-:W-:-:S03]  /*6670*/  F2FP.PACK_AB R5, R144, R150 ;  /* 0x000000969005723e */ /* 0x010fc600000000ff */
[----:B------:R3:W-:Y:S02]  /*6680*/  MUFU.EX2 R75, R2 ;  /* 0x00000002004b7308 */ /* 0x0007e40000000800 */
[----:B---3--:R-:W-:Y:S01]  /*6690*/  FFMA.FTZ R2, R142, c[0x0][0x23c], -R0 ;  /* 0x00008f008e027a23 */ /* 0x008fe20000010800 */
[----:B------:R-:W-:-:S05]  /*66a0*/  F2FP.PACK_AB R142, R240, R151 ;  /* 0x00000097f08e723e */ /* 0x000fca00000000ff */
[----:B------:R3:W4:Y:S02]  /*66b0*/  MUFU.EX2 R74, R2 ;  /* 0x00000002004a7308 */ /* 0x0007240000000800 */
[----:B---3--:R-:W-:Y:S01]  /*66c0*/  FFMA.FTZ R2, R132, c[0x0][0x23c], -R13 ;  /* 0x00008f0084027a23 */ /* 0x008fe2000001080d */
[----:B----4-:R-:W-:-:S05]  /*66d0*/  F2FP.PACK_AB R7, R74, R75 ;  /* 0x0000004b4a07723e */ /* 0x010fca00000000ff */
[----:B------:R3:W-:Y:S02]  /*66e0*/  MUFU.EX2 R68, R2 ;  /* 0x0000000200447308 */ /* 0x0007e40000000800 */
[C---:B------:R-:W-:Y:S08]  /*66f0*/  HMMA.16816.F32 R52, R4.reuse, R16, R52 ;  /* 0x000000100434723c */ /* 0x040ff00000001834 */
[----:B------:R-:W-:Y:S01]  /*6700*/  HMMA.16816.F32 R40, R4, R18, R40 ;  /* 0x000000120428723c */ /* 0x000fe20000001828 */
[----:B---3--:R-:W-:-:S04]  /*6710*/  FFMA.FTZ R2, R134, c[0x0][0x23c], -R13 ;  /* 0x00008f0086027a23 */ /* 0x008fc8000001080d */
[----:B------:R3:W4:Y:S03]  /*6720*/  MUFU.EX2 R69, R2 ;  /* 0x0000000200457308 */ /* 0x0007260000000800 */
[C---:B------:R-:W-:Y:S08]  /*6730*/  HMMA.16816.F32 R48, R4.reuse, R8, R48 ;  /* 0x000000080430723c */ /* 0x040ff00000001830 */
[----:B------:R-:W-:Y:S01]  /*6740*/  HMMA.16816.F32 R32, R4, R10, R32 ;  /* 0x0000000a0420723c */ /* 0x000fe20000001820 */
[----:B------:R-:W5:Y:S01]  /*6750*/  LDSM.16.MT88.4 R8, [R191+0x7800] ;  /* 0x00780000bf08783b */ /* 0x000f620000004200 */
[----:B---3--:R-:W-:-:S06]  /*6760*/  FFMA.FTZ R2, R135, c[0x0][0x23c], -R13 ;  /* 0x00008f0087027a23 */ /* 0x008fcc000001080d */
[C---:B------:R-:W-:Y:S01]  /*6770*/  HMMA.16816.F32 R112, R4.reuse, R20, R116 ;  /* 0x000000140470723c */ /* 0x040fe20000001874 */
[----:B------:R3:W-:Y:S07]  /*6780*/  MUFU.EX2 R16, R2 ;  /* 0x0000000200107308 */ /* 0x0007ee0000000800 */
[C---:B------:R-:W-:Y:S08]  /*6790*/  HMMA.16816.F32 R28, R4.reuse, R22, R28 ;  /* 0x00000016041c723c */ /* 0x040ff0000000181c */
[----:B------:R-:W-:Y:S01]  /*67a0*/  HMMA.16816.F32 R128, R4, R24, R128 ;  /* 0x000000180480723c */ /* 0x000fe20000001880 */
[----:B---3--:R-:W-:Y:S01]  /*67b0*/  FFMA.FTZ R2, R136, c[0x0][0x23c], -R13 ;  /* 0x00008f0088027a23 */ /* 0x008fe2000001080d */
[----:B----4-:R-:W-:-:S03]  /*67c0*/  F2FP.PACK_AB R136, R69, R68 ;  /* 0x000000444588723e */ /* 0x010fc600000000ff */
[----:B------:R3:W4:Y:S03]  /*67d0*/  MUFU.EX2 R243, R2 ;  /* 0x0000000200f37308 */ /* 0x0007260000000800 */
[----:B------:R-:W-:Y:S07]  /*67e0*/  HMMA.16816.F32 R36, R4, R26, R36 ;  /* 0x0000001a0424723c */ /* 0x000fee0000001824 */
[----:B------:R-:W-:-:S02]  /*67f0*/  FADD.FTZ R4, R212, R185 ;  /* 0x000000b9d4047221 */ /* 0x000fc40000010000 */
[----:B------:R-:W-:Y:S02]  /*6800*/  FADD.FTZ R5, R171, R3 ;  /* 0x00000003ab057221 */ /* 0x000fe40000010000 */
[----:B------:R-:W-:Y:S02]  /*6810*/  FADD.FTZ R4, R186, R4 ;  /* 0x00000004ba047221 */ /* 0x000fe40000010000 */
[----:B---3--:R-:W-:Y:S02]  /*6820*/  FFMA.FTZ R2, R137, c[0x0][0x23c], -R12 ;  /* 0x00008f0089027a23 */ /* 0x008fe4000001080c */
[----:B------:R-:W-:Y:S02]  /*6830*/  FADD.FTZ R4, R214, R4 ;  /* 0x00000004d6047221 */ /* 0x000fe40000010000 */
[----:B------:R3:W-:Y:S02]  /*6840*/  MUFU.EX2 R15, R2 ;  /* 0x00000002000f7308 */ /* 0x0007e40000000800 */
[----:B------:R-:W-:-:S04]  /*6850*/  FADD.FTZ R4, R172, R4 ;  /* 0x00000004ac047221 */ /* 0x000fc80000010000 */
[----:B------:R-:W-:Y:S02]  /*6860*/  FADD.FTZ R4, R176, R4 ;  /* 0x00000004b0047221 */ /* 0x000fe40000010000 */
[----:B---3--:R-:W-:Y:S01]  /*6870*/  FFMA.FTZ R2, R138, c[0x0][0x23c], -R12 ;  /* 0x00008f008a027a23 */ /* 0x008fe2000001080c */
[----:B----4-:R-:W-:-:S03]  /*6880*/  F2FP.PACK_AB R138, R243, R16 ;  /* 0x00000010f38a723e */ /* 0x010fc600000000ff */
[----:B------:R3:W4:Y:S02]  /*6890*/  MUFU.EX2 R14, R2 ;  /* 0x00000002000e7308 */ /* 0x0007240000000800 */
[----:B---3--:R-:W-:Y:S01]  /*68a0*/  FFMA.FTZ R2, R140, c[0x0][0x23c], -R12 ;  /* 0x00008f008c027a23 */ /* 0x008fe2000001080c */
[----:B----4-:R-:W-:Y:S02]  /*68b0*/  F2FP.PACK_AB R137, R14, R15 ;  /* 0x0000000f0e89723e */ /* 0x010fe400000000ff */
[----:B------:R-:W-:-:S03]  /*68c0*/  F2FP.PACK_AB R140, R152, R153 ;  /* 0x00000099988c723e */ /* 0x000fc600000000ff */
[----:B------:R3:W-:Y:S02]  /*68d0*/  MUFU.EX2 R13, R2 ;  /* 0x00000002000d7308 */ /* 0x0007e40000000800 */
[----:B---3--:R-:W-:-:S06]  /*68e0*/  FFMA.FTZ R2, R141, c[0x0][0x23c], -R12 ;  /* 0x00008f008d027a23 */ /* 0x008fcc000001080c */
[----:B------:R3:W4:Y:S02]  /*68f0*/  MUFU.EX2 R242, R2 ;  /* 0x0000000200f27308 */ /* 0x0007240000000800 */
[----:B---3--:R-:W-:Y:S01]  /*6900*/  FFMA.FTZ R2, R147, c[0x0][0x23c], -R0 ;  /* 0x00008f0093027a23 */ /* 0x008fe20000010800 */
[----:B----4-:R-:W-:-:S05]  /*6910*/  F2FP.PACK_AB R139, R242, R13 ;  /* 0x0000000df28b723e */ /* 0x010fca00000000ff */
[----:B------:R3:W-:Y:S02]  /*6920*/  MUFU.EX2 R12, R2 ;  /* 0x00000002000c7308 */ /* 0x0007e40000000800 */
[C---:B--2---:R-:W-:Y:S08]  /*6930*/  HMMA.16816.F32 R100, R136.reuse, R108, R104 ;  /* 0x0000006c8864723c */ /* 0x044ff00000001868 */
[----:B-1----:R-:W-:Y:S01]  /*6940*/  HMMA.16816.F32 R116, R136, R124, R80 ;  /* 0x0000007c8874723c */ /* 0x002fe20000001850 */
[----:B---3--:R-:W-:-:S04]  /*6950*/  FFMA.FTZ R2, R146, c[0x0][0x23c], -R0 ;  /* 0x00008f0092027a23 */ /* 0x008fc80000010800 */
        /* <DEDUP_REMOVED lines=10> */
[----:B-----5:R-:W-:Y:S01]  /*6a00*/  HMMA.16816.F32 R132, R136, R8, R64 ;  /* 0x000000088884723c */ /* 0x020fe20000001840 */
        /* <DEDUP_REMOVED lines=62> */
[----:B------:R-:W-:Y:S01]  /*6df0*/  BAR.SYNC.DEFER_BLOCKING 0x0 ;  /* 0x0000000000007b1d */ /* 0x000fe20000010000 */
[----:B------:R-:W-:Y:S01]  /*6e00*/  ISETP.GE.AND P0, PT, R250, c[0x0][0x220], PT ;  /* 0x00008800fa007a0c */ /* 0x000fe20003f06270 */
[----:B------:R-:W-:Y:S01]  /*6e10*/  IMAD R0, R227, R184, RZ ;  /* 0x000000b8e3007224 */ /* 0x000fe200078e02ff */
[----:B------:R-:W-:Y:S01]  /*6e20*/  SHF.R.S32.HI R4, RZ, 0x1f, R184 ;  /* 0x0000001fff047819 */ /* 0x000fe200000114b8 */
[----:B------:R-:W-:Y:S01]  /*6e30*/  IMAD.WIDE.U32 R2, R184, R226, R228 ;  /* 0x000000e2b8027225 */ /* 0x000fe200078e00e4 */
[----:B------:R-:W-:-:S03]  /*6e40*/  P2R R229, PR, RZ, 0x1 ;  /* 0x00000001ffe57803 */ /* 0x000fc60000000000 */
[----:B------:R-:W-:Y:S02]  /*6e50*/  IMAD R0, R4, R226, R0 ;  /* 0x000000e204007224 */ /* 0x000fe400078e0200 */
[----:B------:R-:W-:-:S04]  /*6e60*/  IMAD.WIDE.U32 R12, R223, c[0x0][0x1a0], RZ ;  /* 0x00006800df0c7a25 */ /* 0x000fc800078e00ff */
[----:B------:R-:W-:Y:S01]  /*6e70*/  IMAD.IADD R3, R3, 0x1, R0 ;  /* 0x0000000103037824 */ /* 0x000fe200078e0200 */
[----:B------:R-:W-:Y:S01]  /*6e80*/  @!P0 IADD3 R0, P3, R225, R2, RZ ;  /* 0x00000002e1008210 */ /* 0x000fe20007f7e0ff */
[----:B------:R-:W-:Y:S01]  /*6e90*/  IMAD.MOV.U32 R14, RZ, RZ, c[0x0][0x1a4] ;  /* 0x00006900ff0e7624 */ /* 0x000fe200078e00ff */
[C---:B------:R-:W-:Y:S01]  /*6ea0*/  @!P0 IADD3 R4, P1, R2.reuse, R12, RZ ;  /* 0x0000000c02048210 */ /* 0x040fe20007f3e0ff */
[----:B------:R-:W-:Y:S01]  /*6eb0*/  @!P0 IMAD.MOV.U32 R5, RZ, RZ, 0x30 ;  /* 0x00000030ff058424 */ /* 0x000fe200078e00ff */
[----:B------:R-:W-:Y:S01]  /*6ec0*/  @!P0 LEA R10, P4, R2, c[0x0][0x170], 0x1 ;  /* 0x00005c00020a8a11 */ /* 0x000fe200078808ff */
[----:B------:R-:W-:Y:S01]  /*6ed0*/  IMAD.SHL.U32 R6, R14, 0x20, RZ ;  /* 0x000000200e067824 */ /* 0x000fe200078e00ff */
[----:B------:R-:W-:Y:S01]  /*6ee0*/  @!P0 LEA R8, P2, R0, c[0x0][0x170], 0x1 ;  /* 0x00005c0000088a11 */ /* 0x000fe200078408ff */
[--C-:B------:R-:W-:Y:S01]  /*6ef0*/  @!P0 IMAD.X R7, R224, 0x1, R3.reuse, P3 ;  /* 0x00000001e0078824 */ /* 0x100fe200018e0603 */
[--C-:B------:R-:W-:Y:S01]  /*6f00*/  @!P0 LEA.HI.X R11, R2, c[0x0][0x174], R3.reuse, 0x1, P4 ;  /* 0x00005d00020b8a11 */ /* 0x100fe200020f0c03 */
[----:B------:R-:W-:Y:S01]  /*6f10*/  @P0 STS.128 [R211+0x6000], RZ ;  /* 0x006000ffd3000388 */ /* 0x000fe20000000c00 */
[----:B------:R-:W-:Y:S01]  /*6f20*/  @!P0 IADD3.X R12, R3, R13, R6, P1, !PT ;  /* 0x0000000d030c8210 */ /* 0x000fe20000ffe406 */
[----:B------:R-:W-:Y:S01]  /*6f30*/  @!P0 IMAD.WIDE.U32 R2, R5, c[0x0][0x1a0], R2 ;  /* 0x0000680005028a25 */ /* 0x000fe200078e0002 */
[----:B------:R-:W-:Y:S01]  /*6f40*/  @!P0 LEA.HI.X R9, R0, c[0x0][0x174], R7, 0x1, P2 ;  /* 0x00005d0000098a11 */ /* 0x000fe200010f0c07 */
[----:B------:R-:W-:Y:S01]  /*6f50*/  @!PT LDS RZ, [RZ] ;  /* 0x00000000fffff984 */ /* 0x000fe20000000800 */
[----:B------:R-:W-:Y:S01]  /*6f60*/  @!PT LDS RZ, [RZ] ;  /* 0x00000000fffff984 */ /* 0x000fe20000000800 */
[----:B------:R-:W-:Y:S01]  /*6f70*/  @!PT LDS RZ, [RZ] ;  /* 0x00000000fffff984 */ /* 0x000fe20000000800 */
[----:B------:R1:W-:Y:S01]  /*6f80*/  @!P0 LDGSTS.E.BYPASS.LTC128B.128 [R211+0x6000], [R10.64] ;  /* 0x060000000ad38fae */ /* 0x0003e2000b901d46 */
[----:B------:R-:W-:Y:S01]  /*6f90*/  @!P0 LEA R6, P1, R4, c[0x0][0x170], 0x1 ;  /* 0x00005c0004068a11 */ /* 0x000fe200078208ff */
[----:B------:R-:W-:-:S02]  /*6fa0*/  @!P0 IMAD R0, R14, 0x30, RZ ;  /* 0x000000300e008824 */ /* 0x000fc400078e02ff */
[----:B------:R-:W-:Y:S01]  /*6fb0*/  @P0 STS.128 [R211+0x6800], RZ ;  /* 0x006800ffd3000388 */ /* 0x000fe20000000c00 */
[----:B------:R-:W-:Y:S01]  /*6fc0*/  @!P0 LEA.HI.X R7, R4, c[0x0][0x174], R12, 0x1, P1 ;  /* 0x00005d0004078a11 */ /* 0x000fe200008f0c0c */
[----:B------:R-:W-:Y:S01]  /*6fd0*/  @!P0 IMAD.IADD R0, R0, 0x1, R3 ;  /* 0x0000000100008824 */ /* 0x000fe200078e0203 */
[C---:B------:R-:W-:Y:S01]  /*6fe0*/  @!P0 LEA R4, P1, R2.reuse, c[0x0][0x170], 0x1 ;  /* 0x00005c0002048a11 */ /* 0x040fe200078208ff */
[----:B------:R-:W-:Y:S01]  /*6ff0*/  @!PT LDS RZ, [RZ] ;  /* 0x00000000fffff984 */ /* 0x000fe20000000800 */
[----:B------:R-:W-:Y:S01]  /*7000*/  @!PT LDS RZ, [RZ] ;  /* 0x00000000fffff984 */ /* 0x000fe20000000800 */
[----:B------:R-:W-:Y:S01]  /*7010*/  @!PT LDS RZ, [RZ] ;  /* 0x00000000fffff984 */ /* 0x000fe20000000800 */
[----:B------:R1:W-:Y:S03]  /*7020*/  @!P0 LDGSTS.E.BYPASS.LTC128B.128 [R211+0x6800], [R8.64] ;  /* 0x0680000008d38fae */ /* 0x0003e6000b901d46 */
[----:B------:R-:W-:Y:S01]  /*7030*/  @!P0 LEA.HI.X R5, R2, c[0x0][0x174], R0, 0x1, P1 ;  /* 0x00005d0002058a11 */ /* 0x000fe200008f0c00 */
        /* <DEDUP_REMOVED lines=12> */
[----:B------:R-:W4:Y:S04]  /*7100*/  LDSM.16.M88.4 R12, [R195+0x2000] ;  /* 0x00200000c30c783b */ /* 0x000f280000000200 */
[----:B-1----:R-:W-:Y:S04]  /*7110*/  LDSM.16.M88.4 R8, [R198] ;  /* 0x00000000c608783b */ /* 0x002fe80000000200 */
[----:B------:R-:W1:Y:S04]  /*7120*/  LDSM.16.M88.4 R40, [R194+0x4000] ;  /* 0x00400000c228783b */ /* 0x000e680000000200 */
[----:B------:R-:W-:Y:S04]  /*7130*/  LDSM.16.M88.4 R52, [R199] ;  /* 0x00000000c734783b */ /* 0x000fe80000000200 */
[----:B--2---:R-:W2:Y:S04]  /*7140*/  LDSM.16.M88.4 R4, [R198+0x2000] ;  /* 0x00200000c604783b */ /* 0x004ea80000000200 */
[----:B------:R-:W5:Y:S04]  /*7150*/  LDSM.16.M88.4 R32, [R196] ;  /* 0x00000000c420783b */ /* 0x000f680000000200 */
[----:B------:R-:W2:Y:S04]  /*7160*/  LDSM.16.M88.4 R56, [R188+0x4800] ;  /* 0x00480000bc38783b */ /* 0x000ea80000000200 */
[----:B------:R-:W2:Y:S04]  /*7170*/  LDSM.16.M88.4 R48, [R188+0x5000] ;  /* 0x00500000bc30783b */ /* 0x000ea80000000200 */
[----:B------:R-:W-:Y:S01]  /*7180*/  LDSM.16.M88.4 R28, [R196+0x2000] ;  /* 0x00200000c41c783b */ /* 0x000fe20000000200 */
[-C--:B---3--:R-:W-:Y:S03]  /*7190*/  HMMA.16816.F32 R24, R16, R20.reuse, RZ ;  /* 0x000000141018723c */ /* 0x088fe600000018ff */
[----:B------:R-:W-:Y:S04]  /*71a0*/  LDSM.16.M88.4 R44, [R188+0x5800] ;  /* 0x00580000bc2c783b */ /* 0x000fe80000000200 */
[----:B------:R-:W-:Y:S01]  /*71b0*/  LDSM.16.M88.4 R60, [R193] ;  /* 0x00000000c13c783b */ /* 0x000fe20000000200 */
[C---:B----4-:R-:W-:Y:S03]  /*71c0*/  HMMA.16816.F32 R36, R12.reuse, R20, RZ ;  /* 0x000000140c24723c */ /* 0x050fe600000018ff */
[----:B------:R-:W0:Y:S05]  /*71d0*/  LDGDEPBAR ;  /* 0x00000000000079af */ /* 0x000e2a0000000000 */
[----:B------:R-:W-:Y:S08]  /*71e0*/  HMMA.16816.F32 R148, R12, R22, RZ ;  /* 0x000000160c94723c */ /* 0x000ff000000018ff */
[----:B-1----:R-:W-:Y:S01]  /*71f0*/  HMMA.16816.F32 R64, R8, R40, R24 ;  /* 0x000000280840723c */ /* 0x002fe20000001818 */
[----:B------:R-:W-:Y:S07]  /*7200*/  LDSM.16.M88.4 R24, [R197] ;  /* 0x00000000c518783b */ /* 0x000fee0000000200 */
[----:B------:R-:W-:Y:S01]  /*7210*/  HMMA.16816.F32 R76, R16, R22, RZ ;  /* 0x00000016104c723c */ /* 0x000fe200000018ff */
[----:B------:R-:W-:Y:S07]  /*7220*/  LDSM.16.M88.4 R20, [R197+0x2000] ;  /* 0x00200000c514783b */ /* 0x000fee0000000200 */
[----:B--2---:R-:W-:Y:S01]  /*7230*/  HMMA.16816.F32 R144, R4, R40, R36 ;  /* 0x000000280490723c */ /* 0x004fe20000001824 */
[----:B------:R-:W1:Y:S07]  /*7240*/  LDSM.16.M88.4 R36, [R194+0x4800] ;  /* 0x00480000c224783b */ /* 0x000e6e0000000200 */
[----:B-----5:R-:W-:Y:S08]  /*7250*/  HMMA.16816.F32 R152, R32, R52, R64 ;  /* 0x000000342098723c */ /* 0x020ff00000001840 */
[-C--:B------:R-:W-:Y:S08]  /*7260*/  HMMA.16816.F32 R156, R4, R42.reuse, R148 ;  /* 0x0000002a049c723c */ /* 0x080ff00000001894 */
[----:B------:R-:W-:Y:S08]  /*7270*/  HMMA.16816.F32 R76, R8, R42, R76 ;  /* 0x0000002a084c723c */ /* 0x000ff0000000184c */
[-C--:B------:R-:W-:Y:S08]  /*7280*/  HMMA.16816.F32 R64, R16, R56.reuse, RZ ;  /* 0x000000381040723c */ /* 0x080ff000000018ff */
[C---:B------:R-:W-:Y:S08]  /*7290*/  HMMA.16816.F32 R40, R12.reuse, R56, RZ ;  /* 0x000000380c28723c */ /* 0x040ff000000018ff */
[C---:B------:R-:W-:Y:S08]  /*72a0*/  HMMA.16816.F32 R160, R12.reuse, R48, RZ ;  /* 0x000000300ca0723c */ /* 0x040ff000000018ff */
[----:B------:R-:W-:Y:S08]  /*72b0*/  HMMA.16816.F32 R172, R12, R50, RZ ;  /* 0x000000320cac723c */ /* 0x000ff000000018ff */
[C---:B------:R-:W-:Y:S08]  /*72c0*/  HMMA.16816.F32 R180, R16.reuse, R48, RZ ;  /* 0x0000003010b4723c */ /* 0x040ff000000018ff */
[----:B------:R-:W-:Y:S08]  /*72d0*/  HMMA.16816.F32 R216, R16, R50, RZ ;  /* 0x0000003210d8723c */ /* 0x000ff000000018ff */
[-C--:B-1----:R-:W-:Y:S08]  /*72e0*/  HMMA.16816.F32 R48, R8, R36.reuse, R64 ;  /* 0x000000240830723c */ /* 0x082ff00000001840 */
[----:B------:R-:W-:Y:S08]  /*72f0*/  HMMA.16816.F32 R64, R4, R36, R40 ;  /* 0x000000240440723c */ /* 0x000ff00000001828 */
[C---:B------:R-:W-:Y:S08]  /*7300*/  HMMA.16816.F32 R144, R28.reuse, R52, R144 ;  /* 0x000000341c90723c */ /* 0x040ff00000001890 */
[-C--:B------:R-:W-:Y:S08]  /*7310*/  HMMA.16816.F32 R40, R28, R54.reuse, R156 ;  /* 0x000000361c28723c */ /* 0x080ff0000000189c */
[----:B------:R-:W-:Y:S08]  /*7320*/  HMMA.16816.F32 R52, R32, R54, R76 ;  /* 0x000000362034723c */ /* 0x000ff0000000184c */
[C---:B------:R-:W-:Y:S08]  /*7330*/  HMMA.16816.F32 R168, R12.reuse, R44, RZ ;  /* 0x0000002c0ca8723c */ /* 0x040ff000000018ff */
[----:B------:R-:W-:Y:S08]  /*7340*/  HMMA.16816.F32 R164, R12, R46, RZ ;  /* 0x0000002e0ca4723c */ /* 0x000ff000000018ff */
[C---:B------:R-:W-:Y:S08]  /*7350*/  HMMA.16816.F32 R176, R16.reuse, R44, RZ ;  /* 0x0000002c10b0723c */ /* 0x040ff000000018ff */
[----:B------:R-:W-:Y:S01]  /*7360*/  HMMA.16816.F32 R212, R16, R46, RZ ;  /* 0x0000002e10d4723c */ /* 0x000fe200000018ff */
[----:B------:R-:W1:Y:S07]  /*7370*/  LDSM.16.M88.4 R44, [R202] ;  /* 0x00000000ca2c783b */ /* 0x000e6e0000000200 */
[-C--:B------:R-:W-:Y:S08]  /*7380*/  HMMA.16816.F32 R148, R12, R58.reuse, RZ ;  /* 0x0000003a0c94723c */ /* 0x080ff000000018ff */
[----:B------:R-:W-:Y:S01]  /*7390*/  HMMA.16816.F32 R56, R16, R58, RZ ;  /* 0x0000003a1038723c */ /* 0x000fe200000018ff */
[----:B------:R-:W2:Y:S07]  /*73a0*/  LDSM.16.M88.4 R16, [R194+0x5800] ;  /* 0x00580000c210783b */ /* 0x000eae0000000200 */
[-C--:B------:R-:W-:Y:S08]  /*73b0*/  HMMA.16816.F32 R152, R24, R60.reuse, R152 ;  /* 0x0000003c1898723c */ /* 0x080ff00000001898 */
[----:B------:R-:W-:Y:S08]  /*73c0*/  HMMA.16816.F32 R12, R20, R60, R144 ;  /* 0x0000003c140c723c */ /* 0x000ff00000001890 */
[-C--:B------:R-:W-:Y:S08]  /*73d0*/  HMMA.16816.F32 R52, R24, R62.reuse, R52 ;  /* 0x0000003e1834723c */ /* 0x080ff00000001834 */
[----:B------:R-:W-:Y:S01]  /*73e0*/  HMMA.16816.F32 R60, R20, R62, R40 ;  /* 0x0000003e143c723c */ /* 0x000fe20000001828 */
[----:B------:R-:W3:Y:S01]  /*73f0*/  LDSM.16.M88.4 R40, [R193+0x800] ;  /* 0x00080000c128783b */ /* 0x000ee20000000200 */
[----:B------:R-:W-:-:S02]  /*7400*/  FMUL.FTZ R152, R152, c[0x0][0x2ec] ;  /* 0x0000bb0098987a20 */ /* 0x000fc40000410000 */
[----:B------:R-:W-:Y:S02]  /*7410*/  FMUL.FTZ R153, R153, c[0x0][0x2ec] ;  /* 0x0000bb0099997a20 */ /* 0x000fe40000410000 */
[----:B------:R-:W-:Y:S01]  /*7420*/  FMUL.FTZ R154, R154, c[0x0][0x2ec] ;  /* 0x0000bb009a9a7a20 */ /* 0x000fe20000410000 */
[----:B------:R-:W4:Y:S01]  /*7430*/  MUFU.TANH R227, R152 ;  /* 0x0000009800e37308 */ /* 0x000f220000002400 */
[-C--:B------:R-:W-:Y:S01]  /*7440*/  HMMA.16816.F32 R148, R4, R38.reuse, R148 ;  /* 0x000000260494723c */ /* 0x080fe20000001894 */
[----:B------:R-:W-:Y:S02]  /*7450*/  FMUL.FTZ R12, R12, c[0x0][0x2ec] ;  /* 0x0000bb000c0c7a20 */ /* 0x000fe40000410000 */
[----:B------:R-:W-:Y:S02]  /*7460*/  FMUL.FTZ R13, R13, c[0x0][0x2ec] ;  /* 0x0000bb000d0d7a20 */ /* 0x000fe40000410000 */
[----:B------:R-:W-:Y:S02]  /*7470*/  FMUL.FTZ R14, R14, c[0x0][0x2ec] ;  /* 0x0000bb000e0e7a20 */ /* 0x000fe40000410000 */
[----:B------:R-:W-:Y:S01]  /*7480*/  FMUL.FTZ R15, R15, c[0x0][0x2ec] ;  /* 0x0000bb000f0f7a20 */ /* 0x000fe20000410000 */
[----:B------:R-:W-:Y:S01]  /*7490*/  HMMA.16816.F32 R56, R8, R38, R56 ;  /* 0x000000260838723c */ /* 0x000fe20000001838 */
[----:B------:R-:W5:Y:S01]  /*74a0*/  LDSM.16.M88.4 R36, [R194+0x5000] ;  /* 0x00500000c224783b */ /* 0x000f620000000200 */
[----:B------:R-:W-:Y:S01]  /*74b0*/  MUFU.TANH R187, R12 ;  /* 0x0000000c00bb7308 */ /* 0x000fe20000002400 */
[----:B------:R-:W-:-:S02]  /*74c0*/  FMUL.FTZ R52, R52, c[0x0][0x2ec] ;  /* 0x0000bb0034347a20 */ /* 0x000fc40000410000 */
[----:B------:R-:W-:Y:S02]  /*74d0*/  FMUL.FTZ R53, R53, c[0x0][0x2ec] ;  /* 0x0000bb0035357a20 */ /* 0x000fe40000410000 */
[----:B------:R-:W-:Y:S01]  /*74e0*/  FMUL.FTZ R54, R54, c[0x0][0x2ec] ;  /* 0x0000bb0036367a20 */ /* 0x000fe20000410000 */
[----:B-1----:R-:W-:Y:S01]  /*74f0*/  HMMA.16816.F32 R48, R32, R44, R48 ;  /* 0x0000002c2030723c */ /* 0x002fe20000001830 */
[----:B------:R-:W-:Y:S01]  /*7500*/  FMUL.FTZ R55, R55, c[0x0][0x2ec] ;  /* 0x0000bb0037377a20 */ /* 0x000fe20000410000 */
[----:B------:R-:W-:Y:S01]  /*7510*/  MUFU.TANH R224, R13 ;  /* 0x0000000d00e07308 */ /* 0x000fe20000002400 */
[----:B------:R-:W-:Y:S02]  /*7520*/  FMUL.FTZ R155, R155, c[0x0][0x2ec] ;  /* 0x0000bb009b9b7a20 */ /* 0x000fe40000410000 */
[----:B------:R-:W-:Y:S02]  /*7530*/  FMUL.FTZ R60, R60, c[0x0][0x2ec] ;  /* 0x0000bb003c3c7a20 */ /* 0x000fe40000410000 */
[----:B------:R-:W-:Y:S01]  /*7540*/  FMUL.FTZ R61, R61, c[0x0][0x2ec] ;  /* 0x0000bb003d3d7a20 */ /* 0x000fe20000410000 */
[----:B--2---:R-:W-:Y:S01]  /*7550*/  HMMA.16816.F32 R168, R4, R16, R168 ;  /* 0x0000001004a8723c */ /* 0x004fe200000018a8 */
[----:B------:R-:W-:Y:S01]  /*7560*/  FMUL.FTZ R62, R62, c[0x0][0x2ec] ;  /* 0x0000bb003e3e7a20 */ /* 0x000fe20000410000 */
[----:B------:R-:W-:Y:S01]  /*7570*/  MUFU.TANH R185, R14 ;  /* 0x0000000e00b97308 */ /* 0x000fe20000002400 */
[----:B------:R-:W-:-:S05]  /*7580*/  FMUL.FTZ R63, R63, c[0x0][0x2ec] ;  /* 0x0000bb003f3f7a20 */ /* 0x000fca0000410000 */
[----:B------:R-:W-:Y:S02]  /*7590*/  HMMA.16816.F32 R144, R4, R18, R164 ;  /* 0x000000120490723c */ /* 0x000fe400000018a4 */
[----:B------:R1:W-:Y:S06]  /*75a0*/  MUFU.TANH R221, R15 ;  /* 0x0000000f00dd7308 */ /* 0x0003ec0000002400 */
[----:B---3--:R-:W-:Y:S02]  /*75b0*/  HMMA.16816.F32 R48, R24, R40, R48 ;  /* 0x000000281830723c */ /* 0x008fe40000001830 */
[----:B------:R-:W-:Y:S06]  /*75c0*/  MUFU.TANH R220, R52 ;  /* 0x0000003400dc7308 */ /* 0x000fec0000002400 */
[----:B-----5:R-:W-:Y:S02]  /*75d0*/  HMMA.16816.F32 R76, R4, R36, R160 ;  /* 0x00000024044c723c */ /* 0x020fe400000018a0 */
[----:B------:R-:W-:Y:S06]  /*75e0*/  MUFU.TANH R226, R53 ;  /* 0x0000003500e27308 */ /* 0x000fec0000002400 */
[----:B-1----:R-:W-:Y:S02]  /*75f0*/  HMMA.16816.F32 R12, R28, R44, R64 ;  /* 0x0000002c1c0c723c */ /* 0x002fe40000001840 */
[----:B------:R-:W-:Y:S06]  /*7600*/  MUFU.TANH R161, R54 ;  /* 0x0000003600a17308 */ /* 0x000fec0000002400 */
[----:B------:R-:W-:Y:S01]  /*7610*/  FMUL.FTZ R0, R49, c[0x0][0x2ec] ;  /* 0x0000bb0031007a20 */ /* 0x000fe20000410000 */
[----:B------:R-:W-:Y:S01]  /*7620*/  HMMA.16816.F32 R64, R4, R38, R172 ;  /* 0x000000260440723c */ /* 0x000fe200000018ac */
[----:B------:R1:W-:Y:S01]  /*7630*/  MUFU.TANH R222, R55 ;  /* 0x0000003700de7308 */ /* 0x0003e20000002400 */
[----:B------:R-:W-:-:S06]  /*7640*/  FMUL.FTZ R48, R48, c[0x0][0x2ec] ;  /* 0x0000bb0030307a20 */ /* 0x000fcc0000410000 */
[----:B------:R-:W-:Y:S01]  /*7650*/  HMMA.16816.F32 R4, R32, R46, R56 ;  /* 0x0000002e2004723c */ /* 0x000fe20000001838 */
[----:B------:R2:W-:Y:S07]  /*7660*/  MUFU.TANH R163, R0 ;  /* 0x0000000000a37308 */ /* 0x0005ee0000002400 */
[----:B------:R-:W-:Y:S01]  /*7670*/  HMMA.16816.F32 R56, R8, R36, R180 ;  /* 0x000000240838723c */ /* 0x000fe200000018b4 */
[----:B------:R-:W-:Y:S07]  /*7680*/  MUFU.TANH R159, R48 ;  /* 0x00000030009f7308 */ /* 0x000fee0000002400 */
[----:B-1----:R-:W-:Y:S01]  /*7690*/  HMMA.16816.F32 R52, R20, R40, R12 ;  /* 0x000000281434723c */ /* 0x002fe2000000180c */
[----:B------:R-:W1:Y:S01]  /*76a0*/  LDSM.16.M88.4 R12, [R201] ;  /* 0x00000000c90c783b */ /* 0x000e620000000200 */
[----:B--2---:R-:W-:Y:S01]  /*76b0*/  FMUL.FTZ R0, R50, c[0x0][0x2ec] ;  /* 0x0000bb0032007a20 */ /* 0x004fe20000410000 */
[----:B------:R-:W-:Y:S05]  /*76c0*/  MUFU.TANH R228, R153 ;  /* 0x0000009900e47308 */ /* 0x000fea0000002400 */
[----:B------:R-:W-:Y:S03]  /*76d0*/  HMMA.16816.F32 R44, R28, R46, R148 ;  /* 0x0000002e1c2c723c */ /* 0x000fe60000001894 */
[----:B------:R2:W-:Y:S05]  /*76e0*/  MUFU.TANH R175, R0 ;  /* 0x0000000000af7308 */ /* 0x0005ea0000002400 */
[----:B------:R-:W-:Y:S03]  /*76f0*/  HMMA.16816.F32 R36, R8, R38, R216 ;  /* 0x000000260824723c */ /* 0x000fe600000018d8 */
[----:B------:R-:W3:Y:S01]  /*7700*/  MUFU.TANH R223, R154 ;  /* 0x0000009a00df7308 */ /* 0x000ee20000002400 */
[----:B--2---:R-:W-:-:S07]  /*7710*/  FMUL.FTZ R0, R51, c[0x0][0x2ec] ;  /* 0x0000bb0033007a20 */ /* 0x004fce0000410000 */
[----:B------:R2:W5:Y:S01]  /*7720*/  MUFU.TANH R225, R155 ;  /* 0x0000009b00e17308 */ /* 0x0005620000002400 */
[-C--:B------:R-:W-:Y:S01]  /*7730*/  HMMA.16816.F32 R48, R24, R42.reuse, R4 ;  /* 0x0000002a1830723c */ /* 0x080fe20000001804 */
[----:B------:R-:W3:Y:S06]  /*7740*/  LDSM.16.M88.4 R4, [R193+0x1000] ;  /* 0x00100000c104783b */ /* 0x000eec0000000200 */
[----:B------:R1:W-:Y:S01]  /*7750*/  MUFU.TANH R174, R0 ;  /* 0x0000000000ae7308 */ /* 0x0003e20000002400 */
[----:B------:R-:W-:Y:S07]  /*7760*/  HMMA.16816.F32 R40, R20, R42, R44 ;  /* 0x0000002a1428723c */ /* 0x000fee000000182c */
[----:B------:R-:W3:Y:S01]  /*7770*/  MUFU.TANH R186, R60 ;  /* 0x0000003c00ba7308 */ /* 0x000ee20000002400 */
[----:B--2---:R-:W-:Y:S01]  /*7780*/  HMMA.16816.F32 R152, R8, R16, R176 ;  /* 0x000000100898723c */ /* 0x004fe200000018b0 */
[----:B-1----:R-:W-:-:S06]  /*7790*/  FMUL.FTZ R0, R52, c[0x0][0x2ec] ;  /* 0x0000bb0034007a20 */ /* 0x002fcc0000410000 */
[----:B------:R-:W-:Y:S01]  /*77a0*/  MUFU.TANH R172, R61 ;  /* 0x0000003d00ac7308 */ /* 0x000fe20000002400 */
[----:B------:R-:W-:Y:S07]  /*77b0*/  HMMA.16816.F32 R44, R32, R14, R36 ;  /* 0x0000000e202c723c */ /* 0x000fee0000001824 */
[----:B------:R1:W-:Y:S01]  /*77c0*/  MUFU.TANH R157, R0 ;  /* 0x00000000009d7308 */ /* 0x0003e20000002400 */
[----:B------:R-:W-:Y:S02]  /*77d0*/  FMUL.FTZ R2, R40, c[0x0][0x2ec] ;  /* 0x0000bb0028027a20 */ /* 0x000fe40000410000 */
[----:B------:R-:W-:-:S05]  /*77e0*/  FMUL.FTZ R3, R41, c[0x0][0x2ec] ;  /* 0x0000bb0029037a20 */ /* 0x000fca0000410000 */
[----:B------:R-:W2:Y:S01]  /*77f0*/  MUFU.TANH R74, R62 ;  /* 0x0000003e004a7308 */ /* 0x000ea20000002400 */
[----:B-1----:R-:W-:-:S07]  /*7800*/  FMUL.FTZ R0, R53, c[0x0][0x2ec] ;  /* 0x0000bb0035007a20 */ /* 0x002fce0000410000 */
[----:B------:R1:W1:Y:S08]  /*7810*/  MUFU.TANH R160, R63 ;  /* 0x0000003f00a07308 */ /* 0x0002700000002400 */
[----:B------:R2:W-:Y:S01]  /*7820*/  MUFU.TANH R75, R0 ;  /* 0x00000000004b7308 */ /* 0x0005e20000002400 */
[----:B-1----:R-:W-:Y:S07]  /*7830*/  HMMA.16816.F32 R60, R8, R18, R212 ;  /* 0x00000012083c723c */ /* 0x002fee00000018d4 */
[----:B------:R-:W-:Y:S01]  /*7840*/  MUFU.TANH R69, R2 ;  /* 0x0000000200457308 */ /* 0x000fe20000002400 */
[----:B--2---:R-:W-:Y:S01]  /*7850*/  FMUL.FTZ R0, R54, c[0x0][0x2ec] ;  /* 0x0000bb0036007a20 */ /* 0x004fe20000410000 */
[-C--:B------:R-:W-:Y:S06]  /*7860*/  HMMA.16816.F32 R8, R32, R12.reuse, R56 ;  /* 0x0000000c2008723c */ /* 0x080fec0000001838 */
[----:B------:R1:W2:Y:S02]  /*7870*/  MUFU.TANH R148, R0 ;  /* 0x0000000000947308 */ /* 0x0002a40000002400 */
[----:B------:R-:W-:Y:S06]  /*7880*/  HMMA.16816.F32 R16, R28, R12, R76 ;  /* 0x0000000c1c10723c */ /* 0x000fec000000184c */
[----:B------:R2:W-:Y:S01]  /*7890*/  MUFU.TANH R77, R3 ;  /* 0x00000003004d7308 */ /* 0x0005e20000002400 */
[----:B-1----:R-:W-:-:S02]  /*78a0*/  FMUL.FTZ R0, R55, c[0x0][0x2ec] ;  /* 0x0000bb0037007a20 */ /* 0x002fc40000410000 */
[----:B------:R-:W-:Y:S05]  /*78b0*/  HMMA.16816.F32 R52, R28, R14, R64 ;  /* 0x0000000e1c34723c */ /* 0x000fea0000001840 */
[----:B------:R1:W1:Y:S01]  /*78c0*/  MUFU.TANH R150, R0 ;  /* 0x0000000000967308 */ /* 0x0002620000002400 */
[----:B--2---:R-:W-:Y:S02]  /*78d0*/  FMUL.FTZ R3, R42, c[0x0][0x2ec] ;  /* 0x0000bb002a037a20 */ /* 0x004fe40000410000 */
[-C--:B---3--:R-:W-:Y:S01]  /*78e0*/  HMMA.16816.F32 R36, R24, R4.reuse, R8 ;  /* 0x000000041824723c */ /* 0x088fe20000001808 */
[----:B------:R-:W2:Y:S04]  /*78f0*/  LDSM.16.M88.4 R8, [R200] ;  /* 0x00000000c808783b */ /* 0x000ea80000000200 */
[----:B------:R-:W-:Y:S03]  /*7900*/  MUFU.TANH R67, R3 ;  /* 0x0000000300437308 */ /* 0x000fe60000002400 */
[----:B------:R-:W-:Y:S01]  /*7910*/  HMMA.16816.F32 R16, R20, R4, R16 ;  /* 0x000000041410723c */ /* 0x000fe20000001810 */
[----:B-1----:R-:W-:-:S04]  /*7920*/  FMUL.FTZ R0, R48, c[0x0][0x2ec] ;  /* 0x0000bb0030007a20 */ /* 0x002fc80000410000 */
[----:B------:R1:W3:Y:S11]  /*7930*/  MUFU.TANH R158, R0 ;  /* 0x00000000009e7308 */ /* 0x0002f60000002400 */
[----:B------:R-:W-:-:S04]  /*7940*/  FMUL.FTZ R4, R36, c[0x0][0x2ec] ;  /* 0x0000bb0024047a20 */ /* 0x000fc80000410000 */
[----:B------:R2:W-:Y:S01]  /*7950*/  MUFU.TANH R149, R4 ;  /* 0x0000000400957308 */ /* 0x0005e20000002400 */
[----:B-1----:R-:W-:-:S03]  /*7960*/  FMUL.FTZ R0, R49, c[0x0][0x2ec] ;  /* 0x0000bb0031007a20 */ /* 0x002fc60000410000 */
[----:B------:R-:W-:Y:S02]  /*7970*/  FMUL.FTZ R16, R16, c[0x0][0x2ec] ;  /* 0x0000bb0010107a20 */ /* 0x000fe40000410000 */
[----:B------:R-:W-:Y:S02]  /*7980*/  FMUL.FTZ R17, R17, c[0x0][0x2ec] ;  /* 0x0000bb0011117a20 */ /* 0x000fe40000410000 */
[----:B------:R1:W-:Y:S01]  /*7990*/  MUFU.TANH R156, R0 ;  /* 0x00000000009c7308 */ /* 0x0003e20000002400 */
[----:B------:R-:W-:Y:S02]  /*79a0*/  FMUL.FTZ R18, R18, c[0x0][0x2ec] ;  /* 0x0000bb0012127a20 */ /* 0x000fe40000410000 */
[----:B------:R-:W-:Y:S02]  /*79b0*/  FMUL.FTZ R5, R19, c[0x0][0x2ec] ;  /* 0x0000bb0013057a20 */ /* 0x000fe40000410000 */
[----:B--2---:R-:W-:-:S03]  /*79c0*/  FMUL.FTZ R4, R37, c[0x0][0x2ec] ;  /* 0x0000bb0025047a20 */ /* 0x004fc60000410000 */
[----:B------:R-:W-:Y:S01]  /*79d0*/  MUFU.TANH R162, R16 ;  /* 0x0000001000a27308 */ /* 0x000fe20000002400 */
[----:B-1----:R-:W-:-:S07]  /*79e0*/  FMUL.FTZ R0, R50, c[0x0][0x2ec] ;  /* 0x0000bb0032007a20 */ /* 0x002fce0000410000 */
[----:B------:R1:W-:Y:S08]  /*79f0*/  MUFU.TANH R78, R4 ;  /* 0x00000004004e7308 */ /* 0x0003f00000002400 */
[----:B------:R2:W2:Y:S01]  /*7a00*/  MUFU.TANH R76, R0 ;  /* 0x00000000004c7308 */ /* 0x0004a20000002400 */
[----:B-1----:R-:W-:-:S07]  /*7a10*/  FMUL.FTZ R4, R38, c[0x0][0x2ec] ;  /* 0x0000bb0026047a20 */ /* 0x002fce0000410000 */
[----:B------:R1:W-:Y:S01]  /*7a20*/  MUFU.TANH R66, R4 ;  /* 0x0000000400427308 */ /* 0x0003e20000002400 */
[----:B--2---:R-:W-:-:S07]  /*7a30*/  FMUL.FTZ R0, R51, c[0x0][0x2ec] ;  /* 0x0000bb0033007a20 */ /* 0x004fce0000410000 */
[----:B------:R2:W2:Y:S01]  /*7a40*/  MUFU.TANH R166, R0 ;  /* 0x0000000000a67308 */ /* 0x0004a20000002400 */
[----:B-1----:R-:W-:Y:S02]  /*7a50*/  FMUL.FTZ R4, R39, c[0x0][0x2ec] ;  /* 0x0000bb0027047a20 */ /* 0x002fe40000410000 */
[----:B------:R-:W-:Y:S01]  /*7a60*/  HMMA.16816.F32 R36, R24, R6, R44 ;  /* 0x000000061824723c */ /* 0x000fe2000000182c */
[----:B--2---:R-:W-:-:S05]  /*7a70*/  IMAD R0, R184, 0x40, R238 ;  /* 0x00000040b8007824 */ /* 0x004fca00078e02ee */
[C---:B------:R-:W-:Y:S02]  /*7a80*/  IADD3 R2, R0.reuse, 0x1, RZ ;  /* 0x0000000100027810 */ /* 0x040fe40007ffe0ff */
[----:B------:R-:W-:Y:S02]  /*7a90*/  ISETP.GE.AND P5, PT, R0, R210, PT ;  /* 0x000000d20000720c */ /* 0x000fe40003fa6270 */
[C---:B------:R-:W-:Y:S02]  /*7aa0*/  ISETP.GE.AND P3, PT, R2.reuse, R209, PT ;  /* 0x000000d10200720c */ /* 0x040fe40003f66270 */
[C---:B------:R-:W-:Y:S02]  /*7ab0*/  ISETP.GE.AND P2, PT, R2.reuse, R208, PT ;  /* 0x000000d00200720c */ /* 0x040fe40003f46270 */
[C---:B------:R-:W-:Y:S02]  /*7ac0*/  ISETP.GE.AND P1, PT, R2.reuse, R207, PT ;  /* 0x000000cf0200720c */ /* 0x040fe40003f26270 */
[----:B------:R-:W-:-:S02]  /*7ad0*/  ISETP.LT.OR P6, PT, R2, R205, P3 ;  /* 0x000000cd0200720c */ /* 0x000fc40001fc1670 */
[----:B------:R-:W-:-:S06]  /*7ae0*/  ISETP.LT.OR P3, PT, R2, R204, P2 ;  /* 0x000000cc0200720c */ /* 0x000fcc0001761670 */
[----:B------:R-:W-:Y:S01]  /*7af0*/  FMUL.FTZ R38, R38, c[0x0][0x2ec] ;  /* 0x0000bb0026267a20 */ /* 0x000fe20000410000 */
[----:B------:R-:W-:Y:S01]  /*7b00*/  ISETP.LT.OR P2, PT, R2, R203, P1 ;  /* 0x000000cb0200720c */ /* 0x000fe20000f41670 */
[----:B------:R-:W-:Y:S01]  /*7b10*/  FMUL.FTZ R37, R37, c[0x0][0x2ec] ;  /* 0x0000bb0025257a20 */ /* 0x000fe20000410000 */
[----:B------:R-:W-:Y:S01]  /*7b20*/  ISETP.GE.AND P1, PT, R0, R209, PT ;  /* 0x000000d10000720c */ /* 0x000fe20003f26270 */
[----:B------:R-:W-:Y:S01]  /*7b30*/  FMUL.FTZ R39, R39, c[0x0][0x2ec] ;  /* 0x0000bb0027277a20 */ /* 0x000fe20000410000 */
[----:B------:R-:W-:Y:S01]  /*7b40*/  ISETP.GE.AND P4, PT, R2, R210, PT ;  /* 0x000000d20200720c */ /* 0x000fe20003f86270 */
[----:B------:R-:W-:Y:S01]  /*7b50*/  MUFU.TANH R38, R38 ;  /* 0x0000002600267308 */ /* 0x000fe20000002400 */
[----:B------:R-:W-:Y:S02]  /*7b60*/  P2R R3, PR, RZ, 0x4 ;  /* 0x00000004ff037803 */ /* 0x000fe40000000000 */
[C---:B------:R-:W-:Y:S02]  /*7b70*/  ISETP.LT.OR P2, PT, R0.reuse, R206, P5 ;  /* 0x000000ce0000720c */ /* 0x040fe40002f41670 */
[----:B------:R-:W-:-:S02]  /*7b80*/  ISETP.LT.OR P1, PT, R0, R205, P1 ;  /* 0x000000cd0000720c */ /* 0x000fc40000f21670 */
[----:B------:R-:W-:Y:S01]  /*7b90*/  ISETP.LT.OR P0, PT, R2, R206, P4 ;  /* 0x000000ce0200720c */ /* 0x000fe20002701670 */
[----:B------:R-:W-:Y:S01]  /*7ba0*/  FMUL.FTZ R2, R43, c[0x0][0x2ec] ;  /* 0x0000bb002b027a20 */ /* 0x000fe20000410000 */
[----:B----4-:R-:W-:Y:S01]  /*7bb0*/  FSEL R48, R227, -INF , !P2 ;  /* 0xff800000e3307808 */ /* 0x010fe20005000000 */
[C---:B------:R-:W-:Y:S01]  /*7bc0*/  HMMA.16816.F32 R40, R28.reuse, R8, R168 ;  /* 0x000000081c28723c */ /* 0x040fe200000018a8 */
[----:B------:R-:W-:Y:S01]  /*7bd0*/  FSEL R59, R223, -INF , !P1 ;  /* 0xff800000df3b7808 */ /* 0x000fe20004800000 */
[----:B------:R1:W2:Y:S01]  /*7be0*/  MUFU.TANH R68, R2 ;  /* 0x0000000200447308 */ /* 0x0002a20000002400 */
[C---:B------:R-:W-:Y:S02]  /*7bf0*/  ISETP.GE.AND P2, PT, R0.reuse, R208, PT ;  /* 0x000000d00000720c */ /* 0x040fe40003f46270 */
[C---:B------:R-:W-:Y:S02]  /*7c00*/  ISETP.GE.AND P1, PT, R0.reuse, R207, PT ;  /* 0x000000cf0000720c */ /* 0x040fe40003f26270 */
[C---:B------:R-:W-:Y:S01]  /*7c10*/  ISETP.LT.OR P2, PT, R0.reuse, R204, P2 ;  /* 0x000000cc0000720c */ /* 0x040fe20001741670 */
[----:B------:R-:W-:Y:S01]  /*7c20*/  HMMA.16816.F32 R28, R28, R10, R144 ;  /* 0x0000000a1c1c723c */ /* 0x000fe20000001890 */
[----:B------:R-:W-:Y:S01]  /*7c30*/  ISETP.LT.OR P1, PT, R0, R203, P1 ;  /* 0x000000cb0000720c */ /* 0x000fe20000f21670 */
[----:B------:R-:W4:Y:S01]  /*7c40*/  MUFU.TANH R170, R18 ;  /* 0x0000001200aa7308 */ /* 0x000f220000002400 */
[----:B------:R-:W-:-:S02]  /*7c50*/  P2R R12, PR, RZ, 0x8 ;  /* 0x00000008ff0c7803 */ /* 0x000fc40000000000 */
[----:B------:R-:W-:Y:S02]  /*7c60*/  FSEL R49, R187, -INF , !P2 ;  /* 0xff800000bb317808 */ /* 0x000fe40005000000 */
[----:B------:R-:W-:Y:S02]  /*7c70*/  FSEL R51, R185, -INF , !P1 ;  /* 0xff800000b9337808 */ /* 0x000fe40004800000 */
[----:B-----5:R-:W-:Y:S01]  /*7c80*/  FSEL R65, R225, -INF , !P6 ;  /* 0xff800000e1417808 */ /* 0x020fe20007000000 */
[----:B------:R-:W5:Y:S01]  /*7c90*/  MUFU.TANH R187, R4 ;  /* 0x0000000400bb7308 */ /* 0x000f620000002400 */
[----:B-1----:R-:W-:Y:S02]  /*7ca0*/  IADD3 R2, R0, 0x8, RZ ;  /* 0x0000000800027810 */ /* 0x002fe40007ffe0ff */
[----:B------:R-:W-:Y:S02]  /*7cb0*/  FSEL R57, R228, -INF , !P0 ;  /* 0xff800000e4397808 */ /* 0x000fe40004000000 */
[----:B------:R-:W-:-:S02]  /*7cc0*/  ISETP.GE.AND P4, PT, R2, R210, PT ;  /* 0x000000d20200720c */ /* 0x000fc40003f86270 */
[C---:B------:R-:W-:Y:S01]  /*7cd0*/  ISETP.GE.AND P3, PT, R2.reuse, R209, PT ;  /* 0x000000d10200720c */ /* 0x040fe20003f66270 */
[----:B------:R-:W-:Y:S01]  /*7ce0*/  MUFU.TANH R169, R5 ;  /* 0x0000000500a97308 */ /* 0x000fe20000002400 */
[C---:B------:R-:W-:Y:S02]  /*7cf0*/  ISETP.GE.AND P2, PT, R2.reuse, R208, PT ;  /* 0x000000d00200720c */ /* 0x040fe40003f46270 */
[C---:B------:R-:W-:Y:S02]  /*7d00*/  ISETP.GE.AND P1, PT, R2.reuse, R207, PT ;  /* 0x000000cf0200720c */ /* 0x040fe40003f26270 */
[----:B------:R-:W-:Y:S02]  /*7d10*/  ISETP.LT.OR P6, PT, R2, R206, P4 ;  /* 0x000000ce0200720c */ /* 0x000fe400027c1670 */
[----:B------:R-:W-:Y:S01]  /*7d20*/  ISETP.NE.AND P4, PT, R12, RZ, PT ;  /* 0x000000ff0c00720c */ /* 0x000fe20003f85270 */
[----:B------:R-:W-:Y:S01]  /*7d30*/  FMUL.FTZ R12, R36, c[0x0][0x2ec] ;  /* 0x0000bb00240c7a20 */ /* 0x000fe20000410000 */
[C---:B------:R-:W-:Y:S01]  /*7d40*/  ISETP.LT.OR P5, PT, R2.reuse, R205, P3 ;  /* 0x000000cd0200720c */ /* 0x040fe20001fa1670 */
[----:B------:R-:W-:Y:S01]  /*7d50*/  MUFU.TANH R37, R37 ;  /* 0x0000002500257308 */ /* 0x000fe20000002400 */
[----:B------:R-:W-:-:S02]  /*7d60*/  ISETP.LT.OR P2, PT, R2, R204, P2 ;  /* 0x000000cc0200720c */ /* 0x000fc40001741670 */
[----:B------:R-:W-:Y:S02]  /*7d70*/  ISETP.LT.OR P0, PT, R2, R203, P1 ;  /* 0x000000cb0200720c */ /* 0x000fe40000f01670 */
[----:B------:R-:W-:Y:S02]  /*7d80*/  ISETP.NE.AND P3, PT, R3, RZ, PT ;  /* 0x000000ff0300720c */ /* 0x000fe40003f65270 */
[----:B------:R-:W-:Y:S01]  /*7d90*/  IADD3 R2, R0, 0x9, RZ ;  /* 0x0000000900027810 */ /* 0x000fe20007ffe0ff */
[----:B------:R1:W-:Y:S01]  /*7da0*/  MUFU.TANH R151, R12 ;  /* 0x0000000c00977308 */ /* 0x0003e20000002400 */
[----:B------:R-:W-:Y:S02]  /*7db0*/  FSEL R50, R224, -INF , !P4 ;  /* 0xff800000e0327808 */ /* 0x000fe40006000000 */
[----:B------:R-:W-:Y:S02]  /*7dc0*/  P2R R3, PR, RZ, 0x4 ;  /* 0x00000004ff037803 */ /* 0x000fe40000000000 */
[----:B------:R-:W-:-:S02]  /*7dd0*/  ISETP.GE.AND P4, PT, R2, R210, PT ;  /* 0x000000d20200720c */ /* 0x000fc40003f86270 */
[----:B------:R-:W-:Y:S01]  /*7de0*/  FSEL R56, R221, -INF , !P3 ;  /* 0xff800000dd387808 */ /* 0x000fe20005800000 */
[----:B------:R-:W-:Y:S01]  /*7df0*/  MUFU.TANH R39, R39 ;  /* 0x0000002700277308 */ /* 0x000fe20000002400 */
[C---:B------:R-:W-:Y:S02]  /*7e00*/  ISETP.GE.AND P3, PT, R2.reuse, R209, PT ;  /* 0x000000d10200720c */ /* 0x040fe40003f66270 */
[C---:B------:R-:W-:Y:S02]  /*7e10*/  ISETP.GE.AND P2, PT, R2.reuse, R208, PT ;  /* 0x000000d00200720c */ /* 0x040fe40003f46270 */
[----:B------:R-:W-:Y:S02]  /*7e20*/  ISETP.GE.AND P1, PT, R2, R207, PT ;  /* 0x000000cf0200720c */ /* 0x000fe40003f26270 */
[----:B------:R-:W-:Y:S01]  /*7e30*/  FSEL R58, R220, -INF , !P6 ;  /* 0xff800000dc3a7808 */ /* 0x000fe20007000000 */
[----:B-1----:R-:W-:Y:S01]  /*7e40*/  HMMA.16816.F32 R12, R32, R8, R152 ;  /* 0x00000008200c723c */ /* 0x002fe20000001898 */
[----:B------:R-:W-:-:S02]  /*7e50*/  FSEL R64, R161, -INF , !P5 ;  /* 0xff800000a1407808 */ /* 0x000fc40006800000 */
[C---:B------:R-:W-:Y:S01]  /*7e60*/  ISETP.LT.OR P6, PT, R2.reuse, R206, P4 ;  /* 0x000000ce0200720c */ /* 0x040fe200027c1670 */
[----:B------:R1:W1:Y:S01]  /*7e70*/  MUFU.TANH R161, R17 ;  /* 0x0000001100a17308 */ /* 0x0002620000002400 */
[----:B------:R-:W-:Y:S02]  /*7e80*/  ISETP.NE.AND P4, PT, R3, RZ, PT ;  /* 0x000000ff0300720c */ /* 0x000fe40003f85270 */
[C---:B------:R-:W-:Y:S01]  /*7e90*/  ISETP.LT.OR P5, PT, R2.reuse, R205, P3 ;  /* 0x000000cd0200720c */ /* 0x040fe20001fa1670 */
[----:B------:R-:W-:Y:S01]  /*7ea0*/  HMMA.16816.F32 R32, R32, R10, R60 ;  /* 0x0000000a2020723c */ /* 0x000fe2000000183c */
[C---:B------:R-:W-:Y:S02]  /*7eb0*/  ISETP.LT.OR P2, PT, R2.reuse, R204, P2 ;  /* 0x000000cc0200720c */ /* 0x040fe40001741670 */
[----:B------:R-:W-:Y:S02]  /*7ec0*/  ISETP.LT.OR P1, PT, R2, R203, P1 ;  /* 0x000000cb0200720c */ /* 0x000fe40000f21670 */
[----:B------:R-:W-:-:S02]  /*7ed0*/  IADD3 R2, R0, 0x10, RZ ;  /* 0x0000001000027810 */ /* 0x000fc40007ffe0ff */
[----:B------:R-:W-:Y:S02]  /*7ee0*/  FSEL R45, R186, -INF , !P4 ;  /* 0xff800000ba2d7808 */ /* 0x000fe40006000000 */
[----:B------:R-:W-:Y:S02]  /*7ef0*/  P2R R4, PR, RZ, 0x4 ;  /* 0x00000004ff047803 */ /* 0x000fe40000000000 */
[----:B------:R-:W-:Y:S01]  /*7f00*/  P2R R3, PR, RZ, 0x2 ;  /* 0x00000002ff037803 */ /* 0x000fe20000000000 */
[----:B-1----:R-:W-:Y:S01]  /*7f10*/  HMMA.16816.F32 R16, R20, R6, R52 ;  /* 0x000000061410723c */ /* 0x002fe20000001834 */
[C---:B------:R-:W-:Y:S02]  /*7f20*/  ISETP.GE.AND P4, PT, R2.reuse, R210, PT ;  /* 0x000000d20200720c */ /* 0x040fe40003f86270 */
[C---:B------:R-:W-:Y:S02]  /*7f30*/  ISETP.GE.AND P3, PT, R2.reuse, R209, PT ;  /* 0x000000d10200720c */ /* 0x040fe40003f66270 */
[----:B------:R-:W-:-:S02]  /*7f40*/  ISETP.GE.AND P2, PT, R2, R208, PT ;  /* 0x000000d00200720c */ /* 0x000fc40003f46270 */
[----:B------:R-:W-:Y:S02]  /*7f50*/  ISETP.GE.AND P1, PT, R2, R207, PT ;  /* 0x000000cf0200720c */ /* 0x000fe40003f26270 */
[----:B------:R-:W-:Y:S02]  /*7f60*/  FSEL R46, R74, -INF , !P0 ;  /* 0xff8000004a2e7808 */ /* 0x000fe40004000000 */
[----:B------:R-:W-:Y:S02]  /*7f70*/  FSEL R47, R226, -INF , !P6 ;  /* 0xff800000e22f7808 */ /* 0x000fe40007000000 */
[----:B------:R-:W-:Y:S02]  /*7f80*/  FSEL R74, R222, -INF , !P5 ;  /* 0xff800000de4a7808 */ /* 0x000fe40006800000 */
[----:B------:R-:W-:Y:S02]  /*7f90*/  ISETP.LT.OR P6, PT, R2, R206, P4 ;  /* 0x000000ce0200720c */ /* 0x000fe400027c1670 */
[----:B------:R-:W-:-:S02]  /*7fa0*/  ISETP.NE.AND P4, PT, R4, RZ, PT ;  /* 0x000000ff0400720c */ /* 0x000fc40003f85270 */
[C---:B------:R-:W-:Y:S01]  /*7fb0*/  ISETP.LT.OR P5, PT, R2.reuse, R205, P3 ;  /* 0x000000cd0200720c */ /* 0x040fe20001fa1670 */
[----:B------:R-:W1:Y:S01]  /*7fc0*/  LDSM.16.M88.4 R4, [R193+0x1800] ;  /* 0x00180000c104783b */ /* 0x000e620000000200 */
[----:B------:R-:W-:Y:S01]  /*7fd0*/  ISETP.LT.OR P2, PT, R2, R204, P2 ;  /* 0x000000cc0200720c */ /* 0x000fe20001741670 */
[----:B------:R-:W-:-:S04]  /*7fe0*/  DEPBAR.LE SB0, 0x0 ;  /* 0x000080000000791a */ /* 0x000fc80000000000 */
[----:B------:R-:W-:Y:S01]  /*7ff0*/  ISETP.LT.OR P0, PT, R2, R203, P1 ;  /* 0x000000cb0200720c */ /* 0x000fe20000f01670 */
[----:B------:R-:W-:Y:S01]  /*8000*/  FMUL.FTZ R16, R16, c[0x0][0x2ec] ;  /* 0x0000bb0010107a20 */ /* 0x000fe20000410000 */
[----:B------:R-:W-:Y:S01]  /*8010*/  IADD3 R2, R0, 0x11, RZ ;  /* 0x0000001100027810 */ /* 0x000fe20007ffe0ff */
[----:B------:R-:W-:Y:S01]  /*8020*/  FMUL.FTZ R18, R18, c[0x0][0x2ec] ;  /* 0x0000bb0012127a20 */ /* 0x000fe20000410000 */
[----:B------:R-:W-:Y:S01]  /*8030*/  FSEL R36, R172, -INF , !P4 ;  /* 0xff800000ac247808 */ /* 0x000fe20006000000 */
[----:B------:R-:W-:Y:S01]  /*8040*/  FMUL.FTZ R17, R17, c[0x0][0x2ec] ;  /* 0x0000bb0011117a20 */ /* 0x000fe20000410000 */
[----:B------:R-:W-:Y:S01]  /*8050*/  ISETP.NE.AND P3, PT, R3, RZ, PT ;  /* 0x000000ff0300720c */ /* 0x000fe20003f65270 */
[----:B------:R-:W-:Y:S01]  /*8060*/  FMUL.FTZ R19, R19, c[0x0][0x2ec] ;  /* 0x0000bb0013137a20 */ /* 0x000fe20000410000 */
[----:B------:R-:W-:Y:S02]  /*8070*/  ISETP.GE.AND P4, PT, R2, R210, PT ;  /* 0x000000d20200720c */ /* 0x000fe40003f86270 */
[----:B------:R-:W-:-:S02]  /*8080*/  P2R R3, PR, RZ, 0x4 ;  /* 0x00000004ff037803 */ /* 0x000fc40000000000 */
[----:B------:R-:W-:Y:S01]  /*8090*/  FSEL R146, R159, -INF , !P6 ;  /* 0xff8000009f927808 */ /* 0x000fe20007000000 */
[----:B------:R-:W-:Y:S01]  /*80a0*/  MUFU.TANH R19, R19 ;  /* 0x0000001300137308 */ /* 0x000fe20000002400 */
[----:B------:R-:W-:Y:S01]  /*80b0*/  BAR.SYNC.DEFER_BLOCKING 0x0 ;  /* 0x0000000000007b1d */ /* 0x000fe20000010000 */
[C---:B------:R-:W-:Y:S02]  /*80c0*/  ISETP.GE.AND P2, PT, R2.reuse, R208, PT ;  /* 0x000000d00200720c */ /* 0x040fe40003f46270 */
[C---:B------:R-:W-:Y:S02]  /*80d0*/  ISETP.GE.AND P1, PT, R2.reuse, R207, PT ;  /* 0x000000cf0200720c */ /* 0x040fe40003f26270 */
[----:B------:R-:W-:Y:S02]  /*80e0*/  ISETP.LT.OR P6, PT, R2, R206, P4 ;  /* 0x000000ce0200720c */ /* 0x000fe400027c1670 */
[----:B------:R-:W-:Y:S02]  /*80f0*/  FSEL R44, R160, -INF , !P3 ;  /* 0xff800000a02c7808 */ /* 0x000fe40005800000 */
[----:B------:R-:W-:-:S02]  /*8100*/  ISETP.NE.AND P4, PT, R3, RZ, PT ;  /* 0x000000ff0300720c */ /* 0x000fc40003f85270 */
[----:B------:R-:W-:Y:S02]  /*8110*/  ISETP.GE.AND P3, PT, R2, R209, PT ;  /* 0x000000d10200720c */ /* 0x000fe40003f66270 */
[----:B------:R-:W-:Y:S02]  /*8120*/  IADD3 R3, R0, 0x18, RZ ;  /* 0x0000001800037810 */ /* 0x000fe40007ffe0ff */
[C---:B------:R-:W-:Y:S02]  /*8130*/  ISETP.LT.OR P2, PT, R2.reuse, R204, P2 ;  /* 0x000000cc0200720c */ /* 0x040fe40001741670 */
[----:B------:R-:W-:Y:S02]  /*8140*/  ISETP.LT.OR P1, PT, R2, R203, P1 ;  /* 0x000000cb0200720c */ /* 0x000fe40000f21670 */
[----:B------:R-:W-:Y:S01]  /*8150*/  FSEL R175, R175, -INF , !P5 ;  /* 0xff800000afaf7808 */ /* 0x000fe20006800000 */
[----:B-1----:R-:W-:Y:S01]  /*8160*/  HMMA.16816.F32 R12, R24, R4, R12 ;  /* 0x00000004180c723c */ /* 0x002fe2000000180c */
[----:B------:R-:W-:-:S02]  /*8170*/  FSEL R79, R157, -INF , !P4 ;  /* 0xff8000009d4f7808 */ /* 0x000fc40006000000 */
[----:B------:R-:W-:Y:S01]  /*8180*/  ISETP.LT.OR P5, PT, R2, R205, P3 ;  /* 0x000000cd0200720c */ /* 0x000fe20001fa1670 */
[----:B------:R-:W1:Y:S01]  /*8190*/  MUFU.TANH R157, R16 ;  /* 0x00000010009d7308 */ /* 0x000e620000002400 */
[C---:B------:R-:W-:Y:S02]  /*81a0*/  ISETP.GE.AND P4, PT, R3.reuse, R210, PT ;  /* 0x000000d20300720c */ /* 0x040fe40003f86270 */
[----:B------:R-:W-:Y:S01]  /*81b0*/  P2R R9, PR, RZ, 0x4 ;  /* 0x00000004ff097803 */ /* 0x000fe20000000000 */
[----:B------:R-:W-:Y:S01]  /*81c0*/  HMMA.16816.F32 R24, R24, R6, R32 ;  /* 0x000000061818723c */ /* 0x000fe20000001820 */
[C---:B------:R-:W-:Y:S02]  /*81d0*/  ISETP.GE.AND P3, PT, R3.reuse, R209, PT ;  /* 0x000000d10300720c */ /* 0x040fe40003f66270 */
[----:B------:R-:W-:Y:S01]  /*81e0*/  P2R R8, PR, RZ, 0x2 ;  /* 0x00000002ff087803 */ /* 0x000fe20000000000 */
[----:B------:R1:W-:Y:S01]  /*81f0*/  MUFU.TANH R16, R18 ;  /* 0x0000001200107308 */ /* 0x0003e20000002400 */
[----:B------:R-:W-:-:S02]  /*8200*/  ISETP.GE.AND P2, PT, R3, R208, PT ;  /* 0x000000d00300720c */ /* 0x000fc40003f46270 */
[----:B------:R-:W-:Y:S02]  /*8210*/  FSEL R160, R163, -INF , !P6 ;  /* 0xff800000a3a07808 */ /* 0x000fe40007000000 */
[----:B------:R-:W-:Y:S02]  /*8220*/  FSEL R174, R174, -INF , !P5 ;  /* 0xff800000aeae7808 */ /* 0x000fe40006800000 */
[C---:B------:R-:W-:Y:S02]  /*8230*/  ISETP.LT.OR P6, PT, R3.reuse, R206, P4 ;  /* 0x000000ce0300720c */ /* 0x040fe400027c1670 */
[----:B------:R-:W-:Y:S02]  /*8240*/  ISETP.GE.AND P1, PT, R3, R207, PT ;  /* 0x000000cf0300720c */ /* 0x000fe40003f26270 */
[----:B------:R-:W-:Y:S01]  /*8250*/  ISETP.NE.AND P4, PT, R9, RZ, PT ;  /* 0x000000ff0900720c */ /* 0x000fe20003f85270 */
[----:B------:R-:W-:Y:S01]  /*8260*/  FMUL.FTZ R12, R12, c[0x0][0x2ec] ;  /* 0x0000bb000c0c7a20 */ /* 0x000fe20000410000 */
[----:B------:R-:W-:Y:S01]  /*8270*/  ISETP.LT.OR P5, PT, R3, R205, P3 ;  /* 0x000000cd0300720c */ /* 0x000fe20001fa1670 */
[----:B------:R-:W-:Y:S01]  /*8280*/  FMUL.FTZ R14, R14, c[0x0][0x2ec] ;  /* 0x0000bb000e0e7a20 */ /* 0x000fe20000410000 */
[----:B------:R-:W-:Y:S01]  /*8290*/  IADD3 R2, R0, 0x19, RZ ;  /* 0x0000001900027810 */ /* 0x000fe20007ffe0ff */
[----:B------:R-:W-:Y:S01]  /*82a0*/  FMUL.FTZ R13, R13, c[0x0][0x2ec] ;  /* 0x0000bb000d0d7a20 */ /* 0x000fe20000410000 */
[----:B------:R-:W-:Y:S01]  /*82b0*/  ISETP.NE.AND P3, PT, R8, RZ, PT ;  /* 0x000000ff0800720c */ /* 0x000fe20003f65270 */
[----:B------:R-:W-:Y:S01]  /*82c0*/  MUFU.TANH R12, R12 ;  /* 0x0000000c000c7308 */ /* 0x000fe20000002400 */
[----:B------:R-:W-:Y:S01]  /*82d0*/  ISETP.LT.OR P2, PT, R3, R204, P2 ;  /* 0x000000cc0300720c */ /* 0x000fe20001741670 */
[----:B------:R-:W-:Y:S01]  /*82e0*/  FMUL.FTZ R15, R15, c[0x0][0x2ec] ;  /* 0x0000bb000f0f7a20 */ /* 0x000fe20000410000 */
[----:B------:R-:W-:Y:S01]  /*82f0*/  FSEL R148, R148, -INF , !P0 ;  /* 0xff80000094947808 */ /* 0x000fe20004000000 */
[----:B------:R-:W-:Y:S01]  /*8300*/  FMUL.FTZ R26, R26, c[0x0][0x2ec] ;  /* 0x0000bb001a1a7a20 */ /* 0x000fe20000410000 */
[----:B------:R-:W-:Y:S01]  /*8310*/  ISETP.LT.OR P0, PT, R3, R203, P1 ;  /* 0x000000cb0300720c */ /* 0x000fe20000f01670 */
[----:B------:R-:W-:Y:S01]  /*8320*/  FMUL.FTZ R24, R24, c[0x0][0x2ec] ;  /* 0x0000bb0018187a20 */ /* 0x000fe20000410000 */
[----:B------:R-:W-:Y:S01]  /*8330*/  FSEL R75, R75, -INF , !P4 ;  /* 0xff8000004b4b7808 */ /* 0x000fe20006000000 */
[----:B------:R-:W-:Y:S01]  /*8340*/  MUFU.TANH R14, R14 ;  /* 0x0000000e000e7308 */ /* 0x000fe20000002400 */
[----:B------:R-:W-:Y:S01]  /*8350*/  P2R R3, PR, RZ, 0x4 ;  /* 0x00000004ff037803 */ /* 0x000fe20000000000 */
[----:B------:R-:W-:Y:S01]  /*8360*/  FMUL.FTZ R25, R25, c[0x0][0x2ec] ;  /* 0x0000bb0019197a20 */ /* 0x000fe20000410000 */
[----:B------:R-:W-:Y:S01]  /*8370*/  ISETP.GE.AND P4, PT, R2, R210, PT ;  /* 0x000000d20200720c */ /* 0x000fe20003f86270 */
[----:B------:R-:W-:Y:S01]  /*8380*/  FMUL.FTZ R27, R27, c[0x0][0x2ec] ;  /* 0x0000bb001b1b7a20 */ /* 0x000fe20000410000 */
[----:B------:R-:W-:-:S02]  /*8390*/  FSEL R147, R150, -INF , !P3 ;  /* 0xff80000096937808 */ /* 0x000fc40005800000 */
[C---:B------:R-:W-:Y:S01]  /*83a0*/  ISETP.GE.AND P3, PT, R2.reuse, R209, PT ;  /* 0x000000d10200720c */ /* 0x040fe20003f66270 */
[----:B------:R1:W1:Y:S01]  /*83b0*/  MUFU.TANH R150, R17 ;  /* 0x0000001100967308 */ /* 0x0002620000002400 */
[C---:B------:R-:W-:Y:S02]  /*83c0*/  ISETP.GE.AND P2, PT, R2.reuse, R208, PT ;  /* 0x000000d00200720c */ /* 0x040fe40003f46270 */
[----:B------:R-:W-:Y:S02]  /*83d0*/  ISETP.GE.AND P1, PT, R2, R207, PT ;  /* 0x000000cf0200720c */ /* 0x000fe40003f26270 */
[----:B---3--:R-:W-:Y:S02]  /*83e0*/  FSEL R158, R158, -INF , !P6 ;  /* 0xff8000009e9e7808 */ /* 0x008fe40007000000 */
[----:B------:R-:W-:Y:S01]  /*83f0*/  FSEL R171, R76, -INF , !P5 ;  /* 0xff8000004cab7808 */ /* 0x000fe20006800000 */
[----:B------:R-:W-:Y:S01]  /*8400*/  MUFU.TANH R13, R13 ;  /* 0x0000000d000d7308 */ /* 0x000fe20000002400 */
[----:B------:R-:W-:-:S02]  /*8410*/  ISETP.LT.OR P6, PT, R2, R206, P4 ;  /* 0x000000ce0200720c */ /* 0x000fc400027c1670 */
[----:B------:R-:W-:Y:S02]  /*8420*/  ISETP.NE.AND P4, PT, R3, RZ, PT ;  /* 0x000000ff0300720c */ /* 0x000fe40003f85270 */
[C---:B------:R-:W-:Y:S02]  /*8430*/  ISETP.LT.OR P5, PT, R2.reuse, R205, P3 ;  /* 0x000000cd0200720c */ /* 0x040fe40001fa1670 */
[C---:B------:R-:W-:Y:S01]  /*8440*/  ISETP.LT.OR P2, PT, R2.reuse, R204, P2 ;  /* 0x000000cc0200720c */ /* 0x040fe20001741670 */
[----:B------:R-:W-:Y:S01]  /*8450*/  MUFU.TANH R15, R15 ;  /* 0x0000000f000f7308 */ /* 0x000fe20000002400 */
[----:B------:R-:W-:Y:S02]  /*8460*/  ISETP.LT.OR P1, PT, R2, R203, P1 ;  /* 0x000000cb0200720c */ /* 0x000fe40000f21670 */
[----:B------:R-:W-:Y:S02]  /*8470*/  IADD3 R2, R0, 0x20, RZ ;  /* 0x0000002000027810 */ /* 0x000fe40007ffe0ff */
[----:B-1----:R-:W-:-:S02]  /*8480*/  FSEL R18, R69, -INF , !P4 ;  /* 0xff80000045127808 */ /* 0x002fc40006000000 */
[----:B------:R-:W-:Y:S01]  /*8490*/  P2R R8, PR, RZ, 0x4 ;  /* 0x00000004ff087803 */ /* 0x000fe20000000000 */
[----:B------:R-:W-:Y:S01]  /*84a0*/  MUFU.TANH R26, R26 ;  /* 0x0000001a001a7308 */ /* 0x000fe20000002400 */
[----:B------:R-:W-:Y:S02]  /*84b0*/  P2R R3, PR, RZ, 0x2 ;  /* 0x00000002ff037803 */ /* 0x000fe40000000000 */
[C---:B------:R-:W-:Y:S02]  /*84c0*/  ISETP.GE.AND P4, PT, R2.reuse, R210, PT ;  /* 0x000000d20200720c */ /* 0x040fe40003f86270 */
[C---:B------:R-:W-:Y:S02]  /*84d0*/  ISETP.GE.AND P3, PT, R2.reuse, R209, PT ;  /* 0x000000d10200720c */ /* 0x040fe40003f66270 */
[C---:B------:R-:W-:Y:S01]  /*84e0*/  ISETP.GE.AND P2, PT, R2.reuse, R208, PT ;  /* 0x000000d00200720c */ /* 0x040fe20003f46270 */
[----:B------:R-:W-:Y:S01]  /*84f0*/  MUFU.TANH R24, R24 ;  /* 0x0000001800187308 */ /* 0x000fe20000002400 */
[----:B------:R-:W-:-:S02]  /*8500*/  ISETP.GE.AND P1, PT, R2, R207, PT ;  /* 0x000000cf0200720c */ /* 0x000fc40003f26270 */
[----:B------:R-:W-:Y:S02]  /*8510*/  FSEL R154, R156, -INF , !P6 ;  /* 0xff8000009c9a7808 */ /* 0x000fe40007000000 */
[----:B------:R-:W-:Y:S02]  /*8520*/  FSEL R145, R67, -INF , !P0 ;  /* 0xff80000043917808 */ /* 0x000fe40004000000 */
[----:B------:R-:W-:Y:S01]  /*8530*/  FSEL R166, R166, -INF , !P5 ;  /* 0xff800000a6a67808 */ /* 0x000fe20006800000 */
[----:B------:R-:W-:Y:S01]  /*8540*/  MUFU.TANH R25, R25 ;  /* 0x0000001900197308 */ /* 0x000fe20000002400 */
[----:B------:R-:W-:Y:S02]  /*8550*/  ISETP.LT.OR P6, PT, R2, R206, P4 ;  /* 0x000000ce0200720c */ /* 0x000fe400027c1670 */
[----:B------:R-:W-:Y:S02]  /*8560*/  ISETP.NE.AND P4, PT, R8, RZ, PT ;  /* 0x000000ff0800720c */ /* 0x000fe40003f85270 */
[C---:B------:R-:W-:Y:S01]  /*8570*/  ISETP.LT.OR P5, PT, R2.reuse, R205, P3 ;  /* 0x000000cd0200720c */ /* 0x040fe20001fa1670 */
[----:B------:R-:W-:Y:S01]  /*8580*/  HMMA.16816.F32 R8, R20, R4, R40 ;  /* 0x000000041408723c */ /* 0x000fe20000001828 */
[C---:B------:R-:W-:Y:S01]  /*8590*/  ISETP.LT.OR P2, PT, R2.reuse, R204, P2 ;  /* 0x000000cc0200720c */ /* 0x040fe20001741670 */
[----:B------:R-:W-:Y:S01]  /*85a0*/  MUFU.TANH R27, R27 ;  /* 0x0000001b001b7308 */ /* 0x000fe20000002400 */
[----:B------:R-:W-:-:S02]  /*85b0*/  ISETP.LT.OR P0, PT, R2, R203, P1 ;  /* 0x000000cb0200720c */ /* 0x000fc40000f01670 */
[----:B------:R-:W-:Y:S02]  /*85c0*/  ISETP.NE.AND P3, PT, R3, RZ, PT ;  /* 0x000000ff0300720c */ /* 0x000fe40003f65270 */
[----:B------:R-:W-:Y:S01]  /*85d0*/  IADD3 R2, R0, 0x21, RZ ;  /* 0x0000002100027810 */ /* 0x000fe20007ffe0ff */
[----:B------:R-:W-:Y:S01]  /*85e0*/  HMMA.16816.F32 R20, R20, R6, R28 ;  /* 0x000000061414723c */ /* 0x000fe2000000181c */
[----:B------:R-:W-:Y:S02]  /*85f0*/  FSEL R17, R77, -INF , !P4 ;  /* 0xff8000004d117808 */ /* 0x000fe40006000000 */
[----:B------:R-:W-:Y:S02]  /*8600*/  P2R R3, PR, RZ, 0x4 ;  /* 0x00000004ff037803 */ /* 0x000fe40000000000 */
[----:B------:R-:W-:Y:S02]  /*8610*/  ISETP.GE.AND P4, PT, R2, R210, PT ;  /* 0x000000d20200720c */ /* 0x000fe40003f86270 */
[----:B--2---:R-:W-:-:S02]  /*8620*/  FSEL R144, R68, -INF , !P3 ;  /* 0xff80000044907808 */ /* 0x004fc40005800000 */
[C---:B------:R-:W-:Y:S02]  /*8630*/  ISETP.GE.AND P3, PT, R2.reuse, R209, PT ;  /* 0x000000d10200720c */ /* 0x040fe40003f66270 */
[C---:B------:R-:W-:Y:S02]  /*8640*/  ISETP.GE.AND P2, PT, R2.reuse, R208, PT ;  /* 0x000000d00200720c */ /* 0x040fe40003f46270 */
[----:B------:R-:W-:Y:S02]  /*8650*/  ISETP.GE.AND P1, PT, R2, R207, PT ;  /* 0x000000cf0200720c */ /* 0x000fe40003f26270 */
[----:B------:R-:W-:Y:S01]  /*8660*/  FSEL R149, R149, -INF , !P6 ;  /* 0xff80000095957808 */ /* 0x000fe20007000000 */
[----:B------:R-:W-:Y:S01]  /*8670*/  FMUL.FTZ R8, R8, c[0x0][0x2ec] ;  /* 0x0000bb0008087a20 */ /* 0x000fe20000410000 */
[----:B------:R-:W-:Y:S01]  /*8680*/  FSEL R212, R66, -INF , !P5 ;  /* 0xff80000042d47808 */ /* 0x000fe20006800000 */
[----:B------:R-:W-:Y:S01]  /*8690*/  FMUL.FTZ R10, R10, c[0x0][0x2ec] ;  /* 0x0000bb000a0a7a20 */ /* 0x000fe20000410000 */
[C---:B------:R-:W-:Y:S01]  /*86a0*/  ISETP.LT.OR P6, PT, R2.reuse, R206, P4 ;  /* 0x000000ce0200720c */ /* 0x040fe200027c1670 */
[----:B------:R-:W-:Y:S01]  /*86b0*/  FMUL.FTZ R9, R9, c[0x0][0x2ec] ;  /* 0x0000bb0009097a20 */ /* 0x000fe20000410000 */
[----:B------:R-:W-:Y:S01]  /*86c0*/  ISETP.NE.AND P4, PT, R3, RZ, PT ;  /* 0x000000ff0300720c */ /* 0x000fe20003f85270 */
[----:B------:R-:W1:Y:S01]  /*86d0*/  MUFU.TANH R8, R8 ;  /* 0x0000000800087308 */ /* 0x000e620000002400 */
[----:B------:R-:W-:Y:S01]  /*86e0*/  ISETP.LT.OR P5, PT, R2, R205, P3 ;  /* 0x000000cd0200720c */ /* 0x000fe20001fa1670 */
[----:B------:R-:W-:Y:S01]  /*86f0*/  FMUL.FTZ R20, R20, c[0x0][0x2ec] ;  /* 0x0000bb0014147a20 */ /* 0x000fe20000410000 */
[C---:B------:R-:W-:Y:S01]  /*8700*/  ISETP.LT.OR P2, PT, R2.reuse, R204, P2 ;  /* 0x000000cc0200720c */ /* 0x040fe20001741670 */
[----:B------:R-:W-:Y:S01]  /*8710*/  FMUL.FTZ R11, R11, c[0x0][0x2ec] ;  /* 0x0000bb000b0b7a20 */ /* 0x000fe20000410000 */
[----:B------:R-:W-:Y:S01]  /*8720*/  ISETP.LT.OR P1, PT, R2, R203, P1 ;  /* 0x000000cb0200720c */ /* 0x000fe20000f21670 */
[----:B------:R-:W-:Y:S01]  /*8730*/  FMUL.FTZ R21, R21, c[0x0][0x2ec] ;  /* 0x0000bb0015157a20 */ /* 0x000fe20000410000 */
[----:B------:R-:W-:Y:S01]  /*8740*/  IADD3 R2, R0, 0x28, RZ ;  /* 0x0000002800027810 */ /* 0x000fe20007ffe0ff */
[----:B------:R-:W2:Y:S01]  /*8750*/  MUFU.TANH R10, R10 ;  /* 0x0000000a000a7308 */ /* 0x000ea20000002400 */
[----:B------:R-:W-:-:S02]  /*8760*/  FSEL R162, R162, -INF , !P4 ;  /* 0xff800000a2a27808 */ /* 0x000fc40006000000 */
[----:B------:R-:W-:Y:S02]  /*8770*/  P2R R4, PR, RZ, 0x4 ;  /* 0x00000004ff047803 */ /* 0x000fe40000000000 */
[----:B------:R-:W-:Y:S02]  /*8780*/  P2R R3, PR, RZ, 0x2 ;  /* 0x00000002ff037803 */ /* 0x000fe40000000000 */
[C---:B------:R-:W-:Y:S01]  /*8790*/  ISETP.GE.AND P4, PT, R2.reuse, R210, PT ;  /* 0x000000d20200720c */ /* 0x040fe20003f86270 */
[----:B------:R-:W3:Y:S01]  /*87a0*/  MUFU.TANH R20, R20 ;  /* 0x0000001400147308 */ /* 0x000ee20000002400 */
[C---:B------:R-:W-:Y:S02]  /*87b0*/  ISETP.GE.AND P3, PT, R2.reuse, R209, PT ;  /* 0x000000d10200720c */ /* 0x040fe40003f66270 */
[C---:B------:R-:W-:Y:S02]  /*87c0*/  ISETP.GE.AND P2, PT, R2.reuse, R208, PT ;  /* 0x000000d00200720c */ /* 0x040fe40003f46270 */
[----:B------:R-:W-:-:S02]  /*87d0*/  ISETP.GE.AND P1, PT, R2, R207, PT ;  /* 0x000000cf0200720c */ /* 0x000fc40003f26270 */
[----:B------:R-:W-:Y:S01]  /*87e0*/  FSEL R155, R78, -INF , !P6 ;  /* 0xff8000004e9b7808 */ /* 0x000fe20007000000 */
[----:B------:R-:W1:Y:S01]  /*87f0*/  MUFU.TANH R9, R9 ;  /* 0x0000000900097308 */ /* 0x000e620000002400 */
[----:B----4-:R-:W-:Y:S02]  /*8800*/  FSEL R170, R170, -INF , !P0 ;  /* 0xff800000aaaa7808 */ /* 0x010fe40004000000 */
[----:B-----5:R-:W-:Y:S02]  /*8810*/  FSEL R187, R187, -INF , !P5 ;  /* 0xff800000bbbb7808 */ /* 0x020fe40006800000 */
[----:B------:R-:W-:Y:S02]  /*8820*/  ISETP.LT.OR P6, PT, R2, R206, P4 ;  /* 0x000000ce0200720c */ /* 0x000fe400027c1670 */
[----:B------:R-:W-:Y:S01]  /*8830*/  ISETP.NE.AND P4, PT, R4, RZ, PT ;  /* 0x000000ff0400720c */ /* 0x000fe20003f85270 */
[----:B------:R-:W4:Y:S01]  /*8840*/  MUFU.TANH R11, R11 ;  /* 0x0000000b000b7308 */ /* 0x000f220000002400 */
[----:B------:R-:W-:-:S02]  /*8850*/  ISETP.LT.OR P5, PT, R2, R205, P3 ;  /* 0x000000cd0200720c */ /* 0x000fc40001fa1670 */
[C---:B------:R-:W-:Y:S02]  /*8860*/  ISETP.LT.OR P2, PT, R2.reuse, R204, P2 ;  /* 0x000000cc0200720c */ /* 0x040fe40001741670 */
[----:B------:R-:W-:Y:S02]  /*8870*/  ISETP.LT.OR P0, PT, R2, R203, P1 ;  /* 0x000000cb0200720c */ /* 0x000fe40000f01670 */
[----:B------:R-:W-:Y:S02]  /*8880*/  ISETP.NE.AND P3, PT, R3, RZ, PT ;  /* 0x000000ff0300720c */ /* 0x000fe40003f65270 */
[----:B------:R-:W-:Y:S02]  /*8890*/  IADD3 R2, R0, 0x29, RZ ;  /* 0x0000002900027810 */ /* 0x000fe40007ffe0ff */
[----:B------:R-:W-:Y:S02]  /*88a0*/  FSEL R161, R161, -INF , !P4 ;  /* 0xff800000a1a17808 */ /* 0x000fe40006000000 */
[----:B------:R-:W-:-:S02]  /*88b0*/  P2R R3, PR, RZ, 0x4 ;  /* 0x00000004ff037803 */ /* 0x000fc40000000000 */
[C---:B------:R-:W-:Y:S02]  /*88c0*/  ISETP.GE.AND P4, PT, R2.reuse, R210, PT ;  /* 0x000000d20200720c */ /* 0x040fe40003f86270 */
[----:B------:R-:W-:Y:S02]  /*88d0*/  FSEL R169, R169, -INF , !P3 ;  /* 0xff800000a9a97808 */ /* 0x000fe40005800000 */
[C---:B------:R-:W-:Y:S02]  /*88e0*/  ISETP.GE.AND P3, PT, R2.reuse, R209, PT ;  /* 0x000000d10200720c */ /* 0x040fe40003f66270 */
[C---:B------:R-:W-:Y:S02]  /*88f0*/  ISETP.GE.AND P2, PT, R2.reuse, R208, PT ;  /* 0x000000d00200720c */ /* 0x040fe40003f46270 */
[----:B------:R-:W-:Y:S02]  /*8900*/  ISETP.GE.AND P1, PT, R2, R207, PT ;  /* 0x000000cf0200720c */ /* 0x000fe40003f26270 */
[----:B------:R-:W-:-:S02]  /*8910*/  FSEL R151, R151, -INF , !P6 ;  /* 0xff80000097977808 */ /* 0x000fc40007000000 */
[----:B------:R-:W-:Y:S02]  /*8920*/  FSEL R185, R38, -INF , !P5 ;  /* 0xff80000026b97808 */ /* 0x000fe40006800000 */
[C---:B------:R-:W-:Y:S02]  /*8930*/  ISETP.LT.OR P6, PT, R2.reuse, R206, P4 ;  /* 0x000000ce0200720c */ /* 0x040fe400027c1670 */
[----:B------:R-:W-:Y:S02]  /*8940*/  ISETP.NE.AND P4, PT, R3, RZ, PT ;  /* 0x000000ff0300720c */ /* 0x000fe40003f85270 */
[C---:B------:R-:W-:Y:S02]  /*8950*/  ISETP.LT.OR P5, PT, R2.reuse, R205, P3 ;  /* 0x000000cd0200720c */ /* 0x040fe40001fa1670 */
[C---:B------:R-:W-:Y:S02]  /*8960*/  ISETP.LT.OR P2, PT, R2.reuse, R204, P2 ;  /* 0x000000cc0200720c */ /* 0x040fe40001741670 */
[----:B------:R-:W-:-:S02]  /*8970*/  ISETP.LT.OR P1, PT, R2, R203, P1 ;  /* 0x000000cb0200720c */ /* 0x000fc40000f21670 */
[----:B------:R-:W-:Y:S02]  /*8980*/  IADD3 R2, R0, 0x30, RZ ;  /* 0x0000003000027810 */ /* 0x000fe40007ffe0ff */
[----:B------:R-:W-:Y:S02]  /*8990*/  FSEL R157, R157, -INF , !P4 ;  /* 0xff8000009d9d7808 */ /* 0x000fe40006000000 */
[----:B------:R-:W-:Y:S02]  /*89a0*/  P2R R4, PR, RZ, 0x4 ;  /* 0x00000004ff047803 */ /* 0x000fe40000000000 */
[C---:B------:R-:W-:Y:S02]  /*89b0*/  ISETP.GE.AND P4, PT, R2.reuse, R210, PT ;  /* 0x000000d20200720c */ /* 0x040fe40003f86270 */
[----:B------:R-:W-:Y:S02]  /*89c0*/  ISETP.GE.AND P3, PT, R2, R209, PT ;  /* 0x000000d10200720c */ /* 0x000fe40003f66270 */
[----:B------:R-:W-:-:S02]  /*89d0*/  P2R R3, PR, RZ, 0x2 ;  /* 0x00000002ff037803 */ /* 0x000fc40000000000 */
[C---:B------:R-:W-:Y:S02]  /*89e0*/  ISETP.GE.AND P2, PT, R2.reuse, R208, PT ;  /* 0x000000d00200720c */ /* 0x040fe40003f46270 */
[----:B------:R-:W-:Y:S02]  /*89f0*/  FSEL R172, R37, -INF , !P6 ;  /* 0xff80000025ac7808 */ /* 0x000fe40007000000 */
[----:B------:R-:W-:Y:S02]  /*8a00*/  FSEL R180, R39, -INF , !P5 ;  /* 0xff80000027b47808 */ /* 0x000fe40006800000 */
[C---:B------:R-:W-:Y:S02]  /*8a10*/  ISETP.LT.OR P6, PT, R2.reuse, R206, P4 ;  /* 0x000000ce0200720c */ /* 0x040fe400027c1670 */
[----:B------:R-:W-:Y:S02]  /*8a20*/  ISETP.LT.OR P5, PT, R2, R205, P3 ;  /* 0x000000cd0200720c */ /* 0x000fe40001fa1670 */
[----:B------:R-:W-:-:S02]  /*8a30*/  ISETP.NE.AND P4, PT, R4, RZ, PT ;  /* 0x000000ff0400720c */ /* 0x000fc40003f85270 */
[----:B------:R-:W-:Y:S02]  /*8a40*/  ISETP.NE.AND P3, PT, R3, RZ, PT ;  /* 0x000000ff0300720c */ /* 0x000fe40003f65270 */
[----:B------:R-:W-:Y:S02]  /*8a50*/  ISETP.LT.OR P2, PT, R2, R204, P2 ;  /* 0x000000cc0200720c */ /* 0x000fe40001741670 */
[----:B------:R-:W-:Y:S02]  /*8a60*/  IADD3 R3, R0, 0x31, RZ ;  /* 0x0000003100037810 */ /* 0x000fe40007ffe0ff */
[----:B------:R-:W-:Y:S02]  /*8a70*/  ISETP.GE.AND P1, PT, R2, R207, PT ;  /* 0x000000cf0200720c */ /* 0x000fe40003f26270 */
[----:B------:R-:W-:Y:S02]  /*8a80*/  P2R R4, PR, RZ, 0x4 ;  /* 0x00000004ff047803 */ /* 0x000fe40000000000 */
[----:B------:R-:W-:-:S02]  /*8a90*/  FSEL R150, R150, -INF , !P4 ;  /* 0xff80000096967808 */ /* 0x000fc40006000000 */
[----:B------:R-:W-:Y:S02]  /*8aa0*/  FSEL R164, R16, -INF , !P0 ;  /* 0xff80000010a47808 */ /* 0x000fe40004000000 */
[C---:B------:R-:W-:Y:S02]  /*8ab0*/  ISETP.GE.AND P4, PT, R3.reuse, R210, PT ;  /* 0x000000d20300720c */ /* 0x040fe40003f86270 */
[C---:B------:R-:W-:Y:S02]  /*8ac0*/  ISETP.GE.AND P2, PT, R3.reuse, R208, PT ;  /* 0x000000d00300720c */ /* 0x040fe40003f46270 */
[----:B------:R-:W-:Y:S02]  /*8ad0*/  ISETP.LT.OR P0, PT, R2, R203, P1 ;  /* 0x000000cb0200720c */ /* 0x000fe40000f01670 */
[----:B------:R-:W-:Y:S02]  /*8ae0*/  ISETP.GE.AND P1, PT, R3, R207, PT ;  /* 0x000000cf0300720c */ /* 0x000fe40003f26270 */
[----:B------:R-:W-:-:S02]  /*8af0*/  FSEL R167, R12, -INF , !P6 ;  /* 0xff8000000ca77808 */ /* 0x000fc40007000000 */
[----:B------:R-:W-:Y:S02]  /*8b00*/  FSEL R163, R19, -INF , !P3 ;  /* 0xff80000013a37808 */ /* 0x000fe40005800000 */
[C---:B------:R-:W-:Y:S02]  /*8b10*/  ISETP.LT.OR P6, PT, R3.reuse, R206, P4 ;  /* 0x000000ce0300720c */ /* 0x040fe400027c1670 */
[C---:B------:R-:W-:Y:S02]  /*8b20*/  ISETP.LT.OR P2, PT, R3.reuse, R204, P2 ;  /* 0x000000cc0300720c */ /* 0x040fe40001741670 */
[----:B------:R-:W-:Y:S02]  /*8b30*/  IADD3 R2, R0, 0x38, RZ ;  /* 0x0000003800027810 */ /* 0x000fe40007ffe0ff */
[----:B------:R-:W-:Y:S02]  /*8b40*/  ISETP.GE.AND P3, PT, R3, R209, PT ;  /* 0x000000d10300720c */ /* 0x000fe40003f66270 */
[----:B------:R-:W-:-:S02]  /*8b50*/  ISETP.NE.AND P4, PT, R4, RZ, PT ;  /* 0x000000ff0400720c */ /* 0x000fc40003f85270 */
[C---:B------:R-:W-:Y:S02]  /*8b60*/  ISETP.LT.OR P1, PT, R3.reuse, R203, P1 ;  /* 0x000000cb0300720c */ /* 0x040fe40000f21670 */
[----:B------:R-:W-:Y:S02]  /*8b70*/  FSEL R216, R14, -INF , !P5 ;  /* 0xff8000000ed87808 */ /* 0x000fe40006800000 */
[----:B------:R-:W-:Y:S02]  /*8b80*/  P2R R4, PR, RZ, 0x4 ;  /* 0x00000004ff047803 */ /* 0x000fe40000000000 */
[----:B------:R-:W-:Y:S02]  /*8b90*/  ISETP.LT.OR P5, PT, R3, R205, P3 ;  /* 0x000000cd0300720c */ /* 0x000fe40001fa1670 */
[----:B-1----:R-:W-:Y:S02]  /*8ba0*/  FSEL R179, R8, -INF , !P4 ;  /* 0xff80000008b37808 */ /* 0x002fe40006000000 */
[----:B------:R-:W-:-:S02]  /*8bb0*/  ISETP.GE.AND P2, PT, R2, R208, PT ;  /* 0x000000d00200720c */ /* 0x000fc40003f46270 */
[C---:B------:R-:W-:Y:S02]  /*8bc0*/  ISETP.GE.AND P4, PT, R2.reuse, R210, PT ;  /* 0x000000d20200720c */ /* 0x040fe40003f86270 */
[----:B------:R-:W-:Y:S02]  /*8bd0*/  P2R R3, PR, RZ, 0x2 ;  /* 0x00000002ff037803 */ /* 0x000fe40000000000 */
[C---:B------:R-:W-:Y:S02]  /*8be0*/  ISETP.GE.AND P3, PT, R2.reuse, R209, PT ;  /* 0x000000d10200720c */ /* 0x040fe40003f66270 */
[----:B------:R-:W-:Y:S02]  /*8bf0*/  ISETP.GE.AND P1, PT, R2, R207, PT ;  /* 0x000000cf0200720c */ /* 0x000fe40003f26270 */
[----:B------:R-:W-:Y:S02]  /*8c00*/  FSEL R168, R13, -INF , !P6 ;  /* 0xff8000000da87808 */ /* 0x000fe40007000000 */
[----:B------:R-:W-:-:S02]  /*8c10*/  FSEL R215, R15, -INF , !P5 ;  /* 0xff8000000fd77808 */ /* 0x000fc40006800000 */
[----:B------:R-:W-:Y:S02]  /*8c20*/  ISETP.LT.OR P6, PT, R2, R204, P2 ;  /* 0x000000cc0200720c */ /* 0x000fe400017c1670 */
[----:B--2---:R-:W-:Y:S02]  /*8c30*/  FSEL R186, R10, -INF , !P0 ;  /* 0xff8000000aba7808 */ /* 0x004fe40004000000 */
[----:B------:R-:W-:Y:S02]  /*8c40*/  ISETP.LT.OR P5, PT, R2, R206, P4 ;  /* 0x000000ce0200720c */ /* 0x000fe400027a1670 */
[----:B------:R-:W-:Y:S01]  /*8c50*/  ISETP.NE.AND P2, PT, R3, RZ, PT ;  /* 0x000000ff0300720c */ /* 0x000fe20003f45270 */
[----:B------:R-:W-:Y:S01]  /*8c60*/  FMUL.FTZ R3, R22, c[0x0][0x2ec] ;  /* 0x0000bb0016037a20 */ /* 0x000fe20000410000 */
[C---:B------:R-:W-:Y:S02]  /*8c70*/  ISETP.LT.OR P4, PT, R2.reuse, R205, P3 ;  /* 0x000000cd0200720c */ /* 0x040fe40001f81670 */
[----:B------:R-:W-:Y:S01]  /*8c80*/  ISETP.LT.OR P0, PT, R2, R203, P1 ;  /* 0x000000cb0200720c */ /* 0x000fe20000f01670 */
[----:B------:R-:W-:Y:S01]  /*8c90*/  FMUL.FTZ R2, R23, c[0x0][0x2ec] ;  /* 0x0000bb0017027a20 */ /* 0x000fe20000410000 */
[----:B------:R-:W-:Y:S01]  /*8ca0*/  ISETP.NE.AND P3, PT, R4, RZ, PT ;  /* 0x000000ff0400720c */ /* 0x000fe20003f65270 */
[----:B------:R-:W1:Y:S01]  /*8cb0*/  MUFU.TANH R3, R3 ;  /* 0x0000000300037308 */ /* 0x000e620000002400 */
[----:B---3--:R-:W-:-:S02]  /*8cc0*/  FSEL R176, R20, -INF , !P6 ;  /* 0xff80000014b07808 */ /* 0x008fc40007000000 */
[----:B------:R-:W-:Y:S02]  /*8cd0*/  IADD3 R0, R0, 0x39, RZ ;  /* 0x0000003900007810 */ /* 0x000fe40007ffe0ff */
[----:B------:R-:W-:Y:S02]  /*8ce0*/  ISETP.GT.AND P6, PT, R184, R246, PT ;  /* 0x000000f6b800720c */ /* 0x000fe40003fc4270 */
[----:B------:R-:W-:Y:S01]  /*8cf0*/  FSEL R178, R9, -INF , !P3 ;  /* 0xff80000009b27808 */ /* 0x000fe20005800000 */
[----:B------:R-:W2:Y:S01]  /*8d00*/  MUFU.TANH R4, R21 ;  /* 0x0000001500047308 */ /* 0x000ea20000002400 */
[C---:B------:R-:W-:Y:S02]  /*8d10*/  ISETP.GE.AND P3, PT, R0.reuse, R210, PT ;  /* 0x000000d20000720c */ /* 0x040fe40003f66270 */
[----:B----4-:R-:W-:Y:S02]  /*8d20*/  FSEL R183, R11, -INF , !P2 ;  /* 0xff8000000bb77808 */ /* 0x010fe40005000000 */
[----:B------:R-:W-:-:S02]  /*8d30*/  ISETP.GE.AND P2, PT, R0, R209, PT ;  /* 0x000000d10000720c */ /* 0x000fc40003f46270 */
[----:B------:R-:W-:Y:S01]  /*8d40*/  ISETP.GE.AND P1, PT, R0, R208, PT ;  /* 0x000000d00000720c */ /* 0x000fe20003f26270 */
[----:B------:R-:W3:Y:S01]  /*8d50*/  MUFU.TANH R2, R2 ;  /* 0x0000000200027308 */ /* 0x000ee20000002400 */
[----:B------:R-:W-:Y:S02]  /*8d60*/  FSEL R214, R26, -INF , !P4 ;  /* 0xff8000001ad67808 */ /* 0x000fe40006000000 */
[----:B------:R-:W-:Y:S02]  /*8d70*/  FSEL R165, R24, -INF , !P5 ;  /* 0xff80000018a57808 */ /* 0x000fe40006800000 */
[C---:B------:R-:W-:Y:S02]  /*8d80*/  ISETP.GE.AND P4, PT, R0.reuse, R207, PT ;  /* 0x000000cf0000720c */ /* 0x040fe40003f86270 */
[C---:B------:R-:W-:Y:S02]  /*8d90*/  ISETP.LT.OR P5, PT, R0.reuse, R206, P3 ;  /* 0x000000ce0000720c */ /* 0x040fe40001fa1670 */
[----:B------:R-:W-:-:S02]  /*8da0*/  ISETP.LT.OR P3, PT, R0, R205, P2 ;  /* 0x000000cd0000720c */ /* 0x000fc40001761670 */
[C---:B------:R-:W-:Y:S02]  /*8db0*/  ISETP.LT.OR P2, PT, R0.reuse, R204, P1 ;  /* 0x000000cc0000720c */ /* 0x040fe40000f41670 */
[----:B------:R-:W-:Y:S02]  /*8dc0*/  ISETP.LT.OR P1, PT, R0, R203, P4 ;  /* 0x000000cb0000720c */ /* 0x000fe40002721670 */
[----:B-1----:R-:W-:Y:S02]  /*8dd0*/  FSEL R181, R3, -INF , !P0 ;  /* 0xff80000003b57808 */ /* 0x002fe40004000000 */
[----:B------:R-:W-:Y:S02]  /*8de0*/  ISETP.NE.AND P0, PT, R229, RZ, PT ;  /* 0x000000ffe500720c */ /* 0x000fe40003f05270 */
[----:B------:R-:W-:Y:S02]  /*8df0*/  FSEL R173, R25, -INF , !P5 ;  /* 0xff80000019ad7808 */ /* 0x000fe40006800000 */
[----:B------:R-:W-:-:S02]  /*8e00*/  FSEL R213, R27, -INF , !P3 ;  /* 0xff8000001bd57808 */ /* 0x000fc40005800000 */
[----:B--2---:R-:W-:Y:S02]  /*8e10*/  FSEL R177, R4, -INF , !P2 ;  /* 0xff80000004b17808 */ /* 0x004fe40005000000 */
[----:B---3--:R-:W-:Y:S01]  /*8e20*/  FSEL R182, R2, -INF , !P1 ;  /* 0xff80000002b67808 */ /* 0x008fe20004800000 */
[----:B------:R-:W-:Y:S05]  /*8e30*/  @!P6 BRA `(.L_x_1917) ;  /* 0x000003100000e947 */ /* 0x000fea0003800000 */
[----:B------:R-:W-:Y:S01]  /*8e40*/  IADD3 R0, R230, -0x3, RZ ;  /* 0xfffffffde6007810 */ /* 0x000fe20007ffe0ff */
[----:B------:R-:W-:Y:S01]  /*8e50*/  @!P0 IMAD.MOV.U32 R7, RZ, RZ, c[0x0][0x19c] ;  /* 0x00006700ff078624 */ /* 0x000fe200078e00ff */
[----:B------:R1:W-:Y:S01]  /*8e60*/  @P0 STS.128 [R211+0x4000], RZ ;  /* 0x004000ffd3000388 */ /* 0x0003e20000000c00 */
[----:B------:R-:W-:Y:S01]  /*8e70*/  BSSY B0, `(.L_x_1918) ;  /* 0x000002c000007945 */ /* 0x000fe20003800000 */
[----:B------:R-:W-:Y:S01]  /*8e80*/  SHF.R.S32.HI R2, RZ, 0x1f, R0 ;  /* 0x0000001fff027819 */ /* 0x000fe20000011400 */
[----:B------:R-:W-:-:S04]  /*8e90*/  IMAD.WIDE.U32 R4, R0, c[0x0][0x198], RZ ;  /* 0x0000660000047a25 */ /* 0x000fc800078e00ff */
[----:B------:R-:W-:-:S04]  /*8ea0*/  IMAD R2, R2, c[0x0][0x198], RZ ;  /* 0x0000660002027a24 */ /* 0x000fc800078e02ff */
[----:B------:R-:W-:Y:S01]  /*8eb0*/  IMAD R0, R0, c[0x0][0x19c], R2 ;  /* 0x0000670000007a24 */ /* 0x000fe200078e0202 */
[----:B------:R-:W-:-:S03]  /*8ec0*/  LEA R2, P1, R4, R236, 0x6 ;  /* 0x000000ec04027211 */ /* 0x000fc600078230ff */
[----:B------:R-:W-:Y:S01]  /*8ed0*/  IMAD.IADD R3, R5, 0x1, R0 ;  /* 0x0000000105037824 */ /* 0x000fe200078e0200 */
[-C--:B------:R-:W-:Y:S02]  /*8ee0*/  @!P0 IADD3 R0, P5, R233, R2.reuse, RZ ;  /* 0x00000002e9008210 */ /* 0x080fe40007fbe0ff */
[----:B------:R-:W-:Y:S02]  /*8ef0*/  @!P0 LEA R5, P4, R231, R2, 0x5 ;  /* 0x00000002e7058211 */ /* 0x000fe400078828ff */
[----:B------:R-:W-:Y:S02]  /*8f00*/  LEA.HI.X R3, R4, R235, R3, 0x6, P1 ;  /* 0x000000eb04037211 */ /* 0x000fe400008f3403 */
[----:B------:R-:W-:Y:S02]  /*8f10*/  @!P0 LEA R8, P3, R2, c[0x0][0x168], 0x1 ;  /* 0x00005a0002088a11 */ /* 0x000fe400078608ff */
[----:B------:R-:W-:Y:S01]  /*8f20*/  @!P0 LEA R6, P2, R0, c[0x0][0x168], 0x1 ;  /* 0x00005a0000068a11 */ /* 0x000fe200078408ff */
[----:B------:R-:W-:Y:S01]  /*8f30*/  @!P0 IMAD.X R11, R232, 0x1, R3, P5 ;  /* 0x00000001e80b8824 */ /* 0x000fe200028e0603 */
        /* <DEDUP_REMOVED lines=31> */
.L_x_1919:
[----:B------:R-:W-:Y:S05]  /*9130*/  BSYNC B0 ;  /* 0x0000000000007941 */ /* 0x000fea0003800000 */
.L_x_1918:
[----:B------:R-:W0:Y:S02]  /*9140*/  LDGDEPBAR ;  /* 0x00000000000079af */ /* 0x000e240000000000 */
.L_x_1917:
[----:B------:R-:W-:Y:S01]  /*9150*/  FMNMX.FTZ R0, R73, R48, !PT ;  /* 0x0000003049007209 */ /* 0x000fe20007810000 */
[----:B------:R-:W-:Y:S03]  /*9160*/  LDSM.16.MT88.4 R12, [R189+0x6000] ;  /* 0x00600000bd0c783b */ /* 0x000fe60000004200 */
[----:B-1----:R-:W-:Y:S01]  /*9170*/  FMNMX.FTZ R2, R57, R0, !PT ;  /* 0x0000000039027209 */ /* 0x002fe20007810000 */
        /* <DEDUP_REMOVED lines=46> */
[----:B------:R-:W-:Y:S01]  /*9460*/  FMNMX.FTZ R2, R72, R59, !PT ;  /* 0x0000003b48027209 */ /* 0x000fe20007810000 */
[----:B------:R-:W2:Y:S01]  /*9470*/  SHFL.BFLY PT, R7, R3, 0x2, 0x1f ;  /* 0x0c401f0003077f89 */ /* 0x000ea200000e0000 */
[----:B------:R-:W-:Y:S02]  /*9480*/  FMNMX.FTZ R4, R186, R4, !PT ;  /* 0x00000004ba047209 */ /* 0x000fe40007810000 */
[----:B------:R-:W-:-:S02]  /*9490*/  FMNMX.FTZ R2, R65, R2, !PT ;  /* 0x0000000241027209 */ /* 0x000fc40007810000 */
[----:B------:R-:W-:Y:S02]  /*94a0*/  FMNMX.FTZ R4, R183, R4, !PT ;  /* 0x00000004b7047209 */ /* 0x000fe40007810000 */
[----:B------:R-:W-:Y:S02]  /*94b0*/  FMNMX.FTZ R5, R64, R2, !PT ;  /* 0x0000000240057209 */ /* 0x000fe40007810000 */
[----:B------:R-:W-:Y:S02]  /*94c0*/  FMNMX.FTZ R4, R181, R4, !PT ;  /* 0x00000004b5047209 */ /* 0x000fe40007810000 */
[----:B------:R-:W-:Y:S02]  /*94d0*/  FMNMX.FTZ R5, R74, R5, !PT ;  /* 0x000000054a057209 */ /* 0x000fe40007810000 */
[----:B------:R-:W-:Y:S02]  /*94e0*/  FMNMX.FTZ R4, R182, R4, !PT ;  /* 0x00000004b6047209 */ /* 0x000fe40007810000 */
        /* <DEDUP_REMOVED lines=39> */
[----:B--2---:R-:W-:-:S07]  /*9760*/  FFMA.FTZ R5, R36, c[0x0][0x23c], -R3 ;  /* 0x00008f0024057a23 */ /* 0x004fce0000010803 */
        /* <DEDUP_REMOVED lines=32> */
[-C--:B------:R-:W-:Y:S01]  /*9970*/  FMUL.FTZ R120, R120, R78.reuse ;  /* 0x0000004e78787220 */ /* 0x080fe20000410000 */
        /* <DEDUP_REMOVED lines=68> */
[----:B------:R-:W-:-:S02]  /*9dc0*/  FMUL.FTZ R92, R92, R76 ;  /* 0x0000004c5c5c7220 */ /* 0x000fc40000410000 */
[----:B------:R-:W-:Y:S02]  /*9dd0*/  FMUL.FTZ R93, R93, R76 ;  /* 0x0000004c5d5d7220 */ /* 0x000fe40000410000 */
[----:B--2---:R-:W-:Y:S02]  /*9de0*/  FFMA.FTZ R9, R146, c[0x0][0x23c], -R0 ;  /* 0x00008f0092097a23 */ /* 0x004fe40000010800 */
[-C--:B---3--:R-:W-:Y:S01]  /*9df0*/  FMUL.FTZ R82, R82, R11.reuse ;  /* 0x0000000b52527220 */ /* 0x088fe20000410000 */
[----:B------:R-:W-:Y:S01]  /*9e00*/  HMMA.16816.F32 R52, R4, R26, R120 ;  /* 0x0000001a0434723c */ /* 0x000fe20000001878 */
[----:B------:R1:W-:Y:S01]  /*9e10*/  MUFU.EX2 R236, R9 ;  /* 0x0000000900ec7308 */ /* 0x0003e20000000800 */
[-C--:B------:R-:W-:Y:S02]  /*9e20*/  FMUL.FTZ R83, R83, R11.reuse ;  /* 0x0000000b53537220 */ /* 0x080fe40000410000 */
[-C--:B------:R-:W-:Y:S02]  /*9e30*/  FMUL.FTZ R94, R94, R11.reuse ;  /* 0x0000000b5e5e7220 */ /* 0x080fe40000410000 */
[----:B------:R-:W-:-:S02]  /*9e40*/  FMUL.FTZ R95, R95, R11 ;  /* 0x0000000b5f5f7220 */ /* 0x000fc40000410000 */
[C---:B------:R-:W-:Y:S01]  /*9e50*/  HMMA.16816.F32 R48, R4.reuse, R28, R132 ;  /* 0x0000001c0430723c */ /* 0x040fe20000001884 */
[-C--:B------:R-:W-:Y:S02]  /*9e60*/  FMUL.FTZ R96, R96, R76.reuse ;  /* 0x0000004c60607220 */ /* 0x080fe40000410000 */
[-C--:B------:R-:W-:Y:S02]  /*9e70*/  FMUL.FTZ R97, R97, R76.reuse ;  /* 0x0000004c61617220 */ /* 0x080fe40000410000 */
[-C--:B------:R-:W-:Y:S02]  /*9e80*/  FMUL.FTZ R98, R98, R11.reuse ;  /* 0x0000000b62627220 */ /* 0x080fe40000410000 */
[----:B------:R-:W-:Y:S01]  /*9e90*/  FMUL.FTZ R99, R99, R11 ;  /* 0x0000000b63637220 */ /* 0x000fe20000410000 */
[----:B------:R-:W-:Y:S01]  /*9ea0*/  HMMA.16816.F32 R40, R4, R30, R136 ;  /* 0x0000001e0428723c */ /* 0x000fe20000001888 */
[----:B-1----:R-:W-:Y:S02]  /*9eb0*/  FFMA.FTZ R9, R75, c[0x0][0x23c], -R3 ;  /* 0x00008f004b097a23 */ /* 0x002fe40000010803 */
[----:B------:R-:W-:-:S02]  /*9ec0*/  FMUL.FTZ R108, R108, R76 ;  /* 0x0000004c6c6c7220 */ /* 0x000fc40000410000 */
[----:B------:R1:W-:Y:S01]  /*9ed0*/  MUFU.EX2 R234, R9 ;  /* 0x0000000900ea7308 */ /* 0x0003e20000000800 */
[-C--:B------:R-:W-:Y:S01]  /*9ee0*/  FMUL.FTZ R109, R109, R76.reuse ;  /* 0x0000004c6d6d7220 */ /* 0x080fe20000410000 */
[----:B------:R-:W-:Y:S01]  /*9ef0*/  F2FP.PACK_AB R4, R88, R91 ;  /* 0x0000005b5804723e */ /* 0x000fe200000000ff */
[----:B------:R-:W-:Y:S01]  /*9f00*/  FMUL.FTZ R110, R110, R11 ;  /* 0x0000000b6e6e7220 */ /* 0x000fe20000410000 */
[----:B------:R-:W-:Y:S01]  /*9f10*/  F2FP.PACK_AB R5, R244, R245 ;  /* 0x000000f5f405723e */ /* 0x000fe200000000ff */
[----:B------:R-:W-:Y:S01]  /*9f20*/  FMUL.FTZ R111, R111, R11 ;  /* 0x0000000b6f6f7220 */ /* 0x000fe20000410000 */
[----:B------:R-:W-:Y:S01]  /*9f30*/  F2FP.PACK_AB R6, R106, R101 ;  /* 0x000000656a06723e */ /* 0x000fe200000000ff */
[-C--:B------:R-:W-:Y:S01]  /*9f40*/  FMUL.FTZ R112, R112, R76.reuse ;  /* 0x0000004c70707220 */ /* 0x080fe20000410000 */
[----:B------:R-:W-:Y:S01]  /*9f50*/  F2FP.PACK_AB R7, R238, R239 ;  /* 0x000000efee07723e */ /* 0x000fe200000000ff */
[----:B------:R-:W-:Y:S02]  /*9f60*/  FMUL.FTZ R113, R113, R76 ;  /* 0x0000004c71717220 */ /* 0x000fe40000410000 */
[----:B------:R-:W-:-:S02]  /*9f70*/  FMUL.FTZ R114, R114, R11 ;  /* 0x0000000b72727220 */ /* 0x000fc40000410000 */
[-C--:B------:R-:W-:Y:S02]  /*9f80*/  FMUL.FTZ R115, R115, R11.reuse ;  /* 0x0000000b73737220 */ /* 0x080fe40000410000 */
[-C--:B------:R-:W-:Y:S01]  /*9f90*/  FMUL.FTZ R124, R124, R76.reuse ;  /* 0x0000004c7c7c7220 */ /* 0x080fe20000410000 */
[C---:B------:R-:W-:Y:S01]  /*9fa0*/  HMMA.16816.F32 R44, R4.reuse, R12, R80 ;  /* 0x0000000c042c723c */ /* 0x040fe20000001850 */
[--C-:B-1----:R-:W-:Y:S02]  /*9fb0*/  FFMA.FTZ R9, R17, c[0x0][0x23c], -R3.reuse ;  /* 0x00008f0011097a23 */ /* 0x102fe40000010803 */
[-C--:B------:R-:W-:Y:S02]  /*9fc0*/  FMUL.FTZ R125, R125, R76.reuse ;  /* 0x0000004c7d7d7220 */ /* 0x080fe40000410000 */
[----:B------:R1:W-:Y:S01]  /*9fd0*/  MUFU.EX2 R233, R9 ;  /* 0x0000000900e97308 */ /* 0x0003e20000000800 */
[-C--:B------:R-:W-:Y:S02]  /*9fe0*/  FMUL.FTZ R126, R126, R11.reuse ;  /* 0x0000000b7e7e7220 */ /* 0x080fe40000410000 */
[----:B------:R-:W-:Y:S01]  /*9ff0*/  FMUL.FTZ R127, R127, R11 ;  /* 0x0000000b7f7f7220 */ /* 0x000fe20000410000 */
[----:B------:R-:W-:Y:S01]  /*a000*/  HMMA.16816.F32 R36, R4, R14, R92 ;  /* 0x0000000e0424723c */ /* 0x000fe2000000185c */
[----:B------:R-:W-:Y:S01]  /*a010*/  FFMA.FTZ R10, R79, c[0x0][0x23c], -R3 ;  /* 0x00008f004f0a7a23 */ /* 0x000fe20000010803 */
[----:B------:R-:W-:Y:S01]  /*a020*/  LDSM.16.MT88.4 R12, [R191+0x6800] ;  /* 0x00680000bf0c783b */ /* 0x000fe20000004200 */
[----:B------:R-:W-:-:S02]  /*a030*/  FMUL.FTZ R128, R128, R76 ;  /* 0x0000004c80807220 */ /* 0x000fc40000410000 */
[----:B------:R2:W3:Y:S01]  /*a040*/  MUFU.EX2 R237, R10 ;  /* 0x0000000a00ed7308 */ /* 0x0004e20000000800 */
[-C--:B------:R-:W-:Y:S01]  /*a050*/  FMUL.FTZ R129, R129, R76.reuse ;  /* 0x0000004c81817220 */ /* 0x080fe20000410000 */
[----:B------:R-:W-:Y:S01]  /*a060*/  LDSM.16.MT88.4 R92, [R189+0x7800] ;  /* 0x00780000bd5c783b */ /* 0x000fe20000004200 */
[C---:B------:R-:W-:Y:S01]  /*a070*/  HMMA.16816.F32 R32, R4.reuse, R20, R96 ;  /* 0x000000140420723c */ /* 0x040fe20000001860 */
[-C--:B------:R-:W-:Y:S02]  /*a080*/  FMUL.FTZ R130, R130, R11.reuse ;  /* 0x0000000b82827220 */ /* 0x080fe40000410000 */
[----:B------:R-:W-:Y:S02]  /*a090*/  FMUL.FTZ R131, R131, R11 ;  /* 0x0000000b83837220 */ /* 0x000fe40000410000 */
[----:B-1----:R-:W-:Y:S02]  /*a0a0*/  FFMA.FTZ R9, R147, c[0x0][0x23c], -R2 ;  /* 0x00008f0093097a23 */ /* 0x002fe40000010802 */
[-C--:B------:R-:W-:Y:S01]  /*a0b0*/  FMUL.FTZ R140, R140, R76.reuse ;  /* 0x0000004c8c8c7220 */ /* 0x080fe20000410000 */
[----:B------:R-:W-:Y:S01]  /*a0c0*/  HMMA.16816.F32 R108, R4, R22, R108 ;  /* 0x00000016046c723c */ /* 0x000fe2000000186c */
[----:B------:R1:W-:Y:S01]  /*a0d0*/  MUFU.EX2 R229, R9 ;  /* 0x0000000900e57308 */ /* 0x0003e20000000800 */
[----:B------:R-:W-:Y:S01]  /*a0e0*/  LDSM.16.MT88.4 R20, [R190+0x6800] ;  /* 0x00680000be14783b */ /* 0x000fe20000004200 */
[----:B------:R-:W-:-:S02]  /*a0f0*/  FMUL.FTZ R141, R141, R76 ;  /* 0x0000004c8d8d7220 */ /* 0x000fc40000410000 */
[----:B--2---:R-:W-:Y:S02]  /*a100*/  FFMA.FTZ R10, R18, c[0x0][0x23c], -R3 ;  /* 0x00008f00120a7a23 */ /* 0x004fe40000010803 */
[----:B------:R-:W-:Y:S01]  /*a110*/  LDSM.16.MT88.4 R16, [R192+0x6800] ;  /* 0x00680000c010783b */ /* 0x000fe20000004200 */
[----:B------:R-:W-:Y:S01]  /*a120*/  HMMA.16816.F32 R112, R4, R24, R112 ;  /* 0x000000180470723c */ /* 0x000fe20000001870 */
[----:B------:R2:W4:Y:S01]  /*a130*/  MUFU.EX2 R235, R10 ;  /* 0x0000000a00eb7308 */ /* 0x0005220000000800 */
[-C--:B------:R-:W-:Y:S02]  /*a140*/  FMUL.FTZ R142, R142, R11.reuse ;  /* 0x0000000b8e8e7220 */ /* 0x080fe40000410000 */
[----:B------:R-:W-:-:S04]  /*a150*/  FMUL.FTZ R143, R143, R11 ;  /* 0x0000000b8f8f7220 */ /* 0x000fc80000410000 */
        /* <DEDUP_REMOVED lines=97> */
[C---:B-----5:R-:W-:Y:S01]  /*a770*/  HMMA.16816.F32 R48, R4.reuse, R12, R48 ;  /* 0x0000000c0430723c */ /* 0x060fe20000001830 */
[--C-:B-1----:R-:W-:Y:S01]  /*a780*/  FFMA.FTZ R9, R165, c[0x0][0x23c], -R0.reuse ;  /* 0x00008f00a5097a23 */ /* 0x102fe20000010800 */
[----:B------:R-:W-:Y:S01]  /*a790*/  MOV R165, R102 ;  /* 0x0000006600a57202 */ /* 0x000fe20000000f00 */
[----:B------:R-:W-:Y:S01]  /*a7a0*/  FFMA.FTZ R0, R173, c[0x0][0x23c], -R0 ;  /* 0x00008f00ad007a23 */ /* 0x000fe20000010800 */
[----:B------:R-:W-:Y:S01]  /*a7b0*/  MOV R173, R91 ;  /* 0x0000005b00ad7202 */ /* 0x000fe20000000f00 */
        /* <DEDUP_REMOVED lines=81> */
[----:B-1----:R-:W-:Y:S01]  /*acd0*/  FFMA.FTZ R0, R213, c[0x0][0x23c], -R8 ;  /* 0x00008f00d5007a23 */ /* 0x002fe20000010808 */
[----:B------:R-:W-:-:S03]  /*ace0*/  MOV R213, R184 ;  /* 0x000000b800d57202 */ /* 0x000fc60000000f00 */
        /* <DEDUP_REMOVED lines=69> */
[----:B------:R-:W-:Y:S01]  /*b140*/  IMAD.WIDE.U32 R6, R161, c[0x0][0x1a0], RZ ;  /* 0x00006800a1067a25 */ /* 0x000fe200078e00ff */
[----:B------:R-:W-:Y:S01]  /*b150*/  MOV R169, c[0x0][0x1a0] ;  /* 0x0000680000a97a02 */ /* 0x000fe20000000f00 */
[----:B------:R-:W-:Y:S01]  /*b160*/  BAR.SYNC.DEFER_BLOCKING 0x0 ;  /* 0x0000000000007b1d */ /* 0x000fe20000010000 */
[----:B------:R-:W-:Y:S01]  /*b170*/  MOV R163, 0x4 ;  /* 0x0000000400a37802 */ /* 0x000fe20000000f00 */
[----:B------:R-:W-:Y:S01]  /*b180*/  IMAD R0, R0, c[0x0][0x1a0], RZ ;  /* 0x0000680000007a24 */ /* 0x000fe200078e02ff */
[----:B------:R-:W-:-:S03]  /*b190*/  SHF.L.U32 R164, R169, 0x4, RZ ;  /* 0x00000004a9a47819 */ /* 0x000fc600000006ff */
[----:B------:R-:W-:-:S05]  /*b1a0*/  IMAD R0, R161, c[0x0][0x1a4], R0 ;  /* 0x00006900a1007a24 */ /* 0x000fca00078e0200 */
[----:B------:R-:W-:Y:S01]  /*b1b0*/  IADD3 R3, R7, R0, RZ ;  /* 0x0000000007037210 */ /* 0x000fe20007ffe0ff */
[----:B------:R-:W-:Y:S01]  /*b1c0*/  @P0 STS.128 [R211+0x6000], RZ ;  /* 0x006000ffd3000388 */ /* 0x000fe20000000c00 */
[----:B--2---:R-:W-:-:S04]  /*b1d0*/  LEA R2, P1, R6, R178, 0x6 ;  /* 0x000000b206027211 */ /* 0x004fc800078230ff */
[-C--:B------:R-:W-:Y:S02]  /*b1e0*/  @!P0 IADD3 R0, P4, R164, R2.reuse, RZ ;  /* 0x00000002a4008210 */ /* 0x080fe40007f9e0ff */
[----:B------:R-:W-:Y:S02]  /*b1f0*/  MOV R164, c[0x0][0x1a0] ;  /* 0x0000680000a47a02 */ /* 0x000fe40000000f00 */
[----:B------:R-:W-:Y:S02]  /*b200*/  @!P0 LEA R4, P2, R169, R2, 0x5 ;  /* 0x00000002a9048211 */ /* 0x000fe400078428ff */
[----:B------:R-:W-:Y:S02]  /*b210*/  SHF.L.U64.HI R163, R164, R163, c[0x0][0x1a4] ;  /* 0x00006900a4a37619 */ /* 0x000fe400000102a3 */
[----:B---3--:R-:W-:Y:S02]  /*b220*/  LEA.HI.X R3, R6, R173, R3, 0x6, P1 ;  /* 0x000000ad06037211 */ /* 0x008fe400008f3403 */
[----:B------:R-:W-:-:S02]  /*b230*/  MOV R164, c[0x0][0x1a4] ;  /* 0x0000690000a47a02 */ /* 0x000fc40000000f00 */
[----:B------:R-:W-:Y:S02]  /*b240*/  @!P0 LEA R8, P3, R0, c[0x0][0x170], 0x1 ;  /* 0x00005c0000088a11 */ /* 0x000fe400078608ff */
[-C--:B------:R-:W-:Y:S02]  /*b250*/  @!P0 LEA.HI.X R7, R169, R3.reuse, R164, 0x5, P2 ;  /* 0x00000003a9078211 */ /* 0x080fe400010f2ca4 */
[----:B------:R-:W-:Y:S02]  /*b260*/  @!P0 IADD3.X R5, R163, R3, RZ, P4, !PT ;  /* 0x00000003a3058210 */ /* 0x000fe400027fe4ff */
[----:B------:R-:W-:Y:S02]  /*b270*/  @!P0 LEA R10, P2, R2, c[0x0][0x170], 0x1 ;  /* 0x00005c00020a8a11 */ /* 0x000fe400078408ff */
[----:B------:R-:W-:Y:S01]  /*b280*/  @!P0 LEA.HI.X R9, R0, c[0x0][0x174], R5, 0x1, P3 ;  /* 0x00005d0000098a11 */ /* 0x000fe200018f0c05 */
[----:B------:R-:W-:Y:S01]  /*b290*/  @!P0 IMAD R0, R164, 0x30, RZ ;  /* 0x00000030a4008824 */ /* 0x000fe200078e02ff */
[--C-:B------:R-:W-:Y:S01]  /*b2a0*/  @!P0 LEA.HI.X R11, R2, c[0x0][0x174], R3.reuse, 0x1, P2 ;  /* 0x00005d00020b8a11 */ /* 0x100fe200010f0c03 */
[----:B------:R-:W-:Y:S01]  /*b2b0*/  @!P0 IMAD.WIDE.U32 R2, R169, 0x30, R2 ;  /* 0x00000030a9028825 */ /* 0x000fe200078e0002 */
[----:B------:R-:W-:-:S03]  /*b2c0*/  @!P0 LEA R6, P1, R4, c[0x0][0x170], 0x1 ;  /* 0x00005c0004068a11 */ /* 0x000fc600078208ff */
[----:B------:R-:W-:Y:S01]  /*b2d0*/  @!PT LDS RZ, [RZ] ;  /* 0x00000000fffff984 */ /* 0x000fe20000000800 */
[----:B------:R-:W-:Y:S01]  /*b2e0*/  @!PT LDS RZ, [RZ] ;  /* 0x00000000fffff984 */ /* 0x000fe20000000800 */
[----:B------:R-:W-:Y:S01]  /*b2f0*/  @!PT LDS RZ, [RZ] ;  /* 0x00000000fffff984 */ /* 0x000fe20000000800 */
[----:B------:R1:W-:Y:S01]  /*b300*/  @!P0 LDGSTS.E.BYPASS.LTC128B.128 [R211+0x6000], [R10.64] ;  /* 0x060000000ad38fae */ /* 0x0003e2000b901d46 */
[----:B------:R-:W-:Y:S02]  /*b310*/  @!P0 LEA.HI.X R7, R4, c[0x0][0x174], R7, 0x1, P1 ;  /* 0x00005d0004078a11 */ /* 0x000fe400008f0c07 */
[----:B------:R-:W-:Y:S01]  /*b320*/  @!P0 IADD3 R0, R0, R3, RZ ;  /* 0x0000000300008210 */ /* 0x000fe20007ffe0ff */
[----:B------:R-:W-:Y:S01]  /*b330*/  @P0 STS.128 [R211+0x6800], RZ ;  /* 0x006800ffd3000388 */ /* 0x000fe20000000c00 */
[----:B------:R-:W-:-:S03]  /*b340*/  @!P0 LEA R4, P1, R2, c[0x0][0x170], 0x1 ;  /* 0x00005c0002048a11 */ /* 0x000fc600078208ff */
[----:B------:R-:W-:Y:S01]  /*b350*/  @!PT LDS RZ, [RZ] ;  /* 0x00000000fffff984 */ /* 0x000fe20000000800 */
[----:B------:R-:W-:Y:S01]  /*b360*/  @!PT LDS RZ, [RZ] ;  /* 0x00000000fffff984 */ /* 0x000fe20000000800 */
[----:B------:R-:W-:Y:S01]  /*b370*/  @!PT LDS RZ, [RZ] ;  /* 0x00000000fffff984 */ /* 0x000fe20000000800 */
[----:B------:R1:W-:Y:S01]  /*b380*/  @!P0 LDGSTS.E.BYPASS.LTC128B.128 [R211+0x6800], [R8.64] ;  /* 0x0680000008d38fae */ /* 0x0003e2000b901d46 */
[----:B------:R-:W-:Y:S02]  /*b390*/  @!P0 LEA.HI.X R5, R2, c[0x0][0x174], R0, 0x1, P1 ;  /* 0x00005d0002058a11 */ /* 0x000fe400008f0c00 */
[----:B------:R-:W-:Y:S01]  /*b3a0*/  ISETP.GT.AND P1, PT, R161, R246, PT ;  /* 0x000000f6a100720c */ /* 0x000fe20003f24270 */
        /* <DEDUP_REMOVED lines=11> */
[----:B------:R-:W2:Y:S04]  /*b460*/  LDSM.16.M88.4 R36, [R188+0x4000] ;  /* 0x00400000bc24783b */ /* 0x000ea80000000200 */
[----:B------:R-:W3:Y:S04]  /*b470*/  LDSM.16.M88.4 R28, [R195+0x2000] ;  /* 0x00200000c31c783b */ /* 0x000ee80000000200 */
[----:B------:R-:W-:Y:S04]  /*b480*/  LDSM.16.M88.4 R24, [R198] ;  /* 0x00000000c618783b */ /* 0x000fe80000000200 */
[----:B------:R-:W4:Y:S04]  /*b490*/  LDSM.16.M88.4 R40, [R194+0x4000] ;  /* 0x00400000c228783b */ /* 0x000f280000000200 */
[----:B------:R-:W5:Y:S04]  /*b4a0*/  LDSM.16.M88.4 R20, [R198+0x2000] ;  /* 0x00200000c614783b */ /* 0x000f680000000200 */
[----:B------:R-:W-:Y:S04]  /*b4b0*/  LDSM.16.M88.4 R44, [R199] ;  /* 0x00000000c72c783b */ /* 0x000fe80000000200 */
[----:B------:R-:W4:Y:S04]  /*b4c0*/  LDSM.16.M88.4 R16, [R196] ;  /* 0x00000000c410783b */ /* 0x000f280000000200 */
[----:B------:R-:W5:Y:S04]  /*b4d0*/  LDSM.16.M88.4 R12, [R196+0x2000] ;  /* 0x00200000c40c783b */ /* 0x000f680000000200 */
[----:B------:R-:W-:Y:S04]  /*b4e0*/  LDSM.16.M88.4 R48, [R193] ;  /* 0x00000000c130783b */ /* 0x000fe80000000200 */
[----:B-1----:R-:W1:Y:S01]  /*b4f0*/  LDSM.16.M88.4 R8, [R197] ;  /* 0x00000000c508783b */ /* 0x002e620000000200 */
[-C--:B--2---:R-:W-:Y:S03]  /*b500*/  HMMA.16816.F32 R4, R32, R36.reuse, RZ ;  /* 0x000000242004723c */ /* 0x084fe600000018ff */
[----:B------:R-:W0:Y:S05]  /*b510*/  LDGDEPBAR ;  /* 0x00000000000079af */ /* 0x000e2a0000000000 */
[----:B---3--:R-:W-:Y:S08]  /*b520*/  HMMA.16816.F32 R52, R28, R36, RZ ;  /* 0x000000241c34723c */ /* 0x008ff000000018ff */
[----:B------:R-:W-:Y:S08]  /*b530*/  HMMA.16816.F32 R60, R32, R38, RZ ;  /* 0x00000026203c723c */ /* 0x000ff000000018ff */
[-C--:B----4-:R-:W-:Y:S01]  /*b540*/  HMMA.16816.F32 R56, R24, R40.reuse, R4 ;  /* 0x000000281838723c */ /* 0x090fe20000001804 */
[----:B------:R-:W-:Y:S07]  /*b550*/  LDSM.16.M88.4 R4, [R197+0x2000] ;  /* 0x00200000c504783b */ /* 0x000fee0000000200 */
[----:B-----5:R-:W-:Y:S08]  /*b560*/  HMMA.16816.F32 R52, R20, R40, R52 ;  /* 0x000000281434723c */ /* 0x020ff00000001834 */
[----:B------:R-:W-:Y:S01]  /*b570*/  HMMA.16816.F32 R68, R28, R38, RZ ;  /* 0x000000261c44723c */ /* 0x000fe200000018ff */
[----:B------:R-:W-:Y:S07]  /*b580*/  LDSM.16.M88.4 R36, [R194+0x4800] ;  /* 0x00480000c224783b */ /* 0x000fee0000000200 */
[----:B------:R-:W-:Y:S01]  /*b590*/  HMMA.16816.F32 R64, R16, R44, R56 ;  /* 0x0000002c1040723c */ /* 0x000fe20000001838 */
[----:B------:R-:W2:Y:S07]  /*b5a0*/  LDSM.16.M88.4 R56, [R188+0x4800] ;  /* 0x00480000bc38783b */ /* 0x000eae0000000200 */
[----:B------:R-:W-:Y:S08]  /*b5b0*/  HMMA.16816.F32 R60, R24, R42, R60 ;  /* 0x0000002a183c723c */ /* 0x000ff0000000183c */
[----:B------:R-:W-:Y:S08]  /*b5c0*/  HMMA.16816.F32 R52, R12, R44, R52 ;  /* 0x0000002c0c34723c */ /* 0x000ff00000001834 */
[----:B------:R-:W-:Y:S08]  /*b5d0*/  HMMA.16816.F32 R68, R20, R42, R68 ;  /* 0x0000002a1444723c */ /* 0x000ff00000001844 */
[----:B-1----:R-:W-:Y:S08]  /*b5e0*/  HMMA.16816.F32 R72, R8, R48, R64 ;  /* 0x000000300848723c */ /* 0x002ff00000001840 */
[----:B------:R-:W-:Y:S08]  /*b5f0*/  HMMA.16816.F32 R60, R16, R46, R60 ;  /* 0x0000002e103c723c */ /* 0x000ff0000000183c */
[-C--:B--2---:R-:W-:Y:S08]  /*b600*/  HMMA.16816.F32 R64, R32, R56.reuse, RZ ;  /* 0x000000382040723c */ /* 0x084ff000000018ff */
        /* <DEDUP_REMOVED lines=142> */
[----:B------:R-:W1:Y:S01]  /*bef0*/  MUFU.TANH R60, R60 ;  /* 0x0000003c003c7308 */ /* 0x000e620000002400 */
[----:B------:R-:W-:Y:S02]  /*bf00*/  FMUL.FTZ R69, R69, c[0x0][0x2ec] ;  /* 0x0000bb0045457a20 */ /* 0x000fe40000410000 */
[----:B------:R-:W-:-:S02]  /*bf10*/  FMUL.FTZ R70, R70, c[0x0][0x2ec] ;  /* 0x0000bb0046467a20 */ /* 0x000fc40000410000 */
[----:B------:R-:W-:Y:S01]  /*bf20*/  FMUL.FTZ R71, R71, c[0x0][0x2ec] ;  /* 0x0000bb0047477a20 */ /* 0x000fe20000410000 */
[----:B------:R-:W-:Y:S02]  /*bf30*/  HMMA.16816.F32 R12, R12, R46, R40 ;  /* 0x0000002e0c0c723c */ /* 0x000fe40000001828 */
[----:B------:R-:W1:Y:S06]  /*bf40*/  MUFU.TANH R61, R61 ;  /* 0x0000003d003d7308 */ /* 0x000e6c0000002400 */
[-C--:B--2---:R-:W-:Y:S02]  /*bf50*/  HMMA.16816.F32 R32, R8, R36.reuse, R52 ;  /* 0x000000240820723c */ /* 0x084fe40000001834 */
[----:B------:R-:W2:Y:S06]  /*bf60*/  MUFU.TANH R62, R62 ;  /* 0x0000003e003e7308 */ /* 0x000eac0000002400 */
[----:B------:R-:W-:Y:S02]  /*bf70*/  HMMA.16816.F32 R20, R4, R36, R28 ;  /* 0x000000240414723c */ /* 0x000fe4000000181c */
[----:B------:R-:W1:Y:S06]  /*bf80*/  MUFU.TANH R63, R63 ;  /* 0x0000003f003f7308 */ /* 0x000e6c0000002400 */
        /* <DEDUP_REMOVED lines=40> */
[----:B--234-:R-:W2:Y:S04]  /*c210*/  LDL.64 R180, [R1+0x10] ;  /* 0x0000100001b47983 */ /* 0x01cea80000100a00 */
[----:B------:R-:W3:Y:S01]  /*c220*/  LDL.64 R214, [R1] ;  /* 0x0000000001d67983 */ /* 0x000ee20000100a00 */
[----:B------:R-:W-:Y:S01]  /*c230*/  IADD3 R0, R230, -0x4, RZ ;  /* 0xfffffffce6007810 */ /* 0x000fe20007ffe0ff */
[----:B------:R-:W-:Y:S01]  /*c240*/  IMAD.MOV.U32 R187, RZ, RZ, c[0x0][0x198] ;  /* 0x00006600ffbb7624 */ /* 0x000fe200078e00ff */
[----:B------:R-:W-:Y:S01]  /*c250*/  BSSY B0, `(.L_x_1921) ;  /* 0x0000032000007945 */ /* 0x000fe20003800000 */
[----:B-1----:R-:W-:Y:S01]  /*c260*/  @!P0 IMAD.MOV.U32 R7, RZ, RZ, c[0x0][0x19c] ;  /* 0x00006700ff078624 */ /* 0x002fe200078e00ff */
[----:B------:R-:W-:Y:S01]  /*c270*/  SHF.R.S32.HI R2, RZ, 0x1f, R0 ;  /* 0x0000001fff027819 */ /* 0x000fe20000011400 */
[----:B------:R-:W-:Y:S01]  /*c280*/  IMAD.WIDE.U32 R4, R0, c[0x0][0x198], RZ ;  /* 0x0000660000047a25 */ /* 0x000fe200078e00ff */
[----:B------:R1:W-:Y:S03]  /*c290*/  @P0 STS.128 [R211+0x4000], RZ ;  /* 0x004000ffd3000388 */ /* 0x0003e60000000c00 */
[----:B------:R-:W-:-:S02]  /*c2a0*/  IMAD R2, R2, c[0x0][0x198], RZ ;  /* 0x0000660002027a24 */ /* 0x000fc400078e02ff */
[----:B------:R-:W-:Y:S02]  /*c2b0*/  IMAD.SHL.U32 R185, R187, 0x10, RZ ;  /* 0x00000010bbb97824 */ /* 0x000fe400078e00ff */
[----:B------:R-:W-:-:S04]  /*c2c0*/  IMAD R0, R0, c[0x0][0x19c], R2 ;  /* 0x0000670000007a24 */ /* 0x000fc800078e0202 */
[----:B------:R-:W-:Y:S01]  /*c2d0*/  IMAD.IADD R3, R5, 0x1, R0 ;  /* 0x0000000105037824 */ /* 0x000fe200078e0200 */
[----:B--2---:R-:W-:Y:S01]  /*c2e0*/  LEA R2, P1, R4, R180, 0x6 ;  /* 0x000000b404027211 */ /* 0x004fe200078230ff */
[----:B------:R-:W-:-:S03]  /*c2f0*/  IMAD.MOV.U32 R180, RZ, RZ, c[0x0][0x198] ;  /* 0x00006600ffb47624 */ /* 0x000fc600078e00ff */
[-C--:B------:R-:W-:Y:S01]  /*c300*/  @!P0 IADD3 R0, P5, R185, R2.reuse, RZ ;  /* 0x00000002b9008210 */ /* 0x080fe20007fbe0ff */
[----:B------:R-:W-:Y:S01]  /*c310*/  IMAD.MOV.U32 R185, RZ, RZ, 0x4 ;  /* 0x00000004ffb97424 */ /* 0x000fe200078e00ff */
[----:B---3--:R-:W-:Y:S02]  /*c320*/  LEA.HI.X R3, R4, R215, R3, 0x6, P1 ;  /* 0x000000d704037211 */ /* 0x008fe400008f3403 */
[----:B------:R-:W-:Y:S02]  /*c330*/  @!P0 LEA R5, P4, R187, R2, 0x5 ;  /* 0x00000002bb058211 */ /* 0x000fe400078828ff */
[----:B------:R-:W-:Y:S02]  /*c340*/  SHF.L.U64.HI R185, R180, R185, c[0x0][0x19c] ;  /* 0x00006700b4b97619 */ /* 0x000fe400000102b9 */
        /* <DEDUP_REMOVED lines=34> */
.L_x_1922:
[----:B------:R-:W-:Y:S05]  /*c570*/  BSYNC B0 ;  /* 0x0000000000007941 */ /* 0x000fea0003800000 */
.L_x_1921:
[----:B------:R-:W0:Y:S02]  /*c580*/  LDGDEPBAR ;  /* 0x00000000000079af */ /* 0x000e240000000000 */
.L_x_1920:
[----:B--234-:R-:W2:Y:S02]  /*c590*/  S2R R0, SR_TID.X ;  /* 0x0000000000007919 */ /* 0x01cea40000002100 */
[----:B--2---:R-:W-:-:S05]  /*c5a0*/  IMAD.SHL.U32 R0, R0, 0x2, RZ ;  /* 0x0000000200007824 */ /* 0x004fca00078e00ff */
[----:B------:R-:W-:-:S05]  /*c5b0*/  LOP3.LUT R0, R0, 0x6, RZ, 0xc0, !PT ;  /* 0x0000000600007812 */ /* 0x000fca00078ec0ff */
[----:B------:R-:W-:-:S05]  /*c5c0*/  IMAD R0, R161, 0x40, R0 ;  /* 0x00000040a1007824 */ /* 0x000fca00078e0200 */
[C---:B------:R-:W-:Y:S02]  /*c5d0*/  ISETP.GE.AND P0, PT, R0.reuse, R210, PT ;  /* 0x000000d20000720c */ /* 0x040fe40003f06270 */
[C---:B-1----:R-:W-:Y:S02]  /*c5e0*/  IADD3 R2, R0.reuse, 0x1, RZ ;  /* 0x0000000100027810 */ /* 0x042fe40007ffe0ff */
[----:B------:R-:W-:Y:S02]  /*c5f0*/  ISETP.LT.OR P4, PT, R0, R206, P0 ;  /* 0x000000ce0000720c */ /* 0x000fe40000781670 */
        /* <DEDUP_REMOVED lines=8> */
[----:B------:R-:W-:-:S02]  /*c680*/  ISETP.GE.AND P1, PT, R0, R209, PT ;  /* 0x000000d10000720c */ /* 0x000fc40003f26270 */
[C---:B------:R-:W-:Y:S02]  /*c690*/  ISETP.GE.AND P0, PT, R0.reuse, R208, PT ;  /* 0x000000d00000720c */ /* 0x040fe40003f06270 */
[----:B------:R-:W-:Y:S02]  /*c6a0*/  P2R R4, PR, RZ, 0x8 ;  /* 0x00000008ff047803 */ /* 0x000fe40000000000 */
[----:B------:R-:W-:Y:S02]  /*c6b0*/  P2R R6, PR, RZ, 0x4 ;  /* 0x00000004ff067803 */ /* 0x000fe40000000000 */
[C---:B------:R-:W-:Y:S02]  /*c6c0*/  ISETP.GE.AND P2, PT, R0.reuse, R207, PT ;  /* 0x000000cf0000720c */ /* 0x040fe40003f46270 */
[C---:B------:R-:W-:Y:S02]  /*c6d0*/  ISETP.LT.OR P3, PT, R0.reuse, R205, P1 ;  /* 0x000000cd0000720c */ /* 0x040fe40000f61670 */
[----:B------:R-:W-:-:S02]  /*c6e0*/  IADD3 R2, R0, 0x8, RZ ;  /* 0x0000000800027810 */ /* 0x000fc40007ffe0ff */
[C---:B------:R-:W-:Y:S02]  /*c6f0*/  ISETP.LT.OR P1, PT, R0.reuse, R204, P0 ;  /* 0x000000cc0000720c */ /* 0x040fe40000721670 */
[----:B------:R-:W-:Y:S02]  /*c700*/  ISETP.LT.OR P0, PT, R0, R203, P2 ;  /* 0x000000cb0000720c */ /* 0x000fe40001701670 */
[----:B------:R-:W-:Y:S02]  /*c710*/  FSEL R14, R173, -INF , !P1 ;  /* 0xff800000ad0e7808 */ /* 0x000fe40004800000 */
[C---:B------:R-:W-:Y:S02]  /*c720*/  ISETP.GE.AND P2, PT, R2.reuse, R209, PT ;  /* 0x000000d10200720c */ /* 0x040fe40003f46270 */
[----:B------:R-:W-:Y:S02]  /*c730*/  ISETP.GE.AND P1, PT, R2, R208, PT ;  /* 0x000000d00200720c */ /* 0x000fe40003f26270 */
[----:B------:R-:W-:-:S02]  /*c740*/  FSEL R32, R176, -INF , !P3 ;  /* 0xff800000b0207808 */ /* 0x000fc40005800000 */
[----:B------:R-:W-:Y:S02]  /*c750*/  FSEL R22, R178, -INF , !P5 ;  /* 0xff800000b2167808 */ /* 0x000fe40006800000 */
[----:B------:R-:W-:Y:S02]  /*c760*/  P2R R5, PR, RZ, 0x40 ;  /* 0x00000040ff057803 */ /* 0x000fe40000000000 */
[C---:B------:R-:W-:Y:S02]  /*c770*/  ISETP.GE.AND P3, PT, R2.reuse, R210, PT ;  /* 0x000000d20200720c */ /* 0x040fe40003f66270 */
[----:B------:R-:W-:Y:S02]  /*c780*/  ISETP.LT.OR P5, PT, R2, R205, P2 ;  /* 0x000000cd0200720c */ /* 0x000fe400017a1670 */
[----:B------:R-:W-:Y:S02]  /*c790*/  ISETP.NE.AND P2, PT, R4, RZ, PT ;  /* 0x000000ff0400720c */ /* 0x000fe40003f45270 */
[----:B------:R-:W-:-:S02]  /*c7a0*/  ISETP.LT.OR P6, PT, R2, R204, P1 ;  /* 0x000000cc0200720c */ /* 0x000fc40000fc1670 */
[----:B------:R-:W-:Y:S02]  /*c7b0*/  IADD3 R3, R0, 0x9, RZ ;  /* 0x0000000900037810 */ /* 0x000fe40007ffe0ff */
[----:B------:R-:W-:Y:S02]  /*c7c0*/  ISETP.NE.AND P1, PT, R6, RZ, PT ;  /* 0x000000ff0600720c */ /* 0x000fe40003f25270 */
[----:B------:R-:W-:Y:S02]  /*c7d0*/  FSEL R13, R177, -INF , !P4 ;  /* 0xff800000b10d7808 */ /* 0x000fe40006000000 */
[----:B------:R-:W-:Y:S02]  /*c7e0*/  ISETP.LT.OR P4, PT, R2, R206, P3 ;  /* 0x000000ce0200720c */ /* 0x000fe40001f81670 */
[----:B------:R-:W-:Y:S02]  /*c7f0*/  FSEL R18, R168, -INF , !P0 ;  /* 0xff800000a8127808 */ /* 0x000fe40004000000 */
[----:B------:R-:W-:-:S02]  /*c800*/  ISETP.NE.AND P3, PT, R5, RZ, PT ;  /* 0x000000ff0500720c */ /* 0x000fc40003f65270 */
[----:B------:R-:W-:Y:S02]  /*c810*/  FSEL R17, R172, -INF , !P2 ;  /* 0xff800000ac117808 */ /* 0x000fe40005000000 */
[----:B------:R-:W-:Y:S02]  /*c820*/  ISETP.GE.AND P0, PT, R2, R207, PT ;  /* 0x000000cf0200720c */ /* 0x000fe40003f06270 */
[C---:B------:R-:W-:Y:S02]  /*c830*/  ISETP.GE.AND P2, PT, R3.reuse, R209, PT ;  /* 0x000000d10300720c */ /* 0x040fe40003f46270 */
[----:B------:R-:W-:Y:S02]  /*c840*/  FSEL R21, R170, -INF , !P1 ;  /* 0xff800000aa157808 */ /* 0x000fe40004800000 */
[----:B------:R-:W-:Y:S02]  /*c850*/  ISETP.GE.AND P1, PT, R3, R208, PT ;  /* 0x000000d00300720c */ /* 0x000fe40003f26270 */
[----:B------:R-:W-:-:S02]  /*c860*/  P2R R4, PR, RZ, 0x20 ;  /* 0x00000020ff047803 */ /* 0x000fc40000000000 */
[----:B------:R-:W-:Y:S02]  /*c870*/  FSEL R33, R175, -INF , !P3 ;  /* 0xff800000af217808 */ /* 0x000fe40005800000 */
[----:B------:R-:W-:Y:S02]  /*c880*/  ISETP.LT.OR P5, PT, R2, R203, P0 ;  /* 0x000000cb0200720c */ /* 0x000fe400007a1670 */
[C---:B------:R-:W-:Y:S02]  /*c890*/  ISETP.GE.AND P3, PT, R3.reuse, R210, PT ;  /* 0x000000d20300720c */ /* 0x040fe40003f66270 */
[C---:B------:R-:W-:Y:S02]  /*c8a0*/  ISETP.LT.OR P2, PT, R3.reuse, R205, P2 ;  /* 0x000000cd0300720c */ /* 0x040fe40001741670 */
[----:B------:R-:W-:Y:S02]  /*c8b0*/  IADD3 R2, R0, 0x10, RZ ;  /* 0x0000001000027810 */ /* 0x000fe40007ffe0ff */
[----:B------:R-:W-:-:S02]  /*c8c0*/  ISETP.LT.OR P1, PT, R3, R204, P1 ;  /* 0x000000cc0300720c */ /* 0x000fc40000f21670 */
[----:B------:R-:W-:Y:S02]  /*c8d0*/  ISETP.GE.AND P0, PT, R3, R207, PT ;  /* 0x000000cf0300720c */ /* 0x000fe40003f06270 */
[----:B------:R-:W-:Y:S02]  /*c8e0*/  FSEL R23, R167, -INF , !P4 ;  /* 0xff800000a7177808 */ /* 0x000fe40006000000 */
[----:B------:R-:W-:Y:S02]  /*c8f0*/  ISETP.LT.OR P4, PT, R3, R206, P3 ;  /* 0x000000ce0300720c */ /* 0x000fe40001f81670 */
[----:B------:R-:W-:Y:S02]  /*c900*/  P2R R6, PR, RZ, 0x4 ;  /* 0x00000004ff067803 */ /* 0x000fe40000000000 */
[----:B------:R-:W-:Y:S02]  /*c910*/  ISETP.NE.AND P3, PT, R4, RZ, PT ;  /* 0x000000ff0400720c */ /* 0x000fe40003f65270 */
[----:B------:R-:W-:-:S02]  /*c920*/  P2R R5, PR, RZ, 0x2 ;  /* 0x00000002ff057803 */ /* 0x000fc40000000000 */
[C---:B------:R-:W-:Y:S02]  /*c930*/  ISETP.GE.AND P2, PT, R2.reuse, R209, PT ;  /* 0x000000d10200720c */ /* 0x040fe40003f46270 */
[----:B------:R-:W-:Y:S02]  /*c940*/  ISETP.LT.OR P0, PT, R3, R203, P0 ;  /* 0x000000cb0300720c */ /* 0x000fe40000701670 */
[----:B------:R-:W-:Y:S02]  /*c950*/  ISETP.GE.AND P1, PT, R2, R208, PT ;  /* 0x000000d00200720c */ /* 0x000fe40003f26270 */
[----:B------:R-:W-:Y:S02]  /*c960*/  FSEL R20, R158, -INF , !P5 ;  /* 0xff8000009e147808 */ /* 0x000fe40006800000 */
[----:B------:R-:W-:Y:S02]  /*c970*/  FSEL R34, R165, -INF , !P3 ;  /* 0xff800000a5227808 */ /* 0x000fe40005800000 */
[----:B------:R-:W-:-:S02]  /*c980*/  FSEL R16, R164, -INF , !P6 ;  /* 0xff800000a4107808 */ /* 0x000fc40007000000 */
[C---:B------:R-:W-:Y:S02]  /*c990*/  ISETP.LT.OR P5, PT, R2.reuse, R205, P2 ;  /* 0x000000cd0200720c */ /* 0x040fe400017a1670 */
[----:B------:R-:W-:Y:S02]  /*c9a0*/  P2R R3, PR, RZ, 0x1 ;  /* 0x00000001ff037803 */ /* 0x000fe40000000000 */
[----:B------:R-:W-:Y:S02]  /*c9b0*/  ISETP.GE.AND P3, PT, R2, R210, PT ;  /* 0x000000d20200720c */ /* 0x000fe40003f66270 */
[----:B------:R-:W-:Y:S02]  /*c9c0*/  ISETP.NE.AND P2, PT, R6, RZ, PT ;  /* 0x000000ff0600720c */ /* 0x000fe40003f45270 */
[----:B------:R-:W-:Y:S02]  /*c9d0*/  ISETP.LT.OR P6, PT, R2, R204, P1 ;  /* 0x000000cc0200720c */ /* 0x000fe40000fc1670 */
[----:B------:R-:W-:-:S02]  /*c9e0*/  IADD3 R4, R0, 0x11, RZ ;  /* 0x0000001100047810 */ /* 0x000fc40007ffe0ff */
[----:B------:R-:W-:Y:S02]  /*c9f0*/  ISETP.NE.AND P1, PT, R5, RZ, PT ;  /* 0x000000ff0500720c */ /* 0x000fe40003f25270 */
[C---:B------:R-:W-:Y:S02]  /*ca00*/  ISETP.GE.AND P0, PT, R2.reuse, R207, PT ;  /* 0x000000cf0200720c */ /* 0x040fe40003f06270 */
[----:B------:R-:W-:Y:S02]  /*ca10*/  FSEL R28, R169, -INF , !P4 ;  /* 0xff800000a91c7808 */ /* 0x000fe40006000000 */
[----:B------:R-:W-:Y:S02]  /*ca20*/  ISETP.NE.AND P4, PT, R3, RZ, PT ;  /* 0x000000ff0300720c */ /* 0x000fe40003f85270 */
[----:B------:R-:W-:Y:S02]  /*ca30*/  ISETP.LT.OR P3, PT, R2, R206, P3 ;  /* 0x000000ce0200720c */ /* 0x000fe40001f61670 */
[----:B------:R-:W-:-:S02]  /*ca40*/  FSEL R35, R166, -INF , !P2 ;  /* 0xff800000a6237808 */ /* 0x000fc40005000000 */
[----:B------:R-:W-:Y:S02]  /*ca50*/  P2R R25, PR, RZ, 0x20 ;  /* 0x00000020ff197803 */ /* 0x000fe40000000000 */
[----:B------:R-:W-:Y:S02]  /*ca60*/  ISETP.GE.AND P2, PT, R4, R210, PT ;  /* 0x000000d20400720c */ /* 0x000fe40003f46270 */
[----:B------:R-:W-:Y:S02]  /*ca70*/  FSEL R15, R163, -INF , !P1 ;  /* 0xff800000a30f7808 */ /* 0x000fe40004800000 */
[----:B------:R-:W-:Y:S02]  /*ca80*/  ISETP.LT.OR P5, PT, R2, R203, P0 ;  /* 0x000000cb0200720c */ /* 0x000fe400007a1670 */
[C---:B------:R-:W-:Y:S02]  /*ca90*/  ISETP.GE.AND P1, PT, R4.reuse, R209, PT ;  /* 0x000000d10400720c */ /* 0x040fe40003f26270 */
[----:B------:R-:W-:-:S02]  /*caa0*/  ISETP.GE.AND P0, PT, R4, R208, PT ;  /* 0x000000d00400720c */ /* 0x000fc40003f06270 */
[----:B------:R-:W-:Y:S02]  /*cab0*/  FSEL R19, R162, -INF , !P4 ;  /* 0xff800000a2137808 */ /* 0x000fe40006000000 */
[----:B------:R-:W-:Y:S02]  /*cac0*/  FSEL R40, R157, -INF , !P3 ;  /* 0xff8000009d287808 */ /* 0x000fe40005800000 */
[C---:B------:R-:W-:Y:S02]  /*cad0*/  ISETP.GE.AND P3, PT, R4.reuse, R207, PT ;  /* 0x000000cf0400720c */ /* 0x040fe40003f66270 */
[C---:B------:R-:W-:Y:S02]  /*cae0*/  ISETP.LT.OR P4, PT, R4.reuse, R206, P2 ;  /* 0x000000ce0400720c */ /* 0x040fe40001781670 */
[----:B------:R-:W-:Y:S02]  /*caf0*/  ISETP.LT.OR P2, PT, R4, R205, P1 ;  /* 0x000000cd0400720c */ /* 0x000fe40000f41670 */
[----:B------:R-:W-:-:S02]  /*cb00*/  IADD3 R3, R0, 0x18, RZ ;  /* 0x0000001800037810 */ /* 0x000fc40007ffe0ff */
[C---:B------:R-:W-:Y:S02]  /*cb10*/  ISETP.LT.OR P0, PT, R4.reuse, R204, P0 ;  /* 0x000000cc0400720c */ /* 0x040fe40000701670 */
[----:B------:R-:W-:Y:S02]  /*cb20*/  ISETP.LT.OR P1, PT, R4, R203, P3 ;  /* 0x000000cb0400720c */ /* 0x000fe40001f21670 */
[----:B------:R-:W-:Y:S02]  /*cb30*/  P2R R9, PR, RZ, 0x4 ;  /* 0x00000004ff097803 */ /* 0x000fe40000000000 */
[C---:B------:R-:W-:Y:S02]  /*cb40*/  ISETP.GE.AND P2, PT, R3.reuse, R209, PT ;  /* 0x000000d10300720c */ /* 0x040fe40003f46270 */
[----:B------:R-:W-:Y:S02]  /*cb50*/  FSEL R42, R154, -INF , !P0 ;  /* 0xff8000009a2a7808 */ /* 0x000fe40004000000 */
[----:B------:R-:W-:-:S02]  /*cb60*/  ISETP.GE.AND P0, PT, R3, R207, PT ;  /* 0x000000cf0300720c */ /* 0x000fc40003f06270 */
[----:B------:R-:W-:Y:S02]  /*cb70*/  P2R R4, PR, RZ, 0x2 ;  /* 0x00000002ff047803 */ /* 0x000fe40000000000 */
[C---:B------:R-:W-:Y:S02]  /*cb80*/  ISETP.GE.AND P3, PT, R3.reuse, R210, PT ;  /* 0x000000d20300720c */ /* 0x040fe40003f66270 */
[C---:B------:R-:W-:Y:S02]  /*cb90*/  ISETP.GE.AND P1, PT, R3.reuse, R208, PT ;  /* 0x000000d00300720c */ /* 0x040fe40003f26270 */
[----:B------:R-:W-:Y:S02]  /*cba0*/  IADD3 R2, R0, 0x19, RZ ;  /* 0x0000001900027810 */ /* 0x000fe40007ffe0ff */
[C---:B------:R-:W-:Y:S02]  /*cbb0*/  ISETP.LT.OR P2, PT, R3.reuse, R205, P2 ;  /* 0x000000cd0300720c */ /* 0x040fe40001741670 */
[----:B------:R-:W-:-:S02]  /*cbc0*/  ISETP.LT.OR P0, PT, R3, R203, P0 ;  /* 0x000000cb0300720c */ /* 0x000fc40000701670 */
[----:B------:R-:W-:Y:S02]  /*cbd0*/  FSEL R65, R160, -INF , !P4 ;  /* 0xff800000a0417808 */ /* 0x000fe40006000000 */
[C---:B------:R-:W-:Y:S02]  /*cbe0*/  ISETP.LT.OR P4, PT, R3.reuse, R206, P3 ;  /* 0x000000ce0300720c */ /* 0x040fe40001f81670 */
[----:B------:R-:W-:Y:S02]  /*cbf0*/  ISETP.LT.OR P1, PT, R3, R204, P1 ;  /* 0x000000cc0300720c */ /* 0x000fe40000f21670 */
[----:B------:R-:W-:Y:S02]  /*cc00*/  P2R R3, PR, RZ, 0x4 ;  /* 0x00000004ff037803 */ /* 0x000fe40000000000 */
[C---:B------:R-:W-:Y:S02]  /*cc10*/  ISETP.GE.AND P3, PT, R2.reuse, R210, PT ;  /* 0x000000d20200720c */ /* 0x040fe40003f66270 */
[----:B------:R-:W-:-:S02]  /*cc20*/  ISETP.GE.AND P2, PT, R2, R208, PT ;  /* 0x000000d00200720c */ /* 0x000fc40003f46270 */
[----:B------:R-:W-:Y:S02]  /*cc30*/  FSEL R55, R150, -INF , !P0 ;  /* 0xff80000096377808 */ /* 0x000fe40004000000 */
[----:B------:R-:W-:Y:S02]  /*cc40*/  ISETP.GE.AND P0, PT, R2, R207, PT ;  /* 0x000000cf0200720c */ /* 0x000fe40003f06270 */
[----:B------:R-:W-:Y:S02]  /*cc50*/  IADD3 R8, R0, 0x20, RZ ;  /* 0x0000002000087810 */ /* 0x000fe40007ffe0ff */
[----:B------:R-:W-:Y:S02]  /*cc60*/  FSEL R43, R148, -INF , !P1 ;  /* 0xff800000942b7808 */ /* 0x000fe40004800000 */
[C---:B------:R-:W-:Y:S02]  /*cc70*/  ISETP.LT.OR P1, PT, R2.reuse, R206, P3 ;  /* 0x000000ce0200720c */ /* 0x040fe40001f21670 */
[----:B------:R-:W-:-:S02]  /*cc80*/  ISETP.LT.OR P3, PT, R2, R204, P2 ;  /* 0x000000cc0200720c */ /* 0x000fc40001761670 */
[----:B------:R-:W-:Y:S02]  /*cc90*/  ISETP.LT.OR P2, PT, R2, R203, P0 ;  /* 0x000000cb0200720c */ /* 0x000fe40000741670 */
[----:B------:R-:W-:Y:S02]  /*cca0*/  ISETP.GE.AND P0, PT, R8, R210, PT ;  /* 0x000000d20800720c */ /* 0x000fe40003f06270 */
[----:B------:R-:W-:Y:S02]  /*ccb0*/  FSEL R67, R144, -INF , !P1 ;  /* 0xff80000090437808 */ /* 0x000fe40004800000 */
[----:B------:R-:W-:Y:S02]  /*ccc0*/  IADD3 R7, R0, 0x21, RZ ;  /* 0x0000002100077810 */ /* 0x000fe40007ffe0ff */
[C---:B------:R-:W-:Y:S02]  /*ccd0*/  ISETP.LT.OR P1, PT, R8.reuse, R206, P0 ;  /* 0x000000ce0800720c */ /* 0x040fe40000721670 */
[----:B------:R-:W-:-:S02]  /*cce0*/  ISETP.GE.AND P0, PT, R8, R208, PT ;  /* 0x000000d00800720c */ /* 0x000fc40003f06270 */
[----:B------:R-:W-:Y:S02]  /*ccf0*/  FSEL R64, R151, -INF , !P2 ;  /* 0xff80000097407808 */ /* 0x000fe40005000000 */
[----:B------:R-:W-:Y:S02]  /*cd00*/  FSEL R49, R149, -INF , !P3 ;  /* 0xff80000095317808 */ /* 0x000fe40005800000 */
[----:B------:R-:W-:Y:S02]  /*cd10*/  ISETP.GE.AND P2, PT, R8, R207, PT ;  /* 0x000000cf0800720c */ /* 0x000fe40003f46270 */
[----:B------:R-:W-:Y:S02]  /*cd20*/  ISETP.GE.AND P3, PT, R7, R210, PT ;  /* 0x000000d20700720c */ /* 0x000fe40003f66270 */
[----:B------:R-:W-:Y:S02]  /*cd30*/  FSEL R144, R72, -INF , !P1 ;  /* 0xff80000048907808 */ /* 0x000fe40004800000 */
[----:B------:R-:W-:-:S02]  /*cd40*/  ISETP.LT.OR P1, PT, R8, R204, P0 ;  /* 0x000000cc0800720c */ /* 0x000fc40000721670 */
[----:B------:R-:W-:Y:S02]  /*cd50*/  ISETP.LT.OR P0, PT, R8, R203, P2 ;  /* 0x000000cb0800720c */ /* 0x000fe40001701670 */
[----:B------:R-:W-:Y:S02]  /*cd60*/  ISETP.LT.OR P2, PT, R7, R206, P3 ;  /* 0x000000ce0700720c */ /* 0x000fe40001f41670 */
[----:B------:R-:W-:Y:S02]  /*cd70*/  IADD3 R6, R0, 0x28, RZ ;  /* 0x0000002800067810 */ /* 0x000fe40007ffe0ff */
[----:B------:R-:W-:Y:S02]  /*cd80*/  FSEL R66, R145, -INF , !P4 ;  /* 0xff80000091427808 */ /* 0x000fe40006000000 */
[----:B------:R-:W-:Y:S02]  /*cd90*/  FSEL R145, R73, -INF , !P2 ;  /* 0xff80000049917808 */ /* 0x000fe40005000000 */
[----:B------:R-:W-:-:S02]  /*cda0*/  ISETP.GE.AND P2, PT, R6, R210, PT ;  /* 0x000000d20600720c */ /* 0x000fc40003f46270 */
[----:B------:R-:W-:Y:S02]  /*cdb0*/  IADD3 R5, R0, 0x29, RZ ;  /* 0x0000002900057810 */ /* 0x000fe40007ffe0ff */
[----:B------:R-:W-:Y:S02]  /*cdc0*/  ISETP.LT.OR P2, PT, R6, R206, P2 ;  /* 0x000000ce0600720c */ /* 0x000fe40001741670 */
[----:B------:R-:W-:Y:S02]  /*cdd0*/  FSEL R179, R78, -INF , !P0 ;  /* 0xff8000004eb37808 */ /* 0x000fe40004000000 */
[----:B------:R-:W-:Y:S02]  /*cde0*/  FSEL R53, R146, -INF , !P5 ;  /* 0xff80000092357808 */ /* 0x000fe40006800000 */
[----:B------:R-:W-:Y:S02]  /*cdf0*/  ISETP.GE.AND P0, PT, R7, R207, PT ;  /* 0x000000cf0700720c */ /* 0x000fe40003f06270 */
[----:B------:R-:W-:-:S02]  /*ce00*/  FSEL R146, R60, -INF , !P2 ;  /* 0xff8000003c927808 */ /* 0x000fc40005000000 */
[----:B------:R-:W-:Y:S02]  /*ce10*/  ISETP.GE.AND P2, PT, R5, R210, PT ;  /* 0x000000d20500720c */ /* 0x000fe40003f46270 */
[----:B------:R-:W-:Y:S02]  /*ce20*/  ISETP.LT.OR P0, PT, R7, R203, P0 ;  /* 0x000000cb0700720c */ /* 0x000fe40000701670 */
[----:B------:R-:W-:Y:S02]  /*ce30*/  FSEL R41, R155, -INF , !P6 ;  /* 0xff8000009b297808 */ /* 0x000fe40007000000 */
[----:B------:R-:W-:Y:S02]  /*ce40*/  ISETP.NE.AND P6, PT, R4, RZ, PT ;  /* 0x000000ff0400720c */ /* 0x000fe40003fc5270 */
[----:B------:R-:W-:Y:S02]  /*ce50*/  ISETP.LT.OR P2, PT, R5, R206, P2 ;  /* 0x000000ce0500720c */ /* 0x000fe40001741670 */
[----:B------:R-:W-:-:S02]  /*ce60*/  IADD3 R4, R0, 0x30, RZ ;  /* 0x0000003000047810 */ /* 0x000fc40007ffe0ff */
[----:B------:R-:W-:Y:S02]  /*ce70*/  FSEL R181, R79, -INF , !P0 ;  /* 0xff8000004fb57808 */ /* 0x000fe40004000000 */
[----:B------:R-:W-:Y:S02]  /*ce80*/  ISETP.GE.AND P0, PT, R6, R207, PT ;  /* 0x000000cf0600720c */ /* 0x000fe40003f06270 */
[----:B------:R-:W-:Y:S02]  /*ce90*/  FSEL R185, R61, -INF , !P2 ;  /* 0xff8000003db97808 */ /* 0x000fe40005000000 */
[----:B------:R-:W-:Y:S02]  /*cea0*/  ISETP.GE.AND P2, PT, R4, R210, PT ;  /* 0x000000d20400720c */ /* 0x000fe40003f46270 */
[----:B------:R-:W-:Y:S02]  /*ceb0*/  ISETP.LT.OR P0, PT, R6, R203, P0 ;  /* 0x000000cb0600720c */ /* 0x000fe40000701670 */
[----:B------:R-:W-:-:S02]  /*cec0*/  ISETP.LT.OR P2, PT, R4, R206, P2 ;  /* 0x000000ce0400720c */ /* 0x000fc40001741670 */
[----:B------:R-:W-:Y:S02]  /*ced0*/  FSEL R180, R70, -INF , !P0 ;  /* 0xff80000046b47808 */ /* 0x000fe40004000000 */
[----:B------:R-:W-:Y:S02]  /*cee0*/  ISETP.GE.AND P0, PT, R5, R207, PT ;  /* 0x000000cf0500720c */ /* 0x000fe40003f06270 */
[----:B------:R-:W-:Y:S02]  /*cef0*/  FSEL R184, R44, -INF , !P2 ;  /* 0xff8000002cb87808 */ /* 0x000fe40005000000 */
[----:B------:R-:W-:Y:S02]  /*cf00*/  FMNMX.FTZ R10, R159, R13, !PT ;  /* 0x0000000d9f0a7209 */ /* 0x000fe40007810000 */
[----:B------:R-:W-:Y:S02]  /*cf10*/  FSEL R54, R147, -INF , !P6 ;  /* 0xff80000093367808 */ /* 0x000fe40007000000 */
[----:B------:R-:W-:-:S02]  /*cf20*/  ISETP.NE.AND P2, PT, R9, RZ, PT ;  /* 0x000000ff0900720c */ /* 0x000fc40003f45270 */
[----:B------:R-:W-:Y:S02]  /*cf30*/  FSEL R147, R76, -INF , !P1 ;  /* 0xff8000004c937808 */ /* 0x000fe40004800000 */
[----:B------:R-:W-:Y:S02]  /*cf40*/  FMNMX.FTZ R9, R153, R14, !PT ;  /* 0x0000000e99097209 */ /* 0x000fe40007810000 */
[----:B------:R-:W-:Y:S02]  /*cf50*/  ISETP.GE.AND P1, PT, R7, R208, PT ;  /* 0x000000d00700720c */ /* 0x000fe40003f26270 */
[----:B------:R-:W-:Y:S02]  /*cf60*/  ISETP.LT.OR P0, PT, R5, R203, P0 ;  /* 0x000000cb0500720c */ /* 0x000fe40000701670 */
[----:B------:R-:W-:Y:S02]  /*cf70*/  FMNMX.FTZ R10, R22, R10, !PT ;  /* 0x0000000a160a7209 */ /* 0x000fe40007810000 */
[----:B------:R-:W-:-:S02]  /*cf80*/  FMNMX.FTZ R9, R17, R9, !PT ;  /* 0x0000000911097209 */ /* 0x000fc40007810000 */
[----:B------:R-:W-:Y:S02]  /*cf90*/  ISETP.GE.AND P4, PT, R2, R209, PT ;  /* 0x000000d10200720c */ /* 0x000fe40003f86270 */
[----:B------:R-:W-:Y:S02]  /*cfa0*/  ISETP.LT.OR P1, PT, R7, R204, P1 ;  /* 0x000000cc0700720c */ /* 0x000fe40000f21670 */
[----:B------:R-:W-:Y:S02]  /*cfb0*/  FSEL R182, R71, -INF , !P0 ;  /* 0xff80000047b67808 */ /* 0x000fe40004000000 */
[----:B------:R-:W-:Y:S02]  /*cfc0*/  ISETP.GE.AND P0, PT, R4, R208, PT ;  /* 0x000000d00400720c */ /* 0x000fe40003f06270 */
[----:B------:R-:W-:Y:S02]  /*cfd0*/  FMNMX.FTZ R10, R23, R10, !PT ;  /* 0x0000000a170a7209 */ /* 0x000fe40007810000 */
[----:B------:R-:W-:-:S02]  /*cfe0*/  FMNMX.FTZ R11, R16, R9, !PT ;  /* 0x00000009100b7209 */ /* 0x000fc40007810000 */
[----:B------:R-:W-:Y:S02]  /*cff0*/  ISETP.LT.OR P5, PT, R2, R205, P4 ;  /* 0x000000cd0200720c */ /* 0x000fe400027a1670 */
[----:B------:R-:W-:Y:S02]  /*d000*/  FSEL R148, R77, -INF , !P1 ;  /* 0xff8000004d947808 */ /* 0x000fe40004800000 */
[----:B------:R-:W-:Y:S02]  /*d010*/  ISETP.NE.AND P4, PT, R3, RZ, PT ;  /* 0x000000ff0300720c */ /* 0x000fe40003f85270 */
[----:B------:R-:W-:Y:S02]  /*d020*/  ISETP.GE.AND P1, PT, R6, R208, PT ;  /* 0x000000d00600720c */ /* 0x000fe40003f26270 */
[----:B------:R-:W-:Y:S02]  /*d030*/  ISETP.LT.OR P0, PT, R4, R204, P0 ;  /* 0x000000cc0400720c */ /* 0x000fe40000701670 */
[----:B------:R-:W-:-:S02]  /*d040*/  FMNMX.FTZ R9, R28, R10, !PT ;  /* 0x0000000a1c097209 */ /* 0x000fc40007810000 */
[----:B------:R-:W-:Y:S02]  /*d050*/  IADD3 R3, R0, 0x31, RZ ;  /* 0x0000003100037810 */ /* 0x000fe40007ffe0ff */
        /* <DEDUP_REMOVED lines=10> */
[----:B------:R-:W-:-:S02]  /*d100*/  IADD3 R2, R0, 0x38, RZ ;  /* 0x0000003800027810 */ /* 0x000fc40007ffe0ff */
[----:B------:R-:W-:Y:S02]  /*d110*/  FMNMX.FTZ R9, R42, R11, !PT ;  /* 0x0000000b2a097209 */ /* 0x000fe40007810000 */
[----:B------:R-:W-:Y:S02]  /*d120*/  FMNMX.FTZ R11, R66, R10, !PT ;  /* 0x0000000a420b7209 */ /* 0x000fe40007810000 */
[----:B------:R-:W-:Y:S02]  /*d130*/  ISETP.LT.OR P1, PT, R5, R204, P1 ;  /* 0x000000cc0500720c */ /* 0x000fe40000f21670 */
[----:B------:R-:W-:Y:S02]  /*d140*/  FSEL R232, R30, -INF , !P0 ;  /* 0xff8000001ee87808 */ /* 0x000fe40004000000 */
[----:B------:R-:W-:Y:S02]  /*d150*/  ISETP.GE.AND P0, PT, R2, R208, PT ;  /* 0x000000d00200720c */ /* 0x000fe40003f06270 */
[----:B------:R-:W-:-:S02]  /*d160*/  FMNMX.FTZ R10, R43, R9, !PT ;  /* 0x000000092b0a7209 */ /* 0x000fc40007810000 */
[----:B------:R-:W-:Y:S02]  /*d170*/  FMNMX.FTZ R9, R152, R18, !PT ;  /* 0x0000001298097209 */ /* 0x000fe40007810000 */
[----:B------:R-:W-:Y:S02]  /*d180*/  FMNMX.FTZ R11, R67, R11, !PT ;  /* 0x0000000b430b7209 */ /* 0x000fe40007810000 */
[----:B------:R-:W-:Y:S02]  /*d190*/  FSEL R150, R69, -INF , !P1 ;  /* 0xff80000045967808 */ /* 0x000fe40004800000 */
[----:B------:R-:W-:Y:S02]  /*d1a0*/  ISETP.GE.AND P1, PT, R3, R210, PT ;  /* 0x000000d20300720c */ /* 0x000fe40003f26270 */
[----:B------:R-:W-:Y:S02]  /*d1b0*/  FMNMX.FTZ R10, R49, R10, !PT ;  /* 0x0000000a310a7209 */ /* 0x000fe40007810000 */
[----:B------:R-:W-:-:S02]  /*d1c0*/  ISETP.LT.OR P0, PT, R2, R204, P0 ;  /* 0x000000cc0200720c */ /* 0x000fc40000701670 */
[----:B------:R-:W-:Y:S02]  /*d1d0*/  FMNMX.FTZ R9, R21, R9, !PT ;  /* 0x0000000915097209 */ /* 0x000fe40007810000 */
[----:B------:R-:W-:Y:S02]  /*d1e0*/  FMNMX.FTZ R11, R144, R11, !PT ;  /* 0x0000000b900b7209 */ /* 0x000fe40007810000 */
[----:B------:R-:W-:Y:S02]  /*d1f0*/  ISETP.LT.OR P1, PT, R3, R206, P1 ;  /* 0x000000ce0300720c */ /* 0x000fe40000f21670 */
[----:B------:R-:W-:Y:S02]  /*d200*/  FMNMX.FTZ R10, R147, R10, !PT ;  /* 0x0000000a930a7209 */ /* 0x000fe40007810000 */
[----:B------:R-:W-:Y:S02]  /*d210*/  FSEL R230, R12, -INF , !P0 ;  /* 0xff8000000ce67808 */ /* 0x000fe40004000000 */
[----:B------:R-:W-:-:S02]  /*d220*/  FMNMX.FTZ R12, R20, R9, !PT ;  /* 0x00000009140c7209 */ /* 0x000fc40007810000 */
[----:B------:R-:W-:Y:S02]  /*d230*/  FMNMX.FTZ R11, R145, R11, !PT ;  /* 0x0000000b910b7209 */ /* 0x000fe40007810000 */
[----:B------:R-:W-:Y:S02]  /*d240*/  FSEL R187, R45, -INF , !P1 ;  /* 0xff8000002dbb7808 */ /* 0x000fe40004800000 */
[----:B------:R-:W-:Y:S02]  /*d250*/  FMNMX.FTZ R9, R148, R10, !PT ;  /* 0x0000000a94097209 */ /* 0x000fe40007810000 */
[----:B------:R-:W-:Y:S02]  /*d260*/  ISETP.GE.AND P1, PT, R2, R210, PT ;  /* 0x000000d20200720c */ /* 0x000fe40003f26270 */
[----:B------:R-:W-:Y:S02]  /*d270*/  FMNMX.FTZ R12, R19, R12, !PT ;  /* 0x0000000c130c7209 */ /* 0x000fe40007810000 */
[----:B------:R-:W-:-:S02]  /*d280*/  FMNMX.FTZ R10, R146, R11, !PT ;  /* 0x0000000b920a7209 */ /* 0x000fc40007810000 */
[----:B------:R-:W-:Y:S02]  /*d290*/  FMNMX.FTZ R9, R149, R9, !PT ;  /* 0x0000000995097209 */ /* 0x000fe40007810000 */
[----:B------:R-:W-:Y:S02]  /*d2a0*/  ISETP.LT.OR P1, PT, R2, R206, P1 ;  /* 0x000000ce0200720c */ /* 0x000fe40000f21670 */
[----:B------:R-:W-:Y:S02]  /*d2b0*/  FMNMX.FTZ R12, R53, R12, !PT ;  /* 0x0000000c350c7209 */ /* 0x000fe40007810000 */
[----:B------:R-:W-:Y:S02]  /*d2c0*/  IADD3 R0, R0, 0x39, RZ ;  /* 0x0000003900007810 */ /* 0x000fe40007ffe0ff */
[----:B------:R-:W-:Y:S02]  /*d2d0*/  FMNMX.FTZ R11, R185, R10, !PT ;  /* 0x0000000ab90b7209 */ /* 0x000fe40007810000 */
[----:B------:R-:W-:-:S02]  /*d2e0*/  FMNMX.FTZ R10, R150, R9, !PT ;  /* 0x00000009960a7209 */ /* 0x000fc40007810000 */
[----:B------:R-:W-:Y:S02]  /*d2f0*/  FSEL R186, R26, -INF , !P1 ;  /* 0xff8000001aba7808 */ /* 0x000fe40004800000 */
[----:B------:R-:W-:Y:S02]  /*d300*/  FMNMX.FTZ R9, R54, R12, !PT ;  /* 0x0000000c36097209 */ /* 0x000fe40007810000 */
[----:B------:R-:W-:Y:S02]  /*d310*/  ISETP.GE.AND P1, PT, R0, R210, PT ;  /* 0x000000d20000720c */ /* 0x000fe40003f26270 */
[----:B------:R-:W-:Y:S02]  /*d320*/  FMNMX.FTZ R11, R184, R11, !PT ;  /* 0x0000000bb80b7209 */ /* 0x000fe40007810000 */
[----:B------:R-:W-:Y:S02]  /*d330*/  FMNMX.FTZ R9, R55, R9, !PT ;  /* 0x0000000937097209 */ /* 0x000fe40007810000 */
[----:B------:R-:W-:-:S02]  /*d340*/  ISETP.LT.OR P1, PT, R0, R206, P1 ;  /* 0x000000ce0000720c */ /* 0x000fc40000f21670 */
[----:B------:R-:W-:Y:S02]  /*d350*/  FMNMX.FTZ R73, R187, R11, !PT ;  /* 0x0000000bbb497209 */ /* 0x000fe40007810000 */
[----:B------:R-:W-:Y:S02]  /*d360*/  ISETP.GE.AND P0, PT, R0, R208, PT ;  /* 0x000000d00000720c */ /* 0x000fe40003f06270 */
[----:B------:R-:W-:Y:S02]  /*d370*/  FMNMX.FTZ R9, R64, R9, !PT ;  /* 0x0000000940097209 */ /* 0x000fe40007810000 */
[----:B------:R-:W-:Y:S02]  /*d380*/  FSEL R215, R31, -INF , !P1 ;  /* 0xff8000001fd77808 */ /* 0x000fe40004800000 */
[----:B------:R-:W-:Y:S02]  /*d390*/  FMNMX.FTZ R73, R186, R73, !PT ;  /* 0x00000049ba497209 */ /* 0x000fe40007810000 */
[----:B------:R-:W-:-:S02]  /*d3a0*/  ISETP.LT.OR P0, PT, R0, R204, P0 ;  /* 0x000000cc0000720c */ /* 0x000fc40000701670 */
[----:B------:R-:W-:Y:S02]  /*d3b0*/  FMNMX.FTZ R9, R179, R9, !PT ;  /* 0x00000009b3097209 */ /* 0x000fe40007810000 */
[----:B------:R-:W-:Y:S02]  /*d3c0*/  FMNMX.FTZ R73, R215, R73, !PT ;  /* 0x00000049d7497209 */ /* 0x000fe40007810000 */
[----:B------:R-:W-:Y:S02]  /*d3d0*/  FSEL R221, R29, -INF , !P0 ;  /* 0xff8000001ddd7808 */ /* 0x000fe40004000000 */
[----:B------:R-:W-:Y:S02]  /*d3e0*/  ISETP.GE.AND P0, PT, R3, R207, PT ;  /* 0x000000cf0300720c */ /* 0x000fe40003f06270 */
[----:B------:R-:W-:Y:S02]  /*d3f0*/  FMNMX.FTZ R70, R181, R9, !PT ;  /* 0x00000009b5467209 */ /* 0x000fe40007810000 */
[----:B------:R-:W1:Y:S01]  /*d400*/  SHFL.BFLY PT, R9, R73, 0x2, 0x1f ;  /* 0x0c401f0049097f89 */ /* 0x000e6200000e0000 */
[----:B------:R-:W-:-:S02]  /*d410*/  ISETP.GE.AND P1, PT, R4, R207, PT ;  /* 0x000000cf0400720c */ /* 0x000fc40003f26270 */
[-C--:B------:R-:W-:Y:S02]  /*d420*/  ISETP.LT.OR P0, PT, R3, R203.reuse, P0 ;  /* 0x000000cb0300720c */ /* 0x080fe40000701670 */
[----:B------:R-:W-:Y:S02]  /*d430*/  ISETP.LT.OR P1, PT, R4, R203, P1 ;  /* 0x000000cb0400720c */ /* 0x000fe40000f21670 */
[----:B------:R-:W-:Y:S02]  /*d440*/  FSEL R227, R46, -INF , !P0 ;  /* 0xff8000002ee37808 */ /* 0x000fe40004000000 */
[----:B------:R-:W-:Y:S02]  /*d450*/  ISETP.GE.AND P0, PT, R0, R207, PT ;  /* 0x000000cf0000720c */ /* 0x000fe40003f06270 */
[----:B------:R-:W-:Y:S02]  /*d460*/  FSEL R220, R47, -INF , !P1 ;  /* 0xff8000002fdc7808 */ /* 0x000fe40004800000 */
[----:B------:R-:W-:-:S02]  /*d470*/  ISETP.GE.AND P3, PT, R8, R209, PT ;  /* 0x000000d10800720c */ /* 0x000fc40003f66270 */
[----:B------:R-:W-:Y:S02]  /*d480*/  ISETP.GE.AND P1, PT, R2, R207, PT ;  /* 0x000000cf0200720c */ /* 0x000fe40003f26270 */
[-C--:B------:R-:W-:Y:S02]  /*d490*/  ISETP.LT.OR P0, PT, R0, R203.reuse, P0 ;  /* 0x000000cb0000720c */ /* 0x080fe40000701670 */
[----:B------:R-:W-:Y:S02]  /*d4a0*/  P2R R24, PR, RZ, 0x20 ;  /* 0x00000020ff187803 */ /* 0x000fe40000000000 */
[----:B------:R-:W-:Y:S02]  /*d4b0*/  ISETP.LT.OR P1, PT, R2, R203, P1 ;  /* 0x000000cb0200720c */ /* 0x000fe40000f21670 */
[----:B------:R-:W-:Y:S02]  /*d4c0*/  ISETP.LT.OR P5, PT, R8, R205, P3 ;  /* 0x000000cd0800720c */ /* 0x000fe40001fa1670 */
[----:B------:R-:W-:-:S02]  /*d4d0*/  FSEL R229, R36, -INF , !P0 ;  /* 0xff80000024e57808 */ /* 0x000fc40004000000 */
[-C--:B------:R-:W-:Y:S02]  /*d4e0*/  ISETP.GE.AND P0, PT, R6, R209.reuse, PT ;  /* 0x000000d10600720c */ /* 0x080fe40003f06270 */
[----:B------:R-:W-:Y:S02]  /*d4f0*/  FMNMX.FTZ R8, R156, R32, !PT ;  /* 0x000000209c087209 */ /* 0x000fe40007810000 */
[----:B------:R-:W-:Y:S02]  /*d500*/  P2R R11, PR, RZ, 0x20 ;  /* 0x00000020ff0b7803 */ /* 0x000fe40000000000 */
[----:B------:R-:W-:Y:S02]  /*d510*/  FSEL R228, R37, -INF , !P1 ;  /* 0xff80000025e47808 */ /* 0x000fe40004800000 */
[----:B------:R-:W-:Y:S02]  /*d520*/  ISETP.GE.AND P1, PT, R7, R209, PT ;  /* 0x000000d10700720c */ /* 0x000fe40003f26270 */
[----:B------:R-:W-:-:S02]  /*d530*/  ISETP.LT.OR P5, PT, R6, R205, P0 ;  /* 0x000000cd0600720c */ /* 0x000fc400007a1670 */
[----:B------:R-:W-:Y:S02]  /*d540*/  FMNMX.FTZ R6, R33, R8, !PT ;  /* 0x0000000821067209 */ /* 0x000fe40007810000 */
[----:B------:R-:W-:Y:S02]  /*d550*/  ISETP.LT.OR P6, PT, R7, R205, P1 ;  /* 0x000000cd0700720c */ /* 0x000fe40000fc1670 */
[----:B-1----:R-:W-:Y:S02]  /*d560*/  FMNMX.FTZ R73, R73, R9, !PT ;  /* 0x0000000949497209 */ /* 0x002fe40007810000 */
[----:B------:R-:W-:Y:S02]  /*d570*/  ISETP.NE.AND P1, PT, R25, RZ, PT ;  /* 0x000000ff1900720c */ /* 0x000fe40003f25270 */
[----:B------:R-:W-:Y:S01]  /*d580*/  FMNMX.FTZ R6, R34, R6, !PT ;  /* 0x0000000622067209 */ /* 0x000fe20007810000 */
[----:B------:R-:W1:Y:S01]  /*d590*/  SHFL.BFLY PT, R8, R73, 0x1, 0x1f ;  /* 0x0c201f0049087f89 */ /* 0x000e6200000e0000 */
[----:B------:R-:W-:-:S02]  /*d5a0*/  FSEL R48, R212, -INF , !P1 ;  /* 0xff800000d4307808 */ /* 0x000fc40004800000 */
[----:B------:R-:W-:Y:S02]  /*d5b0*/  FMNMX.FTZ R6, R35, R6, !PT ;  /* 0x0000000623067209 */ /* 0x000fe40007810000 */
[----:B------:R-:W-:Y:S02]  /*d5c0*/  ISETP.GE.AND P0, PT, R5, R209, PT ;  /* 0x000000d10500720c */ /* 0x000fe40003f06270 */
[----:B------:R-:W-:Y:S02]  /*d5d0*/  FSEL R50, R183, -INF , !P2 ;  /* 0xff800000b7327808 */ /* 0x000fe40005000000 */
[----:B------:R-:W-:Y:S02]  /*d5e0*/  FMNMX.FTZ R6, R48, R6, !PT ;  /* 0x0000000630067209 */ /* 0x000fe40007810000 */
[----:B------:R-:W-:Y:S02]  /*d5f0*/  ISETP.NE.AND P3, PT, R24, RZ, PT ;  /* 0x000000ff1800720c */ /* 0x000fe40003f65270 */
[----:B------:R-:W-:Y:S01]  /*d600*/  ISETP.LT.OR P2, PT, R5, R205, P0 ;  /* 0x000000cd0500720c */ /* 0x000fe20000741670 */
[----:B------:R-:W-:Y:S01]  /*d610*/  LDSM.16.MT88.4 R24, [R190+0x6000] ;  /* 0x00600000be18783b */ /* 0x000fe20000004200 */
[----:B------:R-:W-:-:S02]  /*d620*/  ISETP.GE.AND P1, PT, R4, R209, PT ;  /* 0x000000d10400720c */ /* 0x000fc40003f26270 */
[----:B------:R-:W-:Y:S02]  /*d630*/  ISETP.GE.AND P0, PT, R3, R209, PT ;  /* 0x000000d10300720c */ /* 0x000fe40003f06270 */
[----:B------:R-:W-:Y:S02]  /*d640*/  FSEL R51, R174, -INF , !P4 ;  /* 0xff800000ae337808 */ /* 0x000fe40006000000 */
[----:B------:R-:W-:Y:S02]  /*d650*/  FMNMX.FTZ R5, R50, R6, !PT ;  /* 0x0000000632057209 */ /* 0x000fe40007810000 */
[----:B------:R-:W-:Y:S02]  /*d660*/  FSEL R52, R171, -INF , !P3 ;  /* 0xff800000ab347808 */ /* 0x000fe40005800000 */
[-C--:B------:R-:W-:Y:S02]  /*d670*/  ISETP.LT.OR P4, PT, R4, R205.reuse, P1 ;  /* 0x000000cd0400720c */ /* 0x080fe40000f81670 */
[----:B------:R-:W-:-:S02]  /*d680*/  ISETP.LT.OR P3, PT, R3, R205, P0 ;  /* 0x000000cd0300720c */ /* 0x000fc40000761670 */
[----:B------:R-:W-:Y:S02]  /*d690*/  FMNMX.FTZ R10, R231, R10, !PT ;  /* 0x0000000ae70a7209 */ /* 0x000fe40007810000 */
[----:B------:R-:W-:Y:S02]  /*d6a0*/  FMNMX.FTZ R4, R51, R5, !PT ;  /* 0x0000000533047209 */ /* 0x000fe40007810000 */
[----:B------:R-:W-:Y:S02]  /*d6b0*/  ISETP.NE.AND P0, PT, R11, RZ, PT ;  /* 0x000000ff0b00720c */ /* 0x000fe40003f05270 */
[----:B------:R-:W-:Y:S02]  /*d6c0*/  ISETP.GE.AND P1, PT, R2, R209, PT ;  /* 0x000000d10200720c */ /* 0x000fe40003f26270 */
[----:B------:R-:W-:Y:S02]  /*d6d0*/  FMNMX.FTZ R10, R232, R10, !PT ;  /* 0x0000000ae80a7209 */ /* 0x000fe40007810000 */
[----:B------:R-:W-:-:S02]  /*d6e0*/  FSEL R174, R74, -INF , !P0 ;  /* 0xff8000004aae7808 */ /* 0x000fc40004000000 */
[----:B------:R-:W-:Y:S02]  /*d6f0*/  FMNMX.FTZ R3, R52, R4, !PT ;  /* 0x0000000434037209 */ /* 0x000fe40007810000 */
[----:B------:R-:W-:Y:S02]  /*d700*/  ISETP.LT.OR P1, PT, R2, R205, P1 ;  /* 0x000000cd0200720c */ /* 0x000fe40000f21670 */
[----:B------:R-:W-:Y:S02]  /*d710*/  FMNMX.FTZ R10, R230, R10, !PT ;  /* 0x0000000ae60a7209 */ /* 0x000fe40007810000 */
[----:B------:R-:W-:Y:S02]  /*d720*/  FSEL R176, R75, -INF , !P6 ;  /* 0xff8000004bb07808 */ /* 0x000fe40007000000 */
[----:B------:R-:W-:Y:S02]  /*d730*/  FMNMX.FTZ R2, R174, R3, !PT ;  /* 0x00000003ae027209 */ /* 0x000fe40007810000 */
[----:B------:R-:W-:-:S02]  /*d740*/  FMNMX.FTZ R71, R221, R10, !PT ;  /* 0x0000000add477209 */ /* 0x000fc40007810000 */
[----:B------:R-:W-:Y:S02]  /*d750*/  FMNMX.FTZ R70, R180, R70, !PT ;  /* 0x00000046b4467209 */ /* 0x000fe40007810000 */
[----:B------:R-:W-:Y:S01]  /*d760*/  ISETP.GE.AND P0, PT, R0, R209, PT ;  /* 0x000000d10000720c */ /* 0x000fe20003f06270 */
[----:B------:R-:W2:Y:S01]  /*d770*/  SHFL.BFLY PT, R10, R71, 0x2, 0x1f ;  /* 0x0c401f00470a7f89 */ /* 0x000ea200000e0000 */
        /* <DEDUP_REMOVED lines=14> */
[----:B------:R-:W-:Y:S01]  /*d860*/  FSEL R218, R56, -INF , !P3 ;  /* 0xff80000038da7808 */ /* 0x000fe20005800000 */
[----:B------:R-:W-:Y:S01]  /*d870*/  FFMA.FTZ R4, R13, c[0x0][0x23c], -R0 ;  /* 0x00008f000d047a23 */ /* 0x000fe20000010800 */
[----:B------:R-:W-:Y:S02]  /*d880*/  FMNMX.FTZ R2, R219, R2, !PT ;  /* 0x00000002db027209 */ /* 0x000fe40007810000 */
[----:B------:R-:W-:Y:S01]  /*d890*/  FMNMX.FTZ R70, R228, R70, !PT ;  /* 0x00000046e4467209 */ /* 0x000fe20007810000 */
[----:B------:R1:W-:Y:S01]  /*d8a0*/  MUFU.EX2 R226, R4 ;  /* 0x0000000400e27308 */ /* 0x0003e20000000800 */
[----:B------:R-:W-:-:S02]  /*d8b0*/  FSEL R224, R38, -INF , !P1 ;  /* 0xff80000026e07808 */ /* 0x000fc40004800000 */
[----:B------:R-:W-:Y:S02]  /*d8c0*/  FMNMX.FTZ R2, R218, R2, !PT ;  /* 0x00000002da027209 */ /* 0x000fe40007810000 */
[----:B------:R-:W-:Y:S02]  /*d8d0*/  FMNMX.FTZ R70, R229, R70, !PT ;  /* 0x00000046e5467209 */ /* 0x000fe40007810000 */
[----:B------:R-:W-:Y:S02]  /*d8e0*/  FSEL R222, R39, -INF , !P0 ;  /* 0xff80000027de7808 */ /* 0x000fe40004000000 */
[----:B--2---:R-:W-:Y:S01]  /*d8f0*/  FMNMX.FTZ R71, R71, R10, !PT ;  /* 0x0000000a47477209 */ /* 0x004fe20007810000 */
[----:B------:R-:W2:Y:S01]  /*d900*/  SHFL.BFLY PT, R7, R70, 0x2, 0x1f ;  /* 0x0c401f0046077f89 */ /* 0x000ea200000e0000 */
[----:B------:R-:W-:-:S03]  /*d910*/  FSEL R10, R73, RZ, P2 ;  /* 0x000000ff490a7208 */ /* 0x000fc60001000000 */
[----:B------:R-:W3:Y:S01]  /*d920*/  SHFL.BFLY PT, R9, R71, 0x1, 0x1f ;  /* 0x0c201f0047097f89 */ /* 0x000ee200000e0000 */
[----:B-1----:R-:W-:-:S04]  /*d930*/  FMNMX.FTZ R4, R224, R2, !PT ;  /* 0x00000002e0047209 */ /* 0x002fc80007810000 */
[----:B------:R-:W-:-:S05]  /*d940*/  FMNMX.FTZ R4, R222, R4, !PT ;  /* 0x00000004de047209 */ /* 0x000fca0007810000 */
[----:B------:R-:W1:Y:S01]  /*d950*/  SHFL.BFLY PT, R6, R4, 0x2, 0x1f ;  /* 0x0c401f0004067f89 */ /* 0x000e6200000e0000 */
[----:B--2---:R-:W-:Y:S02]  /*d960*/  FMNMX.FTZ R70, R70, R7, !PT ;  /* 0x0000000746467209 */ /* 0x004fe40007810000 */
[----:B---3--:R-:W-:-:S03]  /*d970*/  FMNMX.FTZ R71, R71, R9, !PT ;  /* 0x0000000947477209 */ /* 0x008fc60007810000 */
[----:B------:R-:W2:Y:S01]  /*d980*/  SHFL.BFLY PT, R5, R70, 0x1, 0x1f ;  /* 0x0c201f0046057f89 */ /* 0x000ea200000e0000 */
[----:B------:R-:W-:Y:S01]  /*d990*/  FFMA.FTZ R9, R28, c[0x0][0x23c], -R0 ;  /* 0x00008f001c097a23 */ /* 0x000fe20000010800 */
[C---:B------:R-:W-:Y:S01]  /*d9a0*/  FSETP.NEU.FTZ.AND P1, PT, R71.reuse, -INF , PT ;  /* 0xff8000004700780b */ /* 0x040fe20003f3d000 */
[----:B------:R-:W-:Y:S02]  /*d9b0*/  FMUL.FTZ R3, R71, c[0x0][0x23c] ;  /* 0x00008f0047037a20 */ /* 0x000fe40000410000 */
[----:B------:R-:W-:Y:S01]  /*d9c0*/  MUFU.EX2 R214, R9 ;  /* 0x0000000900d67308 */ /* 0x000fe20000000800 */
[----:B------:R-:W-:Y:S02]  /*d9d0*/  LDSM.16.MT88.4 R28, [R191+0x6000] ;  /* 0x00600000bf1c783b */ /* 0x000fe40000004200 */
[----:B------:R-:W-:Y:S02]  /*d9e0*/  FSEL R3, R3, RZ, P1 ;  /* 0x000000ff03037208 */ /* 0x000fe40000800000 */
[----:B-1----:R-:W-:-:S02]  /*d9f0*/  FMNMX.FTZ R4, R4, R6, !PT ;  /* 0x0000000604047209 */ /* 0x002fc40007810000 */
[----:B------:R-:W-:Y:S01]  /*da00*/  FSEL R6, R71, RZ, P1 ;  /* 0x000000ff47067208 */ /* 0x000fe20000800000 */
[----:B------:R-:W-:Y:S02]  /*da10*/  FFMA.FTZ R2, R14, c[0x0][0x23c], -R3 ;  /* 0x00008f000e027a23 */ /* 0x000fe40000010803 */
[----:B------:R-:W1:Y:S02]  /*da20*/  SHFL.BFLY PT, R72, R4, 0x1, 0x1f ;  /* 0x0c201f0004487f89 */ /* 0x000e6400000e0000 */
[----:B------:R3:W-:Y:S01]  /*da30*/  MUFU.EX2 R223, R2 ;  /* 0x0000000200df7308 */ /* 0x0007e20000000800 */
[----:B------:R-:W-:-:S04]  /*da40*/  FADD.FTZ R7, R153, -R6 ;  /* 0x8000000699077221 */ /* 0x000fc80000010000 */
[----:B------:R-:W-:Y:S01]  /*da50*/  FMUL.FTZ R7, R7, c[0x0][0x23c] ;  /* 0x00008f0007077a20 */ /* 0x000fe20000410000 */
[----:B--2---:R-:W-:Y:S01]  /*da60*/  FMNMX.FTZ R70, R70, R5, !PT ;  /* 0x0000000546467209 */ /* 0x004fe20007810000 */
[----:B------:R-:W-:Y:S02]  /*da70*/  FFMA.FTZ R5, R16, c[0x0][0x23c], -R3 ;  /* 0x00008f0010057a23 */ /* 0x000fe40000010803 */
[----:B------:R-:W2:Y:S01]  /*da80*/  MUFU.EX2 R75, R7 ;  /* 0x00000007004b7308 */ /* 0x000ea20000000800 */
[----:B------:R-:W-:-:S04]  /*da90*/  FSETP.NEU.FTZ.AND P0, PT, R70, -INF , PT ;  /* 0xff8000004600780b */ /* 0x000fc80003f1d000 */
[----:B------:R-:W-:Y:S01]  /*daa0*/  FSEL R6, R70, RZ, P0 ;  /* 0x000000ff46067208 */ /* 0x000fe20000000000 */
[----:B---3--:R-:W-:Y:S02]  /*dab0*/  FFMA.FTZ R2, R17, c[0x0][0x23c], -R3 ;  /* 0x00008f0011027a23 */ /* 0x008fe40000010803 */
[----:B------:R3:W-:Y:S01]  /*dac0*/  MUFU.EX2 R225, R5 ;  /* 0x0000000500e17308 */ /* 0x0007e20000000800 */
[----:B-1----:R-:W-:Y:S01]  /*dad0*/  FMNMX.FTZ R72, R4, R72, !PT ;  /* 0x0000004804487209 */ /* 0x002fe20007810000 */
[----:B------:R-:W-:-:S06]  /*dae0*/  FFMA.FTZ R4, R22, c[0x0][0x23c], -R0 ;  /* 0x00008f0016047a23 */ /* 0x000fcc0000010800 */
[----:B------:R1:W4:Y:S01]  /*daf0*/  MUFU.EX2 R238, R2 ;  /* 0x0000000200ee7308 */ /* 0x0003220000000800 */
[-C--:B--2---:R-:W-:Y:S02]  /*db00*/  FMUL.FTZ R84, R84, R75.reuse ;  /* 0x0000004b54547220 */ /* 0x084fe40000410000 */
[-C--:B------:R-:W-:Y:S02]  /*db10*/  FMUL.FTZ R85, R85, R75.reuse ;  /* 0x0000004b55557220 */ /* 0x080fe40000410000 */
[-C--:B------:R-:W-:Y:S02]  /*db20*/  FMUL.FTZ R88, R88, R75.reuse ;  /* 0x0000004b58587220 */ /* 0x080fe40000410000 */
[-C--:B------:R-:W-:Y:S01]  /*db30*/  FMUL.FTZ R89, R89, R75.reuse ;  /* 0x0000004b59597220 */ /* 0x080fe20000410000 */
[----:B------:R2:W-:Y:S01]  /*db40*/  MUFU.EX2 R213, R4 ;  /* 0x0000000400d57308 */ /* 0x0005e20000000800 */
[----:B---3--:R-:W-:Y:S02]  /*db50*/  FFMA.FTZ R5, R15, c[0x0][0x23c], -R3 ;  /* 0x00008f000f057a23 */ /* 0x008fe40000010803 */
[----:B------:R-:W3:Y:S01]  /*db60*/  LDSM.16.MT88.4 R12, [R189+0x6000] ;  /* 0x00600000bd0c783b */ /* 0x000ee20000004200 */
[----:B------:R-:W-:-:S02]  /*db70*/  FMUL.FTZ R100, R100, R75 ;  /* 0x0000004b64647220 */ /* 0x000fc40000410000 */
[-C--:B------:R-:W-:Y:S02]  /*db80*/  FMUL.FTZ R101, R101, R75.reuse ;  /* 0x0000004b65657220 */ /* 0x080fe40000410000 */
[----:B-1----:R-:W-:Y:S01]  /*db90*/  FMUL.FTZ R2, R70, c[0x0][0x23c] ;  /* 0x00008f0046027a20 */ /* 0x002fe20000410000 */
[----:B------:R1:W-:Y:S01]  /*dba0*/  MUFU.EX2 R239, R5 ;  /* 0x0000000500ef7308 */ /* 0x0003e20000000800 */
[-C--:B------:R-:W-:Y:S02]  /*dbb0*/  FMUL.FTZ R104, R104, R75.reuse ;  /* 0x0000004b68687220 */ /* 0x080fe40000410000 */
[-C--:B------:R-:W-:Y:S01]  /*dbc0*/  FMUL.FTZ R105, R105, R75.reuse ;  /* 0x0000004b69697220 */ /* 0x080fe20000410000 */
[----:B------:R-:W-:Y:S01]  /*dbd0*/  FSEL R2, R2, RZ, P0 ;  /* 0x000000ff02027208 */ /* 0x000fe20000000000 */
[----:B------:R-:W-:Y:S01]  /*dbe0*/  FMUL.FTZ R116, R116, R75 ;  /* 0x0000004b74747220 */ /* 0x000fe20000410000 */
[C---:B------:R-:W-:Y:S01]  /*dbf0*/  FSETP.NEU.FTZ.AND P0, PT, R72.reuse, -INF , PT ;  /* 0xff8000004800780b */ /* 0x040fe20003f1d000 */
[----:B--2---:R-:W-:-:S02]  /*dc00*/  FMUL.FTZ R4, R72, c[0x0][0x23c] ;  /* 0x00008f0048047a20 */ /* 0x004fc40000410000 */
[-C--:B------:R-:W-:Y:S02]  /*dc10*/  FMUL.FTZ R117, R117, R75.reuse ;  /* 0x0000004b75757220 */ /* 0x080fe40000410000 */
[-C--:B------:R-:W-:Y:S01]  /*dc20*/  FMUL.FTZ R120, R120, R75.reuse ;  /* 0x0000004b78787220 */ /* 0x080fe20000410000 */
[----:B------:R-:W-:Y:S01]  /*dc30*/  FSEL R8, R4, RZ, P0 ;  /* 0x000000ff04087208 */ /* 0x000fe20000000000 */
[----:B------:R-:W-:Y:S01]  /*dc40*/  FMUL.FTZ R121, R121, R75 ;  /* 0x0000004b79797220 */ /* 0x000fe20000410000 */
[----:B----4-:R-:W-:Y:S01]  /*dc50*/  F2FP.PACK_AB R4, R238, R223 ;  /* 0x000000dfee04723e */ /* 0x010fe200000000ff */
[----:B------:R-:W-:Y:S02]  /*dc60*/  FMUL.FTZ R132, R132, R75 ;  /* 0x0000004b84847220 */ /* 0x000fe40000410000 */
[----:B------:R-:W-:Y:S02]  /*dc70*/  FFMA.FTZ R9, R33, c[0x0][0x23c], -R8 ;  /* 0x00008f0021097a23 */ /* 0x000fe40000010808 */
[----:B-1----:R-:W-:-:S02]  /*dc80*/  FFMA.FTZ R5, R18, c[0x0][0x23c], -R2 ;  /* 0x00008f0012057a23 */ /* 0x002fc40000010802 */
[----:B------:R1:W-:Y:S01]  /*dc90*/  MUFU.EX2 R235, R9 ;  /* 0x0000000900eb7308 */ /* 0x0003e20000000800 */
[----:B------:R-:W-:Y:S02]  /*dca0*/  FFMA.FTZ R11, R32, c[0x0][0x23c], -R8 ;  /* 0x00008f00200b7a23 */ /* 0x000fe40000010808 */
[-C--:B------:R-:W-:Y:S02]  /*dcb0*/  FMUL.FTZ R133, R133, R75.reuse ;  /* 0x0000004b85857220 */ /* 0x080fe40000410000 */
[-C--:B------:R-:W-:Y:S02]  /*dcc0*/  FMUL.FTZ R136, R136, R75.reuse ;  /* 0x0000004b88887220 */ /* 0x080fe40000410000 */
[----:B------:R-:W-:Y:S01]  /*dcd0*/  FMUL.FTZ R137, R137, R75 ;  /* 0x0000004b89897220 */ /* 0x000fe20000410000 */
[----:B------:R2:W-:Y:S01]  /*dce0*/  MUFU.EX2 R216, R5 ;  /* 0x0000000500d87308 */ /* 0x0005e20000000800 */
[----:B-1----:R-:W-:-:S07]  /*dcf0*/  FSEL R9, R72, RZ, P0 ;  /* 0x000000ff48097208 */ /* 0x002fce0000000000 */
[----:B------:R1:W-:Y:S01]  /*dd00*/  MUFU.EX2 R183, R11 ;  /* 0x0000000b00b77308 */ /* 0x0003e20000000800 */
[----:B------:R-:W-:Y:S02]  /*dd10*/  FADD.FTZ R9, R156, -R9 ;  /* 0x800000099c097221 */ /* 0x000fe40000010000 */
[----:B--2---:R-:W-:Y:S02]  /*dd20*/  FFMA.FTZ R5, R21, c[0x0][0x23c], -R2 ;  /* 0x00008f0015057a23 */ /* 0x004fe40000010802 */
[----:B------:R-:W-:-:S03]  /*dd30*/  FMUL.FTZ R9, R9, c[0x0][0x23c] ;  /* 0x00008f0009097a20 */ /* 0x000fc60000410000 */
[----:B------:R2:W-:Y:S01]  /*dd40*/  MUFU.EX2 R236, R5 ;  /* 0x0000000500ec7308 */ /* 0x0005e20000000800 */
[----:B-1----:R-:W-:-:S07]  /*dd50*/  FFMA.FTZ R11, R34, c[0x0][0x23c], -R8 ;  /* 0x00008f00220b7a23 */ /* 0x002fce0000010808 */
[----:B------:R1:W4:Y:S01]  /*dd60*/  MUFU.EX2 R68, R9 ;  /* 0x0000000900447308 */ /* 0x0003220000000800 */
[----:B--2---:R-:W-:-:S07]  /*dd70*/  FFMA.FTZ R5, R20, c[0x0][0x23c], -R2 ;  /* 0x00008f0014057a23 */ /* 0x004fce0000010802 */
[----:B------:R2:W-:Y:S01]  /*dd80*/  MUFU.EX2 R234, R11 ;  /* 0x0000000b00ea7308 */ /* 0x0005e20000000800 */
[----:B------:R-:W-:Y:S02]  /*dd90*/  FADD.FTZ R20, R159, -R10 ;  /* 0x8000000a9f147221 */ /* 0x000fe40000010000 */
[----:B------:R-:W-:Y:S02]  /*dda0*/  FFMA.FTZ R10, R35, c[0x0][0x23c], -R8 ;  /* 0x00008f00230a7a23 */ /* 0x000fe40000010808 */
[----:B-1----:R-:W-:-:S03]  /*ddb0*/  FFMA.FTZ R9, R40, c[0x0][0x23c], -R0 ;  /* 0x00008f0028097a23 */ /* 0x002fc60000010800 */
[----:B------:R1:W-:Y:S01]  /*ddc0*/  MUFU.EX2 R217, R5 ;  /* 0x0000000500d97308 */ /* 0x0003e20000000800 */
[-C--:B----4-:R-:W-:Y:S02]  /*ddd0*/  FMUL.FTZ R82, R82, R68.reuse ;  /* 0x0000004452527220 */ /* 0x090fe40000410000 */
[-C--:B------:R-:W-:Y:S02]  /*dde0*/  FMUL.FTZ R83, R83, R68.reuse ;  /* 0x0000004453537220 */ /* 0x080fe40000410000 */
[-C--:B------:R-:W-:Y:S02]  /*ddf0*/  FMUL.FTZ R94, R94, R68.reuse ;  /* 0x000000445e5e7220 */ /* 0x080fe40000410000 */
[-C--:B------:R-:W-:Y:S01]  /*de00*/  FMUL.FTZ R95, R95, R68.reuse ;  /* 0x000000445f5f7220 */ /* 0x080fe20000410000 */
[----:B------:R4:W-:Y:S01]  /*de10*/  MUFU.EX2 R173, R9 ;  /* 0x0000000900ad7308 */ /* 0x0009e20000000800 */
[----:B--2---:R-:W-:Y:S02]  /*de20*/  FMUL.FTZ R11, R20, c[0x0][0x23c] ;  /* 0x00008f00140b7a20 */ /* 0x004fe40000410000 */
[----:B------:R-:W-:-:S02]  /*de30*/  FMUL.FTZ R98, R98, R68 ;  /* 0x0000004462627220 */ /* 0x000fc40000410000 */
[-C--:B------:R-:W-:Y:S02]  /*de40*/  FMUL.FTZ R99, R99, R68.reuse ;  /* 0x0000004463637220 */ /* 0x080fe40000410000 */
[-C--:B------:R-:W-:Y:S01]  /*de50*/  FMUL.FTZ R110, R110, R68.reuse ;  /* 0x000000446e6e7220 */ /* 0x080fe20000410000 */
[----:B------:R2:W-:Y:S01]  /*de60*/  MUFU.EX2 R233, R10 ;  /* 0x0000000a00e97308 */ /* 0x0005e20000000800 */
[----:B-1----:R-:W-:Y:S02]  /*de70*/  FFMA.FTZ R5, R19, c[0x0][0x23c], -R2 ;  /* 0x00008f0013057a23 */ /* 0x002fe40000010802 */
[----:B------:R-:W1:Y:S01]  /*de80*/  LDSM.16.MT88.4 R16, [R192+0x6000] ;  /* 0x00600000c010783b */ /* 0x000e620000004200 */
[-C--:B------:R-:W-:Y:S02]  /*de90*/  FMUL.FTZ R111, R111, R68.reuse ;  /* 0x000000446f6f7220 */ /* 0x080fe40000410000 */
[-C--:B------:R-:W-:Y:S02]  /*dea0*/  FMUL.FTZ R114, R114, R68.reuse ;  /* 0x0000004472727220 */ /* 0x080fe40000410000 */
[----:B----4-:R-:W-:Y:S01]  /*deb0*/  FFMA.FTZ R9, R42, c[0x0][0x23c], -R3 ;  /* 0x00008f002a097a23 */ /* 0x010fe20000010803 */
[----:B------:R4:W5:Y:S01]  /*dec0*/  MUFU.EX2 R237, R5 ;  /* 0x0000000500ed7308 */ /* 0x0009620000000800 */
[----:B------:R-:W-:-:S02]  /*ded0*/  FMUL.FTZ R115, R115, R68 ;  /* 0x0000004473737220 */ /* 0x000fc40000410000 */
[-C--:B------:R-:W-:Y:S02]  /*dee0*/  FMUL.FTZ R126, R126, R68.reuse ;  /* 0x000000447e7e7220 */ /* 0x080fe40000410000 */
[-C--:B------:R-:W-:Y:S02]  /*def0*/  FMUL.FTZ R127, R127, R68.reuse ;  /* 0x000000447f7f7220 */ /* 0x080fe40000410000 */
[----:B--2---:R-:W-:Y:S01]  /*df00*/  FFMA.FTZ R10, R41, c[0x0][0x23c], -R3 ;  /* 0x00008f00290a7a23 */ /* 0x004fe20000010803 */
[----:B------:R2:W-:Y:S01]  /*df10*/  MUFU.EX2 R171, R9 ;  /* 0x0000000900ab7308 */ /* 0x0005e20000000800 */
[-C--:B------:R-:W-:Y:S02]  /*df20*/  FMUL.FTZ R130, R130, R68.reuse ;  /* 0x0000004482827220 */ /* 0x080fe40000410000 */
[-C--:B------:R-:W-:Y:S02]  /*df30*/  FMUL.FTZ R131, R131, R68.reuse ;  /* 0x0000004483837220 */ /* 0x080fe40000410000 */
[----:B------:R-:W-:-:S02]  /*df40*/  FMUL.FTZ R142, R142, R68 ;  /* 0x000000448e8e7220 */ /* 0x000fc40000410000 */
[----:B------:R-:W-:Y:S01]  /*df50*/  FMUL.FTZ R143, R143, R68 ;  /* 0x000000448f8f7220 */ /* 0x000fe20000410000 */
[----:B------:R-:W3:Y:S01]  /*df60*/  MUFU.EX2 R69, R11 ;  /* 0x0000000b00457308 */ /* 0x000ee20000000800 */
[----:B----4-:R-:W-:Y:S01]  /*df70*/  FADD.FTZ R5, R152, -R6 ;  /* 0x8000000698057221 */ /* 0x010fe20000010000 */
[----:B------:R-:W-:Y:S02]  /*df80*/  F2FP.PACK_AB R6, R239, R225 ;  /* 0x000000e1ef06723e */ /* 0x000fe400000000ff */
[----:B-----5:R-:W-:Y:S01]  /*df90*/  F2FP.PACK_AB R7, R237, R217 ;  /* 0x000000d9ed07723e */ /* 0x020fe200000000ff */
[----:B------:R-:W-:Y:S02]  /*dfa0*/  FMUL.FTZ R5, R5, c[0x0][0x23c] ;  /* 0x00008f0005057a20 */ /* 0x000fe40000410000 */
[----:B--2---:R-:W-:Y:S02]  /*dfb0*/  FFMA.FTZ R9, R49, c[0x0][0x23c], -R3 ;  /* 0x00008f0031097a23 */ /* 0x004fe40000010803 */
[----:B------:R2:W4:Y:S01]  /*dfc0*/  MUFU.EX2 R74, R5 ;  /* 0x00000005004a7308 */ /* 0x0005220000000800 */
[----:B---3--:R-:W-:-:S07]  /*dfd0*/  FMUL.FTZ R80, R80, R69 ;  /* 0x0000004550507220 */ /* 0x008fce0000410000 */
[----:B------:R3:W-:Y:S01]  /*dfe0*/  MUFU.EX2 R170, R9 ;  /* 0x0000000900aa7308 */ /* 0x0007e20000000800 */
[-C--:B------:R-:W-:Y:S02]  /*dff0*/  FMUL.FTZ R81, R81, R69.reuse ;  /* 0x0000004551517220 */ /* 0x080fe40000410000 */
[-C--:B------:R-:W-:Y:S02]  /*e000*/  FMUL.FTZ R92, R92, R69.reuse ;  /* 0x000000455c5c7220 */ /* 0x080fe40000410000 */
[-C--:B------:R-:W-:Y:S02]  /*e010*/  FMUL.FTZ R93, R93, R69.reuse ;  /* 0x000000455d5d7220 */ /* 0x080fe40000410000 */
[----:B------:R-:W-:Y:S01]  /*e020*/  FMUL.FTZ R96, R96, R69 ;  /* 0x0000004560607220 */ /* 0x000fe20000410000 */
[----:B------:R-:W-:Y:S01]  /*e030*/  MUFU.EX2 R175, R10 ;  /* 0x0000000a00af7308 */ /* 0x000fe20000000800 */
[----:B--2---:R-:W-:Y:S02]  /*e040*/  FFMA.FTZ R5, R23, c[0x0][0x23c], -R0 ;  /* 0x00008f0017057a23 */ /* 0x004fe40000010800 */
[-C--:B----4-:R-:W-:Y:S01]  /*e050*/  FMUL.FTZ R86, R86, R74.reuse ;  /* 0x0000004a56567220 */ /* 0x090fe20000410000 */
[----:B------:R-:W-:Y:S01]  /*e060*/  LDSM.16.MT88.4 R20, [R190+0x6800] ;  /* 0x00680000be14783b */ /* 0x000fe20000004200 */
[----:B------:R-:W-:-:S02]  /*e070*/  FMUL.FTZ R87, R87, R74 ;  /* 0x0000004a57577220 */ /* 0x000fc40000410000 */
[-C--:B------:R-:W-:Y:S01]  /*e080*/  FMUL.FTZ R90, R90, R74.reuse ;  /* 0x0000004a5a5a7220 */ /* 0x080fe20000410000 */
[----:B------:R2:W4:Y:S01]  /*e090*/  MUFU.EX2 R212, R5 ;  /* 0x0000000500d47308 */ /* 0x0005220000000800 */
[----:B---3--:R-:W-:Y:S02]  /*e0a0*/  FFMA.FTZ R9, R54, c[0x0][0x23c], -R2 ;  /* 0x00008f0036097a23 */ /* 0x008fe40000010802 */
[-C--:B------:R-:W-:Y:S02]  /*e0b0*/  FMUL.FTZ R91, R91, R74.reuse ;  /* 0x0000004a5b5b7220 */ /* 0x080fe40000410000 */
[-C--:B------:R-:W-:Y:S02]  /*e0c0*/  FMUL.FTZ R102, R102, R74.reuse ;  /* 0x0000004a66667220 */ /* 0x080fe40000410000 */
[-C--:B------:R-:W-:Y:S01]  /*e0d0*/  FMUL.FTZ R103, R103, R74.reuse ;  /* 0x0000004a67677220 */ /* 0x080fe20000410000 */
[----:B------:R3:W-:Y:S01]  /*e0e0*/  MUFU.EX2 R167, R9 ;  /* 0x0000000900a77308 */ /* 0x0007e20000000800 */
[----:B------:R-:W-:-:S02]  /*e0f0*/  FMUL.FTZ R106, R106, R74 ;  /* 0x0000004a6a6a7220 */ /* 0x000fc40000410000 */
[-C--:B------:R-:W-:Y:S02]  /*e100*/  FMUL.FTZ R107, R107, R74.reuse ;  /* 0x0000004a6b6b7220 */ /* 0x080fe40000410000 */
[-C--:B------:R-:W-:Y:S02]  /*e110*/  FMUL.FTZ R118, R118, R74.reuse ;  /* 0x0000004a76767220 */ /* 0x080fe40000410000 */
[----:B------:R-:W-:Y:S01]  /*e120*/  FMUL.FTZ R119, R119, R74 ;  /* 0x0000004a77777220 */ /* 0x000fe20000410000 */
[----:B--2---:R-:W-:Y:S01]  /*e130*/  F2FP.PACK_AB R5, R236, R216 ;  /* 0x000000d8ec05723e */ /* 0x004fe200000000ff */
[-C--:B------:R-:W-:Y:S02]  /*e140*/  FMUL.FTZ R122, R122, R74.reuse ;  /* 0x0000004a7a7a7220 */ /* 0x080fe40000410000 */
[-C--:B------:R-:W-:Y:S02]  /*e150*/  FMUL.FTZ R123, R123, R74.reuse ;  /* 0x0000004a7b7b7220 */ /* 0x080fe40000410000 */
[----:B------:R-:W-:-:S02]  /*e160*/  FMUL.FTZ R134, R134, R74 ;  /* 0x0000004a86867220 */ /* 0x000fc40000410000 */
[-C--:B------:R-:W-:Y:S01]  /*e170*/  FMUL.FTZ R135, R135, R74.reuse ;  /* 0x0000004a87877220 */ /* 0x080fe20000410000 */
[C---:B------:R-:W-:Y:S01]  /*e180*/  HMMA.16816.F32 R84, R4.reuse, R12, R84 ;  /* 0x0000000c0454723c */ /* 0x040fe20000001854 */
[----:B---3--:R-:W-:Y:S02]  /*e190*/  FFMA.FTZ R9, R55, c[0x0][0x23c], -R2 ;  /* 0x00008f0037097a23 */ /* 0x008fe40000010802 */
[-C--:B------:R-:W-:Y:S02]  /*e1a0*/  FMUL.FTZ R138, R138, R74.reuse ;  /* 0x0000004a8a8a7220 */ /* 0x080fe40000410000 */
[----:B------:R2:W-:Y:S01]  /*e1b0*/  MUFU.EX2 R168, R9 ;  /* 0x0000000900a87308 */ /* 0x0005e20000000800 */
[----:B------:R-:W-:Y:S02]  /*e1c0*/  FMUL.FTZ R139, R139, R74 ;  /* 0x0000004a8b8b7220 */ /* 0x000fe40000410000 */
[----:B------:R-:W-:Y:S01]  /*e1d0*/  HMMA.16816.F32 R76, R4, R14, R88 ;  /* 0x0000000e044c723c */ /* 0x000fe20000001858 */
[----:B------:R-:W-:-:S02]  /*e1e0*/  FMUL.FTZ R97, R97, R69 ;  /* 0x0000004561617220 */ /* 0x000fc40000410000 */
[-C--:B------:R-:W-:Y:S02]  /*e1f0*/  FMUL.FTZ R108, R108, R69.reuse ;  /* 0x000000456c6c7220 */ /* 0x080fe40000410000 */
[-C--:B------:R-:W-:Y:S02]  /*e200*/  FMUL.FTZ R109, R109, R69.reuse ;  /* 0x000000456d6d7220 */ /* 0x080fe40000410000 */
[-C--:B------:R-:W-:Y:S01]  /*e210*/  FMUL.FTZ R112, R112, R69.reuse ;  /* 0x0000004570707220 */ /* 0x080fe20000410000 */
[----:B-1----:R-:W-:Y:S01]  /*e220*/  HMMA.16816.F32 R100, R4, R16, R100 ;  /* 0x000000100464723c */ /* 0x002fe20000001864 */
[-C--:B------:R-:W-:Y:S02]  /*e230*/  FMUL.FTZ R113, R113, R69.reuse ;  /* 0x0000004571717220 */ /* 0x080fe40000410000 */
[----:B------:R-:W-:Y:S02]  /*e240*/  FMUL.FTZ R124, R124, R69 ;  /* 0x000000457c7c7220 */ /* 0x000fe40000410000 */
[----:B--2---:R-:W-:-:S02]  /*e250*/  FFMA.FTZ R9, R64, c[0x0][0x23c], -R2 ;  /* 0x00008f0040097a23 */ /* 0x004fc40000010802 */
[-C--:B------:R-:W-:Y:S01]  /*e260*/  FMUL.FTZ R125, R125, R69.reuse ;  /* 0x000000457d7d7220 */ /* 0x080fe20000410000 */
[C---:B------:R-:W-:Y:S01]  /*e270*/  HMMA.16816.F32 R60, R4.reuse, R18, R104 ;  /* 0x00000012043c723c */ /* 0x040fe20000001868 */
[----:B------:R1:W-:Y:S01]  /*e280*/  MUFU.EX2 R166, R9 ;  /* 0x0000000900a67308 */ /* 0x0003e20000000800 */
[----:B------:R-:W-:Y:S02]  /*e290*/  FFMA.FTZ R10, R43, c[0x0][0x23c], -R3 ;  /* 0x00008f002b0a7a23 */ /* 0x000fe40000010803 */
[-C--:B------:R-:W-:Y:S02]  /*e2a0*/  FMUL.FTZ R128, R128, R69.reuse ;  /* 0x0000004580807220 */ /* 0x080fe40000410000 */
[-C--:B------:R-:W-:Y:S02]  /*e2b0*/  FMUL.FTZ R129, R129, R69.reuse ;  /* 0x0000004581817220 */ /* 0x080fe40000410000 */
[----:B------:R-:W-:Y:S01]  /*e2c0*/  HMMA.16816.F32 R56, R4, R24, R116 ;  /* 0x000000180438723c */ /* 0x000fe20000001874 */
[----:B------:R2:W3:Y:S01]  /*e2d0*/  MUFU.EX2 R172, R10 ;  /* 0x0000000a00ac7308 */ /* 0x0004e20000000800 */
[----:B------:R-:W-:-:S02]  /*e2e0*/  FMUL.FTZ R140, R140, R69 ;  /* 0x000000458c8c7220 */ /* 0x000fc40000410000 */
[----:B------:R-:W-:-:S04]  /*e2f0*/  FMUL.FTZ R141, R141, R69 ;  /* 0x000000458d8d7220 */ /* 0x000fc80000410000 */
[----:B------:R-:W-:Y:S01]  /*e300*/  HMMA.16816.F32 R120, R4, R26, R120 ;  /* 0x0000001a0478723c */ /* 0x000fe20000001878 */
[----:B-1----:R-:W-:-:S04]  /*e310*/  FFMA.FTZ R9, R66, c[0x0][0x23c], -R0 ;  /* 0x00008f0042097a23 */ /* 0x002fc80000010800 */
[----:B------:R1:W-:Y:S03]  /*e320*/  MUFU.EX2 R164, R9 ;  /* 0x0000000900a47308 */ /* 0x0003e60000000800 */
[----:B------:R-:W-:Y:S01]  /*e330*/  HMMA.16816.F32 R132, R4, R28, R132 ;  /* 0x0000001c0484723c */ /* 0x000fe20000001884 */
[----:B--2---:R-:W-:-:S04]  /*e340*/  FFMA.FTZ R10, R53, c[0x0][0x23c], -R2 ;  /* 0x00008f00350a7a23 */ /* 0x004fc80000010802 */
[----:B------:R2:W5:Y:S03]  /*e350*/  MUFU.EX2 R169, R10 ;  /* 0x0000000a00a97308 */ /* 0x0005660000000800 */
[----:B------:R-:W-:Y:S01]  /*e360*/  HMMA.16816.F32 R136, R4, R30, R136 ;  /* 0x0000001e0488723c */ /* 0x000fe20000001888 */
[----:B-1----:R-:W-:-:S06]  /*e370*/  FFMA.FTZ R9, R67, c[0x0][0x23c], -R0 ;  /* 0x00008f0043097a23 */ /* 0x002fcc0000010800 */
[----:B------:R-:W-:Y:S01]  /*e380*/  F2FP.PACK_AB R4, R213, R226 ;  /* 0x000000e2d504723e */ /* 0x000fe200000000ff */
[----:B------:R1:W-:Y:S01]  /*e390*/  MUFU.EX2 R163, R9 ;  /* 0x0000000900a37308 */ /* 0x0003e20000000800 */
[----:B------:R-:W-:Y:S02]  /*e3a0*/  F2FP.PACK_AB R5, R235, R183 ;  /* 0x000000b7eb05723e */ /* 0x000fe400000000ff */
[----:B----4-:R-:W-:Y:S01]  /*e3b0*/  F2FP.PACK_AB R6, R214, R212 ;  /* 0x000000d4d606723e */ /* 0x010fe200000000ff */
[----:B--2---:R-:W-:Y:S01]  /*e3c0*/  FFMA.FTZ R10, R65, c[0x0][0x23c], -R0 ;  /* 0x00008f00410a7a23 */ /* 0x004fe20000010800 */
[----:B------:R-:W-:-:S03]  /*e3d0*/  F2FP.PACK_AB R7, R233, R234 ;  /* 0x000000eae907723e */ /* 0x000fc600000000ff */
[----:B------:R-:W2:Y:S04]  /*e3e0*/  MUFU.EX2 R165, R10 ;  /* 0x0000000a00a57308 */ /* 0x000ea80000000800 */
[----:B------:R-:W-:Y:S01]  /*e3f0*/  HMMA.16816.F32 R44, R4, R12, R80 ;  /* 0x0000000c042c723c */ /* 0x000fe20000001850 */
[----:B-1----:R-:W-:-:S04]  /*e400*/  FFMA.FTZ R9, R144, c[0x0][0x23c], -R0 ;  /* 0x00008f0090097a23 */ /* 0x002fc80000010800 */
[----:B------:R1:W-:Y:S03]  /*e410*/  MUFU.EX2 R162, R9 ;  /* 0x0000000900a27308 */ /* 0x0003e60000000800 */
[C---:B------:R-:W-:Y:S01]  /*e420*/  HMMA.16816.F32 R36, R4.reuse, R14, R92 ;  /* 0x0000000e0424723c */ /* 0x040fe2000000185c */
[----:B------:R-:W-:Y:S04]  /*e430*/  LDSM.16.MT88.4 R12, [R191+0x6800] ;  /* 0x00680000bf0c783b */ /* 0x000fe80000004200 */
[----:B------:R-:W-:Y:S03]  /*e440*/  LDSM.16.MT88.4 R92, [R189+0x7800] ;  /* 0x00780000bd5c783b */ /* 0x000fe60000004200 */
[----:B------:R-:W-:Y:S01]  /*e450*/  HMMA.16816.F32 R32, R4, R16, R96 ;  /* 0x000000100420723c */ /* 0x000fe20000001860 */
[----:B-1----:R-:W-:-:S07]  /*e460*/  FFMA.FTZ R9, R48, c[0x0][0x23c], -R8 ;  /* 0x00008f0030097a23 */ /* 0x002fce0000010808 */
[C---:B------:R-:W-:Y:S01]  /*e470*/  HMMA.16816.F32 R108, R4.reuse, R18, R108 ;  /* 0x00000012046c723c */ /* 0x040fe2000000186c */
[----:B------:R-:W1:Y:S01]  /*e480*/  LDSM.16.MT88.4 R16, [R192+0x6800] ;  /* 0x00680000c010783b */ /* 0x000e620000004200 */
[----:B------:R4:W-:Y:S06]  /*e490*/  MUFU.EX2 R160, R9 ;  /* 0x0000000900a07308 */ /* 0x0009ec0000000800 */
[C---:B------:R-:W-:Y:S08]  /*e4a0*/  HMMA.16816.F32 R112, R4.reuse, R24, R112 ;  /* 0x000000180470723c */ /* 0x040ff00000001870 */
[----:B------:R-:W-:Y:S01]  /*e4b0*/  HMMA.16816.F32 R124, R4, R26, R124 ;  /* 0x0000001a047c723c */ /* 0x000fe2000000187c */
[----:B------:R-:W2:Y:S01]  /*e4c0*/  LDSM.16.MT88.4 R24, [R189+0x6800] ;  /* 0x00680000bd18783b */ /* 0x000ea20000004200 */
[----:B----4-:R-:W-:-:S04]  /*e4d0*/  FFMA.FTZ R9, R50, c[0x0][0x23c], -R8 ;  /* 0x00008f0032097a23 */ /* 0x010fc80000010808 */
[----:B------:R4:W1:Y:S02]  /*e4e0*/  MUFU.EX2 R159, R9 ;  /* 0x00000009009f7308 */ /* 0x0008640000000800 */
[C---:B------:R-:W-:Y:S08]  /*e4f0*/  HMMA.16816.F32 R128, R4.reuse, R28, R128 ;  /* 0x0000001c0480723c */ /* 0x040ff00000001880 */
[----:B------:R-:W-:Y:S01]  /*e500*/  HMMA.16816.F32 R140, R4, R30, R140 ;  /* 0x0000001e048c723c */ /* 0x000fe2000000188c */
[----:B----4-:R-:W-:-:S06]  /*e510*/  FFMA.FTZ R9, R51, c[0x0][0x23c], -R8 ;  /* 0x00008f0033097a23 */ /* 0x010fcc0000010808 */
[----:B------:R-:W-:Y:S02]  /*e520*/  F2FP.PACK_AB R4, R171, R175 ;  /* 0x000000afab04723e */ /* 0x000fe400000000ff */
[----:B---3--:R-:W-:Y:S01]  /*e530*/  F2FP.PACK_AB R6, R170, R172 ;  /* 0x000000acaa06723e */ /* 0x008fe200000000ff */
[----:B------:R3:W-:Y:S01]  /*e540*/  MUFU.EX2 R157, R9 ;  /* 0x00000009009d7308 */ /* 0x0007e20000000800 */
[----:B-----5:R-:W-:Y:S02]  /*e550*/  F2FP.PACK_AB R5, R167, R169 ;  /* 0x000000a9a705723e */ /* 0x020fe400000000ff */
[----:B------:R-:W-:-:S07]  /*e560*/  F2FP.PACK_AB R7, R166, R168 ;  /* 0x000000a8a607723e */ /* 0x000fce00000000ff */
[----:B-1----:R-:W-:Y:S01]  /*e570*/  HMMA.16816.F32 R64, R4, R16, R100 ;  /* 0x000000100440723c */ /* 0x002fe20000001864 */
[----:B---3--:R-:W-:-:S07]  /*e580*/  FFMA.FTZ R9, R52, c[0x0][0x23c], -R8 ;  /* 0x00008f0034097a23 */ /* 0x008fce0000010808 */
[C---:B--2---:R-:W-:Y:S01]  /*e590*/  HMMA.16816.F32 R80, R4.reuse, R24, R84 ;  /* 0x000000180450723c */ /* 0x044fe20000001854 */
[----:B------:R1:W2:Y:S07]  /*e5a0*/  MUFU.EX2 R156, R9 ;  /* 0x00000009009c7308 */ /* 0x0002ae0000000800 */
[C---:B------:R-:W-:Y:S08]  /*e5b0*/  HMMA.16816.F32 R76, R4.reuse, R26, R76 ;  /* 0x0000001a044c723c */ /* 0x040ff0000000184c */
[----:B------:R-:W-:Y:S01]  /*e5c0*/  HMMA.16816.F32 R60, R4, R18, R60 ;  /* 0x00000012043c723c */ /* 0x000fe2000000183c */
[----:B-1----:R-:W-:-:S04]  /*e5d0*/  FFMA.FTZ R9, R145, c[0x0][0x23c], -R0 ;  /* 0x00008f0091097a23 */ /* 0x002fc80000010800 */
[----:B------:R1:W-:Y:S03]  /*e5e0*/  MUFU.EX2 R158, R9 ;  /* 0x00000009009e7308 */ /* 0x0003e60000000800 */
[C---:B------:R-:W-:Y:S08]  /*e5f0*/  HMMA.16816.F32 R56, R4.reuse, R20, R56 ;  /* 0x000000140438723c */ /* 0x040ff00000001838 */
[----:B------:R-:W-:Y:S01]  /*e600*/  HMMA.16816.F32 R52, R4, R22, R120 ;  /* 0x000000160434723c */ /* 0x000fe20000001878 */
[----:B-1----:R-:W-:-:S07]  /*e610*/  FFMA.FTZ R9, R146, c[0x0][0x23c], -R0 ;  /* 0x00008f0092097a23 */ /* 0x002fce0000010800 */
[C---:B------:R-:W-:Y:S01]  /*e620*/  HMMA.16816.F32 R48, R4.reuse, R12, R132 ;  /* 0x0000000c0430723c */ /* 0x040fe20000001884 */
[----:B------:R1:W-:Y:S07]  /*e630*/  MUFU.EX2 R155, R9 ;  /* 0x00000009009b7308 */ /* 0x0003ee0000000800 */
[----:B------:R-:W-:Y:S07]  /*e640*/  HMMA.16816.F32 R40, R4, R14, R136 ;  /* 0x0000000e0428723c */ /* 0x000fee0000001888 */
[----:B------:R-:W-:-:S02]  /*e650*/  F2FP.PACK_AB R4, R165, R173 ;  /* 0x000000ada504723e */ /* 0x000fc400000000ff */
[----:B------:R-:W-:Y:S01]  /*e660*/  F2FP.PACK_AB R5, R159, R160 ;  /* 0x000000a09f05723e */ /* 0x000fe200000000ff */
[--C-:B-1----:R-:W-:Y:S01]  /*e670*/  FFMA.FTZ R9, R147, c[0x0][0x23c], -R3.reuse ;  /* 0x00008f0093097a23 */ /* 0x102fe20000010803 */
[----:B------:R-:W-:Y:S02]  /*e680*/  F2FP.PACK_AB R6, R163, R164 ;  /* 0x000000a4a306723e */ /* 0x000fe400000000ff */
[----:B--2---:R-:W-:Y:S01]  /*e690*/  F2FP.PACK_AB R7, R156, R157 ;  /* 0x0000009d9c07723e */ /* 0x004fe200000000ff */
        /* <DEDUP_REMOVED lines=8> */
[----:B------:R-:W4:Y:S01]  /*e720*/  LDSM.16.MT88.4 R20, [R192+0x7000] ;  /* 0x00700000c014783b */ /* 0x000f220000004200 */
[----:B-1----:R-:W-:-:S06]  /*e730*/  FFMA.FTZ R9, R149, c[0x0][0x23c], -R3 ;  /* 0x00008f0095097a23 */ /* 0x002fcc0000010803 */
[C---:B------:R-:W-:Y:S01]  /*e740*/  HMMA.16816.F32 R32, R4.reuse, R16, R32 ;  /* 0x000000100420723c */ /* 0x040fe20000001820 */
[----:B------:R1:W-:Y:S07]  /*e750*/  MUFU.EX2 R152, R9 ;  /* 0x0000000900987308 */ /* 0x0003ee0000000800 */
[C---:B------:R-:W-:Y:S01]  /*e760*/  HMMA.16816.F32 R28, R4.reuse, R18, R108 ;  /* 0x00000012041c723c */ /* 0x040fe2000000186c */
[----:B------:R-:W5:Y:S04]  /*e770*/  LDSM.16.MT88.4 R16, [R190+0x7000] ;  /* 0x00700000be10783b */ /* 0x000f680000004200 */
[----:B------:R-:W-:Y:S03]  /*e780*/  LDSM.16.MT88.4 R108, [R192+0x7800] ;  /* 0x00780000c06c783b */ /* 0x000fe60000004200 */
[----:B------:R-:W-:Y:S01]  /*e790*/  HMMA.16816.F32 R128, R4, R12, R128 ;  /* 0x0000000c0480723c */ /* 0x000fe20000001880 */
[----:B-1----:R-:W-:-:S04]  /*e7a0*/  FFMA.FTZ R9, R150, c[0x0][0x23c], -R3 ;  /* 0x00008f0096097a23 */ /* 0x002fc80000010803 */
[----:B------:R1:W1:Y:S03]  /*e7b0*/  MUFU.EX2 R151, R9 ;  /* 0x0000000900977308 */ /* 0x0002660000000800 */
[----:B------:R-:W-:Y:S01]  /*e7c0*/  HMMA.16816.F32 R140, R4, R14, R140 ;  /* 0x0000000e048c723c */ /* 0x000fe2000000188c */
[----:B------:R-:W2:Y:S06]  /*e7d0*/  LDSM.16.MT88.4 R12, [R191+0x7000] ;  /* 0x00700000bf0c783b */ /* 0x000eac0000004200 */
[----:B---3--:R-:W-:Y:S01]  /*e7e0*/  F2FP.PACK_AB R4, R153, R154 ;  /* 0x0000009a9904723e */ /* 0x008fe200000000ff */
[----:B-1----:R-:W-:Y:S01]  /*e7f0*/  FFMA.FTZ R9, R179, c[0x0][0x23c], -R2 ;  /* 0x00008f00b3097a23 */ /* 0x002fe20000010802 */
[----:B------:R-:W-:-:S03]  /*e800*/  F2FP.PACK_AB R6, R151, R152 ;  /* 0x000000989706723e */ /* 0x000fc600000000ff */
        /* <DEDUP_REMOVED lines=28> */
[----:B---3--:R-:W-:Y:S01]  /*e9d0*/  F2FP.PACK_AB R6, R146, R155 ;  /* 0x0000009b9206723e */ /* 0x008fe200000000ff */
[----:B-1----:R-:W-:-:S04]  /*e9e0*/  FFMA.FTZ R9, R174, c[0x0][0x23c], -R8 ;  /* 0x00008f00ae097a23 */ /* 0x002fc80000010808 */
[----:B------:R1:W-:Y:S01]  /*e9f0*/  MUFU.EX2 R64, R9 ;  /* 0x0000000900407308 */ /* 0x0003e20000000800 */
[----:B--2---:R-:W-:-:S07]  /*ea00*/  FFMA.FTZ R0, R231, c[0x0][0x23c], -R3 ;  /* 0x00008f00e7007a23 */ /* 0x004fce0000010803 */
        /* <DEDUP_REMOVED lines=24> */
[----:B------:R-:W-:Y:S02]  /*eb90*/  FADD.FTZ R3, R213, R3 ;  /* 0x00000003d5037221 */ /* 0x000fe40000010000 */
[----:B------:R-:W-:Y:S01]  /*eba0*/  IMAD.MOV.U32 R213, RZ, RZ, R161 ;  /* 0x000000ffffd57224 */ /* 0x000fe200078e00a1 */
[----:B------:R-:W-:Y:S01]  /*ebb0*/  HMMA.16816.F32 R28, R4, R22, R28 ;  /* 0x00000016041c723c */ /* 0x000fe2000000181c */
[----:B------:R-:W-:Y:S02]  /*ebc0*/  FADD.FTZ R3, R212, R3 ;  /* 0x00000003d4037221 */ /* 0x000fe40000010000 */
[----:B-1----:R-:W-:Y:S02]  /*ebd0*/  FFMA.FTZ R0, R227, c[0x0][0x23c], -R2 ;  /* 0x00008f00e3007a23 */ /* 0x002fe40000010802 */
[----:B------:R-:W-:-:S03]  /*ebe0*/  FADD.FTZ R3, R214, R3 ;  /* 0x00000003d6037221 */ /* 0x000fc60000010000 */
[----:B------:R-:W-:Y:S01]  /*ebf0*/  HMMA.16816.F32 R112, R4, R16, R112 ;  /* 0x000000100470723c */ /* 0x000fe20000001870 */
[----:B------:R1:W2:Y:S01]  /*ec00*/  MUFU.EX2 R20, R0 ;  /* 0x0000000000147308 */ /* 0x0002a20000000800 */
[----:B------:R-:W-:-:S06]  /*ec10*/  FADD.FTZ R3, R173, R3 ;  /* 0x00000003ad037221 */ /* 0x000fcc0000010000 */
        /* <DEDUP_REMOVED lines=9> */
[----:B------:R-:W-:Y:S02]  /*ecb0*/  F2FP.PACK_AB R140, R144, R145 ;  /* 0x00000091908c723e */ /* 0x000fe400000000ff */
[----:B------:R-:W-:Y:S01]  /*ecc0*/  F2FP.PACK_AB R142, R50, R76 ;  /* 0x0000004c328e723e */ /* 0x000fe200000000ff */
[----:B------:R-:W-:Y:S02]  /*ecd0*/  FADD.FTZ R4, R235, R4 ;  /* 0x00000004eb047221 */ /* 0x000fe40000010000 */
[----:B------:R2:W5:Y:S02]  /*ece0*/  MUFU.EX2 R11, R2 ;  /* 0x00000002000b7308 */ /* 0x0005640000000800 */
[----:B------:R-:W-:-:S04]  /*ecf0*/  FADD.FTZ R4, R234, R4 ;  /* 0x00000004ea047221 */ /* 0x000fc80000010000 */
[----:B------:R-:W-:Y:S02]  /*ed00*/  FADD.FTZ R10, R233, R4 ;  /* 0x00000004e90a7221 */ /* 0x000fe40000010000 */
[----:B-1----:R-:W-:-:S04]  /*ed10*/  FFMA.FTZ R0, R219, c[0x0][0x23c], -R8 ;  /* 0x00008f00db007a23 */ /* 0x002fc80000010808 */
[----:B------:R1:W-:Y:S01]  /*ed20*/  MUFU.EX2 R9, R0 ;  /* 0x0000000000097308 */ /* 0x0003e20000000800 */
[----:B--2---:R-:W-:Y:S01]  /*ed30*/  FFMA.FTZ R2, R243, R75, R223 ;  /* 0x0000004bf3027223 */ /* 0x004fe200000100df */
[----:B-----5:R-:W-:-:S03]  /*ed40*/  F2FP.PACK_AB R139, R11, R21 ;  /* 0x000000150b8b723e */ /* 0x020fc600000000ff */
[----:B------:R-:W-:-:S04]  /*ed50*/  FADD.FTZ R2, R238, R2 ;  /* 0x00000002ee027221 */ /* 0x000fc80000010000 */
[----:B------:R-:W-:Y:S01]  /*ed60*/  FADD.FTZ R2, R225, R2 ;  /* 0x00000002e1027221 */ /* 0x000fe20000010000 */
[C---:B------:R-:W-:Y:S01]  /*ed70*/  HMMA.16816.F32 R84, R136.reuse, R92, R84 ;  /* 0x0000005c8854723c */ /* 0x040fe20000001854 */
[----:B-1----:R-:W-:Y:S02]  /*ed80*/  FFMA.FTZ R0, R218, c[0x0][0x23c], -R8 ;  /* 0x00008f00da007a23 */ /* 0x002fe40000010808 */
[----:B------:R-:W-:Y:S02]  /*ed90*/  FADD.FTZ R5, R239, R2 ;  /* 0x00000002ef057221 */ /* 0x000fe40000010000 */
[----:B------:R1:W2:Y:S01]  /*eda0*/  MUFU.EX2 R6, R0 ;  /* 0x0000000000067308 */ /* 0x0002a20000000800 */
[----:B------:R-:W-:Y:S02]  /*edb0*/  FADD.FTZ R2, R160, R10 ;  /* 0x0000000aa0027221 */ /* 0x000fe40000010000 */
[C---:B------:R-:W-:Y:S08]  /*edc0*/  HMMA.16816.F32 R88, R136.reuse, R94, R88 ;  /* 0x0000005e8858723c */ /* 0x040ff00000001858 */
[----:B------:R-:W-:Y:S01]  /*edd0*/  HMMA.16816.F32 R100, R136, R108, R100 ;  /* 0x0000006c8864723c */ /* 0x000fe20000001864 */
[----:B-1----:R-:W-:Y:S01]  /*ede0*/  FFMA.FTZ R0, R224, c[0x0][0x23c], -R8 ;  /* 0x00008f00e0007a23 */ /* 0x002fe20000010808 */
[----:B--2---:R-:W-:-:S06]  /*edf0*/  F2FP.PACK_AB R141, R6, R9 ;  /* 0x00000009068d723e */ /* 0x004fcc00000000ff */
[C---:B------:R-:W-:Y:S01]  /*ee00*/  HMMA.16816.F32 R104, R136.reuse, R110, R104 ;  /* 0x0000006e8868723c */ /* 0x040fe20000001868 */
[----:B------:R1:W-:Y:S07]  /*ee10*/  MUFU.EX2 R7, R0 ;  /* 0x0000000000077308 */ /* 0x0003ee0000000800 */
[C---:B---3--:R-:W-:Y:S08]  /*ee20*/  HMMA.16816.F32 R116, R136.reuse, R124, R116 ;  /* 0x0000007c8874723c */ /* 0x048ff00000001874 */
[----:B------:R-:W-:Y:S01]  /*ee30*/  HMMA.16816.F32 R120, R136, R126, R120 ;  /* 0x0000007e8878723c */ /* 0x000fe20000001878 */
[----:B-1----:R-:W-:-:S04]  /*ee40*/  FFMA.FTZ R0, R222, c[0x0][0x23c], -R8 ;  /* 0x00008f00de007a23 */ /* 0x002fc80000010808 */
[----:B------:R1:W2:Y:S03]  /*ee50*/  MUFU.EX2 R8, R0 ;  /* 0x0000000000087308 */ /* 0x0002a60000000800 */
[C---:B----4-:R-:W-:Y:S08]  /*ee60*/  HMMA.16816.F32 R132, R136.reuse, R16, R132 ;  /* 0x000000108884723c */ /* 0x050ff00000001884 */
        /* <DEDUP_REMOVED lines=60> */
.L_x_1916:
[----:B------:R-:W-:-:S13]  /*f230*/  ISETP.GT.AND P0, PT, R213, R246, PT ;  /* 0x000000f6d500720c */ /* 0x000fda0003f04270 */
[----:B------:R-:W-:Y:S05]  /*f240*/  @!P0 BRA `(.L_x_1923) ;  /* 0x000042c000008947 */ /* 0x000fea0003800000 */
[----:B------:R-:W-:Y:S01]  /*f250*/  MOV R4, c[0x0][0x1a0] ;  /* 0x0000680000047a02 */ /* 0x000fe20000000f00 */
[----:B------:R-:W-:Y:S01]  /*f260*/  IMAD.MOV.U32 R5, RZ, RZ, c[0x0][0x198] ;  /* 0x00006600ff057624 */ /* 0x000fe200078e00ff */
[----:B------:R-:W-:Y:S01]  /*f270*/  MOV R0, c[0x0][0x1a4] ;  /* 0x0000690000007a02 */ /* 0x000fe20000000f00 */
[----:B------:R-:W-:Y:S01]  /*f280*/  IMAD.MOV.U32 R2, RZ, RZ, c[0x0][0x19c] ;  /* 0x00006700ff027624 */ /* 0x000fe200078e00ff */
[----:B------:R-:W-:Y:S01]  /*f290*/  MOV R68, R72 ;  /* 0x0000004800447202 */ /* 0x000fe20000000f00 */
[C---:B------:R-:W-:Y:S01]  /*f2a0*/  IMAD.WIDE.U32 R8, R4.reuse, 0x30, RZ ;  /* 0x0000003004087825 */ /* 0x040fe200078e00ff */
[----:B------:R-:W-:Y:S02]  /*f2b0*/  SHF.L.U64.HI R10, R4, 0x5, R0 ;  /* 0x00000005040a7819 */ /* 0x000fe40000010200 */
[----:B------:R-:W-:Y:S01]  /*f2c0*/  MOV R75, R70 ;  /* 0x00000046004b7202 */ /* 0x000fe20000000f00 */
[----:B------:R-:W-:Y:S02]  /*f2d0*/  IMAD R0, R0, 0x30, RZ ;  /* 0x0000003000007824 */ /* 0x000fe400078e02ff */
[C---:B------:R-:W-:Y:S01]  /*f2e0*/  IMAD.WIDE.U32 R6, R5.reuse, 0x30, RZ ;  /* 0x0000003005067825 */ /* 0x040fe200078e00ff */
[----:B------:R-:W-:-:S03]  /*f2f0*/  SHF.L.U64.HI R5, R5, 0x5, R2 ;  /* 0x0000000505057819 */ /* 0x000fc60000010202 */
[----:B------:R-:W-:Y:S01]  /*f300*/  IMAD R4, R2, 0x30, RZ ;  /* 0x0000003002047824 */ /* 0x000fe200078e02ff */
[----:B------:R-:W-:Y:S01]  /*f310*/  IADD3 R2, R0, R9, RZ ;  /* 0x0000000900027210 */ /* 0x000fe20007ffe0ff */
[----:B------:R-:W-:Y:S01]  /*f320*/  IMAD.MOV.U32 R3, RZ, RZ, R73 ;  /* 0x000000ffff037224 */ /* 0x000fe200078e0049 */
[----:B------:R-:W2:Y:S01]  /*f330*/  LDL.LU.64 R8, [R1+0x18] ;  /* 0x0000180001087983 */ /* 0x000ea20000300a00 */
[----:B------:R-:W-:Y:S02]  /*f340*/  IMAD.IADD R0, R4, 0x1, R7 ;  /* 0x0000000104007824 */ /* 0x000fe400078e0207 */
[----:B------:R-:W-:Y:S01]  /*f350*/  IMAD.MOV.U32 R74, RZ, RZ, R71 ;  /* 0x000000ffff4a7224 */ /* 0x000fe200078e0047 */
[----:B------:R-:W3:Y:S01]  /*f360*/  LDL.LU.64 R6, [R1+0x20] ;  /* 0x0000200001067983 */ /* 0x000ee20000300a00 */
[----:B------:R-:W-:Y:S02]  /*f370*/  ISETP.GE.AND P5, PT, R250, c[0x0][0x220], PT ;  /* 0x00008800fa007a0c */ /* 0x000fe40003fa6270 */
[----:B--2---:R-:W-:-:S02]  /*f380*/  MOV R245, R9 ;  /* 0x0000000900f57202 */ /* 0x004fc40000000f00 */
[----:B---3--:R-:W-:Y:S01]  /*f390*/  MOV R244, R6 ;  /* 0x0000000600f47202 */ /* 0x008fe20000000f00 */
[----:B------:R-:W-:Y:S05]  /*f3a0*/  BRA `(.L_x_1924) ;  /* 0x000003d000007947 */ /* 0x000fea0003800000 */
.L_x_1926:
[----:B------:R-:W2:Y:S01]  /*f3b0*/  LDL.64 R220, [R1+0x10] ;  /* 0x0000100001dc7983 */ /* 0x000ea20000100a00 */
[----:B------:R-:W-:Y:S01]  /*f3c0*/  IADD3 R0, R213, -0x2, RZ ;  /* 0xfffffffed5007810 */ /* 0x000fe20007ffe0ff */
[----:B------:R-:W-:Y:S02]  /*f3d0*/  IMAD.MOV.U32 R216, RZ, RZ, c[0x0][0x198] ;  /* 0x00006600ffd87624 */ /* 0x000fe400078e00ff */
[----:B------:R-:W3:Y:S01]  /*f3e0*/  LDL.64 R214, [R1] ;  /* 0x0000000001d67983 */ /* 0x000ee20000100a00 */
[----:B------:R-:W-:Y:S01]  /*f3f0*/  IMAD.MOV.U32 R218, RZ, RZ, c[0x0][0x198] ;  /* 0x00006600ffda7624 */ /* 0x000fe200078e00ff */
[----:B------:R-:W-:Y:S01]  /*f400*/  SHF.R.S32.HI R2, RZ, 0x1f, R0 ;  /* 0x0000001fff027819 */ /* 0x000fe20000011400 */
[----:B------:R-:W-:Y:S01]  /*f410*/  IMAD.WIDE.U32 R4, R0, c[0x0][0x198], RZ ;  /* 0x0000660000047a25 */ /* 0x000fe200078e00ff */
[----:B------:R1:W-:Y:S03]  /*f420*/  @P5 STS.128 [R211+0x4000], RZ ;  /* 0x004000ffd3005388 */ /* 0x0003e60000000c00 */
[----:B------:R-:W-:Y:S02]  /*f430*/  IMAD R2, R2, c[0x0][0x198], RZ ;  /* 0x0000660002027a24 */ /* 0x000fe400078e02ff */
[----:B------:R-:W-:Y:S02]  /*f440*/  IMAD.SHL.U32 R219, R216, 0x20, RZ ;  /* 0x00000020d8db7824 */ /* 0x000fe400078e00ff */
[----:B------:R-:W-:Y:S04]  /*f450*/  IMAD R2, R0, c[0x0][0x19c], R2 ;  /* 0x0000670000027a24 */ /* 0x000fe800078e0202 */
[----:B------:R-:W-:Y:S01]  /*f460*/  IMAD.IADD R2, R5, 0x1, R2 ;  /* 0x0000000105027824 */ /* 0x000fe200078e0202 */
[----:B--2---:R-:W-:Y:S01]  /*f470*/  LEA R0, P0, R4, R220, 0x6 ;  /* 0x000000dc04007211 */ /* 0x004fe200078030ff */
[----:B------:R-:W-:Y:S02]  /*f480*/  IMAD.SHL.U32 R220, R216, 0x10, RZ ;  /* 0x00000010d8dc7824 */ /* 0x000fe400078e00ff */
[----:B------:R-:W-:Y:S01]  /*f490*/  IMAD.WIDE.U32 R216, R218, 0x30, RZ ;  /* 0x00000030dad87825 */ /* 0x000fe200078e00ff */
[----:B------:R-:W-:Y:S02]  /*f4a0*/  @!P5 IADD3 R12, P2, R0, R219, RZ ;  /* 0x000000db000cd210 */ /* 0x000fe40007f5e0ff */
[----:B---3--:R-:W-:Y:S01]  /*f4b0*/  LEA.HI.X R2, R4, R215, R2, 0x6, P0 ;  /* 0x000000d704027211 */ /* 0x008fe200000f3402 */
[----:B------:R-:W-:Y:S01]  /*f4c0*/  IMAD.MOV.U32 R215, RZ, RZ, c[0x0][0x198] ;  /* 0x00006600ffd77624 */ /* 0x000fe200078e00ff */
[----:B------:R-:W-:Y:S01]  /*f4d0*/  @!P5 LEA R10, P6, R0, c[0x0][0x168], 0x1 ;  /* 0x00005a00000ada11 */ /* 0x000fe200078c08ff */
[----:B------:R-:W-:Y:S01]  /*f4e0*/  IMAD.MOV.U32 R214, RZ, RZ, 0x4 ;  /* 0x00000004ffd67424 */ /* 0x000fe200078e00ff */
[----:B------:R-:W-:Y:S02]  /*f4f0*/  @!P5 IADD3 R7, P4, R220, R0, RZ ;  /* 0x00000000dc07d210 */ /* 0x000fe40007f9e0ff */
[--C-:B------:R-:W-:Y:S02]  /*f500*/  @!P5 LEA.HI.X R11, R0, c[0x0][0x16c], R2.reuse, 0x1, P6 ;  /* 0x00005b00000bda11 */ /* 0x100fe400030f0c02 */
[----:B------:R-:W-:Y:S01]  /*f510*/  SHF.L.U64.HI R214, R215, R214, c[0x0][0x19c] ;  /* 0x00006700d7d67619 */ /* 0x000fe200000102d6 */
[----:B------:R-:W-:Y:S01]  /*f520*/  IMAD.MOV.U32 R215, RZ, RZ, c[0x0][0x19c] ;  /* 0x00006700ffd77624 */ /* 0x000fe200078e00ff */
[C---:B------:R-:W-:Y:S01]  /*f530*/  @!P5 LEA R8, P3, R7.reuse, c[0x0][0x168], 0x1 ;  /* 0x00005a000708da11 */ /* 0x040fe200078608ff */
[----:B------:R-:W-:Y:S01]  /*f540*/  @!PT LDS RZ, [RZ] ;  /* 0x00000000fffff984 */ /* 0x000fe20000000800 */
[----:B------:R-:W-:Y:S01]  /*f550*/  @!PT LDS RZ, [RZ] ;  /* 0x00000000fffff984 */ /* 0x000fe20000000800 */
[----:B------:R-:W-:Y:S01]  /*f560*/  @!PT LDS RZ, [RZ] ;  /* 0x00000000fffff984 */ /* 0x000fe20000000800 */
[----:B------:R1:W-:Y:S01]  /*f570*/  @!P5 LDGSTS.E.BYPASS.LTC128B.128 [R211+0x4000], [R10.64] ;  /* 0x040000000ad3dfae */ /* 0x0003e2000b901d46 */
[----:B------:R-:W-:Y:S01]  /*f580*/  P2R R4, PR, RZ, 0x4 ;  /* 0x00000004ff047803 */ /* 0x000fe20000000000 */
[----:B------:R-:W-:Y:S01]  /*f590*/  @!P5 IMAD.X R9, R214, 0x1, R2, P4 ;  /* 0x00000001d609d824 */ /* 0x000fe200020e0602 */
[----:B------:R-:W-:Y:S01]  /*f5a0*/  SHF.L.U64.HI R215, R218, 0x5, R215 ;  /* 0x00000005dad77819 */ /* 0x000fe200000102d7 */
[----:B------:R1:W-:Y:S01]  /*f5b0*/  @P5 STS.128 [R211+0x4800], RZ ;  /* 0x004800ffd3005388 */ /* 0x0003e20000000c00 */
[----:B------:R-:W-:Y:S01]  /*f5c0*/  ISETP.NE.AND P4, PT, R4, RZ, PT ;  /* 0x000000ff0400720c */ /* 0x000fe20003f85270 */
[----:B------:R-:W-:Y:S01]  /*f5d0*/  IMAD.MOV.U32 R214, RZ, RZ, c[0x0][0x19c] ;  /* 0x00006700ffd67624 */ /* 0x000fe200078e00ff */
[----:B------:R-:W-:Y:S02]  /*f5e0*/  @!P5 LEA.HI.X R9, R7, c[0x0][0x16c], R9, 0x1, P3 ;  /* 0x00005b000709da11 */ /* 0x000fe400018f0c09 */
[----:B------:R-:W-:Y:S01]  /*f5f0*/  @!P5 LEA R6, P2, R12, c[0x0][0x168], 0x1 ;  /* 0x00005a000c06da11 */ /* 0x000fe200078408ff */
[----:B------:R-:W-:Y:S01]  /*f600*/  @!P5 IMAD.X R13, R2, 0x1, R215, P4 ;  /* 0x00000001020dd824 */ /* 0x000fe200020e06d7 */
[----:B------:R-:W-:Y:S01]  /*f610*/  @!P5 IADD3 R5, P1, R0, R216, RZ ;  /* 0x000000d80005d210 */ /* 0x000fe20007f3e0ff */
[----:B------:R-:W-:Y:S01]  /*f620*/  @!PT LDS RZ, [RZ] ;  /* 0x00000000fffff984 */ /* 0x000fe20000000800 */
[----:B------:R-:W-:Y:S01]  /*f630*/  @!PT LDS RZ, [RZ] ;  /* 0x00000000fffff984 */ /* 0x000fe20000000800 */
[----:B------:R-:W-:Y:S01]  /*f640*/  @!PT LDS RZ, [RZ] ;  /* 0x00000000fffff984 */ /* 0x000fe20000000800 */
[----:B------:R1:W-:Y:S01]  /*f650*/  @!P5 LDGSTS.E.BYPASS.LTC128B.128 [R211+0x4800], [R8.64] ;  /* 0x0480000008d3dfae */ /* 0x0003e2000b901d46 */
[----:B------:R-:W-:Y:S02]  /*f660*/  IMAD R214, R214, 0x30, RZ ;  /* 0x00000030d6d67824 */ /* 0x000fe400078e02ff */
[----:B------:R-:W-:Y:S01]  /*f670*/  @!P5 LEA.HI.X R7, R12, c[0x0][0x16c], R13, 0x1, P2 ;  /* 0x00005b000c07da11 */ /* 0x000fe200010f0c0d */
[----:B------:R1:W-:Y:S01]  /*f680*/  @P5 STS.128 [R211+0x5000], RZ ;  /* 0x005000ffd3005388 */ /* 0x0003e20000000c00 */
[----:B------:R-:W-:Y:S01]  /*f690*/  IMAD.IADD R214, R214, 0x1, R217 ;  /* 0x00000001d6d67824 */ /* 0x000fe200078e02d9 */
[C---:B------:R-:W-:Y:S02]  /*f6a0*/  @!P5 LEA R4, P0, R5.reuse, c[0x0][0x168], 0x1 ;  /* 0x00005a000504da11 */ /* 0x040fe400078008ff */
[----:B------:R-:W-:Y:S01]  /*f6b0*/  @!PT LDS RZ, [RZ] ;  /* 0x00000000fffff984 */ /* 0x000fe20000000800 */
[----:B------:R-:W-:Y:S01]  /*f6c0*/  @!PT LDS RZ, [RZ] ;  /* 0x00000000fffff984 */ /* 0x000fe20000000800 */
[----:B------:R-:W-:Y:S01]  /*f6d0*/  @!PT LDS RZ, [RZ] ;  /* 0x00000000fffff984 */ /* 0x000fe20000000800 */
[----:B------:R1:W-:Y:S01]  /*f6e0*/  @!P5 LDGSTS.E.BYPASS.LTC128B.128 [R211+0x5000], [R6.64] ;  /* 0x0500000006d3dfae */ /* 0x0003e2000b901d46 */
[----:B------:R-:W-:Y:S03]  /*f6f0*/  @!P5 IMAD.X R14, R2, 0x1, R214, P1 ;  /* 0x00000001020ed824 */ /* 0x000fe600008e06d6 */
[----:B------:R1:W-:Y:S02]  /*f700*/  @P5 STS.128 [R211+0x5800], RZ ;  /* 0x005800ffd3005388 */ /* 0x0003e40000000c00 */
[----:B------:R-:W-:Y:S05]  /*f710*/  @!P5 LEA.HI.X R5, R5, c[0x0][0x16c], R14, 0x1, P0 ;  /* 0x00005b000505da11 */ /* 0x000fea00000f0c0e */
[----:B------:R-:W-:Y:S01]  /*f720*/  @!PT LDS RZ, [RZ] ;  /* 0x00000000fffff984 */ /* 0x000fe20000000800 */
[----:B------:R-:W-:Y:S01]  /*f730*/  @!PT LDS RZ, [RZ] ;  /* 0x00000000fffff984 */ /* 0x000fe20000000800 */
[----:B------:R-:W-:Y:S01]  /*f740*/  @!PT LDS RZ, [RZ] ;  /* 0x00000000fffff984 */ /* 0x000fe20000000800 */
[----:B------:R1:W-:Y:S04]  /*f750*/  @!P5 LDGSTS.E.BYPASS.LTC128B.128 [R211+0x5800], [R4.64] ;  /* 0x0580000004d3dfae */ /* 0x0003e8000b901d46 */
[----:B------:R-:W0:Y:S01]  /*f760*/  LDGDEPBAR ;  /* 0x00000000000079af */ /* 0x000e220000000000 */
[----:B------:R-:W-:-:S05]  /*f770*/  BRA `(.L_x_1925) ;  /* 0x0000117000007947 */ /* 0x000fca0003800000 */
.L_x_1924:
[----:B------:R-:W-:Y:S04]  /*f780*/  DEPBAR.LE SB0, 0x0 ;  /* 0x000080000000791a */ /* 0x000fe80000000000 */
[----:B------:R-:W-:Y:S01]  /*f790*/  BAR.SYNC.DEFER_BLOCKING 0x0 ;  /* 0x0000000000007b1d */ /* 0x000fe20000010000 */
[----:B------:R-:W-:Y:S02]  /*f7a0*/  MOV R2, c[0x0][0x1a0] ;  /* 0x0000680000027a02 */ /* 0x000fe40000000f00 */
[----:B------:R-:W-:Y:S02]  /*f7b0*/  MOV R0, 0x6 ;  /* 0x0000000600007802 */ /* 0x000fe40000000f00 */
[----:B------:R-:W-:Y:S02]  /*f7c0*/  MOV R6, c[0x0][0x1a0] ;  /* 0x0000680000067a02 */ /* 0x000fe40000000f00 */
[----:B------:R-:W-:Y:S02]  /*f7d0*/  IADD3 R212, R213, -0x1, RZ ;  /* 0xffffffffd5d47810 */ /* 0x000fe40007ffe0ff */
[----:B------:R-:W-:Y:S02]  /*f7e0*/  SHF.L.U64.HI R0, R2, R0, c[0x0][0x1a4] ;  /* 0x0000690002007619 */ /* 0x000fe40000010200 */
[----:B------:R-:W-:Y:S02]  /*f7f0*/  SHF.L.U32 R8, R6, 0x6, RZ ;  /* 0x0000000606087819 */ /* 0x000fe400000006ff */
[----:B------:R-:W-:Y:S01]  /*f800*/  SHF.R.S32.HI R2, RZ, 0x1f, R212 ;  /* 0x0000001fff027819 */ /* 0x000fe200000114d4 */
[----:B------:R-:W-:Y:S01]  /*f810*/  IMAD R0, R0, R212, RZ ;  /* 0x000000d400007224 */ /* 0x000fe200078e02ff */
[----:B------:R-:W-:Y:S01]  /*f820*/  SHF.L.U32 R7, R6, 0x4, RZ ;  /* 0x0000000406077819 */ /* 0x000fe200000006ff */
[-C--:B------:R-:W-:Y:S01]  /*f830*/  IMAD.WIDE.U32 R4, R212, R8.reuse, R244 ;  /* 0x00000008d4047225 */ /* 0x080fe200078e00f4 */
[----:B------:R-:W-:Y:S02]  /*f840*/  SHF.L.U32 R6, R6, 0x5, RZ ;  /* 0x0000000506067819 */ /* 0x000fe400000006ff */
[----:B------:R-:W-:Y:S01]  /*f850*/  MOV R17, c[0x0][0x1a0] ;  /* 0x0000680000117a02 */ /* 0x000fe20000000f00 */
[----:B------:R-:W-:Y:S01]  /*f860*/  IMAD R0, R2, R8, R0 ;  /* 0x0000000802007224 */ /* 0x000fe200078e0200 */
[----:B------:R-:W-:Y:S02]  /*f870*/  @!P5 LEA R12, P6, R4, c[0x0][0x170], 0x1 ;  /* 0x00005c00040cda11 */ /* 0x000fe400078c08ff */
[----:B------:R-:W-:Y:S01]  /*f880*/  @!P5 IADD3 R2, P0, R7, R4, RZ ;  /* 0x000000040702d210 */ /* 0x000fe20007f1e0ff */
[----:B------:R-:W-:Y:S01]  /*f890*/  @P5 STS.128 [R211+0x6000], RZ ;  /* 0x006000ffd3005388 */ /* 0x000fe20000000c00 */
[----:B------:R-:W-:Y:S01]  /*f8a0*/  IADD3 R0, R5, R0, RZ ;  /* 0x0000000005007210 */ /* 0x000fe20007ffe0ff */
[C---:B------:R-:W-:Y:S01]  /*f8b0*/  IMAD.WIDE.U32 R18, R17.reuse, 0x30, RZ ;  /* 0x0000003011127825 */ /* 0x040fe200078e00ff */
[----:B------:R-:W-:Y:S02]  /*f8c0*/  @!P5 IADD3 R7, P3, R6, R4, RZ ;  /* 0x000000040607d210 */ /* 0x000fe40007f7e0ff */
[----:B------:R-:W-:Y:S02]  /*f8d0*/  @!P5 LEA.HI.X R13, R4, c[0x0][0x174], R0, 0x1, P6 ;  /* 0x00005d00040dda11 */ /* 0x000fe400030f0c00 */
[----:B------:R-:W-:Y:S02]  /*f8e0*/  MOV R6, 0x4 ;  /* 0x0000000400067802 */ /* 0x000fe40000000f00 */
[----:B------:R-:W-:Y:S01]  /*f8f0*/  @!P5 LEA R10, P4, R2, c[0x0][0x170], 0x1 ;  /* 0x00005c00020ada11 */ /* 0x000fe200078808ff */
[----:B------:R-:W-:Y:S01]  /*f900*/  @!PT LDS RZ, [RZ] ;  /* 0x00000000fffff984 */ /* 0x000fe20000000800 */
[----:B------:R-:W-:Y:S01]  /*f910*/  @!PT LDS RZ, [RZ] ;  /* 0x00000000fffff984 */ /* 0x000fe20000000800 */
[----:B------:R-:W-:Y:S01]  /*f920*/  @!PT LDS RZ, [RZ] ;  /* 0x00000000fffff984 */ /* 0x000fe20000000800 */
[----:B------:R1:W-:Y:S01]  /*f930*/  @!P5 LDGSTS.E.BYPASS.LTC128B.128 [R211+0x6000], [R12.64] ;  /* 0x060000000cd3dfae */ /* 0x0003e2000b901d46 */
[C---:B------:R-:W-:Y:S02]  /*f940*/  SHF.L.U64.HI R6, R17.reuse, R6, c[0x0][0x1a4] ;  /* 0x0000690011067619 */ /* 0x040fe40000010206 */
[----:B------:R-:W-:Y:S02]  /*f950*/  MOV R16, c[0x0][0x1a4] ;  /* 0x0000690000107a02 */ /* 0x000fe40000000f00 */
[----:B------:R-:W-:Y:S02]  /*f960*/  @!P5 IADD3.X R5, R6, R0, RZ, P0, !PT ;  /* 0x000000000605d210 */ /* 0x000fe400007fe4ff */
[----:B------:R-:W-:Y:S01]  /*f970*/  SHF.L.U64.HI R16, R17, 0x5, R16 ;  /* 0x0000000511107819 */ /* 0x000fe20000010210 */
[----:B------:R-:W-:Y:S01]  /*f980*/  @P5 STS.128 [R211+0x6800], RZ ;  /* 0x006800ffd3005388 */ /* 0x000fe20000000c00 */
[----:B------:R-:W-:Y:S02]  /*f990*/  @!P5 LEA.HI.X R11, R2, c[0x0][0x174], R5, 0x1, P4 ;  /* 0x00005d00020bda11 */ /* 0x000fe400020f0c05 */
[----:B------:R-:W-:Y:S02]  /*f9a0*/  @!P5 IADD3.X R9, R0, R16, RZ, P3, !PT ;  /* 0x000000100009d210 */ /* 0x000fe40001ffe4ff */
[C---:B------:R-:W-:Y:S02]  /*f9b0*/  @!P5 LEA R8, P2, R7.reuse, c[0x0][0x170], 0x1 ;  /* 0x00005c000708da11 */ /* 0x040fe400078408ff */
[----:B------:R-:W-:Y:S01]  /*f9c0*/  MOV R15, c[0x0][0x1a4] ;  /* 0x00006900000f7a02 */ /* 0x000fe20000000f00 */
[----:B------:R-:W-:Y:S01]  /*f9d0*/  @!PT LDS RZ, [RZ] ;  /* 0x00000000fffff984 */ /* 0x000fe20000000800 */
[----:B------:R-:W-:Y:S01]  /*f9e0*/  @!PT LDS RZ, [RZ] ;  /* 0x00000000fffff984 */ /* 0x000fe20000000800 */
[----:B------:R-:W-:Y:S01]  /*f9f0*/  @!PT LDS RZ, [RZ] ;  /* 0x00000000fffff984 */ /* 0x000fe20000000800 */
[----:B------:R2:W-:Y:S01]  /*fa00*/  @!P5 LDGSTS.E.BYPASS.LTC128B.128 [R211+0x6800], [R10.64] ;  /* 0x068000000ad3dfae */ /* 0x0005e2000b901d46 */
[----:B------:R-:W-:Y:S02]  /*fa10*/  @!P5 LEA.HI.X R9, R7, c[0x0][0x174], R9, 0x1, P2 ;  /* 0x00005d000709da11 */ /* 0x000fe400010f0c09 */
[----:B------:R-:W-:Y:S01]  /*fa20*/  @!P5 IADD3 R14, P1, R18, R4, RZ ;  /* 0x00000004120ed210 */ /* 0x000fe20007f3e0ff */
[----:B------:R-:W-:Y:S03]  /*fa30*/  IMAD R15, R15, 0x30, RZ ;  /* 0x000000300f0f7824 */ /* 0x000fe600078e02ff */
[----:B------:R-:W-:Y:S01]  /*fa40*/  @!P5 LEA R6, P0, R14, c[0x0][0x170], 0x1 ;  /* 0x00005c000e06da11 */ /* 0x000fe200078008ff */
[----:B------:R-:W-:Y:S01]  /*fa50*/  @P5 STS.128 [R211+0x7000], RZ ;  /* 0x007000ffd3005388 */ /* 0x000fe20000000c00 */
[----:B------:R-:W-:Y:S04]  /*fa60*/  IADD3 R15, R15, R19, RZ ;  /* 0x000000130f0f7210 */ /* 0x000fe80007ffe0ff */
[----:B------:R-:W-:Y:S03]  /*fa70*/  @!P5 IADD3.X R15, R0, R15, RZ, P1, !PT ;  /* 0x0000000f000fd210 */ /* 0x000fe60000ffe4ff */
[----:B------:R-:W-:Y:S01]  /*fa80*/  @!PT LDS RZ, [RZ] ;  /* 0x00000000fffff984 */ /* 0x000fe20000000800 */
[----:B------:R-:W-:Y:S01]  /*fa90*/  @!PT LDS RZ, [RZ] ;  /* 0x00000000fffff984 */ /* 0x000fe20000000800 */
[----:B------:R-:W-:Y:S01]  /*faa0*/  @!PT LDS RZ, [RZ] ;  /* 0x00000000fffff984 */ /* 0x000fe20000000800 */
[----:B------:R2:W-:Y:S01]  /*fab0*/  @!P5 LDGSTS.E.BYPASS.LTC128B.128 [R211+0x7000], [R8.64] ;  /* 0x0700000008d3dfae */ /* 0x0005e2000b901d46 */
[----:B------:R-:W-:Y:S02]  /*fac0*/  @!P5 LEA.HI.X R7, R14, c[0x0][0x174], R15, 0x1, P0 ;  /* 0x00005d000e07da11 */ /* 0x000fe400000f0c0f */
[----:B------:R-:W-:Y:S05]  /*fad0*/  ISETP.GT.AND P0, PT, R212, R246, PT ;  /* 0x000000f6d400720c */ /* 0x000fea0003f04270 */
        /* <DEDUP_REMOVED lines=138> */
[----:B------:R-:W1:Y:S01]  /*10380*/  MUFU.TANH R173, R31 ;  /* 0x0000001f00ad7308 */ /* 0x000e620000002400 */
        /* <DEDUP_REMOVED lines=9> */
[----:B------:R2:W2:Y:S01]  /*10420*/  MUFU.TANH R69, R39 ;  /* 0x0000002700457308 */ /* 0x0004a20000002400 */
[----:B------:R-:W-:Y:S04]  /*10430*/  HMMA.16816.F32 R64, R156, R6, R64 ;  /* 0x000000069c40723c */ /* 0x000fe80000001840 */
[----:B------:R-:W-:Y:S02]  /*10440*/  FMUL.FTZ R50, R50, c[0x0][0x2ec] ;  /* 0x0000bb0032327a20 */ /* 0x000fe40000410000 */
[----:B------:R-:W-:Y:S02]  /*10450*/  FMUL.FTZ R51, R51, c[0x0][0x2ec] ;  /* 0x0000bb0033337a20 */ /* 0x000fe40000410000 */
[----:B------:R-:W-:Y:S01]  /*10460*/  FMUL.FTZ R52, R52, c[0x0][0x2ec] ;  /* 0x0000bb0034347a20 */ /* 0x000fe20000410000 */
[----:B------:R3:W3:Y:S03]  /*10470*/  MUFU.TANH R155, R18 ;  /* 0x00000012009b7308 */ /* 0x0006e60000002400 */
[----:B-----5:R-:W-:Y:S02]  /*10480*/  FMUL.FTZ R28, R53, c[0x0][0x2ec] ;  /* 0x0000bb00351c7a20 */ /* 0x020fe40000410000 */
[----:B-1----:R-:W-:Y:S02]  /*10490*/  FMUL.FTZ R38, R55, c[0x0][0x2ec] ;  /* 0x0000bb0037267a20 */ /* 0x002fe40000410000 */
[----:B------:R-:W-:Y:S02]  /*104a0*/  FMUL.FTZ R56, R56, c[0x0][0x2ec] ;  /* 0x0000bb0038387a20 */ /* 0x000fe40000410000 */
[----:B------:R-:W-:Y:S01]  /*104b0*/  FMUL.FTZ R57, R57, c[0x0][0x2ec] ;  /* 0x0000bb0039397a20 */ /* 0x000fe20000410000 */
[----:B------:R1:W1:Y:S01]  /*104c0*/  MUFU.TANH R154, R19 ;  /* 0x00000013009a7308 */ /* 0x0002620000002400 */
[----:B------:R-:W-:Y:S02]  /*104d0*/  FMUL.FTZ R60, R60, c[0x0][0x2ec] ;  /* 0x0000bb003c3c7a20 */ /* 0x000fe40000410000 */
[----:B------:R-:W-:Y:S02]  /*104e0*/  FMUL.FTZ R61, R61, c[0x0][0x2ec] ;  /* 0x0000bb003d3d7a20 */ /* 0x000fe40000410000 */
[----:B--2---:R-:W-:Y:S02]  /*104f0*/  FMUL.FTZ R39, R54, c[0x0][0x2ec] ;  /* 0x0000bb0036277a20 */ /* 0x004fe40000410000 */
        /* <DEDUP_REMOVED lines=63> */
.L_x_1925:
[----:B------:R-:W2:Y:S01]  /*108f0*/  S2R R0, SR_TID.X ;  /* 0x0000000000007919 */ /* 0x000ea20000002100 */
[----:B------:R-:W-:Y:S01]  /*10900*/  P2R R42, PR, RZ, 0x20 ;  /* 0x00000020ff2a7803 */ /* 0x000fe20000000000 */
[----:B--2---:R-:W-:Y:S05]  /*10910*/  IMAD.SHL.U32 R0, R0, 0x2, RZ ;  /* 0x0000000200007824 */ /* 0x004fea00078e00ff */
[----:B------:R-:W-:Y:S05]  /*10920*/  LOP3.LUT R0, R0, 0x6, RZ, 0xc0, !PT ;  /* 0x0000000600007812 */ /* 0x000fea00078ec0ff */
[----:B------:R-:W-:Y:S05]  /*10930*/  IMAD R0, R212, 0x40, R0 ;  /* 0x00000040d4007824 */ /* 0x000fea00078e0200 */
[C---:B------:R-:W-:Y:S02]  /*10940*/  IADD3 R2, R0.reuse, 0x1, RZ ;  /* 0x0000000100027810 */ /* 0x040fe40007ffe0ff */
[CC--:B------:R-:W-:Y:S02]  /*10950*/  ISETP.GE.AND P1, PT, R0.reuse, R206.reuse, PT ;  /* 0x000000ce0000720c */ /* 0x0c0fe40003f26270 */
[----:B------:R-:W-:Y:S02]  /*10960*/  ISETP.GE.AND P0, PT, R0, R205, PT ;  /* 0x000000cd0000720c */ /* 0x000fe40003f06270 */
[----:B------:R-:W-:Y:S02]  /*10970*/  ISETP.GE.AND P5, PT, R2, R206, PT ;  /* 0x000000ce0200720c */ /* 0x000fe40003fa6270 */
[CC--:B------:R-:W-:Y:S02]  /*10980*/  ISETP.GE.OR P2, PT, R0.reuse, R210.reuse, !P1 ;  /* 0x000000d20000720c */ /* 0x0c0fe40004f46670 */
[----:B------:R-:W-:Y:S02]  /*10990*/  ISETP.GE.OR P1, PT, R0, R209, !P0 ;  /* 0x000000d10000720c */ /* 0x000fe40004726670 */
[----:B------:R-:W-:Y:S02]  /*109a0*/  ISETP.GE.OR P0, PT, R2, R210, !P5 ;  /* 0x000000d20200720c */ /* 0x000fe40006f06670 */
[----:B------:R-:W-:Y:S02]  /*109b0*/  FSEL R20, R160, -INF , !P1 ;  /* 0xff800000a0147808 */ /* 0x000fe40004800000 */
[----:B-1----:R-:W-:Y:S02]  /*109c0*/  P2R R4, PR, RZ, 0x1 ;  /* 0x00000001ff047803 */ /* 0x002fe40000000000 */
[C---:B------:R-:W-:Y:S02]  /*109d0*/  ISETP.GE.AND P0, PT, R0.reuse, R204, PT ;  /* 0x000000cc0000720c */ /* 0x040fe40003f06270 */
[C---:B------:R-:W-:Y:S02]  /*109e0*/  IADD3 R14, R0.reuse, 0x8, RZ ;  /* 0x00000008000e7810 */ /* 0x040fe40007ffe0ff */
[C---:B------:R-:W-:Y:S02]  /*109f0*/  ISETP.GE.OR P0, PT, R0.reuse, R208, !P0 ;  /* 0x000000d00000720c */ /* 0x040fe40004706670 */
[C---:B------:R-:W-:Y:S02]  /*10a00*/  ISETP.GE.AND P1, PT, R0.reuse, R203, PT ;  /* 0x000000cb0000720c */ /* 0x040fe40003f26270 */
[C---:B------:R-:W-:Y:S02]  /*10a10*/  IADD3 R13, R0.reuse, 0x9, RZ ;  /* 0x00000009000d7810 */ /* 0x040fe40007ffe0ff */
[----:B------:R-:W-:Y:S02]  /*10a20*/  IADD3 R12, R0, 0x10, RZ ;  /* 0x00000010000c7810 */ /* 0x000fe40007ffe0ff */
[----:B------:R-:W-:Y:S02]  /*10a30*/  FSEL R25, R168, -INF , !P0 ;  /* 0xff800000a8197808 */ /* 0x000fe40004000000 */
[----:B------:R-:W-:Y:S02]  /*10a40*/  ISETP.GE.AND P0, PT, R14, R206, PT ;  /* 0x000000ce0e00720c */ /* 0x000fe40003f06270 */
[----:B------:R-:W-:Y:S02]  /*10a50*/  ISETP.GE.OR P1, PT, R0, R207, !P1 ;  /* 0x000000cf0000720c */ /* 0x000fe40004f26670 */
[----:B------:R-:W-:Y:S02]  /*10a60*/  ISETP.GE.AND P3, PT, R2, R203, PT ;  /* 0x000000cb0200720c */ /* 0x000fe40003f66270 */
[----:B------:R-:W-:Y:S02]  /*10a70*/  FSEL R18, R165, -INF , !P2 ;  /* 0xff800000a5127808 */ /* 0x000fe40005000000 */
[----:B------:R-:W-:Y:S02]  /*10a80*/  IADD3 R11, R0, 0x11, RZ ;  /* 0x00000011000b7810 */ /* 0x000fe40007ffe0ff */
[----:B------:R-:W-:Y:S02]  /*10a90*/  ISETP.GE.OR P2, PT, R14, R210, !P0 ;  /* 0x000000d20e00720c */ /* 0x000fe40004746670 */
[-C--:B------:R-:W-:Y:S02]  /*10aa0*/  ISETP.GE.AND P0, PT, R12, R206.reuse, PT ;  /* 0x000000ce0c00720c */ /* 0x080fe40003f06270 */
[----:B------:R-:W-:Y:S02]  /*10ab0*/  IADD3 R10, R0, 0x18, RZ ;  /* 0x00000018000a7810 */ /* 0x000fe40007ffe0ff */
[----:B------:R-:W-:Y:S02]  /*10ac0*/  FSEL R29, R164, -INF , !P1 ;  /* 0xff800000a41d7808 */ /* 0x000fe40004800000 */
[-C--:B------:R-:W-:Y:S02]  /*10ad0*/  ISETP.GE.AND P1, PT, R13, R206.reuse, PT ;  /* 0x000000ce0d00720c */ /* 0x080fe40003f26270 */
[----:B------:R-:W-:Y:S02]  /*10ae0*/  ISETP.GE.OR P3, PT, R2, R207, !P3 ;  /* 0x000000cf0200720c */ /* 0x000fe40005f66670 */
[----:B------:R-:W-:Y:S02]  /*10af0*/  FSEL R22, R15, -INF , !P2 ;  /* 0xff8000000f167808 */ /* 0x000fe40005000000 */
[----:B------:R-:W-:Y:S02]  /*10b00*/  ISETP.GE.AND P2, PT, R11, R206, PT ;  /* 0x000000ce0b00720c */ /* 0x000fe40003f46270 */
[-C--:B------:R-:W-:Y:S02]  /*10b10*/  ISETP.GE.OR P1, PT, R13, R210.reuse, !P1 ;  /* 0x000000d20d00720c */ /* 0x080fe40004f26670 */
[----:B------:R-:W-:Y:S02]  /*10b20*/  ISETP.GE.OR P0, PT, R12, R210, !P0 ;  /* 0x000000d20c00720c */ /* 0x000fe40004706670 */
[----:B------:R-:W-:Y:S02]  /*10b30*/  P2R R16, PR, RZ, 0x8 ;  /* 0x00000008ff107803 */ /* 0x000fe40000000000 */
[----:B------:R-:W-:Y:S02]  /*10b40*/  IADD3 R9, R0, 0x19, RZ ;  /* 0x0000001900097810 */ /* 0x000fe40007ffe0ff */
[----:B------:R-:W-:Y:S02]  /*10b50*/  ISETP.GE.AND P3, PT, R10, R206, PT ;  /* 0x000000ce0a00720c */ /* 0x000fe40003f66270 */
[----:B------:R-:W-:Y:S02]  /*10b60*/  IADD3 R8, R0, 0x20, RZ ;  /* 0x0000002000087810 */ /* 0x000fe40007ffe0ff */
[----:B------:R-:W-:Y:S02]  /*10b70*/  FSEL R23, R150, -INF , !P1 ;  /* 0xff80000096177808 */ /* 0x000fe40004800000 */
[-C--:B------:R-:W-:Y:S02]  /*10b80*/  ISETP.GE.OR P2, PT, R11, R210.reuse, !P2 ;  /* 0x000000d20b00720c */ /* 0x080fe40005746670 */
[----:B------:R-:W-:Y:S02]  /*10b90*/  FSEL R32, R147, -INF , !P0 ;  /* 0xff80000093207808 */ /* 0x000fe40004000000 */
[----:B------:R-:W-:Y:S02]  /*10ba0*/  ISETP.GE.OR P3, PT, R10, R210, !P3 ;  /* 0x000000d20a00720c */ /* 0x000fe40005f66670 */
[----:B------:R-:W-:Y:S02]  /*10bb0*/  IADD3 R7, R0, 0x21, RZ ;  /* 0x0000002100077810 */ /* 0x000fe40007ffe0ff */
[-C--:B------:R-:W-:Y:S02]  /*10bc0*/  ISETP.GE.AND P1, PT, R9, R206.reuse, PT ;  /* 0x000000ce0900720c */ /* 0x080fe40003f26270 */
[C---:B------:R-:W-:Y:S02]  /*10bd0*/  ISETP.GE.AND P0, PT, R8.reuse, R206, PT ;  /* 0x000000ce0800720c */ /* 0x040fe40003f06270 */
[----:B------:R-:W-:Y:S02]  /*10be0*/  FSEL R36, R27, -INF , !P3 ;  /* 0xff8000001b247808 */ /* 0x000fe40005800000 */
[----:B------:R-:W-:Y:S02]  /*10bf0*/  FSEL R34, R73, -INF , !P2 ;  /* 0xff80000049227808 */ /* 0x000fe40005000000 */
[-C--:B------:R-:W-:Y:S02]  /*10c00*/  ISETP.GE.OR P2, PT, R9, R210.reuse, !P1 ;  /* 0x000000d20900720c */ /* 0x080fe40004f46670 */
[----:B------:R-:W-:Y:S02]  /*10c10*/  ISETP.GE.OR P1, PT, R8, R210, !P0 ;  /* 0x000000d20800720c */ /* 0x000fe40004726670 */
[-C--:B------:R-:W-:Y:S02]  /*10c20*/  ISETP.GE.AND P3, PT, R7, R206.reuse, PT ;  /* 0x000000ce0700720c */ /* 0x080fe40003f66270 */
[-C--:B------:R-:W-:Y:S02]  /*10c30*/  ISETP.GE.AND P0, PT, R14, R205.reuse, PT ;  /* 0x000000cd0e00720c */ /* 0x080fe40003f06270 */
[----:B------:R-:W-:Y:S02]  /*10c40*/  IADD3 R6, R0, 0x28, RZ ;  /* 0x0000002800067810 */ /* 0x000fe40007ffe0ff */
[----:B------:R-:W-:Y:S02]  /*10c50*/  FSEL R37, R33, -INF , !P2 ;  /* 0xff80000021257808 */ /* 0x000fe40005000000 */
[----:B------:R-:W-:Y:S02]  /*10c60*/  FSEL R58, R21, -INF , !P1 ;  /* 0xff800000153a7808 */ /* 0x000fe40004800000 */
[----:B------:R-:W-:Y:S02]  /*10c70*/  ISETP.GE.AND P1, PT, R6, R206, PT ;  /* 0x000000ce0600720c */ /* 0x000fe40003f26270 */
[----:B------:R-:W-:Y:S02]  /*10c80*/  ISETP.GE.OR P2, PT, R7, R210, !P3 ;  /* 0x000000d20700720c */ /* 0x000fe40005f46670 */
[----:B------:R-:W-:Y:S02]  /*10c90*/  ISETP.GE.AND P3, PT, R13, R205, PT ;  /* 0x000000cd0d00720c */ /* 0x000fe40003f66270 */
[----:B------:R-:W-:Y:S02]  /*10ca0*/  ISETP.GE.OR P0, PT, R14, R209, !P0 ;  /* 0x000000d10e00720c */ /* 0x000fe40004706670 */
[----:B------:R-:W-:Y:S02]  /*10cb0*/  ISETP.GE.AND P4, PT, R2, R204, PT ;  /* 0x000000cc0200720c */ /* 0x000fe40003f86270 */
[----:B------:R-:W-:Y:S02]  /*10cc0*/  FSEL R59, R24, -INF , !P2 ;  /* 0xff800000183b7808 */ /* 0x000fe40005000000 */
[----:B------:R-:W-:Y:S02]  /*10cd0*/  FSEL R24, R155, -INF , !P0 ;  /* 0xff8000009b187808 */ /* 0x000fe40004000000 */
[----:B------:R-:W-:Y:S02]  /*10ce0*/  ISETP.GE.AND P0, PT, R12, R205, PT ;  /* 0x000000cd0c00720c */ /* 0x000fe40003f06270 */
[----:B------:R-:W-:Y:S02]  /*10cf0*/  ISETP.GE.OR P5, PT, R2, R208, !P4 ;  /* 0x000000d00200720c */ /* 0x000fe400067a6670 */
[----:B------:R-:W-:Y:S02]  /*10d00*/  ISETP.NE.AND P4, PT, R4, RZ, PT ;  /* 0x000000ff0400720c */ /* 0x000fe40003f85270 */
[----:B------:R-:W-:Y:S02]  /*10d10*/  ISETP.GE.OR P2, PT, R6, R210, !P1 ;  /* 0x000000d20600720c */ /* 0x000fe40004f46670 */
[----:B------:R-:W-:Y:S02]  /*10d20*/  ISETP.GE.OR P1, PT, R13, R209, !P3 ;  /* 0x000000d10d00720c */ /* 0x000fe40005f26670 */
[----:B------:R-:W-:Y:S02]  /*10d30*/  IADD3 R5, R0, 0x29, RZ ;  /* 0x0000002900057810 */ /* 0x000fe40007ffe0ff */
[----:B------:R-:W-:Y:S02]  /*10d40*/  FSEL R19, R171, -INF , !P4 ;  /* 0xff800000ab137808 */ /* 0x000fe40006000000 */
[----:B------:R-:W-:Y:S02]  /*10d50*/  FSEL R27, R154, -INF , !P1 ;  /* 0xff8000009a1b7808 */ /* 0x000fe40004800000 */
[----:B------:R-:W-:Y:S02]  /*10d60*/  ISETP.GE.AND P1, PT, R11, R205, PT ;  /* 0x000000cd0b00720c */ /* 0x000fe40003f26270 */
[----:B------:R-:W-:Y:S02]  /*10d70*/  ISETP.GE.OR P0, PT, R12, R209, !P0 ;  /* 0x000000d10c00720c */ /* 0x000fe40004706670 */
[----:B------:R-:W-:Y:S02]  /*10d80*/  ISETP.GE.AND P6, PT, R2, R205, PT ;  /* 0x000000cd0200720c */ /* 0x000fe40003fc6270 */
[----:B------:R-:W-:Y:S02]  /*10d90*/  IADD3 R4, R0, 0x30, RZ ;  /* 0x0000003000047810 */ /* 0x000fe40007ffe0ff */
[-C--:B------:R-:W-:Y:S02]  /*10da0*/  ISETP.GE.AND P4, PT, R5, R206.reuse, PT ;  /* 0x000000ce0500720c */ /* 0x080fe40003f86270 */
[-C--:B------:R-:W-:Y:S02]  /*10db0*/  ISETP.GE.OR P6, PT, R2, R209.reuse, !P6 ;  /* 0x000000d10200720c */ /* 0x080fe400077c6670 */
[----:B------:R-:W-:Y:S02]  /*10dc0*/  FSEL R33, R149, -INF , !P0 ;  /* 0xff80000095217808 */ /* 0x000fe40004000000 */
[----:B------:R-:W-:Y:S02]  /*10dd0*/  ISETP.GE.OR P1, PT, R11, R209, !P1 ;  /* 0x000000d10b00720c */ /* 0x000fe40004f26670 */
[----:B------:R-:W-:Y:S02]  /*10de0*/  IADD3 R2, R0, 0x31, RZ ;  /* 0x0000003100027810 */ /* 0x000fe40007ffe0ff */
[----:B------:R-:W-:Y:S02]  /*10df0*/  FSEL R158, R48, -INF , !P2 ;  /* 0xff800000309e7808 */ /* 0x000fe40005000000 */
[----:B------:R-:W-:Y:S02]  /*10e00*/  ISETP.GE.AND P2, PT, R4, R206, PT ;  /* 0x000000ce0400720c */ /* 0x000fe40003f46270 */
[-C--:B------:R-:W-:Y:S02]  /*10e10*/  ISETP.GE.OR P3, PT, R5, R210.reuse, !P4 ;  /* 0x000000d20500720c */ /* 0x080fe40006766670 */
[----:B------:R-:W-:Y:S02]  /*10e20*/  ISETP.GE.AND P0, PT, R10, R205, PT ;  /* 0x000000cd0a00720c */ /* 0x000fe40003f06270 */
[----:B------:R-:W-:Y:S02]  /*10e30*/  FSEL R159, R49, -INF , !P3 ;  /* 0xff800000319f7808 */ /* 0x000fe40005800000 */
[----:B------:R-:W-:Y:S02]  /*10e40*/  ISETP.GE.OR P2, PT, R4, R210, !P2 ;  /* 0x000000d20400720c */ /* 0x000fe40005746670 */
[----:B------:R-:W-:Y:S02]  /*10e50*/  FSEL R35, R148, -INF , !P1 ;  /* 0xff80000094237808 */ /* 0x000fe40004800000 */
[----:B------:R-:W-:Y:S02]  /*10e60*/  IADD3 R15, R0, 0x38, RZ ;  /* 0x00000038000f7810 */ /* 0x000fe40007ffe0ff */
[----:B------:R-:W-:Y:S02]  /*10e70*/  ISETP.GE.OR P0, PT, R10, R209, !P0 ;  /* 0x000000d10a00720c */ /* 0x000fe40004706670 */
[-C--:B------:R-:W-:Y:S02]  /*10e80*/  ISETP.GE.AND P3, PT, R2, R206.reuse, PT ;  /* 0x000000ce0200720c */ /* 0x080fe40003f66270 */
[-C--:B------:R-:W-:Y:S02]  /*10e90*/  ISETP.GE.AND P1, PT, R9, R205.reuse, PT ;  /* 0x000000cd0900720c */ /* 0x080fe40003f26270 */
[----:B------:R-:W-:Y:S02]  /*10ea0*/  FSEL R219, R52, -INF , !P2 ;  /* 0xff80000034db7808 */ /* 0x000fe40005000000 */
[----:B------:R-:W-:Y:S02]  /*10eb0*/  ISETP.GE.AND P2, PT, R15, R206, PT ;  /* 0x000000ce0f00720c */ /* 0x000fe40003f46270 */
[----:B------:R-:W-:Y:S02]  /*10ec0*/  IADD3 R0, R0, 0x39, RZ ;  /* 0x0000003900007810 */ /* 0x000fe40007ffe0ff */
[-C--:B------:R-:W-:Y:S02]  /*10ed0*/  ISETP.GE.OR P3, PT, R2, R210.reuse, !P3 ;  /* 0x000000d20200720c */ /* 0x080fe40005f66670 */
[----:B------:R-:W-:Y:S02]  /*10ee0*/  FSEL R40, R72, -INF , !P0 ;  /* 0xff80000048287808 */ /* 0x000fe40004000000 */
[----:B------:R-:W-:Y:S02]  /*10ef0*/  ISETP.GE.AND P0, PT, R8, R205, PT ;  /* 0x000000cd0800720c */ /* 0x000fe40003f06270 */
[-C--:B------:R-:W-:Y:S02]  /*10f00*/  ISETP.GE.OR P1, PT, R9, R209.reuse, !P1 ;  /* 0x000000d10900720c */ /* 0x080fe40004f26670 */
[----:B------:R-:W-:Y:S02]  /*10f10*/  ISETP.GE.OR P2, PT, R15, R210, !P2 ;  /* 0x000000d20f00720c */ /* 0x000fe40005746670 */
[----:B------:R-:W-:Y:S02]  /*10f20*/  FSEL R41, R71, -INF , !P1 ;  /* 0xff80000047297808 */ /* 0x000fe40004800000 */
[----:B------:R-:W-:Y:S02]  /*10f30*/  FSEL R222, R28, -INF , !P3 ;  /* 0xff8000001cde7808 */ /* 0x000fe40005800000 */
[----:B------:R-:W-:Y:S02]  /*10f40*/  ISETP.GE.AND P3, PT, R0, R206, PT ;  /* 0x000000ce0000720c */ /* 0x000fe40003f66270 */
[----:B------:R-:W-:Y:S02]  /*10f50*/  ISETP.GE.OR P1, PT, R8, R209, !P0 ;  /* 0x000000d10800720c */ /* 0x000fe40004726670 */
[-C--:B------:R-:W-:Y:S02]  /*10f60*/  ISETP.GE.AND P0, PT, R5, R205.reuse, PT ;  /* 0x000000cd0500720c */ /* 0x080fe40003f06270 */
[----:B------:R-:W-:Y:S02]  /*10f70*/  FSEL R232, R26, -INF , !P2 ;  /* 0xff8000001ae87808 */ /* 0x000fe40005000000 */
[----:B------:R-:W-:Y:S02]  /*10f80*/  ISETP.GE.AND P4, PT, R7, R205, PT ;  /* 0x000000cd0700720c */ /* 0x000fe40003f86270 */
[----:B------:R-:W-:Y:S02]  /*10f90*/  ISETP.GE.OR P0, PT, R5, R209, !P0 ;  /* 0x000000d10500720c */ /* 0x000fe40004706670 */
[----:B------:R-:W-:Y:S02]  /*10fa0*/  ISETP.GE.OR P3, PT, R0, R210, !P3 ;  /* 0x000000d20000720c */ /* 0x000fe40005f66670 */
[----:B------:R-:W-:Y:S02]  /*10fb0*/  ISETP.GE.AND P2, PT, R6, R205, PT ;  /* 0x000000cd0600720c */ /* 0x000fe40003f46270 */
[----:B------:R-:W-:Y:S02]  /*10fc0*/  FSEL R165, R51, -INF , !P0 ;  /* 0xff80000033a57808 */ /* 0x000fe40004000000 */
[----:B------:R-:W-:Y:S02]  /*10fd0*/  FSEL R234, R17, -INF , !P3 ;  /* 0xff80000011ea7808 */ /* 0x000fe40005800000 */
[----:B------:R-:W-:Y:S02]  /*10fe0*/  ISETP.GE.OR P3, PT, R7, R209, !P4 ;  /* 0x000000d10700720c */ /* 0x000fe40006766670 */
[----:B------:R-:W-:Y:S02]  /*10ff0*/  ISETP.GE.AND P4, PT, R4, R205, PT ;  /* 0x000000cd0400720c */ /* 0x000fe40003f86270 */
[----:B------:R-:W-:Y:S02]  /*11000*/  ISETP.GE.AND P0, PT, R14, R203, PT ;  /* 0x000000cb0e00720c */ /* 0x000fe40003f06270 */
[----:B------:R-:W-:Y:S02]  /*11010*/  FSEL R149, R70, -INF , !P1 ;  /* 0xff80000046957808 */ /* 0x000fe40004800000 */
[-C--:B------:R-:W-:Y:S02]  /*11020*/  ISETP.GE.OR P1, PT, R6, R209.reuse, !P2 ;  /* 0x000000d10600720c */ /* 0x080fe40005726670 */
[----:B------:R-:W-:Y:S02]  /*11030*/  ISETP.GE.AND P2, PT, R14, R204, PT ;  /* 0x000000cc0e00720c */ /* 0x000fe40003f46270 */
[----:B------:R-:W-:Y:S02]  /*11040*/  FSEL R160, R50, -INF , !P1 ;  /* 0xff80000032a07808 */ /* 0x000fe40004800000 */
[----:B------:R-:W-:Y:S02]  /*11050*/  ISETP.GE.OR P1, PT, R4, R209, !P4 ;  /* 0x000000d10400720c */ /* 0x000fe40006726670 */
[C---:B------:R-:W-:Y:S02]  /*11060*/  ISETP.GE.OR P4, PT, R14.reuse, R208, !P2 ;  /* 0x000000d00e00720c */ /* 0x040fe40005786670 */
[----:B------:R-:W-:Y:S02]  /*11070*/  ISETP.GE.OR P2, PT, R14, R207, !P0 ;  /* 0x000000cf0e00720c */ /* 0x000fe40004746670 */
[----:B------:R-:W-:Y:S02]  /*11080*/  FMNMX.FTZ R14, R18, R3, !PT ;  /* 0x00000003120e7209 */ /* 0x000fe40007810000 */
[----:B------:R-:W-:Y:S02]  /*11090*/  FSEL R150, R69, -INF , !P3 ;  /* 0xff80000045967808 */ /* 0x000fe40005800000 */
[----:B------:R-:W-:Y:S02]  /*110a0*/  FMNMX.FTZ R14, R19, R14, !PT ;  /* 0x0000000e130e7209 */ /* 0x000fe40007810000 */
[----:B------:R-:W-:Y:S02]  /*110b0*/  ISETP.GE.AND P3, PT, R2, R205, PT ;  /* 0x000000cd0200720c */ /* 0x000fe40003f66270 */
[----:B------:R-:W-:Y:S02]  /*110c0*/  FSEL R218, R39, -INF , !P1 ;  /* 0xff80000027da7808 */ /* 0x000fe40004800000 */
[----:B------:R-:W-:Y:S02]  /*110d0*/  FMNMX.FTZ R14, R22, R14, !PT ;  /* 0x0000000e160e7209 */ /* 0x000fe40007810000 */
[----:B------:R-:W-:Y:S02]  /*110e0*/  ISETP.GE.OR P3, PT, R2, R209, !P3 ;  /* 0x000000d10200720c */ /* 0x000fe40005f66670 */
[----:B------:R-:W-:Y:S02]  /*110f0*/  P2R R17, PR, RZ, 0x4 ;  /* 0x00000004ff117803 */ /* 0x000fe40000000000 */
[C---:B------:R-:W-:Y:S02]  /*11100*/  ISETP.GE.AND P2, PT, R13.reuse, R204, PT ;  /* 0x000000cc0d00720c */ /* 0x040fe40003f46270 */
[C---:B------:R-:W-:Y:S02]  /*11110*/  ISETP.GE.AND P1, PT, R13.reuse, R203, PT ;  /* 0x000000cb0d00720c */ /* 0x040fe40003f26270 */
[----:B------:R-:W-:Y:S02]  /*11120*/  FSEL R224, R38, -INF , !P3 ;  /* 0xff80000026e07808 */ /* 0x000fe40005800000 */
[----:B------:R-:W-:Y:S02]  /*11130*/  ISETP.GE.OR P3, PT, R13, R208, !P2 ;  /* 0x000000d00d00720c */ /* 0x000fe40005766670 */
[----:B------:R-:W-:Y:S02]  /*11140*/  FSEL R28, R177, -INF , !P5 ;  /* 0xff800000b11c7808 */ /* 0x000fe40006800000 */
[----:B------:R-:W-:Y:S02]  /*11150*/  ISETP.GE.OR P5, PT, R13, R207, !P1 ;  /* 0x000000cf0d00720c */ /* 0x000fe40004fa6670 */
[----:B------:R-:W-:Y:S02]  /*11160*/  FMNMX.FTZ R13, R23, R14, !PT ;  /* 0x0000000e170d7209 */ /* 0x000fe40007810000 */
[C---:B------:R-:W-:Y:S02]  /*11170*/  ISETP.GE.AND P0, PT, R15.reuse, R205, PT ;  /* 0x000000cd0f00720c */ /* 0x040fe40003f06270 */
        /* <DEDUP_REMOVED lines=8> */
[C---:B------:R-:W-:Y:S02]  /*11200*/  ISETP.GE.AND P0, PT, R12.reuse, R204, PT ;  /* 0x000000cc0c00720c */ /* 0x040fe40003f06270 */
[----:B------:R-:W-:Y:S02]  /*11210*/  FSEL R236, R31, -INF , !P1 ;  /* 0xff8000001fec7808 */ /* 0x000fe40004800000 */
[----:B------:R-:W-:Y:S02]  /*11220*/  ISETP.GE.AND P1, PT, R12, R203, PT ;  /* 0x000000cb0c00720c */ /* 0x000fe40003f26270 */
[----:B------:R-:W-:Y:S02]  /*11230*/  FMNMX.FTZ R13, R58, R13, !PT ;  /* 0x0000000d3a0d7209 */ /* 0x000fe40007810000 */
[----:B------:R-:W-:Y:S02]  /*11240*/  ISETP.GE.OR P0, PT, R12, R208, !P0 ;  /* 0x000000d00c00720c */ /* 0x000fe40004706670 */
[----:B------:R-:W-:Y:S02]  /*11250*/  FSEL R21, R176, -INF , !P6 ;  /* 0xff800000b0157808 */ /* 0x000fe40007000000 */
[----:B------:R-:W-:Y:S02]  /*11260*/  FSEL R26, R174, -INF , !P4 ;  /* 0xff800000ae1a7808 */ /* 0x000fe40006000000 */
[C---:B------:R-:W-:Y:S02]  /*11270*/  ISETP.GE.AND P2, PT, R11.reuse, R204, PT ;  /* 0x000000cc0b00720c */ /* 0x040fe40003f46270 */
[----:B------:R-:W-:Y:S02]  /*11280*/  ISETP.GE.OR P4, PT, R12, R207, !P1 ;  /* 0x000000cf0c00720c */ /* 0x000fe40004f86670 */
[----:B------:R-:W-:Y:S02]  /*11290*/  FMNMX.FTZ R12, R20, R68, !PT ;  /* 0x00000044140c7209 */ /* 0x000fe40007810000 */
[----:B------:R-:W-:Y:S02]  /*112a0*/  ISETP.GE.AND P1, PT, R11, R203, PT ;  /* 0x000000cb0b00720c */ /* 0x000fe40003f26270 */
[----:B------:R-:W-:Y:S02]  /*112b0*/  FMNMX.FTZ R73, R59, R13, !PT ;  /* 0x0000000d3b497209 */ /* 0x000fe40007810000 */
[----:B------:R-:W-:Y:S02]  /*112c0*/  FSEL R30, R162, -INF , !P0 ;  /* 0xff800000a21e7808 */ /* 0x000fe40004000000 */
[----:B------:R-:W-:Y:S02]  /*112d0*/  ISETP.GE.AND P0, PT, R10, R204, PT ;  /* 0x000000cc0a00720c */ /* 0x000fe40003f06270 */
[----:B------:R-:W-:Y:S02]  /*112e0*/  ISETP.GE.OR P2, PT, R11, R208, !P2 ;  /* 0x000000d00b00720c */ /* 0x000fe40005746670 */
[----:B------:R-:W-:Y:S02]  /*112f0*/  ISETP.NE.AND P6, PT, R16, RZ, PT ;  /* 0x000000ff1000720c */ /* 0x000fe40003fc5270 */
[----:B------:R-:W-:Y:S02]  /*11300*/  FSEL R16, R175, -INF , !P3 ;  /* 0xff800000af107808 */ /* 0x000fe40005800000 */
[----:B------:R-:W-:Y:S02]  /*11310*/  ISETP.GE.OR P3, PT, R11, R207, !P1 ;  /* 0x000000cf0b00720c */ /* 0x000fe40004f66670 */
[----:B------:R-:W-:Y:S02]  /*11320*/  FMNMX.FTZ R11, R21, R12, !PT ;  /* 0x0000000c150b7209 */ /* 0x000fe40007810000 */
[----:B------:R-:W-:Y:S02]  /*11330*/  FMNMX.FTZ R73, R158, R73, !PT ;  /* 0x000000499e497209 */ /* 0x000fe40007810000 */
[----:B------:R-:W-:Y:S02]  /*11340*/  ISETP.GE.OR P0, PT, R10, R208, !P0 ;  /* 0x000000d00a00720c */ /* 0x000fe40004706670 */
[----:B------:R-:W-:Y:S02]  /*11350*/  FMNMX.FTZ R11, R24, R11, !PT ;  /* 0x0000000b180b7209 */ /* 0x000fe40007810000 */
[----:B------:R-:W-:Y:S02]  /*11360*/  FMNMX.FTZ R73, R159, R73, !PT ;  /* 0x000000499f497209 */ /* 0x000fe40007810000 */
[----:B------:R-:W-:Y:S02]  /*11370*/  FSEL R46, R151, -INF , !P0 ;  /* 0xff800000972e7808 */ /* 0x000fe40004000000 */
[----:B------:R-:W-:Y:S02]  /*11380*/  ISETP.GE.AND P0, PT, R9, R204, PT ;  /* 0x000000cc0900720c */ /* 0x000fe40003f06270 */
[----:B------:R-:W-:Y:S02]  /*11390*/  FMNMX.FTZ R11, R27, R11, !PT ;  /* 0x0000000b1b0b7209 */ /* 0x000fe40007810000 */
[C---:B------:R-:W-:Y:S02]  /*113a0*/  ISETP.GE.AND P1, PT, R10.reuse, R203, PT ;  /* 0x000000cb0a00720c */ /* 0x040fe40003f26270 */
[----:B------:R-:W-:Y:S02]  /*113b0*/  FMNMX.FTZ R73, R219, R73, !PT ;  /* 0x00000049db497209 */ /* 0x000fe40007810000 */
[----:B------:R-:W-:Y:S02]  /*113c0*/  ISETP.GE.OR P0, PT, R9, R208, !P0 ;  /* 0x000000d00900720c */ /* 0x000fe40004706670 */
[----:B------:R-:W-:Y:S02]  /*113d0*/  FSEL R14, R179, -INF , !P6 ;  /* 0xff800000b30e7808 */ /* 0x000fe40007000000 */
[----:B------:R-:W-:Y:S02]  /*113e0*/  ISETP.GE.OR P6, PT, R10, R207, !P1 ;  /* 0x000000cf0a00720c */ /* 0x000fe40004fc6670 */
[----:B------:R-:W-:Y:S02]  /*113f0*/  FMNMX.FTZ R10, R33, R11, !PT ;  /* 0x0000000b210a7209 */ /* 0x000fe40007810000 */
[----:B------:R-:W-:Y:S02]  /*11400*/  FMNMX.FTZ R73, R222, R73, !PT ;  /* 0x00000049de497209 */ /* 0x000fe40007810000 */
[----:B------:R-:W-:Y:S02]  /*11410*/  FSEL R45, R152, -INF , !P0 ;  /* 0xff800000982d7808 */ /* 0x000fe40004000000 */
[----:B------:R-:W-:Y:S02]  /*11420*/  ISETP.GE.AND P0, PT, R8, R204, PT ;  /* 0x000000cc0800720c */ /* 0x000fe40003f06270 */
[----:B------:R-:W-:Y:S02]  /*11430*/  FMNMX.FTZ R10, R35, R10, !PT ;  /* 0x0000000a230a7209 */ /* 0x000fe40007810000 */
[----:B------:R-:W-:Y:S02]  /*11440*/  FMNMX.FTZ R73, R232, R73, !PT ;  /* 0x00000049e8497209 */ /* 0x000fe40007810000 */
[----:B------:R-:W-:Y:S02]  /*11450*/  ISETP.GE.OR P0, PT, R8, R208, !P0 ;  /* 0x000000d00800720c */ /* 0x000fe40004706670 */
[----:B------:R-:W-:Y:S02]  /*11460*/  FMNMX.FTZ R73, R234, R73, !PT ;  /* 0x00000049ea497209 */ /* 0x000fe40007810000 */
[----:B------:R-:W-:Y:S02]  /*11470*/  FMNMX.FTZ R10, R40, R10, !PT ;  /* 0x0000000a280a7209 */ /* 0x000fe40007810000 */
[----:B------:R-:W-:Y:S01]  /*11480*/  ISETP.GE.AND P1, PT, R9, R203, PT ;  /* 0x000000cb0900720c */ /* 0x000fe20003f26270 */
[----:B------:R-:W1:Y:S01]  /*11490*/  SHFL.BFLY PT, R11, R73, 0x2, 0x1f ;  /* 0x0c401f00490b7f89 */ /* 0x000e6200000e0000 */
[----:B------:R-:W-:Y:S02]  /*114a0*/  FSEL R157, R145, -INF , !P0 ;  /* 0xff800000919d7808 */ /* 0x000fe40004000000 */
[----:B------:R-:W-:Y:S02]  /*114b0*/  ISETP.GE.AND P0, PT, R7, R204, PT ;  /* 0x000000cc0700720c */ /* 0x000fe40003f06270 */
[----:B------:R-:W-:Y:S02]  /*114c0*/  ISETP.GE.OR P1, PT, R9, R207, !P1 ;  /* 0x000000cf0900720c */ /* 0x000fe40004f26670 */
[----:B------:R-:W-:Y:S02]  /*114d0*/  FMNMX.FTZ R9, R41, R10, !PT ;  /* 0x0000000a29097209 */ /* 0x000fe40007810000 */
[----:B------:R-:W-:Y:S02]  /*114e0*/  ISETP.GE.OR P0, PT, R7, R208, !P0 ;  /* 0x000000d00700720c */ /* 0x000fe40004706670 */
[----:B------:R-:W-:Y:S02]  /*114f0*/  FMNMX.FTZ R9, R149, R9, !PT ;  /* 0x0000000995097209 */ /* 0x000fe40007810000 */
[----:B------:R-:W-:Y:S02]  /*11500*/  FSEL R156, R146, -INF , !P0 ;  /* 0xff800000929c7808 */ /* 0x000fe40004000000 */
[----:B------:R-:W-:Y:S02]  /*11510*/  ISETP.GE.AND P0, PT, R7, R203, PT ;  /* 0x000000cb0700720c */ /* 0x000fe40003f06270 */
[----:B------:R-:W-:Y:S02]  /*11520*/  FMNMX.FTZ R9, R150, R9, !PT ;  /* 0x0000000996097209 */ /* 0x000fe40007810000 */
[----:B------:R-:W-:Y:S02]  /*11530*/  FSEL R31, R153, -INF , !P2 ;  /* 0xff800000991f7808 */ /* 0x000fe40005000000 */
[----:B------:R-:W-:Y:S02]  /*11540*/  ISETP.NE.AND P2, PT, R17, RZ, PT ;  /* 0x000000ff1100720c */ /* 0x000fe40003f45270 */
[----:B------:R-:W-:Y:S02]  /*11550*/  P2R R10, PR, RZ, 0x2 ;  /* 0x00000002ff0a7803 */ /* 0x000fe40000000000 */
[----:B------:R-:W-:Y:S02]  /*11560*/  FSEL R12, R180, -INF , !P5 ;  /* 0xff800000b40c7808 */ /* 0x000fe40006800000 */
[----:B------:R-:W-:Y:S02]  /*11570*/  ISETP.GE.OR P5, PT, R7, R207, !P0 ;  /* 0x000000cf0700720c */ /* 0x000fe400047a6670 */
[----:B------:R-:W-:Y:S02]  /*11580*/  ISETP.GE.AND P1, PT, R8, R203, PT ;  /* 0x000000cb0800720c */ /* 0x000fe40003f26270 */
[CC--:B------:R-:W-:Y:S02]  /*11590*/  ISETP.GE.AND P0, PT, R5.reuse, R204.reuse, PT ;  /* 0x000000cc0500720c */ /* 0x0c0fe40003f06270 */
[----:B------:R-:W-:Y:S02]  /*115a0*/  FMNMX.FTZ R9, R160, R9, !PT ;  /* 0x00000009a0097209 */ /* 0x000fe40007810000 */
[----:B------:R-:W-:Y:S02]  /*115b0*/  FSEL R13, R178, -INF , !P2 ;  /* 0xff800000b20d7808 */ /* 0x000fe40005000000 */
[----:B------:R-:W-:Y:S02]  /*115c0*/  ISETP.GE.OR P1, PT, R8, R207, !P1 ;  /* 0x000000cf0800720c */ /* 0x000fe40004f26670 */
[C---:B------:R-:W-:Y:S02]  /*115d0*/  ISETP.GE.AND P2, PT, R6.reuse, R204, PT ;  /* 0x000000cc0600720c */ /* 0x040fe40003f46270 */
[-C--:B------:R-:W-:Y:S02]  /*115e0*/  ISETP.GE.OR P0, PT, R5, R208.reuse, !P0 ;  /* 0x000000d00500720c */ /* 0x080fe40004706670 */
[----:B------:R-:W-:Y:S02]  /*115f0*/  FMNMX.FTZ R7, R165, R9, !PT ;  /* 0x00000009a5077209 */ /* 0x000fe40007810000 */
[----:B------:R-:W-:Y:S02]  /*11600*/  FSEL R44, R169, -INF , !P4 ;  /* 0xff800000a92c7808 */ /* 0x000fe40006000000 */
[----:B------:R-:W-:Y:S02]  /*11610*/  ISETP.GE.OR P2, PT, R6, R208, !P2 ;  /* 0x000000d00600720c */ /* 0x000fe40005746670 */
[----:B------:R-:W-:Y:S02]  /*11620*/  ISETP.NE.AND P4, PT, R10, RZ, PT ;  /* 0x000000ff0a00720c */ /* 0x000fe40003f85270 */
[----:B------:R-:W-:Y:S02]  /*11630*/  P2R R10, PR, RZ, 0x2 ;  /* 0x00000002ff0a7803 */ /* 0x000fe40000000000 */
[----:B------:R-:W-:Y:S02]  /*11640*/  ISETP.GE.AND P1, PT, R6, R203, PT ;  /* 0x000000cb0600720c */ /* 0x000fe40003f26270 */
[----:B------:R-:W-:Y:S02]  /*11650*/  FSEL R164, R144, -INF , !P0 ;  /* 0xff80000090a47808 */ /* 0x000fe40004000000 */
[----:B------:R-:W-:Y:S02]  /*11660*/  ISETP.GE.AND P0, PT, R4, R204, PT ;  /* 0x000000cc0400720c */ /* 0x000fe40003f06270 */
[----:B------:R-:W-:Y:S02]  /*11670*/  FMNMX.FTZ R8, R218, R7, !PT ;  /* 0x00000007da087209 */ /* 0x000fe40007810000 */
[----:B------:R-:W-:Y:S02]  /*11680*/  FSEL R155, R43, -INF , !P2 ;  /* 0xff8000002b9b7808 */ /* 0x000fe40005000000 */
[----:B------:R-:W-:Y:S02]  /*11690*/  FSEL R43, R172, -INF , !P3 ;  /* 0xff800000ac2b7808 */ /* 0x000fe40005800000 */
[----:B------:R-:W-:Y:S02]  /*116a0*/  ISETP.GE.OR P3, PT, R6, R207, !P1 ;  /* 0x000000cf0600720c */ /* 0x000fe40004f66670 */
[----:B------:R-:W-:Y:S02]  /*116b0*/  ISETP.GE.OR P0, PT, R4, R208, !P0 ;  /* 0x000000d00400720c */ /* 0x000fe40004706670 */
[----:B------:R-:W-:Y:S02]  /*116c0*/  ISETP.GE.AND P1, PT, R5, R203, PT ;  /* 0x000000cb0500720c */ /* 0x000fe40003f26270 */
[----:B------:R-:W-:Y:S02]  /*116d0*/  FMNMX.FTZ R8, R224, R8, !PT ;  /* 0x00000008e0087209 */ /* 0x000fe40007810000 */
[----:B-1----:R-:W-:Y:S02]  /*116e0*/  FMNMX.FTZ R73, R73, R11, !PT ;  /* 0x0000000b49497209 */ /* 0x002fe40007810000 */
[----:B------:R-:W-:Y:S02]  /*116f0*/  FSEL R47, R170, -INF , !P6 ;  /* 0xff800000aa2f7808 */ /* 0x000fe40007000000 */
[----:B------:R-:W-:Y:S02]  /*11700*/  FSEL R184, R56, -INF , !P0 ;  /* 0xff80000038b87808 */ /* 0x000fe40004000000 */
[----:B------:R-:W-:Y:S02]  /*11710*/  ISETP.GE.AND P0, PT, R2, R204, PT ;  /* 0x000000cc0200720c */ /* 0x000fe40003f06270 */
[----:B------:R-:W-:Y:S02]  /*11720*/  ISETP.GE.OR P6, PT, R5, R207, !P1 ;  /* 0x000000cf0500720c */ /* 0x000fe40004fc6670 */
[----:B------:R-:W-:Y:S02]  /*11730*/  FMNMX.FTZ R5, R29, R75, !PT ;  /* 0x0000004b1d057209 */ /* 0x000fe40007810000 */
[----:B------:R-:W-:Y:S02]  /*11740*/  FMNMX.FTZ R72, R235, R8, !PT ;  /* 0x00000008eb487209 */ /* 0x000fe40007810000 */
[----:B------:R-:W-:Y:S01]  /*11750*/  ISETP.GE.AND P1, PT, R4, R203, PT ;  /* 0x000000cb0400720c */ /* 0x000fe20003f26270 */
[----:B------:R-:W1:Y:S01]  /*11760*/  SHFL.BFLY PT, R8, R73, 0x1, 0x1f ;  /* 0x0c201f0049087f89 */ /* 0x000e6200000e0000 */
[----:B------:R-:W-:Y:S02]  /*11770*/  FMNMX.FTZ R5, R14, R5, !PT ;  /* 0x000000050e057209 */ /* 0x000fe40007810000 */
[----:B------:R-:W-:Y:S02]  /*11780*/  ISETP.GE.OR P0, PT, R2, R208, !P0 ;  /* 0x000000d00200720c */ /* 0x000fe40004706670 */
[----:B------:R-:W-:Y:S02]  /*11790*/  FSEL R48, R173, -INF , !P4 ;  /* 0xff800000ad307808 */ /* 0x000fe40006000000 */
[----:B------:R-:W-:Y:S02]  /*117a0*/  ISETP.GE.OR P4, PT, R4, R207, !P1 ;  /* 0x000000cf0400720c */ /* 0x000fe40004f86670 */
[----:B------:R-:W-:Y:S02]  /*117b0*/  FMNMX.FTZ R4, R13, R5, !PT ;  /* 0x000000050d047209 */ /* 0x000fe40007810000 */
[----:B------:R-:W-:Y:S02]  /*117c0*/  FSEL R213, R57, -INF , !P0 ;  /* 0xff80000039d57808 */ /* 0x000fe40004000000 */
[----:B------:R-:W-:Y:S02]  /*117d0*/  ISETP.GE.AND P0, PT, R2, R203, PT ;  /* 0x000000cb0200720c */ /* 0x000fe40003f06270 */
[----:B------:R-:W-:Y:S02]  /*117e0*/  ISETP.NE.AND P1, PT, R10, RZ, PT ;  /* 0x000000ff0a00720c */ /* 0x000fe40003f25270 */
        /* <DEDUP_REMOVED lines=8> */
[----:B-1----:R-:W-:Y:S02]  /*11870*/  FMNMX.FTZ R73, R73, R8, !PT ;  /* 0x0000000849497209 */ /* 0x002fe40007810000 */
[----:B------:R-:W-:Y:S02]  /*11880*/  FMNMX.FTZ R2, R48, R2, !PT ;  /* 0x0000000230027209 */ /* 0x000fe40007810000 */
[----:B------:R-:W-:Y:S01]  /*11890*/  FSEL R181, R60, -INF , !P0 ;  /* 0xff8000003cb57808 */ /* 0x000fe20004000000 */
[----:B------:R-:W-:Y:S01]  /*118a0*/  FMUL.FTZ R77, R73, c[0x0][0x23c] ;  /* 0x00008f00494d7a20 */ /* 0x000fe20000410000 */
[----:B------:R-:W-:Y:S02]  /*118b0*/  ISETP.GE.AND P0, PT, R0, R204, PT ;  /* 0x000000cc0000720c */ /* 0x000fe40003f06270 */
[----:B------:R-:W-:Y:S02]  /*118c0*/  FSEL R152, R167, -INF , !P5 ;  /* 0xff800000a7987808 */ /* 0x000fe40006800000 */
[----:B------:R-:W-:Y:S02]  /*118d0*/  FMNMX.FTZ R2, R154, R2, !PT ;  /* 0x000000029a027209 */ /* 0x000fe40007810000 */
[----:B------:R-:W-:Y:S02]  /*118e0*/  FSEL R151, R163, -INF , !P3 ;  /* 0xff800000a3977808 */ /* 0x000fe40005800000 */
[----:B------:R-:W-:Y:S02]  /*118f0*/  FSETP.NEU.FTZ.AND P3, PT, R73, -INF , PT ;  /* 0xff8000004900780b */ /* 0x000fe40003f7d000 */
[----:B------:R-:W-:Y:S02]  /*11900*/  ISETP.GE.OR P0, PT, R0, R208, !P0 ;  /* 0x000000d00000720c */ /* 0x000fe40004706670 */
        /* <DEDUP_REMOVED lines=11> */
[----:B------:R-:W-:Y:S01]  /*119c0*/  FSEL R178, R53, -INF , !P4 ;  /* 0xff80000035b27808 */ /* 0x000fe20006000000 */
[----:B------:R1:W-:Y:S01]  /*119d0*/  MUFU.EX2 R233, R2 ;  /* 0x0000000200e97308 */ /* 0x0003e20000000800 */
[----:B------:R-:W-:Y:S02]  /*119e0*/  FMNMX.FTZ R6, R26, R6, !PT ;  /* 0x000000061a067209 */ /* 0x000fe40007810000 */
[----:B------:R-:W-:Y:S02]  /*119f0*/  FMNMX.FTZ R72, R236, R72, !PT ;  /* 0x00000048ec487209 */ /* 0x000fe40007810000 */
[----:B------:R-:W-:Y:S02]  /*11a00*/  FMNMX.FTZ R6, R16, R6, !PT ;  /* 0x0000000610067209 */ /* 0x000fe40007810000 */
[----:B------:R-:W-:Y:S01]  /*11a10*/  ISETP.GE.AND P1, PT, R15, R203, PT ;  /* 0x000000cb0f00720c */ /* 0x000fe20003f26270 */
[----:B------:R-:W2:Y:S01]  /*11a20*/  SHFL.BFLY PT, R7, R72, 0x2, 0x1f ;  /* 0x0c401f0048077f89 */ /* 0x000ea200000e0000 */
[----:B------:R-:W-:Y:S02]  /*11a30*/  FMNMX.FTZ R6, R30, R6, !PT ;  /* 0x000000061e067209 */ /* 0x000fe40007810000 */
[----:B------:R-:W-:Y:S02]  /*11a40*/  FSEL R179, R54, -INF , !P2 ;  /* 0xff80000036b37808 */ /* 0x000fe40005000000 */
[----:B------:R-:W-:Y:S02]  /*11a50*/  FMNMX.FTZ R6, R31, R6, !PT ;  /* 0x000000061f067209 */ /* 0x000fe40007810000 */
[----:B------:R-:W-:Y:S01]  /*11a60*/  ISETP.GE.OR P1, PT, R15, R207, !P1 ;  /* 0x000000cf0f00720c */ /* 0x000fe20004f26670 */
[----:B------:R-:W-:Y:S01]  /*11a70*/  LDSM.16.MT88.4 R52, [R190+0x6000] ;  /* 0x00600000be34783b */ /* 0x000fe20000004200 */
[----:B------:R-:W-:Y:S02]  /*11a80*/  FMNMX.FTZ R6, R46, R6, !PT ;  /* 0x000000062e067209 */ /* 0x000fe40007810000 */
[----:B------:R-:W-:Y:S02]  /*11a90*/  FMNMX.FTZ R0, R178, R0, !PT ;  /* 0x00000000b2007209 */ /* 0x000fe40007810000 */
[----:B------:R-:W-:Y:S02]  /*11aa0*/  FMNMX.FTZ R71, R45, R6, !PT ;  /* 0x000000062d477209 */ /* 0x000fe40007810000 */
[----:B------:R-:W-:Y:S01]  /*11ab0*/  FSEL R183, R62, -INF , !P1 ;  /* 0xff8000003eb77808 */ /* 0x000fe20004800000 */
[--C-:B-1----:R-:W-:Y:S01]  /*11ac0*/  FFMA.FTZ R2, R19, c[0x0][0x23c], -R77.reuse ;  /* 0x00008f0013027a23 */ /* 0x102fe2000001084d */
[----:B------:R-:W-:Y:S02]  /*11ad0*/  FMNMX.FTZ R71, R157, R71, !PT ;  /* 0x000000479d477209 */ /* 0x000fe40007810000 */
[----:B------:R-:W-:Y:S01]  /*11ae0*/  FSEL R76, R63, -INF , !P0 ;  /* 0xff8000003f4c7808 */ /* 0x000fe20004000000 */
[----:B------:R1:W3:Y:S01]  /*11af0*/  MUFU.EX2 R239, R2 ;  /* 0x0000000200ef7308 */ /* 0x0002e20000000800 */
[----:B------:R-:W-:Y:S02]  /*11b00*/  FMNMX.FTZ R71, R156, R71, !PT ;  /* 0x000000479c477209 */ /* 0x000fe40007810000 */
[----:B------:R-:W-:Y:S02]  /*11b10*/  FMNMX.FTZ R0, R179, R0, !PT ;  /* 0x00000000b3007209 */ /* 0x000fe40007810000 */
[----:B--2---:R-:W-:Y:S02]  /*11b20*/  FMNMX.FTZ R72, R72, R7, !PT ;  /* 0x0000000748487209 */ /* 0x004fe40007810000 */
[----:B------:R-:W-:Y:S02]  /*11b30*/  FMNMX.FTZ R71, R155, R71, !PT ;  /* 0x000000479b477209 */ /* 0x000fe40007810000 */
[----:B------:R-:W-:Y:S01]  /*11b40*/  FMNMX.FTZ R0, R183, R0, !PT ;  /* 0x00000000b7007209 */ /* 0x000fe20007810000 */
[----:B------:R-:W2:Y:S01]  /*11b50*/  SHFL.BFLY PT, R4, R72, 0x1, 0x1f ;  /* 0x0c201f0048047f89 */ /* 0x000ea200000e0000 */
[----:B------:R-:W-:Y:S02]  /*11b60*/  FMNMX.FTZ R71, R164, R71, !PT ;  /* 0x00000047a4477209 */ /* 0x000fe40007810000 */
[----:B------:R-:W-:Y:S02]  /*11b70*/  FMNMX.FTZ R0, R76, R0, !PT ;  /* 0x000000004c007209 */ /* 0x000fe40007810000 */
[----:B------:R-:W-:Y:S02]  /*11b80*/  FMNMX.FTZ R71, R184, R71, !PT ;  /* 0x00000047b8477209 */ /* 0x000fe40007810000 */
[----:B------:R-:W-:Y:S02]  /*11b90*/  ISETP.NE.AND P5, PT, R42, RZ, PT ;  /* 0x000000ff2a00720c */ /* 0x000fe40003fa5270 */
[----:B------:R-:W-:Y:S04]  /*11ba0*/  FMNMX.FTZ R71, R213, R71, !PT ;  /* 0x00000047d5477209 */ /* 0x000fe80007810000 */
[----:B------:R-:W-:Y:S01]  /*11bb0*/  FMNMX.FTZ R71, R181, R71, !PT ;  /* 0x00000047b5477209 */ /* 0x000fe20007810000 */
[----:B-1----:R-:W1:Y:S01]  /*11bc0*/  SHFL.BFLY PT, R2, R0, 0x2, 0x1f ;  /* 0x0c401f0000027f89 */ /* 0x002e6200000e0000 */
[----:B---3--:R-:W-:Y:S02]  /*11bd0*/  F2FP.PACK_AB R144, R239, R233 ;  /* 0x000000e9ef90723e */ /* 0x008fe400000000ff */
[----:B------:R-:W-:Y:S05]  /*11be0*/  FMNMX.FTZ R71, R180, R71, !PT ;  /* 0x00000047b4477209 */ /* 0x000fea0007810000 */
[----:B------:R-:W3:Y:S01]  /*11bf0*/  SHFL.BFLY PT, R5, R71, 0x2, 0x1f ;  /* 0x0c401f0047057f89 */ /* 0x000ee200000e0000 */
[----:B--2---:R-:W-:Y:S04]  /*11c00*/  FMNMX.FTZ R72, R72, R4, !PT ;  /* 0x0000000448487209 */ /* 0x004fe80007810000 */
[C---:B------:R-:W-:Y:S01]  /*11c10*/  FSETP.NEU.FTZ.AND P2, PT, R72.reuse, -INF , PT ;  /* 0xff8000004800780b */ /* 0x040fe20003f5d000 */
[----:B------:R-:W-:Y:S05]  /*11c20*/  FMUL.FTZ R78, R72, c[0x0][0x23c] ;  /* 0x00008f00484e7a20 */ /* 0x000fea0000410000 */
[----:B------:R-:W-:Y:S02]  /*11c30*/  FSEL R78, R78, RZ, P2 ;  /* 0x000000ff4e4e7208 */ /* 0x000fe40001000000 */
[----:B-1----:R-:W-:Y:S03]  /*11c40*/  FMNMX.FTZ R0, R0, R2, !PT ;  /* 0x0000000200007209 */ /* 0x002fe60007810000 */
[--C-:B------:R-:W-:Y:S02]  /*11c50*/  FFMA.FTZ R2, R24, c[0x0][0x23c], -R78.reuse ;  /* 0x00008f0018027a23 */ /* 0x100fe4000001084e */
[--C-:B------:R-:W-:Y:S02]  /*11c60*/  FFMA.FTZ R4, R20, c[0x0][0x23c], -R78.reuse ;  /* 0x00008f0014047a23 */ /* 0x100fe4000001084e */
[----:B------:R1:W-:Y:S01]  /*11c70*/  MUFU.EX2 R226, R2 ;  /* 0x0000000200e27308 */ /* 0x0003e20000000800 */
[----:B---3--:R-:W-:Y:S05]  /*11c80*/  FMNMX.FTZ R71, R71, R5, !PT ;  /* 0x0000000547477209 */ /* 0x008fea0007810000 */
[----:B------:R-:W2:Y:S04]  /*11c90*/  SHFL.BFLY PT, R5, R71, 0x1, 0x1f ;  /* 0x0c201f0047057f89 */ /* 0x000ea800000e0000 */
[----:B------:R3:W-:Y:S04]  /*11ca0*/  MUFU.EX2 R228, R4 ;  /* 0x0000000400e47308 */ /* 0x0007e80000000800 */
[----:B-1----:R-:W1:Y:S01]  /*11cb0*/  SHFL.BFLY PT, R2, R0, 0x1, 0x1f ;  /* 0x0c201f0000027f89 */ /* 0x002e6200000e0000 */
[----:B--2---:R-:W-:Y:S01]  /*11cc0*/  FMNMX.FTZ R71, R71, R5, !PT ;  /* 0x0000000547477209 */ /* 0x004fe20007810000 */
[----:B------:R-:W-:Y:S02]  /*11cd0*/  FFMA.FTZ R5, R34, c[0x0][0x23c], -R77 ;  /* 0x00008f0022057a23 */ /* 0x000fe4000001084d */
[----:B---3--:R-:W-:Y:S01]  /*11ce0*/  FFMA.FTZ R4, R21, c[0x0][0x23c], -R78 ;  /* 0x00008f0015047a23 */ /* 0x008fe2000001084e */
[C---:B------:R-:W-:Y:S01]  /*11cf0*/  FSETP.NEU.FTZ.AND P1, PT, R71.reuse, -INF , PT ;  /* 0xff8000004700780b */ /* 0x040fe20003f3d000 */
[----:B------:R-:W-:Y:S01]  /*11d00*/  MUFU.EX2 R220, R5 ;  /* 0x0000000500dc7308 */ /* 0x000fe20000000800 */
[----:B------:R-:W-:Y:S05]  /*11d10*/  FMUL.FTZ R79, R71, c[0x0][0x23c] ;  /* 0x00008f00474f7a20 */ /* 0x000fea0000410000 */
[----:B------:R-:W-:Y:S04]  /*11d20*/  FSEL R79, R79, RZ, P1 ;  /* 0x000000ff4f4f7208 */ /* 0x000fe80000800000 */
[----:B------:R2:W3:Y:S01]  /*11d30*/  MUFU.EX2 R229, R4 ;  /* 0x0000000400e57308 */ /* 0x0004e20000000800 */
        /* <DEDUP_REMOVED lines=8> */
[----:B--2---:R-:W-:Y:S01]  /*11dc0*/  FFMA.FTZ R4, R22, c[0x0][0x23c], -R77 ;  /* 0x00008f0016047a23 */ /* 0x004fe2000001084d */
[----:B---3--:R-:W-:Y:S08]  /*11dd0*/  F2FP.PACK_AB R145, R229, R228 ;  /* 0x000000e4e591723e */ /* 0x008ff000000000ff */
[----:B------:R2:W-:Y:S01]  /*11de0*/  MUFU.EX2 R230, R4 ;  /* 0x0000000400e67308 */ /* 0x0005e20000000800 */
[----:B-1----:R-:W-:Y:S09]  /*11df0*/  FFMA.FTZ R0, R16, c[0x0][0x23c], -R79 ;  /* 0x00008f0010007a23 */ /* 0x002ff2000001084f */
[----:B------:R1:W3:Y:S01]  /*11e00*/  MUFU.EX2 R225, R0 ;  /* 0x0000000000e17308 */ /* 0x0002e20000000800 */
[--C-:B----4-:R-:W-:Y:S09]  /*11e10*/  FFMA.FTZ R2, R36, c[0x0][0x23c], -R77.reuse ;  /* 0x00008f0024027a23 */ /* 0x110ff2000001084d */
[----:B------:R4:W-:Y:S01]  /*11e20*/  MUFU.EX2 R216, R2 ;  /* 0x0000000200d87308 */ /* 0x0009e20000000800 */
[----:B--2---:R-:W-:Y:S02]  /*11e30*/  FFMA.FTZ R4, R23, c[0x0][0x23c], -R77 ;  /* 0x00008f0017047a23 */ /* 0x004fe4000001084d */
[----:B------:R-:W2:Y:S07]  /*11e40*/  LDSM.16.MT88.4 R20, [R189+0x6000] ;  /* 0x00600000bd14783b */ /* 0x000eae0000004200 */
[----:B------:R5:W5:Y:S01]  /*11e50*/  MUFU.EX2 R231, R4 ;  /* 0x0000000400e77308 */ /* 0x000b620000000800 */
[----:B-1----:R-:W-:Y:S01]  /*11e60*/  FFMA.FTZ R0, R29, c[0x0][0x23c], -R148 ;  /* 0x00008f001d007a23 */ /* 0x002fe20000010894 */
[----:B---3--:R-:W-:Y:S08]  /*11e70*/  F2FP.PACK_AB R66, R225, R223 ;  /* 0x000000dfe142723e */ /* 0x008ff000000000ff */
[----:B------:R1:W-:Y:S01]  /*11e80*/  MUFU.EX2 R185, R0 ;  /* 0x0000000000b97308 */ /* 0x0003e20000000800 */
[----:B----4-:R-:W-:Y:S01]  /*11e90*/  FSEL R2, R72, RZ, P2 ;  /* 0x000000ff48027208 */ /* 0x010fe20001000000 */
[----:B-----5:R-:W-:Y:S01]  /*11ea0*/  FFMA.FTZ R4, R27, c[0x0][0x23c], -R78 ;  /* 0x00008f001b047a23 */ /* 0x020fe2000001084e */
[----:B------:R-:W-:Y:S07]  /*11eb0*/  F2FP.PACK_AB R146, R231, R230 ;  /* 0x000000e6e792723e */ /* 0x000fee00000000ff */
[----:B------:R3:W4:Y:S01]  /*11ec0*/  MUFU.EX2 R227, R4 ;  /* 0x0000000400e37308 */ /* 0x0007220000000800 */
[--C-:B-1----:R-:W-:Y:S09]  /*11ed0*/  FFMA.FTZ R0, R14, c[0x0][0x23c], -R148.reuse ;  /* 0x00008f000e007a23 */ /* 0x102ff20000010894 */
[----:B------:R1:W5:Y:S01]  /*11ee0*/  MUFU.EX2 R186, R0 ;  /* 0x0000000000ba7308 */ /* 0x0003620000000800 */
[--C-:B---3--:R-:W-:Y:S01]  /*11ef0*/  FFMA.FTZ R4, R25, c[0x0][0x23c], -R79.reuse ;  /* 0x00008f0019047a23 */ /* 0x108fe2000001084f */
[----:B----4-:R-:W-:Y:S08]  /*11f00*/  F2FP.PACK_AB R147, R227, R226 ;  /* 0x000000e2e393723e */ /* 0x010ff000000000ff */
[----:B------:R3:W-:Y:S01]  /*11f10*/  MUFU.EX2 R221, R4 ;  /* 0x0000000400dd7308 */ /* 0x0007e20000000800 */
[--C-:B-1----:R-:W-:Y:S01]  /*11f20*/  FFMA.FTZ R0, R13, c[0x0][0x23c], -R148.reuse ;  /* 0x00008f000d007a23 */ /* 0x102fe20000010894 */
[----:B-----5:R-:W-:Y:S08]  /*11f30*/  F2FP.PACK_AB R65, R186, R185 ;  /* 0x000000b9ba41723e */ /* 0x020ff000000000ff */
[----:B------:R1:W-:Y:S01]  /*11f40*/  MUFU.EX2 R214, R0 ;  /* 0x0000000000d67308 */ /* 0x0003e20000000800 */
[----:B---3--:R-:W-:Y:S09]  /*11f50*/  FFMA.FTZ R4, R28, c[0x0][0x23c], -R79 ;  /* 0x00008f001c047a23 */ /* 0x008ff2000001084f */
[----:B------:R3:W4:Y:S01]  /*11f60*/  MUFU.EX2 R238, R4 ;  /* 0x0000000400ee7308 */ /* 0x0007220000000800 */
[----:B-1----:R-:W-:Y:S09]  /*11f70*/  FFMA.FTZ R0, R12, c[0x0][0x23c], -R148 ;  /* 0x00008f000c007a23 */ /* 0x002ff20000010894 */
[----:B------:R1:W5:Y:S01]  /*11f80*/  MUFU.EX2 R237, R0 ;  /* 0x0000000000ed7308 */ /* 0x0003620000000800 */
[--C-:B---3--:R-:W-:Y:S01]  /*11f90*/  FFMA.FTZ R4, R33, c[0x0][0x23c], -R78.reuse ;  /* 0x00008f0021047a23 */ /* 0x108fe2000001084e */
[----:B----4-:R-:W-:Y:S08]  /*11fa0*/  F2FP.PACK_AB R64, R238, R221 ;  /* 0x000000ddee40723e */ /* 0x010ff000000000ff */
[----:B------:R-:W-:Y:S01]  /*11fb0*/  MUFU.EX2 R187, R4 ;  /* 0x0000000400bb7308 */ /* 0x000fe20000000800 */
[----:B-1----:R-:W-:Y:S01]  /*11fc0*/  FFMA.FTZ R0, R35, c[0x0][0x23c], -R78 ;  /* 0x00008f0023007a23 */ /* 0x002fe2000001084e */
[----:B-----5:R-:W-:Y:S08]  /*11fd0*/  F2FP.PACK_AB R67, R237, R214 ;  /* 0x000000d6ed43723e */ /* 0x020ff000000000ff */
        /* <DEDUP_REMOVED lines=19> */
[----:B------:R-:W-:Y:S01]  /*12110*/  ISETP.GT.AND P0, PT, R212, R246, PT ;  /* 0x000000f6d400720c */ /* 0x000fe20003f04270 */
[----:B------:R-:W-:Y:S02]  /*12120*/  FMUL.FTZ R0, R0, c[0x0][0x23c] ;  /* 0x00008f0000007a20 */ /* 0x000fe40000410000 */
[C---:B------:R-:W-:Y:S02]  /*12130*/  FMUL.FTZ R7, R68.reuse, R83 ;  /* 0x0000005344077220 */ /* 0x040fe40000410000 */
[----:B------:R1:W3:Y:S01]  /*12140*/  MUFU.EX2 R3, R0 ;  /* 0x0000000000037308 */ /* 0x0002e20000000800 */
[----:B------:R-:W-:Y:S01]  /*12150*/  LDSM.16.MT88.4 R80, [R191+0x6000] ;  /* 0x00600000bf50783b */ /* 0x000fe20000004200 */
[C---:B------:R-:W-:Y:S02]  /*12160*/  FMUL.FTZ R18, R68.reuse, R94 ;  /* 0x0000005e44127220 */ /* 0x040fe40000410000 */
[----:B------:R-:W-:Y:S01]  /*12170*/  FMUL.FTZ R19, R68, R95 ;  /* 0x0000005f44137220 */ /* 0x000fe20000410000 */
[-C--:B--2---:R-:W-:Y:S01]  /*12180*/  HMMA.16816.F32 R4, R144, R20.reuse, R4 ;  /* 0x000000149004723c */ /* 0x084fe20000001804 */
[----:B------:R-:W-:Y:S02]  /*12190*/  FFMA.FTZ R74, R164, c[0x0][0x23c], -R79 ;  /* 0x00008f00a44a7a23 */ /* 0x000fe4000001084f */
[C---:B------:R-:W-:Y:S01]  /*121a0*/  FMUL.FTZ R34, R68.reuse, R110 ;  /* 0x0000006e44227220 */ /* 0x040fe20000410000 */
[----:B------:R-:W-:Y:S01]  /*121b0*/  LDSM.16.MT88.4 R92, [R192+0x6800] ;  /* 0x00680000c05c783b */ /* 0x000fe20000004200 */
[C---:B------:R-:W-:Y:S02]  /*121c0*/  FMUL.FTZ R35, R68.reuse, R111 ;  /* 0x0000006f44237220 */ /* 0x040fe40000410000 */
[C---:B------:R-:W-:Y:S02]  /*121d0*/  FMUL.FTZ R50, R68.reuse, R126 ;  /* 0x0000007e44327220 */ /* 0x040fe40000410000 */
[----:B------:R-:W-:Y:S03]  /*121e0*/  FMUL.FTZ R51, R68, R127 ;  /* 0x0000007f44337220 */ /* 0x000fe60000410000 */
[----:B------:R-:W-:Y:S01]  /*121f0*/  LDSM.16.MT88.4 R108, [R192+0x7800] ;  /* 0x00780000c06c783b */ /* 0x000fe20000004200 */
[----:B-1----:R-:W-:Y:S02]  /*12200*/  FADD.FTZ R0, -R2, R75 ;  /* 0x0000004b02007221 */ /* 0x002fe40000010100 */
[----:B------:R-:W-:Y:S02]  /*12210*/  FFMA.FTZ R2, R37, c[0x0][0x23c], -R77 ;  /* 0x00008f0025027a23 */ /* 0x000fe4000001084d */
[----:B------:R-:W-:Y:S03]  /*12220*/  FMUL.FTZ R0, R0, c[0x0][0x23c] ;  /* 0x00008f0000007a20 */ /* 0x000fe60000410000 */
[----:B------:R-:W1:Y:S01]  /*12230*/  LDSM.16.MT88.4 R36, [R192+0x6000] ;  /* 0x00600000c024783b */ /* 0x000e620000004200 */
[----:B------:R2:W-:Y:S01]  /*12240*/  MUFU.EX2 R182, R2 ;  /* 0x0000000200b67308 */ /* 0x0005e20000000800 */
[C---:B---3--:R-:W-:Y:S02]  /*12250*/  FMUL.FTZ R57, R3.reuse, R133 ;  /* 0x0000008503397220 */ /* 0x048fe40000410000 */
[C---:B------:R-:W-:Y:S02]  /*12260*/  FMUL.FTZ R56, R3.reuse, R132 ;  /* 0x0000008403387220 */ /* 0x040fe40000410000 */
[C---:B------:R-:W-:Y:S02]  /*12270*/  FMUL.FTZ R8, R3.reuse, R84 ;  /* 0x0000005403087220 */ /* 0x040fe40000410000 */
[C---:B------:R-:W-:Y:S02]  /*12280*/  FMUL.FTZ R9, R3.reuse, R85 ;  /* 0x0000005503097220 */ /* 0x040fe40000410000 */
[C---:B------:R-:W-:Y:S01]  /*12290*/  FMUL.FTZ R12, R3.reuse, R88 ;  /* 0x00000058030c7220 */ /* 0x040fe20000410000 */
[----:B------:R-:W3:Y:S01]  /*122a0*/  MUFU.EX2 R0, R0 ;  /* 0x0000000000007308 */ /* 0x000ee20000000800 */
[C---:B------:R-:W-:Y:S02]  /*122b0*/  FMUL.FTZ R13, R3.reuse, R89 ;  /* 0x00000059030d7220 */ /* 0x040fe40000410000 */
[C---:B------:R-:W-:Y:S02]  /*122c0*/  FMUL.FTZ R24, R3.reuse, R100 ;  /* 0x0000006403187220 */ /* 0x040fe40000410000 */
[C---:B------:R-:W-:Y:S02]  /*122d0*/  FMUL.FTZ R25, R3.reuse, R101 ;  /* 0x0000006503197220 */ /* 0x040fe40000410000 */
[C---:B------:R-:W-:Y:S02]  /*122e0*/  FMUL.FTZ R28, R3.reuse, R104 ;  /* 0x00000068031c7220 */ /* 0x040fe40000410000 */
[C---:B------:R-:W-:Y:S02]  /*122f0*/  FMUL.FTZ R29, R3.reuse, R105 ;  /* 0x00000069031d7220 */ /* 0x040fe40000410000 */
[C---:B------:R-:W-:Y:S02]  /*12300*/  FMUL.FTZ R60, R3.reuse, R136 ;  /* 0x00000088033c7220 */ /* 0x040fe40000410000 */
[C---:B------:R-:W-:Y:S02]  /*12310*/  FMUL.FTZ R61, R3.reuse, R137 ;  /* 0x00000089033d7220 */ /* 0x040fe40000410000 */
[--C-:B--2---:R-:W-:Y:S02]  /*12320*/  FFMA.FTZ R2, R40, c[0x0][0x23c], -R78.reuse ;  /* 0x00008f0028027a23 */ /* 0x104fe4000001084e */
[----:B------:R-:W-:Y:S02]  /*12330*/  FMUL.FTZ R40, R3, R116 ;  /* 0x0000007403287220 */ /* 0x000fe40000410000 */
[----:B------:R2:W-:Y:S01]  /*12340*/  MUFU.EX2 R177, R2 ;  /* 0x0000000200b17308 */ /* 0x0005e20000000800 */
[C---:B---3--:R-:W-:Y:S02]  /*12350*/  FMUL.FTZ R10, R0.reuse, R86 ;  /* 0x00000056000a7220 */ /* 0x048fe40000410000 */
[C---:B------:R-:W-:Y:S02]  /*12360*/  FMUL.FTZ R11, R0.reuse, R87 ;  /* 0x00000057000b7220 */ /* 0x040fe40000410000 */
[----:B------:R-:W3:Y:S01]  /*12370*/  LDSM.16.MT88.4 R84, [R189+0x6800] ;  /* 0x00680000bd54783b */ /* 0x000ee20000004200 */
[C---:B------:R-:W-:Y:S02]  /*12380*/  FMUL.FTZ R26, R0.reuse, R102 ;  /* 0x00000066001a7220 */ /* 0x040fe40000410000 */
[C---:B------:R-:W-:Y:S02]  /*12390*/  FMUL.FTZ R27, R0.reuse, R103 ;  /* 0x00000067001b7220 */ /* 0x040fe40000410000 */
[C---:B------:R-:W-:Y:S01]  /*123a0*/  HMMA.16816.F32 R8, R64.reuse, R20, R8 ;  /* 0x000000144008723c */ /* 0x040fe20000001808 */
[C---:B------:R-:W-:Y:S02]  /*123b0*/  FMUL.FTZ R14, R0.reuse, R90 ;  /* 0x0000005a000e7220 */ /* 0x040fe40000410000 */
[C---:B------:R-:W-:Y:S01]  /*123c0*/  FMUL.FTZ R15, R0.reuse, R91 ;  /* 0x0000005b000f7220 */ /* 0x040fe20000410000 */
[----:B------:R-:W-:Y:S01]  /*123d0*/  LDSM.16.MT88.4 R100, [R189+0x7800] ;  /* 0x00780000bd64783b */ /* 0x000fe20000004200 */
[C---:B------:R-:W-:Y:S02]  /*123e0*/  FMUL.FTZ R42, R0.reuse, R118 ;  /* 0x00000076002a7220 */ /* 0x040fe40000410000 */
[C---:B------:R-:W-:Y:S02]  /*123f0*/  FMUL.FTZ R20, R69.reuse, R96 ;  /* 0x0000006045147220 */ /* 0x040fe40000410000 */
[----:B------:R-:W-:Y:S01]  /*12400*/  FMUL.FTZ R21, R69, R97 ;  /* 0x0000006145157220 */ /* 0x000fe20000410000 */
[-C--:B------:R-:W-:Y:S02]  /*12410*/  HMMA.16816.F32 R12, R64, R22.reuse, R12 ;  /* 0x00000016400c723c */ /* 0x080fe4000000180c */
[----:B--2---:R-:W-:Y:S02]  /*12420*/  FFMA.FTZ R2, R41, c[0x0][0x23c], -R78 ;  /* 0x00008f0029027a23 */ /* 0x004fe4000001084e */
[----:B------:R-:W-:Y:S02]  /*12430*/  FMUL.FTZ R41, R3, R117 ;  /* 0x0000007503297220 */ /* 0x000fe40000410000 */
[----:B------:R2:W-:Y:S01]  /*12440*/  MUFU.EX2 R176, R2 ;  /* 0x0000000200b07308 */ /* 0x0005e20000000800 */
[C---:B------:R-:W-:Y:S01]  /*12450*/  FMUL.FTZ R62, R0.reuse, R138 ;  /* 0x0000008a003e7220 */ /* 0x040fe20000410000 */
[C---:B------:R-:W-:Y:S01]  /*12460*/  HMMA.16816.F32 R16, R144.reuse, R22, R16 ;  /* 0x000000169010723c */ /* 0x040fe20000001810 */
[----:B------:R-:W-:Y:S06]  /*12470*/  FMUL.FTZ R63, R0, R139 ;  /* 0x0000008b003f7220 */ /* 0x000fec0000410000 */
[C---:B------:R-:W-:Y:S02]  /*12480*/  FMUL.FTZ R22, R68.reuse, R98 ;  /* 0x0000006244167220 */ /* 0x040fe40000410000 */
[----:B------:R-:W-:Y:S02]  /*12490*/  FMUL.FTZ R23, R68, R99 ;  /* 0x0000006344177220 */ /* 0x000fe40000410000 */
[----:B------:R-:W4:Y:S05]  /*124a0*/  LDSM.16.MT88.4 R96, [R190+0x6800] ;  /* 0x00680000be60783b */ /* 0x000f2a0000004200 */
[-C--:B-1----:R-:W-:Y:S01]  /*124b0*/  HMMA.16816.F32 R20, R144, R36.reuse, R20 ;  /* 0x000000249014723c */ /* 0x082fe20000001814 */
[--C-:B--2---:R-:W-:Y:S07]  /*124c0*/  FFMA.FTZ R2, R30, c[0x0][0x23c], -R79.reuse ;  /* 0x00008f001e027a23 */ /* 0x104fee000001084f */
[C---:B------:R-:W-:Y:S01]  /*124d0*/  HMMA.16816.F32 R24, R64.reuse, R36, R24 ;  /* 0x000000244018723c */ /* 0x040fe20000001818 */
[C---:B------:R-:W-:Y:S01]  /*124e0*/  FMUL.FTZ R30, R0.reuse, R106 ;  /* 0x0000006a001e7220 */ /* 0x040fe20000410000 */
[----:B------:R1:W-:Y:S05]  /*124f0*/  MUFU.EX2 R175, R2 ;  /* 0x0000000200af7308 */ /* 0x0003ea0000000800 */
[C---:B------:R-:W-:Y:S02]  /*12500*/  FMUL.FTZ R36, R69.reuse, R112 ;  /* 0x0000007045247220 */ /* 0x040fe40000410000 */
[----:B------:R-:W-:Y:S03]  /*12510*/  FMUL.FTZ R37, R69, R113 ;  /* 0x0000007145257220 */ /* 0x000fe60000410000 */
[--C-:B-1----:R-:W-:Y:S02]  /*12520*/  FFMA.FTZ R2, R31, c[0x0][0x23c], -R79.reuse ;  /* 0x00008f001f027a23 */ /* 0x102fe4000001084f */
[----:B------:R-:W-:Y:S02]  /*12530*/  FMUL.FTZ R31, R0, R107 ;  /* 0x0000006b001f7220 */ /* 0x000fe40000410000 */
[----:B------:R1:W2:Y:S05]  /*12540*/  MUFU.EX2 R174, R2 ;  /* 0x0000000200ae7308 */ /* 0x0002aa0000000800 */
[-C--:B------:R-:W-:Y:S08]  /*12550*/  HMMA.16816.F32 R28, R64, R38.reuse, R28 ;  /* 0x00000026401c723c */ /* 0x080ff0000000181c */
[C---:B------:R-:W-:Y:S07]  /*12560*/  HMMA.16816.F32 R32, R144.reuse, R38, R32 ;  /* 0x000000269020723c */ /* 0x040fee0000001820 */
[C---:B------:R-:W-:Y:S02]  /*12570*/  FMUL.FTZ R38, R68.reuse, R114 ;  /* 0x0000007244267220 */ /* 0x040fe40000410000 */
[----:B------:R-:W-:Y:S03]  /*12580*/  FMUL.FTZ R39, R68, R115 ;  /* 0x0000007344277220 */ /* 0x000fe60000410000 */
[--C-:B-1----:R-:W-:Y:S01]  /*12590*/  FFMA.FTZ R2, R46, c[0x0][0x23c], -R79.reuse ;  /* 0x00008f002e027a23 */ /* 0x102fe2000001084f */
[----:B--2---:R-:W-:Y:S01]  /*125a0*/  F2FP.PACK_AB R88, R174, R175 ;  /* 0x000000afae58723e */ /* 0x004fe200000000ff */
[----:B------:R-:W-:Y:S02]  /*125b0*/  FMUL.FTZ R46, R0, R122 ;  /* 0x0000007a002e7220 */ /* 0x000fe40000410000 */
[-C--:B------:R-:W-:Y:S01]  /*125c0*/  HMMA.16816.F32 R36, R144, R52.reuse, R36 ;  /* 0x000000349024723c */ /* 0x080fe20000001824 */
[----:B------:R1:W-:Y:S02]  /*125d0*/  MUFU.EX2 R173, R2 ;  /* 0x0000000200ad7308 */ /* 0x0003e40000000800 */
[----:B-1----:R-:W-:Y:S02]  /*125e0*/  FFMA.FTZ R2, R45, c[0x0][0x23c], -R79 ;  /* 0x00008f002d027a23 */ /* 0x002fe4000001084f */
[C---:B------:R-:W-:Y:S06]  /*125f0*/  FMUL.FTZ R45, R3.reuse, R121 ;  /* 0x00000079032d7220 */ /* 0x040fec0000410000 */
[----:B------:R1:W2:Y:S02]  /*12600*/  MUFU.EX2 R172, R2 ;  /* 0x0000000200ac7308 */ /* 0x0002a40000000800 */
[--C-:B-1----:R-:W-:Y:S01]  /*12610*/  FFMA.FTZ R2, R44, c[0x0][0x23c], -R148.reuse ;  /* 0x00008f002c027a23 */ /* 0x102fe20000010894 */
[----:B--2---:R-:W-:Y:S01]  /*12620*/  F2FP.PACK_AB R90, R172, R173 ;  /* 0x000000adac5a723e */ /* 0x004fe200000000ff */
[----:B------:R-:W-:Y:S06]  /*12630*/  FMUL.FTZ R44, R3, R120 ;  /* 0x00000078032c7220 */ /* 0x000fec0000410000 */
[----:B------:R1:W-:Y:S02]  /*12640*/  MUFU.EX2 R171, R2 ;  /* 0x0000000200ab7308 */ /* 0x0003e40000000800 */
[--C-:B-1----:R-:W-:Y:S02]  /*12650*/  FFMA.FTZ R2, R43, c[0x0][0x23c], -R148.reuse ;  /* 0x00008f002b027a23 */ /* 0x102fe40000010894 */
[----:B------:R-:W-:Y:S06]  /*12660*/  FMUL.FTZ R43, R0, R119 ;  /* 0x00000077002b7220 */ /* 0x000fec0000410000 */
[----:B------:R1:W2:Y:S01]  /*12670*/  MUFU.EX2 R170, R2 ;  /* 0x0000000200aa7308 */ /* 0x0002a20000000800 */
[C---:B------:R-:W-:Y:S07]  /*12680*/  HMMA.16816.F32 R40, R64.reuse, R52, R40 ;  /* 0x000000344028723c */ /* 0x040fee0000001828 */
[C---:B------:R-:W-:Y:S02]  /*12690*/  FMUL.FTZ R52, R69.reuse, R128 ;  /* 0x0000008045347220 */ /* 0x040fe40000410000 */
[----:B------:R-:W-:Y:S03]  /*126a0*/  FMUL.FTZ R53, R69, R129 ;  /* 0x0000008145357220 */ /* 0x000fe60000410000 */
[--C-:B-1----:R-:W-:Y:S01]  /*126b0*/  FFMA.FTZ R2, R47, c[0x0][0x23c], -R148.reuse ;  /* 0x00008f002f027a23 */ /* 0x102fe20000010894 */
[----:B--2---:R-:W-:Y:S01]  /*126c0*/  F2FP.PACK_AB R89, R170, R171 ;  /* 0x000000abaa59723e */ /* 0x004fe200000000ff */
[----:B------:R-:W-:Y:S02]  /*126d0*/  FMUL.FTZ R47, R0, R123 ;  /* 0x0000007b002f7220 */ /* 0x000fe40000410000 */
[----:B------:R1:W-:Y:S05]  /*126e0*/  MUFU.EX2 R169, R2 ;  /* 0x0000000200a97308 */ /* 0x0003ea0000000800 */
[-C--:B------:R-:W-:Y:S01]  /*126f0*/  HMMA.16816.F32 R44, R64, R54.reuse, R44 ;  /* 0x00000036402c723c */ /* 0x080fe2000000182c */
[----:B-1----:R-:W-:Y:S02]  /*12700*/  FFMA.FTZ R2, R48, c[0x0][0x23c], -R148 ;  /* 0x00008f0030027a23 */ /* 0x002fe40000010894 */
[----:B------:R-:W-:Y:S02]  /*12710*/  FMUL.FTZ R48, R69, R124 ;  /* 0x0000007c45307220 */ /* 0x000fe40000410000 */
[----:B------:R1:W2:Y:S01]  /*12720*/  MUFU.EX2 R168, R2 ;  /* 0x0000000200a87308 */ /* 0x0002a20000000800 */
[----:B------:R-:W-:Y:S04]  /*12730*/  LDSM.16.MT88.4 R124, [R190+0x7800] ;  /* 0x00780000be7c783b */ /* 0x000fe80000004200 */
[C---:B------:R-:W-:Y:S07]  /*12740*/  HMMA.16816.F32 R48, R144.reuse, R54, R48 ;  /* 0x000000369030723c */ /* 0x040fee0000001830 */
[C---:B------:R-:W-:Y:S02]  /*12750*/  FMUL.FTZ R54, R68.reuse, R130 ;  /* 0x0000008244367220 */ /* 0x040fe40000410000 */
[----:B------:R-:W-:Y:S07]  /*12760*/  FMUL.FTZ R55, R68, R131 ;  /* 0x0000008344377220 */ /* 0x000fee0000410000 */
[-C--:B------:R-:W-:Y:S01]  /*12770*/  HMMA.16816.F32 R52, R144, R80.reuse, R52 ;  /* 0x000000509034723c */ /* 0x080fe20000001834 */
[--C-:B-1----:R-:W-:Y:S01]  /*12780*/  FFMA.FTZ R2, R58, c[0x0][0x23c], -R77.reuse ;  /* 0x00008f003a027a23 */ /* 0x102fe2000001084d */
[----:B--2---:R-:W-:Y:S01]  /*12790*/  F2FP.PACK_AB R91, R168, R169 ;  /* 0x000000a9a85b723e */ /* 0x004fe200000000ff */
[C---:B------:R-:W-:Y:S02]  /*127a0*/  FMUL.FTZ R58, R0.reuse, R134 ;  /* 0x00000086003a7220 */ /* 0x040fe40000410000 */
[----:B------:R1:W-:Y:S02]  /*127b0*/  MUFU.EX2 R167, R2 ;  /* 0x0000000200a77308 */ /* 0x0003e40000000800 */
[----:B-1----:R-:W-:Y:S02]  /*127c0*/  FFMA.FTZ R2, R59, c[0x0][0x23c], -R77 ;  /* 0x00008f003b027a23 */ /* 0x002fe4000001084d */
[C---:B------:R-:W-:Y:S06]  /*127d0*/  FMUL.FTZ R59, R0.reuse, R135 ;  /* 0x00000087003b7220 */ /* 0x040fec0000410000 */
[----:B------:R1:W2:Y:S01]  /*127e0*/  MUFU.EX2 R166, R2 ;  /* 0x0000000200a67308 */ /* 0x0002a20000000800 */
        /* <DEDUP_REMOVED lines=8> */
[----:B-1----:R-:W-:Y:S02]  /*12870*/  FFMA.FTZ R2, R149, c[0x0][0x23c], -R78 ;  /* 0x00008f0095027a23 */ /* 0x002fe4000001084e */
        /* <DEDUP_REMOVED lines=8> */
[-C--:B---3--:R-:W-:Y:S01]  /*12900*/  HMMA.16816.F32 R4, R80, R84.reuse, R4 ;  /* 0x000000545004723c */ /* 0x088fe20000001804 */
[--C-:B-1----:R-:W-:Y:S04]  /*12910*/  FFMA.FTZ R2, R150, c[0x0][0x23c], -R78.reuse ;  /* 0x00008f0096027a23 */ /* 0x102fe8000001084e */
[----:B------:R1:W3:Y:S03]  /*12920*/  MUFU.EX2 R135, R2 ;  /* 0x0000000200877308 */ /* 0x0002e60000000800 */
        /* <DEDUP_REMOVED lines=13> */
[-C--:B----4-:R-:W-:Y:S08]  /*12a00*/  HMMA.16816.F32 R36, R80, R96.reuse, R36 ;  /* 0x000000605024723c */ /* 0x090ff00000001824 */
        /* <DEDUP_REMOVED lines=13> */
[----:B------:R-:W-:Y:S02]  /*12ae0*/  F2FP.PACK_AB R80, R166, R167 ;  /* 0x000000a7a650723e */ /* 0x000fe400000000ff */
[----:B---3--:R-:W-:Y:S03]  /*12af0*/  F2FP.PACK_AB R81, R135, R163 ;  /* 0x000000a38751723e */ /* 0x008fe600000000ff */
[----:B-1----:R-:W-:Y:S01]  /*12b00*/  F2FP.PACK_AB R82, R161, R162 ;  /* 0x000000a2a152723e */ /* 0x002fe200000000ff */
[--C-:B----4-:R-:W-:Y:S01]  /*12b10*/  FFMA.FTZ R2, R157, c[0x0][0x23c], -R79.reuse ;  /* 0x00008f009d027a23 */ /* 0x110fe2000001084f */
[----:B-----5:R-:W-:Y:S01]  /*12b20*/  F2FP.PACK_AB R83, R159, R160 ;  /* 0x000000a09f53723e */ /* 0x020fe200000000ff */
[----:B------:R-:W-:Y:S06]  /*12b30*/  MUFU.EX2 R157, R74 ;  /* 0x0000004a009d7308 */ /* 0x000fec0000000800 */
[-C--:B------:R-:W-:Y:S04]  /*12b40*/  HMMA.16816.F32 R4, R80, R92.reuse, R4 ;  /* 0x0000005c5004723c */ /* 0x080fe80000001804 */
[----:B------:R1:W-:Y:S02]  /*12b50*/  MUFU.EX2 R134, R2 ;  /* 0x0000000200867308 */ /* 0x0003e40000000800 */
[--C-:B-1----:R-:W-:Y:S08]  /*12b60*/  FFMA.FTZ R2, R156, c[0x0][0x23c], -R79.reuse ;  /* 0x00008f009c027a23 */ /* 0x102ff0000001084f */
[----:B------:R1:W3:Y:S02]  /*12b70*/  MUFU.EX2 R133, R2 ;  /* 0x0000000200857308 */ /* 0x0002e40000000800 */
[----:B-1----:R-:W-:Y:S01]  /*12b80*/  FFMA.FTZ R2, R155, c[0x0][0x23c], -R79 ;  /* 0x00008f009b027a23 */ /* 0x002fe2000001084f */
[----:B---3--:R-:W-:Y:S07]  /*12b90*/  F2FP.PACK_AB R84, R133, R134 ;  /* 0x000000868554723e */ /* 0x008fee00000000ff */
        /* <DEDUP_REMOVED lines=11> */
[--C-:B-1----:R-:W-:Y:S01]  /*12c50*/  FFMA.FTZ R2, R219, c[0x0][0x23c], -R77.reuse ;  /* 0x00008f00db027a23 */ /* 0x102fe2000001084d */
[----:B---3--:R-:W-:Y:S07]  /*12c60*/  F2FP.PACK_AB R87, R155, R156 ;  /* 0x0000009c9b57723e */ /* 0x008fee00000000ff */
        /* <DEDUP_REMOVED lines=39> */
[--C-:B-1----:R-:W-:Y:S02]  /*12ee0*/  FFMA.FTZ R2, R213, c[0x0][0x23c], -R79.reuse ;  /* 0x00008f00d5027a23 */ /* 0x102fe4000001084f */
[----:B------:R-:W-:Y:S02]  /*12ef0*/  IMAD.MOV.U32 R213, RZ, RZ, R212 ;  /* 0x000000ffffd57224 */ /* 0x000fe400078e00d4 */
        /* <DEDUP_REMOVED lines=97> */
.L_x_1923:
[----:B------:R-:W1:Y:S01]  /*13510*/  SHFL.BFLY PT, R0, R240, 0x2, 0x1f ;  /* 0x0c401f00f0007f89 */ /* 0x000e6200000e0000 */
[----:B------:R-:W-:Y:S01]  /*13520*/  ISETP.NE.AND P0, PT, R252, -0x1, PT ;  /* 0xfffffffffc00780c */ /* 0x000fe20003f05270 */
[----:B------:R-:W2:Y:S01]  /*13530*/  LDC.U8 R44, c[0x0][0x329] ;  /* 0x0000ca40ff2c7b82 */ /* 0x000ea20000000000 */
[----:B------:R-:W-:Y:S01]  /*13540*/  BSSY B0, `(.L_x_1927) ;  /* 0x0000127000007945 */ /* 0x000fe20003800000 */
[----:B------:R-:W3:Y:S04]  /*13550*/  SHFL.BFLY PT, R2, R241, 0x2, 0x1f ;  /* 0x0c401f00f1027f89 */ /* 0x000ee800000e0000 */
[----:B------:R-:W4:Y:S04]  /*13560*/  SHFL.BFLY PT, R5, R243, 0x2, 0x1f ;  /* 0x0c401f00f3057f89 */ /* 0x000f2800000e0000 */
[----:B------:R-:W5:Y:S04]  /*13570*/  SHFL.BFLY PT, R4, R242, 0x2, 0x1f ;  /* 0x0c401f00f2047f89 */ /* 0x000f6800000e0000 */
[----:B------:R-:W2:Y:S04]  /*13580*/  S2R R62, SR_CTAID.Y ;  /* 0x00000000003e7919 */ /* 0x000ea80000002600 */
        /* <DEDUP_REMOVED lines=8> */
[----:B--2---:R-:W-:-:S03]  /*13610*/  @!P0 SHF.R.S32.HI R10, RZ, 0x1f, R62 ;  /* 0x0000001fff0a8819 */ /* 0x004fc6000001143e */
[----:B------:R-:W2:Y:S01]  /*13620*/  SHFL.BFLY PT, R6, R4, 0x1, 0x1f ;  /* 0x0c201f0004067f89 */ /* 0x000ea200000e0000 */
[----:B------:R-:W-:Y:S01]  /*13630*/  SHF.R.S32.HI R42, RZ, 0x1f, R61 ;  /* 0x0000001fff2a7819 */ /* 0x000fe2000001143d */
[----:B------:R-:W-:Y:S02]  /*13640*/  @!P0 IMAD R10, R10, c[0x0][0x1e0], RZ ;  /* 0x000078000a0a8a24 */ /* 0x000fe400078e02ff */
[----:B-1----:R-:W-:Y:S01]  /*13650*/  FADD.FTZ R38, R0, R3 ;  /* 0x0000000300267221 */ /* 0x002fe20000010000 */
[----:B------:R-:W-:Y:S01]  /*13660*/  MOV R0, 0x3f800000 ;  /* 0x3f80000000007802 */ /* 0x000fe20000000f00 */
[----:B---3--:R-:W-:-:S03]  /*13670*/  FADD.FTZ R39, R2, R8 ;  /* 0x0000000802277221 */ /* 0x008fc60000010000 */
[----:B------:R-:W-:Y:S01]  /*13680*/  FSETP.NE.FTZ.AND P3, PT, R38, RZ, PT ;  /* 0x000000ff2600720b */ /* 0x000fe20003f75000 */
[----:B------:R-:W-:Y:S01]  /*13690*/  @P0 IMAD.WIDE.U32 R2, R252, c[0x0][0x1e8], RZ ;  /* 0x00007a00fc020a25 */ /* 0x000fe200078e00ff */
[----:B------:R-:W-:-:S03]  /*136a0*/  FSETP.NE.FTZ.AND P6, PT, R39, RZ, PT ;  /* 0x000000ff2700720b */ /* 0x000fc60003fd5000 */
[----:B----4-:R-:W-:Y:S01]  /*136b0*/  FADD.FTZ R40, R5, R7 ;  /* 0x0000000705287221 */ /* 0x010fe20000010000 */
        /* <DEDUP_REMOVED lines=8> */
[----:B--2---:R-:W-:Y:S02]  /*13740*/  FADD.FTZ R41, R4, R6 ;  /* 0x0000000604297221 */ /* 0x004fe40000010000 */
        /* <DEDUP_REMOVED lines=28> */
[C---:B--2---:R-:W-:Y:S01]  /*13910*/  FMUL.FTZ R82, R3.reuse, R82 ;  /* 0x0000005203527220 */ /* 0x044fe20000410000 */
        /* <DEDUP_REMOVED lines=24> */
[-C--:B------:R-:W-:Y:S01]  /*13aa0*/  LEA.HI R3, R42, R61.reuse, RZ, 0x2 ;  /* 0x0000003d2a037211 */ /* 0x080fe200078f10ff */
[----:B---3--:R-:W-:Y:S01]  /*13ab0*/  FMUL.FTZ R84, R2, R84 ;  /* 0x0000005402547220 */ /* 0x008fe20000410000 */
[----:B------:R-:W-:Y:S01]  /*13ac0*/  LEA.HI R42, R42, R61, RZ, 0x5 ;  /* 0x0000003d2a2a7211 */ /* 0x000fe200078f28ff */
[C---:B------:R-:W-:Y:S01]  /*13ad0*/  FMUL.FTZ R14, R2.reuse, R85 ;  /* 0x00000055020e7220 */ /* 0x040fe20000410000 */
[----:B------:R-:W-:Y:S01]  /*13ae0*/  SHF.R.S32.HI R6, RZ, 0x2, R3 ;  /* 0x00000002ff067819 */ /* 0x000fe20000011403 */
[C---:B------:R-:W-:Y:S01]  /*13af0*/  FMUL.FTZ R88, R2.reuse, R88 ;  /* 0x0000005802587220 */ /* 0x040fe20000410000 */
[----:B------:R-:W-:Y:S01]  /*13b00*/  SHF.R.S32.HI R37, RZ, 0x5, R42 ;  /* 0x00000005ff257819 */ /* 0x000fe2000001142a */
        /* <DEDUP_REMOVED lines=57> */
[----:B------:R-:W-:Y:S02]  /*13ea0*/  MOV R6, 0xfffffff0 ;  /* 0xfffffff000067802 */ /* 0x000fe40000000f00 */
[----:B------:R-:W-:Y:S02]  /*13eb0*/  LEA R2, R2, R3, 0x1 ;  /* 0x0000000302027211 */ /* 0x000fe400078e08ff */
[----:B------:R-:W-:-:S02]  /*13ec0*/  R2P PR, R0, 0x6 ;  /* 0x0000000600007804 */ /* 0x000fc40000000000 */
[----:B------:R-:W-:Y:S02]  /*13ed0*/  SHF.L.U32 R2, R2, 0x1, RZ ;  /* 0x0000000102027819 */ /* 0x000fe400000006ff */
[----:B------:R-:W-:Y:S02]  /*13ee0*/  SEL R6, R6, 0x10, !P0 ;  /* 0x0000001006067807 */ /* 0x000fe40004000000 */
[C---:B------:R-:W-:Y:S01]  /*13ef0*/  IADD3 R0, R2.reuse, 0x40, RZ ;  /* 0x0000004002007810 */ /* 0x040fe20007ffe0ff */
[----:B------:R1:W-:Y:S01]  /*13f00*/  STS [R2], R7 ;  /* 0x0000000702007388 */ /* 0x0003e20000000800 */
[----:B------:R-:W-:Y:S01]  /*13f10*/  F2FP.PACK_AB R12, R135, R12 ;  /* 0x0000000c870c723e */ /* 0x000fe200000000ff */
[C---:B------:R-:W-:Y:S01]  /*13f20*/  IMAD.IADD R3, R2.reuse, 0x1, R6 ;  /* 0x0000000102037824 */ /* 0x040fe200078e0206 */
[----:B------:R-:W-:Y:S01]  /*13f30*/  F2FP.PACK_AB R8, R139, R8 ;  /* 0x000000088b08723e */ /* 0x000fe200000000ff */
[----:B------:R2:W-:Y:S02]  /*13f40*/  STS [R2+0x400], R5 ;  /* 0x0004000502007388 */ /* 0x0005e40000000800 */
[----:B------:R-:W-:-:S02]  /*13f50*/  @P2 IADD3 R0, R2, -0x40, RZ ;  /* 0xffffffc002002810 */ /* 0x000fc40007ffe0ff */
[----:B------:R3:W-:Y:S04]  /*13f60*/  STS [R3], R4 ;  /* 0x0000000403007388 */ /* 0x0007e80000000800 */
[----:B------:R4:W-:Y:S04]  /*13f70*/  STS [R3+0x400], R13 ;  /* 0x0004000d03007388 */ /* 0x0009e80000000800 */
[----:B------:R5:W-:Y:S04]  /*13f80*/  STS [R2+0x2000], R14 ;  /* 0x0020000e02007388 */ /* 0x000be80000000800 */
[----:B------:R5:W-:Y:S04]  /*13f90*/  STS [R2+0x2400], R15 ;  /* 0x0024000f02007388 */ /* 0x000be80000000800 */
[----:B------:R-:W-:Y:S01]  /*13fa0*/  STS [R3+0x2000], R22 ;  /* 0x0020001603007388 */ /* 0x000fe20000000800 */
[----:B-1----:R-:W-:-:S03]  /*13fb0*/  MOV R7, 0x20 ;  /* 0x0000002000077802 */ /* 0x002fc60000000f00 */
[----:B------:R1:W-:Y:S01]  /*13fc0*/  STS [R3+0x2400], R21 ;  /* 0x0024001503007388 */ /* 0x0003e20000000800 */
[----:B------:R-:W-:Y:S02]  /*13fd0*/  SEL R7, R7, 0xffffffe0, !P1 ;  /* 0xffffffe007077807 */ /* 0x000fe40004800000 */
[----:B------:R-:W-:Y:S02]  /*13fe0*/  ISETP.NE.AND P1, PT, R44, RZ, PT ;  /* 0x000000ff2c00720c */ /* 0x000fe40003f25270 */
[-C--:B--2---:R-:W-:Y:S02]  /*13ff0*/  IADD3 R5, R2, R7.reuse, RZ ;  /* 0x0000000702057210 */ /* 0x084fe40007ffe0ff */
[----:B---3--:R-:W-:Y:S01]  /*14000*/  IADD3 R4, R3, R7, RZ ;  /* 0x0000000703047210 */ /* 0x008fe20007ffe0ff */
[----:B----4-:R-:W2:Y:S02]  /*14010*/  LDC.U8 R13, c[0x0][0x328] ;  /* 0x0000ca00ff0d7b82 */ /* 0x010ea40000000000 */
[----:B------:R-:W-:Y:S01]  /*14020*/  STS [R5], R20 ;  /* 0x0000001405007388 */ /* 0x000fe20000000800 */
[----:B-----5:R-:W-:-:S03]  /*14030*/  MOV R14, 0x7f800000 ;  /* 0x7f800000000e7802 */ /* 0x020fc60000000f00 */
[----:B------:R-:W-:Y:S01]  /*14040*/  STS [R5+0x400], R19 ;  /* 0x0004001305007388 */ /* 0x000fe20000000800 */
[----:B------:R-:W-:-:S03]  /*14050*/  IADD3 R2, R7, 0x400, R0 ;  /* 0x0000040007027810 */ /* 0x000fc60007ffe000 */
[----:B------:R-:W-:Y:S01]  /*14060*/  STS [R4], R17 ;  /* 0x0000001104007388 */ /* 0x000fe20000000800 */
[----:B------:R-:W-:-:S03]  /*14070*/  MOV R15, 0x7f800000 ;  /* 0x7f800000000f7802 */ /* 0x000fc60000000f00 */
[----:B------:R3:W-:Y:S01]  /*14080*/  STS [R4+0x400], R16 ;  /* 0x0004001004007388 */ /* 0x0007e20000000800 */
[----:B-1----:R-:W-:-:S03]  /*14090*/  IADD3 R3, R7, R0, RZ ;  /* 0x0000000007037210 */ /* 0x002fc60007ffe0ff */
[----:B------:R-:W-:Y:S04]  /*140a0*/  STS [R5+0x2000], R18 ;  /* 0x0020001205007388 */ /* 0x000fe80000000800 */
[----:B------:R1:W-:Y:S01]  /*140b0*/  STS [R5+0x2400], R24 ;  /* 0x0024001805007388 */ /* 0x0003e20000000800 */
[----:B--2---:R-:W-:-:S03]  /*140c0*/  ISETP.NE.AND P2, PT, R13, RZ, PT ;  /* 0x000000ff0d00720c */ /* 0x004fc60003f45270 */
[----:B------:R-:W-:Y:S01]  /*140d0*/  STS [R4+0x2000], R23 ;  /* 0x0020001704007388 */ /* 0x000fe20000000800 */
[----:B------:R-:W-:Y:S02]  /*140e0*/  MOV R13, 0x7f800000 ;  /* 0x7f800000000d7802 */ /* 0x000fe40000000f00 */
[----:B------:R-:W-:Y:S01]  /*140f0*/  ISETP.NE.OR P0, PT, R44, RZ, !P2 ;  /* 0x000000ff2c00720c */ /* 0x000fe20005705670 */
[----:B------:R2:W-:Y:S04]  /*14100*/  STS [R4+0x2400], R32 ;  /* 0x0024002004007388 */ /* 0x0005e80000000800 */
[----:B------:R-:W-:Y:S04]  /*14110*/  STS [R0], R31 ;  /* 0x0000001f00007388 */ /* 0x000fe80000000800 */
[----:B------:R-:W-:Y:S01]  /*14120*/  STS [R0+0x400], R30 ;  /* 0x0004001e00007388 */ /* 0x000fe20000000800 */
[----:B---3--:R-:W-:-:S03]  /*14130*/  MOV R16, 0x7f800000 ;  /* 0x7f80000000107802 */ /* 0x008fc60000000f00 */
[----:B------:R-:W3:Y:S01]  /*14140*/  S2R R17, SR_CTAID.Z ;  /* 0x0000000000117919 */ /* 0x000ee20000002700 */
[C---:B-1----:R-:W-:Y:S01]  /*14150*/  IADD3 R5, R6.reuse, R2, RZ ;  /* 0x0000000206057210 */ /* 0x042fe20007ffe0ff */
[----:B------:R-:W-:Y:S02]  /*14160*/  IMAD.IADD R2, R6, 0x1, R0 ;  /* 0x0000000106027824 */ /* 0x000fe400078e0200 */
        /* <DEDUP_REMOVED lines=23> */
[----:B-1----:R-:W-:Y:S01]  /*142e0*/  @P5 MUFU.LG2 R10, R40 ;  /* 0x00000028000a5308 */ /* 0x002fe20000000c00 */
[----:B--2---:R-:W-:-:S07]  /*142f0*/  CS2R R2, SRZ ;  /* 0x0000000000027805 */ /* 0x004fce000001ff00 */
[----:B------:R-:W1:Y:S01]  /*14300*/  @P6 MUFU.LG2 R11, R39 ;  /* 0x00000027000b6308 */ /* 0x000e620000000c00 */
[----:B----4-:R-:W-:Y:S01]  /*14310*/  @!P1 MOV R0, c[0x0][0x214] ;  /* 0x0000850000009a02 */ /* 0x010fe20000000f00 */
[----:B-----5:R-:W2:Y:S03]  /*14320*/  S2R R8, SR_CTAID.X ;  /* 0x0000000000087919 */ /* 0x020ea60000002500 */
[----:B------:R-:W-:Y:S01]  /*14330*/  @!P1 SEL R4, R0, c[0x0][0x234], !P2 ;  /* 0x00008d0000049a07 */ /* 0x000fe20005000000 */
[----:B------:R-:W-:Y:S01]  /*14340*/  @P1 IMAD.MOV.U32 R0, RZ, RZ, 0x1 ;  /* 0x00000001ff001424 */ /* 0x000fe200078e00ff */
[----:B------:R-:W-:Y:S01]  /*14350*/  ISETP.NE.OR P2, PT, R252, -0x1, P0 ;  /* 0xfffffffffc00780c */ /* 0x000fe20000745670 */
[----:B------:R4:W4:Y:S01]  /*14360*/  LDS.128 R20, [R211] ;  /* 0x00000000d3147984 */ /* 0x0009220000000c00 */
[----:B------:R-:W-:Y:S01]  /*14370*/  @P1 MOV R5, c[0x0][0x210] ;  /* 0x0000840000051a02 */ /* 0x000fe20000000f00 */
[----:B------:R-:W-:Y:S01]  /*14380*/  @!P1 IMAD R0, R4, c[0x0][0x1c0], RZ ;  /* 0x0000700004009a24 */ /* 0x000fe200078e02ff */
[----:B------:R-:W5:Y:S01]  /*14390*/  @P4 MUFU.LG2 R9, R41 ;  /* 0x0000002900094308 */ /* 0x000f620000000c00 */
[----:B------:R4:W4:Y:S01]  /*143a0*/  LDS.128 R24, [R211+0x800] ;  /* 0x00080000d3187984 */ /* 0x0009220000000c00 */
[----:B------:R-:W-:Y:S01]  /*143b0*/  @!P1 MOV R5, 0x1 ;  /* 0x0000000100059802 */ /* 0x000fe20000000f00 */
[----:B------:R-:W-:-:S02]  /*143c0*/  IMAD R0, R62, R0, RZ ;  /* 0x000000003e007224 */ /* 0x000fc400078e02ff */
[----:B------:R4:W4:Y:S03]  /*143d0*/  LDS.128 R28, [R211+0x1000] ;  /* 0x00100000d31c7984 */ /* 0x0009260000000c00 */
[----:B------:R-:W-:Y:S01]  /*143e0*/  SEL R0, R0, RZ, P0 ;  /* 0x000000ff00007207 */ /* 0x000fe20000000000 */
[----:B------:R4:W4:Y:S01]  /*143f0*/  LDS.128 R32, [R211+0x1800] ;  /* 0x00180000d3207984 */ /* 0x0009220000000c00 */
[----:B------:R-:W-:Y:S01]  /*14400*/  @!P2 IMAD R252, R62, c[0x0][0x214], RZ ;  /* 0x000085003efcaa24 */ /* 0x000fe200078e02ff */
[----:B------:R-:W-:Y:S01]  /*14410*/  LOP3.LUT P2, RZ, R7, 0x3, RZ, 0xc0, !PT ;  /* 0x0000000307ff7812 */ /* 0x000fe2000784c0ff */
[----:B-1----:R-:W-:Y:S01]  /*14420*/  @P6 FMUL.FTZ R7, R11, 0.69314718246459960938 ;  /* 0x3f3172180b076820 */ /* 0x002fe20000410000 */
[----:B------:R1:W1:Y:S01]  /*14430*/  LDS.128 R44, [R211+0x2000] ;  /* 0x00200000d32c7984 */ /* 0x0002620000000c00 */
[--C-:B------:R-:W-:Y:S01]  /*14440*/  @!P0 IMAD.MOV.U32 R2, RZ, RZ, R252.reuse ;  /* 0x000000ffff028224 */ /* 0x100fe200078e00fc */
[----:B------:R-:W-:Y:S01]  /*14450*/  @!P0 SHF.R.S32.HI R3, RZ, 0x1f, R252 ;  /* 0x0000001fff038819 */ /* 0x000fe200000114fc */
[----:B---3--:R-:W-:Y:S01]  /*14460*/  IMAD R0, R17, R4, R0 ;  /* 0x0000000411007224 */ /* 0x008fe200078e0200 */
[----:B------:R3:W1:Y:S01]  /*14470*/  LDS.128 R48, [R211+0x2800] ;  /* 0x00280000d3307984 */ /* 0x0006620000000c00 */
[----:B--2---:R-:W-:-:S02]  /*14480*/  IMAD R6, R8, R5, RZ ;  /* 0x0000000508067224 */ /* 0x004fc400078e02ff */
[----:B-----5:R-:W-:Y:S01]  /*14490*/  @P4 FMUL.FTZ R4, R9, 0.69314718246459960938 ;  /* 0x3f31721809044820 */ /* 0x020fe20000410000 */
[----:B------:R3:W2:Y:S01]  /*144a0*/  LDS.128 R52, [R211+0x3000] ;  /* 0x00300000d3347984 */ /* 0x0006a20000000c00 */
[----:B------:R-:W-:Y:S01]  /*144b0*/  @P6 FFMA.FTZ R15, R72, c[0x0][0x238], R7 ;  /* 0x00008e00480f6a23 */ /* 0x000fe20000010007 */
[----:B------:R-:W-:Y:S01]  /*144c0*/  SHF.L.U32 R8, R6, 0x7, RZ ;  /* 0x0000000706087819 */ /* 0x000fe200000006ff */
[----:B------:R-:W-:Y:S01]  /*144d0*/  @P5 FMUL.FTZ R6, R10, 0.69314718246459960938 ;  /* 0x3f3172180a065820 */ /* 0x000fe20000410000 */
[----:B------:R3:W1:Y:S01]  /*144e0*/  LDS.128 R56, [R211+0x3800] ;  /* 0x00380000d3387984 */ /* 0x0006620000000c00 */
[----:B------:R-:W-:Y:S01]  /*144f0*/  @P4 FFMA.FTZ R14, R70, c[0x0][0x238], R4 ;  /* 0x00008e00460e4a23 */ /* 0x000fe20000010004 */
        /* <DEDUP_REMOVED lines=43> */
.L_x_1928:
[----:B------:R-:W-:Y:S05]  /*147b0*/  BSYNC B0 ;  /* 0x0000000000007941 */ /* 0x000fea0003800000 */
.L_x_1927:
[----:B---3--:R-:W3:Y:S01]  /*147c0*/  LDL.LU.64 R4, [R1+0x8] ;  /* 0x0000080001047983 */ /* 0x008ee20000300a00 */
[C---:B------:R-:W-:Y:S01]  /*147d0*/  IADD3 R2, P0, R250.reuse, R43, RZ ;  /* 0x0000002bfa027210 */ /* 0x040fe20007f1e0ff */
[----:B------:R-:W-:Y:S01]  /*147e0*/  BSSY B0, `(.L_x_1929) ;  /* 0x0000012000007945 */ /* 0x000fe20003800000 */
[----:B------:R-:W-:-:S02]  /*147f0*/  ISETP.GE.AND P1, PT, R250, c[0x0][0x220], PT ;  /* 0x00008800fa007a0c */ /* 0x000fc40003f26270 */
[----:B------:R-:W-:Y:S01]  /*14800*/  SHF.R.S32.HI R0, RZ, 0x1f, R17 ;  /* 0x0000001fff007819 */ /* 0x000fe20000011411 */
[----:B------:R-:W-:-:S04]  /*14810*/  IMAD.X R3, R251, 0x1, R60, P0 ;  /* 0x00000001fb037824 */ /* 0x000fc800000e063c */
[----:B------:R-:W-:Y:S02]  /*14820*/  IMAD R0, R0, c[0x0][0x1f0], RZ ;  /* 0x00007c0000007a24 */ /* 0x000fe400078e02ff */
[----:B------:R-:W-:-:S04]  /*14830*/  IMAD.WIDE.U32 R8, R17, c[0x0][0x1f0], R2 ;  /* 0x00007c0011087a25 */ /* 0x000fc800078e0002 */
[----:B------:R-:W-:-:S05]  /*14840*/  IMAD R0, R17, c[0x0][0x1f4], R0 ;  /* 0x00007d0011007a24 */ /* 0x000fca00078e0200 */
[----:B------:R-:W-:Y:S02]  /*14850*/  IADD3 R7, R0, R9, RZ ;  /* 0x0000000900077210 */ /* 0x000fe40007ffe0ff */
[----:B---3--:R-:W-:-:S13]  /*14860*/  ISETP.GE.OR P0, PT, R4, R247, P1 ;  /* 0x000000f70400720c */ /* 0x008fda0000f06670 */
        /* <DEDUP_REMOVED lines=9> */
.L_x_1930:
[----:B------:R-:W-:Y:S05]  /*14900*/  BSYNC B0 ;  /* 0x0000000000007941 */ /* 0x000fea0003800000 */
.L_x_1929:
        /* <DEDUP_REMOVED lines=15> */
.L_x_1932:
[----:B------:R-:W-:Y:S05]  /*14a00*/  BSYNC B0 ;  /* 0x0000000000007941 */ /* 0x000fea0003800000 */
.L_x_1931:
        /* <DEDUP_REMOVED lines=15> */
.L_x_1934:
[----:B------:R-:W-:Y:S05]  /*14b00*/  BSYNC B0 ;  /* 0x0000000000007941 */ /* 0x000fea0003800000 */
.L_x_1933:
        /* <DEDUP_REMOVED lines=15> */
.L_x_1936:
[----:B------:R-:W-:Y:S05]  /*14c00*/  BSYNC B0 ;  /* 0x0000000000007941 */ /* 0x000fea0003800000 */
.L_x_1935:
        /* <DEDUP_REMOVED lines=15> */
.L_x_1938:
[----:B------:R-:W-:Y:S05]  /*14d00*/  BSYNC B0 ;  /* 0x0000000000007941 */ /* 0x000fea0003800000 */
.L_x_1937:
[----:B------:R-:W5:Y:S01]  /*14d10*/  LDL.LU R0, [R1+0x40] ;  /* 0x0000400001007983 */ /* 0x000f620000300800 */
[----:B------:R-:W-:Y:S01]  /*14d20*/  BSSY B0, `(.L_x_1939) ;  /* 0x000000e000007945 */ /* 0x000fe20003800000 */
[----:B-----5:R-:W-:-:S13]  /*14d30*/  ISETP.GE.OR P0, PT, R0, R247, P1 ;  /* 0x000000f70000720c */ /* 0x020fda0000f06670 */
        /* <DEDUP_REMOVED lines=12> */
.L_x_1940:
[----:B------:R-:W-:Y:S05]  /*14e00*/  BSYNC B0 ;  /* 0x0000000000007941 */ /* 0x000fea0003800000 */
.L_x_1939:
        /* <DEDUP_REMOVED lines=15> */
.L_x_1942:
[----:B------:R-:W-:Y:S05]  /*14f00*/  BSYNC B0 ;  /* 0x0000000000007941 */ /* 0x000fea0003800000 */
.L_x_1941:
[----:B------:R-:W5:Y:S02]  /*14f10*/  LDL.LU R0, [R1+0x38] ;  /* 0x0000380001007983 */ /* 0x000f640000300800 */
[----:B-----5:R-:W-:-:S13]  /*14f20*/  ISETP.GE.OR P0, PT, R0, R247, P1 ;  /* 0x000000f70000720c */ /* 0x020fda0000f06670 */
[----:B------:R-:W-:Y:S05]  /*14f30*/  @P0 EXIT ;  /* 0x000000000000094d */ /* 0x000fea0003800000 */
[----:B------:R-:W-:Y:S01]  /*14f40*/  IADD3 R6, P0, R248, 0x70, RZ ;  /* 0x00000070f8067810 */ /* 0x000fe20007f1e0ff */
[----:B------:R-:W-:Y:S01]  /*14f50*/  IMAD.MOV.U32 R2, RZ, RZ, R8 ;  /* 0x000000ffff027224 */ /* 0x000fe200078e0008 */
[----:B------:R-:W-:-:S03]  /*14f60*/  MOV R3, R7 ;  /* 0x0000000700037202 */ /* 0x000fc60000000f00 */
[----:B------:R-:W-:Y:S02]  /*14f70*/  IMAD.X R0, RZ, RZ, R249, P0 ;  /* 0x000000ffff007224 */ /* 0x000fe400000e06f9 */
[----:B-1-3--:R-:W-:-:S04]  /*14f80*/  IMAD.WIDE.U32 R4, R6, c[0x0][0x1e8], R2 ;  /* 0x00007a0006047a25 */ /* 0x00afc800078e0002 */
[----:B------:R-:W-:Y:S01]  /*14f90*/  IMAD R0, R0, c[0x0][0x1e8], RZ ;  /* 0x00007a0000007a24 */ /* 0x000fe200078e02ff */
[----:B------:R-:W-:-:S03]  /*14fa0*/  LEA R2, P0, R4, c[0x0][0x1d0], 0x1 ;  /* 0x0000740004027a11 */ /* 0x000fc600078008ff */
[----:B------:R-:W-:-:S05]  /*14fb0*/  IMAD R0, R6, c[0x0][0x1ec], R0 ;  /* 0x00007b0006007a24 */ /* 0x000fca00078e0200 */
[----:B------:R-:W-:-:S04]  /*14fc0*/  IADD3 R0, R0, R5, RZ ;  /* 0x0000000500007210 */ /* 0x000fc80007ffe0ff */
[----:B------:R-:W-:-:S05]  /*14fd0*/  LEA.HI.X R3, R4, c[0x0][0x1d4], R0, 0x1, P0 ;  /* 0x0000750004037a11 */ /* 0x000fca00000f0c00 */
[----:B------:R-:W-:Y:S01]  /*14fe0*/  STG.E.128 [R2.64], R56 ;  /* 0x0000003802007986 */ /* 0x000fe2000c101d06 */
[----:B------:R-:W-:Y:S05]  /*14ff0*/  EXIT ;  /* 0x000000000000794d */ /* 0x000fea0003800000 */
.L_x_1943:
        /* <DEDUP_REMOVED lines=16> */
.L_x_2141:


//--------------------- .text._ZN5flash16flash_fwd_kernelI23Flash_fwd_kernel_traitsILi64ELi128ELi64ELi4ELb0ELb0EN7cutlass6half_tE19Flash_kernel_traitsILi64ELi128ELi64ELi4ES3_EELb1ELb0ELb1ELb1ELb0ELb0ELb0ELb1EEEvNS_16Flash_fwd_paramsE --------------------------
	.section	.text._ZN5flash16flash_fwd_kernelI23Flash_fwd_kernel_traitsILi64ELi128ELi64ELi4ELb0ELb0EN7cutlass6half_tE19Flash_kernel_traitsILi64ELi128ELi64ELi4ES3_EELb1ELb0ELb1ELb1ELb0ELb0ELb0ELb1EEEvNS_16Flash_fwd_paramsE,"ax",@progbits
	.sectioninfo	@"SHI_REGISTERS=255"
	.align	128
        .global         _ZN5flash16flash_fwd_kernelI23Flash_fwd_kernel_traitsILi64ELi128ELi64ELi4ELb0ELb0EN7cutlass6half_tE19Flash_kernel_traitsILi64ELi128ELi64ELi4ES3_EELb1ELb0ELb1ELb1ELb0ELb0ELb0ELb1EEEvNS_16Flash_fwd_paramsE
        .type           _ZN5flash16flash_fwd_kernelI23Flash_fwd_kernel_traitsILi64ELi128ELi64ELi4ELb0ELb0EN7cutlass6half_tE19Flash_kernel_traitsILi64ELi128ELi64ELi4ES3_EELb1ELb0ELb1ELb1ELb0ELb0ELb0ELb1EEEvNS_16Flash_fwd_paramsE,@function
        .size           _ZN5flash16flash_fwd_kernelI23Flash_fwd_kernel_traitsILi64ELi128ELi64ELi4ELb0ELb0EN7cutlass6half_tE19Flash_kernel_traitsILi64ELi128ELi64ELi4ES3_EELb1ELb0ELb1ELb1ELb0ELb0ELb0ELb1EEEvNS_16Flash_fwd_paramsE,(.L_x_2142 - _ZN5flash16flash_fwd_kernelI23Flash_fwd_kernel_traitsILi64ELi128ELi64ELi4ELb0ELb0EN7cutlass6half_tE19Flash_kernel_traitsILi64ELi128ELi64ELi4ES3_EELb1ELb0ELb1ELb1ELb0ELb0ELb0ELb1EEEvNS_16Flash_fwd_paramsE)
        .other          _ZN5flash16flash_fwd_kernelI23Flash_fwd_kernel_traitsILi64ELi128ELi64ELi4ELb0ELb0EN7cutlass6half_tE19Flash_kernel_traitsILi64ELi128ELi64ELi4ES3_EELb1ELb0ELb1ELb1ELb0ELb0ELb0ELb1EEEvNS_16Flash_fwd_paramsE,@"STO_CUDA_ENTRY STV_DEFAULT"
_ZN5flash16flash_fwd_kernelI23Flash_fwd_kernel_traitsILi64ELi128ELi64ELi4ELb0ELb0EN7cutlass6half_tE19Flash_kernel_traitsILi64ELi128ELi64ELi4ES3_EELb1ELb0ELb1ELb1ELb0ELb0ELb0ELb1EEEvNS_16Flash_fwd_paramsE:
.text._ZN5flash16flash_fwd_kernelI23Flash_fwd_kernel_traitsILi64ELi128ELi64ELi4ELb0ELb0EN7cutlass6half_tE19Flash_kernel_traitsILi64ELi128ELi64ELi4ES3_EELb1ELb0ELb1ELb1ELb0ELb0ELb0ELb1EEEvNS_16Flash_fwd_paramsE:
        /* <DEDUP_REMOVED lines=24> */
[----:B------:R-:W-:Y:S01]  /*0180*/  UISETP.NE.U32.AND UP0, UPT, URZ, UR4, UPT ;  /* 0x000000043f00728c */ /* 0x000fe2000bf05070 */
[----:B------:R-:W-:Y:S01]  /*0190*/  PLOP3.LUT P2, PT, PT, PT, UP2, 0x80, 0x0 ;  /* 0x000000000000781c */ /* 0x000fe20003f4f028 */
[----:B------:R-:W-:Y:S02]  /*01a0*/  ULDC.U8 UR9, c[0x0][0x312] ;  /* 0x0000c48000097ab9 */ /* 0x000fe40000000000 */
[----:B------:R-:W-:Y:S02]  /*01b0*/  UISETP.NE.AND.EX UP0, UPT, URZ, UR5, UPT, UP0 ;  /* 0x000000053f00728c */ /* 0x000fe4000bf05300 */
[----:B------:R-:W-:Y:S02]  /*01c0*/  UISETP.NE.AND UP3, UPT, UR9, URZ, UPT ;  /* 0x0000003f0900728c */ /* 0x000fe4000bf65270 */
[----:B------:R-:W-:Y:S02]  /*01d0*/  ULDC.64 UR4, c[0x0][0x250] ;  /* 0x0000940000047ab9 */ /* 0x000fe40000000a00 */
[----:B-----5:R-:W-:-:S02]  /*01e0*/  UIMAD.WIDE UR10, UR15, UR22, UR10 ;  /* 0x000000160f0a72a5 */ /* 0x020fc4000f8e020a */
[----:B-1----:R-:W-:-:S06]  /*01f0*/  ULOP3.LUT UR6, UR8, UR19, UR15, 0xfe, !UPT ;  /* 0x0000001308067292 */ /* 0x002fcc000f8efe0f */
[----:B--2---:R-:W-:Y:S01]  /*0200*/  LOP3.LUT P0, RZ, R23, UR6, RZ, 0xfc, !PT ;  /* 0x0000000617ff7c12 */ /* 0x004fe2000f80fcff */
[----:B------:R-:W-:Y:S02]  /*0210*/  @UP0 UIMAD.WIDE UR4, UR15, UR22, UR4 ;  /* 0x000000160f0402a5 */ /* 0x000fe4000f8e0204 */
[----:B------:R-:W-:Y:S02]  /*0220*/  ULDC.64 UR6, c[0x0][0x248] ;  /* 0x0000920000067ab9 */ /* 0x000fe40000000a00 */
[----:B------:R-:W-:-:S04]  /*0230*/  UISETP.EQ.U32.AND UP1, UPT, URZ, UR6, UPT ;  /* 0x000000063f00728c */ /* 0x000fc8000bf22070 */
[----:B------:R-:W-:-:S03]  /*0240*/  UISETP.EQ.OR.EX UP1, UPT, URZ, UR7, !UP3, UP1 ;  /* 0x000000073f00728c */ /* 0x000fc6000df22710 */
[----:B------:R-:W-:Y:S01]  /*0250*/  ULDC.64 UR6, c[0x0][0x248] ;  /* 0x0000920000067ab9 */ /* 0x000fe20000000a00 */
        /* <DEDUP_REMOVED lines=12> */
[----:B------:R-:W-:Y:S01]  /*0320*/  PLOP3.LUT P1, PT, PT, PT, UP1, 0x80, 0x0 ;  /* 0x000000000000781c */ /* 0x000fe20003f2f018 */
[----:B-1----:R-:W-:-:S02]  /*0330*/  @!P0 IMAD.MOV.U32 R4, RZ, RZ, R7 ;  /* 0x000000ffff048224 */ /* 0x002fc400078e0007 */
[----:B------:R-:W-:-:S05]  /*0340*/  @!P0 IMAD.MOV.U32 R5, RZ, RZ, R8 ;  /* 0x000000ffff058224 */ /* 0x000fca00078e0008 */
[----:B------:R1:W-:Y:S01]  /*0350*/  @!P0 STG.E.64 [R10.64+0x8], R4 ;  /* 0x000008040a008986 */ /* 0x0003e2000c101b22 */
[----:B------:R-:W-:-:S03]  /*0360*/  PLOP3.LUT P0, PT, PT, PT, UP0, 0x80, 0x0 ;  /* 0x000000000000781c */ /* 0x000fc60003f0f008 */
[----:B------:R2:W3:Y:S04]  /*0370*/  @P2 LDG.E R9, [R2.64] ;  /* 0x0000002202092981 */ /* 0x0004e8000c1e1900 */
[----:B------:R2:W4:Y:S01]  /*0380*/  @P2 LDG.E R6, [R2.64+0x4] ;  /* 0x0000042202062981 */ /* 0x000522000c1e1900 */
[----:B-1----:R-:W-:Y:S01]  /*0390*/  MOV R4, UR4 ;  /* 0x0000000400047c02 */ /* 0x002fe20008000f00 */
[----:B------:R-:W-:Y:S02]  /*03a0*/  IMAD.U32 R5, RZ, RZ, UR5 ;  /* 0x00000005ff057e24 */ /* 0x000fe4000f8e00ff */
[----:B--2---:R-:W-:Y:S01]  /*03b0*/  IMAD.U32 R2, RZ, RZ, UR6 ;  /* 0x00000006ff027e24 */ /* 0x004fe2000f8e00ff */
[----:B------:R-:W-:Y:S02]  /*03c0*/  MOV R3, UR7 ;  /* 0x0000000700037c02 */ /* 0x000fe40008000f00 */
[----:B------:R1:W2:Y:S04]  /*03d0*/  @P0 LDG.E R4, [R4.64] ;  /* 0x0000002204040981 */ /* 0x0002a8000c1e1900 */
[----:B------:R-:W5:Y:S01]  /*03e0*/  @!P1 LDG.E R0, [R2.64] ;  /* 0x0000002202009981 */ /* 0x000f62000c1e1900 */
[----:B------:R-:W-:Y:S01]  /*03f0*/  UMOV UR18, 0xffffffff ;  /* 0xffffffff00127882 */ /* 0x000fe20000000000 */
[----:B------:R-:W2:Y:S01]  /*0400*/  LDC.U8 R241, c[0x0][0x2d8] ;  /* 0x0000b600fff17b82 */ /* 0x000ea20000000000 */
[----:B------:R-:W-:-:S02]  /*0410*/  UMOV UR14, URZ ;  /* 0x0000003f000e7c82 */ /* 0x000fc40008000000 */
[----:B------:R-:W-:Y:S01]  /*0420*/  UMOV UR17, 0xffffffff ;  /* 0xffffffff00117882 */ /* 0x000fe20000000000 */
[----:B-1----:R-:W-:-:S04]  /*0430*/  SHF.R.S32.HI R5, RZ, 0x1f, R23 ;  /* 0x0000001fff057819 */ /* 0x002fc80000011417 */
        /* <DEDUP_REMOVED lines=8> */
[----:B--2---:R-:W-:-:S04]  /*04c0*/  LEA.HI R4, R5, R23, RZ, 0x5 ;  /* 0x0000001705047211 */ /* 0x004fc800078f28ff */
[----:B-1----:R-:W-:-:S05]  /*04d0*/  LOP3.LUT R0, R4, 0xffffffe0, RZ, 0xc0, !PT ;  /* 0xffffffe004007812 */ /* 0x002fca00078ec0ff */
[----:B------:R-:W-:Y:S01]  /*04e0*/  IMAD.IADD R65, R23, 0x1, -R0 ;  /* 0x0000000117417824 */ /* 0x000fe200078e0a00 */
[----:B---34-:R-:W-:Y:S05]  /*04f0*/  @!P0 BRA `(.L_x_1944) ;  /* 0x0000007000008947 */ /* 0x018fea0003800000 */
[----:B------:R-:W-:-:S13]  /*0500*/  PLOP3.LUT P0, PT, PT, PT, UP3, 0x80, 0x0 ;  /* 0x000000000000781c */ /* 0x000fda0003f0f038 */
[----:B------:R-:W2:Y:S04]  /*0510*/  @P0 LDG.E R0, [R2.64+0x4] ;  /* 0x0000042202000981 */ /* 0x000ea8000c1e1900 */
[----:B------:R-:W3:Y:S01]  /*0520*/  @!P0 LDG.E R2, [R2.64] ;  /* 0x0000002202028981 */ /* 0x000ee2000c1e1900 */
[----:B--2---:R-:W1:Y:S02]  /*0530*/  @P0 R2UR UR6, R0 ;  /* 0x00000000000603c2 */ /* 0x004e6400000e0000 */
[----:B-1----:R-:W-:-:S11]  /*0540*/  @UP3 UIADD3 UR6, UR6, -UR17, URZ ;  /* 0x8000001106063290 */ /* 0x002fd6000fffe03f */
[----:B---3--:R1:W2:Y:S02]  /*0550*/  @!P0 R2UR UR6, R2 ;  /* 0x00000000020683c2 */ /* 0x0082a400000e0000 */
[----:B-12---:R-:W-:Y:S05]  /*0560*/  BRA `(.L_x_1945) ;  /* 0x0000001000007947 */ /* 0x006fea0003800000 */
.L_x_1944:
[----:B------:R-:W-:Y:S02]  /*0570*/  ULDC UR6, c[0x0][0x218] ;  /* 0x0000860000067ab9 */ /* 0x000fe40000000800 */
.L_x_1945:
        /* <DEDUP_REMOVED lines=51> */
[----:B------:R-:W-:Y:S01]  /*08b0*/  SHF.R.S32.HI R4, RZ, 0x3, R4 ;  /* 0x00000003ff047819 */ /* 0x000fe20000011404 */
[----:B------:R-:W-:Y:S01]  /*08c0*/  UIADD3 UR21, -UR20, UR21, URZ ;  /* 0x0000001514157290 */ /* 0x000fe2000fffe13f */
[----:B------:R-:W-:Y:S01]  /*08d0*/  BSSY B0, `(.L_x_1947) ;  /* 0x000003f000007945 */ /* 0x000fe20003800000 */
[----:B------:R-:W-:Y:S01]  /*08e0*/  IMAD.IADD R14, R23, 0x1, -R0 ;  /* 0x00000001170e7824 */ /* 0x000fe200078e0a00 */
[----:B------:R-:W-:Y:S01]  /*08f0*/  @UP0 UIMAD.WIDE.U32 UR10, UR18, UR4, URZ ;  /* 0x00000004120a02a5 */ /* 0x000fe2000f8e003f */
[----:B------:R-:W-:Y:S01]  /*0900*/  SHF.R.S32.HI R5, RZ, 0x1f, R4 ;  /* 0x0000001fff057819 */ /* 0x000fe20000011404 */
[----:B------:R-:W-:Y:S01]  /*0910*/  @!UP0 USHF.R.S32.HI UR13, URZ, 0x1f, UR15 ;  /* 0x0000001f3f0d8899 */ /* 0x000fe2000801140f */
[----:B------:R-:W-:Y:S01]  /*0920*/  IMAD.SHL.U32 R0, R14, 0x8, RZ ;  /* 0x000000080e007824 */ /* 0x000fe200078e00ff */
[----:B------:R-:W-:Y:S01]  /*0930*/  @UP0 UIMAD UR9, UR18, UR5, UR11 ;  /* 0x00000005120902a4 */ /* 0x000fe2000f8e020b */
[----:B------:R-:W-:Y:S01]  /*0940*/  ISETP.GE.AND P4, PT, R4, UR21, PT ;  /* 0x0000001504007c0c */ /* 0x000fe2000bf86270 */
[----:B------:R-:W-:-:S02]  /*0950*/  @!UP0 UIMAD UR13, UR13, UR6, URZ ;  /* 0x000000060d0d82a4 */ /* 0x000fc4000f8e023f */
[----:B------:R-:W-:Y:S01]  /*0960*/  ULDC.U8 UR11, c[0x0][0x329] ;  /* 0x0000ca40000b7ab9 */ /* 0x000fe20000000000 */
[----:B------:R-:W-:Y:S01]  /*0970*/  ISETP.GE.AND P1, PT, R0, c[0x0][0x220], PT ;  /* 0x0000880000007a0c */ /* 0x000fe20003f26270 */
[----:B------:R-:W-:Y:S02]  /*0980*/  UISETP.NE.AND UP2, UPT, UR11, URZ, UPT ;  /* 0x0000003f0b00728c */ /* 0x000fe4000bf45270 */
[----:B------:R-:W-:Y:S02]  /*0990*/  ULDC.64 UR4, c[0x0][0x1f0] ;  /* 0x00007c0000047ab9 */ /* 0x000fe40000000a00 */
[----:B------:R-:W-:Y:S02]  /*09a0*/  UIMAD UR4, UR12, UR4, URZ ;  /* 0x000000040c0472a4 */ /* 0x000fe4000f8e023f */
[----:B------:R-:W-:Y:S02]  /*09b0*/  @!UP0 UIMAD UR13, UR15, UR7, UR13 ;  /* 0x000000070f0d82a4 */ /* 0x000fe4000f8e020d */
[----:B------:R-:W-:-:S02]  /*09c0*/  ULDC.U8 UR12, c[0x0][0x328] ;  /* 0x0000ca00000c7ab9 */ /* 0x000fc40000000000 */
[----:B------:R-:W-:Y:S02]  /*09d0*/  UISETP.NE.AND UP3, UPT, UR12, URZ, UPT ;  /* 0x0000003f0c00728c */ /* 0x000fe4000bf65270 */
[----:B------:R-:W-:Y:S02]  /*09e0*/  @!UP2 UISETP.NE.AND UP1, UPT, UR12, URZ, UPT ;  /* 0x0000003f0c00a28c */ /* 0x000fe4000bf25270 */
[----:B------:R-:W-:Y:S02]  /*09f0*/  UISETP.EQ.AND UP3, UPT, UR11, URZ, UP3 ;  /* 0x0000003f0b00728c */ /* 0x000fe40009f62270 */
[----:B------:R-:W-:Y:S02]  /*0a00*/  @!UP0 UIMAD.WIDE.U32 UR16, UR15, UR6, URZ ;  /* 0x000000060f1082a5 */ /* 0x000fe4000f8e003f */
[----:B------:R-:W-:Y:S02]  /*0a10*/  ULDC UR7, c[0x0][0x214] ;  /* 0x0000850000077ab9 */ /* 0x000fe40000000800 */
[----:B------:R-:W-:-:S02]  /*0a20*/  @UP2 ULDC UR11, c[0x0][0x210] ;  /* 0x00008400000b2ab9 */ /* 0x000fc40000000800 */
[----:B------:R-:W-:Y:S02]  /*0a30*/  ULDC UR6, c[0x0][0x234] ;  /* 0x00008d0000067ab9 */ /* 0x000fe40000000800 */
[----:B------:R-:W-:Y:S02]  /*0a40*/  @UP2 UIMAD UR11, UR11, UR7, URZ ;  /* 0x000000070b0b22a4 */ /* 0x000fe4000f8e023f */
[----:B------:R-:W-:Y:S02]  /*0a50*/  @!UP2 USEL UR11, UR7, UR6, !UP1 ;  /* 0x00000006070ba287 */ /* 0x000fe4000c800000 */
[----:B------:R-:W-:Y:S02]  /*0a60*/  UIMAD UR5, UR8, UR5, UR4 ;  /* 0x00000005080572a4 */ /* 0x000fe4000f8e0204 */
[----:B------:R-:W-:Y:S02]  /*0a70*/  @UP2 UMOV UR14, 0x1 ;  /* 0x00000001000e2882 */ /* 0x000fe40000000000 */
[----:B------:R-:W-:-:S02]  /*0a80*/  ULDC UR4, c[0x0][0x1c0] ;  /* 0x0000700000047ab9 */ /* 0x000fc40000000800 */
[----:B------:R-:W-:Y:S02]  /*0a90*/  @!UP2 UIMAD UR14, UR11, UR4, URZ ;  /* 0x000000040b0ea2a4 */ /* 0x000fe4000f8e023f */
[----:B------:R-:W-:Y:S02]  /*0aa0*/  @!UP0 UMOV UR10, UR16 ;  /* 0x00000010000a8c82 */ /* 0x000fe40008000000 */
[----:B------:R-:W-:Y:S01]  /*0ab0*/  @!UP0 UIADD3 UR9, UR17, UR13, URZ ;  /* 0x0000000d11098290 */ /* 0x000fe2000fffe03f */
[C---:B------:R-:W-:Y:S01]  /*0ac0*/  IADD3 R2, P0, R0.reuse, UR10, RZ ;  /* 0x0000000a00027c10 */ /* 0x040fe2000ff1e0ff */
[----:B------:R-:W-:Y:S02]  /*0ad0*/  @UP3 UIMAD UR12, UR15, UR7, URZ ;  /* 0x000000070f0c32a4 */ /* 0x000fe4000f8e023f */
[----:B------:R-:W-:Y:S02]  /*0ae0*/  UIMAD UR14, UR15, UR14, URZ ;  /* 0x0000000e0f0e72a4 */ /* 0x000fe4000f8e023f */
[----:B------:R-:W-:Y:S01]  /*0af0*/  @UP3 USEL UR12, UR12, UR18, !UP0 ;  /* 0x000000120c0c3287 */ /* 0x000fe2000c000000 */
[----:B------:R-:W-:Y:S01]  /*0b00*/  LEA.HI.X.SX32 R3, R0, UR9, 0x1, P0 ;  /* 0x0000000900037c11 */ /* 0x000fe200080f0eff */
[----:B------:R-:W-:Y:S01]  /*0b10*/  USEL UR14, UR14, URZ, !UP3 ;  /* 0x0000003f0e0e7287 */ /* 0x000fe2000d800000 */
[----:B------:R-:W-:Y:S01]  /*0b20*/  ISETP.GE.OR P0, PT, R4, UR21, P1 ;  /* 0x0000001504007c0c */ /* 0x000fe20008f06670 */
[----:B------:R-:W-:-:S02]  /*0b30*/  @UP2 ULDC UR22, c[0x0][0x210] ;  /* 0x0000840000162ab9 */ /* 0x000fc40000000800 */
[----:B------:R-:W-:Y:S01]  /*0b40*/  @!UP2 UMOV UR22, 0x1 ;  /* 0x000000010016a882 */ /* 0x000fe20000000000 */
[----:B-1----:R-:W-:Y:S01]  /*0b50*/  IMAD.WIDE.U32 R8, R8, c[0x0][0x1f0], R2 ;  /* 0x00007c0008087a25 */ /* 0x002fe200078e0002 */
[----:B------:R-:W-:Y:S02]  /*0b60*/  UIMAD UR14, UR8, UR11, UR14 ;  /* 0x0000000b080e72a4 */ /* 0x000fe4000f8e020e */
[----:B------:R-:W-:Y:S01]  /*0b70*/  UIMAD UR20, UR20, UR22, URZ ;  /* 0x00000016141472a4 */ /* 0x000fe2000f8e023f */
        /* <DEDUP_REMOVED lines=20> */
.L_x_1948:
[----:B------:R-:W-:Y:S05]  /*0cc0*/  BSYNC B0 ;  /* 0x0000000000007941 */ /* 0x000fea0003800000 */
.L_x_1947:
        /* <DEDUP_REMOVED lines=16> */
.L_x_1950:
[----:B------:R-:W-:Y:S05]  /*0dd0*/  BSYNC B0 ;  /* 0x0000000000007941 */ /* 0x000fea0003800000 */
.L_x_1949:
        /* <DEDUP_REMOVED lines=17> */
.L_x_1952:
[----:B------:R-:W-:Y:S05]  /*0ef0*/  BSYNC B0 ;  /* 0x0000000000007941 */ /* 0x000fea0003800000 */
.L_x_1951:
        /* <DEDUP_REMOVED lines=16> */
.L_x_1954:
[----:B------:R-:W-:Y:S05]  /*1000*/  BSYNC B0 ;  /* 0x0000000000007941 */ /* 0x000fea0003800000 */
.L_x_1953:
        /* <DEDUP_REMOVED lines=17> */
.L_x_1956:
[----:B------:R-:W-:Y:S05]  /*1120*/  BSYNC B0 ;  /* 0x0000000000007941 */ /* 0x000fea0003800000 */
.L_x_1955:
        /* <DEDUP_REMOVED lines=17> */
.L_x_1958:
[----:B------:R-:W-:Y:S05]  /*1240*/  BSYNC B0 ;  /* 0x0000000000007941 */ /* 0x000fea0003800000 */
.L_x_1957:
        /* <DEDUP_REMOVED lines=16> */
.L_x_1960:
[----:B------:R-:W-:Y:S05]  /*1350*/  BSYNC B0 ;  /* 0x0000000000007941 */ /* 0x000fea0003800000 */
.L_x_1959:
        /* <DEDUP_REMOVED lines=15> */
.L_x_1962:
[----:B------:R-:W-:Y:S05]  /*1450*/  BSYNC B0 ;  /* 0x0000000000007941 */ /* 0x000fea0003800000 */
.L_x_1961:
        /* <DEDUP_REMOVED lines=69> */
.L_x_1946:
        /* <DEDUP_REMOVED lines=14> */
[----:B------:R-:W-:Y:S02]  /*1990*/  @UP1 UIMAD UR16, UR16, UR5, UR27 ;  /* 0x00000005101012a4 */ /* 0x000fe4000f8e021b */
[----:B------:R-:W-:Y:S02]  /*19a0*/  ULDC UR6, c[0x0][0x1c0] ;  /* 0x0000700000067ab9 */ /* 0x000fe40000000800 */
[----:B------:R-:W-:Y:S02]  /*19b0*/  UIMAD UR6, UR15, UR6, UR8 ;  /* 0x000000060f0672a4 */ /* 0x000fe4000f8e0208 */
[----:B------:R-:W-:-:S02]  /*19c0*/  ULDC UR5, c[0x0][0x224] ;  /* 0x0000890000057ab9 */ /* 0x000fc40000000800 */
[----:B------:R-:W-:Y:S02]  /*19d0*/  UIMAD UR5, UR6, UR5, UR20 ;  /* 0x00000005060572a4 */ /* 0x000fe4000f8e0214 */
[----:B------:R-:W-:Y:S02]  /*19e0*/  USHF.L.U32 UR6, UR6, 0x5, URZ ;  /* 0x0000000506067899 */ /* 0x000fe4000800063f */
[----:B------:R-:W-:Y:S02]  /*19f0*/  @!UP0 UIMAD UR4, UR15, UR7, UR11 ;  /* 0x000000070f0482a4 */ /* 0x000fe4000f8e020b */
[----:B------:R-:W-:Y:S02]  /*1a00*/  USHF.R.S32.HI UR7, URZ, 0x1f, UR8 ;  /* 0x0000001f3f077899 */ /* 0x000fe40008011408 */
[----:B------:R-:W-:Y:S01]  /*1a10*/  IADD3 R170, P1, P0, R7, UR6, R65 ;  /* 0x0000000607aa7c10 */ /* 0x000fe2000f83e041 */
[----:B------:R-:W-:Y:S02]  /*1a20*/  ULDC UR11, c[0x0][0x228] ;  /* 0x00008a00000b7ab9 */ /* 0x000fe40000000800 */
[----:B------:R-:W-:-:S02]  /*1a30*/  UIMAD UR11, UR5, UR11, URZ ;  /* 0x0000000b050b72a4 */ /* 0x000fc4000f8e023f */
[----:B------:R1:W-:Y:S01]  /*1a40*/  STL [R1+0xf0], R170 ;  /* 0x0000f0aa01007387 */ /* 0x0003e20000100800 */
[----:B------:R-:W-:Y:S02]  /*1a50*/  USHF.R.S32.HI UR5, URZ, 0x1f, UR6 ;  /* 0x0000001f3f057899 */ /* 0x000fe40008011406 */
[----:B------:R-:W-:Y:S02]  /*1a60*/  @!UP0 UIADD3 UR13, UR29, UR4, URZ ;  /* 0x000000041d0d8290 */ /* 0x000fe4000fffe03f */
[----:B------:R-:W-:Y:S02]  /*1a70*/  @!UP0 UMOV UR24, UR28 ;  /* 0x0000001c00188c82 */ /* 0x000fe40008000000 */
[----:B------:R-:W-:Y:S01]  /*1a80*/  IADD3.X R151, R8, UR5, R0, P1, P0 ;  /* 0x0000000508977c10 */ /* 0x000fe20008fe0400 */
        /* <DEDUP_REMOVED lines=10> */
[----:B------:R-:W-:Y:S02]  /*1b30*/  UIMAD.WIDE.U32 UR26, UR15, UR4, UR26 ;  /* 0x000000040f1a72a5 */ /* 0x000fe4000f8e001a */
[----:B------:R-:W-:-:S04]  /*1b40*/  UIMAD UR5, UR15, UR5, UR6 ;  /* 0x000000050f0572a4 */ /* 0x000fc8000f8e0206 */
[----:B------:R-:W-:Y:S02]  /*1b50*/  UIADD3 UR16, UR27, UR5, URZ ;  /* 0x000000051b107290 */ /* 0x000fe4000fffe03f */
.L_x_1963:
        /* <DEDUP_REMOVED lines=44> */
.L_x_1964:
[CC--:B------:R-:W-:Y:S01]  /*1e20*/  LEA.HI R0, R5.reuse, R23.reuse, RZ, 0x3 ;  /* 0x0000001705007211 */ /* 0x0c0fe200078f18ff */
[----:B------:R-:W2:Y:S01]  /*1e30*/  S2R R10, SR_CTAID.Z ;  /* 0x00000000000a7919 */ /* 0x000ea20000002700 */
[CC--:B------:R-:W-:Y:S01]  /*1e40*/  LEA.HI R3, R5.reuse, R23.reuse, RZ, 0x6 ;  /* 0x0000001705037211 */ /* 0x0c0fe200078f30ff */
        /* <DEDUP_REMOVED lines=9> */
[----:B------:R-:W-:Y:S01]  /*1ee0*/  UIMAD UR5, UR8, UR5, UR4 ;  /* 0x00000005080572a4 */ /* 0x000fe2000f8e0204 */
[--C-:B------:R-:W-:Y:S01]  /*1ef0*/  SHF.R.S32.HI R13, RZ, 0x1f, R12.reuse ;  /* 0x0000001fff0d7819 */ /* 0x100fe2000001140c */
[----:B------:R-:W-:Y:S01]  /*1f00*/  IMAD.U32 R6, RZ, RZ, UR19 ;  /* 0x00000013ff067e24 */ /* 0x000fe2000f8e00ff */
[----:B------:R-:W-:Y:S01]  /*1f10*/  LOP3.LUT R0, R2, 0x1c0, RZ, 0xc0, !PT ;  /* 0x000001c002007812 */ /* 0x000fe200078ec0ff */
[----:B------:R-:W-:Y:S01]  /*1f20*/  IMAD.SHL.U32 R154, R24, 0x8, RZ ;  /* 0x00000008189a7824 */ /* 0x000fe200078e00ff */
[----:B------:R-:W-:Y:S01]  /*1f30*/  BSSY B0, `(.L_x_1965) ;  /* 0x000002b000007945 */ /* 0x000fe20003800000 */
[----:B------:R-:W-:Y:S01]  /*1f40*/  IMAD.WIDE R6, R6, 0x80, R12 ;  /* 0x0000008006067825 */ /* 0x000fe200078e020c */
[----:B------:R-:W-:-:S02]  /*1f50*/  SHF.R.U32.HI R2, RZ, 0x3, R0 ;  /* 0x00000003ff027819 */ /* 0x000fc40000011600 */
[--C-:B------:R-:W-:Y:S02]  /*1f60*/  LOP3.LUT R0, R0, 0x38, R154.reuse, 0xf8, !PT ;  /* 0x0000003800007812 */ /* 0x100fe400078ef89a */
[----:B------:R-:W-:Y:S02]  /*1f70*/  SHF.R.S32.HI R155, RZ, 0x1f, R154 ;  /* 0x0000001fff9b7819 */ /* 0x000fe4000001149a */
[----:B------:R-:W-:Y:S01]  /*1f80*/  LOP3.LUT R0, R0, R2, RZ, 0x3c, !PT ;  /* 0x0000000200007212 */ /* 0x000fe200078e3cff */
[----:B------:R-:W-:Y:S01]  /*1f90*/  IMAD.SHL.U32 R2, R3, 0x8, RZ ;  /* 0x0000000803027824 */ /* 0x000fe200078e00ff */
[----:B------:R-:W-:Y:S01]  /*1fa0*/  LOP3.LUT R3, R21, 0xfffffff0, RZ, 0xc0, !PT ;  /* 0xfffffff015037812 */ /* 0x000fe200078ec0ff */
[----:B------:R3:W-:Y:S01]  /*1fb0*/  STL.64 [R1+0x148], R154 ;  /* 0x0001489a01007387 */ /* 0x0007e20000100a00 */
[----:B------:R-:W-:Y:S02]  /*1fc0*/  SHF.R.S32.HI R19, RZ, 0x1f, R14 ;  /* 0x0000001fff137819 */ /* 0x000fe4000001140e */
[----:B------:R-:W-:Y:S01]  /*1fd0*/  LOP3.LUT R195, R0, 0xfffffe00, R2, 0xf8, !PT ;  /* 0xfffffe0000c37812 */ /* 0x000fe200078ef802 */
[----:B------:R-:W-:Y:S01]  /*1fe0*/  IMAD.IADD R15, R23, 0x1, -R3 ;  /* 0x00000001170f7824 */ /* 0x000fe200078e0a03 */
[----:B------:R-:W-:-:S02]  /*1ff0*/  IADD3 R2, P0, R154, UR24, RZ ;  /* 0x000000189a027c10 */ /* 0x000fc4000ff1e0ff */
[----:B------:R-:W-:Y:S01]  /*2000*/  SHF.R.S32.HI R0, RZ, 0x1f, R4 ;  /* 0x0000001fff007819 */ /* 0x000fe20000011404 */
[----:B------:R-:W-:Y:S01]  /*2010*/  IMAD.SHL.U32 R195, R195, 0x2, RZ ;  /* 0x00000002c3c37824 */ /* 0x000fe200078e00ff */
[----:B------:R-:W-:Y:S02]  /*2020*/  IADD3.X R3, R155, UR13, RZ, P0, !PT ;  /* 0x0000000d9b037c10 */ /* 0x000fe400087fe4ff */
[----:B------:R-:W-:Y:S02]  /*2030*/  ISETP.GE.AND P0, PT, R12, UR6, PT ;  /* 0x000000060c007c0c */ /* 0x000fe4000bf06270 */
[----:B------:R-:W-:Y:S01]  /*2040*/  SHF.R.S32.HI R4, RZ, 0x1f, R65 ;  /* 0x0000001fff047819 */ /* 0x000fe20000011441 */
[----:B--2---:R-:W-:Y:S01]  /*2050*/  IMAD.WIDE.U32 R10, R10, c[0x0][0x1a8], R2 ;  /* 0x00006a000a0a7a25 */ /* 0x004fe200078e0002 */
[----:B------:R-:W-:Y:S02]  /*2060*/  LEA.HI R0, R0, R20, RZ, 0x2 ;  /* 0x0000001400007211 */ /* 0x000fe400078f10ff */
[----:B------:R-:W-:-:S02]  /*2070*/  LEA.HI R148, R4, R65, RZ, 0x2 ;  /* 0x0000004104947211 */ /* 0x000fc400078f10ff */
[----:B------:R-:W-:Y:S02]  /*2080*/  LOP3.LUT R0, R0, 0xffffffc, RZ, 0xc0, !PT ;  /* 0x0ffffffc00007812 */ /* 0x000fe400078ec0ff */
[----:B------:R-:W-:Y:S02]  /*2090*/  SHF.R.S32.HI R64, RZ, 0x2, R148 ;  /* 0x00000002ff407819 */ /* 0x000fe40000011494 */
[----:B------:R-:W-:Y:S01]  /*20a0*/  SHF.R.S32.HI R4, RZ, 0x1f, R15 ;  /* 0x0000001fff047819 */ /* 0x000fe2000001140f */
[----:B------:R-:W-:Y:S01]  /*20b0*/  IMAD.IADD R0, R20, 0x1, -R0 ;  /* 0x0000000114007824 */ /* 0x000fe200078e0a00 */
[----:B------:R-:W-:Y:S02]  /*20c0*/  IADD3 R9, R11, UR5, RZ ;  /* 0x000000050b097c10 */ /* 0x000fe4000fffe0ff */
[----:B------:R-:W-:Y:S01]  /*20d0*/  LEA.HI R22, R4, R15, RZ, 0x3 ;  /* 0x0000000f04167211 */ /* 0x000fe200078f18ff */
[----:B------:R-:W-:Y:S01]  /*20e0*/  IMAD R149, R0, 0x10, R64 ;  /* 0x0000001000957824 */ /* 0x000fe200078e0240 */
[----:B------:R-:W-:Y:S05]  /*20f0*/  @P0 BRA `(.L_x_1966) ;  /* 0x000000e000000947 */ /* 0x000fea0003800000 */
[----:B---3--:R-:W-:-:S13]  /*2100*/  ISETP.GE.AND P0, PT, R154, c[0x0][0x220], PT ;  /* 0x000088009a007a0c */ /* 0x008fda0003f06270 */
        /* <DEDUP_REMOVED lines=13> */
.L_x_1966:
[----:B---3--:R-:W-:Y:S05]  /*21e0*/  BSYNC B0 ;  /* 0x0000000000007941 */ /* 0x008fea0003800000 */
.L_x_1965:
        /* <DEDUP_REMOVED lines=10> */
[----:B------:R-:W-:Y:S02]  /*2290*/  IMAD R4, R2, c[0x0][0x190], RZ ;  /* 0x0000640002047a24 */ /* 0x000fe400078e02ff */
        /* <DEDUP_REMOVED lines=10> */
.L_x_1968:
[----:B------:R-:W-:Y:S05]  /*2340*/  BSYNC B0 ;  /* 0x0000000000007941 */ /* 0x000fea0003800000 */
.L_x_1967:
        /* <DEDUP_REMOVED lines=21> */
.L_x_1970:
[----:B------:R-:W-:Y:S05]  /*24a0*/  BSYNC B0 ;  /* 0x0000000000007941 */ /* 0x000fea0003800000 */
.L_x_1969:
        /* <DEDUP_REMOVED lines=21> */
.L_x_1972:
[----:B------:R-:W-:Y:S05]  /*2600*/  BSYNC B0 ;  /* 0x0000000000007941 */ /* 0x000fea0003800000 */
.L_x_1971:
        /* <DEDUP_REMOVED lines=21> */
.L_x_1974:
[----:B------:R-:W-:Y:S05]  /*2760*/  BSYNC B0 ;  /* 0x0000000000007941 */ /* 0x000fea0003800000 */
.L_x_1973:
        /* <DEDUP_REMOVED lines=21> */
.L_x_1976:
[----:B------:R-:W-:Y:S05]  /*28c0*/  BSYNC B0 ;  /* 0x0000000000007941 */ /* 0x000fea0003800000 */
.L_x_1975:
        /* <DEDUP_REMOVED lines=21> */
.L_x_1978:
[----:B------:R-:W-:Y:S05]  /*2a20*/  BSYNC B0 ;  /* 0x0000000000007941 */ /* 0x000fea0003800000 */
.L_x_1977:
        /* <DEDUP_REMOVED lines=25> */
.L_x_1980:
[----:B------:R-:W-:Y:S05]  /*2bc0*/  BSYNC B0 ;  /* 0x0000000000007941 */ /* 0x000fea0003800000 */
.L_x_1979:
[C---:B------:R-:W-:Y:S01]  /*2bd0*/  IMAD R0, R13.reuse, c[0x0][0x198], RZ ;  /* 0x000066000d007a24 */ /* 0x040fe200078e02ff */
[----:B------:R-:W-:Y:S01]  /*2be0*/  UIADD3 UR38, UR10, -0x1, URZ ;  /* 0xffffffff0a267890 */ /* 0x000fe2000fffe03f */
[----:B----4-:R-:W-:Y:S01]  /*2bf0*/  IMAD.WIDE.U32 R4, R12, c[0x0][0x198], R154 ;  /* 0x000066000c047a25 */ /* 0x010fe200078e009a */
[----:B------:R-:W-:Y:S01]  /*2c00*/  LOP3.LUT R7, R22, 0xfffffff8, RZ, 0xc0, !PT ;  /* 0xfffffff816077812 */ /* 0x000fe200078ec0ff */
[----:B------:R-:W-:Y:S01]  /*2c10*/  BSSY B0, `(.L_x_1981) ;  /* 0x000002e000007945 */ /* 0x000fe20003800000 */
[----:B------:R-:W-:Y:S01]  /*2c20*/  UIMAD UR13, UR38, -0x40, UR12 ;  /* 0xffffffc0260d78a4 */ /* 0x000fe2000f8e020c */
[----:B------:R-:W-:Y:S01]  /*2c30*/  IMAD R0, R12, c[0x0][0x19c], R0 ;  /* 0x000067000c007a24 */ /* 0x000fe200078e0200 */
[----:B------:R-:W-:Y:S01]  /*2c40*/  IADD3 R4, P0, R4, UR26, RZ ;  /* 0x0000001a04047c10 */ /* 0x000fe2000ff1e0ff */
[----:B------:R-:W-:Y:S01]  /*2c50*/  IMAD R6, R13, c[0x0][0x1a0], RZ ;  /* 0x000068000d067a24 */ /* 0x000fe200078e02ff */
[----:B------:R-:W-:Y:S01]  /*2c60*/  IADD3 R15, R15, -R7, RZ ;  /* 0x800000070f0f7210 */ /* 0x000fe20007ffe0ff */
[----:B------:R-:W-:Y:S01]  /*2c70*/  IMAD.WIDE.U32 R2, R12, c[0x0][0x1a0], R154 ;  /* 0x000068000c027a25 */ /* 0x000fe200078e009a */
[----:B------:R-:W-:Y:S01]  /*2c80*/  IADD3.X R5, R5, UR16, R0, P0, !PT ;  /* 0x0000001005057c10 */ /* 0x000fe200087fe400 */
[----:B------:R-:W-:-:S02]  /*2c90*/  USHF.R.S32.HI UR27, URZ, 0x1f, UR38 ;  /* 0x0000001f3f1b7899 */ /* 0x000fc40008011426 */
[----:B------:R-:W-:Y:S01]  /*2ca0*/  IMAD R0, R12, c[0x0][0x1a4], R6 ;  /* 0x000069000c007a24 */ /* 0x000fe200078e0206 */
[----:B------:R-:W-:Y:S01]  /*2cb0*/  IADD3 R2, P0, R2, UR28, RZ ;  /* 0x0000001c02027c10 */ /* 0x000fe2000ff1e0ff */
[C---:B------:R-:W-:Y:S01]  /*2cc0*/  IMAD R6, R19.reuse, c[0x0][0x1b0], RZ ;  /* 0x00006c0013067a24 */ /* 0x040fe200078e02ff */
[----:B------:R-:W-:Y:S01]  /*2cd0*/  UIMAD UR5, UR23, UR38, URZ ;  /* 0x00000026170572a4 */ /* 0x000fe2000f8e023f */
[----:B------:R-:W-:Y:S01]  /*2ce0*/  IMAD R8, R19, c[0x0][0x1b8], RZ ;  /* 0x00006e0013087a24 */ /* 0x000fe200078e02ff */
[----:B------:R-:W-:Y:S01]  /*2cf0*/  IADD3.X R3, R3, UR17, R0, P0, !PT ;  /* 0x0000001103037c10 */ /* 0x000fe200087fe400 */
[C---:B------:R-:W-:Y:S01]  /*2d00*/  IMAD R0, R14.reuse, c[0x0][0x1b4], R6 ;  /* 0x00006d000e007a24 */ /* 0x040fe200078e0206 */
[----:B------:R-:W-:Y:S01]  /*2d10*/  R2P PR, R15, 0x6 ;  /* 0x000000060f007804 */ /* 0x000fe20000000000 */
[----:B------:R-:W-:Y:S01]  /*2d20*/  IMAD.WIDE.U32 R10, R14, c[0x0][0x1b0], R4 ;  /* 0x00006c000e0a7a25 */ /* 0x000fe200078e0004 */
[----:B------:R-:W-:Y:S01]  /*2d30*/  ISETP.GE.AND P0, PT, R12, UR13, PT ;  /* 0x0000000d0c007c0c */ /* 0x000fe2000bf06270 */
[----:B------:R-:W-:-:S02]  /*2d40*/  UIMAD UR5, UR27, UR24, UR5 ;  /* 0x000000181b0572a4 */ /* 0x000fc4000f8e0205 */
[C---:B------:R-:W-:Y:S01]  /*2d50*/  IMAD R8, R14.reuse, c[0x0][0x1bc], R8 ;  /* 0x00006f000e087a24 */ /* 0x040fe200078e0208 */
[----:B------:R-:W-:Y:S01]  /*2d60*/  IADD3 R153, R11, R0, RZ ;  /* 0x000000000b997210 */ /* 0x000fe20007ffe0ff */
[----:B------:R-:W-:Y:S01]  /*2d70*/  IMAD.WIDE.U32 R26, R14, c[0x0][0x1b8], R2 ;  /* 0x00006e000e1a7a25 */ /* 0x000fe200078e0002 */
[----:B------:R-:W-:Y:S01]  /*2d80*/  MOV R152, R10 ;  /* 0x0000000a00987202 */ /* 0x000fe20000000f00 */
[----:B------:R4:W-:Y:S01]  /*2d90*/  STL.64 [R1+0x158], R10 ;  /* 0x0001580a01007387 */ /* 0x0009e20000100a00 */
[----:B------:R-:W-:Y:S01]  /*2da0*/  MOV R3, 0x10 ;  /* 0x0000001000037802 */ /* 0x000fe20000000f00 */
[----:B------:R-:W-:Y:S01]  /*2db0*/  IMAD.U32 R150, RZ, RZ, UR24 ;  /* 0x00000018ff967e24 */ /* 0x000fe2000f8e00ff */
[----:B------:R-:W-:Y:S01]  /*2dc0*/  IADD3 R29, R27, R8, RZ ;  /* 0x000000081b1d7210 */ /* 0x000fe20007ffe0ff */
[----:B------:R4:W-:Y:S01]  /*2dd0*/  STL.64 [R1+0xf8], R26 ;  /* 0x0000f81a01007387 */ /* 0x0009e20000100a00 */
[----:B------:R-:W-:Y:S01]  /*2de0*/  IMAD.MOV.U32 R25, RZ, RZ, 0x20 ;  /* 0x00000020ff197424 */ /* 0x000fe200078e00ff */
[----:B------:R-:W-:Y:S01]  /*2df0*/  SEL R3, R3, 0xfffffff0, !P1 ;  /* 0xfffffff003037807 */ /* 0x000fe20004800000 */
[----:B------:R-:W-:Y:S01]  /*2e00*/  IMAD.WIDE.U32 R6, R150, UR38, R152 ;  /* 0x0000002696067c25 */ /* 0x000fe2000f8e0098 */
[----:B------:R4:W-:Y:S02]  /*2e10*/  STL.64 [R1+0x150], R152 ;  /* 0x0001509801007387 */ /* 0x0009e40000100a00 */
[----:B------:R-:W-:-:S02]  /*2e20*/  SEL R4, R25, 0xffffffe0, !P2 ;  /* 0xffffffe019047807 */ /* 0x000fc40005000000 */
[----:B------:R4:W-:Y:S01]  /*2e30*/  STL [R1+0xd4], R29 ;  /* 0x0000d41d01007387 */ /* 0x0009e20000100800 */
[----:B------:R-:W-:Y:S01]  /*2e40*/  IADD3 R9, R7, UR5, RZ ;  /* 0x0000000507097c10 */ /* 0x000fe2000fffe0ff */
        /* <DEDUP_REMOVED lines=10> */
.L_x_1982:
[----:B------:R-:W-:Y:S05]  /*2ef0*/  BSYNC B0 ;  /* 0x0000000000007941 */ /* 0x000fea0003800000 */
.L_x_1981:
        /* <DEDUP_REMOVED lines=11> */
[----:B----4-:R-:W-:-:S04]  /*2fb0*/  LEA R10, P0, R0, c[0x0][0x168], 0x1 ;  /* 0x00005a00000a7a11 */ /* 0x010fc800078008ff */
[----:B------:R-:W-:-:S05]  /*2fc0*/  LEA.HI.X R11, R0, c[0x0][0x16c], R2, 0x1, P0 ;  /* 0x00005b00000b7a11 */ /* 0x000fca00000f0c02 */
[----:B------:R-:W-:Y:S01]  /*2fd0*/  @!PT LDS RZ, [RZ] ;  /* 0x00000000fffff984 */ /* 0x000fe20000000800 */
[----:B------:R-:W-:Y:S01]  /*2fe0*/  @!PT LDS RZ, [RZ] ;  /* 0x00000000fffff984 */ /* 0x000fe20000000800 */
[----:B------:R-:W-:Y:S01]  /*2ff0*/  @!PT LDS RZ, [RZ] ;  /* 0x00000000fffff984 */ /* 0x000fe20000000800 */
[----:B------:R4:W-:Y:S04]  /*3000*/  LDGSTS.E.BYPASS.LTC128B.128 [R195+0x4800], [R10.64] ;  /* 0x048000000ac37fae */ /* 0x0009e8000b901d62 */
.L_x_1984:
[----:B------:R-:W-:Y:S05]  /*3010*/  BSYNC B0 ;  /* 0x0000000000007941 */ /* 0x000fea0003800000 */
.L_x_1983:
[----:B------:R-:W-:Y:S01]  /*3020*/  ISETP.GE.AND P0, PT, R17, UR13, PT ;  /* 0x0000000d11007c0c */ /* 0x000fe2000bf06270 */
[----:B------:R-:W-:-:S12]  /*3030*/  BSSY B0, `(.L_x_1985) ;  /* 0x000000f000007945 */ /* 0x000fd80003800000 */
        /* <DEDUP_REMOVED lines=14> */
.L_x_1986:
[----:B------:R-:W-:Y:S05]  /*3120*/  BSYNC B0 ;  /* 0x0000000000007941 */ /* 0x000fea0003800000 */
.L_x_1985:
        /* <DEDUP_REMOVED lines=18> */
.L_x_1988:
[----:B------:R-:W-:Y:S05]  /*3250*/  BSYNC B0 ;  /* 0x0000000000007941 */ /* 0x000fea0003800000 */
.L_x_1987:
[----:B------:R-:W-:Y:S01]  /*3260*/  ULDC.64 UR4, c[0x0][0x318] ;  /* 0x0000c60000047ab9 */ /* 0x000fe20000000a00 */
[----:B------:R-:W0:Y:S01]  /*3270*/  LDGDEPBAR ;  /* 0x00000000000079af */ /* 0x000e220000000000 */
[----:B------:R-:W-:Y:S01]  /*3280*/  UISETP.NE.U32.AND UP1, UPT, URZ, UR4, UPT ;  /* 0x000000043f00728c */ /* 0x000fe2000bf25070 */
[----:B----4-:R-:W-:Y:S02]  /*3290*/  IMAD.MOV.U32 R10, RZ, RZ, R28 ;  /* 0x000000ffff0a7224 */ /* 0x010fe400078e001c */
        /* <DEDUP_REMOVED lines=16> */
[----:B-1----:R-:W-:-:S05]  /*33a0*/  MOV R6, UR16 ;  /* 0x0000001000067c02 */ /* 0x002fca0008000f00 */
[----:B------:R-:W-:Y:S01]  /*33b0*/  IMAD.U32 R7, RZ, RZ, UR17 ;  /* 0x00000011ff077e24 */ /* 0x000fe2000f8e00ff */
[----:B------:R-:W1:Y:S01]  /*33c0*/  @P0 MUFU.RCP R2, c[0x0][0x238] ;  /* 0x00008e0000020b08 */ /* 0x000e620000001000 */
[----:B------:R-:W-:Y:S01]  /*33d0*/  ISETP.GE.AND P1, PT, R12, UR13, PT ;  /* 0x0000000d0c007c0c */ /* 0x000fe2000bf26270 */
[----:B------:R-:W-:Y:S01]  /*33e0*/  IMAD.MOV.U32 R10, RZ, RZ, R26 ;  /* 0x000000ffff0a7224 */ /* 0x000fe200078e001a */
[----:B------:R-:W-:Y:S01]  /*33f0*/  ULDC.64 UR16, c[0x0][0x1a0] ;  /* 0x0000680000107ab9 */ /* 0x000fe20000000a00 */
[----:B------:R4:W1:Y:S01]  /*3400*/  @P0 LDG.E R0, [R6.64] ;  /* 0x0000002206000981 */ /* 0x000862000c1e1900 */
[----:B------:R-:W-:Y:S01]  /*3410*/  USHF.L.U64.HI UR14, UR16, UR14, UR17 ;  /* 0x0000000e100e7299 */ /* 0x000fe20008010211 */
[----:B------:R-:W-:Y:S01]  /*3420*/  SHF.L.U32 R23, R23, 0x1, RZ ;  /* 0x0000000117177819 */ /* 0x000fe200000006ff */
[----:B------:R-:W-:Y:S01]  /*3430*/  USHF.L.U32 UR15, UR16, 0x6, URZ ;  /* 0x00000006100f7899 */ /* 0x000fe2000800063f */
[----:B------:R-:W-:Y:S01]  /*3440*/  BAR.SYNC.DEFER_BLOCKING 0x0 ;  /* 0x0000000000007b1d */ /* 0x000fe20000010000 */
[----:B------:R-:W-:Y:S01]  /*3450*/  UIMAD UR5, UR14, UR38, URZ ;  /* 0x000000260e0572a4 */ /* 0x000fe2000f8e023f */
[----:B------:R-:W-:Y:S01]  /*3460*/  LOP3.LUT R164, R23, 0x6, RZ, 0xc0, !PT ;  /* 0x0000000617a47812 */ /* 0x000fe200078ec0ff */
[----:B------:R-:W-:-:S02]  /*3470*/  UIADD3 UR8, UR36, -0x4ab325aa, URZ ;  /* 0xb54cda5624087890 */ /* 0x000fc4000fffe03f */
[----:B------:R-:W-:Y:S01]  /*3480*/  UIMAD UR5, UR27, UR15, UR5 ;  /* 0x0000000f1b0572a4 */ /* 0x000fe2000f8e0205 */
[----:B------:R2:W-:Y:S01]  /*3490*/  STL.64 [R1+0xd0], R10 ;  /* 0x0000d00a01007387 */ /* 0x0005e20000100a00 */
[----:B------:R-:W-:Y:S01]  /*34a0*/  UIADD3 UR7, UR37, 0x646e171e, URZ ;  /* 0x646e171e25077890 */ /* 0x000fe2000fffe03f */
[----:B------:R-:W-:Y:S01]  /*34b0*/  BSSY B0, `(.L_x_1989) ;  /* 0x0000018000007945 */ /* 0x000fe20003800000 */
[----:B----4-:R-:W-:Y:S01]  /*34c0*/  IMAD.U32 R6, RZ, RZ, UR38 ;  /* 0x00000026ff067e24 */ /* 0x010fe2000f8e00ff */
[----:B------:R2:W-:Y:S03]  /*34d0*/  @P1 STS.128 [R195+0x6000], RZ ;  /* 0x006000ffc3001388 */ /* 0x0005e60000000c00 */
[----:B------:R-:W-:-:S05]  /*34e0*/  IMAD.WIDE.U32 R6, R6, UR15, R10 ;  /* 0x0000000f06067c25 */ /* 0x000fca000f8e000a */
[----:B------:R-:W-:Y:S01]  /*34f0*/  IADD3 R9, R7, UR5, RZ ;  /* 0x0000000507097c10 */ /* 0x000fe2000fffe0ff */
[----:B-1----:R-:W-:Y:S01]  /*3500*/  @P0 FMUL.FTZ R0, R0, R2 ;  /* 0x0000000200000220 */ /* 0x002fe20000410000 */
[----:B------:R-:W-:Y:S01]  /*3510*/  LEA R2, R20, UR20, 0x4 ;  /* 0x0000001414027c11 */ /* 0x000fe2000f8e20ff */
[----:B------:R-:W-:Y:S02]  /*3520*/  UMOV UR20, URZ ;  /* 0x0000003f00147c82 */ /* 0x000fe40008000000 */
[----:B------:R1:W4:Y:S01]  /*3530*/  @P0 R2UR UR4, R0 ;  /* 0x00000000000403c2 */ /* 0x00032200000e0000 */
[----:B------:R-:W-:Y:S02]  /*3540*/  IADD3 R64, R64, R2, RZ ;  /* 0x0000000240407210 */ /* 0x000fe40007ffe0ff */
[----:B-1----:R-:W-:Y:S01]  /*3550*/  MOV R0, UR19 ;  /* 0x0000001300007c02 */ /* 0x002fe20008000f00 */
[----:B----4-:R-:W-:-:S04]  /*3560*/  @UP1 UMOV UR20, UR4 ;  /* 0x0000000400141c82 */ /* 0x010fc80008000000 */
[----:B------:R-:W-:-:S05]  /*3570*/  IMAD R165, R0, 0x8, R20 ;  /* 0x0000000800a57824 */ /* 0x000fca00078e0214 */
[----:B------:R2:W-:Y:S01]  /*3580*/  STL [R1+0xa4], R165 ;  /* 0x0000a4a501007387 */ /* 0x0005e20000100800 */
        /* <DEDUP_REMOVED lines=10> */
.L_x_1990:
[----:B------:R-:W-:Y:S05]  /*3630*/  BSYNC B0 ;  /* 0x0000000000007941 */ /* 0x000fea0003800000 */
.L_x_1989:
        /* <DEDUP_REMOVED lines=12> */
[----:B--2---:R-:W-:-:S04]  /*3700*/  LEA R10, P0, R0, c[0x0][0x170], 0x1 ;  /* 0x00005c00000a7a11 */ /* 0x004fc800078008ff */
[----:B------:R-:W-:-:S05]  /*3710*/  LEA.HI.X R11, R0, c[0x0][0x174], R2, 0x1, P0 ;  /* 0x00005d00000b7a11 */ /* 0x000fca00000f0c02 */
[----:B------:R-:W-:Y:S01]  /*3720*/  @!PT LDS RZ, [RZ] ;  /* 0x00000000fffff984 */ /* 0x000fe20000000800 */
[----:B------:R-:W-:Y:S01]  /*3730*/  @!PT LDS RZ, [RZ] ;  /* 0x00000000fffff984 */ /* 0x000fe20000000800 */
[----:B------:R-:W-:Y:S01]  /*3740*/  @!PT LDS RZ, [RZ] ;  /* 0x00000000fffff984 */ /* 0x000fe20000000800 */
[----:B------:R2:W-:Y:S04]  /*3750*/  LDGSTS.E.BYPASS.LTC128B.128 [R195+0x6800], [R10.64] ;  /* 0x068000000ac37fae */ /* 0x0005e8000b901d62 */
.L_x_1992:
[----:B------:R-:W-:Y:S05]  /*3760*/  BSYNC B0 ;  /* 0x0000000000007941 */ /* 0x000fea0003800000 */
.L_x_1991:
        /* <DEDUP_REMOVED lines=17> */
.L_x_1994:
[----:B------:R-:W-:Y:S05]  /*3880*/  BSYNC B0 ;  /* 0x0000000000007941 */ /* 0x000fea0003800000 */
.L_x_1993:
[----:B------:R-:W-:Y:S01]  /*3890*/  ISETP.GE.AND P0, PT, R16, UR13, PT ;  /* 0x0000000d10007c0c */ /* 0x000fe2000bf06270 */
[----:B------:R-:W-:Y:S01]  /*38a0*/  UIADD3 UR4, UR12, 0x1, -UR21 ;  /* 0x000000010c047890 */ /* 0x000fe2000fffe815 */
[----:B------:R-:W-:Y:S01]  /*38b0*/  IMAD.SHL.U32 R0, R22, 0x40, RZ ;  /* 0x0000004016007824 */ /* 0x000fe200078e00ff */
[----:B------:R-:W-:Y:S01]  /*38c0*/  ULDC UR5, c[0x0][0x2e8] ;  /* 0x0000ba0000057ab9 */ /* 0x000fe20000000800 */
[----:B------:R-:W-:Y:S01]  /*38d0*/  BSSY B0, `(.L_x_1995) ;  /* 0x0000014000007945 */ /* 0x000fe20003800000 */
[----:B------:R-:W-:Y:S02]  /*38e0*/  UIADD3 UR5, UR4, UR5, URZ ;  /* 0x0000000504057290 */ /* 0x000fe4000fffe03f */
[----:B------:R-:W-:-:S06]  /*38f0*/  LOP3.LUT R67, R0, 0xfffffe00, RZ, 0xc0, !PT ;  /* 0xfffffe0000437812 */ /* 0x000fcc00078ec0ff */
        /* <DEDUP_REMOVED lines=17> */
.L_x_1996:
[----:B------:R-:W-:Y:S05]  /*3a10*/  BSYNC B0 ;  /* 0x0000000000007941 */ /* 0x000fea0003800000 */
.L_x_1995:
[----:B-1----:R-:W-:Y:S01]  /*3a20*/  SHF.R.S32.HI R7, RZ, 0x4, R21 ;  /* 0x00000004ff077819 */ /* 0x002fe20000011415 */
[C---:B------:R-:W-:Y:S01]  /*3a30*/  IMAD.SHL.U32 R5, R24.reuse, 0x40, RZ ;  /* 0x0000004018057824 */ /* 0x040fe200078e00ff */
[----:B------:R-:W-:Y:S01]  /*3a40*/  R2P PR, R24, 0x6 ;  /* 0x0000000618007804 */ /* 0x000fe20000000000 */
[----:B------:R-:W-:Y:S01]  /*3a50*/  IMAD.SHL.U32 R2, R15, 0x40, RZ ;  /* 0x000000400f027824 */ /* 0x000fe200078e00ff */
[----:B------:R-:W-:Y:S01]  /*3a60*/  LEA.HI R0, R21, R7, RZ, 0x1 ;  /* 0x0000000715007211 */ /* 0x000fe200078f08ff */
[----:B------:R-:W-:Y:S01]  /*3a70*/  IMAD.SHL.U32 R12, R12, 0x8, RZ ;  /* 0x000000080c0c7824 */ /* 0x000fe200078e00ff */
[----:B------:R-:W0:Y:S01]  /*3a80*/  LDGDEPBAR ;  /* 0x00000000000079af */ /* 0x000e220000000000 */
[----:B------:R-:W-:Y:S01]  /*3a90*/  UISETP.GT.AND UP0, UPT, UR38, UR9, UPT ;  /* 0x000000092600728c */ /* 0x000fe2000bf04270 */
[----:B------:R-:W-:Y:S01]  /*3aa0*/  LOP3.LUT R0, R0, 0xfffffffe, RZ, 0xc0, !PT ;  /* 0xfffffffe00007812 */ /* 0x000fe200078ec0ff */
[----:B------:R-:W-:Y:S01]  /*3ab0*/  UIADD3 UR4, UR12, -UR21, URZ ;  /* 0x800000150c047290 */ /* 0x000fe2000fffe03f */
[----:B------:R-:W-:-:S02]  /*3ac0*/  LOP3.LUT R2, R2, 0x1c0, RZ, 0xc0, !PT ;  /* 0x000001c002027812 */ /* 0x000fc400078ec0ff */
[----:B------:R-:W-:Y:S01]  /*3ad0*/  LOP3.LUT R183, R183, 0xfffffff7, RZ, 0xc0, !PT ;  /* 0xfffffff7b7b77812 */ /* 0x000fe200078ec0ff */
[----:B------:R-:W-:Y:S01]  /*3ae0*/  IMAD.IADD R7, R7, 0x1, -R0 ;  /* 0x0000000107077824 */ /* 0x000fe200078e0a00 */
[----:B------:R-:W-:Y:S02]  /*3af0*/  LOP3.LUT R0, R5, 0x1c0, RZ, 0xc0, !PT ;  /* 0x000001c005007812 */ /* 0x000fe400078ec0ff */
[----:B------:R-:W-:Y:S01]  /*3b00*/  PLOP3.LUT P0, PT, PT, PT, UP0, 0x80, 0x0 ;  /* 0x000000000000781c */ /* 0x000fe20003f0f008 */
[----:B------:R-:W-:Y:S01]  /*3b10*/  IMAD.SHL.U32 R5, R7, 0x8, RZ ;  /* 0x0000000807057824 */ /* 0x000fe200078e00ff */
[----:B------:R-:W-:Y:S02]  /*3b20*/  LOP3.LUT R12, R0, 0x8, R12, 0xf8, !PT ;  /* 0x00000008000c7812 */ /* 0x000fe400078ef80c */
[----:B------:R-:W-:Y:S02]  /*3b30*/  SHF.R.U32.HI R0, RZ, 0x3, R0 ;  /* 0x00000003ff007819 */ /* 0x000fe40000011600 */
[----:B------:R-:W-:-:S02]  /*3b40*/  LOP3.LUT R6, R2, 0x8, R5, 0xf8, !PT ;  /* 0x0000000802067812 */ /* 0x000fc400078ef805 */
[----:B------:R-:W-:Y:S01]  /*3b50*/  SHF.R.U32.HI R5, RZ, 0x3, R2 ;  /* 0x00000003ff057819 */ /* 0x000fe20000011602 */
[----:B------:R-:W-:Y:S01]  /*3b60*/  IMAD R2, R20, 0x400, R67 ;  /* 0x0000040014027824 */ /* 0x000fe200078e0243 */
[----:B------:R-:W-:Y:S02]  /*3b70*/  LOP3.LUT R0, R12, R0, RZ, 0x3c, !PT ;  /* 0x000000000c007212 */ /* 0x000fe400078e3cff */
[----:B------:R-:W-:Y:S02]  /*3b80*/  LOP3.LUT R66, R6, R5, RZ, 0x3c, !PT ;  /* 0x0000000506427212 */ /* 0x000fe400078e3cff */
[C---:B------:R-:W-:Y:S01]  /*3b90*/  IADD3 R5, R64.reuse, 0x8, RZ ;  /* 0x0000000840057810 */ /* 0x040fe20007ffe0ff */
[----:B------:R-:W-:Y:S01]  /*3ba0*/  IMAD R0, R7, 0x200, R0 ;  /* 0x0000020007007824 */ /* 0x000fe200078e0200 */
[----:B------:R-:W-:Y:S01]  /*3bb0*/  IADD3 R6, R64, UR5, RZ ;  /* 0x0000000540067c10 */ /* 0x000fe2000fffe0ff */
[----:B------:R-:W-:Y:S01]  /*3bc0*/  IMAD.IADD R2, R66, 0x1, R2 ;  /* 0x0000000142027824 */ /* 0x000fe200078e0202 */
[----:B------:R-:W-:Y:S01]  /*3bd0*/  IADD3 R186, R5, UR4, RZ ;  /* 0x0000000405ba7c10 */ /* 0x000fe2000fffe0ff */
[----:B------:R-:W-:Y:S01]  /*3be0*/  IMAD.SHL.U32 R168, R0, 0x2, RZ ;  /* 0x0000000200a87824 */ /* 0x000fe200078e00ff */
[----:B------:R-:W-:Y:S01]  /*3bf0*/  SEL R0, R25, 0xffffffe0, !P1 ;  /* 0xffffffe019007807 */ /* 0x000fe20004800000 */
[----:B------:R-:W-:Y:S01]  /*3c00*/  IMAD.SHL.U32 R175, R2, 0x2, RZ ;  /* 0x0000000202af7824 */ /* 0x000fe200078e00ff */
[----:B------:R-:W-:-:S02]  /*3c10*/  IADD3 R7, R5, UR5, RZ ;  /* 0x0000000505077c10 */ /* 0x000fc4000fffe0ff */
[----:B------:R-:W-:Y:S01]  /*3c20*/  LDSM.16.M88.4 R36, [R168+0x4800] ;  /* 0x00480000a824783b */ /* 0x000fe20000000200 */
[C---:B------:R-:W-:Y:S01]  /*3c30*/  IMAD.IADD R174, R168.reuse, 0x1, R0 ;  /* 0x00000001a8ae7824 */ /* 0x040fe200078e0200 */
[C---:B------:R-:W-:Y:S01]  /*3c40*/  IADD3 R2, R168.reuse, 0x4000, RZ ;  /* 0x00004000a8027810 */ /* 0x040fe20007ffe0ff */
[C-C-:B------:R-:W-:Y:S01]  /*3c50*/  IMAD R178, R3.reuse, 0x2, R175.reuse ;  /* 0x0000000203b27824 */ /* 0x140fe200078e02af */
[----:B------:R-:W1:Y:S01]  /*3c60*/  LDSM.16.M88.4 R16, [R175] ;  /* 0x00000000af10783b */ /* 0x000e620000000200 */
[----:B------:R-:W-:Y:S01]  /*3c70*/  IADD3 R179, R168, 0x4040, RZ ;  /* 0x00004040a8b37810 */ /* 0x000fe20007ffe0ff */
[----:B------:R-:W-:Y:S01]  /*3c80*/  IMAD R176, R4, 0x2, R175 ;  /* 0x0000000204b07824 */ /* 0x000fe200078e02af */
[----:B------:R-:W-:Y:S01]  /*3c90*/  @P2 IADD3 R179, R2, -0x40, RZ ;  /* 0xffffffc002b32810 */ /* 0x000fe20007ffe0ff */
[----:B------:R-:W5:Y:S01]  /*3ca0*/  LDSM.16.M88.4 R12, [R175+0x2000] ;  /* 0x00200000af0c783b */ /* 0x000f620000000200 */
[C---:B------:R-:W-:Y:S01]  /*3cb0*/  IADD3 R2, R64.reuse, 0x40, RZ ;  /* 0x0000004040027810 */ /* 0x040fe20007ffe0ff */
[----:B------:R-:W-:Y:S01]  /*3cc0*/  IMAD R177, R3, 0x2, R176 ;  /* 0x0000000203b17824 */ /* 0x000fe200078e02b0 */
[----:B------:R-:W-:Y:S01]  /*3cd0*/  IADD3 R184, R64, UR4, RZ ;  /* 0x0000000440b87c10 */ /* 0x000fe2000fffe0ff */
[----:B------:R-:W2:Y:S01]  /*3ce0*/  LDSM.16.M88.4 R32, [R168+0x5000] ;  /* 0x00500000a820783b */ /* 0x000ea20000000200 */
[----:B------:R-:W-:Y:S01]  /*3cf0*/  IMAD.IADD R173, R0, 0x1, R179 ;  /* 0x0000000100ad7824 */ /* 0x000fe200078e02b3 */
[----:B------:R-:W-:-:S02]  /*3d00*/  IADD3 R0, R64, 0x48, RZ ;  /* 0x0000004840007810 */ /* 0x000fc40007ffe0ff */
[----:B------:R-:W3:Y:S01]  /*3d10*/  LDSM.16.M88.4 R20, [R168+0x4000] ;  /* 0x00400000a814783b */ /* 0x000ee20000000200 */
[C---:B------:R-:W-:Y:S02]  /*3d20*/  IADD3 R185, R2.reuse, UR4, RZ ;  /* 0x0000000402b97c10 */ /* 0x040fe4000fffe0ff */
[----:B------:R-:W-:Y:S01]  /*3d30*/  IADD3 R2, R2, UR5, RZ ;  /* 0x0000000502027c10 */ /* 0x000fe2000fffe0ff */
[----:B------:R-:W4:Y:S01]  /*3d40*/  LDSM.16.M88.4 R28, [R168+0x5800] ;  /* 0x00580000a81c783b */ /* 0x000f220000000200 */
[C---:B------:R-:W-:Y:S02]  /*3d50*/  IADD3 R5, R0.reuse, UR5, RZ ;  /* 0x0000000500057c10 */ /* 0x040fe4000fffe0ff */
[----:B------:R-:W-:Y:S01]  /*3d60*/  IADD3 R187, R0, UR4, RZ ;  /* 0x0000000400bb7c10 */ /* 0x000fe2000fffe0ff */
[----:B--2---:R-:W-:Y:S01]  /*3d70*/  LDSM.16.M88.4 R8, [R178+0x2000] ;  /* 0x00200000b208783b */ /* 0x004fe20000000200 */
[----:B------:R-:W-:Y:S02]  /*3d80*/  IMNMX R196, R6, UR12, PT ;  /* 0x0000000c06c47c17 */ /* 0x000fe4000b800200 */
[----:B------:R-:W-:Y:S01]  /*3d90*/  IMNMX R193, R2, UR12, PT ;  /* 0x0000000c02c17c17 */ /* 0x000fe2000b800200 */
[----:B------:R-:W2:Y:S01]  /*3da0*/  LDSM.16.M88.4 R52, [R174+0x5000] ;  /* 0x00500000ae34783b */ /* 0x000ea20000000200 */
[----:B------:R-:W-:-:S02]  /*3db0*/  IMNMX R192, R5, UR12, PT ;  /* 0x0000000c05c07c17 */ /* 0x000fc4000b800200 */
[----:B------:R-:W-:Y:S01]  /*3dc0*/  IADD3 R0, R184, -c[0x0][0x2e4], RZ ;  /* 0x8000b900b8007a10 */ /* 0x000fe20007ffe0ff */
[----:B------:R-:W2:Y:S01]  /*3dd0*/  LDSM.16.M88.4 R40, [R174+0x4800] ;  /* 0x00480000ae28783b */ /* 0x000ea20000000200 */
[----:B------:R-:W-:Y:S02]  /*3de0*/  IADD3 R2, R186, -c[0x0][0x2e4], RZ ;  /* 0x8000b900ba027a10 */ /* 0x000fe40007ffe0ff */
[----:B------:R-:W-:Y:S01]  /*3df0*/  IADD3 R5, R185, -c[0x0][0x2e4], RZ ;  /* 0x8000b900b9057a10 */ /* 0x000fe20007ffe0ff */
[----:B------:R-:W2:Y:S01]  /*3e00*/  LDSM.16.M88.4 R24, [R178] ;  /* 0x00000000b218783b */ /* 0x000ea20000000200 */
[----:B------:R-:W-:Y:S02]  /*3e10*/  IADD3 R6, R187, -c[0x0][0x2e4], RZ ;  /* 0x8000b900bb067a10 */ /* 0x000fe40007ffe0ff */
[----:B------:R-:W-:Y:S01]  /*3e20*/  @P0 LOP3.LUT R183, R183, 0x8, RZ, 0xfc, !PT ;  /* 0x00000008b7b70812 */ /* 0x000fe200078efcff */
[----:B------:R-:W2:Y:S01]  /*3e30*/  LDSM.16.M88.4 R60, [R174+0x5800] ;  /* 0x00580000ae3c783b */ /* 0x000ea20000000200 */
[----:B------:R-:W-:-:S02]  /*3e40*/  IMNMX R194, R7, UR12, PT ;  /* 0x0000000c07c27c17 */ /* 0x000fc4000b800200 */
[----:B------:R-:W-:Y:S01]  /*3e50*/  IMNMX R191, RZ, R0, !PT ;  /* 0x00000000ffbf7217 */ /* 0x000fe20007800200 */
[----:B------:R-:W2:Y:S01]  /*3e60*/  LDSM.16.M88.4 R44, [R174+0x4000] ;  /* 0x00400000ae2c783b */ /* 0x000ea20000000200 */
[-C--:B-1----:R-:W-:Y:S01]  /*3e70*/  HMMA.16816.F32 R48, R16, R36.reuse, RZ ;  /* 0x000000241030723c */ /* 0x082fe200000018ff */
[----:B------:R-:W-:Y:S02]  /*3e80*/  IMNMX R190, RZ, R2, !PT ;  /* 0x00000002ffbe7217 */ /* 0x000fe40007800200 */
[----:B------:R-:W-:Y:S02]  /*3e90*/  IMNMX R189, RZ, R5, !PT ;  /* 0x00000005ffbd7217 */ /* 0x000fe40007800200 */
[----:B------:R-:W-:Y:S02]  /*3ea0*/  IMNMX R188, RZ, R6, !PT ;  /* 0x00000006ffbc7217 */ /* 0x000fe40007800200 */
[C---:B------:R-:W-:Y:S01]  /*3eb0*/  IADD3 R182, R179.reuse, 0x800, RZ ;  /* 0x00000800b3b67810 */ /* 0x040fe20007ffe0ff */
[----:B-----5:R-:W-:Y:S01]  /*3ec0*/  HMMA.16816.F32 R84, R12, R36, RZ ;  /* 0x000000240c54723c */ /* 0x020fe200000018ff */
[----:B------:R-:W-:-:S02]  /*3ed0*/  IADD3 R181, R179, 0x1000, RZ ;  /* 0x00001000b3b57810 */ /* 0x000fc40007ffe0ff */
[----:B------:R-:W-:-:S05]  /*3ee0*/  IADD3 R180, R179, 0x1800, RZ ;  /* 0x00001800b3b47810 */ /* 0x000fca0007ffe0ff */
[C---:B------:R-:W-:Y:S08]  /*3ef0*/  HMMA.16816.F32 R80, R12.reuse, R38, RZ ;  /* 0x000000260c50723c */ /* 0x040ff000000018ff */
[----:B------:R-:W-:Y:S08]  /*3f00*/  HMMA.16816.F32 R72, R12, R34, RZ ;  /* 0x000000220c48723c */ /* 0x000ff000000018ff */
[-C--:B---3--:R-:W-:Y:S08]  /*3f10*/  HMMA.16816.F32 R96, R16, R20.reuse, RZ ;  /* 0x000000141060723c */ /* 0x088ff000000018ff */
[C---:B------:R-:W-:Y:S08]  /*3f20*/  HMMA.16816.F32 R92, R12.reuse, R20, RZ ;  /* 0x000000140c5c723c */ /* 0x040ff000000018ff */
[-C--:B------:R-:W-:Y:S08]  /*3f30*/  HMMA.16816.F32 R88, R12, R22.reuse, RZ ;  /* 0x000000160c58723c */ /* 0x080ff000000018ff */
[C---:B------:R-:W-:Y:S08]  /*3f40*/  HMMA.16816.F32 R100, R16.reuse, R22, RZ ;  /* 0x000000161064723c */ /* 0x040ff000000018ff */
[----:B------:R-:W-:Y:S08]  /*3f50*/  HMMA.16816.F32 R36, R16, R38, RZ ;  /* 0x000000261024723c */ /* 0x000ff000000018ff */
[----:B----4-:R-:W-:Y:S08]  /*3f60*/  HMMA.16816.F32 R56, R12, R30, RZ ;  /* 0x0000001e0c38723c */ /* 0x010ff000000018ff */
[----:B------:R-:W-:Y:S08]  /*3f70*/  HMMA.16816.F32 R20, R16, R32, RZ ;  /* 0x000000201014723c */ /* 0x000ff000000018ff */
[C---:B------:R-:W-:Y:S08]  /*3f80*/  HMMA.16816.F32 R68, R12.reuse, R28, RZ ;  /* 0x0000001c0c44723c */ /* 0x040ff000000018ff */
[----:B------:R-:W-:Y:S08]  /*3f90*/  HMMA.16816.F32 R76, R12, R32, RZ ;  /* 0x000000200c4c723c */ /* 0x000ff000000018ff */
[C---:B------:R-:W-:Y:S08]  /*3fa0*/  HMMA.16816.F32 R32, R16.reuse, R34, RZ ;  /* 0x000000221020723c */ /* 0x040ff000000018ff */
[C---:B------:R-:W-:Y:S08]  /*3fb0*/  HMMA.16816.F32 R12, R16.reuse, R28, RZ ;  /* 0x0000001c100c723c */ /* 0x040ff000000018ff */
[----:B------:R-:W-:Y:S01]  /*3fc0*/  HMMA.16816.F32 R28, R16, R30, RZ ;  /* 0x0000001e101c723c */ /* 0x000fe200000018ff */
[----:B------:R-:W-:Y:S07]  /*3fd0*/  LDSM.16.M88.4 R16, [R176+0x2000] ;  /* 0x00200000b010783b */ /* 0x000fee0000000200 */
[C---:B--2---:R-:W-:Y:S08]  /*3fe0*/  HMMA.16816.F32 R132, R8.reuse, R54, R72 ;  /* 0x000000360884723c */ /* 0x044ff00000001848 */
[C---:B------:R-:W-:Y:S08]  /*3ff0*/  HMMA.16816.F32 R104, R8.reuse, R40, R84 ;  /* 0x000000280868723c */ /* 0x040ff00000001854 */
[----:B------:R-:W-:Y:S08]  /*4000*/  HMMA.16816.F32 R140, R8, R42, R80 ;  /* 0x0000002a088c723c */ /* 0x000ff00000001850 */
[C---:B------:R-:W-:Y:S01]  /*4010*/  HMMA.16816.F32 R120, R24.reuse, R40, R48 ;  /* 0x000000281878723c */ /* 0x040fe20000001830 */
[----:B------:R-:W-:Y:S07]  /*4020*/  LDSM.16.M88.4 R48, [R179+0x800] ;  /* 0x00080000b330783b */ /* 0x000fee0000000200 */
[----:B------:R-:W-:Y:S01]  /*4030*/  HMMA.16816.F32 R72, R24, R42, R36 ;  /* 0x0000002a1848723c */ /* 0x000fe20000001824 */
[----:B------:R-:W1:Y:S04]  /*4040*/  LDSM.16.M88.4 R40, [R179+0x1800] ;  /* 0x00180000b328783b */ /* 0x000e680000000200 */
[----:B------:R-:W-:Y:S03]  /*4050*/  LDSM.16.M88.4 R36, [R173] ;  /* 0x00000000ad24783b */ /* 0x000fe60000000200 */
[----:B------:R-:W-:Y:S01]  /*4060*/  HMMA.16816.F32 R80, R8, R62, R56 ;  /* 0x0000003e0850723c */ /* 0x000fe20000001838 */
[----:B------:R-:W2:Y:S07]  /*4070*/  LDSM.16.M88.4 R56, [R179] ;  /* 0x00000000b338783b */ /* 0x000eae0000000200 */
[----:B------:R-:W-:Y:S01]  /*4080*/  HMMA.16816.F32 R124, R24, R52, R20 ;  /* 0x00000034187c723c */ /* 0x000fe20000001814 */
[----:B------:R-:W3:Y:S07]  /*4090*/  LDSM.16.M88.4 R20, [R176] ;  /* 0x00000000b014783b */ /* 0x000eee0000000200 */
[C---:B------:R-:W-:Y:S08]  /*40a0*/  HMMA.16816.F32 R108, R8.reuse, R60, R68 ;  /* 0x0000003c086c723c */ /* 0x040ff00000001844 */
[C---:B------:R-:W-:Y:S08]  /*40b0*/  HMMA.16816.F32 R92, R8.reuse, R44, R92 ;  /* 0x0000002c085c723c */ /* 0x040ff0000000185c */
[----:B------:R-:W-:Y:S08]  /*40c0*/  HMMA.16816.F32 R144, R8, R46, R88 ;  /* 0x0000002e0890723c */ /* 0x000ff00000001858 */
[C---:B------:R-:W-:Y:S08]  /*40d0*/  HMMA.16816.F32 R116, R24.reuse, R44, R96 ;  /* 0x0000002c1874723c */ /* 0x040ff00000001860 */
[----:B------:R-:W-:Y:S01]  /*40e0*/  HMMA.16816.F32 R68, R24, R46, R100 ;  /* 0x0000002e1844723c */ /* 0x000fe20000001864 */
[----:B------:R-:W4:Y:S07]  /*40f0*/  LDSM.16.M88.4 R44, [R179+0x1000] ;  /* 0x00100000b32c783b */ /* 0x000f2e0000000200 */
[----:B------:R-:W-:Y:S01]  /*4100*/  HMMA.16816.F32 R136, R8, R52, R76 ;  /* 0x000000340888723c */ /* 0x000fe2000000184c */
[----:B------:R-:W5:Y:S07]  /*4110*/  LDSM.16.M88.4 R8, [R177+0x2000] ;  /* 0x00200000b108783b */ /* 0x000f6e0000000200 */
[C---:B------:R-:W-:Y:S01]  /*4120*/  HMMA.16816.F32 R128, R24.reuse, R60, R12 ;  /* 0x0000003c1880723c */ /* 0x040fe2000000180c */
[----:B------:R-:W-:Y:S07]  /*4130*/  LDSM.16.M88.4 R12, [R177] ;  /* 0x00000000b10c783b */ /* 0x000fee0000000200 */
[C---:B------:R-:W-:Y:S01]  /*4140*/  HMMA.16816.F32 R76, R24.reuse, R54, R32 ;  /* 0x00000036184c723c */ /* 0x040fe20000001820 */
[----:B------:R-:W3:Y:S07]  /*4150*/  LDSM.16.M88.4 R32, [R173+0x800] ;  /* 0x00080000ad20783b */ /* 0x000eee0000000200 */
[----:B------:R-:W-:Y:S01]  /*4160*/  HMMA.16816.F32 R84, R24, R62, R28 ;  /* 0x0000003e1854723c */ /* 0x000fe2000000181c */
[----:B------:R-:W4:Y:S04]  /*4170*/  LDSM.16.M88.4 R28, [R173+0x1000] ;  /* 0x00100000ad1c783b */ /* 0x000f280000000200 */
[----:B------:R-:W4:Y:S01]  /*4180*/  LDSM.16.M88.4 R24, [R173+0x1800] ;  /* 0x00180000ad18783b */ /* 0x000f220000000200 */
[----:B------:R-:W-:-:S04]  /*4190*/  DEPBAR.LE SB0, 0x0 ;  /* 0x000080000000791a */ /* 0x000fc80000000000 */
[C---:B-1----:R-:W-:Y:S08]  /*41a0*/  HMMA.16816.F32 R88, R16.reuse, R40, R108 ;  /* 0x000000281058723c */ /* 0x042ff0000000186c */
[C---:B--2---:R-:W-:Y:S08]  /*41b0*/  HMMA.16816.F32 R112, R16.reuse, R56, R92 ;  /* 0x000000381070723c */ /* 0x044ff0000000185c */
[----:B------:R-:W-:Y:S08]  /*41c0*/  HMMA.16816.F32 R108, R16, R58, R144 ;  /* 0x0000003a106c723c */ /* 0x000ff00000001890 */
[C---:B---3--:R-:W-:Y:S08]  /*41d0*/  HMMA.16816.F32 R60, R20.reuse, R56, R116 ;  /* 0x00000038143c723c */ /* 0x048ff00000001874 */
[----:B------:R-:W-:Y:S08]  /*41e0*/  HMMA.16816.F32 R68, R20, R58, R68 ;  /* 0x0000003a1444723c */ /* 0x000ff00000001844 */
[C---:B------:R-:W-:Y:S08]  /*41f0*/  HMMA.16816.F32 R104, R16.reuse, R48, R104 ;  /* 0x000000301068723c */ /* 0x040ff00000001868 */
[----:B------:R-:W-:Y:S08]  /*4200*/  HMMA.16816.F32 R100, R16, R50, R140 ;  /* 0x000000321064723c */ /* 0x000ff0000000188c */
[C---:B------:R-:W-:Y:S08]  /*4210*/  HMMA.16816.F32 R56, R20.reuse, R48, R120 ;  /* 0x000000301438723c */ /* 0x040ff00000001878 */
[----:B------:R-:W-:Y:S08]  /*4220*/  HMMA.16816.F32 R52, R20, R50, R72 ;  /* 0x000000321434723c */ /* 0x000ff00000001848 */
[C---:B----4-:R-:W-:Y:S08]  /*4230*/  HMMA.16816.F32 R96, R16.reuse, R44, R136 ;  /* 0x0000002c1060723c */ /* 0x050ff00000001888 */
[C---:B------:R-:W-:Y:S08]  /*4240*/  HMMA.16816.F32 R92, R16.reuse, R46, R132 ;  /* 0x0000002e105c723c */ /* 0x040ff00000001884 */
[----:B------:R-:W-:Y:S08]  /*4250*/  HMMA.16816.F32 R80, R16, R42, R80 ;  /* 0x0000002a1050723c */ /* 0x000ff00000001850 */
[C---:B------:R-:W-:Y:S08]  /*4260*/  HMMA.16816.F32 R48, R20.reuse, R44, R124 ;  /* 0x0000002c1430723c */ /* 0x040ff0000000187c */
[C---:B------:R-:W-:Y:S08]  /*4270*/  HMMA.16816.F32 R44, R20.reuse, R46, R76 ;  /* 0x0000002e142c723c */ /* 0x040ff0000000184c */
[C---:B------:R-:W-:Y:S08]  /*4280*/  HMMA.16816.F32 R16, R20.reuse, R40, R128 ;  /* 0x000000281410723c */ /* 0x040ff00000001880 */
        /* <DEDUP_REMOVED lines=27> */
[----:B------:R-:W-:Y:S01]  /*4440*/  @!P0 IADD3 R0, P4, R6, UR25, RZ ;  /* 0x0000001906008c10 */ /* 0x000fe2000ff9e0ff */
        /* <DEDUP_REMOVED lines=39> */
.L_x_1999:
[----:B------:R-:W-:Y:S05]  /*46c0*/  BSYNC B0 ;  /* 0x0000000000007941 */ /* 0x000fea0003800000 */
.L_x_1998:
[----:B------:R-:W0:Y:S02]  /*46d0*/  LDGDEPBAR ;  /* 0x00000000000079af */ /* 0x000e240000000000 */
.L_x_1997:
[----:B------:R-:W-:Y:S01]  /*46e0*/  IMAD.U32 R2, RZ, RZ, UR38 ;  /* 0x00000026ff027e24 */ /* 0x000fe2000f8e00ff */
[----:B------:R-:W-:Y:S01]  /*46f0*/  LOP3.LUT R78, R151, UR36, RZ, 0x3c, !PT ;  /* 0x00000024974e7c12 */ /* 0x000fe2000f8e3cff */
[----:B------:R-:W-:Y:S01]  /*4700*/  UIADD3 UR28, UR37, -0x4498517b, URZ ;  /* 0xbb67ae85251c7890 */ /* 0x000fe2000fffe03f */
[----:B------:R-:W-:Y:S01]  /*4710*/  IADD3 R79, R165, 0x4, RZ ;  /* 0x00000004a54f7810 */ /* 0x000fe20007ffe0ff */
[----:B------:R-:W-:Y:S01]  /*4720*/  IMAD R2, R2, 0x40, R164 ;  /* 0x0000004002027824 */ /* 0x000fe200078e02a4 */
[----:B------:R-:W-:Y:S01]  /*4730*/  USHF.L.U32 UR4, UR38, 0x1, URZ ;  /* 0x0000000126047899 */ /* 0x000fe2000800063f */
[----:B------:R-:W-:Y:S01]  /*4740*/  STL [R1+0xa8], R78 ;  /* 0x0000a84e01007387 */ /* 0x000fe20000100800 */
[----:B------:R-:W-:Y:S01]  /*4750*/  UIADD3 UR29, UR36, -0x61c88647, URZ ;  /* 0x9e3779b9241d7890 */ /* 0x000fe2000fffe03f */
[----:B------:R-:W-:Y:S01]  /*4760*/  IMAD.IADD R0, R184, 0x1, -R2 ;  /* 0x00000001b8007824 */ /* 0x000fe200078e0a02 */
[C---:B-1----:R-:W-:Y:S01]  /*4770*/  IADD3 R10, R2.reuse, 0x1, RZ ;  /* 0x00000001020a7810 */ /* 0x042fe20007ffe0ff */
[----:B------:R-:W-:Y:S01]  /*4780*/  ULOP3.LUT UR5, UR4, UR37, URZ, 0x3c, !UPT ;  /* 0x0000002504057292 */ /* 0x000fe2000f8e3c3f */
[----:B------:R-:W-:Y:S01]  /*4790*/  IADD3 R16, R2, 0x8, RZ ;  /* 0x0000000802107810 */ /* 0x000fe20007ffe0ff */
[----:B------:R-:W-:Y:S01]  /*47a0*/  UIADD3 UR4, UR4, 0x1, URZ ;  /* 0x0000000104047890 */ /* 0x000fe2000fffe03f */
[----:B------:R-:W-:Y:S01]  /*47b0*/  IABS R0, R0 ;  /* 0x0000000000007213 */ /* 0x000fe20000000000 */
[----:B--2---:R-:W-:Y:S01]  /*47c0*/  IMAD.IADD R6, R184, 0x1, -R10 ;  /* 0x00000001b8067824 */ /* 0x004fe200078e0a0a */
[C---:B------:R-:W-:Y:S01]  /*47d0*/  IADD3 R18, R2.reuse, 0x9, RZ ;  /* 0x0000000902127810 */ /* 0x040fe20007ffe0ff */
[----:B------:R-:W-:Y:S01]  /*47e0*/  ULOP3.LUT UR4, UR4, UR37, URZ, 0x3c, !UPT ;  /* 0x0000002504047292 */ /* 0x000fe2000f8e3c3f */
[----:B------:R-:W-:Y:S01]  /*47f0*/  IADD3 R20, R2, 0x10, RZ ;  /* 0x0000001002147810 */ /* 0x000fe20007ffe0ff */
[----:B------:R-:W-:Y:S01]  /*4800*/  IMAD.MOV.U32 R5, RZ, RZ, R0 ;  /* 0x000000ffff057224 */ /* 0x000fe200078e0000 */
[----:B------:R-:W-:Y:S01]  /*4810*/  IABS R0, R6 ;  /* 0x0000000600007213 */ /* 0x000fe20000000000 */
[----:B------:R-:W-:Y:S01]  /*4820*/  IMAD.IADD R6, R184, 0x1, -R16 ;  /* 0x00000001b8067824 */ /* 0x000fe200078e0a10 */
[C---:B------:R-:W-:Y:S01]  /*4830*/  IADD3 R23, R2.reuse, 0x11, RZ ;  /* 0x0000001102177810 */ /* 0x040fe20007ffe0ff */
[----:B------:R1:W2:Y:S01]  /*4840*/  I2F R15, R5 ;  /* 0x00000005000f7306 */ /* 0x0002a20000201400 */
[C---:B------:R-:W-:Y:S01]  /*4850*/  IADD3 R25, R2.reuse, 0x18, RZ ;  /* 0x0000001802197810 */ /* 0x040fe20007ffe0ff */
[----:B------:R-:W-:Y:S01]  /*4860*/  UIADD3 UR27, UR36, 0x3c6ef372, URZ ;  /* 0x3c6ef372241b7890 */ /* 0x000fe2000fffe03f */
[C---:B------:R-:W-:Y:S01]  /*4870*/  IADD3 R28, R2.reuse, 0x19, RZ ;  /* 0x00000019021c7810 */ /* 0x040fe20007ffe0ff */
[----:B------:R-:W-:Y:S01]  /*4880*/  UIADD3 UR26, UR37, 0x76cf5d0a, URZ ;  /* 0x76cf5d0a251a7890 */ /* 0x000fe2000fffe03f */
[C---:B------:R-:W-:Y:S01]  /*4890*/  IADD3 R30, R2.reuse, 0x20, RZ ;  /* 0x00000020021e7810 */ /* 0x040fe20007ffe0ff */
[----:B------:R-:W-:Y:S01]  /*48a0*/  UIADD3 UR24, UR37, 0x32370b8f, URZ ;  /* 0x32370b8f25187890 */ /* 0x000fe2000fffe03f */
[C---:B------:R-:W-:Y:S01]  /*48b0*/  IADD3 R33, R2.reuse, 0x21, RZ ;  /* 0x0000002102217810 */ /* 0x040fe20007ffe0ff */
[----:B------:R-:W-:Y:S01]  /*48c0*/  UIADD3 UR25, UR36, -0x255992d5, URZ ;  /* 0xdaa66d2b24197890 */ /* 0x000fe2000fffe03f */
[C---:B------:R-:W-:Y:S01]  /*48d0*/  IADD3 R35, R2.reuse, 0x28, RZ ;  /* 0x0000002802237810 */ /* 0x040fe20007ffe0ff */
[----:B------:R-:W-:Y:S01]  /*48e0*/  UIADD3 UR23, UR36, 0x78dde6e4, URZ ;  /* 0x78dde6e424177890 */ /* 0x000fe2000fffe03f */
[C---:B------:R-:W-:Y:S01]  /*48f0*/  IADD3 R34, R2.reuse, 0x29, RZ ;  /* 0x0000002902227810 */ /* 0x040fe20007ffe0ff */
[----:B------:R-:W-:Y:S01]  /*4900*/  UIADD3 UR22, UR37, -0x126145ec, URZ ;  /* 0xed9eba1425167890 */ /* 0x000fe2000fffe03f */
[C---:B------:R-:W-:Y:S01]  /*4910*/  IADD3 R36, R2.reuse, 0x30, RZ ;  /* 0x0000003002247810 */ /* 0x040fe20007ffe0ff */
[----:B------:R-:W-:Y:S01]  /*4920*/  UIADD3 UR12, UR37, -0x56f99767, URZ ;  /* 0xa9066899250c7890 */ /* 0x000fe2000fffe03f */
[----:B------:R-:W-:Y:S01]  /*4930*/  IADD3 R37, R2, 0x31, RZ ;  /* 0x0000003102257810 */ /* 0x000fe20007ffe0ff */
[----:B-1----:R-:W-:Y:S01]  /*4940*/  IMAD.MOV.U32 R5, RZ, RZ, R0 ;  /* 0x000000ffff057224 */ /* 0x002fe200078e0000 */
[----:B------:R-:W-:Y:S01]  /*4950*/  IABS R0, R6 ;  /* 0x0000000600007213 */ /* 0x000fe20000000000 */
[----:B------:R-:W-:Y:S01]  /*4960*/  IMAD.IADD R6, R184, 0x1, -R18 ;  /* 0x00000001b8067824 */ /* 0x000fe200078e0a12 */
[C---:B------:R-:W-:Y:S01]  /*4970*/  IADD3 R38, R2.reuse, 0x38, RZ ;  /* 0x0000003802267810 */ /* 0x040fe20007ffe0ff */
[----:B------:R1:W3:Y:S01]  /*4980*/  I2F R14, R5 ;  /* 0x00000005000e7306 */ /* 0x0002e20000201400 */
[C---:B------:R-:W-:Y:S01]  /*4990*/  IADD3 R39, R2.reuse, 0x39, RZ ;  /* 0x0000003902277810 */ /* 0x040fe20007ffe0ff */
[----:B--2---:R-:W-:Y:S01]  /*49a0*/  FFMA.FTZ R15, R15, -UR20, R60 ;  /* 0x800000140f0f7c23 */ /* 0x004fe2000801003c */
[C---:B------:R-:W-:Y:S01]  /*49b0*/  ISETP.GE.AND P3, PT, R2.reuse, R196, PT ;  /* 0x000000c40200720c */ /* 0x040fe20003f66270 */
[----:B------:R-:W-:Y:S01]  /*49c0*/  UIADD3 UR13, UR36, 0x1715609d, URZ ;  /* 0x1715609d240d7890 */ /* 0x000fe2000fffe03f */
[----:B------:R-:W-:Y:S01]  /*49d0*/  ISETP.GE.AND P1, PT, R2, R193, PT ;  /* 0x000000c10200720c */ /* 0x000fe20003f26270 */
[----:B------:R-:W-:Y:S01]  /*49e0*/  IMAD.IADD R7, R184, 0x1, -R39 ;  /* 0x00000001b8077824 */ /* 0x000fe200078e0a27 */
[C---:B------:R-:W-:Y:S01]  /*49f0*/  ISETP.GE.AND P0, PT, R2.reuse, R192, PT ;  /* 0x000000c00200720c */ /* 0x040fe20003f06270 */
[----:B------:R2:W-:Y:S01]  /*4a00*/  STL [R1+0xec], R79 ;  /* 0x0000ec4f01007387 */ /* 0x0005e20000100800 */
[----:B------:R-:W-:-:S02]  /*4a10*/  ISETP.GE.AND P2, PT, R2, R194, PT ;  /* 0x000000c20200720c */ /* 0x000fc40003f46270 */
[C---:B------:R-:W-:Y:S02]  /*4a20*/  ISETP.LT.OR P4, PT, R2.reuse, R191, P3 ;  /* 0x000000bf0200720c */ /* 0x040fe40001f81670 */
[----:B------:R-:W-:Y:S02]  /*4a30*/  ISETP.LT.OR P1, PT, R2, R189, P1 ;  /* 0x000000bd0200720c */ /* 0x000fe40000f21670 */
[----:B------:R-:W-:Y:S01]  /*4a40*/  ISETP.GE.AND P3, PT, R10, R196, PT ;  /* 0x000000c40a00720c */ /* 0x000fe20003f66270 */
[----:B-1----:R-:W-:Y:S01]  /*4a50*/  IMAD.MOV.U32 R5, RZ, RZ, R0 ;  /* 0x000000ffff057224 */ /* 0x002fe200078e0000 */
[----:B------:R-:W-:Y:S01]  /*4a60*/  IABS R0, R6 ;  /* 0x0000000600007213 */ /* 0x000fe20000000000 */
[----:B------:R-:W-:Y:S01]  /*4a70*/  IMAD.IADD R6, R184, 0x1, -R20 ;  /* 0x00000001b8067824 */ /* 0x000fe200078e0a14 */
[C---:B------:R-:W-:Y:S01]  /*4a80*/  ISETP.LT.OR P6, PT, R2.reuse, R188, P0 ;  /* 0x000000bc0200720c */ /* 0x040fe200007c1670 */
[----:B------:R1:W4:Y:S01]  /*4a90*/  I2F R13, R5 ;  /* 0x00000005000d7306 */ /* 0x0003220000201400 */
[----:B------:R-:W-:Y:S01]  /*4aa0*/  ISETP.LT.OR P2, PT, R2, R190, P2 ;  /* 0x000000be0200720c */ /* 0x000fe20001741670 */
[----:B---3--:R-:W-:Y:S01]  /*4ab0*/  FFMA.FTZ R14, R14, -UR20, R61 ;  /* 0x800000140e0e7c23 */ /* 0x008fe2000801003d */
[----:B------:R-:W-:-:S02]  /*4ac0*/  ISETP.GE.AND P0, PT, R16, R196, PT ;  /* 0x000000c41000720c */ /* 0x000fc40003f06270 */
[----:B------:R-:W-:Y:S02]  /*4ad0*/  P2R R31, PR, RZ, 0x2 ;  /* 0x00000002ff1f7803 */ /* 0x000fe40000000000 */
[-C--:B------:R-:W-:Y:S02]  /*4ae0*/  ISETP.LT.OR P1, PT, R10, R191.reuse, P3 ;  /* 0x000000bf0a00720c */ /* 0x080fe40001f21670 */
[----:B------:R-:W-:Y:S02]  /*4af0*/  P2R R32, PR, RZ, 0x4 ;  /* 0x00000004ff207803 */ /* 0x000fe40000000000 */
[-C--:B------:R-:W-:Y:S02]  /*4b00*/  ISETP.LT.OR P3, PT, R16, R191.reuse, P0 ;  /* 0x000000bf1000720c */ /* 0x080fe40000761670 */
[-C--:B------:R-:W-:Y:S02]  /*4b10*/  ISETP.GE.AND P2, PT, R18, R196.reuse, PT ;  /* 0x000000c41200720c */ /* 0x080fe40003f46270 */
[----:B------:R-:W-:Y:S01]  /*4b20*/  ISETP.GE.AND P0, PT, R20, R196, PT ;  /* 0x000000c41400720c */ /* 0x000fe20003f06270 */
[----:B-1----:R-:W-:Y:S01]  /*4b30*/  IMAD.MOV.U32 R5, RZ, RZ, R0 ;  /* 0x000000ffff057224 */ /* 0x002fe200078e0000 */
[----:B------:R-:W-:Y:S01]  /*4b40*/  IABS R0, R6 ;  /* 0x0000000600007213 */ /* 0x000fe20000000000 */
[----:B------:R-:W-:Y:S01]  /*4b50*/  IMAD.IADD R6, R184, 0x1, -R23 ;  /* 0x00000001b8067824 */ /* 0x000fe200078e0a17 */
[----:B------:R-:W-:Y:S01]  /*4b60*/  FSEL R123, R14, -INF , !P1 ;  /* 0xff8000000e7b7808 */ /* 0x000fe20004800000 */
[----:B------:R1:W3:Y:S01]  /*4b70*/  I2F R12, R5 ;  /* 0x00000005000c7306 */ /* 0x0002e20000201400 */
[----:B----4-:R-:W-:Y:S01]  /*4b80*/  FFMA.FTZ R13, R13, -UR20, R68 ;  /* 0x800000140d0d7c23 */ /* 0x010fe20008010044 */
[----:B------:R-:W-:-:S02]  /*4b90*/  ISETP.LT.OR P1, PT, R18, R191, P2 ;  /* 0x000000bf1200720c */ /* 0x000fc40001721670 */
[----:B------:R-:W-:Y:S02]  /*4ba0*/  ISETP.LT.OR P0, PT, R20, R191, P0 ;  /* 0x000000bf1400720c */ /* 0x000fe40000701670 */
[----:B------:R-:W-:Y:S02]  /*4bb0*/  FSEL R128, R13, -INF , !P3 ;  /* 0xff8000000d807808 */ /* 0x000fe40005800000 */
[-C--:B------:R-:W-:Y:S02]  /*4bc0*/  ISETP.GE.AND P3, PT, R23, R196.reuse, PT ;  /* 0x000000c41700720c */ /* 0x080fe40003f66270 */
[-C--:B------:R-:W-:Y:S02]  /*4bd0*/  ISETP.GE.AND P2, PT, R25, R196.reuse, PT ;  /* 0x000000c41900720c */ /* 0x080fe40003f46270 */
[----:B------:R-:W-:Y:S02]  /*4be0*/  FSEL R122, R15, -INF , !P4 ;  /* 0xff8000000f7a7808 */ /* 0x000fe40006000000 */
[----:B------:R-:W-:Y:S01]  /*4bf0*/  ISETP.GE.AND P4, PT, R35, R196, PT ;  /* 0x000000c42300720c */ /* 0x000fe20003f86270 */
[----:B-1----:R-:W-:Y:S01]  /*4c00*/  IMAD.MOV.U32 R5, RZ, RZ, R0 ;  /* 0x000000ffff057224 */ /* 0x002fe200078e0000 */
[----:B------:R-:W-:Y:S01]  /*4c10*/  IABS R0, R6 ;  /* 0x0000000600007213 */ /* 0x000fe20000000000 */
[----:B------:R-:W-:-:S02]  /*4c20*/  IMAD.IADD R6, R184, 0x1, -R25 ;  /* 0x00000001b8067824 */ /* 0x000fc400078e0a19 */
[----:B------:R1:W4:Y:S01]  /*4c30*/  I2F R11, R5 ;  /* 0x00000005000b7306 */ /* 0x0003220000201400 */
[----:B---3--:R-:W-:-:S05]  /*4c40*/  FFMA.FTZ R12, R12, -UR20, R69 ;  /* 0x800000140c0c7c23 */ /* 0x008fca0008010045 */
[----:B------:R-:W-:Y:S02]  /*4c50*/  FSEL R129, R12, -INF , !P1 ;  /* 0xff8000000c817808 */ /* 0x000fe40004800000 */
[-C--:B------:R-:W-:Y:S02]  /*4c60*/  ISETP.LT.OR P1, PT, R23, R191.reuse, P3 ;  /* 0x000000bf1700720c */ /* 0x080fe40001f21670 */
[-C--:B------:R-:W-:Y:S02]  /*4c70*/  ISETP.LT.OR P3, PT, R25, R191.reuse, P2 ;  /* 0x000000bf1900720c */ /* 0x080fe40001761670 */
[----:B------:R-:W-:Y:S01]  /*4c80*/  ISETP.GE.AND P2, PT, R30, R196, PT ;  /* 0x000000c41e00720c */ /* 0x000fe20003f46270 */
[----:B-1----:R-:W-:Y:S01]  /*4c90*/  IMAD.MOV.U32 R5, RZ, RZ, R0 ;  /* 0x000000ffff057224 */ /* 0x002fe200078e0000 */
[----:B------:R-:W-:Y:S01]  /*4ca0*/  IABS R0, R6 ;  /* 0x0000000600007213 */ /* 0x000fe20000000000 */
[----:B------:R-:W-:Y:S01]  /*4cb0*/  IMAD.IADD R6, R184, 0x1, -R28 ;  /* 0x00000001b8067824 */ /* 0x000fe200078e0a1c */
[----:B------:R-:W-:Y:S01]  /*4cc0*/  ISETP.LT.OR P2, PT, R30, R191, P2 ;  /* 0x000000bf1e00720c */ /* 0x000fe20001741670 */
[----:B------:R1:W3:Y:S01]  /*4cd0*/  I2F R9, R5 ;  /* 0x0000000500097306 */ /* 0x0002e20000201400 */
[----:B----4-:R-:W-:-:S05]  /*4ce0*/  FFMA.FTZ R11, R11, -UR20, R56 ;  /* 0x800000140b0b7c23 */ /* 0x010fca0008010038 */
[----:B------:R-:W-:Y:S02]  /*4cf0*/  FSEL R133, R11, -INF , !P0 ;  /* 0xff8000000b857808 */ /* 0x000fe40004000000 */
[----:B------:R-:W-:Y:S01]  /*4d00*/  ISETP.GE.AND P0, PT, R28, R196, PT ;  /* 0x000000c41c00720c */ /* 0x000fe20003f06270 */
[----:B-1----:R-:W-:Y:S01]  /*4d10*/  IMAD.MOV.U32 R5, RZ, RZ, R0 ;  /* 0x000000ffff057224 */ /* 0x002fe200078e0000 */
[----:B------:R-:W-:Y:S01]  /*4d20*/  IABS R0, R6 ;  /* 0x0000000600007213 */ /* 0x000fe20000000000 */
[----:B------:R-:W-:Y:S02]  /*4d30*/  IMAD.IADD R6, R184, 0x1, -R30 ;  /* 0x00000001b8067824 */ /* 0x000fe400078e0a1e */
[----:B------:R1:W4:Y:S01]  /*4d40*/  I2F R8, R5 ;  /* 0x0000000500087306 */ /* 0x0003220000201400 */
[----:B---3--:R-:W-:-:S05]  /*4d50*/  FFMA.FTZ R9, R9, -UR20, R57 ;  /* 0x8000001409097c23 */ /* 0x008fca0008010039 */
[----:B------:R-:W-:Y:S02]  /*4d60*/  FSEL R134, R9, -INF , !P1 ;  /* 0xff80000009867808 */ /* 0x000fe40004800000 */
[----:B------:R-:W-:Y:S02]  /*4d70*/  ISETP.LT.OR P1, PT, R28, R191, P0 ;  /* 0x000000bf1c00720c */ /* 0x000fe40000721670 */
[----:B------:R-:W-:Y:S01]  /*4d80*/  ISETP.GE.AND P0, PT, R33, R196, PT ;  /* 0x000000c42100720c */ /* 0x000fe20003f06270 */
[----:B-1----:R-:W-:Y:S01]  /*4d90*/  IMAD.MOV.U32 R5, RZ, RZ, R0 ;  /* 0x000000ffff057224 */ /* 0x002fe200078e0000 */
[----:B------:R-:W-:Y:S01]  /*4da0*/  IABS R0, R6 ;  /* 0x0000000600007213 */ /* 0x000fe20000000000 */
[----:B------:R-:W-:Y:S02]  /*4db0*/  IMAD.IADD R6, R184, 0x1, -R33 ;  /* 0x00000001b8067824 */ /* 0x000fe400078e0a21 */
[----:B------:R1:W-:Y:S01]  /*4dc0*/  I2F R29, R5 ;  /* 0x00000005001d7306 */ /* 0x0003e20000201400 */
[----:B----4-:R-:W-:-:S05]  /*4dd0*/  FFMA.FTZ R8, R8, -UR20, R52 ;  /* 0x8000001408087c23 */ /* 0x010fca0008010034 */
[----:B------:R-:W-:Y:S02]  /*4de0*/  FSEL R139, R8, -INF , !P3 ;  /* 0xff800000088b7808 */ /* 0x000fe40005800000 */
[----:B------:R-:W-:Y:S01]  /*4df0*/  ISETP.GE.AND P3, PT, R36, R196, PT ;  /* 0x000000c42400720c */ /* 0x000fe20003f66270 */
[----:B-1----:R-:W-:Y:S01]  /*4e00*/  IMAD.MOV.U32 R5, RZ, RZ, R0 ;  /* 0x000000ffff057224 */ /* 0x002fe200078e0000 */
[----:B------:R-:W-:Y:S01]  /*4e10*/  IABS R0, R6 ;  /* 0x0000000600007213 */ /* 0x000fe20000000000 */
[C---:B------:R-:W-:Y:S02]  /*4e20*/  IMAD.IADD R6, R184.reuse, 0x1, -R35 ;  /* 0x00000001b8067824 */ /* 0x040fe400078e0a23 */
[----:B------:R1:W3:Y:S02]  /*4e30*/  I2F R19, R5 ;  /* 0x0000000500137306 */ /* 0x0002e40000201400 */
[----:B-1----:R-:W-:Y:S01]  /*4e40*/  IMAD.MOV.U32 R5, RZ, RZ, R0 ;  /* 0x000000ffff057224 */ /* 0x002fe200078e0000 */
[----:B------:R-:W-:Y:S01]  /*4e50*/  IABS R0, R6 ;  /* 0x0000000600007213 */ /* 0x000fe20000000000 */
[----:B------:R-:W-:-:S04]  /*4e60*/  IMAD.IADD R6, R184, 0x1, -R34 ;  /* 0x00000001b8067824 */ /* 0x000fc800078e0a22 */
        /* <DEDUP_REMOVED lines=8> */
[----:B------:R1:W3:Y:S01]  /*4ef0*/  I2F R24, R5 ;  /* 0x0000000500187306 */ /* 0x0002e20000201400 */
[----:B----4-:R-:W-:-:S02]  /*4f00*/  FFMA.FTZ R21, R21, -UR20, R49 ;  /* 0x8000001415157c23 */ /* 0x010fc40008010031 */
[----:B-1----:R-:W-:Y:S01]  /*4f10*/  IMAD.MOV.U32 R5, RZ, RZ, R0 ;  /* 0x000000ffff057224 */ /* 0x002fe200078e0000 */
[----:B------:R-:W-:Y:S01]  /*4f20*/  IABS R0, R6 ;  /* 0x0000000600007213 */ /* 0x000fe20000000000 */
[----:B------:R-:W-:-:S03]  /*4f30*/  IMAD.IADD R6, R184, 0x1, -R37 ;  /* 0x00000001b8067824 */ /* 0x000fc600078e0a25 */
[----:B------:R1:W4:Y:S01]  /*4f40*/  I2F R27, R5 ;  /* 0x00000005001b7306 */ /* 0x0003220000201400 */
[----:B---3--:R-:W-:-:S05]  /*4f50*/  FFMA.FTZ R24, R24, -UR20, R44 ;  /* 0x8000001418187c23 */ /* 0x008fca000801002c */
[----:B------:R-:W-:Y:S02]  /*4f60*/  FSEL R86, R24, -INF , !P2 ;  /* 0xff80000018567808 */ /* 0x000fe40005000000 */
[----:B------:R-:W-:Y:S01]  /*4f70*/  ISETP.LT.OR P2, PT, R36, R191, P3 ;  /* 0x000000bf2400720c */ /* 0x000fe20001f41670 */
[----:B-1----:R-:W-:Y:S01]  /*4f80*/  IMAD.MOV.U32 R5, RZ, RZ, R0 ;  /* 0x000000ffff057224 */ /* 0x002fe200078e0000 */
[----:B------:R-:W-:Y:S01]  /*4f90*/  IABS R0, R6 ;  /* 0x0000000600007213 */ /* 0x000fe20000000000 */
[----:B----4-:R-:W-:Y:S02]  /*4fa0*/  FFMA.FTZ R27, R27, -UR20, R45 ;  /* 0x800000141b1b7c23 */ /* 0x010fe4000801002d */
[----:B------:R1:W3:Y:S08]  /*4fb0*/  I2F R26, R5 ;  /* 0x00000005001a7306 */ /* 0x0002f00000201400 */
[----:B------:R-:W4:Y:S01]  /*4fc0*/  I2F R22, R0 ;  /* 0x0000000000167306 */ /* 0x000f220000201400 */
[----:B-1----:R-:W-:-:S02]  /*4fd0*/  IMAD.IADD R5, R184, 0x1, -R38 ;  /* 0x00000001b8057824 */ /* 0x002fc400078e0a26 */
[----:B---3--:R-:W-:-:S03]  /*4fe0*/  FFMA.FTZ R26, R26, -UR20, R40 ;  /* 0x800000141a1a7c23 */ /* 0x008fc60008010028 */
[----:B------:R-:W-:Y:S02]  /*4ff0*/  IABS R5, R5 ;  /* 0x0000000500057213 */ /* 0x000fe40000000000 */
[----:B------:R-:W-:Y:S01]  /*5000*/  FSEL R91, R26, -INF , !P2 ;  /* 0xff8000001a5b7808 */ /* 0x000fe20005000000 */
[----:B----4-:R-:W-:Y:S01]  /*5010*/  FFMA.FTZ R22, R22, -UR20, R41 ;  /* 0x8000001416167c23 */ /* 0x010fe20008010029 */
[----:B------:R-:W-:Y:S01]  /*5020*/  LOP3.LUT R0, R148, 0x7ffffffc, RZ, 0xc0, !PT ;  /* 0x7ffffffc94007812 */ /* 0x000fe200078ec0ff */
[----:B------:R-:W-:Y:S01]  /*5030*/  IMAD.MOV.U32 R6, RZ, RZ, R5 ;  /* 0x000000ffff067224 */ /* 0x000fe200078e0005 */
[----:B------:R-:W-:-:S03]  /*5040*/  ISETP.GE.AND P2, PT, R10, R194, PT ;  /* 0x000000c20a00720c */ /* 0x000fc60003f46270 */
[----:B------:R-:W-:Y:S01]  /*5050*/  IMAD.IADD R5, R65, 0x1, -R0 ;  /* 0x0000000141057824 */ /* 0x000fe200078e0a00 */
[----:B------:R-:W-:Y:S01]  /*5060*/  IABS R0, R7 ;  /* 0x0000000700007213 */ /* 0x000fe20000000000 */
[----:B------:R1:W3:Y:S01]  /*5070*/  I2F R17, R6 ;  /* 0x0000000600117306 */ /* 0x0002e20000201400 */
[----:B------:R-:W-:Y:S01]  /*5080*/  FFMA.FTZ R7, R29, -UR20, R53 ;  /* 0x800000141d077c23 */ /* 0x000fe20008010035 */
[----:B------:R-:W-:Y:S02]  /*5090*/  ISETP.LT.OR P5, PT, R10, R190, P2 ;  /* 0x000000be0a00720c */ /* 0x000fe400017a1670 */
[----:B------:R-:W-:Y:S02]  /*50a0*/  ISETP.NE.AND P2, PT, R32, RZ, PT ;  /* 0x000000ff2000720c */ /* 0x000fe40003f45270 */
[----:B------:R-:W-:Y:S02]  /*50b0*/  FSEL R140, R7, -INF , !P1 ;  /* 0xff800000078c7808 */ /* 0x000fe40004800000 */
[----:B------:R-:W-:-:S02]  /*50c0*/  ISETP.LT.OR P1, PT, R33, R191, P0 ;  /* 0x000000bf2100720c */ /* 0x000fc40000721670 */
[CC--:B------:R-:W-:Y:S02]  /*50d0*/  ISETP.GE.AND P0, PT, R34.reuse, R196.reuse, PT ;  /* 0x000000c42200720c */ /* 0x0c0fe40003f06270 */
[----:B------:R-:W-:Y:S02]  /*50e0*/  FSEL R77, R21, -INF , !P1 ;  /* 0xff800000154d7808 */ /* 0x000fe40004800000 */
[-C--:B------:R-:W-:Y:S01]  /*50f0*/  ISETP.LT.OR P1, PT, R34, R191.reuse, P0 ;  /* 0x000000bf2200720c */ /* 0x080fe20000721670 */
[----:B-1----:R-:W-:Y:S01]  /*5100*/  IMAD.SHL.U32 R6, R5, 0x2, RZ ;  /* 0x0000000205067824 */ /* 0x002fe200078e00ff */
[-C--:B------:R-:W-:Y:S01]  /*5110*/  ISETP.GE.AND P0, PT, R37, R196.reuse, PT ;  /* 0x000000c42500720c */ /* 0x080fe20003f06270 */
[----:B------:R-:W-:Y:S01]  /*5120*/  IMAD.MOV.U32 R5, RZ, RZ, R0 ;  /* 0x000000ffff057224 */ /* 0x000fe200078e0000 */
[----:B------:R-:W-:Y:S01]  /*5130*/  FSEL R90, R27, -INF , !P1 ;  /* 0xff8000001b5a7808 */ /* 0x000fe20004800000 */
[----:B------:R-:W-:Y:S01]  /*5140*/  IMAD R247, R149, c[0x0][0x228], R6 ;  /* 0x00008a0095f77a24 */ /* 0x000fe200078e0206 */
[----:B------:R-:W-:Y:S01]  /*5150*/  ISETP.LT.OR P1, PT, R37, R191, P0 ;  /* 0x000000bf2500720c */ /* 0x000fe20000721670 */
[----:B------:R-:W-:Y:S01]  /*5160*/  IMAD.IADD R6, R186, 0x1, -R2 ;  /* 0x00000001ba067824 */ /* 0x000fe200078e0a02 */
[----:B------:R-:W-:Y:S01]  /*5170*/  ISETP.GE.AND P0, PT, R39, R196, PT ;  /* 0x000000c42700720c */ /* 0x000fe20003f06270 */
[----:B------:R-:W1:Y:S01]  /*5180*/  I2F R5, R5 ;  /* 0x0000000500057306 */ /* 0x000e620000201400 */
[----:B---3--:R-:W-:Y:S01]  /*5190*/  FFMA.FTZ R17, R17, -UR20, R72 ;  /* 0x8000001411117c23 */ /* 0x008fe20008010048 */
[----:B------:R-:W-:Y:S01]  /*51a0*/  FSEL R94, R22, -INF , !P1 ;  /* 0xff800000165e7808 */ /* 0x000fe20004800000 */
[----:B------:R-:W-:Y:S01]  /*51b0*/  IMAD.IADD R0, R66, 0x1, R67 ;  /* 0x0000000142007824 */ /* 0x000fe200078e0243 */
[----:B------:R-:W-:-:S02]  /*51c0*/  IABS R6, R6 ;  /* 0x0000000600067213 */ /* 0x000fc40000000000 */
[-C--:B------:R-:W-:Y:S02]  /*51d0*/  ISETP.LT.OR P1, PT, R38, R191.reuse, P4 ;  /* 0x000000bf2600720c */ /* 0x080fe40002721670 */
[----:B------:R-:W3:Y:S01]  /*51e0*/  I2F R11, R6 ;  /* 0x00000006000b7306 */ /* 0x000ee20000201400 */
[----:B------:R-:W-:Y:S02]  /*51f0*/  ISETP.LT.OR P0, PT, R39, R191, P0 ;  /* 0x000000bf2700720c */ /* 0x000fe40000701670 */
[----:B------:R-:W-:Y:S02]  /*5200*/  FSEL R93, R17, -INF , !P1 ;  /* 0xff800000115d7808 */ /* 0x000fe40004800000 */
[----:B------:R-:W-:Y:S01]  /*5210*/  ISETP.GE.AND P1, PT, R10, R193, PT ;  /* 0x000000c10a00720c */ /* 0x000fe20003f26270 */
[----:B-1----:R-:W-:-:S03]  /*5220*/  FFMA.FTZ R29, R5, -UR20, R73 ;  /* 0x80000014051d7c23 */ /* 0x002fc60008010049 */
[----:B------:R-:W-:Y:S01]  /*5230*/  ISETP.LT.OR P4, PT, R10, R189, P1 ;  /* 0x000000bd0a00720c */ /* 0x000fe20000f81670 */
[--C-:B------:R-:W-:Y:S01]  /*5240*/  IMAD.IADD R5, R185, 0x1, -R2.reuse ;  /* 0x00000001b9057824 */ /* 0x100fe200078e0a02 */
[----:B------:R-:W-:Y:S01]  /*5250*/  ISETP.NE.AND P1, PT, R31, RZ, PT ;  /* 0x000000ff1f00720c */ /* 0x000fe20003f25270 */
[----:B------:R-:W-:Y:S01]  /*5260*/  IMAD.IADD R2, R187, 0x1, -R2 ;  /* 0x00000001bb027824 */ /* 0x000fe200078e0a02 */
[----:B------:R-:W-:Y:S02]  /*5270*/  FSEL R120, R29, -INF , !P0 ;  /* 0xff8000001d787808 */ /* 0x000fe40004000000 */
[----:B------:R-:W-:Y:S01]  /*5280*/  IABS R5, R5 ;  /* 0x0000000500057213 */ /* 0x000fe20000000000 */
[----:B---3--:R-:W-:Y:S01]  /*5290*/  FFMA.FTZ R7, R11, -UR20, R62 ;  /* 0x800000140b077c23 */ /* 0x008fe2000801003e */
[----:B------:R-:W-:Y:S01]  /*52a0*/  IABS R6, R2 ;  /* 0x0000000200067213 */ /* 0x000fe20000000000 */
[----:B------:R-:W-:Y:S01]  /*52b0*/  IMAD.IADD R2, R186, 0x1, -R10 ;  /* 0x00000001ba027824 */ /* 0x000fe200078e0a0a */
[----:B------:R1:W3:Y:S01]  /*52c0*/  I2F R8, R5 ;  /* 0x0000000500087306 */ /* 0x0002e20000201400 */
[----:B------:R-:W-:-:S02]  /*52d0*/  ISETP.GE.AND P0, PT, R10, R192, PT ;  /* 0x000000c00a00720c */ /* 0x000fc40003f06270 */
[----:B------:R-:W-:Y:S02]  /*52e0*/  FSEL R95, R7, -INF , !P2 ;  /* 0xff800000075f7808 */ /* 0x000fe40005000000 */
[----:B------:R-:W-:Y:S02]  /*52f0*/  IABS R2, R2 ;  /* 0x0000000200027213 */ /* 0x000fe40000000000 */
[----:B------:R-:W-:Y:S02]  /*5300*/  ISETP.LT.OR P3, PT, R10, R188, P0 ;  /* 0x000000bc0a00720c */ /* 0x000fe40000761670 */
[C---:B------:R-:W-:Y:S02]  /*5310*/  ISETP.GE.AND P2, PT, R16.reuse, R194, PT ;  /* 0x000000c21000720c */ /* 0x040fe40003f46270 */
[C---:B------:R-:W-:Y:S02]  /*5320*/  ISETP.GE.AND P0, PT, R16.reuse, R192, PT ;  /* 0x000000c01000720c */ /* 0x040fe40003f06270 */
[----:B------:R-:W-:Y:S01]  /*5330*/  ISETP.LT.OR P2, PT, R16, R190, P2 ;  /* 0x000000be1000720c */ /* 0x000fe20001741670 */
[----:B-1----:R-:W-:-:S03]  /*5340*/  IMAD.MOV.U32 R5, RZ, RZ, R6 ;  /* 0x000000ffff057224 */ /* 0x002fc600078e0006 */
[----:B------:R-:W-:Y:S01]  /*5350*/  P2R R11, PR, RZ, 0x4 ;  /* 0x00000004ff0b7803 */ /* 0x000fe20000000000 */
[----:B------:R-:W-:Y:S01]  /*5360*/  IMAD.IADD R6, R185, 0x1, -R10 ;  /* 0x00000001b9067824 */ /* 0x000fe200078e0a0a */
[----:B------:R-:W-:Y:S01]  /*5370*/  ISETP.GE.AND P2, PT, R18, R194, PT ;  /* 0x000000c21200720c */ /* 0x000fe20003f46270 */
[----:B------:R1:W4:Y:S01]  /*5380*/  I2F R9, R5 ;  /* 0x0000000500097306 */ /* 0x0003220000201400 */
[----:B---3--:R-:W-:-:S05]  /*5390*/  FFMA.FTZ R8, R8, -UR20, R112 ;  /* 0x8000001408087c23 */ /* 0x008fca0008010070 */
[----:B------:R-:W-:Y:S02]  /*53a0*/  FSEL R132, R8, -INF , !P1 ;  /* 0xff80000008847808 */ /* 0x000fe40004800000 */
[----:B------:R-:W-:-:S04]  /*53b0*/  ISETP.GE.AND P1, PT, R16, R193, PT ;  /* 0x000000c11000720c */ /* 0x000fc80003f26270 */
[----:B------:R-:W-:Y:S01]  /*53c0*/  ISETP.LT.OR P1, PT, R16, R189, P1 ;  /* 0x000000bd1000720c */ /* 0x000fe20000f21670 */
[----:B-1----:R-:W-:Y:S01]  /*53d0*/  IMAD.MOV.U32 R5, RZ, RZ, R2 ;  /* 0x000000ffff057224 */ /* 0x002fe200078e0002 */
[----:B------:R-:W-:Y:S01]  /*53e0*/  IABS R2, R6 ;  /* 0x0000000600027213 */ /* 0x000fe20000000000 */
[----:B------:R-:W-:Y:S01]  /*53f0*/  IMAD.IADD R6, R187, 0x1, -R10 ;  /* 0x00000001bb067824 */ /* 0x000fe200078e0a0a */
[----:B------:R-:W-:Y:S01]  /*5400*/  P2R R10, PR, RZ, 0x2 ;  /* 0x00000002ff0a7803 */ /* 0x000fe20000000000 */
[----:B------:R1:W3:Y:S01]  /*5410*/  I2F R19, R5 ;  /* 0x0000000500137306 */ /* 0x0002e20000201400 */
[----:B----4-:R-:W-:Y:S01]  /*5420*/  FFMA.FTZ R9, R9, -UR20, R114 ;  /* 0x8000001409097c23 */ /* 0x010fe20008010072 */
[----:B------:R-:W-:-:S04]  /*5430*/  ISETP.GE.AND P1, PT, R18, R193, PT ;  /* 0x000000c11200720c */ /* 0x000fc80003f26270 */
[----:B------:R-:W-:Y:S02]  /*5440*/  FSEL R225, R9, -INF , !P6 ;  /* 0xff80000009e17808 */ /* 0x000fe40007000000 */
[----:B------:R-:W-:Y:S02]  /*5450*/  ISETP.LT.OR P6, PT, R16, R188, P0 ;  /* 0x000000bc1000720c */ /* 0x000fe400007c1670 */
        /* <DEDUP_REMOVED lines=8> */
[----:B------:R-:W-:Y:S01]  /*54e0*/  ISETP.NE.AND P2, PT, R11, RZ, PT ;  /* 0x000000ff0b00720c */ /* 0x000fe20003f45270 */
[----:B-1----:R-:W-:Y:S01]  /*54f0*/  IMAD.MOV.U32 R5, RZ, RZ, R2 ;  /* 0x000000ffff057224 */ /* 0x002fe200078e0002 */
[----:B------:R-:W-:Y:S01]  /*5500*/  IABS R2, R6 ;  /* 0x0000000600027213 */ /* 0x000fe20000000000 */
[----:B------:R-:W-:Y:S02]  /*5510*/  IMAD.IADD R6, R185, 0x1, -R16 ;  /* 0x00000001b9067824 */ /* 0x000fe400078e0a10 */
[----:B------:R1:W3:Y:S01]  /*5520*/  I2F R12, R5 ;  /* 0x00000005000c7306 */ /* 0x0002e20000201400 */
[----:B----4-:R-:W-:-:S05]  /*5530*/  FFMA.FTZ R8, R13, -UR20, R113 ;  /* 0x800000140d087c23 */ /* 0x010fca0008010071 */
[----:B------:R-:W-:Y:S02]  /*5540*/  FSEL R135, R8, -INF , !P4 ;  /* 0xff80000008877808 */ /* 0x000fe40006000000 */
[----:B------:R-:W-:Y:S02]  /*5550*/  ISETP.LT.OR P4, PT, R18, R189, P1 ;  /* 0x000000bd1200720c */ /* 0x000fe40000f81670 */
[----:B------:R-:W-:Y:S01]  /*5560*/  ISETP.NE.AND P1, PT, R10, RZ, PT ;  /* 0x000000ff0a00720c */ /* 0x000fe20003f25270 */
        /* <DEDUP_REMOVED lines=12> */
[----:B----4-:R-:W-:-:S05]  /*5630*/  FFMA.FTZ R7, R21, -UR20, R70 ;  /* 0x8000001415077c23 */ /* 0x010fca0008010046 */
[----:B------:R-:W-:Y:S02]  /*5640*/  FSEL R92, R7, -INF , !P2 ;  /* 0xff800000075c7808 */ /* 0x000fe40005000000 */
[----:B------:R-:W-:-:S04]  /*5650*/  ISETP.GE.AND P2, PT, R20, R194, PT ;  /* 0x000000c21400720c */ /* 0x000fc80003f46270 */
[----:B------:R-:W-:Y:S01]  /*5660*/  ISETP.LT.OR P2, PT, R20, R190, P2 ;  /* 0x000000be1400720c */ /* 0x000fe20001741670 */
[----:B-1----:R-:W-:Y:S01]  /*5670*/  IMAD.MOV.U32 R5, RZ, RZ, R2 ;  /* 0x000000ffff057224 */ /* 0x002fe200078e0002 */
[----:B------:R-:W-:Y:S01]  /*5680*/  IABS R2, R6 ;  /* 0x0000000600027213 */ /* 0x000fe20000000000 */
[----:B------:R-:W-:Y:S01]  /*5690*/  IMAD.IADD R6, R185, 0x1, -R18 ;  /* 0x00000001b9067824 */ /* 0x000fe200078e0a12 */
[----:B------:R-:W-:Y:S01]  /*56a0*/  P2R R11, PR, RZ, 0x4 ;  /* 0x00000004ff0b7803 */ /* 0x000fe20000000000 */
[----:B------:R1:W4:Y:S01]  /*56b0*/  I2F R14, R5 ;  /* 0x00000005000e7306 */ /* 0x0003220000201400 */
[----:B---3--:R-:W-:Y:S01]  /*56c0*/  FFMA.FTZ R8, R17, -UR20, R108 ;  /* 0x8000001411087c23 */ /* 0x008fe2000801006c */
[----:B------:R-:W-:-:S04]  /*56d0*/  ISETP.GE.AND P2, PT, R23, R194, PT ;  /* 0x000000c21700720c */ /* 0x000fc80003f46270 */
        /* <DEDUP_REMOVED lines=123> */
[----:B------:R-:W-:Y:S01]  /*5e90*/  ISETP.NE.AND P5, PT, R8, RZ, PT ;  /* 0x000000ff0800720c */ /* 0x000fe20003fa5270 */
[----:B-1----:R-:W-:Y:S01]  /*5ea0*/  IMAD.MOV.U32 R5, RZ, RZ, R2 ;  /* 0x000000ffff057224 */ /* 0x002fe200078e0002 */
[----:B------:R-:W-:Y:S01]  /*5eb0*/  IABS R2, R6 ;  /* 0x0000000600027213 */ /* 0x000fe20000000000 */
[----:B------:R-:W-:Y:S02]  /*5ec0*/  IMAD.IADD R6, R185, 0x1, -R30 ;  /* 0x00000001b9067824 */ /* 0x000fe400078e0a1e */
[----:B------:R1:W3:Y:S01]  /*5ed0*/  I2F R16, R5 ;  /* 0x0000000500107306 */ /* 0x0002e20000201400 */
[----:B----4-:R-:W-:-:S05]  /*5ee0*/  FFMA.FTZ R9, R18, -UR20, R101 ;  /* 0x8000001412097c23 */ /* 0x010fca0008010065 */
[----:B------:R-:W-:Y:S02]  /*5ef0*/  FSEL R110, R9, -INF , !P4 ;  /* 0xff800000096e7808 */ /* 0x000fe40006000000 */
[----:B------:R-:W-:Y:S01]  /*5f00*/  ISETP.NE.AND P4, PT, R11, RZ, PT ;  /* 0x000000ff0b00720c */ /* 0x000fe20003f85270 */
[----:B-1----:R-:W-:Y:S01]  /*5f10*/  IMAD.MOV.U32 R5, RZ, RZ, R2 ;  /* 0x000000ffff057224 */ /* 0x002fe200078e0002 */
[----:B------:R-:W-:Y:S01]  /*5f20*/  IABS R2, R6 ;  /* 0x0000000600027213 */ /* 0x000fe20000000000 */
[----:B------:R-:W-:Y:S02]  /*5f30*/  IMAD.IADD R6, R187, 0x1, -R30 ;  /* 0x00000001bb067824 */ /* 0x000fe400078e0a1e */
[----:B------:R1:W4:Y:S01]  /*5f40*/  I2F R20, R5 ;  /* 0x0000000500147306 */ /* 0x0003220000201400 */
[----:B---3--:R-:W-:Y:S02]  /*5f50*/  FFMA.FTZ R10, R16, -UR20, R103 ;  /* 0x80000014100a7c23 */ /* 0x008fe40008010067 */
[----:B------:R-:W-:-:S03]  /*5f60*/  IMAD.WIDE.U32 R30, R165, -0x326172a9, RZ ;  /* 0xcd9e8d57a51e7825 */ /* 0x000fc600078e00ff */
[----:B------:R-:W-:Y:S02]  /*5f70*/  FSEL R114, R10, -INF , !P3 ;  /* 0xff8000000a727808 */ /* 0x000fe40005800000 */
[C---:B------:R-:W-:Y:S02]  /*5f80*/  ISETP.LT.OR P3, PT, R33.reuse, R190, P1 ;  /* 0x000000be2100720c */ /* 0x040fe40000f61670 */
[C---:B------:R-:W-:Y:S02]  /*5f90*/  ISETP.LT.OR P1, PT, R33.reuse, R189, P0 ;  /* 0x000000bd2100720c */ /* 0x040fe40000721670 */
[----:B------:R-:W-:Y:S02]  /*5fa0*/  ISETP.LT.OR P0, PT, R33, R188, P2 ;  /* 0x000000bc2100720c */ /* 0x000fe40001701670 */
[C---:B------:R-:W-:Y:S01]  /*5fb0*/  ISETP.GE.AND P2, PT, R35.reuse, R194, PT ;  /* 0x000000c22300720c */ /* 0x040fe20003f46270 */
[----:B-1----:R-:W-:Y:S01]  /*5fc0*/  IMAD.MOV.U32 R5, RZ, RZ, R2 ;  /* 0x000000ffff057224 */ /* 0x002fe200078e0002 */
[----:B------:R-:W-:Y:S01]  /*5fd0*/  IABS R2, R6 ;  /* 0x0000000600027213 */ /* 0x000fe20000000000 */
[----:B------:R-:W-:Y:S01]  /*5fe0*/  IMAD.IADD R6, R186, 0x1, -R33 ;  /* 0x00000001ba067824 */ /* 0x000fe200078e0a21 */
[----:B------:R-:W-:Y:S01]  /*5ff0*/  ISETP.LT.OR P2, PT, R35, R190, P2 ;  /* 0x000000be2300720c */ /* 0x000fe20001741670 */
[----:B------:R1:W3:Y:S01]  /*6000*/  I2F R19, R5 ;  /* 0x0000000500137306 */ /* 0x0002e20000201400 */
[----:B----4-:R-:W-:-:S05]  /*6010*/  FFMA.FTZ R7, R20, -UR20, R50 ;  /* 0x8000001414077c23 */ /* 0x010fca0008010032 */
[----:B------:R-:W-:Y:S02]  /*6020*/  FSEL R64, R7, -INF , !P4 ;  /* 0xff80000007407808 */ /* 0x000fe40006000000 */
[----:B------:R-:W-:-:S04]  /*6030*/  ISETP.GE.AND P4, PT, R34, R193, PT ;  /* 0x000000c12200720c */ /* 0x000fc80003f86270 */
[----:B------:R-:W-:Y:S01]  /*6040*/  ISETP.LT.OR P4, PT, R34, R189, P4 ;  /* 0x000000bd2200720c */ /* 0x000fe20002781670 */
[----:B-1----:R-:W-:Y:S01]  /*6050*/  IMAD.MOV.U32 R5, RZ, RZ, R2 ;  /* 0x000000ffff057224 */ /* 0x002fe200078e0002 */
[----:B------:R-:W-:Y:S01]  /*6060*/  IABS R2, R6 ;  /* 0x0000000600027213 */ /* 0x000fe20000000000 */
[----:B------:R-:W-:Y:S02]  /*6070*/  IMAD.IADD R6, R185, 0x1, -R33 ;  /* 0x00000001b9067824 */ /* 0x000fe400078e0a21 */
[----:B------:R1:W4:Y:S01]  /*6080*/  I2F R13, R5 ;  /* 0x00000005000d7306 */ /* 0x0003220000201400 */
[----:B---3--:R-:W-:-:S05]  /*6090*/  FFMA.FTZ R11, R19, -UR20, R96 ;  /* 0x80000014130b7c23 */ /* 0x008fca0008010060 */
[----:B------:R-:W-:Y:S02]  /*60a0*/  FSEL R147, R11, -INF , !P5 ;  /* 0xff8000000b937808 */ /* 0x000fe40006800000 */
[----:B------:R-:W-:Y:S02]  /*60b0*/  ISETP.GE.AND P5, PT, R35, R193, PT ;  /* 0x000000c12300720c */ /* 0x000fe40003fa6270 */
[----:B------:R-:W-:-:S05]  /*60c0*/  LOP3.LUT R11, R31, R78, RZ, 0x3c, !PT ;  /* 0x0000004e1f0b7212 */ /* 0x000fca00078e3cff */
[----:B------:R-:W-:-:S04]  /*60d0*/  IMAD.WIDE.U32 R248, R11, -0x2daee0ad, RZ ;  /* 0xd2511f530bf87825 */ /* 0x000fc800078e00ff */
[----:B-1----:R-:W-:Y:S01]  /*60e0*/  IMAD.MOV.U32 R5, RZ, RZ, R2 ;  /* 0x000000ffff057224 */ /* 0x002fe200078e0002 */
[----:B------:R-:W-:Y:S01]  /*60f0*/  IABS R2, R6 ;  /* 0x0000000600027213 */ /* 0x000fe20000000000 */
[----:B------:R-:W-:Y:S02]  /*6100*/  IMAD.IADD R6, R187, 0x1, -R33 ;  /* 0x00000001bb067824 */ /* 0x000fe400078e0a21 */
[----:B------:R1:W3:Y:S01]  /*6110*/  I2F R12, R5 ;  /* 0x00000005000c7306 */ /* 0x0002e20000201400 */
[----:B----4-:R-:W-:-:S05]  /*6120*/  FFMA.FTZ R10, R13, -UR20, R98 ;  /* 0x800000140d0a7c23 */ /* 0x010fca0008010062 */
[----:B------:R-:W-:Y:S02]  /*6130*/  FSEL R211, R10, -INF , !P6 ;  /* 0xff8000000ad37808 */ /* 0x000fe40007000000 */
[----:B------:R-:W-:Y:S02]  /*6140*/  P2R R10, PR, RZ, 0x10 ;  /* 0x00000010ff0a7803 */ /* 0x000fe40000000000 */
[----:B------:R-:W-:Y:S01]  /*6150*/  ISETP.GE.AND P6, PT, R35, R192, PT ;  /* 0x000000c02300720c */ /* 0x000fe20003fc6270 */
[----:B-1----:R-:W-:Y:S01]  /*6160*/  IMAD.MOV.U32 R5, RZ, RZ, R2 ;  /* 0x000000ffff057224 */ /* 0x002fe200078e0002 */
[----:B------:R-:W-:Y:S01]  /*6170*/  IABS R2, R6 ;  /* 0x0000000600027213 */ /* 0x000fe20000000000 */
[----:B------:R-:W-:Y:S02]  /*6180*/  IMAD.IADD R6, R186, 0x1, -R35 ;  /* 0x00000001ba067824 */ /* 0x000fe400078e0a23 */
[----:B------:R1:W4:Y:S01]  /*6190*/  I2F R17, R5 ;  /* 0x0000000500117306 */ /* 0x0003220000201400 */
[----:B---3--:R-:W-:-:S05]  /*61a0*/  FFMA.FTZ R12, R12, -UR20, R51 ;  /* 0x800000140c0c7c23 */ /* 0x008fca0008010033 */
[----:B------:R-:W-:Y:S02]  /*61b0*/  FSEL R65, R12, -INF , !P3 ;  /* 0xff8000000c417808 */ /* 0x000fe40005800000 */
[----:B------:R-:W-:Y:S01]  /*61c0*/  ISETP.LT.OR P3, PT, R35, R188, P6 ;  /* 0x000000bc2300720c */ /* 0x000fe20003761670 */
[----:B-1----:R-:W-:Y:S01]  /*61d0*/  IMAD.MOV.U32 R5, RZ, RZ, R2 ;  /* 0x000000ffff057224 */ /* 0x002fe200078e0002 */
[----:B------:R-:W-:Y:S01]  /*61e0*/  IABS R2, R6 ;  /* 0x0000000600027213 */ /* 0x000fe20000000000 */
[----:B------:R-:W-:Y:S02]  /*61f0*/  IMAD.IADD R6, R185, 0x1, -R35 ;  /* 0x00000001b9067824 */ /* 0x000fe400078e0a23 */
[----:B------:R1:W3:Y:S01]  /*6200*/  I2F R15, R5 ;  /* 0x00000005000f7306 */ /* 0x0002e20000201400 */
[----:B----4-:R-:W-:-:S05]  /*6210*/  FFMA.FTZ R9, R17, -UR20, R97 ;  /* 0x8000001411097c23 */ /* 0x010fca0008010061 */
[----:B------:R-:W-:Y:S02]  /*6220*/  FSEL R146, R9, -INF , !P1 ;  /* 0xff80000009927808 */ /* 0x000fe40004800000 */
[----:B------:R-:W-:Y:S02]  /*6230*/  ISETP.LT.OR P1, PT, R35, R189, P5 ;  /* 0x000000bd2300720c */ /* 0x000fe40002f21670 */
[----:B------:R-:W-:-:S04]  /*6240*/  ISETP.GE.AND P5, PT, R34, R194, PT ;  /* 0x000000c22200720c */ /* 0x000fc80003fa6270 */
[----:B------:R-:W-:Y:S01]  /*6250*/  ISETP.LT.OR P5, PT, R34, R190, P5 ;  /* 0x000000be2200720c */ /* 0x000fe20002fa1670 */
[----:B-1----:R-:W-:Y:S01]  /*6260*/  IMAD.MOV.U32 R5, RZ, RZ, R2 ;  /* 0x000000ffff057224 */ /* 0x002fe200078e0002 */
[----:B------:R-:W-:Y:S01]  /*6270*/  IABS R2, R6 ;  /* 0x0000000600027213 */ /* 0x000fe20000000000 */
[----:B------:R-:W-:Y:S01]  /*6280*/  IMAD.IADD R6, R187, 0x1, -R35 ;  /* 0x00000001bb067824 */ /* 0x000fe200078e0a23 */
[----:B------:R-:W-:Y:S01]  /*6290*/  P2R R9, PR, RZ, 0x20 ;  /* 0x00000020ff097803 */ /* 0x000fe20000000000 */
[----:B------:R1:W-:Y:S01]  /*62a0*/  I2F R18, R5 ;  /* 0x0000000500127306 */ /* 0x0003e20000201400 */
[----:B---3--:R-:W-:-:S05]  /*62b0*/  FFMA.FTZ R8, R15, -UR20, R99 ;  /* 0x800000140f087c23 */ /* 0x008fca0008010063 */
[----:B------:R-:W-:Y:S02]  /*62c0*/  FSEL R210, R8, -INF , !P0 ;  /* 0xff80000008d27808 */ /* 0x000fe40004000000 */
[----:B------:R-:W-:-:S04]  /*62d0*/  ISETP.GE.AND P0, PT, R34, R192, PT ;  /* 0x000000c02200720c */ /* 0x000fc80003f06270 */
[----:B------:R-:W-:Y:S02]  /*62e0*/  ISETP.LT.OR P6, PT, R34, R188, P0 ;  /* 0x000000bc2200720c */ /* 0x000fe400007c1670 */
[----:B------:R-:W-:Y:S01]  /*62f0*/  ISETP.GE.AND P0, PT, R36, R192, PT ;  /* 0x000000c02400720c */ /* 0x000fe20003f06270 */
        /* <DEDUP_REMOVED lines=9> */
[----:B------:R-:W-:Y:S02]  /*6390*/  FSEL R144, R7, -INF , !P1 ;  /* 0xff80000007907808 */ /* 0x000fe40004800000 */
[----:B------:R-:W-:-:S04]  /*63a0*/  ISETP.GE.AND P1, PT, R36, R193, PT ;  /* 0x000000c12400720c */ /* 0x000fc80003f26270 */
[----:B------:R-:W-:Y:S02]  /*63b0*/  ISETP.LT.OR P4, PT, R36, R189, P1 ;  /* 0x000000bd2400720c */ /* 0x000fe40000f81670 */
[----:B------:R-:W-:Y:S01]  /*63c0*/  ISETP.NE.AND P1, PT, R10, RZ, PT ;  /* 0x000000ff0a00720c */ /* 0x000fe20003f25270 */
[----:B------:R-:W-:Y:S02]  /*63d0*/  IMAD.IADD R10, R185, 0x1, -R37 ;  /* 0x00000001b90a7824 */ /* 0x000fe400078e0a25 */
[----:B-1----:R-:W-:Y:S01]  /*63e0*/  IMAD.MOV.U32 R5, RZ, RZ, R2 ;  /* 0x000000ffff057224 */ /* 0x002fe200078e0002 */
[----:B------:R-:W-:Y:S01]  /*63f0*/  IABS R2, R6 ;  /* 0x0000000600027213 */ /* 0x000fe20000000000 */
[----:B------:R-:W-:Y:S02]  /*6400*/  IMAD.IADD R6, R187, 0x1, -R34 ;  /* 0x00000001bb067824 */ /* 0x000fe400078e0a22 */
[----:B------:R1:W3:Y:S01]  /*6410*/  I2F R13, R5 ;  /* 0x00000005000d7306 */ /* 0x0002e20000201400 */
[----:B----4-:R-:W-:-:S02]  /*6420*/  FFMA.FTZ R8, R14, -UR20, R118 ;  /* 0x800000140e087c23 */ /* 0x010fc40008010076 */
[----:B------:R-:W-:-:S03]  /*6430*/  IMAD.WIDE.U32 R14, R79, -0x326172a9, RZ ;  /* 0xcd9e8d574f0e7825 */ /* 0x000fc600078e00ff */
[----:B------:R-:W-:Y:S02]  /*6440*/  FSEL R164, R8, -INF , !P3 ;  /* 0xff80000008a47808 */ /* 0x000fe40005800000 */
[----:B------:R-:W-:Y:S02]  /*6450*/  LOP3.LUT R11, R15, R78, RZ, 0x3c, !PT ;  /* 0x0000004e0f0b7212 */ /* 0x000fe400078e3cff */
[----:B------:R-:W-:Y:S02]  /*6460*/  ISETP.LT.OR P3, PT, R36, R188, P0 ;  /* 0x000000bc2400720c */ /* 0x000fe40000761670 */
[----:B------:R-:W-:Y:S01]  /*6470*/  ISETP.GE.AND P0, PT, R37, R192, PT ;  /* 0x000000c02500720c */ /* 0x000fe20003f06270 */
[----:B-1----:R-:W-:Y:S01]  /*6480*/  IMAD.MOV.U32 R5, RZ, RZ, R2 ;  /* 0x000000ffff057224 */ /* 0x002fe200078e0002 */
[----:B------:R-:W-:Y:S01]  /*6490*/  IABS R2, R6 ;  /* 0x0000000600027213 */ /* 0x000fe20000000000 */
[----:B---3--:R-:W-:Y:S02]  /*64a0*/  FFMA.FTZ R17, R13, -UR20, R47 ;  /* 0x800000140d117c23 */ /* 0x008fe4000801002f */
[----:B------:R1:W3:Y:S08]  /*64b0*/  I2F R6, R5 ;  /* 0x0000000500067306 */ /* 0x0002f00000201400 */
[----:B------:R-:W4:Y:S01]  /*64c0*/  I2F R2, R2 ;  /* 0x0000000200027306 */ /* 0x000f220000201400 */
[----:B-1----:R-:W-:-:S02]  /*64d0*/  FFMA.FTZ R5, R18, -UR20, R46 ;  /* 0x8000001412057c23 */ /* 0x002fc4000801002e */
[----:B---3--:R-:W-:Y:S02]  /*64e0*/  FFMA.FTZ R16, R6, -UR20, R117 ;  /* 0x8000001406107c23 */ /* 0x008fe40008010075 */
[--C-:B------:R-:W-:Y:S01]  /*64f0*/  IMAD.IADD R6, R185, 0x1, -R36.reuse ;  /* 0x00000001b9067824 */ /* 0x100fe200078e0a24 */
[----:B------:R-:W-:Y:S01]  /*6500*/  FSEL R66, R5, -INF , !P2 ;  /* 0xff80000005427808 */ /* 0x000fe20005000000 */
[----:B------:R-:W-:Y:S01]  /*6510*/  IMAD.WIDE.U32 R18, R11, -0x2daee0ad, RZ ;  /* 0xd2511f530b127825 */ /* 0x000fe200078e00ff */
[----:B------:R-:W-:Y:S02]  /*6520*/  ISETP.GE.AND P2, PT, R36, R194, PT ;  /* 0x000000c22400720c */ /* 0x000fe40003f46270 */
[----:B------:R-:W-:Y:S01]  /*6530*/  FSEL R141, R16, -INF , !P1 ;  /* 0xff800000108d7808 */ /* 0x000fe20004800000 */
[----:B----4-:R-:W-:Y:S01]  /*6540*/  FFMA.FTZ R13, R2, -UR20, R119 ;  /* 0x80000014020d7c23 */ /* 0x010fe20008010077 */
[----:B------:R-:W-:Y:S01]  /*6550*/  ISETP.LT.OR P5, PT, R36, R190, P2 ;  /* 0x000000be2400720c */ /* 0x000fe200017a1670 */
[----:B------:R-:W-:Y:S01]  /*6560*/  IMAD.IADD R2, R186, 0x1, -R36 ;  /* 0x00000001ba027824 */ /* 0x000fe200078e0a24 */
[----:B------:R-:W-:Y:S01]  /*6570*/  ISETP.NE.AND P2, PT, R9, RZ, PT ;  /* 0x000000ff0900720c */ /* 0x000fe20003f45270 */
[----:B------:R-:W-:Y:S01]  /*6580*/  IMAD.WIDE.U32 R8, R79, -0x326172a9, RZ ;  /* 0xcd9e8d574f087825 */ /* 0x000fe200078e00ff */
[----:B------:R-:W-:-:S02]  /*6590*/  ISETP.GE.AND P1, PT, R37, R193, PT ;  /* 0x000000c12500720c */ /* 0x000fc40003f26270 */
[----:B------:R-:W-:Y:S02]  /*65a0*/  IABS R2, R2 ;  /* 0x0000000200027213 */ /* 0x000fe40000000000 */
[----:B------:R-:W-:Y:S02]  /*65b0*/  LOP3.LUT R9, R9, R78, RZ, 0x3c, !PT ;  /* 0x0000004e09097212 */ /* 0x000fe400078e3cff */
[----:B------:R-:W-:Y:S01]  /*65c0*/  FSEL R62, R17, -INF , !P2 ;  /* 0xff800000113e7808 */ /* 0x000fe20005000000 */
[----:B------:R-:W-:Y:S01]  /*65d0*/  IMAD.MOV.U32 R5, RZ, RZ, R2 ;  /* 0x000000ffff057224 */ /* 0x000fe200078e0002 */
[----:B------:R-:W-:Y:S01]  /*65e0*/  IABS R2, R6 ;  /* 0x0000000600027213 */ /* 0x000fe20000000000 */
[----:B------:R-:W-:Y:S01]  /*65f0*/  IMAD.WIDE.U32 R6, R170, -0x2daee0ad, RZ ;  /* 0xd2511f53aa067825 */ /* 0x000fe200078e00ff */
[C---:B------:R-:W-:Y:S01]  /*6600*/  ISETP.GE.AND P2, PT, R37.reuse, R194, PT ;  /* 0x000000c22500720c */ /* 0x040fe20003f46270 */
[----:B------:R1:W-:Y:S01]  /*6610*/  I2F R22, R5 ;  /* 0x0000000500167306 */ /* 0x0003e20000201400 */
[----:B------:R-:W-:Y:S01]  /*6620*/  ISETP.LT.OR P1, PT, R37, R189, P1 ;  /* 0x000000bd2500720c */ /* 0x000fe20000f21670 */
[----:B------:R-:W-:Y:S01]  /*6630*/  IMAD.WIDE.U32 R16, R9, -0x2daee0ad, RZ ;  /* 0xd2511f5309107825 */ /* 0x000fe200078e00ff */
[----:B------:R-:W-:-:S02]  /*6640*/  LOP3.LUT R27, R249, UR28, R6, 0x96, !PT ;  /* 0x0000001cf91b7c12 */ /* 0x000fc4000f8e9606 */
[--C-:B------:R-:W-:Y:S02]  /*6650*/  LOP3.LUT R28, R19, UR28, R6.reuse, 0x96, !PT ;  /* 0x0000001c131c7c12 */ /* 0x100fe4000f8e9606 */
[----:B------:R-:W-:Y:S01]  /*6660*/  LOP3.LUT R26, R17, UR28, R6, 0x96, !PT ;  /* 0x0000001c111a7c12 */ /* 0x000fe2000f8e9606 */
[----:B------:R3:W4:Y:S01]  /*6670*/  I2F R20, R2 ;  /* 0x0000000200147306 */ /* 0x0007220000201400 */
[C---:B------:R-:W-:Y:S02]  /*6680*/  LOP3.LUT R21, R7.reuse, UR5, RZ, 0x3c, !PT ;  /* 0x0000000507157c12 */ /* 0x040fe4000f8e3cff */
[C---:B------:R-:W-:Y:S02]  /*6690*/  LOP3.LUT R23, R7.reuse, UR4, RZ, 0x3c, !PT ;  /* 0x0000000407177c12 */ /* 0x040fe4000f8e3cff */
[----:B------:R-:W-:Y:S02]  /*66a0*/  LOP3.LUT R25, R7, UR4, RZ, 0x3c, !PT ;  /* 0x0000000407197c12 */ /* 0x000fe4000f8e3cff */
[----:B------:R-:W-:Y:S01]  /*66b0*/  ISETP.LT.OR P2, PT, R37, R190, P2 ;  /* 0x000000be2500720c */ /* 0x000fe20001741670 */
[----:B-1----:R-:W-:Y:S01]  /*66c0*/  IMAD.IADD R5, R187, 0x1, -R36 ;  /* 0x00000001bb057824 */ /* 0x002fe200078e0a24 */
[----:B------:R-:W-:-:S02]  /*66d0*/  FSEL R143, R13, -INF , !P6 ;  /* 0xff8000000d8f7808 */ /* 0x000fc40007000000 */
[----:B------:R-:W-:Y:S02]  /*66e0*/  ISETP.LT.OR P6, PT, R37, R188, P0 ;  /* 0x000000bc2500720c */ /* 0x000fe400007c1670 */
[----:B------:R-:W-:Y:S02]  /*66f0*/  IABS R5, R5 ;  /* 0x0000000500057213 */ /* 0x000fe40000000000 */
[----:B------:R-:W-:Y:S01]  /*6700*/  P2R R13, PR, RZ, 0x2 ;  /* 0x00000002ff0d7803 */ /* 0x000fe20000000000 */
[----:B---3--:R-:W-:Y:S01]  /*6710*/  IMAD.IADD R2, R186, 0x1, -R37 ;  /* 0x00000001ba027824 */ /* 0x008fe200078e0a25 */
[----:B------:R1:W3:Y:S01]  /*6720*/  I2F R24, R5 ;  /* 0x0000000500187306 */ /* 0x0002e20000201400 */
[----:B----4-:R-:W-:Y:S01]  /*6730*/  FFMA.FTZ R6, R20, -UR20, R124 ;  /* 0x8000001414067c23 */ /* 0x010fe2000801007c */
[----:B------:R-:W-:Y:S02]  /*6740*/  P2R R15, PR, RZ, 0x4 ;  /* 0x00000004ff0f7803 */ /* 0x000fe40000000000 */
[----:B------:R-:W-:-:S02]  /*6750*/  IABS R2, R2 ;  /* 0x0000000200027213 */ /* 0x000fc40000000000 */
[C---:B------:R-:W-:Y:S02]  /*6760*/  ISETP.GE.AND P1, PT, R38.reuse, R193, PT ;  /* 0x000000c12600720c */ /* 0x040fe40003f26270 */
[C---:B------:R-:W-:Y:S02]  /*6770*/  ISETP.GE.AND P2, PT, R38.reuse, R194, PT ;  /* 0x000000c22600720c */ /* 0x040fe40003f46270 */
[C---:B------:R-:W-:Y:S02]  /*6780*/  ISETP.LT.OR P1, PT, R38.reuse, R189, P1 ;  /* 0x000000bd2600720c */ /* 0x040fe40000f21670 */
        /* <DEDUP_REMOVED lines=10> */
[----:B----4-:R-:W-:Y:S02]  /*6830*/  FFMA.FTZ R11, R12, -UR20, R43 ;  /* 0x800000140c0b7c23 */ /* 0x010fe4000801002b */
[----:B------:R1:W3:Y:S08]  /*6840*/  I2F R10, R5 ;  /* 0x00000005000a7306 */ /* 0x0002f00000201400 */
[----:B------:R-:W4:Y:S01]  /*6850*/  I2F R2, R2 ;  /* 0x0000000200027306 */ /* 0x000f220000201400 */
[----:B-1----:R-:W-:-:S02]  /*6860*/  FFMA.FTZ R5, R22, -UR20, R42 ;  /* 0x8000001416057c23 */ /* 0x002fc4000801002a */
[----:B---3--:R-:W-:Y:S01]  /*6870*/  FFMA.FTZ R10, R10, -UR20, R125 ;  /* 0x800000140a0a7c23 */ /* 0x008fe2000801007d */
[----:B------:R-:W-:Y:S01]  /*6880*/  FSEL R125, R6, -INF , !P4 ;  /* 0xff800000067d7808 */ /* 0x000fe20006000000 */
[--C-:B------:R-:W-:Y:S01]  /*6890*/  IMAD.IADD R6, R185, 0x1, -R38.reuse ;  /* 0x00000001b9067824 */ /* 0x100fe200078e0a26 */
[----:B------:R-:W-:Y:S02]  /*68a0*/  FSEL R63, R5, -INF , !P5 ;  /* 0xff800000053f7808 */ /* 0x000fe40006800000 */
[----:B------:R-:W-:Y:S01]  /*68b0*/  ISETP.LT.OR P5, PT, R38, R190, P2 ;  /* 0x000000be2600720c */ /* 0x000fe200017a1670 */
[----:B----4-:R-:W-:Y:S01]  /*68c0*/  FFMA.FTZ R9, R2, -UR20, R127 ;  /* 0x8000001402097c23 */ /* 0x010fe2000801007f */
[----:B------:R-:W-:Y:S01]  /*68d0*/  ISETP.NE.AND P2, PT, R15, RZ, PT ;  /* 0x000000ff0f00720c */ /* 0x000fe20003f45270 */
[----:B------:R-:W-:Y:S01]  /*68e0*/  IMAD.IADD R2, R186, 0x1, -R38 ;  /* 0x00000001ba027824 */ /* 0x000fe200078e0a26 */
[----:B------:R-:W-:Y:S02]  /*68f0*/  ISETP.LT.OR P4, PT, R38, R188, P0 ;  /* 0x000000bc2600720c */ /* 0x000fe40000781670 */
[----:B------:R-:W-:-:S02]  /*6900*/  FSEL R208, R9, -INF , !P6 ;  /* 0xff80000009d07808 */ /* 0x000fc40007000000 */
[----:B------:R-:W-:Y:S02]  /*6910*/  IABS R2, R2 ;  /* 0x0000000200027213 */ /* 0x000fe40000000000 */
[----:B------:R-:W-:Y:S02]  /*6920*/  FSEL R61, R11, -INF , !P2 ;  /* 0xff8000000b3d7808 */ /* 0x000fe40005000000 */
[C---:B------:R-:W-:Y:S01]  /*6930*/  ISETP.GE.AND P0, PT, R39.reuse, R193, PT ;  /* 0x000000c12700720c */ /* 0x040fe20003f06270 */
[----:B------:R-:W-:Y:S01]  /*6940*/  IMAD.MOV.U32 R5, RZ, RZ, R2 ;  /* 0x000000ffff057224 */ /* 0x000fe200078e0002 */
[----:B------:R-:W-:Y:S02]  /*6950*/  IABS R2, R6 ;  /* 0x0000000600027213 */ /* 0x000fe40000000000 */
[----:B------:R-:W-:Y:S01]  /*6960*/  P2R R6, PR, RZ, 0x2 ;  /* 0x00000002ff067803 */ /* 0x000fe20000000000 */
[----:B------:R1:W3:Y:S01]  /*6970*/  I2F R31, R5 ;  /* 0x00000005001f7306 */ /* 0x0002e20000201400 */
[----:B------:R-:W-:-:S02]  /*6980*/  ISETP.GE.AND P1, PT, R39, R194, PT ;  /* 0x000000c22700720c */ /* 0x000fc40003f26270 */
[----:B------:R-:W-:Y:S02]  /*6990*/  ISETP.GE.AND P2, PT, R39, R192, PT ;  /* 0x000000c02700720c */ /* 0x000fe40003f46270 */
[----:B------:R-:W-:Y:S01]  /*69a0*/  FSEL R119, R10, -INF , !P3 ;  /* 0xff8000000a777808 */ /* 0x000fe20005800000 */
[----:B------:R-:W-:Y:S01]  /*69b0*/  IMAD.WIDE.U32 R10, R23, -0x326172a9, RZ ;  /* 0xcd9e8d57170a7825 */ /* 0x000fe200078e00ff */
[----:B------:R-:W-:Y:S01]  /*69c0*/  ISETP.NE.AND P6, PT, R6, RZ, PT ;  /* 0x000000ff0600720c */ /* 0x000fe20003fc5270 */
[----:B------:R4:W5:Y:S01]  /*69d0*/  I2F R24, R2 ;  /* 0x0000000200187306 */ /* 0x0009620000201400 */
[----:B------:R-:W-:Y:S01]  /*69e0*/  ISETP.LT.OR P3, PT, R39, R190, P1 ;  /* 0x000000be2700720c */ /* 0x000fe20000f61670 */
[----:B------:R-:W-:Y:S01]  /*69f0*/  IMAD.WIDE.U32 R6, R21, -0x326172a9, RZ ;  /* 0xcd9e8d5715067825 */ /* 0x000fe200078e00ff */
[C---:B------:R-:W-:Y:S02]  /*6a00*/  ISETP.LT.OR P1, PT, R39.reuse, R189, P0 ;  /* 0x000000bd2700720c */ /* 0x040fe40000721670 */
[----:B------:R-:W-:-:S02]  /*6a10*/  ISETP.LT.OR P0, PT, R39, R188, P2 ;  /* 0x000000bc2700720c */ /* 0x000fc40001701670 */
[----:B------:R-:W-:Y:S01]  /*6a20*/  LOP3.LUT R22, R7, UR29, R8, 0x96, !PT ;  /* 0x0000001d07167c12 */ /* 0x000fe2000f8e9608 */
[----:B-1----:R-:W-:Y:S01]  /*6a30*/  IMAD.IADD R5, R187, 0x1, -R38 ;  /* 0x00000001bb057824 */ /* 0x002fe200078e0a26 */
[----:B------:R-:W-:Y:S01]  /*6a40*/  LOP3.LUT R21, R11, UR29, R8, 0x96, !PT ;  /* 0x0000001d0b157c12 */ /* 0x000fe2000f8e9608 */
[----:B---3--:R-:W-:Y:S01]  /*6a50*/  FFMA.FTZ R52, R31, -UR20, R74 ;  /* 0x800000141f347c23 */ /* 0x008fe2000801004a */
[----:B------:R-:W-:Y:S02]  /*6a60*/  LOP3.LUT R19, R7, UR29, R30, 0x96, !PT ;  /* 0x0000001d07137c12 */ /* 0x000fe4000f8e961e */
[----:B------:R-:W-:Y:S01]  /*6a70*/  IABS R5, R5 ;  /* 0x0000000500057213 */ /* 0x000fe20000000000 */
[----:B----4-:R-:W-:-:S03]  /*6a80*/  IMAD.IADD R2, R186, 0x1, -R39 ;  /* 0x00000001ba027824 */ /* 0x010fc600078e0a27 */
[----:B------:R1:W3:Y:S01]  /*6a90*/  I2F R32, R5 ;  /* 0x0000000500207306 */ /* 0x0002e20000201400 */
[----:B-----5:R-:W-:Y:S01]  /*6aa0*/  FFMA.FTZ R53, R24, -UR20, R80 ;  /* 0x8000001418357c23 */ /* 0x020fe20008010050 */
[----:B------:R-:W-:-:S05]  /*6ab0*/  IABS R2, R2 ;  /* 0x0000000200027213 */ /* 0x000fca0000000000 */
[----:B------:R-:W-:-:S04]  /*6ac0*/  IMAD.MOV.U32 R9, RZ, RZ, R2 ;  /* 0x000000ffff097224 */ /* 0x000fc800078e0002 */
[----:B------:R4:W5:Y:S01]  /*6ad0*/  I2F R20, R9 ;  /* 0x0000000900147306 */ /* 0x0009620000201400 */
[----:B-1----:R-:W-:Y:S02]  /*6ae0*/  IMAD.IADD R5, R185, 0x1, -R39 ;  /* 0x00000001b9057824 */ /* 0x002fe400078e0a27 */
[----:B---3--:R-:W-:-:S03]  /*6af0*/  FFMA.FTZ R56, R32, -UR20, R82 ;  /* 0x8000001420387c23 */ /* 0x008fc60008010052 */
[----:B------:R-:W-:Y:S01]  /*6b00*/  IABS R2, R5 ;  /* 0x0000000500027213 */ /* 0x000fe20000000000 */
[----:B------:R-:W-:Y:S01]  /*6b10*/  IMAD.IADD R5, R187, 0x1, -R39 ;  /* 0x00000001bb057824 */ /* 0x000fe200078e0a27 */
[----:B------:R-:W-:Y:S01]  /*6b20*/  FSEL R111, R56, -INF , !P4 ;  /* 0xff800000386f7808 */ /* 0x000fe20006000000 */
[----:B------:R-:W-:Y:S01]  /*6b30*/  IMAD.WIDE.U32 R38, R27, -0x326172a9, RZ ;  /* 0xcd9e8d571b267825 */ /* 0x000fe200078e00ff */
[----:B------:R1:W3:Y:S01]  /*6b40*/  I2F R17, R2 ;  /* 0x0000000200117306 */ /* 0x0002e20000201400 */
[----:B------:R-:W-:Y:S02]  /*6b50*/  LOP3.LUT R27, R7, UR29, R14, 0x96, !PT ;  /* 0x0000001d071b7c12 */ /* 0x000fe4000f8e960e */
[----:B------:R-:W-:Y:S01]  /*6b60*/  IABS R12, R5 ;  /* 0x00000005000c7213 */ /* 0x000fe20000000000 */
[----:B----4-:R-:W-:Y:S01]  /*6b70*/  IMAD.WIDE.U32 R8, R25, -0x326172a9, RZ ;  /* 0xcd9e8d5719087825 */ /* 0x010fe200078e00ff */
[----:B------:R-:W-:Y:S02]  /*6b80*/  LOP3.LUT R5, R11, UR29, R30, 0x96, !PT ;  /* 0x0000001d0b057c12 */ /* 0x000fe4000f8e961e */
[----:B------:R-:W-:Y:S01]  /*6b90*/  LOP3.LUT R11, R39, UR27, R6, 0x96, !PT ;  /* 0x0000001b270b7c12 */ /* 0x000fe2000f8e9606 */
[----:B-----5:R-:W-:Y:S01]  /*6ba0*/  FFMA.FTZ R57, R20, -UR20, R75 ;  /* 0x8000001414397c23 */ /* 0x020fe2000801004b */
[----:B------:R-:W-:Y:S01]  /*6bb0*/  LOP3.LUT R25, R9, UR29, R30, 0x96, !PT ;  /* 0x0000001d09197c12 */ /* 0x000fe2000f8e961e */
[----:B------:R-:W-:-:S04]  /*6bc0*/  IMAD.WIDE.U32 R20, R21, -0x2daee0ad, RZ ;  /* 0xd2511f5315147825 */ /* 0x000fc800078e00ff */
[----:B------:R-:W-:Y:S01]  /*6bd0*/  IMAD.WIDE.U32 R42, R11, -0x2daee0ad, RZ ;  /* 0xd2511f530b2a7825 */ /* 0x000fe200078e00ff */
[----:B------:R-:W-:-:S03]  /*6be0*/  LOP3.LUT R21, R21, UR26, R16, 0x96, !PT ;  /* 0x0000001a15157c12 */ /* 0x000fc6000f8e9610 */
[----:B-1----:R-:W-:Y:S02]  /*6bf0*/  IMAD.MOV.U32 R2, RZ, RZ, R12 ;  /* 0x000000ffff027224 */ /* 0x002fe400078e000c */
[----:B------:R-:W-:Y:S01]  /*6c00*/  IMAD.WIDE.U32 R12, R26, -0x326172a9, RZ ;  /* 0xcd9e8d571a0c7825 */ /* 0x000fe200078e00ff */
[----:B------:R-:W-:Y:S01]  /*6c10*/  LOP3.LUT R26, R9, UR29, R14, 0x96, !PT ;  /* 0x0000001d091a7c12 */ /* 0x000fe2000f8e960e */
[----:B------:R1:W4:Y:S02]  /*6c20*/  I2F R23, R2 ;  /* 0x0000000200177306 */ /* 0x0003240000201400 */
[----:B------:R-:W-:Y:S01]  /*6c30*/  IMAD.WIDE.U32 R14, R28, -0x326172a9, RZ ;  /* 0xcd9e8d571c0e7825 */ /* 0x000fe200078e00ff */
[C---:B------:R-:W-:Y:S02]  /*6c40*/  LOP3.LUT R29, R13.reuse, UR27, R6, 0x96, !PT ;  /* 0x0000001b0d1d7c12 */ /* 0x040fe4000f8e9606 */
[----:B------:R-:W-:Y:S01]  /*6c50*/  LOP3.LUT R28, R13, UR27, R10, 0x96, !PT ;  /* 0x0000001b0d1c7c12 */ /* 0x000fe2000f8e960a */
[----:B------:R-:W-:Y:S01]  /*6c60*/  IMAD.WIDE.U32 R6, R5, -0x2daee0ad, RZ ;  /* 0xd2511f5305067825 */ /* 0x000fe200078e00ff */
[----:B------:R-:W-:-:S03]  /*6c70*/  LOP3.LUT R30, R15, UR27, R8, 0x96, !PT ;  /* 0x0000001b0f1e7c12 */ /* 0x000fc6000f8e9608 */
[----:B---3--:R-:W-:Y:S01]  /*6c80*/  FFMA.FTZ R59, R17, -UR20, R81 ;  /* 0x80000014113b7c23 */ /* 0x008fe20008010051 */
[----:B------:R-:W-:Y:S01]  /*6c90*/  LOP3.LUT R5, R7, UR26, R248, 0x96, !PT ;  /* 0x0000001a07057c12 */ /* 0x000fe2000f8e96f8 */
[----:B------:R-:W-:Y:S01]  /*6ca0*/  IMAD.WIDE.U32 R30, R30, -0x2daee0ad, RZ ;  /* 0xd2511f531e1e7825 */ /* 0x000fe200078e00ff */
[----:B-1----:R-:W-:-:S03]  /*6cb0*/  LOP3.LUT R2, R39, UR27, R10, 0x96, !PT ;  /* 0x0000001b27027c12 */ /* 0x002fc6000f8e960a */
[----:B----4-:R-:W-:Y:S01]  /*6cc0*/  FFMA.FTZ R60, R23, -UR20, R83 ;  /* 0x80000014173c7c23 */ /* 0x010fe20008010053 */
[----:B------:R-:W-:Y:S01]  /*6cd0*/  LOP3.LUT R10, R39, UR27, R8, 0x96, !PT ;  /* 0x0000001b270a7c12 */ /* 0x000fe2000f8e9608 */
[----:B------:R-:W-:-:S03]  /*6ce0*/  IMAD.WIDE.U32 R8, R19, -0x2daee0ad, RZ ;  /* 0xd2511f5313087825 */ /* 0x000fc600078e00ff */
[----:B------:R-:W-:Y:S01]  /*6cf0*/  FSEL R108, R60, -INF , !P0 ;  /* 0xff8000003c6c7808 */ /* 0x000fe20004000000 */
[----:B------:R-:W-:Y:S01]  /*6d00*/  IMAD.WIDE.U32 R48, R2, -0x2daee0ad, RZ ;  /* 0xd2511f5302307825 */ /* 0x000fe200078e00ff */
[----:B------:R-:W-:Y:S02]  /*6d10*/  LOP3.LUT R13, R9, UR26, R248, 0x96, !PT ;  /* 0x0000001a090d7c12 */ /* 0x000fe4000f8e96f8 */
[----:B------:R-:W-:Y:S01]  /*6d20*/  LOP3.LUT R32, R43, UR24, R8, 0x96, !PT ;  /* 0x000000182b207c12 */ /* 0x000fe2000f8e9608 */
[----:B------:R-:W-:Y:S01]  /*6d30*/  IMAD.WIDE.U32 R46, R10, -0x2daee0ad, RZ ;  /* 0xd2511f530a2e7825 */ /* 0x000fe200078e00ff */
[----:B------:R-:W-:-:S03]  /*6d40*/  LOP3.LUT R2, R49, UR24, R6, 0x96, !PT ;  /* 0x0000001831027c12 */ /* 0x000fc6000f8e9606 */
[----:B------:R-:W-:-:S04]  /*6d50*/  IMAD.WIDE.U32 R6, R25, -0x2daee0ad, RZ ;  /* 0xd2511f5319067825 */ /* 0x000fc800078e00ff */
        /* <DEDUP_REMOVED lines=18> */
[----:B------:R-:W-:-:S03]  /*6e80*/  LOP3.LUT R35, R41, UR23, R10, 0x96, !PT ;  /* 0x0000001729237c12 */ /* 0x000fc6000f8e960a */
[----:B------:R-:W-:Y:S01]  /*6e90*/  IMAD.WIDE.U32 R32, R32, -0x326172a9, RZ ;  /* 0xcd9e8d5720207825 */ /* 0x000fe200078e00ff */
[C-C-:B------:R-:W-:Y:S02]  /*6ea0*/  LOP3.LUT R16, R9.reuse, UR25, R38.reuse, 0x96, !PT ;  /* 0x0000001909107c12 */ /* 0x140fe4000f8e9626 */
[----:B------:R-:W-:Y:S01]  /*6eb0*/  LOP3.LUT R41, R9, UR25, R38, 0x96, !PT ;  /* 0x0000001909297c12 */ /* 0x000fe2000f8e9626 */
[----:B------:R-:W-:Y:S01]  /*6ec0*/  IMAD.WIDE.U32 R24, R24, -0x326172a9, RZ ;  /* 0xcd9e8d5718187825 */ /* 0x000fe200078e00ff */
[C-C-:B------:R-:W-:Y:S02]  /*6ed0*/  LOP3.LUT R34, R33.reuse, UR23, R8.reuse, 0x96, !PT ;  /* 0x0000001721227c12 */ /* 0x140fe4000f8e9608 */
        /* <DEDUP_REMOVED lines=32> */
[----:B------:R-:W-:Y:S02]  /*70e0*/  LOP3.LUT R15, R55, UR12, R6, 0x96, !PT ;  /* 0x0000000c370f7c12 */ /* 0x000fe4000f8e9606 */
[----:B------:R-:W-:Y:S01]  /*70f0*/  FMNMX.FTZ R5, R122, R123, !PT ;  /* 0x0000007b7a057209 */ /* 0x000fe20007810000 */
[----:B------:R-:W-:-:S03]  /*7100*/  IMAD.WIDE.U32 R6, R31, -0x2daee0ad, RZ ;  /* 0xd2511f531f067825 */ /* 0x000fc600078e00ff */
        /* <DEDUP_REMOVED lines=11> */
[C-C-:B------:R-:W-:Y:S02]  /*71c0*/  LOP3.LUT R27, R7.reuse, UR13, R32.reuse, 0x96, !PT ;  /* 0x0000000d071b7c12 */ /* 0x140fe4000f8e9620 */
[----:B------:R-:W-:Y:S01]  /*71d0*/  LOP3.LUT R37, R7, UR13, R32, 0x96, !PT ;  /* 0x0000000d07257c12 */ /* 0x000fe2000f8e9620 */
[----:B------:R-:W-:Y:S01]  /*71e0*/  IMAD.WIDE.U32 R34, R25, -0x2daee0ad, RZ ;  /* 0xd2511f5319227825 */ /* 0x000fe200078e00ff */
[----:B------:R-:W-:Y:S02]  /*71f0*/  LOP3.LUT R16, R51, UR12, R16, 0x96, !PT ;  /* 0x0000000c33107c12 */ /* 0x000fe4000f8e9610 */
[----:B------:R-:W-:Y:S01]  /*7200*/  FMNMX.FTZ R5, R139, R5, !PT ;  /* 0x000000058b057209 */ /* 0x000fe20007810000 */
[----:B--2---:R-:W-:Y:S01]  /*7210*/  IMAD.WIDE.U32 R78, R24, -0x2daee0ad, RZ ;  /* 0xd2511f53184e7825 */ /* 0x004fe200078e00ff */
[----:B------:R-:W-:-:S02]  /*7220*/  LOP3.LUT R29, R35, UR12, R22, 0x96, !PT ;  /* 0x0000000c231d7c12 */ /* 0x000fc4000f8e9616 */
[----:B------:R-:W-:Y:S01]  /*7230*/  FMNMX.FTZ R5, R140, R5, !PT ;  /* 0x000000058c057209 */ /* 0x000fe20007810000 */
[----:B------:R-:W-:Y:S01]  /*7240*/  IMAD.WIDE.U32 R38, R2, -0x2daee0ad, RZ ;  /* 0xd2511f5302267825 */ /* 0x000fe200078e00ff */
[----:B------:R-:W-:Y:S02]  /*7250*/  LOP3.LUT R35, R79, UR12, R8, 0x96, !PT ;  /* 0x0000000c4f237c12 */ /* 0x000fe4000f8e9608 */
[----:B------:R-:W-:Y:S01]  /*7260*/  FMNMX.FTZ R5, R76, R5, !PT ;  /* 0x000000054c057209 */ /* 0x000fe20007810000 */
[----:B------:R-:W-:Y:S01]  /*7270*/  IMAD R2, R41, -0x2daee0ad, RZ ;  /* 0xd2511f5329027824 */ /* 0x000fe200078e02ff */
[----:B------:R-:W-:Y:S01]  /*7280*/  LOP3.LUT R18, R39, UR12, R18, 0x96, !PT ;  /* 0x0000000c27127c12 */ /* 0x000fe2000f8e9612 */
[----:B------:R-:W-:Y:S01]  /*7290*/  IMAD.WIDE.U32 R32, R43, -0x2daee0ad, RZ ;  /* 0xd2511f532b207825 */ /* 0x000fe200078e00ff */
[----:B------:R-:W-:-:S03]  /*72a0*/  FMNMX.FTZ R5, R77, R5, !PT ;  /* 0x000000054d057209 */ /* 0x000fc60007810000 */
[----:B------:R-:W-:Y:S01]  /*72b0*/  IMAD.WIDE.U32 R12, R13, -0x2daee0ad, RZ ;  /* 0xd2511f530d0c7825 */ /* 0x000fe200078e00ff */
[----:B------:R-:W-:-:S03]  /*72c0*/  LOP3.LUT R2, R33, UR12, R2, 0x96, !PT ;  /* 0x0000000c21027c12 */ /* 0x000fc6000f8e9602 */
[----:B------:R-:W-:Y:S01]  /*72d0*/  IMAD.WIDE.U32 R24, R17, -0x326172a9, RZ ;  /* 0xcd9e8d5711187825 */ /* 0x000fe200078e00ff */
[----:B------:R-:W-:Y:S02]  /*72e0*/  LOP3.LUT R30, R13, UR22, R30, 0x96, !PT ;  /* 0x000000160d1e7c12 */ /* 0x000fe4000f8e961e */
[----:B------:R-:W-:Y:S01]  /*72f0*/  LOP3.LUT R41, R81, UR12, R12, 0x96, !PT ;  /* 0x0000000c51297c12 */ /* 0x000fe2000f8e960c */
[----:B------:R-:W-:Y:S01]  /*7300*/  IMAD.WIDE.U32 R10, R11, -0x326172a9, RZ ;  /* 0xcd9e8d570b0a7825 */ /* 0x000fe200078e00ff */
[----:B------:R-:W-:Y:S02]  /*7310*/  LOP3.LUT R39, R25, UR13, R14, 0x96, !PT ;  /* 0x0000000d19277c12 */ /* 0x000fe4000f8e960e */
[----:B------:R-:W-:Y:S01]  /*7320*/  FSEL R81, R53, -INF , !P6 ;  /* 0xff80000035517808 */ /* 0x000fe20007000000 */
[----:B------:R-:W-:Y:S01]  /*7330*/  IMAD.WIDE.U32 R8, R15, -0x326172a9, RZ ;  /* 0xcd9e8d570f087825 */ /* 0x000fe200078e00ff */
[----:B------:R-:W-:-:S03]  /*7340*/  LOP3.LUT R40, R11, UR13, R40, 0x96, !PT ;  /* 0x0000000d0b287c12 */ /* 0x000fc6000f8e9628 */
[----:B------:R-:W-:Y:S01]  /*7350*/  IMAD.WIDE.U32 R30, R30, -0x326172a9, RZ ;  /* 0xcd9e8d571e1e7825 */ /* 0x000fe200078e00ff */
[----:B------:R-:W-:Y:S02]  /*7360*/  LOP3.LUT R14, R9, UR8, R10, 0x96, !PT ;  /* 0x00000008090e7c12 */ /* 0x000fe4000f8e960a */
[----:B------:R-:W-:Y:S01]  /*7370*/  LOP3.LUT R12, R8, 0xff, RZ, 0xc0, !PT ;  /* 0x000000ff080c7812 */ /* 0x000fe200078ec0ff */
[----:B------:R-:W-:Y:S01]  /*7380*/  IMAD.WIDE.U32 R10, R16, -0x326172a9, RZ ;  /* 0xcd9e8d57100a7825 */ /* 0x000fe200078e00ff */
[----:B------:R-:W-:Y:S02]  /*7390*/  LOP3.LUT R43, R8, 0xffff, RZ, 0xc0, !PT ;  /* 0x0000ffff082b7812 */ /* 0x000fe400078ec0ff */
[--C-:B------:R-:W-:Y:S01]  /*73a0*/  SHF.R.U32.HI R58, RZ, 0x10, R8.reuse ;  /* 0x00000010ff3a7819 */ /* 0x100fe20000011608 */
[----:B------:R-:W-:Y:S01]  /*73b0*/  IMAD.WIDE.U32 R16, R28, -0x326172a9, RZ ;  /* 0xcd9e8d571c107825 */ /* 0x000fe200078e00ff */
[----:B------:R-:W-:Y:S02]  /*73c0*/  SHF.R.U32.HI R13, RZ, 0x18, R8 ;  /* 0x00000018ff0d7819 */ /* 0x000fe40000011608 */
[----:B------:R-:W-:Y:S01]  /*73d0*/  LOP3.LUT R22, R11, UR8, R6, 0x96, !PT ;  /* 0x000000080b167c12 */ /* 0x000fe2000f8e9606 */
[----:B------:R-:W-:Y:S01]  /*73e0*/  IMAD.WIDE.U32 R8, R2, -0x326172a9, RZ ;  /* 0xcd9e8d5702087825 */ /* 0x000fe200078e00ff */
[----:B------:R-:W-:-:S02]  /*73f0*/  FMNMX.FTZ R2, R95, R112, !PT ;  /* 0x000000705f027209 */ /* 0x000fc40007810000 */
[----:B------:R-:W-:Y:S02]  /*7400*/  LOP3.LUT R73, R10, 0xff, RZ, 0xc0, !PT ;  /* 0x000000ff0a497812 */ /* 0x000fe400078ec0ff */
[----:B------:R-:W-:Y:S01]  /*7410*/  LOP3.LUT R23, R9, UR8, R6, 0x96, !PT ;  /* 0x0000000809177c12 */ /* 0x000fe2000f8e9606 */
[----:B------:R-:W-:Y:S01]  /*7420*/  IMAD.WIDE.U32 R6, R19, -0x326172a9, RZ ;  /* 0xcd9e8d5713067825 */ /* 0x000fe200078e00ff */
[----:B------:R-:W-:Y:S02]  /*7430*/  FMNMX.FTZ R2, R92, R2, !PT ;  /* 0x000000025c027209 */ /* 0x000fe40007810000 */
[----:B------:R-:W-:Y:S02]  /*7440*/  LOP3.LUT R72, R10, 0xffff, RZ, 0xc0, !PT ;  /* 0x0000ffff0a487812 */ /* 0x000fe400078ec0ff */
[C---:B------:R-:W-:Y:S02]  /*7450*/  LOP3.LUT R231, R6.reuse, 0xffff, RZ, 0xc0, !PT ;  /* 0x0000ffff06e77812 */ /* 0x040fe400078ec0ff */
[----:B------:R-:W-:-:S02]  /*7460*/  LOP3.LUT R234, R6, 0xff, RZ, 0xc0, !PT ;  /* 0x000000ff06ea7812 */ /* 0x000fc400078ec0ff */
[--C-:B------:R-:W-:Y:S02]  /*7470*/  SHF.R.U32.HI R233, RZ, 0x10, R6.reuse ;  /* 0x00000010ffe97819 */ /* 0x100fe40000011606 */
[----:B------:R-:W-:Y:S02]  /*7480*/  SHF.R.U32.HI R232, RZ, 0x18, R6 ;  /* 0x00000018ffe87819 */ /* 0x000fe40000011606 */
[----:B------:R-:W-:Y:S02]  /*7490*/  FMNMX.FTZ R6, R89, R2, !PT ;  /* 0x0000000259067209 */ /* 0x000fe40007810000 */
[--C-:B------:R-:W-:Y:S02]  /*74a0*/  SHF.R.U32.HI R67, RZ, 0x10, R10.reuse ;  /* 0x00000010ff437819 */ /* 0x100fe4000001160a */
[----:B------:R-:W-:Y:S01]  /*74b0*/  SHF.R.U32.HI R74, RZ, 0x18, R10 ;  /* 0x00000018ff4a7819 */ /* 0x000fe2000001160a */
[----:B------:R-:W-:Y:S01]  /*74c0*/  IMAD.WIDE.U32 R10, R21, -0x326172a9, RZ ;  /* 0xcd9e8d57150a7825 */ /* 0x000fe200078e00ff */
[----:B------:R-:W-:-:S02]  /*74d0*/  FMNMX.FTZ R2, R86, R5, !PT ;  /* 0x0000000556027209 */ /* 0x000fc40007810000 */
[----:B------:R-:W-:Y:S02]  /*74e0*/  FMNMX.FTZ R5, R132, R135, !PT ;  /* 0x0000008784057209 */ /* 0x000fe40007810000 */
[C---:B------:R-:W-:Y:S02]  /*74f0*/  LOP3.LUT R75, R8.reuse, 0xffff, RZ, 0xc0, !PT ;  /* 0x0000ffff084b7812 */ /* 0x040fe400078ec0ff */
[----:B------:R-:W-:Y:S02]  /*7500*/  LOP3.LUT R83, R8, 0xff, RZ, 0xc0, !PT ;  /* 0x000000ff08537812 */ /* 0x000fe400078ec0ff */
[--C-:B------:R-:W-:Y:S02]  /*7510*/  SHF.R.U32.HI R79, RZ, 0x10, R8.reuse ;  /* 0x00000010ff4f7819 */ /* 0x100fe40000011608 */
[----:B------:R-:W-:Y:S02]  /*7520*/  SHF.R.U32.HI R82, RZ, 0x18, R8 ;  /* 0x00000018ff527819 */ /* 0x000fe40000011608 */
[----:B------:R-:W-:-:S02]  /*7530*/  FMNMX.FTZ R6, R88, R6, !PT ;  /* 0x0000000658067209 */ /* 0x000fc40007810000 */
[----:B------:R-:W-:Y:S02]  /*7540*/  FMNMX.FTZ R8, R90, R2, !PT ;  /* 0x000000025a087209 */ /* 0x000fe40007810000 */
[----:B------:R-:W-:Y:S02]  /*7550*/  FMNMX.FTZ R2, R225, R149, !PT ;  /* 0x00000095e1027209 */ /* 0x000fe40007810000 */
[----:B------:R-:W-:Y:S02]  /*7560*/  LOP3.LUT R51, R7, UR8, R10, 0x96, !PT ;  /* 0x0000000807337c12 */ /* 0x000fe4000f8e960a */
        /* <DEDUP_REMOVED lines=33> */
[----:B------:R-:W-:Y:S02]  /*7780*/  LOP3.LUT R165, R31, UR13, R20, 0x96, !PT ;  /* 0x0000000d1fa57c12 */ /* 0x000fe4000f8e9614 */
[----:B------:R-:W-:-:S02]  /*7790*/  FMNMX.FTZ R2, R141, R5, !PT ;  /* 0x000000058d027209 */ /* 0x000fc40007810000 */
[----:B------:R-:W-:Y:S02]  /*77a0*/  FSEL R20, R57, -INF , !P3 ;  /* 0xff80000039147808 */ /* 0x000fe40005800000 */
[----:B------:R-:W-:Y:S02]  /*77b0*/  FMNMX.FTZ R5, R21, R7, !PT ;  /* 0x0000000715057209 */ /* 0x000fe40007810000 */
[----:B------:R-:W-:Y:S02]  /*77c0*/  FMNMX.FTZ R6, R143, R6, !PT ;  /* 0x000000068f067209 */ /* 0x000fe40007810000 */
[----:B------:R-:W-:Y:S02]  /*77d0*/  FMNMX.FTZ R71, R125, R2, !PT ;  /* 0x000000027d477209 */ /* 0x000fe40007810000 */
[----:B------:R-:W-:Y:S02]  /*77e0*/  FMNMX.FTZ R2, R20, R5, !PT ;  /* 0x0000000514027209 */ /* 0x000fe40007810000 */
[----:B------:R-:W-:Y:S01]  /*77f0*/  FMNMX.FTZ R5, R212, R6, !PT ;  /* 0x00000006d4057209 */ /* 0x000fe20007810000 */
[----:B------:R-:W-:Y:S01]  /*7800*/  IMAD.WIDE.U32 R6, R29, -0x326172a9, RZ ;  /* 0xcd9e8d571d067825 */ /* 0x000fe200078e00ff */
[----:B------:R-:W-:-:S02]  /*7810*/  LOP3.LUT R171, R11, UR13, R44, 0x96, !PT ;  /* 0x0000000d0bab7c12 */ /* 0x000fc4000f8e962c */
[----:B------:R-:W-:Y:S01]  /*7820*/  FMNMX.FTZ R71, R119, R71, !PT ;  /* 0x0000004777477209 */ /* 0x000fe20007810000 */
[----:B------:R-:W2:Y:S01]  /*7830*/  SHFL.BFLY PT, R11, R2, 0x2, 0x1f ;  /* 0x0c401f00020b7f89 */ /* 0x000ea200000e0000 */
[----:B------:R-:W-:Y:S02]  /*7840*/  FMNMX.FTZ R5, R208, R5, !PT ;  /* 0x00000005d0057209 */ /* 0x000fe40007810000 */
[----:B-1----:R-:W-:Y:S01]  /*7850*/  FMNMX.FTZ R70, R70, R8, !PT ;  /* 0x0000000846467209 */ /* 0x002fe20007810000 */
[----:B------:R-:W-:Y:S01]  /*7860*/  IMAD.WIDE.U32 R8, R27, -0x2daee0ad, RZ ;  /* 0xd2511f531b087825 */ /* 0x000fe200078e00ff */
[----:B------:R-:W-:Y:S02]  /*7870*/  FSEL R57, R59, -INF , !P1 ;  /* 0xff8000003b397808 */ /* 0x000fe40004800000 */
[----:B------:R-:W-:Y:S01]  /*7880*/  FMNMX.FTZ R71, R81, R71, !PT ;  /* 0x0000004751477209 */ /* 0x000fe20007810000 */
[----:B------:R-:W1:Y:S01]  /*7890*/  SHFL.BFLY PT, R10, R70, 0x1, 0x1f ;  /* 0x0c201f00460a7f89 */ /* 0x000e6200000e0000 */
[----:B------:R-:W-:-:S02]  /*78a0*/  FMNMX.FTZ R5, R111, R5, !PT ;  /* 0x000000056f057209 */ /* 0x000fc40007810000 */
[----:B------:R-:W-:Y:S02]  /*78b0*/  FMNMX.FTZ R71, R57, R71, !PT ;  /* 0x0000004739477209 */ /* 0x000fe40007810000 */
[----:B------:R-:W-:Y:S02]  /*78c0*/  FMNMX.FTZ R68, R108, R5, !PT ;  /* 0x000000056c447209 */ /* 0x000fe40007810000 */
[----:B------:R-:W-:Y:S01]  /*78d0*/  ISETP.GE.U32.AND P5, PT, R241, R12, PT ;  /* 0x0000000cf100720c */ /* 0x000fe20003fa6070 */
[----:B------:R-:W3:Y:S01]  /*78e0*/  SHFL.BFLY PT, R5, R71, 0x2, 0x1f ;  /* 0x0c401f0047057f89 */ /* 0x000ee200000e0000 */
[----:B------:R-:W-:Y:S02]  /*78f0*/  LOP3.LUT R44, R7, UR8, R36, 0x96, !PT ;  /* 0x00000008072c7c12 */ /* 0x000fe4000f8e9624 */
[C---:B------:R-:W-:Y:S01]  /*7900*/  LOP3.LUT R107, R6.reuse, 0xff, RZ, 0xc0, !PT ;  /* 0x000000ff066b7812 */ /* 0x040fe200078ec0ff */
[----:B------:R-:W4:Y:S01]  /*7910*/  SHFL.BFLY PT, R12, R68, 0x2, 0x1f ;  /* 0x0c401f00440c7f89 */ /* 0x000f2200000e0000 */
[----:B------:R-:W-:-:S02]  /*7920*/  LOP3.LUT R103, R6, 0xffff, RZ, 0xc0, !PT ;  /* 0x0000ffff06677812 */ /* 0x000fc400078ec0ff */
[--C-:B------:R-:W-:Y:S02]  /*7930*/  SHF.R.U32.HI R105, RZ, 0x10, R6.reuse ;  /* 0x00000010ff697819 */ /* 0x100fe40000011606 */
[----:B--2---:R-:W-:Y:S02]  /*7940*/  FMNMX.FTZ R2, R2, R11, !PT ;  /* 0x0000000b02027209 */ /* 0x004fe40007810000 */
[----:B------:R-:W-:Y:S01]  /*7950*/  SHF.R.U32.HI R27, RZ, 0x18, R6 ;  /* 0x00000018ff1b7819 */ /* 0x000fe20000011606 */
[----:B------:R-:W-:Y:S01]  /*7960*/  IMAD.WIDE.U32 R6, R35, -0x326172a9, RZ ;  /* 0xcd9e8d5723067825 */ /* 0x000fe200078e00ff */
[----:B------:R-:W-:Y:S01]  /*7970*/  LOP3.LUT R148, R17, UR13, R26, 0x96, !PT ;  /* 0x0000000d11947c12 */ /* 0x000fe2000f8e961a */
[----:B------:R-:W2:Y:S01]  /*7980*/  SHFL.BFLY PT, R69, R2, 0x1, 0x1f ;  /* 0x0c201f0002457f89 */ /* 0x000ea200000e0000 */
[----:B------:R-:W-:Y:S02]  /*7990*/  LOP3.LUT R15, R9, UR7, R50, 0x96, !PT ;  /* 0x00000007090f7c12 */ /* 0x000fe4000f8e9632 */
[----:B-1----:R-:W-:-:S02]  /*79a0*/  FMNMX.FTZ R70, R70, R10, !PT ;  /* 0x0000000a46467209 */ /* 0x002fc40007810000 */
[----:B------:R-:W-:Y:S02]  /*79b0*/  LOP3.LUT R49, R7, UR8, R16, 0x96, !PT ;  /* 0x0000000807317c12 */ /* 0x000fe4000f8e9610 */
[----:B------:R-:W-:Y:S02]  /*79c0*/  FSETP.NEU.FTZ.AND P0, PT, R70, -INF , PT ;  /* 0xff8000004600780b */ /* 0x000fe40003f1d000 */
[----:B------:R-:W-:Y:S02]  /*79d0*/  LOP3.LUT R126, R6, 0xff, RZ, 0xc0, !PT ;  /* 0x000000ff067e7812 */ /* 0x000fe400078ec0ff */
[----:B---3--:R-:W-:Y:S01]  /*79e0*/  FMNMX.FTZ R71, R71, R5, !PT ;  /* 0x0000000547477209 */ /* 0x008fe20007810000 */
[----:B------:R-:W-:Y:S01]  /*79f0*/  FMUL.FTZ R5, R70, c[0x0][0x23c] ;  /* 0x00008f0046057a20 */ /* 0x000fe20000410000 */
[----:B------:R-:W-:Y:S02]  /*7a00*/  LOP3.LUT R124, R6, 0xffff, RZ, 0xc0, !PT ;  /* 0x0000ffff067c7812 */ /* 0x000fe400078ec0ff */
[--C-:B------:R-:W-:Y:S01]  /*7a10*/  SHF.R.U32.HI R117, RZ, 0x10, R6.reuse ;  /* 0x00000010ff757819 */ /* 0x100fe20000011606 */
[----:B------:R-:W1:Y:S01]  /*7a20*/  SHFL.BFLY PT, R10, R71, 0x1, 0x1f ;  /* 0x0c201f00470a7f89 */ /* 0x000e6200000e0000 */
[----:B------:R-:W-:Y:S01]  /*7a30*/  SHF.R.U32.HI R127, RZ, 0x18, R6 ;  /* 0x00000018ff7f7819 */ /* 0x000fe20000011606 */
[----:B------:R-:W-:Y:S01]  /*7a40*/  IMAD.WIDE.U32 R6, R37, -0x2daee0ad, RZ ;  /* 0xd2511f5325067825 */ /* 0x000fe200078e00ff */
[----:B----4-:R-:W-:-:S02]  /*7a50*/  FMNMX.FTZ R68, R68, R12, !PT ;  /* 0x0000000c44447209 */ /* 0x010fc40007810000 */
[----:B------:R-:W-:Y:S02]  /*7a60*/  FSEL R5, R5, RZ, P0 ;  /* 0x000000ff05057208 */ /* 0x000fe40000000000 */
[----:B------:R-:W-:Y:S01]  /*7a70*/  LOP3.LUT R17, R7, UR7, R32, 0x96, !PT ;  /* 0x0000000707117c12 */ /* 0x000fe2000f8e9620 */
[----:B------:R-:W3:Y:S01]  /*7a80*/  SHFL.BFLY PT, R11, R68, 0x1, 0x1f ;  /* 0x0c201f00440b7f89 */ /* 0x000ee200000e0000 */
[----:B------:R-:W-:Y:S01]  /*7a90*/  LOP3.LUT R33, R6, 0xffff, RZ, 0xc0, !PT ;  /* 0x0000ffff06217812 */ /* 0x000fe200078ec0ff */
[--C-:B------:R-:W-:Y:S01]  /*7aa0*/  FFMA.FTZ R7, R76, c[0x0][0x23c], -R5.reuse ;  /* 0x00008f004c077a23 */ /* 0x100fe20000010805 */
[----:B------:R-:W-:Y:S02]  /*7ab0*/  LOP3.LUT R47, R6, 0xff, RZ, 0xc0, !PT ;  /* 0x000000ff062f7812 */ /* 0x000fe400078ec0ff */
[--C-:B------:R-:W-:Y:S01]  /*7ac0*/  SHF.R.U32.HI R50, RZ, 0x10, R6.reuse ;  /* 0x00000010ff327819 */ /* 0x100fe20000011606 */
[----:B------:R-:W4:Y:S01]  /*7ad0*/  MUFU.EX2 R99, R7 ;  /* 0x0000000700637308 */ /* 0x000f220000000800 */
[----:B------:R-:W-:Y:S01]  /*7ae0*/  SHF.R.U32.HI R52, RZ, 0x18, R6 ;  /* 0x00000018ff347819 */ /* 0x000fe20000011606 */
[----:B------:R-:W-:Y:S01]  /*7af0*/  FFMA.FTZ R6, R77, c[0x0][0x23c], -R5 ;  /* 0x00008f004d067a23 */ /* 0x000fe20000010805 */
[----:B------:R-:W-:-:S02]  /*7b00*/  LOP3.LUT R25, R8, 0xff, RZ, 0xc0, !PT ;  /* 0x000000ff08197812 */ /* 0x000fc400078ec0ff */
[----:B------:R-:W-:Y:S02]  /*7b10*/  LOP3.LUT R55, R8, 0xffff, RZ, 0xc0, !PT ;  /* 0x0000ffff08377812 */ /* 0x000fe400078ec0ff */
[--C-:B------:R-:W-:Y:S01]  /*7b20*/  SHF.R.U32.HI R53, RZ, 0x10, R8.reuse ;  /* 0x00000010ff357819 */ /* 0x100fe20000011608 */
[----:B------:R5:W1:Y:S01]  /*7b30*/  MUFU.EX2 R243, R6 ;  /* 0x0000000600f37308 */ /* 0x000a620000000800 */
[----:B------:R-:W-:Y:S01]  /*7b40*/  SHF.R.U32.HI R56, RZ, 0x18, R8 ;  /* 0x00000018ff387819 */ /* 0x000fe20000011608 */
[----:B------:R-:W-:Y:S01]  /*7b50*/  IMAD.WIDE.U32 R8, R42, -0x2daee0ad, RZ ;  /* 0xd2511f532a087825 */ /* 0x000fe200078e00ff */
[----:B--2---:R-:W-:Y:S02]  /*7b60*/  FMNMX.FTZ R69, R2, R69, !PT ;  /* 0x0000004502457209 */ /* 0x004fe40007810000 */
[----:B------:R-:W-:Y:S02]  /*7b70*/  LOP3.LUT R2, R14, 0xff, RZ, 0xc0, !PT ;  /* 0x000000ff0e027812 */ /* 0x000fe400078ec0ff */
[----:B------:R-:W-:-:S02]  /*7b80*/  LOP3.LUT R45, R9, UR7, R34, 0x96, !PT ;  /* 0x00000007092d7c12 */ /* 0x000fc4000f8e9622 */
[C---:B------:R-:W-:Y:S02]  /*7b90*/  LOP3.LUT R102, R8.reuse, 0xff, RZ, 0xc0, !PT ;  /* 0x000000ff08667812 */ /* 0x040fe400078ec0ff */
[----:B------:R-:W-:Y:S02]  /*7ba0*/  LOP3.LUT R116, R8, 0xffff, RZ, 0xc0, !PT ;  /* 0x0000ffff08747812 */ /* 0x000fe400078ec0ff */
[--C-:B------:R-:W-:Y:S02]  /*7bb0*/  SHF.R.U32.HI R118, RZ, 0x10, R8.reuse ;  /* 0x00000010ff767819 */ /* 0x100fe40000011608 */
[----:B------:R-:W-:Y:S01]  /*7bc0*/  SHF.R.U32.HI R101, RZ, 0x18, R8 ;  /* 0x00000018ff657819 */ /* 0x000fe20000011608 */
[C---:B-----5:R-:W-:Y:S01]  /*7bd0*/  FMUL.FTZ R6, R69.reuse, c[0x0][0x23c] ;  /* 0x00008f0045067a20 */ /* 0x060fe20000410000 */
[----:B------:R-:W-:Y:S01]  /*7be0*/  FSETP.NEU.FTZ.AND P0, PT, R69, -INF , PT ;  /* 0xff8000004500780b */ /* 0x000fe20003f1d000 */
[----:B------:R-:W-:Y:S01]  /*7bf0*/  IMAD.WIDE.U32 R8, R18, -0x326172a9, RZ ;  /* 0xcd9e8d5712087825 */ /* 0x000fe200078e00ff */
[----:B------:R-:W-:-:S02]  /*7c00*/  ISETP.GE.U32.AND P2, PT, R241, R2, PT ;  /* 0x00000002f100720c */ /* 0x000fc40003f46070 */
[----:B------:R-:W-:Y:S02]  /*7c10*/  FSEL R2, R6, RZ, P0 ;  /* 0x000000ff06027208 */ /* 0x000fe40000000000 */
[----:B------:R-:W-:Y:S02]  /*7c20*/  LOP3.LUT R18, R9, UR8, R24, 0x96, !PT ;  /* 0x0000000809127c12 */ /* 0x000fe4000f8e9618 */
[C---:B------:R-:W-:Y:S02]  /*7c30*/  LOP3.LUT R32, R8.reuse, 0xffff, RZ, 0xc0, !PT ;  /* 0x0000ffff08207812 */ /* 0x040fe400078ec0ff */
[----:B------:R-:W-:Y:S02]  /*7c40*/  LOP3.LUT R46, R8, 0xff, RZ, 0xc0, !PT ;  /* 0x000000ff082e7812 */ /* 0x000fe400078ec0ff */
[--C-:B------:R-:W-:Y:S02]  /*7c50*/  SHF.R.U32.HI R34, RZ, 0x10, R8.reuse ;  /* 0x00000010ff227819 */ /* 0x100fe40000011608 */
[----:B------:R-:W-:Y:S01]  /*7c60*/  SHF.R.U32.HI R35, RZ, 0x18, R8 ;  /* 0x00000018ff237819 */ /* 0x000fe20000011608 */
[----:B------:R-:W-:Y:S01]  /*7c70*/  IMAD.WIDE.U32 R8, R39, -0x2daee0ad, RZ ;  /* 0xd2511f5327087825 */ /* 0x000fe200078e00ff */
[----:B------:R-:W-:-:S02]  /*7c80*/  LOP3.LUT R6, R14, 0xffff, RZ, 0xc0, !PT ;  /* 0x0000ffff0e067812 */ /* 0x000fc400078ec0ff */
[----:B-1----:R-:W-:Y:S01]  /*7c90*/  FMNMX.FTZ R71, R71, R10, !PT ;  /* 0x0000000a47477209 */ /* 0x002fe20007810000 */
[----:B----4-:R-:W-:Y:S01]  /*7ca0*/  IMAD.MOV.U32 R39, RZ, RZ, R99 ;  /* 0x000000ffff277224 */ /* 0x010fe200078e0063 */
[----:B---3--:R-:W-:Y:S01]  /*7cb0*/  FMNMX.FTZ R68, R68, R11, !PT ;  /* 0x0000000b44447209 */ /* 0x008fe20007810000 */
[----:B------:R-:W-:Y:S01]  /*7cc0*/  FFMA.FTZ R10, R64, c[0x0][0x23c], -R2 ;  /* 0x00008f00400a7a23 */ /* 0x000fe20000010802 */
[----:B------:R-:W-:Y:S01]  /*7cd0*/  SHF.R.U32.HI R6, RZ, 0x8, R6 ;  /* 0x00000008ff067819 */ /* 0x000fe20000011606 */
[----:B------:R-:W-:Y:S01]  /*7ce0*/  FFMA.FTZ R11, R65, c[0x0][0x23c], -R2 ;  /* 0x00008f00410b7a23 */ /* 0x000fe20000010802 */
[C---:B------:R-:W-:Y:S01]  /*7cf0*/  FSETP.NEU.FTZ.AND P0, PT, R71.reuse, -INF , PT ;  /* 0xff8000004700780b */ /* 0x040fe20003f1d000 */
[----:B------:R-:W-:Y:S01]  /*7d00*/  FMUL.FTZ R7, R71, c[0x0][0x23c] ;  /* 0x00008f0047077a20 */ /* 0x000fe20000410000 */
[----:B------:R1:W-:Y:S01]  /*7d10*/  MUFU.EX2 R242, R10 ;  /* 0x0000000a00f27308 */ /* 0x0003e20000000800 */
[----:B------:R-:W-:Y:S02]  /*7d20*/  F2FP.PACK_AB R12, R243, R39 ;  /* 0x00000027f30c723e */ /* 0x000fe400000000ff */
[----:B------:R-:W-:Y:S01]  /*7d30*/  ISETP.GE.U32.AND P6, PT, R241, R13, PT ;  /* 0x0000000df100720c */ /* 0x000fe20003fc6070 */
[----:B------:R-:W-:Y:S01]  /*7d40*/  FMUL.FTZ R13, R68, c[0x0][0x23c] ;  /* 0x00008f00440d7a20 */ /* 0x000fe20000410000 */
[----:B------:R-:W-:-:S02]  /*7d50*/  FSEL R7, R7, RZ, P0 ;  /* 0x000000ff07077208 */ /* 0x000fc40000000000 */
[----:B------:R-:W-:Y:S01]  /*7d60*/  PRMT R230, R12, 0x7610, R230 ;  /* 0x000076100ce67816 */ /* 0x000fe200000000e6 */
[----:B------:R2:W3:Y:S01]  /*7d70*/  MUFU.EX2 R244, R11 ;  /* 0x0000000b00f47308 */ /* 0x0004e20000000800 */
[----:B------:R-:W-:Y:S02]  /*7d80*/  FSETP.NEU.FTZ.AND P0, PT, R68, -INF , PT ;  /* 0xff8000004400780b */ /* 0x000fe40003f1d000 */
[----:B------:R-:W-:Y:S01]  /*7d90*/  LOP3.LUT R19, R9, UR7, R38, 0x96, !PT ;  /* 0x0000000709137c12 */ /* 0x000fe2000f8e9626 */
[----:B------:R-:W-:Y:S01]  /*7da0*/  @!P2 HADD2 R96, -R230.H0_H0, -RZ.H0_H0 ;  /* 0xa00000ffe660a230 */ /* 0x000fe20000000900 */
[----:B------:R-:W-:Y:S02]  /*7db0*/  PRMT R229, R12, 0x7632, R229 ;  /* 0x000076320ce57816 */ /* 0x000fe400000000e5 */
[----:B------:R-:W-:Y:S02]  /*7dc0*/  LOP3.LUT R26, R8, 0xffff, RZ, 0xc0, !PT ;  /* 0x0000ffff081a7812 */ /* 0x000fe400078ec0ff */
[----:B-1----:R-:W-:-:S02]  /*7dd0*/  LOP3.LUT R10, R6, 0xffff, RZ, 0xc0, !PT ;  /* 0x0000ffff060a7812 */ /* 0x002fc400078ec0ff */
[----:B------:R-:W-:Y:S02]  /*7de0*/  FSEL R6, R13, RZ, P0 ;  /* 0x000000ff0d067208 */ /* 0x000fe40000000000 */
[----:B------:R-:W-:Y:S02]  /*7df0*/  ISETP.GE.U32.AND P1, PT, R241, R10, PT ;  /* 0x0000000af100720c */ /* 0x000fe40003f26070 */
[----:B------:R-:W-:Y:S01]  /*7e00*/  SHF.R.U32.HI R10, RZ, 0x18, R14 ;  /* 0x00000018ff0a7819 */ /* 0x000fe2000001160e */
[----:B--2---:R-:W-:Y:S01]  /*7e10*/  FFMA.FTZ R11, R86, c[0x0][0x23c], -R5 ;  /* 0x00008f00560b7a23 */ /* 0x004fe20000010805 */
[----:B------:R-:W-:Y:S02]  /*7e20*/  LOP3.LUT R29, R8, 0xff, RZ, 0xc0, !PT ;  /* 0x000000ff081d7812 */ /* 0x000fe400078ec0ff */
[--C-:B------:R-:W-:Y:S01]  /*7e30*/  SHF.R.U32.HI R28, RZ, 0x10, R8.reuse ;  /* 0x00000010ff1c7819 */ /* 0x100fe20000011608 */
[----:B------:R1:W-:Y:S01]  /*7e40*/  MUFU.EX2 R42, R11 ;  /* 0x0000000b002a7308 */ /* 0x0003e20000000800 */
[----:B------:R-:W-:Y:S01]  /*7e50*/  SHF.R.U32.HI R31, RZ, 0x18, R8 ;  /* 0x00000018ff1f7819 */ /* 0x000fe20000011608 */
[----:B------:R-:W-:Y:S01]  /*7e60*/  IMAD.WIDE.U32 R8, R41, -0x326172a9, RZ ;  /* 0xcd9e8d5729087825 */ /* 0x000fe200078e00ff */
[----:B------:R-:W-:-:S02]  /*7e70*/  ISETP.GE.U32.AND P0, PT, R241, R10, PT ;  /* 0x0000000af100720c */ /* 0x000fc40003f06070 */
[----:B------:R-:W-:Y:S01]  /*7e80*/  SHF.R.U32.HI R10, RZ, 0x10, R14 ;  /* 0x00000010ff0a7819 */ /* 0x000fe2000001160e */
[----:B------:R-:W-:Y:S01]  /*7e90*/  @!P1 HADD2 R97, -R229.H0_H0, -RZ.H0_H0 ;  /* 0xa00000ffe5619230 */ /* 0x000fe20000000900 */
[----:B------:R-:W-:Y:S02]  /*7ea0*/  PRMT R246, R230, 0x5410, R229 ;  /* 0x00005410e6f67816 */ /* 0x000fe400000000e5 */
[----:B------:R-:W-:Y:S02]  /*7eb0*/  @!P2 PRMT R230, R96, 0x5410, RZ ;  /* 0x0000541060e6a816 */ /* 0x000fe400000000ff */
[----:B------:R-:W-:Y:S02]  /*7ec0*/  LOP3.LUT R10, R10, 0xff, RZ, 0xc0, !PT ;  /* 0x000000ff0a0a7812 */ /* 0x000fe400078ec0ff */
[C---:B------:R-:W-:Y:S02]  /*7ed0*/  LOP3.LUT R60, R8.reuse, 0xffff, RZ, 0xc0, !PT ;  /* 0x0000ffff083c7812 */ /* 0x040fe400078ec0ff */
[----:B------:R-:W-:Y:S01]  /*7ee0*/  LOP3.LUT R86, R8, 0xff, RZ, 0xc0, !PT ;  /* 0x000000ff08567812 */ /* 0x000fe200078ec0ff */
[----:B-1----:R-:W-:Y:S01]  /*7ef0*/  FFMA.FTZ R11, R90, c[0x0][0x23c], -R5 ;  /* 0x00008f005a0b7a23 */ /* 0x002fe20000010805 */
[----:B------:R-:W-:-:S02]  /*7f00*/  SHF.R.U32.HI R96, RZ, 0x10, R8 ;  /* 0x00000010ff607819 */ /* 0x000fc40000011608 */
[----:B------:R-:W-:Y:S01]  /*7f10*/  SHF.R.U32.HI R99, RZ, 0x18, R8 ;  /* 0x00000018ff637819 */ /* 0x000fe20000011608 */
[----:B------:R-:W-:Y:S01]  /*7f20*/  FFMA.FTZ R8, R62, c[0x0][0x23c], -R2 ;  /* 0x00008f003e087a23 */ /* 0x000fe20000010802 */
[----:B---3--:R-:W-:Y:S01]  /*7f30*/  F2FP.PACK_AB R12, R244, R242 ;  /* 0x000000f2f40c723e */ /* 0x008fe200000000ff */
[----:B------:R-:W1:Y:S01]  /*7f40*/  MUFU.EX2 R245, R11 ;  /* 0x0000000b00f57308 */ /* 0x000e620000000800 */
[----:B------:R-:W-:Y:S01]  /*7f50*/  LOP3.LUT R48, R9, UR8, R30, 0x96, !PT ;  /* 0x0000000809307c12 */ /* 0x000fe2000f8e961e */
[----:B------:R-:W-:Y:S01]  /*7f60*/  FFMA.FTZ R9, R66, c[0x0][0x23c], -R2 ;  /* 0x00008f0042097a23 */ /* 0x000fe20000010802 */
[----:B------:R-:W-:Y:S02]  /*7f70*/  ISETP.GE.U32.AND P2, PT, R241, R10, PT ;  /* 0x0000000af100720c */ /* 0x000fe40003f46070 */
[----:B------:R-:W-:Y:S02]  /*7f80*/  SHF.R.U32.HI R10, RZ, 0x8, R43 ;  /* 0x00000008ff0a7819 */ /* 0x000fe4000001162b */
[----:B------:R-:W-:Y:S01]  /*7f90*/  PRMT R228, R12, 0x7632, R228 ;  /* 0x000076320ce47816 */ /* 0x000fe200000000e4 */
[----:B------:R-:W2:Y:S01]  /*7fa0*/  MUFU.EX2 R16, R8 ;  /* 0x0000000800107308 */ /* 0x000ea20000000800 */
[----:B------:R-:W-:-:S02]  /*7fb0*/  @!P1 PRMT R229, R97, 0x5410, RZ ;  /* 0x0000541061e59816 */ /* 0x000fc400000000ff */
[----:B------:R-:W-:Y:S01]  /*7fc0*/  PRMT R227, R12, 0x7610, R227 ;  /* 0x000076100ce37816 */ /* 0x000fe200000000e3 */
[----:B------:R-:W-:Y:S01]  /*7fd0*/  @!P0 HADD2 R98, -R228.H0_H0, -RZ.H0_H0 ;  /* 0xa00000ffe4628230 */ /* 0x000fe20000000900 */
[----:B------:R-:W-:Y:S02]  /*7fe0*/  FFMA.FTZ R12, R91, c[0x0][0x23c], -R5 ;  /* 0x00008f005b0c7a23 */ /* 0x000fe40000010805 */
[----:B------:R-:W-:Y:S01]  /*7ff0*/  PRMT R36, R227, 0x5410, R228 ;  /* 0x00005410e3247816 */ /* 0x000fe200000000e4 */
[----:B------:R3:W4:Y:S01]  /*8000*/  MUFU.EX2 R38, R9 ;  /* 0x0000000900267308 */ /* 0x0007220000000800 */
[----:B------:R-:W-:Y:S01]  /*8010*/  @!P0 PRMT R228, R98, 0x5410, RZ ;  /* 0x0000541062e48816 */ /* 0x000fe200000000ff */
[----:B------:R-:W-:Y:S01]  /*8020*/  @!P2 HADD2 R100, -R227.H0_H0, -RZ.H0_H0 ;  /* 0xa00000ffe364a230 */ /* 0x000fe20000000900 */
[----:B-1----:R-:W-:-:S04]  /*8030*/  F2FP.PACK_AB R11, R245, R42 ;  /* 0x0000002af50b723e */ /* 0x002fc800000000ff */
[C---:B------:R-:W-:Y:S01]  /*8040*/  PRMT R224, R11.reuse, 0x7610, R224 ;  /* 0x000076100be07816 */ /* 0x040fe200000000e0 */
[----:B------:R1:W-:Y:S01]  /*8050*/  MUFU.EX2 R66, R12 ;  /* 0x0000000c00427308 */ /* 0x0003e20000000800 */
[----:B--2---:R-:W-:Y:S01]  /*8060*/  IMAD.MOV.U32 R91, RZ, RZ, R16 ;  /* 0x000000ffff5b7224 */ /* 0x004fe200078e0010 */
[----:B------:R-:W-:Y:S01]  /*8070*/  PRMT R223, R11, 0x7632, R223 ;  /* 0x000076320bdf7816 */ /* 0x000fe200000000df */
[----:B------:R-:W-:Y:S01]  /*8080*/  FFMA.FTZ R11, R63, c[0x0][0x23c], -R2 ;  /* 0x00008f003f0b7a23 */ /* 0x000fe20000010802 */
[----:B------:R-:W-:Y:S01]  /*8090*/  @!P2 PRMT R227, R100, 0x5410, RZ ;  /* 0x0000541064e3a816 */ /* 0x000fe200000000ff */
[----:B------:R-:W-:Y:S01]  /*80a0*/  @!P5 HADD2 R104, -R224.H0_H0, -RZ.H0_H0 ;  /* 0xa00000ffe068d230 */ /* 0x000fe20000000900 */
[----:B------:R-:W-:Y:S01]  /*80b0*/  IMAD.MOV.U32 R63, RZ, RZ, R42 ;  /* 0x000000ffff3f7224 */ /* 0x000fe200078e002a */
[----:B---3--:R-:W-:Y:S01]  /*80c0*/  LOP3.LUT R9, R10, 0xffff, RZ, 0xc0, !PT ;  /* 0x0000ffff0a097812 */ /* 0x008fe200078ec0ff */
[----:B------:R-:W-:Y:S01]  /*80d0*/  MUFU.EX2 R252, R11 ;  /* 0x0000000b00fc7308 */ /* 0x000fe20000000800 */
[----:B------:R-:W-:-:S02]  /*80e0*/  LOP3.LUT R10, R58, 0xff, RZ, 0xc0, !PT ;  /* 0x000000ff3a0a7812 */ /* 0x000fc400078ec0ff */
[C---:B------:R-:W-:Y:S01]  /*80f0*/  ISETP.GE.U32.AND P1, PT, R241.reuse, R9, PT ;  /* 0x00000009f100720c */ /* 0x040fe20003f26070 */
[----:B------:R-:W-:Y:S01]  /*8100*/  IMAD.WIDE.U32 R8, R40, -0x2daee0ad, RZ ;  /* 0xd2511f5328087825 */ /* 0x000fe200078e00ff */
[----:B------:R-:W-:-:S04]  /*8110*/  ISETP.GE.U32.AND P0, PT, R241, R10, PT ;  /* 0x0000000af100720c */ /* 0x000fc80003f06070 */
[----:B------:R-:W-:Y:S02]  /*8120*/  LOP3.LUT R10, R9, UR7, R54, 0x96, !PT ;  /* 0x00000007090a7c12 */ /* 0x000fe4000f8e9636 */
[----:B-1----:R-:W-:Y:S01]  /*8130*/  LOP3.LUT R12, R8, 0xffff, RZ, 0xc0, !PT ;  /* 0x0000ffff080c7812 */ /* 0x002fe200078ec0ff */
[----:B------:R-:W-:Y:S01]  /*8140*/  FFMA.FTZ R9, R94, c[0x0][0x23c], -R5 ;  /* 0x00008f005e097a23 */ /* 0x000fe20000010805 */
[----:B------:R-:W-:Y:S02]  /*8150*/  LOP3.LUT R13, R8, 0xff, RZ, 0xc0, !PT ;  /* 0x000000ff080d7812 */ /* 0x000fe400078ec0ff */
[--C-:B------:R-:W-:Y:S01]  /*8160*/  SHF.R.U32.HI R16, RZ, 0x10, R8.reuse ;  /* 0x00000010ff107819 */ /* 0x100fe20000011608 */
[----:B------:R1:W2:Y:S01]  /*8170*/  MUFU.EX2 R37, R9 ;  /* 0x0000000900257308 */ /* 0x0002a20000000800 */
[----:B------:R-:W-:Y:S01]  /*8180*/  SHF.R.U32.HI R14, RZ, 0x18, R8 ;  /* 0x00000018ff0e7819 */ /* 0x000fe20000011608 */
[----:B------:R-:W-:Y:S01]  /*8190*/  @!P1 HADD2 R106, -R223.H0_H0, -RZ.H0_H0 ;  /* 0xa00000ffdf6a9230 */ /* 0x000fe20000000900 */
[----:B------:R-:W-:-:S02]  /*81a0*/  LOP3.LUT R8, R10, 0xff, RZ, 0xc0, !PT ;  /* 0x000000ff0a087812 */ /* 0x000fc400078ec0ff */
[----:B------:R-:W-:Y:S02]  /*81b0*/  PRMT R54, R224, 0x5410, R223 ;  /* 0x00005410e0367816 */ /* 0x000fe400000000df */
[----:B------:R-:W-:Y:S02]  /*81c0*/  ISETP.GE.U32.AND P3, PT, R241, R8, PT ;  /* 0x00000008f100720c */ /* 0x000fe40003f66070 */
[----:B----4-:R-:W-:Y:S02]  /*81d0*/  F2FP.PACK_AB R8, R91, R38 ;  /* 0x000000265b08723e */ /* 0x010fe400000000ff */
[----:B------:R-:W-:Y:S02]  /*81e0*/  @!P1 PRMT R223, R106, 0x5410, RZ ;  /* 0x000054106adf9816 */ /* 0x000fe400000000ff */
[C---:B------:R-:W-:Y:S02]  /*81f0*/  PRMT R222, R8.reuse, 0x7632, R222 ;  /* 0x0000763208de7816 */ /* 0x040fe400000000de */
[----:B------:R-:W-:Y:S01]  /*8200*/  PRMT R221, R8, 0x7610, R221 ;  /* 0x0000761008dd7816 */ /* 0x000fe200000000dd */
[----:B-1----:R-:W-:Y:S01]  /*8210*/  FFMA.FTZ R9, R93, c[0x0][0x23c], -R5 ;  /* 0x00008f005d097a23 */ /* 0x002fe20000010805 */
[----:B------:R-:W-:Y:S01]  /*8220*/  SHF.R.U32.HI R8, RZ, 0x18, R10 ;  /* 0x00000018ff087819 */ /* 0x000fe2000001160a */
[----:B------:R-:W-:Y:S01]  /*8230*/  @!P6 HADD2 R113, -R222.H0_H0, -RZ.H0_H0 ;  /* 0xa00000ffde71e230 */ /* 0x000fe20000000900 */
[----:B--2---:R-:W-:Y:S01]  /*8240*/  F2FP.PACK_AB R11, R37, R66 ;  /* 0x00000042250b723e */ /* 0x004fe200000000ff */
[----:B------:R1:W2:Y:S01]  /*8250*/  MUFU.EX2 R24, R9 ;  /* 0x0000000900187308 */ /* 0x0002a20000000800 */
[----:B------:R-:W-:Y:S01]  /*8260*/  ISETP.GE.U32.AND P4, PT, R241, R8, PT ;  /* 0x00000008f100720c */ /* 0x000fe20003f86070 */
[----:B------:R-:W-:Y:S01]  /*8270*/  @!P0 HADD2 R150, -R221.H0_H0, -RZ.H0_H0 ;  /* 0xa00000ffdd968230 */ /* 0x000fe20000000900 */
[----:B------:R-:W-:-:S02]  /*8280*/  PRMT R219, R11, 0x7632, R219 ;  /* 0x000076320bdb7816 */ /* 0x000fc400000000db */
[----:B------:R-:W-:Y:S01]  /*8290*/  PRMT R220, R11, 0x7610, R220 ;  /* 0x000076100bdc7816 */ /* 0x000fe200000000dc */
[----:B------:R-:W-:Y:S01]  /*82a0*/  FFMA.FTZ R11, R112, c[0x0][0x23c], -R2 ;  /* 0x00008f00700b7a23 */ /* 0x000fe20000010802 */
[----:B------:R-:W-:Y:S02]  /*82b0*/  @!P5 PRMT R224, R104, 0x5410, RZ ;  /* 0x0000541068e0d816 */ /* 0x000fe400000000ff */
[----:B------:R-:W-:Y:S01]  /*82c0*/  PRMT R30, R220, 0x5410, R219 ;  /* 0x00005410dc1e7816 */ /* 0x000fe200000000db */
[----:B------:R-:W-:Y:S01]  /*82d0*/  @!P3 HADD2 R151, -R220.H0_H0, -RZ.H0_H0 ;  /* 0xa00000ffdc97b230 */ /* 0x000fe20000000900 */
[----:B------:R-:W-:-:S04]  /*82e0*/  ISETP.GE.U32.AND P5, PT, R241, R25, PT ;  /* 0x00000019f100720c */ /* 0x000fc80003fa6070 */
[----:B------:R-:W-:Y:S02]  /*82f0*/  @!P3 PRMT R220, R151, 0x5410, RZ ;  /* 0x0000541097dcb816 */ /* 0x000fe400000000ff */
[----:B-1----:R-:W-:Y:S02]  /*8300*/  LOP3.LUT R9, R10, 0xffff, RZ, 0xc0, !PT ;  /* 0x0000ffff0a097812 */ /* 0x002fe400078ec0ff */
[----:B------:R-:W-:Y:S01]  /*8310*/  ISETP.GE.U32.AND P3, PT, R241, R14, PT ;  /* 0x0000000ef100720c */ /* 0x000fe20003f66070 */
[----:B--2---:R-:W-:Y:S01]  /*8320*/  IMAD.MOV.U32 R14, RZ, RZ, R24 ;  /* 0x000000ffff0e7224 */ /* 0x004fe200078e0018 */
[----:B------:R-:W-:-:S04]  /*8330*/  SHF.R.U32.HI R9, RZ, 0x8, R9 ;  /* 0x00000008ff097819 */ /* 0x000fc80000011609 */
[----:B------:R-:W-:Y:S01]  /*8340*/  LOP3.LUT R8, R9, 0xffff, RZ, 0xc0, !PT ;  /* 0x0000ffff09087812 */ /* 0x000fe200078ec0ff */
[----:B------:R-:W-:Y:S01]  /*8350*/  FFMA.FTZ R9, R61, c[0x0][0x23c], -R2 ;  /* 0x00008f003d097a23 */ /* 0x000fe20000010802 */
[----:B------:R-:W-:Y:S02]  /*8360*/  PRMT R61, R221, 0x5410, R222 ;  /* 0x00005410dd3d7816 */ /* 0x000fe400000000de */
[----:B------:R-:W-:Y:S01]  /*8370*/  ISETP.GE.U32.AND P2, PT, R241, R8, PT ;  /* 0x00000008f100720c */ /* 0x000fe20003f46070 */
[----:B------:R1:W2:Y:S01]  /*8380*/  MUFU.EX2 R251, R9 ;  /* 0x0000000900fb7308 */ /* 0x0002a20000000800 */
[----:B------:R-:W-:Y:S02]  /*8390*/  SHF.R.U32.HI R8, RZ, 0x10, R10 ;  /* 0x00000010ff087819 */ /* 0x000fe4000001160a */
[----:B------:R-:W-:Y:S02]  /*83a0*/  @!P0 PRMT R221, R150, 0x5410, RZ ;  /* 0x0000541096dd8816 */ /* 0x000fe400000000ff */
[----:B------:R-:W-:-:S02]  /*83b0*/  LOP3.LUT R8, R8, 0xff, RZ, 0xc0, !PT ;  /* 0x000000ff08087812 */ /* 0x000fc400078ec0ff */
[C---:B------:R-:W-:Y:S01]  /*83c0*/  ISETP.GE.U32.AND P0, PT, R241.reuse, R13, PT ;  /* 0x0000000df100720c */ /* 0x040fe20003f06070 */
[----:B------:R-:W-:Y:S01]  /*83d0*/  IMAD.MOV.U32 R13, RZ, RZ, R30 ;  /* 0x000000ffff0d7224 */ /* 0x000fe200078e001e */
[----:B------:R-:W-:Y:S02]  /*83e0*/  ISETP.GE.U32.AND P1, PT, R241, R8, PT ;  /* 0x00000008f100720c */ /* 0x000fe40003f26070 */
[----:B------:R-:W-:Y:S01]  /*83f0*/  SHF.R.U32.HI R8, RZ, 0x8, R12 ;  /* 0x00000008ff087819 */ /* 0x000fe2000001160c */
[----:B------:R-:W-:Y:S01]  /*8400*/  @!P2 HADD2 R152, -R219.H0_H0, -RZ.H0_H0 ;  /* 0xa00000ffdb98a230 */ /* 0x000fe20000000900 */
[----:B------:R-:W-:Y:S01]  /*8410*/  @!P6 PRMT R222, R113, 0x5410, RZ ;  /* 0x0000541071dee816 */ /* 0x000fe200000000ff */
[----:B------:R-:W-:Y:S01]  /*8420*/  IMAD.MOV.U32 R12, RZ, RZ, R36 ;  /* 0x000000ffff0c7224 */ /* 0x000fe200078e0024 */
[----:B------:R-:W-:Y:S01]  /*8430*/  LOP3.LUT R8, R8, 0xffff, RZ, 0xc0, !PT ;  /* 0x0000ffff08087812 */ /* 0x000fe200078ec0ff */
[----:B-1----:R-:W-:Y:S01]  /*8440*/  FFMA.FTZ R9, R120, c[0x0][0x23c], -R5 ;  /* 0x00008f0078097a23 */ /* 0x002fe20000010805 */
[----:B--2---:R-:W-:Y:S01]  /*8450*/  F2FP.PACK_AB R10, R251, R252 ;  /* 0x000000fcfb0a723e */ /* 0x004fe200000000ff */
[----:B------:R-:W-:Y:S01]  /*8460*/  IMAD.MOV.U32 R120, RZ, RZ, R247 ;  /* 0x000000ffff787224 */ /* 0x000fe200078e00f7 */
[----:B------:R-:W-:Y:S01]  /*8470*/  @!P2 PRMT R219, R152, 0x5410, RZ ;  /* 0x0000541098dba816 */ /* 0x000fe200000000ff */
[----:B------:R1:W2:Y:S01]  /*8480*/  MUFU.EX2 R65, R9 ;  /* 0x0000000900417308 */ /* 0x0002a20000000800 */
[----:B------:R-:W-:-:S02]  /*8490*/  PRMT R218, R10, 0x7632, R218 ;  /* 0x000076320ada7816 */ /* 0x000fc400000000da */
[----:B------:R-:W-:Y:S01]  /*84a0*/  PRMT R217, R10, 0x7610, R217 ;  /* 0x000076100ad97816 */ /* 0x000fe200000000d9 */
[----:B------:R-:W-:Y:S01]  /*84b0*/  FFMA.FTZ R10, R20, c[0x0][0x23c], -R2 ;  /* 0x00008f00140a7a23 */ /* 0x000fe20000010802 */
[----:B------:R-:W-:Y:S01]  /*84c0*/  ISETP.GE.U32.AND P2, PT, R241, R8, PT ;  /* 0x00000008f100720c */ /* 0x000fe20003f46070 */
[----:B------:R-:W-:Y:S01]  /*84d0*/  @!P4 HADD2 R153, -R218.H0_H0, -RZ.H0_H0 ;  /* 0xa00000ffda99c230 */ /* 0x000fe20000000900 */
[----:B------:R-:W-:Y:S01]  /*84e0*/  PRMT R62, R217, 0x5410, R218 ;  /* 0x00005410d93e7816 */ /* 0x000fe200000000da */
[----:B------:R3:W-:Y:S01]  /*84f0*/  MUFU.EX2 R250, R10 ;  /* 0x0000000a00fa7308 */ /* 0x0007e20000000800 */
[----:B------:R-:W-:Y:S01]  /*8500*/  @!P1 HADD2 R154, -R217.H0_H0, -RZ.H0_H0 ;  /* 0xa00000ffd99a9230 */ /* 0x000fe20000000900 */
[----:B------:R-:W-:Y:S01]  /*8510*/  ISETP.GE.U32.AND P6, PT, R241, R73, PT ;  /* 0x00000049f100720c */ /* 0x000fe20003fc6070 */
[----:B------:R-:W-:Y:S01]  /*8520*/  IMAD.MOV.U32 R73, RZ, RZ, R38 ;  /* 0x000000ffff497224 */ /* 0x000fe200078e0026 */
[----:B------:R-:W-:Y:S02]  /*8530*/  @!P4 PRMT R218, R153, 0x5410, RZ ;  /* 0x0000541099dac816 */ /* 0x000fe400000000ff */
[----:B------:R-:W-:Y:S01]  /*8540*/  @!P1 PRMT R217, R154, 0x5410, RZ ;  /* 0x000054109ad99816 */ /* 0x000fe200000000ff */
[----:B-1----:R-:W-:Y:S01]  /*8550*/  FFMA.FTZ R9, R122, c[0x0][0x23c], -R5 ;  /* 0x00008f007a097a23 */ /* 0x002fe20000010805 */
[----:B--2---:R-:W-:-:S03]  /*8560*/  F2FP.PACK_AB R8, R65, R24 ;  /* 0x000000184108723e */ /* 0x004fc600000000ff */
[----:B------:R1:W-:Y:S01]  /*8570*/  MUFU.EX2 R104, R9 ;  /* 0x0000000900687308 */ /* 0x0003e20000000800 */
[C---:B------:R-:W-:Y:S02]  /*8580*/  PRMT R216, R8.reuse, 0x7610, R216 ;  /* 0x0000761008d87816 */ /* 0x040fe400000000d8 */
[----:B------:R-:W-:Y:S01]  /*8590*/  PRMT R215, R8, 0x7632, R215 ;  /* 0x0000763208d77816 */ /* 0x000fe200000000d7 */
[----:B------:R-:W-:Y:S01]  /*85a0*/  FFMA.FTZ R8, R123, c[0x0][0x23c], -R5 ;  /* 0x00008f007b087a23 */ /* 0x000fe20000010805 */
[----:B---3--:R-:W-:Y:S01]  /*85b0*/  SHF.R.U32.HI R10, RZ, 0x10, R22 ;  /* 0x00000010ff0a7819 */ /* 0x008fe20000011616 */
[----:B------:R-:W-:Y:S01]  /*85c0*/  @!P0 HADD2 R156, -R216.H0_H0, -RZ.H0_H0 ;  /* 0xa00000ffd89c8230 */ /* 0x000fe20000000900 */
[----:B------:R-:W-:Y:S01]  /*85d0*/  PRMT R90, R216, 0x5410, R215 ;  /* 0x00005410d85a7816 */ /* 0x000fe200000000d7 */
[----:B------:R2:W3:Y:S01]  /*85e0*/  MUFU.EX2 R100, R8 ;  /* 0x0000000800647308 */ /* 0x0004e20000000800 */
[----:B------:R-:W-:Y:S01]  /*85f0*/  @!P2 HADD2 R155, -R215.H0_H0, -RZ.H0_H0 ;  /* 0xa00000ffd79ba230 */ /* 0x000fe20000000900 */
[----:B------:R-:W-:-:S02]  /*8600*/  LOP3.LUT R10, R10, 0xff, RZ, 0xc0, !PT ;  /* 0x000000ff0a0a7812 */ /* 0x000fc400078ec0ff */
[----:B------:R-:W-:Y:S02]  /*8610*/  @!P0 PRMT R216, R156, 0x5410, RZ ;  /* 0x000054109cd88816 */ /* 0x000fe400000000ff */
[----:B------:R-:W-:Y:S01]  /*8620*/  @!P2 PRMT R215, R155, 0x5410, RZ ;  /* 0x000054109bd7a816 */ /* 0x000fe200000000ff */
[----:B-1----:R-:W-:Y:S01]  /*8630*/  FFMA.FTZ R9, R21, c[0x0][0x23c], -R2 ;  /* 0x00008f0015097a23 */ /* 0x002fe20000010802 */
[----:B------:R-:W-:Y:S01]  /*8640*/  ISETP.GE.U32.AND P2, PT, R241, R10, PT ;  /* 0x0000000af100720c */ /* 0x000fe20003f46070 */
[----:B------:R-:W-:Y:S02]  /*8650*/  IMAD.MOV.U32 R21, RZ, RZ, R246 ;  /* 0x000000ffff157224 */ /* 0x000fe400078e00f6 */
[----:B------:R1:W4:Y:S01]  /*8660*/  MUFU.EX2 R247, R9 ;  /* 0x0000000900f77308 */ /* 0x0003220000000800 */
[----:B--2---:R-:W-:Y:S02]  /*8670*/  LOP3.LUT R8, R16, 0xff, RZ, 0xc0, !PT ;  /* 0x000000ff10087812 */ /* 0x004fe400078ec0ff */
[----:B---3--:R-:W-:-:S02]  /*8680*/  F2FP.PACK_AB R10, R100, R104 ;  /* 0x00000068640a723e */ /* 0x008fc400000000ff */
[----:B------:R-:W-:Y:S02]  /*8690*/  ISETP.GE.U32.AND P0, PT, R241, R8, PT ;  /* 0x00000008f100720c */ /* 0x000fe40003f06070 */
[C---:B------:R-:W-:Y:S02]  /*86a0*/  PRMT R59, R10.reuse, 0x7610, R59 ;  /* 0x000076100a3b7816 */ /* 0x040fe4000000003b */
[----:B------:R-:W-:Y:S02]  /*86b0*/  PRMT R58, R10, 0x7632, R58 ;  /* 0x000076320a3a7816 */ /* 0x000fe4000000003a */
[----:B------:R-:W-:Y:S02]  /*86c0*/  SHF.R.U32.HI R10, RZ, 0x8, R72 ;  /* 0x00000008ff0a7819 */ /* 0x000fe40000011648 */
[----:B-1----:R-:W-:Y:S02]  /*86d0*/  LOP3.LUT R9, R22, 0xff, RZ, 0xc0, !PT ;  /* 0x000000ff16097812 */ /* 0x002fe400078ec0ff */
[----:B----4-:R-:W-:-:S02]  /*86e0*/  F2FP.PACK_AB R8, R250, R247 ;  /* 0x000000f7fa08723e */ /* 0x010fc400000000ff */
[----:B------:R-:W-:Y:S01]  /*86f0*/  ISETP.GE.U32.AND P4, PT, R241, R9, PT ;  /* 0x00000009f100720c */ /* 0x000fe20003f86070 */
[----:B------:R-:W-:Y:S01]  /*8700*/  FFMA.FTZ R9, R95, c[0x0][0x23c], -R2 ;  /* 0x00008f005f097a23 */ /* 0x000fe20000010802 */
[C---:B------:R-:W-:Y:S01]  /*8710*/  PRMT R214, R8.reuse, 0x7610, R214 ;  /* 0x0000761008d67816 */ /* 0x040fe200000000d6 */
[----:B------:R1:W-:Y:S01]  /*8720*/  MUFU.EX2 R95, R11 ;  /* 0x0000000b005f7308 */ /* 0x0003e20000000800 */
[----:B------:R-:W-:Y:S02]  /*8730*/  PRMT R213, R8, 0x7632, R213 ;  /* 0x0000763208d57816 */ /* 0x000fe400000000d5 */
[----:B------:R-:W-:Y:S01]  /*8740*/  LOP3.LUT R10, R10, 0xffff, RZ, 0xc0, !PT ;  /* 0x0000ffff0a0a7812 */ /* 0x000fe200078ec0ff */
[----:B------:R-:W-:Y:S01]  /*8750*/  @!P0 HADD2 R157, -R214.H0_H0, -RZ.H0_H0 ;  /* 0xa00000ffd69d8230 */ /* 0x000fe20000000900 */
[----:B------:R-:W-:Y:S01]  /*8760*/  PRMT R122, R214, 0x5410, R213 ;  /* 0x00005410d67a7816 */ /* 0x000fe200000000d5 */
[----:B------:R-:W-:Y:S01]  /*8770*/  @!P3 HADD2 R158, -R213.H0_H0, -RZ.H0_H0 ;  /* 0xa00000ffd59eb230 */ /* 0x000fe20000000900 */
[----:B------:R-:W-:Y:S01]  /*8780*/  PRMT R40, R59, 0x5410, R58 ;  /* 0x000054103b287816 */ /* 0x000fe2000000003a */
[----:B------:R2:W3:Y:S01]  /*8790*/  MUFU.EX2 R30, R9 ;  /* 0x00000009001e7308 */ /* 0x0004e20000000800 */
[----:B------:R-:W-:Y:S01]  /*87a0*/  @!P0 PRMT R214, R157, 0x5410, RZ ;  /* 0x000054109dd68816 */ /* 0x000fe200000000ff */
[----:B------:R-:W-:Y:S01]  /*87b0*/  @!P4 HADD2 R159, -R59.H0_H0, -RZ.H0_H0 ;  /* 0xa00000ff3b9fc230 */ /* 0x000fe20000000900 */
[----:B------:R-:W-:-:S04]  /*87c0*/  @!P3 PRMT R213, R158, 0x5410, RZ ;  /* 0x000054109ed5b816 */ /* 0x000fc800000000ff */
[----:B------:R-:W-:Y:S02]  /*87d0*/  @!P4 PRMT R59, R159, 0x5410, RZ ;  /* 0x000054109f3bc816 */ /* 0x000fe400000000ff */
[----:B-1----:R-:W-:Y:S02]  /*87e0*/  LOP3.LUT R11, R23, 0xff, RZ, 0xc0, !PT ;  /* 0x000000ff170b7812 */ /* 0x002fe400078ec0ff */
[----:B--2---:R-:W-:Y:S01]  /*87f0*/  LOP3.LUT R9, R22, 0xffff, RZ, 0xc0, !PT ;  /* 0x0000ffff16097812 */ /* 0x004fe200078ec0ff */
[----:B---3--:R-:W-:-:S03]  /*8800*/  IMAD.MOV.U32 R72, RZ, RZ, R30 ;  /* 0x000000ffff487224 */ /* 0x008fc600078e001e */
[----:B------:R-:W-:Y:S01]  /*8810*/  SHF.R.U32.HI R8, RZ, 0x8, R9 ;  /* 0x00000008ff087819 */ /* 0x000fe20000011609 */
[----:B------:R-:W-:Y:S02]  /*8820*/  FFMA.FTZ R9, R128, c[0x0][0x23c], -R5 ;  /* 0x00008f0080097a23 */ /* 0x000fe40000010805 */
[----:B------:R-:W-:Y:S01]  /*8830*/  IMAD.MOV.U32 R128, RZ, RZ, R21 ;  /* 0x000000ffff807224 */ /* 0x000fe200078e0015 */
[----:B------:R-:W-:Y:S01]  /*8840*/  LOP3.LUT R8, R8, 0xffff, RZ, 0xc0, !PT ;  /* 0x0000ffff08087812 */ /* 0x000fe200078ec0ff */
[----:B------:R1:W-:Y:S03]  /*8850*/  MUFU.EX2 R98, R9 ;  /* 0x0000000900627308 */ /* 0x0003e60000000800 */
[----:B------:R-:W-:Y:S02]  /*8860*/  ISETP.GE.U32.AND P1, PT, R241, R8, PT ;  /* 0x00000008f100720c */ /* 0x000fe40003f26070 */
[----:B------:R-:W-:-:S04]  /*8870*/  SHF.R.U32.HI R8, RZ, 0x18, R22 ;  /* 0x00000018ff087819 */ /* 0x000fc80000011616 */
[----:B------:R-:W-:Y:S02]  /*8880*/  ISETP.GE.U32.AND P0, PT, R241, R8, PT ;  /* 0x00000008f100720c */ /* 0x000fe40003f06070 */
[----:B------:R-:W-:-:S04]  /*8890*/  F2FP.PACK_AB R8, R95, R30 ;  /* 0x0000001e5f08723e */ /* 0x000fc800000000ff */
[C---:B------:R-:W-:Y:S01]  /*88a0*/  PRMT R76, R8.reuse, 0x7632, R76 ;  /* 0x00007632084c7816 */ /* 0x040fe2000000004c */
[----:B-1----:R-:W-:Y:S01]  /*88b0*/  FFMA.FTZ R9, R129, c[0x0][0x23c], -R5 ;  /* 0x00008f0081097a23 */ /* 0x002fe20000010805 */
[----:B------:R-:W-:Y:S01]  /*88c0*/  PRMT R77, R8, 0x7610, R77 ;  /* 0x00007610084d7816 */ /* 0x000fe2000000004d */
[----:B------:R-:W-:Y:S01]  /*88d0*/  FFMA.FTZ R8, R89, c[0x0][0x23c], -R2 ;  /* 0x00008f0059087a23 */ /* 0x000fe20000010802 */
[----:B------:R-:W-:Y:S01]  /*88e0*/  @!P1 HADD2 R160, -R58.H0_H0, -RZ.H0_H0 ;  /* 0xa00000ff3aa09230 */ /* 0x000fe20000000900 */
[----:B------:R1:W2:Y:S01]  /*88f0*/  MUFU.EX2 R97, R9 ;  /* 0x0000000900617308 */ /* 0x0002a20000000800 */
[----:B------:R-:W-:Y:S01]  /*8900*/  PRMT R41, R77, 0x5410, R76 ;  /* 0x000054104d297816 */ /* 0x000fe2000000004c */
[----:B------:R-:W-:Y:S01]  /*8910*/  @!P0 HADD2 R162, -R76.H0_H0, -RZ.H0_H0 ;  /* 0xa00000ff4ca28230 */ /* 0x000fe20000000900 */
[----:B------:R-:W-:Y:S01]  /*8920*/  IMAD.MOV.U32 R89, RZ, RZ, R90 ;  /* 0x000000ffff597224 */ /* 0x000fe200078e005a */
[----:B------:R-:W-:Y:S01]  /*8930*/  @!P2 HADD2 R161, -R77.H0_H0, -RZ.H0_H0 ;  /* 0xa00000ff4da1a230 */ /* 0x000fe20000000900 */
[----:B------:R-:W-:Y:S01]  /*8940*/  @!P1 PRMT R58, R160, 0x5410, RZ ;  /* 0x00005410a03a9816 */ /* 0x000fe200000000ff */
[----:B------:R-:W-:Y:S01]  /*8950*/  IMAD.MOV.U32 R129, RZ, RZ, R13 ;  /* 0x000000ffff817224 */ /* 0x000fe200078e000d */
[----:B------:R-:W-:Y:S01]  /*8960*/  @!P0 PRMT R76, R162, 0x5410, RZ ;  /* 0x00005410a24c8816 */ /* 0x000fe200000000ff */
[----:B------:R2:W-:Y:S01]  /*8970*/  MUFU.EX2 R93, R8 ;  /* 0x00000008005d7308 */ /* 0x0005e20000000800 */
[----:B------:R-:W-:Y:S01]  /*8980*/  ISETP.GE.U32.AND P0, PT, R241, R10, PT ;  /* 0x0000000af100720c */ /* 0x000fe20003f06070 */
[----:B------:R-:W-:Y:S01]  /*8990*/  FFMA.FTZ R10, R134, c[0x0][0x23c], -R5 ;  /* 0x00008f00860a7a23 */ /* 0x000fe20000010805 */
[----:B------:R-:W-:-:S02]  /*89a0*/  @!P2 PRMT R77, R161, 0x5410, RZ ;  /* 0x00005410a14da816 */ /* 0x000fc400000000ff */
[----:B------:R-:W-:Y:S01]  /*89b0*/  SHF.R.U32.HI R13, RZ, 0x18, R18 ;  /* 0x00000018ff0d7819 */ /* 0x000fe20000011612 */
[----:B-1----:R-:W-:Y:S02]  /*89c0*/  FFMA.FTZ R9, R92, c[0x0][0x23c], -R2 ;  /* 0x00008f005c097a23 */ /* 0x002fe40000010802 */
[----:B------:R-:W-:Y:S01]  /*89d0*/  MUFU.EX2 R113, R10 ;  /* 0x0000000a00717308 */ /* 0x000fe20000000800 */
[----:B------:R-:W-:Y:S01]  /*89e0*/  IMAD.MOV.U32 R92, RZ, RZ, R122 ;  /* 0x000000ffff5c7224 */ /* 0x000fe200078e007a */
[----:B--2---:R-:W-:-:S06]  /*89f0*/  F2FP.PACK_AB R8, R97, R98 ;  /* 0x000000626108723e */ /* 0x004fcc00000000ff */
[----:B------:R1:W2:Y:S01]  /*8a00*/  MUFU.EX2 R64, R9 ;  /* 0x0000000900407308 */ /* 0x0002a20000000800 */
[C---:B------:R-:W-:Y:S02]  /*8a10*/  PRMT R209, R8.reuse, 0x7610, R209 ;  /* 0x0000761008d17816 */ /* 0x040fe400000000d1 */
[----:B------:R-:W-:Y:S02]  /*8a20*/  PRMT R206, R8, 0x7632, R206 ;  /* 0x0000763208ce7816 */ /* 0x000fe400000000ce */
[----:B------:R-:W-:Y:S01]  /*8a30*/  LOP3.LUT R8, R15, 0xffff, RZ, 0xc0, !PT ;  /* 0x0000ffff0f087812 */ /* 0x000fe200078ec0ff */
[----:B------:R-:W-:Y:S01]  /*8a40*/  @!P6 HADD2 R163, -R209.H0_H0, -RZ.H0_H0 ;  /* 0xa00000ffd1a3e230 */ /* 0x000fe20000000900 */
[----:B------:R-:W-:Y:S01]  /*8a50*/  PRMT R42, R209, 0x5410, R206 ;  /* 0x00005410d12a7816 */ /* 0x000fe200000000ce */
[----:B------:R-:W-:Y:S01]  /*8a60*/  @!P0 HADD2 R166, -R206.H0_H0, -RZ.H0_H0 ;  /* 0xa00000ffcea68230 */ /* 0x000fe20000000900 */
[----:B------:R-:W-:Y:S02]  /*8a70*/  SHF.R.U32.HI R8, RZ, 0x8, R8 ;  /* 0x00000008ff087819 */ /* 0x000fe40000011608 */
[----:B------:R-:W-:-:S02]  /*8a80*/  @!P6 PRMT R209, R163, 0x5410, RZ ;  /* 0x00005410a3d1e816 */ /* 0x000fc400000000ff */
[----:B------:R-:W-:Y:S02]  /*8a90*/  LOP3.LUT R8, R8, 0xffff, RZ, 0xc0, !PT ;  /* 0x0000ffff08087812 */ /* 0x000fe400078ec0ff */
[----:B-1----:R-:W-:Y:S01]  /*8aa0*/  LOP3.LUT R9, R67, 0xff, RZ, 0xc0, !PT ;  /* 0x000000ff43097812 */ /* 0x002fe200078ec0ff */
[----:B------:R-:W-:Y:S01]  /*8ab0*/  IMAD.MOV.U32 R67, RZ, RZ, R120 ;  /* 0x000000ffff437224 */ /* 0x000fe200078e0078 */
[C---:B------:R-:W-:Y:S01]  /*8ac0*/  ISETP.GE.U32.AND P1, PT, R241.reuse, R8, PT ;  /* 0x00000008f100720c */ /* 0x040fe20003f26070 */
[----:B------:R-:W-:Y:S01]  /*8ad0*/  FFMA.FTZ R8, R84, c[0x0][0x23c], -R2 ;  /* 0x00008f0054087a23 */ /* 0x000fe20000010802 */
[----:B------:R-:W-:Y:S01]  /*8ae0*/  ISETP.GE.U32.AND P3, PT, R241, R9, PT ;  /* 0x00000009f100720c */ /* 0x000fe20003f66070 */
[----:B------:R-:W-:Y:S01]  /*8af0*/  FFMA.FTZ R9, R133, c[0x0][0x23c], -R5 ;  /* 0x00008f0085097a23 */ /* 0x000fe20000010805 */
[----:B------:R-:W-:Y:S01]  /*8b00*/  ISETP.GE.U32.AND P6, PT, R241, R74, PT ;  /* 0x0000004af100720c */ /* 0x000fe20003fc6070 */
[----:B------:R1:W-:Y:S01]  /*8b10*/  MUFU.EX2 R112, R8 ;  /* 0x0000000800707308 */ /* 0x0003e20000000800 */
[----:B------:R-:W-:Y:S01]  /*8b20*/  @!P0 PRMT R206, R166, 0x5410, RZ ;  /* 0x00005410a6ce8816 */ /* 0x000fe200000000ff */
[----:B------:R-:W-:Y:S01]  /*8b30*/  IMAD.MOV.U32 R133, RZ, RZ, R245 ;  /* 0x000000ffff857224 */ /* 0x000fe200078e00f5 */
[----:B--2---:R-:W-:-:S04]  /*8b40*/  F2FP.PACK_AB R10, R93, R64 ;  /* 0x000000405d0a723e */ /* 0x004fc800000000ff */
[C---:B------:R-:W-:Y:S01]  /*8b50*/  PRMT R205, R10.reuse, 0x7632, R205 ;  /* 0x000076320acd7816 */ /* 0x040fe200000000cd */
[----:B------:R2:W3:Y:S01]  /*8b60*/  MUFU.EX2 R94, R9 ;  /* 0x00000009005e7308 */ /* 0x0004e20000000800 */
[----:B------:R-:W-:-:S03]  /*8b70*/  PRMT R207, R10, 0x7610, R207 ;  /* 0x000076100acf7816 */ /* 0x000fc600000000cf */
[----:B------:R-:W-:Y:S01]  /*8b80*/  @!P6 HADD2 R169, -R205.H0_H0, -RZ.H0_H0 ;  /* 0xa00000ffcda9e230 */ /* 0x000fe20000000900 */
[----:B------:R-:W-:Y:S01]  /*8b90*/  PRMT R43, R207, 0x5410, R205 ;  /* 0x00005410cf2b7816 */ /* 0x000fe200000000cd */
[----:B------:R-:W-:Y:S01]  /*8ba0*/  @!P3 HADD2 R167, -R207.H0_H0, -RZ.H0_H0 ;  /* 0xa00000ffcfa7b230 */ /* 0x000fe20000000900 */
[----:B-1----:R-:W-:Y:S02]  /*8bb0*/  SHF.R.U32.HI R8, RZ, 0x10, R15 ;  /* 0x00000010ff087819 */ /* 0x002fe4000001160f */
[----:B------:R-:W-:Y:S02]  /*8bc0*/  @!P6 PRMT R205, R169, 0x5410, RZ ;  /* 0x00005410a9cde816 */ /* 0x000fe400000000ff */
[----:B------:R-:W-:Y:S02]  /*8bd0*/  LOP3.LUT R8, R8, 0xff, RZ, 0xc0, !PT ;  /* 0x000000ff08087812 */ /* 0x000fe400078ec0ff */
[----:B------:R-:W-:Y:S02]  /*8be0*/  ISETP.GE.U32.AND P6, PT, R241, R27, PT ;  /* 0x0000001bf100720c */ /* 0x000fe40003fc6070 */
[----:B--2---:R-:W-:-:S02]  /*8bf0*/  LOP3.LUT R9, R15, 0xff, RZ, 0xc0, !PT ;  /* 0x000000ff0f097812 */ /* 0x004fc400078ec0ff */
[C---:B------:R-:W-:Y:S02]  /*8c00*/  ISETP.GE.U32.AND P0, PT, R241.reuse, R8, PT ;  /* 0x00000008f100720c */ /* 0x040fe40003f06070 */
[----:B------:R-:W-:Y:S01]  /*8c10*/  ISETP.GE.U32.AND P2, PT, R241, R9, PT ;  /* 0x00000009f100720c */ /* 0x000fe20003f46070 */
[----:B------:R-:W-:Y:S01]  /*8c20*/  FFMA.FTZ R9, R88, c[0x0][0x23c], -R2 ;  /* 0x00008f0058097a23 */ /* 0x000fe20000010802 */
[----:B------:R-:W-:Y:S01]  /*8c30*/  SHF.R.U32.HI R8, RZ, 0x18, R15 ;  /* 0x00000018ff087819 */ /* 0x000fe2000001160f */
[----:B------:R-:W-:Y:S01]  /*8c40*/  IMAD.MOV.U32 R88, RZ, RZ, R91 ;  /* 0x000000ffff587224 */ /* 0x000fe200078e005b */
[----:B------:R-:W-:Y:S01]  /*8c50*/  @!P3 PRMT R207, R167, 0x5410, RZ ;  /* 0x00005410a7cfb816 */ /* 0x000fe200000000ff */
[----:B------:R3:W1:Y:S01]  /*8c60*/  MUFU.EX2 R123, R9 ;  /* 0x00000009007b7308 */ /* 0x0006620000000800 */
[----:B------:R-:W-:Y:S02]  /*8c70*/  SHF.R.U32.HI R15, RZ, 0x18, R17 ;  /* 0x00000018ff0f7819 */ /* 0x000fe40000011611 */
[----:B---3--:R-:W-:-:S04]  /*8c80*/  F2FP.PACK_AB R9, R113, R94 ;  /* 0x0000005e7109723e */ /* 0x008fc800000000ff */
[C---:B------:R-:W-:Y:S02]  /*8c90*/  PRMT R204, R9.reuse, 0x7610, R204 ;  /* 0x0000761009cc7816 */ /* 0x040fe400000000cc */
[----:B------:R-:W-:Y:S01]  /*8ca0*/  PRMT R203, R9, 0x7632, R203 ;  /* 0x0000763209cb7816 */ /* 0x000fe200000000cb */
[----:B------:R-:W-:Y:S02]  /*8cb0*/  FFMA.FTZ R9, R139, c[0x0][0x23c], -R5 ;  /* 0x00008f008b097a23 */ /* 0x000fe40000010805 */
[----:B------:R-:W-:Y:S01]  /*8cc0*/  @!P2 HADD2 R172, -R204.H0_H0, -RZ.H0_H0 ;  /* 0xa00000ffccaca230 */ /* 0x000fe20000000900 */
[----:B------:R-:W-:Y:S01]  /*8cd0*/  PRMT R36, R204, 0x5410, R203 ;  /* 0x00005410cc247816 */ /* 0x000fe200000000cb */
[----:B------:R-:W-:Y:S01]  /*8ce0*/  FFMA.FTZ R5, R140, c[0x0][0x23c], -R5 ;  /* 0x00008f008c057a23 */ /* 0x000fe20000010805 */
[----:B------:R2:W-:Y:S01]  /*8cf0*/  MUFU.EX2 R106, R9 ;  /* 0x00000009006a7308 */ /* 0x0005e20000000800 */
[----:B------:R-:W-:Y:S01]  /*8d00*/  @!P1 HADD2 R197, -R203.H0_H0, -RZ.H0_H0 ;  /* 0xa00000ffcbc59230 */ /* 0x000fe20000000900 */
[----:B------:R-:W-:Y:S01]  /*8d10*/  @!P2 PRMT R204, R172, 0x5410, RZ ;  /* 0x00005410accca816 */ /* 0x000fe200000000ff */
[----:B------:R-:W-:Y:S01]  /*8d20*/  IMAD.MOV.U32 R172, RZ, RZ, R133 ;  /* 0x000000ffffac7224 */ /* 0x000fe200078e0085 */
[----:B------:R-:W-:Y:S01]  /*8d30*/  ISETP.GE.U32.AND P2, PT, R241, R8, PT ;  /* 0x00000008f100720c */ /* 0x000fe20003f46070 */
[----:B------:R-:W-:Y:S01]  /*8d40*/  IMAD.MOV.U32 R133, RZ, RZ, R67 ;  /* 0x000000ffff857224 */ /* 0x000fe200078e0043 */
[----:B-1----:R-:W-:Y:S01]  /*8d50*/  F2FP.PACK_AB R8, R112, R123 ;  /* 0x0000007b7008723e */ /* 0x002fe200000000ff */
[----:B------:R-:W-:Y:S01]  /*8d60*/  IMAD.MOV.U32 R67, RZ, RZ, R128 ;  /* 0x000000ffff437224 */ /* 0x000fe200078e0080 */
[----:B------:R1:W3:Y:S01]  /*8d70*/  MUFU.EX2 R246, R5 ;  /* 0x0000000500f67308 */ /* 0x0002e20000000800 */
[----:B------:R-:W-:Y:S01]  /*8d80*/  @!P1 PRMT R203, R197, 0x5410, RZ ;  /* 0x00005410c5cb9816 */ /* 0x000fe200000000ff */
[----:B------:R-:W-:Y:S01]  /*8d90*/  IMAD.MOV.U32 R128, RZ, RZ, R12 ;  /* 0x000000ffff807224 */ /* 0x000fe200078e000c */
[----:B------:R-:W-:-:S02]  /*8da0*/  PRMT R202, R8, 0x7610, R202 ;  /* 0x0000761008ca7816 */ /* 0x000fc400000000ca */
[----:B------:R-:W-:Y:S02]  /*8db0*/  PRMT R201, R8, 0x7632, R201 ;  /* 0x0000763208c97816 */ /* 0x000fe400000000c9 */
[----:B------:R-:W-:Y:S01]  /*8dc0*/  LOP3.LUT R8, R53, 0xff, RZ, 0xc0, !PT ;  /* 0x000000ff35087812 */ /* 0x000fe200078ec0ff */
[----:B------:R-:W-:Y:S01]  /*8dd0*/  @!P0 HADD2 R198, -R202.H0_H0, -RZ.H0_H0 ;  /* 0xa00000ffcac68230 */ /* 0x000fe20000000900 */
[----:B--2---:R-:W-:Y:S01]  /*8de0*/  SHF.R.U32.HI R9, RZ, 0x8, R75 ;  /* 0x00000008ff097819 */ /* 0x004fe2000001164b */
[----:B------:R-:W-:Y:S01]  /*8df0*/  IMAD.MOV.U32 R53, RZ, RZ, R37 ;  /* 0x000000ffff357224 */ /* 0x000fe200078e0025 */
[----:B------:R-:W-:Y:S01]  /*8e00*/  PRMT R37, R202, 0x5410, R201 ;  /* 0x00005410ca257816 */ /* 0x000fe200000000c9 */
[----:B------:R-:W-:Y:S01]  /*8e10*/  @!P2 HADD2 R199, -R201.H0_H0, -RZ.H0_H0 ;  /* 0xa00000ffc9c7a230 */ /* 0x000fe20000000900 */
[----:B------:R-:W-:Y:S02]  /*8e20*/  @!P0 PRMT R202, R198, 0x5410, RZ ;  /* 0x00005410c6ca8816 */ /* 0x000fe400000000ff */
[----:B------:R-:W-:-:S02]  /*8e30*/  ISETP.GE.U32.AND P0, PT, R241, R8, PT ;  /* 0x00000008f100720c */ /* 0x000fc40003f06070 */
[----:B-1----:R-:W-:Y:S02]  /*8e40*/  LOP3.LUT R5, R79, 0xff, RZ, 0xc0, !PT ;  /* 0x000000ff4f057812 */ /* 0x002fe400078ec0ff */
[----:B------:R-:W-:Y:S01]  /*8e50*/  PRMT R24, R83, 0x5410, R9 ;  /* 0x0000541053187816 */ /* 0x000fe20000000009 */
[----:B------:R-:W-:Y:S01]  /*8e60*/  IMAD.SHL.U32 R169, R0, 0x2, RZ ;  /* 0x0000000200a97824 */ /* 0x000fe200078e00ff */
[----:B------:R-:W-:Y:S01]  /*8e70*/  PRMT R27, R5, 0x5410, R82 ;  /* 0x00005410051b7816 */ /* 0x000fe20000000052 */
[----:B------:R-:W-:Y:S01]  /*8e80*/  IMAD.MOV.U32 R83, RZ, RZ, R64 ;  /* 0x000000ffff537224 */ /* 0x000fe200078e0040 */
[----:B------:R-:W-:Y:S02]  /*8e90*/  LOP3.LUT R5, R23, 0xffff, RZ, 0xc0, !PT ;  /* 0x0000ffff17057812 */ /* 0x000fe400078ec0ff */
[----:B------:R-:W-:Y:S02]  /*8ea0*/  LOP3.LUT R8, R44, 0xff, RZ, 0xc0, !PT ;  /* 0x000000ff2c087812 */ /* 0x000fe400078ec0ff */
[----:B------:R-:W-:-:S02]  /*8eb0*/  SHF.R.U32.HI R5, RZ, 0x8, R5 ;  /* 0x00000008ff057819 */ /* 0x000fc40000011605 */
[----:B------:R-:W-:Y:S02]  /*8ec0*/  SHF.R.U32.HI R9, RZ, 0x10, R23 ;  /* 0x00000010ff097819 */ /* 0x000fe40000011617 */
[----:B------:R-:W-:Y:S02]  /*8ed0*/  ISETP.GE.U32.AND P4, PT, R241, R8, PT ;  /* 0x00000008f100720c */ /* 0x000fe40003f86070 */
[----:B------:R-:W-:Y:S02]  /*8ee0*/  PRMT R20, R11, 0x5410, R5 ;  /* 0x000054100b147816 */ /* 0x000fe40000000005 */
[----:B------:R-:W-:Y:S02]  /*8ef0*/  SHF.R.U32.HI R8, RZ, 0x18, R23 ;  /* 0x00000018ff087819 */ /* 0x000fe40000011617 */
[----:B------:R-:W-:Y:S02]  /*8f00*/  LOP3.LUT R5, R9, 0xff, RZ, 0xc0, !PT ;  /* 0x000000ff09057812 */ /* 0x000fe400078ec0ff */
[----:B------:R-:W-:Y:S01]  /*8f10*/  SHF.R.U32.HI R9, RZ, 0x8, R55 ;  /* 0x00000008ff097819 */ /* 0x000fe20000011637 */
[----:B------:R-:W-:Y:S01]  /*8f20*/  IMAD.MOV.U32 R55, RZ, RZ, R14 ;  /* 0x000000ffff377224 */ /* 0x000fe200078e000e */
[----:B------:R-:W-:-:S02]  /*8f30*/  PRMT R21, R5, 0x5410, R8 ;  /* 0x0000541005157816 */ /* 0x000fc40000000008 */
[----:B------:R-:W-:Y:S02]  /*8f40*/  LOP3.LUT R5, R9, 0xffff, RZ, 0xc0, !PT ;  /* 0x0000ffff09057812 */ /* 0x000fe400078ec0ff */
[----:B---3--:R-:W-:Y:S02]  /*8f50*/  F2FP.PACK_AB R10, R246, R106 ;  /* 0x0000006af60a723e */ /* 0x008fe400000000ff */
[----:B------:R-:W-:Y:S02]  /*8f60*/  ISETP.GE.U32.AND P1, PT, R241, R5, PT ;  /* 0x00000005f100720c */ /* 0x000fe40003f26070 */
[----:B------:R-:W-:Y:S02]  /*8f70*/  SHF.R.U32.HI R5, RZ, 0x8, R32 ;  /* 0x00000008ff057819 */ /* 0x000fe40000011620 */
[----:B------:R-:W-:Y:S02]  /*8f80*/  @!P2 PRMT R201, R199, 0x5410, RZ ;  /* 0x00005410c7c9a816 */ /* 0x000fe400000000ff */
[----:B------:R-:W-:Y:S01]  /*8f90*/  PRMT R23, R46, 0x5410, R5 ;  /* 0x000054102e177816 */ /* 0x000fe20000000005 */
[----:B------:R-:W-:Y:S01]  /*8fa0*/  FFMA.FTZ R5, R132, c[0x0][0x23c], -R7 ;  /* 0x00008f0084057a23 */ /* 0x000fe20000010807 */
[----:B------:R-:W-:-:S02]  /*8fb0*/  PRMT R200, R10, 0x7610, R200 ;  /* 0x000076100ac87816 */ /* 0x000fc400000000c8 */
[----:B------:R-:W-:Y:S01]  /*8fc0*/  PRMT R199, R10, 0x7632, R199 ;  /* 0x000076320ac77816 */ /* 0x000fe200000000c7 */
[--C-:B------:R-:W-:Y:S01]  /*8fd0*/  FFMA.FTZ R10, R87, c[0x0][0x23c], -R2.reuse ;  /* 0x00008f00570a7a23 */ /* 0x100fe20000010802 */
[----:B------:R1:W-:Y:S01]  /*8fe0*/  MUFU.EX2 R122, R5 ;  /* 0x00000005007a7308 */ /* 0x0003e20000000800 */
[----:B------:R-:W-:Y:S01]  /*8ff0*/  FFMA.FTZ R2, R85, c[0x0][0x23c], -R2 ;  /* 0x00008f0055027a23 */ /* 0x000fe20000010802 */
[----:B------:R-:W-:Y:S01]  /*9000*/  LOP3.LUT R9, R34, 0xff, RZ, 0xc0, !PT ;  /* 0x000000ff22097812 */ /* 0x000fe200078ec0ff */
[----:B------:R-:W-:Y:S01]  /*9010*/  @!P5 HADD2 R226, -R200.H0_H0, -RZ.H0_H0 ;  /* 0xa00000ffc8e2d230 */ /* 0x000fe20000000900 */
[----:B------:R-:W-:Y:S01]  /*9020*/  SHF.R.U32.HI R8, RZ, 0x8, R33 ;  /* 0x00000008ff087819 */ /* 0x000fe20000011621 */
[----:B------:R-:W-:Y:S01]  /*9030*/  @!P1 HADD2 R235, -R199.H0_H0, -RZ.H0_H0 ;  /* 0xa00000ffc7eb9230 */ /* 0x000fe20000000900 */
[----:B------:R-:W-:Y:S01]  /*9040*/  LOP3.LUT R11, R19, 0xffff, RZ, 0xc0, !PT ;  /* 0x0000ffff130b7812 */ /* 0x000fe200078ec0ff */
[----:B------:R-:W-:Y:S01]  /*9050*/  IMAD.MOV.U32 R87, RZ, RZ, R66 ;  /* 0x000000ffff577224 */ /* 0x000fe200078e0042 */
[----:B------:R2:W-:Y:S01]  /*9060*/  MUFU.EX2 R245, R2 ;  /* 0x0000000200f57308 */ /* 0x0005e20000000800 */
[----:B------:R-:W-:-:S02]  /*9070*/  PRMT R25, R47, 0x5410, R8 ;  /* 0x000054102f197816 */ /* 0x000fc40000000008 */
[----:B------:R-:W-:Y:S02]  /*9080*/  LOP3.LUT R8, R50, 0xff, RZ, 0xc0, !PT ;  /* 0x000000ff32087812 */ /* 0x000fe400078ec0ff */
[----:B------:R-:W-:Y:S02]  /*9090*/  LOP3.LUT R14, R18, 0xff, RZ, 0xc0, !PT ;  /* 0x000000ff120e7812 */ /* 0x000fe400078ec0ff */
[----:B------:R-:W-:Y:S01]  /*90a0*/  PRMT R22, R8, 0x5410, R52 ;  /* 0x0000541008167816 */ /* 0x000fe20000000034 */
[----:B------:R3:W4:Y:S01]  /*90b0*/  MUFU.EX2 R30, R10 ;  /* 0x0000000a001e7308 */ /* 0x0007220000000800 */
[----:B-1----:R-:W-:Y:S01]  /*90c0*/  SHF.R.U32.HI R5, RZ, 0x10, R44 ;  /* 0x00000010ff057819 */ /* 0x002fe2000001162c */
[----:B------:R-:W-:Y:S01]  /*90d0*/  IMAD.MOV.U32 R52, RZ, RZ, R65 ;  /* 0x000000ffff347224 */ /* 0x000fe200078e0041 */
[----:B------:R-:W-:Y:S02]  /*90e0*/  LOP3.LUT R8, R28, 0xff, RZ, 0xc0, !PT ;  /* 0x000000ff1c087812 */ /* 0x000fe400078ec0ff */
[----:B------:R-:W-:-:S02]  /*90f0*/  LOP3.LUT R5, R5, 0xff, RZ, 0xc0, !PT ;  /* 0x000000ff05057812 */ /* 0x000fc400078ec0ff */
[----:B------:R-:W-:Y:S01]  /*9100*/  PRMT R28, R8, 0x5410, R31 ;  /* 0x00005410081c7816 */ /* 0x000fe2000000001f */
[----:B------:R-:W-:Y:S01]  /*9110*/  FFMA.FTZ R8, R115, c[0x0][0x23c], -R7 ;  /* 0x00008f0073087a23 */ /* 0x000fe20000010807 */
[----:B--2---:R-:W-:Y:S01]  /*9120*/  SHF.R.U32.HI R2, RZ, 0x8, R26 ;  /* 0x00000008ff027819 */ /* 0x004fe2000001161a */
[C---:B------:R-:W-:Y:S01]  /*9130*/  IMAD R115, R241.reuse, 0x10000, R241 ;  /* 0x00010000f1737824 */ /* 0x040fe200078e02f1 */
[----:B------:R-:W-:Y:S01]  /*9140*/  ISETP.GE.U32.AND P3, PT, R241, R5, PT ;  /* 0x00000005f100720c */ /* 0x000fe20003f66070 */
[----:B------:R-:W-:Y:S01]  /*9150*/  FFMA.FTZ R5, R130, c[0x0][0x23c], -R7 ;  /* 0x00008f0082057a23 */ /* 0x000fe20000010807 */
[----:B------:R-:W-:Y:S02]  /*9160*/  PRMT R29, R29, 0x5410, R2 ;  /* 0x000054101d1d7816 */ /* 0x000fe40000000002 */
[----:B------:R-:W-:Y:S01]  /*9170*/  LOP3.LUT R2, R17, 0xffff, RZ, 0xc0, !PT ;  /* 0x0000ffff11027812 */ /* 0x000fe200078ec0ff */
[----:B------:R1:W-:Y:S01]  /*9180*/  MUFU.EX2 R120, R5 ;  /* 0x0000000500787308 */ /* 0x0003e20000000800 */
[----:B------:R-:W-:Y:S01]  /*9190*/  PRMT R26, R9, 0x5410, R35 ;  /* 0x00005410091a7816 */ /* 0x000fe20000000023 */
[----:B------:R-:W-:Y:S01]  /*91a0*/  FFMA.FTZ R9, R135, c[0x0][0x23c], -R7 ;  /* 0x00008f0087097a23 */ /* 0x000fe20000010807 */
[----:B---3--:R-:W-:-:S02]  /*91b0*/  LOP3.LUT R10, R17, 0xff, RZ, 0xc0, !PT ;  /* 0x000000ff110a7812 */ /* 0x008fc400078ec0ff */
[----:B------:R-:W-:Y:S02]  /*91c0*/  SHF.R.U32.HI R2, RZ, 0x8, R2 ;  /* 0x00000008ff027819 */ /* 0x000fe40000011602 */
[----:B------:R-:W-:Y:S01]  /*91d0*/  LOP3.LUT R12, R19, 0xff, RZ, 0xc0, !PT ;  /* 0x000000ff130c7812 */ /* 0x000fe200078ec0ff */
[----:B------:R2:W3:Y:S01]  /*91e0*/  MUFU.EX2 R90, R9 ;  /* 0x00000009005a7308 */ /* 0x0004e20000000800 */
[----:B------:R-:W-:Y:S02]  /*91f0*/  PRMT R16, R10, 0x5410, R2 ;  /* 0x000054100a107816 */ /* 0x000fe40000000002 */
[----:B------:R-:W-:Y:S02]  /*9200*/  LOP3.LUT R2, R18, 0xffff, RZ, 0xc0, !PT ;  /* 0x0000ffff12027812 */ /* 0x000fe400078ec0ff */
[----:B------:R-:W-:Y:S02]  /*9210*/  PRMT R38, R200, 0x5410, R199 ;  /* 0x00005410c8267816 */ /* 0x000fe400000000c7 */
[----:B------:R-:W-:Y:S01]  /*9220*/  @!P5 PRMT R200, R226, 0x5410, RZ ;  /* 0x00005410e2c8d816 */ /* 0x000fe200000000ff */
[----:B------:R-:W-:Y:S01]  /*9230*/  IMAD.MOV.U32 R226, RZ, RZ, R72 ;  /* 0x000000ffffe27224 */ /* 0x000fe200078e0048 */
[----:B-1----:R-:W-:Y:S01]  /*9240*/  SHF.R.U32.HI R5, RZ, 0x10, R18 ;  /* 0x00000010ff057819 */ /* 0x002fe20000011612 */
[----:B------:R-:W-:Y:S01]  /*9250*/  IMAD.MOV.U32 R18, RZ, RZ, R73 ;  /* 0x000000ffff127224 */ /* 0x000fe200078e0049 */
[----:B------:R-:W-:Y:S01]  /*9260*/  ISETP.GE.U32.AND P2, PT, R241, R56, PT ;  /* 0x00000038f100720c */ /* 0x000fe20003f46070 */
[----:B------:R-:W-:Y:S01]  /*9270*/  IMAD.MOV.U32 R73, RZ, RZ, R89 ;  /* 0x000000ffff497224 */ /* 0x000fe200078e0059 */
[----:B------:R-:W-:Y:S01]  /*9280*/  LOP3.LUT R5, R5, 0xff, RZ, 0xc0, !PT ;  /* 0x000000ff05057812 */ /* 0x000fe200078ec0ff */
[----:B------:R1:W5:Y:S01]  /*9290*/  MUFU.EX2 R89, R8 ;  /* 0x0000000800597308 */ /* 0x0003620000000800 */
[----:B------:R-:W-:Y:S01]  /*92a0*/  IMAD.MOV.U32 R72, RZ, RZ, R92 ;  /* 0x000000ffff487224 */ /* 0x000fe200078e005c */
[----:B--2---:R-:W-:Y:S01]  /*92b0*/  SHF.R.U32.HI R9, RZ, 0x10, R17 ;  /* 0x00000010ff097819 */ /* 0x004fe20000011611 */
[----:B------:R-:W-:Y:S01]  /*92c0*/  IMAD.MOV.U32 R92, RZ, RZ, R242 ;  /* 0x000000ffff5c7224 */ /* 0x000fe200078e00f2 */
[----:B------:R-:W-:Y:S01]  /*92d0*/  HSET2.LE.AND R0, R28, R115, PT ;  /* 0x000000731c007233 */ /* 0x000fe20003803000 */
[----:B------:R-:W-:Y:S01]  /*92e0*/  IMAD.MOV.U32 R56, RZ, RZ, R39 ;  /* 0x000000ffff387224 */ /* 0x000fe200078e0027 */
[----:B------:R-:W-:Y:S01]  /*92f0*/  LOP3.LUT R10, R9, 0xff, RZ, 0xc0, !PT ;  /* 0x000000ff090a7812 */ /* 0x000fe200078ec0ff */
[----:B------:R-:W-:Y:S01]  /*9300*/  IMAD.MOV.U32 R130, RZ, RZ, R72 ;  /* 0x000000ffff827224 */ /* 0x000fe200078e0048 */
[----:B------:R-:W-:Y:S01]  /*9310*/  SHF.R.U32.HI R9, RZ, 0x8, R2 ;  /* 0x00000008ff097819 */ /* 0x000fe20000011602 */
[----:B------:R-:W-:Y:S01]  /*9320*/  IMAD.MOV.U32 R17, RZ, RZ, R133 ;  /* 0x000000ffff117224 */ /* 0x000fe200078e0085 */
[----:B------:R-:W-:-:S02]  /*9330*/  SHF.R.U32.HI R2, RZ, 0x8, R11 ;  /* 0x00000008ff027819 */ /* 0x000fc4000001160b */
[----:B------:R-:W-:Y:S01]  /*9340*/  PRMT R11, R5, 0x5410, R13 ;  /* 0x00005410050b7816 */ /* 0x000fe2000000000d */
[----:B------:R-:W-:Y:S01]  /*9350*/  FFMA.FTZ R5, R136, c[0x0][0x23c], -R6 ;  /* 0x00008f0088057a23 */ /* 0x000fe20000010806 */
[----:B------:R-:W-:Y:S01]  /*9360*/  PRMT R13, R12, 0x5410, R2 ;  /* 0x000054100c0d7816 */ /* 0x000fe20000000002 */
[----:B-1----:R-:W-:Y:S02]  /*9370*/  FFMA.FTZ R8, R109, c[0x0][0x23c], -R7 ;  /* 0x00008f006d087a23 */ /* 0x002fe40000010807 */
[----:B------:R1:W-:Y:S01]  /*9380*/  MUFU.EX2 R85, R5 ;  /* 0x0000000500557308 */ /* 0x0003e20000000800 */
[----:B------:R-:W-:Y:S02]  /*9390*/  SHF.R.U32.HI R2, RZ, 0x10, R19 ;  /* 0x00000010ff027819 */ /* 0x000fe40000011613 */
[----:B------:R-:W-:Y:S02]  /*93a0*/  PRMT R14, R14, 0x5410, R9 ;  /* 0x000054100e0e7816 */ /* 0x000fe40000000009 */
[----:B------:R-:W-:-:S02]  /*93b0*/  LOP3.LUT R9, R2, 0xff, RZ, 0xc0, !PT ;  /* 0x000000ff02097812 */ /* 0x000fc400078ec0ff */
[----:B------:R-:W-:Y:S01]  /*93c0*/  LOP3.LUT R2, R44, 0xffff, RZ, 0xc0, !PT ;  /* 0x0000ffff2c027812 */ /* 0x000fe200078ec0ff */
[----:B------:R4:W-:Y:S01]  /*93d0*/  MUFU.EX2 R242, R8 ;  /* 0x0000000800f27308 */ /* 0x0009e20000000800 */
[----:B------:R-:W-:Y:S02]  /*93e0*/  PRMT R15, R10, 0x5410, R15 ;  /* 0x000054100a0f7816 */ /* 0x000fe4000000000f */
[----:B------:R-:W-:Y:S01]  /*93f0*/  SHF.R.U32.HI R10, RZ, 0x18, R19 ;  /* 0x00000018ff0a7819 */ /* 0x000fe20000011613 */
[----:B------:R-:W-:Y:S01]  /*9400*/  IMAD.MOV.U32 R19, RZ, RZ, R243 ;  /* 0x000000ffff137224 */ /* 0x000fe200078e00f3 */
[----:B------:R-:W-:Y:S02]  /*9410*/  SHF.R.U32.HI R2, RZ, 0x8, R2 ;  /* 0x00000008ff027819 */ /* 0x000fe40000011602 */
[----:B------:R-:W-:Y:S01]  /*9420*/  PRMT R12, R9, 0x5410, R10 ;  /* 0x00005410090c7816 */ /* 0x000fe2000000000a */
[----:B-1----:R-:W-:Y:S01]  /*9430*/  FFMA.FTZ R5, R131, c[0x0][0x23c], -R6 ;  /* 0x00008f0083057a23 */ /* 0x002fe20000010806 */
[----:B------:R-:W-:-:S02]  /*9440*/  LOP3.LUT R2, R2, 0xffff, RZ, 0xc0, !PT ;  /* 0x0000ffff02027812 */ /* 0x000fc400078ec0ff */
[----:B------:R-:W-:Y:S01]  /*9450*/  @!P1 PRMT R199, R235, 0x5410, RZ ;  /* 0x00005410ebc79816 */ /* 0x000fe200000000ff */
[----:B------:R1:W-:Y:S01]  /*9460*/  MUFU.EX2 R84, R5 ;  /* 0x0000000500547308 */ /* 0x0003e20000000800 */
[----:B----4-:R-:W-:Y:S01]  /*9470*/  F2FP.PACK_AB R8, R245, R30 ;  /* 0x0000001ef508723e */ /* 0x010fe200000000ff */
[--C-:B------:R-:W-:Y:S02]  /*9480*/  FFMA.FTZ R9, R121, c[0x0][0x23c], -R6.reuse ;  /* 0x00008f0079097a23 */ /* 0x100fe40000010806 */
[----:B------:R-:W-:Y:S01]  /*9490*/  FFMA.FTZ R10, R114, c[0x0][0x23c], -R6 ;  /* 0x00008f00720a7a23 */ /* 0x000fe20000010806 */
[C---:B------:R-:W-:Y:S01]  /*94a0*/  PRMT R198, R8.reuse, 0x7610, R198 ;  /* 0x0000761008c67816 */ /* 0x040fe200000000c6 */
[----:B------:R-:W-:Y:S01]  /*94b0*/  IMAD.MOV.U32 R131, RZ, RZ, R73 ;  /* 0x000000ffff837224 */ /* 0x000fe200078e0049 */
[----:B------:R-:W-:Y:S01]  /*94c0*/  PRMT R197, R8, 0x7632, R197 ;  /* 0x0000763208c57816 */ /* 0x000fe200000000c5 */
[----:B------:R-:W-:Y:S02]  /*94d0*/  IMAD.MOV.U32 R235, RZ, RZ, R67 ;  /* 0x000000ffffeb7224 */ /* 0x000fe400078e0043 */
[----:B-1----:R-:W-:Y:S01]  /*94e0*/  FFMA.FTZ R5, R110, c[0x0][0x23c], -R7 ;  /* 0x00008f006e057a23 */ /* 0x002fe20000010807 */
[----:B------:R-:W-:Y:S01]  /*94f0*/  @!P0 HADD2 R236, -R198.H0_H0, -RZ.H0_H0 ;  /* 0xa00000ffc6ec8230 */ /* 0x000fe20000000900 */
[----:B------:R-:W-:Y:S01]  /*9500*/  IMAD.MOV.U32 R110, RZ, RZ, R244 ;  /* 0x000000ffff6e7224 */ /* 0x000fe200078e00f4 */
[----:B---3--:R-:W-:Y:S01]  /*9510*/  F2FP.PACK_AB R8, R90, R122 ;  /* 0x0000007a5a08723e */ /* 0x008fe200000000ff */
[----:B------:R5:W1:Y:S01]  /*9520*/  MUFU.EX2 R244, R5 ;  /* 0x0000000500f47308 */ /* 0x000a620000000800 */
[----:B------:R-:W-:Y:S01]  /*9530*/  PRMT R39, R198, 0x5410, R197 ;  /* 0x00005410c6277816 */ /* 0x000fe200000000c5 */
[----:B------:R-:W2:Y:S01]  /*9540*/  LDSM.16.MT88.4 R72, [R169+0x6000] ;  /* 0x00600000a948783b */ /* 0x000ea20000004200 */
[C---:B------:R-:W-:Y:S01]  /*9550*/  PRMT R160, R8.reuse, 0x7610, R160 ;  /* 0x0000761008a07816 */ /* 0x040fe200000000a0 */
[----:B------:R-:W-:Y:S01]  /*9560*/  @!P2 HADD2 R237, -R197.H0_H0, -RZ.H0_H0 ;  /* 0xa00000ffc5eda230 */ /* 0x000fe20000000900 */
[----:B------:R-:W-:Y:S01]  /*9570*/  PRMT R158, R8, 0x7632, R158 ;  /* 0x00007632089e7816 */ /* 0x000fe2000000009e */
[--C-:B------:R-:W-:Y:S01]  /*9580*/  HSET2.LE.AND R8, R21, R115.reuse, PT ;  /* 0x0000007315087233 */ /* 0x100fe20003803000 */
[----:B------:R-:W-:Y:S01]  /*9590*/  @!P0 PRMT R198, R236, 0x5410, RZ ;  /* 0x00005410ecc68816 */ /* 0x000fe200000000ff */
[----:B------:R3:W-:Y:S01]  /*95a0*/  MUFU.EX2 R91, R9 ;  /* 0x00000009005b7308 */ /* 0x0007e20000000800 */
[----:B------:R-:W-:Y:S01]  /*95b0*/  ISETP.GE.U32.AND P0, PT, R241, R2, PT ;  /* 0x00000002f100720c */ /* 0x000fe20003f06070 */
[----:B------:R-:W-:Y:S01]  /*95c0*/  HSET2.LE.AND R2, R20, R115, PT ;  /* 0x0000007314027233 */ /* 0x000fe20003803000 */
[----:B------:R-:W4:Y:S01]  /*95d0*/  LDSM.16.MT88.4 R64, [R169+0x6800] ;  /* 0x00680000a940783b */ /* 0x000f220000004200 */
[----:B-----5:R-:W-:-:S04]  /*95e0*/  F2FP.PACK_AB R5, R89, R120 ;  /* 0x000000785905723e */ /* 0x020fc800000000ff */
[----:B------:R-:W5:Y:S01]  /*95f0*/  MUFU.EX2 R243, R10 ;  /* 0x0000000a00f37308 */ /* 0x000f620000000800 */
[----:B------:R-:W-:Y:S01]  /*9600*/  LOP3.LUT R41, R8, R41, RZ, 0xc0, !PT ;  /* 0x0000002908297212 */ /* 0x000fe200078ec0ff */
[----:B------:R-:W-:Y:S01]  /*9610*/  IMAD.MOV.U32 R236, RZ, RZ, R30 ;  /* 0x000000ffffec7224 */ /* 0x000fe200078e001e */
[C---:B------:R-:W-:Y:S02]  /*9620*/  PRMT R167, R5.reuse, 0x7610, R167 ;  /* 0x0000761005a77816 */ /* 0x040fe400000000a7 */
[----:B------:R-:W-:Y:S01]  /*9630*/  PRMT R166, R5, 0x7632, R166 ;  /* 0x0000763205a67816 */ /* 0x000fe200000000a6 */
[--C-:B------:R-:W-:Y:S01]  /*9640*/  HSET2.LE.AND R5, R24, R115.reuse, PT ;  /* 0x0000007318057233 */ /* 0x100fe20003803000 */
[----:B-1----:R-:W-:Y:S02]  /*9650*/  F2FP.PACK_AB R8, R244, R242 ;  /* 0x000000f2f408723e */ /* 0x002fe400000000ff */
[----:B------:R-:W-:Y:S01]  /*9660*/  LOP3.LUT R40, R2, R40, RZ, 0xc0, !PT ;  /* 0x0000002802287212 */ /* 0x000fe200078ec0ff */
[--C-:B------:R-:W-:Y:S01]  /*9670*/  HSET2.LE.AND R2, R27, R115.reuse, PT ;  /* 0x000000731b027233 */ /* 0x100fe20003803000 */
[----:B------:R-:W-:Y:S01]  /*9680*/  LOP3.LUT R42, R5, R42, RZ, 0xc0, !PT ;  /* 0x0000002a052a7212 */ /* 0x000fe200078ec0ff */
[----:B------:R-:W-:Y:S01]  /*9690*/  HSET2.LE.AND R5, R16, R115, PT ;  /* 0x0000007310057233 */ /* 0x000fe20003803000 */
[----:B------:R-:W-:-:S02]  /*96a0*/  PRMT R161, R8, 0x7610, R161 ;  /* 0x0000761008a17816 */ /* 0x000fc400000000a1 */
[----:B------:R-:W-:Y:S01]  /*96b0*/  PRMT R159, R8, 0x7632, R159 ;  /* 0x00007632089f7816 */ /* 0x000fe2000000009f */
[----:B------:R-:W-:Y:S01]  /*96c0*/  FFMA.FTZ R8, R225, c[0x0][0x23c], -R6 ;  /* 0x00008f00e1087a23 */ /* 0x000fe20000010806 */
[----:B---3--:R-:W-:Y:S02]  /*96d0*/  F2FP.PACK_AB R9, R84, R85 ;  /* 0x000000555409723e */ /* 0x008fe400000000ff */
[----:B------:R-:W-:Y:S01]  /*96e0*/  LOP3.LUT R43, R2, R43, RZ, 0xc0, !PT ;  /* 0x0000002b022b7212 */ /* 0x000fe200078ec0ff */
[----:B------:R-:W-:Y:S01]  /*96f0*/  HSET2.LE.AND R2, R15, R115, PT ;  /* 0x000000730f027233 */ /* 0x000fe20003803000 */
[----:B------:R-:W-:Y:S01]  /*9700*/  LOP3.LUT R36, R5, R36, RZ, 0xc0, !PT ;  /* 0x0000002405247212 */ /* 0x000fe200078ec0ff */
[----:B------:R1:W-:Y:S01]  /*9710*/  MUFU.EX2 R50, R8 ;  /* 0x0000000800327308 */ /* 0x0003e20000000800 */
[----:B-----5:R-:W-:Y:S02]  /*9720*/  F2FP.PACK_AB R5, R243, R91 ;  /* 0x0000005bf305723e */ /* 0x020fe400000000ff */
[----:B------:R-:W-:-:S02]  /*9730*/  PRMT R163, R9, 0x7610, R163 ;  /* 0x0000761009a37816 */ /* 0x000fc400000000a3 */
[----:B------:R-:W-:Y:S01]  /*9740*/  PRMT R162, R9, 0x7632, R162 ;  /* 0x0000763209a27816 */ /* 0x000fe200000000a2 */
[----:B------:R-:W-:Y:S01]  /*9750*/  FFMA.FTZ R9, R137, c[0x0][0x23c], -R7 ;  /* 0x00008f0089097a23 */ /* 0x000fe20000010807 */
[----:B------:R-:W-:Y:S01]  /*9760*/  LOP3.LUT R37, R2, R37, RZ, 0xc0, !PT ;  /* 0x0000002502257212 */ /* 0x000fe200078ec0ff */
[--C-:B------:R-:W-:Y:S01]  /*9770*/  HSET2.LE.AND R2, R25, R115.reuse, PT ;  /* 0x0000007319027233 */ /* 0x100fe20003803000 */
[C---:B------:R-:W-:Y:S02]  /*9780*/  PRMT R157, R5.reuse, 0x7610, R157 ;  /* 0x00007610059d7816 */ /* 0x040fe4000000009d */
[----:B------:R-:W-:Y:S02]  /*9790*/  PRMT R156, R5, 0x7632, R156 ;  /* 0x00007632059c7816 */ /* 0x000fe4000000009c */
[----:B------:R-:W-:Y:S01]  /*97a0*/  @!P2 PRMT R197, R237, 0x5410, RZ ;  /* 0x00005410edc5a816 */ /* 0x000fe200000000ff */
[--C-:B-1----:R-:W-:Y:S01]  /*97b0*/  HSET2.LE.AND R8, R22, R115.reuse, PT ;  /* 0x0000007316087233 */ /* 0x102fe20003803000 */
[----:B------:R1:W-:Y:S01]  /*97c0*/  MUFU.EX2 R109, R9 ;  /* 0x00000009006d7308 */ /* 0x0003e20000000800 */
[----:B------:R-:W-:Y:S01]  /*97d0*/  HSET2.LE.AND R5, R23, R115, PT ;  /* 0x0000007317057233 */ /* 0x000fe20003803000 */
[----:B------:R-:W-:Y:S01]  /*97e0*/  LOP3.LUT R38, R2, R38, RZ, 0xc0, !PT ;  /* 0x0000002602267212 */ /* 0x000fe200078ec0ff */
[----:B------:R3:W5:Y:S01]  /*97f0*/  LDL.LU.S16 R237, [R1+0x30] ;  /* 0x0000300001ed7983 */ /* 0x0007620000300600 */
[----:B------:R-:W-:-:S02]  /*9800*/  LOP3.LUT R39, R8, R39, RZ, 0xc0, !PT ;  /* 0x0000002708277212 */ /* 0x000fc400078ec0ff */
[----:B------:R-:W-:Y:S01]  /*9810*/  PRMT R8, R167, 0x5410, R166 ;  /* 0x00005410a7087816 */ /* 0x000fe200000000a6 */
[--C-:B------:R-:W-:Y:S01]  /*9820*/  HSET2.LE.AND R2, R26, R115.reuse, PT ;  /* 0x000000731a027233 */ /* 0x100fe20003803000 */
[----:B------:R3:W3:Y:S02]  /*9830*/  LDL.LU.S16 R20, [R1+0x38] ;  /* 0x0000380001147983 */ /* 0x0006e40000300600 */
[----:B------:R-:W-:Y:S02]  /*9840*/  LOP3.LUT R34, R5, R8, RZ, 0xc0, !PT ;  /* 0x0000000805227212 */ /* 0x000fe400078ec0ff */
[----:B------:R-:W-:Y:S01]  /*9850*/  PRMT R5, R163, 0x5410, R162 ;  /* 0x00005410a3057816 */ /* 0x000fe200000000a2 */
[----:B------:R2:W3:Y:S01]  /*9860*/  LDL.LU.S16 R121, [R1+0x34] ;  /* 0x0000340001797983 */ /* 0x0004e20000300600 */
[----:B------:R-:W-:Y:S01]  /*9870*/  FFMA.FTZ R8, R138, c[0x0][0x23c], -R7 ;  /* 0x00008f008a087a23 */ /* 0x000fe20000010807 */
[----:B------:R-:W-:Y:S01]  /*9880*/  ISETP.GE.U32.AND P5, PT, R241, R107, PT ;  /* 0x0000006bf100720c */ /* 0x000fe20003fa6070 */
[--C-:B-1----:R-:W-:Y:S01]  /*9890*/  FFMA.FTZ R9, R149, c[0x0][0x23c], -R6.reuse ;  /* 0x00008f0095097a23 */ /* 0x102fe20000010806 */
[----:B------:R-:W-:Y:S01]  /*98a0*/  LOP3.LUT R35, R2, R5, RZ, 0xc0, !PT ;  /* 0x0000000502237212 */ /* 0x000fe200078ec0ff */
[----:B------:R-:W-:Y:S01]  /*98b0*/  HSET2.LE.AND R2, R29, R115, PT ;  /* 0x000000731d027233 */ /* 0x000fe20003803000 */
[----:B------:R-:W-:Y:S01]  /*98c0*/  PRMT R5, R161, 0x5410, R159 ;  /* 0x00005410a1057816 */ /* 0x000fe2000000009f */
[----:B------:R-:W1:Y:S03]  /*98d0*/  MUFU.EX2 R46, R9 ;  /* 0x00000009002e7308 */ /* 0x000e660000000800 */
[----:B------:R-:W-:Y:S01]  /*98e0*/  LOP3.LUT R30, R2, R5, RZ, 0xc0, !PT ;  /* 0x00000005021e7212 */ /* 0x000fe200078ec0ff */
[----:B------:R-:W-:Y:S01]  /*98f0*/  FFMA.FTZ R5, R142, c[0x0][0x23c], -R6 ;  /* 0x00008f008e057a23 */ /* 0x000fe20000010806 */
[----:B------:R-:W-:-:S03]  /*9900*/  PRMT R2, R157, 0x5410, R156 ;  /* 0x000054109d027816 */ /* 0x000fc6000000009c */
[----:B------:R2:W-:Y:S01]  /*9910*/  MUFU.EX2 R79, R5 ;  /* 0x00000005004f7308 */ /* 0x0005e20000000800 */
[----:B------:R-:W-:Y:S01]  /*9920*/  LOP3.LUT R31, R0, R2, RZ, 0xc0, !PT ;  /* 0x00000002001f7212 */ /* 0x000fe200078ec0ff */
[----:B------:R-:W-:Y:S01]  /*9930*/  HSET2.LE.AND R2, R14, R115, PT ;  /* 0x000000730e027233 */ /* 0x000fe20003803000 */
[----:B-1----:R-:W-:-:S05]  /*9940*/  F2FP.PACK_AB R0, R46, R50 ;  /* 0x000000322e00723e */ /* 0x002fca00000000ff */
[----:B------:R1:W1:Y:S01]  /*9950*/  MUFU.EX2 R82, R8 ;  /* 0x0000000800527308 */ /* 0x0002620000000800 */
[C---:B------:R-:W-:Y:S02]  /*9960*/  PRMT R151, R0.reuse, 0x7610, R151 ;  /* 0x0000761000977816 */ /* 0x040fe40000000097 */
[----:B------:R-:W-:Y:S01]  /*9970*/  PRMT R150, R0, 0x7632, R150 ;  /* 0x0000763200967816 */ /* 0x000fe20000000096 */
[----:B------:R-:W-:Y:S01]  /*9980*/  HSET2.LE.AND R0, R11, R115, PT ;  /* 0x000000730b007233 */ /* 0x000fe20003803000 */
[----:B--2---:R-:W-:-:S04]  /*9990*/  PRMT R5, R160, 0x5410, R158 ;  /* 0x00005410a0057816 */ /* 0x004fc8000000009e */
[----:B------:R-:W-:Y:S02]  /*99a0*/  LOP3.LUT R32, R2, R5, RZ, 0xc0, !PT ;  /* 0x0000000502207212 */ /* 0x000fe400078ec0ff */
[----:B------:R-:W-:Y:S01]  /*99b0*/  PRMT R2, R151, 0x5410, R150 ;  /* 0x0000541097027816 */ /* 0x000fe20000000096 */
[----:B-1----:R-:W-:-:S03]  /*99c0*/  FFMA.FTZ R8, R145, c[0x0][0x23c], -R6 ;  /* 0x00008f0091087a23 */ /* 0x002fc60000010806 */
[----:B------:R-:W-:Y:S01]  /*99d0*/  LOP3.LUT R33, R0, R2, RZ, 0xc0, !PT ;  /* 0x0000000200217212 */ /* 0x000fe200078ec0ff */
[----:B------:R-:W-:Y:S01]  /*99e0*/  HSET2.LE.AND R2, R13, R115, PT ;  /* 0x000000730d027233 */ /* 0x000fe20003803000 */
[----:B------:R-:W-:Y:S01]  /*99f0*/  F2FP.PACK_AB R0, R82, R109 ;  /* 0x0000006d5200723e */ /* 0x000fe200000000ff */
[----:B------:R1:W2:Y:S03]  /*9a00*/  MUFU.EX2 R47, R8 ;  /* 0x00000008002f7308 */ /* 0x0002a60000000800 */
[C---:B------:R-:W-:Y:S02]  /*9a10*/  PRMT R155, R0.reuse, 0x7610, R155 ;  /* 0x00007610009b7816 */ /* 0x040fe4000000009b */
[----:B------:R-:W-:-:S04]  /*9a20*/  PRMT R154, R0, 0x7632, R154 ;  /* 0x00007632009a7816 */ /* 0x000fc8000000009a */
[----:B------:R-:W-:-:S04]  /*9a30*/  PRMT R5, R155, 0x5410, R154 ;  /* 0x000054109b057816 */ /* 0x000fc8000000009a */
[----:B------:R-:W-:Y:S01]  /*9a40*/  LOP3.LUT R28, R2, R5, RZ, 0xc0, !PT ;  /* 0x00000005021c7212 */ /* 0x000fe200078ec0ff */
[----:B-1----:R-:W-:Y:S01]  /*9a50*/  HMMA.16816.F32 R8, R32, R72, RZ ;  /* 0x000000482008723c */ /* 0x002fe200000018ff */
[----:B--2---:R-:W-:-:S04]  /*9a60*/  F2FP.PACK_AB R0, R79, R47 ;  /* 0x0000002f4f00723e */ /* 0x004fc800000000ff */
[C---:B------:R-:W-:Y:S02]  /*9a70*/  PRMT R153, R0.reuse, 0x7610, R153 ;  /* 0x0000761000997816 */ /* 0x040fe40000000099 */
[----:B------:R-:W-:Y:S01]  /*9a80*/  PRMT R152, R0, 0x7632, R152 ;  /* 0x0000763200987816 */ /* 0x000fe20000000098 */
[----:B------:R-:W-:Y:S02]  /*9a90*/  HSET2.LE.AND R0, R12, R115, PT ;  /* 0x000000730c007233 */ /* 0x000fe40003803000 */
[----:B------:R-:W-:Y:S01]  /*9aa0*/  HMMA.16816.F32 R12, R40, R72, RZ ;  /* 0x00000048280c723c */ /* 0x000fe200000018ff */
[----:B------:R-:W-:-:S04]  /*9ab0*/  PRMT R2, R153, 0x5410, R152 ;  /* 0x0000541099027816 */ /* 0x000fc80000000098 */
[----:B------:R-:W-:Y:S02]  /*9ac0*/  LOP3.LUT R29, R0, R2, RZ, 0xc0, !PT ;  /* 0x00000002001d7212 */ /* 0x000fe400078ec0ff */
[----:B------:R-:W-:-:S04]  /*9ad0*/  SHF.R.U32.HI R0, RZ, 0x18, R44 ;  /* 0x00000018ff007819 */ /* 0x000fc8000001162c */
[----:B------:R-:W-:Y:S02]  /*9ae0*/  ISETP.GE.U32.AND P2, PT, R241, R0, PT ;  /* 0x00000000f100720c */ /* 0x000fe40003f46070 */
[----:B------:R-:W-:Y:S01]  /*9af0*/  SHF.R.U32.HI R0, RZ, 0x8, R103 ;  /* 0x00000008ff007819 */ /* 0x000fe20000011667 */
[----:B----4-:R-:W-:Y:S01]  /*9b00*/  HMMA.16816.F32 R132, R28, R64, R8 ;  /* 0x000000401c84723c */ /* 0x010fe20000001808 */
[----:B------:R1:W2:Y:S02]  /*9b10*/  LDL.LU.S16 R10, [R1+0x40] ;  /* 0x00004000010a7983 */ /* 0x0002a40000300600 */
[----:B------:R-:W-:-:S04]  /*9b20*/  LOP3.LUT R0, R0, 0xffff, RZ, 0xc0, !PT ;  /* 0x0000ffff00007812 */ /* 0x000fc800078ec0ff */
[----:B------:R-:W-:Y:S02]  /*9b30*/  ISETP.GE.U32.AND P1, PT, R241, R0, PT ;  /* 0x00000000f100720c */ /* 0x000fe40003f26070 */
[----:B------:R-:W-:Y:S01]  /*9b40*/  LOP3.LUT R0, R105, 0xff, RZ, 0xc0, !PT ;  /* 0x000000ff69007812 */ /* 0x000fe200078ec0ff */
[----:B------:R-:W-:Y:S01]  /*9b50*/  HMMA.16816.F32 R136, R36, R64, R12 ;  /* 0x000000402488723c */ /* 0x000fe2000000180c */
[----:B-----5:R-:W-:-:S05]  /*9b60*/  @!P3 HADD2 R237, -R151.H0_H0, -RZ.H0_H0 ;  /* 0xa00000ff97edb230 */ /* 0x020fca0000000900 */
[----:B------:R-:W-:Y:S01]  /*9b70*/  PRMT R5, R237, 0x7610, R5 ;  /* 0x00007610ed057816 */ /* 0x000fe20000000005 */
[----:B---3--:R-:W-:-:S03]  /*9b80*/  @!P0 HADD2 R20, -R158.H0_H0, -RZ.H0_H0 ;  /* 0xa00000ff9e148230 */ /* 0x008fc60000000900 */
[----:B------:R-:W-:Y:S01]  /*9b90*/  @!P3 PRMT R151, R5, 0x5410, RZ ;  /* 0x000054100597b816 */ /* 0x000fe200000000ff */
[----:B------:R-:W-:Y:S01]  /*9ba0*/  @!P4 HADD2 R121, -R160.H0_H0, -RZ.H0_H0 ;  /* 0xa00000ffa079c230 */ /* 0x000fe20000000900 */
[----:B------:R1:W3:Y:S01]  /*9bb0*/  LDL.LU.S16 R5, [R1+0x3c] ;  /* 0x00003c0001057983 */ /* 0x0002e20000300600 */
[----:B------:R-:W-:-:S03]  /*9bc0*/  PRMT R8, R20, 0x7610, R8 ;  /* 0x0000761014087816 */ /* 0x000fc60000000008 */
[----:B------:R1:W4:Y:S01]  /*9bd0*/  LDL.LU.S16 R16, [R1+0x48] ;  /* 0x0000480001107983 */ /* 0x0003220000300600 */
[----:B------:R-:W-:Y:S02]  /*9be0*/  @!P0 PRMT R158, R8, 0x5410, RZ ;  /* 0x00005410089e8816 */ /* 0x000fe400000000ff */
[----:B------:R-:W-:Y:S02]  /*9bf0*/  ISETP.GE.U32.AND P0, PT, R241, R0, PT ;  /* 0x00000000f100720c */ /* 0x000fe40003f06070 */
[----:B------:R-:W-:Y:S01]  /*9c00*/  PRMT R9, R121, 0x7610, R9 ;  /* 0x0000761079097816 */ /* 0x000fe20000000009 */
[----:B------:R-:W-:-:S03]  /*9c10*/  IMAD.MOV.U32 R237, RZ, RZ, R56 ;  /* 0x000000ffffed7224 */ /* 0x000fc600078e0038 */
[----:B------:R-:W-:Y:S01]  /*9c20*/  @!P4 PRMT R160, R9, 0x5410, RZ ;  /* 0x0000541009a0c816 */ /* 0x000fe200000000ff */
[----:B------:R-:W-:Y:S01]  /*9c30*/  IMAD.WIDE.U32 R8, R148, -0x2daee0ad, RZ ;  /* 0xd2511f5394087825 */ /* 0x000fe200078e00ff */
[----:B------:R-:W-:Y:S01]  /*9c40*/  @!P1 HADD2 R238, -R166.H0_H0, -RZ.H0_H0 ;  /* 0xa00000ffa6ee9230 */ /* 0x000fe20000000900 */
[C---:B------:R-:W-:Y:S02]  /*9c50*/  ISETP.GE.U32.AND P3, PT, R241.reuse, R101, PT ;  /* 0x00000065f100720c */ /* 0x040fe40003f66070 */
[----:B------:R-:W-:Y:S01]  /*9c60*/  IMAD.MOV.U32 R20, RZ, RZ, R237 ;  /* 0x000000ffff147224 */ /* 0x000fe200078e00ed */
[C---:B------:R-:W-:Y:S01]  /*9c70*/  LOP3.LUT R11, R8.reuse, 0xff, RZ, 0xc0, !PT ;  /* 0x000000ff080b7812 */ /* 0x040fe200078ec0ff */
[----:B------:R-:W-:Y:S01]  /*9c80*/  IMAD.MOV.U32 R237, RZ, RZ, R236 ;  /* 0x000000ffffed7224 */ /* 0x000fe200078e00ec */
[----:B------:R-:W-:Y:S01]  /*9c90*/  LOP3.LUT R27, R8, 0xffff, RZ, 0xc0, !PT ;  /* 0x0000ffff081b7812 */ /* 0x000fe200078ec0ff */
[----:B------:R-:W-:Y:S01]  /*9ca0*/  IMAD.MOV.U32 R236, RZ, RZ, R110 ;  /* 0x000000ffffec7224 */ /* 0x000fe200078e006e */
[----:B------:R-:W-:Y:S01]  /*9cb0*/  SHF.R.U32.HI R12, RZ, 0x10, R8 ;  /* 0x00000010ff0c7819 */ /* 0x000fe20000011608 */
[----:B------:R-:W-:Y:S01]  /*9cc0*/  IMAD.MOV.U32 R110, RZ, RZ, R19 ;  /* 0x000000ffff6e7224 */ /* 0x000fe200078e0013 */
[----:B--2---:R-:W-:Y:S01]  /*9cd0*/  @!P0 HADD2 R10, -R163.H0_H0, -RZ.H0_H0 ;  /* 0xa00000ffa30a8230 */ /* 0x004fe20000000900 */
[----:B------:R-:W-:Y:S01]  /*9ce0*/  IMAD.MOV.U32 R56, RZ, RZ, R18 ;  /* 0x000000ffff387224 */ /* 0x000fe200078e0012 */
[----:B------:R-:W-:-:S03]  /*9cf0*/  ISETP.GE.U32.AND P4, PT, R241, R102, PT ;  /* 0x00000066f100720c */ /* 0x000fc60003f86070 */
[----:B------:R-:W-:Y:S02]  /*9d00*/  PRMT R2, R10, 0x7610, R2 ;  /* 0x000076100a027816 */ /* 0x000fe40000000002 */
[----:B------:R-:W-:Y:S02]  /*9d10*/  SHF.R.U32.HI R10, RZ, 0x18, R8 ;  /* 0x00000018ff0a7819 */ /* 0x000fe40000011608 */
[----:B------:R1:W2:Y:S04]  /*9d20*/  LDL.LU.S16 R8, [R1+0x4c] ;  /* 0x00004c0001087983 */ /* 0x0002a80000300600 */
[----:B------:R1:W5:Y:S01]  /*9d30*/  LDL.LU.S16 R19, [R1+0x50] ;  /* 0x0000500001137983 */ /* 0x0003620000300600 */
[----:B------:R-:W-:Y:S02]  /*9d40*/  @!P0 PRMT R163, R2, 0x5410, RZ ;  /* 0x0000541002a38816 */ /* 0x000fe400000000ff */
[----:B------:R-:W-:-:S02]  /*9d50*/  @!P1 PRMT R166, R238, 0x5410, RZ ;  /* 0x00005410eea69816 */ /* 0x000fc400000000ff */
[----:B------:R-:W-:Y:S02]  /*9d60*/  LOP3.LUT R18, R9, UR7, R78, 0x96, !PT ;  /* 0x0000000709127c12 */ /* 0x000fe4000f8e964e */
[----:B------:R-:W-:-:S04]  /*9d70*/  LOP3.LUT R2, R233, 0xff, RZ, 0xc0, !PT ;  /* 0x000000ffe9027812 */ /* 0x000fc800078ec0ff */
[----:B------:R-:W-:Y:S01]  /*9d80*/  PRMT R101, R2, 0x5410, R232 ;  /* 0x0000541002657816 */ /* 0x000fe200000000e8 */
[----:B---3--:R-:W-:-:S05]  /*9d90*/  @!P6 HADD2 R5, -R162.H0_H0, -RZ.H0_H0 ;  /* 0xa00000ffa205e230 */ /* 0x008fca0000000900 */
[----:B------:R-:W-:-:S04]  /*9da0*/  PRMT R0, R5, 0x7610, R0 ;  /* 0x0000761005007816 */ /* 0x000fc80000000000 */
[----:B------:R-:W-:Y:S02]  /*9db0*/  @!P6 PRMT R162, R0, 0x5410, RZ ;  /* 0x0000541000a2e816 */ /* 0x000fe400000000ff */
[----:B------:R-:W-:-:S04]  /*9dc0*/  LOP3.LUT R0, R45, 0xff, RZ, 0xc0, !PT ;  /* 0x000000ff2d007812 */ /* 0x000fc800078ec0ff */
[----:B------:R-:W-:Y:S02]  /*9dd0*/  ISETP.GE.U32.AND P0, PT, R241, R0, PT ;  /* 0x00000000f100720c */ /* 0x000fe40003f06070 */
[----:B------:R-:W-:-:S04]  /*9de0*/  LOP3.LUT R0, R45, 0xffff, RZ, 0xc0, !PT ;  /* 0x0000ffff2d007812 */ /* 0x000fc800078ec0ff */
[----:B------:R-:W-:-:S04]  /*9df0*/  SHF.R.U32.HI R0, RZ, 0x8, R0 ;  /* 0x00000008ff007819 */ /* 0x000fc80000011600 */
[----:B------:R-:W-:-:S03]  /*9e00*/  LOP3.LUT R0, R0, 0xffff, RZ, 0xc0, !PT ;  /* 0x0000ffff00007812 */ /* 0x000fc600078ec0ff */
[----:B----4-:R-:W-:Y:S01]  /*9e10*/  @!P0 HADD2 R16, -R155.H0_H0, -RZ.H0_H0 ;  /* 0xa00000ff9b108230 */ /* 0x010fe20000000900 */
[----:B------:R-:W-:Y:S02]  /*9e20*/  ISETP.GE.U32.AND P1, PT, R241, R0, PT ;  /* 0x00000000f100720c */ /* 0x000fe40003f26070 */
[----:B------:R-:W-:Y:S02]  /*9e30*/  SHF.R.U32.HI R0, RZ, 0x10, R45 ;  /* 0x00000010ff007819 */ /* 0x000fe4000001162d */
[----:B------:R-:W-:Y:S02]  /*9e40*/  PRMT R9, R16, 0x7610, R9 ;  /* 0x0000761010097816 */ /* 0x000fe40000000009 */
[----:B------:R-:W-:Y:S02]  /*9e50*/  LOP3.LUT R0, R0, 0xff, RZ, 0xc0, !PT ;  /* 0x000000ff00007812 */ /* 0x000fe400078ec0ff */
[----:B------:R-:W-:Y:S02]  /*9e60*/  @!P0 PRMT R155, R9, 0x5410, RZ ;  /* 0x00005410099b8816 */ /* 0x000fe400000000ff */
[----:B------:R-:W-:-:S02]  /*9e70*/  ISETP.GE.U32.AND P0, PT, R241, R0, PT ;  /* 0x00000000f100720c */ /* 0x000fc40003f06070 */
[----:B------:R-:W-:Y:S01]  /*9e80*/  SHF.R.U32.HI R0, RZ, 0x18, R45 ;  /* 0x00000018ff007819 */ /* 0x000fe2000001162d */
[----:B--2---:R-:W-:-:S10]  /*9e90*/  @!P1 HADD2 R8, -R154.H0_H0, -RZ.H0_H0 ;  /* 0xa00000ff9a089230 */ /* 0x004fd40000000900 */
[----:B-----5:R-:W-:Y:S01]  /*9ea0*/  @!P0 HADD2 R19, -R153.H0_H0, -RZ.H0_H0 ;  /* 0xa00000ff99138230 */ /* 0x020fe20000000900 */
[----:B------:R-:W-:-:S04]  /*9eb0*/  PRMT R2, R8, 0x7610, R2 ;  /* 0x0000761008027816 */ /* 0x000fc80000000002 */
[----:B------:R-:W-:Y:S02]  /*9ec0*/  PRMT R15, R19, 0x7610, R15 ;  /* 0x00007610130f7816 */ /* 0x000fe4000000000f */
[----:B------:R-:W-:Y:S02]  /*9ed0*/  @!P1 PRMT R154, R2, 0x5410, RZ ;  /* 0x00005410029a9816 */ /* 0x000fe400000000ff */
[----:B------:R1:W2:Y:S01]  /*9ee0*/  LDL.LU.S16 R2, [R1+0x54] ;  /* 0x0000540001027983 */ /* 0x0002a20000300600 */
[----:B------:R-:W-:-:S03]  /*9ef0*/  @!P0 PRMT R153, R15, 0x5410, RZ ;  /* 0x000054100f998816 */ /* 0x000fc600000000ff */
[----:B------:R1:W3:Y:S04]  /*9f00*/  LDL.LU.S16 R45, [R1+0x64] ;  /* 0x00006400012d7983 */ /* 0x0002e80000300600 */
[----:B------:R1:W4:Y:S01]  /*9f10*/  LDL.LU.S16 R15, [R1+0x5c] ;  /* 0x00005c00010f7983 */ /* 0x0003220000300600 */
[----:B------:R-:W-:Y:S02]  /*9f20*/  ISETP.GE.U32.AND P1, PT, R241, R0, PT ;  /* 0x00000000f100720c */ /* 0x000fe40003f26070 */
[----:B------:R-:W-:-:S04]  /*9f30*/  SHF.R.U32.HI R0, RZ, 0x8, R116 ;  /* 0x00000008ff007819 */ /* 0x000fc80000011674 */
[----:B------:R-:W-:-:S04]  /*9f40*/  LOP3.LUT R0, R0, 0xffff, RZ, 0xc0, !PT ;  /* 0x0000ffff00007812 */ /* 0x000fc800078ec0ff */
[----:B------:R-:W-:Y:S01]  /*9f50*/  ISETP.GE.U32.AND P0, PT, R241, R0, PT ;  /* 0x00000000f100720c */ /* 0x000fe20003f06070 */
[----:B------:R-:W-:-:S04]  /*9f60*/  IMAD.WIDE.U32 R8, R171, -0x2daee0ad, RZ ;  /* 0xd2511f53ab087825 */ /* 0x000fc800078e00ff */
[----:B------:R-:W-:Y:S01]  /*9f70*/  IMAD.MOV.U32 R121, RZ, RZ, R20 ;  /* 0x000000ffff797224 */ /* 0x000fe200078e0014 */
[----:B------:R-:W-:Y:S02]  /*9f80*/  LOP3.LUT R16, R9, UR7, R170, 0x96, !PT ;  /* 0x0000000709107c12 */ /* 0x000fe4000f8e96aa */
[C---:B------:R-:W-:Y:S02]  /*9f90*/  LOP3.LUT R19, R8.reuse, 0xffff, RZ, 0xc0, !PT ;  /* 0x0000ffff08137812 */ /* 0x040fe400078ec0ff */
[----:B------:R-:W-:Y:S02]  /*9fa0*/  LOP3.LUT R22, R8, 0xff, RZ, 0xc0, !PT ;  /* 0x000000ff08167812 */ /* 0x000fe400078ec0ff */
[--C-:B------:R-:W-:Y:S02]  /*9fb0*/  SHF.R.U32.HI R21, RZ, 0x10, R8.reuse ;  /* 0x00000010ff157819 */ /* 0x100fe40000011608 */
[----:B------:R-:W-:Y:S01]  /*9fc0*/  SHF.R.U32.HI R20, RZ, 0x18, R8 ;  /* 0x00000018ff147819 */ /* 0x000fe20000011608 */
[----:B------:R-:W-:-:S05]  /*9fd0*/  IMAD.WIDE.U32 R8, R165, -0x2daee0ad, RZ ;  /* 0xd2511f53a5087825 */ /* 0x000fca00078e00ff */
[C---:B------:R-:W-:Y:S02]  /*9fe0*/  LOP3.LUT R23, R8.reuse, 0xffff, RZ, 0xc0, !PT ;  /* 0x0000ffff08177812 */ /* 0x040fe400078ec0ff */
[----:B------:R-:W-:Y:S02]  /*9ff0*/  LOP3.LUT R26, R8, 0xff, RZ, 0xc0, !PT ;  /* 0x000000ff081a7812 */ /* 0x000fe400078ec0ff */
[--C-:B------:R-:W-:Y:S02]  /*a000*/  SHF.R.U32.HI R25, RZ, 0x10, R8.reuse ;  /* 0x00000010ff197819 */ /* 0x100fe40000011608 */
[----:B------:R-:W-:Y:S01]  /*a010*/  SHF.R.U32.HI R24, RZ, 0x18, R8 ;  /* 0x00000018ff187819 */ /* 0x000fe20000011608 */
[----:B----4-:R-:W-:Y:S02]  /*a020*/  @!P0 HADD2 R15, -R159.H0_H0, -RZ.H0_H0 ;  /* 0xa00000ff9f0f8230 */ /* 0x010fe40000000900 */
[----:B---3--:R-:W-:-:S03]  /*a030*/  @!P4 HADD2 R45, -R161.H0_H0, -RZ.H0_H0 ;  /* 0xa00000ffa12dc230 */ /* 0x008fc60000000900 */
[----:B------:R-:W-:Y:S02]  /*a040*/  PRMT R8, R15, 0x7610, R8 ;  /* 0x000076100f087816 */ /* 0x000fe40000000008 */
[----:B------:R1:W3:Y:S01]  /*a050*/  LDL.LU.S16 R15, [R1+0x60] ;  /* 0x00006000010f7983 */ /* 0x0002e20000300600 */
[----:B------:R-:W-:Y:S02]  /*a060*/  PRMT R14, R45, 0x7610, R14 ;  /* 0x000076102d0e7816 */ /* 0x000fe4000000000e */
[----:B------:R-:W-:Y:S02]  /*a070*/  @!P0 PRMT R159, R8, 0x5410, RZ ;  /* 0x00005410089f8816 */ /* 0x000fe400000000ff */
[----:B------:R-:W-:Y:S02]  /*a080*/  @!P4 PRMT R161, R14, 0x5410, RZ ;  /* 0x000054100ea1c816 */ /* 0x000fe400000000ff */
[----:B------:R1:W4:Y:S04]  /*a090*/  LDL.LU.S16 R14, [R1+0x58] ;  /* 0x00005800010e7983 */ /* 0x0003280000300600 */
[----:B------:R1:W5:Y:S04]  /*a0a0*/  LDL.LU.S16 R8, [R1+0x68] ;  /* 0x0000680001087983 */ /* 0x0003680000300600 */
[----:B------:R1:W4:Y:S01]  /*a0b0*/  LDL.LU.S16 R78, [R1+0x6c] ;  /* 0x00006c00014e7983 */ /* 0x0003220000300600 */
[----:B--2---:R-:W-:Y:S01]  /*a0c0*/  @!P1 HADD2 R2, -R152.H0_H0, -RZ.H0_H0 ;  /* 0xa00000ff98029230 */ /* 0x004fe20000000900 */
[----:B------:R-:W-:-:S04]  /*a0d0*/  IMAD.MOV.U32 R114, RZ, RZ, R121 ;  /* 0x000000ffff727224 */ /* 0x000fc800078e0079 */
[----:B------:R-:W-:Y:S01]  /*a0e0*/  PRMT R0, R2, 0x7610, R0 ;  /* 0x0000761002007816 */ /* 0x000fe20000000000 */
[----:B------:R-:W-:Y:S02]  /*a0f0*/  FFMA.FTZ R2, R147, c[0x0][0x23c], -R7 ;  /* 0x00008f0093027a23 */ /* 0x000fe40000010807 */
[----:B------:R-:W-:Y:S01]  /*a100*/  IMAD.MOV.U32 R121, RZ, RZ, R237 ;  /* 0x000000ffff797224 */ /* 0x000fe200078e00ed */
[----:B------:R-:W-:Y:S01]  /*a110*/  @!P1 PRMT R152, R0, 0x5410, RZ ;  /* 0x0000541000989816 */ /* 0x000fe200000000ff */
[----:B------:R-:W-:Y:S01]  /*a120*/  IMAD.MOV.U32 R237, RZ, RZ, R236 ;  /* 0x000000ffffed7224 */ /* 0x000fe200078e00ec */
[----:B------:R-:W-:Y:S01]  /*a130*/  LOP3.LUT R0, R118, 0xff, RZ, 0xc0, !PT ;  /* 0x000000ff76007812 */ /* 0x000fe200078ec0ff */
[----:B------:R2:W-:Y:S01]  /*a140*/  MUFU.EX2 R44, R2 ;  /* 0x00000002002c7308 */ /* 0x0005e20000000800 */
[----:B------:R-:W-:Y:S02]  /*a150*/  IMAD.MOV.U32 R225, RZ, RZ, R114 ;  /* 0x000000ffffe17224 */ /* 0x000fe400078e0072 */
[----:B------:R-:W-:Y:S01]  /*a160*/  IMAD.MOV.U32 R114, RZ, RZ, R121 ;  /* 0x000000ffff727224 */ /* 0x000fe200078e0079 */
[----:B------:R-:W-:Y:S01]  /*a170*/  ISETP.GE.U32.AND P1, PT, R241, R0, PT ;  /* 0x00000000f100720c */ /* 0x000fe20003f26070 */
[----:B------:R-:W-:Y:S01]  /*a180*/  IMAD.MOV.U32 R121, RZ, RZ, R237 ;  /* 0x000000ffff797224 */ /* 0x000fe200078e00ed */
[----:B------:R-:W-:Y:S01]  /*a190*/  @!P2 HADD2 R240, -R150.H0_H0, -RZ.H0_H0 ;  /* 0xa00000ff96f0a230 */ /* 0x000fe20000000900 */
[----:B------:R-:W-:Y:S01]  /*a1a0*/  LOP3.LUT R0, R117, 0xff, RZ, 0xc0, !PT ;  /* 0x000000ff75007812 */ /* 0x000fe200078ec0ff */
[----:B--2---:R-:W-:-:S04]  /*a1b0*/  FFMA.FTZ R2, R146, c[0x0][0x23c], -R7 ;  /* 0x00008f0092027a23 */ /* 0x004fc80000010807 */
[----:B------:R-:W2:Y:S01]  /*a1c0*/  MUFU.EX2 R237, R2 ;  /* 0x0000000200ed7308 */ /* 0x000ea20000000800 */
[----:B------:R-:W-:Y:S02]  /*a1d0*/  @!P2 PRMT R150, R240, 0x5410, RZ ;  /* 0x00005410f096a816 */ /* 0x000fe400000000ff */
[----:B------:R-:W-:Y:S02]  /*a1e0*/  ISETP.GE.U32.AND P2, PT, R241, R0, PT ;  /* 0x00000000f100720c */ /* 0x000fe40003f46070 */
[----:B------:R-:W-:-:S04]  /*a1f0*/  LOP3.LUT R0, R49, 0xff, RZ, 0xc0, !PT ;  /* 0x000000ff31007812 */ /* 0x000fc800078ec0ff */
[----:B------:R-:W-:Y:S02]  /*a200*/  ISETP.GE.U32.AND P0, PT, R241, R0, PT ;  /* 0x00000000f100720c */ /* 0x000fe40003f06070 */
[----:B--2---:R-:W-:-:S04]  /*a210*/  F2FP.PACK_AB R2, R237, R44 ;  /* 0x0000002ced02723e */ /* 0x004fc800000000ff */
[----:B------:R-:W-:Y:S02]  /*a220*/  PRMT R149, R2, 0x7610, R149 ;  /* 0x0000761002957816 */ /* 0x000fe40000000095 */
[----:B------:R-:W-:Y:S02]  /*a230*/  LOP3.LUT R0, R49, 0xffff, RZ, 0xc0, !PT ;  /* 0x0000ffff31007812 */ /* 0x000fe400078ec0ff */
[----:B------:R-:W-:Y:S02]  /*a240*/  SHF.R.U32.HI R5, RZ, 0x8, R231 ;  /* 0x00000008ff057819 */ /* 0x000fe400000116e7 */
[----:B------:R-:W-:Y:S02]  /*a250*/  SHF.R.U32.HI R0, RZ, 0x8, R0 ;  /* 0x00000008ff007819 */ /* 0x000fe40000011600 */
[----:B------:R-:W-:Y:S02]  /*a260*/  PRMT R103, R234, 0x5410, R5 ;  /* 0x00005410ea677816 */ /* 0x000fe40000000005 */
[----:B------:R-:W-:-:S02]  /*a270*/  PRMT R148, R2, 0x7632, R148 ;  /* 0x0000763202947816 */ /* 0x000fc40000000094 */
[----:B------:R-:W-:Y:S01]  /*a280*/  LOP3.LUT R0, R0, 0xffff, RZ, 0xc0, !PT ;  /* 0x0000ffff00007812 */ /* 0x000fe200078ec0ff */
[----:B------:R-:W-:Y:S02]  /*a290*/  IMAD.MOV.U32 R236, RZ, RZ, R110 ;  /* 0x000000ffffec7224 */ /* 0x000fe400078e006e */
[----:B------:R-:W-:Y:S02]  /*a2a0*/  IMAD.MOV.U32 R110, RZ, RZ, R56 ;  /* 0x000000ffff6e7224 */ /* 0x000fe400078e0038 */
[----:B------:R-:W-:Y:S02]  /*a2b0*/  IMAD.MOV.U32 R56, RZ, RZ, R131 ;  /* 0x000000ffff387224 */ /* 0x000fe400078e0083 */
[----:B------:R-:W-:Y:S01]  /*a2c0*/  IMAD.MOV.U32 R131, RZ, RZ, R17 ;  /* 0x000000ffff837224 */ /* 0x000fe200078e0011 */
[----:B------:R-:W-:Y:S01]  /*a2d0*/  LOP3.LUT R17, R9, UR7, R80, 0x96, !PT ;  /* 0x0000000709117c12 */ /* 0x000fe2000f8e9650 */
[----:B------:R-:W-:Y:S02]  /*a2e0*/  FFMA.FTZ R2, R144, c[0x0][0x23c], -R7 ;  /* 0x00008f0090027a23 */ /* 0x000fe40000010807 */
[----:B------:R-:W-:-:S02]  /*a2f0*/  IMAD.MOV.U32 R105, RZ, RZ, R236 ;  /* 0x000000ffff697224 */ /* 0x000fc400078e00ec */
[----:B------:R2:W-:Y:S02]  /*a300*/  MUFU.EX2 R236, R2 ;  /* 0x0000000200ec7308 */ /* 0x0005e40000000800 */
[----:B--2---:R-:W-:Y:S01]  /*a310*/  SHF.R.U32.HI R2, RZ, 0x10, R51 ;  /* 0x00000010ff027819 */ /* 0x004fe20000011633 */
[----:B---3--:R-:W-:-:S05]  /*a320*/  @!P1 HADD2 R15, -R157.H0_H0, -RZ.H0_H0 ;  /* 0xa00000ff9d0f9230 */ /* 0x008fca0000000900 */
[----:B------:R-:W-:-:S04]  /*a330*/  PRMT R13, R15, 0x7610, R13 ;  /* 0x000076100f0d7816 */ /* 0x000fc8000000000d */
[----:B------:R-:W-:Y:S02]  /*a340*/  @!P1 PRMT R157, R13, 0x5410, RZ ;  /* 0x000054100d9d9816 */ /* 0x000fe400000000ff */
[----:B------:R-:W-:Y:S02]  /*a350*/  ISETP.GE.U32.AND P1, PT, R241, R11, PT ;  /* 0x0000000bf100720c */ /* 0x000fe40003f26070 */
[----:B------:R1:W2:Y:S01]  /*a360*/  LDL.LU.S16 R11, [R1+0x70] ;  /* 0x00007000010b7983 */ /* 0x0002a20000300600 */
[----:B-----5:R-:W-:Y:S01]  /*a370*/  @!P0 HADD2 R8, -R149.H0_H0, -RZ.H0_H0 ;  /* 0xa00000ff95088230 */ /* 0x020fe20000000900 */
[----:B------:R-:W-:Y:S02]  /*a380*/  IMAD.MOV.U32 R15, RZ, RZ, R225 ;  /* 0x000000ffff0f7224 */ /* 0x000fe400078e00e1 */
[----:B------:R-:W-:Y:S02]  /*a390*/  IMAD.MOV.U32 R225, RZ, RZ, R114 ;  /* 0x000000ffffe17224 */ /* 0x000fe400078e0072 */
[----:B------:R-:W-:-:S02]  /*a3a0*/  PRMT R5, R8, 0x7610, R5 ;  /* 0x0000761008057816 */ /* 0x000fc40000000005 */
[----:B------:R-:W-:Y:S02]  /*a3b0*/  PRMT R114, R149, 0x5410, R148 ;  /* 0x0000541095727816 */ /* 0x000fe40000000094 */
[----:B------:R-:W-:Y:S02]  /*a3c0*/  @!P0 PRMT R149, R5, 0x5410, RZ ;  /* 0x0000541005958816 */ /* 0x000fe400000000ff */
[----:B------:R-:W-:Y:S02]  /*a3d0*/  ISETP.GE.U32.AND P0, PT, R241, R0, PT ;  /* 0x00000000f100720c */ /* 0x000fe40003f06070 */
[----:B------:R-:W-:Y:S01]  /*a3e0*/  LOP3.LUT R0, R51, 0xffff, RZ, 0xc0, !PT ;  /* 0x0000ffff33007812 */ /* 0x000fe200078ec0ff */
[----:B----4-:R-:W-:-:S03]  /*a3f0*/  @!P3 HADD2 R14, -R156.H0_H0, -RZ.H0_H0 ;  /* 0xa00000ff9c0eb230 */ /* 0x010fc60000000900 */
[----:B------:R-:W-:Y:S02]  /*a400*/  SHF.R.U32.HI R5, RZ, 0x8, R0 ;  /* 0x00000008ff057819 */ /* 0x000fe40000011600 */
[----:B------:R-:W-:-:S04]  /*a410*/  SHF.R.U32.HI R0, RZ, 0x8, R60 ;  /* 0x00000008ff007819 */ /* 0x000fc8000001163c */
[----:B------:R-:W-:Y:S02]  /*a420*/  PRMT R102, R86, 0x5410, R0 ;  /* 0x0000541056667816 */ /* 0x000fe40000000000 */
[----:B------:R-:W-:Y:S01]  /*a430*/  LOP3.LUT R0, R96, 0xff, RZ, 0xc0, !PT ;  /* 0x000000ff60007812 */ /* 0x000fe200078ec0ff */
[----:B------:R-:W-:Y:S01]  /*a440*/  @!P0 HADD2 R78, -R148.H0_H0, -RZ.H0_H0 ;  /* 0xa00000ff944e8230 */ /* 0x000fe20000000900 */
[----:B------:R-:W-:Y:S02]  /*a450*/  PRMT R9, R14, 0x7610, R9 ;  /* 0x000076100e097816 */ /* 0x000fe40000000009 */
[----:B------:R-:W-:Y:S02]  /*a460*/  PRMT R99, R0, 0x5410, R99 ;  /* 0x0000541000637816 */ /* 0x000fe40000000063 */
[----:B------:R-:W-:Y:S02]  /*a470*/  SHF.R.U32.HI R0, RZ, 0x8, R124 ;  /* 0x00000008ff007819 */ /* 0x000fe4000001167c */
[----:B------:R-:W-:-:S02]  /*a480*/  @!P3 PRMT R156, R9, 0x5410, RZ ;  /* 0x00005410099cb816 */ /* 0x000fc400000000ff */
[----:B------:R-:W-:Y:S02]  /*a490*/  LOP3.LUT R9, R51, 0xff, RZ, 0xc0, !PT ;  /* 0x000000ff33097812 */ /* 0x000fe400078ec0ff */
[--C-:B------:R-:W-:Y:S02]  /*a4a0*/  SHF.R.U32.HI R8, RZ, 0x18, R51.reuse ;  /* 0x00000018ff087819 */ /* 0x100fe40000011633 */
[----:B------:R-:W-:Y:S02]  /*a4b0*/  PRMT R51, R78, 0x7610, R51 ;  /* 0x000076104e337816 */ /* 0x000fe40000000033 */
[----:B------:R-:W-:Y:S02]  /*a4c0*/  LOP3.LUT R0, R0, 0xffff, RZ, 0xc0, !PT ;  /* 0x0000ffff00007812 */ /* 0x000fe400078ec0ff */
[----:B------:R-:W-:Y:S02]  /*a4d0*/  @!P0 PRMT R148, R51, 0x5410, RZ ;  /* 0x0000541033948816 */ /* 0x000fe400000000ff */
[----:B------:R-:W-:-:S02]  /*a4e0*/  ISETP.GE.U32.AND P0, PT, R241, R0, PT ;  /* 0x00000000f100720c */ /* 0x000fc40003f06070 */
[----:B------:R-:W-:Y:S02]  /*a4f0*/  LOP3.LUT R0, R12, 0xff, RZ, 0xc0, !PT ;  /* 0x000000ff0c007812 */ /* 0x000fe400078ec0ff */
[----:B------:R1:W3:Y:S01]  /*a500*/  LDL.LU.S16 R12, [R1+0x74] ;  /* 0x00007400010c7983 */ /* 0x0002e20000300600 */
[----:B------:R-:W-:-:S05]  /*a510*/  @!P5 HADD2 R239, -R167.H0_H0, -RZ.H0_H0 ;  /* 0xa00000ffa7efd230 */ /* 0x000fca0000000900 */
[----:B------:R-:W-:Y:S02]  /*a520*/  @!P5 PRMT R167, R239, 0x5410, RZ ;  /* 0x00005410efa7d816 */ /* 0x000fe400000000ff */
[----:B------:R-:W-:Y:S01]  /*a530*/  ISETP.GE.U32.AND P5, PT, R241, R10, PT ;  /* 0x0000000af100720c */ /* 0x000fe20003fa6070 */
[----:B------:R-:W-:-:S04]  /*a540*/  FFMA.FTZ R10, R141, c[0x0][0x23c], -R7 ;  /* 0x00008f008d0a7a23 */ /* 0x000fc80000010807 */
[----:B------:R-:W4:Y:S01]  /*a550*/  MUFU.EX2 R116, R10 ;  /* 0x0000000a00747308 */ /* 0x000f220000000800 */
[----:B------:R-:W-:Y:S02]  /*a560*/  IMAD.MOV.U32 R14, RZ, RZ, R15 ;  /* 0x000000ffff0e7224 */ /* 0x000fe400078e000f */
[----:B------:R-:W-:Y:S01]  /*a570*/  IMAD.MOV.U32 R15, RZ, RZ, R225 ;  /* 0x000000ffff0f7224 */ /* 0x000fe200078e00e1 */
[----:B------:R-:W-:Y:S01]  /*a580*/  ISETP.GE.U32.AND P6, PT, R241, R126, PT ;  /* 0x0000007ef100720c */ /* 0x000fe20003fc6070 */
[----:B------:R-:W-:Y:S02]  /*a590*/  IMAD.MOV.U32 R225, RZ, RZ, R110 ;  /* 0x000000ffffe17224 */ /* 0x000fe400078e006e */
[----:B------:R-:W-:Y:S02]  /*a5a0*/  IMAD.MOV.U32 R110, RZ, RZ, R130 ;  /* 0x000000ffff6e7224 */ /* 0x000fe400078e0082 */
[----:B------:R-:W-:Y:S02]  /*a5b0*/  IMAD.MOV.U32 R130, RZ, RZ, R172 ;  /* 0x000000ffff827224 */ /* 0x000fe400078e00ac */
[----:B------:R-:W-:Y:S01]  /*a5c0*/  IMAD.MOV.U32 R172, RZ, RZ, R92 ;  /* 0x000000ffffac7224 */ /* 0x000fe200078e005c */
[----:B------:R-:W-:-:S02]  /*a5d0*/  PRMT R92, R9, 0x5410, R5 ;  /* 0x00005410095c7816 */ /* 0x000fc40000000005 */
[----:B----4-:R-:W-:-:S04]  /*a5e0*/  F2FP.PACK_AB R5, R116, R236 ;  /* 0x000000ec7405723e */ /* 0x010fc800000000ff */
[C---:B------:R-:W-:Y:S02]  /*a5f0*/  PRMT R147, R5.reuse, 0x7610, R147 ;  /* 0x0000761005937816 */ /* 0x040fe40000000093 */
[----:B------:R-:W-:-:S04]  /*a600*/  PRMT R146, R5, 0x7632, R146 ;  /* 0x0000763205927816 */ /* 0x000fc80000000092 */
[----:B------:R-:W-:Y:S01]  /*a610*/  PRMT R107, R147, 0x5410, R146 ;  /* 0x00005410936b7816 */ /* 0x000fe20000000092 */
[----:B--2---:R-:W-:-:S05]  /*a620*/  @!P6 HADD2 R11, -R147.H0_H0, -RZ.H0_H0 ;  /* 0xa00000ff930be230 */ /* 0x004fca0000000900 */
[----:B------:R-:W-:Y:S02]  /*a630*/  PRMT R10, R11, 0x7610, R10 ;  /* 0x000076100b0a7816 */ /* 0x000fe4000000000a */
[----:B------:R1:W2:Y:S02]  /*a640*/  LDL.LU.S16 R11, [R1+0x7c] ;  /* 0x00007c00010b7983 */ /* 0x0002a40000300600 */
[----:B------:R-:W-:Y:S02]  /*a650*/  @!P6 PRMT R147, R10, 0x5410, RZ ;  /* 0x000054100a93e816 */ /* 0x000fe400000000ff */
[----:B------:R1:W4:Y:S01]  /*a660*/  LDL.LU.S16 R10, [R1+0x78] ;  /* 0x00007800010a7983 */ /* 0x0003220000300600 */
[----:B---3--:R-:W-:-:S05]  /*a670*/  @!P0 HADD2 R12, -R146.H0_H0, -RZ.H0_H0 ;  /* 0xa00000ff920c8230 */ /* 0x008fca0000000900 */
[----:B------:R-:W-:-:S04]  /*a680*/  PRMT R9, R12, 0x7610, R9 ;  /* 0x000076100c097816 */ /* 0x000fc80000000009 */
[----:B------:R-:W-:Y:S02]  /*a690*/  @!P0 PRMT R146, R9, 0x5410, RZ ;  /* 0x0000541009928816 */ /* 0x000fe400000000ff */
[----:B------:R1:W3:Y:S01]  /*a6a0*/  LDL.LU.S16 R9, [R1+0x84] ;  /* 0x0000840001097983 */ /* 0x0002e20000300600 */
[----:B------:R-:W-:-:S04]  /*a6b0*/  LOP3.LUT R2, R2, 0xff, RZ, 0xc0, !PT ;  /* 0x000000ff02027812 */ /* 0x000fc800078ec0ff */
[----:B------:R-:W-:Y:S01]  /*a6c0*/  PRMT R45, R2, 0x5410, R8 ;  /* 0x00005410022d7816 */ /* 0x000fe20000000008 */
[--C-:B------:R-:W-:Y:S02]  /*a6d0*/  FFMA.FTZ R2, R164, c[0x0][0x23c], -R6.reuse ;  /* 0x00008f00a4027a23 */ /* 0x100fe40000010806 */
[----:B------:R-:W-:Y:S02]  /*a6e0*/  IMAD.MOV.U32 R13, RZ, RZ, R121 ;  /* 0x000000ffff0d7224 */ /* 0x000fe400078e0079 */
[----:B------:R5:W-:Y:S01]  /*a6f0*/  MUFU.EX2 R234, R2 ;  /* 0x0000000200ea7308 */ /* 0x000be20000000800 */
[----:B------:R-:W-:Y:S02]  /*a700*/  IMAD.MOV.U32 R121, RZ, RZ, R131 ;  /* 0x000000ffff797224 */ /* 0x000fe400078e0083 */
[----:B------:R-:W-:Y:S02]  /*a710*/  IMAD.MOV.U32 R131, RZ, RZ, R235 ;  /* 0x000000ffff837224 */ /* 0x000fe400078e00eb */
[----:B-----5:R-:W-:-:S04]  /*a720*/  FFMA.FTZ R2, R143, c[0x0][0x23c], -R6 ;  /* 0x00008f008f027a23 */ /* 0x020fc80000010806 */
[----:B------:R-:W5:Y:S01]  /*a730*/  MUFU.EX2 R235, R2 ;  /* 0x0000000200eb7308 */ /* 0x000f620000000800 */
[C---:B------:R-:W-:Y:S02]  /*a740*/  ISETP.GE.U32.AND P4, PT, R241.reuse, R0, PT ;  /* 0x00000000f100720c */ /* 0x040fe40003f86070 */
[----:B------:R-:W-:Y:S02]  /*a750*/  ISETP.GE.U32.AND P6, PT, R241, R127, PT ;  /* 0x0000007ff100720c */ /* 0x000fe40003fc6070 */
[----:B-----5:R-:W-:-:S04]  /*a760*/  F2FP.PACK_AB R0, R235, R234 ;  /* 0x000000eaeb00723e */ /* 0x020fc800000000ff */
[C---:B------:R-:W-:Y:S02]  /*a770*/  PRMT R145, R0.reuse, 0x7610, R145 ;  /* 0x0000761000917816 */ /* 0x040fe40000000091 */
[----:B------:R-:W-:Y:S01]  /*a780*/  PRMT R144, R0, 0x7632, R144 ;  /* 0x0000763200907816 */ /* 0x000fe20000000090 */
[----:B------:R-:W-:-:S03]  /*a790*/  IMAD.MOV.U32 R240, RZ, RZ, R105 ;  /* 0x000000fffff07224 */ /* 0x000fc600078e0069 */
[----:B------:R-:W-:Y:S01]  /*a7a0*/  PRMT R105, R145, 0x5410, R144 ;  /* 0x0000541091697816 */ /* 0x000fe20000000090 */
[----:B------:R-:W-:Y:S02]  /*a7b0*/  IMAD.MOV.U32 R165, RZ, RZ, R83 ;  /* 0x000000ffffa57224 */ /* 0x000fe400078e0053 */
[----:B------:R-:W-:Y:S02]  /*a7c0*/  IMAD.MOV.U32 R83, RZ, RZ, R172 ;  /* 0x000000ffff537224 */ /* 0x000fe400078e00ac */
[----:B------:R-:W-:Y:S02]  /*a7d0*/  IMAD R172, R3, 0x2, R169 ;  /* 0x0000000203ac7824 */ /* 0x000fe400078e02a9 */
[----:B------:R-:W-:Y:S02]  /*a7e0*/  IMAD.MOV.U32 R231, RZ, RZ, R13 ;  /* 0x000000ffffe77224 */ /* 0x000fe400078e000d */
[----:B------:R-:W-:Y:S02]  /*a7f0*/  IMAD.MOV.U32 R238, RZ, RZ, R87 ;  /* 0x000000ffffee7224 */ /* 0x000fe400078e0057 */
[----:B------:R-:W-:-:S02]  /*a800*/  IMAD.MOV.U32 R13, RZ, RZ, R52 ;  /* 0x000000ffff0d7224 */ /* 0x000fc400078e0034 */
[----:B------:R-:W-:Y:S02]  /*a810*/  IMAD.MOV.U32 R171, RZ, RZ, R55 ;  /* 0x000000ffffab7224 */ /* 0x000fe400078e0037 */
[----:B------:R-:W-:Y:S02]  /*a820*/  IMAD.MOV.U32 R80, RZ, RZ, R53 ;  /* 0x000000ffff507224 */ /* 0x000fe400078e0035 */
[----:B------:R-:W-:Y:S02]  /*a830*/  IMAD.MOV.U32 R87, RZ, RZ, R54 ;  /* 0x000000ffff577224 */ /* 0x000fe400078e0036 */
[----:B------:R-:W5:Y:S01]  /*a840*/  LDSM.16.MT88.4 R52, [R172+0x6000] ;  /* 0x00600000ac34783b */ /* 0x000f620000004200 */
[----:B------:R-:W-:Y:S02]  /*a850*/  IMAD.MOV.U32 R239, RZ, RZ, R240 ;  /* 0x000000ffffef7224 */ /* 0x000fe400078e00f0 */
[----:B------:R-:W-:Y:S02]  /*a860*/  IMAD.MOV.U32 R78, RZ, RZ, R61 ;  /* 0x000000ffff4e7224 */ /* 0x000fe400078e003d */
[----:B------:R-:W-:-:S02]  /*a870*/  IMAD.MOV.U32 R170, RZ, RZ, R63 ;  /* 0x000000ffffaa7224 */ /* 0x000fc400078e003f */
[----:B------:R-:W-:Y:S02]  /*a880*/  IMAD.MOV.U32 R240, RZ, RZ, R62 ;  /* 0x000000fffff07224 */ /* 0x000fe400078e003e */
[----:B------:R-:W1:Y:S01]  /*a890*/  LDSM.16.MT88.4 R60, [R172+0x6800] ;  /* 0x00680000ac3c783b */ /* 0x000e620000004200 */
[----:B------:R-:W-:Y:S02]  /*a8a0*/  IMAD.MOV.U32 R118, RZ, RZ, R80 ;  /* 0x000000ffff767224 */ /* 0x000fe400078e0050 */
[----:B------:R-:W-:Y:S02]  /*a8b0*/  IMAD.MOV.U32 R117, RZ, RZ, R171 ;  /* 0x000000ffff757224 */ /* 0x000fe400078e00ab */
[----:B------:R-:W-:Y:S02]  /*a8c0*/  IMAD.MOV.U32 R80, RZ, RZ, R238 ;  /* 0x000000ffff507224 */ /* 0x000fe400078e00ee */
[----:B------:R-:W-:Y:S02]  /*a8d0*/  IMAD.MOV.U32 R171, RZ, RZ, R14 ;  /* 0x000000ffffab7224 */ /* 0x000fe400078e000e */
[----:B------:R-:W-:Y:S01]  /*a8e0*/  IMAD.MOV.U32 R238, RZ, RZ, R15 ;  /* 0x000000ffffee7224 */ /* 0x000fe200078e000f */
[----:B--2---:R-:W-:-:S05]  /*a8f0*/  @!P2 HADD2 R11, -R145.H0_H0, -RZ.H0_H0 ;  /* 0xa00000ff910ba230 */ /* 0x004fca0000000900 */
[----:B------:R-:W-:Y:S01]  /*a900*/  PRMT R2, R11, 0x7610, R2 ;  /* 0x000076100b027816 */ /* 0x000fe20000000002 */
[----:B----4-:R-:W-:-:S03]  /*a910*/  @!P6 HADD2 R10, -R144.H0_H0, -RZ.H0_H0 ;  /* 0xa00000ff900ae230 */ /* 0x010fc60000000900 */
[----:B------:R-:W-:Y:S01]  /*a920*/  @!P2 PRMT R145, R2, 0x5410, RZ ;  /* 0x000054100291a816 */ /* 0x000fe200000000ff */
[----:B------:R-:W-:Y:S01]  /*a930*/  FFMA.FTZ R2, R125, c[0x0][0x23c], -R7 ;  /* 0x00008f007d027a23 */ /* 0x000fe20000010807 */
[----:B------:R-:W-:-:S03]  /*a940*/  PRMT R0, R10, 0x7610, R0 ;  /* 0x000076100a007816 */ /* 0x000fc60000000000 */
[----:B------:R2:W-:Y:S01]  /*a950*/  MUFU.EX2 R232, R2 ;  /* 0x0000000200e87308 */ /* 0x0005e20000000800 */
[----:B------:R-:W-:Y:S02]  /*a960*/  @!P6 PRMT R144, R0, 0x5410, RZ ;  /* 0x000054100090e816 */ /* 0x000fe400000000ff */
[----:B------:R-:W-:Y:S01]  /*a970*/  SHF.R.U32.HI R0, RZ, 0x18, R49 ;  /* 0x00000018ff007819 */ /* 0x000fe20000011631 */
[----:B--2---:R-:W-:-:S04]  /*a980*/  FFMA.FTZ R2, R119, c[0x0][0x23c], -R7 ;  /* 0x00008f0077027a23 */ /* 0x004fc80000010807 */
[----:B------:R-:W2:Y:S01]  /*a990*/  MUFU.EX2 R233, R2 ;  /* 0x0000000200e97308 */ /* 0x000ea20000000800 */
[----:B------:R-:W-:Y:S02]  /*a9a0*/  ISETP.GE.U32.AND P2, PT, R241, R0, PT ;  /* 0x00000000f100720c */ /* 0x000fe40003f46070 */
[----:B------:R-:W-:-:S04]  /*a9b0*/  LOP3.LUT R0, R18, 0xff, RZ, 0xc0, !PT ;  /* 0x000000ff12007812 */ /* 0x000fc800078ec0ff */
[----:B------:R-:W-:Y:S02]  /*a9c0*/  ISETP.GE.U32.AND P0, PT, R241, R0, PT ;  /* 0x00000000f100720c */ /* 0x000fe40003f06070 */
[----:B------:R-:W-:-:S04]  /*a9d0*/  SHF.R.U32.HI R0, RZ, 0x10, R49 ;  /* 0x00000010ff007819 */ /* 0x000fc80000011631 */
[----:B------:R-:W-:Y:S02]  /*a9e0*/  LOP3.LUT R0, R0, 0xff, RZ, 0xc0, !PT ;  /* 0x000000ff00007812 */ /* 0x000fe400078ec0ff */
[----:B--2---:R-:W-:Y:S02]  /*a9f0*/  F2FP.PACK_AB R2, R233, R232 ;  /* 0x000000e8e902723e */ /* 0x004fe400000000ff */
[----:B------:R-:W-:Y:S02]  /*aa00*/  ISETP.GE.U32.AND P3, PT, R241, R0, PT ;  /* 0x00000000f100720c */ /* 0x000fe40003f66070 */
[----:B------:R-:W-:Y:S02]  /*aa10*/  PRMT R143, R2, 0x7610, R143 ;  /* 0x00007610028f7816 */ /* 0x000fe4000000008f */
[----:B------:R-:W-:-:S03]  /*aa20*/  LOP3.LUT R0, R18, 0xffff, RZ, 0xc0, !PT ;  /* 0x0000ffff12007812 */ /* 0x000fc600078ec0ff */
[----:B---3--:R-:W-:Y:S01]  /*aa30*/  @!P0 HADD2 R9, -R143.H0_H0, -RZ.H0_H0 ;  /* 0xa00000ff8f098230 */ /* 0x008fe20000000900 */
[----:B------:R-:W-:Y:S02]  /*aa40*/  SHF.R.U32.HI R0, RZ, 0x8, R0 ;  /* 0x00000008ff007819 */ /* 0x000fe40000011600 */
[----:B------:R-:W-:Y:S02]  /*aa50*/  PRMT R142, R2, 0x7632, R142 ;  /* 0x00007632028e7816 */ /* 0x000fe4000000008e */
[----:B------:R-:W-:Y:S02]  /*aa60*/  PRMT R8, R9, 0x7610, R8 ;  /* 0x0000761009087816 */ /* 0x000fe40000000008 */
[----:B------:R-:W-:Y:S02]  /*aa70*/  LOP3.LUT R0, R0, 0xffff, RZ, 0xc0, !PT ;  /* 0x0000ffff00007812 */ /* 0x000fe400078ec0ff */
[----:B------:R-:W-:Y:S02]  /*aa80*/  PRMT R96, R143, 0x5410, R142 ;  /* 0x000054108f607816 */ /* 0x000fe4000000008e */
[----:B------:R-:W-:-:S02]  /*aa90*/  @!P0 PRMT R143, R8, 0x5410, RZ ;  /* 0x00005410088f8816 */ /* 0x000fc400000000ff */
[----:B------:R-:W-:Y:S01]  /*aaa0*/  ISETP.GE.U32.AND P0, PT, R241, R0, PT ;  /* 0x00000000f100720c */ /* 0x000fe20003f06070 */
[----:B------:R-:W-:Y:S02]  /*aab0*/  FFMA.FTZ R0, R81, c[0x0][0x23c], -R7 ;  /* 0x00008f0051007a23 */ /* 0x000fe40000010807 */
[----:B------:R-:W-:Y:S01]  /*aac0*/  IMAD.MOV.U32 R81, RZ, RZ, R170 ;  /* 0x000000ffff517224 */ /* 0x000fe200078e00aa */
[----:B-----5:R-:W-:Y:S01]  /*aad0*/  HMMA.16816.F32 R8, R32, R52, RZ ;  /* 0x000000342008723c */ /* 0x020fe200000018ff */
[----:B------:R-:W-:-:S07]  /*aae0*/  IMAD.MOV.U32 R170, RZ, RZ, R13 ;  /* 0x000000ffffaa7224 */ /* 0x000fce00078e000d */
[----:B------:R-:W-:Y:S01]  /*aaf0*/  HMMA.16816.F32 R12, R40, R52, RZ ;  /* 0x00000034280c723c */ /* 0x000fe200000018ff */
[----:B------:R2:W3:Y:S01]  /*ab00*/  LDL.LU.S16 R52, [R1+0x88] ;  /* 0x0000880001347983 */ /* 0x0004e20000300600 */
[----:B------:R-:W-:-:S05]  /*ab10*/  FFMA.FTZ R7, R57, c[0x0][0x23c], -R7 ;  /* 0x00008f0039077a23 */ /* 0x000fca0000010807 */
[----:B------:R-:W-:Y:S02]  /*ab20*/  IMAD.MOV.U32 R53, RZ, RZ, R231 ;  /* 0x000000ffff357224 */ /* 0x000fe400078e00e7 */
[----:B------:R4:W-:Y:S07]  /*ab30*/  MUFU.EX2 R231, R7 ;  /* 0x0000000700e77308 */ /* 0x0009ee0000000800 */
[----:B-1----:R-:W-:Y:S01]  /*ab40*/  HMMA.16816.F32 R124, R28, R60, R8 ;  /* 0x0000003c1c7c723c */ /* 0x002fe20000001808 */
[----:B------:R2:W5:Y:S04]  /*ab50*/  LDL.LU.S16 R10, [R1+0x94] ;  /* 0x00009400010a7983 */ /* 0x0005680000300600 */
[----:B----4-:R2:W4:Y:S01]  /*ab60*/  LDL.LU.S16 R7, [R1+0x90] ;  /* 0x0000900001077983 */ /* 0x0105220000300600 */
[----:B------:R-:W1:Y:S01]  /*ab70*/  MUFU.EX2 R86, R0 ;  /* 0x0000000000567308 */ /* 0x000e620000000800 */
[----:B------:R-:W-:Y:S01]  /*ab80*/  SHF.R.U32.HI R2, RZ, 0x8, R19 ;  /* 0x00000008ff027819 */ /* 0x000fe20000011613 */
[----:B------:R-:W-:-:S02]  /*ab90*/  IMAD.MOV.U32 R119, RZ, RZ, R165 ;  /* 0x000000ffff777224 */ /* 0x000fc400078e00a5 */
[----:B------:R-:W-:Y:S01]  /*aba0*/  IMAD.MOV.U32 R165, RZ, RZ, R88 ;  /* 0x000000ffffa57224 */ /* 0x000fe200078e0058 */
[----:B------:R-:W-:Y:S01]  /*abb0*/  PRMT R88, R22, 0x5410, R2 ;  /* 0x0000541016587816 */ /* 0x000fe20000000002 */
[----:B-1----:R-:W-:Y:S02]  /*abc0*/  IMAD.MOV.U32 R22, RZ, RZ, R86 ;  /* 0x000000ffff167224 */ /* 0x002fe400078e0056 */
[----:B------:R-:W-:Y:S01]  /*abd0*/  IMAD.MOV.U32 R86, RZ, RZ, R80 ;  /* 0x000000ffff567224 */ /* 0x000fe200078e0050 */
[----:B------:R-:W-:Y:S01]  /*abe0*/  LOP3.LUT R0, R21, 0xff, RZ, 0xc0, !PT ;  /* 0x000000ff15007812 */ /* 0x000fe200078ec0ff */
[----:B------:R-:W-:Y:S02]  /*abf0*/  IMAD.MOV.U32 R80, RZ, RZ, R170 ;  /* 0x000000ffff507224 */ /* 0x000fe400078e00aa */
[----:B------:R-:W-:Y:S02]  /*ac00*/  IMAD.MOV.U32 R170, RZ, RZ, R171 ;  /* 0x000000ffffaa7224 */ /* 0x000fe400078e00ab */
[----:B------:R-:W-:-:S02]  /*ac10*/  IMAD.MOV.U32 R171, RZ, RZ, R78 ;  /* 0x000000ffffab7224 */ /* 0x000fc400078e004e */
[----:B------:R-:W-:Y:S02]  /*ac20*/  IMAD.MOV.U32 R78, RZ, RZ, R240 ;  /* 0x000000ffff4e7224 */ /* 0x000fe400078e00f0 */
[----:B------:R-:W-:Y:S01]  /*ac30*/  IMAD.MOV.U32 R240, RZ, RZ, R87 ;  /* 0x000000fffff07224 */ /* 0x000fe200078e0057 */
[----:B------:R-:W-:Y:S02]  /*ac40*/  PRMT R87, R0, 0x5410, R20 ;  /* 0x0000541000577816 */ /* 0x000fe40000000014 */
[----:B------:R-:W-:-:S04]  /*ac50*/  SHF.R.U32.HI R0, RZ, 0x8, R27 ;  /* 0x00000008ff007819 */ /* 0x000fc8000001161b */
[----:B------:R-:W-:Y:S01]  /*ac60*/  LOP3.LUT R0, R0, 0xffff, RZ, 0xc0, !PT ;  /* 0x0000ffff00007812 */ /* 0x000fe200078ec0ff */
[----:B------:R-:W-:Y:S02]  /*ac70*/  IMAD.MOV.U32 R49, RZ, RZ, R116 ;  /* 0x000000ffff317224 */ /* 0x000fe400078e0074 */
[----:B------:R-:W-:Y:S02]  /*ac80*/  IMAD.MOV.U32 R116, RZ, RZ, R225 ;  /* 0x000000ffff747224 */ /* 0x000fe400078e00e1 */
[----:B------:R-:W-:Y:S01]  /*ac90*/  IMAD.MOV.U32 R225, RZ, RZ, R121 ;  /* 0x000000ffffe17224 */ /* 0x000fe200078e0079 */
[----:B------:R-:W-:Y:S01]  /*aca0*/  F2FP.PACK_AB R5, R231, R22 ;  /* 0x00000016e705723e */ /* 0x000fe200000000ff */
[----:B------:R-:W-:Y:S02]  /*acb0*/  IMAD.MOV.U32 R57, RZ, RZ, R239 ;  /* 0x000000ffff397224 */ /* 0x000fe400078e00ef */
[----:B------:R-:W-:Y:S02]  /*acc0*/  IMAD.MOV.U32 R121, RZ, RZ, R110 ;  /* 0x000000ffff797224 */ /* 0x000fe400078e006e */
[----:B------:R-:W-:-:S02]  /*acd0*/  IMAD.MOV.U32 R110, RZ, RZ, R131 ;  /* 0x000000ffff6e7224 */ /* 0x000fc400078e0083 */
[----:B------:R-:W-:Y:S02]  /*ace0*/  IMAD.MOV.U32 R239, RZ, RZ, R130 ;  /* 0x000000ffffef7224 */ /* 0x000fe400078e0082 */
[----:B------:R-:W-:Y:S02]  /*acf0*/  IMAD.MOV.U32 R51, RZ, RZ, R129 ;  /* 0x000000ffff337224 */ /* 0x000fe400078e0081 */
[----:B------:R-:W-:Y:S02]  /*ad00*/  IMAD.MOV.U32 R164, RZ, RZ, R128 ;  /* 0x000000ffffa47224 */ /* 0x000fe400078e0080 */
[----:B------:R-:W-:Y:S01]  /*ad10*/  HMMA.16816.F32 R128, R36, R60, R12 ;  /* 0x0000003c2480723c */ /* 0x000fe2000000180c */
[----:B------:R-:W-:-:S06]  /*ad20*/  PRMT R140, R5, 0x7632, R140 ;  /* 0x00007632058c7816 */ /* 0x000fcc000000008c */
[----:B------:R-:W-:Y:S02]  /*ad30*/  IMAD.MOV.U32 R13, RZ, RZ, R170 ;  /* 0x000000ffff0d7224 */ /* 0x000fe400078e00aa */
[----:B------:R-:W-:Y:S01]  /*ad40*/  IMAD.MOV.U32 R170, RZ, RZ, R83 ;  /* 0x000000ffffaa7224 */ /* 0x000fe200078e0053 */
[----:B------:R-:W-:Y:S01]  /*ad50*/  PRMT R141, R5, 0x7610, R141 ;  /* 0x00007610058d7816 */ /* 0x000fe2000000008d */
[----:B------:R-:W-:Y:S02]  /*ad60*/  IMAD.MOV.U32 R12, RZ, RZ, R119 ;  /* 0x000000ffff0c7224 */ /* 0x000fe400078e0077 */
[----:B------:R-:W-:Y:S02]  /*ad70*/  IMAD.MOV.U32 R14, RZ, RZ, R53 ;  /* 0x000000ffff0e7224 */ /* 0x000fe400078e0035 */
[----:B------:R-:W-:Y:S01]  /*ad80*/  IMAD.MOV.U32 R119, RZ, RZ, R86 ;  /* 0x000000ffff777224 */ /* 0x000fe200078e0056 */
[----:B------:R-:W-:Y:S01]  /*ad90*/  PRMT R86, R141, 0x5410, R140 ;  /* 0x000054108d567816 */ /* 0x000fe2000000008c */
        /* <DEDUP_REMOVED lines=15> */
[----:B------:R-:W-:-:S04]  /*ae90*/  LOP3.LUT R0, R48, 0xff, RZ, 0xc0, !PT ;  /* 0x000000ff30007812 */ /* 0x000fc800078ec0ff */
[----:B------:R-:W-:Y:S02]  /*aea0*/  PRMT R83, R0, 0x5410, R2 ;  /* 0x0000541000537816 */ /* 0x000fe40000000002 */
[----:B------:R-:W-:Y:S01]  /*aeb0*/  SHF.R.U32.HI R0, RZ, 0x10, R48 ;  /* 0x00000010ff007819 */ /* 0x000fe20000011630 */
[----:B----4-:R-:W-:-:S03]  /*aec0*/  @!P0 HADD2 R7, -R140.H0_H0, -RZ.H0_H0 ;  /* 0xa00000ff8c078230 */ /* 0x010fc60000000900 */
[----:B------:R-:W-:Y:S02]  /*aed0*/  LOP3.LUT R5, R0, 0xff, RZ, 0xc0, !PT ;  /* 0x000000ff00057812 */ /* 0x000fe400078ec0ff */
[----:B------:R-:W-:Y:S01]  /*aee0*/  LOP3.LUT R0, R25, 0xff, RZ, 0xc0, !PT ;  /* 0x000000ff19007812 */ /* 0x000fe200078ec0ff */
[----:B------:R-:W-:Y:S01]  /*aef0*/  IMAD.MOV.U32 R52, RZ, RZ, R171 ;  /* 0x000000ffff347224 */ /* 0x000fe200078e00ab */
[----:B------:R-:W-:Y:S01]  /*af00*/  PRMT R8, R7, 0x7610, R8 ;  /* 0x0000761007087816 */ /* 0x000fe20000000008 */
[----:B------:R-:W-:Y:S01]  /*af10*/  IMAD.MOV.U32 R171, RZ, RZ, R78 ;  /* 0x000000ffffab7224 */ /* 0x000fe200078e004e */
[----:B------:R-:W-:Y:S02]  /*af20*/  SHF.R.U32.HI R2, RZ, 0x8, R23 ;  /* 0x00000008ff027819 */ /* 0x000fe40000011617 */
[----:B------:R-:W-:Y:S02]  /*af30*/  PRMT R78, R0, 0x5410, R24 ;  /* 0x00005410004e7816 */ /* 0x000fe40000000018 */
[----:B------:R-:W-:-:S02]  /*af40*/  SHF.R.U32.HI R0, RZ, 0x18, R18 ;  /* 0x00000018ff007819 */ /* 0x000fc40000011612 */
[----:B------:R-:W-:Y:S01]  /*af50*/  SHF.R.U32.HI R7, RZ, 0x18, R48 ;  /* 0x00000018ff077819 */ /* 0x000fe20000011630 */
[----:B-----5:R-:W-:Y:S01]  /*af60*/  @!P1 HADD2 R10, -R141.H0_H0, -RZ.H0_H0 ;  /* 0xa00000ff8d0a9230 */ /* 0x020fe20000000900 */
[----:B------:R-:W-:Y:S02]  /*af70*/  PRMT R80, R26, 0x5410, R2 ;  /* 0x000054101a507816 */ /* 0x000fe40000000002 */
[----:B------:R-:W-:Y:S02]  /*af80*/  @!P0 PRMT R140, R8, 0x5410, RZ ;  /* 0x00005410088c8816 */ /* 0x000fe400000000ff */
[----:B------:R-:W-:Y:S02]  /*af90*/  ISETP.GE.U32.AND P0, PT, R241, R0, PT ;  /* 0x00000000f100720c */ /* 0x000fe40003f06070 */
[----:B------:R-:W-:Y:S02]  /*afa0*/  SHF.R.U32.HI R2, RZ, 0x10, R18 ;  /* 0x00000010ff027819 */ /* 0x000fe40000011612 */
[----:B------:R-:W-:-:S02]  /*afb0*/  PRMT R81, R5, 0x5410, R7 ;  /* 0x0000541005517816 */ /* 0x000fc40000000007 */
[----:B------:R-:W-:Y:S02]  /*afc0*/  LOP3.LUT R0, R16, 0xffff, RZ, 0xc0, !PT ;  /* 0x0000ffff10007812 */ /* 0x000fe400078ec0ff */
[----:B------:R-:W-:Y:S02]  /*afd0*/  SHF.R.U32.HI R5, RZ, 0x10, R16 ;  /* 0x00000010ff057819 */ /* 0x000fe40000011610 */
[----:B------:R-:W-:Y:S02]  /*afe0*/  LOP3.LUT R7, R2, 0xff, RZ, 0xc0, !PT ;  /* 0x000000ff02077812 */ /* 0x000fe400078ec0ff */
[----:B------:R-:W-:Y:S02]  /*aff0*/  PRMT R9, R10, 0x7610, R9 ;  /* 0x000076100a097816 */ /* 0x000fe40000000009 */
[----:B------:R-:W-:Y:S02]  /*b000*/  SHF.R.U32.HI R2, RZ, 0x8, R0 ;  /* 0x00000008ff027819 */ /* 0x000fe40000011600 */
[----:B------:R-:W-:-:S02]  /*b010*/  SHF.R.U32.HI R8, RZ, 0x18, R16 ;  /* 0x00000018ff087819 */ /* 0x000fc40000011610 */
[----:B------:R-:W-:Y:S02]  /*b020*/  LOP3.LUT R0, R5, 0xff, RZ, 0xc0, !PT ;  /* 0x000000ff05007812 */ /* 0x000fe400078ec0ff */
[----:B------:R-:W-:Y:S02]  /*b030*/  @!P1 PRMT R141, R9, 0x5410, RZ ;  /* 0x00005410098d9816 */ /* 0x000fe400000000ff */
[----:B------:R-:W-:Y:S02]  /*b040*/  LOP3.LUT R9, R16, 0xff, RZ, 0xc0, !PT ;  /* 0x000000ff10097812 */ /* 0x000fe400078ec0ff */
[----:B------:R-:W-:Y:S02]  /*b050*/  PRMT R51, R0, 0x5410, R8 ;  /* 0x0000541000337816 */ /* 0x000fe40000000008 */
[----:B------:R-:W-:Y:S01]  /*b060*/  LOP3.LUT R0, R17, 0xffff, RZ, 0xc0, !PT ;  /* 0x0000ffff11007812 */ /* 0x000fe200078ec0ff */
[----:B------:R-:W-:Y:S01]  /*b070*/  IMAD.MOV.U32 R48, RZ, RZ, R44 ;  /* 0x000000ffff307224 */ /* 0x000fe200078e002c */
[----:B------:R-:W-:-:S02]  /*b080*/  PRMT R44, R9, 0x5410, R2 ;  /* 0x00005410092c7816 */ /* 0x000fc40000000002 */
[----:B------:R-:W-:Y:S02]  /*b090*/  SHF.R.U32.HI R2, RZ, 0x8, R0 ;  /* 0x00000008ff027819 */ /* 0x000fe40000011600 */
[----:B------:R-:W-:-:S04]  /*b0a0*/  LOP3.LUT R0, R17, 0xff, RZ, 0xc0, !PT ;  /* 0x000000ff11007812 */ /* 0x000fc800078ec0ff */
[----:B------:R-:W-:Y:S02]  /*b0b0*/  PRMT R57, R0, 0x5410, R2 ;  /* 0x0000541000397816 */ /* 0x000fe40000000002 */
[--C-:B------:R-:W-:Y:S01]  /*b0c0*/  SHF.R.U32.HI R0, RZ, 0x10, R17.reuse ;  /* 0x00000010ff007819 */ /* 0x100fe20000011611 */
[----:B------:R-:W-:Y:S01]  /*b0d0*/  IMAD.MOV.U32 R23, RZ, RZ, R226 ;  /* 0x000000ffff177224 */ /* 0x000fe200078e00e2 */
[----:B------:R-:W-:Y:S02]  /*b0e0*/  SHF.R.U32.HI R5, RZ, 0x18, R17 ;  /* 0x00000018ff057819 */ /* 0x000fe40000011611 */
[----:B------:R-:W-:-:S04]  /*b0f0*/  LOP3.LUT R0, R0, 0xff, RZ, 0xc0, !PT ;  /* 0x000000ff00007812 */ /* 0x000fc800078ec0ff */
[----:B------:R-:W-:Y:S01]  /*b100*/  PRMT R56, R0, 0x5410, R5 ;  /* 0x0000541000387816 */ /* 0x000fe20000000005 */
[----:B------:R-:W-:Y:S02]  /*b110*/  FADD.FTZ R0, R23, R95 ;  /* 0x0000005f17007221 */ /* 0x000fe40000010000 */
[----:B------:R-:W-:Y:S02]  /*b120*/  IMAD.MOV.U32 R23, RZ, RZ, R27 ;  /* 0x000000ffff177224 */ /* 0x000fe400078e001b */
[--C-:B------:R-:W-:Y:S02]  /*b130*/  FFMA.FTZ R5, R211, c[0x0][0x23c], -R6.reuse ;  /* 0x00008f00d3057a23 */ /* 0x100fe40000010806 */
[----:B------:R-:W-:Y:S02]  /*b140*/  IMAD.MOV.U32 R27, RZ, RZ, R21 ;  /* 0x000000ffff1b7224 */ /* 0x000fe400078e0015 */
[----:B------:R-:W-:Y:S02]  /*b150*/  IMAD.MOV.U32 R21, RZ, RZ, R13 ;  /* 0x000000ffff157224 */ /* 0x000fe400078e000d */
[----:B------:R2:W3:Y:S01]  /*b160*/  LDL.LU.S16 R13, [R1+0x9c] ;  /* 0x00009c00010d7983 */ /* 0x0004e20000300600 */
[----:B------:R-:W-:-:S02]  /*b170*/  FFMA.FTZ R10, R212, c[0x0][0x23c], -R6 ;  /* 0x00008f00d40a7a23 */ /* 0x000fc40000010806 */
[----:B------:R1:W-:Y:S02]  /*b180*/  MUFU.EX2 R212, R5 ;  /* 0x0000000500d47308 */ /* 0x0003e40000000800 */
[----:B-1----:R-:W-:Y:S02]  /*b190*/  FADD.FTZ R5, R12, R0 ;  /* 0x000000000c057221 */ /* 0x002fe40000010000 */
[----:B------:R2:W4:Y:S01]  /*b1a0*/  LDL.LU.S16 R12, [R1+0x98] ;  /* 0x00009800010c7983 */ /* 0x0005220000300600 */
[----:B------:R-:W-:-:S04]  /*b1b0*/  FFMA.FTZ R2, R111, c[0x0][0x23c], -R6 ;  /* 0x00008f006f027a23 */ /* 0x000fc80000010806 */
[----:B------:R1:W-:Y:S01]  /*b1c0*/  MUFU.EX2 R226, R2 ;  /* 0x0000000200e27308 */ /* 0x0003e20000000800 */
[----:B------:R-:W-:Y:S01]  /*b1d0*/  IMAD.MOV.U32 R20, RZ, RZ, R225 ;  /* 0x000000ffff147224 */ /* 0x000fe200078e00e1 */
[----:B------:R-:W-:Y:S01]  /*b1e0*/  ISETP.GE.U32.AND P1, PT, R241, R7, PT ;  /* 0x00000007f100720c */ /* 0x000fe20003f26070 */
[--C-:B------:R-:W-:Y:S02]  /*b1f0*/  FFMA.FTZ R9, R210, c[0x0][0x23c], -R6.reuse ;  /* 0x00008f00d2097a23 */ /* 0x100fe40000010806 */
[--C-:B------:R-:W-:Y:S02]  /*b200*/  FFMA.FTZ R11, R208, c[0x0][0x23c], -R6.reuse ;  /* 0x00008f00d00b7a23 */ /* 0x100fe40000010806 */
[----:B-1----:R-:W-:-:S04]  /*b210*/  FFMA.FTZ R2, R108, c[0x0][0x23c], -R6 ;  /* 0x00008f006c027a23 */ /* 0x002fc80000010806 */
[----:B------:R1:W5:Y:S01]  /*b220*/  MUFU.EX2 R225, R2 ;  /* 0x0000000200e17308 */ /* 0x0003620000000800 */
[----:B------:R-:W-:Y:S02]  /*b230*/  FADD.FTZ R7, R122, R90 ;  /* 0x0000005a7a077221 */ /* 0x000fe40000010000 */
[----:B------:R-:W-:-:S04]  /*b240*/  FADD.FTZ R6, R50, R46 ;  /* 0x0000002e32067221 */ /* 0x000fc80000010000 */
[----:B------:R-:W-:Y:S02]  /*b250*/  FADD.FTZ R0, R85, R6 ;  /* 0x0000000655007221 */ /* 0x000fe40000010000 */
[----:B-1----:R-:W-:-:S04]  /*b260*/  FADD.FTZ R2, R104, R100 ;  /* 0x0000006468027221 */ /* 0x002fc80000010000 */
[----:B------:R-:W-:Y:S02]  /*b270*/  FADD.FTZ R8, R98, R2 ;  /* 0x0000000262087221 */ /* 0x000fe40000010000 */
[----:B------:R-:W-:Y:S02]  /*b280*/  FADD.FTZ R2, R120, R7 ;  /* 0x0000000778027221 */ /* 0x000fe40000010000 */
[----:B------:R-:W-:Y:S02]  /*b290*/  FADD.FTZ R7, R93, R5 ;  /* 0x000000055d077221 */ /* 0x000fe40000010000 */
[----:B------:R-:W-:Y:S02]  /*b2a0*/  FADD.FTZ R5, R89, R2 ;  /* 0x0000000259057221 */ /* 0x000fe40000010000 */
[----:B------:R-:W-:Y:S01]  /*b2b0*/  FADD.FTZ R2, R84, R0 ;  /* 0x0000000054027221 */ /* 0x000fe20000010000 */
[----:B-----5:R-:W-:-:S04]  /*b2c0*/  F2FP.PACK_AB R0, R225, R226 ;  /* 0x000000e2e100723e */ /* 0x020fc800000000ff */
[C---:B------:R-:W-:Y:S02]  /*b2d0*/  PRMT R73, R0.reuse, 0x7610, R73 ;  /* 0x0000761000497816 */ /* 0x040fe40000000049 */
[----:B------:R-:W-:Y:S01]  /*b2e0*/  PRMT R72, R0, 0x7632, R72 ;  /* 0x0000763200487816 */ /* 0x000fe20000000048 */
[----:B------:R-:W-:Y:S02]  /*b2f0*/  FADD.FTZ R6, R97, R8 ;  /* 0x0000000861067221 */ /* 0x000fe40000010000 */
[----:B------:R-:W-:Y:S01]  /*b300*/  IMAD.MOV.U32 R26, RZ, RZ, R15 ;  /* 0x000000ffff1a7224 */ /* 0x000fe200078e000f */
[----:B------:R-:W-:Y:S01]  /*b310*/  PRMT R50, R73, 0x5410, R72 ;  /* 0x0000541049327816 */ /* 0x000fe20000000048 */
[----:B------:R-:W-:Y:S02]  /*b320*/  FADD.FTZ R15, R94, R6 ;  /* 0x000000065e0f7221 */ /* 0x000fe40000010000 */
[----:B------:R-:W-:Y:S02]  /*b330*/  IMAD.MOV.U32 R25, RZ, RZ, R14 ;  /* 0x000000ffff197224 */ /* 0x000fe400078e000e */
[----:B------:R-:W-:Y:S01]  /*b340*/  FADD.FTZ R14, R123, R7 ;  /* 0x000000077b0e7221 */ /* 0x000fe20000010000 */
[----:B---3--:R-:W-:-:S05]  /*b350*/  @!P4 HADD2 R13, -R73.H0_H0, -RZ.H0_H0 ;  /* 0xa00000ff490dc230 */ /* 0x008fca0000000900 */
[----:B------:R-:W-:-:S04]  /*b360*/  PRMT R8, R13, 0x7610, R8 ;  /* 0x000076100d087816 */ /* 0x000fc80000000008 */
[----:B------:R-:W-:Y:S02]  /*b370*/  @!P4 PRMT R73, R8, 0x5410, RZ ;  /* 0x000054100849c816 */ /* 0x000fe400000000ff */
[----:B------:R2:W3:Y:S04]  /*b380*/  LDL.LU.S16 R8, [R1+0xac] ;  /* 0x0000ac0001087983 */ /* 0x0004e80000300600 */
[----:B------:R2:W5:Y:S01]  /*b390*/  LDL.LU.S16 R7, [R1+0xb4] ;  /* 0x0000b40001077983 */ /* 0x0005620000300600 */
[----:B----4-:R-:W-:-:S05]  /*b3a0*/  @!P5 HADD2 R12, -R72.H0_H0, -RZ.H0_H0 ;  /* 0xa00000ff480cd230 */ /* 0x010fca0000000900 */
[----:B------:R-:W-:-:S04]  /*b3b0*/  PRMT R6, R12, 0x7610, R6 ;  /* 0x000076100c067816 */ /* 0x000fc80000000006 */
[----:B------:R-:W-:Y:S02]  /*b3c0*/  @!P5 PRMT R72, R6, 0x5410, RZ ;  /* 0x000054100648d816 */ /* 0x000fe400000000ff */
[----:B------:R2:W4:Y:S01]  /*b3d0*/  LDL.LU.S16 R6, [R1+0xb0] ;  /* 0x0000b00001067983 */ /* 0x0005220000300600 */
[----:B------:R-:W-:Y:S02]  /*b3e0*/  IMAD.MOV.U32 R16, RZ, RZ, R170 ;  /* 0x000000ffff107224 */ /* 0x000fe400078e00aa */
[----:B------:R-:W-:Y:S02]  /*b3f0*/  IMAD R170, R4, 0x2, R169 ;  /* 0x0000000204aa7824 */ /* 0x000fe400078e02a9 */
[----:B------:R-:W-:Y:S02]  /*b400*/  IMAD.MOV.U32 R24, RZ, RZ, R23 ;  /* 0x000000ffff187224 */ /* 0x000fe400078e0017 */
[----:B------:R-:W-:Y:S02]  /*b410*/  IMAD.MOV.U32 R108, RZ, RZ, R20 ;  /* 0x000000ffff6c7224 */ /* 0x000fe400078e0014 */
[----:B------:R-:W-:-:S02]  /*b420*/  IMAD.MOV.U32 R17, RZ, RZ, R22 ;  /* 0x000000ffff117224 */ /* 0x000fc400078e0016 */
[----:B------:R-:W-:Y:S02]  /*b430*/  IMAD.MOV.U32 R111, RZ, RZ, R21 ;  /* 0x000000ffff6f7224 */ /* 0x000fe400078e0015 */
[----:B------:R-:W1:Y:S01]  /*b440*/  LDSM.16.MT88.4 R20, [R170+0x6000] ;  /* 0x00600000aa14783b */ /* 0x000e620000004200 */
[----:B------:R-:W2:Y:S08]  /*b450*/  MUFU.EX2 R208, R9 ;  /* 0x0000000900d07308 */ /* 0x000eb00000000800 */
[----:B------:R-:W-:Y:S08]  /*b460*/  MUFU.EX2 R210, R10 ;  /* 0x0000000a00d27308 */ /* 0x000ff00000000800 */
[----:B------:R-:W1:Y:S01]  /*b470*/  MUFU.EX2 R211, R11 ;  /* 0x0000000b00d37308 */ /* 0x000e620000000800 */
[----:B--2---:R-:W-:Y:S01]  /*b480*/  F2FP.PACK_AB R0, R208, R212 ;  /* 0x000000d4d000723e */ /* 0x004fe200000000ff */
[----:B------:R-:W-:-:S02]  /*b490*/  IMAD.MOV.U32 R122, RZ, RZ, R108 ;  /* 0x000000ffff7a7224 */ /* 0x000fc400078e006c */
[----:B------:R-:W-:Y:S02]  /*b4a0*/  IMAD.MOV.U32 R95, RZ, RZ, R111 ;  /* 0x000000ffff5f7224 */ /* 0x000fe400078e006f */
[----:B------:R-:W-:Y:S01]  /*b4b0*/  IMAD.MOV.U32 R90, RZ, RZ, R16 ;  /* 0x000000ffff5a7224 */ /* 0x000fe200078e0010 */
[C---:B------:R-:W-:Y:S01]  /*b4c0*/  PRMT R65, R0.reuse, 0x7610, R65 ;  /* 0x0000761000417816 */ /* 0x040fe20000000041 */
[----:B------:R-:W-:Y:S01]  /*b4d0*/  IMAD.MOV.U32 R100, RZ, RZ, R24 ;  /* 0x000000ffff647224 */ /* 0x000fe200078e0018 */
[----:B------:R-:W-:Y:S01]  /*b4e0*/  PRMT R64, R0, 0x7632, R64 ;  /* 0x0000763200407816 */ /* 0x000fe20000000040 */
[----:B------:R-:W-:Y:S02]  /*b4f0*/  IMAD.MOV.U32 R108, RZ, RZ, R26 ;  /* 0x000000ffff6c7224 */ /* 0x000fe400078e001a */
[----:B------:R-:W-:Y:S02]  /*b500*/  IMAD.MOV.U32 R111, RZ, RZ, R25 ;  /* 0x000000ffff6f7224 */ /* 0x000fe400078e0019 */
[----:B------:R-:W-:-:S02]  /*b510*/  IMAD.MOV.U32 R16, RZ, RZ, R27 ;  /* 0x000000ffff107224 */ /* 0x000fc400078e001b */
[----:B------:R-:W2:Y:S01]  /*b520*/  LDSM.16.MT88.4 R24, [R170+0x6800] ;  /* 0x00680000aa18783b */ /* 0x000ea20000004200 */
[----:B-1----:R-:W-:-:S04]  /*b530*/  F2FP.PACK_AB R0, R211, R210 ;  /* 0x000000d2d300723e */ /* 0x002fc800000000ff */
[C---:B------:R-:W-:Y:S02]  /*b540*/  PRMT R61, R0.reuse, 0x7610, R61 ;  /* 0x00007610003d7816 */ /* 0x040fe4000000003d */
[----:B------:R-:W-:Y:S01]  /*b550*/  PRMT R60, R0, 0x7632, R60 ;  /* 0x00007632003c7816 */ /* 0x000fe2000000003c */
[----:B------:R-:W-:Y:S01]  /*b560*/  FADD.FTZ R13, R109, R5 ;  /* 0x000000056d0d7221 */ /* 0x000fe20000010000 */
[----:B------:R-:W-:Y:S01]  /*b570*/  @!P2 HADD2 R4, -R64.H0_H0, -RZ.H0_H0 ;  /* 0xa00000ff4004a230 */ /* 0x000fe20000000900 */
[----:B------:R-:W-:Y:S01]  /*b580*/  IMAD.MOV.U32 R18, RZ, RZ, R48 ;  /* 0x000000ffff127224 */ /* 0x000fe200078e0030 */
[----:B------:R-:W-:Y:S01]  /*b590*/  PRMT R48, R65, 0x5410, R64 ;  /* 0x0000541041307816 */ /* 0x000fe20000000040 */
[----:B------:R-:W-:Y:S02]  /*b5a0*/  FADD.FTZ R12, R47, R2 ;  /* 0x000000022f0c7221 */ /* 0x000fe40000010000 */
[----:B------:R-:W-:Y:S01]  /*b5b0*/  @!P2 PRMT R64, R4, 0x5410, RZ ;  /* 0x000054100440a816 */ /* 0x000fe200000000ff */
[----:B------:R-:W-:Y:S01]  /*b5c0*/  ULEA UR5, UR10, UR11, 0x6 ;  /* 0x0000000b0a057291 */ /* 0x000fe2000f8e303f */
[----:B------:R-:W-:-:S03]  /*b5d0*/  IMAD.MOV.U32 R104, RZ, RZ, R18 ;  /* 0x000000ffff687224 */ /* 0x000fc600078e0012 */
[----:B------:R-:W-:Y:S01]  /*b5e0*/  UIADD3 UR5, UR5, -0x40, URZ ;  /* 0xffffffc005057890 */ /* 0x000fe2000fffe03f */
[----:B------:R-:W-:Y:S02]  /*b5f0*/  IMAD.MOV.U32 R18, RZ, RZ, R19 ;  /* 0x000000ffff127224 */ /* 0x000fe400078e0013 */
[----:B------:R-:W-:Y:S01]  /*b600*/  IMAD.MOV.U32 R19, RZ, RZ, R49 ;  /* 0x000000ffff137224 */ /* 0x000fe200078e0031 */
[----:B------:R-:W-:Y:S01]  /*b610*/  PRMT R49, R61, 0x5410, R60 ;  /* 0x000054103d317816 */ /* 0x000fe2000000003c */
[----:B------:R-:W-:Y:S01]  /*b620*/  USHF.R.S32.HI UR4, URZ, 0x1f, UR5 ;  /* 0x0000001f3f047899 */ /* 0x000fe20008011405 */
[----:B------:R-:W-:Y:S02]  /*b630*/  IMAD.MOV.U32 R47, RZ, RZ, R18 ;  /* 0x000000ffff2f7224 */ /* 0x000fe400078e0012 */
[----:B------:R-:W-:Y:S02]  /*b640*/  IMAD.MOV.U32 R85, RZ, RZ, R164 ;  /* 0x000000ffff557224 */ /* 0x000fe400078e00a4 */
[----:B------:R-:W-:-:S02]  /*b650*/  IMAD.MOV.U32 R18, RZ, RZ, R171 ;  /* 0x000000ffff127224 */ /* 0x000fc400078e00ab */
[----:B------:R-:W-:Y:S02]  /*b660*/  IMAD R171, R3, 0x2, R170 ;  /* 0x0000000203ab7824 */ /* 0x000fe400078e02aa */
        /* <DEDUP_REMOVED lines=12> */
[----:B------:R-:W-:-:S05]  /*b730*/  HSET2.LE.AND R3, R44, R115, PT ;  /* 0x000000732c037233 */ /* 0x000fca0003803000 */
[----:B------:R-:W-:Y:S01]  /*b740*/  LOP3.LUT R100, R3, R100, RZ, 0xc0, !PT ;  /* 0x0000006403647212 */ /* 0x000fe200078ec0ff */
[----:B------:R-:W-:Y:S02]  /*b750*/  HSET2.LE.AND R3, R83, R115, PT ;  /* 0x0000007353037233 */ /* 0x000fe40003803000 */
[----:B---3--:R-:W-:Y:S02]  /*b760*/  @!P3 HADD2 R8, -R65.H0_H0, -RZ.H0_H0 ;  /* 0xa00000ff4108b230 */ /* 0x008fe40000000900 */
[----:B-----5:R-:W-:-:S03]  /*b770*/  @!P1 HADD2 R7, -R61.H0_H0, -RZ.H0_H0 ;  /* 0xa00000ff3d079230 */ /* 0x020fc60000000900 */
[----:B------:R-:W-:Y:S02]  /*b780*/  PRMT R5, R8, 0x7610, R5 ;  /* 0x0000761008057816 */ /* 0x000fe40000000005 */
[----:B------:R-:W-:Y:S02]  /*b790*/  PRMT R2, R7, 0x7610, R2 ;  /* 0x0000761007027816 */ /* 0x000fe40000000002 */
[----:B------:R-:W-:Y:S01]  /*b7a0*/  @!P3 PRMT R65, R5, 0x5410, RZ ;  /* 0x000054100541b816 */ /* 0x000fe200000000ff */
[----:B----4-:R-:W-:-:S05]  /*b7b0*/  @!P0 HADD2 R6, -R60.H0_H0, -RZ.H0_H0 ;  /* 0xa00000ff3c068230 */ /* 0x010fca0000000900 */
[----:B------:R-:W-:Y:S02]  /*b7c0*/  PRMT R0, R6, 0x7610, R0 ;  /* 0x0000761006007816 */ /* 0x000fe40000000000 */
[-C--:B------:R-:W-:Y:S02]  /*b7d0*/  HMMA.16816.F32 R4, R32, R20.reuse, RZ ;  /* 0x000000142004723c */ /* 0x080fe400000018ff */
[----:B------:R-:W-:Y:S02]  /*b7e0*/  @!P0 PRMT R60, R0, 0x5410, RZ ;  /* 0x00005410003c8816 */ /* 0x000fe400000000ff */
[----:B------:R-:W-:Y:S02]  /*b7f0*/  IADD3 R0, P0, R122, UR5, RZ ;  /* 0x000000057a007c10 */ /* 0x000fe4000ff1e0ff */
[----:B------:R-:W-:Y:S02]  /*b800*/  @!P1 PRMT R61, R2, 0x5410, RZ ;  /* 0x00005410023d9816 */ /* 0x000fe400000000ff */
[----:B------:R-:W-:Y:S01]  /*b810*/  LEA.HI.X.SX32 R2, R122, UR4, 0x1, P0 ;  /* 0x000000047a027c11 */ /* 0x000fe200080f0eff */
[----:B------:R-:W-:Y:S01]  /*b820*/  HMMA.16816.F32 R8, R40, R20, RZ ;  /* 0x000000142808723c */ /* 0x000fe200000018ff */
[----:B------:R-:W-:-:S04]  /*b830*/  LEA R164, P0, R0, c[0x0][0x1f8], 0x1 ;  /* 0x00007e0000a47a11 */ /* 0x000fc800078008ff */
[----:B------:R-:W-:Y:S02]  /*b840*/  LEA.HI.X R165, R0, c[0x0][0x1fc], R2, 0x1, P0 ;  /* 0x00007f0000a57a11 */ /* 0x000fe400000f0c02 */
[----:B------:R-:W-:Y:S02]  /*b850*/  IMAD.MOV.U32 R21, RZ, RZ, R110 ;  /* 0x000000ffff157224 */ /* 0x000fe400078e006e */
[----:B------:R-:W-:Y:S02]  /*b860*/  FADD.FTZ R2, R113, R15 ;  /* 0x0000000f71027221 */ /* 0x000fe40000010000 */
[----:B------:R-:W-:-:S04]  /*b870*/  FADD.FTZ R0, R112, R14 ;  /* 0x0000000e70007221 */ /* 0x000fc80000010000 */
[----:B--2---:R-:W-:Y:S07]  /*b880*/  HMMA.16816.F32 R108, R28, R24, R4 ;  /* 0x000000181c6c723c */ /* 0x004fee0000001804 */
[----:B------:R-:W-:Y:S02]  /*b890*/  FADD.FTZ R5, R82, R13 ;  /* 0x0000000d52057221 */ /* 0x000fe40000010000 */
[----:B------:R-:W-:Y:S02]  /*b8a0*/  FADD.FTZ R4, R79, R12 ;  /* 0x0000000c4f047221 */ /* 0x000fe40000010000 */
[----:B------:R-:W1:Y:S01]  /*b8b0*/  LDSM.16.MT88.4 R12, [R171+0x6000] ;  /* 0x00600000ab0c783b */ /* 0x000e620000004200 */
[----:B------:R-:W-:-:S02]  /*b8c0*/  FADD.FTZ R238, R238, R0 ;  /* 0x00000000eeee7221 */ /* 0x000fc40000010000 */
[----:B------:R-:W-:Y:S01]  /*b8d0*/  IMAD.MOV.U32 R0, RZ, RZ, c[0x0][0x228] ;  /* 0x00008a00ff007624 */ /* 0x000fe200078e00ff */
[----:B------:R-:W-:Y:S01]  /*b8e0*/  HMMA.16816.F32 R120, R36, R24, R8 ;  /* 0x000000182478723c */ /* 0x000fe20000001808 */
[----:B------:R-:W-:Y:S01]  /*b8f0*/  FADD.FTZ R239, R106, R2 ;  /* 0x000000026aef7221 */ /* 0x000fe20000010000 */
[--C-:B------:R-:W-:Y:S01]  /*b900*/  HSET2.LE.AND R2, R101, R115.reuse, PT ;  /* 0x0000007365027233 */ /* 0x100fe20003803000 */
[----:B------:R-:W-:Y:S01]  /*b910*/  IMAD.SHL.U32 R52, R0, 0x8, RZ ;  /* 0x0000000800347824 */ /* 0x000fe200078e00ff */
[----:B------:R-:W-:-:S03]  /*b920*/  HSET2.LE.AND R0, R103, R115, PT ;  /* 0x0000007367007233 */ /* 0x000fc60003803000 */
[----:B------:R-:W-:Y:S02]  /*b930*/  IMAD.MOV.U32 R9, RZ, RZ, R21 ;  /* 0x000000ffff097224 */ /* 0x000fe400078e0015 */
[----:B------:R-:W-:Y:S02]  /*b940*/  IMAD.MOV.U32 R21, RZ, RZ, R94 ;  /* 0x000000ffff157224 */ /* 0x000fe400078e005e */
[----:B------:R-:W-:Y:S01]  /*b950*/  IMAD.MOV.U32 R94, RZ, RZ, R89 ;  /* 0x000000ffff5e7224 */ /* 0x000fe200078e0059 */
[----:B------:R-:W-:Y:S01]  /*b960*/  LOP3.LUT R10, R0, R16, RZ, 0xc0, !PT ;  /* 0x00000010000a7212 */ /* 0x000fe200078ec0ff */
[----:B------:R-:W-:Y:S01]  /*b970*/  IMAD.MOV.U32 R89, RZ, RZ, R46 ;  /* 0x000000ffff597224 */ /* 0x000fe200078e002e */
[----:B------:R-:W-:Y:S01]  /*b980*/  LOP3.LUT R11, R2, R19, RZ, 0xc0, !PT ;  /* 0x00000013020b7212 */ /* 0x000fe200078ec0ff */
[----:B------:R-:W-:Y:S02]  /*b990*/  IMAD.MOV.U32 R46, RZ, RZ, R17 ;  /* 0x000000ffff2e7224 */ /* 0x000fe400078e0011 */
[----:B------:R-:W-:-:S02]  /*b9a0*/  IMAD.MOV.U32 R106, RZ, RZ, R18 ;  /* 0x000000ffff6a7224 */ /* 0x000fc400078e0012 */
[----:B------:R-:W2:Y:S01]  /*b9b0*/  LDSM.16.MT88.4 R16, [R171+0x6800] ;  /* 0x00680000ab10783b */ /* 0x000ea20000004200 */
[----:B------:R-:W-:Y:S02]  /*b9c0*/  IMAD.MOV.U32 R20, RZ, RZ, R47 ;  /* 0x000000ffff147224 */ /* 0x000fe400078e002f */
[----:B------:R-:W-:Y:S01]  /*b9d0*/  IMAD.MOV.U32 R47, RZ, RZ, R84 ;  /* 0x000000ffff2f7224 */ /* 0x000fe200078e0054 */
[----:B------:R3:W-:Y:S01]  /*b9e0*/  STG.E.U16 [R164.64], R59 ;  /* 0x0000003ba4007986 */ /* 0x0007e2000c101522 */
[----:B------:R-:W-:Y:S01]  /*b9f0*/  FADD.FTZ R242, R242, R5 ;  /* 0x00000005f2f27221 */ /* 0x000fe20000010000 */
[----:B------:R-:W-:Y:S01]  /*ba00*/  HSET2.LE.AND R2, R45, R115, PT ;  /* 0x000000732d027233 */ /* 0x000fe20003803000 */
[----:B------:R-:W-:Y:S02]  /*ba10*/  FADD.FTZ R240, R91, R4 ;  /* 0x000000045bf07221 */ /* 0x000fe40000010000 */
[----:B------:R-:W-:Y:S01]  /*ba20*/  IMAD.MOV.U32 R24, RZ, RZ, R46 ;  /* 0x000000ffff187224 */ /* 0x000fe200078e002e */
[----:B-1----:R-:W-:Y:S01]  /*ba30*/  HMMA.16816.F32 R4, R32, R12, RZ ;  /* 0x0000000c2004723c */ /* 0x002fe200000018ff */
[----:B---3--:R-:W-:-:S07]  /*ba40*/  IMAD.MOV.U32 R59, RZ, RZ, R47 ;  /* 0x000000ffff3b7224 */ /* 0x008fce00078e002f */
[----:B------:R-:W-:Y:S01]  /*ba50*/  HMMA.16816.F32 R44, R40, R12, RZ ;  /* 0x0000000c282c723c */ /* 0x000fe200000018ff */
[--C-:B------:R-:W-:Y:S01]  /*ba60*/  HSET2.LE.AND R0, R92, R115.reuse, PT ;  /* 0x000000735c007233 */ /* 0x100fe20003803000 */
[----:B------:R-:W-:Y:S02]  /*ba70*/  IMAD.MOV.U32 R84, RZ, RZ, R93 ;  /* 0x000000ffff547224 */ /* 0x000fe400078e005d */
[----:B------:R-:W-:Y:S02]  /*ba80*/  IMAD.MOV.U32 R93, RZ, RZ, R95 ;  /* 0x000000ffff5d7224 */ /* 0x000fe400078e005f */
[----:B------:R-:W-:Y:S01]  /*ba90*/  LOP3.LUT R8, R0, R9, RZ, 0xc0, !PT ;  /* 0x0000000900087212 */ /* 0x000fe200078ec0ff */
[----:B------:R-:W-:Y:S01]  /*baa0*/  IMAD.MOV.U32 R95, RZ, RZ, R53 ;  /* 0x000000ffff5f7224 */ /* 0x000fe200078e0035 */
[----:B------:R-:W-:Y:S01]  /*bab0*/  HSET2.LE.AND R0, R51, R115, PT ;  /* 0x0000007333007233 */ /* 0x000fe20003803000 */
[----:B------:R1:W-:Y:S01]  /*bac0*/  STG.E.U16 [R164.64+0x2], R58 ;  /* 0x0000023aa4007986 */ /* 0x0003e2000c101522 */
[----:B------:R-:W-:Y:S01]  /*bad0*/  LOP3.LUT R9, R2, R20, RZ, 0xc0, !PT ;  /* 0x0000001402097212 */ /* 0x000fe200078ec0ff */
[----:B------:R-:W-:-:S02]  /*bae0*/  IMAD.MOV.U32 R82, RZ, RZ, R84 ;  /* 0x000000ffff527224 */ /* 0x000fc400078e0054 */
[----:B------:R-:W-:Y:S01]  /*baf0*/  IMAD.MOV.U32 R112, RZ, RZ, R89 ;  /* 0x000000ffff707224 */ /* 0x000fe200078e0059 */
[----:B------:R-:W-:Y:S01]  /*bb00*/  LOP3.LUT R101, R0, R106, RZ, 0xc0, !PT ;  /* 0x0000006a00657212 */ /* 0x000fe200078ec0ff */
[----:B------:R-:W-:Y:S02]  /*bb10*/  IMAD.MOV.U32 R79, RZ, RZ, R94 ;  /* 0x000000ffff4f7224 */ /* 0x000fe400078e005e */
[----:B------:R-:W-:Y:S02]  /*bb20*/  IMAD.MOV.U32 R113, RZ, RZ, R93 ;  /* 0x000000ffff717224 */ /* 0x000fe400078e005d */
[----:B------:R-:W-:Y:S02]  /*bb30*/  IMAD.MOV.U32 R25, RZ, RZ, R95 ;  /* 0x000000ffff197224 */ /* 0x000fe400078e005f */
[----:B------:R-:W-:Y:S01]  /*bb40*/  IMAD.MOV.U32 R20, RZ, RZ, R119 ;  /* 0x000000ffff147224 */ /* 0x000fe200078e0077 */
[----:B--2---:R-:W-:Y:S01]  /*bb50*/  HMMA.16816.F32 R92, R28, R16, R4 ;  /* 0x000000101c5c723c */ /* 0x004fe20000001804 */
[----:B------:R-:W-:-:S02]  /*bb60*/  IMAD.MOV.U32 R84, RZ, RZ, R118 ;  /* 0x000000ffff547224 */ /* 0x000fc400078e0076 */
[----:B------:R-:W-:Y:S01]  /*bb70*/  IMAD.MOV.U32 R89, RZ, RZ, R116 ;  /* 0x000000ffff597224 */ /* 0x000fe200078e0074 */
[--C-:B------:R-:W-:Y:S01]  /*bb80*/  HSET2.LE.AND R0, R88, R115.reuse, PT ;  /* 0x0000007358007233 */ /* 0x100fe20003803000 */
[----:B------:R-:W-:Y:S01]  /*bb90*/  IMAD.WIDE R52, R52, 0x2, R164 ;  /* 0x0000000234347825 */ /* 0x000fe200078e02a4 */
[--C-:B------:R-:W-:Y:S02]  /*bba0*/  HSET2.LE.AND R2, R87, R115.reuse, PT ;  /* 0x0000007357027233 */ /* 0x100fe40003803000 */
[--C-:B------:R-:W-:Y:S02]  /*bbb0*/  HSET2.LE.AND R5, R81, R115.reuse, PT ;  /* 0x0000007351057233 */ /* 0x100fe40003803000 */
[----:B------:R-:W-:Y:S01]  /*bbc0*/  HSET2.LE.AND R13, R56, R115, PT ;  /* 0x00000073380d7233 */ /* 0x000fe20003803000 */
[----:B-1----:R-:W-:Y:S02]  /*bbd0*/  IMAD.MOV.U32 R58, RZ, RZ, R21 ;  /* 0x000000ffff3a7224 */ /* 0x002fe400078e0015 */
[----:B------:R-:W-:-:S02]  /*bbe0*/  IMAD.MOV.U32 R21, RZ, RZ, R117 ;  /* 0x000000ffff157224 */ /* 0x000fc400078e0075 */
[----:B------:R-:W-:Y:S01]  /*bbf0*/  HMMA.16816.F32 R116, R36, R16, R44 ;  /* 0x000000102474723c */ /* 0x000fe2000000182c */
[--C-:B------:R-:W-:Y:S01]  /*bc00*/  HSET2.LE.AND R7, R99, R115.reuse, PT ;  /* 0x0000007363077233 */ /* 0x100fe20003803000 */
[----:B------:R1:W-:Y:S01]  /*bc10*/  STG.E.U16 [R52.64], R77 ;  /* 0x0000004d34007986 */ /* 0x0003e2000c101522 */
[----:B------:R-:W-:-:S04]  /*bc20*/  HSET2.LE.AND R6, R102, R115, PT ;  /* 0x0000007366067233 */ /* 0x000fc80003803000 */
[--C-:B------:R-:W-:Y:S01]  /*bc30*/  HSET2.LE.AND R17, R78, R115.reuse, PT ;  /* 0x000000734e117233 */ /* 0x100fe20003803000 */
[----:B------:R-:W-:Y:S01]  /*bc40*/  IMAD.MOV.U32 R99, RZ, RZ, R79 ;  /* 0x000000ffff637224 */ /* 0x000fe200078e004f */
[----:B------:R-:W-:Y:S01]  /*bc50*/  HSET2.LE.AND R12, R57, R115, PT ;  /* 0x00000073390c7233 */ /* 0x000fe20003803000 */
[----:B------:R-:W-:Y:S01]  /*bc60*/  LOP3.LUT R102, R0, R58, RZ, 0xc0, !PT ;  /* 0x0000003a00667212 */ /* 0x000fe200078ec0ff */
[----:B------:R-:W-:Y:S01]  /*bc70*/  HMMA.16816.F32 R44, R32, R22, RZ ;  /* 0x00000016202c723c */ /* 0x000fe200000018ff */
[----:B------:R-:W-:Y:S02]  /*bc80*/  LOP3.LUT R103, R2, R59, RZ, 0xc0, !PT ;  /* 0x0000003b02677212 */ /* 0x000fe400078ec0ff */
[----:B------:R-:W-:Y:S02]  /*bc90*/  LOP3.LUT R5, R5, R48, RZ, 0xc0, !PT ;  /* 0x0000003005057212 */ /* 0x000fe400078ec0ff */
[----:B------:R-:W-:-:S03]  /*bca0*/  LOP3.LUT R79, R17, R50, RZ, 0xc0, !PT ;  /* 0x00000032114f7212 */ /* 0x000fc600078ec0ff */
[----:B------:R-:W-:Y:S01]  /*bcb0*/  HMMA.16816.F32 R56, R32, R74, RZ ;  /* 0x0000004a2038723c */ /* 0x000fe200000018ff */
[----:B-1----:R-:W-:-:S07]  /*bcc0*/  LOP3.LUT R77, R13, R49, RZ, 0xc0, !PT ;  /* 0x000000310d4d7212 */ /* 0x002fce00078ec0ff */
[C---:B------:R-:W-:Y:S08]  /*bcd0*/  HMMA.16816.F32 R48, R32.reuse, R54, RZ ;  /* 0x000000362030723c */ /* 0x040ff000000018ff */
[----:B------:R-:W-:Y:S01]  /*bce0*/  HMMA.16816.F32 R32, R32, R14, RZ ;  /* 0x0000000e2020723c */ /* 0x000fe200000018ff */
[----:B------:R-:W-:Y:S01]  /*bcf0*/  HSET2.LE.AND R16, R80, R115, PT ;  /* 0x0000007350107233 */ /* 0x000fe20003803000 */
[----:B------:R-:W-:-:S02]  /*bd00*/  IMAD.MOV.U32 R106, RZ, RZ, R112 ;  /* 0x000000ffff6a7224 */ /* 0x000fc400078e0070 */
[----:B------:R-:W-:Y:S02]  /*bd10*/  IMAD.MOV.U32 R91, RZ, RZ, R82 ;  /* 0x000000ffff5b7224 */ /* 0x000fe400078e0052 */
[----:B------:R-:W-:Y:S02]  /*bd20*/  IMAD.MOV.U32 R112, RZ, RZ, R24 ;  /* 0x000000ffff707224 */ /* 0x000fe400078e0018 */
[----:B------:R-:W-:Y:S02]  /*bd30*/  IMAD.MOV.U32 R82, RZ, RZ, R113 ;  /* 0x000000ffff527224 */ /* 0x000fe400078e0071 */
[----:B------:R-:W-:Y:S01]  /*bd40*/  IMAD.MOV.U32 R24, RZ, RZ, R20 ;  /* 0x000000ffff187224 */ /* 0x000fe200078e0014 */
[----:B------:R-:W-:Y:S01]  /*bd50*/  LOP3.LUT R78, R16, R86, RZ, 0xc0, !PT ;  /* 0x00000056104e7212 */ /* 0x000fe200078ec0ff */
[----:B------:R-:W-:Y:S02]  /*bd60*/  IMAD.MOV.U32 R113, RZ, RZ, R25 ;  /* 0x000000ffff717224 */ /* 0x000fe400078e0019 */
[----:B------:R-:W-:-:S02]  /*bd70*/  IMAD.MOV.U32 R20, RZ, RZ, R21 ;  /* 0x000000ffff147224 */ /* 0x000fc400078e0015 */
[----:B------:R-:W-:Y:S02]  /*bd80*/  IMAD.MOV.U32 R21, RZ, RZ, R84 ;  /* 0x000000ffff157224 */ /* 0x000fe400078e0054 */
[----:B------:R-:W-:Y:S01]  /*bd90*/  IMAD.MOV.U32 R25, RZ, RZ, R85 ;  /* 0x000000ffff197224 */ /* 0x000fe200078e0055 */
[----:B------:R-:W-:Y:S01]  /*bda0*/  HMMA.16816.F32 R56, R28, R66, R56 ;  /* 0x000000421c38723c */ /* 0x000fe20000001838 */
[----:B------:R-:W-:-:S07]  /*bdb0*/  IMAD.MOV.U32 R2, RZ, RZ, R20 ;  /* 0x000000ffff027224 */ /* 0x000fce00078e0014 */
[----:B------:R-:W-:Y:S01]  /*bdc0*/  HMMA.16816.F32 R84, R28, R26, R44 ;  /* 0x0000001a1c54723c */ /* 0x000fe2000000182c */
[----:B------:R-:W-:-:S07]  /*bdd0*/  IMAD.MOV.U32 R0, RZ, RZ, R21 ;  /* 0x000000ffff007224 */ /* 0x000fce00078e0015 */
[C---:B------:R-:W-:Y:S01]  /*bde0*/  HMMA.16816.F32 R48, R28.reuse, R62, R48 ;  /* 0x0000003e1c30723c */ /* 0x040fe20000001830 */
[----:B------:R1:W-:Y:S07]  /*bdf0*/  STG.E.U16 [R52.64+0x2], R76 ;  /* 0x0000024c34007986 */ /* 0x0003ee000c101522 */
[----:B------:R-:W-:Y:S08]  /*be00*/  HMMA.16816.F32 R44, R28, R18, R32 ;  /* 0x000000121c2c723c */ /* 0x000ff00000001820 */
[C---:B------:R-:W-:Y:S08]  /*be10*/  HMMA.16816.F32 R28, R40.reuse, R74, RZ ;  /* 0x0000004a281c723c */ /* 0x040ff000000018ff */
[----:B------:R-:W-:Y:S01]  /*be20*/  HMMA.16816.F32 R32, R40, R54, RZ ;  /* 0x000000362820723c */ /* 0x000fe200000018ff */
[----:B-1----:R-:W-:-:S07]  /*be30*/  LOP3.LUT R76, R12, R96, RZ, 0xc0, !PT ;  /* 0x000000600c4c7212 */ /* 0x002fce00078ec0ff */
[C---:B------:R-:W-:Y:S08]  /*be40*/  HMMA.16816.F32 R20, R40.reuse, R22, RZ ;  /* 0x000000162814723c */ /* 0x040ff000000018ff */
[----:B------:R-:W-:Y:S01]  /*be50*/  HMMA.16816.F32 R40, R40, R14, RZ ;  /* 0x0000000e2828723c */ /* 0x000fe200000018ff */
[----:B------:R-:W1:Y:S07]  /*be60*/  LDSM.16.MT88.4 R12, [R169+0x7000] ;  /* 0x00700000a90c783b */ /* 0x000e6e0000004200 */
[----:B------:R-:W-:Y:S01]  /*be70*/  HMMA.16816.F32 R28, R36, R66, R28 ;  /* 0x00000042241c723c */ /* 0x000fe2000000181c */
[----:B------:R-:W-:-:S02]  /*be80*/  LOP3.LUT R4, R3, R114, RZ, 0xc0, !PT ;  /* 0x0000007203047212 */ /* 0x000fc400078ec0ff */
[----:B------:R-:W-:Y:S02]  /*be90*/  LOP3.LUT R6, R6, R107, RZ, 0xc0, !PT ;  /* 0x0000006b06067212 */ /* 0x000fe400078ec0ff */
[----:B------:R-:W-:Y:S01]  /*bea0*/  LOP3.LUT R7, R7, R105, RZ, 0xc0, !PT ;  /* 0x0000006907077212 */ /* 0x000fe200078ec0ff */
[----:B------:R-:W-:Y:S02]  /*beb0*/  IMAD.MOV.U32 R74, RZ, RZ, R24 ;  /* 0x000000ffff4a7224 */ /* 0x000fe400078e0018 */
[----:B------:R-:W-:Y:S01]  /*bec0*/  HMMA.16816.F32 R32, R36, R62, R32 ;  /* 0x0000003e2420723c */ /* 0x000fe20000001820 */
[----:B------:R-:W-:Y:S02]  /*bed0*/  IMAD.MOV.U32 R54, RZ, RZ, R106 ;  /* 0x000000ffff367224 */ /* 0x000fe400078e006a */
[----:B------:R-:W-:Y:S02]  /*bee0*/  IMAD.MOV.U32 R3, RZ, RZ, R112 ;  /* 0x000000ffff037224 */ /* 0x000fe400078e0070 */
[----:B------:R-:W-:-:S02]  /*bef0*/  IMAD.MOV.U32 R75, RZ, RZ, R113 ;  /* 0x000000ffff4b7224 */ /* 0x000fc400078e0071 */
[----:B------:R-:W-:Y:S01]  /*bf00*/  IMAD.MOV.U32 R63, RZ, RZ, R25 ;  /* 0x000000ffff3f7224 */ /* 0x000fe200078e0019 */
[C---:B------:R-:W-:Y:S01]  /*bf10*/  HMMA.16816.F32 R40, R36.reuse, R18, R40 ;  /* 0x000000122428723c */ /* 0x040fe20000001828 */
[----:B------:R-:W-:Y:S01]  /*bf20*/  IMAD.MOV.U32 R62, RZ, RZ, R104 ;  /* 0x000000ffff3e7224 */ /* 0x000fe200078e0068 */
[----:B------:R-:W2:Y:S06]  /*bf30*/  LDSM.16.MT88.4 R16, [R170+0x7000] ;  /* 0x00700000aa10783b */ /* 0x000eac0000004200 */
[----:B------:R-:W-:Y:S01]  /*bf40*/  HMMA.16816.F32 R24, R36, R26, R20 ;  /* 0x0000001a2418723c */ /* 0x000fe20000001814 */
[----:B------:R-:W3:Y:S07]  /*bf50*/  LDSM.16.MT88.4 R20, [R172+0x7000] ;  /* 0x00700000ac14783b */ /* 0x000eee0000004200 */
[-C--:B-1----:R-:W-:Y:S08]  /*bf60*/  HMMA.16816.F32 R136, R8, R12.reuse, R136 ;  /* 0x0000000c0888723c */ /* 0x082ff00000001888 */
[C---:B------:R-:W-:Y:S01]  /*bf70*/  HMMA.16816.F32 R112, R4.reuse, R12, R132 ;  /* 0x0000000c0470723c */ /* 0x040fe20000001884 */
[----:B------:R-:W-:Y:S01]  /*bf80*/  IMAD.MOV.U32 R55, RZ, RZ, R82 ;  /* 0x000000ffff377224 */ /* 0x000fe200078e0052 */
[----:B------:R-:W-:Y:S06]  /*bf90*/  LDSM.16.MT88.4 R132, [R169+0x7800] ;  /* 0x00780000a984783b */ /* 0x000fec0000004200 */
[-C--:B------:R-:W-:Y:S08]  /*bfa0*/  HMMA.16816.F32 R104, R4, R14.reuse, R56 ;  /* 0x0000000e0468723c */ /* 0x080ff00000001838 */
[----:B------:R-:W-:Y:S01]  /*bfb0*/  HMMA.16816.F32 R36, R8, R14, R28 ;  /* 0x0000000e0824723c */ /* 0x000fe2000000181c */
[----:B------:R-:W1:Y:S01]  /*bfc0*/  LDSM.16.MT88.4 R12, [R171+0x7000] ;  /* 0x00700000ab0c783b */ /* 0x000e620000004200 */
[----:B------:R-:W-:-:S02]  /*bfd0*/  IMAD.MOV.U32 R66, RZ, RZ, R99 ;  /* 0x000000ffff427224 */ /* 0x000fc400078e0063 */
[----:B------:R-:W-:Y:S02]  /*bfe0*/  IMAD.MOV.U32 R67, RZ, RZ, R91 ;  /* 0x000000ffff437224 */ /* 0x000fe400078e005b */
[----:B------:R-:W-:Y:S02]  /*bff0*/  IMAD.MOV.U32 R59, RZ, RZ, R89 ;  /* 0x000000ffff3b7224 */ /* 0x000fe400078e0059 */
[----:B------:R-:W-:Y:S01]  /*c000*/  IMAD.MOV.U32 R58, RZ, RZ, R97 ;  /* 0x000000ffff3a7224 */ /* 0x000fe200078e0061 */
[----:B--2---:R-:W-:Y:S01]  /*c010*/  HMMA.16816.F32 R84, R4, R18, R84 ;  /* 0x000000120454723c */ /* 0x004fe20000001854 */
[----:B------:R-:W-:Y:S02]  /*c020*/  IMAD.MOV.U32 R57, RZ, RZ, R98 ;  /* 0x000000ffff397224 */ /* 0x000fe400078e0062 */
[----:B------:R-:W-:-:S05]  /*c030*/  IMAD.MOV.U32 R56, RZ, RZ, R90 ;  /* 0x000000ffff387224 */ /* 0x000fca00078e005a */
[C---:B---3--:R-:W-:Y:S01]  /*c040*/  HMMA.16816.F32 R96, R4.reuse, R20, R124 ;  /* 0x000000140460723c */ /* 0x048fe2000000187c */
[----:B------:R-:W-:Y:S07]  /*c050*/  LDSM.16.MT88.4 R124, [R172+0x7800] ;  /* 0x00780000ac7c783b */ /* 0x000fee0000004200 */
[C---:B------:R-:W-:Y:S08]  /*c060*/  HMMA.16816.F32 R88, R4.reuse, R16, R108 ;  /* 0x000000100458723c */ /* 0x040ff0000000186c */
[C---:B-1----:R-:W-:Y:S08]  /*c070*/  HMMA.16816.F32 R80, R4.reuse, R12, R92 ;  /* 0x0000000c0450723c */ /* 0x042ff0000000185c */
[C---:B------:R-:W-:Y:S08]  /*c080*/  HMMA.16816.F32 R92, R4.reuse, R22, R48 ;  /* 0x00000016045c723c */ /* 0x040ff00000001830 */
[----:B------:R-:W-:Y:S01]  /*c090*/  HMMA.16816.F32 R28, R4, R14, R44 ;  /* 0x0000000e041c723c */ /* 0x000fe2000000182c */
[----:B------:R-:W1:Y:S07]  /*c0a0*/  LDSM.16.MT88.4 R4, [R171+0x7800] ;  /* 0x00780000ab04783b */ /* 0x000e6e0000004200 */
[----:B------:R-:W-:Y:S01]  /*c0b0*/  HMMA.16816.F32 R108, R8, R12, R116 ;  /* 0x0000000c086c723c */ /* 0x000fe20000001874 */
[----:B------:R-:W2:Y:S01]  /*c0c0*/  LDSM.16.MT88.4 R116, [R170+0x7800] ;  /* 0x00780000aa74783b */ /* 0x000ea20000004200 */
[----:B------:R-:W-:-:S02]  /*c0d0*/  IMAD.MOV.U32 R49, RZ, RZ, R55 ;  /* 0x000000ffff317224 */ /* 0x000fc400078e0037 */
[----:B------:R-:W-:Y:S02]  /*c0e0*/  IMAD.MOV.U32 R55, RZ, RZ, R2 ;  /* 0x000000ffff377224 */ /* 0x000fe400078e0002 */
[----:B------:R-:W-:Y:S02]  /*c0f0*/  IMAD.MOV.U32 R2, RZ, RZ, c[0x0][0x228] ;  /* 0x00008a00ff027624 */ /* 0x000fe400078e00ff */
[----:B------:R-:W-:Y:S01]  /*c100*/  HMMA.16816.F32 R128, R8, R20, R128 ;  /* 0x000000140880723c */ /* 0x000fe20000001880 */
[----:B------:R-:W-:Y:S02]  /*c110*/  IMAD.MOV.U32 R50, RZ, RZ, R54 ;  /* 0x000000ffff327224 */ /* 0x000fe400078e0036 */
[----:B------:R-:W-:-:S05]  /*c120*/  IMAD.MOV.U32 R54, RZ, RZ, R0 ;  /* 0x000000ffff367224 */ /* 0x000fca00078e0000 */
[----:B------:R-:W-:Y:S01]  /*c130*/  HMMA.16816.F32 R120, R8, R16, R120 ;  /* 0x000000100878723c */ /* 0x000fe20000001878 */
[C---:B------:R-:W-:Y:S02]  /*c140*/  IMAD.SHL.U32 R0, R2.reuse, 0x40, RZ ;  /* 0x0000004002007824 */ /* 0x040fe400078e00ff */
[----:B------:R-:W-:-:S05]  /*c150*/  IMAD R2, R2, 0x48, RZ ;  /* 0x0000004802027824 */ /* 0x000fca00078e02ff */
[----:B------:R-:W-:Y:S01]  /*c160*/  HMMA.16816.F32 R32, R8, R22, R32 ;  /* 0x000000160820723c */ /* 0x000fe20000001820 */
[----:B------:R-:W-:-:S07]  /*c170*/  IMAD.MOV.U32 R51, RZ, RZ, R67 ;  /* 0x000000ffff337224 */ /* 0x000fce00078e0043 */
[----:B------:R-:W-:Y:S01]  /*c180*/  HMMA.16816.F32 R24, R8, R18, R24 ;  /* 0x000000120818723c */ /* 0x000fe20000001818 */
[----:B------:R-:W-:-:S07]  /*c190*/  IMAD.MOV.U32 R67, RZ, RZ, R74 ;  /* 0x000000ffff437224 */ /* 0x000fce00078e004a */
[----:B------:R-:W-:Y:S01]  /*c1a0*/  HMMA.16816.F32 R40, R8, R14, R40 ;  /* 0x0000000e0828723c */ /* 0x000fe20000001828 */
[----:B------:R-:W-:Y:S02]  /*c1b0*/  IMAD.MOV.U32 R74, RZ, RZ, R3 ;  /* 0x000000ffff4a7224 */ /* 0x000fe400078e0003 */
[----:B------:R-:W-:-:S05]  /*c1c0*/  IMAD.WIDE R2, R2, 0x2, R164 ;  /* 0x0000000202027825 */ /* 0x000fca00078e02a4 */
[-C--:B-1----:R-:W-:Y:S08]  /*c1d0*/  HMMA.16816.F32 R80, R76, R4.reuse, R80 ;  /* 0x000000044c50723c */ /* 0x082ff00000001850 */
[----:B------:R-:W-:Y:S07]  /*c1e0*/  HMMA.16816.F32 R108, R100, R4, R108 ;  /* 0x00000004646c723c */ /* 0x000fee000000186c */
[----:B------:R-:W-:-:S05]  /*c1f0*/  IMAD.WIDE R4, R0, 0x2, R164 ;  /* 0x0000000200047825 */ /* 0x000fca00078e02a4 */
        /* <DEDUP_REMOVED lines=15> */
[----:B------:R-:W-:Y:S03]  /*c2f0*/  HMMA.16816.F32 R112, R76, R132, R112 ;  /* 0x000000844c70723c */ /* 0x000fe60000001870 */
[----:B------:R-:W-:Y:S01]  /*c300*/  STG.E.U16 [R52.64+0x20], R202 ;  /* 0x000020ca34007986 */ /* 0x000fe2000c101522 */
[----:B------:R-:W-:-:S03]  /*c310*/  FADD.FTZ R10, R245, R238 ;  /* 0x000000eef50a7221 */ /* 0x000fc60000010000 */
        /* <DEDUP_REMOVED lines=9> */
[C---:B------:R-:W-:Y:S03]  /*c3b0*/  HMMA.16816.F32 R92, R76.reuse, R126, R92 ;  /* 0x0000007e4c5c723c */ /* 0x040fe6000000185c */
[----:B------:R-:W-:Y:S04]  /*c3c0*/  STG.E.U16 [R164.64+0x30], R200 ;  /* 0x000030c8a4007986 */ /* 0x000fe8000c101522 */
[----:B------:R-:W-:Y:S01]  /*c3d0*/  STG.E.U16 [R164.64+0x32], R199 ;  /* 0x000032c7a4007986 */ /* 0x000fe2000c101522 */
[C---:B--2---:R-:W-:Y:S03]  /*c3e0*/  HMMA.16816.F32 R88, R76.reuse, R116, R88 ;  /* 0x000000744c58723c */ /* 0x044fe60000001858 */
[----:B------:R-:W-:Y:S04]  /*c3f0*/  STG.E.U16 [R52.64+0x30], R198 ;  /* 0x000030c634007986 */ /* 0x000fe8000c101522 */
[----:B------:R-:W-:Y:S01]  /*c400*/  STG.E.U16 [R52.64+0x32], R197 ;  /* 0x000032c534007986 */ /* 0x000fe2000c101522 */
[----:B------:R-:W-:Y:S03]  /*c410*/  HMMA.16816.F32 R84, R76, R118, R84 ;  /* 0x000000764c54723c */ /* 0x000fe60000001854 */
[----:B------:R-:W-:Y:S05]  /*c420*/  STG.E.U16 [R4.64+0x30], R161 ;  /* 0x000030a104007986 */ /* 0x000fea000c101522 */
[----:B------:R-:W-:Y:S01]  /*c430*/  HMMA.16816.F32 R136, R100, R132, R136 ;  /* 0x000000846488723c */ /* 0x000fe20000001888 */
[----:B------:R-:W-:Y:S01]  /*c440*/  STG.E.U16 [R4.64+0x32], R159 ;  /* 0x0000329f04007986 */ /* 0x000fe2000c101522 */
[----:B------:R-:W-:-:S03]  /*c450*/  FADD.FTZ R0, R51, R0 ;  /* 0x0000000033007221 */ /* 0x000fc60000010000 */
[----:B------:R-:W-:Y:S03]  /*c460*/  STG.E.U16 [R2.64+0x30], R157 ;  /* 0x0000309d02007986 */ /* 0x000fe6000c101522 */
[C---:B------:R-:W-:Y:S01]  /*c470*/  HMMA.16816.F32 R128, R100.reuse, R124, R128 ;  /* 0x0000007c6480723c */ /* 0x040fe20000001880 */
[----:B------:R-:W-:Y:S07]  /*c480*/  STG.E.U16 [R2.64+0x32], R156 ;  /* 0x0000329c02007986 */ /* 0x000fee000c101522 */
[C---:B------:R-:W-:Y:S01]  /*c490*/  HMMA.16816.F32 R120, R100.reuse, R116, R120 ;  /* 0x000000746478723c */ /* 0x040fe20000001878 */
[----:B------:R-:W-:Y:S04]  /*c4a0*/  STG.E.U16 [R164.64+0x40], R230 ;  /* 0x000040e6a4007986 */ /* 0x000fe8000c101522 */
[----:B------:R-:W-:Y:S03]  /*c4b0*/  STG.E.U16 [R164.64+0x42], R229 ;  /* 0x000042e5a4007986 */ /* 0x000fe6000c101522 */
[C---:B------:R-:W-:Y:S01]  /*c4c0*/  HMMA.16816.F32 R132, R100.reuse, R134, R36 ;  /* 0x000000866484723c */ /* 0x040fe20000001824 */
[----:B------:R-:W-:Y:S07]  /*c4d0*/  STG.E.U16 [R52.64+0x40], R227 ;  /* 0x000040e334007986 */ /* 0x000fee000c101522 */
[C---:B------:R-:W-:Y:S01]  /*c4e0*/  HMMA.16816.F32 R124, R100.reuse, R126, R32 ;  /* 0x0000007e647c723c */ /* 0x040fe20000001820 */
[----:B------:R-:W-:Y:S07]  /*c4f0*/  STG.E.U16 [R52.64+0x42], R228 ;  /* 0x000042e434007986 */ /* 0x000fee000c101522 */
[----:B------:R-:W-:Y:S01]  /*c500*/  HMMA.16816.F32 R116, R100, R118, R24 ;  /* 0x000000766474723c */ /* 0x000fe20000001818 */
[----:B------:R-:W-:Y:S07]  /*c510*/  STG.E.U16 [R4.64+0x40], R149 ;  /* 0x0000409504007986 */ /* 0x000fee000c101522 */
[-C--:B------:R-:W-:Y:S01]  /*c520*/  HMMA.16816.F32 R76, R76, R6.reuse, R28 ;  /* 0x000000064c4c723c */ /* 0x080fe2000000181c */
[----:B------:R-:W-:Y:S07]  /*c530*/  STG.E.U16 [R4.64+0x42], R148 ;  /* 0x0000429404007986 */ /* 0x000fee000c101522 */
[----:B------:R-:W-:Y:S01]  /*c540*/  HMMA.16816.F32 R100, R100, R6, R40 ;  /* 0x000000066464723c */ /* 0x000fe20000001828 */
[----:B------:R-:W-:Y:S06]  /*c550*/  STG.E.U16 [R2.64+0x40], R65 ;  /* 0x0000404102007986 */ /* 0x000fec000c101522 */
[----:B------:R-:W-:-:S02]  /*c560*/  FADD.FTZ R7, R49, R8 ;  /* 0x0000000831077221 */ /* 0x000fc40000010000 */
[----:B------:R-:W-:Y:S01]  /*c570*/  FADD.FTZ R6, R50, R10 ;  /* 0x0000000a32067221 */ /* 0x000fe20000010000 */
[----:B------:R-:W-:Y:S01]  /*c580*/  STG.E.U16 [R2.64+0x42], R64 ;  /* 0x0000424002007986 */ /* 0x000fe2000c101522 */
[----:B------:R-:W-:Y:S02]  /*c590*/  FADD.FTZ R8, R212, R9 ;  /* 0x00000009d4087221 */ /* 0x000fe40000010000 */
[----:B------:R-:W-:Y:S01]  /*c5a0*/  FADD.FTZ R9, R56, R7 ;  /* 0x0000000738097221 */ /* 0x000fe20000010000 */
[----:B------:R-:W-:Y:S01]  /*c5b0*/  STG.E.U16 [R164.64+0x50], R224 ;  /* 0x000050e0a4007986 */ /* 0x000fe2000c101522 */
        /* <DEDUP_REMOVED lines=33> */
[----:B------:R1:W-:Y:S04]  /*c7d0*/  STG.E.U16 [R4.64+0x72], R140 ;  /* 0x0000728c04007986 */ /* 0x0003e8000c101522 */
[----:B------:R-:W-:Y:S04]  /*c7e0*/  STG.E.U16 [R2.64+0x70], R73 ;  /* 0x0000704902007986 */ /* 0x000fe8000c101522 */
[----:B------:R2:W-:Y:S01]  /*c7f0*/  STG.E.U16 [R2.64+0x72], R72 ;  /* 0x0000724802007986 */ /* 0x0005e2000c101522 */
[----:B------:R-:W-:-:S02]  /*c800*/  FADD.FTZ R0, R233, R0 ;  /* 0x00000000e9007221 */ /* 0x000fc40000010000 */
[----:B-1----:R-:W-:Y:S02]  /*c810*/  FADD.FTZ R5, R54, R9 ;  /* 0x0000000936057221 */ /* 0x002fe40000010000 */
[----:B--2---:R-:W-:Y:S02]  /*c820*/  FADD.FTZ R2, R252, R8 ;  /* 0x00000008fc027221 */ /* 0x004fe40000010000 */
        /* <DEDUP_REMOVED lines=11> */
[----:B------:R1:W-:Y:S04]  /*c8e0*/  STL [R1+0x120], R5 ;  /* 0x0001200501007387 */ /* 0x0003e80000100800 */
[----:B------:R1:W-:Y:S04]  /*c8f0*/  STL [R1+0x11c], R4 ;  /* 0x00011c0401007387 */ /* 0x0003e80000100800 */
[----:B------:R1:W-:Y:S04]  /*c900*/  STL [R1+0x124], R2 ;  /* 0x0001240201007387 */ /* 0x0003e80000100800 */
[----:B------:R1:W-:Y:S01]  /*c910*/  STL [R1+0x138], R0 ;  /* 0x0001380001007387 */ /* 0x0003e20000100800 */
[----:B------:R-:W-:-:S02]  /*c920*/  LOP3.LUT P6, RZ, R183, 0x8, RZ, 0xc0, !PT ;  /* 0x00000008b7ff7812 */ /* 0x000fc400078cc0ff */
[----:B------:R-:W-:-:S04]  /*c930*/  IADD3 R211, P0, R164, -0x80, RZ ;  /* 0xffffff80a4d37810 */ /* 0x000fc80007f1e0ff */
[----:B------:R-:W-:-:S07]  /*c940*/  IADD3.X R210, R165, -0x1, RZ, P0, !PT ;  /* 0xffffffffa5d27810 */ /* 0x000fce00007fe4ff */
[----:B------:R-:W-:Y:S05]  /*c950*/  @!P6 BRA `(.L_x_2000) ;  /* 0x00012b600000e947 */ /* 0x000fea0003800000 */
[----:B------:R-:W2:Y:S04]  /*c960*/  LDL.64 R74, [R1+0x148] ;  /* 0x00014800014a7983 */ /* 0x000ea80000100a00 */
[----:B------:R-:W3:Y:S01]  /*c970*/  LDL.64 R54, [R1+0xd0] ;  /* 0x0000d00001367983 */ /* 0x000ee20000100a00 */
[----:B------:R-:W-:Y:S01]  /*c980*/  UIADD3 UR4, UR10, -0x2, URZ ;  /* 0xfffffffe0a047890 */ /* 0x000fe2000fffe03f */
[----:B------:R-:W-:-:S04]  /*c990*/  DEPBAR.LE SB0, 0x0 ;  /* 0x000080000000791a */ /* 0x000fc80000000000 */
[----:B------:R-:W-:Y:S01]  /*c9a0*/  USHF.R.S32.HI UR11, URZ, 0x1f, UR4 ;  /* 0x0000001f3f0b7899 */ /* 0x000fe20008011404 */
[----:B-1----:R-:W-:Y:S01]  /*c9b0*/  IMAD.U32 R2, RZ, RZ, UR4 ;  /* 0x00000004ff027e24 */ /* 0x002fe2000f8e00ff */
[----:B------:R-:W-:Y:S01]  /*c9c0*/  UIMAD UR5, UR14, UR4, URZ ;  /* 0x000000040e0572a4 */ /* 0x000fe2000f8e023f */
[----:B------:R-:W1:Y:S01]  /*c9d0*/  S2R R239, SR_TID.X ;  /* 0x0000000000ef7919 */ /* 0x000e620000002100 */
[----:B------:R-:W-:Y:S02]  /*c9e0*/  UIADD3 UR38, UR10, -0x2, URZ ;  /* 0xfffffffe0a267890 */ /* 0x000fe4000fffe03f */
[----:B------:R-:W-:Y:S02]  /*c9f0*/  UIMAD UR5, UR11, UR15, UR5 ;  /* 0x0000000f0b0572a4 */ /* 0x000fe4000f8e0205 */
[----:B------:R-:W-:Y:S01]  /*ca00*/  UISETP.GT.AND UP0, UPT, UR38, UR9, UPT ;  /* 0x000000092600728c */ /* 0x000fe2000bf04270 */
[----:B-1----:R-:W-:-:S05]  /*ca10*/  IMAD.SHL.U32 R239, R239, 0x2, RZ ;  /* 0x00000002efef7824 */ /* 0x002fca00078e00ff */
[----:B------:R-:W-:Y:S01]  /*ca20*/  LOP3.LUT R239, R239, 0x6, RZ, 0xc0, !PT ;  /* 0x00000006efef7812 */ /* 0x000fe200078ec0ff */
[----:B------:R-:W-:Y:S01]  /*ca30*/  BAR.SYNC.DEFER_BLOCKING 0x0 ;  /* 0x0000000000007b1d */ /* 0x000fe20000010000 */
[----:B--2---:R-:W-:Y:S01]  /*ca40*/  ISETP.GE.AND P5, PT, R74, c[0x0][0x220], PT ;  /* 0x000088004a007a0c */ /* 0x004fe20003fa6270 */
[----:B------:R-:W-:Y:S02]  /*ca50*/  IMAD.MOV.U32 R75, RZ, RZ, 0x20 ;  /* 0x00000020ff4b7424 */ /* 0x000fe400078e00ff */
[----:B---3--:R-:W-:Y:S01]  /*ca60*/  IMAD.WIDE.U32 R2, R2, UR15, R54 ;  /* 0x0000000f02027c25 */ /* 0x008fe2000f8e0036 */
[----:B------:R-:W-:-:S03]  /*ca70*/  P2R R232, PR, RZ, 0x20 ;  /* 0x00000020ffe87803 */ /* 0x000fc60000000000 */
[----:B------:R-:W-:Y:S01]  /*ca80*/  IMAD.WIDE.U32 R12, R75, c[0x0][0x1a0], RZ ;  /* 0x000068004b0c7a25 */ /* 0x000fe200078e00ff */
[----:B------:R-:W-:-:S03]  /*ca90*/  IADD3 R3, R3, UR5, RZ ;  /* 0x0000000503037c10 */ /* 0x000fc6000fffe0ff */
[----:B------:R-:W-:Y:S02]  /*caa0*/  IMAD R6, R75, c[0x0][0x1a4], RZ ;  /* 0x000069004b067a24 */ /* 0x000fe400078e02ff */
[C---:B------:R-:W-:Y:S01]  /*cab0*/  @!P5 IADD3 R4, P0, R2.reuse, R12, RZ ;  /* 0x0000000c0204d210 */ /* 0x040fe20007f1e0ff */
[----:B------:R-:W-:Y:S01]  /*cac0*/  @!P5 IMAD.MOV.U32 R5, RZ, RZ, 0x30 ;  /* 0x00000030ff05d424 */ /* 0x000fe200078e00ff */
[C---:B------:R-:W-:Y:S01]  /*cad0*/  @!P5 IADD3 R0, P1, R2.reuse, UR17, RZ ;  /* 0x000000110200dc10 */ /* 0x040fe2000ff3e0ff */
[----:B------:R-:W-:Y:S01]  /*cae0*/  @P5 STS.128 [R195+0x6000], RZ ;  /* 0x006000ffc3005388 */ /* 0x000fe20000000c00 */
[----:B------:R-:W-:Y:S02]  /*caf0*/  @!P5 LEA R10, P2, R2, c[0x0][0x170], 0x1 ;  /* 0x00005c00020ada11 */ /* 0x000fe400078408ff */
[C---:B------:R-:W-:Y:S02]  /*cb00*/  @!P5 IADD3.X R12, R3.reuse, R13, R6, P0, !PT ;  /* 0x0000000d030cd210 */ /* 0x040fe400007fe406 */
[----:B------:R-:W-:-:S02]  /*cb10*/  @!P5 IADD3.X R7, R3, UR16, RZ, P1, !PT ;  /* 0x000000100307dc10 */ /* 0x000fc40008ffe4ff */
[--C-:B------:R-:W-:Y:S01]  /*cb20*/  @!P5 LEA.HI.X R11, R2, c[0x0][0x174], R3.reuse, 0x1, P2 ;  /* 0x00005d00020bda11 */ /* 0x100fe200010f0c03 */
[C---:B------:R-:W-:Y:S01]  /*cb30*/  @!P5 IMAD.WIDE.U32 R2, R5.reuse, c[0x0][0x1a0], R2 ;  /* 0x000068000502da25 */ /* 0x040fe200078e0002 */
[----:B------:R-:W-:Y:S02]  /*cb40*/  @!P5 LEA R8, P1, R0, c[0x0][0x170], 0x1 ;  /* 0x00005c000008da11 */ /* 0x000fe400078208ff */
[----:B------:R-:W-:Y:S01]  /*cb50*/  @!P5 LEA R6, P0, R4, c[0x0][0x170], 0x1 ;  /* 0x00005c000406da11 */ /* 0x000fe200078008ff */
[----:B------:R-:W-:Y:S01]  /*cb60*/  @!P5 IMAD R5, R5, c[0x0][0x1a4], RZ ;  /* 0x000069000505da24 */ /* 0x000fe200078e02ff */
[----:B------:R-:W-:Y:S01]  /*cb70*/  @!P5 LEA.HI.X R9, R0, c[0x0][0x174], R7, 0x1, P1 ;  /* 0x00005d000009da11 */ /* 0x000fe200008f0c07 */
[----:B------:R-:W-:Y:S01]  /*cb80*/  @!PT LDS RZ, [RZ] ;  /* 0x00000000fffff984 */ /* 0x000fe20000000800 */
[----:B------:R-:W-:Y:S01]  /*cb90*/  @!PT LDS RZ, [RZ] ;  /* 0x00000000fffff984 */ /* 0x000fe20000000800 */
[----:B------:R-:W-:Y:S01]  /*cba0*/  @!PT LDS RZ, [RZ] ;  /* 0x00000000fffff984 */ /* 0x000fe20000000800 */
[----:B------:R1:W-:Y:S01]  /*cbb0*/  @!P5 LDGSTS.E.BYPASS.LTC128B.128 [R195+0x6000], [R10.64] ;  /* 0x060000000ac3dfae */ /* 0x0003e2000b901d62 */
[----:B------:R-:W-:Y:S01]  /*cbc0*/  @!P5 LEA.HI.X R7, R4, c[0x0][0x174], R12, 0x1, P0 ;  /* 0x00005d000407da11 */ /* 0x000fe200000f0c0c */
[----:B------:R-:W-:Y:S01]  /*cbd0*/  @!P5 IMAD.IADD R5, R3, 0x1, R5 ;  /* 0x000000010305d824 */ /* 0x000fe200078e0205 */
[----:B------:R-:W-:Y:S01]  /*cbe0*/  @!P5 LEA R4, P0, R2, c[0x0][0x170], 0x1 ;  /* 0x00005c000204da11 */ /* 0x000fe200078008ff */
[----:B------:R-:W-:Y:S01]  /*cbf0*/  @P5 STS.128 [R195+0x6800], RZ ;  /* 0x006800ffc3005388 */ /* 0x000fe20000000c00 */
[----:B------:R-:W-:-:S02]  /*cc00*/  IMAD.U32 R0, RZ, RZ, UR38 ;  /* 0x00000026ff007e24 */ /* 0x000fc4000f8e00ff */
[----:B------:R-:W-:Y:S01]  /*cc10*/  @!P5 LEA.HI.X R5, R2, c[0x0][0x174], R5, 0x1, P0 ;  /* 0x00005d000205da11 */ /* 0x000fe200000f0c05 */
[----:B------:R-:W-:Y:S01]  /*cc20*/  @!PT LDS RZ, [RZ] ;  /* 0x00000000fffff984 */ /* 0x000fe20000000800 */
[----:B------:R-:W-:Y:S01]  /*cc30*/  @!PT LDS RZ, [RZ] ;  /* 0x00000000fffff984 */ /* 0x000fe20000000800 */
[----:B------:R-:W-:Y:S01]  /*cc40*/  @!PT LDS RZ, [RZ] ;  /* 0x00000000fffff984 */ /* 0x000fe20000000800 */
[----:B------:R1:W-:Y:S01]  /*cc50*/  @!P5 LDGSTS.E.BYPASS.LTC128B.128 [R195+0x6800], [R8.64] ;  /* 0x0680000008c3dfae */ /* 0x0003e2000b901d62 */
[----:B------:R-:W-:-:S03]  /*cc60*/  IMAD R0, R0, 0x40, R239 ;  /* 0x0000004000007824 */ /* 0x000fc600078e02ef */
[----:B------:R-:W-:Y:S01]  /*cc70*/  @P5 STS.128 [R195+0x7000], RZ ;  /* 0x007000ffc3005388 */ /* 0x000fe20000000c00 */
[----:B------:R-:W-:Y:S01]  /*cc80*/  IMAD.IADD R2, R184, 0x1, -R0 ;  /* 0x00000001b8027824 */ /* 0x000fe200078e0a00 */
[C---:B------:R-:W-:Y:S02]  /*cc90*/  ISETP.GE.AND P0, PT, R0.reuse, R196, PT ;  /* 0x000000c40000720c */ /* 0x040fe40003f06270 */
[----:B------:R-:W-:Y:S01]  /*cca0*/  @!PT LDS RZ, [RZ] ;  /* 0x00000000fffff984 */ /* 0x000fe20000000800 */
[----:B------:R-:W-:Y:S01]  /*ccb0*/  @!PT LDS RZ, [RZ] ;  /* 0x00000000fffff984 */ /* 0x000fe20000000800 */
[----:B------:R-:W-:Y:S01]  /*ccc0*/  @!PT LDS RZ, [RZ] ;  /* 0x00000000fffff984 */ /* 0x000fe20000000800 */
[----:B------:R2:W-:Y:S01]  /*ccd0*/  @!P5 LDGSTS.E.BYPASS.LTC128B.128 [R195+0x7000], [R6.64] ;  /* 0x0700000006c3dfae */ /* 0x0005e2000b901d62 */
[C---:B------:R-:W-:Y:S02]  /*cce0*/  ISETP.GE.AND P4, PT, R0.reuse, R194, PT ;  /* 0x000000c20000720c */ /* 0x040fe40003f86270 */
[----:B------:R-:W-:Y:S01]  /*ccf0*/  IABS R2, R2 ;  /* 0x0000000200027213 */ /* 0x000fe20000000000 */
[----:B------:R-:W-:Y:S01]  /*cd00*/  @P5 STS.128 [R195+0x7800], RZ ;  /* 0x007800ffc3005388 */ /* 0x000fe20000000c00 */
[C---:B------:R-:W-:Y:S02]  /*cd10*/  ISETP.LT.OR P0, PT, R0.reuse, R191, P0 ;  /* 0x000000bf0000720c */ /* 0x040fe40000701670 */
[----:B------:R-:W-:Y:S01]  /*cd20*/  ISETP.GE.AND P6, PT, R0, R193, PT ;  /* 0x000000c10000720c */ /* 0x000fe20003fc6270 */
[----:B------:R-:W-:Y:S01]  /*cd30*/  @!PT LDS RZ, [RZ] ;  /* 0x00000000fffff984 */ /* 0x000fe20000000800 */
[----:B------:R-:W-:Y:S01]  /*cd40*/  @!PT LDS RZ, [RZ] ;  /* 0x00000000fffff984 */ /* 0x000fe20000000800 */
[----:B------:R-:W-:Y:S01]  /*cd50*/  @!PT LDS RZ, [RZ] ;  /* 0x00000000fffff984 */ /* 0x000fe20000000800 */
[----:B------:R2:W-:Y:S01]  /*cd60*/  @!P5 LDGSTS.E.BYPASS.LTC128B.128 [R195+0x7800], [R4.64] ;  /* 0x0780000004c3dfae */ /* 0x0005e2000b901d62 */
[----:B------:R-:W-:-:S03]  /*cd70*/  IMAD.MOV.U32 R3, RZ, RZ, R2 ;  /* 0x000000ffff037224 */ /* 0x000fc600078e0002 */
[----:B------:R-:W-:Y:S04]  /*cd80*/  LDSM.16.M88.4 R16, [R175] ;  /* 0x00000000af10783b */ /* 0x000fe80000000200 */
[----:B------:R-:W3:Y:S04]  /*cd90*/  LDSM.16.M88.4 R24, [R168+0x4800] ;  /* 0x00480000a818783b */ /* 0x000ee80000000200 */
[----:B-1----:R-:W1:Y:S04]  /*cda0*/  LDSM.16.M88.4 R8, [R168+0x4000] ;  /* 0x00400000a808783b */ /* 0x002e680000000200 */
        /* <DEDUP_REMOVED lines=8> */
[C---:B---3--:R-:W-:Y:S03]  /*ce30*/  HMMA.16816.F32 R64, R16.reuse, R24, RZ ;  /* 0x000000181040723c */ /* 0x048fe600000018ff */
[----:B------:R-:W-:Y:S04]  /*ce40*/  LDSM.16.M88.4 R32, [R179] ;  /* 0x00000000b320783b */ /* 0x000fe80000000200 */
[----:B------:R-:W0:Y:S01]  /*ce50*/  LDGDEPBAR ;  /* 0x00000000000079af */ /* 0x000e220000000000 */
[C---:B-1----:R-:W-:Y:S08]  /*ce60*/  HMMA.16816.F32 R160, R16.reuse, R8, RZ ;  /* 0x0000000810a0723c */ /* 0x042ff000000018ff */
[----:B------:R-:W-:Y:S08]  /*ce70*/  HMMA.16816.F32 R216, R16, R10, RZ ;  /* 0x0000000a10d8723c */ /* 0x000ff000000018ff */
[C---:B--2---:R-:W-:Y:S08]  /*ce80*/  HMMA.16816.F32 R56, R4.reuse, R8, RZ ;  /* 0x000000080438723c */ /* 0x044ff000000018ff */
[C---:B------:R-:W-:Y:S01]  /*ce90*/  HMMA.16816.F32 R156, R4.reuse, R10, RZ ;  /* 0x0000000a049c723c */ /* 0x040fe200000018ff */
[----:B------:R-:W1:Y:S07]  /*cea0*/  LDSM.16.M88.4 R8, [R178+0x2000] ;  /* 0x00200000b208783b */ /* 0x000e6e0000000200 */
[C---:B------:R-:W-:Y:S08]  /*ceb0*/  HMMA.16816.F32 R148, R4.reuse, R26, RZ ;  /* 0x0000001a0494723c */ /* 0x040ff000000018ff */
[C---:B------:R-:W-:Y:S08]  /*cec0*/  HMMA.16816.F32 R140, R4.reuse, R22, RZ ;  /* 0x00000016048c723c */ /* 0x040ff000000018ff */
[C---:B------:R-:W-:Y:S08]  /*ced0*/  HMMA.16816.F32 R52, R4.reuse, R30, RZ ;  /* 0x0000001e0434723c */ /* 0x040ff000000018ff */
[----:B------:R-:W-:Y:S08]  /*cee0*/  HMMA.16816.F32 R152, R4, R24, RZ ;  /* 0x000000180498723c */ /* 0x000ff000000018ff */
[----:B------:R-:W-:Y:S08]  /*cef0*/  HMMA.16816.F32 R212, R16, R26, RZ ;  /* 0x0000001a10d4723c */ /* 0x000ff000000018ff */
[C---:B------:R-:W-:Y:S08]  /*cf00*/  HMMA.16816.F32 R144, R4.reuse, R20, RZ ;  /* 0x000000140490723c */ /* 0x040ff000000018ff */
[----:B------:R-:W-:Y:S01]  /*cf10*/  HMMA.16816.F32 R72, R4, R28, RZ ;  /* 0x0000001c0448723c */ /* 0x000fe200000018ff */
[----:B------:R-:W2:Y:S07]  /*cf20*/  LDSM.16.M88.4 R4, [R176+0x2000] ;  /* 0x00200000b004783b */ /* 0x000eae0000000200 */
[C---:B------:R-:W-:Y:S08]  /*cf30*/  HMMA.16816.F32 R24, R16.reuse, R20, RZ ;  /* 0x000000141018723c */ /* 0x040ff000000018ff */
[----:B------:R-:W-:Y:S01]  /*cf40*/  HMMA.16816.F32 R208, R16, R22, RZ ;  /* 0x0000001610d0723c */ /* 0x000fe200000018ff */
[----:B------:R-:W3:Y:S07]  /*cf50*/  LDSM.16.M88.4 R20, [R176] ;  /* 0x00000000b014783b */ /* 0x000eee0000000200 */
[C---:B-1----:R-:W-:Y:S08]  /*cf60*/  HMMA.16816.F32 R204, R8.reuse, R42, R148 ;  /* 0x0000002a08cc723c */ /* 0x042ff00000001894 */
        /* <DEDUP_REMOVED lines=15> */
[----:B------:R-:W1:Y:S07]  /*d060*/  LDSM.16.M88.4 R24, [R173] ;  /* 0x00000000ad18783b */ /* 0x000e6e0000000200 */
[-C--:B--2---:R-:W-:Y:S08]  /*d070*/  HMMA.16816.F32 R56, R4, R32.reuse, R56 ;  /* 0x000000200438723c */ /* 0x084ff00000001838 */
[----:B---3--:R-:W-:Y:S08]  /*d080*/  HMMA.16816.F32 R52, R20, R32, R52 ;  /* 0x000000201434723c */ /* 0x008ff00000001834 */
[C---:B------:R-:W-:Y:S08]  /*d090*/  HMMA.16816.F32 R64, R12.reuse, R40, R64 ;  /* 0x000000280c40723c */ /* 0x040ff00000001840 */
[C---:B------:R-:W-:Y:S01]  /*d0a0*/  HMMA.16816.F32 R224, R12.reuse, R48, R60 ;  /* 0x000000300ce0723c */ /* 0x040fe2000000183c */
[----:B------:R-:W2:Y:S07]  /*d0b0*/  LDSM.16.M88.4 R60, [R181] ;  /* 0x00000000b53c783b */ /* 0x000eae0000000200 */
[C---:B------:R-:W-:Y:S08]  /*d0c0*/  HMMA.16816.F32 R44, R12.reuse, R46, R216 ;  /* 0x0000002e0c2c723c */ /* 0x040ff000000018d8 */
[C---:B------:R-:W-:Y:S08]  /*d0d0*/  HMMA.16816.F32 R212, R12.reuse, R42, R212 ;  /* 0x0000002a0cd4723c */ /* 0x040ff000000018d4 */
[C---:B------:R-:W-:Y:S08]  /*d0e0*/  HMMA.16816.F32 R208, R12.reuse, R38, R208 ;  /* 0x000000260cd0723c */ /* 0x040ff000000018d0 */
[----:B------:R-:W-:Y:S07]  /*d0f0*/  HMMA.16816.F32 R228, R12, R50, R200 ;  /* 0x000000320ce4723c */ /* 0x000fee00000018c8 */
[--C-:B------:R-:W-:Y:S01]  /*d100*/  IMAD.IADD R12, R186, 0x1, -R0.reuse ;  /* 0x00000001ba0c7824 */ /* 0x100fe200078e0a00 */
[----:B-1----:R-:W-:Y:S04]  /*d110*/  HMMA.16816.F32 R56, R16, R24, R56 ;  /* 0x000000181038723c */ /* 0x002fe80000001838 */
[----:B------:R-:W-:Y:S01]  /*d120*/  IABS R2, R12 ;  /* 0x0000000c00027213 */ /* 0x000fe20000000000 */
[----:B------:R-:W-:-:S03]  /*d130*/  IMAD.IADD R12, R185, 0x1, -R0 ;  /* 0x00000001b90c7824 */ /* 0x000fc600078e0a00 */
[----:B------:R-:W-:Y:S01]  /*d140*/  HMMA.16816.F32 R52, R8, R24, R52 ;  /* 0x000000180834723c */ /* 0x000fe20000001834 */
[----:B------:R1:W3:Y:S07]  /*d150*/  I2F R25, R3 ;  /* 0x0000000300197306 */ /* 0x0002ee0000201400 */
[C---:B------:R-:W-:Y:S08]  /*d160*/  HMMA.16816.F32 R236, R4.reuse, R160, R72 ;  /* 0x000000a004ec723c */ /* 0x040ff00000001848 */
[----:B------:R-:W-:Y:S01]  /*d170*/  HMMA.16816.F32 R152, R4, R28, R152 ;  /* 0x0000001c0498723c */ /* 0x000fe20000001898 */
[----:B-1----:R-:W-:Y:S01]  /*d180*/  IMAD.MOV.U32 R3, RZ, RZ, R2 ;  /* 0x000000ffff037224 */ /* 0x002fe200078e0002 */
[----:B------:R-:W-:-:S03]  /*d190*/  IABS R2, R12 ;  /* 0x0000000c00027213 */ /* 0x000fc60000000000 */
[----:B------:R1:W4:Y:S02]  /*d1a0*/  I2F R24, R3 ;  /* 0x0000000300187306 */ /* 0x0003240000201400 */
[----:B------:R-:W-:Y:S01]  /*d1b0*/  IMAD.MOV.U32 R12, RZ, RZ, R2 ;  /* 0x000000ffff0c7224 */ /* 0x000fe200078e0002 */
[----:B------:R-:W-:Y:S01]  /*d1c0*/  IADD3 R2, R0, 0x1, RZ ;  /* 0x0000000100027810 */ /* 0x000fe20007ffe0ff */
[----:B--2---:R-:W-:Y:S03]  /*d1d0*/  HMMA.16816.F32 R200, R4, R60, R144 ;  /* 0x0000003c04c8723c */ /* 0x004fe60000001890 */
[----:B------:R-:W-:Y:S01]  /*d1e0*/  ISETP.GE.AND P3, PT, R2, R196, PT ;  /* 0x000000c40200720c */ /* 0x000fe20003f66270 */
[----:B------:R-:W-:Y:S01]  /*d1f0*/  IMAD.IADD R13, R184, 0x1, -R2 ;  /* 0x00000001b80d7824 */ /* 0x000fe200078e0a02 */
[----:B------:R2:W5:Y:S01]  /*d200*/  I2F R15, R12 ;  /* 0x0000000c000f7306 */ /* 0x0005620000201400 */
[----:B------:R-:W-:-:S02]  /*d210*/  ISETP.GE.AND P2, PT, R2, R194, PT ;  /* 0x000000c20200720c */ /* 0x000fc40003f46270 */
[C---:B------:R-:W-:Y:S01]  /*d220*/  HMMA.16816.F32 R40, R4.reuse, R34, R156 ;  /* 0x000000220428723c */ /* 0x040fe2000000189c */
[C---:B------:R-:W-:Y:S02]  /*d230*/  ISETP.GE.AND P1, PT, R2.reuse, R193, PT ;  /* 0x000000c10200720c */ /* 0x040fe40003f26270 */
[C---:B------:R-:W-:Y:S01]  /*d240*/  ISETP.LT.OR P3, PT, R2.reuse, R191, P3 ;  /* 0x000000bf0200720c */ /* 0x040fe20001f61670 */
[----:B-1----:R-:W-:Y:S01]  /*d250*/  IMAD.IADD R3, R187, 0x1, -R0 ;  /* 0x00000001bb037824 */ /* 0x002fe200078e0a00 */
[C---:B------:R-:W-:Y:S02]  /*d260*/  ISETP.LT.OR P5, PT, R2.reuse, R190, P2 ;  /* 0x000000be0200720c */ /* 0x040fe400017a1670 */
[----:B------:R-:W-:Y:S01]  /*d270*/  ISETP.LT.OR P1, PT, R2, R189, P1 ;  /* 0x000000bd0200720c */ /* 0x000fe20000f21670 */
[----:B------:R-:W-:Y:S01]  /*d280*/  HMMA.16816.F32 R204, R4, R30, R204 ;  /* 0x0000001e04cc723c */ /* 0x000fe200000018cc */
[----:B------:R-:W-:-:S05]  /*d290*/  IABS R3, R3 ;  /* 0x0000000300037213 */ /* 0x000fca0000000000 */
[----:B--2---:R-:W-:Y:S01]  /*d2a0*/  IMAD.MOV.U32 R12, RZ, RZ, R3 ;  /* 0x000000ffff0c7224 */ /* 0x004fe200078e0003 */
[----:B------:R-:W-:Y:S01]  /*d2b0*/  IABS R3, R13 ;  /* 0x0000000d00037213 */ /* 0x000fe20000000000 */
[----:B------:R-:W-:Y:S01]  /*d2c0*/  IMAD.IADD R13, R186, 0x1, -R2 ;  /* 0x00000001ba0d7824 */ /* 0x000fe200078e0a02 */
[C---:B------:R-:W-:Y:S01]  /*d2d0*/  HMMA.16816.F32 R72, R4.reuse, R62, R148 ;  /* 0x0000003e0448723c */ /* 0x040fe20000001894 */
[----:B------:R1:W2:Y:S07]  /*d2e0*/  I2F R14, R12 ;  /* 0x0000000c000e7306 */ /* 0x0002ae0000201400 */
[----:B------:R-:W-:Y:S07]  /*d2f0*/  HMMA.16816.F32 R244, R4, R162, R140 ;  /* 0x000000a204f4723c */ /* 0x000fee000000188c */
[----:B---3--:R-:W-:Y:S01]  /*d300*/  FFMA.FTZ R4, R25, -UR20, R52 ;  /* 0x8000001419047c23 */ /* 0x008fe20008010034 */
[C---:B------:R-:W-:Y:S01]  /*d310*/  HMMA.16816.F32 R32, R20.reuse, R34, R44 ;  /* 0x000000221420723c */ /* 0x040fe2000000182c */
[----:B-1----:R-:W-:Y:S01]  /*d320*/  IMAD.MOV.U32 R12, RZ, RZ, R3 ;  /* 0x000000ffff0c7224 */ /* 0x002fe200078e0003 */
[----:B------:R-:W-:Y:S01]  /*d330*/  IABS R3, R13 ;  /* 0x0000000d00037213 */ /* 0x000fe20000000000 */
[----:B----4-:R-:W-:Y:S01]  /*d340*/  FFMA.FTZ R6, R24, -UR20, R54 ;  /* 0x8000001418067c23 */ /* 0x010fe20008010036 */
[----:B------:R-:W-:Y:S01]  /*d350*/  FSEL R158, R4, -INF , !P0 ;  /* 0xff800000049e7808 */ /* 0x000fe20004000000 */
[----:B------:R-:W-:Y:S01]  /*d360*/  IMAD.IADD R4, R187, 0x1, -R2 ;  /* 0x00000001bb047824 */ /* 0x000fe200078e0a02 */
[C---:B------:R-:W-:Y:S01]  /*d370*/  ISETP.GE.AND P0, PT, R2.reuse, R192, PT ;  /* 0x000000c00200720c */ /* 0x040fe20003f06270 */
[----:B------:R-:W1:Y:S01]  /*d380*/  I2F R12, R12 ;  /* 0x0000000c000c7306 */ /* 0x000e620000201400 */
[----:B-----5:R-:W-:Y:S01]  /*d390*/  FFMA.FTZ R7, R15, -UR20, R56 ;  /* 0x800000140f077c23 */ /* 0x020fe20008010038 */
[----:B------:R-:W-:Y:S01]  /*d3a0*/  P2R R5, PR, RZ, 0x8 ;  /* 0x00000008ff057803 */ /* 0x000fe20000000000 */
[----:B------:R-:W-:Y:S01]  /*d3b0*/  HMMA.16816.F32 R36, R20, R28, R64 ;  /* 0x0000001c1424723c */ /* 0x000fe20000001840 */
[----:B------:R-:W-:Y:S01]  /*d3c0*/  ISETP.LT.OR P0, PT, R2, R188, P0 ;  /* 0x000000bc0200720c */ /* 0x000fe20000701670 */
[----:B--2---:R-:W-:Y:S01]  /*d3d0*/  FFMA.FTZ R14, R14, -UR20, R58 ;  /* 0x800000140e0e7c23 */ /* 0x004fe2000801003a */
[----:B------:R-:W-:-:S02]  /*d3e0*/  IABS R4, R4 ;  /* 0x0000000400047213 */ /* 0x000fc40000000000 */
[----:B------:R-:W2:Y:S01]  /*d3f0*/  I2F R3, R3 ;  /* 0x0000000300037306 */ /* 0x000ea20000201400 */
[----:B------:R-:W-:Y:S02]  /*d400*/  P2R R13, PR, RZ, 0x2 ;  /* 0x00000002ff0d7803 */ /* 0x000fe40000000000 */
[----:B------:R-:W-:Y:S01]  /*d410*/  ISETP.LT.OR P1, PT, R0, R189, P6 ;  /* 0x000000bd0000720c */ /* 0x000fe20003721670 */
[-C--:B------:R-:W-:Y:S03]  /*d420*/  HMMA.16816.F32 R40, R16, R26.reuse, R40 ;  /* 0x0000001a1028723c */ /* 0x080fe60000001828 */
[----:B------:R-:W-:Y:S01]  /*d430*/  FSEL R217, R7, -INF , !P1 ;  /* 0xff80000007d97808 */ /* 0x000fe20004800000 */
[----:B-1----:R-:W-:Y:S01]  /*d440*/  FFMA.FTZ R25, R12, -UR20, R53 ;  /* 0x800000140c197c23 */ /* 0x002fe20008010035 */
[----:B------:R-:W-:Y:S01]  /*d450*/  P2R R12, PR, RZ, 0x1 ;  /* 0x00000001ff0c7803 */ /* 0x000fe20000000000 */
[----:B------:R-:W1:Y:S01]  /*d460*/  I2F R28, R4 ;  /* 0x00000004001c7306 */ /* 0x000e620000201400 */
[----:B------:R-:W-:Y:S01]  /*d470*/  ISETP.LT.OR P0, PT, R0, R190, P4 ;  /* 0x000000be0000720c */ /* 0x000fe20002701670 */
[----:B------:R-:W-:Y:S01]  /*d480*/  HMMA.16816.F32 R32, R8, R26, R32 ;  /* 0x0000001a0820723c */ /* 0x000fe20000001820 */
[----:B------:R-:W-:-:S02]  /*d490*/  ISETP.NE.AND P4, PT, R5, RZ, PT ;  /* 0x000000ff0500720c */ /* 0x000fc40003f85270 */
[----:B------:R-:W-:Y:S01]  /*d4a0*/  FSEL R166, R6, -INF , !P0 ;  /* 0xff80000006a67808 */ /* 0x000fe20004000000 */
[----:B--2---:R-:W-:Y:S01]  /*d4b0*/  FFMA.FTZ R24, R3, -UR20, R55 ;  /* 0x8000001403187c23 */ /* 0x004fe20008010037 */
[C---:B------:R-:W-:Y:S01]  /*d4c0*/  ISETP.GE.AND P0, PT, R0.reuse, R192, PT ;  /* 0x000000c00000720c */ /* 0x040fe20003f06270 */
[----:B------:R-:W-:Y:S01]  /*d4d0*/  IMAD.IADD R3, R185, 0x1, -R2 ;  /* 0x00000001b9037824 */ /* 0x000fe200078e0a02 */
[C---:B------:R-:W-:Y:S01]  /*d4e0*/  IADD3 R2, R0.reuse, 0x8, RZ ;  /* 0x0000000800027810 */ /* 0x040fe20007ffe0ff */
[----:B------:R-:W-:Y:S01]  /*d4f0*/  HMMA.16816.F32 R44, R20, R30, R212 ;  /* 0x0000001e142c723c */ /* 0x000fe200000018d4 */
[----:B------:R-:W-:Y:S02]  /*d500*/  ISETP.LT.OR P0, PT, R0, R188, P0 ;  /* 0x000000bc0000720c */ /* 0x000fe40000701670 */
[----:B------:R-:W-:Y:S01]  /*d510*/  IABS R3, R3 ;  /* 0x0000000300037213 */ /* 0x000fe20000000000 */
[----:B------:R-:W-:Y:S01]  /*d520*/  IMAD.IADD R5, R186, 0x1, -R2 ;  /* 0x00000001ba057824 */ /* 0x000fe200078e0a02 */
[----:B------:R-:W-:-:S02]  /*d530*/  FSEL R235, R14, -INF , !P0 ;  /* 0xff8000000eeb7808 */ /* 0x000fc40004000000 */
[----:B------:R2:W-:Y:S01]  /*d540*/  I2F R15, R3 ;  /* 0x00000003000f7306 */ /* 0x0005e20000201400 */
[C---:B------:R-:W-:Y:S01]  /*d550*/  ISETP.GE.AND P3, PT, R2.reuse, R196, PT ;  /* 0x000000c40200720c */ /* 0x040fe20003f66270 */
[----:B------:R-:W-:Y:S01]  /*d560*/  HMMA.16816.F32 R48, R20, R60, R220 ;  /* 0x0000003c1430723c */ /* 0x000fe200000018dc */
[C---:B------:R-:W-:Y:S02]  /*d570*/  ISETP.GE.AND P2, PT, R2.reuse, R194, PT ;  /* 0x000000c20200720c */ /* 0x040fe40003f46270 */
[C---:B------:R-:W-:Y:S02]  /*d580*/  ISETP.GE.AND P1, PT, R2.reuse, R193, PT ;  /* 0x000000c10200720c */ /* 0x040fe40003f26270 */
[----:B------:R-:W-:Y:S02]  /*d590*/  ISETP.GE.AND P0, PT, R2, R192, PT ;  /* 0x000000c00200720c */ /* 0x000fe40003f06270 */
[----:B------:R-:W-:Y:S02]  /*d5a0*/  FSEL R64, R25, -INF , !P4 ;  /* 0xff80000019407808 */ /* 0x000fe40006000000 */
[----:B------:R-:W-:-:S02]  /*d5b0*/  FSEL R167, R24, -INF , !P5 ;  /* 0xff80000018a77808 */ /* 0x000fc40006800000 */
[C---:B------:R-:W-:Y:S02]  /*d5c0*/  ISETP.LT.OR P6, PT, R2.reuse, R191, P3 ;  /* 0x000000bf0200720c */ /* 0x040fe40001fc1670 */
[----:B------:R-:W-:Y:S01]  /*d5d0*/  ISETP.LT.OR P4, PT, R2, R190, P2 ;  /* 0x000000be0200720c */ /* 0x000fe20001781670 */
[----:B--2---:R-:W-:Y:S01]  /*d5e0*/  IMAD.IADD R3, R184, 0x1, -R2 ;  /* 0x00000001b8037824 */ /* 0x004fe200078e0a02 */
[C---:B------:R-:W-:Y:S02]  /*d5f0*/  ISETP.LT.OR P1, PT, R2.reuse, R189, P1 ;  /* 0x000000bd0200720c */ /* 0x040fe40000f21670 */
[----:B------:R-:W-:Y:S02]  /*d600*/  ISETP.LT.OR P5, PT, R2, R188, P0 ;  /* 0x000000bc0200720c */ /* 0x000fe400007a1670 */
[----:B------:R-:W-:Y:S02]  /*d610*/  IABS R3, R3 ;  /* 0x0000000300037213 */ /* 0x000fe40000000000 */
[----:B------:R-:W-:-:S02]  /*d620*/  ISETP.NE.AND P2, PT, R12, RZ, PT ;  /* 0x000000ff0c00720c */ /* 0x000fc40003f45270 */
[----:B------:R-:W-:Y:S01]  /*d630*/  ISETP.NE.AND P3, PT, R13, RZ, PT ;  /* 0x000000ff0d00720c */ /* 0x000fe20003f65270 */
[----:B------:R-:W-:Y:S01]  /*d640*/  IMAD.MOV.U32 R4, RZ, RZ, R3 ;  /* 0x000000ffff047224 */ /* 0x000fe200078e0003 */
[----:B------:R-:W-:Y:S01]  /*d650*/  IABS R3, R5 ;  /* 0x0000000500037213 */ /* 0x000fe20000000000 */
[----:B-1----:R-:W-:Y:S01]  /*d660*/  FFMA.FTZ R13, R28, -UR20, R59 ;  /* 0x800000141c0d7c23 */ /* 0x002fe2000801003b */
[----:B------:R-:W-:Y:S01]  /*d670*/  P2R R25, PR, RZ, 0x2 ;  /* 0x00000002ff197803 */ /* 0x000fe20000000000 */
[----:B------:R1:W-:Y:S03]  /*d680*/  I2F R6, R4 ;  /* 0x0000000400067306 */ /* 0x0003e60000201400 */
[----:B------:R-:W-:-:S05]  /*d690*/  FSEL R234, R13, -INF , !P2 ;  /* 0xff8000000dea7808 */ /* 0x000fca0005000000 */
[----:B------:R2:W3:Y:S01]  /*d6a0*/  I2F R5, R3 ;  /* 0x0000000300057306 */ /* 0x0004e20000201400 */
[----:B-1----:R-:W-:-:S05]  /*d6b0*/  IMAD.IADD R4, R185, 0x1, -R2 ;  /* 0x00000001b9047824 */ /* 0x002fca00078e0a02 */
[----:B--2---:R-:W-:Y:S01]  /*d6c0*/  IABS R3, R4 ;  /* 0x0000000400037213 */ /* 0x004fe20000000000 */
[----:B------:R-:W-:Y:S01]  /*d6d0*/  IMAD.IADD R4, R187, 0x1, -R2 ;  /* 0x00000001bb047824 */ /* 0x000fe200078e0a02 */
[----:B------:R-:W-:Y:S01]  /*d6e0*/  IADD3 R2, R0, 0x9, RZ ;  /* 0x0000000900027810 */ /* 0x000fe20007ffe0ff */
[----:B---3--:R-:W-:Y:S01]  /*d6f0*/  FFMA.FTZ R14, R5, -UR20, R34 ;  /* 0x80000014050e7c23 */ /* 0x008fe20008010022 */
[----:B------:R1:W-:Y:S02]  /*d700*/  I2F R27, R3 ;  /* 0x00000003001b7306 */ /* 0x0003e40000201400 */
[----:B------:R-:W-:Y:S01]  /*d710*/  IABS R7, R4 ;  /* 0x0000000400077213 */ /* 0x000fe20000000000 */
[----:B------:R-:W-:Y:S01]  /*d720*/  IMAD.IADD R4, R184, 0x1, -R2 ;  /* 0x00000001b8047824 */ /* 0x000fe200078e0a02 */
[C---:B------:R-:W-:Y:S02]  /*d730*/  ISETP.GE.AND P2, PT, R2.reuse, R194, PT ;  /* 0x000000c20200720c */ /* 0x040fe40003f46270 */
[----:B------:R-:W-:-:S02]  /*d740*/  ISETP.GE.AND P1, PT, R2, R193, PT ;  /* 0x000000c10200720c */ /* 0x000fc40003f26270 */
[----:B------:R-:W-:Y:S01]  /*d750*/  IABS R12, R4 ;  /* 0x00000004000c7213 */ /* 0x000fe20000000000 */
[----:B------:R2:W3:Y:S01]  /*d760*/  I2F R29, R7 ;  /* 0x00000007001d7306 */ /* 0x0004e20000201400 */
[----:B------:R-:W-:Y:S02]  /*d770*/  ISETP.GE.AND P0, PT, R2, R192, PT ;  /* 0x000000c00200720c */ /* 0x000fe40003f06270 */
[----:B------:R-:W-:Y:S02]  /*d780*/  FSEL R159, R14, -INF , !P4 ;  /* 0xff8000000e9f7808 */ /* 0x000fe40006000000 */
[----:B------:R-:W-:Y:S01]  /*d790*/  ISETP.LT.OR P4, PT, R2, R190, P2 ;  /* 0x000000be0200720c */ /* 0x000fe20001781670 */
[----:B-1----:R-:W-:Y:S02]  /*d7a0*/  FFMA.FTZ R3, R15, -UR20, R57 ;  /* 0x800000140f037c23 */ /* 0x002fe40008010039 */
[----:B------:R1:W4:Y:S01]  /*d7b0*/  I2F R24, R12 ;  /* 0x0000000c00187306 */ /* 0x0003220000201400 */
[----:B------:R-:W-:Y:S01]  /*d7c0*/  FFMA.FTZ R15, R6, -UR20, R32 ;  /* 0x80000014060f7c23 */ /* 0x000fe20008010020 */
[----:B------:R-:W-:-:S02]  /*d7d0*/  ISETP.LT.OR P1, PT, R2, R189, P1 ;  /* 0x000000bd0200720c */ /* 0x000fc40000f21670 */
[----:B------:R-:W-:Y:S01]  /*d7e0*/  FSEL R216, R3, -INF , !P3 ;  /* 0xff80000003d87808 */ /* 0x000fe20005800000 */
[----:B------:R-:W-:Y:S01]  /*d7f0*/  IMAD.IADD R3, R186, 0x1, -R2 ;  /* 0x00000001ba037824 */ /* 0x000fe200078e0a02 */
[C---:B------:R-:W-:Y:S01]  /*d800*/  ISETP.GE.AND P3, PT, R2.reuse, R196, PT ;  /* 0x000000c40200720c */ /* 0x040fe20003f66270 */
[----:B--2---:R-:W2:Y:S01]  /*d810*/  LDSM.16.M88.4 R4, [R173+0x800] ;  /* 0x00080000ad04783b */ /* 0x004ea20000000200 */
[----:B------:R-:W-:Y:S01]  /*d820*/  FSEL R157, R15, -INF , !P6 ;  /* 0xff8000000f9d7808 */ /* 0x000fe20007000000 */
[----:B---3--:R-:W-:Y:S01]  /*d830*/  FFMA.FTZ R14, R29, -UR20, R42 ;  /* 0x800000141d0e7c23 */ /* 0x008fe2000801002a */
[----:B------:R-:W-:Y:S02]  /*d840*/  IABS R3, R3 ;  /* 0x0000000300037213 */ /* 0x000fe40000000000 */
[C---:B------:R-:W-:Y:S02]  /*d850*/  ISETP.LT.OR P6, PT, R2.reuse, R191, P3 ;  /* 0x000000bf0200720c */ /* 0x040fe40001fc1670 */
[----:B------:R3:W5:Y:S01]  /*d860*/  I2F R13, R3 ;  /* 0x00000003000d7306 */ /* 0x0007620000201400 */
[----:B-1----:R-:W-:Y:S01]  /*d870*/  IMAD.IADD R12, R185, 0x1, -R2 ;  /* 0x00000001b90c7824 */ /* 0x002fe200078e0a02 */
[----:B------:R-:W-:-:S02]  /*d880*/  ISETP.LT.OR P0, PT, R2, R188, P0 ;  /* 0x000000bc0200720c */ /* 0x000fc40000701670 */
[----:B------:R-:W-:Y:S02]  /*d890*/  ISETP.NE.AND P3, PT, R25, RZ, PT ;  /* 0x000000ff1900720c */ /* 0x000fe40003f65270 */
[----:B------:R-:W-:Y:S02]  /*d8a0*/  P2R R26, PR, RZ, 0x2 ;  /* 0x00000002ff1a7803 */ /* 0x000fe40000000000 */
[----:B------:R-:W-:Y:S02]  /*d8b0*/  P2R R25, PR, RZ, 0x1 ;  /* 0x00000001ff197803 */ /* 0x000fe40000000000 */
[----:B------:R-:W-:Y:S02]  /*d8c0*/  FSEL R215, R14, -INF , !P5 ;  /* 0xff8000000ed77808 */ /* 0x000fe40006800000 */
[----:B---3--:R-:W-:Y:S01]  /*d8d0*/  IABS R3, R12 ;  /* 0x0000000c00037213 */ /* 0x008fe20000000000 */
[----:B------:R-:W-:Y:S01]  /*d8e0*/  IMAD.IADD R12, R187, 0x1, -R2 ;  /* 0x00000001bb0c7824 */ /* 0x000fe200078e0a02 */
[----:B------:R-:W-:-:S02]  /*d8f0*/  IADD3 R2, R0, 0x10, RZ ;  /* 0x0000001000027810 */ /* 0x000fc40007ffe0ff */
[----:B------:R1:W3:Y:S02]  /*d900*/  I2F R28, R3 ;  /* 0x00000003001c7306 */ /* 0x0002e40000201400 */
[----:B------:R-:W-:Y:S01]  /*d910*/  IABS R15, R12 ;  /* 0x0000000c000f7213 */ /* 0x000fe20000000000 */
[----:B------:R-:W-:Y:S01]  /*d920*/  FFMA.FTZ R12, R27, -UR20, R40 ;  /* 0x800000141b0c7c23 */ /* 0x000fe20008010028 */
[C---:B------:R-:W-:Y:S02]  /*d930*/  ISETP.GE.AND P2, PT, R2.reuse, R194, PT ;  /* 0x000000c20200720c */ /* 0x040fe40003f46270 */
[----:B------:R-:W-:Y:S01]  /*d940*/  ISETP.GE.AND P1, PT, R2, R193, PT ;  /* 0x000000c10200720c */ /* 0x000fe20003f26270 */
[----:B------:R-:W-:Y:S01]  /*d950*/  IMAD.MOV.U32 R27, RZ, RZ, R15 ;  /* 0x000000ffff1b7224 */ /* 0x000fe200078e000f */
[----:B------:R-:W-:Y:S01]  /*d960*/  FSEL R214, R12, -INF , !P3 ;  /* 0xff8000000cd67808 */ /* 0x000fe20005800000 */
[----:B----4-:R-:W-:Y:S01]  /*d970*/  FFMA.FTZ R15, R24, -UR20, R33 ;  /* 0x80000014180f7c23 */ /* 0x010fe20008010021 */
[C---:B------:R-:W-:Y:S01]  /*d980*/  ISETP.GE.AND P3, PT, R2.reuse, R196, PT ;  /* 0x000000c40200720c */ /* 0x040fe20003f66270 */
[----:B-----5:R-:W-:Y:S01]  /*d990*/  FFMA.FTZ R24, R13, -UR20, R35 ;  /* 0x800000140d187c23 */ /* 0x020fe20008010023 */
[----:B------:R-:W-:Y:S01]  /*d9a0*/  ISETP.GE.AND P0, PT, R2, R192, PT ;  /* 0x000000c00200720c */ /* 0x000fe20003f06270 */
[--C-:B------:R-:W-:Y:S01]  /*d9b0*/  IMAD.IADD R13, R186, 0x1, -R2.reuse ;  /* 0x00000001ba0d7824 */ /* 0x100fe200078e0a02 */
[----:B--2---:R-:W-:Y:S01]  /*d9c0*/  HMMA.16816.F32 R32, R8, R4, R36 ;  /* 0x000000040820723c */ /* 0x004fe20000001824 */
[----:B------:R-:W-:Y:S01]  /*d9d0*/  FSEL R149, R15, -INF , !P6 ;  /* 0xff8000000f957808 */ /* 0x000fe20007000000 */
[----:B-1----:R-:W-:Y:S01]  /*d9e0*/  IMAD.IADD R3, R184, 0x1, -R2 ;  /* 0x00000001b8037824 */ /* 0x002fe200078e0a02 */
[----:B------:R-:W-:Y:S01]  /*d9f0*/  FSEL R156, R24, -INF , !P4 ;  /* 0xff800000189c7808 */ /* 0x000fe20006000000 */
[----:B------:R-:W-:Y:S01]  /*da00*/  I2F R29, R27 ;  /* 0x0000001b001d7306 */ /* 0x000fe20000201400 */
[----:B------:R-:W-:-:S02]  /*da10*/  ISETP.LT.OR P6, PT, R2, R191, P3 ;  /* 0x000000bf0200720c */ /* 0x000fc40001fc1670 */
        /* <DEDUP_REMOVED lines=24> */
[----:B------:R-:W-:Y:S01]  /*dba0*/  FFMA.FTZ R12, R29, -UR20, R43 ;  /* 0x800000141d0c7c23 */ /* 0x000fe2000801002b */
[C---:B------:R-:W-:Y:S01]  /*dbb0*/  ISETP.GE.AND P3, PT, R2.reuse, R196, PT ;  /* 0x000000c40200720c */ /* 0x040fe20003f66270 */
[----:B------:R-:W-:Y:S01]  /*dbc0*/  HMMA.16816.F32 R40, R16, R6, R204 ;  /* 0x000000061028723c */ /* 0x000fe200000018cc */
[----:B------:R-:W-:Y:S01]  /*dbd0*/  ISETP.GE.AND P1, PT, R2, R193, PT ;  /* 0x000000c10200720c */ /* 0x000fe20003f26270 */
[----:B------:R2:W3:Y:S01]  /*dbe0*/  I2F R28, R5 ;  /* 0x00000005001c7306 */ /* 0x0004e20000201400 */
[----:B------:R-:W-:-:S02]  /*dbf0*/  FSEL R213, R12, -INF , !P2 ;  /* 0xff8000000cd57808 */ /* 0x000fc40005000000 */
[C---:B------:R-:W-:Y:S02]  /*dc00*/  ISETP.GE.AND P2, PT, R2.reuse, R194, PT ;  /* 0x000000c20200720c */ /* 0x040fe40003f46270 */
[C---:B------:R-:W-:Y:S02]  /*dc10*/  ISETP.GE.AND P0, PT, R2.reuse, R192, PT ;  /* 0x000000c00200720c */ /* 0x040fe40003f06270 */
[----:B------:R-:W-:Y:S01]  /*dc20*/  ISETP.LT.OR P6, PT, R2, R191, P3 ;  /* 0x000000bf0200720c */ /* 0x000fe20001fc1670 */
[----:B-1----:R-:W-:Y:S01]  /*dc30*/  IMAD.IADD R3, R184, 0x1, -R2 ;  /* 0x00000001b8037824 */ /* 0x002fe200078e0a02 */
[C---:B------:R-:W-:Y:S02]  /*dc40*/  ISETP.LT.OR P4, PT, R2.reuse, R190, P2 ;  /* 0x000000be0200720c */ /* 0x040fe40001781670 */
[----:B------:R-:W-:Y:S02]  /*dc50*/  ISETP.LT.OR P1, PT, R2, R189, P1 ;  /* 0x000000bd0200720c */ /* 0x000fe40000f21670 */
[----:B------:R-:W-:-:S02]  /*dc60*/  IABS R3, R3 ;  /* 0x0000000300037213 */ /* 0x000fc40000000000 */
[----:B------:R-:W-:Y:S01]  /*dc70*/  ISETP.LT.OR P0, PT, R2, R188, P0 ;  /* 0x000000bc0200720c */ /* 0x000fe20000701670 */
[----:B--2---:R-:W-:Y:S01]  /*dc80*/  IMAD.IADD R5, R186, 0x1, -R2 ;  /* 0x00000001ba057824 */ /* 0x004fe200078e0a02 */
[----:B------:R-:W-:Y:S01]  /*dc90*/  ISETP.NE.AND P3, PT, R24, RZ, PT ;  /* 0x000000ff1800720c */ /* 0x000fe20003f65270 */
[----:B------:R-:W-:Y:S01]  /*dca0*/  IMAD.MOV.U32 R4, RZ, RZ, R3 ;  /* 0x000000ffff047224 */ /* 0x000fe200078e0003 */
[----:B------:R-:W-:Y:S01]  /*dcb0*/  P2R R25, PR, RZ, 0x2 ;  /* 0x00000002ff197803 */ /* 0x000fe20000000000 */
[----:B---3--:R-:W-:Y:S01]  /*dcc0*/  FFMA.FTZ R12, R28, -UR20, R38 ;  /* 0x800000141c0c7c23 */ /* 0x008fe20008010026 */
[----:B------:R-:W-:Y:S01]  /*dcd0*/  IABS R3, R5 ;  /* 0x0000000500037213 */ /* 0x000fe20000000000 */
[----:B------:R1:W2:Y:S01]  /*dce0*/  I2F R15, R4 ;  /* 0x00000004000f7306 */ /* 0x0002a20000201400 */
[----:B------:R-:W-:Y:S01]  /*dcf0*/  HMMA.16816.F32 R28, R8, R6, R44 ;  /* 0x00000006081c723c */ /* 0x000fe2000000182c */
[----:B------:R-:W-:Y:S02]  /*dd00*/  P2R R24, PR, RZ, 0x1 ;  /* 0x00000001ff187803 */ /* 0x000fe40000000000 */
[----:B------:R-:W-:-:S04]  /*dd10*/  FSEL R199, R12, -INF , !P5 ;  /* 0xff8000000cc77808 */ /* 0x000fc80006800000 */
[----:B------:R3:W4:Y:S01]  /*dd20*/  I2F R5, R3 ;  /* 0x0000000300057306 */ /* 0x0007220000201400 */
[----:B------:R-:W-:Y:S01]  /*dd30*/  HMMA.16816.F32 R44, R20, R62, R208 ;  /* 0x0000003e142c723c */ /* 0x000fe200000018d0 */
[----:B-1----:R-:W-:Y:S02]  /*dd40*/  IMAD.IADD R4, R185, 0x1, -R2 ;  /* 0x00000001b9047824 */ /* 0x002fe400078e0a02 */
[----:B--2---:R-:W-:-:S05]  /*dd50*/  FFMA.FTZ R14, R15, -UR20, R33 ;  /* 0x800000140f0e7c23 */ /* 0x004fca0008010021 */
[----:B------:R-:W-:Y:S02]  /*dd60*/  FSEL R143, R14, -INF , !P6 ;  /* 0xff8000000e8f7808 */ /* 0x000fe40007000000 */
[----:B---3--:R-:W-:Y:S01]  /*dd70*/  IABS R3, R4 ;  /* 0x0000000400037213 */ /* 0x008fe20000000000 */
[----:B------:R-:W-:Y:S01]  /*dd80*/  IMAD.IADD R4, R187, 0x1, -R2 ;  /* 0x00000001bb047824 */ /* 0x000fe200078e0a02 */
[----:B------:R-:W-:Y:S02]  /*dd90*/  IADD3 R2, R0, 0x18, RZ ;  /* 0x0000001800027810 */ /* 0x000fe40007ffe0ff */
[----:B------:R1:W-:Y:S02]  /*dda0*/  I2F R26, R3 ;  /* 0x00000003001a7306 */ /* 0x0003e40000201400 */
[----:B------:R-:W-:Y:S01]  /*ddb0*/  IABS R13, R4 ;  /* 0x00000004000d7213 */ /* 0x000fe20000000000 */
[----:B------:R-:W-:Y:S01]  /*ddc0*/  FFMA.FTZ R4, R27, -UR20, R36 ;  /* 0x800000141b047c23 */ /* 0x000fe20008010024 */
[----:B------:R-:W-:-:S02]  /*ddd0*/  ISETP.GE.AND P2, PT, R2, R194, PT ;  /* 0x000000c20200720c */ /* 0x000fc40003f46270 */
[----:B------:R-:W-:Y:S01]  /*dde0*/  ISETP.GE.AND P1, PT, R2, R193, PT ;  /* 0x000000c10200720c */ /* 0x000fe20003f26270 */
[----:B------:R-:W-:Y:S01]  /*ddf0*/  IMAD.MOV.U32 R27, RZ, RZ, R13 ;  /* 0x000000ffff1b7224 */ /* 0x000fe200078e000d */
[----:B------:R-:W-:Y:S01]  /*de00*/  FSEL R198, R4, -INF , !P3 ;  /* 0xff80000004c67808 */ /* 0x000fe20005800000 */
[----:B----4-:R-:W-:Y:S01]  /*de10*/  FFMA.FTZ R13, R5, -UR20, R35 ;  /* 0x80000014050d7c23 */ /* 0x010fe20008010023 */
[----:B------:R-:W-:Y:S01]  /*de20*/  ISETP.GE.AND P3, PT, R2, R196, PT ;  /* 0x000000c40200720c */ /* 0x000fe20003f66270 */
[--C-:B------:R-:W-:Y:S01]  /*de30*/  IMAD.IADD R5, R186, 0x1, -R2.reuse ;  /* 0x00000001ba057824 */ /* 0x100fe200078e0a02 */
[----:B------:R-:W-:Y:S01]  /*de40*/  ISETP.GE.AND P0, PT, R2, R192, PT ;  /* 0x000000c00200720c */ /* 0x000fe20003f06270 */
[----:B------:R-:W2:Y:S01]  /*de50*/  I2F R32, R27 ;  /* 0x0000001b00207306 */ /* 0x000ea20000201400 */
[----:B------:R-:W-:Y:S01]  /*de60*/  FSEL R151, R13, -INF , !P4 ;  /* 0xff8000000d977808 */ /* 0x000fe20006000000 */
[----:B-1----:R-:W-:Y:S01]  /*de70*/  IMAD.IADD R3, R184, 0x1, -R2 ;  /* 0x00000001b8037824 */ /* 0x002fe200078e0a02 */
[----:B------:R-:W-:-:S02]  /*de80*/  ISETP.LT.OR P6, PT, R2, R191, P3 ;  /* 0x000000bf0200720c */ /* 0x000fc40001fc1670 */
[C---:B------:R-:W-:Y:S02]  /*de90*/  ISETP.LT.OR P4, PT, R2.reuse, R190, P2 ;  /* 0x000000be0200720c */ /* 0x040fe40001781670 */
[----:B------:R-:W-:Y:S02]  /*dea0*/  IABS R3, R3 ;  /* 0x0000000300037213 */ /* 0x000fe40000000000 */
[C---:B------:R-:W-:Y:S02]  /*deb0*/  ISETP.LT.OR P1, PT, R2.reuse, R189, P1 ;  /* 0x000000bd0200720c */ /* 0x040fe40000f21670 */
[----:B------:R-:W-:Y:S01]  /*dec0*/  ISETP.LT.OR P5, PT, R2, R188, P0 ;  /* 0x000000bc0200720c */ /* 0x000fe200007a1670 */
[----:B------:R-:W-:Y:S01]  /*ded0*/  IMAD.MOV.U32 R4, RZ, RZ, R3 ;  /* 0x000000ffff047224 */ /* 0x000fe200078e0003 */
[----:B------:R-:W-:Y:S02]  /*dee0*/  IABS R3, R5 ;  /* 0x0000000500037213 */ /* 0x000fe40000000000 */
[----:B------:R-:W-:Y:S01]  /*def0*/  ISETP.NE.AND P3, PT, R25, RZ, PT ;  /* 0x000000ff1900720c */ /* 0x000fe20003f65270 */
[----:B------:R1:W3:Y:S01]  /*df00*/  I2F R15, R4 ;  /* 0x00000004000f7306 */ /* 0x0002e20000201400 */
[----:B--2---:R-:W-:Y:S01]  /*df10*/  FFMA.FTZ R13, R32, -UR20, R39 ;  /* 0x80000014200d7c23 */ /* 0x004fe20008010027 */
[----:B------:R-:W-:-:S02]  /*df20*/  ISETP.NE.AND P2, PT, R24, RZ, PT ;  /* 0x000000ff1800720c */ /* 0x000fc40003f45270 */
[----:B------:R-:W-:Y:S02]  /*df30*/  P2R R24, PR, RZ, 0x2 ;  /* 0x00000002ff187803 */ /* 0x000fe40000000000 */
[----:B------:R-:W-:Y:S02]  /*df40*/  FSEL R197, R13, -INF , !P2 ;  /* 0xff8000000dc57808 */ /* 0x000fe40005000000 */
[----:B------:R-:W2:Y:S01]  /*df50*/  I2F R5, R3 ;  /* 0x0000000300057306 */ /* 0x000ea20000201400 */
[----:B-1----:R-:W-:Y:S02]  /*df60*/  IMAD.IADD R4, R185, 0x1, -R2 ;  /* 0x00000001b9047824 */ /* 0x002fe400078e0a02 */
[----:B---3--:R-:W-:-:S05]  /*df70*/  FFMA.FTZ R15, R15, -UR20, R28 ;  /* 0x800000140f0f7c23 */ /* 0x008fca000801001c */
[----:B------:R-:W-:Y:S01]  /*df80*/  FSEL R142, R15, -INF , !P6 ;  /* 0xff8000000f8e7808 */ /* 0x000fe20007000000 */
[----:B--2---:R-:W-:Y:S01]  /*df90*/  FFMA.FTZ R14, R5, -UR20, R30 ;  /* 0x80000014050e7c23 */ /* 0x004fe2000801001e */
        /* <DEDUP_REMOVED lines=9> */
[----:B------:R2:W3:Y:S01]  /*e030*/  I2F R30, R6 ;  /* 0x00000006001e7306 */ /* 0x0004e20000201400 */
[----:B------:R-:W-:Y:S02]  /*e040*/  IABS R12, R4 ;  /* 0x00000004000c7213 */ /* 0x000fe40000000000 */
[C---:B------:R-:W-:Y:S02]  /*e050*/  ISETP.GE.AND P0, PT, R2.reuse, R192, PT ;  /* 0x000000c00200720c */ /* 0x040fe40003f06270 */
[C---:B------:R-:W-:Y:S02]  /*e060*/  ISETP.LT.OR P4, PT, R2.reuse, R190, P2 ;  /* 0x000000be0200720c */ /* 0x040fe40001781670 */
[----:B------:R-:W-:Y:S01]  /*e070*/  ISETP.LT.OR P1, PT, R2, R189, P1 ;  /* 0x000000bd0200720c */ /* 0x000fe20000f21670 */
[----:B-1----:R-:W-:Y:S01]  /*e080*/  FFMA.FTZ R3, R26, -UR20, R37 ;  /* 0x800000141a037c23 */ /* 0x002fe20008010025 */
[----:B------:R1:W-:Y:S01]  /*e090*/  I2F R13, R12 ;  /* 0x0000000c000d7306 */ /* 0x0003e20000201400 */
[----:B------:R-:W-:-:S02]  /*e0a0*/  ISETP.LT.OR P0, PT, R2, R188, P0 ;  /* 0x000000bc0200720c */ /* 0x000fc40000701670 */
[----:B------:R-:W-:Y:S02]  /*e0b0*/  P2R R26, PR, RZ, 0x2 ;  /* 0x00000002ff1a7803 */ /* 0x000fe40000000000 */
[----:B------:R-:W-:Y:S01]  /*e0c0*/  FSEL R155, R3, -INF , !P3 ;  /* 0xff800000039b7808 */ /* 0x000fe20005800000 */
[----:B------:R-:W-:Y:S01]  /*e0d0*/  IMAD.IADD R3, R186, 0x1, -R2 ;  /* 0x00000001ba037824 */ /* 0x000fe200078e0a02 */
[----:B--2---:R-:W2:Y:S01]  /*e0e0*/  LDSM.16.M88.4 R4, [R173+0x1000] ;  /* 0x00100000ad04783b */ /* 0x004ea20000000200 */
[----:B------:R-:W-:Y:S01]  /*e0f0*/  ISETP.GE.AND P3, PT, R2, R196, PT ;  /* 0x000000c40200720c */ /* 0x000fe20003f66270 */
[----:B---3--:R-:W-:Y:S01]  /*e100*/  FFMA.FTZ R14, R30, -UR20, R42 ;  /* 0x800000141e0e7c23 */ /* 0x008fe2000801002a */
[----:B------:R-:W-:Y:S02]  /*e110*/  P2R R25, PR, RZ, 0x1 ;  /* 0x00000001ff197803 */ /* 0x000fe40000000000 */
[----:B------:R-:W-:Y:S02]  /*e120*/  IABS R3, R3 ;  /* 0x0000000300037213 */ /* 0x000fe40000000000 */
[----:B------:R-:W-:Y:S01]  /*e130*/  ISETP.LT.OR P6, PT, R2, R191, P3 ;  /* 0x000000bf0200720c */ /* 0x000fe20001fc1670 */
[----:B-1----:R-:W-:Y:S01]  /*e140*/  IMAD.IADD R12, R185, 0x1, -R2 ;  /* 0x00000001b90c7824 */ /* 0x002fe200078e0a02 */
[----:B------:R1:W3:Y:S01]  /*e150*/  I2F R15, R3 ;  /* 0x00000003000f7306 */ /* 0x0002e20000201400 */
[----:B------:R-:W-:-:S02]  /*e160*/  ISETP.NE.AND P3, PT, R24, RZ, PT ;  /* 0x000000ff1800720c */ /* 0x000fc40003f65270 */
[----:B------:R-:W-:Y:S02]  /*e170*/  FSEL R153, R14, -INF , !P5 ;  /* 0xff8000000e997808 */ /* 0x000fe40006800000 */
[----:B-1----:R-:W-:Y:S01]  /*e180*/  IABS R3, R12 ;  /* 0x0000000c00037213 */ /* 0x002fe20000000000 */
[----:B------:R-:W-:Y:S01]  /*e190*/  IMAD.IADD R12, R187, 0x1, -R2 ;  /* 0x00000001bb0c7824 */ /* 0x000fe200078e0a02 */
[----:B------:R-:W-:Y:S01]  /*e1a0*/  IADD3 R2, R0, 0x20, RZ ;  /* 0x0000002000027810 */ /* 0x000fe20007ffe0ff */
[----:B---3--:R-:W-:Y:S01]  /*e1b0*/  FFMA.FTZ R15, R15, -UR20, R31 ;  /* 0x800000140f0f7c23 */ /* 0x008fe2000801001f */
        /* <DEDUP_REMOVED lines=10> */
[----:B------:R-:W-:Y:S01]  /*e260*/  ISETP.GE.AND P0, PT, R2, R192, PT ;  /* 0x000000c00200720c */ /* 0x000fe20003f06270 */
[----:B--2---:R-:W-:Y:S01]  /*e270*/  HMMA.16816.F32 R32, R8, R4, R48 ;  /* 0x000000040820723c */ /* 0x004fe20000001830 */
[----:B------:R-:W-:Y:S01]  /*e280*/  FSEL R63, R24, -INF , !P6 ;  /* 0xff800000183f7808 */ /* 0x000fe20007000000 */
[----:B------:R-:W-:Y:S01]  /*e290*/  I2F R29, R27 ;  /* 0x0000001b001d7306 */ /* 0x000fe20000201400 */
[----:B-1----:R-:W-:Y:S01]  /*e2a0*/  IMAD.IADD R3, R184, 0x1, -R2 ;  /* 0x00000001b8037824 */ /* 0x002fe200078e0a02 */
[----:B------:R-:W-:-:S02]  /*e2b0*/  FSEL R141, R15, -INF , !P4 ;  /* 0xff8000000f8d7808 */ /* 0x000fc40006000000 */
[C---:B------:R-:W-:Y:S02]  /*e2c0*/  ISETP.LT.OR P6, PT, R2.reuse, R191, P3 ;  /* 0x000000bf0200720c */ /* 0x040fe40001fc1670 */
        /* <DEDUP_REMOVED lines=9> */
[----:B------:R-:W-:Y:S01]  /*e360*/  ISETP.NE.AND P3, PT, R26, RZ, PT ;  /* 0x000000ff1a00720c */ /* 0x000fe20003f65270 */
[----:B------:R-:W-:Y:S01]  /*e370*/  HMMA.16816.F32 R48, R20, R160, R224 ;  /* 0x000000a01430723c */ /* 0x000fe200000018e0 */
[----:B------:R-:W-:-:S02]  /*e380*/  ISETP.NE.AND P2, PT, R25, RZ, PT ;  /* 0x000000ff1900720c */ /* 0x000fc40003f45270 */
        /* <DEDUP_REMOVED lines=34> */
[----:B------:R-:W-:Y:S02]  /*e5b0*/  P2R R24, PR, RZ, 0x1 ;  /* 0x00000001ff187803 */ /* 0x000fe40000000000 */
[----:B------:R-:W-:-:S05]  /*e5c0*/  FSEL R146, R12, -INF , !P5 ;  /* 0xff8000000c927808 */ /* 0x000fca0006800000 */
        /* <DEDUP_REMOVED lines=149> */
[C---:B------:R-:W-:Y:S01]  /*ef20*/  ISETP.GE.AND P2, PT, R2.reuse, R194, PT ;  /* 0x000000c20200720c */ /* 0x040fe20003f46270 */
        /* <DEDUP_REMOVED lines=27> */
[----:B------:R-:W-:Y:S01]  /*f0e0*/  P2R R10, PR, RZ, 0x2 ;  /* 0x00000002ff0a7803 */ /* 0x000fe20000000000 */
[----:B-1----:R-:W-:Y:S01]  /*f0f0*/  IMAD.IADD R5, R184, 0x1, -R3 ;  /* 0x00000001b8057824 */ /* 0x002fe200078e0a03 */
[C---:B------:R-:W-:Y:S01]  /*f100*/  ISETP.GE.AND P1, PT, R0.reuse, R194, PT ;  /* 0x000000c20000720c */ /* 0x040fe20003f26270 */
        /* <DEDUP_REMOVED lines=30> */
[----:B------:R-:W-:Y:S01]  /*f2f0*/  ISETP.LT.OR P1, PT, R0, R188, P3 ;  /* 0x000000bc0000720c */ /* 0x000fe20001f21670 */
[----:B------:R2:W4:Y:S01]  /*f300*/  I2F R11, R2 ;  /* 0x00000002000b7306 */ /* 0x0005220000201400 */
        /* <DEDUP_REMOVED lines=9> */
[----:B------:R-:W-:Y:S01]  /*f3a0*/  PLOP3.LUT P0, PT, PT, PT, UP0, 0x80, 0x0 ;  /* 0x000000000000781c */ /* 0x000fe20003f0f008 */
[----:B-1----:R-:W-:Y:S01]  /*f3b0*/  IMAD.MOV.U32 R3, RZ, RZ, R2 ;  /* 0x000000ffff037224 */ /* 0x002fe200078e0002 */
[----:B------:R-:W-:Y:S01]  /*f3c0*/  IABS R2, R4 ;  /* 0x0000000400027213 */ /* 0x000fe20000000000 */
[----:B--2---:R-:W-:Y:S02]  /*f3d0*/  FFMA.FTZ R5, R9, -UR20, R31 ;  /* 0x8000001409057c23 */ /* 0x004fe4000801001f */
[----:B------:R1:W2:Y:S08]  /*f3e0*/  I2F R4, R3 ;  /* 0x0000000300047306 */ /* 0x0002b00000201400 */
[----:B------:R-:W3:Y:S01]  /*f3f0*/  I2F R2, R2 ;  /* 0x0000000200027306 */ /* 0x000ee20000201400 */
[----:B-1----:R-:W-:Y:S01]  /*f400*/  FFMA.FTZ R3, R12, -UR20, R18 ;  /* 0x800000140c037c23 */ /* 0x002fe20008010012 */
[----:B------:R-:W-:Y:S01]  /*f410*/  FSEL R18, R5, -INF , !P4 ;  /* 0xff80000005127808 */ /* 0x000fe20006000000 */
[----:B--2---:R-:W-:Y:S01]  /*f420*/  FFMA.FTZ R4, R4, -UR20, R17 ;  /* 0x8000001404047c23 */ /* 0x004fe20008010011 */
[----:B------:R-:W-:-:S02]  /*f430*/  FSEL R17, R6, -INF , !P6 ;  /* 0xff80000006117808 */ /* 0x000fc40007000000 */
        /* <DEDUP_REMOVED lines=8> */
[----:B------:R-:W-:Y:S01]  /*f4c0*/  IMAD.MOV.U32 R13, RZ, RZ, c[0x0][0x198] ;  /* 0x00006600ff0d7624 */ /* 0x000fe200078e00ff */
[----:B------:R-:W-:Y:S01]  /*f4d0*/  UIADD3 UR5, UR10, -0x3, URZ ;  /* 0xfffffffd0a057890 */ /* 0x000fe2000fffe03f */
[----:B------:R-:W-:Y:S01]  /*f4e0*/  IMAD.MOV.U32 R14, RZ, RZ, c[0x0][0x19c] ;  /* 0x00006700ff0e7624 */ /* 0x000fe200078e00ff */
[----:B------:R1:W-:Y:S01]  /*f4f0*/  @P5 STS.128 [R195+0x4000], RZ ;  /* 0x004000ffc3005388 */ /* 0x0003e20000000c00 */
[C---:B------:R-:W-:Y:S01]  /*f500*/  IMAD.SHL.U32 R0, R13.reuse, 0x40, RZ ;  /* 0x000000400d007824 */ /* 0x040fe200078e00ff */
[----:B------:R-:W-:Y:S01]  /*f510*/  USHF.R.S32.HI UR4, URZ, 0x1f, UR5 ;  /* 0x0000001f3f047899 */ /* 0x000fe20008011405 */
[----:B------:R-:W-:Y:S01]  /*f520*/  BSSY B0, `(.L_x_2002) ;  /* 0x000002c000007945 */ /* 0x000fe20003800000 */
[----:B------:R-:W-:-:S05]  /*f530*/  SHF.L.U64.HI R5, R13, 0x6, R14 ;  /* 0x000000060d057819 */ /* 0x000fca000001020e */
[----:B------:R-:W-:-:S04]  /*f540*/  IMAD R5, R5, UR5, RZ ;  /* 0x0000000505057c24 */ /* 0x000fc8000f8e02ff */
[----:B------:R-:W-:Y:S02]  /*f550*/  IMAD R5, R0, UR4, R5 ;  /* 0x0000000400057c24 */ /* 0x000fe4000f8e0205 */
[----:B--2---:R-:W-:Y:S02]  /*f560*/  IMAD.MOV.U32 R3, RZ, RZ, R251 ;  /* 0x000000ffff037224 */ /* 0x004fe400078e00fb */
[----:B---3--:R-:W-:-:S04]  /*f570*/  IMAD.MOV.U32 R2, RZ, RZ, R242 ;  /* 0x000000ffff027224 */ /* 0x008fc800078e00f2 */
[----:B------:R-:W-:-:S04]  /*f580*/  IMAD.WIDE.U32 R2, R0, UR5, R2 ;  /* 0x0000000500027c25 */ /* 0x000fc8000f8e0002 */
[----:B------:R-:W-:Y:S01]  /*f590*/  IMAD.IADD R5, R3, 0x1, R5 ;  /* 0x0000000103057824 */ /* 0x000fe200078e0205 */
[CC--:B------:R-:W-:Y:S02]  /*f5a0*/  @!P5 LEA R0, P3, R13.reuse, R2.reuse, 0x4 ;  /* 0x000000020d00d211 */ /* 0x0c0fe400078620ff */
[C---:B------:R-:W-:Y:S02]  /*f5b0*/  @!P5 LEA R4, P1, R13.reuse, R2, 0x5 ;  /* 0x000000020d04d211 */ /* 0x040fe400078228ff */
        /* <DEDUP_REMOVED lines=34> */
.L_x_2003:
[----:B------:R-:W-:Y:S05]  /*f7e0*/  BSYNC B0 ;  /* 0x0000000000007941 */ /* 0x000fea0003800000 */
.L_x_2002:
[----:B------:R-:W0:Y:S02]  /*f7f0*/  LDGDEPBAR ;  /* 0x00000000000079af */ /* 0x000e240000000000 */
.L_x_2001:
[----:B------:R-:W3:Y:S04]  /*f800*/  LDL R5, [R1+0xf0] ;  /* 0x0000f00001057983 */ /* 0x000ee80000100800 */
[----:B-1----:R-:W4:Y:S04]  /*f810*/  LDL R6, [R1+0xa4] ;  /* 0x0000a40001067983 */ /* 0x002f280000100800 */
[----:B--2---:R-:W4:Y:S01]  /*f820*/  LDL R4, [R1+0xec] ;  /* 0x0000ec0001047983 */ /* 0x004f220000100800 */
        /* <DEDUP_REMOVED lines=23> */
[----:B------:R-:W-:Y:S01]  /*f9a0*/  STL [R1+0x1b8], R194 ;  /* 0x0001b8c201007387 */ /* 0x000fe20000100800 */
[----:B------:R-:W-:-:S02]  /*f9b0*/  FMNMX.FTZ R3, R20, R3, !PT ;  /* 0x0000000314037209 */ /* 0x000fc40007810000 */
[----:B------:R-:W-:Y:S01]  /*f9c0*/  FMNMX.FTZ R2, R66, R0, !PT ;  /* 0x0000000042027209 */ /* 0x000fe20007810000 */
[----:B------:R1:W-:Y:S01]  /*f9d0*/  STL [R1+0x1b4], R193 ;  /* 0x0001b4c101007387 */ /* 0x0003e20000100800 */
[----:B------:R-:W-:-:S03]  /*f9e0*/  FMNMX.FTZ R0, R17, R3, !PT ;  /* 0x0000000311007209 */ /* 0x000fc60007810000 */
[----:B------:R-:W-:Y:S01]  /*f9f0*/  STL [R1+0x1b0], R192 ;  /* 0x0001b0c001007387 */ /* 0x000fe20000100800 */
[----:B------:R-:W-:-:S03]  /*fa00*/  FMNMX.FTZ R2, R56, R2, !PT ;  /* 0x0000000238027209 */ /* 0x000fc60007810000 */
[----:B------:R-:W-:Y:S04]  /*fa10*/  STL [R1+0x1ac], R191 ;  /* 0x0001acbf01007387 */ /* 0x000fe80000100800 */
[----:B------:R-:W-:Y:S04]  /*fa20*/  STL [R1+0x1a8], R190 ;  /* 0x0001a8be01007387 */ /* 0x000fe80000100800 */
[----:B------:R-:W-:Y:S01]  /*fa30*/  STL [R1+0x1a4], R189 ;  /* 0x0001a4bd01007387 */ /* 0x000fe20000100800 */
[----:B------:R-:W-:-:S03]  /*fa40*/  FMNMX.FTZ R2, R55, R2, !PT ;  /* 0x0000000237027209 */ /* 0x000fc60007810000 */
[----:B------:R-:W-:Y:S04]  /*fa50*/  STL [R1+0x1a0], R188 ;  /* 0x0001a0bc01007387 */ /* 0x000fe80000100800 */
[----:B------:R-:W-:Y:S01]  /*fa60*/  STL [R1+0x19c], R187 ;  /* 0x00019cbb01007387 */ /* 0x000fe20000100800 */
[----:B------:R-:W-:-:S03]  /*fa70*/  USHF.L.U32 UR5, UR38, 0x1, URZ ;  /* 0x0000000126057899 */ /* 0x000fc6000800063f */
[----:B------:R-:W-:Y:S01]  /*fa80*/  STL [R1+0x198], R186 ;  /* 0x000198ba01007387 */ /* 0x000fe20000100800 */
[----:B------:R-:W-:-:S03]  /*fa90*/  IMAD.U32 R3, RZ, RZ, UR37 ;  /* 0x00000025ff037e24 */ /* 0x000fc6000f8e00ff */
[----:B------:R-:W-:Y:S01]  /*faa0*/  STL [R1+0x194], R185 ;  /* 0x000194b901007387 */ /* 0x000fe20000100800 */
[----:B------:R-:W-:-:S03]  /*fab0*/  FMNMX.FTZ R2, R52, R2, !PT ;  /* 0x0000000234027209 */ /* 0x000fc60007810000 */
[----:B------:R-:W-:Y:S04]  /*fac0*/  STL [R1+0x190], R184 ;  /* 0x000190b801007387 */ /* 0x000fe80000100800 */
[----:B------:R-:W-:Y:S04]  /*fad0*/  STL [R1+0x18c], R183 ;  /* 0x00018cb701007387 */ /* 0x000fe80000100800 */
[----:B------:R-:W-:Y:S04]  /*fae0*/  STL [R1+0x188], R182 ;  /* 0x000188b601007387 */ /* 0x000fe80000100800 */
[----:B------:R-:W-:Y:S01]  /*faf0*/  STL [R1+0x184], R181 ;  /* 0x000184b501007387 */ /* 0x000fe20000100800 */
[----:B------:R-:W-:-:S03]  /*fb00*/  FMNMX.FTZ R2, R44, R2, !PT ;  /* 0x000000022c027209 */ /* 0x000fc60007810000 */
[----:B------:R-:W-:Y:S04]  /*fb10*/  STL [R1+0x180], R180 ;  /* 0x000180b401007387 */ /* 0x000fe80000100800 */
[----:B------:R-:W-:Y:S04]  /*fb20*/  STL [R1+0x17c], R179 ;  /* 0x00017cb301007387 */ /* 0x000fe80000100800 */
[----:B------:R4:W-:Y:S01]  /*fb30*/  STL [R1+0x178], R178 ;  /* 0x000178b201007387 */ /* 0x0009e20000100800 */
[----:B------:R-:W-:-:S04]  /*fb40*/  FMNMX.FTZ R8, R24, R2, !PT ;  /* 0x0000000218087209 */ /* 0x000fc80007810000 */
[----:B------:R-:W-:-:S05]  /*fb50*/  FMNMX.FTZ R8, R18, R8, !PT ;  /* 0x0000000812087209 */ /* 0x000fca0007810000 */
[----:B------:R-:W-:Y:S04]  /*fb60*/  SHFL.BFLY PT, R9, R8, 0x2, 0x1f ;  /* 0x0c401f0008097f89 */ /* 0x000fe800000e0000 */
[----:B------:R-:W-:Y:S04]  /*fb70*/  STL [R1+0x174], R177 ;  /* 0x000174b101007387 */ /* 0x000fe80000100800 */
[----:B------:R-:W-:Y:S04]  /*fb80*/  STL [R1+0x170], R176 ;  /* 0x000170b001007387 */ /* 0x000fe80000100800 */
[----:B------:R-:W-:Y:S04]  /*fb90*/  STL [R1+0x16c], R175 ;  /* 0x00016caf01007387 */ /* 0x000fe80000100800 */
[----:B------:R-:W-:Y:S04]  /*fba0*/  STL [R1+0x168], R174 ;  /* 0x000168ae01007387 */ /* 0x000fe80000100800 */
[----:B------:R-:W-:Y:S04]  /*fbb0*/  STL [R1+0x164], R173 ;  /* 0x000164ad01007387 */ /* 0x000fe80000100800 */
[----:B------:R-:W-:Y:S04]  /*fbc0*/  STL [R1+0x160], R168 ;  /* 0x000160a801007387 */ /* 0x000fe80000100800 */
[----:B-1----:R-:W2:Y:S01]  /*fbd0*/  LDL.LU R193, [R1+0x11c] ;  /* 0x00011c0001c17983 */ /* 0x002ea20000300800 */
[----:B---3--:R-:W-:-:S03]  /*fbe0*/  IMAD.WIDE.U32 R238, R5, -0x2daee0ad, RZ ;  /* 0xd2511f5305ee7825 */ /* 0x008fc600078e00ff */
[----:B------:R-:W1:Y:S01]  /*fbf0*/  SHFL.BFLY PT, R5, R0, 0x2, 0x1f ;  /* 0x0c401f0000057f89 */ /* 0x000e6200000e0000 */
[----:B----4-:R-:W-:Y:S01]  /*fc00*/  IMAD R178, R6, -0x326172a9, RZ ;  /* 0xcd9e8d5706b27824 */ /* 0x010fe200078e02ff */
[----:B------:R-:W-:Y:S02]  /*fc10*/  LOP3.LUT R226, R239, UR5, R3, 0x96, !PT ;  /* 0x00000005efe27c12 */ /* 0x000fe4000f8e9603 */
[----:B------:R-:W-:-:S03]  /*fc20*/  LOP3.LUT R6, R249, UR28, R238, 0x96, !PT ;  /* 0x0000001cf9067c12 */ /* 0x000fc6000f8e96ee */
[----:B------:R-:W-:-:S04]  /*fc30*/  IMAD.WIDE.U32 R22, R226, -0x326172a9, RZ ;  /* 0xcd9e8d57e2167825 */ /* 0x000fc800078e00ff */
[----:B------:R-:W-:Y:S01]  /*fc40*/  IMAD.WIDE.U32 R6, R6, -0x326172a9, RZ ;  /* 0xcd9e8d5706067825 */ /* 0x000fe200078e00ff */
[----:B------:R-:W-:-:S03]  /*fc50*/  LOP3.LUT R2, R23, UR29, R178, 0x96, !PT ;  /* 0x0000001d17027c12 */ /* 0x000fc6000f8e96b2 */
[----:B------:R-:W-:Y:S01]  /*fc60*/  IMAD.MOV.U32 R194, RZ, RZ, R4 ;  /* 0x000000ffffc27224 */ /* 0x000fe200078e0004 */
[----:B------:R-:W-:Y:S01]  /*fc70*/  LOP3.LUT R4, R7, UR27, R22, 0x96, !PT ;  /* 0x0000001b07047c12 */ /* 0x000fe2000f8e9616 */
[----:B------:R-:W-:Y:S01]  /*fc80*/  IMAD.WIDE.U32 R2, R2, -0x2daee0ad, RZ ;  /* 0xd2511f5302027825 */ /* 0x000fe200078e00ff */
[----:B-1----:R-:W-:-:S03]  /*fc90*/  FMNMX.FTZ R0, R0, R5, !PT ;  /* 0x0000000500007209 */ /* 0x002fc60007810000 */
[----:B------:R-:W-:Y:S01]  /*fca0*/  IMAD.WIDE.U32 R4, R4, -0x2daee0ad, RZ ;  /* 0xd2511f5304047825 */ /* 0x000fe200078e00ff */
[----:B------:R-:W-:-:S04]  /*fcb0*/  LOP3.LUT R3, R3, UR26, R248, 0x96, !PT ;  /* 0x0000001a03037c12 */ /* 0x000fc8000f8e96f8 */
[----:B------:R-:W-:Y:S01]  /*fcc0*/  LOP3.LUT R10, R5, UR24, R2, 0x96, !PT ;  /* 0x00000018050a7c12 */ /* 0x000fe2000f8e9602 */
[----:B------:R-:W-:Y:S01]  /*fcd0*/  IMAD.WIDE.U32 R2, R3, -0x326172a9, RZ ;  /* 0xcd9e8d5703027825 */ /* 0x000fe200078e00ff */
[----:B------:R-:W1:Y:S03]  /*fce0*/  SHFL.BFLY PT, R14, R0, 0x1, 0x1f ;  /* 0x0c201f00000e7f89 */ /* 0x000e6600000e0000 */
[----:B------:R-:W-:Y:S01]  /*fcf0*/  IMAD.WIDE.U32 R10, R10, -0x326172a9, RZ ;  /* 0xcd9e8d570a0a7825 */ /* 0x000fe200078e00ff */
[----:B------:R-:W-:-:S04]  /*fd00*/  LOP3.LUT R3, R3, UR25, R6, 0x96, !PT ;  /* 0x0000001903037c12 */ /* 0x000fc8000f8e9606 */
[----:B------:R-:W-:Y:S01]  /*fd10*/  LOP3.LUT R12, R11, UR23, R2, 0x96, !PT ;  /* 0x000000170b0c7c12 */ /* 0x000fe2000f8e9602 */
[----:B------:R-:W-:Y:S01]  /*fd20*/  IMAD.WIDE.U32 R2, R3, -0x2daee0ad, RZ ;  /* 0xd2511f5303027825 */ /* 0x000fe200078e00ff */
[----:B------:R-:W-:-:S03]  /*fd30*/  FMNMX.FTZ R11, R8, R9, !PT ;  /* 0x00000009080b7209 */ /* 0x000fc60007810000 */
[----:B------:R-:W-:Y:S01]  /*fd40*/  IMAD.WIDE.U32 R12, R12, -0x2daee0ad, RZ ;  /* 0xd2511f530c0c7825 */ /* 0x000fe200078e00ff */
[----:B------:R-:W-:-:S04]  /*fd50*/  LOP3.LUT R8, R3, UR22, R4, 0x96, !PT ;  /* 0x0000001603087c12 */ /* 0x000fc8000f8e9604 */
[----:B------:R-:W-:Y:S02]  /*fd60*/  LOP3.LUT R4, R13, UR12, R2, 0x96, !PT ;  /* 0x0000000c0d047c12 */ /* 0x000fe4000f8e9602 */
[----:B------:R-:W3:Y:S01]  /*fd70*/  SHFL.BFLY PT, R13, R11, 0x1, 0x1f ;  /* 0x0c201f000b0d7f89 */ /* 0x000ee200000e0000 */
[----:B-1----:R-:W-:Y:S01]  /*fd80*/  FMNMX.FTZ R242, R0, R14, !PT ;  /* 0x0000000e00f27209 */ /* 0x002fe20007810000 */
[----:B------:R-:W-:-:S03]  /*fd90*/  IMAD.WIDE.U32 R8, R8, -0x326172a9, RZ ;  /* 0xcd9e8d5708087825 */ /* 0x000fc600078e00ff */
[----:B------:R-:W-:Y:S01]  /*fda0*/  FSETP.NEU.FTZ.AND P1, PT, R242, -INF , PT ;  /* 0xff800000f200780b */ /* 0x000fe20003f3d000 */
[----:B------:R-:W-:-:S04]  /*fdb0*/  IMAD.WIDE.U32 R4, R4, -0x326172a9, RZ ;  /* 0xcd9e8d5704047825 */ /* 0x000fc800078e00ff */
[----:B------:R-:W-:Y:S01]  /*fdc0*/  FMUL.FTZ R2, R242, c[0x0][0x23c] ;  /* 0x00008f00f2027a20 */ /* 0x000fe20000410000 */
[----:B------:R-:W-:Y:S02]  /*fdd0*/  LOP3.LUT R10, R9, UR13, R10, 0x96, !PT ;  /* 0x0000000d090a7c12 */ /* 0x000fe4000f8e960a */
[--C-:B------:R-:W-:Y:S02]  /*fde0*/  SHF.R.U32.HI R0, RZ, 0x10, R4.reuse ;  /* 0x00000010ff007819 */ /* 0x100fe40000011604 */
[----:B------:R-:W-:Y:S02]  /*fdf0*/  FSEL R2, R2, RZ, P1 ;  /* 0x000000ff02027208 */ /* 0x000fe40000800000 */
[----:B------:R-:W-:Y:S02]  /*fe00*/  SHF.R.U32.HI R9, RZ, 0x18, R4 ;  /* 0x00000018ff097819 */ /* 0x000fe40000011604 */
[----:B------:R-:W-:Y:S02]  /*fe10*/  LOP3.LUT R8, R5, UR8, R8, 0x96, !PT ;  /* 0x0000000805087c12 */ /* 0x000fe4000f8e9608 */
[----:B------:R-:W-:-:S02]  /*fe20*/  LOP3.LUT R3, R4, 0xff, RZ, 0xc0, !PT ;  /* 0x000000ff04037812 */ /* 0x000fc400078ec0ff */
[----:B------:R-:W-:Y:S01]  /*fe30*/  LOP3.LUT R14, R4, 0xffff, RZ, 0xc0, !PT ;  /* 0x0000ffff040e7812 */ /* 0x000fe200078ec0ff */
[----:B------:R-:W-:Y:S01]  /*fe40*/  IMAD.WIDE.U32 R4, R10, -0x2daee0ad, RZ ;  /* 0xd2511f530a047825 */ /* 0x000fe200078e00ff */
[----:B------:R-:W-:Y:S02]  /*fe50*/  LOP3.LUT R15, R0, 0xff, RZ, 0xc0, !PT ;  /* 0x000000ff000f7812 */ /* 0x000fe400078ec0ff */
[----:B------:R-:W-:Y:S01]  /*fe60*/  ISETP.GE.U32.AND P6, PT, R241, R9, PT ;  /* 0x00000009f100720c */ /* 0x000fe20003fc6070 */
[--C-:B------:R-:W-:Y:S01]  /*fe70*/  FFMA.FTZ R0, R158, c[0x0][0x23c], -R2.reuse ;  /* 0x00008f009e007a23 */ /* 0x100fe20000010802 */
[----:B---3--:R-:W-:Y:S01]  /*fe80*/  FMNMX.FTZ R240, R11, R13, !PT ;  /* 0x0000000d0bf07209 */ /* 0x008fe20007810000 */
[----:B------:R-:W-:Y:S01]  /*fe90*/  FFMA.FTZ R9, R64, c[0x0][0x23c], -R2 ;  /* 0x00008f0040097a23 */ /* 0x000fe20000010802 */
[----:B------:R-:W-:Y:S01]  /*fea0*/  ISETP.GE.U32.AND P4, PT, R241, R3, PT ;  /* 0x00000003f100720c */ /* 0x000fe20003f86070 */
[----:B------:R1:W-:Y:S01]  /*feb0*/  MUFU.EX2 R161, R0 ;  /* 0x0000000000a17308 */ /* 0x0003e20000000800 */
[----:B------:R-:W-:-:S02]  /*fec0*/  LOP3.LUT R3, R5, UR7, R12, 0x96, !PT ;  /* 0x0000000705037c12 */ /* 0x000fc4000f8e960c */
[----:B------:R-:W-:Y:S01]  /*fed0*/  LOP3.LUT R11, R4, 0xffff, RZ, 0xc0, !PT ;  /* 0x0000ffff040b7812 */ /* 0x000fe200078ec0ff */
[C---:B------:R-:W-:Y:S01]  /*fee0*/  FMUL.FTZ R5, R240.reuse, c[0x0][0x23c] ;  /* 0x00008f00f0057a20 */ /* 0x040fe20000410000 */
[----:B------:R-:W-:-:S03]  /*fef0*/  FSETP.NEU.FTZ.AND P0, PT, R240, -INF , PT ;  /* 0xff800000f000780b */ /* 0x000fc60003f1d000 */
[----:B------:R3:W4:Y:S01]  /*ff00*/  MUFU.EX2 R163, R9 ;  /* 0x0000000900a37308 */ /* 0x0007220000000800 */
[----:B------:R-:W-:Y:S02]  /*ff10*/  LOP3.LUT R59, R4, 0xff, RZ, 0xc0, !PT ;  /* 0x000000ff043b7812 */ /* 0x000fe400078ec0ff */
[--C-:B------:R-:W-:Y:S02]  /*ff20*/  SHF.R.U32.HI R10, RZ, 0x10, R4.reuse ;  /* 0x00000010ff0a7819 */ /* 0x100fe40000011604 */
[----:B------:R-:W-:Y:S02]  /*ff30*/  SHF.R.U32.HI R64, RZ, 0x18, R4 ;  /* 0x00000018ff407819 */ /* 0x000fe40000011604 */
[----:B-1----:R-:W-:-:S04]  /*ff40*/  LOP3.LUT R0, R8, 0xffff, RZ, 0xc0, !PT ;  /* 0x0000ffff08007812 */ /* 0x002fc800078ec0ff */
[----:B------:R-:W-:Y:S02]  /*ff50*/  SHF.R.U32.HI R4, RZ, 0x8, R0 ;  /* 0x00000008ff047819 */ /* 0x000fe40000011600 */
[----:B------:R-:W-:Y:S02]  /*ff60*/  FSEL R0, R5, RZ, P0 ;  /* 0x000000ff05007208 */ /* 0x000fe40000000000 */
[----:B---3--:R-:W-:-:S03]  /*ff70*/  LOP3.LUT R9, R8, 0xff, RZ, 0xc0, !PT ;  /* 0x000000ff08097812 */ /* 0x008fc600078ec0ff */
[----:B------:R-:W-:Y:S01]  /*ff80*/  FFMA.FTZ R5, R166, c[0x0][0x23c], -R0 ;  /* 0x00008f00a6057a23 */ /* 0x000fe20000010800 */
[----:B------:R-:W-:Y:S02]  /*ff90*/  ISETP.GE.U32.AND P2, PT, R241, R9, PT ;  /* 0x00000009f100720c */ /* 0x000fe40003f46070 */
[----:B------:R-:W-:Y:S01]  /*ffa0*/  LOP3.LUT R4, R4, 0xffff, RZ, 0xc0, !PT ;  /* 0x0000ffff04047812 */ /* 0x000fe200078ec0ff */
[----:B------:R1:W-:Y:S01]  /*ffb0*/  MUFU.EX2 R158, R5 ;  /* 0x00000005009e7308 */ /* 0x0003e20000000800 */
[----:B----4-:R-:W-:Y:S02]  /*ffc0*/  F2FP.PACK_AB R9, R163, R161 ;  /* 0x000000a1a309723e */ /* 0x010fe400000000ff */
[----:B------:R-:W-:Y:S02]  /*ffd0*/  ISETP.GE.U32.AND P3, PT, R241, R4, PT ;  /* 0x00000004f100720c */ /* 0x000fe40003f66070 */
[----:B------:R-:W-:Y:S02]  /*ffe0*/  SHF.R.U32.HI R4, RZ, 0x18, R8 ;  /* 0x00000018ff047819 */ /* 0x000fe40000011608 */
[----:B------:R-:W-:-:S02]  /*fff0*/  PRMT R35, R9, 0x7610, R35 ;  /* 0x0000761009237816 */ /* 0x000fc40000000023 */
[----:B------:R-:W-:Y:S01]  /*10000*/  FSEL R62, R242, RZ, P1 ;  /* 0x000000fff23e7208 */ /* 0x000fe20000800000 */
[----:B-1----:R-:W-:Y:S01]  /*10010*/  FFMA.FTZ R5, R167, c[0x0][0x23c], -R0 ;  /* 0x00008f00a7057a23 */ /* 0x002fe20000010800 */
[----:B------:R-:W-:-:S03]  /*10020*/  ISETP.GE.U32.AND P1, PT, R241, R4, PT ;  /* 0x00000004f100720c */ /* 0x000fc60003f26070 */
[----:B------:R1:W-:Y:S01]  /*10030*/  MUFU.EX2 R160, R5 ;  /* 0x0000000500a07308 */ /* 0x0003e20000000800 */
[----:B------:R-:W-:Y:S01]  /*10040*/  SHF.R.U32.HI R4, RZ, 0x10, R8 ;  /* 0x00000010ff047819 */ /* 0x000fe20000011608 */
[----:B------:R-:W-:Y:S01]  /*10050*/  @!P2 HADD2 R16, -R35.H0_H0, -RZ.H0_H0 ;  /* 0xa00000ff2310a230 */ /* 0x000fe20000000900 */
[----:B------:R-:W-:Y:S02]  /*10060*/  PRMT R34, R9, 0x7632, R34 ;  /* 0x0000763209227816 */ /* 0x000fe40000000022 */
[----:B------:R-:W-:Y:S02]  /*10070*/  LOP3.LUT R4, R4, 0xff, RZ, 0xc0, !PT ;  /* 0x000000ff04047812 */ /* 0x000fe400078ec0ff */
[----:B------:R-:W-:Y:S01]  /*10080*/  PRMT R252, R35, 0x5410, R34 ;  /* 0x0000541023fc7816 */ /* 0x000fe20000000022 */
[----:B-1----:R-:W-:-:S04]  /*10090*/  FFMA.FTZ R5, R157, c[0x0][0x23c], -R2 ;  /* 0x00008f009d057a23 */ /* 0x002fc80000010802 */
[----:B------:R1:W-:Y:S01]  /*100a0*/  MUFU.EX2 R162, R5 ;  /* 0x0000000500a27308 */ /* 0x0003e20000000800 */
[----:B------:R-:W-:Y:S02]  /*100b0*/  @!P2 PRMT R35, R16, 0x5410, RZ ;  /* 0x000054101023a816 */ /* 0x000fe400000000ff */
[----:B------:R-:W-:Y:S02]  /*100c0*/  ISETP.GE.U32.AND P2, PT, R241, R4, PT ;  /* 0x00000004f100720c */ /* 0x000fe40003f46070 */
[----:B------:R-:W-:Y:S01]  /*100d0*/  SHF.R.U32.HI R4, RZ, 0x8, R14 ;  /* 0x00000008ff047819 */ /* 0x000fe2000001160e */
[----:B-1----:R-:W-:-:S04]  /*100e0*/  FFMA.FTZ R5, R149, c[0x0][0x23c], -R2 ;  /* 0x00008f0095057a23 */ /* 0x002fc80000010802 */
[----:B------:R-:W1:Y:S01]  /*100f0*/  MUFU.EX2 R167, R5 ;  /* 0x0000000500a77308 */ /* 0x000e620000000800 */
[----:B------:R-:W-:Y:S02]  /*10100*/  LOP3.LUT R4, R4, 0xffff, RZ, 0xc0, !PT ;  /* 0x0000ffff04047812 */ /* 0x000fe400078ec0ff */
[----:B------:R-:W-:Y:S02]  /*10110*/  FSEL R51, R240, RZ, P0 ;  /* 0x000000fff0337208 */ /* 0x000fe40000000000 */
[----:B------:R-:W-:Y:S01]  /*10120*/  ISETP.GE.U32.AND P0, PT, R241, R4, PT ;  /* 0x00000004f100720c */ /* 0x000fe20003f06070 */
[----:B------:R-:W-:-:S04]  /*10130*/  FFMA.FTZ R4, R159, c[0x0][0x23c], -R0 ;  /* 0x00008f009f047a23 */ /* 0x000fc80000010800 */
[----:B------:R1:W-:Y:S02]  /*10140*/  MUFU.EX2 R157, R4 ;  /* 0x00000004009d7308 */ /* 0x0003e40000000800 */
[----:B-1----:R-:W-:-:S04]  /*10150*/  F2FP.PACK_AB R4, R167, R162 ;  /* 0x000000a2a704723e */ /* 0x002fc800000000ff */
[C---:B------:R-:W-:Y:S02]  /*10160*/  PRMT R31, R4.reuse, 0x7610, R31 ;  /* 0x00007610041f7816 */ /* 0x040fe4000000001f */
[----:B------:R-:W-:-:S03]  /*10170*/  PRMT R30, R4, 0x7632, R30 ;  /* 0x00007632041e7816 */ /* 0x000fc6000000001e */
[----:B------:R-:W-:Y:S01]  /*10180*/  @!P4 HADD2 R29, -R31.H0_H0, -RZ.H0_H0 ;  /* 0xa00000ff1f1dc230 */ /* 0x000fe20000000900 */
[----:B------:R-:W-:Y:S02]  /*10190*/  LOP3.LUT R4, R10, 0xff, RZ, 0xc0, !PT ;  /* 0x000000ff0a047812 */ /* 0x000fe400078ec0ff */
[----:B------:R-:W-:Y:S01]  /*101a0*/  PRMT R244, R31, 0x5410, R30 ;  /* 0x000054101ff47816 */ /* 0x000fe2000000001e */
[----:B------:R-:W-:Y:S01]  /*101b0*/  FFMA.FTZ R5, R156, c[0x0][0x23c], -R0 ;  /* 0x00008f009c057a23 */ /* 0x000fe20000010800 */
[----:B------:R-:W-:Y:S02]  /*101c0*/  @!P4 PRMT R31, R29, 0x5410, RZ ;  /* 0x000054101d1fc816 */ /* 0x000fe400000000ff */
[----:B------:R-:W-:Y:S01]  /*101d0*/  ISETP.GE.U32.AND P4, PT, R241, R4, PT ;  /* 0x00000004f100720c */ /* 0x000fe20003f86070 */
[----:B------:R-:W-:Y:S01]  /*101e0*/  FFMA.FTZ R4, R143, c[0x0][0x23c], -R2 ;  /* 0x00008f008f047a23 */ /* 0x000fe20000010802 */
[----:B------:R-:W1:Y:S01]  /*101f0*/  MUFU.EX2 R166, R5 ;  /* 0x0000000500a67308 */ /* 0x000e620000000800 */
[----:B------:R-:W-:Y:S01]  /*10200*/  F2FP.PACK_AB R8, R160, R158 ;  /* 0x0000009ea008723e */ /* 0x000fe200000000ff */
[----:B------:R-:W-:-:S06]  /*10210*/  @!P3 HADD2 R19, -R34.H0_H0, -RZ.H0_H0 ;  /* 0xa00000ff2213b230 */ /* 0x000fcc0000000900 */
[----:B------:R3:W-:Y:S01]  /*10220*/  MUFU.EX2 R192, R4 ;  /* 0x0000000400c07308 */ /* 0x0007e20000000800 */
[----:B------:R-:W-:Y:S01]  /*10230*/  PRMT R32, R8, 0x7610, R32 ;  /* 0x0000761008207816 */ /* 0x000fe20000000020 */
[----:B------:R-:W-:Y:S01]  /*10240*/  @!P0 HADD2 R28, -R30.H0_H0, -RZ.H0_H0 ;  /* 0xa00000ff1e1c8230 */ /* 0x000fe20000000900 */
[----:B------:R-:W-:Y:S02]  /*10250*/  @!P3 PRMT R34, R19, 0x5410, RZ ;  /* 0x000054101322b816 */ /* 0x000fe400000000ff */
[----:B------:R-:W-:Y:S02]  /*10260*/  ISETP.GE.U32.AND P3, PT, R241, R15, PT ;  /* 0x0000000ff100720c */ /* 0x000fe40003f66070 */
[----:B---3--:R-:W-:-:S04]  /*10270*/  LOP3.LUT R4, R3, 0xffff, RZ, 0xc0, !PT ;  /* 0x0000ffff03047812 */ /* 0x008fc800078ec0ff */
[----:B------:R-:W-:Y:S01]  /*10280*/  SHF.R.U32.HI R4, RZ, 0x8, R4 ;  /* 0x00000008ff047819 */ /* 0x000fe20000011604 */
[----:B------:R-:W-:-:S03]  /*10290*/  @!P2 HADD2 R21, -R32.H0_H0, -RZ.H0_H0 ;  /* 0xa00000ff2015a230 */ /* 0x000fc60000000900 */
[----:B------:R-:W-:Y:S02]  /*102a0*/  LOP3.LUT R4, R4, 0xffff, RZ, 0xc0, !PT ;  /* 0x0000ffff04047812 */ /* 0x000fe400078ec0ff */
[----:B------:R-:W-:Y:S02]  /*102b0*/  PRMT R33, R8, 0x7632, R33 ;  /* 0x0000763208217816 */ /* 0x000fe40000000021 */
[----:B------:R-:W-:Y:S02]  /*102c0*/  @!P0 PRMT R30, R28, 0x5410, RZ ;  /* 0x000054101c1e8816 */ /* 0x000fe400000000ff */
[----:B------:R-:W-:Y:S01]  /*102d0*/  ISETP.GE.U32.AND P0, PT, R241, R4, PT ;  /* 0x00000004f100720c */ /* 0x000fe20003f06070 */
[----:B------:R-:W-:Y:S01]  /*102e0*/  FFMA.FTZ R5, R148, c[0x0][0x23c], -R2 ;  /* 0x00008f0094057a23 */ /* 0x000fe20000010802 */
[----:B------:R-:W-:Y:S02]  /*102f0*/  SHF.R.U32.HI R4, RZ, 0x18, R3 ;  /* 0x00000018ff047819 */ /* 0x000fe40000011603 */
[----:B-1----:R-:W-:-:S02]  /*10300*/  F2FP.PACK_AB R8, R166, R157 ;  /* 0x0000009da608723e */ /* 0x002fc400000000ff */
[----:B------:R-:W-:Y:S02]  /*10310*/  PRMT R251, R32, 0x5410, R33 ;  /* 0x0000541020fb7816 */ /* 0x000fe40000000021 */
[----:B------:R-:W-:Y:S01]  /*10320*/  @!P2 PRMT R32, R21, 0x5410, RZ ;  /* 0x000054101520a816 */ /* 0x000fe200000000ff */
[----:B------:R1:W3:Y:S01]  /*10330*/  MUFU.EX2 R159, R5 ;  /* 0x00000005009f7308 */ /* 0x0002e20000000800 */
[----:B------:R-:W-:Y:S02]  /*10340*/  ISETP.GE.U32.AND P2, PT, R241, R4, PT ;  /* 0x00000004f100720c */ /* 0x000fe40003f46070 */
[C---:B------:R-:W-:Y:S02]  /*10350*/  PRMT R28, R8.reuse, 0x7610, R28 ;  /* 0x00007610081c7816 */ /* 0x040fe4000000001c */
[----:B------:R-:W-:Y:S02]  /*10360*/  FMNMX.FTZ R4, R71, R217, !PT ;  /* 0x000000d947047209 */ /* 0x000fe40007810000 */
[----:B------:R-:W-:Y:S01]  /*10370*/  PRMT R29, R8, 0x7632, R29 ;  /* 0x00007632081d7816 */ /* 0x000fe2000000001d */
[----:B------:R-:W-:Y:S01]  /*10380*/  @!P3 HADD2 R37, -R28.H0_H0, -RZ.H0_H0 ;  /* 0xa00000ff1c25b230 */ /* 0x000fe20000000900 */
[----:B------:R-:W-:-:S02]  /*10390*/  FMNMX.FTZ R4, R216, R4, !PT ;  /* 0x00000004d8047209 */ /* 0x000fc40007810000 */
[----:B-1----:R-:W-:Y:S02]  /*103a0*/  LOP3.LUT R5, R3, 0xff, RZ, 0xc0, !PT ;  /* 0x000000ff03057812 */ /* 0x002fe400078ec0ff */
[----:B------:R-:W-:Y:S01]  /*103b0*/  SHF.R.U32.HI R3, RZ, 0x10, R3 ;  /* 0x00000010ff037819 */ /* 0x000fe20000011603 */
[----:B------:R-:W-:Y:S01]  /*103c0*/  @!P1 HADD2 R27, -R33.H0_H0, -RZ.H0_H0 ;  /* 0xa00000ff211b9230 */ /* 0x000fe20000000900 */
[----:B------:R-:W-:Y:S02]  /*103d0*/  FMNMX.FTZ R4, R214, R4, !PT ;  /* 0x00000004d6047209 */ /* 0x000fe40007810000 */
[----:B------:R-:W-:Y:S02]  /*103e0*/  LOP3.LUT R3, R3, 0xff, RZ, 0xc0, !PT ;  /* 0x000000ff03037812 */ /* 0x000fe400078ec0ff */
[----:B------:R-:W-:Y:S02]  /*103f0*/  PRMT R250, R28, 0x5410, R29 ;  /* 0x000054101cfa7816 */ /* 0x000fe4000000001d */
[----:B------:R-:W-:-:S02]  /*10400*/  @!P3 PRMT R28, R37, 0x5410, RZ ;  /* 0x00005410251cb816 */ /* 0x000fc400000000ff */
[----:B------:R-:W-:Y:S02]  /*10410*/  ISETP.GE.U32.AND P3, PT, R241, R3, PT ;  /* 0x00000003f100720c */ /* 0x000fe40003f66070 */
[----:B------:R-:W-:Y:S02]  /*10420*/  FMNMX.FTZ R3, R212, R4, !PT ;  /* 0x00000004d4037209 */ /* 0x000fe40007810000 */
[----:B------:R-:W-:Y:S02]  /*10430*/  @!P1 PRMT R33, R27, 0x5410, RZ ;  /* 0x000054101b219816 */ /* 0x000fe400000000ff */
[----:B------:R-:W-:Y:S02]  /*10440*/  ISETP.GE.U32.AND P1, PT, R241, R5, PT ;  /* 0x00000005f100720c */ /* 0x000fe40003f26070 */
[----:B---3--:R-:W-:Y:S02]  /*10450*/  F2FP.PACK_AB R5, R192, R159 ;  /* 0x0000009fc005723e */ /* 0x008fe400000000ff */
[----:B------:R-:W-:-:S02]  /*10460*/  FMNMX.FTZ R3, R198, R3, !PT ;  /* 0x00000003c6037209 */ /* 0x000fc40007810000 */
[----:B------:R-:W-:Y:S02]  /*10470*/  PRMT R220, R5, 0x7632, R220 ;  /* 0x0000763205dc7816 */ /* 0x000fe400000000dc */
[----:B------:R-:W-:Y:S02]  /*10480*/  FMNMX.FTZ R4, R155, R3, !PT ;  /* 0x000000039b047209 */ /* 0x000fe40007810000 */
[----:B------:R-:W-:Y:S01]  /*10490*/  SHF.R.U32.HI R3, RZ, 0x8, R11 ;  /* 0x00000008ff037819 */ /* 0x000fe2000001160b */
[----:B------:R-:W-:Y:S01]  /*104a0*/  @!P0 HADD2 R39, -R220.H0_H0, -RZ.H0_H0 ;  /* 0xa00000ffdc278230 */ /* 0x000fe20000000900 */
[----:B------:R-:W-:Y:S02]  /*104b0*/  FMNMX.FTZ R4, R152, R4, !PT ;  /* 0x0000000498047209 */ /* 0x000fe40007810000 */
[----:B------:R-:W-:Y:S02]  /*104c0*/  PRMT R221, R5, 0x7610, R221 ;  /* 0x0000761005dd7816 */ /* 0x000fe400000000dd */
[----:B------:R-:W-:-:S02]  /*104d0*/  LOP3.LUT R3, R3, 0xffff, RZ, 0xc0, !PT ;  /* 0x0000ffff03037812 */ /* 0x000fc400078ec0ff */
[----:B------:R-:W-:Y:S02]  /*104e0*/  FMNMX.FTZ R4, R147, R4, !PT ;  /* 0x0000000493047209 */ /* 0x000fe40007810000 */
[----:B------:R-:W-:Y:S02]  /*104f0*/  PRMT R247, R221, 0x5410, R220 ;  /* 0x00005410ddf77816 */ /* 0x000fe400000000dc */
[----:B------:R-:W-:Y:S02]  /*10500*/  @!P0 PRMT R220, R39, 0x5410, RZ ;  /* 0x0000541027dc8816 */ /* 0x000fe400000000ff */
[----:B------:R-:W-:Y:S02]  /*10510*/  ISETP.GE.U32.AND P0, PT, R241, R3, PT ;  /* 0x00000003f100720c */ /* 0x000fe40003f06070 */
[----:B------:R-:W-:Y:S01]  /*10520*/  FMNMX.FTZ R3, R144, R4, !PT ;  /* 0x0000000490037209 */ /* 0x000fe20007810000 */
[--C-:B------:R-:W-:Y:S02]  /*10530*/  FFMA.FTZ R13, R63, c[0x0][0x23c], -R2.reuse ;  /* 0x00008f003f0d7a23 */ /* 0x100fe40000010802 */
[--C-:B------:R-:W-:Y:S01]  /*10540*/  FFMA.FTZ R39, R61, c[0x0][0x23c], -R2.reuse ;  /* 0x00008f003d277a23 */ /* 0x100fe20000010802 */
[----:B------:R-:W-:Y:S01]  /*10550*/  FMNMX.FTZ R3, R75, R3, !PT ;  /* 0x000000034b037209 */ /* 0x000fe20007810000 */
        /* <DEDUP_REMOVED lines=20> */
[----:B------:R-:W-:-:S02]  /*106a0*/  @!P1 HADD2 R38, -R221.H0_H0, -RZ.H0_H0 ;  /* 0xa00000ffdd269230 */ /* 0x000fc40000000900 */
[----:B------:R-:W-:Y:S01]  /*106b0*/  @!P6 HADD2 R36, -R29.H0_H0, -RZ.H0_H0 ;  /* 0xa00000ff1d24e230 */ /* 0x000fe20000000900 */
[----:B------:R-:W-:Y:S01]  /*106c0*/  FMNMX.FTZ R3, R153, R3, !PT ;  /* 0x0000000399037209 */ /* 0x000fe20007810000 */
[----:B------:R-:W1:Y:S01]  /*106d0*/  SHFL.BFLY PT, R4, R2, 0x2, 0x1f ;  /* 0x0c401f0002047f89 */ /* 0x000e6200000e0000 */
[----:B------:R-:W-:Y:S01]  /*106e0*/  @!P1 PRMT R221, R38, 0x5410, RZ ;  /* 0x0000541026dd9816 */ /* 0x000fe200000000ff */
[--C-:B------:R-:W-:Y:S01]  /*106f0*/  FFMA.FTZ R38, R56, c[0x0][0x23c], -R0.reuse ;  /* 0x00008f0038267a23 */ /* 0x100fe20000010800 */
[----:B------:R-:W-:Y:S01]  /*10700*/  @!P6 PRMT R29, R36, 0x5410, RZ ;  /* 0x00005410241de816 */ /* 0x000fe200000000ff */
        /* <DEDUP_REMOVED lines=11> */
[----:B------:R-:W-:Y:S01]  /*107c0*/  FMNMX.FTZ R0, R150, R3, !PT ;  /* 0x0000000396007209 */ /* 0x000fe20007810000 */
[----:B------:R-:W-:-:S03]  /*107d0*/  ULEA UR4, UR38, 0x1, 0x1 ;  /* 0x0000000126047891 */ /* 0x000fc6000f8e083f */
[----:B------:R-:W-:Y:S01]  /*107e0*/  FMNMX.FTZ R3, R146, R0, !PT ;  /* 0x0000000092037209 */ /* 0x000fe20007810000 */
[----:B------:R-:W-:-:S05]  /*107f0*/  IMAD.U32 R0, RZ, RZ, UR37 ;  /* 0x00000025ff007e24 */ /* 0x000fca000f8e00ff */
[----:B------:R-:W-:Y:S02]  /*10800*/  LOP3.LUT R14, R239, UR4, R0, 0x96, !PT ;  /* 0x00000004ef0e7c12 */ /* 0x000fe4000f8e9600 */
[----:B------:R-:W-:-:S03]  /*10810*/  FMNMX.FTZ R3, R140, R3, !PT ;  /* 0x000000038c037209 */ /* 0x000fc60007810000 */
[----:B------:R-:W-:Y:S01]  /*10820*/  IMAD.WIDE.U32 R14, R14, -0x326172a9, RZ ;  /* 0xcd9e8d570e0e7825 */ /* 0x000fe200078e00ff */
[----:B-1----:R-:W-:Y:S02]  /*10830*/  FMNMX.FTZ R0, R2, R4, !PT ;  /* 0x0000000402007209 */ /* 0x002fe40007810000 */
[----:B------:R-:W-:Y:S02]  /*10840*/  FMNMX.FTZ R3, R74, R3, !PT ;  /* 0x000000034a037209 */ /* 0x000fe40007810000 */
[----:B------:R-:W-:Y:S01]  /*10850*/  LOP3.LUT R4, R15, UR29, R178, 0x96, !PT ;  /* 0x0000001d0f047c12 */ /* 0x000fe2000f8e96b2 */
[----:B------:R1:W-:Y:S01]  /*10860*/  MUFU.EX2 R154, R5 ;  /* 0x00000005009a7308 */ /* 0x0003e20000000800 */
[----:B------:R-:W-:-:S04]  /*10870*/  FMNMX.FTZ R3, R72, R3, !PT ;  /* 0x0000000348037209 */ /* 0x000fc80007810000 */
[----:B------:R-:W-:-:S03]  /*10880*/  FMNMX.FTZ R3, R60, R3, !PT ;  /* 0x000000033c037209 */ /* 0x000fc60007810000 */
[----:B------:R3:W4:Y:S01]  /*10890*/  MUFU.EX2 R156, R8 ;  /* 0x00000008009c7308 */ /* 0x0007220000000800 */
[----:B-1----:R-:W-:-:S05]  /*108a0*/  IMAD.WIDE.U32 R4, R4, -0x2daee0ad, RZ ;  /* 0xd2511f5304047825 */ /* 0x002fca00078e00ff */
[----:B------:R-:W-:Y:S02]  /*108b0*/  LOP3.LUT R2, R5, UR26, R248, 0x96, !PT ;  /* 0x0000001a05027c12 */ /* 0x000fe4000f8e96f8 */
[----:B---3--:R-:W-:Y:S02]  /*108c0*/  LOP3.LUT R8, R7, UR27, R14, 0x96, !PT ;  /* 0x0000001b07087c12 */ /* 0x008fe4000f8e960e */
[----:B------:R-:W-:-:S03]  /*108d0*/  FMNMX.FTZ R5, R53, R3, !PT ;  /* 0x0000000335057209 */ /* 0x000fc60007810000 */
[----:B------:R-:W-:Y:S01]  /*108e0*/  IMAD.WIDE.U32 R8, R8, -0x2daee0ad, RZ ;  /* 0xd2511f5308087825 */ /* 0x000fe200078e00ff */
[----:B------:R-:W-:-:S04]  /*108f0*/  FMNMX.FTZ R5, R49, R5, !PT ;  /* 0x0000000531057209 */ /* 0x000fc80007810000 */
[----:B------:R-:W-:Y:S02]  /*10900*/  LOP3.LUT R7, R9, UR24, R4, 0x96, !PT ;  /* 0x0000001809077c12 */ /* 0x000fe4000f8e9604 */
[----:B------:R-:W-:Y:S01]  /*10910*/  FMNMX.FTZ R4, R47, R5, !PT ;  /* 0x000000052f047209 */ /* 0x000fe20007810000 */
[----:B------:R-:W-:Y:S04]  /*10920*/  SHFL.BFLY PT, R12, R0, 0x1, 0x1f ;  /* 0x0c201f00000c7f89 */ /* 0x000fe800000e0000 */
[----:B------:R-:W1:Y:S01]  /*10930*/  SHFL.BFLY PT, R11, R4, 0x2, 0x1f ;  /* 0x0c401f00040b7f89 */ /* 0x000e6200000e0000 */
[----:B------:R-:W-:-:S05]  /*10940*/  IMAD.WIDE.U32 R2, R2, -0x326172a9, RZ ;  /* 0xcd9e8d5702027825 */ /* 0x000fca00078e00ff */
[----:B------:R-:W-:Y:S01]  /*10950*/  LOP3.LUT R10, R3, UR25, R6, 0x96, !PT ;  /* 0x00000019030a7c12 */ /* 0x000fe2000f8e9606 */
[----:B------:R-:W-:Y:S01]  /*10960*/  IMAD.WIDE.U32 R6, R7, -0x326172a9, RZ ;  /* 0xcd9e8d5707067825 */ /* 0x000fe200078e00ff */
[----:B----4-:R-:W-:-:S04]  /*10970*/  F2FP.PACK_AB R3, R156, R154 ;  /* 0x0000009a9c03723e */ /* 0x010fc800000000ff */
[----:B------:R-:W-:Y:S02]  /*10980*/  PRMT R219, R3, 0x7632, R219 ;  /* 0x0000763203db7816 */ /* 0x000fe400000000db */
[----:B------:R-:W-:Y:S02]  /*10990*/  LOP3.LUT R9, R7, UR23, R2, 0x96, !PT ;  /* 0x0000001707097c12 */ /* 0x000fe4000f8e9602 */
[----:B------:R-:W-:Y:S01]  /*109a0*/  PRMT R218, R3, 0x7610, R218 ;  /* 0x0000761003da7816 */ /* 0x000fe200000000da */
[----:B------:R-:W-:Y:S01]  /*109b0*/  IMAD.WIDE.U32 R2, R10, -0x2daee0ad, RZ ;  /* 0xd2511f530a027825 */ /* 0x000fe200078e00ff */
[----:B------:R-:W-:Y:S04]  /*109c0*/  MUFU.EX2 R190, R16 ;  /* 0x0000001000be7308 */ /* 0x000fe80000000800 */
[----:B------:R-:W-:Y:S01]  /*109d0*/  LOP3.LUT R5, R3, UR22, R8, 0x96, !PT ;  /* 0x0000001603057c12 */ /* 0x000fe2000f8e9608 */
[----:B------:R-:W-:Y:S01]  /*109e0*/  IMAD.WIDE.U32 R8, R9, -0x2daee0ad, RZ ;  /* 0xd2511f5309087825 */ /* 0x000fe200078e00ff */
[----:B-1----:R-:W-:-:S02]  /*109f0*/  FMNMX.FTZ R7, R4, R11, !PT ;  /* 0x0000000b04077209 */ /* 0x002fc40007810000 */
[----:B------:R-:W1:Y:S01]  /*10a00*/  MUFU.EX2 R189, R13 ;  /* 0x0000000d00bd7308 */ /* 0x000e620000000800 */
[----:B------:R-:W-:Y:S02]  /*10a10*/  FMNMX.FTZ R246, R0, R12, !PT ;  /* 0x0000000c00f67209 */ /* 0x000fe40007810000 */
[----:B------:R-:W-:Y:S02]  /*10a20*/  LOP3.LUT R2, R9, UR12, R2, 0x96, !PT ;  /* 0x0000000c09027c12 */ /* 0x000fe4000f8e9602 */
[----:B------:R-:W3:Y:S01]  /*10a30*/  SHFL.BFLY PT, R9, R7, 0x1, 0x1f ;  /* 0x0c201f0007097f89 */ /* 0x000ee200000e0000 */
[C---:B------:R-:W-:Y:S01]  /*10a40*/  FMUL.FTZ R0, R246.reuse, c[0x0][0x23c] ;  /* 0x00008f00f6007a20 */ /* 0x040fe20000410000 */
[----:B------:R-:W-:Y:S01]  /*10a50*/  FSETP.NEU.FTZ.AND P1, PT, R246, -INF , PT ;  /* 0xff800000f600780b */ /* 0x000fe20003f3d000 */
[----:B------:R-:W-:Y:S01]  /*10a60*/  IMAD.WIDE.U32 R4, R5, -0x326172a9, RZ ;  /* 0xcd9e8d5705047825 */ /* 0x000fe200078e00ff */
[----:B------:R-:W-:-:S03]  /*10a70*/  ISETP.GE.U32.AND P6, PT, R241, R59, PT ;  /* 0x0000003bf100720c */ /* 0x000fc60003fc6070 */
[----:B------:R-:W-:Y:S01]  /*10a80*/  IMAD.WIDE.U32 R2, R2, -0x326172a9, RZ ;  /* 0xcd9e8d5702027825 */ /* 0x000fe200078e00ff */
[----:B------:R-:W-:Y:S02]  /*10a90*/  FSEL R0, R0, RZ, P1 ;  /* 0x000000ff00007208 */ /* 0x000fe40000800000 */
[----:B------:R-:W-:Y:S02]  /*10aa0*/  LOP3.LUT R10, R5, UR13, R6, 0x96, !PT ;  /* 0x0000000d050a7c12 */ /* 0x000fe4000f8e9606 */
[----:B------:R-:W-:Y:S01]  /*10ab0*/  LOP3.LUT R4, R3, UR8, R4, 0x96, !PT ;  /* 0x0000000803047c12 */ /* 0x000fe2000f8e9604 */
[--C-:B------:R-:W-:Y:S01]  /*10ac0*/  FFMA.FTZ R148, R152, c[0x0][0x23c], -R0.reuse ;  /* 0x00008f0098947a23 */ /* 0x100fe20000010800 */
[----:B-1----:R-:W-:Y:S01]  /*10ad0*/  F2FP.PACK_AB R5, R189, R190 ;  /* 0x000000bebd05723e */ /* 0x002fe200000000ff */
        /* <DEDUP_REMOVED lines=16> */
[C---:B------:R-:W-:Y:S02]  /*10be0*/  PRMT R217, R5.reuse, 0x7610, R217 ;  /* 0x0000761005d97816 */ /* 0x040fe400000000d9 */
[----:B------:R-:W-:Y:S02]  /*10bf0*/  SHF.R.U32.HI R0, RZ, 0x8, R0 ;  /* 0x00000008ff007819 */ /* 0x000fe40000011600 */
[----:B------:R-:W-:Y:S01]  /*10c00*/  PRMT R216, R5, 0x7632, R216 ;  /* 0x0000763205d87816 */ /* 0x000fe200000000d8 */
[----:B------:R-:W-:Y:S01]  /*10c10*/  @!P6 HADD2 R20, -R217.H0_H0, -RZ.H0_H0 ;  /* 0xa00000ffd914e230 */ /* 0x000fe20000000900 */
[----:B---3--:R-:W-:Y:S01]  /*10c20*/  FMNMX.FTZ R245, R7, R9, !PT ;  /* 0x0000000907f57209 */ /* 0x008fe20007810000 */
[----:B------:R-:W-:Y:S01]  /*10c30*/  FADD.FTZ R7, R69, -R51 ;  /* 0x8000003345077221 */ /* 0x000fe20000010000 */
[----:B------:R-:W-:-:S02]  /*10c40*/  LOP3.LUT R5, R0, 0xffff, RZ, 0xc0, !PT ;  /* 0x0000ffff00057812 */ /* 0x000fc400078ec0ff */
[----:B------:R-:W-:Y:S02]  /*10c50*/  PRMT R237, R217, 0x5410, R216 ;  /* 0x00005410d9ed7816 */ /* 0x000fe400000000d8 */
[----:B------:R-:W-:Y:S02]  /*10c60*/  @!P6 PRMT R217, R20, 0x5410, RZ ;  /* 0x0000541014d9e816 */ /* 0x000fe400000000ff */
[----:B------:R-:W-:Y:S01]  /*10c70*/  ISETP.GE.U32.AND P6, PT, R241, R5, PT ;  /* 0x00000005f100720c */ /* 0x000fe20003fc6070 */
[----:B------:R-:W-:-:S06]  /*10c80*/  FMUL.FTZ R5, R7, c[0x0][0x23c] ;  /* 0x00008f0007057a20 */ /* 0x000fcc0000410000 */
[----:B------:R-:W2:Y:S02]  /*10c90*/  MUFU.EX2 R5, R5 ;  /* 0x0000000500057308 */ /* 0x000ea40000000800 */
[----:B--2---:R-:W-:Y:S02]  /*10ca0*/  FFMA.FTZ R7, R193, R5, R158 ;  /* 0x00000005c1077223 */ /* 0x004fe4000001009e */
[----:B------:R-:W2:Y:S01]  /*10cb0*/  LDL.LU R193, [R1+0x120] ;  /* 0x0001200001c17983 */ /* 0x000ea20000300800 */
[----:B------:R-:W-:Y:S01]  /*10cc0*/  @!P2 HADD2 R17, -R219.H0_H0, -RZ.H0_H0 ;  /* 0xa00000ffdb11a230 */ /* 0x000fe20000000900 */
[----:B------:R-:W-:Y:S01]  /*10cd0*/  PRMT R243, R218, 0x5410, R219 ;  /* 0x00005410daf37816 */ /* 0x000fe200000000db */
[----:B------:R-:W-:Y:S01]  /*10ce0*/  FMUL.FTZ R6, R245, c[0x0][0x23c] ;  /* 0x00008f00f5067a20 */ /* 0x000fe20000410000 */
[----:B------:R-:W-:Y:S01]  /*10cf0*/  @!P3 HADD2 R18, -R218.H0_H0, -RZ.H0_H0 ;  /* 0xa00000ffda12b230 */ /* 0x000fe20000000900 */
[----:B------:R-:W3:Y:S01]  /*10d00*/  LDL.LU R191, [R1+0x124] ;  /* 0x0001240001bf7983 */ /* 0x000ee20000300800 */
[----:B------:R-:W-:-:S02]  /*10d10*/  @!P2 PRMT R219, R17, 0x5410, RZ ;  /* 0x0000541011dba816 */ /* 0x000fc400000000ff */
[----:B------:R-:W-:-:S04]  /*10d20*/  FSETP.NEU.FTZ.AND P2, PT, R245, -INF , PT ;  /* 0xff800000f500780b */ /* 0x000fc80003f5d000 */
[----:B------:R-:W-:-:S05]  /*10d30*/  FSEL R0, R6, RZ, P2 ;  /* 0x000000ff06007208 */ /* 0x000fca0001000000 */
[--C-:B------:R-:W-:Y:S02]  /*10d40*/  FFMA.FTZ R17, R235, c[0x0][0x23c], -R0.reuse ;  /* 0x00008f00eb117a23 */ /* 0x100fe40000010800 */
[--C-:B------:R-:W-:Y:S01]  /*10d50*/  FFMA.FTZ R51, R153, c[0x0][0x23c], -R0.reuse ;  /* 0x00008f0099337a23 */ /* 0x100fe20000010800 */
[----:B------:R-:W-:Y:S01]  /*10d60*/  MUFU.EX2 R235, R21 ;  /* 0x0000001500eb7308 */ /* 0x000fe20000000800 */
[--C-:B------:R-:W-:Y:S01]  /*10d70*/  FFMA.FTZ R224, R60, c[0x0][0x23c], -R0.reuse ;  /* 0x00008f003ce07a23 */ /* 0x100fe20000010800 */
[----:B------:R-:W-:Y:S01]  /*10d80*/  @!P3 PRMT R218, R18, 0x5410, RZ ;  /* 0x0000541012dab816 */ /* 0x000fe200000000ff */
[----:B------:R-:W-:Y:S01]  /*10d90*/  FFMA.FTZ R59, R150, c[0x0][0x23c], -R0 ;  /* 0x00008f00963b7a23 */ /* 0x000fe20000010800 */
[----:B------:R-:W-:-:S04]  /*10da0*/  @!P0 HADD2 R60, -R216.H0_H0, -RZ.H0_H0 ;  /* 0xa00000ffd83c8230 */ /* 0x000fc80000000900 */
[----:B------:R-:W1:Y:S01]  /*10db0*/  MUFU.EX2 R153, R27 ;  /* 0x0000001b00997308 */ /* 0x000e620000000800 */
        /* <DEDUP_REMOVED lines=12> */
[----:B------:R-:W-:-:S02]  /*10e80*/  LOP3.LUT R0, R4, 0xff, RZ, 0xc0, !PT ;  /* 0x000000ff04007812 */ /* 0x000fc400078ec0ff */
[----:B------:R-:W-:Y:S02]  /*10e90*/  @!P0 PRMT R216, R60, 0x5410, RZ ;  /* 0x000054103cd88816 */ /* 0x000fe400000000ff */
[----:B------:R-:W-:Y:S02]  /*10ea0*/  ISETP.GE.U32.AND P0, PT, R241, R0, PT ;  /* 0x00000000f100720c */ /* 0x000fe40003f06070 */
[----:B------:R-:W-:Y:S01]  /*10eb0*/  SHF.R.U32.HI R0, RZ, 0x18, R4 ;  /* 0x00000018ff007819 */ /* 0x000fe20000011604 */
[----:B------:R-:W-:-:S03]  /*10ec0*/  FADD.FTZ R6, R70, -R62 ;  /* 0x8000003e46067221 */ /* 0x000fc60000010000 */
[----:B------:R-:W-:Y:S02]  /*10ed0*/  ISETP.GE.U32.AND P3, PT, R241, R0, PT ;  /* 0x00000000f100720c */ /* 0x000fe40003f66070 */
[----:B-1----:R-:W-:Y:S01]  /*10ee0*/  F2FP.PACK_AB R0, R235, R153 ;  /* 0x00000099eb00723e */ /* 0x002fe200000000ff */
[----:B------:R-:W-:-:S03]  /*10ef0*/  FMUL.FTZ R6, R6, c[0x0][0x23c] ;  /* 0x00008f0006067a20 */ /* 0x000fc60000410000 */
[C---:B------:R-:W-:Y:S02]  /*10f00*/  PRMT R215, R0.reuse, 0x7610, R215 ;  /* 0x0000761000d77816 */ /* 0x040fe400000000d7 */
[----:B------:R-:W-:Y:S02]  /*10f10*/  PRMT R214, R0, 0x7632, R214 ;  /* 0x0000763200d67816 */ /* 0x000fe400000000d6 */
[----:B------:R-:W-:Y:S02]  /*10f20*/  SHF.R.U32.HI R0, RZ, 0x10, R4 ;  /* 0x00000010ff007819 */ /* 0x000fe40000011604 */
[----:B------:R-:W2:Y:S02]  /*10f30*/  MUFU.EX2 R4, R6 ;  /* 0x0000000600047308 */ /* 0x000ea40000000800 */
[----:B--2---:R-:W-:Y:S02]  /*10f40*/  FFMA.FTZ R21, R193, R4, R161 ;  /* 0x00000004c1157223 */ /* 0x004fe400000100a1 */
[----:B------:R-:W2:Y:S04]  /*10f50*/  LDL.LU R193, [R1+0x138] ;  /* 0x0001380001c17983 */ /* 0x000ea80000300800 */
[----:B------:R-:W4:Y:S01]  /*10f60*/  LDL R186, [R1+0xa8] ;  /* 0x0000a80001ba7983 */ /* 0x000f220000100800 */
[----:B------:R-:W-:Y:S01]  /*10f70*/  MUFU.EX2 R62, R39 ;  /* 0x00000027003e7308 */ /* 0x000fe20000000800 */
[----:B------:R-:W-:Y:S01]  /*10f80*/  @!P4 HADD2 R70, -R215.H0_H0, -RZ.H0_H0 ;  /* 0xa00000ffd746c230 */ /* 0x000fe20000000900 */
[----:B------:R-:W-:-:S06]  /*10f90*/  FSEL R9, R246, RZ, P1 ;  /* 0x000000fff6097208 */ /* 0x000fcc0000800000 */
[----:B------:R-:W1:Y:S01]  /*10fa0*/  MUFU.EX2 R40, R40 ;  /* 0x0000002800287308 */ /* 0x000e620000000800 */
[----:B------:R-:W-:Y:S02]  /*10fb0*/  LOP3.LUT R0, R0, 0xff, RZ, 0xc0, !PT ;  /* 0x000000ff00007812 */ /* 0x000fe400078ec0ff */
[----:B------:R-:W-:Y:S02]  /*10fc0*/  ISETP.GE.U32.AND P1, PT, R241, R64, PT ;  /* 0x00000040f100720c */ /* 0x000fe40003f26070 */
[----:B------:R-:W-:Y:S02]  /*10fd0*/  PRMT R64, R215, 0x5410, R214 ;  /* 0x00005410d7407816 */ /* 0x000fe400000000d6 */
[----:B------:R-:W-:Y:S02]  /*10fe0*/  @!P4 PRMT R215, R70, 0x5410, RZ ;  /* 0x0000541046d7c816 */ /* 0x000fe400000000ff */
[----:B------:R-:W-:Y:S02]  /*10ff0*/  ISETP.GE.U32.AND P4, PT, R241, R0, PT ;  /* 0x00000000f100720c */ /* 0x000fe40003f86070 */
[----:B------:R-:W-:-:S02]  /*11000*/  LOP3.LUT R0, R2, 0xff, RZ, 0xc0, !PT ;  /* 0x000000ff02007812 */ /* 0x000fc400078ec0ff */
[----:B------:R-:W-:Y:S02]  /*11010*/  FSEL R6, R245, RZ, P2 ;  /* 0x000000fff5067208 */ /* 0x000fe40001000000 */
[----:B------:R-:W-:Y:S02]  /*11020*/  LOP3.LUT R11, R2, 0xffff, RZ, 0xc0, !PT ;  /* 0x0000ffff020b7812 */ /* 0x000fe400078ec0ff */
[----:B------:R-:W-:Y:S01]  /*11030*/  ISETP.GE.U32.AND P2, PT, R241, R0, PT ;  /* 0x00000000f100720c */ /* 0x000fe20003f46070 */
[----:B------:R-:W3:Y:S01]  /*11040*/  MUFU.EX2 R3, R42 ;  /* 0x0000002a00037308 */ /* 0x000ee20000000800 */
[----:B-1----:R-:W-:-:S04]  /*11050*/  F2FP.PACK_AB R0, R40, R62 ;  /* 0x0000003e2800723e */ /* 0x002fc800000000ff */
[C---:B------:R-:W-:Y:S02]  /*11060*/  PRMT R213, R0.reuse, 0x7610, R213 ;  /* 0x0000761000d57816 */ /* 0x040fe400000000d5 */
[----:B------:R-:W-:Y:S02]  /*11070*/  PRMT R212, R0, 0x7632, R212 ;  /* 0x0000763200d47816 */ /* 0x000fe400000000d4 */
[--C-:B------:R-:W-:Y:S01]  /*11080*/  SHF.R.U32.HI R16, RZ, 0x18, R2.reuse ;  /* 0x00000018ff107819 */ /* 0x100fe20000011602 */
[----:B------:R-:W-:Y:S01]  /*11090*/  @!P0 HADD2 R72, -R213.H0_H0, -RZ.H0_H0 ;  /* 0xa00000ffd5488230 */ /* 0x000fe20000000900 */
[----:B------:R-:W-:Y:S02]  /*110a0*/  SHF.R.U32.HI R2, RZ, 0x10, R2 ;  /* 0x00000010ff027819 */ /* 0x000fe40000011602 */
[----:B------:R-:W-:Y:S01]  /*110b0*/  PRMT R234, R213, 0x5410, R212 ;  /* 0x00005410d5ea7816 */ /* 0x000fe200000000d4 */
[----:B------:R-:W-:Y:S01]  /*110c0*/  MUFU.EX2 R60, R36 ;  /* 0x00000024003c7308 */ /* 0x000fe20000000800 */
[----:B------:R-:W-:Y:S01]  /*110d0*/  @!P0 PRMT R213, R72, 0x5410, RZ ;  /* 0x0000541048d58816 */ /* 0x000fe200000000ff */
[----:B---3--:R-:W-:Y:S01]  /*110e0*/  IMAD.MOV.U32 R72, RZ, RZ, R3 ;  /* 0x000000ffff487224 */ /* 0x008fe200078e0003 */
[----:B------:R-:W-:Y:S01]  /*110f0*/  LOP3.LUT R0, R2, 0xff, RZ, 0xc0, !PT ;  /* 0x000000ff02007812 */ /* 0x000fe200078ec0ff */
[----:B------:R-:W-:-:S04]  /*11100*/  IMAD.WIDE.U32 R2, R10, -0x2daee0ad, RZ ;  /* 0xd2511f530a027825 */ /* 0x000fc800078e00ff */
[----:B------:R-:W1:Y:S01]  /*11110*/  MUFU.EX2 R188, R37 ;  /* 0x0000002500bc7308 */ /* 0x000e620000000800 */
[----:B------:R-:W-:Y:S01]  /*11120*/  FADD.FTZ R27, R160, R7 ;  /* 0x00000007a01b7221 */ /* 0x000fe20000010000 */
[C---:B------:R-:W-:Y:S01]  /*11130*/  LOP3.LUT R7, R2.reuse, 0xff, RZ, 0xc0, !PT ;  /* 0x000000ff02077812 */ /* 0x040fe200078ec0ff */
[----:B------:R-:W-:Y:S01]  /*11140*/  FADD.FTZ R9, R71, -R9 ;  /* 0x8000000947097221 */ /* 0x000fe20000010000 */
[----:B------:R-:W-:Y:S02]  /*11150*/  LOP3.LUT R13, R2, 0xffff, RZ, 0xc0, !PT ;  /* 0x0000ffff020d7812 */ /* 0x000fe400078ec0ff */
[----:B------:R-:W-:Y:S02]  /*11160*/  SHF.R.U32.HI R10, RZ, 0x18, R2 ;  /* 0x00000018ff0a7819 */ /* 0x000fe40000011602 */
[----:B------:R3:W-:Y:S01]  /*11170*/  MUFU.EX2 R36, R12 ;  /* 0x0000000c00247308 */ /* 0x0007e20000000800 */
[----:B------:R-:W-:Y:S01]  /*11180*/  @!P1 HADD2 R69, -R214.H0_H0, -RZ.H0_H0 ;  /* 0xa00000ffd6459230 */ /* 0x000fe20000000900 */
[----:B------:R-:W-:-:S02]  /*11190*/  ISETP.GE.U32.AND P0, PT, R241, R0, PT ;  /* 0x00000000f100720c */ /* 0x000fc40003f06070 */
[----:B------:R-:W-:Y:S01]  /*111a0*/  LOP3.LUT R0, R3, UR7, R8, 0x96, !PT ;  /* 0x0000000703007c12 */ /* 0x000fe2000f8e9608 */
[----:B------:R-:W-:Y:S01]  /*111b0*/  FMUL.FTZ R3, R9, c[0x0][0x23c] ;  /* 0x00008f0009037a20 */ /* 0x000fe20000410000 */
[----:B------:R-:W-:Y:S01]  /*111c0*/  @!P1 PRMT R214, R69, 0x5410, RZ ;  /* 0x0000541045d69816 */ /* 0x000fe200000000ff */
[----:B------:R-:W-:Y:S01]  /*111d0*/  FADD.FTZ R8, R68, -R6 ;  /* 0x8000000644087221 */ /* 0x000fe20000010000 */
[----:B---3--:R-:W-:Y:S02]  /*111e0*/  SHF.R.U32.HI R12, RZ, 0x10, R2 ;  /* 0x00000010ff0c7819 */ /* 0x008fe40000011602 */
[----:B------:R-:W-:-:S04]  /*111f0*/  SHF.R.U32.HI R2, RZ, 0x8, R11 ;  /* 0x00000008ff027819 */ /* 0x000fc8000001160b */
[----:B------:R-:W-:Y:S01]  /*11200*/  LOP3.LUT R2, R2, 0xffff, RZ, 0xc0, !PT ;  /* 0x0000ffff02027812 */ /* 0x000fe200078ec0ff */
[----:B------:R-:W3:Y:S01]  /*11210*/  MUFU.EX2 R3, R3 ;  /* 0x0000000300037308 */ /* 0x000ee20000000800 */
[----:B-1----:R-:W-:Y:S02]  /*11220*/  F2FP.PACK_AB R6, R188, R60 ;  /* 0x0000003cbc06723e */ /* 0x002fe400000000ff */
[----:B------:R-:W-:Y:S02]  /*11230*/  ISETP.GE.U32.AND P1, PT, R241, R2, PT ;  /* 0x00000002f100720c */ /* 0x000fe40003f26070 */
[----:B------:R-:W-:Y:S01]  /*11240*/  SHF.R.U32.HI R2, RZ, 0x10, R0 ;  /* 0x00000010ff027819 */ /* 0x000fe20000011600 */
[----:B------:R-:W-:Y:S01]  /*11250*/  FMUL.FTZ R8, R8, c[0x0][0x23c] ;  /* 0x00008f0008087a20 */ /* 0x000fe20000410000 */
[C---:B------:R-:W-:Y:S01]  /*11260*/  PRMT R211, R6.reuse, 0x7632, R211 ;  /* 0x0000763206d37816 */ /* 0x040fe200000000d3 */
[----:B------:R-:W1:Y:S01]  /*11270*/  MUFU.EX2 R24, R24 ;  /* 0x0000001800187308 */ /* 0x000e620000000800 */
[----:B------:R-:W-:-:S02]  /*11280*/  PRMT R210, R6, 0x7610, R210 ;  /* 0x0000761006d27816 */ /* 0x000fc400000000d2 */
[----:B------:R-:W-:-:S05]  /*11290*/  LOP3.LUT R6, R2, 0xff, RZ, 0xc0, !PT ;  /* 0x000000ff02067812 */ /* 0x000fca00078ec0ff */
[----:B------:R-:W1:Y:S01]  /*112a0*/  MUFU.EX2 R38, R38 ;  /* 0x0000002600267308 */ /* 0x000e620000000800 */
[----:B------:R-:W-:-:S07]  /*112b0*/  @!P4 HADD2 R74, -R210.H0_H0, -RZ.H0_H0 ;  /* 0xa00000ffd24ac230 */ /* 0x000fce0000000900 */
[----:B------:R-:W-:Y:S08]  /*112c0*/  MUFU.EX2 R17, R17 ;  /* 0x0000001100117308 */ /* 0x000ff00000000800 */
[----:B------:R-:W-:Y:S01]  /*112d0*/  MUFU.EX2 R2, R8 ;  /* 0x0000000800027308 */ /* 0x000fe20000000800 */
[----:B------:R-:W-:Y:S01]  /*112e0*/  PRMT R70, R210, 0x5410, R211 ;  /* 0x00005410d2467816 */ /* 0x000fe200000000d3 */
[----:B------:R-:W-:Y:S01]  /*112f0*/  @!P6 HADD2 R71, -R212.H0_H0, -RZ.H0_H0 ;  /* 0xa00000ffd447e230 */ /* 0x000fe20000000900 */
[----:B------:R-:W-:-:S05]  /*11300*/  @!P4 PRMT R210, R74, 0x5410, RZ ;  /* 0x000054104ad2c816 */ /* 0x000fca00000000ff */
[----:B------:R-:W-:Y:S01]  /*11310*/  MUFU.EX2 R18, R18 ;  /* 0x0000001200127308 */ /* 0x000fe20000000800 */
[----:B------:R-:W-:Y:S01]  /*11320*/  ISETP.GE.U32.AND P4, PT, R241, R6, PT ;  /* 0x00000006f100720c */ /* 0x000fe20003f86070 */
[----:B---3--:R-:W-:-:S06]  /*11330*/  FFMA.FTZ R6, R191, R3, R36 ;  /* 0x00000003bf067223 */ /* 0x008fcc0000010024 */
[----:B------:R-:W-:Y:S01]  /*11340*/  MUFU.EX2 R180, R46 ;  /* 0x0000002e00b47308 */ /* 0x000fe20000000800 */
[----:B------:R-:W-:Y:S01]  /*11350*/  @!P6 PRMT R212, R71, 0x5410, RZ ;  /* 0x0000541047d4e816 */ /* 0x000fe200000000ff */
[----:B-1----:R-:W-:Y:S02]  /*11360*/  FADD.FTZ R11, R24, R6 ;  /* 0x00000006180b7221 */ /* 0x002fe40000010000 */
[----:B------:R-:W-:-:S04]  /*11370*/  IMAD.MOV.U32 R71, RZ, RZ, R38 ;  /* 0x000000ffff477224 */ /* 0x000fc800078e0026 */
[----:B------:R-:W1:Y:S01]  /*11380*/  MUFU.EX2 R41, R41 ;  /* 0x0000002900297308 */ /* 0x000e620000000800 */
[----:B------:R-:W-:-:S05]  /*11390*/  @!P3 HADD2 R75, -R211.H0_H0, -RZ.H0_H0 ;  /* 0xa00000ffd34bb230 */ /* 0x000fca0000000900 */
[----:B------:R-:W-:Y:S02]  /*113a0*/  @!P3 PRMT R211, R75, 0x5410, RZ ;  /* 0x000054104bd3b816 */ /* 0x000fe400000000ff */
[----:B------:R3:W-:Y:S01]  /*113b0*/  MUFU.EX2 R74, R54 ;  /* 0x00000036004a7308 */ /* 0x0007e20000000800 */
[----:B------:R-:W-:Y:S01]  /*113c0*/  ISETP.GE.U32.AND P6, PT, R241, R7, PT ;  /* 0x00000007f100720c */ /* 0x000fe20003fc6070 */
[----:B-1----:R-:W-:-:S06]  /*113d0*/  IMAD.MOV.U32 R75, RZ, RZ, R41 ;  /* 0x000000ffff4b7224 */ /* 0x002fcc00078e0029 */
[----:B------:R-:W1:Y:S01]  /*113e0*/  MUFU.EX2 R173, R58 ;  /* 0x0000003a00ad7308 */ /* 0x000e620000000800 */
[----:B------:R-:W-:-:S04]  /*113f0*/  F2FP.PACK_AB R7, R72, R75 ;  /* 0x0000004b4807723e */ /* 0x000fc800000000ff */
[C---:B------:R-:W-:Y:S02]  /*11400*/  PRMT R209, R7.reuse, 0x7610, R209 ;  /* 0x0000761007d17816 */ /* 0x040fe400000000d1 */
[----:B------:R-:W-:Y:S02]  /*11410*/  PRMT R208, R7, 0x7632, R208 ;  /* 0x0000763207d07816 */ /* 0x000fe400000000d0 */
[----:B------:R-:W-:Y:S01]  /*11420*/  LOP3.LUT R7, R0, 0xff, RZ, 0xc0, !PT ;  /* 0x000000ff00077812 */ /* 0x000fe200078ec0ff */
[----:B------:R-:W-:Y:S01]  /*11430*/  @!P2 HADD2 R140, -R209.H0_H0, -RZ.H0_H0 ;  /* 0xa00000ffd18ca230 */ /* 0x000fe20000000900 */
[----:B------:R-:W-:-:S04]  /*11440*/  PRMT R69, R209, 0x5410, R208 ;  /* 0x00005410d1457816 */ /* 0x000fc800000000d0 */
[----:B------:R-:W-:Y:S02]  /*11450*/  @!P2 PRMT R209, R140, 0x5410, RZ ;  /* 0x000054108cd1a816 */ /* 0x000fe400000000ff */
[----:B------:R-:W-:Y:S01]  /*11460*/  ISETP.GE.U32.AND P2, PT, R241, R7, PT ;  /* 0x00000007f100720c */ /* 0x000fe20003f46070 */
[----:B------:R-:W1:Y:S01]  /*11470*/  MUFU.EX2 R19, R19 ;  /* 0x0000001300137308 */ /* 0x000e620000000800 */
[----:B------:R-:W-:-:S07]  /*11480*/  F2FP.PACK_AB R36, R24, R36 ;  /* 0x000000241824723e */ /* 0x000fce00000000ff */
[----:B------:R-:W1:Y:S08]  /*11490*/  MUFU.EX2 R20, R20 ;  /* 0x0000001400147308 */ /* 0x000e700000000800 */
[----:B------:R-:W1:Y:S08]  /*114a0*/  MUFU.EX2 R26, R26 ;  /* 0x0000001a001a7308 */ /* 0x000e700000000800 */
[----:B------:R-:W1:Y:S08]  /*114b0*/  MUFU.EX2 R24, R61 ;  /* 0x0000003d00187308 */ /* 0x000e700000000800 */
[----:B------:R-:W1:Y:S08]  /*114c0*/  MUFU.EX2 R25, R25 ;  /* 0x0000001900197308 */ /* 0x000e700000000800 */
[----:B------:R-:W-:Y:S08]  /*114d0*/  MUFU.EX2 R168, R48 ;  /* 0x0000003000a87308 */ /* 0x000ff00000000800 */
[----:B------:R-:W1:Y:S08]  /*114e0*/  MUFU.EX2 R174, R52 ;  /* 0x0000003400ae7308 */ /* 0x000e700000000800 */
[----:B------:R-:W1:Y:S01]  /*114f0*/  MUFU.EX2 R176, R63 ;  /* 0x0000003f00b07308 */ /* 0x000e620000000800 */
[----:B------:R-:W-:Y:S01]  /*11500*/  FADD.FTZ R9, R157, R27 ;  /* 0x0000001b9d097221 */ /* 0x000fe20000010000 */
[----:B------:R-:W-:Y:S01]  /*11510*/  @!P1 HADD2 R141, -R208.H0_H0, -RZ.H0_H0 ;  /* 0xa00000ffd08d9230 */ /* 0x000fe20000000900 */
[----:B--2---:R-:W-:-:S04]  /*11520*/  FFMA.FTZ R6, R193, R2, R17 ;  /* 0x00000002c1067223 */ /* 0x004fc80000010011 */
[----:B------:R-:W-:Y:S01]  /*11530*/  FADD.FTZ R8, R18, R6 ;  /* 0x0000000612087221 */ /* 0x000fe20000010000 */
[----:B------:R-:W-:-:S04]  /*11540*/  F2FP.PACK_AB R6, R180, R71 ;  /* 0x00000047b406723e */ /* 0x000fc800000000ff */
[C---:B------:R-:W-:Y:S02]  /*11550*/  PRMT R207, R6.reuse, 0x7610, R207 ;  /* 0x0000761006cf7816 */ /* 0x040fe400000000cf */
[----:B------:R-:W-:-:S03]  /*11560*/  PRMT R206, R6, 0x7632, R206 ;  /* 0x0000763206ce7816 */ /* 0x000fc600000000ce */
[----:B------:R-:W-:Y:S01]  /*11570*/  @!P0 HADD2 R143, -R207.H0_H0, -RZ.H0_H0 ;  /* 0xa00000ffcf8f8230 */ /* 0x000fe20000000900 */
[----:B---3--:R-:W-:-:S04]  /*11580*/  PRMT R54, R207, 0x5410, R206 ;  /* 0x00005410cf367816 */ /* 0x008fc800000000ce */
[----:B------:R-:W-:Y:S02]  /*11590*/  @!P0 PRMT R207, R143, 0x5410, RZ ;  /* 0x000054108fcf8816 */ /* 0x000fe400000000ff */
[----:B------:R-:W-:Y:S02]  /*115a0*/  ISETP.GE.U32.AND P0, PT, R241, R16, PT ;  /* 0x00000010f100720c */ /* 0x000fe40003f06070 */
[----:B------:R-:W-:Y:S02]  /*115b0*/  SHF.R.U32.HI R6, RZ, 0x18, R0 ;  /* 0x00000018ff067819 */ /* 0x000fe40000011600 */
[----:B------:R-:W-:-:S04]  /*115c0*/  LOP3.LUT R0, R0, 0xffff, RZ, 0xc0, !PT ;  /* 0x0000ffff00007812 */ /* 0x000fc800078ec0ff */
[----:B------:R-:W-:-:S05]  /*115d0*/  SHF.R.U32.HI R0, RZ, 0x8, R0 ;  /* 0x00000008ff007819 */ /* 0x000fca0000011600 */
[----:B------:R-:W-:Y:S01]  /*115e0*/  @!P0 HADD2 R142, -R206.H0_H0, -RZ.H0_H0 ;  /* 0xa00000ffce8e8230 */ /* 0x000fe20000000900 */
[----:B------:R-:W-:-:S04]  /*115f0*/  LOP3.LUT R0, R0, 0xffff, RZ, 0xc0, !PT ;  /* 0x0000ffff00007812 */ /* 0x000fc800078ec0ff */
[----:B------:R-:W-:Y:S02]  /*11600*/  @!P0 PRMT R206, R142, 0x5410, RZ ;  /* 0x000054108ece8816 */ /* 0x000fe400000000ff */
[----:B------:R-:W-:Y:S02]  /*11610*/  ISETP.GE.U32.AND P0, PT, R241, R0, PT ;  /* 0x00000000f100720c */ /* 0x000fe40003f06070 */
[----:B-1----:R-:W-:-:S04]  /*11620*/  F2FP.PACK_AB R0, R173, R74 ;  /* 0x0000004aad00723e */ /* 0x002fc800000000ff */
[C---:B------:R-:W-:Y:S02]  /*11630*/  PRMT R205, R0.reuse, 0x7610, R205 ;  /* 0x0000761000cd7816 */ /* 0x040fe400000000cd */
[----:B------:R-:W-:-:S03]  /*11640*/  PRMT R204, R0, 0x7632, R204 ;  /* 0x0000763200cc7816 */ /* 0x000fc600000000cc */
[----:B------:R-:W-:Y:S01]  /*11650*/  @!P2 HADD2 R145, -R205.H0_H0, -RZ.H0_H0 ;  /* 0xa00000ffcd91a230 */ /* 0x000fe20000000900 */
[----:B------:R-:W-:Y:S02]  /*11660*/  LOP3.LUT R0, R12, 0xff, RZ, 0xc0, !PT ;  /* 0x000000ff0c007812 */ /* 0x000fe400078ec0ff */
[----:B------:R-:W-:Y:S02]  /*11670*/  PRMT R46, R205, 0x5410, R204 ;  /* 0x00005410cd2e7816 */ /* 0x000fe400000000cc */
[----:B------:R-:W-:Y:S02]  /*11680*/  @!P2 PRMT R205, R145, 0x5410, RZ ;  /* 0x0000541091cda816 */ /* 0x000fe400000000ff */
[C---:B------:R-:W-:Y:S02]  /*11690*/  ISETP.GE.U32.AND P2, PT, R241.reuse, R0, PT ;  /* 0x00000000f100720c */ /* 0x040fe40003f46070 */
[----:B------:R-:W-:Y:S01]  /*116a0*/  ISETP.GE.U32.AND P3, PT, R241, R6, PT ;  /* 0x00000006f100720c */ /* 0x000fe20003f66070 */
[----:B------:R-:W-:Y:S01]  /*116b0*/  FADD.FTZ R6, R19, R8 ;  /* 0x0000000813067221 */ /* 0x000fe20000010000 */
[----:B------:R-:W-:Y:S01]  /*116c0*/  SHF.R.U32.HI R0, RZ, 0x8, R13 ;  /* 0x00000008ff007819 */ /* 0x000fe2000001160d */
[----:B------:R-:W-:Y:S01]  /*116d0*/  @!P0 HADD2 R144, -R204.H0_H0, -RZ.H0_H0 ;  /* 0xa00000ffcc908230 */ /* 0x000fe20000000900 */
[----:B------:R1:W-:Y:S01]  /*116e0*/  MUFU.EX2 R177, R56 ;  /* 0x0000003800b17308 */ /* 0x0003e20000000800 */
[----:B------:R-:W-:Y:S01]  /*116f0*/  FADD.FTZ R6, R20, R6 ;  /* 0x0000000614067221 */ /* 0x000fe20000010000 */
[----:B------:R-:W-:-:S02]  /*11700*/  LOP3.LUT R0, R0, 0xffff, RZ, 0xc0, !PT ;  /* 0x0000ffff00007812 */ /* 0x000fc400078ec0ff */
[----:B------:R-:W-:-:S04]  /*11710*/  @!P0 PRMT R204, R144, 0x5410, RZ ;  /* 0x0000541090cc8816 */ /* 0x000fc800000000ff */
[----:B------:R-:W2:Y:S01]  /*11720*/  MUFU.EX2 R175, R55 ;  /* 0x0000003700af7308 */ /* 0x000ea20000000800 */
[----:B------:R-:W-:Y:S01]  /*11730*/  ISETP.GE.U32.AND P0, PT, R241, R0, PT ;  /* 0x00000000f100720c */ /* 0x000fe20003f06070 */
[----:B------:R-:W-:Y:S01]  /*11740*/  FADD.FTZ R0, R26, R6 ;  /* 0x000000061a007221 */ /* 0x000fe20000010000 */
[----:B------:R-:W-:Y:S01]  /*11750*/  F2FP.PACK_AB R27, R20, R19 ;  /* 0x00000013141b723e */ /* 0x000fe200000000ff */
[----:B------:R-:W-:Y:S02]  /*11760*/  FMUL.FTZ R20, R131, R5 ;  /* 0x0000000583147220 */ /* 0x000fe40000410000 */
[----:B------:R-:W-:Y:S01]  /*11770*/  IMAD.MOV.U32 R131, RZ, RZ, R24 ;  /* 0x000000ffff837224 */ /* 0x000fe200078e0018 */
[----:B------:R-:W-:Y:S01]  /*11780*/  @!P1 PRMT R208, R141, 0x5410, RZ ;  /* 0x000054108dd09816 */ /* 0x000fe200000000ff */
[----:B------:R-:W-:Y:S01]  /*11790*/  FADD.FTZ R38, R25, R0 ;  /* 0x0000000019267221 */ /* 0x000fe20000010000 */
[----:B------:R-:W-:Y:S01]  /*117a0*/  F2FP.PACK_AB R37, R18, R17 ;  /* 0x000000111225723e */ /* 0x000fe200000000ff */
[----:B------:R-:W-:Y:S01]  /*117b0*/  FMUL.FTZ R185, R136, R4 ;  /* 0x0000000488b97220 */ /* 0x000fe20000410000 */
[----:B------:R-:W-:Y:S01]  /*117c0*/  ISETP.GE.U32.AND P1, PT, R241, R10, PT ;  /* 0x0000000af100720c */ /* 0x000fe20003f26070 */
[----:B------:R-:W-:Y:S01]  /*117d0*/  FMUL.FTZ R184, R137, R4 ;  /* 0x0000000489b87220 */ /* 0x000fe20000410000 */
[----:B------:R-:W-:Y:S01]  /*117e0*/  F2FP.PACK_AB R0, R174, R168 ;  /* 0x000000a8ae00723e */ /* 0x000fe200000000ff */
        /* <DEDUP_REMOVED lines=8> */
[-C--:B-1----:R-:W-:Y:S02]  /*11870*/  FMUL.FTZ R56, R116, R4.reuse ;  /* 0x0000000474387220 */ /* 0x082fe40000410000 */
[-C--:B------:R-:W-:Y:S02]  /*11880*/  FMUL.FTZ R187, R117, R4.reuse ;  /* 0x0000000475bb7220 */ /* 0x080fe40000410000 */
[-C--:B------:R-:W-:Y:S02]  /*11890*/  FMUL.FTZ R6, R108, R4.reuse ;  /* 0x000000046c067220 */ /* 0x080fe40000410000 */
[-C--:B------:R-:W-:Y:S02]  /*118a0*/  FMUL.FTZ R17, R109, R4.reuse ;  /* 0x000000046d117220 */ /* 0x080fe40000410000 */
[----:B------:R-:W-:-:S02]  /*118b0*/  FMUL.FTZ R193, R100, R4 ;  /* 0x0000000464c17220 */ /* 0x000fc40000410000 */
[----:B------:R-:W-:Y:S01]  /*118c0*/  FMUL.FTZ R10, R101, R4 ;  /* 0x00000004650a7220 */ /* 0x000fe20000410000 */
[----:B------:R-:W-:Y:S02]  /*118d0*/  F2FP.PACK_AB R4, R176, R131 ;  /* 0x00000083b004723e */ /* 0x000fe400000000ff */
[C---:B------:R-:W-:Y:S02]  /*118e0*/  PRMT R203, R0.reuse, 0x7610, R203 ;  /* 0x0000761000cb7816 */ /* 0x040fe400000000cb */
[----:B------:R-:W-:Y:S02]  /*118f0*/  PRMT R202, R0, 0x7632, R202 ;  /* 0x0000763200ca7816 */ /* 0x000fe400000000ca */
[----:B--2---:R-:W-:Y:S02]  /*11900*/  F2FP.PACK_AB R0, R175, R177 ;  /* 0x000000b1af00723e */ /* 0x004fe400000000ff */
[----:B------:R-:W-:Y:S02]  /*11910*/  PRMT R201, R4, 0x7610, R201 ;  /* 0x0000761004c97816 */ /* 0x000fe400000000c9 */
[----:B------:R-:W-:-:S02]  /*11920*/  PRMT R198, R0, 0x7632, R198 ;  /* 0x0000763200c67816 */ /* 0x000fc400000000c6 */
[----:B------:R-:W-:Y:S01]  /*11930*/  PRMT R200, R4, 0x7632, R200 ;  /* 0x0000763204c87816 */ /* 0x000fe200000000c8 */
[----:B------:R-:W-:Y:S01]  /*11940*/  @!P6 HADD2 R50, -R201.H0_H0, -RZ.H0_H0 ;  /* 0xa00000ffc932e230 */ /* 0x000fe20000000900 */
[-C--:B------:R-:W-:Y:S01]  /*11950*/  FMUL.FTZ R183, R138, R5.reuse ;  /* 0x000000058ab77220 */ /* 0x080fe20000410000 */
[----:B------:R-:W-:Y:S01]  /*11960*/  PRMT R199, R0, 0x7610, R199 ;  /* 0x0000761000c77816 */ /* 0x000fe200000000c7 */
[----:B------:R-:W-:Y:S01]  /*11970*/  IMAD.MOV.U32 R138, RZ, RZ, R17 ;  /* 0x000000ffff8a7224 */ /* 0x000fe200078e0011 */
[----:B------:R-:W-:Y:S01]  /*11980*/  @!P1 HADD2 R43, -R198.H0_H0, -RZ.H0_H0 ;  /* 0xa00000ffc62b9230 */ /* 0x000fe20000000900 */
[----:B------:R-:W-:Y:S01]  /*11990*/  FADD.FTZ R0, R163, R21 ;  /* 0x00000015a3007221 */ /* 0x000fe20000010000 */
[----:B------:R-:W-:Y:S01]  /*119a0*/  @!P0 HADD2 R49, -R200.H0_H0, -RZ.H0_H0 ;  /* 0xa00000ffc8318230 */ /* 0x000fe20000000900 */
[----:B------:R-:W-:Y:S01]  /*119b0*/  IMAD.MOV.U32 R17, RZ, RZ, R40 ;  /* 0x000000ffff117224 */ /* 0x000fe200078e0028 */
[----:B------:R-:W-:Y:S01]  /*119c0*/  PRMT R40, R201, 0x5410, R200 ;  /* 0x00005410c9287816 */ /* 0x000fe200000000c8 */
[----:B------:R-:W-:Y:S01]  /*119d0*/  FMUL.FTZ R182, R139, R5 ;  /* 0x000000058bb67220 */ /* 0x000fe20000410000 */
[----:B------:R-:W-:Y:S01]  /*119e0*/  @!P6 PRMT R201, R50, 0x5410, RZ ;  /* 0x0000541032c9e816 */ /* 0x000fe200000000ff */
[----:B------:R-:W-:Y:S01]  /*119f0*/  IMAD.MOV.U32 R61, RZ, RZ, R178 ;  /* 0x000000ffff3d7224 */ /* 0x000fe200078e00b2 */
[----:B------:R-:W-:Y:S01]  /*11a00*/  F2FP.PACK_AB R25, R25, R26 ;  /* 0x0000001a1919723e */ /* 0x000fe200000000ff */
[----:B------:R-:W-:-:S02]  /*11a10*/  IMAD.MOV.U32 R139, RZ, RZ, R6 ;  /* 0x000000ffff8b7224 */ /* 0x000fc400078e0006 */
[----:B------:R-:W-:Y:S01]  /*11a20*/  IMAD.MOV.U32 R50, RZ, RZ, R41 ;  /* 0x000000ffff327224 */ /* 0x000fe200078e0029 */
[----:B------:R-:W-:Y:S01]  /*11a30*/  PRMT R41, R199, 0x5410, R198 ;  /* 0x00005410c7297816 */ /* 0x000fe200000000c6 */
[----:B------:R-:W-:Y:S01]  /*11a40*/  FADD.FTZ R0, R162, R0 ;  /* 0x00000000a2007221 */ /* 0x000fe20000010000 */
[----:B------:R-:W-:Y:S01]  /*11a50*/  @!P3 HADD2 R100, -R202.H0_H0, -RZ.H0_H0 ;  /* 0xa00000ffca64b230 */ /* 0x000fe20000000900 */
[----:B------:R-:W-:Y:S01]  /*11a60*/  IMAD.MOV.U32 R136, RZ, RZ, R194 ;  /* 0x000000ffff887224 */ /* 0x000fe200078e00c2 */
[----:B------:R-:W-:Y:S01]  /*11a70*/  @!P1 PRMT R198, R43, 0x5410, RZ ;  /* 0x000054102bc69816 */ /* 0x000fe200000000ff */
        /* <DEDUP_REMOVED lines=14> */
[----:B------:R1:W2:Y:S01]  /*11b60*/  MUFU.EX2 R5, R44 ;  /* 0x0000002c00057308 */ /* 0x0002a20000000800 */
        /* <DEDUP_REMOVED lines=15> */
[----:B-1----:R-:W-:Y:S02]  /*11c60*/  FMUL.FTZ R44, R79, R2 ;  /* 0x000000024f2c7220 */ /* 0x002fe40000410000 */
[----:B------:R-:W-:Y:S02]  /*11c70*/  IMAD.MOV.U32 R49, RZ, RZ, R20 ;  /* 0x000000ffff317224 */ /* 0x000fe400078e0014 */
[----:B------:R-:W-:Y:S01]  /*11c80*/  FADD.FTZ R2, R167, R0 ;  /* 0x00000000a7027221 */ /* 0x000fe20000010000 */
[----:B------:R-:W-:Y:S01]  /*11c90*/  PRMT R42, R203, 0x5410, R202 ;  /* 0x00005410cb2a7816 */ /* 0x000fe200000000ca */
[----:B------:R-:W-:Y:S02]  /*11ca0*/  FADD.FTZ R0, R166, R9 ;  /* 0x00000009a6007221 */ /* 0x000fe40000010000 */
[----:B------:R-:W-:Y:S01]  /*11cb0*/  IMAD.WIDE.U32 R20, R136, -0x326172a9, RZ ;  /* 0xcd9e8d5788147825 */ /* 0x000fe200078e00ff */
[----:B------:R-:W-:Y:S01]  /*11cc0*/  @!P3 PRMT R202, R100, 0x5410, RZ ;  /* 0x0000541064cab816 */ /* 0x000fe200000000ff */
[----:B------:R1:W3:Y:S02]  /*11cd0*/  MUFU.EX2 R4, R45 ;  /* 0x0000002d00047308 */ /* 0x0002e40000000800 */
[----:B------:R-:W-:-:S02]  /*11ce0*/  IMAD.MOV.U32 R100, RZ, RZ, R16 ;  /* 0x000000ffff647224 */ /* 0x000fc400078e0010 */
[----:B------:R-:W-:Y:S01]  /*11cf0*/  FADD.FTZ R16, R154, R0 ;  /* 0x000000009a107221 */ /* 0x000fe20000010000 */
[----:B----4-:R-:W-:Y:S01]  /*11d00*/  LOP3.LUT R0, R21, R186, RZ, 0x3c, !PT ;  /* 0x000000ba15007212 */ /* 0x010fe200078e3cff */
[----:B------:R-:W-:Y:S01]  /*11d10*/  @!P2 HADD2 R47, -R199.H0_H0, -RZ.H0_H0 ;  /* 0xa00000ffc72fa230 */ /* 0x000fe20000000900 */
[----:B------:R-:W-:Y:S02]  /*11d20*/  FMUL.FTZ R108, R112, R3 ;  /* 0x00000003706c7220 */ /* 0x000fe40000410000 */
[----:B------:R-:W-:Y:S02]  /*11d30*/  IMAD.MOV.U32 R112, RZ, RZ, R7 ;  /* 0x000000ffff707224 */ /* 0x000fe400078e0007 */
[----:B------:R-:W-:Y:S01]  /*11d40*/  @!P2 PRMT R199, R47, 0x5410, RZ ;  /* 0x000054102fc7a816 */ /* 0x000fe200000000ff */
[----:B------:R-:W-:Y:S02]  /*11d50*/  IMAD.MOV.U32 R47, RZ, RZ, R10 ;  /* 0x000000ffff2f7224 */ /* 0x000fe400078e000a */
[----:B-1----:R-:W-:-:S02]  /*11d60*/  IMAD.MOV.U32 R45, RZ, RZ, R6 ;  /* 0x000000ffff2d7224 */ /* 0x002fc400078e0006 */
[----:B------:R-:W-:-:S04]  /*11d70*/  IMAD.WIDE.U32 R6, R0, -0x2daee0ad, RZ ;  /* 0xd2511f5300067825 */ /* 0x000fc800078e00ff */
[-C--:B------:R-:W-:Y:S02]  /*11d80*/  FMUL.FTZ R109, R113, R3.reuse ;  /* 0x00000003716d7220 */ /* 0x080fe40000410000 */
        /* <DEDUP_REMOVED lines=15> */
[----:B------:R-:W-:Y:S01]  /*11e80*/  FADD.FTZ R17, R159, R2 ;  /* 0x000000029f117221 */ /* 0x000fe20000010000 */
[----:B------:R-:W-:Y:S01]  /*11e90*/  LOP3.LUT R2, R23, UR29, R20, 0x96, !PT ;  /* 0x0000001d17027c12 */ /* 0x000fe2000f8e9614 */
[----:B--2---:R-:W-:Y:S01]  /*11ea0*/  FADD.FTZ R3, R5, R11 ;  /* 0x0000000b05037221 */ /* 0x004fe20000010000 */
[----:B------:R-:W-:Y:S01]  /*11eb0*/  LOP3.LUT R0, R7, UR28, R238, 0x96, !PT ;  /* 0x0000001c07007c12 */ /* 0x000fe2000f8e96ee */
[----:B------:R-:W-:Y:S01]  /*11ec0*/  IMAD.MOV.U32 R115, RZ, RZ, R19 ;  /* 0x000000ffff737224 */ /* 0x000fe200078e0013 */
[C---:B---3--:R-:W-:Y:S01]  /*11ed0*/  F2FP.PACK_AB R18, R4.reuse, R5 ;  /* 0x000000050412723e */ /* 0x048fe200000000ff */
[----:B------:R-:W-:-:S02]  /*11ee0*/  FADD.FTZ R19, R4, R3 ;  /* 0x0000000304137221 */ /* 0x000fc40000010000 */
[----:B------:R-:W-:-:S04]  /*11ef0*/  IMAD.WIDE.U32 R2, R2, -0x2daee0ad, RZ ;  /* 0xd2511f5302027825 */ /* 0x000fc800078e00ff */
[----:B------:R-:W-:Y:S01]  /*11f00*/  IMAD.WIDE.U32 R4, R0, -0x326172a9, RZ ;  /* 0xcd9e8d5700047825 */ /* 0x000fe200078e00ff */
[----:B------:R-:W-:-:S04]  /*11f10*/  LOP3.LUT R0, R3, UR26, R6, 0x96, !PT ;  /* 0x0000001a03007c12 */ /* 0x000fc8000f8e9606 */
[----:B------:R-:W-:Y:S01]  /*11f20*/  LOP3.LUT R3, R5, UR27, R22, 0x96, !PT ;  /* 0x0000001b05037c12 */ /* 0x000fe2000f8e9616 */
[----:B------:R-:W-:Y:S02]  /*11f30*/  IMAD.MOV.U32 R23, RZ, RZ, R8 ;  /* 0x000000ffff177224 */ /* 0x000fe400078e0008 */
[----:B------:R-:W-:Y:S02]  /*11f40*/  IMAD.MOV.U32 R7, RZ, RZ, R45 ;  /* 0x000000ffff077224 */ /* 0x000fe400078e002d */
[----:B------:R-:W-:-:S04]  /*11f50*/  IMAD.WIDE.U32 R8, R3, -0x2daee0ad, RZ ;  /* 0xd2511f5303087825 */ /* 0x000fc800078e00ff */
[----:B------:R-:W-:Y:S02]  /*11f60*/  IMAD.MOV.U32 R22, RZ, RZ, R113 ;  /* 0x000000ffff167224 */ /* 0x000fe400078e0071 */
        /* <DEDUP_REMOVED lines=12> */
[----:B------:R-:W-:Y:S02]  /*12030*/  IMAD.MOV.U32 R0, RZ, RZ, R9 ;  /* 0x000000ffff007224 */ /* 0x000fe400078e0009 */
[----:B------:R-:W-:-:S04]  /*12040*/  IMAD.WIDE.U32 R8, R3, -0x326172a9, RZ ;  /* 0xcd9e8d5703087825 */ /* 0x000fc800078e00ff */
[----:B------:R-:W-:-:S04]  /*12050*/  IMAD.WIDE.U32 R2, R2, -0x326172a9, RZ ;  /* 0xcd9e8d5702027825 */ /* 0x000fc800078e00ff */
[----:B------:R-:W-:Y:S01]  /*12060*/  IMAD.MOV.U32 R11, RZ, RZ, R0 ;  /* 0x000000ffff0b7224 */ /* 0x000fe200078e0000 */
[----:B------:R-:W-:Y:S01]  /*12070*/  LOP3.LUT R0, R3, UR8, R8, 0x96, !PT ;  /* 0x0000000803007c12 */ /* 0x000fe2000f8e9608 */
[----:B------:R-:W-:-:S03]  /*12080*/  IMAD.MOV.U32 R8, RZ, RZ, R7 ;  /* 0x000000ffff087224 */ /* 0x000fc600078e0007 */
[----:B------:R-:W-:-:S04]  /*12090*/  LOP3.LUT R7, R0, 0xff, RZ, 0xc0, !PT ;  /* 0x000000ff00077812 */ /* 0x000fc800078ec0ff */
[----:B------:R-:W-:Y:S02]  /*120a0*/  ISETP.GE.U32.AND P2, PT, R241, R7, PT ;  /* 0x00000007f100720c */ /* 0x000fe40003f46070 */
[----:B------:R-:W-:Y:S01]  /*120b0*/  LOP3.LUT R7, R0, 0xffff, RZ, 0xc0, !PT ;  /* 0x0000ffff00077812 */ /* 0x000fe200078ec0ff */
[----:B------:R-:W-:-:S03]  /*120c0*/  IMAD.MOV.U32 R21, RZ, RZ, R11 ;  /* 0x000000ffff157224 */ /* 0x000fc600078e000b */
[----:B------:R-:W-:Y:S02]  /*120d0*/  SHF.R.U32.HI R7, RZ, 0x8, R7 ;  /* 0x00000008ff077819 */ /* 0x000fe40000011607 */
[----:B------:R-:W-:Y:S01]  /*120e0*/  LOP3.LUT R11, R5, UR27, R14, 0x96, !PT ;  /* 0x0000001b050b7c12 */ /* 0x000fe2000f8e960e */
[----:B------:R-:W-:Y:S01]  /*120f0*/  IMAD.MOV.U32 R5, RZ, RZ, R193 ;  /* 0x000000ffff057224 */ /* 0x000fe200078e00c1 */
[----:B------:R-:W-:-:S04]  /*12100*/  LOP3.LUT R7, R7, 0xffff, RZ, 0xc0, !PT ;  /* 0x0000ffff07077812 */ /* 0x000fc800078ec0ff */
[----:B------:R-:W-:Y:S01]  /*12110*/  ISETP.GE.U32.AND P1, PT, R241, R7, PT ;  /* 0x00000007f100720c */ /* 0x000fe20003f26070 */
[----:B------:R-:W-:Y:S01]  /*12120*/  IMAD.MOV.U32 R7, RZ, RZ, R5 ;  /* 0x000000ffff077224 */ /* 0x000fe200078e0005 */
[--C-:B------:R-:W-:Y:S02]  /*12130*/  SHF.R.U32.HI R5, RZ, 0x10, R0.reuse ;  /* 0x00000010ff057819 */ /* 0x100fe40000011600 */
[----:B------:R-:W-:Y:S01]  /*12140*/  SHF.R.U32.HI R0, RZ, 0x18, R0 ;  /* 0x00000018ff007819 */ /* 0x000fe20000011600 */
[----:B------:R-:W-:-:S03]  /*12150*/  @!P4 HADD2 R146, -R203.H0_H0, -RZ.H0_H0 ;  /* 0xa00000ffcb92c230 */ /* 0x000fc60000000900 */
[----:B------:R-:W-:Y:S02]  /*12160*/  ISETP.GE.U32.AND P0, PT, R241, R0, PT ;  /* 0x00000000f100720c */ /* 0x000fe40003f06070 */
[----:B------:R-:W-:Y:S02]  /*12170*/  LOP3.LUT R0, R2, 0xff, RZ, 0xc0, !PT ;  /* 0x000000ff02007812 */ /* 0x000fe400078ec0ff */
[----:B------:R-:W-:Y:S02]  /*12180*/  @!P4 PRMT R203, R146, 0x5410, RZ ;  /* 0x0000541092cbc816 */ /* 0x000fe400000000ff */
[----:B------:R-:W-:Y:S02]  /*12190*/  LOP3.LUT R10, R9, UR13, R10, 0x96, !PT ;  /* 0x0000000d090a7c12 */ /* 0x000fe4000f8e960a */
[----:B------:R-:W-:Y:S02]  /*121a0*/  ISETP.GE.U32.AND P4, PT, R241, R0, PT ;  /* 0x00000000f100720c */ /* 0x000fe40003f86070 */
[----:B------:R-:W-:-:S02]  /*121b0*/  LOP3.LUT R9, R15, UR29, R20, 0x96, !PT ;  /* 0x0000001d0f097c12 */ /* 0x000fc4000f8e9614 */
[----:B------:R-:W-:Y:S02]  /*121c0*/  SHF.R.U32.HI R0, RZ, 0x10, R2 ;  /* 0x00000010ff007819 */ /* 0x000fe40000011602 */
[----:B------:R-:W-:Y:S02]  /*121d0*/  LOP3.LUT R5, R5, 0xff, RZ, 0xc0, !PT ;  /* 0x000000ff05057812 */ /* 0x000fe400078ec0ff */
[C---:B------:R-:W-:Y:S02]  /*121e0*/  PRMT R15, R36.reuse, 0x7610, R15 ;  /* 0x00007610240f7816 */ /* 0x040fe4000000000f */
[----:B------:R-:W-:Y:S02]  /*121f0*/  PRMT R14, R36, 0x7632, R14 ;  /* 0x00007632240e7816 */ /* 0x000fe4000000000e */
[----:B------:R-:W-:Y:S01]  /*12200*/  LOP3.LUT R0, R0, 0xff, RZ, 0xc0, !PT ;  /* 0x000000ff00007812 */ /* 0x000fe200078ec0ff */
[----:B------:R-:W-:Y:S01]  /*12210*/  @!P2 HADD2 R53, -R15.H0_H0, -RZ.H0_H0 ;  /* 0xa00000ff0f35a230 */ /* 0x000fe20000000900 */
[C---:B------:R-:W-:Y:S01]  /*12220*/  ISETP.GE.U32.AND P3, PT, R241.reuse, R5, PT ;  /* 0x00000005f100720c */ /* 0x040fe20003f66070 */
[----:B------:R-:W-:Y:S01]  /*12230*/  IMAD.MOV.U32 R5, RZ, RZ, R8 ;  /* 0x000000ffff057224 */ /* 0x000fe200078e0008 */
[----:B------:R-:W-:Y:S01]  /*12240*/  LOP3.LUT R3, R2, 0xffff, RZ, 0xc0, !PT ;  /* 0x0000ffff02037812 */ /* 0x000fe200078ec0ff */
[----:B------:R-:W-:Y:S01]  /*12250*/  @!P1 HADD2 R57, -R14.H0_H0, -RZ.H0_H0 ;  /* 0xa00000ff0e399230 */ /* 0x000fe20000000900 */
[----:B------:R-:W-:Y:S01]  /*12260*/  SHF.R.U32.HI R8, RZ, 0x18, R2 ;  /* 0x00000018ff087819 */ /* 0x000fe20000011602 */
[----:B------:R-:W-:Y:S01]  /*12270*/  IMAD.MOV.U32 R2, RZ, RZ, R23 ;  /* 0x000000ffff027224 */ /* 0x000fe200078e0017 */
[----:B------:R-:W-:Y:S01]  /*12280*/  ISETP.GE.U32.AND P6, PT, R241, R0, PT ;  /* 0x00000000f100720c */ /* 0x000fe20003fc6070 */
[----:B------:R-:W-:Y:S01]  /*12290*/  IMAD.MOV.U32 R36, RZ, RZ, R39 ;  /* 0x000000ffff247224 */ /* 0x000fe200078e0027 */
[----:B------:R-:W-:-:S02]  /*122a0*/  SHF.R.U32.HI R0, RZ, 0x8, R3 ;  /* 0x00000008ff007819 */ /* 0x000fc40000011603 */
[----:B------:R-:W-:Y:S02]  /*122b0*/  PRMT R39, R15, 0x5410, R14 ;  /* 0x000054100f277816 */ /* 0x000fe4000000000e */
[----:B------:R-:W-:Y:S01]  /*122c0*/  @!P2 PRMT R15, R53, 0x5410, RZ ;  /* 0x00005410350fa816 */ /* 0x000fe200000000ff */
[----:B------:R-:W-:Y:S01]  /*122d0*/  IMAD.MOV.U32 R53, RZ, RZ, R2 ;  /* 0x000000ffff357224 */ /* 0x000fe200078e0002 */
[----:B------:R-:W-:Y:S01]  /*122e0*/  LOP3.LUT R0, R0, 0xffff, RZ, 0xc0, !PT ;  /* 0x0000ffff00007812 */ /* 0x000fe200078ec0ff */
[----:B------:R-:W-:Y:S01]  /*122f0*/  IMAD.WIDE.U32 R2, R10, -0x2daee0ad, RZ ;  /* 0xd2511f530a027825 */ /* 0x000fe200078e00ff */
[----:B------:R-:W-:-:S03]  /*12300*/  @!P1 PRMT R14, R57, 0x5410, RZ ;  /* 0x00005410390e9816 */ /* 0x000fc600000000ff */
[----:B------:R-:W-:Y:S02]  /*12310*/  IMAD.MOV.U32 R57, RZ, RZ, R7 ;  /* 0x000000ffff397224 */ /* 0x000fe400078e0007 */
[----:B------:R1:W2:Y:S01]  /*12320*/  MUFU.EX2 R7, R66 ;  /* 0x0000004200077308 */ /* 0x0002a20000000800 */
[----:B------:R-:W-:Y:S02]  /*12330*/  ISETP.GE.U32.AND P2, PT, R241, R0, PT ;  /* 0x00000000f100720c */ /* 0x000fe40003f46070 */
[----:B------:R-:W-:-:S05]  /*12340*/  LOP3.LUT R0, R3, UR7, R12, 0x96, !PT ;  /* 0x0000000703007c12 */ /* 0x000fca000f8e960c */
[----:B------:R3:W4:Y:S01]  /*12350*/  MUFU.EX2 R10, R67 ;  /* 0x00000043000a7308 */ /* 0x0007220000000800 */
[----:B------:R-:W-:Y:S02]  /*12360*/  IMAD.MOV.U32 R20, RZ, RZ, R194 ;  /* 0x000000ffff147224 */ /* 0x000fe400078e00c2 */
[----:B-1----:R-:W-:Y:S01]  /*12370*/  IMAD.MOV.U32 R66, RZ, RZ, R5 ;  /* 0x000000ffff427224 */ /* 0x002fe200078e0005 */
[----:B------:R-:W-:Y:S01]  /*12380*/  SHF.R.U32.HI R5, RZ, 0x10, R0 ;  /* 0x00000010ff057819 */ /* 0x000fe20000011600 */
[----:B------:R-:W-:Y:S01]  /*12390*/  FADD.FTZ R23, R192, R17 ;  /* 0x00000011c0177221 */ /* 0x000fe20000010000 */
[----:B------:R-:W-:Y:S02]  /*123a0*/  PRMT R13, R37, 0x7610, R13 ;  /* 0x00007610250d7816 */ /* 0x000fe4000000000d */
[----:B------:R-:W-:Y:S01]  /*123b0*/  MUFU.EX2 R233, R233 ;  /* 0x000000e900e97308 */ /* 0x000fe20000000800 */
[----:B------:R-:W-:Y:S01]  /*123c0*/  LOP3.LUT R5, R5, 0xff, RZ, 0xc0, !PT ;  /* 0x000000ff05057812 */ /* 0x000fe200078ec0ff */
[----:B------:R-:W-:Y:S01]  /*123d0*/  IMAD.MOV.U32 R17, RZ, RZ, R20 ;  /* 0x000000ffff117224 */ /* 0x000fe200078e0014 */
[----:B------:R-:W-:Y:S01]  /*123e0*/  PRMT R12, R37, 0x7632, R12 ;  /* 0x00007632250c7816 */ /* 0x000fe2000000000c */
[----:B------:R-:W-:Y:S01]  /*123f0*/  IMAD.MOV.U32 R20, RZ, RZ, R115 ;  /* 0x000000ffff147224 */ /* 0x000fe200078e0073 */
[----:B------:R-:W-:Y:S01]  /*12400*/  ISETP.GE.U32.AND P1, PT, R241, R5, PT ;  /* 0x00000005f100720c */ /* 0x000fe20003f26070 */
[----:B--2---:R-:W-:Y:S01]  /*12410*/  FADD.FTZ R5, R7, R19 ;  /* 0x0000001307057221 */ /* 0x004fe20000010000 */
[----:B------:R-:W-:Y:S01]  /*12420*/  @!P3 HADD2 R68, -R13.H0_H0, -RZ.H0_H0 ;  /* 0xa00000ff0d44b230 */ /* 0x000fe20000000900 */
[----:B---3--:R-:W-:Y:S01]  /*12430*/  IMAD.MOV.U32 R67, RZ, RZ, R20 ;  /* 0x000000ffff437224 */ /* 0x008fe200078e0014 */
[----:B------:R-:W-:Y:S01]  /*12440*/  PRMT R167, R18, 0x7610, R167 ;  /* 0x0000761012a77816 */ /* 0x000fe200000000a7 */
[----:B----4-:R-:W-:Y:S01]  /*12450*/  FADD.FTZ R20, R10, R5 ;  /* 0x000000050a147221 */ /* 0x010fe20000010000 */
[----:B------:R-:W-:Y:S01]  /*12460*/  LOP3.LUT R5, R0, 0xff, RZ, 0xc0, !PT ;  /* 0x000000ff00057812 */ /* 0x000fe200078ec0ff */
[----:B------:R-:W-:Y:S01]  /*12470*/  MUFU.EX2 R236, R236 ;  /* 0x000000ec00ec7308 */ /* 0x000fe20000000800 */
[----:B------:R-:W-:Y:S01]  /*12480*/  PRMT R37, R13, 0x5410, R12 ;  /* 0x000054100d257816 */ /* 0x000fe2000000000c */
[----:B------:R-:W-:Y:S01]  /*12490*/  @!P4 HADD2 R73, -R167.H0_H0, -RZ.H0_H0 ;  /* 0xa00000ffa749c230 */ /* 0x000fe20000000900 */
[----:B------:R-:W-:Y:S01]  /*124a0*/  @!P3 PRMT R13, R68, 0x5410, RZ ;  /* 0x00005410440db816 */ /* 0x000fe200000000ff */
[----:B------:R-:W-:Y:S01]  /*124b0*/  IMAD.MOV.U32 R68, RZ, RZ, R66 ;  /* 0x000000ffff447224 */ /* 0x000fe200078e0042 */
[----:B------:R-:W-:Y:S01]  /*124c0*/  PRMT R163, R18, 0x7632, R163 ;  /* 0x0000763212a37816 */ /* 0x000fe200000000a3 */
[----:B------:R-:W-:Y:S01]  /*124d0*/  IMAD.MOV.U32 R66, RZ, RZ, R57 ;  /* 0x000000ffff427224 */ /* 0x000fe200078e0039 */
[----:B------:R-:W-:Y:S01]  /*124e0*/  ISETP.GE.U32.AND P3, PT, R241, R5, PT ;  /* 0x00000005f100720c */ /* 0x000fe20003f66070 */
[----:B------:R-:W-:Y:S01]  /*124f0*/  IMAD.MOV.U32 R57, RZ, RZ, R36 ;  /* 0x000000ffff397224 */ /* 0x000fe200078e0024 */
[----:B------:R-:W-:Y:S01]  /*12500*/  SHF.R.U32.HI R5, RZ, 0x18, R0 ;  /* 0x00000018ff057819 */ /* 0x000fe20000011600 */
[----:B------:R-:W-:Y:S01]  /*12510*/  UIADD3 UR5, UR5, 0x1, URZ ;  /* 0x0000000105057890 */ /* 0x000fe2000fffe03f */
[----:B------:R-:W-:Y:S01]  /*12520*/  LOP3.LUT R0, R0, 0xffff, RZ, 0xc0, !PT ;  /* 0x0000ffff00007812 */ /* 0x000fe200078ec0ff */
[----:B------:R1:W5:Y:S01]  /*12530*/  LDL.LU R194, [R1+0x1b8] ;  /* 0x0001b80001c27983 */ /* 0x0003620000300800 */
[----:B------:R-:W-:-:S02]  /*12540*/  PRMT R36, R167, 0x5410, R163 ;  /* 0x00005410a7247816 */ /* 0x000fc400000000a3 */
[----:B------:R-:W-:Y:S01]  /*12550*/  @!P4 PRMT R167, R73, 0x5410, RZ ;  /* 0x0000541049a7c816 */ /* 0x000fe200000000ff */
[----:B------:R-:W-:Y:S01]  /*12560*/  @!P2 HADD2 R76, -R163.H0_H0, -RZ.H0_H0 ;  /* 0xa00000ffa34ca230 */ /* 0x000fe20000000900 */
[----:B------:R-:W-:Y:S01]  /*12570*/  ISETP.GE.U32.AND P4, PT, R241, R8, PT ;  /* 0x00000008f100720c */ /* 0x000fe20003f86070 */
[----:B------:R-:W-:Y:S01]  /*12580*/  IMAD.WIDE.U32 R8, R9, -0x2daee0ad, RZ ;  /* 0xd2511f5309087825 */ /* 0x000fe200078e00ff */
[----:B------:R-:W-:Y:S02]  /*12590*/  SHF.R.U32.HI R0, RZ, 0x8, R0 ;  /* 0x00000008ff007819 */ /* 0x000fe40000011600 */
[----:B------:R-:W-:Y:S01]  /*125a0*/  F2FP.PACK_AB R7, R10, R7 ;  /* 0x000000070a07723e */ /* 0x000fe200000000ff */
[----:B------:R-:W-:Y:S01]  /*125b0*/  IMAD.WIDE.U32 R10, R11, -0x2daee0ad, RZ ;  /* 0xd2511f530b0a7825 */ /* 0x000fe200078e00ff */
[----:B------:R-:W-:Y:S01]  /*125c0*/  LOP3.LUT R0, R0, 0xffff, RZ, 0xc0, !PT ;  /* 0x0000ffff00007812 */ /* 0x000fe200078ec0ff */
[----:B------:R-:W-:Y:S01]  /*125d0*/  @!P0 HADD2 R65, -R12.H0_H0, -RZ.H0_H0 ;  /* 0xa00000ff0c418230 */ /* 0x000fe20000000900 */
[----:B------:R-:W-:-:S02]  /*125e0*/  LOP3.LUT R6, R9, UR26, R6, 0x96, !PT ;  /* 0x0000001a09067c12 */ /* 0x000fc4000f8e9606 */
[C---:B------:R-:W-:Y:S02]  /*125f0*/  PRMT R161, R27.reuse, 0x7610, R161 ;  /* 0x000076101ba17816 */ /* 0x040fe400000000a1 */
[----:B------:R-:W-:Y:S01]  /*12600*/  PRMT R162, R27, 0x7632, R162 ;  /* 0x000076321ba27816 */ /* 0x000fe200000000a2 */
[----:B------:R-:W-:Y:S01]  /*12610*/  IMAD.MOV.U32 R115, RZ, RZ, R47 ;  /* 0x000000ffff737224 */ /* 0x000fe200078e002f */
[----:B------:R-:W-:Y:S02]  /*12620*/  @!P2 PRMT R163, R76, 0x5410, RZ ;  /* 0x000054104ca3a816 */ /* 0x000fe400000000ff */
[C---:B------:R-:W-:Y:S02]  /*12630*/  PRMT R160, R25.reuse, 0x7632, R160 ;  /* 0x0000763219a07816 */ /* 0x040fe400000000a0 */
[----:B------:R-:W-:Y:S01]  /*12640*/  PRMT R159, R25, 0x7610, R159 ;  /* 0x00007610199f7816 */ /* 0x000fe2000000009f */
[----:B------:R-:W-:Y:S01]  /*12650*/  MUFU.EX2 R19, R148 ;  /* 0x0000009400137308 */ /* 0x000fe20000000800 */
[----:B------:R-:W-:Y:S01]  /*12660*/  ISETP.GE.U32.AND P2, PT, R241, R0, PT ;  /* 0x00000000f100720c */ /* 0x000fe20003f46070 */
[----:B------:R1:W5:Y:S01]  /*12670*/  LDL.LU R193, [R1+0x1b4] ;  /* 0x0001b40001c17983 */ /* 0x0003620000300800 */
[----:B------:R-:W-:-:S02]  /*12680*/  PRMT R197, R7, 0x7610, R197 ;  /* 0x0000761007c57816 */ /* 0x000fc400000000c5 */
[----:B------:R-:W-:Y:S01]  /*12690*/  PRMT R166, R7, 0x7632, R166 ;  /* 0x0000763207a67816 */ /* 0x000fe200000000a6 */
[----:B------:R-:W-:Y:S01]  /*126a0*/  IMAD.WIDE.U32 R6, R6, -0x326172a9, RZ ;  /* 0xcd9e8d5706067825 */ /* 0x000fe200078e00ff */
[----:B------:R-:W-:Y:S02]  /*126b0*/  LOP3.LUT R0, R11, UR24, R8, 0x96, !PT ;  /* 0x000000180b007c12 */ /* 0x000fe4000f8e9608 */
[----:B------:R-:W-:Y:S01]  /*126c0*/  @!P0 PRMT R12, R65, 0x5410, RZ ;  /* 0x00005410410c8816 */ /* 0x000fe200000000ff */
[----:B------:R-:W-:Y:S01]  /*126d0*/  @!P6 HADD2 R78, -R161.H0_H0, -RZ.H0_H0 ;  /* 0xa00000ffa14ee230 */ /* 0x000fe20000000900 */
[----:B------:R-:W-:Y:S01]  /*126e0*/  LOP3.LUT R4, R7, UR25, R4, 0x96, !PT ;  /* 0x0000001907047c12 */ /* 0x000fe2000f8e9604 */
[----:B------:R-:W-:Y:S01]  /*126f0*/  IMAD.WIDE.U32 R8, R0, -0x326172a9, RZ ;  /* 0xcd9e8d5700087825 */ /* 0x000fe200078e00ff */
[----:B------:R-:W-:-:S03]  /*12700*/  ISETP.GE.U32.AND P0, PT, R241, R5, PT ;  /* 0x00000005f100720c */ /* 0x000fc60003f06070 */
[----:B------:R-:W-:Y:S01]  /*12710*/  IMAD.MOV.U32 R73, RZ, RZ, R26 ;  /* 0x000000ffff497224 */ /* 0x000fe200078e001a */
[----:B------:R-:W-:Y:S01]  /*12720*/  LOP3.LUT R0, R9, UR23, R6, 0x96, !PT ;  /* 0x0000001709007c12 */ /* 0x000fe2000f8e9606 */
[----:B------:R-:W-:Y:S01]  /*12730*/  IMAD.WIDE.U32 R4, R4, -0x2daee0ad, RZ ;  /* 0xd2511f5304047825 */ /* 0x000fe200078e00ff */
[----:B------:R-:W-:-:S03]  /*12740*/  @!P4 HADD2 R77, -R162.H0_H0, -RZ.H0_H0 ;  /* 0xa00000ffa24dc230 */ /* 0x000fc60000000900 */
[----:B------:R-:W-:Y:S01]  /*12750*/  IMAD.MOV.U32 R47, RZ, RZ, R49 ;  /* 0x000000ffff2f7224 */ /* 0x000fe200078e0031 */
[----:B------:R-:W-:Y:S01]  /*12760*/  LOP3.LUT R5, R5, UR22, R10, 0x96, !PT ;  /* 0x0000001605057c12 */ /* 0x000fe2000f8e960a */
[----:B------:R-:W-:Y:S01]  /*12770*/  IMAD.WIDE.U32 R6, R0, -0x2daee0ad, RZ ;  /* 0xd2511f5300067825 */ /* 0x000fe200078e00ff */
[----:B------:R-:W-:Y:S01]  /*12780*/  @!P3 HADD2 R79, -R197.H0_H0, -RZ.H0_H0 ;  /* 0xa00000ffc54fb230 */ /* 0x000fe20000000900 */
[----:B------:R-:W-:Y:S01]  /*12790*/  PRMT R26, R161, 0x5410, R162 ;  /* 0x00005410a11a7816 */ /* 0x000fe200000000a2 */
[----:B------:R-:W2:Y:S01]  /*127a0*/  MUFU.EX2 R25, R147 ;  /* 0x0000009300197308 */ /* 0x000ea20000000800 */
[----:B------:R-:W-:Y:S01]  /*127b0*/  @!P6 PRMT R161, R78, 0x5410, RZ ;  /* 0x000054104ea1e816 */ /* 0x000fe200000000ff */
[----:B------:R-:W-:Y:S01]  /*127c0*/  IMAD.MOV.U32 R27, RZ, RZ, R17 ;  /* 0x000000ffff1b7224 */ /* 0x000fe200078e0011 */
[----:B------:R-:W-:Y:S01]  /*127d0*/  LOP3.LUT R7, R7, UR12, R4, 0x96, !PT ;  /* 0x0000000c07077c12 */ /* 0x000fe2000f8e9604 */
[----:B------:R-:W-:Y:S01]  /*127e0*/  IMAD.WIDE.U32 R4, R5, -0x326172a9, RZ ;  /* 0xcd9e8d5705047825 */ /* 0x000fe200078e00ff */
[----:B------:R-:W-:Y:S01]  /*127f0*/  @!P0 HADD2 R81, -R160.H0_H0, -RZ.H0_H0 ;  /* 0xa00000ffa0518230 */ /* 0x000fe20000000900 */
[----:B------:R-:W-:-:S02]  /*12800*/  LOP3.LUT R0, R2, 0xff, RZ, 0xc0, !PT ;  /* 0x000000ff02007812 */ /* 0x000fc400078ec0ff */
[----:B------:R-:W-:Y:S01]  /*12810*/  IMAD.MOV.U32 R76, RZ, RZ, R67 ;  /* 0x000000ffff4c7224 */ /* 0x000fe200078e0043 */
[----:B------:R-:W-:Y:S01]  /*12820*/  @!P1 HADD2 R82, -R159.H0_H0, -RZ.H0_H0 ;  /* 0xa00000ff9f529230 */ /* 0x000fe20000000900 */
[----:B------:R-:W-:Y:S01]  /*12830*/  IMAD.MOV.U32 R78, RZ, RZ, R115 ;  /* 0x000000ffff4e7224 */ /* 0x000fe200078e0073 */
[----:B------:R-:W-:Y:S01]  /*12840*/  PRMT R115, R197, 0x5410, R166 ;  /* 0x00005410c5737816 */ /* 0x000fe200000000a6 */
[----:B------:R1:W5:Y:S01]  /*12850*/  LDL.LU R192, [R1+0x1b0] ;  /* 0x0001b00001c07983 */ /* 0x0003620000300800 */
[----:B------:R-:W-:Y:S01]  /*12860*/  @!P3 PRMT R197, R79, 0x5410, RZ ;  /* 0x000054104fc5b816 */ /* 0x000fe200000000ff */
[----:B------:R-:W-:Y:S01]  /*12870*/  IMAD.MOV.U32 R79, RZ, RZ, R66 ;  /* 0x000000ffff4f7224 */ /* 0x000fe200078e0042 */
[----:B------:R-:W-:Y:S02]  /*12880*/  LOP3.LUT R10, R2, 0xffff, RZ, 0xc0, !PT ;  /* 0x0000ffff020a7812 */ /* 0x000fe400078ec0ff */
[--C-:B------:R-:W-:Y:S02]  /*12890*/  SHF.R.U32.HI R11, RZ, 0x10, R2.reuse ;  /* 0x00000010ff0b7819 */ /* 0x100fe40000011602 */
[----:B------:R-:W-:Y:S01]  /*128a0*/  SHF.R.U32.HI R9, RZ, 0x18, R2 ;  /* 0x00000018ff097819 */ /* 0x000fe20000011602 */
[----:B------:R-:W-:Y:S01]  /*128b0*/  IMAD.WIDE.U32 R2, R7, -0x326172a9, RZ ;  /* 0xcd9e8d5707027825 */ /* 0x000fe200078e00ff */
[----:B------:R-:W-:-:S03]  /*128c0*/  LOP3.LUT R7, R5, UR13, R8, 0x96, !PT ;  /* 0x0000000d05077c12 */ /* 0x000fc6000f8e9608 */
[----:B------:R-:W-:Y:S01]  /*128d0*/  IMAD.MOV.U32 R66, RZ, RZ, R114 ;  /* 0x000000ffff427224 */ /* 0x000fe200078e0072 */
[----:B------:R-:W-:Y:S01]  /*128e0*/  PRMT R114, R159, 0x5410, R160 ;  /* 0x000054109f727816 */ /* 0x000fe200000000a0 */
[----:B------:R-:W-:Y:S01]  /*128f0*/  IMAD.MOV.U32 R49, RZ, RZ, R50 ;  /* 0x000000ffff317224 */ /* 0x000fe200078e0032 */
[----:B------:R-:W-:Y:S01]  /*12900*/  @!P0 PRMT R160, R81, 0x5410, RZ ;  /* 0x0000541051a08816 */ /* 0x000fe200000000ff */
[----:B------:R-:W-:Y:S01]  /*12910*/  IMAD.MOV.U32 R50, RZ, RZ, R24 ;  /* 0x000000ffff327224 */ /* 0x000fe200078e0018 */
[----:B------:R-:W-:Y:S01]  /*12920*/  ISETP.GE.U32.AND P0, PT, R241, R0, PT ;  /* 0x00000000f100720c */ /* 0x000fe20003f06070 */
[----:B------:R-:W-:Y:S01]  /*12930*/  FADD.FTZ R24, R156, R16 ;  /* 0x000000109c187221 */ /* 0x000fe20000010000 */
[----:B------:R-:W-:Y:S01]  /*12940*/  LOP3.LUT R4, R3, UR8, R4, 0x96, !PT ;  /* 0x0000000803047c12 */ /* 0x000fe2000f8e9604 */
[----:B------:R-:W-:Y:S01]  /*12950*/  IMAD.MOV.U32 R16, RZ, RZ, R191 ;  /* 0x000000ffff107224 */ /* 0x000fe200078e00bf */
[C---:B------:R-:W-:Y:S02]  /*12960*/  LOP3.LUT R0, R2.reuse, 0xff, RZ, 0xc0, !PT ;  /* 0x000000ff02007812 */ /* 0x040fe400078ec0ff */
[----:B------:R-:W-:-:S02]  /*12970*/  LOP3.LUT R8, R2, 0xffff, RZ, 0xc0, !PT ;  /* 0x0000ffff02087812 */ /* 0x000fc400078ec0ff */
[--C-:B------:R-:W-:Y:S02]  /*12980*/  SHF.R.U32.HI R17, RZ, 0x10, R2.reuse ;  /* 0x00000010ff117819 */ /* 0x100fe40000011602 */
[----:B------:R-:W-:Y:S01]  /*12990*/  SHF.R.U32.HI R5, RZ, 0x18, R2 ;  /* 0x00000018ff057819 */ /* 0x000fe20000011602 */
[----:B------:R-:W-:Y:S01]  /*129a0*/  IMAD.WIDE.U32 R2, R7, -0x2daee0ad, RZ ;  /* 0xd2511f5307027825 */ /* 0x000fe200078e00ff */
[----:B------:R-:W-:Y:S01]  /*129b0*/  @!P4 PRMT R162, R77, 0x5410, RZ ;  /* 0x000054104da2c816 */ /* 0x000fe200000000ff */
[----:B------:R-:W-:Y:S02]  /*129c0*/  @!P2 HADD2 R80, -R166.H0_H0, -RZ.H0_H0 ;  /* 0xa00000ffa650a230 */ /* 0x000fe40000000900 */
[----:B------:R-:W-:Y:S01]  /*129d0*/  IMAD.MOV.U32 R65, RZ, RZ, R21 ;  /* 0x000000ffff417224 */ /* 0x000fe200078e0015 */
[C---:B------:R-:W-:Y:S01]  /*129e0*/  LOP3.LUT R18, R2.reuse, 0xffff, RZ, 0xc0, !PT ;  /* 0x0000ffff02127812 */ /* 0x040fe200078ec0ff */
[----:B------:R-:W-:Y:S01]  /*129f0*/  IMAD.MOV.U32 R77, RZ, RZ, R16 ;  /* 0x000000ffff4d7224 */ /* 0x000fe200078e0010 */
[----:B------:R-:W-:Y:S01]  /*12a00*/  SHF.R.U32.HI R16, RZ, 0x10, R2 ;  /* 0x00000010ff107819 */ /* 0x000fe20000011602 */
[----:B------:R-:W-:Y:S01]  /*12a10*/  IMAD.MOV.U32 R67, RZ, RZ, R22 ;  /* 0x000000ffff437224 */ /* 0x000fe200078e0016 */
[----:B------:R-:W-:-:S02]  /*12a20*/  LOP3.LUT R22, R2, 0xff, RZ, 0xc0, !PT ;  /* 0x000000ff02167812 */ /* 0x000fc400078ec0ff */
[----:B------:R-:W-:Y:S01]  /*12a30*/  @!P1 PRMT R159, R82, 0x5410, RZ ;  /* 0x00005410529f9816 */ /* 0x000fe200000000ff */
[----:B------:R-:W-:Y:S01]  /*12a40*/  IMAD.MOV.U32 R81, RZ, RZ, R45 ;  /* 0x000000ffff517224 */ /* 0x000fe200078e002d */
[----:B------:R-:W-:Y:S01]  /*12a50*/  SHF.R.U32.HI R21, RZ, 0x18, R2 ;  /* 0x00000018ff157819 */ /* 0x000fe20000011602 */
[----:B------:R1:W5:Y:S01]  /*12a60*/  LDL.LU R191, [R1+0x1ac] ;  /* 0x0001ac0001bf7983 */ /* 0x0003620000300800 */
[----:B------:R-:W-:-:S04]  /*12a70*/  SHF.R.U32.HI R2, RZ, 0x8, R10 ;  /* 0x00000008ff027819 */ /* 0x000fc8000001160a */
[----:B------:R-:W-:Y:S02]  /*12a80*/  LOP3.LUT R2, R2, 0xffff, RZ, 0xc0, !PT ;  /* 0x0000ffff02027812 */ /* 0x000fe400078ec0ff */
[----:B------:R-:W-:Y:S02]  /*12a90*/  @!P2 PRMT R166, R80, 0x5410, RZ ;  /* 0x0000541050a6a816 */ /* 0x000fe400000000ff */
[----:B------:R-:W-:Y:S02]  /*12aa0*/  ISETP.GE.U32.AND P1, PT, R241, R2, PT ;  /* 0x00000002f100720c */ /* 0x000fe40003f26070 */
[----:B--2---:R-:W-:Y:S01]  /*12ab0*/  F2FP.PACK_AB R2, R25, R19 ;  /* 0x000000131902723e */ /* 0x004fe200000000ff */
[----:B------:R-:W-:Y:S01]  /*12ac0*/  MUFU.EX2 R10, R59 ;  /* 0x0000003b000a7308 */ /* 0x000fe20000000800 */
[----:B------:R-:W-:Y:S02]  /*12ad0*/  ISETP.GE.U32.AND P2, PT, R241, R9, PT ;  /* 0x00000009f100720c */ /* 0x000fe40003f46070 */
[----:B------:R-:W-:-:S05]  /*12ae0*/  PRMT R158, R2, 0x7610, R158 ;  /* 0x00007610029e7816 */ /* 0x000fca000000009e */
[----:B------:R-:W2:Y:S01]  /*12af0*/  MUFU.EX2 R9, R51 ;  /* 0x0000003300097308 */ /* 0x000ea20000000800 */
[----:B------:R-:W-:Y:S01]  /*12b00*/  PRMT R157, R2, 0x7632, R157 ;  /* 0x00007632029d7816 */ /* 0x000fe2000000009d */
[----:B------:R-:W-:Y:S01]  /*12b10*/  @!P0 HADD2 R83, -R158.H0_H0, -RZ.H0_H0 ;  /* 0xa00000ff9e538230 */ /* 0x000fe20000000900 */
[----:B------:R-:W-:Y:S01]  /*12b20*/  LOP3.LUT R2, R11, 0xff, RZ, 0xc0, !PT ;  /* 0x000000ff0b027812 */ /* 0x000fe200078ec0ff */
[----:B------:R-:W-:Y:S01]  /*12b30*/  IMAD.MOV.U32 R82, RZ, RZ, R113 ;  /* 0x000000ffff527224 */ /* 0x000fe200078e0071 */
[----:B------:R-:W-:Y:S02]  /*12b40*/  PRMT R113, R158, 0x5410, R157 ;  /* 0x000054109e717816 */ /* 0x000fe4000000009d */
[----:B------:R-:W-:Y:S02]  /*12b50*/  @!P0 PRMT R158, R83, 0x5410, RZ ;  /* 0x00005410539e8816 */ /* 0x000fe400000000ff */
[C---:B------:R-:W-:Y:S02]  /*12b60*/  ISETP.GE.U32.AND P0, PT, R241.reuse, R2, PT ;  /* 0x00000002f100720c */ /* 0x040fe40003f06070 */
[C---:B------:R-:W-:Y:S01]  /*12b70*/  ISETP.GE.U32.AND P6, PT, R241.reuse, R5, PT ;  /* 0x00000005f100720c */ /* 0x040fe20003fc6070 */
[----:B------:R-:W-:Y:S01]  /*12b80*/  FADD.FTZ R5, R190, R23 ;  /* 0x00000017be057221 */ /* 0x000fe20000010000 */
[----:B------:R-:W-:Y:S01]  /*12b90*/  MUFU.EX2 R11, R151 ;  /* 0x00000097000b7308 */ /* 0x000fe20000000800 */
[----:B------:R-:W-:Y:S01]  /*12ba0*/  ISETP.GE.U32.AND P3, PT, R241, R0, PT ;  /* 0x00000000f100720c */ /* 0x000fe20003f66070 */
[----:B------:R-:W-:Y:S01]  /*12bb0*/  IMAD.MOV.U32 R80, RZ, RZ, R112 ;  /* 0x000000ffff507224 */ /* 0x000fe200078e0070 */
[----:B--2---:R-:W-:Y:S01]  /*12bc0*/  F2FP.PACK_AB R2, R10, R9 ;  /* 0x000000090a02723e */ /* 0x004fe200000000ff */
[----:B------:R-:W-:Y:S01]  /*12bd0*/  @!P1 HADD2 R84, -R157.H0_H0, -RZ.H0_H0 ;  /* 0xa00000ff9d549230 */ /* 0x000fe20000000900 */
[----:B------:R-:W-:Y:S01]  /*12be0*/  LOP3.LUT R0, R3, UR7, R6, 0x96, !PT ;  /* 0x0000000703007c12 */ /* 0x000fe2000f8e9606 */
[----:B------:R-:W-:Y:S01]  /*12bf0*/  FADD.FTZ R7, R19, R20 ;  /* 0x0000001413077221 */ /* 0x000fe20000010000 */
[----:B------:R-:W-:Y:S01]  /*12c00*/  PRMT R156, R2, 0x7610, R156 ;  /* 0x00007610029c7816 */ /* 0x000fe2000000009c */
[----:B------:R-:W2:Y:S01]  /*12c10*/  MUFU.EX2 R23, R152 ;  /* 0x0000009800177308 */ /* 0x000ea20000000800 */
[----:B------:R-:W-:Y:S01]  /*12c20*/  LOP3.LUT R3, R4, 0xffff, RZ, 0xc0, !PT ;  /* 0x0000ffff04037812 */ /* 0x000fe200078ec0ff */
[----:B------:R-:W-:Y:S01]  /*12c30*/  IMAD.MOV.U32 R51, RZ, RZ, R68 ;  /* 0x000000ffff337224 */ /* 0x000fe200078e0044 */
[----:B------:R-:W-:Y:S01]  /*12c40*/  PRMT R155, R2, 0x7632, R155 ;  /* 0x00007632029b7816 */ /* 0x000fe2000000009b */
[----:B------:R-:W-:Y:S01]  /*12c50*/  @!P0 HADD2 R86, -R156.H0_H0, -RZ.H0_H0 ;  /* 0xa00000ff9c568230 */ /* 0x000fe20000000900 */
[----:B------:R-:W-:-:S03]  /*12c60*/  SHF.R.U32.HI R2, RZ, 0x8, R3 ;  /* 0x00000008ff027819 */ /* 0x000fc60000011603 */
[----:B------:R-:W-:Y:S01]  /*12c70*/  MUFU.EX2 R45, R150 ;  /* 0x00000096002d7308 */ /* 0x000fe20000000800 */
[----:B------:R-:W-:Y:S01]  /*12c80*/  LOP3.LUT R3, R4, 0xff, RZ, 0xc0, !PT ;  /* 0x000000ff04037812 */ /* 0x000fe200078ec0ff */
[----:B------:R-:W-:Y:S01]  /*12c90*/  IMAD.MOV.U32 R83, RZ, RZ, R65 ;  /* 0x000000ffff537224 */ /* 0x000fe200078e0041 */
[----:B------:R-:W-:Y:S01]  /*12ca0*/  PRMT R112, R156, 0x5410, R155 ;  /* 0x000054109c707816 */ /* 0x000fe2000000009b */
[----:B------:R-:W-:Y:S01]  /*12cb0*/  IMAD.MOV.U32 R59, RZ, RZ, R44 ;  /* 0x000000ffff3b7224 */ /* 0x000fe200078e002c */
[----:B------:R-:W-:Y:S01]  /*12cc0*/  LOP3.LUT R2, R2, 0xffff, RZ, 0xc0, !PT ;  /* 0x0000ffff02027812 */ /* 0x000fe200078ec0ff */
[----:B------:R1:W5:Y:S01]  /*12cd0*/  LDL.LU R190, [R1+0x1a8] ;  /* 0x0001a80001be7983 */ /* 0x0003620000300800 */
[----:B------:R-:W-:Y:S02]  /*12ce0*/  @!P0 PRMT R156, R86, 0x5410, RZ ;  /* 0x00005410569c8816 */ /* 0x000fe400000000ff */
[----:B------:R-:W-:Y:S02]  /*12cf0*/  ISETP.GE.U32.AND P0, PT, R241, R3, PT ;  /* 0x00000003f100720c */ /* 0x000fe40003f06070 */
[----:B------:R-:W-:-:S02]  /*12d00*/  @!P1 PRMT R157, R84, 0x5410, RZ ;  /* 0x00005410549d9816 */ /* 0x000fc400000000ff */
[----:B------:R-:W-:Y:S02]  /*12d10*/  ISETP.GE.U32.AND P1, PT, R241, R2, PT ;  /* 0x00000002f100720c */ /* 0x000fe40003f26070 */
[----:B--2---:R-:W-:Y:S01]  /*12d20*/  F2FP.PACK_AB R2, R23, R11 ;  /* 0x0000000b1702723e */ /* 0x004fe200000000ff */
[----:B------:R-:W-:Y:S01]  /*12d30*/  FADD.FTZ R6, R153, R24 ;  /* 0x0000001899067221 */ /* 0x000fe20000010000 */
[----:B------:R-:W2:Y:S02]  /*12d40*/  MUFU.EX2 R19, R149 ;  /* 0x0000009500137308 */ /* 0x000ea40000000800 */
[C---:B------:R-:W-:Y:S02]  /*12d50*/  PRMT R154, R2.reuse, 0x7610, R154 ;  /* 0x00007610029a7816 */ /* 0x040fe4000000009a */
[----:B------:R-:W-:Y:S02]  /*12d60*/  PRMT R153, R2, 0x7632, R153 ;  /* 0x0000763202997816 */ /* 0x000fe40000000099 */
[----:B------:R-:W-:Y:S01]  /*12d70*/  SHF.R.U32.HI R2, RZ, 0x10, R4 ;  /* 0x00000010ff027819 */ /* 0x000fe20000011604 */
[----:B------:R-:W-:Y:S01]  /*12d80*/  @!P0 HADD2 R88, -R154.H0_H0, -RZ.H0_H0 ;  /* 0xa00000ff9a588230 */ /* 0x000fe20000000900 */
[----:B------:R-:W-:-:S02]  /*12d90*/  IMAD.MOV.U32 R68, RZ, RZ, R100 ;  /* 0x000000ffff447224 */ /* 0x000fc400078e0064 */
[----:B------:R-:W-:Y:S01]  /*12da0*/  LOP3.LUT R2, R2, 0xff, RZ, 0xc0, !PT ;  /* 0x000000ff02027812 */ /* 0x000fe200078ec0ff */
[----:B------:R-:W-:Y:S01]  /*12db0*/  IMAD.MOV.U32 R100, RZ, RZ, R131 ;  /* 0x000000ffff647224 */ /* 0x000fe200078e0083 */
[----:B------:R-:W-:Y:S01]  /*12dc0*/  PRMT R131, R154, 0x5410, R153 ;  /* 0x000054109a837816 */ /* 0x000fe20000000099 */
[----:B------:R-:W-:Y:S01]  /*12dd0*/  @!P1 HADD2 R87, -R153.H0_H0, -RZ.H0_H0 ;  /* 0xa00000ff99579230 */ /* 0x000fe20000000900 */
[----:B------:R-:W-:Y:S02]  /*12de0*/  @!P0 PRMT R154, R88, 0x5410, RZ ;  /* 0x00005410589a8816 */ /* 0x000fe400000000ff */
[----:B------:R-:W-:Y:S02]  /*12df0*/  ISETP.GE.U32.AND P0, PT, R241, R2, PT ;  /* 0x00000002f100720c */ /* 0x000fe40003f06070 */
[----:B------:R-:W-:Y:S01]  /*12e00*/  SHF.R.U32.HI R2, RZ, 0x18, R4 ;  /* 0x00000018ff027819 */ /* 0x000fe20000011604 */
[----:B------:R-:W-:Y:S01]  /*12e10*/  IMAD.MOV.U32 R86, RZ, RZ, R27 ;  /* 0x000000ffff567224 */ /* 0x000fe200078e001b */
[----:B------:R-:W-:Y:S01]  /*12e20*/  @!P1 PRMT R153, R87, 0x5410, RZ ;  /* 0x0000541057999816 */ /* 0x000fe200000000ff */
[----:B------:R-:W-:Y:S01]  /*12e30*/  MUFU.EX2 R27, R229 ;  /* 0x000000e5001b7308 */ /* 0x000fe20000000800 */
[----:B------:R-:W-:-:S02]  /*12e40*/  ISETP.GE.U32.AND P1, PT, R241, R2, PT ;  /* 0x00000002f100720c */ /* 0x000fc40003f26070 */
[----:B--2---:R-:W-:-:S05]  /*12e50*/  F2FP.PACK_AB R2, R45, R19 ;  /* 0x000000132d02723e */ /* 0x004fca00000000ff */
[----:B------:R-:W2:Y:S01]  /*12e60*/  MUFU.EX2 R65, R230 ;  /* 0x000000e600417308 */ /* 0x000ea20000000800 */
[C---:B------:R-:W-:Y:S02]  /*12e70*/  PRMT R152, R2.reuse, 0x7610, R152 ;  /* 0x0000761002987816 */ /* 0x040fe40000000098 */
[----:B------:R-:W-:Y:S02]  /*12e80*/  PRMT R151, R2, 0x7632, R151 ;  /* 0x0000763202977816 */ /* 0x000fe40000000097 */
[----:B------:R-:W-:Y:S01]  /*12e90*/  SHF.R.U32.HI R2, RZ, 0x8, R8 ;  /* 0x00000008ff027819 */ /* 0x000fe20000011608 */
[----:B------:R-:W-:Y:S01]  /*12ea0*/  @!P0 HADD2 R90, -R152.H0_H0, -RZ.H0_H0 ;  /* 0xa00000ff985a8230 */ /* 0x000fe20000000900 */
[----:B------:R-:W-:Y:S02]  /*12eb0*/  IMAD.MOV.U32 R84, RZ, RZ, R130 ;  /* 0x000000ffff547224 */ /* 0x000fe400078e0082 */
[----:B------:R-:W-:Y:S02]  /*12ec0*/  LOP3.LUT R2, R2, 0xffff, RZ, 0xc0, !PT ;  /* 0x0000ffff02027812 */ /* 0x000fe400078ec0ff */
[----:B------:R-:W-:-:S02]  /*12ed0*/  PRMT R130, R152, 0x5410, R151 ;  /* 0x0000541098827816 */ /* 0x000fc40000000097 */
[----:B------:R-:W-:Y:S02]  /*12ee0*/  @!P0 PRMT R152, R90, 0x5410, RZ ;  /* 0x000054105a988816 */ /* 0x000fe400000000ff */
[----:B------:R-:W-:Y:S02]  /*12ef0*/  ISETP.GE.U32.AND P0, PT, R241, R2, PT ;  /* 0x00000002f100720c */ /* 0x000fe40003f06070 */
[----:B--2---:R-:W-:Y:S01]  /*12f00*/  F2FP.PACK_AB R2, R65, R27 ;  /* 0x0000001b4102723e */ /* 0x004fe200000000ff */
[----:B------:R-:W-:Y:S01]  /*12f10*/  @!P1 HADD2 R89, -R151.H0_H0, -RZ.H0_H0 ;  /* 0xa00000ff97599230 */ /* 0x000fe20000000900 */
[----:B------:R-:W-:Y:S02]  /*12f20*/  IMAD.MOV.U32 R24, RZ, RZ, R67 ;  /* 0x000000ffff187224 */ /* 0x000fe400078e0043 */
[C---:B------:R-:W-:Y:S01]  /*12f30*/  PRMT R150, R2.reuse, 0x7610, R150 ;  /* 0x0000761002967816 */ /* 0x040fe20000000096 */
[----:B------:R-:W-:Y:S01]  /*12f40*/  IMAD.MOV.U32 R67, RZ, RZ, R66 ;  /* 0x000000ffff437224 */ /* 0x000fe200078e0042 */
[----:B------:R-:W-:Y:S01]  /*12f50*/  PRMT R149, R2, 0x7632, R149 ;  /* 0x0000763202957816 */ /* 0x000fe20000000095 */
[----:B------:R-:W-:Y:S01]  /*12f60*/  MUFU.EX2 R44, R222 ;  /* 0x000000de002c7308 */ /* 0x000fe20000000800 */
[----:B------:R-:W-:-:S02]  /*12f70*/  LOP3.LUT R2, R17, 0xff, RZ, 0xc0, !PT ;  /* 0x000000ff11027812 */ /* 0x000fc400078ec0ff */
[----:B------:R-:W-:Y:S02]  /*12f80*/  @!P1 PRMT R151, R89, 0x5410, RZ ;  /* 0x0000541059979816 */ /* 0x000fe400000000ff */
[----:B------:R-:W-:-:S03]  /*12f90*/  ISETP.GE.U32.AND P1, PT, R241, R2, PT ;  /* 0x00000002f100720c */ /* 0x000fc60003f26070 */
[----:B------:R-:W2:Y:S01]  /*12fa0*/  MUFU.EX2 R66, R223 ;  /* 0x000000df00427308 */ /* 0x000ea20000000800 */
[----:B------:R-:W-:Y:S01]  /*12fb0*/  LOP3.LUT R2, R16, 0xff, RZ, 0xc0, !PT ;  /* 0x000000ff10027812 */ /* 0x000fe200078ec0ff */
[----:B------:R-:W-:Y:S02]  /*12fc0*/  FADD.FTZ R9, R9, R38 ;  /* 0x0000002609097221 */ /* 0x000fe40000010000 */
[----:B------:R-:W-:Y:S01]  /*12fd0*/  FADD.FTZ R8, R235, R6 ;  /* 0x00000006eb087221 */ /* 0x000fe20000010000 */
[----:B------:R-:W-:Y:S01]  /*12fe0*/  ISETP.GE.U32.AND P4, PT, R241, R2, PT ;  /* 0x00000002f100720c */ /* 0x000fe20003f86070 */
[----:B------:R-:W-:Y:S01]  /*12ff0*/  IMAD.MOV.U32 R38, RZ, RZ, R67 ;  /* 0x000000ffff267224 */ /* 0x000fe200078e0043 */
[----:B------:R-:W-:Y:S01]  /*13000*/  LOP3.LUT R2, R0, 0xffff, RZ, 0xc0, !PT ;  /* 0x0000ffff00027812 */ /* 0x000fe200078ec0ff */
[----:B------:R-:W-:Y:S01]  /*13010*/  MUFU.EX2 R67, R231 ;  /* 0x000000e700437308 */ /* 0x000fe20000000800 */
[----:B------:R-:W-:Y:S02]  /*13020*/  @!P2 HADD2 R85, -R155.H0_H0, -RZ.H0_H0 ;  /* 0xa00000ff9b55a230 */ /* 0x000fe40000000900 */
[----:B------:R-:W-:-:S05]  /*13030*/  SHF.R.U32.HI R2, RZ, 0x8, R2 ;  /* 0x00000008ff027819 */ /* 0x000fca0000011602 */
[----:B------:R-:W3:Y:S01]  /*13040*/  MUFU.EX2 R235, R232 ;  /* 0x000000e800eb7308 */ /* 0x000ee20000000800 */
[----:B------:R-:W-:Y:S01]  /*13050*/  @!P0 HADD2 R91, -R149.H0_H0, -RZ.H0_H0 ;  /* 0xa00000ff955b8230 */ /* 0x000fe20000000900 */
[----:B--2---:R-:W-:Y:S01]  /*13060*/  F2FP.PACK_AB R4, R66, R44 ;  /* 0x0000002c4204723e */ /* 0x004fe200000000ff */
[----:B------:R-:W-:Y:S01]  /*13070*/  IMAD.MOV.U32 R20, RZ, RZ, R129 ;  /* 0x000000ffff147224 */ /* 0x000fe200078e0081 */
[----:B------:R-:W-:Y:S02]  /*13080*/  LOP3.LUT R3, R0, 0xff, RZ, 0xc0, !PT ;  /* 0x000000ff00037812 */ /* 0x000fe400078ec0ff */
[----:B------:R-:W-:Y:S02]  /*13090*/  LOP3.LUT R2, R2, 0xffff, RZ, 0xc0, !PT ;  /* 0x0000ffff02027812 */ /* 0x000fe400078ec0ff */
[----:B------:R-:W-:Y:S02]  /*130a0*/  PRMT R129, R150, 0x5410, R149 ;  /* 0x0000541096817816 */ /* 0x000fe40000000095 */
[----:B------:R-:W-:-:S02]  /*130b0*/  @!P2 PRMT R155, R85, 0x5410, RZ ;  /* 0x00005410559ba816 */ /* 0x000fc400000000ff */
[----:B------:R-:W-:Y:S02]  /*130c0*/  @!P0 PRMT R149, R91, 0x5410, RZ ;  /* 0x000054105b958816 */ /* 0x000fe400000000ff */
[C---:B------:R-:W-:Y:S02]  /*130d0*/  PRMT R148, R4.reuse, 0x7610, R148 ;  /* 0x0000761004947816 */ /* 0x040fe40000000094 */
[C---:B------:R-:W-:Y:S02]  /*130e0*/  ISETP.GE.U32.AND P0, PT, R241.reuse, R3, PT ;  /* 0x00000003f100720c */ /* 0x040fe40003f06070 */
[----:B------:R-:W-:Y:S02]  /*130f0*/  ISETP.GE.U32.AND P2, PT, R241, R2, PT ;  /* 0x00000002f100720c */ /* 0x000fe40003f46070 */
[--C-:B------:R-:W-:Y:S02]  /*13100*/  SHF.R.U32.HI R2, RZ, 0x18, R0.reuse ;  /* 0x00000018ff027819 */ /* 0x100fe40000011600 */
[----:B------:R-:W-:Y:S01]  /*13110*/  SHF.R.U32.HI R0, RZ, 0x10, R0 ;  /* 0x00000010ff007819 */ /* 0x000fe20000011600 */
[----:B------:R-:W-:Y:S01]  /*13120*/  @!P1 HADD2 R93, -R148.H0_H0, -RZ.H0_H0 ;  /* 0xa00000ff945d9230 */ /* 0x000fe20000000900 */
[----:B------:R-:W-:Y:S01]  /*13130*/  PRMT R147, R4, 0x7632, R147 ;  /* 0x0000763204937816 */ /* 0x000fe20000000093 */
[----:B------:R-:W-:Y:S01]  /*13140*/  MUFU.EX2 R231, R227 ;  /* 0x000000e300e77308 */ /* 0x000fe20000000800 */
[----:B---3--:R-:W-:Y:S01]  /*13150*/  F2FP.PACK_AB R3, R235, R67 ;  /* 0x00000043eb03723e */ /* 0x008fe200000000ff */
[----:B------:R-:W-:Y:S01]  /*13160*/  IMAD.MOV.U32 R85, RZ, RZ, R128 ;  /* 0x000000ffff557224 */ /* 0x000fe200078e0080 */
[----:B------:R-:W-:-:S05]  /*13170*/  LOP3.LUT R0, R0, 0xff, RZ, 0xc0, !PT ;  /* 0x000000ff00007812 */ /* 0x000fca00078ec0ff */
[----:B------:R-:W2:Y:S01]  /*13180*/  MUFU.EX2 R232, R225 ;  /* 0x000000e100e87308 */ /* 0x000ea20000000800 */
[----:B------:R-:W-:Y:S02]  /*13190*/  PRMT R128, R148, 0x5410, R147 ;  /* 0x0000541094807816 */ /* 0x000fe40000000093 */
[----:B------:R-:W-:Y:S02]  /*131a0*/  PRMT R146, R3, 0x7610, R146 ;  /* 0x0000761003927816 */ /* 0x000fe40000000092 */
[----:B------:R-:W-:Y:S02]  /*131b0*/  @!P1 PRMT R148, R93, 0x5410, RZ ;  /* 0x000054105d949816 */ /* 0x000fe400000000ff */
[----:B------:R-:W-:Y:S02]  /*131c0*/  ISETP.GE.U32.AND P1, PT, R241, R0, PT ;  /* 0x00000000f100720c */ /* 0x000fe40003f26070 */
[----:B------:R-:W-:Y:S01]  /*131d0*/  SHF.R.U32.HI R0, RZ, 0x8, R18 ;  /* 0x00000008ff007819 */ /* 0x000fe20000011612 */
[----:B------:R-:W-:Y:S01]  /*131e0*/  @!P0 HADD2 R95, -R146.H0_H0, -RZ.H0_H0 ;  /* 0xa00000ff925f8230 */ /* 0x000fe20000000900 */
[----:B------:R-:W-:Y:S01]  /*131f0*/  PRMT R145, R3, 0x7632, R145 ;  /* 0x0000763203917816 */ /* 0x000fe20000000091 */
[----:B------:R-:W-:Y:S01]  /*13200*/  @!P3 HADD2 R92, -R150.H0_H0, -RZ.H0_H0 ;  /* 0xa00000ff965cb230 */ /* 0x000fe20000000900 */
[----:B------:R-:W-:Y:S01]  /*13210*/  LOP3.LUT R0, R0, 0xffff, RZ, 0xc0, !PT ;  /* 0x0000ffff00007812 */ /* 0x000fe200078ec0ff */
[----:B------:R-:W-:Y:S01]  /*13220*/  MUFU.EX2 R230, R224 ;  /* 0x000000e000e67308 */ /* 0x000fe20000000800 */
[----:B------:R-:W-:Y:S01]  /*13230*/  PRMT R223, R146, 0x5410, R145 ;  /* 0x0000541092df7816 */ /* 0x000fe20000000091 */
[----:B------:R-:W-:Y:S01]  /*13240*/  @!P6 HADD2 R94, -R147.H0_H0, -RZ.H0_H0 ;  /* 0xa00000ff935ee230 */ /* 0x000fe20000000900 */
[----:B------:R-:W-:Y:S01]  /*13250*/  @!P0 PRMT R146, R95, 0x5410, RZ ;  /* 0x000054105f928816 */ /* 0x000fe200000000ff */
[----:B------:R-:W-:Y:S01]  /*13260*/  FADD.FTZ R7, R25, R7 ;  /* 0x0000000719077221 */ /* 0x000fe20000010000 */
[----:B------:R-:W-:-:S03]  /*13270*/  ISETP.GE.U32.AND P0, PT, R241, R0, PT ;  /* 0x00000000f100720c */ /* 0x000fc60003f06070 */
[----:B------:R-:W3:Y:S01]  /*13280*/  MUFU.EX2 R229, R228 ;  /* 0x000000e400e57308 */ /* 0x000ee20000000800 */
[----:B--2---:R-:W-:Y:S01]  /*13290*/  F2FP.PACK_AB R0, R232, R231 ;  /* 0x000000e7e800723e */ /* 0x004fe200000000ff */
[----:B------:R-:W-:Y:S01]  /*132a0*/  IMAD.MOV.U32 R25, RZ, RZ, R61 ;  /* 0x000000ffff197224 */ /* 0x000fe200078e003d */
[----:B------:R-:W-:Y:S01]  /*132b0*/  @!P3 PRMT R150, R92, 0x5410, RZ ;  /* 0x000054105c96b816 */ /* 0x000fe200000000ff */
[----:B------:R-:W-:Y:S01]  /*132c0*/  IMAD.MOV.U32 R92, RZ, RZ, R86 ;  /* 0x000000ffff5c7224 */ /* 0x000fe200078e0056 */
[----:B------:R-:W-:Y:S01]  /*132d0*/  @!P6 PRMT R147, R94, 0x5410, RZ ;  /* 0x000054105e93e816 */ /* 0x000fe200000000ff */
[----:B------:R-:W-:Y:S01]  /*132e0*/  IMAD.MOV.U32 R94, RZ, RZ, R25 ;  /* 0x000000ffff5e7224 */ /* 0x000fe200078e0019 */
[C---:B------:R-:W-:Y:S01]  /*132f0*/  PRMT R140, R0.reuse, 0x7632, R140 ;  /* 0x00007632008c7816 */ /* 0x040fe2000000008c */
[----:B------:R-:W-:Y:S01]  /*13300*/  IMAD.MOV.U32 R25, RZ, RZ, R92 ;  /* 0x000000ffff197224 */ /* 0x000fe200078e005c */
[C---:B------:R-:W-:Y:S01]  /*13310*/  ISETP.GE.U32.AND P3, PT, R241.reuse, R2, PT ;  /* 0x00000002f100720c */ /* 0x040fe20003f66070 */
[----:B------:R-:W-:Y:S01]  /*13320*/  IMAD.MOV.U32 R86, RZ, RZ, R137 ;  /* 0x000000ffff567224 */ /* 0x000fe200078e0089 */
[----:B------:R-:W-:Y:S01]  /*13330*/  ISETP.GE.U32.AND P6, PT, R241, R21, PT ;  /* 0x00000015f100720c */ /* 0x000fe20003fc6070 */
[----:B------:R-:W-:Y:S01]  /*13340*/  IMAD.MOV.U32 R92, RZ, RZ, R20 ;  /* 0x000000ffff5c7224 */ /* 0x000fe200078e0014 */
[----:B------:R-:W-:Y:S01]  /*13350*/  @!P4 HADD2 R97, -R0.H0_H0, -RZ.H0_H0 ;  /* 0xa00000ff0061c230 */ /* 0x000fe20000000900 */
[----:B------:R-:W-:Y:S01]  /*13360*/  @P4 PRMT R222, R0, 0x7610, R222 ;  /* 0x0000761000de4816 */ /* 0x000fe200000000de */
[----:B------:R-:W-:Y:S01]  /*13370*/  IMAD.WIDE.U32 R20, R226, -0x326172a9, RZ ;  /* 0xcd9e8d57e2147825 */ /* 0x000fe200078e00ff */
[----:B------:R-:W-:-:S02]  /*13380*/  F2FP.PACK_AB R2, R236, R233 ;  /* 0x000000e9ec02723e */ /* 0x000fc400000000ff */
[----:B------:R-:W-:Y:S01]  /*13390*/  PRMT R137, R0, 0x5410, R140 ;  /* 0x0000541000897816 */ /* 0x000fe2000000008c */
[----:B------:R-:W-:Y:S02]  /*133a0*/  IMAD.MOV.U32 R0, RZ, RZ, c[0x0][0x228] ;  /* 0x00008a00ff007624 */ /* 0x000fe400078e00ff */
[----:B------:R-:W-:Y:S01]  /*133b0*/  IMAD.MOV.U32 R88, RZ, RZ, R78 ;  /* 0x000000ffff587224 */ /* 0x000fe200078e004e */
[C---:B------:R-:W-:Y:S01]  /*133c0*/  PRMT R142, R2.reuse, 0x7610, R142 ;  /* 0x00007610028e7816 */ /* 0x040fe2000000008e */
[----:B------:R-:W-:Y:S01]  /*133d0*/  IMAD.MOV.U32 R78, RZ, RZ, R53 ;  /* 0x000000ffff4e7224 */ /* 0x000fe200078e0035 */
[----:B------:R-:W-:Y:S01]  /*133e0*/  PRMT R141, R2, 0x7632, R141 ;  /* 0x00007632028d7816 */ /* 0x000fe2000000008d */
[----:B------:R-:W-:Y:S01]  /*133f0*/  IMAD.MOV.U32 R53, RZ, RZ, R56 ;  /* 0x000000ffff357224 */ /* 0x000fe200078e0038 */
[----:B---3--:R-:W-:Y:S01]  /*13400*/  F2FP.PACK_AB R3, R229, R230 ;  /* 0x000000e6e503723e */ /* 0x008fe200000000ff */
[----:B------:R-:W-:Y:S01]  /*13410*/  IMAD.MOV.U32 R93, RZ, RZ, R58 ;  /* 0x000000ffff5d7224 */ /* 0x000fe200078e003a */
[----:B------:R-:W-:Y:S01]  /*13420*/  LOP3.LUT R2, R21, UR29, R94, 0x96, !PT ;  /* 0x0000001d15027c12 */ /* 0x000fe2000f8e965e */
[----:B------:R-:W-:-:S02]  /*13430*/  FADD.FTZ R4, R60, R8 ;  /* 0x000000083c047221 */ /* 0x000fc40000010000 */
[C---:B------:R-:W-:Y:S02]  /*13440*/  IMAD.SHL.U32 R60, R0.reuse, 0x8, RZ ;  /* 0x00000008003c7824 */ /* 0x040fe400078e00ff */
[C---:B------:R-:W-:Y:S02]  /*13450*/  IMAD.SHL.U32 R58, R0.reuse, 0x40, RZ ;  /* 0x00000040003a7824 */ /* 0x040fe400078e00ff */
[----:B------:R-:W-:Y:S01]  /*13460*/  IMAD R56, R0, 0x48, RZ ;  /* 0x0000004800387824 */ /* 0x000fe200078e02ff */
[----:B------:R-:W-:Y:S01]  /*13470*/  LOP3.LUT R0, R249, UR28, R238, 0x96, !PT ;  /* 0x0000001cf9007c12 */ /* 0x000fe2000f8e96ee */
[----:B------:R-:W-:Y:S01]  /*13480*/  FADD.FTZ R6, R10, R9 ;  /* 0x000000090a067221 */ /* 0x000fe20000010000 */
[----:B------:R-:W-:Y:S01]  /*13490*/  PRMT R144, R3, 0x7610, R144 ;  /* 0x0000761003907816 */ /* 0x000fe20000000090 */
[----:B------:R-:W-:Y:S01]  /*134a0*/  FADD.FTZ R16, R11, R7 ;  /* 0x000000070b107221 */ /* 0x000fe20000010000 */
[----:B------:R-:W-:Y:S01]  /*134b0*/  PRMT R143, R3, 0x7632, R143 ;  /* 0x00007632038f7816 */ /* 0x000fe2000000008f */
[----:B------:R-:W-:-:S02]  /*134c0*/  FADD.FTZ R228, R19, R6 ;  /* 0x0000000613e47221 */ /* 0x000fc40000010000 */
[----:B------:R-:W-:-:S04]  /*134d0*/  IMAD.WIDE.U32 R2, R2, -0x2daee0ad, RZ ;  /* 0xd2511f5302027825 */ /* 0x000fc800078e00ff */
[----:B------:R-:W-:Y:S01]  /*134e0*/  IMAD.WIDE.U32 R6, R0, -0x326172a9, RZ ;  /* 0xcd9e8d5700067825 */ /* 0x000fe200078e00ff */
[----:B------:R-:W-:-:S03]  /*134f0*/  LOP3.LUT R0, R3, UR26, R248, 0x96, !PT ;  /* 0x0000001a03007c12 */ /* 0x000fc6000f8e96f8 */
[----:B------:R-:W-:Y:S01]  /*13500*/  FADD.FTZ R5, R189, R5 ;  /* 0x00000005bd057221 */ /* 0x000fe20000010000 */
[----:B------:R-:W-:Y:S01]  /*13510*/  LOP3.LUT R3, R7, UR27, R20, 0x96, !PT ;  /* 0x0000001b07037c12 */ /* 0x000fe2000f8e9614 */
[----:B------:R-:W-:Y:S02]  /*13520*/  FADD.FTZ R225, R188, R4 ;  /* 0x00000004bce17221 */ /* 0x000fe40000010000 */
[----:B------:R-:W-:Y:S02]  /*13530*/  IMAD.MOV.U32 R87, RZ, RZ, R79 ;  /* 0x000000ffff577224 */ /* 0x000fe400078e004f */
[----:B------:R-:W-:Y:S02]  /*13540*/  IMAD.MOV.U32 R91, RZ, RZ, R59 ;  /* 0x000000ffff5b7224 */ /* 0x000fe400078e003b */
[----:B------:R-:W-:Y:S01]  /*13550*/  IMAD.MOV.U32 R90, RZ, RZ, R77 ;  /* 0x000000ffff5a7224 */ /* 0x000fe200078e004d */
[----:B------:R-:W-:Y:S01]  /*13560*/  @!P2 HADD2 R96, -R145.H0_H0, -RZ.H0_H0 ;  /* 0xa00000ff9160a230 */ /* 0x000fe20000000900 */
[----:B------:R-:W-:-:S02]  /*13570*/  FADD.FTZ R5, R62, R5 ;  /* 0x000000053e057221 */ /* 0x000fc40000010000 */
[----:B------:R-:W-:Y:S02]  /*13580*/  IMAD.MOV.U32 R17, RZ, RZ, R84 ;  /* 0x000000ffff117224 */ /* 0x000fe400078e0054 */
[----:B------:R-:W-:Y:S02]  /*13590*/  FADD.FTZ R224, R23, R16 ;  /* 0x0000001017e07221 */ /* 0x000fe40000010000 */
[----:B------:R-:W-:Y:S01]  /*135a0*/  IMAD.MOV.U32 R89, RZ, RZ, R24 ;  /* 0x000000ffff597224 */ /* 0x000fe200078e0018 */
[----:B------:R-:W-:Y:S01]  /*135b0*/  @!P4 PRMT R222, R97, 0x5410, RZ ;  /* 0x0000541061dec816 */ /* 0x000fe200000000ff */
[----:B------:R-:W-:Y:S01]  /*135c0*/  FADD.FTZ R227, R93, R5 ;  /* 0x000000055de37221 */ /* 0x000fe20000010000 */
[----:B------:R-:W-:Y:S01]  /*135d0*/  @!P3 HADD2 R102, -R143.H0_H0, -RZ.H0_H0 ;  /* 0xa00000ff8f66b230 */ /* 0x000fe20000000900 */
[----:B------:R-:W-:Y:S01]  /*135e0*/  IMAD.WIDE.U32 R4, R3, -0x2daee0ad, RZ ;  /* 0xd2511f5303047825 */ /* 0x000fe200078e00ff */
[----:B------:R-:W-:Y:S01]  /*135f0*/  @!P1 HADD2 R103, -R144.H0_H0, -RZ.H0_H0 ;  /* 0xa00000ff90679230 */ /* 0x000fe20000000900 */
[----:B------:R1:W5:Y:S02]  /*13600*/  LDL.LU R189, [R1+0x1a4] ;  /* 0x0001a40001bd7983 */ /* 0x0003640000300800 */
[----:B------:R-:W-:Y:S01]  /*13610*/  IMAD.WIDE.U32 R10, R0, -0x326172a9, RZ ;  /* 0xcd9e8d57000a7825 */ /* 0x000fe200078e00ff */
[----:B------:R-:W-:Y:S01]  /*13620*/  LOP3.LUT R0, R5, UR24, R2, 0x96, !PT ;  /* 0x0000001805007c12 */ /* 0x000fe2000f8e9602 */
[----:B------:R-:W-:-:S02]  /*13630*/  @!P0 HADD2 R99, -R141.H0_H0, -RZ.H0_H0 ;  /* 0xa00000ff8d638230 */ /* 0x000fc40000000900 */
[----:B------:R-:W-:Y:S02]  /*13640*/  IMAD.MOV.U32 R79, RZ, RZ, R47 ;  /* 0x000000ffff4f7224 */ /* 0x000fe400078e002f */
[----:B------:R-:W-:Y:S01]  /*13650*/  IMAD.MOV.U32 R77, RZ, RZ, R57 ;  /* 0x000000ffff4d7224 */ /* 0x000fe200078e0039 */
[----:B------:R-:W-:Y:S01]  /*13660*/  @!P2 PRMT R145, R96, 0x5410, RZ ;  /* 0x000054106091a816 */ /* 0x000fe200000000ff */
[----:B------:R-:W-:Y:S01]  /*13670*/  IMAD.MOV.U32 R47, RZ, RZ, R63 ;  /* 0x000000ffff2f7224 */ /* 0x000fe200078e003f */
[----:B------:R-:W-:Y:S01]  /*13680*/  @!P6 HADD2 R98, -R140.H0_H0, -RZ.H0_H0 ;  /* 0xa00000ff8c62e230 */ /* 0x000fe20000000900 */
[----:B------:R-:W-:Y:S01]  /*13690*/  IMAD.MOV.U32 R62, RZ, RZ, R164 ;  /* 0x000000ffff3e7224 */ /* 0x000fe200078e00a4 */
[----:B------:R1:W5:Y:S01]  /*136a0*/  LDL.LU R188, [R1+0x1a0] ;  /* 0x0001a00001bc7983 */ /* 0x0003620000300800 */
[----:B------:R-:W-:Y:S02]  /*136b0*/  IMAD.MOV.U32 R63, RZ, RZ, R165 ;  /* 0x000000ffff3f7224 */ /* 0x000fe400078e00a5 */
[----:B------:R-:W-:Y:S01]  /*136c0*/  IMAD.WIDE.U32 R8, R0, -0x326172a9, RZ ;  /* 0xcd9e8d5700087825 */ /* 0x000fe200078e00ff */
[----:B------:R-:W-:-:S03]  /*136d0*/  LOP3.LUT R3, R11, UR25, R6, 0x96, !PT ;  /* 0x000000190b037c12 */ /* 0x000fc6000f8e9606 */
[----:B------:R-:W-:Y:S01]  /*136e0*/  IMAD.WIDE R60, R60, 0x2, R62 ;  /* 0x000000023c3c7825 */ /* 0x000fe200078e023e */
[----:B------:R-:W-:-:S03]  /*136f0*/  LOP3.LUT R0, R9, UR23, R10, 0x96, !PT ;  /* 0x0000001709007c12 */ /* 0x000fc6000f8e960a */
[--C-:B------:R-:W-:Y:S01]  /*13700*/  IMAD.WIDE R58, R58, 0x2, R62.reuse ;  /* 0x000000023a3a7825 */ /* 0x100fe200078e023e */
[----:B------:R-:W-:Y:S03]  /*13710*/  STG.E.U16 [R62.64+-0x80], R35 ;  /* 0xffff80233e007986 */ /* 0x000fe6000c101522 */
        /* <DEDUP_REMOVED lines=8> */
[----:B------:R2:W-:Y:S01]  /*137a0*/  STG.E.U16 [R56.64+-0x7e], R12 ;  /* 0xffff820c38007986 */ /* 0x0005e2000c101522 */
[----:B------:R-:W-:-:S05]  /*137b0*/  LOP3.LUT R3, R3, UR22, R4, 0x96, !PT ;  /* 0x0000001603037c12 */ /* 0x000fca000f8e9604 */
[----:B------:R-:W-:-:S04]  /*137c0*/  IMAD.WIDE.U32 R4, R3, -0x326172a9, RZ ;  /* 0xcd9e8d5703047825 */ /* 0x000fc800078e00ff */
[----:B--2---:R-:W-:-:S05]  /*137d0*/  IMAD.WIDE.U32 R12, R0, -0x2daee0ad, RZ ;  /* 0xd2511f53000c7825 */ /* 0x004fca00078e00ff */
[----:B------:R-:W-:-:S05]  /*137e0*/  LOP3.LUT R2, R13, UR12, R2, 0x96, !PT ;  /* 0x0000000c0d027c12 */ /* 0x000fca000f8e9602 */
[----:B------:R-:W-:-:S05]  /*137f0*/  IMAD.WIDE.U32 R2, R2, -0x326172a9, RZ ;  /* 0xcd9e8d5702027825 */ /* 0x000fca00078e00ff */
[C---:B------:R-:W-:Y:S02]  /*13800*/  LOP3.LUT R0, R2.reuse, 0xffff, RZ, 0xc0, !PT ;  /* 0x0000ffff02007812 */ /* 0x040fe400078ec0ff */
[----:B------:R-:W-:Y:S02]  /*13810*/  LOP3.LUT R4, R3, UR8, R4, 0x96, !PT ;  /* 0x0000000803047c12 */ /* 0x000fe4000f8e9604 */
[----:B------:R-:W-:Y:S02]  /*13820*/  SHF.R.U32.HI R3, RZ, 0x8, R0 ;  /* 0x00000008ff037819 */ /* 0x000fe40000011600 */
[----:B------:R-:W-:Y:S01]  /*13830*/  LOP3.LUT R0, R2, 0xff, RZ, 0xc0, !PT ;  /* 0x000000ff02007812 */ /* 0x000fe200078ec0ff */
[----:B------:R-:W-:Y:S01]  /*13840*/  IMAD.MOV.U32 R93, RZ, RZ, R136 ;  /* 0x000000ffff5d7224 */ /* 0x000fe200078e0088 */
[----:B------:R-:W-:Y:S02]  /*13850*/  PRMT R136, R241, 0x7054, R241 ;  /* 0x00007054f1887816 */ /* 0x000fe400000000f1 */
[----:B------:R-:W-:-:S05]  /*13860*/  PRMT R0, R0, 0x5410, R3 ;  /* 0x0000541000007816 */ /* 0x000fca0000000003 */
[----:B------:R-:W-:-:S05]  /*13870*/  HSET2.LE.AND R0, R0, R136, PT ;  /* 0x0000008800007233 */ /* 0x000fca0003803000 */
[----:B------:R-:W-:Y:S02]  /*13880*/  LOP3.LUT R10, R0, R244, RZ, 0xc0, !PT ;  /* 0x000000f4000a7212 */ /* 0x000fe400078ec0ff */
[----:B------:R-:W-:Y:S02]  /*13890*/  SHF.R.U32.HI R0, RZ, 0x10, R2 ;  /* 0x00000010ff007819 */ /* 0x000fe40000011602 */
[----:B------:R-:W-:Y:S02]  /*138a0*/  LOP3.LUT R5, R5, UR13, R8, 0x96, !PT ;  /* 0x0000000d05057c12 */ /* 0x000fe4000f8e9608 */
[----:B------:R-:W-:Y:S02]  /*138b0*/  SHF.R.U32.HI R2, RZ, 0x18, R2 ;  /* 0x00000018ff027819 */ /* 0x000fe40000011602 */
[----:B------:R-:W-:-:S04]  /*138c0*/  LOP3.LUT R0, R0, 0xff, RZ, 0xc0, !PT ;  /* 0x000000ff00007812 */ /* 0x000fc800078ec0ff */
        /* <DEDUP_REMOVED lines=11> */
[----:B------:R-:W-:-:S04]  /*13980*/  LOP3.LUT R2, R4, 0xff, RZ, 0xc0, !PT ;  /* 0x000000ff04027812 */ /* 0x000fc800078ec0ff */
[----:B------:R-:W-:Y:S02]  /*13990*/  PRMT R13, R2, 0x5410, R3 ;  /* 0x00005410020d7816 */ /* 0x000fe40000000003 */
[--C-:B------:R-:W-:Y:S02]  /*139a0*/  SHF.R.U32.HI R3, RZ, 0x10, R4.reuse ;  /* 0x00000010ff037819 */ /* 0x100fe40000011604 */
[----:B------:R-:W-:Y:S02]  /*139b0*/  SHF.R.U32.HI R4, RZ, 0x18, R4 ;  /* 0x00000018ff047819 */ /* 0x000fe40000011604 */
[----:B------:R-:W-:Y:S02]  /*139c0*/  LOP3.LUT R3, R3, 0xff, RZ, 0xc0, !PT ;  /* 0x000000ff03037812 */ /* 0x000fe400078ec0ff */
[----:B------:R-:W-:Y:S02]  /*139d0*/  LOP3.LUT R2, R9, 0xff, RZ, 0xc0, !PT ;  /* 0x000000ff09027812 */ /* 0x000fe400078ec0ff */
[----:B------:R-:W-:-:S02]  /*139e0*/  PRMT R5, R3, 0x5410, R4 ;  /* 0x0000541003057816 */ /* 0x000fc40000000004 */
[----:B------:R-:W-:Y:S02]  /*139f0*/  PRMT R4, R2, 0x5410, R8 ;  /* 0x0000541002047816 */ /* 0x000fe40000000008 */
[----:B------:R-:W-:-:S04]  /*13a00*/  LOP3.LUT R2, R0, 0xffff, RZ, 0xc0, !PT ;  /* 0x0000ffff00027812 */ /* 0x000fc800078ec0ff */
[----:B------:R-:W-:Y:S02]  /*13a10*/  SHF.R.U32.HI R3, RZ, 0x8, R2 ;  /* 0x00000008ff037819 */ /* 0x000fe40000011602 */
[----:B------:R-:W-:-:S04]  /*13a20*/  LOP3.LUT R2, R0, 0xff, RZ, 0xc0, !PT ;  /* 0x000000ff00027812 */ /* 0x000fc800078ec0ff */
[----:B------:R-:W-:Y:S02]  /*13a30*/  PRMT R12, R2, 0x5410, R3 ;  /* 0x00005410020c7816 */ /* 0x000fe40000000003 */
[--C-:B------:R-:W-:Y:S02]  /*13a40*/  SHF.R.U32.HI R3, RZ, 0x10, R0.reuse ;  /* 0x00000010ff037819 */ /* 0x100fe40000011600 */
[----:B------:R-:W-:Y:S02]  /*13a50*/  SHF.R.U32.HI R2, RZ, 0x18, R0 ;  /* 0x00000018ff027819 */ /* 0x000fe40000011600 */
[----:B------:R-:W-:Y:S01]  /*13a60*/  LOP3.LUT R0, R3, 0xff, RZ, 0xc0, !PT ;  /* 0x000000ff03007812 */ /* 0x000fe200078ec0ff */
[----:B------:R-:W-:Y:S01]  /*13a70*/  HSET2.LE.AND R3, R4, R136, PT ;  /* 0x0000008804037233 */ /* 0x000fe20003803000 */
[----:B------:R-:W-:Y:S02]  /*13a80*/  ISETP.GE.U32.AND P2, PT, R241, R22, PT ;  /* 0x00000016f100720c */ /* 0x000fe40003f46070 */
[----:B------:R-:W-:-:S02]  /*13a90*/  PRMT R22, R0, 0x5410, R2 ;  /* 0x0000541000167816 */ /* 0x000fc40000000002 */
[----:B------:R-:W-:Y:S01]  /*13aa0*/  LOP3.LUT R15, R3, R64, RZ, 0xc0, !PT ;  /* 0x00000040030f7212 */ /* 0x000fe200078ec0ff */
[----:B------:R-:W-:Y:S01]  /*13ab0*/  IMAD.U32 R3, RZ, RZ, UR37 ;  /* 0x00000025ff037e24 */ /* 0x000fe2000f8e00ff */
[--C-:B------:R-:W-:Y:S02]  /*13ac0*/  HSET2.LE.AND R0, R14, R136.reuse, PT ;  /* 0x000000880e007233 */ /* 0x100fe40003803000 */
[--C-:B------:R-:W-:Y:S02]  /*13ad0*/  HSET2.LE.AND R2, R11, R136.reuse, PT ;  /* 0x000000880b027233 */ /* 0x100fe40003803000 */
[----:B------:R-:W-:Y:S02]  /*13ae0*/  LOP3.LUT R3, R239, UR5, R3, 0x96, !PT ;  /* 0x00000005ef037c12 */ /* 0x000fe4000f8e9603 */
[----:B------:R-:W-:Y:S01]  /*13af0*/  LOP3.LUT R11, R0, R250, RZ, 0xc0, !PT ;  /* 0x000000fa000b7212 */ /* 0x000fe200078ec0ff */
[--C-:B------:R-:W-:Y:S01]  /*13b00*/  HSET2.LE.AND R0, R13, R136.reuse, PT ;  /* 0x000000880d007233 */ /* 0x100fe20003803000 */
[----:B------:R-:W-:Y:S01]  /*13b10*/  LOP3.LUT R14, R2, R237, RZ, 0xc0, !PT ;  /* 0x000000ed020e7212 */ /* 0x000fe200078ec0ff */
[----:B------:R-:W-:Y:S01]  /*13b20*/  HSET2.LE.AND R2, R5, R136, PT ;  /* 0x0000008805027233 */ /* 0x000fe20003803000 */
[----:B------:R-:W-:-:S02]  /*13b30*/  IMAD.WIDE.U32 R4, R3, -0x326172a9, RZ ;  /* 0xcd9e8d5703047825 */ /* 0x000fc400078e00ff */
[----:B------:R-:W-:Y:S01]  /*13b40*/  LOP3.LUT R8, R0, R252, RZ, 0xc0, !PT ;  /* 0x000000fc00087212 */ /* 0x000fe200078ec0ff */
[----:B------:R-:W-:Y:S01]  /*13b50*/  HSET2.LE.AND R0, R12, R136, PT ;  /* 0x000000880c007233 */ /* 0x000fe20003803000 */
[----:B------:R-:W-:Y:S02]  /*13b60*/  LOP3.LUT R9, R2, R251, RZ, 0xc0, !PT ;  /* 0x000000fb02097212 */ /* 0x000fe400078ec0ff */
[----:B------:R-:W-:Y:S02]  /*13b70*/  LOP3.LUT R2, R5, UR29, R94, 0x96, !PT ;  /* 0x0000001d05027c12 */ /* 0x000fe4000f8e965e */
[----:B------:R-:W-:Y:S02]  /*13b80*/  LOP3.LUT R12, R0, R247, RZ, 0xc0, !PT ;  /* 0x000000f7000c7212 */ /* 0x000fe400078ec0ff */
[----:B------:R-:W-:Y:S01]  /*13b90*/  LOP3.LUT R0, R7, UR27, R4, 0x96, !PT ;  /* 0x0000001b07007c12 */ /* 0x000fe2000f8e9604 */
[----:B------:R-:W-:-:S04]  /*13ba0*/  IMAD.WIDE.U32 R2, R2, -0x2daee0ad, RZ ;  /* 0xd2511f5302027825 */ /* 0x000fc800078e00ff */
[----:B------:R-:W-:Y:S01]  /*13bb0*/  IMAD.MOV.U32 R94, RZ, RZ, R17 ;  /* 0x000000ffff5e7224 */ /* 0x000fe200078e0011 */
[----:B------:R-:W-:Y:S01]  /*13bc0*/  LOP3.LUT R3, R3, UR26, R248, 0x96, !PT ;  /* 0x0000001a03037c12 */ /* 0x000fe2000f8e96f8 */
[----:B------:R-:W-:-:S05]  /*13bd0*/  IMAD.WIDE.U32 R16, R0, -0x2daee0ad, RZ ;  /* 0xd2511f5300107825 */ /* 0x000fca00078e00ff */
[----:B------:R-:W-:Y:S01]  /*13be0*/  LOP3.LUT R0, R17, UR24, R2, 0x96, !PT ;  /* 0x0000001811007c12 */ /* 0x000fe2000f8e9602 */
[----:B------:R-:W-:-:S04]  /*13bf0*/  IMAD.WIDE.U32 R2, R3, -0x326172a9, RZ ;  /* 0xcd9e8d5703027825 */ /* 0x000fc800078e00ff */
[----:B------:R-:W-:Y:S01]  /*13c00*/  IMAD.WIDE.U32 R18, R0, -0x326172a9, RZ ;  /* 0xcd9e8d5700127825 */ /* 0x000fe200078e00ff */
[----:B------:R-:W-:-:S04]  /*13c10*/  LOP3.LUT R3, R3, UR25, R6, 0x96, !PT ;  /* 0x0000001903037c12 */ /* 0x000fc8000f8e9606 */
[----:B------:R-:W-:Y:S01]  /*13c20*/  LOP3.LUT R0, R19, UR23, R2, 0x96, !PT ;  /* 0x0000001713007c12 */ /* 0x000fe2000f8e9602 */
[----:B------:R-:W-:-:S05]  /*13c30*/  IMAD.WIDE.U32 R2, R3, -0x2daee0ad, RZ ;  /* 0xd2511f5303027825 */ /* 0x000fca00078e00ff */
[----:B------:R-:W-:Y:S01]  /*13c40*/  LOP3.LUT R3, R3, UR22, R16, 0x96, !PT ;  /* 0x0000001603037c12 */ /* 0x000fe2000f8e9610 */
[----:B------:R-:W-:Y:S01]  /*13c50*/  IMAD.WIDE.U32 R16, R0, -0x2daee0ad, RZ ;  /* 0xd2511f5300107825 */ /* 0x000fe200078e00ff */
[----:B------:R-:W-:-:S04]  /*13c60*/  HSET2.LE.AND R0, R22, R136, PT ;  /* 0x0000008816007233 */ /* 0x000fc80003803000 */
[----:B------:R-:W-:Y:S01]  /*13c70*/  LOP3.LUT R2, R17, UR12, R2, 0x96, !PT ;  /* 0x0000000c11027c12 */ /* 0x000fe2000f8e9602 */
[----:B------:R-:W-:-:S04]  /*13c80*/  IMAD.WIDE.U32 R6, R3, -0x326172a9, RZ ;  /* 0xcd9e8d5703067825 */ /* 0x000fc800078e00ff */
[----:B------:R-:W-:Y:S01]  /*13c90*/  IMAD.WIDE.U32 R2, R2, -0x326172a9, RZ ;  /* 0xcd9e8d5702027825 */ /* 0x000fe200078e00ff */
[----:B------:R-:W-:Y:S02]  /*13ca0*/  LOP3.LUT R13, R0, R243, RZ, 0xc0, !PT ;  /* 0x000000f3000d7212 */ /* 0x000fe400078ec0ff */
[----:B------:R-:W-:Y:S02]  /*13cb0*/  LOP3.LUT R18, R7, UR13, R18, 0x96, !PT ;  /* 0x0000000d07127c12 */ /* 0x000fe4000f8e9612 */
[----:B------:R-:W-:Y:S02]  /*13cc0*/  LOP3.LUT R0, R3, UR8, R6, 0x96, !PT ;  /* 0x0000000803007c12 */ /* 0x000fe4000f8e9606 */
[C---:B------:R-:W-:Y:S02]  /*13cd0*/  LOP3.LUT R3, R2.reuse, 0xffff, RZ, 0xc0, !PT ;  /* 0x0000ffff02037812 */ /* 0x040fe400078ec0ff */
[----:B------:R-:W-:Y:S02]  /*13ce0*/  SHF.R.U32.HI R7, RZ, 0x10, R2 ;  /* 0x00000010ff077819 */ /* 0x000fe40000011602 */
[----:B------:R-:W-:-:S02]  /*13cf0*/  LOP3.LUT R17, R2, 0xff, RZ, 0xc0, !PT ;  /* 0x000000ff02117812 */ /* 0x000fc400078ec0ff */
[----:B------:R-:W-:Y:S02]  /*13d00*/  SHF.R.U32.HI R6, RZ, 0x18, R2 ;  /* 0x00000018ff067819 */ /* 0x000fe40000011602 */
[----:B------:R-:W-:Y:S02]  /*13d10*/  SHF.R.U32.HI R3, RZ, 0x8, R3 ;  /* 0x00000008ff037819 */ /* 0x000fe40000011603 */
[----:B------:R-:W-:Y:S02]  /*13d20*/  LOP3.LUT R2, R7, 0xff, RZ, 0xc0, !PT ;  /* 0x000000ff07027812 */ /* 0x000fe400078ec0ff */
[----:B------:R-:W-:Y:S02]  /*13d30*/  PRMT R19, R17, 0x5410, R3 ;  /* 0x0000541011137816 */ /* 0x000fe40000000003 */
[----:B------:R-:W-:Y:S02]  /*13d40*/  PRMT R17, R2, 0x5410, R6 ;  /* 0x0000541002117816 */ /* 0x000fe40000000006 */
[----:B------:R-:W-:Y:S01]  /*13d50*/  LOP3.LUT R2, R0, 0xffff, RZ, 0xc0, !PT ;  /* 0x0000ffff00027812 */ /* 0x000fe200078ec0ff */
[----:B------:R-:W-:-:S03]  /*13d60*/  IMAD.MOV.U32 R24, RZ, RZ, R138 ;  /* 0x000000ffff187224 */ /* 0x000fc600078e008a */
[----:B------:R-:W-:Y:S01]  /*13d70*/  SHF.R.U32.HI R3, RZ, 0x8, R2 ;  /* 0x00000008ff037819 */ /* 0x000fe20000011602 */
[----:B------:R-:W-:Y:S01]  /*13d80*/  IMAD.MOV.U32 R96, RZ, RZ, R89 ;  /* 0x000000ffff607224 */ /* 0x000fe200078e0059 */
[----:B------:R-:W-:Y:S01]  /*13d90*/  LOP3.LUT R2, R0, 0xff, RZ, 0xc0, !PT ;  /* 0x000000ff00027812 */ /* 0x000fe200078ec0ff */
[----:B------:R-:W-:Y:S02]  /*13da0*/  IMAD.MOV.U32 R89, RZ, RZ, R88 ;  /* 0x000000ffff597224 */ /* 0x000fe400078e0058 */
[----:B------:R-:W-:Y:S01]  /*13db0*/  IMAD.MOV.U32 R88, RZ, RZ, R24 ;  /* 0x000000ffff587224 */ /* 0x000fe200078e0018 */
[----:B------:R-:W-:Y:S01]  /*13dc0*/  PRMT R24, R2, 0x5410, R3 ;  /* 0x0000541002187816 */ /* 0x000fe20000000003 */
[----:B------:R-:W-:Y:S01]  /*13dd0*/  IMAD.WIDE.U32 R2, R18, -0x2daee0ad, RZ ;  /* 0xd2511f5312027825 */ /* 0x000fe200078e00ff */
[--C-:B------:R-:W-:Y:S02]  /*13de0*/  SHF.R.U32.HI R6, RZ, 0x10, R0.reuse ;  /* 0x00000010ff067819 */ /* 0x100fe40000011600 */
[----:B------:R-:W-:-:S02]  /*13df0*/  SHF.R.U32.HI R7, RZ, 0x18, R0 ;  /* 0x00000018ff077819 */ /* 0x000fc40000011600 */
        /* <DEDUP_REMOVED lines=15> */
[--C-:B------:R-:W-:Y:S02]  /*13ef0*/  SHF.R.U32.HI R3, RZ, 0x10, R2.reuse ;  /* 0x00000010ff037819 */ /* 0x100fe40000011602 */
[----:B------:R-:W-:Y:S01]  /*13f00*/  SHF.R.U32.HI R6, RZ, 0x18, R2 ;  /* 0x00000018ff067819 */ /* 0x000fe20000011602 */
[--C-:B------:R-:W-:Y:S01]  /*13f10*/  HSET2.LE.AND R2, R17, R136.reuse, PT ;  /* 0x0000008811027233 */ /* 0x100fe20003803000 */
[----:B------:R-:W-:Y:S01]  /*13f20*/  LOP3.LUT R3, R3, 0xff, RZ, 0xc0, !PT ;  /* 0x000000ff03037812 */ /* 0x000fe200078ec0ff */
[----:B------:R-:W-:Y:S01]  /*13f30*/  IMAD.MOV.U32 R251, RZ, RZ, R93 ;  /* 0x000000fffffb7224 */ /* 0x000fe200078e005d */
[----:B------:R-:W-:Y:S01]  /*13f40*/  HSET2.LE.AND R0, R19, R136, PT ;  /* 0x0000008813007233 */ /* 0x000fe20003803000 */
[----:B------:R-:W-:Y:S01]  /*13f50*/  IMAD.MOV.U32 R93, RZ, RZ, R25 ;  /* 0x000000ffff5d7224 */ /* 0x000fe200078e0019 */
[----:B------:R-:W-:Y:S01]  /*13f60*/  PRMT R25, R3, 0x5410, R6 ;  /* 0x0000541003197816 */ /* 0x000fe20000000006 */
[----:B------:R-:W-:Y:S01]  /*13f70*/  IMAD.MOV.U32 R97, RZ, RZ, R186 ;  /* 0x000000ffff617224 */ /* 0x000fe200078e00ba */
[----:B------:R-:W-:Y:S01]  /*13f80*/  LOP3.LUT R19, R2, R54, RZ, 0xc0, !PT ;  /* 0x0000003602137212 */ /* 0x000fe200078ec0ff */
[----:B------:R-:W-:Y:S01]  /*13f90*/  IMAD.WIDE.U32 R2, R251, -0x326172a9, RZ ;  /* 0xcd9e8d57fb027825 */ /* 0x000fe200078e00ff */
[----:B------:R-:W-:-:S04]  /*13fa0*/  LOP3.LUT R18, R0, R69, RZ, 0xc0, !PT ;  /* 0x0000004500127212 */ /* 0x000fc800078ec0ff */
[----:B------:R-:W-:-:S05]  /*13fb0*/  LOP3.LUT R0, R3, R97, RZ, 0x3c, !PT ;  /* 0x0000006103007212 */ /* 0x000fca00078e3cff */
[----:B------:R-:W-:Y:S01]  /*13fc0*/  IMAD.WIDE.U32 R34, R0, -0x2daee0ad, RZ ;  /* 0xd2511f5300227825 */ /* 0x000fe200078e00ff */
[----:B------:R-:W-:-:S04]  /*13fd0*/  LOP3.LUT R6, R21, UR29, R2, 0x96, !PT ;  /* 0x0000001d15067c12 */ /* 0x000fc8000f8e9602 */
[----:B------:R-:W-:Y:S02]  /*13fe0*/  LOP3.LUT R0, R35, UR28, R238, 0x96, !PT ;  /* 0x0000001c23007c12 */ /* 0x000fe4000f8e96ee */
[----:B------:R-:W-:Y:S01]  /*13ff0*/  LOP3.LUT R35, R5, UR29, R2, 0x96, !PT ;  /* 0x0000001d05237c12 */ /* 0x000fe2000f8e9602 */
[--C-:B------:R-:W-:Y:S02]  /*14000*/  HSET2.LE.AND R2, R16, R136.reuse, PT ;  /* 0x0000008810027233 */ /* 0x100fe40003803000 */
[----:B------:R-:W-:Y:S01]  /*14010*/  IMAD.WIDE.U32 R32, R0, -0x326172a9, RZ ;  /* 0xcd9e8d5700207825 */ /* 0x000fe200078e00ff */
[----:B------:R-:W-:Y:S01]  /*14020*/  @!P2 HADD2 R101, -R142.H0_H0, -RZ.H0_H0 ;  /* 0xa00000ff8e65a230 */ /* 0x000fe20000000900 */
[----:B------:R2:W-:Y:S01]  /*14030*/  STG.E.U16 [R62.64+-0x6e], R30 ;  /* 0xffff921e3e007986 */ /* 0x0005e2000c101522 */
[----:B------:R-:W-:Y:S01]  /*14040*/  LOP3.LUT R17, R2, R70, RZ, 0xc0, !PT ;  /* 0x0000004602117212 */ /* 0x000fe200078ec0ff */
[--C-:B------:R-:W-:Y:S02]  /*14050*/  HSET2.LE.AND R0, R24, R136.reuse, PT ;  /* 0x0000008818007233 */ /* 0x100fe40003803000 */
[----:B------:R-:W-:-:S02]  /*14060*/  HSET2.LE.AND R3, R23, R136, PT ;  /* 0x0000008817037233 */ /* 0x000fc40003803000 */
[--C-:B------:R-:W-:Y:S01]  /*14070*/  HSET2.LE.AND R2, R22, R136.reuse, PT ;  /* 0x0000008816027233 */ /* 0x100fe20003803000 */
[----:B------:R-:W-:Y:S02]  /*14080*/  LOP3.LUT R5, R33, UR27, R20, 0x96, !PT ;  /* 0x0000001b21057c12 */ /* 0x000fe4000f8e9614 */
[----:B------:R-:W-:Y:S01]  /*14090*/  PRMT R138, R142, 0x5410, R141 ;  /* 0x000054108e8a7816 */ /* 0x000fe2000000008d */
[----:B------:R-:W-:Y:S01]  /*140a0*/  IMAD.MOV.U32 R84, RZ, RZ, R139 ;  /* 0x000000ffff547224 */ /* 0x000fe200078e008b */
[----:B------:R-:W-:Y:S01]  /*140b0*/  @!P2 PRMT R142, R101, 0x5410, RZ ;  /* 0x00005410658ea816 */ /* 0x000fe200000000ff */
[----:B------:R-:W-:Y:S01]  /*140c0*/  STG.E.U16 [R62.64+-0x70], R31 ;  /* 0xffff901f3e007986 */ /* 0x000fe2000c101522 */
[----:B------:R-:W-:Y:S01]  /*140d0*/  LOP3.LUT R16, R0, R234, RZ, 0xc0, !PT ;  /* 0x000000ea00107212 */ /* 0x000fe200078ec0ff */
[----:B------:R-:W-:Y:S01]  /*140e0*/  HSET2.LE.AND R0, R7, R136, PT ;  /* 0x0000008807007233 */ /* 0x000fe20003803000 */
[----:B------:R-:W-:Y:S01]  /*140f0*/  LOP3.LUT R101, R2, R42, RZ, 0xc0, !PT ;  /* 0x0000002a02657212 */ /* 0x000fe200078ec0ff */
[----:B------:R-:W3:Y:S01]  /*14100*/  LDSM.16.MT88.4 R20, [R169+0x6000] ;  /* 0x00600000a914783b */ /* 0x000ee20000004200 */
[----:B------:R-:W-:Y:S01]  /*14110*/  LOP3.LUT R33, R33, UR27, R4, 0x96, !PT ;  /* 0x0000001b21217c12 */ /* 0x000fe2000f8e9604 */
[----:B------:R-:W-:Y:S01]  /*14120*/  IMAD.WIDE.U32 R4, R5, -0x2daee0ad, RZ ;  /* 0xd2511f5305047825 */ /* 0x000fe200078e00ff */
[----:B------:R-:W-:-:S03]  /*14130*/  PRMT R139, R144, 0x5410, R143 ;  /* 0x00005410908b7816 */ /* 0x000fc6000000008f */
[----:B--2---:R-:W-:Y:S02]  /*14140*/  IMAD.MOV.U32 R30, RZ, RZ, R83 ;  /* 0x000000ffff1e7224 */ /* 0x004fe400078e0053 */
[----:B------:R-:W-:Y:S02]  /*14150*/  IMAD.MOV.U32 R83, RZ, RZ, R80 ;  /* 0x000000ffff537224 */ /* 0x000fe400078e0050 */
[----:B------:R-:W-:Y:S02]  /*14160*/  IMAD.MOV.U32 R80, RZ, RZ, R68 ;  /* 0x000000ffff507224 */ /* 0x000fe400078e0044 */
[----:B------:R-:W-:Y:S01]  /*14170*/  IMAD.MOV.U32 R68, RZ, RZ, R100 ;  /* 0x000000ffff447224 */ /* 0x000fe200078e0064 */
[----:B------:R-:W-:Y:S01]  /*14180*/  LOP3.LUT R100, R3, R46, RZ, 0xc0, !PT ;  /* 0x0000002e03647212 */ /* 0x000fe200078ec0ff */
[----:B------:R-:W-:Y:S01]  /*14190*/  IMAD.WIDE.U32 R2, R6, -0x2daee0ad, RZ ;  /* 0xd2511f5306027825 */ /* 0x000fe200078e00ff */
[----:B------:R-:W-:Y:S02]  /*141a0*/  @!P3 PRMT R143, R102, 0x5410, RZ ;  /* 0x00005410668fb816 */ /* 0x000fe400000000ff */
[----:B------:R-:W-:-:S02]  /*141b0*/  LOP3.LUT R102, R0, R40, RZ, 0xc0, !PT ;  /* 0x0000002800667212 */ /* 0x000fc400078ec0ff */
[----:B------:R-:W-:Y:S02]  /*141c0*/  LOP3.LUT R3, R3, UR26, R34, 0x96, !PT ;  /* 0x0000001a03037c12 */ /* 0x000fe4000f8e9622 */
[----:B------:R-:W-:-:S03]  /*141d0*/  LOP3.LUT R0, R5, UR24, R2, 0x96, !PT ;  /* 0x0000001805007c12 */ /* 0x000fc6000f8e9602 */
[----:B------:R-:W-:-:S04]  /*141e0*/  IMAD.WIDE.U32 R2, R3, -0x326172a9, RZ ;  /* 0xcd9e8d5703027825 */ /* 0x000fc800078e00ff */
[----:B------:R-:W-:Y:S01]  /*141f0*/  IMAD.WIDE.U32 R6, R0, -0x326172a9, RZ ;  /* 0xcd9e8d5700067825 */ /* 0x000fe200078e00ff */
[----:B------:R-:W-:-:S04]  /*14200*/  LOP3.LUT R3, R3, UR25, R32, 0x96, !PT ;  /* 0x0000001903037c12 */ /* 0x000fc8000f8e9620 */
[----:B------:R-:W-:Y:S01]  /*14210*/  LOP3.LUT R0, R7, UR23, R2, 0x96, !PT ;  /* 0x0000001707007c12 */ /* 0x000fe2000f8e9602 */
[----:B------:R-:W-:Y:S01]  /*14220*/  STG.E.U16 [R60.64+-0x70], R28 ;  /* 0xffff901c3c007986 */ /* 0x000fe2000c101522 */
[----:B------:R-:W-:-:S03]  /*14230*/  IMAD.WIDE.U32 R2, R3, -0x2daee0ad, RZ ;  /* 0xd2511f5303027825 */ /* 0x000fc600078e00ff */
[----:B------:R2:W-:Y:S02]  /*14240*/  STG.E.U16 [R60.64+-0x6e], R29 ;  /* 0xffff921d3c007986 */ /* 0x0005e4000c101522 */
[----:B------:R-:W-:-:S05]  /*14250*/  LOP3.LUT R3, R3, UR22, R4, 0x96, !PT ;  /* 0x0000001603037c12 */ /* 0x000fca000f8e9604 */
[----:B------:R-:W-:Y:S01]  /*14260*/  IMAD.WIDE.U32 R4, R3, -0x326172a9, RZ ;  /* 0xcd9e8d5703047825 */ /* 0x000fe200078e00ff */
[----:B------:R-:W-:-:S03]  /*14270*/  @!P1 PRMT R144, R103, 0x5410, RZ ;  /* 0x0000541067909816 */ /* 0x000fc600000000ff */
[----:B--2---:R-:W-:-:S05]  /*14280*/  IMAD.WIDE.U32 R28, R0, -0x2daee0ad, RZ ;  /* 0xd2511f53001c7825 */ /* 0x004fca00078e00ff */
[----:B------:R-:W-:Y:S01]  /*14290*/  LOP3.LUT R2, R29, UR12, R2, 0x96, !PT ;  /* 0x0000000c1d027c12 */ /* 0x000fe2000f8e9602 */
[----:B------:R-:W-:-:S04]  /*142a0*/  HSET2.LE.AND R0, R25, R136, PT ;  /* 0x0000008819007233 */ /* 0x000fc80003803000 */
[----:B------:R-:W-:Y:S01]  /*142b0*/  IMAD.WIDE.U32 R2, R2, -0x326172a9, RZ ;  /* 0xcd9e8d5702027825 */ /* 0x000fe200078e00ff */
[----:B------:R-:W-:Y:S02]  /*142c0*/  LOP3.LUT R29, R5, UR13, R6, 0x96, !PT ;  /* 0x0000000d051d7c12 */ /* 0x000fe4000f8e9606 */
[----:B------:R-:W-:Y:S02]  /*142d0*/  LOP3.LUT R103, R0, R41, RZ, 0xc0, !PT ;  /* 0x0000002900677212 */ /* 0x000fe400078ec0ff */
[----:B------:R-:W-:Y:S02]  /*142e0*/  SHF.R.U32.HI R5, RZ, 0x10, R2 ;  /* 0x00000010ff057819 */ /* 0x000fe40000011602 */
[----:B------:R-:W-:Y:S02]  /*142f0*/  LOP3.LUT R0, R3, UR8, R4, 0x96, !PT ;  /* 0x0000000803007c12 */ /* 0x000fe4000f8e9604 */
[C---:B------:R-:W-:Y:S02]  /*14300*/  LOP3.LUT R3, R2.reuse, 0xffff, RZ, 0xc0, !PT ;  /* 0x0000ffff02037812 */ /* 0x040fe400078ec0ff */
[----:B------:R-:W-:-:S02]  /*14310*/  LOP3.LUT R6, R2, 0xff, RZ, 0xc0, !PT ;  /* 0x000000ff02067812 */ /* 0x000fc400078ec0ff */
[----:B------:R-:W-:Y:S02]  /*14320*/  SHF.R.U32.HI R4, RZ, 0x18, R2 ;  /* 0x00000018ff047819 */ /* 0x000fe40000011602 */
[----:B------:R-:W-:Y:S02]  /*14330*/  LOP3.LUT R2, R5, 0xff, RZ, 0xc0, !PT ;  /* 0x000000ff05027812 */ /* 0x000fe400078ec0ff */
[----:B------:R-:W-:Y:S02]  /*14340*/  SHF.R.U32.HI R3, RZ, 0x8, R3 ;  /* 0x00000008ff037819 */ /* 0x000fe40000011603 */
[----:B------:R-:W-:Y:S02]  /*14350*/  PRMT R5, R2, 0x5410, R4 ;  /* 0x0000541002057816 */ /* 0x000fe40000000004 */
[----:B------:R-:W-:Y:S02]  /*14360*/  LOP3.LUT R2, R0, 0xffff, RZ, 0xc0, !PT ;  /* 0x0000ffff00027812 */ /* 0x000fe400078ec0ff */
[----:B------:R-:W-:-:S02]  /*14370*/  PRMT R6, R6, 0x5410, R3 ;  /* 0x0000541006067816 */ /* 0x000fc40000000003 */
[----:B------:R-:W-:Y:S02]  /*14380*/  SHF.R.U32.HI R3, RZ, 0x8, R2 ;  /* 0x00000008ff037819 */ /* 0x000fe40000011602 */
[----:B------:R-:W-:-:S04]  /*14390*/  LOP3.LUT R2, R0, 0xff, RZ, 0xc0, !PT ;  /* 0x000000ff00027812 */ /* 0x000fc800078ec0ff */
[----:B------:R-:W-:Y:S02]  /*143a0*/  PRMT R4, R2, 0x5410, R3 ;  /* 0x0000541002047816 */ /* 0x000fe40000000003 */
[--C-:B------:R-:W-:Y:S02]  /*143b0*/  SHF.R.U32.HI R3, RZ, 0x10, R0.reuse ;  /* 0x00000010ff037819 */ /* 0x100fe40000011600 */
[----:B------:R-:W-:Y:S02]  /*143c0*/  SHF.R.U32.HI R2, RZ, 0x18, R0 ;  /* 0x00000018ff027819 */ /* 0x000fe40000011600 */
[----:B------:R-:W-:-:S04]  /*143d0*/  LOP3.LUT R0, R3, 0xff, RZ, 0xc0, !PT ;  /* 0x000000ff03007812 */ /* 0x000fc800078ec0ff */
[----:B------:R-:W-:Y:S01]  /*143e0*/  PRMT R24, R0, 0x5410, R2 ;  /* 0x0000541000187816 */ /* 0x000fe20000000002 */
[--C-:B------:R-:W-:Y:S01]  /*143f0*/  HSET2.LE.AND R0, R6, R136.reuse, PT ;  /* 0x0000008806007233 */ /* 0x100fe20003803000 */
[----:B------:R-:W-:Y:S01]  /*14400*/  IMAD.MOV.U32 R95, RZ, RZ, R91 ;  /* 0x000000ffff5f7224 */ /* 0x000fe200078e005b */
[--C-:B------:R-:W-:Y:S02]  /*14410*/  HSET2.LE.AND R2, R5, R136.reuse, PT ;  /* 0x0000008805027233 */ /* 0x100fe40003803000 */
[--C-:B------:R-:W-:Y:S01]  /*14420*/  HSET2.LE.AND R3, R4, R136.reuse, PT ;  /* 0x0000008804037233 */ /* 0x100fe20003803000 */
[----:B------:R-:W-:Y:S01]  /*14430*/  LOP3.LUT R6, R0, R36, RZ, 0xc0, !PT ;  /* 0x0000002400067212 */ /* 0x000fe200078ec0ff */
[----:B------:R-:W-:Y:S01]  /*14440*/  HSET2.LE.AND R0, R24, R136, PT ;  /* 0x0000008818007233 */ /* 0x000fe20003803000 */
[----:B------:R-:W-:Y:S01]  /*14450*/  @!P0 PRMT R141, R99, 0x5410, RZ ;  /* 0x00005410638d8816 */ /* 0x000fe200000000ff */
[----:B------:R-:W-:Y:S01]  /*14460*/  IMAD.MOV.U32 R97, RZ, RZ, R96 ;  /* 0x000000ffff617224 */ /* 0x000fe200078e0060 */
[----:B------:R-:W-:Y:S01]  /*14470*/  @!P6 PRMT R140, R98, 0x5410, RZ ;  /* 0x00005410628ce816 */ /* 0x000fe200000000ff */
[----:B------:R-:W-:Y:S01]  /*14480*/  IMAD.MOV.U32 R96, RZ, RZ, R95 ;  /* 0x000000ffff607224 */ /* 0x000fe200078e005f */
[----:B------:R-:W-:Y:S01]  /*14490*/  LOP3.LUT R7, R2, R26, RZ, 0xc0, !PT ;  /* 0x0000001a02077212 */ /* 0x000fe200078ec0ff */
[----:B------:R-:W-:Y:S01]  /*144a0*/  IMAD.MOV.U32 R99, RZ, RZ, R94 ;  /* 0x000000ffff637224 */ /* 0x000fe200078e005e */
[----:B------:R-:W-:Y:S01]  /*144b0*/  LOP3.LUT R4, R3, R39, RZ, 0xc0, !PT ;  /* 0x0000002703047212 */ /* 0x000fe200078ec0ff */
[----:B------:R-:W-:Y:S01]  /*144c0*/  IMAD.MOV.U32 R31, RZ, RZ, R93 ;  /* 0x000000ffff1f7224 */ /* 0x000fe200078e005d */
[----:B------:R-:W-:Y:S01]  /*144d0*/  LOP3.LUT R5, R0, R37, RZ, 0xc0, !PT ;  /* 0x0000002500057212 */ /* 0x000fe200078ec0ff */
        /* <DEDUP_REMOVED lines=11> */
[----:B---3--:R-:W-:Y:S01]  /*14590*/  HMMA.16816.F32 R92, R8, R20, R92 ;  /* 0x00000014085c723c */ /* 0x008fe2000000185c */
        /* <DEDUP_REMOVED lines=8> */
[----:B------:R-:W-:Y:S01]  /*14620*/  IMAD.MOV.U32 R96, RZ, RZ, R84 ;  /* 0x000000ffff607224 */ /* 0x000fe200078e0054 */
[C---:B------:R-:W-:Y:S08]  /*14630*/  HMMA.16816.F32 R88, R4.reuse, R20, R108 ;  /* 0x000000140458723c */ /* 0x040ff0000000186c */
[----:B------:R-:W-:Y:S01]  /*14640*/  HMMA.16816.F32 R84, R4, R22, R104 ;  /* 0x000000160454723c */ /* 0x000fe20000001868 */
[----:B------:R-:W2:Y:S01]  /*14650*/  LDSM.16.MT88.4 R20, [R172+0x6000] ;  /* 0x00600000ac14783b */ /* 0x000ea20000004200 */
        /* <DEDUP_REMOVED lines=17> */
[----:B--2---:R-:W-:Y:S01]  /*14770*/  HMMA.16816.F32 R72, R4, R20, R116 ;  /* 0x000000140448723c */ /* 0x004fe20000001874 */
[----:B------:R-:W-:-:S06]  /*14780*/  IMAD.MOV.U32 R234, RZ, RZ, R66 ;  /* 0x000000ffffea7224 */ /* 0x000fcc00078e0042 */
[----:B------:R-:W-:Y:S02]  /*14790*/  IMAD.MOV.U32 R117, RZ, RZ, R27 ;  /* 0x000000ffff757224 */ /* 0x000fe400078e001b */
[----:B------:R-:W2:Y:S01]  /*147a0*/  LDSM.16.MT88.4 R24, [R170+0x6000] ;  /* 0x00600000aa18783b */ /* 0x000ea20000004200 */
[----:B------:R-:W-:Y:S01]  /*147b0*/  IMAD.MOV.U32 R30, RZ, RZ, R65 ;  /* 0x000000ffff1e7224 */ /* 0x000fe200078e0041 */
[----:B------:R-:W-:Y:S01]  /*147c0*/  HMMA.16816.F32 R76, R8, R20, R76 ;  /* 0x00000014084c723c */ /* 0x000fe2000000184c */
[----:B------:R-:W-:-:S07]  /*147d0*/  IMAD.MOV.U32 R119, RZ, RZ, R71 ;  /* 0x000000ffff777224 */ /* 0x000fce00078e0047 */
[-C--:B------:R-:W-:Y:S08]  /*147e0*/  HMMA.16816.F32 R68, R4, R22.reuse, R120 ;  /* 0x000000160444723c */ /* 0x080ff00000001878 */
[----:B------:R-:W-:Y:S01]  /*147f0*/  HMMA.16816.F32 R64, R8, R22, R48 ;  /* 0x000000160840723c */ /* 0x000fe20000001830 */
[----:B------:R-:W3:Y:S01]  /*14800*/  LDSM.16.MT88.4 R20, [R171+0x6000] ;  /* 0x00600000ab14783b */ /* 0x000ee20000004200 */
        /* <DEDUP_REMOVED lines=10> */
[C---:B--2---:R-:W-:Y:S01]  /*148b0*/  HMMA.16816.F32 R44, R4.reuse, R26, R132 ;  /* 0x0000001a042c723c */ /* 0x044fe20000001884 */
[----:B------:R-:W-:Y:S02]  /*148c0*/  IMAD.MOV.U32 R53, RZ, RZ, R187 ;  /* 0x000000ffff357224 */ /* 0x000fe400078e00bb */
[----:B------:R-:W-:Y:S01]  /*148d0*/  IMAD.MOV.U32 R99, RZ, RZ, R181 ;  /* 0x000000ffff637224 */ /* 0x000fe200078e00b5 */
[----:B------:R-:W-:Y:S03]  /*148e0*/  STG.E.U16 [R58.64+-0x70], R167 ;  /* 0xffff90a73a007986 */ /* 0x000fe6000c101522 */
[----:B------:R-:W-:Y:S01]  /*148f0*/  IMAD.MOV.U32 R133, RZ, RZ, R119 ;  /* 0x000000ffff857224 */ /* 0x000fe200078e0077 */
[----:B------:R-:W-:Y:S01]  /*14900*/  HMMA.16816.F32 R48, R4, R24, R124 ;  /* 0x000000180430723c */ /* 0x000fe2000000187c */
[----:B------:R-:W-:Y:S01]  /*14910*/  IMAD.MOV.U32 R135, RZ, RZ, R3 ;  /* 0x000000ffff877224 */ /* 0x000fe200078e0003 */
[----:B------:R-:W-:Y:S01]  /*14920*/  STG.E.U16 [R58.64+-0x6e], R163 ;  /* 0xffff92a33a007986 */ /* 0x000fe2000c101522 */
[----:B------:R-:W-:-:S02]  /*14930*/  IMAD.MOV.U32 R119, RZ, RZ, R2 ;  /* 0x000000ffff777224 */ /* 0x000fc400078e0002 */
[----:B------:R-:W-:Y:S01]  /*14940*/  IMAD.WIDE.U32 R2, R29, -0x2daee0ad, RZ ;  /* 0xd2511f531d027825 */ /* 0x000fe200078e00ff */
[----:B------:R1:W5:Y:S03]  /*14950*/  LDL.LU R187, [R1+0x19c] ;  /* 0x00019c0001bb7983 */ /* 0x0003660000300800 */
[----:B------:R-:W-:Y:S01]  /*14960*/  IMAD.MOV.U32 R97, RZ, RZ, R53 ;  /* 0x000000ffff617224 */ /* 0x000fe200078e0035 */
[----:B---3--:R-:W-:Y:S01]  /*14970*/  HMMA.16816.F32 R40, R4, R20, R40 ;  /* 0x000000140428723c */ /* 0x008fe20000001828 */
[----:B------:R-:W-:Y:S01]  /*14980*/  IMAD.MOV.U32 R134, RZ, RZ, R0 ;  /* 0x000000ffff867224 */ /* 0x000fe200078e0000 */
[----:B------:R-:W-:Y:S01]  /*14990*/  LOP3.LUT R0, R3, UR7, R28, 0x96, !PT ;  /* 0x0000000703007c12 */ /* 0x000fe2000f8e961c */
[----:B------:R-:W-:Y:S01]  /*149a0*/  IMAD.MOV.U32 R53, RZ, RZ, R179 ;  /* 0x000000ffff357224 */ /* 0x000fe200078e00b3 */
[----:B------:R-:W-:Y:S01]  /*149b0*/  LOP3.LUT R3, R2, 0xffff, RZ, 0xc0, !PT ;  /* 0x0000ffff02037812 */ /* 0x000fe200078ec0ff */
[----:B------:R-:W-:-:S02]  /*149c0*/  IMAD.MOV.U32 R105, RZ, RZ, R239 ;  /* 0x000000ffff697224 */ /* 0x000fc400078e00ef */
[----:B------:R-:W-:Y:S01]  /*149d0*/  IMAD.MOV.U32 R108, RZ, RZ, R226 ;  /* 0x000000ffff6c7224 */ /* 0x000fe200078e00e2 */
[----:B------:R-:W-:Y:S01]  /*149e0*/  HMMA.16816.F32 R36, R4, R22, R36 ;  /* 0x000000160424723c */ /* 0x000fe20000001824 */
[----:B------:R-:W-:Y:S01]  /*149f0*/  SHF.R.U32.HI R3, RZ, 0x8, R3 ;  /* 0x00000008ff037819 */ /* 0x000fe20000011603 */
[----:B------:R-:W-:Y:S01]  /*14a00*/  IMAD.MOV.U32 R132, RZ, RZ, R117 ;  /* 0x000000ffff847224 */ /* 0x000fe200078e0075 */
[----:B------:R-:W-:Y:S04]  /*14a10*/  STG.E.U16 [R56.64+-0x70], R161 ;  /* 0xffff90a138007986 */ /* 0x000fe8000c101522 */
[----:B------:R-:W-:Y:S01]  /*14a20*/  SHF.R.U32.HI R5, RZ, 0x10, R2 ;  /* 0x00000010ff057819 */ /* 0x000fe20000011602 */
[----:B------:R-:W-:Y:S01]  /*14a30*/  STG.E.U16 [R56.64+-0x6e], R162 ;  /* 0xffff92a238007986 */ /* 0x000fe2000c101522 */
[----:B------:R-:W-:-:S02]  /*14a40*/  LOP3.LUT R6, R2, 0xff, RZ, 0xc0, !PT ;  /* 0x000000ff02067812 */ /* 0x000fc400078ec0ff */
[----:B------:R-:W-:Y:S01]  /*14a50*/  SHF.R.U32.HI R4, RZ, 0x18, R2 ;  /* 0x00000018ff047819 */ /* 0x000fe20000011602 */
[----:B------:R-:W-:Y:S01]  /*14a60*/  IMAD.MOV.U32 R247, RZ, RZ, R173 ;  /* 0x000000fffff77224 */ /* 0x000fe200078e00ad */
[----:B------:R-:W-:Y:S01]  /*14a70*/  LOP3.LUT R2, R5, 0xff, RZ, 0xc0, !PT ;  /* 0x000000ff05027812 */ /* 0x000fe200078ec0ff */
[C---:B------:R-:W-:Y:S01]  /*14a80*/  HMMA.16816.F32 R52, R8.reuse, R24, R52 ;  /* 0x000000180834723c */ /* 0x040fe20000001834 */
[----:B------:R-:W-:Y:S01]  /*14a90*/  PRMT R7, R6, 0x5410, R3 ;  /* 0x0000541006077816 */ /* 0x000fe20000000003 */
[----:B------:R-:W-:Y:S01]  /*14aa0*/  IMAD.MOV.U32 R252, RZ, RZ, R174 ;  /* 0x000000fffffc7224 */ /* 0x000fe200078e00ae */
[--C-:B------:R-:W-:Y:S01]  /*14ab0*/  SHF.R.U32.HI R3, RZ, 0x10, R0.reuse ;  /* 0x00000010ff037819 */ /* 0x100fe20000011600 */
[----:B------:R1:W5:Y:S04]  /*14ac0*/  LDL.LU R186, [R1+0x198] ;  /* 0x0001980001ba7983 */ /* 0x0003680000300800 */
[C---:B------:R-:W-:Y:S01]  /*14ad0*/  HMMA.16816.F32 R96, R8.reuse, R26, R96 ;  /* 0x0000001a0860723c */ /* 0x040fe20000001860 */
[----:B------:R-:W-:Y:S01]  /*14ae0*/  LOP3.LUT R6, R0, 0xff, RZ, 0xc0, !PT ;  /* 0x000000ff00067812 */ /* 0x000fe200078ec0ff */
[----:B------:R-:W2:Y:S06]  /*14af0*/  LDSM.16.MT88.4 R24, [R170+0x6800] ;  /* 0x00680000aa18783b */ /* 0x000eac0000004200 */
[----:B------:R-:W-:Y:S01]  /*14b00*/  HMMA.16816.F32 R104, R8, R20, R104 ;  /* 0x000000140868723c */ /* 0x000fe20000001868 */
[----:B------:R-:W-:-:S07]  /*14b10*/  SHF.R.U32.HI R5, RZ, 0x18, R0 ;  /* 0x00000018ff057819 */ /* 0x000fce0000011600 */
[----:B------:R-:W-:Y:S01]  /*14b20*/  HMMA.16816.F32 R108, R8, R22, R108 ;  /* 0x00000016086c723c */ /* 0x000fe2000000186c */
[----:B------:R-:W3:Y:S01]  /*14b30*/  LDSM.16.MT88.4 R20, [R169+0x6800] ;  /* 0x00680000a914783b */ /* 0x000ee20000004200 */
[----:B------:R-:W-:-:S03]  /*14b40*/  IMAD.MOV.U32 R239, RZ, RZ, R168 ;  /* 0x000000ffffef7224 */ /* 0x000fc600078e00a8 */
[----:B------:R-:W-:Y:S02]  /*14b50*/  STG.E.U16 [R62.64+-0x60], R221 ;  /* 0xffffa0dd3e007986 */ /* 0x000fe4000c101522 */
[----:B------:R-:W-:Y:S02]  /*14b60*/  PRMT R8, R2, 0x5410, R4 ;  /* 0x0000541002087816 */ /* 0x000fe40000000004 */
[----:B------:R-:W-:Y:S01]  /*14b70*/  LOP3.LUT R2, R0, 0xffff, RZ, 0xc0, !PT ;  /* 0x0000ffff00027812 */ /* 0x000fe200078ec0ff */
[----:B------:R-:W-:Y:S03]  /*14b80*/  STG.E.U16 [R62.64+-0x5e], R220 ;  /* 0xffffa2dc3e007986 */ /* 0x000fe6000c101522 */
[----:B------:R-:W-:Y:S01]  /*14b90*/  SHF.R.U32.HI R4, RZ, 0x8, R2 ;  /* 0x00000008ff047819 */ /* 0x000fe20000011602 */
[----:B------:R1:W5:Y:S01]  /*14ba0*/  LDL.LU R185, [R1+0x194] ;  /* 0x0001940001b97983 */ /* 0x0003620000300800 */
[----:B------:R-:W-:-:S02]  /*14bb0*/  LOP3.LUT R2, R3, 0xff, RZ, 0xc0, !PT ;  /* 0x000000ff03027812 */ /* 0x000fc400078ec0ff */
[----:B------:R-:W-:Y:S01]  /*14bc0*/  PRMT R4, R6, 0x5410, R4 ;  /* 0x0000541006047816 */ /* 0x000fe20000000004 */
[--C-:B------:R-:W-:Y:S01]  /*14bd0*/  HSET2.LE.AND R0, R7, R136.reuse, PT ;  /* 0x0000008807007233 */ /* 0x100fe20003803000 */
[----:B------:R-:W-:Y:S01]  /*14be0*/  PRMT R3, R2, 0x5410, R5 ;  /* 0x0000541002037816 */ /* 0x000fe20000000005 */
[----:B--2---:R-:W-:Y:S02]  /*14bf0*/  HMMA.16816.F32 R52, R12, R24, R52 ;  /* 0x000000180c34723c */ /* 0x004fe40000001834 */
[----:B------:R-:W-:-:S06]  /*14c00*/  HSET2.LE.AND R2, R4, R136, PT ;  /* 0x0000008804027233 */ /* 0x000fcc0003803000 */
[----:B---3--:R-:W-:Y:S01]  /*14c10*/  HMMA.16816.F32 R80, R12, R22, R80 ;  /* 0x000000160c50723c */ /* 0x008fe20000001850 */
[--C-:B------:R-:W-:Y:S01]  /*14c20*/  HSET2.LE.AND R3, R3, R136.reuse, PT ;  /* 0x0000008803037233 */ /* 0x100fe20003803000 */
[----:B------:R-:W-:Y:S01]  /*14c30*/  LOP3.LUT R6, R0, R113, RZ, 0xc0, !PT ;  /* 0x0000007100067212 */ /* 0x000fe200078ec0ff */
[----:B------:R-:W-:Y:S01]  /*14c40*/  HSET2.LE.AND R0, R8, R136, PT ;  /* 0x0000008808007233 */ /* 0x000fe20003803000 */
[----:B------:R-:W-:Y:S01]  /*14c50*/  LOP3.LUT R4, R2, R115, RZ, 0xc0, !PT ;  /* 0x0000007302047212 */ /* 0x000fe200078ec0ff */
[----:B------:R-:W-:Y:S01]  /*14c60*/  IMAD.MOV.U32 R2, RZ, RZ, R30 ;  /* 0x000000ffff027224 */ /* 0x000fe200078e001e */
[----:B------:R-:W-:Y:S01]  /*14c70*/  LOP3.LUT R5, R3, R114, RZ, 0xc0, !PT ;  /* 0x0000007203057212 */ /* 0x000fe200078ec0ff */
[----:B------:R-:W-:Y:S01]  /*14c80*/  IMAD.MOV.U32 R3, RZ, RZ, R31 ;  /* 0x000000ffff037224 */ /* 0x000fe200078e001f */
[----:B------:R-:W2:Y:S04]  /*14c90*/  LDSM.16.MT88.4 R8, [R172+0x6800] ;  /* 0x00680000ac08783b */ /* 0x000ea80000004200 */
[----:B------:R-:W3:Y:S01]  /*14ca0*/  LDSM.16.MT88.4 R28, [R171+0x6800] ;  /* 0x00680000ab1c783b */ /* 0x000ee20000004200 */
[----:B------:R-:W-:Y:S01]  /*14cb0*/  LOP3.LUT R7, R0, R112, RZ, 0xc0, !PT ;  /* 0x0000007000077212 */ /* 0x000fe200078ec0ff */
[----:B------:R-:W-:-:S02]  /*14cc0*/  IMAD.MOV.U32 R0, RZ, RZ, R118 ;  /* 0x000000ffff007224 */ /* 0x000fc400078e0076 */
[----:B------:R-:W-:Y:S04]  /*14cd0*/  STG.E.U16 [R60.64+-0x60], R218 ;  /* 0xffffa0da3c007986 */ /* 0x000fe8000c101522 */
[----:B------:R-:W-:Y:S01]  /*14ce0*/  HMMA.16816.F32 R124, R4, R22, R84 ;  /* 0x00000016047c723c */ /* 0x000fe20000001854 */
[----:B------:R-:W-:Y:S01]  /*14cf0*/  STG.E.U16 [R60.64+-0x5e], R219 ;  /* 0xffffa2db3c007986 */ /* 0x000fe2000c101522 */
[----:B------:R-:W-:-:S03]  /*14d00*/  IMAD.MOV.U32 R250, RZ, RZ, R177 ;  /* 0x000000fffffa7224 */ /* 0x000fc600078e00b1 */
[----:B------:R1:W5:Y:S02]  /*14d10*/  LDL.LU R184, [R1+0x190] ;  /* 0x0001900001b87983 */ /* 0x0003640000300800 */
[----:B------:R-:W-:Y:S01]  /*14d20*/  IMAD.MOV.U32 R87, RZ, RZ, R119 ;  /* 0x000000ffff577224 */ /* 0x000fe200078e0077 */
[C---:B------:R-:W-:Y:S08]  /*14d30*/  HMMA.16816.F32 R112, R4.reuse, R20, R88 ;  /* 0x000000140470723c */ /* 0x040ff00000001858 */
[-C--:B--2---:R-:W-:Y:S08]  /*14d40*/  HMMA.16816.F32 R120, R4, R8.reuse, R72 ;  /* 0x000000080478723c */ /* 0x084ff00000001848 */
[C---:B------:R-:W-:Y:S08]  /*14d50*/  HMMA.16816.F32 R76, R12.reuse, R8, R76 ;  /* 0x000000080c4c723c */ /* 0x040ff0000000184c */
[----:B------:R-:W-:Y:S01]  /*14d60*/  HMMA.16816.F32 R64, R12, R10, R64 ;  /* 0x0000000a0c40723c */ /* 0x000fe20000001840 */
[----:B------:R-:W-:Y:S04]  /*14d70*/  STG.E.U16 [R58.64+-0x60], R197 ;  /* 0xffffa0c53a007986 */ /* 0x000fe8000c101522 */
[----:B------:R-:W-:Y:S03]  /*14d80*/  STG.E.U16 [R58.64+-0x5e], R166 ;  /* 0xffffa2a63a007986 */ /* 0x000fe6000c101522 */
[C---:B------:R-:W-:Y:S01]  /*14d90*/  HMMA.16816.F32 R88, R4.reuse, R24, R48 ;  /* 0x000000180458723c */ /* 0x040fe20000001830 */
[----:B------:R1:W5:Y:S07]  /*14da0*/  LDL.LU R183, [R1+0x18c] ;  /* 0x00018c0001b77983 */ /* 0x00036e0000300800 */
[C---:B------:R-:W-:Y:S01]  /*14db0*/  HMMA.16816.F32 R116, R4.reuse, R10, R68 ;  /* 0x0000000a0474723c */ /* 0x040fe20000001844 */
[----:B------:R-:W-:Y:S01]  /*14dc0*/  IMAD.MOV.U32 R51, RZ, RZ, R87 ;  /* 0x000000ffff337224 */ /* 0x000fe200078e0057 */
[----:B------:R-:W2:Y:S06]  /*14dd0*/  LDSM.16.MT88.4 R8, [R170+0x7000] ;  /* 0x00700000aa08783b */ /* 0x000eac0000004200 */
[C---:B---3--:R-:W-:Y:S01]  /*14de0*/  HMMA.16816.F32 R72, R4.reuse, R28, R40 ;  /* 0x0000001c0448723c */ /* 0x048fe20000001828 */
[----:B------:R-:W-:Y:S04]  /*14df0*/  STG.E.U16 [R56.64+-0x60], R159 ;  /* 0xffffa09f38007986 */ /* 0x000fe8000c101522 */
[----:B------:R-:W-:Y:S03]  /*14e00*/  STG.E.U16 [R56.64+-0x5e], R160 ;  /* 0xffffa2a038007986 */ /* 0x000fe6000c101522 */
[C---:B------:R-:W-:Y:S01]  /*14e10*/  HMMA.16816.F32 R84, R4.reuse, R26, R44 ;  /* 0x0000001a0454723c */ /* 0x040fe2000000182c */
[----:B------:R1:W5:Y:S07]  /*14e20*/  LDL.LU R182, [R1+0x188] ;  /* 0x0001880001b67983 */ /* 0x00036e0000300800 */
[----:B------:R-:W-:Y:S08]  /*14e30*/  HMMA.16816.F32 R68, R4, R30, R36 ;  /* 0x0000001e0444723c */ /* 0x000ff00000001824 */
[----:B------:R-:W-:Y:S01]  /*14e40*/  HMMA.16816.F32 R40, R12, R28, R104 ;  /* 0x0000001c0c28723c */ /* 0x000fe20000001868 */
[----:B------:R-:W-:-:S07]  /*14e50*/  IMAD.MOV.U32 R6, RZ, RZ, R51 ;  /* 0x000000ffff067224 */ /* 0x000fce00078e0033 */
[----:B--2---:R-:W-:Y:S01]  /*14e60*/  HMMA.16816.F32 R52, R16, R8, R52 ;  /* 0x000000081034723c */ /* 0x004fe20000001834 */
[----:B------:R-:W-:Y:S01]  /*14e70*/  IMAD.MOV.U32 R7, RZ, RZ, R3 ;  /* 0x000000ffff077224 */ /* 0x000fe200078e0003 */
[----:B------:R-:W-:Y:S01]  /*14e80*/  STG.E.U16 [R62.64+-0x50], R217 ;  /* 0xffffb0d93e007986 */ /* 0x000fe2000c101522 */
[----:B------:R-:W-:-:S03]  /*14e90*/  IMAD.WIDE.U32 R4, R33, -0x2daee0ad, RZ ;  /* 0xd2511f5321047825 */ /* 0x000fc600078e00ff */
[----:B------:R-:W-:Y:S02]  /*14ea0*/  STG.E.U16 [R62.64+-0x4e], R216 ;  /* 0xffffb2d83e007986 */ /* 0x000fe4000c101522 */
[----:B------:R-:W-:Y:S02]  /*14eb0*/  HMMA.16816.F32 R48, R12, R20, R92 ;  /* 0x000000140c30723c */ /* 0x000fe4000000185c */
[----:B------:R-:W-:Y:S01]  /*14ec0*/  LDSM.16.MT88.4 R20, [R169+0x7000] ;  /* 0x00700000a914783b */ /* 0x000fe20000004200 */
[----:B------:R-:W-:-:S03]  /*14ed0*/  IMAD.MOV.U32 R244, RZ, RZ, R176 ;  /* 0x000000fffff47224 */ /* 0x000fc600078e00b0 */
[----:B------:R1:W5:Y:S01]  /*14ee0*/  LDL.LU R181, [R1+0x184] ;  /* 0x0001840001b57983 */ /* 0x0003620000300800 */
[----:B------:R-:W-:Y:S02]  /*14ef0*/  IMAD.MOV.U32 R94, RZ, RZ, R2 ;  /* 0x000000ffff5e7224 */ /* 0x000fe400078e0002 */
[----:B------:R-:W-:Y:S01]  /*14f00*/  IMAD.WIDE.U32 R2, R35, -0x2daee0ad, RZ ;  /* 0xd2511f5323027825 */ /* 0x000fe200078e00ff */
[----:B------:R-:W-:Y:S01]  /*14f10*/  HMMA.16816.F32 R44, R12, R26, R96 ;  /* 0x0000001a0c2c723c */ /* 0x000fe20000001860 */
[----:B------:R-:W-:Y:S02]  /*14f20*/  LDSM.16.MT88.4 R24, [R171+0x7000] ;  /* 0x00700000ab18783b */ /* 0x000fe40000004200 */
[----:B------:R-:W-:Y:S01]  /*14f30*/  IMAD.MOV.U32 R95, RZ, RZ, R0 ;  /* 0x000000ffff5f7224 */ /* 0x000fe200078e0000 */
[----:B------:R-:W-:-:S04]  /*14f40*/  LOP3.LUT R3, R3, UR26, R34, 0x96, !PT ;  /* 0x0000001a03037c12 */ /* 0x000fc8000f8e9622 */
[----:B------:R-:W-:Y:S01]  /*14f50*/  HMMA.16816.F32 R36, R12, R30, R108 ;  /* 0x0000001e0c24723c */ /* 0x000fe2000000186c */
[----:B------:R-:W-:Y:S01]  /*14f60*/  LOP3.LUT R0, R5, UR24, R2, 0x96, !PT ;  /* 0x0000001805007c12 */ /* 0x000fe2000f8e9602 */
[----:B------:R-:W-:Y:S01]  /*14f70*/  IMAD.WIDE.U32 R2, R3, -0x326172a9, RZ ;  /* 0xcd9e8d5703027825 */ /* 0x000fe200078e00ff */
[----:B------:R-:W2:Y:S03]  /*14f80*/  LDSM.16.MT88.4 R12, [R172+0x7000] ;  /* 0x00700000ac0c783b */ /* 0x000ea60000004200 */
[----:B------:R-:W-:Y:S01]  /*14f90*/  IMAD.WIDE.U32 R34, R0, -0x326172a9, RZ ;  /* 0xcd9e8d5700227825 */ /* 0x000fe200078e00ff */
[----:B------:R-:W-:Y:S01]  /*14fa0*/  LOP3.LUT R3, R3, UR25, R32, 0x96, !PT ;  /* 0x0000001903037c12 */ /* 0x000fe2000f8e9620 */
[----:B------:R-:W-:Y:S03]  /*14fb0*/  STG.E.U16 [R60.64+-0x50], R215 ;  /* 0xffffb0d73c007986 */ /* 0x000fe6000c101522 */
[----:B------:R-:W-:Y:S01]  /*14fc0*/  LOP3.LUT R0, R35, UR23, R2, 0x96, !PT ;  /* 0x0000001723007c12 */ /* 0x000fe2000f8e9602 */
[----:B------:R-:W-:Y:S01]  /*14fd0*/  IMAD.WIDE.U32 R2, R3, -0x2daee0ad, RZ ;  /* 0xd2511f5303027825 */ /* 0x000fe200078e00ff */
[----:B------:R-:W-:Y:S03]  /*14fe0*/  STG.E.U16 [R60.64+-0x4e], R214 ;  /* 0xffffb2d63c007986 */ /* 0x000fe6000c101522 */
[----:B------:R-:W-:Y:S01]  /*14ff0*/  IMAD.WIDE.U32 R32, R0, -0x2daee0ad, RZ ;  /* 0xd2511f5300207825 */ /* 0x000fe200078e00ff */
[----:B------:R-:W-:Y:S01]  /*15000*/  LOP3.LUT R0, R3, UR22, R4, 0x96, !PT ;  /* 0x0000001603007c12 */ /* 0x000fe2000f8e9604 */
[----:B------:R1:W5:Y:S03]  /*15010*/  LDL.LU R180, [R1+0x180] ;  /* 0x0001800001b47983 */ /* 0x0003660000300800 */
[----:B------:R-:W-:Y:S01]  /*15020*/  LOP3.LUT R2, R33, UR12, R2, 0x96, !PT ;  /* 0x0000000c21027c12 */ /* 0x000fe2000f8e9602 */
[----:B------:R-:W-:-:S04]  /*15030*/  IMAD.WIDE.U32 R28, R0, -0x326172a9, RZ ;  /* 0xcd9e8d57001c7825 */ /* 0x000fc800078e00ff */
[----:B------:R-:W-:Y:S02]  /*15040*/  IMAD.MOV.U32 R111, RZ, RZ, R6 ;  /* 0x000000ffff6f7224 */ /* 0x000fe400078e0006 */
[----:B------:R-:W-:Y:S02]  /*15050*/  IMAD.MOV.U32 R110, RZ, RZ, R7 ;  /* 0x000000ffff6e7224 */ /* 0x000fe400078e0007 */
[----:B------:R-:W-:Y:S02]  /*15060*/  IMAD.MOV.U32 R31, RZ, RZ, R94 ;  /* 0x000000ffff1f7224 */ /* 0x000fe400078e005e */
[----:B------:R-:W-:Y:S01]  /*15070*/  IMAD.MOV.U32 R30, RZ, RZ, R95 ;  /* 0x000000ffff1e7224 */ /* 0x000fe200078e005f */
[----:B------:R-:W-:Y:S01]  /*15080*/  HMMA.16816.F32 R44, R16, R10, R44 ;  /* 0x0000000a102c723c */ /* 0x000fe2000000182c */
[----:B------:R-:W-:-:S04]  /*15090*/  IMAD.WIDE.U32 R2, R2, -0x326172a9, RZ ;  /* 0xcd9e8d5702027825 */ /* 0x000fc800078e00ff */
[----:B------:R-:W-:Y:S01]  /*150a0*/  IMAD.MOV.U32 R35, RZ, RZ, R133 ;  /* 0x000000ffff237224 */ /* 0x000fe200078e0085 */
[----:B------:R-:W-:Y:S02]  /*150b0*/  LOP3.LUT R0, R3, UR8, R28, 0x96, !PT ;  /* 0x0000000803007c12 */ /* 0x000fe4000f8e961c */
[----:B--2---:R-:W-:Y:S01]  /*150c0*/  HMMA.16816.F32 R64, R16, R14, R64 ;  /* 0x0000000e1040723c */ /* 0x004fe20000001840 */
[----:B------:R-:W-:Y:S01]  /*150d0*/  LOP3.LUT R3, R2, 0xffff, RZ, 0xc0, !PT ;  /* 0x0000ffff02037812 */ /* 0x000fe200078ec0ff */
[----:B------:R-:W-:Y:S01]  /*150e0*/  STG.E.U16 [R58.64+-0x50], R158 ;  /* 0xffffb09e3a007986 */ /* 0x000fe2000c101522 */
[C---:B------:R-:W-:Y:S02]  /*150f0*/  LOP3.LUT R4, R0.reuse, 0xffff, RZ, 0xc0, !PT ;  /* 0x0000ffff00047812 */ /* 0x040fe400078ec0ff */
[----:B------:R-:W-:Y:S01]  /*15100*/  SHF.R.U32.HI R5, RZ, 0x8, R3 ;  /* 0x00000008ff057819 */ /* 0x000fe20000011603 */
[----:B------:R-:W-:Y:S01]  /*15110*/  STG.E.U16 [R58.64+-0x4e], R157 ;  /* 0xffffb29d3a007986 */ /* 0x000fe2000c101522 */
[----:B------:R-:W-:-:S02]  /*15120*/  LOP3.LUT R6, R0, 0xff, RZ, 0xc0, !PT ;  /* 0x000000ff00067812 */ /* 0x000fc400078ec0ff */
[----:B------:R-:W-:Y:S01]  /*15130*/  SHF.R.U32.HI R3, RZ, 0x8, R4 ;  /* 0x00000008ff037819 */ /* 0x000fe20000011604 */
[----:B------:R1:W5:Y:S01]  /*15140*/  LDL.LU R179, [R1+0x17c] ;  /* 0x00017c0001b37983 */ /* 0x0003620000300800 */
[----:B------:R-:W-:Y:S02]  /*15150*/  LOP3.LUT R7, R2, 0xff, RZ, 0xc0, !PT ;  /* 0x000000ff02077812 */ /* 0x000fe400078ec0ff */
[--C-:B------:R-:W-:Y:S02]  /*15160*/  SHF.R.U32.HI R4, RZ, 0x10, R2.reuse ;  /* 0x00000010ff047819 */ /* 0x100fe40000011602 */
[----:B------:R-:W-:Y:S01]  /*15170*/  SHF.R.U32.HI R28, RZ, 0x18, R2 ;  /* 0x00000018ff1c7819 */ /* 0x000fe20000011602 */
[----:B------:R-:W-:Y:S01]  /*15180*/  STG.E.U16 [R56.64+-0x50], R156 ;  /* 0xffffb09c38007986 */ /* 0x000fe2000c101522 */
[----:B------:R-:W-:Y:S02]  /*15190*/  SHF.R.U32.HI R2, RZ, 0x10, R0 ;  /* 0x00000010ff027819 */ /* 0x000fe40000011600 */
[----:B------:R-:W-:Y:S01]  /*151a0*/  PRMT R3, R6, 0x5410, R3 ;  /* 0x0000541006037816 */ /* 0x000fe20000000003 */
[----:B------:R-:W-:Y:S01]  /*151b0*/  STG.E.U16 [R56.64+-0x4e], R155 ;  /* 0xffffb29b38007986 */ /* 0x000fe2000c101522 */
[----:B------:R-:W-:-:S02]  /*151c0*/  PRMT R7, R7, 0x5410, R5 ;  /* 0x0000541007077816 */ /* 0x000fc40000000005 */
[----:B------:R-:W-:Y:S01]  /*151d0*/  SHF.R.U32.HI R5, RZ, 0x18, R0 ;  /* 0x00000018ff057819 */ /* 0x000fe20000011600 */
[----:B------:R-:W-:Y:S01]  /*151e0*/  IMAD.MOV.U32 R226, RZ, RZ, R175 ;  /* 0x000000ffffe27224 */ /* 0x000fe200078e00af */
[----:B------:R-:W-:Y:S01]  /*151f0*/  LOP3.LUT R2, R2, 0xff, RZ, 0xc0, !PT ;  /* 0x000000ff02027812 */ /* 0x000fe200078ec0ff */
[--C-:B------:R-:W-:Y:S01]  /*15200*/  HSET2.LE.AND R0, R3, R136.reuse, PT ;  /* 0x0000008803007233 */ /* 0x100fe20003803000 */
[----:B------:R-:W-:Y:S01]  /*15210*/  LOP3.LUT R4, R4, 0xff, RZ, 0xc0, !PT ;  /* 0x000000ff04047812 */ /* 0x000fe200078ec0ff */
[----:B------:R1:W5:Y:S01]  /*15220*/  LDL.LU R178, [R1+0x178] ;  /* 0x0001780001b27983 */ /* 0x0003620000300800 */
[----:B------:R-:W-:Y:S02]  /*15230*/  PRMT R2, R2, 0x5410, R5 ;  /* 0x0000541002027816 */ /* 0x000fe40000000005 */
[----:B------:R-:W-:Y:S01]  /*15240*/  PRMT R3, R4, 0x5410, R28 ;  /* 0x0000541004037816 */ /* 0x000fe2000000001c */
[----:B------:R-:W-:Y:S01]  /*15250*/  STG.E.U16 [R62.64+-0x40], R213 ;  /* 0xffffc0d53e007986 */ /* 0x000fe2000c101522 */
[----:B------:R-:W-:Y:S01]  /*15260*/  LOP3.LUT R4, R0, R131, RZ, 0xc0, !PT ;  /* 0x0000008300047212 */ /* 0x000fe200078ec0ff */
[----:B------:R-:W-:-:S02]  /*15270*/  HSET2.LE.AND R0, R2, R136, PT ;  /* 0x0000008802007233 */ /* 0x000fc40003803000 */
[--C-:B------:R-:W-:Y:S01]  /*15280*/  HSET2.LE.AND R2, R7, R136.reuse, PT ;  /* 0x0000008807027233 */ /* 0x100fe20003803000 */
[----:B------:R-:W-:Y:S01]  /*15290*/  STG.E.U16 [R62.64+-0x3e], R212 ;  /* 0xffffc2d43e007986 */ /* 0x000fe2000c101522 */
[----:B------:R-:W-:-:S03]  /*152a0*/  HSET2.LE.AND R3, R3, R136, PT ;  /* 0x0000008803037233 */ /* 0x000fc60003803000 */
[----:B------:R-:W-:Y:S01]  /*152b0*/  LOP3.LUT R6, R2, R129, RZ, 0xc0, !PT ;  /* 0x0000008102067212 */ /* 0x000fe200078ec0ff */
[----:B------:R1:W5:Y:S01]  /*152c0*/  LDL.LU R177, [R1+0x174] ;  /* 0x0001740001b17983 */ /* 0x0003620000300800 */
[----:B------:R-:W-:Y:S02]  /*152d0*/  LOP3.LUT R2, R29, UR13, R34, 0x96, !PT ;  /* 0x0000000d1d027c12 */ /* 0x000fe4000f8e9622 */
[----:B------:R-:W-:Y:S02]  /*152e0*/  LOP3.LUT R7, R3, R128, RZ, 0xc0, !PT ;  /* 0x0000008003077212 */ /* 0x000fe400078ec0ff */
[----:B------:R-:W-:Y:S01]  /*152f0*/  LOP3.LUT R5, R0, R130, RZ, 0xc0, !PT ;  /* 0x0000008200057212 */ /* 0x000fe200078ec0ff */
[----:B------:R-:W-:Y:S01]  /*15300*/  IMAD.WIDE.U32 R2, R2, -0x2daee0ad, RZ ;  /* 0xd2511f5302027825 */ /* 0x000fe200078e00ff */
[----:B------:R-:W-:Y:S04]  /*15310*/  STG.E.U16 [R60.64+-0x40], R210 ;  /* 0xffffc0d23c007986 */ /* 0x000fe8000c101522 */
[C---:B------:R-:W-:Y:S01]  /*15320*/  LOP3.LUT R0, R2.reuse, 0xffff, RZ, 0xc0, !PT ;  /* 0x0000ffff02007812 */ /* 0x040fe200078ec0ff */
[C---:B------:R-:W-:Y:S01]  /*15330*/  HMMA.16816.F32 R112, R4.reuse, R20, R112 ;  /* 0x000000140470723c */ /* 0x040fe20000001870 */
[----:B------:R-:W-:Y:S04]  /*15340*/  STG.E.U16 [R60.64+-0x3e], R211 ;  /* 0xffffc2d33c007986 */ /* 0x000fe8000c101522 */
[----:B------:R1:W5:Y:S03]  /*15350*/  LDL.LU R176, [R1+0x170] ;  /* 0x0001700001b07983 */ /* 0x0003660000300800 */
[C---:B------:R-:W-:Y:S01]  /*15360*/  HMMA.16816.F32 R104, R4.reuse, R22, R124 ;  /* 0x000000160468723c */ /* 0x040fe2000000187c */
[----:B------:R-:W-:Y:S01]  /*15370*/  IMAD.MOV.U32 R29, RZ, RZ, R135 ;  /* 0x000000ffff1d7224 */ /* 0x000fe200078e0087 */
[----:B------:R-:W-:Y:S06]  /*15380*/  LDSM.16.MT88.4 R124, [R172+0x7800] ;  /* 0x00780000ac7c783b */ /* 0x000fec0000004200 */
[C---:B------:R-:W-:Y:S08]  /*15390*/  HMMA.16816.F32 R96, R4.reuse, R12, R120 ;  /* 0x0000000c0460723c */ /* 0x040ff00000001878 */
[C---:B------:R-:W-:Y:S01]  /*153a0*/  HMMA.16816.F32 R92, R4.reuse, R14, R116 ;  /* 0x0000000e045c723c */ /* 0x040fe20000001874 */
[----:B------:R-:W-:Y:S01]  /*153b0*/  IMAD.MOV.U32 R34, RZ, RZ, R134 ;  /* 0x000000ffff227224 */ /* 0x000fe200078e0086 */
[----:B------:R-:W-:Y:S06]  /*153c0*/  LDSM.16.MT88.4 R116, [R170+0x7800] ;  /* 0x00780000aa74783b */ /* 0x000fec0000004200 */
[C---:B------:R-:W-:Y:S08]  /*153d0*/  HMMA.16816.F32 R88, R4.reuse, R8, R88 ;  /* 0x000000080458723c */ /* 0x040ff00000001858 */
[C---:B------:R-:W-:Y:S08]  /*153e0*/  HMMA.16816.F32 R84, R4.reuse, R10, R84 ;  /* 0x0000000a0454723c */ /* 0x040ff00000001854 */
[C---:B------:R-:W-:Y:S08]  /*153f0*/  HMMA.16816.F32 R72, R4.reuse, R24, R72 ;  /* 0x000000180448723c */ /* 0x040ff00000001848 */
[----:B------:R-:W-:Y:S08]  /*15400*/  HMMA.16816.F32 R68, R4, R26, R68 ;  /* 0x0000001a0444723c */ /* 0x000ff00000001844 */
[----:B------:R-:W-:Y:S01]  /*15410*/  HMMA.16816.F32 R128, R16, R12, R76 ;  /* 0x0000000c1080723c */ /* 0x000fe2000000184c */
[----:B------:R-:W-:Y:S01]  /*15420*/  SHF.R.U32.HI R4, RZ, 0x8, R0 ;  /* 0x00000008ff047819 */ /* 0x000fe20000011600 */
[----:B------:R-:W-:Y:S01]  /*15430*/  IMAD.MOV.U32 R10, RZ, RZ, R132 ;  /* 0x000000ffff0a7224 */ /* 0x000fe200078e0084 */
[----:B------:R-:W-:Y:S01]  /*15440*/  LOP3.LUT R0, R3, UR7, R32, 0x96, !PT ;  /* 0x0000000703007c12 */ /* 0x000fe2000f8e9620 */
[----:B------:R-:W-:Y:S01]  /*15450*/  IMAD.MOV.U32 R11, RZ, RZ, R111 ;  /* 0x000000ffff0b7224 */ /* 0x000fe200078e006f */
[----:B------:R-:W-:Y:S01]  /*15460*/  LOP3.LUT R5, R2, 0xff, RZ, 0xc0, !PT ;  /* 0x000000ff02057812 */ /* 0x000fe200078ec0ff */
[----:B------:R-:W-:Y:S01]  /*15470*/  IMAD.MOV.U32 R9, RZ, RZ, R110 ;  /* 0x000000ffff097224 */ /* 0x000fe200078e006e */
[--C-:B------:R-:W-:Y:S01]  /*15480*/  SHF.R.U32.HI R3, RZ, 0x10, R2.reuse ;  /* 0x00000010ff037819 */ /* 0x100fe20000011602 */
[----:B------:R-:W2:Y:S01]  /*15490*/  LDSM.16.MT88.4 R132, [R169+0x7800] ;  /* 0x00780000a984783b */ /* 0x000ea20000004200 */
[----:B------:R-:W-:-:S02]  /*154a0*/  SHF.R.U32.HI R7, RZ, 0x18, R2 ;  /* 0x00000018ff077819 */ /* 0x000fc40000011602 */
[C---:B------:R-:W-:Y:S01]  /*154b0*/  LOP3.LUT R2, R0.reuse, 0xffff, RZ, 0xc0, !PT ;  /* 0x0000ffff00027812 */ /* 0x040fe200078ec0ff */
[----:B------:R-:W3:Y:S01]  /*154c0*/  LDSM.16.MT88.4 R12, [R171+0x7800] ;  /* 0x00780000ab0c783b */ /* 0x000ee20000004200 */
[----:B------:R-:W-:Y:S02]  /*154d0*/  PRMT R8, R5, 0x5410, R4 ;  /* 0x0000541005087816 */ /* 0x000fe40000000004 */
[--C-:B------:R-:W-:Y:S01]  /*154e0*/  SHF.R.U32.HI R4, RZ, 0x10, R0.reuse ;  /* 0x00000010ff047819 */ /* 0x100fe20000011600 */
[----:B------:R1:W-:Y:S01]  /*154f0*/  STG.E.U16 [R58.64+-0x40], R154 ;  /* 0xffffc09a3a007986 */ /* 0x0003e2000c101522 */
[----:B------:R-:W-:Y:S02]  /*15500*/  LOP3.LUT R6, R0, 0xff, RZ, 0xc0, !PT ;  /* 0x000000ff00067812 */ /* 0x000fe400078ec0ff */
[----:B------:R-:W-:Y:S01]  /*15510*/  SHF.R.U32.HI R5, RZ, 0x18, R0 ;  /* 0x00000018ff057819 */ /* 0x000fe20000011600 */
[----:B------:R1:W-:Y:S01]  /*15520*/  STG.E.U16 [R58.64+-0x3e], R153 ;  /* 0xffffc2993a007986 */ /* 0x0003e2000c101522 */
[----:B------:R-:W-:-:S02]  /*15530*/  SHF.R.U32.HI R0, RZ, 0x8, R2 ;  /* 0x00000008ff007819 */ /* 0x000fc40000011602 */
[----:B------:R-:W-:Y:S01]  /*15540*/  LOP3.LUT R2, R4, 0xff, RZ, 0xc0, !PT ;  /* 0x000000ff04027812 */ /* 0x000fe200078ec0ff */
[C---:B------:R-:W-:Y:S01]  /*15550*/  HMMA.16816.F32 R48, R16.reuse, R20, R48 ;  /* 0x000000141030723c */ /* 0x040fe20000001830 */
[----:B------:R-:W-:Y:S01]  /*15560*/  LOP3.LUT R3, R3, 0xff, RZ, 0xc0, !PT ;  /* 0x000000ff03037812 */ /* 0x000fe200078ec0ff */
[----:B------:R1:W5:Y:S01]  /*15570*/  LDL.LU R175, [R1+0x16c] ;  /* 0x00016c0001af7983 */ /* 0x0003620000300800 */
[----:B------:R-:W-:Y:S02]  /*15580*/  PRMT R0, R6, 0x5410, R0 ;  /* 0x0000541006007816 */ /* 0x000fe40000000000 */
[----:B------:R-:W-:Y:S01]  /*15590*/  PRMT R2, R2, 0x5410, R5 ;  /* 0x0000541002027816 */ /* 0x000fe20000000005 */
[----:B------:R1:W-:Y:S01]  /*155a0*/  STG.E.U16 [R56.64+-0x40], R152 ;  /* 0xffffc09838007986 */ /* 0x0003e2000c101522 */
[----:B------:R-:W-:Y:S01]  /*155b0*/  PRMT R4, R3, 0x5410, R7 ;  /* 0x0000541003047816 */ /* 0x000fe20000000007 */
[--C-:B------:R-:W-:Y:S02]  /*155c0*/  HSET2.LE.AND R0, R0, R136.reuse, PT ;  /* 0x0000008800007233 */ /* 0x100fe40003803000 */
[--C-:B------:R-:W-:Y:S01]  /*155d0*/  HSET2.LE.AND R3, R8, R136.reuse, PT ;  /* 0x0000008808037233 */ /* 0x100fe20003803000 */
[----:B------:R1:W-:Y:S01]  /*155e0*/  STG.E.U16 [R56.64+-0x3e], R151 ;  /* 0xffffc29738007986 */ /* 0x0003e2000c101522 */
[--C-:B------:R-:W-:Y:S01]  /*155f0*/  HSET2.LE.AND R2, R2, R136.reuse, PT ;  /* 0x0000008802027233 */ /* 0x100fe20003803000 */
[----:B------:R-:W-:Y:S01]  /*15600*/  LOP3.LUT R76, R0, R223, RZ, 0xc0, !PT ;  /* 0x000000df004c7212 */ /* 0x000fe200078ec0ff */
[----:B------:R-:W-:Y:S01]  /*15610*/  HSET2.LE.AND R4, R4, R136, PT ;  /* 0x0000008804047233 */ /* 0x000fe20003803000 */
[----:B------:R-:W-:Y:S01]  /*15620*/  LOP3.LUT R78, R3, R138, RZ, 0xc0, !PT ;  /* 0x0000008a034e7212 */ /* 0x000fe200078ec0ff */
[----:B------:R-:W-:Y:S01]  /*15630*/  FADD.FTZ R0, R29, R228 ;  /* 0x000000e41d007221 */ /* 0x000fe20000010000 */
[----:B------:R-:W-:Y:S01]  /*15640*/  LOP3.LUT R77, R2, R139, RZ, 0xc0, !PT ;  /* 0x0000008b024d7212 */ /* 0x000fe200078ec0ff */
[----:B------:R-:W-:Y:S01]  /*15650*/  FADD.FTZ R3, R34, R227 ;  /* 0x000000e322037221 */ /* 0x000fe20000010000 */
[----:B------:R-:W-:Y:S01]  /*15660*/  LOP3.LUT R79, R4, R137, RZ, 0xc0, !PT ;  /* 0x00000089044f7212 */ /* 0x000fe200078ec0ff */
[----:B------:R-:W-:Y:S01]  /*15670*/  FADD.FTZ R2, R35, R225 ;  /* 0x000000e123027221 */ /* 0x000fe20000010000 */
[----:B------:R-:W-:Y:S01]  /*15680*/  HMMA.16816.F32 R20, R16, R22, R80 ;  /* 0x000000161014723c */ /* 0x000fe20000001850 */
[----:B------:R-:W-:Y:S01]  /*15690*/  FADD.FTZ R5, R10, R224 ;  /* 0x000000e00a057221 */ /* 0x000fe20000010000 */
[----:B------:R1:W5:Y:S01]  /*156a0*/  LDL.LU R174, [R1+0x168] ;  /* 0x0001680001ae7983 */ /* 0x0003620000300800 */
[----:B------:R-:W-:-:S02]  /*156b0*/  FADD.FTZ R4, R11, R0 ;  /* 0x000000000b047221 */ /* 0x000fc40000010000 */
[----:B------:R-:W-:Y:S01]  /*156c0*/  FADD.FTZ R6, R9, R3 ;  /* 0x0000000309067221 */ /* 0x000fe20000010000 */
[----:B------:R1:W-:Y:S01]  /*156d0*/  STG.E.U16 [R62.64+-0x30], R209 ;  /* 0xffffd0d13e007986 */ /* 0x0003e2000c101522 */
[----:B------:R-:W-:Y:S02]  /*156e0*/  FADD.FTZ R2, R30, R2 ;  /* 0x000000021e027221 */ /* 0x000fe40000010000 */
[----:B------:R-:W-:Y:S01]  /*156f0*/  FADD.FTZ R0, R31, R5 ;  /* 0x000000051f007221 */ /* 0x000fe20000010000 */
[----:B------:R1:W-:Y:S01]  /*15700*/  STG.E.U16 [R62.64+-0x2e], R208 ;  /* 0xffffd2d03e007986 */ /* 0x0003e2000c101522 */
[----:B------:R-:W-:Y:S02]  /*15710*/  FADD.FTZ R3, R234, R4 ;  /* 0x00000004ea037221 */ /* 0x000fe40000010000 */
        /* <DEDUP_REMOVED lines=21> */
[----:B------:R-:W-:-:S03]  /*15870*/  FADD.FTZ R3, R226, R3 ;  /* 0x00000003e2037221 */ /* 0x000fc60000010000 */
[----:B------:R1:W-:Y:S01]  /*15880*/  STG.E.U16 [R56.64+-0x30], R148 ;  /* 0xffffd09438007986 */ /* 0x0003e2000c101522 */
[----:B------:R-:W-:-:S03]  /*15890*/  FADD.FTZ R2, R236, R2 ;  /* 0x00000002ec027221 */ /* 0x000fc60000010000 */
[----:B------:R1:W-:Y:S01]  /*158a0*/  STG.E.U16 [R56.64+-0x2e], R147 ;  /* 0xffffd29338007986 */ /* 0x0003e2000c101522 */
[----:B------:R-:W-:-:S03]  /*158b0*/  FADD.FTZ R0, R232, R0 ;  /* 0x00000000e8007221 */ /* 0x000fc60000010000 */
[----:B------:R1:W-:Y:S04]  /*158c0*/  STG.E.U16 [R62.64+-0x20], R205 ;  /* 0xffffe0cd3e007986 */ /* 0x0003e8000c101522 */
[----:B------:R1:W-:Y:S04]  /*158d0*/  STG.E.U16 [R62.64+-0x1e], R204 ;  /* 0xffffe2cc3e007986 */ /* 0x0003e8000c101522 */
[----:B------:R1:W-:Y:S04]  /*158e0*/  STG.E.U16 [R60.64+-0x20], R203 ;  /* 0xffffe0cb3c007986 */ /* 0x0003e8000c101522 */
[----:B------:R1:W-:Y:S04]  /*158f0*/  STG.E.U16 [R60.64+-0x1e], R202 ;  /* 0xffffe2ca3c007986 */ /* 0x0003e8000c101522 */
[----:B------:R1:W-:Y:S04]  /*15900*/  STG.E.U16 [R58.64+-0x20], R146 ;  /* 0xffffe0923a007986 */ /* 0x0003e8000c101522 */
[----:B------:R1:W-:Y:S01]  /*15910*/  STG.E.U16 [R58.64+-0x1e], R145 ;  /* 0xffffe2913a007986 */ /* 0x0003e2000c101522 */
[----:B------:R-:W-:-:S03]  /*15920*/  UISETP.GT.AND UP0, UPT, UR38, UR9, UPT ;  /* 0x000000092600728c */ /* 0x000fc6000bf04270 */
[----:B------:R1:W-:Y:S04]  /*15930*/  STG.E.U16 [R56.64+-0x20], R144 ;  /* 0xffffe09038007986 */ /* 0x0003e8000c101522 */
[----:B------:R1:W-:Y:S04]  /*15940*/  STG.E.U16 [R56.64+-0x1e], R143 ;  /* 0xffffe28f38007986 */ /* 0x0003e8000c101522 */
[----:B------:R1:W-:Y:S04]  /*15950*/  STG.E.U16 [R62.64+-0x10], R201 ;  /* 0xfffff0c93e007986 */ /* 0x0003e8000c101522 */
[----:B------:R1:W-:Y:S04]  /*15960*/  STG.E.U16 [R62.64+-0xe], R200 ;  /* 0xfffff2c83e007986 */ /* 0x0003e8000c101522 */
[----:B------:R1:W-:Y:S04]  /*15970*/  STL [R1+0x120], R4 ;  /* 0x0001200401007387 */ /* 0x0003e80000100800 */
        /* <DEDUP_REMOVED lines=8> */
[----:B------:R1:W-:Y:S01]  /*15a00*/  STL [R1+0x138], R0 ;  /* 0x0001380001007387 */ /* 0x0003e20000100800 */
[----:B------:R-:W-:Y:S01]  /*15a10*/  PLOP3.LUT P0, PT, PT, PT, UP0, 0x80, 0x0 ;  /* 0x000000000000781c */ /* 0x000fe20003f0f008 */
[----:B--2---:R-:W-:Y:S01]  /*15a20*/  HMMA.16816.F32 R112, R76, R132, R112 ;  /* 0x000000844c70723c */ /* 0x004fe20000001870 */
[----:B------:R-:W-:-:S07]  /*15a30*/  IADD3 R211, P1, R164, -0x100, RZ ;  /* 0xffffff00a4d37810 */ /* 0x000fce0007f3e0ff */
[----:B------:R-:W-:Y:S01]  /*15a40*/  HMMA.16816.F32 R104, R76, R134, R104 ;  /* 0x000000864c68723c */ /* 0x000fe20000001868 */
[----:B------:R-:W-:-:S07]  /*15a50*/  IADD3.X R210, R165, -0x1, RZ, P1, !PT ;  /* 0xffffffffa5d27810 */ /* 0x000fce0000ffe4ff */
[C---:B------:R-:W-:Y:S08]  /*15a60*/  HMMA.16816.F32 R96, R76.reuse, R124, R96 ;  /* 0x0000007c4c60723c */ /* 0x040ff00000001860 */
[C---:B------:R-:W-:Y:S08]  /*15a70*/  HMMA.16816.F32 R92, R76.reuse, R126, R92 ;  /* 0x0000007e4c5c723c */ /* 0x040ff0000000185c */
[C---:B------:R-:W-:Y:S08]  /*15a80*/  HMMA.16816.F32 R88, R76.reuse, R116, R88 ;  /* 0x000000744c58723c */ /* 0x040ff00000001858 */
[----:B------:R-:W-:Y:S08]  /*15a90*/  HMMA.16816.F32 R84, R76, R118, R84 ;  /* 0x000000764c54723c */ /* 0x000ff00000001854 */
[C---:B------:R-:W-:Y:S08]  /*15aa0*/  HMMA.16816.F32 R136, R100.reuse, R132, R48 ;  /* 0x000000846488723c */ /* 0x040ff00000001830 */
[C---:B------:R-:W-:Y:S08]  /*15ab0*/  HMMA.16816.F32 R128, R100.reuse, R124, R128 ;  /* 0x0000007c6480723c */ /* 0x040ff00000001880 */
[----:B------:R-:W-:Y:S08]  /*15ac0*/  HMMA.16816.F32 R120, R100, R116, R52 ;  /* 0x000000746478723c */ /* 0x000ff00000001834 */
[----:B---3--:R-:W-:Y:S08]  /*15ad0*/  HMMA.16816.F32 R80, R76, R12, R72 ;  /* 0x0000000c4c50723c */ /* 0x008ff00000001848 */
[C---:B------:R-:W-:Y:S08]  /*15ae0*/  HMMA.16816.F32 R132, R100.reuse, R134, R20 ;  /* 0x000000866484723c */ /* 0x040ff00000001814 */
[C---:B------:R-:W-:Y:S08]  /*15af0*/  HMMA.16816.F32 R124, R100.reuse, R126, R64 ;  /* 0x0000007e647c723c */ /* 0x040ff00000001840 */
[C---:B------:R-:W-:Y:S08]  /*15b00*/  HMMA.16816.F32 R116, R100.reuse, R118, R44 ;  /* 0x000000766474723c */ /* 0x040ff0000000182c */
[----:B------:R-:W-:Y:S08]  /*15b10*/  HMMA.16816.F32 R108, R100, R12, R40 ;  /* 0x0000000c646c723c */ /* 0x000ff00000001828 */
[-C--:B------:R-:W-:Y:S08]  /*15b20*/  HMMA.16816.F32 R76, R76, R14.reuse, R68 ;  /* 0x0000000e4c4c723c */ /* 0x080ff00000001844 */
[----:B------:R-:W-:Y:S01]  /*15b30*/  HMMA.16816.F32 R100, R100, R14, R36 ;  /* 0x0000000e6464723c */ /* 0x000fe20000001824 */
[----:B------:R-:W-:-:S02]  /*15b40*/  IMAD.MOV.U32 R69, RZ, RZ, R240 ;  /* 0x000000ffff457224 */ /* 0x000fc400078e00f0 */
[----:B------:R-:W-:Y:S02]  /*15b50*/  IMAD.MOV.U32 R70, RZ, RZ, R242 ;  /* 0x000000ffff467224 */ /* 0x000fe400078e00f2 */
[----:B------:R-:W-:Y:S02]  /*15b60*/  IMAD.MOV.U32 R68, RZ, RZ, R245 ;  /* 0x000000ffff447224 */ /* 0x000fe400078e00f5 */
[----:B------:R-:W-:Y:S01]  /*15b70*/  IMAD.MOV.U32 R71, RZ, RZ, R246 ;  /* 0x000000ffff477224 */ /* 0x000fe200078e00f6 */
[----:B------:R-:W-:Y:S05]  /*15b80*/  @!P0 BRA `(.L_x_2000) ;  /* 0x0000993000008947 */ /* 0x000fea0003800000 */
[----:B-1----:R-:W2:Y:S04]  /*15b90*/  LDL.64 R30, [R1+0xf8] ;  /* 0x0000f800011e7983 */ /* 0x002ea80000100a00 */
[----:B------:R-:W3:Y:S01]  /*15ba0*/  LDL.64 R238, [R1+0xd0] ;  /* 0x0000d00001ee7983 */ /* 0x000ee20000100a00 */
[----:B------:R-:W-:Y:S01]  /*15bb0*/  UIADD3 UR38, UR10, -0x3, URZ ;  /* 0xfffffffd0a267890 */ /* 0x000fe2000fffe03f */
[----:B------:R-:W-:-:S04]  /*15bc0*/  DEPBAR.LE SB0, 0x0 ;  /* 0x000080000000791a */ /* 0x000fc80000000000 */
[----:B------:R-:W-:Y:S01]  /*15bd0*/  USHF.R.S32.HI UR11, URZ, 0x1f, UR38 ;  /* 0x0000001f3f0b7899 */ /* 0x000fe20008011426 */
[----:B------:R-:W-:Y:S01]  /*15be0*/  BAR.SYNC.DEFER_BLOCKING 0x0 ;  /* 0x0000000000007b1d */ /* 0x000fe20000010000 */
[----:B------:R-:W-:Y:S01]  /*15bf0*/  IMAD.MOV.U32 R12, RZ, RZ, c[0x0][0x1a0] ;  /* 0x00006800ff0c7624 */ /* 0x000fe200078e00ff */
[----:B------:R-:W-:Y:S01]  /*15c00*/  P2R R247, PR, RZ, 0x20 ;  /* 0x00000020fff77803 */ /* 0x000fe20000000000 */
[----:B------:R-:W-:Y:S01]  /*15c10*/  @!P5 IMAD.MOV.U32 R7, RZ, RZ, c[0x0][0x1a4] ;  /* 0x00006900ff07d624 */ /* 0x000fe200078e00ff */
[----:B------:R-:W-:Y:S02]  /*15c20*/  UISETP.GT.AND UP0, UPT, UR38, UR9, UPT ;  /* 0x000000092600728c */ /* 0x000fe4000bf04270 */
[----:B------:R-:W-:Y:S01]  /*15c30*/  ULDC.64 UR4, c[0x0][0x1a0] ;  /* 0x0000680000047ab9 */ /* 0x000fe20000000a00 */
[----:B------:R-:W1:Y:S01]  /*15c40*/  S2R R244, SR_TID.X ;  /* 0x0000000000f47919 */ /* 0x000e620000002100 */
[----:B------:R-:W-:Y:S02]  /*15c50*/  UIMAD UR11, UR11, UR4, URZ ;  /* 0x000000040b0b72a4 */ /* 0x000fe4000f8e023f */
[----:B------:R-:W-:-:S02]  /*15c60*/  UIMAD.WIDE.U32 UR30, UR38, UR4, URZ ;  /* 0x00000004261e72a5 */ /* 0x000fc4000f8e003f */
[----:B------:R-:W-:-:S04]  /*15c70*/  UIMAD UR5, UR38, UR5, UR11 ;  /* 0x00000005260572a4 */ /* 0x000fc8000f8e020b */
[----:B------:R-:W-:Y:S01]  /*15c80*/  UIADD3 UR5, UR31, UR5, URZ ;  /* 0x000000051f057290 */ /* 0x000fe2000fffe03f */
[----:B------:R-:W-:Y:S02]  /*15c90*/  IMAD.U32 R4, RZ, RZ, UR30 ;  /* 0x0000001eff047e24 */ /* 0x000fe4000f8e00ff */
[----:B------:R-:W-:-:S03]  /*15ca0*/  IMAD.U32 R5, RZ, RZ, UR31 ;  /* 0x0000001fff057e24 */ /* 0x000fc6000f8e00ff */
[----:B------:R-:W-:Y:S01]  /*15cb0*/  IMAD.U32 R3, RZ, RZ, UR5 ;  /* 0x00000005ff037e24 */ /* 0x000fe2000f8e00ff */
[----:B------:R-:W-:Y:S01]  /*15cc0*/  @P5 STS.128 [R195+0x6000], RZ ;  /* 0x006000ffc3005388 */ /* 0x000fe20000000c00 */
[----:B-1----:R-:W-:-:S05]  /*15cd0*/  IMAD.SHL.U32 R244, R244, 0x2, RZ ;  /* 0x00000002f4f47824 */ /* 0x002fca00078e00ff */
[----:B------:R-:W-:Y:S02]  /*15ce0*/  LOP3.LUT R244, R244, 0x6, RZ, 0xc0, !PT ;  /* 0x00000006f4f47812 */ /* 0x000fe400078ec0ff */
[----:B--2---:R-:W-:-:S04]  /*15cf0*/  LEA R2, P0, R4, R30, 0x6 ;  /* 0x0000001e04027211 */ /* 0x004fc800078030ff */
[----:B------:R-:W-:Y:S02]  /*15d00*/  @!P5 IADD3 R0, P1, R2, UR17, RZ ;  /* 0x000000110200dc10 */ /* 0x000fe4000ff3e0ff */
[----:B---3--:R-:W-:Y:S02]  /*15d10*/  LEA.HI.X R3, R4, R239, R3, 0x6, P0 ;  /* 0x000000ef04037211 */ /* 0x008fe400000f3403 */
[----:B------:R-:W-:Y:S02]  /*15d20*/  @!P5 LEA R8, P0, R0, c[0x0][0x170], 0x1 ;  /* 0x00005c000008da11 */ /* 0x000fe400078008ff */
[----:B------:R-:W-:Y:S02]  /*15d30*/  @!P5 IADD3.X R5, R3, UR16, RZ, P1, !PT ;  /* 0x000000100305dc10 */ /* 0x000fe40008ffe4ff */
[----:B------:R-:W-:Y:S02]  /*15d40*/  @!P5 LEA R4, P2, R12, R2, 0x5 ;  /* 0x000000020c04d211 */ /* 0x000fe400078428ff */
[----:B------:R-:W-:Y:S01]  /*15d50*/  @!P5 LEA.HI.X R9, R0, c[0x0][0x174], R5, 0x1, P0 ;  /* 0x00005d000009da11 */ /* 0x000fe200000f0c05 */
[----:B------:R-:W-:Y:S01]  /*15d60*/  @!P5 IMAD.MOV.U32 R0, RZ, RZ, c[0x0][0x1a4] ;  /* 0x00006900ff00d624 */ /* 0x000fe200078e00ff */
[----:B------:R-:W-:-:S02]  /*15d70*/  @!P5 LEA R10, P1, R2, c[0x0][0x170], 0x1 ;  /* 0x00005c00020ada11 */ /* 0x000fc400078208ff */
[----:B------:R-:W-:Y:S01]  /*15d80*/  @!P5 LEA.HI.X R7, R12, R3, R7, 0x5, P2 ;  /* 0x000000030c07d211 */ /* 0x000fe200010f2c07 */
[----:B------:R-:W-:Y:S01]  /*15d90*/  @!P5 IMAD R0, R0, 0x30, RZ ;  /* 0x000000300000d824 */ /* 0x000fe200078e02ff */
[--C-:B------:R-:W-:Y:S01]  /*15da0*/  @!P5 LEA.HI.X R11, R2, c[0x0][0x174], R3.reuse, 0x1, P1 ;  /* 0x00005d00020bda11 */ /* 0x100fe200008f0c03 */
[----:B------:R-:W-:Y:S01]  /*15db0*/  @!P5 IMAD.WIDE.U32 R2, R12, 0x30, R2 ;  /* 0x000000300c02d825 */ /* 0x000fe200078e0002 */
[----:B------:R-:W-:-:S03]  /*15dc0*/  @!P5 LEA R6, P0, R4, c[0x0][0x170], 0x1 ;  /* 0x00005c000406da11 */ /* 0x000fc600078008ff */
[----:B------:R-:W-:Y:S01]  /*15dd0*/  @!P5 IMAD.IADD R0, R0, 0x1, R3 ;  /* 0x000000010000d824 */ /* 0x000fe200078e0203 */
[----:B------:R-:W-:Y:S01]  /*15de0*/  @!P5 LEA.HI.X R7, R4, c[0x0][0x174], R7, 0x1, P0 ;  /* 0x00005d000407da11 */ /* 0x000fe200000f0c07 */
[----:B------:R-:W-:Y:S01]  /*15df0*/  @!PT LDS RZ, [RZ] ;  /* 0x00000000fffff984 */ /* 0x000fe20000000800 */
[----:B------:R-:W-:Y:S01]  /*15e00*/  @!PT LDS RZ, [RZ] ;  /* 0x00000000fffff984 */ /* 0x000fe20000000800 */
[----:B------:R-:W-:Y:S01]  /*15e10*/  @!PT LDS RZ, [RZ] ;  /* 0x00000000fffff984 */ /* 0x000fe20000000800 */
[----:B------:R1:W-:Y:S01]  /*15e20*/  @!P5 LDGSTS.E.BYPASS.LTC128B.128 [R195+0x6000], [R10.64] ;  /* 0x060000000ac3dfae */ /* 0x0003e2000b901d62 */
[----:B------:R-:W-:-:S03]  /*15e30*/  @!P5 LEA R4, P0, R2, c[0x0][0x170], 0x1 ;  /* 0x00005c000204da11 */ /* 0x000fc600078008ff */
[----:B------:R-:W-:Y:S01]  /*15e40*/  @P5 STS.128 [R195+0x6800], RZ ;  /* 0x006800ffc3005388 */ /* 0x000fe20000000c00 */
[----:B------:R-:W-:Y:S01]  /*15e50*/  @!P5 LEA.HI.X R5, R2, c[0x0][0x174], R0, 0x1, P0 ;  /* 0x00005d000205da11 */ /* 0x000fe200000f0c00 */
[----:B------:R-:W-:Y:S02]  /*15e60*/  IMAD.U32 R0, RZ, RZ, UR38 ;  /* 0x00000026ff007e24 */ /* 0x000fe4000f8e00ff */
[----:B------:R-:W-:Y:S01]  /*15e70*/  @!PT LDS RZ, [RZ] ;  /* 0x00000000fffff984 */ /* 0x000fe20000000800 */
[----:B------:R-:W-:Y:S01]  /*15e80*/  @!PT LDS RZ, [RZ] ;  /* 0x00000000fffff984 */ /* 0x000fe20000000800 */
[----:B------:R-:W-:Y:S01]  /*15e90*/  @!PT LDS RZ, [RZ] ;  /* 0x00000000fffff984 */ /* 0x000fe20000000800 */
[----:B------:R1:W-:Y:S02]  /*15ea0*/  @!P5 LDGSTS.E.BYPASS.LTC128B.128 [R195+0x6800], [R8.64] ;  /* 0x0680000008c3dfae */ /* 0x0003e4000b901d62 */
[----:B------:R-:W-:Y:S02]  /*15eb0*/  IMAD R0, R0, 0x40, R244 ;  /* 0x0000004000007824 */ /* 0x000fe400078e02f4 */
[----:B------:R-:W-:Y:S02]  /*15ec0*/  @P5 STS.128 [R195+0x7000], RZ ;  /* 0x007000ffc3005388 */ /* 0x000fe40000000c00 */
[----:B-----5:R-:W-:Y:S01]  /*15ed0*/  IMAD.IADD R2, R184, 0x1, -R0 ;  /* 0x00000001b8027824 */ /* 0x020fe200078e0a00 */
[C---:B------:R-:W-:Y:S01]  /*15ee0*/  ISETP.GE.AND P0, PT, R0.reuse, R196, PT ;  /* 0x000000c40000720c */ /* 0x040fe20003f06270 */
[----:B------:R-:W-:Y:S01]  /*15ef0*/  @!PT LDS RZ, [RZ] ;  /* 0x00000000fffff984 */ /* 0x000fe20000000800 */
[----:B------:R-:W-:Y:S01]  /*15f00*/  @!PT LDS RZ, [RZ] ;  /* 0x00000000fffff984 */ /* 0x000fe20000000800 */
[----:B------:R-:W-:Y:S01]  /*15f10*/  @!PT LDS RZ, [RZ] ;  /* 0x00000000fffff984 */ /* 0x000fe20000000800 */
[----:B------:R2:W-:Y:S01]  /*15f20*/  @!P5 LDGSTS.E.BYPASS.LTC128B.128 [R195+0x7000], [R6.64] ;  /* 0x0700000006c3dfae */ /* 0x0005e2000b901d62 */
[----:B------:R-:W-:-:S02]  /*15f30*/  ISETP.GE.AND P4, PT, R0, R194, PT ;  /* 0x000000c20000720c */ /* 0x000fc40003f86270 */
        /* <DEDUP_REMOVED lines=11> */
[----:B------:R-:W4:Y:S04]  /*15ff0*/  LDSM.16.M88.4 R12, [R175+0x2000] ;  /* 0x00200000af0c783b */ /* 0x000f280000000200 */
[----:B-1----:R-:W-:Y:S04]  /*16000*/  LDSM.16.M88.4 R8, [R178] ;  /* 0x00000000b208783b */ /* 0x002fe80000000200 */
[----:B------:R-:W1:Y:S04]  /*16010*/  LDSM.16.M88.4 R48, [R174+0x4000] ;  /* 0x00400000ae30783b */ /* 0x000e680000000200 */
[----:B------:R-:W-:Y:S04]  /*16020*/  LDSM.16.M88.4 R40, [R168+0x4800] ;  /* 0x00480000a828783b */ /* 0x000fe80000000200 */
[----:B--2---:R-:W2:Y:S04]  /*16030*/  LDSM.16.M88.4 R4, [R178+0x2000] ;  /* 0x00200000b204783b */ /* 0x004ea80000000200 */
[----:B------:R-:W1:Y:S04]  /*16040*/  LDSM.16.M88.4 R36, [R168+0x5000] ;  /* 0x00500000a824783b */ /* 0x000e680000000200 */
[----:B------:R-:W2:Y:S04]  /*16050*/  LDSM.16.M88.4 R32, [R168+0x5800] ;  /* 0x00580000a820783b */ /* 0x000ea80000000200 */
[----:B------:R-:W-:Y:S04]  /*16060*/  LDSM.16.M88.4 R20, [R176+0x2000] ;  /* 0x00200000b014783b */ /* 0x000fe80000000200 */
[----:B------:R-:W2:Y:S01]  /*16070*/  LDSM.16.M88.4 R44, [R179] ;  /* 0x00000000b32c783b */ /* 0x000ea20000000200 */
[-C--:B---3--:R-:W-:Y:S03]  /*16080*/  HMMA.16816.F32 R68, R16, R28.reuse, RZ ;  /* 0x0000001c1044723c */ /* 0x088fe600000018ff */
[----:B------:R-:W3:Y:S04]  /*16090*/  LDSM.16.M88.4 R60, [R174+0x4800] ;  /* 0x00480000ae3c783b */ /* 0x000ee80000000200 */
[----:B------:R-:W3:Y:S01]  /*160a0*/  LDSM.16.M88.4 R24, [R176] ;  /* 0x00000000b018783b */ /* 0x000ee20000000200 */
[C---:B----4-:R-:W-:Y:S03]  /*160b0*/  HMMA.16816.F32 R64, R12.reuse, R28, RZ ;  /* 0x0000001c0c40723c */ /* 0x050fe600000018ff */
[----:B------:R-:W4:Y:S04]  /*160c0*/  LDSM.16.M88.4 R56, [R174+0x5000] ;  /* 0x00500000ae38783b */ /* 0x000f280000000200 */
[----:B------:R-:W3:Y:S01]  /*160d0*/  LDSM.16.M88.4 R52, [R174+0x5800] ;  /* 0x00580000ae34783b */ /* 0x000ee20000000200 */
[----:B------:R-:W-:Y:S03]  /*160e0*/  HMMA.16816.F32 R156, R12, R30, RZ ;  /* 0x0000001e0c9c723c */ /* 0x000fe600000018ff */
[----:B------:R-:W-:Y:S04]  /*160f0*/  LDSM.16.M88.4 R228, [R181] ;  /* 0x00000000b5e4783b */ /* 0x000fe80000000200 */
[----:B------:R-:W0:Y:S01]  /*16100*/  LDGDEPBAR ;  /* 0x00000000000079af */ /* 0x000e220000000000 */
[-C--:B-1----:R-:W-:Y:S08]  /*16110*/  HMMA.16816.F32 R72, R8, R48.reuse, R68 ;  /* 0x000000300848723c */ /* 0x082ff00000001844 */
[----:B--2---:R-:W-:Y:S08]  /*16120*/  HMMA.16816.F32 R64, R4, R48, R64 ;  /* 0x000000300440723c */ /* 0x004ff00000001840 */
[C---:B------:R-:W-:Y:S08]  /*16130*/  HMMA.16816.F32 R68, R12.reuse, R40, RZ ;  /* 0x000000280c44723c */ /* 0x040ff000000018ff */
[C---:B------:R-:W-:Y:S08]  /*16140*/  HMMA.16816.F32 R140, R12.reuse, R36, RZ ;  /* 0x000000240c8c723c */ /* 0x040ff000000018ff */
[C---:B------:R-:W-:Y:S08]  /*16150*/  HMMA.16816.F32 R144, R12.reuse, R32, RZ ;  /* 0x000000200c90723c */ /* 0x040ff000000018ff */
[C---:B------:R-:W-:Y:S08]  /*16160*/  HMMA.16816.F32 R160, R12.reuse, R42, RZ ;  /* 0x0000002a0ca0723c */ /* 0x040ff000000018ff */
[C---:B------:R-:W-:Y:S08]  /*16170*/  HMMA.16816.F32 R204, R12.reuse, R38, RZ ;  /* 0x000000260ccc723c */ /* 0x040ff000000018ff */
[----:B------:R-:W-:Y:S01]  /*16180*/  HMMA.16816.F32 R200, R12, R34, RZ ;  /* 0x000000220cc8723c */ /* 0x000fe200000018ff */
[----:B------:R-:W-:Y:S07]  /*16190*/  LDSM.16.M88.4 R12, [R177] ;  /* 0x00000000b10c783b */ /* 0x000fee0000000200 */
[C---:B------:R-:W-:Y:S01]  /*161a0*/  HMMA.16816.F32 R224, R16.reuse, R30, RZ ;  /* 0x0000001e10e0723c */ /* 0x040fe200000018ff */
[----:B------:R-:W1:Y:S07]  /*161b0*/  LDSM.16.M88.4 R28, [R173] ;  /* 0x00000000ad1c783b */ /* 0x000e6e0000000200 */
[C---:B------:R-:W-:Y:S08]  /*161c0*/  HMMA.16816.F32 R212, R16.reuse, R40, RZ ;  /* 0x0000002810d4723c */ /* 0x040ff000000018ff */
[C---:B------:R-:W-:Y:S08]  /*161d0*/  HMMA.16816.F32 R220, R16.reuse, R42, RZ ;  /* 0x0000002a10dc723c */ /* 0x040ff000000018ff */
[C---:B------:R-:W-:Y:S08]  /*161e0*/  HMMA.16816.F32 R208, R16.reuse, R36, RZ ;  /* 0x0000002410d0723c */ /* 0x040ff000000018ff */
[C---:B------:R-:W-:Y:S08]  /*161f0*/  HMMA.16816.F32 R216, R16.reuse, R38, RZ ;  /* 0x0000002610d8723c */ /* 0x040ff000000018ff */
[C---:B------:R-:W-:Y:S08]  /*16200*/  HMMA.16816.F32 R152, R16.reuse, R32, RZ ;  /* 0x000000201098723c */ /* 0x040ff000000018ff */
[----:B------:R-:W-:Y:S01]  /*16210*/  HMMA.16816.F32 R148, R16, R34, RZ ;  /* 0x000000221094723c */ /* 0x000fe200000018ff */
[----:B------:R-:W-:Y:S04]  /*16220*/  LDSM.16.M88.4 R16, [R177+0x2000] ;  /* 0x00200000b110783b */ /* 0x000fe80000000200 */
[----:B------:R-:W-:Y:S03]  /*16230*/  LDSM.16.M88.4 R32, [R182] ;  /* 0x00000000b620783b */ /* 0x000fe60000000200 */
[----:B------:R-:W-:Y:S08]  /*16240*/  HMMA.16816.F32 R40, R20, R44, R64 ;  /* 0x0000002c1428723c */ /* 0x000ff00000001840 */
[----:B---3--:R-:W-:Y:S08]  /*16250*/  HMMA.16816.F32 R64, R4, R60, R68 ;  /* 0x0000003c0440723c */ /* 0x008ff00000001844 */
[----:B------:R-:W-:Y:S08]  /*16260*/  HMMA.16816.F32 R36, R24, R44, R72 ;  /* 0x0000002c1824723c */ /* 0x000ff00000001848 */
[C---:B----4-:R-:W-:Y:S08]  /*16270*/  HMMA.16816.F32 R68, R4.reuse, R56, R140 ;  /* 0x000000380444723c */ /* 0x050ff0000000188c */
[C---:B------:R-:W-:Y:S08]  /*16280*/  HMMA.16816.F32 R72, R4.reuse, R52, R144 ;  /* 0x000000340448723c */ /* 0x040ff00000001890 */
[C---:B------:R-:W-:Y:S08]  /*16290*/  HMMA.16816.F32 R140, R4.reuse, R50, R156 ;  /* 0x00000032048c723c */ /* 0x040ff0000000189c */
[C---:B------:R-:W-:Y:S08]  /*162a0*/  HMMA.16816.F32 R144, R4.reuse, R62, R160 ;  /* 0x0000003e0490723c */ /* 0x040ff000000018a0 */
[C---:B------:R-:W-:Y:S08]  /*162b0*/  HMMA.16816.F32 R204, R4.reuse, R58, R204 ;  /* 0x0000003a04cc723c */ /* 0x040ff000000018cc */
[----:B------:R-:W-:Y:S01]  /*162c0*/  HMMA.16816.F32 R156, R4, R54, R200 ;  /* 0x00000036049c723c */ /* 0x000fe200000018c8 */
[----:B------:R-:W2:Y:S06]  /*162d0*/  LDSM.16.M88.4 R200, [R180] ;  /* 0x00000000b4c8783b */ /* 0x000eac0000000200 */
[--C-:B------:R-:W-:Y:S01]  /*162e0*/  IMAD.IADD R4, R186, 0x1, -R0.reuse ;  /* 0x00000001ba047824 */ /* 0x100fe200078e0a00 */
[----:B------:R-:W-:Y:S04]  /*162f0*/  HMMA.16816.F32 R160, R8, R60, R212 ;  /* 0x0000003c08a0723c */ /* 0x000fe800000018d4 */
[----:B------:R-:W-:Y:S01]  /*16300*/  IABS R2, R4 ;  /* 0x0000000400027213 */ /* 0x000fe20000000000 */
[----:B------:R-:W-:-:S03]  /*16310*/  IMAD.IADD R4, R185, 0x1, -R0 ;  /* 0x00000001b9047824 */ /* 0x000fc600078e0a00 */
[C---:B------:R-:W-:Y:S08]  /*16320*/  HMMA.16816.F32 R48, R8.reuse, R50, R224 ;  /* 0x000000320830723c */ /* 0x040ff000000018e0 */
[C---:B------:R-:W-:Y:S08]  /*16330*/  HMMA.16816.F32 R208, R8.reuse, R56, R208 ;  /* 0x0000003808d0723c */ /* 0x040ff000000018d0 */
[C---:B------:R-:W-:Y:S08]  /*16340*/  HMMA.16816.F32 R212, R8.reuse, R52, R152 ;  /* 0x0000003408d4723c */ /* 0x040ff00000001898 */
[C---:B------:R-:W-:Y:S08]  /*16350*/  HMMA.16816.F32 R220, R8.reuse, R62, R220 ;  /* 0x0000003e08dc723c */ /* 0x040ff000000018dc */
[C---:B------:R-:W-:Y:S08]  /*16360*/  HMMA.16816.F32 R216, R8.reuse, R58, R216 ;  /* 0x0000003a08d8723c */ /* 0x040ff000000018d8 */
[----:B------:R-:W-:Y:S01]  /*16370*/  HMMA.16816.F32 R224, R8, R54, R148 ;  /* 0x0000003608e0723c */ /* 0x000fe20000001894 */
[----:B------:R3:W-:Y:S07]  /*16380*/  I2F R8, R3 ;  /* 0x0000000300087306 */ /* 0x0007ee0000201400 */
[----:B-1----:R-:W-:Y:S08]  /*16390*/  HMMA.16816.F32 R36, R12, R28, R36 ;  /* 0x0000001c0c24723c */ /* 0x002ff00000001824 */
[----:B--2---:R-:W-:Y:S01]  /*163a0*/  HMMA.16816.F32 R52, R20, R202, R156 ;  /* 0x000000ca1434723c */ /* 0x004fe2000000189c */
[----:B---3--:R-:W-:Y:S01]  /*163b0*/  IMAD.MOV.U32 R3, RZ, RZ, R2 ;  /* 0x000000ffff037224 */ /* 0x008fe200078e0002 */
[----:B------:R-:W-:-:S03]  /*163c0*/  IABS R2, R4 ;  /* 0x0000000400027213 */ /* 0x000fc60000000000 */
[----:B------:R1:W2:Y:S02]  /*163d0*/  I2F R6, R3 ;  /* 0x0000000300067306 */ /* 0x0002a40000201400 */
[----:B------:R-:W-:Y:S01]  /*163e0*/  IMAD.MOV.U32 R4, RZ, RZ, R2 ;  /* 0x000000ffff047224 */ /* 0x000fe200078e0002 */
[----:B------:R-:W-:Y:S01]  /*163f0*/  IADD3 R2, R0, 0x1, RZ ;  /* 0x0000000100027810 */ /* 0x000fe20007ffe0ff */
[----:B------:R-:W-:Y:S03]  /*16400*/  HMMA.16816.F32 R56, R16, R28, R40 ;  /* 0x0000001c1038723c */ /* 0x000fe60000001828 */
[----:B------:R-:W-:Y:S01]  /*16410*/  ISETP.GE.AND P3, PT, R2, R196, PT ;  /* 0x000000c40200720c */ /* 0x000fe20003f66270 */
[----:B------:R-:W-:Y:S01]  /*16420*/  IMAD.IADD R5, R184, 0x1, -R2 ;  /* 0x00000001b8057824 */ /* 0x000fe200078e0a02 */
[----:B------:R3:W4:Y:S01]  /*16430*/  I2F R7, R4 ;  /* 0x0000000400077306 */ /* 0x0007220000201400 */
[----:B------:R-:W-:-:S02]  /*16440*/  ISETP.GE.AND P2, PT, R2, R194, PT ;  /* 0x000000c20200720c */ /* 0x000fc40003f46270 */
[-C--:B------:R-:W-:Y:S01]  /*16450*/  HMMA.16816.F32 R40, R20, R46.reuse, R140 ;  /* 0x0000002e1428723c */ /* 0x080fe2000000188c */
[C---:B------:R-:W-:Y:S02]  /*16460*/  ISETP.GE.AND P1, PT, R2.reuse, R193, PT ;  /* 0x000000c10200720c */ /* 0x040fe40003f26270 */
[C---:B------:R-:W-:Y:S01]  /*16470*/  ISETP.LT.OR P3, PT, R2.reuse, R191, P3 ;  /* 0x000000bf0200720c */ /* 0x040fe20001f61670 */
[----:B-1----:R-:W-:Y:S01]  /*16480*/  IMAD.IADD R3, R187, 0x1, -R0 ;  /* 0x00000001bb037824 */ /* 0x002fe200078e0a00 */
[----:B------:R-:W-:Y:S01]  /*16490*/  ISETP.LT.OR P5, PT, R2, R190, P2 ;  /* 0x000000be0200720c */ /* 0x000fe200017a1670 */
[----:B--2---:R-:W-:Y:S01]  /*164a0*/  FFMA.FTZ R6, R6, -UR20, R38 ;  /* 0x8000001406067c23 */ /* 0x004fe20008010026 */
[----:B------:R-:W-:Y:S01]  /*164b0*/  ISETP.LT.OR P1, PT, R2, R189, P1 ;  /* 0x000000bd0200720c */ /* 0x000fe20000f21670 */
[----:B------:R-:W-:Y:S01]  /*164c0*/  HMMA.16816.F32 R44, R24, R46, R48 ;  /* 0x0000002e182c723c */ /* 0x000fe20000001830 */
[----:B------:R-:W-:Y:S02]  /*164d0*/  IABS R3, R3 ;  /* 0x0000000300037213 */ /* 0x000fe40000000000 */
[----:B------:R-:W-:-:S02]  /*164e0*/  P2R R9, PR, RZ, 0x2 ;  /* 0x00000002ff097803 */ /* 0x000fc40000000000 */
[----:B------:R-:W-:Y:S01]  /*164f0*/  ISETP.LT.OR P1, PT, R0, R189, P6 ;  /* 0x000000bd0000720c */ /* 0x000fe20003721670 */
[----:B---3--:R-:W-:Y:S01]  /*16500*/  IMAD.MOV.U32 R4, RZ, RZ, R3 ;  /* 0x000000ffff047224 */ /* 0x008fe200078e0003 */
[----:B------:R-:W-:Y:S01]  /*16510*/  IABS R3, R5 ;  /* 0x0000000500037213 */ /* 0x000fe20000000000 */
[----:B------:R-:W-:Y:S01]  /*16520*/  IMAD.IADD R5, R186, 0x1, -R2 ;  /* 0x00000001ba057824 */ /* 0x000fe200078e0a02 */
[----:B------:R-:W-:Y:S01]  /*16530*/  HMMA.16816.F32 R64, R20, R32, R64 ;  /* 0x000000201440723c */ /* 0x000fe20000001840 */
[----:B------:R1:W2:Y:S01]  /*16540*/  I2F R10, R4 ;  /* 0x00000004000a7306 */ /* 0x0002a20000201400 */
[----:B----4-:R-:W-:-:S05]  /*16550*/  FFMA.FTZ R7, R7, -UR20, R56 ;  /* 0x8000001407077c23 */ /* 0x010fca0008010038 */
[----:B------:R-:W-:Y:S01]  /*16560*/  FSEL R235, R7, -INF , !P1 ;  /* 0xff80000007eb7808 */ /* 0x000fe20004800000 */
[C---:B------:R-:W-:Y:S07]  /*16570*/  HMMA.16816.F32 R60, R20.reuse, R228, R68 ;  /* 0x000000e4143c723c */ /* 0x040fee0000001844 */
[----:B------:R-:W-:Y:S01]  /*16580*/  IMAD.MOV.U32 R70, RZ, RZ, R53 ;  /* 0x000000ffff467224 */ /* 0x000fe200078e0035 */
[----:B------:R-:W-:Y:S01]  /*16590*/  HMMA.16816.F32 R236, R20, R200, R72 ;  /* 0x000000c814ec723c */ /* 0x000fe20000001848 */
[----:B-1----:R-:W-:Y:S01]  /*165a0*/  IMAD.MOV.U32 R4, RZ, RZ, R3 ;  /* 0x000000ffff047224 */ /* 0x002fe200078e0003 */
[----:B------:R-:W-:Y:S01]  /*165b0*/  IABS R3, R5 ;  /* 0x0000000500037213 */ /* 0x000fe20000000000 */
[----:B------:R-:W-:-:S02]  /*165c0*/  IMAD.MOV.U32 R69, RZ, RZ, R54 ;  /* 0x000000ffff457224 */ /* 0x000fc400078e0036 */
[----:B------:R1:W3:Y:S01]  /*165d0*/  I2F R5, R4 ;  /* 0x0000000400057306 */ /* 0x0002e20000201400 */
[----:B------:R-:W-:Y:S02]  /*165e0*/  IMAD.MOV.U32 R68, RZ, RZ, R55 ;  /* 0x000000ffff447224 */ /* 0x000fe400078e0037 */
[C---:B------:R-:W-:Y:S01]  /*165f0*/  HMMA.16816.F32 R144, R20.reuse, R34, R144 ;  /* 0x000000221490723c */ /* 0x040fe20000001890 */
[----:B------:R-:W-:Y:S02]  /*16600*/  IMAD.MOV.U32 R73, RZ, RZ, R52 ;  /* 0x000000ffff497224 */ /* 0x000fe400078e0034 */
[----:B--2---:R-:W-:Y:S02]  /*16610*/  FFMA.FTZ R10, R10, -UR20, R58 ;  /* 0x800000140a0a7c23 */ /* 0x004fe4000801003a */
[----:B------:R-:W2:Y:S03]  /*16620*/  I2F R3, R3 ;  /* 0x0000000300037306 */ /* 0x000ea60000201400 */
[----:B------:R-:W-:Y:S01]  /*16630*/  HMMA.16816.F32 R204, R20, R230, R204 ;  /* 0x000000e614cc723c */ /* 0x000fe200000018cc */
[----:B-1----:R-:W-:-:S06]  /*16640*/  FFMA.FTZ R4, R8, -UR20, R36 ;  /* 0x8000001408047c23 */ /* 0x002fcc0008010024 */
[----:B---3--:R-:W-:Y:S01]  /*16650*/  FFMA.FTZ R21, R5, -UR20, R37 ;  /* 0x8000001405157c23 */ /* 0x008fe20008010025 */
[----:B------:R-:W-:Y:S01]  /*16660*/  P2R R5, PR, RZ, 0x8 ;  /* 0x00000008ff057803 */ /* 0x000fe20000000000 */
[----:B------:R-:W-:Y:S01]  /*16670*/  HMMA.16816.F32 R52, R24, R32, R160 ;  /* 0x000000201834723c */ /* 0x000fe200000018a0 */
[----:B------:R-:W-:Y:S01]  /*16680*/  FSEL R72, R4, -INF , !P0 ;  /* 0xff80000004487808 */ /* 0x000fe20004000000 */
[--C-:B------:R-:W-:Y:S01]  /*16690*/  IMAD.IADD R4, R187, 0x1, -R2.reuse ;  /* 0x00000001bb047824 */ /* 0x100fe200078e0a02 */
[C---:B------:R-:W-:Y:S01]  /*166a0*/  ISETP.GE.AND P0, PT, R2.reuse, R192, PT ;  /* 0x000000c00200720c */ /* 0x040fe20003f06270 */
[----:B--2---:R-:W-:Y:S02]  /*166b0*/  FFMA.FTZ R20, R3, -UR20, R39 ;  /* 0x8000001403147c23 */ /* 0x004fe40008010027 */
[----:B------:R-:W-:Y:S01]  /*166c0*/  IMAD.IADD R3, R185, 0x1, -R2 ;  /* 0x00000001b9037824 */ /* 0x000fe200078e0a02 */
[----:B------:R-:W-:Y:S01]  /*166d0*/  ISETP.LT.OR P0, PT, R2, R188, P0 ;  /* 0x000000bc0200720c */ /* 0x000fe20000701670 */
[----:B------:R-:W-:Y:S01]  /*166e0*/  HMMA.16816.F32 R44, R12, R30, R44 ;  /* 0x0000001e0c2c723c */ /* 0x000fe2000000182c */
[----:B------:R-:W-:-:S02]  /*166f0*/  IADD3 R2, R0, 0x8, RZ ;  /* 0x0000000800027810 */ /* 0x000fc40007ffe0ff */
[----:B------:R-:W-:Y:S02]  /*16700*/  IABS R3, R3 ;  /* 0x0000000300037213 */ /* 0x000fe40000000000 */
[----:B------:R-:W-:Y:S02]  /*16710*/  P2R R8, PR, RZ, 0x1 ;  /* 0x00000001ff087803 */ /* 0x000fe40000000000 */
[----:B------:R1:W-:Y:S01]  /*16720*/  I2F R11, R3 ;  /* 0x00000003000b7306 */ /* 0x0003e20000201400 */
[----:B------:R-:W-:Y:S01]  /*16730*/  ISETP.LT.OR P0, PT, R0, R190, P4 ;  /* 0x000000be0000720c */ /* 0x000fe20002701670 */
[----:B------:R-:W-:Y:S01]  /*16740*/  HMMA.16816.F32 R40, R16, R30, R40 ;  /* 0x0000001e1028723c */ /* 0x000fe20000001828 */
[----:B------:R-:W-:Y:S02]  /*16750*/  IABS R4, R4 ;  /* 0x0000000400047213 */ /* 0x000fe40000000000 */
[----:B------:R-:W-:Y:S01]  /*16760*/  ISETP.NE.AND P4, PT, R5, RZ, PT ;  /* 0x000000ff0500720c */ /* 0x000fe20003f85270 */
[----:B------:R-:W-:Y:S01]  /*16770*/  IMAD.IADD R5, R186, 0x1, -R2 ;  /* 0x00000001ba057824 */ /* 0x000fe200078e0a02 */
[----:B------:R-:W-:Y:S01]  /*16780*/  FSEL R162, R6, -INF , !P0 ;  /* 0xff80000006a27808 */ /* 0x000fe20004000000 */
[----:B------:R2:W3:Y:S01]  /*16790*/  I2F R22, R4 ;  /* 0x0000000400167306 */ /* 0x0004e20000201400 */
[----:B------:R-:W-:Y:S01]  /*167a0*/  ISETP.GE.AND P0, PT, R0, R192, PT ;  /* 0x000000c00000720c */ /* 0x000fe20003f06270 */
[----:B------:R-:W-:Y:S01]  /*167b0*/  HMMA.16816.F32 R48, R24, R34, R220 ;  /* 0x000000221830723c */ /* 0x000fe200000018dc */
[----:B------:R-:W-:-:S02]  /*167c0*/  ISETP.GE.AND P3, PT, R2, R196, PT ;  /* 0x000000c40200720c */ /* 0x000fc40003f66270 */
[----:B------:R-:W-:Y:S02]  /*167d0*/  ISETP.LT.OR P0, PT, R0, R188, P0 ;  /* 0x000000bc0000720c */ /* 0x000fe40000701670 */
[----:B------:R-:W-:Y:S01]  /*167e0*/  ISETP.GE.AND P2, PT, R2, R194, PT ;  /* 0x000000c20200720c */ /* 0x000fe20003f46270 */
[----:B-1----:R-:W-:Y:S01]  /*167f0*/  IMAD.IADD R3, R184, 0x1, -R2 ;  /* 0x00000001b8037824 */ /* 0x002fe200078e0a02 */
[----:B------:R-:W-:Y:S02]  /*16800*/  FSEL R244, R10, -INF , !P0 ;  /* 0xff8000000af47808 */ /* 0x000fe40004000000 */
[C---:B------:R-:W-:Y:S02]  /*16810*/  ISETP.GE.AND P1, PT, R2.reuse, R193, PT ;  /* 0x000000c10200720c */ /* 0x040fe40003f26270 */
[----:B------:R-:W-:Y:S02]  /*16820*/  IABS R3, R3 ;  /* 0x0000000300037213 */ /* 0x000fe40000000000 */
[----:B------:R-:W-:-:S02]  /*16830*/  ISETP.GE.AND P0, PT, R2, R192, PT ;  /* 0x000000c00200720c */ /* 0x000fc40003f06270 */
[----:B------:R-:W-:Y:S01]  /*16840*/  FSEL R159, R21, -INF , !P4 ;  /* 0xff800000159f7808 */ /* 0x000fe20006000000 */
[----:B--2---:R-:W-:Y:S01]  /*16850*/  IMAD.MOV.U32 R4, RZ, RZ, R3 ;  /* 0x000000ffff047224 */ /* 0x004fe200078e0003 */
[----:B------:R-:W-:Y:S02]  /*16860*/  IABS R3, R5 ;  /* 0x0000000500037213 */ /* 0x000fe40000000000 */
[----:B------:R-:W-:Y:S01]  /*16870*/  FSEL R166, R20, -INF , !P5 ;  /* 0xff80000014a67808 */ /* 0x000fe20006800000 */
[----:B------:R1:W-:Y:S01]  /*16880*/  I2F R6, R4 ;  /* 0x0000000400067306 */ /* 0x0003e20000201400 */
[C---:B------:R-:W-:Y:S02]  /*16890*/  ISETP.LT.OR P6, PT, R2.reuse, R191, P3 ;  /* 0x000000bf0200720c */ /* 0x040fe40001fc1670 */
[C---:B------:R-:W-:Y:S02]  /*168a0*/  ISETP.LT.OR P4, PT, R2.reuse, R190, P2 ;  /* 0x000000be0200720c */ /* 0x040fe40001781670 */
[----:B------:R-:W-:-:S02]  /*168b0*/  ISETP.LT.OR P1, PT, R2, R189, P1 ;  /* 0x000000bd0200720c */ /* 0x000fc40000f21670 */
[----:B------:R-:W-:Y:S01]  /*168c0*/  ISETP.LT.OR P5, PT, R2, R188, P0 ;  /* 0x000000bc0200720c */ /* 0x000fe200007a1670 */
[----:B------:R2:W4:Y:S01]  /*168d0*/  I2F R5, R3 ;  /* 0x0000000300057306 */ /* 0x0005220000201400 */
[----:B------:R-:W-:Y:S02]  /*168e0*/  ISETP.NE.AND P2, PT, R8, RZ, PT ;  /* 0x000000ff0800720c */ /* 0x000fe40003f45270 */
[----:B------:R-:W-:Y:S01]  /*168f0*/  ISETP.NE.AND P3, PT, R9, RZ, PT ;  /* 0x000000ff0900720c */ /* 0x000fe20003f65270 */
[----:B---3--:R-:W-:Y:S01]  /*16900*/  FFMA.FTZ R9, R22, -UR20, R59 ;  /* 0x8000001416097c23 */ /* 0x008fe2000801003b */
[----:B------:R-:W-:Y:S01]  /*16910*/  P2R R21, PR, RZ, 0x2 ;  /* 0x00000002ff157803 */ /* 0x000fe20000000000 */
[----:B-1----:R-:W-:-:S03]  /*16920*/  IMAD.IADD R4, R185, 0x1, -R2 ;  /* 0x00000001b9047824 */ /* 0x002fc600078e0a02 */
[----:B------:R-:W-:Y:S02]  /*16930*/  FSEL R243, R9, -INF , !P2 ;  /* 0xff80000009f37808 */ /* 0x000fe40005000000 */
[----:B--2---:R-:W-:Y:S01]  /*16940*/  IABS R3, R4 ;  /* 0x0000000400037213 */ /* 0x004fe20000000000 */
[----:B------:R-:W-:Y:S01]  /*16950*/  IMAD.IADD R4, R187, 0x1, -R2 ;  /* 0x00000001bb047824 */ /* 0x000fe200078e0a02 */
[----:B------:R-:W-:Y:S01]  /*16960*/  IADD3 R2, R0, 0x9, RZ ;  /* 0x0000000900027810 */ /* 0x000fe20007ffe0ff */
[----:B----4-:R-:W-:Y:S01]  /*16970*/  FFMA.FTZ R10, R5, -UR20, R46 ;  /* 0x80000014050a7c23 */ /* 0x010fe2000801002e */
[----:B------:R1:W-:Y:S02]  /*16980*/  I2F R23, R3 ;  /* 0x0000000300177306 */ /* 0x0003e40000201400 */
[----:B------:R-:W-:Y:S01]  /*16990*/  IABS R7, R4 ;  /* 0x0000000400077213 */ /* 0x000fe20000000000 */
[----:B------:R-:W-:Y:S01]  /*169a0*/  IMAD.IADD R4, R184, 0x1, -R2 ;  /* 0x00000001b8047824 */ /* 0x000fe200078e0a02 */
[----:B------:R-:W-:-:S02]  /*169b0*/  ISETP.GE.AND P2, PT, R2, R194, PT ;  /* 0x000000c20200720c */ /* 0x000fc40003f46270 */
[C---:B------:R-:W-:Y:S02]  /*169c0*/  ISETP.GE.AND P1, PT, R2.reuse, R193, PT ;  /* 0x000000c10200720c */ /* 0x040fe40003f26270 */
        /* <DEDUP_REMOVED lines=17> */
[----:B------:R3:W3:Y:S01]  /*16ae0*/  I2F R9, R3 ;  /* 0x0000000300097306 */ /* 0x0006e20000201400 */
        /* <DEDUP_REMOVED lines=18> */
[----:B------:R-:W-:Y:S01]  /*16c10*/  FFMA.FTZ R20, R9, -UR20, R47 ;  /* 0x8000001409147c23 */ /* 0x000fe2000801002f */
        /* <DEDUP_REMOVED lines=22> */
[----:B------:R-:W-:Y:S02]  /*16d80*/  P2R R20, PR, RZ, 0x2 ;  /* 0x00000002ff147803 */ /* 0x000fe40000000000 */
[----:B------:R-:W-:Y:S01]  /*16d90*/  HMMA.16816.F32 R44, R24, R230, R216 ;  /* 0x000000e6182c723c */ /* 0x000fe200000018d8 */
[----:B-1----:R-:W-:Y:S02]  /*16da0*/  IMAD.IADD R8, R185, 0x1, -R2 ;  /* 0x00000001b9087824 */ /* 0x002fe400078e0a02 */
[----:B--2---:R-:W-:-:S04]  /*16db0*/  FFMA.FTZ R9, R9, -UR20, R32 ;  /* 0x8000001409097c23 */ /* 0x004fc80008010020 */
[----:B------:R-:W-:Y:S02]  /*16dc0*/  IMAD.MOV.U32 R219, RZ, RZ, R68 ;  /* 0x000000ffffdb7224 */ /* 0x000fe400078e0044 */
[----:B------:R-:W-:Y:S01]  /*16dd0*/  IMAD.MOV.U32 R216, RZ, RZ, R73 ;  /* 0x000000ffffd87224 */ /* 0x000fe200078e0049 */
[----:B------:R-:W-:Y:S01]  /*16de0*/  FSEL R149, R9, -INF , !P6 ;  /* 0xff80000009957808 */ /* 0x000fe20007000000 */
[----:B---3--:R-:W-:Y:S01]  /*16df0*/  FFMA.FTZ R10, R10, -UR20, R34 ;  /* 0x800000140a0a7c23 */ /* 0x008fe20008010022 */
[----:B------:R-:W-:Y:S01]  /*16e00*/  IABS R3, R8 ;  /* 0x0000000800037213 */ /* 0x000fe20000000000 */
[----:B------:R-:W-:Y:S01]  /*16e10*/  IMAD.IADD R8, R187, 0x1, -R2 ;  /* 0x00000001bb087824 */ /* 0x000fe200078e0a02 */
[----:B------:R-:W-:Y:S01]  /*16e20*/  IADD3 R2, R0, 0x11, RZ ;  /* 0x0000001100027810 */ /* 0x000fe20007ffe0ff */
[----:B------:R-:W-:Y:S01]  /*16e30*/  IMAD.MOV.U32 R217, RZ, RZ, R70 ;  /* 0x000000ffffd97224 */ /* 0x000fe200078e0046 */
[----:B------:R1:W-:Y:S01]  /*16e40*/  I2F R23, R3 ;  /* 0x0000000300177306 */ /* 0x0003e20000201400 */
[----:B------:R-:W-:Y:S01]  /*16e50*/  FSEL R152, R10, -INF , !P4 ;  /* 0xff8000000a987808 */ /* 0x000fe20006000000 */
[----:B------:R-:W-:Y:S01]  /*16e60*/  IMAD.MOV.U32 R218, RZ, RZ, R69 ;  /* 0x000000ffffda7224 */ /* 0x000fe200078e0045 */
        /* <DEDUP_REMOVED lines=244> */
[C---:B------:R-:W-:Y:S01]  /*17db0*/  ISETP.LT.OR P1, PT, R3.reuse, R189, P1 ;  /* 0x000000bd0300720c */ /* 0x040fe20000f21670 */
        /* <DEDUP_REMOVED lines=9> */
[----:B------:R-:W-:Y:S02]  /*17e50*/  ISETP.NE.AND P3, PT, R29, RZ, PT ;  /* 0x000000ff1d00720c */ /* 0x000fe40003f65270 */
[----:B------:R-:W-:Y:S01]  /*17e60*/  P2R R23, PR, RZ, 0x2 ;  /* 0x00000002ff177803 */ /* 0x000fe20000000000 */
        /* <DEDUP_REMOVED lines=14> */
[C---:B------:R-:W-:Y:S01]  /*17f50*/  ISETP.GE.AND P1, PT, R2.reuse, R193, PT ;  /* 0x000000c10200720c */ /* 0x040fe20003f26270 */
[----:B------:R-:W-:Y:S01]  /*17f60*/  HMMA.16816.F32 R16, R16, R6, R216 ;  /* 0x000000061010723c */ /* 0x000fe200000018d8 */
[C---:B------:R-:W-:Y:S01]  /*17f70*/  ISETP.GE.AND P0, PT, R2.reuse, R192, PT ;  /* 0x000000c00200720c */ /* 0x040fe20003f06270 */
[----:B------:R-:W2:Y:S01]  /*17f80*/  I2F R22, R9 ;  /* 0x0000000900167306 */ /* 0x000ea20000201400 */
[C---:B------:R-:W-:Y:S02]  /*17f90*/  ISETP.LT.OR P1, PT, R2.reuse, R189, P1 ;  /* 0x000000bd0200720c */ /* 0x040fe40000f21670 */
[----:B------:R-:W-:Y:S01]  /*17fa0*/  ISETP.LT.OR P0, PT, R2, R188, P0 ;  /* 0x000000bc0200720c */ /* 0x000fe20000701670 */
[----:B-1----:R-:W-:-:S05]  /*17fb0*/  IMAD.IADD R8, R186, 0x1, -R3 ;  /* 0x00000001ba087824 */ /* 0x002fca00078e0a03 */
[----:B------:R-:W-:-:S04]  /*17fc0*/  IABS R8, R8 ;  /* 0x0000000800087213 */ /* 0x000fc80000000000 */
[----:B--2---:R-:W-:Y:S01]  /*17fd0*/  FFMA.FTZ R20, R22, -UR20, R32 ;  /* 0x8000001416147c23 */ /* 0x004fe20008010020 */
[----:B------:R-:W-:Y:S01]  /*17fe0*/  P2R R22, PR, RZ, 0x2 ;  /* 0x00000002ff167803 */ /* 0x000fe20000000000 */
[----:B------:R-:W-:Y:S01]  /*17ff0*/  IMAD.MOV.U32 R9, RZ, RZ, R8 ;  /* 0x000000ffff097224 */ /* 0x000fe200078e0008 */
[----:B------:R-:W-:Y:S01]  /*18000*/  IABS R8, R10 ;  /* 0x0000000a00087213 */ /* 0x000fe20000000000 */
[----:B------:R-:W-:Y:S01]  /*18010*/  IMAD.IADD R10, R187, 0x1, -R3 ;  /* 0x00000001bb0a7824 */ /* 0x000fe200078e0a03 */
[----:B------:R-:W-:Y:S01]  /*18020*/  FSEL R42, R20, -INF , !P6 ;  /* 0xff800000142a7808 */ /* 0x000fe20007000000 */
[----:B------:R1:W2:Y:S01]  /*18030*/  I2F R11, R9 ;  /* 0x00000009000b7306 */ /* 0x0002a20000201400 */
[----:B------:R-:W-:Y:S01]  /*18040*/  IMAD.IADD R3, R186, 0x1, -R2 ;  /* 0x00000001ba037824 */ /* 0x000fe200078e0a02 */
[----:B------:R-:W-:-:S04]  /*18050*/  P2R R20, PR, RZ, 0x1 ;  /* 0x00000001ff147803 */ /* 0x000fc80000000000 */
[----:B------:R-:W-:Y:S02]  /*18060*/  IABS R4, R3 ;  /* 0x0000000300047213 */ /* 0x000fe40000000000 */
[C---:B------:R-:W-:Y:S02]  /*18070*/  IADD3 R3, R0.reuse, 0x38, RZ ;  /* 0x0000003800037810 */ /* 0x040fe40007ffe0ff */
[----:B------:R-:W-:Y:S02]  /*18080*/  IADD3 R0, R0, 0x39, RZ ;  /* 0x0000003900007810 */ /* 0x000fe40007ffe0ff */
[C---:B------:R-:W-:Y:S02]  /*18090*/  ISETP.GE.AND P1, PT, R3.reuse, R193, PT ;  /* 0x000000c10300720c */ /* 0x040fe40003f26270 */
[C---:B------:R-:W-:Y:S01]  /*180a0*/  ISETP.GE.AND P0, PT, R3.reuse, R192, PT ;  /* 0x000000c00300720c */ /* 0x040fe20003f06270 */
[----:B-1----:R-:W-:Y:S01]  /*180b0*/  IMAD.MOV.U32 R9, RZ, RZ, R8 ;  /* 0x000000ffff097224 */ /* 0x002fe200078e0008 */
[----:B------:R-:W-:Y:S01]  /*180c0*/  IABS R8, R10 ;  /* 0x0000000a00087213 */ /* 0x000fe20000000000 */
[----:B------:R-:W-:Y:S01]  /*180d0*/  IMAD.IADD R10, R184, 0x1, -R2 ;  /* 0x00000001b80a7824 */ /* 0x000fe200078e0a02 */
[----:B------:R-:W-:Y:S01]  /*180e0*/  ISETP.LT.OR P1, PT, R3, R189, P1 ;  /* 0x000000bd0300720c */ /* 0x000fe20000f21670 */
[----:B------:R1:W3:Y:S01]  /*180f0*/  I2F R26, R9 ;  /* 0x00000009001a7306 */ /* 0x0002e20000201400 */
[----:B--2---:R-:W-:-:S05]  /*18100*/  FFMA.FTZ R11, R11, -UR20, R34 ;  /* 0x800000140b0b7c23 */ /* 0x004fca0008010022 */
[----:B------:R-:W-:Y:S01]  /*18110*/  FSEL R40, R11, -INF , !P4 ;  /* 0xff8000000b287808 */ /* 0x000fe20006000000 */
[----:B-1----:R-:W-:Y:S01]  /*18120*/  IMAD.MOV.U32 R9, RZ, RZ, R8 ;  /* 0x000000ffff097224 */ /* 0x002fe200078e0008 */
[----:B------:R-:W-:Y:S01]  /*18130*/  IABS R8, R10 ;  /* 0x0000000a00087213 */ /* 0x000fe20000000000 */
[----:B------:R-:W-:Y:S02]  /*18140*/  FFMA.FTZ R10, R30, -UR20, R41 ;  /* 0x800000141e0a7c23 */ /* 0x000fe40008010029 */
[----:B------:R1:W-:Y:S01]  /*18150*/  I2F R25, R9 ;  /* 0x0000000900197306 */ /* 0x0003e20000201400 */
[----:B------:R-:W-:Y:S01]  /*18160*/  HMMA.16816.F32 R28, R12, R6, R44 ;  /* 0x000000060c1c723c */ /* 0x000fe2000000182c */
[----:B------:R-:W-:Y:S01]  /*18170*/  IMAD.MOV.U32 R5, RZ, RZ, R8 ;  /* 0x000000ffff057224 */ /* 0x000fe200078e0008 */
[----:B------:R-:W-:Y:S01]  /*18180*/  FSEL R74, R10, -INF , !P3 ;  /* 0xff8000000a4a7808 */ /* 0x000fe20005800000 */
[----:B------:R-:W-:Y:S01]  /*18190*/  IMAD.IADD R8, R185, 0x1, -R2 ;  /* 0x00000001b9087824 */ /* 0x000fe200078e0a02 */
[----:B------:R-:W-:-:S04]  /*181a0*/  ISETP.GE.AND P3, PT, R2, R196, PT ;  /* 0x000000c40200720c */ /* 0x000fc80003f66270 */
[----:B------:R-:W-:Y:S02]  /*181b0*/  ISETP.LT.OR P6, PT, R2, R191, P3 ;  /* 0x000000bf0200720c */ /* 0x000fe40001fc1670 */
[----:B------:R-:W-:Y:S01]  /*181c0*/  ISETP.NE.AND P3, PT, R23, RZ, PT ;  /* 0x000000ff1700720c */ /* 0x000fe20003f65270 */
[----:B-1----:R-:W-:Y:S02]  /*181d0*/  FFMA.FTZ R9, R24, -UR20, R43 ;  /* 0x8000001418097c23 */ /* 0x002fe4000801002b */
[----:B------:R1:W2:Y:S03]  /*181e0*/  I2F R24, R5 ;  /* 0x0000000500187306 */ /* 0x0002a60000201400 */
[----:B------:R-:W-:Y:S01]  /*181f0*/  FSEL R75, R9, -INF , !P2 ;  /* 0xff800000094b7808 */ /* 0x000fe20005000000 */
[----:B---3--:R-:W-:Y:S01]  /*18200*/  FFMA.FTZ R9, R26, -UR20, R36 ;  /* 0x800000141a097c23 */ /* 0x008fe20008010024 */
[----:B------:R-:W-:-:S04]  /*18210*/  ISETP.GE.AND P2, PT, R2, R194, PT ;  /* 0x000000c20200720c */ /* 0x000fc80003f46270 */
[----:B------:R-:W-:Y:S02]  /*18220*/  ISETP.LT.OR P4, PT, R2, R190, P2 ;  /* 0x000000be0200720c */ /* 0x000fe40001781670 */
[----:B------:R-:W-:Y:S02]  /*18230*/  FSEL R67, R9, -INF , !P3 ;  /* 0xff80000009437808 */ /* 0x000fe40005800000 */
        /* <DEDUP_REMOVED lines=10> */
[----:B------:R-:W-:Y:S02]  /*182e0*/  ISETP.NE.AND P6, PT, R20, RZ, PT ;  /* 0x000000ff1400720c */ /* 0x000fe40003fc5270 */
[----:B------:R-:W-:Y:S02]  /*182f0*/  P2R R10, PR, RZ, 0x2 ;  /* 0x00000002ff0a7803 */ /* 0x000fe40000000000 */
[----:B------:R-:W-:Y:S01]  /*18300*/  ISETP.GE.AND P1, PT, R0, R194, PT ;  /* 0x000000c20000720c */ /* 0x000fe20003f26270 */
[----:B-1----:R-:W-:Y:S01]  /*18310*/  IMAD.MOV.U32 R5, RZ, RZ, R4 ;  /* 0x000000ffff057224 */ /* 0x002fe200078e0004 */
[----:B------:R-:W-:Y:S01]  /*18320*/  IABS R4, R8 ;  /* 0x0000000800047213 */ /* 0x000fe20000000000 */
[----:B---3--:R-:W-:-:S02]  /*18330*/  FFMA.FTZ R11, R21, -UR20, R35 ;  /* 0x80000014150b7c23 */ /* 0x008fc40008010023 */
[----:B------:R1:W2:Y:S01]  /*18340*/  I2F R27, R5 ;  /* 0x00000005001b7306 */ /* 0x0002a20000201400 */
[----:B------:R-:W-:Y:S02]  /*18350*/  FFMA.FTZ R8, R25, -UR20, R38 ;  /* 0x8000001419087c23 */ /* 0x000fe40008010026 */
[----:B------:R-:W-:Y:S02]  /*18360*/  FSEL R38, R11, -INF , !P4 ;  /* 0xff8000000b267808 */ /* 0x000fe40006000000 */
[C---:B------:R-:W-:Y:S02]  /*18370*/  ISETP.LT.OR P4, PT, R3.reuse, R191, P3 ;  /* 0x000000bf0300720c */ /* 0x040fe40001f81670 */
[----:B------:R-:W-:Y:S01]  /*18380*/  FSEL R73, R8, -INF , !P5 ;  /* 0xff80000008497808 */ /* 0x000fe20006800000 */
[----:B------:R-:W3:Y:S01]  /*18390*/  I2F R23, R4 ;  /* 0x0000000400177306 */ /* 0x000ee20000201400 */
[C---:B------:R-:W-:Y:S02]  /*183a0*/  ISETP.LT.OR P3, PT, R3.reuse, R190, P2 ;  /* 0x000000be0300720c */ /* 0x040fe40001761670 */
[----:B------:R-:W-:-:S02]  /*183b0*/  ISETP.LT.OR P5, PT, R3, R188, P0 ;  /* 0x000000bc0300720c */ /* 0x000fc400007a1670 */
[----:B------:R-:W-:Y:S02]  /*183c0*/  ISETP.NE.AND P2, PT, R22, RZ, PT ;  /* 0x000000ff1600720c */ /* 0x000fe40003f45270 */
[----:B------:R-:W-:Y:S01]  /*183d0*/  ISETP.GE.AND P0, PT, R0, R193, PT ;  /* 0x000000c10000720c */ /* 0x000fe20003f06270 */
[----:B-1----:R-:W-:Y:S02]  /*183e0*/  IMAD.IADD R5, R184, 0x1, -R3 ;  /* 0x00000001b8057824 */ /* 0x002fe400078e0a03 */
[----:B--2---:R-:W-:-:S03]  /*183f0*/  FFMA.FTZ R8, R27, -UR20, R37 ;  /* 0x800000141b087c23 */ /* 0x004fc60008010025 */
[----:B------:R-:W-:Y:S02]  /*18400*/  IABS R5, R5 ;  /* 0x0000000500057213 */ /* 0x000fe40000000000 */
[----:B------:R-:W-:Y:S01]  /*18410*/  FSEL R63, R8, -INF , !P2 ;  /* 0xff800000083f7808 */ /* 0x000fe20005000000 */
[----:B---3--:R-:W-:Y:S01]  /*18420*/  FFMA.FTZ R7, R23, -UR20, R39 ;  /* 0x8000001417077c23 */ /* 0x008fe20008010027 */
[C---:B------:R-:W-:Y:S01]  /*18430*/  ISETP.GE.AND P2, PT, R0.reuse, R196, PT ;  /* 0x000000c40000720c */ /* 0x040fe20003f46270 */
[----:B------:R-:W-:Y:S02]  /*18440*/  IMAD.MOV.U32 R4, RZ, RZ, R5 ;  /* 0x000000ffff047224 */ /* 0x000fe400078e0005 */
[----:B------:R-:W-:Y:S01]  /*18450*/  IMAD.IADD R5, R185, 0x1, -R3 ;  /* 0x00000001b9057824 */ /* 0x000fe200078e0a03 */
[----:B------:R-:W-:Y:S01]  /*18460*/  FSEL R66, R7, -INF , !P6 ;  /* 0xff80000007427808 */ /* 0x000fe20007000000 */
[----:B------:R1:W-:Y:S01]  /*18470*/  I2F R15, R4 ;  /* 0x00000004000f7306 */ /* 0x0003e20000201400 */
[----:B------:R-:W-:-:S02]  /*18480*/  ISETP.LT.OR P6, PT, R0, R191, P2 ;  /* 0x000000bf0000720c */ /* 0x000fc400017c1670 */
[----:B------:R-:W-:Y:S02]  /*18490*/  ISETP.LT.OR P2, PT, R0, R189, P0 ;  /* 0x000000bd0000720c */ /* 0x000fe40000741670 */
[----:B------:R-:W-:Y:S01]  /*184a0*/  ISETP.NE.AND P0, PT, R10, RZ, PT ;  /* 0x000000ff0a00720c */ /* 0x000fe20003f05270 */
[----:B-1----:R-:W-:Y:S01]  /*184b0*/  IMAD.MOV.U32 R4, RZ, RZ, R2 ;  /* 0x000000ffff047224 */ /* 0x002fe200078e0002 */
[----:B------:R-:W-:Y:S01]  /*184c0*/  IABS R2, R5 ;  /* 0x0000000500027213 */ /* 0x000fe20000000000 */
[----:B------:R-:W-:Y:S02]  /*184d0*/  IMAD.IADD R5, R187, 0x1, -R3 ;  /* 0x00000001bb057824 */ /* 0x000fe400078e0a03 */
        /* <DEDUP_REMOVED lines=48> */
[----:B------:R-:W-:Y:S01]  /*187e0*/  @!P5 IMAD.MOV.U32 R7, RZ, RZ, c[0x0][0x19c] ;  /* 0x00006700ff07d624 */ /* 0x000fe200078e00ff */
[----:B------:R-:W-:Y:S01]  /*187f0*/  UIMAD.WIDE.U32 UR30, UR11, UR4, URZ ;  /* 0x000000040b1e72a5 */ /* 0x000fe2000f8e003f */
[----:B------:R1:W-:Y:S01]  /*18800*/  @P5 STS.128 [R195+0x4000], RZ ;  /* 0x004000ffc3005388 */ /* 0x0003e20000000c00 */
[----:B------:R-:W-:Y:S01]  /*18810*/  UIMAD UR10, UR10, UR4, URZ ;  /* 0x000000040a0a72a4 */ /* 0x000fe2000f8e023f */
[----:B------:R-:W-:Y:S03]  /*18820*/  BSSY B0, `(.L_x_2005) ;  /* 0x000002c000007945 */ /* 0x000fe60003800000 */
[----:B------:R-:W-:Y:S01]  /*18830*/  UIMAD UR5, UR11, UR5, UR10 ;  /* 0x000000050b0572a4 */ /* 0x000fe2000f8e020a */
[----:B------:R-:W-:-:S02]  /*18840*/  IMAD.U32 R2, RZ, RZ, UR30 ;  /* 0x0000001eff027e24 */ /* 0x000fc4000f8e00ff */
[----:B------:R-:W-:Y:S01]  /*18850*/  IMAD.U32 R4, RZ, RZ, UR30 ;  /* 0x0000001eff047e24 */ /* 0x000fe2000f8e00ff */
[----:B------:R-:W-:-:S06]  /*18860*/  UIADD3 UR5, UR31, UR5, URZ ;  /* 0x000000051f057290 */ /* 0x000fcc000fffe03f */
[----:B------:R-:W-:Y:S01]  /*18870*/  IMAD.U32 R3, RZ, RZ, UR5 ;  /* 0x00000005ff037e24 */ /* 0x000fe2000f8e00ff */
[----:B--2---:R-:W-:-:S04]  /*18880*/  LEA R2, P0, R2, R210, 0x6 ;  /* 0x000000d202027211 */ /* 0x004fc800078030ff */
[-C--:B------:R-:W-:Y:S02]  /*18890*/  @!P5 LEA R0, P4, R12, R2.reuse, 0x4 ;  /* 0x000000020c00d211 */ /* 0x080fe400078820ff */
[----:B---3--:R-:W-:Y:S02]  /*188a0*/  LEA.HI.X R3, R4, R223, R3, 0x6, P0 ;  /* 0x000000df04037211 */ /* 0x008fe400000f3403 */
[----:B------:R-:W-:Y:S02]  /*188b0*/  @!P5 LEA R5, P1, R12, R2, 0x5 ;  /* 0x000000020c05d211 */ /* 0x000fe400078228ff */
[----:B------:R-:W-:Y:S02]  /*188c0*/  @!P5 LEA R8, P3, R2, c[0x0][0x168], 0x1 ;  /* 0x00005a000208da11 */ /* 0x000fe400078608ff */
[----:B------:R-:W-:Y:S02]  /*188d0*/  @!P5 LEA R6, P2, R0, c[0x0][0x168], 0x1 ;  /* 0x00005a000006da11 */ /* 0x000fe400078408ff */
[----:B------:R-:W-:-:S02]  /*188e0*/  @!P5 LEA.HI.X R11, R12, R3, R9, 0x4, P4 ;  /* 0x000000030c0bd211 */ /* 0x000fc400020f2409 */
        /* <DEDUP_REMOVED lines=31> */
.L_x_2006:
[----:B------:R-:W-:Y:S05]  /*18ae0*/  BSYNC B0 ;  /* 0x0000000000007941 */ /* 0x000fea0003800000 */
.L_x_2005:
[----:B------:R-:W0:Y:S02]  /*18af0*/  LDGDEPBAR ;  /* 0x00000000000079af */ /* 0x000e240000000000 */
.L_x_2004:
[----:B-1----:R-:W2:Y:S04]  /*18b00*/  LDL R6, [R1+0xf0] ;  /* 0x0000f00001067983 */ /* 0x002ea80000100800 */
[----:B------:R-:W3:Y:S01]  /*18b10*/  LDL R5, [R1+0xa4] ;  /* 0x0000a40001057983 */ /* 0x000ee20000100800 */
[----:B------:R-:W-:Y:S01]  /*18b20*/  FMNMX.FTZ R0, R242, R72, !PT ;  /* 0x00000048f2007209 */ /* 0x000fe20007810000 */
[----:B------:R-:W-:Y:S01]  /*18b30*/  USHF.L.U32 UR5, UR38, 0x1, URZ ;  /* 0x0000000126057899 */ /* 0x000fe2000800063f */
[----:B------:R-:W-:Y:S01]  /*18b40*/  IMAD.MOV.U32 R202, RZ, RZ, R251 ;  /* 0x000000ffffca7224 */ /* 0x000fe200078e00fb */
        /* <DEDUP_REMOVED lines=37> */
[----:B------:R-:W-:Y:S01]  /*18da0*/  FMNMX.FTZ R0, R56, R3, !PT ;  /* 0x0000000338007209 */ /* 0x000fe20007810000 */
[----:B------:R-:W-:Y:S01]  /*18db0*/  IMAD.U32 R3, RZ, RZ, UR37 ;  /* 0x00000025ff037e24 */ /* 0x000fe2000f8e00ff */
[----:B------:R-:W-:Y:S01]  /*18dc0*/  FMNMX.FTZ R2, R144, R2, !PT ;  /* 0x0000000290027209 */ /* 0x000fe20007810000 */
[----:B------:R-:W-:Y:S03]  /*18dd0*/  STL [R1+0x174], R177 ;  /* 0x000174b101007387 */ /* 0x000fe60000100800 */
[----:B------:R-:W-:Y:S01]  /*18de0*/  FMNMX.FTZ R2, R68, R2, !PT ;  /* 0x0000000244027209 */ /* 0x000fe20007810000 */
[----:B------:R-:W1:Y:S03]  /*18df0*/  SHFL.BFLY PT, R4, R0, 0x2, 0x1f ;  /* 0x0c401f0000047f89 */ /* 0x000e6600000e0000 */
        /* <DEDUP_REMOVED lines=11> */
[----:B------:R-:W4:Y:S01]  /*18eb0*/  LDL.LU R228, [R1+0x120] ;  /* 0x0001200001e47983 */ /* 0x000f220000300800 */
[----:B-1----:R-:W-:-:S03]  /*18ec0*/  FMNMX.FTZ R0, R0, R4, !PT ;  /* 0x0000000400007209 */ /* 0x002fc60007810000 */
[----:B------:R-:W1:Y:S04]  /*18ed0*/  SHFL.BFLY PT, R69, R8, 0x2, 0x1f ;  /* 0x0c401f0008457f89 */ /* 0x000e6800000e0000 */
[----:B------:R-:W1:Y:S04]  /*18ee0*/  SHFL.BFLY PT, R70, R0, 0x1, 0x1f ;  /* 0x0c201f0000467f89 */ /* 0x000e6800000e0000 */
[----:B------:R-:W4:Y:S01]  /*18ef0*/  LDL.LU R203, [R1+0x11c] ;  /* 0x00011c0001cb7983 */ /* 0x000f220000300800 */
[----:B------:R-:W-:-:S03]  /*18f00*/  ULEA UR4, UR38, 0x1, 0x1 ;  /* 0x0000000126047891 */ /* 0x000fc6000f8e083f */
[----:B------:R-:W4:Y:S01]  /*18f10*/  LDL.LU R247, [R1+0x124] ;  /* 0x0001240001f77983 */ /* 0x000f220000300800 */
[----:B-1----:R-:W-:Y:S02]  /*18f20*/  FMNMX.FTZ R69, R8, R69, !PT ;  /* 0x0000004508457209 */ /* 0x002fe40007810000 */
[----:B------:R-:W-:Y:S01]  /*18f30*/  FMNMX.FTZ R70, R0, R70, !PT ;  /* 0x0000004600467209 */ /* 0x000fe20007810000 */
[----:B--2---:R-:W-:-:S04]  /*18f40*/  IMAD.WIDE.U32 R238, R6, -0x2daee0ad, RZ ;  /* 0xd2511f5306ee7825 */ /* 0x004fc800078e00ff */
[----:B---3--:R-:W-:Y:S01]  /*18f50*/  IMAD R174, R5, -0x326172a9, RZ ;  /* 0xcd9e8d5705ae7824 */ /* 0x008fe200078e02ff */
[----:B------:R-:W-:Y:S01]  /*18f60*/  LOP3.LUT R3, R239, UR5, R3, 0x96, !PT ;  /* 0x00000005ef037c12 */ /* 0x000fe2000f8e9603 */
[----:B------:R-:W-:Y:S01]  /*18f70*/  ULOP3.LUT UR4, UR4, UR37, URZ, 0x3c, !UPT ;  /* 0x0000002504047292 */ /* 0x000fe2000f8e3c3f */
[----:B------:R-:W-:Y:S01]  /*18f80*/  LOP3.LUT R6, R249, UR28, R238, 0x96, !PT ;  /* 0x0000001cf9067c12 */ /* 0x000fe2000f8e96ee */
[----:B------:R-:W2:Y:S02]  /*18f90*/  LDL.LU R237, [R1+0x138] ;  /* 0x0001380001ed7983 */ /* 0x000ea40000300800 */
[----:B------:R-:W-:-:S04]  /*18fa0*/  IMAD.WIDE.U32 R26, R3, -0x326172a9, RZ ;  /* 0xcd9e8d57031a7825 */ /* 0x000fc800078e00ff */
        /* <DEDUP_REMOVED lines=20> */
[----:B------:R-:W-:-:S04]  /*190f0*/  IMAD.WIDE.U32 R4, R4, -0x326172a9, RZ ;  /* 0xcd9e8d5704047825 */ /* 0x000fc800078e00ff */
[----:B------:R-:W-:Y:S01]  /*19100*/  FFMA.FTZ R3, R72, c[0x0][0x23c], -R2 ;  /* 0x00008f0048037a23 */ /* 0x000fe20000010802 */
[----:B------:R-:W-:Y:S02]  /*19110*/  LOP3.LUT R0, R4, 0xff, RZ, 0xc0, !PT ;  /* 0x000000ff04007812 */ /* 0x000fe400078ec0ff */
[----:B------:R-:W-:Y:S01]  /*19120*/  LOP3.LUT R8, R5, UR8, R8, 0x96, !PT ;  /* 0x0000000805087c12 */ /* 0x000fe2000f8e9608 */
[----:B------:R3:W-:Y:S01]  /*19130*/  MUFU.EX2 R200, R3 ;  /* 0x0000000300c87308 */ /* 0x0007e20000000800 */
[----:B------:R-:W-:Y:S02]  /*19140*/  ISETP.GE.U32.AND P3, PT, R241, R0, PT ;  /* 0x00000000f100720c */ /* 0x000fe40003f66070 */
[----:B------:R-:W-:-:S04]  /*19150*/  LOP3.LUT R0, R8, 0xffff, RZ, 0xc0, !PT ;  /* 0x0000ffff08007812 */ /* 0x000fc800078ec0ff */
[----:B------:R-:W-:Y:S01]  /*19160*/  SHF.R.U32.HI R0, RZ, 0x8, R0 ;  /* 0x00000008ff007819 */ /* 0x000fe20000011600 */
[----:B---3--:R-:W-:-:S04]  /*19170*/  FFMA.FTZ R3, R159, c[0x0][0x23c], -R2 ;  /* 0x00008f009f037a23 */ /* 0x008fc80000010802 */
[----:B------:R3:W3:Y:S01]  /*19180*/  MUFU.EX2 R201, R3 ;  /* 0x0000000300c97308 */ /* 0x0006e20000000800 */
[----:B------:R-:W-:Y:S02]  /*19190*/  LOP3.LUT R13, R4, 0xffff, RZ, 0xc0, !PT ;  /* 0x0000ffff040d7812 */ /* 0x000fe400078ec0ff */
[----:B-1----:R-:W-:Y:S02]  /*191a0*/  FMNMX.FTZ R69, R69, R11, !PT ;  /* 0x0000000b45457209 */ /* 0x002fe40007810000 */
[----:B------:R-:W-:Y:S02]  /*191b0*/  LOP3.LUT R0, R0, 0xffff, RZ, 0xc0, !PT ;  /* 0x0000ffff00007812 */ /* 0x000fe400078ec0ff */
[----:B------:R-:W-:Y:S02]  /*191c0*/  SHF.R.U32.HI R5, RZ, 0x10, R4 ;  /* 0x00000010ff057819 */ /* 0x000fe40000011604 */
[----:B------:R-:W-:Y:S02]  /*191d0*/  ISETP.GE.U32.AND P0, PT, R241, R0, PT ;  /* 0x00000000f100720c */ /* 0x000fe40003f06070 */
[----:B------:R-:W-:-:S02]  /*191e0*/  LOP3.LUT R0, R5, 0xff, RZ, 0xc0, !PT ;  /* 0x000000ff05007812 */ /* 0x000fc400078ec0ff */
[----:B---3--:R-:W-:Y:S02]  /*191f0*/  LOP3.LUT R3, R8, 0xff, RZ, 0xc0, !PT ;  /* 0x000000ff08037812 */ /* 0x008fe400078ec0ff */
[----:B------:R-:W-:Y:S02]  /*19200*/  FSETP.NEU.FTZ.AND P5, PT, R69, -INF , PT ;  /* 0xff8000004500780b */ /* 0x000fe40003fbd000 */
[----:B------:R-:W-:Y:S01]  /*19210*/  ISETP.GE.U32.AND P1, PT, R241, R3, PT ;  /* 0x00000003f100720c */ /* 0x000fe20003f26070 */
[----:B------:R-:W-:Y:S01]  /*19220*/  FMUL.FTZ R3, R69, c[0x0][0x23c] ;  /* 0x00008f0045037a20 */ /* 0x000fe20000410000 */
[----:B------:R-:W-:Y:S02]  /*19230*/  LOP3.LUT R10, R9, UR13, R10, 0x96, !PT ;  /* 0x0000000d090a7c12 */ /* 0x000fe4000f8e960a */
[----:B------:R-:W-:Y:S02]  /*19240*/  SHF.R.U32.HI R4, RZ, 0x18, R4 ;  /* 0x00000018ff047819 */ /* 0x000fe40000011604 */
[----:B------:R-:W-:-:S02]  /*19250*/  ISETP.GE.U32.AND P4, PT, R241, R0, PT ;  /* 0x00000000f100720c */ /* 0x000fc40003f86070 */
[----:B------:R-:W-:Y:S02]  /*19260*/  F2FP.PACK_AB R9, R201, R200 ;  /* 0x000000c8c909723e */ /* 0x000fe400000000ff */
[----:B------:R-:W-:Y:S02]  /*19270*/  FSEL R0, R3, RZ, P5 ;  /* 0x000000ff03007208 */ /* 0x000fe40002800000 */
[----:B------:R-:W-:Y:S01]  /*19280*/  ISETP.GE.U32.AND P2, PT, R241, R4, PT ;  /* 0x00000004f100720c */ /* 0x000fe20003f46070 */
[----:B------:R-:W-:Y:S01]  /*19290*/  IMAD.WIDE.U32 R4, R10, -0x2daee0ad, RZ ;  /* 0xd2511f530a047825 */ /* 0x000fe200078e00ff */
[C---:B------:R-:W-:Y:S02]  /*192a0*/  PRMT R51, R9.reuse, 0x7610, R51 ;  /* 0x0000761009337816 */ /* 0x040fe40000000033 */
[----:B------:R-:W-:Y:S01]  /*192b0*/  PRMT R50, R9, 0x7632, R50 ;  /* 0x0000763209327816 */ /* 0x000fe20000000032 */
[----:B------:R-:W-:Y:S01]  /*192c0*/  FFMA.FTZ R9, R162, c[0x0][0x23c], -R0 ;  /* 0x00008f00a2097a23 */ /* 0x000fe20000010800 */
[----:B------:R-:W-:-:S02]  /*192d0*/  LOP3.LUT R3, R5, UR7, R12, 0x96, !PT ;  /* 0x0000000705037c12 */ /* 0x000fc4000f8e960c */
[C---:B------:R-:W-:Y:S01]  /*192e0*/  LOP3.LUT R10, R4.reuse, 0xff, RZ, 0xc0, !PT ;  /* 0x000000ff040a7812 */ /* 0x040fe200078ec0ff */
[----:B------:R1:W-:Y:S01]  /*192f0*/  MUFU.EX2 R159, R9 ;  /* 0x00000009009f7308 */ /* 0x0003e20000000800 */
[----:B------:R-:W-:Y:S02]  /*19300*/  LOP3.LUT R12, R4, 0xffff, RZ, 0xc0, !PT ;  /* 0x0000ffff040c7812 */ /* 0x000fe400078ec0ff */
[----:B------:R-:W-:Y:S01]  /*19310*/  SHF.R.U32.HI R72, RZ, 0x18, R4 ;  /* 0x00000018ff487819 */ /* 0x000fe20000011604 */
[----:B------:R-:W-:Y:S01]  /*19320*/  @!P0 HADD2 R14, -R50.H0_H0, -RZ.H0_H0 ;  /* 0xa00000ff320e8230 */ /* 0x000fe20000000900 */
[----:B------:R-:W-:Y:S02]  /*19330*/  PRMT R168, R51, 0x5410, R50 ;  /* 0x0000541033a87816 */ /* 0x000fe40000000032 */
[----:B-1----:R-:W-:Y:S01]  /*19340*/  SHF.R.U32.HI R9, RZ, 0x10, R4 ;  /* 0x00000010ff097819 */ /* 0x002fe20000011604 */
[----:B------:R-:W-:-:S04]  /*19350*/  FFMA.FTZ R4, R166, c[0x0][0x23c], -R0 ;  /* 0x00008f00a6047a23 */ /* 0x000fc80000010800 */
[----:B------:R1:W3:Y:S01]  /*19360*/  MUFU.EX2 R35, R4 ;  /* 0x0000000400237308 */ /* 0x0002e20000000800 */
[----:B------:R-:W-:Y:S01]  /*19370*/  @!P0 PRMT R50, R14, 0x5410, RZ ;  /* 0x000054100e328816 */ /* 0x000fe200000000ff */
[----:B------:R-:W-:Y:S01]  /*19380*/  @!P1 HADD2 R15, -R51.H0_H0, -RZ.H0_H0 ;  /* 0xa00000ff330f9230 */ /* 0x000fe20000000900 */
[----:B------:R-:W-:Y:S01]  /*19390*/  FFMA.FTZ R5, R158, c[0x0][0x23c], -R2 ;  /* 0x00008f009e057a23 */ /* 0x000fe20000010802 */
[----:B-1----:R-:W-:-:S04]  /*193a0*/  SHF.R.U32.HI R4, RZ, 0x18, R8 ;  /* 0x00000018ff047819 */ /* 0x002fc80000011608 */
[----:B------:R-:W-:Y:S02]  /*193b0*/  ISETP.GE.U32.AND P0, PT, R241, R4, PT ;  /* 0x00000004f100720c */ /* 0x000fe40003f06070 */
[----:B------:R-:W-:Y:S01]  /*193c0*/  SHF.R.U32.HI R4, RZ, 0x10, R8 ;  /* 0x00000010ff047819 */ /* 0x000fe20000011608 */
[----:B------:R3:W-:Y:S03]  /*193d0*/  MUFU.EX2 R158, R5 ;  /* 0x00000005009e7308 */ /* 0x0007e60000000800 */
[----:B------:R-:W-:Y:S02]  /*193e0*/  LOP3.LUT R4, R4, 0xff, RZ, 0xc0, !PT ;  /* 0x000000ff04047812 */ /* 0x000fe400078ec0ff */
[----:B------:R-:W-:Y:S02]  /*193f0*/  @!P1 PRMT R51, R15, 0x5410, RZ ;  /* 0x000054100f339816 */ /* 0x000fe400000000ff */
[----:B------:R-:W-:Y:S01]  /*19400*/  ISETP.GE.U32.AND P1, PT, R241, R4, PT ;  /* 0x00000004f100720c */ /* 0x000fe20003f26070 */
[----:B------:R-:W-:Y:S01]  /*19410*/  FFMA.FTZ R4, R150, c[0x0][0x23c], -R2 ;  /* 0x00008f0096047a23 */ /* 0x000fe20000010802 */
[----:B---3--:R-:W-:-:S03]  /*19420*/  F2FP.PACK_AB R5, R35, R159 ;  /* 0x0000009f2305723e */ /* 0x008fc600000000ff */
[----:B------:R1:W3:Y:S01]  /*19430*/  MUFU.EX2 R162, R4 ;  /* 0x0000000400a27308 */ /* 0x0002e20000000800 */
[C---:B------:R-:W-:Y:S02]  /*19440*/  PRMT R48, R5.reuse, 0x7632, R48 ;  /* 0x0000763205307816 */ /* 0x040fe40000000030 */
[----:B------:R-:W-:-:S03]  /*19450*/  PRMT R41, R5, 0x7610, R41 ;  /* 0x0000761005297816 */ /* 0x000fc60000000029 */
[----:B------:R-:W-:Y:S01]  /*19460*/  @!P0 HADD2 R16, -R48.H0_H0, -RZ.H0_H0 ;  /* 0xa00000ff30108230 */ /* 0x000fe20000000900 */
[----:B------:R-:W-:Y:S02]  /*19470*/  PRMT R181, R41, 0x5410, R48 ;  /* 0x0000541029b57816 */ /* 0x000fe40000000030 */
[----:B-1----:R-:W-:-:S04]  /*19480*/  SHF.R.U32.HI R4, RZ, 0x8, R13 ;  /* 0x00000008ff047819 */ /* 0x002fc8000001160d */
[----:B------:R-:W-:Y:S02]  /*19490*/  LOP3.LUT R4, R4, 0xffff, RZ, 0xc0, !PT ;  /* 0x0000ffff04047812 */ /* 0x000fe400078ec0ff */
[----:B------:R-:W-:Y:S02]  /*194a0*/  @!P0 PRMT R48, R16, 0x5410, RZ ;  /* 0x0000541010308816 */ /* 0x000fe400000000ff */
[----:B------:R-:W-:Y:S01]  /*194b0*/  ISETP.GE.U32.AND P0, PT, R241, R4, PT ;  /* 0x00000004f100720c */ /* 0x000fe20003f06070 */
[----:B------:R-:W-:-:S04]  /*194c0*/  FFMA.FTZ R4, R160, c[0x0][0x23c], -R0 ;  /* 0x00008f00a0047a23 */ /* 0x000fc80000010800 */
[----:B------:R1:W-:Y:S02]  /*194d0*/  MUFU.EX2 R32, R4 ;  /* 0x0000000400207308 */ /* 0x0003e40000000800 */
[----:B-1----:R-:W-:-:S06]  /*194e0*/  FFMA.FTZ R4, R155, c[0x0][0x23c], -R0 ;  /* 0x00008f009b047a23 */ /* 0x002fcc0000010800 */
[----:B------:R1:W1:Y:S01]  /*194f0*/  MUFU.EX2 R33, R4 ;  /* 0x0000000400217308 */ /* 0x0002620000000800 */
[----:B---3--:R-:W-:-:S04]  /*19500*/  F2FP.PACK_AB R5, R162, R158 ;  /* 0x0000009ea205723e */ /* 0x008fc800000000ff */
[C---:B------:R-:W-:Y:S02]  /*19510*/  PRMT R47, R5.reuse, 0x7610, R47 ;  /* 0x00007610052f7816 */ /* 0x040fe4000000002f */
[----:B------:R-:W-:Y:S02]  /*19520*/  PRMT R46, R5, 0x7632, R46 ;  /* 0x00007632052e7816 */ /* 0x000fe4000000002e */
[----:B-1----:R-:W-:-:S04]  /*19530*/  LOP3.LUT R4, R9, 0xff, RZ, 0xc0, !PT ;  /* 0x000000ff09047812 */ /* 0x002fc800078ec0ff */
[----:B------:R-:W-:Y:S02]  /*19540*/  ISETP.GE.U32.AND P6, PT, R241, R4, PT ;  /* 0x00000004f100720c */ /* 0x000fe40003fc6070 */
[----:B------:R-:W-:Y:S01]  /*19550*/  F2FP.PACK_AB R4, R33, R32 ;  /* 0x000000202104723e */ /* 0x000fe200000000ff */
[----:B------:R-:W-:-:S03]  /*19560*/  FFMA.FTZ R5, R149, c[0x0][0x23c], -R2 ;  /* 0x00008f0095057a23 */ /* 0x000fc60000010802 */
[C---:B------:R-:W-:Y:S02]  /*19570*/  PRMT R45, R4.reuse, 0x7632, R45 ;  /* 0x00007632042d7816 */ /* 0x040fe4000000002d */
[----:B------:R-:W-:Y:S01]  /*19580*/  PRMT R44, R4, 0x7610, R44 ;  /* 0x00007610042c7816 */ /* 0x000fe2000000002c */
[----:B------:R-:W-:Y:S01]  /*19590*/  FFMA.FTZ R4, R71, c[0x0][0x23c], -R2 ;  /* 0x00008f0047047a23 */ /* 0x000fe20000010802 */
[----:B------:R1:W-:Y:S08]  /*195a0*/  MUFU.EX2 R160, R5 ;  /* 0x0000000500a07308 */ /* 0x0003f00000000800 */
[----:B------:R3:W3:Y:S01]  /*195b0*/  MUFU.EX2 R166, R4 ;  /* 0x0000000400a67308 */ /* 0x0006e20000000800 */
[----:B------:R-:W-:Y:S01]  /*195c0*/  @!P0 HADD2 R18, -R46.H0_H0, -RZ.H0_H0 ;  /* 0xa00000ff2e128230 */ /* 0x000fe20000000900 */
[----:B------:R-:W-:Y:S01]  /*195d0*/  PRMT R184, R47, 0x5410, R46 ;  /* 0x000054102fb87816 */ /* 0x000fe2000000002e */
[----:B------:R-:W-:Y:S01]  /*195e0*/  @!P1 HADD2 R17, -R41.H0_H0, -RZ.H0_H0 ;  /* 0xa00000ff29119230 */ /* 0x000fe20000000900 */
[----:B-1----:R-:W-:-:S02]  /*195f0*/  LOP3.LUT R5, R3, 0xff, RZ, 0xc0, !PT ;  /* 0x000000ff03057812 */ /* 0x002fc400078ec0ff */
[----:B------:R-:W-:Y:S02]  /*19600*/  @!P0 PRMT R46, R18, 0x5410, RZ ;  /* 0x00005410122e8816 */ /* 0x000fe400000000ff */
[----:B---3--:R-:W-:-:S04]  /*19610*/  LOP3.LUT R4, R3, 0xffff, RZ, 0xc0, !PT ;  /* 0x0000ffff03047812 */ /* 0x008fc800078ec0ff */
[----:B------:R-:W-:Y:S02]  /*19620*/  SHF.R.U32.HI R4, RZ, 0x8, R4 ;  /* 0x00000008ff047819 */ /* 0x000fe40000011604 */
[----:B------:R-:W-:Y:S02]  /*19630*/  ISETP.GE.U32.AND P0, PT, R241, R5, PT ;  /* 0x00000005f100720c */ /* 0x000fe40003f06070 */
[----:B------:R-:W-:Y:S02]  /*19640*/  LOP3.LUT R4, R4, 0xffff, RZ, 0xc0, !PT ;  /* 0x0000ffff04047812 */ /* 0x000fe400078ec0ff */
[----:B------:R-:W-:Y:S02]  /*19650*/  F2FP.PACK_AB R5, R166, R160 ;  /* 0x000000a0a605723e */ /* 0x000fe400000000ff */
[----:B------:R-:W-:Y:S02]  /*19660*/  @!P1 PRMT R41, R17, 0x5410, RZ ;  /* 0x0000541011299816 */ /* 0x000fe400000000ff */
[----:B------:R-:W-:Y:S01]  /*19670*/  ISETP.GE.U32.AND P1, PT, R241, R4, PT ;  /* 0x00000004f100720c */ /* 0x000fe20003f26070 */
[----:B------:R-:W-:Y:S01]  /*19680*/  FFMA.FTZ R4, R152, c[0x0][0x23c], -R0 ;  /* 0x00008f0098047a23 */ /* 0x000fe20000010800 */
[----:B------:R-:W-:-:S02]  /*19690*/  PRMT R227, R5, 0x7610, R227 ;  /* 0x0000761005e37816 */ /* 0x000fc400000000e3 */
[----:B------:R-:W-:Y:S01]  /*196a0*/  PRMT R226, R5, 0x7632, R226 ;  /* 0x0000763205e27816 */ /* 0x000fe200000000e2 */
[----:B------:R-:W-:Y:S01]  /*196b0*/  FFMA.FTZ R5, R148, c[0x0][0x23c], -R0 ;  /* 0x00008f0094057a23 */ /* 0x000fe20000010800 */
[----:B------:R1:W-:Y:S01]  /*196c0*/  MUFU.EX2 R34, R4 ;  /* 0x0000000400227308 */ /* 0x0003e20000000800 */
[----:B------:R-:W-:-:S07]  /*196d0*/  @!P0 HADD2 R22, -R227.H0_H0, -RZ.H0_H0 ;  /* 0xa00000ffe3168230 */ /* 0x000fce0000000900 */
[----:B------:R-:W3:Y:S01]  /*196e0*/  MUFU.EX2 R49, R5 ;  /* 0x0000000500317308 */ /* 0x000ee20000000800 */
[----:B------:R-:W-:Y:S01]  /*196f0*/  @!P1 HADD2 R23, -R226.H0_H0, -RZ.H0_H0 ;  /* 0xa00000ffe2179230 */ /* 0x000fe20000000900 */
[----:B------:R-:W-:Y:S02]  /*19700*/  PRMT R178, R227, 0x5410, R226 ;  /* 0x00005410e3b27816 */ /* 0x000fe400000000e2 */
[--C-:B-1----:R-:W-:Y:S02]  /*19710*/  SHF.R.U32.HI R4, RZ, 0x18, R3.reuse ;  /* 0x00000018ff047819 */ /* 0x102fe40000011603 */
[----:B------:R-:W-:Y:S02]  /*19720*/  SHF.R.U32.HI R3, RZ, 0x10, R3 ;  /* 0x00000010ff037819 */ /* 0x000fe40000011603 */
[----:B------:R-:W-:Y:S02]  /*19730*/  @!P0 PRMT R227, R22, 0x5410, RZ ;  /* 0x0000541016e38816 */ /* 0x000fe400000000ff */
[----:B------:R-:W-:-:S02]  /*19740*/  LOP3.LUT R3, R3, 0xff, RZ, 0xc0, !PT ;  /* 0x000000ff03037812 */ /* 0x000fc400078ec0ff */
[----:B------:R-:W-:Y:S02]  /*19750*/  LOP3.LUT R16, R239, UR4, RZ, 0x3c, !PT ;  /* 0x00000004ef107c12 */ /* 0x000fe4000f8e3cff */
[----:B------:R-:W-:Y:S02]  /*19760*/  ISETP.GE.U32.AND P0, PT, R241, R4, PT ;  /* 0x00000004f100720c */ /* 0x000fe40003f06070 */
[----:B------:R-:W-:Y:S01]  /*19770*/  @!P1 PRMT R226, R23, 0x5410, RZ ;  /* 0x0000541017e29816 */ /* 0x000fe200000000ff */
[----:B------:R-:W-:Y:S01]  /*19780*/  IMAD.WIDE.U32 R16, R16, -0x326172a9, RZ ;  /* 0xcd9e8d5710107825 */ /* 0x000fe200078e00ff */
[----:B------:R-:W-:Y:S02]  /*19790*/  ISETP.GE.U32.AND P1, PT, R241, R3, PT ;  /* 0x00000003f100720c */ /* 0x000fe40003f26070 */
[----:B---3--:R-:W-:Y:S02]  /*197a0*/  F2FP.PACK_AB R3, R49, R34 ;  /* 0x000000223103723e */ /* 0x008fe400000000ff */
[----:B------:R-:W-:-:S02]  /*197b0*/  ISETP.GE.U32.AND P5, PT, R241, R10, PT ;  /* 0x0000000af100720c */ /* 0x000fc40003fa6070 */
[----:B------:R-:W-:Y:S02]  /*197c0*/  PRMT R225, R3, 0x7632, R225 ;  /* 0x0000763203e17816 */ /* 0x000fe400000000e1 */
[----:B------:R-:W-:Y:S02]  /*197d0*/  LOP3.LUT R4, R17, UR29, R174, 0x96, !PT ;  /* 0x0000001d11047c12 */ /* 0x000fe4000f8e96ae */
[----:B------:R-:W-:Y:S02]  /*197e0*/  LOP3.LUT R10, R7, UR27, R16, 0x96, !PT ;  /* 0x0000001b070a7c12 */ /* 0x000fe4000f8e9610 */
[----:B------:R-:W-:Y:S01]  /*197f0*/  SHF.R.U32.HI R7, RZ, 0x8, R12 ;  /* 0x00000008ff077819 */ /* 0x000fe2000001160c */
[----:B------:R-:W-:Y:S01]  /*19800*/  @!P0 HADD2 R28, -R225.H0_H0, -RZ.H0_H0 ;  /* 0xa00000ffe11c8230 */ /* 0x000fe20000000900 */
[----:B------:R-:W-:Y:S01]  /*19810*/  PRMT R224, R3, 0x7610, R224 ;  /* 0x0000761003e07816 */ /* 0x000fe200000000e0 */
[----:B------:R-:W-:Y:S01]  /*19820*/  IMAD.WIDE.U32 R4, R4, -0x2daee0ad, RZ ;  /* 0xd2511f5304047825 */ /* 0x000fe200078e00ff */
[----:B------:R-:W-:-:S02]  /*19830*/  LOP3.LUT R3, R7, 0xffff, RZ, 0xc0, !PT ;  /* 0x0000ffff07037812 */ /* 0x000fc400078ec0ff */
[----:B------:R-:W-:Y:S01]  /*19840*/  PRMT R179, R224, 0x5410, R225 ;  /* 0x00005410e0b37816 */ /* 0x000fe200000000e1 */
[----:B------:R-:W-:Y:S01]  /*19850*/  IMAD.WIDE.U32 R10, R10, -0x2daee0ad, RZ ;  /* 0xd2511f530a0a7825 */ /* 0x000fe200078e00ff */
[----:B------:R-:W-:Y:S02]  /*19860*/  @!P0 PRMT R225, R28, 0x5410, RZ ;  /* 0x000054101ce18816 */ /* 0x000fe400000000ff */
[----:B------:R-:W-:Y:S02]  /*19870*/  LOP3.LUT R5, R5, UR26, R248, 0x96, !PT ;  /* 0x0000001a05057c12 */ /* 0x000fe4000f8e96f8 */
[----:B------:R-:W-:Y:S02]  /*19880*/  ISETP.GE.U32.AND P0, PT, R241, R3, PT ;  /* 0x00000003f100720c */ /* 0x000fe40003f06070 */
[----:B------:R-:W-:Y:S02]  /*19890*/  FMNMX.FTZ R3, R246, R235, !PT ;  /* 0x000000ebf6037209 */ /* 0x000fe40007810000 */
[----:B------:R-:W-:Y:S01]  /*198a0*/  LOP3.LUT R8, R11, UR24, R4, 0x96, !PT ;  /* 0x000000180b087c12 */ /* 0x000fe2000f8e9604 */
[----:B------:R-:W-:Y:S01]  /*198b0*/  IMAD.WIDE.U32 R4, R5, -0x326172a9, RZ ;  /* 0xcd9e8d5705047825 */ /* 0x000fe200078e00ff */
[----:B------:R-:W-:-:S03]  /*198c0*/  FMNMX.FTZ R3, R233, R3, !PT ;  /* 0x00000003e9037209 */ /* 0x000fc60007810000 */
[----:B------:R-:W-:Y:S01]  /*198d0*/  IMAD.WIDE.U32 R8, R8, -0x326172a9, RZ ;  /* 0xcd9e8d5708087825 */ /* 0x000fe200078e00ff */
[----:B------:R-:W-:Y:S02]  /*198e0*/  FMNMX.FTZ R3, R221, R3, !PT ;  /* 0x00000003dd037209 */ /* 0x000fe40007810000 */
[----:B------:R-:W-:Y:S02]  /*198f0*/  LOP3.LUT R5, R5, UR25, R6, 0x96, !PT ;  /* 0x0000001905057c12 */ /* 0x000fe4000f8e9606 */
[----:B------:R-:W-:Y:S02]  /*19900*/  FMNMX.FTZ R3, R220, R3, !PT ;  /* 0x00000003dc037209 */ /* 0x000fe40007810000 */
[----:B------:R-:W-:Y:S01]  /*19910*/  LOP3.LUT R11, R9, UR23, R4, 0x96, !PT ;  /* 0x00000017090b7c12 */ /* 0x000fe2000f8e9604 */
[----:B------:R-:W-:Y:S01]  /*19920*/  IMAD.WIDE.U32 R4, R5, -0x2daee0ad, RZ ;  /* 0xd2511f5305047825 */ /* 0x000fe200078e00ff */
[----:B------:R-:W-:-:S04]  /*19930*/  FMNMX.FTZ R3, R199, R3, !PT ;  /* 0x00000003c7037209 */ /* 0x000fc80007810000 */
[----:B------:R-:W-:Y:S01]  /*19940*/  LOP3.LUT R6, R5, UR22, R10, 0x96, !PT ;  /* 0x0000001605067c12 */ /* 0x000fe2000f8e960a */
[----:B------:R-:W-:Y:S01]  /*19950*/  IMAD.WIDE.U32 R10, R11, -0x2daee0ad, RZ ;  /* 0xd2511f530b0a7825 */ /* 0x000fe200078e00ff */
[----:B------:R-:W-:Y:S01]  /*19960*/  FMNMX.FTZ R3, R167, R3, !PT ;  /* 0x00000003a7037209 */ /* 0x000fe20007810000 */
[----:B------:R-:W-:Y:S02]  /*19970*/  @!P4 HADD2 R21, -R44.H0_H0, -RZ.H0_H0 ;  /* 0xa00000ff2c15c230 */ /* 0x000fe40000000900 */
[----:B------:R-:W-:Y:S01]  /*19980*/  FFMA.FTZ R42, R42, c[0x0][0x23c], -R2 ;  /* 0x00008f002a2a7a23 */ /* 0x000fe20000010802 */
[----:B------:R-:W-:Y:S01]  /*19990*/  FMNMX.FTZ R3, R163, R3, !PT ;  /* 0x00000003a3037209 */ /* 0x000fe20007810000 */
[----:B------:R-:W-:Y:S01]  /*199a0*/  IMAD.WIDE.U32 R6, R6, -0x326172a9, RZ ;  /* 0xcd9e8d5706067825 */ /* 0x000fe200078e00ff */
[----:B------:R-:W-:Y:S01]  /*199b0*/  LOP3.LUT R4, R11, UR12, R4, 0x96, !PT ;  /* 0x0000000c0b047c12 */ /* 0x000fe2000f8e9604 */
[----:B------:R1:W-:Y:S01]  /*199c0*/  MUFU.EX2 R182, R42 ;  /* 0x0000002a00b67308 */ /* 0x0003e20000000800 */
[----:B------:R-:W-:-:S02]  /*199d0*/  FMNMX.FTZ R3, R154, R3, !PT ;  /* 0x000000039a037209 */ /* 0x000fc40007810000 */
[----:B------:R-:W-:Y:S01]  /*199e0*/  PRMT R188, R44, 0x5410, R45 ;  /* 0x000054102cbc7816 */ /* 0x000fe2000000002d */
[----:B------:R-:W-:Y:S01]  /*199f0*/  IMAD.WIDE.U32 R4, R4, -0x326172a9, RZ ;  /* 0xcd9e8d5704047825 */ /* 0x000fe200078e00ff */
[----:B------:R-:W-:Y:S02]  /*19a00*/  @!P4 PRMT R44, R21, 0x5410, RZ ;  /* 0x00005410152cc816 */ /* 0x000fe400000000ff */
[----:B------:R-:W-:Y:S02]  /*19a10*/  LOP3.LUT R21, R7, UR13, R8, 0x96, !PT ;  /* 0x0000000d07157c12 */ /* 0x000fe4000f8e9608 */
[----:B------:R-:W-:Y:S01]  /*19a20*/  FMNMX.FTZ R7, R147, R3, !PT ;  /* 0x0000000393077209 */ /* 0x000fe20007810000 */
[----:B-1----:R-:W-:Y:S02]  /*19a30*/  IMAD.MOV.U32 R42, RZ, RZ, R184 ;  /* 0x000000ffff2a7224 */ /* 0x002fe400078e00b8 */
[----:B------:R-:W3:Y:S01]  /*19a40*/  LDL R184, [R1+0xa8] ;  /* 0x0000a80001b87983 */ /* 0x000ee20000100800 */
[----:B------:R-:W-:-:S02]  /*19a50*/  LOP3.LUT R3, R5, UR8, R6, 0x96, !PT ;  /* 0x0000000805037c12 */ /* 0x000fc4000f8e9606 */
[----:B------:R-:W-:-:S04]  /*19a60*/  FMNMX.FTZ R6, R143, R7, !PT ;  /* 0x000000078f067209 */ /* 0x000fc80007810000 */
[----:B------:R-:W-:Y:S02]  /*19a70*/  FMNMX.FTZ R7, R140, R6, !PT ;  /* 0x000000068c077209 */ /* 0x000fe40007810000 */
[----:B------:R-:W-:-:S04]  /*19a80*/  LOP3.LUT R6, R3, 0xffff, RZ, 0xc0, !PT ;  /* 0x0000ffff03067812 */ /* 0x000fc800078ec0ff */
[----:B------:R-:W-:-:S04]  /*19a90*/  SHF.R.U32.HI R6, RZ, 0x8, R6 ;  /* 0x00000008ff067819 */ /* 0x000fc80000011606 */
[----:B------:R-:W-:Y:S02]  /*19aa0*/  LOP3.LUT R6, R6, 0xffff, RZ, 0xc0, !PT ;  /* 0x0000ffff06067812 */ /* 0x000fe400078ec0ff */
[----:B------:R-:W-:Y:S02]  /*19ab0*/  FMNMX.FTZ R7, R74, R7, !PT ;  /* 0x000000074a077209 */ /* 0x000fe40007810000 */
[----:B------:R-:W-:Y:S02]  /*19ac0*/  ISETP.GE.U32.AND P4, PT, R241, R6, PT ;  /* 0x00000006f100720c */ /* 0x000fe40003f86070 */
[----:B------:R-:W-:Y:S02]  /*19ad0*/  FMNMX.FTZ R6, R245, R244, !PT ;  /* 0x000000f4f5067209 */ /* 0x000fe40007810000 */
[----:B------:R-:W-:Y:S02]  /*19ae0*/  FMNMX.FTZ R7, R67, R7, !PT ;  /* 0x0000000743077209 */ /* 0x000fe40007810000 */
[----:B------:R-:W-:-:S02]  /*19af0*/  FMNMX.FTZ R6, R243, R6, !PT ;  /* 0x00000006f3067209 */ /* 0x000fc40007810000 */
[----:B------:R-:W-:Y:S02]  /*19b00*/  FMNMX.FTZ R7, R63, R7, !PT ;  /* 0x000000073f077209 */ /* 0x000fe40007810000 */
[----:B------:R-:W-:Y:S02]  /*19b10*/  FMNMX.FTZ R6, R234, R6, !PT ;  /* 0x00000006ea067209 */ /* 0x000fe40007810000 */
[----:B------:R-:W-:Y:S02]  /*19b20*/  FMNMX.FTZ R71, R62, R7, !PT ;  /* 0x000000073e477209 */ /* 0x000fe40007810000 */
[----:B------:R-:W-:Y:S01]  /*19b30*/  FMNMX.FTZ R7, R232, R6, !PT ;  /* 0x00000006e8077209 */ /* 0x000fe20007810000 */
[----:B------:R-:W-:Y:S01]  /*19b40*/  FFMA.FTZ R6, R153, c[0x0][0x23c], -R2 ;  /* 0x00008f0099067a23 */ /* 0x000fe20000010802 */
[----:B------:R-:W-:-:S03]  /*19b50*/  FMNMX.FTZ R71, R25, R71, !PT ;  /* 0x0000004719477209 */ /* 0x000fc60007810000 */
[----:B------:R1:W-:Y:S01]  /*19b60*/  MUFU.EX2 R230, R6 ;  /* 0x0000000600e67308 */ /* 0x0003e20000000800 */
[----:B------:R-:W-:Y:S01]  /*19b70*/  @!P2 HADD2 R20, -R45.H0_H0, -RZ.H0_H0 ;  /* 0xa00000ff2d14a230 */ /* 0x000fe20000000900 */
[----:B------:R-:W2:Y:S01]  /*19b80*/  SHFL.BFLY PT, R8, R71, 0x2, 0x1f ;  /* 0x0c401f0047087f89 */ /* 0x000ea200000e0000 */
[--C-:B------:R-:W-:Y:S02]  /*19b90*/  FFMA.FTZ R22, R52, c[0x0][0x23c], -R2.reuse ;  /* 0x00008f0034167a23 */ /* 0x100fe40000010802 */
[----:B------:R-:W-:Y:S01]  /*19ba0*/  FFMA.FTZ R14, R141, c[0x0][0x23c], -R2 ;  /* 0x00008f008d0e7a23 */ /* 0x000fe20000010802 */
[----:B------:R-:W-:Y:S02]  /*19bb0*/  @!P2 PRMT R45, R20, 0x5410, RZ ;  /* 0x00005410142da816 */ /* 0x000fe400000000ff */
[----:B-1----:R-:W-:-:S04]  /*19bc0*/  FMNMX.FTZ R6, R208, R7, !PT ;  /* 0x00000007d0067209 */ /* 0x002fc80007810000 */
[----:B------:R-:W-:Y:S01]  /*19bd0*/  FMNMX.FTZ R6, R198, R6, !PT ;  /* 0x00000006c6067209 */ /* 0x000fe20007810000 */
[----:B------:R-:W-:-:S03]  /*19be0*/  FFMA.FTZ R7, R145, c[0x0][0x23c], -R2 ;  /* 0x00008f0091077a23 */ /* 0x000fc60000010802 */
[----:B------:R-:W-:Y:S01]  /*19bf0*/  FMNMX.FTZ R6, R197, R6, !PT ;  /* 0x00000006c5067209 */ /* 0x000fe20007810000 */
[--C-:B------:R-:W-:Y:S02]  /*19c00*/  FFMA.FTZ R15, R61, c[0x0][0x23c], -R2.reuse ;  /* 0x00008f003d0f7a23 */ /* 0x100fe40000010802 */
[--C-:B------:R-:W-:Y:S02]  /*19c10*/  FFMA.FTZ R20, R59, c[0x0][0x23c], -R2.reuse ;  /* 0x00008f003b147a23 */ /* 0x100fe40000010802 */
[--C-:B------:R-:W-:Y:S02]  /*19c20*/  FFMA.FTZ R52, R24, c[0x0][0x23c], -R2.reuse ;  /* 0x00008f0018347a23 */ /* 0x100fe40000010802 */
[--C-:B------:R-:W-:Y:S02]  /*19c30*/  FFMA.FTZ R57, R57, c[0x0][0x23c], -R2.reuse ;  /* 0x00008f0039397a23 */ /* 0x100fe40000010802 */
[----:B------:R-:W-:Y:S01]  /*19c40*/  FFMA.FTZ R56, R56, c[0x0][0x23c], -R2 ;  /* 0x00008f0038387a23 */ /* 0x000fe20000010802 */
[----:B------:R-:W-:-:S04]  /*19c50*/  FMNMX.FTZ R2, R161, R6, !PT ;  /* 0x00000006a1027209 */ /* 0x000fc80007810000 */
[----:B------:R-:W-:-:S04]  /*19c60*/  FMNMX.FTZ R2, R156, R2, !PT ;  /* 0x000000029c027209 */ /* 0x000fc80007810000 */
[----:B------:R-:W-:Y:S01]  /*19c70*/  FMNMX.FTZ R2, R146, R2, !PT ;  /* 0x0000000292027209 */ /* 0x000fe20007810000 */
[----:B------:R-:W-:-:S03]  /*19c80*/  @!P1 HADD2 R29, -R224.H0_H0, -RZ.H0_H0 ;  /* 0xa00000ffe01d9230 */ /* 0x000fc60000000900 */
[----:B------:R-:W-:Y:S01]  /*19c90*/  FMNMX.FTZ R2, R142, R2, !PT ;  /* 0x000000028e027209 */ /* 0x000fe20007810000 */
[----:B------:R-:W1:Y:S01]  /*19ca0*/  MUFU.EX2 R187, R7 ;  /* 0x0000000700bb7308 */ /* 0x000e620000000800 */
[----:B------:R-:W-:Y:S02]  /*19cb0*/  @!P1 PRMT R224, R29, 0x5410, RZ ;  /* 0x000054101de09816 */ /* 0x000fe400000000ff */
[----:B------:R-:W-:Y:S01]  /*19cc0*/  FMNMX.FTZ R2, R75, R2, !PT ;  /* 0x000000024b027209 */ /* 0x000fe20007810000 */
[--C-:B------:R-:W-:Y:S01]  /*19cd0*/  FFMA.FTZ R9, R151, c[0x0][0x23c], -R0.reuse ;  /* 0x00008f0097097a23 */ /* 0x100fe20000010800 */
[----:B--2---:R-:W-:Y:S01]  /*19ce0*/  FMNMX.FTZ R71, R71, R8, !PT ;  /* 0x0000000847477209 */ /* 0x004fe20007810000 */
        /* <DEDUP_REMOVED lines=9> */
[----:B------:R-:W-:-:S04]  /*19d80*/  FMNMX.FTZ R0, R73, R2, !PT ;  /* 0x0000000249007209 */ /* 0x000fc80007810000 */
[----:B------:R-:W-:-:S04]  /*19d90*/  FMNMX.FTZ R68, R66, R0, !PT ;  /* 0x0000000042447209 */ /* 0x000fc80007810000 */
[----:B------:R-:W-:Y:S02]  /*19da0*/  FMNMX.FTZ R68, R65, R68, !PT ;  /* 0x0000004441447209 */ /* 0x000fe40007810000 */
[----:B-1----:R-:W-:Y:S02]  /*19db0*/  F2FP.PACK_AB R6, R187, R230 ;  /* 0x000000e6bb06723e */ /* 0x002fe400000000ff */
[----:B------:R-:W-:Y:S02]  /*19dc0*/  FMNMX.FTZ R68, R64, R68, !PT ;  /* 0x0000004440447209 */ /* 0x000fe40007810000 */
[----:B------:R-:W-:-:S03]  /*19dd0*/  PRMT R223, R6, 0x7610, R223 ;  /* 0x0000761006df7816 */ /* 0x000fc600000000df */
[----:B------:R-:W1:Y:S01]  /*19de0*/  SHFL.BFLY PT, R7, R68, 0x2, 0x1f ;  /* 0x0c401f0044077f89 */ /* 0x000e6200000e0000 */
[----:B------:R-:W-:-:S03]  /*19df0*/  PRMT R222, R6, 0x7632, R222 ;  /* 0x0000763206de7816 */ /* 0x000fc600000000de */
[----:B------:R-:W2:Y:S01]  /*19e00*/  SHFL.BFLY PT, R6, R71, 0x1, 0x1f ;  /* 0x0c201f0047067f89 */ /* 0x000ea200000e0000 */
[----:B------:R-:W-:Y:S01]  /*19e10*/  @!P3 HADD2 R19, -R47.H0_H0, -RZ.H0_H0 ;  /* 0xa00000ff2f13b230 */ /* 0x000fe20000000900 */
[----:B------:R-:W-:-:S04]  /*19e20*/  LOP3.LUT R0, R3, 0xff, RZ, 0xc0, !PT ;  /* 0x000000ff03007812 */ /* 0x000fc800078ec0ff */
[----:B------:R-:W-:Y:S02]  /*19e30*/  @!P3 PRMT R47, R19, 0x5410, RZ ;  /* 0x00005410132fb816 */ /* 0x000fe400000000ff */
[C---:B------:R-:W-:Y:S02]  /*19e40*/  ISETP.GE.U32.AND P1, PT, R241.reuse, R0, PT ;  /* 0x00000000f100720c */ /* 0x040fe40003f26070 */
[C---:B------:R-:W-:Y:S02]  /*19e50*/  FSETP.NEU.FTZ.AND P3, PT, R70.reuse, -INF , PT ;  /* 0xff8000004600780b */ /* 0x040fe40003f7d000 */
[----:B------:R-:W-:Y:S02]  /*19e60*/  SHF.R.U32.HI R0, RZ, 0x18, R3 ;  /* 0x00000018ff007819 */ /* 0x000fe40000011603 */
[----:B------:R-:W-:Y:S02]  /*19e70*/  FSEL R2, R70, RZ, P3 ;  /* 0x000000ff46027208 */ /* 0x000fe40001800000 */
[----:B------:R-:W-:-:S02]  /*19e80*/  ISETP.GE.U32.AND P2, PT, R241, R0, PT ;  /* 0x00000000f100720c */ /* 0x000fc40003f46070 */
[----:B------:R-:W-:Y:S02]  /*19e90*/  SHF.R.U32.HI R0, RZ, 0x10, R3 ;  /* 0x00000010ff007819 */ /* 0x000fe40000011603 */
[C---:B------:R-:W-:Y:S01]  /*19ea0*/  FSETP.NEU.FTZ.AND P3, PT, R69.reuse, -INF , PT ;  /* 0xff8000004500780b */ /* 0x040fe20003f7d000 */
[----:B------:R-:W-:Y:S01]  /*19eb0*/  FADD.FTZ R3, R242, -R2 ;  /* 0x80000002f2037221 */ /* 0x000fe20000010000 */
[----:B-1----:R-:W-:Y:S01]  /*19ec0*/  FMNMX.FTZ R68, R68, R7, !PT ;  /* 0x0000000744447209 */ /* 0x002fe20007810000 */
[----:B------:R-:W-:Y:S01]  /*19ed0*/  @!P0 HADD2 R24, -R222.H0_H0, -RZ.H0_H0 ;  /* 0xa00000ffde188230 */ /* 0x000fe20000000900 */
[----:B------:R-:W-:Y:S02]  /*19ee0*/  LOP3.LUT R0, R0, 0xff, RZ, 0xc0, !PT ;  /* 0x000000ff00007812 */ /* 0x000fe400078ec0ff */
[----:B------:R-:W-:Y:S01]  /*19ef0*/  FSEL R2, R69, RZ, P3 ;  /* 0x000000ff45027208 */ /* 0x000fe20001800000 */
[----:B------:R-:W-:Y:S01]  /*19f00*/  MUFU.EX2 R58, R8 ;  /* 0x00000008003a7308 */ /* 0x000fe20000000800 */
[----:B--2---:R-:W-:Y:S01]  /*19f10*/  FMNMX.FTZ R71, R71, R6, !PT ;  /* 0x0000000647477209 */ /* 0x004fe20007810000 */
[----:B------:R-:W1:Y:S01]  /*19f20*/  SHFL.BFLY PT, R7, R68, 0x1, 0x1f ;  /* 0x0c201f0044077f89 */ /* 0x000e6200000e0000 */
[----:B------:R-:W-:Y:S01]  /*19f30*/  ISETP.GE.U32.AND P3, PT, R241, R0, PT ;  /* 0x00000000f100720c */ /* 0x000fe20003f66070 */
[----:B------:R-:W-:Y:S01]  /*19f40*/  FADD.FTZ R0, R240, -R2 ;  /* 0x80000002f0007221 */ /* 0x000fe20000010000 */
[----:B------:R-:W-:-:S03]  /*19f50*/  PRMT R180, R223, 0x5410, R222 ;  /* 0x00005410dfb47816 */ /* 0x000fc600000000de */
[----:B------:R-:W2:Y:S01]  /*19f60*/  MUFU.EX2 R61, R9 ;  /* 0x00000009003d7308 */ /* 0x000ea20000000800 */
[----:B------:R-:W-:Y:S01]  /*19f70*/  @!P0 PRMT R222, R24, 0x5410, RZ ;  /* 0x0000541018de8816 */ /* 0x000fe200000000ff */
[C---:B------:R-:W-:Y:S01]  /*19f80*/  FMUL.FTZ R2, R71.reuse, c[0x0][0x23c] ;  /* 0x00008f0047027a20 */ /* 0x040fe20000410000 */
[----:B------:R-:W-:Y:S01]  /*19f90*/  FSETP.NEU.FTZ.AND P0, PT, R71, -INF , PT ;  /* 0xff8000004700780b */ /* 0x000fe20003f1d000 */
[----:B------:R-:W-:Y:S01]  /*19fa0*/  FMUL.FTZ R0, R0, c[0x0][0x23c] ;  /* 0x00008f0000007a20 */ /* 0x000fe20000410000 */
[----:B------:R-:W-:Y:S02]  /*19fb0*/  @!P5 HADD2 R31, -R223.H0_H0, -RZ.H0_H0 ;  /* 0xa00000ffdf1fd230 */ /* 0x000fe40000000900 */
[----:B------:R-:W-:Y:S01]  /*19fc0*/  FSEL R2, R2, RZ, P0 ;  /* 0x000000ff02027208 */ /* 0x000fe20000000000 */
[----:B------:R-:W-:Y:S02]  /*19fd0*/  FMUL.FTZ R3, R3, c[0x0][0x23c] ;  /* 0x00008f0003037a20 */ /* 0x000fe40000410000 */
[----:B------:R-:W4:Y:S01]  /*19fe0*/  MUFU.EX2 R0, R0 ;  /* 0x0000000000007308 */ /* 0x000f220000000800 */
[----:B------:R-:W-:Y:S01]  /*19ff0*/  @!P5 PRMT R223, R31, 0x5410, RZ ;  /* 0x000054101fdfd816 */ /* 0x000fe200000000ff */
        /* <DEDUP_REMOVED lines=17> */
[----:B--2---:R-:W-:Y:S01]  /*1a110*/  F2FP.PACK_AB R2, R61, R58 ;  /* 0x0000003a3d02723e */ /* 0x004fe200000000ff */
[----:B------:R2:W2:Y:S03]  /*1a120*/  MUFU.EX2 R6, R3 ;  /* 0x0000000300067308 */ /* 0x0004a60000000800 */
[C---:B------:R-:W-:Y:S02]  /*1a130*/  PRMT R221, R2.reuse, 0x7610, R221 ;  /* 0x0000761002dd7816 */ /* 0x040fe400000000dd */
[----:B------:R-:W-:Y:S02]  /*1a140*/  PRMT R220, R2, 0x7632, R220 ;  /* 0x0000763202dc7816 */ /* 0x000fe400000000dc */
[----:B-1----:R-:W-:Y:S01]  /*1a150*/  FMNMX.FTZ R68, R68, R7, !PT ;  /* 0x0000000744447209 */ /* 0x002fe20007810000 */
[----:B------:R-:W-:Y:S01]  /*1a160*/  @!P6 HADD2 R25, -R221.H0_H0, -RZ.H0_H0 ;  /* 0xa00000ffdd19e230 */ /* 0x000fe20000000900 */
[----:B------:R-:W-:-:S02]  /*1a170*/  LOP3.LUT R13, R4, 0xff, RZ, 0xc0, !PT ;  /* 0x000000ff040d7812 */ /* 0x000fc400078ec0ff */
[----:B------:R-:W-:Y:S02]  /*1a180*/  LOP3.LUT R11, R4, 0xffff, RZ, 0xc0, !PT ;  /* 0x0000ffff040b7812 */ /* 0x000fe400078ec0ff */
[--C-:B------:R-:W-:Y:S02]  /*1a190*/  SHF.R.U32.HI R19, RZ, 0x18, R4.reuse ;  /* 0x00000018ff137819 */ /* 0x100fe40000011604 */
[----:B--2---:R-:W-:Y:S01]  /*1a1a0*/  SHF.R.U32.HI R3, RZ, 0x10, R4 ;  /* 0x00000010ff037819 */ /* 0x004fe20000011604 */
[----:B------:R-:W-:Y:S01]  /*1a1b0*/  IMAD.WIDE.U32 R4, R21, -0x2daee0ad, RZ ;  /* 0xd2511f5315047825 */ /* 0x000fe200078e00ff */
[----:B------:R-:W-:Y:S02]  /*1a1c0*/  @!P5 HADD2 R62, -R220.H0_H0, -RZ.H0_H0 ;  /* 0xa00000ffdc3ed230 */ /* 0x000fe40000000900 */
[----:B------:R-:W-:Y:S01]  /*1a1d0*/  LOP3.LUT R3, R3, 0xff, RZ, 0xc0, !PT ;  /* 0x000000ff03037812 */ /* 0x000fe200078ec0ff */
[----:B----4-:R-:W-:Y:S01]  /*1a1e0*/  FFMA.FTZ R9, R203, R0, R159 ;  /* 0x00000000cb097223 */ /* 0x010fe2000001009f */
[----:B------:R-:W-:Y:S01]  /*1a1f0*/  PRMT R175, R221, 0x5410, R220 ;  /* 0x00005410ddaf7816 */ /* 0x000fe200000000dc */
[----:B------:R-:W-:Y:S01]  /*1a200*/  MUFU.EX2 R186, R14 ;  /* 0x0000000e00ba7308 */ /* 0x000fe20000000800 */
[----:B------:R-:W-:Y:S01]  /*1a210*/  @!P6 PRMT R221, R25, 0x5410, RZ ;  /* 0x0000541019dde816 */ /* 0x000fe200000000ff */
[----:B------:R-:W-:Y:S01]  /*1a220*/  FMUL.FTZ R2, R68, c[0x0][0x23c] ;  /* 0x00008f0044027a20 */ /* 0x000fe20000410000 */
[----:B------:R-:W-:-:S02]  /*1a230*/  FSEL R12, R71, RZ, P0 ;  /* 0x000000ff470c7208 */ /* 0x000fc40000000000 */
[----:B------:R-:W-:-:S03]  /*1a240*/  FSETP.NEU.FTZ.AND P0, PT, R68, -INF , PT ;  /* 0xff8000004400780b */ /* 0x000fc60003f1d000 */
[----:B------:R1:W2:Y:S01]  /*1a250*/  MUFU.EX2 R185, R15 ;  /* 0x0000000f00b97308 */ /* 0x0002a20000000800 */
[----:B------:R-:W-:Y:S02]  /*1a260*/  ISETP.GE.U32.AND P6, PT, R241, R3, PT ;  /* 0x00000003f100720c */ /* 0x000fe40003fc6070 */
[----:B------:R-:W-:Y:S02]  /*1a270*/  LOP3.LUT R3, R5, UR7, R10, 0x96, !PT ;  /* 0x0000000705037c12 */ /* 0x000fe4000f8e960a */
[----:B------:R-:W-:Y:S01]  /*1a280*/  @!P5 PRMT R220, R62, 0x5410, RZ ;  /* 0x000054103edcd816 */ /* 0x000fe200000000ff */
[----:B------:R-:W-:Y:S01]  /*1a290*/  FFMA.FTZ R8, R228, R6, R200 ;  /* 0x00000006e4087223 */ /* 0x000fe200000100c8 */
[----:B------:R-:W-:Y:S01]  /*1a2a0*/  FSEL R2, R2, RZ, P0 ;  /* 0x000000ff02027208 */ /* 0x000fe20000000000 */
[----:B------:R-:W-:Y:S01]  /*1a2b0*/  MUFU.EX2 R62, R29 ;  /* 0x0000001d003e7308 */ /* 0x000fe20000000800 */
[----:B------:R-:W-:Y:S01]  /*1a2c0*/  IMAD.MOV.U32 R236, RZ, RZ, R202 ;  /* 0x000000ffffec7224 */ /* 0x000fe200078e00ca */
[----:B-1----:R-:W-:Y:S01]  /*1a2d0*/  LOP3.LUT R15, R4, 0xffff, RZ, 0xc0, !PT ;  /* 0x0000ffff040f7812 */ /* 0x002fe200078ec0ff */
[----:B------:R-:W-:-:S05]  /*1a2e0*/  FADD.FTZ R5, R35, R9 ;  /* 0x0000000923057221 */ /* 0x000fca0000010000 */
[----:B------:R-:W1:Y:S01]  /*1a2f0*/  MUFU.EX2 R35, R30 ;  /* 0x0000001e00237308 */ /* 0x000e620000000800 */
[----:B------:R-:W-:Y:S02]  /*1a300*/  FADD.FTZ R63, R201, R8 ;  /* 0x00000008c93f7221 */ /* 0x000fe40000010000 */
[--C-:B------:R-:W-:Y:S02]  /*1a310*/  FFMA.FTZ R10, R244, c[0x0][0x23c], -R2.reuse ;  /* 0x00008f00f40a7a23 */ /* 0x100fe40000010802 */
[--C-:B------:R-:W-:Y:S02]  /*1a320*/  FFMA.FTZ R14, R243, c[0x0][0x23c], -R2.reuse ;  /* 0x00008f00f30e7a23 */ /* 0x100fe40000010802 */
[--C-:B------:R-:W-:Y:S01]  /*1a330*/  FFMA.FTZ R21, R232, c[0x0][0x23c], -R2.reuse ;  /* 0x00008f00e8157a23 */ /* 0x100fe20000010802 */
[----:B------:R4:W-:Y:S01]  /*1a340*/  MUFU.EX2 R191, R20 ;  /* 0x0000001400bf7308 */ /* 0x0009e20000000800 */
[--C-:B------:R-:W-:Y:S02]  /*1a350*/  FFMA.FTZ R25, R198, c[0x0][0x23c], -R2.reuse ;  /* 0x00008f00c6197a23 */ /* 0x100fe40000010802 */
[----:B------:R-:W-:-:S02]  /*1a360*/  FFMA.FTZ R67, R197, c[0x0][0x23c], -R2 ;  /* 0x00008f00c5437a23 */ /* 0x000fc40000010802 */
[--C-:B------:R-:W-:Y:S02]  /*1a370*/  FFMA.FTZ R72, R161, c[0x0][0x23c], -R2.reuse ;  /* 0x00008f00a1487a23 */ /* 0x100fe40000010802 */
[--C-:B------:R-:W-:Y:S01]  /*1a380*/  FFMA.FTZ R147, R156, c[0x0][0x23c], -R2.reuse ;  /* 0x00008f009c937a23 */ /* 0x100fe20000010802 */
[----:B------:R1:W1:Y:S01]  /*1a390*/  MUFU.EX2 R177, R22 ;  /* 0x0000001600b17308 */ /* 0x0002620000000800 */
[--C-:B------:R-:W-:Y:S02]  /*1a3a0*/  FFMA.FTZ R146, R146, c[0x0][0x23c], -R2.reuse ;  /* 0x00008f0092927a23 */ /* 0x100fe40000010802 */
[--C-:B------:R-:W-:Y:S02]  /*1a3b0*/  FFMA.FTZ R200, R142, c[0x0][0x23c], -R2.reuse ;  /* 0x00008f008ec87a23 */ /* 0x100fe40000010802 */
[--C-:B------:R-:W-:Y:S02]  /*1a3c0*/  FFMA.FTZ R201, R75, c[0x0][0x23c], -R2.reuse ;  /* 0x00008f004bc97a23 */ /* 0x100fe40000010802 */
[----:B------:R-:W-:-:S02]  /*1a3d0*/  FFMA.FTZ R229, R73, c[0x0][0x23c], -R2 ;  /* 0x00008f0049e57a23 */ /* 0x000fc40000010802 */
[--C-:B----4-:R-:W-:Y:S02]  /*1a3e0*/  FFMA.FTZ R20, R234, c[0x0][0x23c], -R2.reuse ;  /* 0x00008f00ea147a23 */ /* 0x110fe40000010802 */
[--C-:B------:R-:W-:Y:S02]  /*1a3f0*/  FFMA.FTZ R228, R66, c[0x0][0x23c], -R2.reuse ;  /* 0x00008f0042e47a23 */ /* 0x100fe40000010802 */
[--C-:B------:R-:W-:Y:S02]  /*1a400*/  FFMA.FTZ R202, R65, c[0x0][0x23c], -R2.reuse ;  /* 0x00008f0041ca7a23 */ /* 0x100fe40000010802 */
[--C-:B------:R-:W-:Y:S02]  /*1a410*/  FFMA.FTZ R203, R64, c[0x0][0x23c], -R2.reuse ;  /* 0x00008f0040cb7a23 */ /* 0x100fe40000010802 */
[----:B-1----:R-:W-:Y:S01]  /*1a420*/  FFMA.FTZ R22, R208, c[0x0][0x23c], -R2 ;  /* 0x00008f00d0167a23 */ /* 0x002fe20000010802 */
[----:B------:R-:W-:Y:S02]  /*1a430*/  SHF.R.U32.HI R2, RZ, 0x8, R11 ;  /* 0x00000008ff027819 */ /* 0x000fe4000001160b */
[----:B------:R-:W-:-:S02]  /*1a440*/  LOP3.LUT R23, R4, 0xff, RZ, 0xc0, !PT ;  /* 0x000000ff04177812 */ /* 0x000fc400078ec0ff */
[--C-:B------:R-:W-:Y:S02]  /*1a450*/  SHF.R.U32.HI R8, RZ, 0x10, R4.reuse ;  /* 0x00000010ff087819 */ /* 0x100fe40000011604 */
[----:B------:R-:W-:Y:S02]  /*1a460*/  SHF.R.U32.HI R7, RZ, 0x18, R4 ;  /* 0x00000018ff077819 */ /* 0x000fe40000011604 */
[----:B--2---:R-:W-:Y:S02]  /*1a470*/  F2FP.PACK_AB R4, R185, R186 ;  /* 0x000000bab904723e */ /* 0x004fe400000000ff */
[----:B------:R-:W-:Y:S02]  /*1a480*/  LOP3.LUT R2, R2, 0xffff, RZ, 0xc0, !PT ;  /* 0x0000ffff02027812 */ /* 0x000fe400078ec0ff */
[----:B------:R-:W-:Y:S02]  /*1a490*/  FSEL R18, R68, RZ, P0 ;  /* 0x000000ff44127208 */ /* 0x000fe40000000000 */
[----:B------:R-:W-:-:S02]  /*1a4a0*/  PRMT R219, R4, 0x7610, R219 ;  /* 0x0000761004db7816 */ /* 0x000fc400000000db */
[----:B------:R-:W-:Y:S02]  /*1a4b0*/  ISETP.GE.U32.AND P0, PT, R241, R2, PT ;  /* 0x00000002f100720c */ /* 0x000fe40003f06070 */
[----:B------:R-:W-:Y:S02]  /*1a4c0*/  F2FP.PACK_AB R2, R35, R62 ;  /* 0x0000003e2302723e */ /* 0x000fe400000000ff */
[----:B------:R-:W-:Y:S01]  /*1a4d0*/  PRMT R218, R4, 0x7632, R218 ;  /* 0x0000763204da7816 */ /* 0x000fe200000000da */
[----:B------:R-:W-:Y:S01]  /*1a4e0*/  @!P1 HADD2 R74, -R219.H0_H0, -RZ.H0_H0 ;  /* 0xa00000ffdb4a9230 */ /* 0x000fe20000000900 */
[C---:B------:R-:W-:Y:S02]  /*1a4f0*/  PRMT R217, R2.reuse, 0x7632, R217 ;  /* 0x0000763202d97816 */ /* 0x040fe400000000d9 */
[----:B------:R-:W-:Y:S02]  /*1a500*/  PRMT R216, R2, 0x7610, R216 ;  /* 0x0000761002d87816 */ /* 0x000fe400000000d8 */
[----:B------:R-:W-:Y:S01]  /*1a510*/  SHF.R.U32.HI R2, RZ, 0x10, R3 ;  /* 0x00000010ff027819 */ /* 0x000fe20000011603 */
[----:B------:R-:W-:Y:S01]  /*1a520*/  @!P4 HADD2 R75, -R218.H0_H0, -RZ.H0_H0 ;  /* 0xa00000ffda4bc230 */ /* 0x000fe20000000900 */
[----:B------:R-:W-:Y:S01]  /*1a530*/  PRMT R183, R219, 0x5410, R218 ;  /* 0x00005410dbb77816 */ /* 0x000fe200000000da */
[----:B------:R1:W2:Y:S01]  /*1a540*/  MUFU.EX2 R173, R37 ;  /* 0x0000002500ad7308 */ /* 0x0002a20000000800 */
[----:B------:R-:W-:-:S02]  /*1a550*/  @!P1 PRMT R219, R74, 0x5410, RZ ;  /* 0x000054104adb9816 */ /* 0x000fc400000000ff */
[----:B------:R-:W-:Y:S02]  /*1a560*/  LOP3.LUT R2, R2, 0xff, RZ, 0xc0, !PT ;  /* 0x000000ff02027812 */ /* 0x000fe400078ec0ff */
[----:B------:R-:W-:Y:S02]  /*1a570*/  ISETP.GE.U32.AND P1, PT, R241, R13, PT ;  /* 0x0000000df100720c */ /* 0x000fe40003f26070 */
[----:B------:R-:W-:Y:S02]  /*1a580*/  @!P4 PRMT R218, R75, 0x5410, RZ ;  /* 0x000054104bdac816 */ /* 0x000fe400000000ff */
[----:B------:R-:W-:Y:S01]  /*1a590*/  ISETP.GE.U32.AND P4, PT, R241, R2, PT ;  /* 0x00000002f100720c */ /* 0x000fe20003f86070 */
[----:B-1----:R-:W-:Y:S01]  /*1a5a0*/  IMAD.MOV.U32 R37, RZ, RZ, R177 ;  /* 0x000000ffff257224 */ /* 0x002fe200078e00b1 */
[----:B------:R-:W1:Y:S04]  /*1a5b0*/  MUFU.EX2 R192, R36 ;  /* 0x0000002400c07308 */ /* 0x000e680000000800 */
[----:B------:R-:W-:Y:S01]  /*1a5c0*/  F2FP.PACK_AB R2, R37, R191 ;  /* 0x000000bf2502723e */ /* 0x000fe200000000ff */
[----:B------:R-:W-:-:S03]  /*1a5d0*/  FADD.FTZ R5, R32, R5 ;  /* 0x0000000520057221 */ /* 0x000fc60000010000 */
[C---:B------:R-:W-:Y:S01]  /*1a5e0*/  PRMT R215, R2.reuse, 0x7610, R215 ;  /* 0x0000761002d77816 */ /* 0x040fe200000000d7 */
[----:B------:R-:W-:Y:S01]  /*1a5f0*/  @!P3 HADD2 R65, -R216.H0_H0, -RZ.H0_H0 ;  /* 0xa00000ffd841b230 */ /* 0x000fe20000000900 */
[----:B------:R-:W-:Y:S01]  /*1a600*/  ISETP.GE.U32.AND P5, PT, R241, R7, PT ;  /* 0x00000007f100720c */ /* 0x000fe20003fa6070 */
[----:B------:R-:W-:Y:S01]  /*1a610*/  FADD.FTZ R7, R33, R5 ;  /* 0x0000000521077221 */ /* 0x000fe20000010000 */
[----:B------:R-:W-:Y:S01]  /*1a620*/  PRMT R214, R2, 0x7632, R214 ;  /* 0x0000763202d67816 */ /* 0x000fe200000000d6 */
[----:B------:R-:W-:Y:S01]  /*1a630*/  @!P1 HADD2 R73, -R215.H0_H0, -RZ.H0_H0 ;  /* 0xa00000ffd7499230 */ /* 0x000fe20000000900 */
[----:B------:R-:W-:Y:S01]  /*1a640*/  FADD.FTZ R5, R246, -R12 ;  /* 0x8000000cf6057221 */ /* 0x000fe20000010000 */
[----:B------:R-:W-:Y:S01]  /*1a650*/  LOP3.LUT R2, R3, 0xff, RZ, 0xc0, !PT ;  /* 0x000000ff03027812 */ /* 0x000fe200078ec0ff */
[----:B------:R-:W4:Y:S01]  /*1a660*/  MUFU.EX2 R189, R52 ;  /* 0x0000003400bd7308 */ /* 0x000f220000000800 */
[----:B--2---:R-:W-:Y:S01]  /*1a670*/  IMAD.MOV.U32 R12, RZ, RZ, R173 ;  /* 0x000000ffff0c7224 */ /* 0x004fe200078e00ad */
[----:B------:R-:W-:Y:S01]  /*1a680*/  PRMT R74, R216, 0x5410, R217 ;  /* 0x00005410d84a7816 */ /* 0x000fe200000000d9 */
[----:B------:R-:W-:Y:S01]  /*1a690*/  @!P2 HADD2 R64, -R217.H0_H0, -RZ.H0_H0 ;  /* 0xa00000ffd940a230 */ /* 0x000fe20000000900 */
[----:B------:R-:W-:-:S02]  /*1a6a0*/  PRMT R173, R215, 0x5410, R214 ;  /* 0x00005410d7ad7816 */ /* 0x000fc400000000d6 */
[----:B------:R-:W-:Y:S02]  /*1a6b0*/  @!P3 PRMT R216, R65, 0x5410, RZ ;  /* 0x0000541041d8b816 */ /* 0x000fe400000000ff */
[----:B------:R-:W-:Y:S02]  /*1a6c0*/  @!P1 PRMT R215, R73, 0x5410, RZ ;  /* 0x0000541049d79816 */ /* 0x000fe400000000ff */
[C---:B------:R-:W-:Y:S02]  /*1a6d0*/  ISETP.GE.U32.AND P1, PT, R241.reuse, R2, PT ;  /* 0x00000002f100720c */ /* 0x040fe40003f26070 */
[----:B------:R-:W-:Y:S02]  /*1a6e0*/  ISETP.GE.U32.AND P3, PT, R241, R19, PT ;  /* 0x00000013f100720c */ /* 0x000fe40003f66070 */
[----:B------:R-:W-:Y:S01]  /*1a6f0*/  SHF.R.U32.HI R2, RZ, 0x18, R3 ;  /* 0x00000018ff027819 */ /* 0x000fe20000011603 */
[----:B------:R-:W-:Y:S01]  /*1a700*/  @!P0 HADD2 R66, -R214.H0_H0, -RZ.H0_H0 ;  /* 0xa00000ffd6428230 */ /* 0x000fe20000000900 */
[----:B------:R-:W-:-:S02]  /*1a710*/  @!P2 PRMT R217, R64, 0x5410, RZ ;  /* 0x0000541040d9a816 */ /* 0x000fc400000000ff */
[----:B-1----:R-:W-:Y:S02]  /*1a720*/  F2FP.PACK_AB R4, R12, R192 ;  /* 0x000000c00c04723e */ /* 0x002fe400000000ff */
[----:B------:R-:W-:Y:S02]  /*1a730*/  ISETP.GE.U32.AND P2, PT, R241, R2, PT ;  /* 0x00000002f100720c */ /* 0x000fe40003f46070 */
[----:B------:R-:W-:Y:S02]  /*1a740*/  LOP3.LUT R2, R8, 0xff, RZ, 0xc0, !PT ;  /* 0x000000ff08027812 */ /* 0x000fe400078ec0ff */
[----:B------:R-:W-:Y:S02]  /*1a750*/  LOP3.LUT R3, R3, 0xffff, RZ, 0xc0, !PT ;  /* 0x0000ffff03037812 */ /* 0x000fe400078ec0ff */
[----:B------:R-:W-:Y:S02]  /*1a760*/  PRMT R212, R4, 0x7632, R212 ;  /* 0x0000763204d47816 */ /* 0x000fe400000000d4 */
[----:B------:R-:W-:-:S02]  /*1a770*/  @!P0 PRMT R214, R66, 0x5410, RZ ;  /* 0x0000541042d68816 */ /* 0x000fc400000000ff */
[----:B------:R-:W-:Y:S02]  /*1a780*/  ISETP.GE.U32.AND P0, PT, R241, R2, PT ;  /* 0x00000002f100720c */ /* 0x000fe40003f06070 */
[----:B------:R-:W-:Y:S01]  /*1a790*/  SHF.R.U32.HI R2, RZ, 0x8, R3 ;  /* 0x00000008ff027819 */ /* 0x000fe20000011603 */
[----:B------:R-:W-:Y:S01]  /*1a7a0*/  @!P3 HADD2 R141, -R212.H0_H0, -RZ.H0_H0 ;  /* 0xa00000ffd48db230 */ /* 0x000fe20000000900 */
[----:B------:R-:W-:Y:S02]  /*1a7b0*/  PRMT R213, R4, 0x7610, R213 ;  /* 0x0000761004d57816 */ /* 0x000fe400000000d5 */
[----:B----4-:R-:W-:Y:S01]  /*1a7c0*/  F2FP.PACK_AB R3, R189, R182 ;  /* 0x000000b6bd03723e */ /* 0x010fe200000000ff */
[----:B------:R1:W2:Y:S01]  /*1a7d0*/  MUFU.EX2 R11, R39 ;  /* 0x00000027000b7308 */ /* 0x0002a20000000800 */
[----:B------:R-:W-:Y:S02]  /*1a7e0*/  LOP3.LUT R2, R2, 0xffff, RZ, 0xc0, !PT ;  /* 0x0000ffff02027812 */ /* 0x000fe400078ec0ff */
[----:B------:R-:W-:-:S02]  /*1a7f0*/  PRMT R211, R3, 0x7610, R211 ;  /* 0x0000761003d37816 */ /* 0x000fc400000000d3 */
[----:B------:R-:W-:-:S03]  /*1a800*/  PRMT R210, R3, 0x7632, R210 ;  /* 0x0000763203d27816 */ /* 0x000fc600000000d2 */
[----:B------:R-:W-:Y:S01]  /*1a810*/  @!P1 HADD2 R142, -R211.H0_H0, -RZ.H0_H0 ;  /* 0xa00000ffd38e9230 */ /* 0x000fe20000000900 */
[----:B-1----:R-:W-:Y:S02]  /*1a820*/  PRMT R39, R213, 0x5410, R212 ;  /* 0x00005410d5277816 */ /* 0x002fe400000000d4 */
[----:B------:R-:W-:Y:S02]  /*1a830*/  @!P3 PRMT R212, R141, 0x5410, RZ ;  /* 0x000054108dd4b816 */ /* 0x000fe400000000ff */
[----:B------:R-:W-:Y:S02]  /*1a840*/  ISETP.GE.U32.AND P3, PT, R241, R2, PT ;  /* 0x00000002f100720c */ /* 0x000fe40003f66070 */
[----:B------:R-:W-:Y:S01]  /*1a850*/  SHF.R.U32.HI R2, RZ, 0x8, R15 ;  /* 0x00000008ff027819 */ /* 0x000fe2000001160f */
[----:B------:R-:W-:Y:S01]  /*1a860*/  FADD.FTZ R4, R245, -R18 ;  /* 0x80000012f5047221 */ /* 0x000fe20000010000 */
[----:B------:R-:W-:Y:S02]  /*1a870*/  PRMT R177, R211, 0x5410, R210 ;  /* 0x00005410d3b17816 */ /* 0x000fe400000000d2 */
[----:B------:R-:W-:-:S02]  /*1a880*/  LOP3.LUT R2, R2, 0xffff, RZ, 0xc0, !PT ;  /* 0x0000ffff02027812 */ /* 0x000fc400078ec0ff */
[----:B------:R-:W-:Y:S02]  /*1a890*/  @!P1 PRMT R211, R142, 0x5410, RZ ;  /* 0x000054108ed39816 */ /* 0x000fe400000000ff */
[----:B------:R-:W-:Y:S01]  /*1a8a0*/  ISETP.GE.U32.AND P1, PT, R241, R2, PT ;  /* 0x00000002f100720c */ /* 0x000fe20003f26070 */
[----:B------:R-:W-:Y:S01]  /*1a8b0*/  FMUL.FTZ R2, R4, c[0x0][0x23c] ;  /* 0x00008f0004027a20 */ /* 0x000fe20000410000 */
[----:B------:R-:W1:Y:S01]  /*1a8c0*/  MUFU.EX2 R40, R40 ;  /* 0x0000002800287308 */ /* 0x000e620000000800 */
[----:B--2---:R-:W-:-:S07]  /*1a8d0*/  IMAD.MOV.U32 R73, RZ, RZ, R11 ;  /* 0x000000ffff497224 */ /* 0x004fce00078e000b */
[----:B------:R-:W2:Y:S08]  /*1a8e0*/  MUFU.EX2 R56, R56 ;  /* 0x0000003800387308 */ /* 0x000eb00000000800 */
[----:B------:R-:W-:Y:S08]  /*1a8f0*/  MUFU.EX2 R10, R10 ;  /* 0x0000000a000a7308 */ /* 0x000ff00000000800 */
[----:B------:R-:W4:Y:S01]  /*1a900*/  MUFU.EX2 R2, R2 ;  /* 0x0000000200027308 */ /* 0x000f220000000800 */
[----:B-1----:R-:W-:-:S07]  /*1a910*/  F2FP.PACK_AB R4, R73, R40 ;  /* 0x000000284904723e */ /* 0x002fce00000000ff */
[----:B------:R-:W1:Y:S08]  /*1a920*/  MUFU.EX2 R14, R14 ;  /* 0x0000000e000e7308 */ /* 0x000e700000000800 */
[----:B------:R-:W1:Y:S01]  /*1a930*/  MUFU.EX2 R176, R57 ;  /* 0x0000003900b07308 */ /* 0x000e620000000800 */
[C---:B------:R-:W-:Y:S01]  /*1a940*/  PRMT R209, R4.reuse, 0x7610, R209 ;  /* 0x0000761004d17816 */ /* 0x040fe200000000d1 */
[----:B--2---:R-:W-:Y:S01]  /*1a950*/  IMAD.MOV.U32 R13, RZ, RZ, R56 ;  /* 0x000000ffff0d7224 */ /* 0x004fe200078e0038 */
[----:B------:R-:W-:-:S05]  /*1a960*/  PRMT R208, R4, 0x7632, R208 ;  /* 0x0000763204d07816 */ /* 0x000fca00000000d0 */
[----:B------:R-:W-:Y:S01]  /*1a970*/  MUFU.EX2 R43, R43 ;  /* 0x0000002b002b7308 */ /* 0x000fe20000000800 */
[----:B----4-:R-:W-:-:S07]  /*1a980*/  FFMA.FTZ R4, R237, R2, R10 ;  /* 0x00000002ed047223 */ /* 0x010fce000001000a */
[----:B------:R-:W2:Y:S01]  /*1a990*/  MUFU.EX2 R57, R53 ;  /* 0x0000003500397308 */ /* 0x000ea20000000800 */
[----:B-1----:R-:W-:Y:S01]  /*1a9a0*/  FADD.FTZ R8, R14, R4 ;  /* 0x000000040e087221 */ /* 0x002fe20000010000 */
[----:B------:R-:W-:-:S06]  /*1a9b0*/  F2FP.PACK_AB R4, R13, R176 ;  /* 0x000000b00d04723e */ /* 0x000fcc00000000ff */
[----:B------:R-:W1:Y:S01]  /*1a9c0*/  MUFU.EX2 R20, R20 ;  /* 0x0000001400147308 */ /* 0x000e620000000800 */
[----:B------:R-:W-:Y:S01]  /*1a9d0*/  FMUL.FTZ R3, R5, c[0x0][0x23c] ;  /* 0x00008f0005037a20 */ /* 0x000fe20000410000 */
[----:B------:R-:W-:-:S06]  /*1a9e0*/  PRMT R207, R4, 0x7610, R207 ;  /* 0x0000761004cf7816 */ /* 0x000fcc00000000cf */
[----:B------:R-:W4:Y:S01]  /*1a9f0*/  MUFU.EX2 R21, R21 ;  /* 0x0000001500157308 */ /* 0x000f220000000800 */
[----:B------:R-:W-:Y:S02]  /*1aa00*/  PRMT R206, R4, 0x7632, R206 ;  /* 0x0000763204ce7816 */ /* 0x000fe400000000ce */
[----:B--2---:R-:W-:-:S05]  /*1aa10*/  F2FP.PACK_AB R4, R57, R43 ;  /* 0x0000002b3904723e */ /* 0x004fca00000000ff */
[----:B------:R-:W2:Y:S01]  /*1aa20*/  MUFU.EX2 R22, R22 ;  /* 0x0000001600167308 */ /* 0x000ea20000000800 */
[C---:B------:R-:W-:Y:S02]  /*1aa30*/  PRMT R205, R4.reuse, 0x7610, R205 ;  /* 0x0000761004cd7816 */ /* 0x040fe400000000cd */
[----:B------:R-:W-:Y:S01]  /*1aa40*/  PRMT R204, R4, 0x7632, R204 ;  /* 0x0000763204cc7816 */ /* 0x000fe200000000cc */
[----:B-1----:R-:W-:-:S04]  /*1aa50*/  FADD.FTZ R4, R20, R8 ;  /* 0x0000000814047221 */ /* 0x002fc80000010000 */
[----:B------:R-:W1:Y:S01]  /*1aa60*/  MUFU.EX2 R25, R25 ;  /* 0x0000001900197308 */ /* 0x000e620000000800 */
[----:B----4-:R-:W-:-:S07]  /*1aa70*/  FADD.FTZ R4, R21, R4 ;  /* 0x0000000415047221 */ /* 0x010fce0000010000 */
[----:B------:R-:W-:Y:S08]  /*1aa80*/  MUFU.EX2 R24, R24 ;  /* 0x0000001800187308 */ /* 0x000ff00000000800 */
[----:B------:R-:W4:Y:S01]  /*1aa90*/  MUFU.EX2 R3, R3 ;  /* 0x0000000300037308 */ /* 0x000f220000000800 */
[----:B--2---:R-:W-:-:S07]  /*1aaa0*/  FADD.FTZ R4, R22, R4 ;  /* 0x0000000416047221 */ /* 0x004fce0000010000 */
[----:B------:R-:W2:Y:S01]  /*1aab0*/  MUFU.EX2 R28, R28 ;  /* 0x0000001c001c7308 */ /* 0x000ea20000000800 */
[----:B-1----:R-:W-:-:S07]  /*1aac0*/  FADD.FTZ R36, R25, R4 ;  /* 0x0000000419247221 */ /* 0x002fce0000010000 */
[----:B------:R-:W1:Y:S01]  /*1aad0*/  MUFU.EX2 R31, R31 ;  /* 0x0000001f001f7308 */ /* 0x000e620000000800 */
[----:B----4-:R-:W-:Y:S02]  /*1aae0*/  FFMA.FTZ R5, R247, R3, R24 ;  /* 0x00000003f7057223 */ /* 0x010fe40000010018 */
[----:B------:R-:W-:-:S05]  /*1aaf0*/  IMAD.MOV.U32 R52, RZ, RZ, R236 ;  /* 0x000000ffff347224 */ /* 0x000fca00078e00ec */
[----:B------:R-:W4:Y:S01]  /*1ab00*/  MUFU.EX2 R38, R38 ;  /* 0x0000002600267308 */ /* 0x000f220000000800 */
[-C--:B------:R-:W-:Y:S02]  /*1ab10*/  FMUL.FTZ R236, R124, R6.reuse ;  /* 0x000000067cec7220 */ /* 0x080fe40000410000 */
[-C--:B------:R-:W-:Y:S02]  /*1ab20*/  FMUL.FTZ R237, R125, R6.reuse ;  /* 0x000000067ded7220 */ /* 0x080fe40000410000 */
[----:B------:R-:W-:-:S03]  /*1ab30*/  FMUL.FTZ R244, R120, R6 ;  /* 0x0000000678f47220 */ /* 0x000fc60000410000 */
[----:B------:R-:W1:Y:S01]  /*1ab40*/  MUFU.EX2 R4, R60 ;  /* 0x0000003c00047308 */ /* 0x000e620000000800 */
[----:B------:R-:W-:Y:S01]  /*1ab50*/  FMUL.FTZ R245, R121, R6 ;  /* 0x0000000679f57220 */ /* 0x000fe20000410000 */
[----:B------:R-:W-:Y:S01]  /*1ab60*/  @!P6 HADD2 R140, -R213.H0_H0, -RZ.H0_H0 ;  /* 0xa00000ffd58ce230 */ /* 0x000fe20000000900 */
[----:B------:R-:W-:Y:S02]  /*1ab70*/  FADD.FTZ R9, R158, R63 ;  /* 0x0000003f9e097221 */ /* 0x000fe40000010000 */
        /* <DEDUP_REMOVED lines=16> */
[----:B--2---:R-:W-:Y:S01]  /*1ac80*/  FADD.FTZ R5, R28, R5 ;  /* 0x000000051c057221 */ /* 0x004fe20000010000 */
[----:B------:R-:W2:Y:S01]  /*1ac90*/  MUFU.EX2 R3, R59 ;  /* 0x0000003b00037308 */ /* 0x000ea20000000800 */
[----:B------:R-:W-:Y:S01]  /*1aca0*/  FADD.FTZ R9, R162, R9 ;  /* 0x00000009a2097221 */ /* 0x000fe20000010000 */
[----:B------:R-:W-:Y:S01]  /*1acb0*/  @!P6 PRMT R213, R140, 0x5410, RZ ;  /* 0x000054108cd5e816 */ /* 0x000fe200000000ff */
[----:B------:R-:W-:Y:S01]  /*1acc0*/  FADD.FTZ R7, R34, R7 ;  /* 0x0000000722077221 */ /* 0x000fe20000010000 */
[----:B------:R-:W-:Y:S01]  /*1acd0*/  F2FP.PACK_AB R34, R25, R22 ;  /* 0x000000161922723e */ /* 0x000fe200000000ff */
[----:B-1----:R-:W-:Y:S02]  /*1ace0*/  FADD.FTZ R5, R31, R5 ;  /* 0x000000051f057221 */ /* 0x002fe40000010000 */
[----:B------:R-:W-:Y:S02]  /*1acf0*/  IMAD.MOV.U32 R64, RZ, RZ, R238 ;  /* 0x000000ffff407224 */ /* 0x000fe400078e00ee */
[----:B------:R-:W-:-:S02]  /*1ad00*/  IMAD.MOV.U32 R65, RZ, RZ, R239 ;  /* 0x000000ffff417224 */ /* 0x000fc400078e00ef */
        /* <DEDUP_REMOVED lines=18> */
[----:B------:R-:W-:Y:S02]  /*1ae30*/  IMAD.MOV.U32 R19, RZ, RZ, R168 ;  /* 0x000000ffff137224 */ /* 0x000fe400078e00a8 */
[----:B------:R-:W-:Y:S01]  /*1ae40*/  FADD.FTZ R0, R160, R9 ;  /* 0x00000009a0007221 */ /* 0x000fe20000010000 */
[----:B------:R-:W-:Y:S01]  /*1ae50*/  ISETP.GE.U32.AND P6, PT, R241, R23, PT ;  /* 0x00000017f100720c */ /* 0x000fe20003fc6070 */
[----:B----4-:R-:W-:Y:S01]  /*1ae60*/  FADD.FTZ R5, R38, R5 ;  /* 0x0000000526057221 */ /* 0x010fe20000010000 */
[----:B------:R-:W-:Y:S01]  /*1ae70*/  F2FP.PACK_AB R30, R21, R20 ;  /* 0x00000014151e723e */ /* 0x000fe200000000ff */
[----:B------:R-:W-:Y:S02]  /*1ae80*/  FADD.FTZ R23, R49, R7 ;  /* 0x0000000731177221 */ /* 0x000fe40000010000 */
[----:B------:R-:W-:Y:S02]  /*1ae90*/  FADD.FTZ R20, R166, R0 ;  /* 0x00000000a6147221 */ /* 0x000fe40000010000 */
[----:B------:R-:W-:-:S02]  /*1aea0*/  IMAD.MOV.U32 R49, RZ, RZ, R19 ;  /* 0x000000ffff317224 */ /* 0x000fc400078e0013 */
[----:B------:R-:W-:Y:S02]  /*1aeb0*/  FADD.FTZ R0, R4, R5 ;  /* 0x0000000504007221 */ /* 0x000fe40000010000 */
[----:B------:R-:W-:Y:S01]  /*1aec0*/  IMAD.WIDE.U32 R18, R52, -0x326172a9, RZ ;  /* 0xcd9e8d5734127825 */ /* 0x000fe200078e00ff */
[----:B------:R-:W-:-:S03]  /*1aed0*/  F2FP.PACK_AB R29, R28, R24 ;  /* 0x000000181c1d723e */ /* 0x000fc600000000ff */
[----:B--2---:R-:W-:Y:S01]  /*1aee0*/  FADD.FTZ R28, R3, R0 ;  /* 0x00000000031c7221 */ /* 0x004fe20000010000 */
[----:B---3--:R-:W-:Y:S01]  /*1aef0*/  LOP3.LUT R0, R19, R184, RZ, 0x3c, !PT ;  /* 0x000000b813007212 */ /* 0x008fe200078e3cff */
[----:B------:R-:W-:Y:S01]  /*1af00*/  IMAD.MOV.U32 R66, RZ, RZ, R181 ;  /* 0x000000ffff427224 */ /* 0x000fe200078e00b5 */
[----:B------:R-:W-:Y:S01]  /*1af10*/  F2FP.PACK_AB R31, R38, R31 ;  /* 0x0000001f261f723e */ /* 0x000fe200000000ff */
        /* <DEDUP_REMOVED lines=12> */
[----:B------:R-:W-:-:S04]  /*1afe0*/  IMAD.WIDE.U32 R6, R0, -0x2daee0ad, RZ ;  /* 0xd2511f5300067825 */ /* 0x000fc800078e00ff */
        /* <DEDUP_REMOVED lines=16> */
[----:B------:R-:W-:Y:S02]  /*1b0f0*/  LOP3.LUT R2, R27, UR29, R18, 0x96, !PT ;  /* 0x0000001d1b027c12 */ /* 0x000fe4000f8e9612 */
[----:B------:R-:W-:Y:S02]  /*1b100*/  LOP3.LUT R0, R7, UR28, R64, 0x96, !PT ;  /* 0x0000001c07007c12 */ /* 0x000fe4000f8e9640 */
[----:B------:R-:W-:Y:S01]  /*1b110*/  F2FP.PACK_AB R24, R3, R4 ;  /* 0x000000040318723e */ /* 0x000fe200000000ff */
[----:B------:R-:W-:-:S04]  /*1b120*/  IMAD.WIDE.U32 R2, R2, -0x2daee0ad, RZ ;  /* 0xd2511f5302027825 */ /* 0x000fc800078e00ff */
[----:B------:R-:W-:Y:S01]  /*1b130*/  IMAD.WIDE.U32 R4, R0, -0x326172a9, RZ ;  /* 0xcd9e8d5700047825 */ /* 0x000fe200078e00ff */
[----:B------:R-:W-:-:S04]  /*1b140*/  LOP3.LUT R0, R3, UR26, R6, 0x96, !PT ;  /* 0x0000001a03007c12 */ /* 0x000fc8000f8e9606 */
[----:B------:R-:W-:Y:S01]  /*1b150*/  LOP3.LUT R3, R5, UR27, R26, 0x96, !PT ;  /* 0x0000001b05037c12 */ /* 0x000fe2000f8e961a */
[----:B------:R-:W-:-:S04]  /*1b160*/  IMAD.MOV.U32 R60, RZ, RZ, R12 ;  /* 0x000000ffff3c7224 */ /* 0x000fc800078e000c */
[----:B------:R-:W-:-:S04]  /*1b170*/  IMAD.WIDE.U32 R8, R3, -0x2daee0ad, RZ ;  /* 0xd2511f5303087825 */ /* 0x000fc800078e00ff */
[----:B------:R-:W-:Y:S02]  /*1b180*/  IMAD.MOV.U32 R59, RZ, RZ, R13 ;  /* 0x000000ffff3b7224 */ /* 0x000fe400078e000d */
[----:B------:R-:W-:Y:S01]  /*1b190*/  IMAD.WIDE.U32 R12, R0, -0x326172a9, RZ ;  /* 0xcd9e8d57000c7825 */ /* 0x000fe200078e00ff */
[----:B------:R-:W-:Y:S02]  /*1b1a0*/  LOP3.LUT R0, R9, UR24, R2, 0x96, !PT ;  /* 0x0000001809007c12 */ /* 0x000fe4000f8e9602 */
[----:B------:R-:W-:Y:S01]  /*1b1b0*/  F2FP.PACK_AB R32, R14, R10 ;  /* 0x0000000a0e20723e */ /* 0x000fe200000000ff */
[----:B------:R-:W-:Y:S02]  /*1b1c0*/  IMAD.MOV.U32 R21, RZ, RZ, R11 ;  /* 0x000000ffff157224 */ /* 0x000fe400078e000b */
[----:B------:R-:W-:Y:S01]  /*1b1d0*/  IMAD.WIDE.U32 R10, R0, -0x326172a9, RZ ;  /* 0xcd9e8d57000a7825 */ /* 0x000fe200078e00ff */
[----:B------:R-:W-:Y:S02]  /*1b1e0*/  PRMT R15, R207, 0x5410, R206 ;  /* 0x00005410cf0f7816 */ /* 0x000fe400000000ce */
[----:B------:R-:W-:-:S02]  /*1b1f0*/  LOP3.LUT R3, R13, UR25, R4, 0x96, !PT ;  /* 0x000000190d037c12 */ /* 0x000fc4000f8e9604 */
[----:B------:R-:W-:Y:S01]  /*1b200*/  LOP3.LUT R0, R11, UR23, R12, 0x96, !PT ;  /* 0x000000170b007c12 */ /* 0x000fe2000f8e960c */
[----:B------:R-:W-:Y:S02]  /*1b210*/  IMAD.MOV.U32 R13, RZ, RZ, R15 ;  /* 0x000000ffff0d7224 */ /* 0x000fe400078e000f */
[----:B------:R-:W-:-:S04]  /*1b220*/  IMAD.WIDE.U32 R2, R3, -0x2daee0ad, RZ ;  /* 0xd2511f5303027825 */ /* 0x000fc800078e00ff */
[----:B------:R-:W-:Y:S01]  /*1b230*/  IMAD.WIDE.U32 R14, R0, -0x2daee0ad, RZ ;  /* 0xd2511f53000e7825 */ /* 0x000fe200078e00ff */
[----:B------:R-:W-:-:S04]  /*1b240*/  LOP3.LUT R3, R3, UR22, R8, 0x96, !PT ;  /* 0x0000001603037c12 */ /* 0x000fc8000f8e9608 */
[----:B------:R-:W-:Y:S01]  /*1b250*/  LOP3.LUT R2, R15, UR12, R2, 0x96, !PT ;  /* 0x0000000c0f027c12 */ /* 0x000fe2000f8e9602 */
[----:B------:R-:W-:-:S04]  /*1b260*/  IMAD.WIDE.U32 R8, R3, -0x326172a9, RZ ;  /* 0xcd9e8d5703087825 */ /* 0x000fc800078e00ff */
[----:B------:R-:W-:Y:S01]  /*1b270*/  IMAD.WIDE.U32 R2, R2, -0x326172a9, RZ ;  /* 0xcd9e8d5702027825 */ /* 0x000fe200078e00ff */
[----:B------:R-:W-:-:S04]  /*1b280*/  @!P1 HADD2 R148, -R206.H0_H0, -RZ.H0_H0 ;  /* 0xa00000ffce949230 */ /* 0x000fc80000000900 */
[----:B------:R-:W-:-:S04]  /*1b290*/  LOP3.LUT R0, R3, UR8, R8, 0x96, !PT ;  /* 0x0000000803007c12 */ /* 0x000fc8000f8e9608 */
[----:B------:R-:W-:Y:S01]  /*1b2a0*/  LOP3.LUT R7, R0, 0xff, RZ, 0xc0, !PT ;  /* 0x000000ff00077812 */ /* 0x000fe200078ec0ff */
[----:B------:R-:W-:Y:S01]  /*1b2b0*/  @!P2 HADD2 R143, -R208.H0_H0, -RZ.H0_H0 ;  /* 0xa00000ffd08fa230 */ /* 0x000fe20000000900 */
[----:B------:R-:W-:Y:S02]  /*1b2c0*/  @!P1 PRMT R206, R148, 0x5410, RZ ;  /* 0x0000541094ce9816 */ /* 0x000fe400000000ff */
[----:B------:R-:W-:Y:S02]  /*1b2d0*/  LOP3.LUT R15, R9, UR13, R10, 0x96, !PT ;  /* 0x0000000d090f7c12 */ /* 0x000fe4000f8e960a */
[----:B------:R-:W-:Y:S02]  /*1b2e0*/  ISETP.GE.U32.AND P1, PT, R241, R7, PT ;  /* 0x00000007f100720c */ /* 0x000fe40003f26070 */
[----:B------:R-:W-:Y:S02]  /*1b2f0*/  LOP3.LUT R9, R5, UR27, R16, 0x96, !PT ;  /* 0x0000001b05097c12 */ /* 0x000fe4000f8e9610 */
[----:B------:R-:W-:-:S02]  /*1b300*/  LOP3.LUT R7, R0, 0xffff, RZ, 0xc0, !PT ;  /* 0x0000ffff00077812 */ /* 0x000fc400078ec0ff */
[--C-:B------:R-:W-:Y:S02]  /*1b310*/  SHF.R.U32.HI R5, RZ, 0x10, R0.reuse ;  /* 0x00000010ff057819 */ /* 0x100fe40000011600 */
[----:B------:R-:W-:Y:S01]  /*1b320*/  SHF.R.U32.HI R0, RZ, 0x18, R0 ;  /* 0x00000018ff007819 */ /* 0x000fe20000011600 */
[----:B------:R-:W-:Y:S01]  /*1b330*/  @!P3 HADD2 R145, -R210.H0_H0, -RZ.H0_H0 ;  /* 0xa00000ffd291b230 */ /* 0x000fe20000000900 */
[----:B------:R-:W-:Y:S02]  /*1b340*/  PRMT R33, R209, 0x5410, R208 ;  /* 0x00005410d1217816 */ /* 0x000fe400000000d0 */
[----:B------:R-:W-:Y:S02]  /*1b350*/  @!P2 PRMT R208, R143, 0x5410, RZ ;  /* 0x000054108fd0a816 */ /* 0x000fe400000000ff */
[----:B------:R-:W-:Y:S02]  /*1b360*/  ISETP.GE.U32.AND P2, PT, R241, R0, PT ;  /* 0x00000000f100720c */ /* 0x000fe40003f46070 */
[----:B------:R-:W-:-:S02]  /*1b370*/  LOP3.LUT R0, R2, 0xff, RZ, 0xc0, !PT ;  /* 0x000000ff02007812 */ /* 0x000fc400078ec0ff */
[----:B------:R-:W-:Y:S02]  /*1b380*/  LOP3.LUT R8, R17, UR29, R18, 0x96, !PT ;  /* 0x0000001d11087c12 */ /* 0x000fe4000f8e9612 */
[----:B------:R-:W-:Y:S02]  /*1b390*/  @!P3 PRMT R210, R145, 0x5410, RZ ;  /* 0x0000541091d2b816 */ /* 0x000fe400000000ff */
[----:B------:R-:W-:Y:S01]  /*1b3a0*/  SHF.R.U32.HI R7, RZ, 0x8, R7 ;  /* 0x00000008ff077819 */ /* 0x000fe20000011607 */
[----:B------:R-:W-:Y:S01]  /*1b3b0*/  @!P0 HADD2 R152, -R205.H0_H0, -RZ.H0_H0 ;  /* 0xa00000ffcd988230 */ /* 0x000fe20000000900 */
[----:B------:R-:W-:Y:S02]  /*1b3c0*/  ISETP.GE.U32.AND P3, PT, R241, R0, PT ;  /* 0x00000000f100720c */ /* 0x000fe40003f66070 */
[----:B------:R-:W-:Y:S02]  /*1b3d0*/  SHF.R.U32.HI R0, RZ, 0x18, R2 ;  /* 0x00000018ff007819 */ /* 0x000fe40000011602 */
[----:B------:R-:W-:-:S02]  /*1b3e0*/  LOP3.LUT R16, R2, 0xffff, RZ, 0xc0, !PT ;  /* 0x0000ffff02107812 */ /* 0x000fc400078ec0ff */
[----:B------:R-:W-:Y:S01]  /*1b3f0*/  SHF.R.U32.HI R19, RZ, 0x10, R2 ;  /* 0x00000010ff137819 */ /* 0x000fe20000011602 */
[----:B------:R-:W-:Y:S01]  /*1b400*/  IMAD.WIDE.U32 R2, R8, -0x2daee0ad, RZ ;  /* 0xd2511f5308027825 */ /* 0x000fe200078e00ff */
[----:B------:R-:W-:Y:S01]  /*1b410*/  LOP3.LUT R7, R7, 0xffff, RZ, 0xc0, !PT ;  /* 0x0000ffff07077812 */ /* 0x000fe200078ec0ff */
[----:B------:R-:W-:Y:S01]  /*1b420*/  @!P5 HADD2 R151, -R204.H0_H0, -RZ.H0_H0 ;  /* 0xa00000ffcc97d230 */ /* 0x000fe20000000900 */
[----:B------:R-:W-:Y:S02]  /*1b430*/  PRMT R56, R205, 0x5410, R204 ;  /* 0x00005410cd387816 */ /* 0x000fe400000000cc */
[----:B------:R-:W-:Y:S02]  /*1b440*/  @!P0 PRMT R205, R152, 0x5410, RZ ;  /* 0x0000541098cd8816 */ /* 0x000fe400000000ff */
[----:B------:R-:W-:Y:S02]  /*1b450*/  ISETP.GE.U32.AND P0, PT, R241, R7, PT ;  /* 0x00000007f100720c */ /* 0x000fe40003f06070 */
[----:B------:R-:W-:Y:S01]  /*1b460*/  LOP3.LUT R3, R3, UR26, R6, 0x96, !PT ;  /* 0x0000001a03037c12 */ /* 0x000fe2000f8e9606 */
[----:B------:R-:W-:Y:S01]  /*1b470*/  IMAD.WIDE.U32 R6, R9, -0x2daee0ad, RZ ;  /* 0xd2511f5309067825 */ /* 0x000fe200078e00ff */
[----:B------:R-:W-:-:S02]  /*1b480*/  @!P5 PRMT R204, R151, 0x5410, RZ ;  /* 0x0000541097ccd816 */ /* 0x000fc400000000ff */
[----:B------:R-:W-:Y:S02]  /*1b490*/  ISETP.GE.U32.AND P5, PT, R241, R0, PT ;  /* 0x00000000f100720c */ /* 0x000fe40003fa6070 */
[----:B------:R-:W-:Y:S01]  /*1b4a0*/  LOP3.LUT R0, R7, UR24, R2, 0x96, !PT ;  /* 0x0000001807007c12 */ /* 0x000fe2000f8e9602 */
[----:B------:R-:W-:Y:S01]  /*1b4b0*/  IMAD.WIDE.U32 R2, R3, -0x326172a9, RZ ;  /* 0xcd9e8d5703027825 */ /* 0x000fe200078e00ff */
[----:B------:R-:W-:-:S03]  /*1b4c0*/  @!P4 HADD2 R144, -R209.H0_H0, -RZ.H0_H0 ;  /* 0xa00000ffd190c230 */ /* 0x000fc60000000900 */
[----:B------:R-:W-:Y:S01]  /*1b4d0*/  IMAD.WIDE.U32 R10, R0, -0x326172a9, RZ ;  /* 0xcd9e8d57000a7825 */ /* 0x000fe200078e00ff */
[----:B------:R-:W-:Y:S02]  /*1b4e0*/  LOP3.LUT R5, R5, 0xff, RZ, 0xc0, !PT ;  /* 0x000000ff05057812 */ /* 0x000fe400078ec0ff */
[----:B------:R-:W-:Y:S02]  /*1b4f0*/  LOP3.LUT R3, R3, UR25, R4, 0x96, !PT ;  /* 0x0000001903037c12 */ /* 0x000fe4000f8e9604 */
[----:B------:R-:W-:Y:S02]  /*1b500*/  LOP3.LUT R2, R11, UR23, R2, 0x96, !PT ;  /* 0x000000170b027c12 */ /* 0x000fe4000f8e9602 */
[----:B------:R-:W-:Y:S01]  /*1b510*/  @!P4 PRMT R209, R144, 0x5410, RZ ;  /* 0x0000541090d1c816 */ /* 0x000fe200000000ff */
[----:B------:R-:W-:Y:S01]  /*1b520*/  IMAD.MOV.U32 R9, RZ, RZ, R13 ;  /* 0x000000ffff097224 */ /* 0x000fe200078e000d */
[----:B------:R-:W-:Y:S01]  /*1b530*/  ISETP.GE.U32.AND P4, PT, R241, R5, PT ;  /* 0x00000005f100720c */ /* 0x000fe20003f86070 */
[----:B------:R-:W-:-:S04]  /*1b540*/  IMAD.WIDE.U32 R4, R3, -0x2daee0ad, RZ ;  /* 0xd2511f5303047825 */ /* 0x000fc800078e00ff */
[----:B------:R-:W-:Y:S01]  /*1b550*/  IMAD.WIDE.U32 R12, R2, -0x2daee0ad, RZ ;  /* 0xd2511f53020c7825 */ /* 0x000fe200078e00ff */
[----:B------:R-:W-:-:S03]  /*1b560*/  LOP3.LUT R5, R5, UR22, R6, 0x96, !PT ;  /* 0x0000001605057c12 */ /* 0x000fc6000f8e9606 */
[----:B------:R-:W-:Y:S01]  /*1b570*/  IMAD.WIDE.U32 R2, R15, -0x2daee0ad, RZ ;  /* 0xd2511f530f027825 */ /* 0x000fe200078e00ff */
[----:B------:R-:W-:-:S03]  /*1b580*/  LOP3.LUT R6, R13, UR12, R4, 0x96, !PT ;  /* 0x0000000c0d067c12 */ /* 0x000fc6000f8e9604 */
[----:B------:R-:W-:Y:S01]  /*1b590*/  IMAD.MOV.U32 R13, RZ, RZ, R21 ;  /* 0x000000ffff0d7224 */ /* 0x000fe200078e0015 */
[----:B------:R-:W-:Y:S01]  /*1b5a0*/  LOP3.LUT R0, R3, UR7, R14, 0x96, !PT ;  /* 0x0000000703007c12 */ /* 0x000fe2000f8e960e */
[----:B------:R-:W-:Y:S01]  /*1b5b0*/  IMAD.WIDE.U32 R4, R5, -0x326172a9, RZ ;  /* 0xcd9e8d5705047825 */ /* 0x000fe200078e00ff */
[C---:B------:R-:W-:Y:S02]  /*1b5c0*/  LOP3.LUT R18, R2.reuse, 0xff, RZ, 0xc0, !PT ;  /* 0x000000ff02127812 */ /* 0x040fe400078ec0ff */
[----:B------:R-:W-:Y:S02]  /*1b5d0*/  LOP3.LUT R15, R2, 0xffff, RZ, 0xc0, !PT ;  /* 0x0000ffff020f7812 */ /* 0x000fe400078ec0ff */
[--C-:B------:R-:W-:Y:S02]  /*1b5e0*/  SHF.R.U32.HI R17, RZ, 0x10, R2.reuse ;  /* 0x00000010ff117819 */ /* 0x100fe40000011602 */
[----:B------:R-:W-:Y:S01]  /*1b5f0*/  SHF.R.U32.HI R21, RZ, 0x18, R2 ;  /* 0x00000018ff157819 */ /* 0x000fe20000011602 */
[----:B------:R-:W-:Y:S01]  /*1b600*/  IMAD.WIDE.U32 R2, R6, -0x326172a9, RZ ;  /* 0xcd9e8d5706027825 */ /* 0x000fe200078e00ff */
[----:B------:R-:W-:-:S02]  /*1b610*/  PRMT R7, R29, 0x7632, R7 ;  /* 0x000076321d077816 */ /* 0x000fc40000000007 */
[----:B------:R-:W-:Y:S01]  /*1b620*/  PRMT R8, R29, 0x7610, R8 ;  /* 0x000076101d087816 */ /* 0x000fe20000000008 */
[----:B------:R-:W-:Y:S01]  /*1b630*/  FADD.FTZ R11, R230, R20 ;  /* 0x00000014e60b7221 */ /* 0x000fe20000010000 */
[----:B------:R-:W-:Y:S01]  /*1b640*/  LOP3.LUT R6, R3, UR8, R4, 0x96, !PT ;  /* 0x0000000803067c12 */ /* 0x000fe2000f8e9604 */
[----:B------:R-:W-:Y:S01]  /*1b650*/  IMAD.MOV.U32 R230, RZ, RZ, R22 ;  /* 0x000000ffffe67224 */ /* 0x000fe200078e0016 */
[----:B------:R-:W-:Y:S01]  /*1b660*/  @!P0 HADD2 R76, -R7.H0_H0, -RZ.H0_H0 ;  /* 0xa00000ff074c8230 */ /* 0x000fe20000000900 */
[----:B------:R-:W-:Y:S01]  /*1b670*/  IMAD.MOV.U32 R20, RZ, RZ, R9 ;  /* 0x000000ffff147224 */ /* 0x000fe200078e0009 */
[C---:B------:R-:W-:Y:S01]  /*1b680*/  LOP3.LUT R22, R2.reuse, 0xffff, RZ, 0xc0, !PT ;  /* 0x0000ffff02167812 */ /* 0x040fe200078ec0ff */
[----:B------:R-:W-:Y:S01]  /*1b690*/  IMAD.MOV.U32 R29, RZ, RZ, R25 ;  /* 0x000000ffff1d7224 */ /* 0x000fe200078e0019 */
[----:B------:R-:W-:Y:S01]  /*1b6a0*/  LOP3.LUT R9, R2, 0xff, RZ, 0xc0, !PT ;  /* 0x000000ff02097812 */ /* 0x000fe200078ec0ff */
[----:B------:R-:W-:Y:S01]  /*1b6b0*/  IMAD.MOV.U32 R3, RZ, RZ, R13 ;  /* 0x000000ffff037224 */ /* 0x000fe200078e000d */
[--C-:B------:R-:W-:Y:S01]  /*1b6c0*/  SHF.R.U32.HI R14, RZ, 0x10, R2.reuse ;  /* 0x00000010ff0e7819 */ /* 0x100fe20000011602 */
[----:B------:R-:W-:Y:S01]  /*1b6d0*/  FADD.FTZ R13, R58, R23 ;  /* 0x000000173a0d7221 */ /* 0x000fe20000010000 */
[----:B------:R-:W-:Y:S01]  /*1b6e0*/  SHF.R.U32.HI R25, RZ, 0x18, R2 ;  /* 0x00000018ff197819 */ /* 0x000fe20000011602 */
[----:B------:R-:W-:-:S02]  /*1b6f0*/  IMAD.MOV.U32 R2, RZ, RZ, R192 ;  /* 0x000000ffff027224 */ /* 0x000fc400078e00c0 */
[----:B------:R-:W-:Y:S01]  /*1b700*/  IMAD.MOV.U32 R23, RZ, RZ, R52 ;  /* 0x000000ffff177224 */ /* 0x000fe200078e0034 */
[----:B------:R-:W-:Y:S01]  /*1b710*/  PRMT R52, R8, 0x5410, R7 ;  /* 0x0000541008347816 */ /* 0x000fe20000000007 */
[----:B------:R-:W-:Y:S01]  /*1b720*/  @!P1 HADD2 R77, -R8.H0_H0, -RZ.H0_H0 ;  /* 0xa00000ff084d9230 */ /* 0x000fe20000000900 */
[----:B------:R-:W-:Y:S01]  /*1b730*/  @!P0 PRMT R7, R76, 0x5410, RZ ;  /* 0x000054104c078816 */ /* 0x000fe200000000ff */
[----:B------:R-:W-:Y:S01]  /*1b740*/  IMAD.MOV.U32 R76, RZ, RZ, R2 ;  /* 0x000000ffff4c7224 */ /* 0x000fe200078e0002 */
[----:B------:R-:W-:Y:S01]  /*1b750*/  SHF.R.U32.HI R2, RZ, 0x8, R16 ;  /* 0x00000008ff027819 */ /* 0x000fe20000011610 */
[----:B------:R-:W-:Y:S01]  /*1b760*/  @!P6 HADD2 R149, -R207.H0_H0, -RZ.H0_H0 ;  /* 0xa00000ffcf95e230 */ /* 0x000fe20000000900 */
[----:B------:R-:W-:Y:S01]  /*1b770*/  LOP3.LUT R10, R5, UR13, R10, 0x96, !PT ;  /* 0x0000000d050a7c12 */ /* 0x000fe2000f8e960a */
[----:B------:R1:W5:Y:S01]  /*1b780*/  LDL.LU R192, [R1+0x1b0] ;  /* 0x0001b00001c07983 */ /* 0x0003620000300800 */
[----:B------:R-:W-:Y:S02]  /*1b790*/  LOP3.LUT R2, R2, 0xffff, RZ, 0xc0, !PT ;  /* 0x0000ffff02027812 */ /* 0x000fe400078ec0ff */
[----:B------:R-:W-:-:S02]  /*1b7a0*/  @!P1 PRMT R8, R77, 0x5410, RZ ;  /* 0x000054104d089816 */ /* 0x000fc400000000ff */
[----:B------:R-:W-:Y:S02]  /*1b7b0*/  ISETP.GE.U32.AND P1, PT, R241, R2, PT ;  /* 0x00000002f100720c */ /* 0x000fe40003f26070 */
[----:B------:R-:W-:Y:S02]  /*1b7c0*/  LOP3.LUT R2, R19, 0xff, RZ, 0xc0, !PT ;  /* 0x000000ff13027812 */ /* 0x000fe400078ec0ff */
[C---:B------:R-:W-:Y:S02]  /*1b7d0*/  PRMT R5, R32.reuse, 0x7610, R5 ;  /* 0x0000761020057816 */ /* 0x040fe40000000005 */
[----:B------:R-:W-:Y:S02]  /*1b7e0*/  PRMT R4, R32, 0x7632, R4 ;  /* 0x0000763220047816 */ /* 0x000fe40000000004 */
[----:B------:R-:W-:Y:S02]  /*1b7f0*/  ISETP.GE.U32.AND P0, PT, R241, R2, PT ;  /* 0x00000002f100720c */ /* 0x000fe40003f06070 */
[----:B------:R-:W-:Y:S01]  /*1b800*/  SHF.R.U32.HI R2, RZ, 0x10, R0 ;  /* 0x00000010ff027819 */ /* 0x000fe20000011600 */
[----:B------:R-:W-:Y:S01]  /*1b810*/  @!P4 HADD2 R78, -R5.H0_H0, -RZ.H0_H0 ;  /* 0xa00000ff054ec230 */ /* 0x000fe20000000900 */
[----:B------:R-:W-:Y:S01]  /*1b820*/  PRMT R199, R31, 0x7610, R199 ;  /* 0x000076101fc77816 */ /* 0x000fe200000000c7 */
[----:B------:R-:W-:Y:S01]  /*1b830*/  @!P2 HADD2 R79, -R4.H0_H0, -RZ.H0_H0 ;  /* 0xa00000ff044fa230 */ /* 0x000fe20000000900 */
[----:B------:R-:W-:Y:S01]  /*1b840*/  IMAD.MOV.U32 R19, RZ, RZ, R76 ;  /* 0x000000ffff137224 */ /* 0x000fe200078e004c */
[----:B------:R-:W-:Y:S01]  /*1b850*/  LOP3.LUT R2, R2, 0xff, RZ, 0xc0, !PT ;  /* 0x000000ff02027812 */ /* 0x000fe200078ec0ff */
[----:B------:R-:W-:Y:S01]  /*1b860*/  IMAD.MOV.U32 R76, RZ, RZ, R49 ;  /* 0x000000ffff4c7224 */ /* 0x000fe200078e0031 */
[----:B------:R-:W-:Y:S01]  /*1b870*/  PRMT R49, R5, 0x5410, R4 ;  /* 0x0000541005317816 */ /* 0x000fe20000000004 */
[----:B------:R-:W-:Y:S01]  /*1b880*/  IMAD.MOV.U32 R32, RZ, RZ, R188 ;  /* 0x000000ffff207224 */ /* 0x000fe200078e00bc */
[----:B------:R-:W-:Y:S01]  /*1b890*/  @!P4 PRMT R5, R78, 0x5410, RZ ;  /* 0x000054104e05c816 */ /* 0x000fe200000000ff */
[----:B------:R-:W-:Y:S01]  /*1b8a0*/  @!P3 HADD2 R80, -R199.H0_H0, -RZ.H0_H0 ;  /* 0xa00000ffc750b230 */ /* 0x000fe20000000900 */
[----:B------:R-:W-:-:S02]  /*1b8b0*/  PRMT R167, R31, 0x7632, R167 ;  /* 0x000076321fa77816 */ /* 0x000fc400000000a7 */
[----:B------:R-:W-:Y:S02]  /*1b8c0*/  ISETP.GE.U32.AND P4, PT, R241, R2, PT ;  /* 0x00000002f100720c */ /* 0x000fe40003f86070 */
[----:B------:R-:W-:Y:S01]  /*1b8d0*/  @!P2 PRMT R4, R79, 0x5410, RZ ;  /* 0x000054104f04a816 */ /* 0x000fe200000000ff */
[----:B------:R-:W-:Y:S01]  /*1b8e0*/  IMAD.MOV.U32 R79, RZ, RZ, R32 ;  /* 0x000000ffff4f7224 */ /* 0x000fe200078e0020 */
[----:B------:R-:W-:Y:S02]  /*1b8f0*/  LOP3.LUT R2, R0, 0xff, RZ, 0xc0, !PT ;  /* 0x000000ff00027812 */ /* 0x000fe400078ec0ff */
[----:B------:R-:W-:Y:S02]  /*1b900*/  PRMT R32, R199, 0x5410, R167 ;  /* 0x00005410c7207816 */ /* 0x000fe400000000a7 */
[----:B------:R-:W-:Y:S02]  /*1b910*/  @!P3 PRMT R199, R80, 0x5410, RZ ;  /* 0x0000541050c7b816 */ /* 0x000fe400000000ff */
[----:B------:R-:W-:-:S02]  /*1b920*/  ISETP.GE.U32.AND P3, PT, R241, R2, PT ;  /* 0x00000002f100720c */ /* 0x000fc40003f66070 */
[----:B------:R-:W-:Y:S02]  /*1b930*/  SHF.R.U32.HI R2, RZ, 0x18, R0 ;  /* 0x00000018ff027819 */ /* 0x000fe40000011600 */
[----:B------:R-:W-:Y:S02]  /*1b940*/  PRMT R166, R30, 0x7610, R166 ;  /* 0x000076101ea67816 */ /* 0x000fe400000000a6 */
[----:B------:R-:W-:Y:S01]  /*1b950*/  LOP3.LUT R0, R0, 0xffff, RZ, 0xc0, !PT ;  /* 0x0000ffff00007812 */ /* 0x000fe200078ec0ff */
[----:B------:R-:W-:Y:S01]  /*1b960*/  @!P1 HADD2 R81, -R167.H0_H0, -RZ.H0_H0 ;  /* 0xa00000ffa7519230 */ /* 0x000fe20000000900 */
[----:B------:R-:W-:Y:S01]  /*1b970*/  PRMT R198, R30, 0x7632, R198 ;  /* 0x000076321ec67816 */ /* 0x000fe200000000c6 */
[----:B------:R-:W-:Y:S01]  /*1b980*/  @!P0 HADD2 R83, -R166.H0_H0, -RZ.H0_H0 ;  /* 0xa00000ffa6538230 */ /* 0x000fe20000000900 */
[----:B------:R-:W-:Y:S01]  /*1b990*/  SHF.R.U32.HI R0, RZ, 0x8, R0 ;  /* 0x00000008ff007819 */ /* 0x000fe20000011600 */
[----:B------:R-:W-:Y:S01]  /*1b9a0*/  IMAD.MOV.U32 R78, RZ, RZ, R20 ;  /* 0x000000ffff4e7224 */ /* 0x000fe200078e0014 */
[----:B------:R-:W-:Y:S01]  /*1b9b0*/  ISETP.GE.U32.AND P2, PT, R241, R2, PT ;  /* 0x00000002f100720c */ /* 0x000fe20003f46070 */
[----:B------:R-:W-:Y:S01]  /*1b9c0*/  IMAD.MOV.U32 R31, RZ, RZ, R3 ;  /* 0x000000ffff1f7224 */ /* 0x000fe200078e0003 */
[----:B------:R-:W-:Y:S01]  /*1b9d0*/  PRMT R197, R24, 0x7610, R197 ;  /* 0x0000761018c57816 */ /* 0x000fe200000000c5 */
[----:B------:R-:W-:Y:S01]  /*1b9e0*/  IMAD.MOV.U32 R16, RZ, RZ, R189 ;  /* 0x000000ffff107224 */ /* 0x000fe200078e00bd */
[----:B------:R-:W-:Y:S01]  /*1b9f0*/  LOP3.LUT R0, R0, 0xffff, RZ, 0xc0, !PT ;  /* 0x0000ffff00007812 */ /* 0x000fe200078ec0ff */
[----:B------:R-:W-:Y:S01]  /*1ba00*/  IMAD.WIDE.U32 R2, R10, -0x2daee0ad, RZ ;  /* 0xd2511f530a027825 */ /* 0x000fe200078e00ff */
[----:B------:R-:W-:-:S03]  /*1ba10*/  @!P1 PRMT R167, R81, 0x5410, RZ ;  /* 0x0000541051a79816 */ /* 0x000fc600000000ff */
[----:B------:R-:W-:Y:S01]  /*1ba20*/  IMAD.MOV.U32 R80, RZ, RZ, R33 ;  /* 0x000000ffff507224 */ /* 0x000fe200078e0021 */
[----:B------:R-:W-:Y:S01]  /*1ba30*/  PRMT R33, R166, 0x5410, R198 ;  /* 0x00005410a6217816 */ /* 0x000fe200000000c6 */
[----:B------:R-:W-:Y:S01]  /*1ba40*/  IMAD.MOV.U32 R81, RZ, RZ, R78 ;  /* 0x000000ffff517224 */ /* 0x000fe200078e004e */
[----:B------:R-:W-:Y:S01]  /*1ba50*/  @!P0 PRMT R166, R83, 0x5410, RZ ;  /* 0x0000541053a68816 */ /* 0x000fe200000000ff */
[----:B------:R-:W-:Y:S01]  /*1ba60*/  FADD.FTZ R20, R187, R11 ;  /* 0x0000000bbb147221 */ /* 0x000fe20000010000 */
[----:B------:R-:W-:Y:S01]  /*1ba70*/  @!P3 HADD2 R100, -R197.H0_H0, -RZ.H0_H0 ;  /* 0xa00000ffc564b230 */ /* 0x000fe20000000900 */
[----:B------:R-:W-:Y:S01]  /*1ba80*/  IMAD.MOV.U32 R78, RZ, RZ, R19 ;  /* 0x000000ffff4e7224 */ /* 0x000fe200078e0013 */
[----:B------:R-:W-:Y:S01]  /*1ba90*/  PRMT R163, R24, 0x7632, R163 ;  /* 0x0000763218a37816 */ /* 0x000fe200000000a3 */
[----:B------:R-:W-:Y:S01]  /*1baa0*/  IMAD.MOV.U32 R83, RZ, RZ, R16 ;  /* 0x000000ffff537224 */ /* 0x000fe200078e0010 */
[----:B------:R-:W-:Y:S02]  /*1bab0*/  ISETP.GE.U32.AND P0, PT, R241, R0, PT ;  /* 0x00000000f100720c */ /* 0x000fe40003f06070 */
[----:B------:R-:W-:-:S02]  /*1bac0*/  LOP3.LUT R24, R2, 0xff, RZ, 0xc0, !PT ;  /* 0x000000ff02187812 */ /* 0x000fc400078ec0ff */
[----:B------:R-:W-:Y:S02]  /*1bad0*/  LOP3.LUT R19, R2, 0xffff, RZ, 0xc0, !PT ;  /* 0x0000ffff02137812 */ /* 0x000fe400078ec0ff */
[--C-:B------:R-:W-:Y:S02]  /*1bae0*/  SHF.R.U32.HI R16, RZ, 0x10, R2.reuse ;  /* 0x00000010ff107819 */ /* 0x100fe40000011602 */
[----:B------:R-:W-:Y:S01]  /*1baf0*/  SHF.R.U32.HI R11, RZ, 0x18, R2 ;  /* 0x00000018ff0b7819 */ /* 0x000fe20000011602 */
[----:B------:R-:W-:Y:S01]  /*1bb00*/  IMAD.MOV.U32 R30, RZ, RZ, R73 ;  /* 0x000000ffff1e7224 */ /* 0x000fe200078e0049 */
[----:B------:R-:W-:Y:S02]  /*1bb10*/  SHF.R.U32.HI R2, RZ, 0x8, R15 ;  /* 0x00000008ff027819 */ /* 0x000fe4000001160f */
[----:B------:R-:W-:Y:S02]  /*1bb20*/  PRMT R73, R197, 0x5410, R163 ;  /* 0x00005410c5497816 */ /* 0x000fe400000000a3 */
[----:B------:R-:W-:Y:S01]  /*1bb30*/  @!P3 PRMT R197, R100, 0x5410, RZ ;  /* 0x0000541064c5b816 */ /* 0x000fe200000000ff */
[----:B------:R-:W-:Y:S01]  /*1bb40*/  IMAD.MOV.U32 R100, RZ, RZ, R23 ;  /* 0x000000ffff647224 */ /* 0x000fe200078e0017 */
[----:B------:R-:W-:Y:S01]  /*1bb50*/  LOP3.LUT R0, R3, UR7, R12, 0x96, !PT ;  /* 0x0000000703007c12 */ /* 0x000fe2000f8e960c */
[----:B------:R-:W-:Y:S01]  /*1bb60*/  MUFU.EX2 R23, R154 ;  /* 0x0000009a00177308 */ /* 0x000fe20000000800 */
[----:B------:R-:W-:-:S07]  /*1bb70*/  LOP3.LUT R2, R2, 0xffff, RZ, 0xc0, !PT ;  /* 0x0000ffff02027812 */ /* 0x000fce00078ec0ff */
[----:B------:R-:W2:Y:S01]  /*1bb80*/  MUFU.EX2 R3, R150 ;  /* 0x0000009600037308 */ /* 0x000ea20000000800 */
[----:B------:R-:W-:Y:S02]  /*1bb90*/  ISETP.GE.U32.AND P1, PT, R241, R2, PT ;  /* 0x00000002f100720c */ /* 0x000fe40003f26070 */
[----:B------:R-:W-:Y:S01]  /*1bba0*/  LOP3.LUT R2, R17, 0xff, RZ, 0xc0, !PT ;  /* 0x000000ff11027812 */ /* 0x000fe200078ec0ff */
[----:B------:R-:W-:-:S04]  /*1bbb0*/  @!P0 HADD2 R101, -R163.H0_H0, -RZ.H0_H0 ;  /* 0xa00000ffa3658230 */ /* 0x000fc80000000900 */
[----:B------:R-:W-:Y:S01]  /*1bbc0*/  MUFU.EX2 R15, R67 ;  /* 0x00000043000f7308 */ /* 0x000fe20000000800 */
[----:B------:R-:W-:-:S07]  /*1bbd0*/  @!P0 PRMT R163, R101, 0x5410, RZ ;  /* 0x0000541065a38816 */ /* 0x000fce00000000ff */
[----:B------:R-:W3:Y:S01]  /*1bbe0*/  MUFU.EX2 R17, R72 ;  /* 0x0000004800117308 */ /* 0x000ee20000000800 */
[----:B------:R-:W-:Y:S02]  /*1bbf0*/  @!P6 PRMT R207, R149, 0x5410, RZ ;  /* 0x0000541095cfe816 */ /* 0x000fe400000000ff */
[C---:B------:R-:W-:Y:S02]  /*1bc00*/  ISETP.GE.U32.AND P0, PT, R241.reuse, R2, PT ;  /* 0x00000002f100720c */ /* 0x040fe40003f06070 */
[----:B------:R-:W-:Y:S01]  /*1bc10*/  ISETP.GE.U32.AND P6, PT, R241, R9, PT ;  /* 0x00000009f100720c */ /* 0x000fe20003fc6070 */
[----:B--2---:R-:W-:Y:S01]  /*1bc20*/  FADD.FTZ R9, R3, R28 ;  /* 0x0000001c03097221 */ /* 0x004fe20000010000 */
[----:B------:R-:W-:Y:S02]  /*1bc30*/  LOP3.LUT R2, R14, 0xff, RZ, 0xc0, !PT ;  /* 0x000000ff0e027812 */ /* 0x000fe400078ec0ff */
[----:B------:R-:W-:Y:S02]  /*1bc40*/  F2FP.PACK_AB R3, R23, R3 ;  /* 0x000000031703723e */ /* 0x000fe400000000ff */
[----:B------:R-:W-:-:S02]  /*1bc50*/  ISETP.GE.U32.AND P3, PT, R241, R2, PT ;  /* 0x00000002f100720c */ /* 0x000fc40003f66070 */
[----:B------:R-:W-:Y:S02]  /*1bc60*/  LOP3.LUT R2, R6, 0xffff, RZ, 0xc0, !PT ;  /* 0x0000ffff06027812 */ /* 0x000fe400078ec0ff */
[C---:B------:R-:W-:Y:S02]  /*1bc70*/  PRMT R162, R34.reuse, 0x7632, R162 ;  /* 0x0000763222a27816 */ /* 0x040fe400000000a2 */
[C---:B------:R-:W-:Y:S02]  /*1bc80*/  PRMT R160, R3.reuse, 0x7610, R160 ;  /* 0x0000761003a07816 */ /* 0x040fe400000000a0 */
[----:B------:R-:W-:Y:S01]  /*1bc90*/  PRMT R159, R3, 0x7632, R159 ;  /* 0x00007632039f7816 */ /* 0x000fe2000000009f */
[----:B------:R-:W-:Y:S01]  /*1bca0*/  @!P5 HADD2 R82, -R198.H0_H0, -RZ.H0_H0 ;  /* 0xa00000ffc652d230 */ /* 0x000fe20000000900 */
[----:B---3--:R-:W-:Y:S02]  /*1bcb0*/  F2FP.PACK_AB R3, R17, R15 ;  /* 0x0000000f1103723e */ /* 0x008fe400000000ff */
[----:B------:R-:W-:Y:S01]  /*1bcc0*/  SHF.R.U32.HI R2, RZ, 0x8, R2 ;  /* 0x00000008ff027819 */ /* 0x000fe20000011602 */
[----:B------:R-:W-:Y:S01]  /*1bcd0*/  @!P2 HADD2 R102, -R162.H0_H0, -RZ.H0_H0 ;  /* 0xa00000ffa266a230 */ /* 0x000fe20000000900 */
[----:B------:R-:W-:Y:S01]  /*1bce0*/  PRMT R161, R34, 0x7610, R161 ;  /* 0x0000761022a17816 */ /* 0x000fe200000000a1 */
[----:B------:R-:W-:Y:S01]  /*1bcf0*/  FADD.FTZ R10, R15, R36 ;  /* 0x000000240f0a7221 */ /* 0x000fe20000010000 */
[----:B------:R-:W-:Y:S01]  /*1bd00*/  PRMT R158, R3, 0x7610, R158 ;  /* 0x00007610039e7816 */ /* 0x000fe2000000009e */
[----:B------:R-:W-:Y:S01]  /*1bd10*/  MUFU.EX2 R14, R153 ;  /* 0x00000099000e7308 */ /* 0x000fe20000000800 */
[----:B------:R-:W-:Y:S01]  /*1bd20*/  @!P5 PRMT R198, R82, 0x5410, RZ ;  /* 0x0000541052c6d816 */ /* 0x000fe200000000ff */
[----:B------:R-:W-:Y:S01]  /*1bd30*/  IMAD.MOV.U32 R82, RZ, RZ, R66 ;  /* 0x000000ffff527224 */ /* 0x000fe200078e0042 */
[----:B------:R-:W-:Y:S01]  /*1bd40*/  LOP3.LUT R2, R2, 0xffff, RZ, 0xc0, !PT ;  /* 0x0000ffff02027812 */ /* 0x000fe200078ec0ff */
[----:B------:R-:W-:Y:S01]  /*1bd50*/  @!P0 HADD2 R111, -R158.H0_H0, -RZ.H0_H0 ;  /* 0xa00000ff9e6f8230 */ /* 0x000fe20000000900 */
[----:B------:R-:W-:-:S03]  /*1bd60*/  PRMT R66, R161, 0x5410, R162 ;  /* 0x00005410a1427816 */ /* 0x000fc600000000a2 */
[----:B------:R-:W2:Y:S01]  /*1bd70*/  MUFU.EX2 R15, R155 ;  /* 0x0000009b000f7308 */ /* 0x000ea20000000800 */
[----:B------:R-:W-:Y:S02]  /*1bd80*/  @!P2 PRMT R162, R102, 0x5410, RZ ;  /* 0x0000541066a2a816 */ /* 0x000fe400000000ff */
[----:B------:R-:W-:Y:S01]  /*1bd90*/  PRMT R157, R3, 0x7632, R157 ;  /* 0x00007632039d7816 */ /* 0x000fe2000000009d */
[----:B------:R-:W-:Y:S01]  /*1bda0*/  @!P4 HADD2 R103, -R161.H0_H0, -RZ.H0_H0 ;  /* 0xa00000ffa167c230 */ /* 0x000fe20000000900 */
[C---:B------:R-:W-:Y:S02]  /*1bdb0*/  ISETP.GE.U32.AND P5, PT, R241.reuse, R18, PT ;  /* 0x00000012f100720c */ /* 0x040fe40003fa6070 */
[----:B------:R-:W-:Y:S01]  /*1bdc0*/  ISETP.GE.U32.AND P2, PT, R241, R2, PT ;  /* 0x00000002f100720c */ /* 0x000fe20003f46070 */
[----:B------:R-:W-:Y:S01]  /*1bdd0*/  IMAD.MOV.U32 R102, RZ, RZ, R64 ;  /* 0x000000ffff667224 */ /* 0x000fe200078e0040 */
[----:B------:R-:W-:Y:S01]  /*1bde0*/  LOP3.LUT R2, R6, 0xff, RZ, 0xc0, !PT ;  /* 0x000000ff06027812 */ /* 0x000fe200078ec0ff */
[----:B------:R-:W-:Y:S01]  /*1bdf0*/  @!P1 HADD2 R109, -R159.H0_H0, -RZ.H0_H0 ;  /* 0xa00000ff9f6d9230 */ /* 0x000fe20000000900 */
[----:B------:R-:W-:-:S02]  /*1be00*/  PRMT R64, R158, 0x5410, R157 ;  /* 0x000054109e407816 */ /* 0x000fc4000000009d */
[----:B------:R-:W-:Y:S02]  /*1be10*/  @!P0 PRMT R158, R111, 0x5410, RZ ;  /* 0x000054106f9e8816 */ /* 0x000fe400000000ff */
[----:B------:R-:W-:Y:S02]  /*1be20*/  ISETP.GE.U32.AND P0, PT, R241, R2, PT ;  /* 0x00000002f100720c */ /* 0x000fe40003f06070 */
[----:B------:R-:W-:Y:S01]  /*1be30*/  @!P4 PRMT R161, R103, 0x5410, RZ ;  /* 0x0000541067a1c816 */ /* 0x000fe200000000ff */
[----:B------:R-:W-:Y:S01]  /*1be40*/  IMAD.MOV.U32 R103, RZ, RZ, R65 ;  /* 0x000000ffff677224 */ /* 0x000fe200078e0041 */
[----:B------:R-:W-:Y:S02]  /*1be50*/  SHF.R.U32.HI R2, RZ, 0x18, R6 ;  /* 0x00000018ff027819 */ /* 0x000fe40000011606 */
[----:B------:R-:W-:Y:S02]  /*1be60*/  PRMT R65, R160, 0x5410, R159 ;  /* 0x00005410a0417816 */ /* 0x000fe4000000009f */
[----:B------:R-:W-:-:S02]  /*1be70*/  @!P1 PRMT R159, R109, 0x5410, RZ ;  /* 0x000054106d9f9816 */ /* 0x000fc400000000ff */
[----:B------:R-:W-:Y:S02]  /*1be80*/  ISETP.GE.U32.AND P1, PT, R241, R2, PT ;  /* 0x00000002f100720c */ /* 0x000fe40003f26070 */
[----:B--2---:R-:W-:Y:S01]  /*1be90*/  F2FP.PACK_AB R2, R15, R14 ;  /* 0x0000000e0f02723e */ /* 0x004fe200000000ff */
[----:B------:R-:W-:Y:S01]  /*1bea0*/  @!P5 HADD2 R108, -R160.H0_H0, -RZ.H0_H0 ;  /* 0xa00000ffa06cd230 */ /* 0x000fe20000000900 */
[----:B------:R-:W-:Y:S01]  /*1beb0*/  FADD.FTZ R12, R61, R13 ;  /* 0x0000000d3d0c7221 */ /* 0x000fe20000010000 */
[----:B------:R-:W-:Y:S01]  /*1bec0*/  MUFU.EX2 R109, R146 ;  /* 0x00000092006d7308 */ /* 0x000fe20000000800 */
[C---:B------:R-:W-:Y:S02]  /*1bed0*/  PRMT R156, R2.reuse, 0x7610, R156 ;  /* 0x00007610029c7816 */ /* 0x040fe4000000009c */
[----:B------:R-:W-:-:S05]  /*1bee0*/  PRMT R155, R2, 0x7632, R155 ;  /* 0x00007632029b7816 */ /* 0x000fca000000009b */
[----:B------:R-:W2:Y:S01]  /*1bef0*/  MUFU.EX2 R13, R147 ;  /* 0x00000093000d7308 */ /* 0x000ea20000000800 */
[----:B------:R-:W-:Y:S02]  /*1bf00*/  @!P5 PRMT R160, R108, 0x5410, RZ ;  /* 0x000054106ca0d816 */ /* 0x000fe400000000ff */
[----:B------:R-:W-:Y:S01]  /*1bf10*/  SHF.R.U32.HI R2, RZ, 0x10, R6 ;  /* 0x00000010ff027819 */ /* 0x000fe20000011606 */
[----:B------:R-:W-:Y:S01]  /*1bf20*/  @!P0 HADD2 R117, -R156.H0_H0, -RZ.H0_H0 ;  /* 0xa00000ff9c758230 */ /* 0x000fe20000000900 */
[----:B------:R-:W-:Y:S01]  /*1bf30*/  ISETP.GE.U32.AND P5, PT, R241, R21, PT ;  /* 0x00000015f100720c */ /* 0x000fe20003fa6070 */
[----:B------:R-:W-:Y:S01]  /*1bf40*/  IMAD.MOV.U32 R101, RZ, RZ, R79 ;  /* 0x000000ffff657224 */ /* 0x000fe200078e004f */
[----:B------:R-:W-:Y:S01]  /*1bf50*/  LOP3.LUT R2, R2, 0xff, RZ, 0xc0, !PT ;  /* 0x000000ff02027812 */ /* 0x000fe200078ec0ff */
[----:B------:R-:W-:Y:S01]  /*1bf60*/  IMAD.MOV.U32 R79, RZ, RZ, R230 ;  /* 0x000000ffff4f7224 */ /* 0x000fe200078e00e6 */
[----:B------:R-:W-:Y:S02]  /*1bf70*/  PRMT R230, R156, 0x5410, R155 ;  /* 0x000054109ce67816 */ /* 0x000fe4000000009b */
[----:B------:R-:W-:-:S02]  /*1bf80*/  @!P0 PRMT R156, R117, 0x5410, RZ ;  /* 0x00005410759c8816 */ /* 0x000fc400000000ff */
[----:B------:R-:W-:Y:S02]  /*1bf90*/  ISETP.GE.U32.AND P0, PT, R241, R2, PT ;  /* 0x00000002f100720c */ /* 0x000fe40003f06070 */
[----:B--2---:R-:W-:-:S03]  /*1bfa0*/  F2FP.PACK_AB R3, R109, R13 ;  /* 0x0000000d6d03723e */ /* 0x004fc600000000ff */
[----:B------:R-:W-:Y:S01]  /*1bfb0*/  @!P5 HADD2 R110, -R157.H0_H0, -RZ.H0_H0 ;  /* 0xa00000ff9d6ed230 */ /* 0x000fe20000000900 */
[C---:B------:R-:W-:Y:S02]  /*1bfc0*/  PRMT R154, R3.reuse, 0x7610, R154 ;  /* 0x00007610039a7816 */ /* 0x040fe4000000009a */
[----:B------:R-:W-:Y:S02]  /*1bfd0*/  SHF.R.U32.HI R2, RZ, 0x8, R22 ;  /* 0x00000008ff027819 */ /* 0x000fe40000011616 */
[----:B------:R-:W-:Y:S01]  /*1bfe0*/  @!P5 PRMT R157, R110, 0x5410, RZ ;  /* 0x000054106e9dd816 */ /* 0x000fe200000000ff */
[----:B------:R-:W-:Y:S02]  /*1bff0*/  IMAD.MOV.U32 R110, RZ, RZ, R102 ;  /* 0x000000ffff6e7224 */ /* 0x000fe400078e0066 */
[----:B------:R-:W-:Y:S01]  /*1c000*/  @!P0 HADD2 R119, -R154.H0_H0, -RZ.H0_H0 ;  /* 0xa00000ff9a778230 */ /* 0x000fe20000000900 */
[----:B------:R-:W-:Y:S01]  /*1c010*/  IMAD.MOV.U32 R102, RZ, RZ, R78 ;  /* 0x000000ffff667224 */ /* 0x000fe200078e004e */
[----:B------:R-:W-:Y:S01]  /*1c020*/  PRMT R153, R3, 0x7632, R153 ;  /* 0x0000763203997816 */ /* 0x000fe20000000099 */
[----:B------:R-:W-:Y:S01]  /*1c030*/  IMAD.MOV.U32 R58, RZ, RZ, R191 ;  /* 0x000000ffff3a7224 */ /* 0x000fe200078e00bf */
[----:B------:R-:W-:Y:S01]  /*1c040*/  LOP3.LUT R2, R2, 0xffff, RZ, 0xc0, !PT ;  /* 0x0000ffff02027812 */ /* 0x000fe200078ec0ff */
[----:B------:R-:W-:Y:S01]  /*1c050*/  IMAD.MOV.U32 R78, RZ, RZ, R76 ;  /* 0x000000ffff4e7224 */ /* 0x000fe200078e004c */
[----:B------:R1:W5:Y:S01]  /*1c060*/  LDL.LU R191, [R1+0x1ac] ;  /* 0x0001ac0001bf7983 */ /* 0x0003620000300800 */
[----:B------:R-:W-:-:S02]  /*1c070*/  IMAD.MOV.U32 R77, RZ, RZ, R190 ;  /* 0x000000ffff4d7224 */ /* 0x000fc400078e00be */
[----:B------:R-:W-:Y:S01]  /*1c080*/  IMAD.MOV.U32 R76, RZ, RZ, R180 ;  /* 0x000000ffff4c7224 */ /* 0x000fe200078e00b4 */
[----:B------:R1:W5:Y:S01]  /*1c090*/  LDL.LU R190, [R1+0x1a8] ;  /* 0x0001a80001be7983 */ /* 0x0003620000300800 */
[----:B------:R2:W-:Y:S01]  /*1c0a0*/  MUFU.EX2 R180, R231 ;  /* 0x000000e700b47308 */ /* 0x0005e20000000800 */
[----:B------:R-:W-:Y:S02]  /*1c0b0*/  FADD.FTZ R3, R186, R20 ;  /* 0x00000014ba037221 */ /* 0x000fe40000010000 */
[----:B------:R1:W5:Y:S04]  /*1c0c0*/  LDL.LU R189, [R1+0x1a4] ;  /* 0x0001a40001bd7983 */ /* 0x0003680000300800 */
[----:B------:R1:W5:Y:S04]  /*1c0d0*/  LDL.LU R188, [R1+0x1a0] ;  /* 0x0001a00001bc7983 */ /* 0x0003680000300800 */
[----:B------:R1:W5:Y:S04]  /*1c0e0*/  LDL.LU R187, [R1+0x19c] ;  /* 0x00019c0001bb7983 */ /* 0x0003680000300800 */
[----:B------:R1:W5:Y:S01]  /*1c0f0*/  LDL.LU R186, [R1+0x198] ;  /* 0x0001980001ba7983 */ /* 0x0003620000300800 */
[----:B--2---:R-:W-:-:S02]  /*1c100*/  PRMT R231, R154, 0x5410, R153 ;  /* 0x000054109ae77816 */ /* 0x004fc40000000099 */
[----:B------:R-:W-:Y:S02]  /*1c110*/  @!P0 PRMT R154, R119, 0x5410, RZ ;  /* 0x00005410779a8816 */ /* 0x000fe400000000ff */
[----:B------:R-:W-:Y:S02]  /*1c120*/  ISETP.GE.U32.AND P0, PT, R241, R2, PT ;  /* 0x00000002f100720c */ /* 0x000fe40003f06070 */
[----:B------:R-:W-:Y:S02]  /*1c130*/  LOP3.LUT R2, R16, 0xff, RZ, 0xc0, !PT ;  /* 0x000000ff10027812 */ /* 0x000fe400078ec0ff */
[----:B------:R1:W2:Y:S01]  /*1c140*/  LDL.LU.S16 R16, [R1+0x8] ;  /* 0x0000080001107983 */ /* 0x0002a20000300600 */
[----:B------:R-:W-:Y:S02]  /*1c150*/  IMAD.MOV.U32 R34, RZ, RZ, R100 ;  /* 0x000000ffff227224 */ /* 0x000fe400078e0064 */
[----:B------:R-:W-:Y:S02]  /*1c160*/  IMAD.MOV.U32 R100, RZ, RZ, R80 ;  /* 0x000000ffff647224 */ /* 0x000fe400078e0050 */
[----:B------:R-:W3:Y:S01]  /*1c170*/  MUFU.EX2 R80, R233 ;  /* 0x000000e900507308 */ /* 0x000ee20000000800 */
[----:B------:R-:W-:Y:S01]  /*1c180*/  @!P1 HADD2 R118, -R153.H0_H0, -RZ.H0_H0 ;  /* 0xa00000ff99769230 */ /* 0x000fe20000000900 */
[----:B------:R-:W-:-:S02]  /*1c190*/  IMAD.MOV.U32 R72, RZ, RZ, R60 ;  /* 0x000000ffff487224 */ /* 0x000fc400078e003c */
[----:B------:R-:W-:Y:S02]  /*1c1a0*/  IMAD.MOV.U32 R18, RZ, RZ, R81 ;  /* 0x000000ffff127224 */ /* 0x000fe400078e0051 */
[----:B------:R-:W-:Y:S01]  /*1c1b0*/  IMAD.MOV.U32 R60, RZ, RZ, R181 ;  /* 0x000000ffff3c7224 */ /* 0x000fe200078e00b5 */
[----:B------:R-:W-:Y:S01]  /*1c1c0*/  @!P1 PRMT R153, R118, 0x5410, RZ ;  /* 0x0000541076999816 */ /* 0x000fe200000000ff */
[----:B------:R-:W-:Y:S01]  /*1c1d0*/  MUFU.EX2 R181, R200 ;  /* 0x000000c800b57308 */ /* 0x000fe20000000800 */
[----:B------:R-:W-:-:S07]  /*1c1e0*/  ISETP.GE.U32.AND P1, PT, R241, R2, PT ;  /* 0x00000002f100720c */ /* 0x000fce0003f26070 */
[----:B------:R-:W4:Y:S01]  /*1c1f0*/  MUFU.EX2 R81, R201 ;  /* 0x000000c900517308 */ /* 0x000f220000000800 */
[----:B---3--:R-:W-:-:S04]  /*1c200*/  F2FP.PACK_AB R2, R80, R180 ;  /* 0x000000b45002723e */ /* 0x008fc800000000ff */
[C---:B------:R-:W-:Y:S02]  /*1c210*/  PRMT R152, R2.reuse, 0x7610, R152 ;  /* 0x0000761002987816 */ /* 0x040fe40000000098 */
[----:B------:R-:W-:Y:S02]  /*1c220*/  PRMT R151, R2, 0x7632, R151 ;  /* 0x0000763202977816 */ /* 0x000fe40000000097 */
[----:B------:R-:W-:-:S04]  /*1c230*/  SHF.R.U32.HI R2, RZ, 0x10, R0 ;  /* 0x00000010ff027819 */ /* 0x000fc80000011600 */
[----:B------:R-:W-:-:S04]  /*1c240*/  LOP3.LUT R2, R2, 0xff, RZ, 0xc0, !PT ;  /* 0x000000ff02027812 */ /* 0x000fc800078ec0ff */
[----:B------:R-:W-:Y:S02]  /*1c250*/  ISETP.GE.U32.AND P4, PT, R241, R2, PT ;  /* 0x00000002f100720c */ /* 0x000fe40003f86070 */
[----:B----4-:R-:W-:Y:S01]  /*1c260*/  F2FP.PACK_AB R2, R81, R181 ;  /* 0x000000b55102723e */ /* 0x010fe200000000ff */
[----:B------:R-:W-:-:S03]  /*1c270*/  IMAD.MOV.U32 R111, RZ, RZ, R103 ;  /* 0x000000ffff6f7224 */ /* 0x000fc600078e0067 */
[C---:B------:R-:W-:Y:S02]  /*1c280*/  PRMT R150, R2.reuse, 0x7610, R150 ;  /* 0x0000761002967816 */ /* 0x040fe40000000096 */
[----:B------:R-:W-:Y:S02]  /*1c290*/  PRMT R149, R2, 0x7632, R149 ;  /* 0x0000763202957816 */ /* 0x000fe40000000095 */
[----:B------:R-:W-:Y:S01]  /*1c2a0*/  SHF.R.U32.HI R2, RZ, 0x8, R19 ;  /* 0x00000008ff027819 */ /* 0x000fe20000011613 */
[----:B------:R-:W-:Y:S01]  /*1c2b0*/  @!P2 HADD2 R116, -R155.H0_H0, -RZ.H0_H0 ;  /* 0xa00000ff9b74a230 */ /* 0x000fe20000000900 */
[----:B------:R-:W-:Y:S02]  /*1c2c0*/  IMAD.MOV.U32 R67, RZ, RZ, R82 ;  /* 0x000000ffff437224 */ /* 0x000fe400078e0052 */
[----:B------:R-:W-:Y:S01]  /*1c2d0*/  IMAD.MOV.U32 R103, RZ, RZ, R57 ;  /* 0x000000ffff677224 */ /* 0x000fe200078e0039 */
[----:B------:R-:W-:Y:S01]  /*1c2e0*/  MUFU.EX2 R82, R240 ;  /* 0x000000f000527308 */ /* 0x000fe20000000800 */
[----:B------:R-:W-:Y:S01]  /*1c2f0*/  LOP3.LUT R2, R2, 0xffff, RZ, 0xc0, !PT ;  /* 0x0000ffff02027812 */ /* 0x000fe200078ec0ff */
[----:B------:R-:W-:Y:S01]  /*1c300*/  @!P0 HADD2 R232, -R151.H0_H0, -RZ.H0_H0 ;  /* 0xa00000ff97e88230 */ /* 0x000fe20000000900 */
[----:B------:R-:W-:-:S05]  /*1c310*/  @!P2 PRMT R155, R116, 0x5410, RZ ;  /* 0x00005410749ba816 */ /* 0x000fca00000000ff */
[----:B------:R-:W3:Y:S01]  /*1c320*/  MUFU.EX2 R57, R235 ;  /* 0x000000eb00397308 */ /* 0x000ee20000000800 */
[C---:B------:R-:W-:Y:S02]  /*1c330*/  ISETP.GE.U32.AND P2, PT, R241.reuse, R2, PT ;  /* 0x00000002f100720c */ /* 0x040fe40003f46070 */
[----:B------:R-:W-:Y:S01]  /*1c340*/  LOP3.LUT R2, R0, 0xff, RZ, 0xc0, !PT ;  /* 0x000000ff00027812 */ /* 0x000fe200078ec0ff */
[----:B------:R-:W-:Y:S01]  /*1c350*/  @!P3 HADD2 R250, -R150.H0_H0, -RZ.H0_H0 ;  /* 0xa00000ff96fab230 */ /* 0x000fe20000000900 */
[----:B------:R-:W-:Y:S02]  /*1c360*/  PRMT R201, R152, 0x5410, R151 ;  /* 0x0000541098c97816 */ /* 0x000fe40000000097 */
[----:B------:R-:W-:Y:S02]  /*1c370*/  @!P0 PRMT R151, R232, 0x5410, RZ ;  /* 0x00005410e8978816 */ /* 0x000fe400000000ff */
[----:B------:R-:W-:Y:S02]  /*1c380*/  ISETP.GE.U32.AND P0, PT, R241, R2, PT ;  /* 0x00000002f100720c */ /* 0x000fe40003f06070 */
[----:B------:R-:W-:-:S02]  /*1c390*/  SHF.R.U32.HI R2, RZ, 0x18, R0 ;  /* 0x00000018ff027819 */ /* 0x000fc40000011600 */
[----:B------:R-:W-:Y:S02]  /*1c3a0*/  PRMT R200, R150, 0x5410, R149 ;  /* 0x0000541096c87816 */ /* 0x000fe40000000095 */
[----:B------:R-:W-:Y:S02]  /*1c3b0*/  @!P3 PRMT R150, R250, 0x5410, RZ ;  /* 0x00005410fa96b816 */ /* 0x000fe400000000ff */
[----:B------:R-:W-:Y:S02]  /*1c3c0*/  ISETP.GE.U32.AND P3, PT, R241, R2, PT ;  /* 0x00000002f100720c */ /* 0x000fe40003f66070 */
[----:B---3--:R-:W-:-:S04]  /*1c3d0*/  F2FP.PACK_AB R2, R82, R57 ;  /* 0x000000395202723e */ /* 0x008fc800000000ff */
[C---:B------:R-:W-:Y:S02]  /*1c3e0*/  PRMT R148, R2.reuse, 0x7610, R148 ;  /* 0x0000761002947816 */ /* 0x040fe40000000094 */
[----:B------:R-:W-:Y:S02]  /*1c3f0*/  ISETP.GE.U32.AND P5, PT, R241, R11, PT ;  /* 0x0000000bf100720c */ /* 0x000fe40003fa6070 */
[----:B------:R-:W-:-:S04]  /*1c400*/  PRMT R147, R2, 0x7632, R147 ;  /* 0x0000763202937816 */ /* 0x000fc80000000093 */
[----:B------:R-:W-:Y:S01]  /*1c410*/  PRMT R235, R148, 0x5410, R147 ;  /* 0x0000541094eb7816 */ /* 0x000fe20000000093 */
[----:B--2---:R-:W-:-:S05]  /*1c420*/  @!P0 HADD2 R16, -R148.H0_H0, -RZ.H0_H0 ;  /* 0xa00000ff94108230 */ /* 0x004fca0000000900 */
[----:B------:R-:W-:-:S04]  /*1c430*/  PRMT R11, R16, 0x7610, R11 ;  /* 0x00007610100b7816 */ /* 0x000fc8000000000b */
[----:B------:R-:W-:Y:S02]  /*1c440*/  @!P0 PRMT R148, R11, 0x5410, RZ ;  /* 0x000054100b948816 */ /* 0x000fe400000000ff */
[----:B------:R1:W2:Y:S01]  /*1c450*/  LDL.LU.S16 R11, [R1+0xc] ;  /* 0x00000c00010b7983 */ /* 0x0002a20000300600 */
[----:B------:R-:W-:Y:S01]  /*1c460*/  LOP3.LUT R0, R0, 0xffff, RZ, 0xc0, !PT ;  /* 0x0000ffff00007812 */ /* 0x000fe200078ec0ff */
[----:B------:R-:W-:-:S03]  /*1c470*/  @!P6 HADD2 R234, -R152.H0_H0, -RZ.H0_H0 ;  /* 0xa00000ff98eae230 */ /* 0x000fc60000000900 */
[----:B------:R-:W-:Y:S02]  /*1c480*/  SHF.R.U32.HI R0, RZ, 0x8, R0 ;  /* 0x00000008ff007819 */ /* 0x000fe40000011600 */
[----:B------:R-:W-:Y:S02]  /*1c490*/  @!P6 PRMT R152, R234, 0x5410, RZ ;  /* 0x00005410ea98e816 */ /* 0x000fe400000000ff */
[----:B------:R-:W-:Y:S02]  /*1c4a0*/  LOP3.LUT R0, R0, 0xffff, RZ, 0xc0, !PT ;  /* 0x0000ffff00007812 */ /* 0x000fe400078ec0ff */
[C---:B------:R-:W-:Y:S02]  /*1c4b0*/  ISETP.GE.U32.AND P6, PT, R241.reuse, R25, PT ;  /* 0x00000019f100720c */ /* 0x040fe40003fc6070 */
[----:B------:R-:W-:Y:S01]  /*1c4c0*/  ISETP.GE.U32.AND P0, PT, R241, R0, PT ;  /* 0x00000000f100720c */ /* 0x000fe20003f06070 */
[----:B------:R-:W-:Y:S02]  /*1c4d0*/  FADD.FTZ R6, R17, R10 ;  /* 0x0000000a11067221 */ /* 0x000fe40000010000 */
[----:B------:R-:W-:-:S02]  /*1c4e0*/  IMAD.MOV.U32 R28, RZ, RZ, R34 ;  /* 0x000000ffff1c7224 */ /* 0x000fc400078e0022 */
[----:B------:R3:W-:Y:S06]  /*1c4f0*/  MUFU.EX2 R34, R242 ;  /* 0x000000f200227308 */ /* 0x0007ec0000000800 */
[----:B------:R-:W-:-:S05]  /*1c500*/  @!P6 HADD2 R243, -R149.H0_H0, -RZ.H0_H0 ;  /* 0xa00000ff95f3e230 */ /* 0x000fca0000000900 */
[----:B------:R-:W-:Y:S01]  /*1c510*/  @!P6 PRMT R149, R243, 0x5410, RZ ;  /* 0x00005410f395e816 */ /* 0x000fe200000000ff */
[----:B------:R-:W-:Y:S02]  /*1c520*/  FADD.FTZ R243, R13, R6 ;  /* 0x000000060df37221 */ /* 0x000fe40000010000 */
[----:B---3--:R-:W-:Y:S02]  /*1c530*/  FADD.FTZ R242, R185, R3 ;  /* 0x00000003b9f27221 */ /* 0x008fe40000010000 */
[----:B------:R1:W5:Y:S01]  /*1c540*/  LDL.LU R185, [R1+0x194] ;  /* 0x0001940001b97983 */ /* 0x0003620000300800 */
[----:B--2---:R-:W-:-:S05]  /*1c550*/  @!P0 HADD2 R11, -R147.H0_H0, -RZ.H0_H0 ;  /* 0xa00000ff930b8230 */ /* 0x004fca0000000900 */
[----:B------:R-:W-:Y:S02]  /*1c560*/  PRMT R13, R11, 0x7610, R13 ;  /* 0x000076100b0d7816 */ /* 0x000fe4000000000d */
[----:B------:R1:W2:Y:S01]  /*1c570*/  LDL.LU.S16 R11, [R1+0x30] ;  /* 0x00003000010b7983 */ /* 0x0002a20000300600 */
[----:B------:R-:W-:Y:S02]  /*1c580*/  IMAD.MOV.U32 R21, RZ, RZ, R18 ;  /* 0x000000ffff157224 */ /* 0x000fe400078e0012 */
[----:B------:R-:W-:Y:S01]  /*1c590*/  IMAD.MOV.U32 R18, RZ, RZ, R102 ;  /* 0x000000ffff127224 */ /* 0x000fe200078e0066 */
[----:B------:R1:W3:Y:S01]  /*1c5a0*/  LDL.LU.S16 R16, [R1+0x2c] ;  /* 0x00002c0001107983 */ /* 0x0002e20000300600 */
[----:B------:R-:W-:Y:S02]  /*1c5b0*/  IMAD.MOV.U32 R102, RZ, RZ, R78 ;  /* 0x000000ffff667224 */ /* 0x000fe400078e004e */
[----:B------:R-:W-:Y:S02]  /*1c5c0*/  IMAD.MOV.U32 R78, RZ, RZ, R79 ;  /* 0x000000ffff4e7224 */ /* 0x000fe400078e004f */
[----:B------:R-:W-:-:S02]  /*1c5d0*/  IMAD.MOV.U32 R79, RZ, RZ, R76 ;  /* 0x000000ffff4f7224 */ /* 0x000fc400078e004c */
[----:B------:R-:W-:Y:S02]  /*1c5e0*/  IMAD.MOV.U32 R76, RZ, RZ, R77 ;  /* 0x000000ffff4c7224 */ /* 0x000fe400078e004d */
[----:B------:R-:W-:Y:S02]  /*1c5f0*/  IMAD.MOV.U32 R36, RZ, RZ, R58 ;  /* 0x000000ffff247224 */ /* 0x000fe400078e003a */
[----:B------:R-:W-:Y:S01]  /*1c600*/  IMAD.MOV.U32 R77, RZ, RZ, R168 ;  /* 0x000000ffff4d7224 */ /* 0x000fe200078e00a8 */
[----:B------:R-:W-:Y:S08]  /*1c610*/  MUFU.EX2 R58, R229 ;  /* 0x000000e5003a7308 */ /* 0x000ff00000000800 */
[----:B------:R-:W4:Y:S01]  /*1c620*/  MUFU.EX2 R168, R228 ;  /* 0x000000e400a87308 */ /* 0x000f220000000800 */
[----:B------:R-:W-:Y:S01]  /*1c630*/  FADD.FTZ R9, R23, R9 ;  /* 0x0000000917097221 */ /* 0x000fe20000010000 */
[----:B------:R-:W-:Y:S01]  /*1c640*/  @!P0 PRMT R147, R13, 0x5410, RZ ;  /* 0x000054100d938816 */ /* 0x000fe200000000ff */
[----:B------:R-:W-:Y:S01]  /*1c650*/  FADD.FTZ R10, R62, R12 ;  /* 0x0000000c3e0a7221 */ /* 0x000fe20000010000 */
[----:B----4-:R-:W-:-:S04]  /*1c660*/  F2FP.PACK_AB R3, R168, R58 ;  /* 0x0000003aa803723e */ /* 0x010fc800000000ff */
[----:B------:R-:W-:Y:S01]  /*1c670*/  PRMT R146, R3, 0x7610, R146 ;  /* 0x0000761003927816 */ /* 0x000fe20000000092 */
[----:B------:R-:W-:Y:S02]  /*1c680*/  FADD.FTZ R9, R14, R9 ;  /* 0x000000090e097221 */ /* 0x000fe40000010000 */
[----:B------:R1:W4:Y:S04]  /*1c690*/  LDL.LU.S16 R14, [R1+0x28] ;  /* 0x00002800010e7983 */ /* 0x0003280000300600 */
[----:B------:R1:W4:Y:S01]  /*1c6a0*/  LDL.LU.S16 R13, [R1+0x14] ;  /* 0x00001400010d7983 */ /* 0x0003220000300600 */
[----:B--2---:R-:W-:-:S05]  /*1c6b0*/  @!P4 HADD2 R11, -R146.H0_H0, -RZ.H0_H0 ;  /* 0xa00000ff920bc230 */ /* 0x004fca0000000900 */
[----:B------:R-:W-:Y:S02]  /*1c6c0*/  PRMT R12, R11, 0x7610, R12 ;  /* 0x000076100b0c7816 */ /* 0x000fe4000000000c */
[----:B------:R1:W2:Y:S01]  /*1c6d0*/  LDL.LU.S16 R11, [R1+0x10] ;  /* 0x00001000010b7983 */ /* 0x0002a20000300600 */
[----:B------:R-:W-:Y:S01]  /*1c6e0*/  IMAD.MOV.U32 R108, RZ, RZ, R59 ;  /* 0x000000ffff6c7224 */ /* 0x000fe200078e003b */
[----:B------:R-:W-:Y:S01]  /*1c6f0*/  MUFU.EX2 R61, R202 ;  /* 0x000000ca003d7308 */ /* 0x000fe20000000800 */
[----:B------:R-:W-:-:S07]  /*1c700*/  IMAD.MOV.U32 R59, RZ, RZ, R183 ;  /* 0x000000ffff3b7224 */ /* 0x000fce00078e00b7 */
[----:B------:R-:W1:Y:S08]  /*1c710*/  MUFU.EX2 R183, R203 ;  /* 0x000000cb00b77308 */ /* 0x000e700000000800 */
[----:B------:R-:W3:Y:S01]  /*1c720*/  MUFU.EX2 R251, R251 ;  /* 0x000000fb00fb7308 */ /* 0x000ee20000000800 */
[----:B------:R-:W-:Y:S02]  /*1c730*/  PRMT R145, R3, 0x7632, R145 ;  /* 0x0000763203917816 */ /* 0x000fe40000000091 */
[----:B-1----:R-:W-:-:S04]  /*1c740*/  F2FP.PACK_AB R0, R183, R61 ;  /* 0x0000003db700723e */ /* 0x002fc800000000ff */
[C---:B------:R-:W-:Y:S01]  /*1c750*/  PRMT R142, R0.reuse, 0x7632, R142 ;  /* 0x00007632008e7816 */ /* 0x040fe2000000008e */
[----:B---3--:R-:W-:Y:S01]  /*1c760*/  @!P3 HADD2 R16, -R145.H0_H0, -RZ.H0_H0 ;  /* 0xa00000ff9110b230 */ /* 0x008fe20000000900 */
[----:B------:R-:W-:Y:S01]  /*1c770*/  F2FP.PACK_AB R2, R251, R34 ;  /* 0x00000022fb02723e */ /* 0x000fe200000000ff */
[----:B------:R-:W-:Y:S01]  /*1c780*/  @!P1 HADD2 R252, -R0.H0_H0, -RZ.H0_H0 ;  /* 0xa00000ff00fc9230 */ /* 0x000fe20000000900 */
[C---:B------:R-:W-:Y:S01]  /*1c790*/  @P1 PRMT R228, R0.reuse, 0x7610, R228 ;  /* 0x0000761000e41816 */ /* 0x040fe200000000e4 */
[----:B------:R-:W-:Y:S01]  /*1c7a0*/  FADD.FTZ R250, R35, R10 ;  /* 0x0000000a23fa7221 */ /* 0x000fe20000010000 */
[----:B------:R-:W-:Y:S01]  /*1c7b0*/  PRMT R232, R0, 0x5410, R142 ;  /* 0x0000541000e87816 */ /* 0x000fe2000000008e */
[----:B------:R-:W-:Y:S01]  /*1c7c0*/  IMAD.MOV.U32 R0, RZ, RZ, c[0x0][0x228] ;  /* 0x00008a00ff007624 */ /* 0x000fe200078e00ff */
[C---:B------:R-:W-:Y:S02]  /*1c7d0*/  PRMT R144, R2.reuse, 0x7610, R144 ;  /* 0x0000761002907816 */ /* 0x040fe40000000090 */
[----:B------:R-:W-:-:S02]  /*1c7e0*/  PRMT R143, R2, 0x7632, R143 ;  /* 0x00007632028f7816 */ /* 0x000fc4000000008f */
[----:B------:R-:W-:Y:S01]  /*1c7f0*/  PRMT R10, R16, 0x7610, R10 ;  /* 0x00007610100a7816 */ /* 0x000fe2000000000a */
[----:B------:R-:W-:Y:S01]  /*1c800*/  IMAD.MOV.U32 R16, RZ, RZ, R102 ;  /* 0x000000ffff107224 */ /* 0x000fe200078e0066 */
[----:B------:R-:W-:Y:S01]  /*1c810*/  ISETP.GE.U32.AND P6, PT, R241, R24, PT ;  /* 0x00000018f100720c */ /* 0x000fe20003fc6070 */
[----:B------:R-:W-:Y:S02]  /*1c820*/  IMAD.MOV.U32 R102, RZ, RZ, R140 ;  /* 0x000000ffff667224 */ /* 0x000fe400078e008c */
[----:B------:R-:W-:Y:S02]  /*1c830*/  IMAD.MOV.U32 R118, RZ, RZ, R42 ;  /* 0x000000ffff767224 */ /* 0x000fe400078e002a */
[----:B------:R-:W-:Y:S02]  /*1c840*/  IMAD.MOV.U32 R116, RZ, RZ, R103 ;  /* 0x000000ffff747224 */ /* 0x000fe400078e0067 */
[----:B------:R-:W-:Y:S02]  /*1c850*/  IMAD.MOV.U32 R140, RZ, RZ, R164 ;  /* 0x000000ffff8c7224 */ /* 0x000fe400078e00a4 */
[----:B------:R-:W-:-:S02]  /*1c860*/  IMAD.SHL.U32 R42, R0, 0x8, RZ ;  /* 0x00000008002a7824 */ /* 0x000fc400078e00ff */
        /* <DEDUP_REMOVED lines=11> */
[----:B------:R-:W-:-:S02]  /*1c920*/  IMAD.SHL.U32 R40, R0, 0x40, RZ ;  /* 0x0000004000287824 */ /* 0x000fc400078e00ff */
[----:B------:R-:W-:Y:S01]  /*1c930*/  IMAD R38, R0, 0x48, RZ ;  /* 0x0000004800267824 */ /* 0x000fe200078e02ff */
[----:B------:R-:W-:Y:S01]  /*1c940*/  LOP3.LUT R0, R249, UR28, R24, 0x96, !PT ;  /* 0x0000001cf9007c12 */ /* 0x000fe2000f8e9618 */
[----:B------:R-:W-:Y:S02]  /*1c950*/  IMAD.MOV.U32 R17, RZ, RZ, R28 ;  /* 0x000000ffff117224 */ /* 0x000fe400078e001c */
[----:B------:R-:W-:Y:S02]  /*1c960*/  IMAD.MOV.U32 R119, RZ, RZ, R67 ;  /* 0x000000ffff777224 */ /* 0x000fe400078e0043 */
[----:B------:R-:W-:Y:S01]  /*1c970*/  IMAD.MOV.U32 R28, RZ, RZ, R29 ;  /* 0x000000ffff1c7224 */ /* 0x000fe200078e001d */
[----:B----4-:R-:W-:Y:S01]  /*1c980*/  @!P6 HADD2 R14, -R144.H0_H0, -RZ.H0_H0 ;  /* 0xa00000ff900ee230 */ /* 0x010fe20000000900 */
[----:B------:R-:W-:Y:S02]  /*1c990*/  IMAD.MOV.U32 R117, RZ, RZ, R36 ;  /* 0x000000ffff757224 */ /* 0x000fe400078e0024 */
[----:B------:R-:W-:-:S02]  /*1c9a0*/  IMAD.MOV.U32 R67, RZ, RZ, R39 ;  /* 0x000000ffff437224 */ /* 0x000fc400078e0027 */
[----:B------:R-:W-:Y:S02]  /*1c9b0*/  IMAD.MOV.U32 R29, RZ, RZ, R37 ;  /* 0x000000ffff1d7224 */ /* 0x000fe400078e0025 */
[----:B------:R-:W-:Y:S01]  /*1c9c0*/  IMAD.WIDE.U32 R36, R0, -0x326172a9, RZ ;  /* 0xcd9e8d5700247825 */ /* 0x000fe200078e00ff */
[----:B------:R-:W-:Y:S01]  /*1c9d0*/  LOP3.LUT R0, R55, UR26, R248, 0x96, !PT ;  /* 0x0000001a37007c12 */ /* 0x000fe2000f8e96f8 */
[----:B------:R-:W-:Y:S01]  /*1c9e0*/  @!P2 HADD2 R13, -R143.H0_H0, -RZ.H0_H0 ;  /* 0xa00000ff8f0da230 */ /* 0x000fe20000000900 */
[----:B------:R-:W-:Y:S02]  /*1c9f0*/  PRMT R6, R14, 0x7610, R6 ;  /* 0x000076100e067816 */ /* 0x000fe40000000006 */
[----:B------:R-:W-:Y:S02]  /*1ca00*/  PRMT R233, R144, 0x5410, R143 ;  /* 0x0000541090e97816 */ /* 0x000fe4000000008f */
[----:B------:R-:W-:Y:S02]  /*1ca10*/  @!P6 PRMT R144, R6, 0x5410, RZ ;  /* 0x000054100690e816 */ /* 0x000fe400000000ff */
[----:B------:R-:W-:-:S04]  /*1ca20*/  PRMT R3, R13, 0x7610, R3 ;  /* 0x000076100d037816 */ /* 0x000fc80000000003 */
[----:B------:R-:W-:Y:S02]  /*1ca30*/  @!P2 PRMT R143, R3, 0x5410, RZ ;  /* 0x00005410038fa816 */ /* 0x000fe400000000ff */
[----:B------:R-:W-:Y:S02]  /*1ca40*/  PRMT R229, R241, 0x7054, R241 ;  /* 0x00007054f1e57816 */ /* 0x000fe400000000f1 */
[----:B------:R-:W-:Y:S02]  /*1ca50*/  PRMT R234, R146, 0x5410, R145 ;  /* 0x0000541092ea7816 */ /* 0x000fe40000000091 */
[----:B------:R-:W-:Y:S01]  /*1ca60*/  @!P3 PRMT R145, R10, 0x5410, RZ ;  /* 0x000054100a91b816 */ /* 0x000fe200000000ff */
[----:B------:R-:W-:Y:S01]  /*1ca70*/  IMAD.WIDE.U32 R202, R17, -0x326172a9, RZ ;  /* 0xcd9e8d5711ca7825 */ /* 0x000fe200078e00ff */
[----:B------:R-:W-:-:S03]  /*1ca80*/  @!P1 PRMT R228, R252, 0x5410, RZ ;  /* 0x00005410fce49816 */ /* 0x000fc600000000ff */
[----:B------:R-:W-:Y:S02]  /*1ca90*/  FADD.FTZ R240, R15, R9 ;  /* 0x000000090ff07221 */ /* 0x000fe40000010000 */
[----:B------:R-:W-:Y:S02]  /*1caa0*/  IMAD.MOV.U32 R252, RZ, RZ, R116 ;  /* 0x000000fffffc7224 */ /* 0x000fe400078e0074 */
[----:B------:R-:W-:Y:S02]  /*1cab0*/  IMAD.MOV.U32 R116, RZ, RZ, R110 ;  /* 0x000000ffff747224 */ /* 0x000fe400078e006e */
[----:B------:R-:W-:Y:S01]  /*1cac0*/  IMAD.MOV.U32 R110, RZ, RZ, R30 ;  /* 0x000000ffff6e7224 */ /* 0x000fe200078e001e */
[----:B------:R-:W-:Y:S01]  /*1cad0*/  @!P4 PRMT R146, R12, 0x5410, RZ ;  /* 0x000054100c92c816 */ /* 0x000fe200000000ff */
[----:B------:R-:W-:Y:S02]  /*1cae0*/  IMAD.MOV.U32 R12, RZ, RZ, R103 ;  /* 0x000000ffff0c7224 */ /* 0x000fe400078e0067 */
[----:B------:R-:W-:-:S02]  /*1caf0*/  IMAD.MOV.U32 R103, RZ, RZ, R28 ;  /* 0x000000ffff677224 */ /* 0x000fc400078e001c */
[----:B------:R-:W-:Y:S02]  /*1cb00*/  IMAD.MOV.U32 R14, RZ, RZ, R29 ;  /* 0x000000ffff0e7224 */ /* 0x000fe400078e001d */
[----:B------:R-:W-:Y:S01]  /*1cb10*/  IMAD.MOV.U32 R62, RZ, RZ, R18 ;  /* 0x000000ffff3e7224 */ /* 0x000fe200078e0012 */
[----:B--2---:R-:W-:-:S05]  /*1cb20*/  @!P5 HADD2 R11, -R142.H0_H0, -RZ.H0_H0 ;  /* 0xa00000ff8e0bd230 */ /* 0x004fca0000000900 */
[----:B------:R-:W-:Y:S01]  /*1cb30*/  PRMT R2, R11, 0x7610, R2 ;  /* 0x000076100b027816 */ /* 0x000fe20000000002 */
[----:B------:R-:W-:Y:S02]  /*1cb40*/  IMAD.MOV.U32 R11, RZ, RZ, R101 ;  /* 0x000000ffff0b7224 */ /* 0x000fe400078e0065 */
[----:B------:R-:W-:Y:S02]  /*1cb50*/  IMAD.MOV.U32 R101, RZ, RZ, R141 ;  /* 0x000000ffff657224 */ /* 0x000fe400078e008d */
[----:B------:R-:W-:-:S04]  /*1cb60*/  IMAD.MOV.U32 R141, RZ, RZ, R165 ;  /* 0x000000ffff8d7224 */ /* 0x000fc800078e00a5 */
[--C-:B------:R-:W-:Y:S01]  /*1cb70*/  IMAD.WIDE R42, R42, 0x2, R140.reuse ;  /* 0x000000022a2a7825 */ /* 0x100fe200078e028c */
[----:B------:R-:W-:Y:S04]  /*1cb80*/  STG.E.U16 [R140.64+-0x100], R51 ;  /* 0xffff00338c007986 */ /* 0x000fe8000c101522 */
[----:B------:R-:W-:Y:S01]  /*1cb90*/  STG.E.U16 [R140.64+-0xfe], R50 ;  /* 0xffff02328c007986 */ /* 0x000fe2000c101522 */
[----:B------:R-:W-:-:S03]  /*1cba0*/  IMAD.WIDE R38, R38, 0x2, R140 ;  /* 0x0000000226267825 */ /* 0x000fc600078e028c */
[----:B------:R1:W-:Y:S01]  /*1cbb0*/  STG.E.U16 [R42.64+-0x100], R41 ;  /* 0xffff00292a007986 */ /* 0x0003e2000c101522 */
[----:B------:R-:W-:-:S03]  /*1cbc0*/  @!P5 PRMT R142, R2, 0x5410, RZ ;  /* 0x00005410028ed816 */ /* 0x000fc600000000ff */
[----:B------:R-:W-:Y:S01]  /*1cbd0*/  STG.E.U16 [R42.64+-0xfe], R48 ;  /* 0xffff02302a007986 */ /* 0x000fe2000c101522 */
[----:B------:R-:W-:Y:S01]  /*1cbe0*/  LOP3.LUT R2, R37, UR27, R26, 0x96, !PT ;  /* 0x0000001b25027c12 */ /* 0x000fe2000f8e961a */
[----:B-1----:R-:W-:-:S05]  /*1cbf0*/  IMAD.WIDE R40, R40, 0x2, R140 ;  /* 0x0000000228287825 */ /* 0x002fca00078e028c */
[----:B------:R-:W-:Y:S04]  /*1cc00*/  STG.E.U16 [R40.64+-0x100], R8 ;  /* 0xffff000828007986 */ /* 0x000fe8000c101522 */
[----:B------:R1:W-:Y:S04]  /*1cc10*/  STG.E.U16 [R40.64+-0xfe], R7 ;  /* 0xffff020728007986 */ /* 0x0003e8000c101522 */
[----:B------:R-:W-:Y:S04]  /*1cc20*/  STG.E.U16 [R38.64+-0x100], R5 ;  /* 0xffff000526007986 */ /* 0x000fe8000c101522 */
[----:B------:R2:W-:Y:S01]  /*1cc30*/  STG.E.U16 [R38.64+-0xfe], R4 ;  /* 0xffff020426007986 */ /* 0x0005e2000c101522 */
[----:B-1----:R-:W-:-:S04]  /*1cc40*/  IMAD.WIDE.U32 R6, R2, -0x2daee0ad, RZ ;  /* 0xd2511f5302067825 */ /* 0x002fc800078e00ff */
[----:B--2---:R-:W-:-:S05]  /*1cc50*/  IMAD.WIDE.U32 R4, R0, -0x326172a9, RZ ;  /* 0xcd9e8d5700047825 */ /* 0x004fca00078e00ff */
[----:B------:R-:W-:Y:S02]  /*1cc60*/  LOP3.LUT R2, R5, UR25, R36, 0x96, !PT ;  /* 0x0000001905027c12 */ /* 0x000fe4000f8e9624 */
[----:B------:R-:W-:-:S03]  /*1cc70*/  LOP3.LUT R0, R7, UR24, R54, 0x96, !PT ;  /* 0x0000001807007c12 */ /* 0x000fc6000f8e9636 */
        /* <DEDUP_REMOVED lines=27> */
[----:B------:R-:W-:Y:S01]  /*1ce30*/  PRMT R3, R0, 0x5410, R2 ;  /* 0x0000541000037816 */ /* 0x000fe20000000002 */
[----:B------:R-:W-:-:S04]  /*1ce40*/  HSET2.LE.AND R0, R5, R229, PT ;  /* 0x000000e505007233 */ /* 0x000fc80003803000 */
[--C-:B------:R-:W-:Y:S01]  /*1ce50*/  HSET2.LE.AND R3, R3, R229.reuse, PT ;  /* 0x000000e503037233 */ /* 0x100fe20003803000 */
[----:B------:R-:W-:Y:S02]  /*1ce60*/  LOP3.LUT R11, R0, R11, RZ, 0xc0, !PT ;  /* 0x0000000b000b7212 */ /* 0x000fe400078ec0ff */
[----:B------:R-:W-:Y:S02]  /*1ce70*/  LOP3.LUT R0, R203, R184, RZ, 0x3c, !PT ;  /* 0x000000b8cb007212 */ /* 0x000fe400078e3cff */
[----:B------:R-:W-:Y:S01]  /*1ce80*/  LOP3.LUT R9, R3, R119, RZ, 0xc0, !PT ;  /* 0x0000007703097212 */ /* 0x000fe200078ec0ff */
[----:B------:R-:W-:Y:S01]  /*1ce90*/  IMAD.MOV.U32 R119, RZ, RZ, R111 ;  /* 0x000000ffff777224 */ /* 0x000fe200078e006f */
[----:B------:R-:W-:Y:S01]  /*1cea0*/  HSET2.LE.AND R2, R4, R229, PT ;  /* 0x000000e504027233 */ /* 0x000fe20003803000 */
[----:B------:R-:W-:Y:S02]  /*1ceb0*/  IMAD.MOV.U32 R111, RZ, RZ, R31 ;  /* 0x000000ffff6f7224 */ /* 0x000fe400078e001f */
[----:B------:R-:W-:Y:S01]  /*1cec0*/  IMAD.MOV.U32 R55, RZ, RZ, R12 ;  /* 0x000000ffff377224 */ /* 0x000fe200078e000c */
[----:B------:R-:W-:Y:S01]  /*1ced0*/  STG.E.U16 [R140.64+-0xf0], R47 ;  /* 0xffff102f8c007986 */ /* 0x000fe2000c101522 */
[----:B------:R-:W-:-:S03]  /*1cee0*/  IMAD.WIDE.U32 R30, R0, -0x2daee0ad, RZ ;  /* 0xd2511f53001e7825 */ /* 0x000fc600078e00ff */
[----:B------:R-:W-:Y:S02]  /*1cef0*/  STG.E.U16 [R140.64+-0xee], R46 ;  /* 0xffff122e8c007986 */ /* 0x000fe4000c101522 */
[----:B------:R-:W-:Y:S01]  /*1cf00*/  LOP3.LUT R0, R31, UR28, R24, 0x96, !PT ;  /* 0x0000001c1f007c12 */ /* 0x000fe2000f8e9618 */
[----:B------:R-:W-:Y:S01]  /*1cf10*/  IMAD.MOV.U32 R118, RZ, RZ, R21 ;  /* 0x000000ffff767224 */ /* 0x000fe200078e0015 */
[----:B------:R-:W-:Y:S01]  /*1cf20*/  UIADD3 UR5, UR5, 0x1, URZ ;  /* 0x0000000105057890 */ /* 0x000fe2000fffe03f */
[----:B------:R-:W-:Y:S01]  /*1cf30*/  IMAD.MOV.U32 R51, RZ, RZ, R109 ;  /* 0x000000ffff337224 */ /* 0x000fe200078e006d */
[----:B------:R1:W5:Y:S01]  /*1cf40*/  LDL.LU R184, [R1+0x190] ;  /* 0x0001900001b87983 */ /* 0x0003620000300800 */
[----:B------:R-:W-:Y:S01]  /*1cf50*/  IMAD.WIDE.U32 R28, R0, -0x326172a9, RZ ;  /* 0xcd9e8d57001c7825 */ /* 0x000fe200078e00ff */
[----:B------:R-:W-:Y:S02]  /*1cf60*/  LOP3.LUT R8, R2, R16, RZ, 0xc0, !PT ;  /* 0x0000001002087212 */ /* 0x000fe400078ec0ff */
[----:B------:R-:W-:-:S02]  /*1cf70*/  LOP3.LUT R2, R27, UR29, R202, 0x96, !PT ;  /* 0x0000001d1b027c12 */ /* 0x000fc4000f8e96ca */
        /* <DEDUP_REMOVED lines=14> */
[----:B------:R-:W-:-:S04]  /*1d060*/  LOP3.LUT R0, R2, 0xffff, RZ, 0xc0, !PT ;  /* 0x0000ffff02007812 */ /* 0x000fc800078ec0ff */
[----:B------:R-:W-:Y:S02]  /*1d070*/  SHF.R.U32.HI R4, RZ, 0x8, R0 ;  /* 0x00000008ff047819 */ /* 0x000fe40000011600 */
[----:B------:R-:W-:-:S04]  /*1d080*/  LOP3.LUT R0, R2, 0xff, RZ, 0xc0, !PT ;  /* 0x000000ff02007812 */ /* 0x000fc800078ec0ff */
[----:B------:R-:W-:Y:S01]  /*1d090*/  PRMT R0, R0, 0x5410, R4 ;  /* 0x0000541000007816 */ /* 0x000fe20000000004 */
[----:B------:R-:W-:-:S04]  /*1d0a0*/  IMAD.WIDE.U32 R16, R7, -0x326172a9, RZ ;  /* 0xcd9e8d5707107825 */ /* 0x000fc800078e00ff */
[----:B------:R-:W-:Y:S01]  /*1d0b0*/  HSET2.LE.AND R0, R0, R229, PT ;  /* 0x000000e500007233 */ /* 0x000fe20003803000 */
[----:B------:R-:W-:-:S04]  /*1d0c0*/  SHF.R.U32.HI R4, RZ, 0x10, R2 ;  /* 0x00000010ff047819 */ /* 0x000fc80000011602 */
[----:B------:R-:W-:Y:S02]  /*1d0d0*/  LOP3.LUT R6, R0, R32, RZ, 0xc0, !PT ;  /* 0x0000002000067212 */ /* 0x000fe400078ec0ff */
[----:B------:R-:W-:Y:S02]  /*1d0e0*/  LOP3.LUT R0, R3, UR8, R16, 0x96, !PT ;  /* 0x0000000803007c12 */ /* 0x000fe4000f8e9610 */
        /* <DEDUP_REMOVED lines=15> */
[----:B------:R-:W-:-:S05]  /*1d1e0*/  HSET2.LE.AND R0, R0, R229, PT ;  /* 0x000000e500007233 */ /* 0x000fca0003803000 */
[----:B------:R-:W-:Y:S01]  /*1d1f0*/  LOP3.LUT R5, R0, R49, RZ, 0xc0, !PT ;  /* 0x0000003100057212 */ /* 0x000fe200078ec0ff */
[----:B------:R-:W-:Y:S02]  /*1d200*/  IMAD.MOV.U32 R0, RZ, RZ, R14 ;  /* 0x000000ffff007224 */ /* 0x000fe400078e000e */
[----:B------:R-:W2:Y:S01]  /*1d210*/  LDSM.16.MT88.4 R12, [R169+0x6000] ;  /* 0x00600000a90c783b */ /* 0x000ea20000004200 */
[----:B------:R-:W-:-:S03]  /*1d220*/  IMAD.MOV.U32 R26, RZ, RZ, R24 ;  /* 0x000000ffff1a7224 */ /* 0x000fc600078e0018 */
[----:B------:R-:W-:Y:S01]  /*1d230*/  STG.E.U16 [R42.64+-0xf0], R44 ;  /* 0xffff102c2a007986 */ /* 0x000fe2000c101522 */
[----:B------:R-:W-:-:S03]  /*1d240*/  IMAD.MOV.U32 R27, RZ, RZ, R25 ;  /* 0x000000ffff1b7224 */ /* 0x000fc600078e0019 */
[----:B------:R2:W-:Y:S01]  /*1d250*/  STG.E.U16 [R42.64+-0xee], R45 ;  /* 0xffff122d2a007986 */ /* 0x0005e2000c101522 */
[----:B------:R-:W-:Y:S02]  /*1d260*/  IMAD.MOV.U32 R54, RZ, RZ, R62 ;  /* 0x000000ffff367224 */ /* 0x000fe400078e003e */
[----:B------:R-:W-:Y:S02]  /*1d270*/  IMAD.MOV.U32 R25, RZ, RZ, R118 ;  /* 0x000000ffff197224 */ /* 0x000fe400078e0076 */
[----:B------:R-:W-:Y:S02]  /*1d280*/  IMAD.MOV.U32 R24, RZ, RZ, R119 ;  /* 0x000000ffff187224 */ /* 0x000fe400078e0077 */
[----:B------:R-:W-:Y:S02]  /*1d290*/  IMAD.MOV.U32 R48, RZ, RZ, R116 ;  /* 0x000000ffff307224 */ /* 0x000fe400078e0074 */
[----:B------:R-:W-:Y:S02]  /*1d2a0*/  IMAD.MOV.U32 R50, RZ, RZ, R117 ;  /* 0x000000ffff327224 */ /* 0x000fe400078e0075 */
[----:B------:R-:W-:Y:S01]  /*1d2b0*/  IMAD.MOV.U32 R109, RZ, RZ, R60 ;  /* 0x000000ffff6d7224 */ /* 0x000fe200078e003c */
[C---:B--2---:R-:W-:Y:S07]  /*1d2c0*/  HMMA.16816.F32 R44, R8.reuse, R12, R136 ;  /* 0x0000000c082c723c */ /* 0x044fee0000001888 */
[----:B------:R-:W-:Y:S01]  /*1d2d0*/  IMAD.MOV.U32 R139, RZ, RZ, R108 ;  /* 0x000000ffff8b7224 */ /* 0x000fe200078e006c */
[----:B------:R-:W-:Y:S01]  /*1d2e0*/  HMMA.16816.F32 R116, R8, R14, R132 ;  /* 0x0000000e0874723c */ /* 0x000fe20000001884 */
[----:B------:R-:W-:-:S02]  /*1d2f0*/  IMAD.MOV.U32 R138, RZ, RZ, R61 ;  /* 0x000000ffff8a7224 */ /* 0x000fc400078e003d */
[----:B------:R-:W-:Y:S02]  /*1d300*/  IMAD.MOV.U32 R137, RZ, RZ, R34 ;  /* 0x000000ffff897224 */ /* 0x000fe400078e0022 */
[----:B------:R-:W-:-:S03]  /*1d310*/  IMAD.MOV.U32 R108, RZ, RZ, R63 ;  /* 0x000000ffff6c7224 */ /* 0x000fc600078e003f */
[C---:B------:R-:W-:Y:S08]  /*1d320*/  HMMA.16816.F32 R32, R4.reuse, R12, R112 ;  /* 0x0000000c0420723c */ /* 0x040ff00000001870 */
[----:B------:R-:W-:Y:S01]  /*1d330*/  HMMA.16816.F32 R60, R4, R14, R104 ;  /* 0x0000000e043c723c */ /* 0x000fe20000001868 */
[----:B------:R-:W2:Y:S01]  /*1d340*/  LDSM.16.MT88.4 R12, [R172+0x6000] ;  /* 0x00600000ac0c783b */ /* 0x000ea20000004200 */
[----:B------:R-:W-:-:S02]  /*1d350*/  IMAD.MOV.U32 R3, RZ, RZ, R54 ;  /* 0x000000ffff037224 */ /* 0x000fc400078e0036 */
[----:B------:R-:W-:Y:S02]  /*1d360*/  IMAD.MOV.U32 R2, RZ, RZ, R55 ;  /* 0x000000ffff027224 */ /* 0x000fe400078e0037 */
[----:B------:R-:W-:Y:S02]  /*1d370*/  IMAD.MOV.U32 R133, RZ, RZ, R110 ;  /* 0x000000ffff857224 */ /* 0x000fe400078e006e */
[----:B------:R-:W-:Y:S01]  /*1d380*/  IMAD.MOV.U32 R136, RZ, RZ, R111 ;  /* 0x000000ffff887224 */ /* 0x000fe200078e006f */
[----:B--2---:R-:W-:Y:S07]  /*1d390*/  HMMA.16816.F32 R112, R8, R12, R128 ;  /* 0x0000000c0870723c */ /* 0x004fee0000001880 */
[----:B------:R-:W-:-:S02]  /*1d3a0*/  IMAD.MOV.U32 R128, RZ, RZ, R59 ;  /* 0x000000ffff807224 */ /* 0x000fc400078e003b */
[----:B------:R-:W-:Y:S02]  /*1d3b0*/  IMAD.MOV.U32 R129, RZ, RZ, R58 ;  /* 0x000000ffff817224 */ /* 0x000fe400078e003a */
[----:B------:R-:W-:Y:S02]  /*1d3c0*/  IMAD.MOV.U32 R130, RZ, RZ, R57 ;  /* 0x000000ffff827224 */ /* 0x000fe400078e0039 */
[----:B------:R-:W-:Y:S02]  /*1d3d0*/  IMAD.MOV.U32 R131, RZ, RZ, R56 ;  /* 0x000000ffff837224 */ /* 0x000fe400078e0038 */
[----:B------:R-:W-:Y:S07]  /*1d3e0*/  HMMA.16816.F32 R56, R4, R12, R96 ;  /* 0x0000000c0438723c */ /* 0x000fee0000001860 */
[----:B------:R-:W-:-:S02]  /*1d3f0*/  IMAD.MOV.U32 R97, RZ, RZ, R109 ;  /* 0x000000ffff617224 */ /* 0x000fc400078e006d */
[----:B------:R-:W-:Y:S02]  /*1d400*/  IMAD.MOV.U32 R98, RZ, RZ, R108 ;  /* 0x000000ffff627224 */ /* 0x000fe400078e006c */
[----:B------:R-:W-:Y:S01]  /*1d410*/  IMAD.MOV.U32 R99, RZ, RZ, R53 ;  /* 0x000000ffff637224 */ /* 0x000fe200078e0035 */
[-C--:B------:R-:W-:Y:S08]  /*1d420*/  HMMA.16816.F32 R108, R8, R14.reuse, R236 ;  /* 0x0000000e086c723c */ /* 0x080ff000000018ec */
        /* <DEDUP_REMOVED lines=10> */
[-C--:B--2---:R-:W-:Y:S08]  /*1d4d0*/  HMMA.16816.F32 R48, R4, R12.reuse, R88 ;  /* 0x0000000c0430723c */ /* 0x084ff00000001858 */
[----:B------:R-:W-:Y:S08]  /*1d4e0*/  HMMA.16816.F32 R104, R8, R12, R244 ;  /* 0x0000000c0868723c */ /* 0x000ff000000018f4 */
        /* <DEDUP_REMOVED lines=39> */
[----:B------:R-:W-:Y:S01]  /*1d760*/  LOP3.LUT R0, R17, UR13, R18, 0x96, !PT ;  /* 0x0000000d11007c12 */ /* 0x000fe2000f8e9612 */
[----:B------:R-:W-:Y:S01]  /*1d770*/  IMAD.WIDE.U32 R2, R23, -0x2daee0ad, RZ ;  /* 0xd2511f5317027825 */ /* 0x000fe200078e00ff */
[----:B--2---:R-:W-:Y:S03]  /*1d780*/  HMMA.16816.F32 R96, R8, R12, R96 ;  /* 0x0000000c0860723c */ /* 0x004fe60000001860 */
[----:B------:R-:W-:-:S02]  /*1d790*/  IMAD.MOV.U32 R134, RZ, RZ, R138 ;  /* 0x000000ffff867224 */ /* 0x000fc400078e008a */
[----:B------:R-:W-:Y:S02]  /*1d7a0*/  IMAD.MOV.U32 R136, RZ, RZ, R82 ;  /* 0x000000ffff887224 */ /* 0x000fe400078e0052 */
[----:B------:R-:W-:Y:S01]  /*1d7b0*/  IMAD.MOV.U32 R137, RZ, RZ, R81 ;  /* 0x000000ffff897224 */ /* 0x000fe200078e0051 */
[----:B------:R-:W-:Y:S01]  /*1d7c0*/  HMMA.16816.F32 R84, R4, R12, R120 ;  /* 0x0000000c0454723c */ /* 0x000fe20000001878 */
[----:B------:R-:W-:-:S07]  /*1d7d0*/  IMAD.MOV.U32 R138, RZ, RZ, R80 ;  /* 0x000000ffff8a7224 */ /* 0x000fce00078e0050 */
[-C--:B------:R-:W-:Y:S07]  /*1d7e0*/  HMMA.16816.F32 R80, R4, R14.reuse, R124 ;  /* 0x0000000e0450723c */ /* 0x080fee000000187c */
[----:B------:R-:W-:Y:S01]  /*1d7f0*/  LOP3.LUT R4, R3, UR7, R22, 0x96, !PT ;  /* 0x0000000703047c12 */ /* 0x000fe2000f8e9616 */
[----:B------:R-:W-:Y:S01]  /*1d800*/  HMMA.16816.F32 R76, R8, R14, R76 ;  /* 0x0000000e084c723c */ /* 0x000fe2000000184c */
[----:B------:R-:W-:-:S06]  /*1d810*/  LOP3.LUT R5, R2, 0xffff, RZ, 0xc0, !PT ;  /* 0x0000ffff02057812 */ /* 0x000fcc00078ec0ff */
[----:B------:R-:W-:Y:S02]  /*1d820*/  LOP3.LUT R10, R2, 0xff, RZ, 0xc0, !PT ;  /* 0x000000ff020a7812 */ /* 0x000fe400078ec0ff */
[--C-:B------:R-:W-:Y:S02]  /*1d830*/  SHF.R.U32.HI R9, RZ, 0x10, R2.reuse ;  /* 0x00000010ff097819 */ /* 0x100fe40000011602 */
[----:B------:R-:W-:Y:S01]  /*1d840*/  SHF.R.U32.HI R8, RZ, 0x18, R2 ;  /* 0x00000018ff087819 */ /* 0x000fe20000011602 */
[----:B------:R-:W-:Y:S01]  /*1d850*/  IMAD.WIDE.U32 R2, R0, -0x2daee0ad, RZ ;  /* 0xd2511f5300027825 */ /* 0x000fe200078e00ff */
[----:B------:R-:W-:-:S04]  /*1d860*/  SHF.R.U32.HI R5, RZ, 0x8, R5 ;  /* 0x00000008ff057819 */ /* 0x000fc80000011605 */
[C---:B------:R-:W-:Y:S02]  /*1d870*/  LOP3.LUT R6, R2.reuse, 0xffff, RZ, 0xc0, !PT ;  /* 0x0000ffff02067812 */ /* 0x040fe400078ec0ff */
[----:B------:R-:W-:Y:S02]  /*1d880*/  LOP3.LUT R7, R2, 0xff, RZ, 0xc0, !PT ;  /* 0x000000ff02077812 */ /* 0x000fe400078ec0ff */
[--C-:B------:R-:W-:Y:S02]  /*1d890*/  SHF.R.U32.HI R11, RZ, 0x10, R2.reuse ;  /* 0x00000010ff0b7819 */ /* 0x100fe40000011602 */
[----:B------:R-:W-:Y:S02]  /*1d8a0*/  SHF.R.U32.HI R12, RZ, 0x18, R2 ;  /* 0x00000018ff0c7819 */ /* 0x000fe40000011602 */
[----:B------:R-:W-:Y:S02]  /*1d8b0*/  SHF.R.U32.HI R2, RZ, 0x8, R6 ;  /* 0x00000008ff027819 */ /* 0x000fe40000011606 */
[----:B------:R-:W-:-:S02]  /*1d8c0*/  LOP3.LUT R0, R3, UR7, R20, 0x96, !PT ;  /* 0x0000000703007c12 */ /* 0x000fc4000f8e9614 */
[----:B------:R-:W-:Y:S01]  /*1d8d0*/  PRMT R14, R10, 0x5410, R5 ;  /* 0x000054100a0e7816 */ /* 0x000fe20000000005 */
[----:B------:R-:W-:Y:S01]  /*1d8e0*/  IMAD.MOV.U32 R244, RZ, RZ, R178 ;  /* 0x000000fffff47224 */ /* 0x000fe200078e00b2 */
[----:B------:R-:W-:Y:S01]  /*1d8f0*/  LOP3.LUT R3, R9, 0xff, RZ, 0xc0, !PT ;  /* 0x000000ff09037812 */ /* 0x000fe200078ec0ff */
[----:B------:R-:W-:Y:S01]  /*1d900*/  IMAD.MOV.U32 R122, RZ, RZ, R245 ;  /* 0x000000ffff7a7224 */ /* 0x000fe200078e00f5 */
[----:B------:R-:W-:Y:S01]  /*1d910*/  PRMT R10, R7, 0x5410, R2 ;  /* 0x00005410070a7816 */ /* 0x000fe20000000002 */
[----:B------:R-:W-:Y:S01]  /*1d920*/  IMAD.MOV.U32 R123, RZ, RZ, R236 ;  /* 0x000000ffff7b7224 */ /* 0x000fe200078e00ec */
[C---:B------:R-:W-:Y:S01]  /*1d930*/  LOP3.LUT R2, R4.reuse, 0xffff, RZ, 0xc0, !PT ;  /* 0x0000ffff04027812 */ /* 0x040fe200078ec0ff */
[----:B------:R-:W-:Y:S01]  /*1d940*/  IMAD.MOV.U32 R121, RZ, RZ, R247 ;  /* 0x000000ffff797224 */ /* 0x000fe200078e00f7 */
[----:B------:R-:W-:Y:S01]  /*1d950*/  PRMT R13, R3, 0x5410, R8 ;  /* 0x00005410030d7816 */ /* 0x000fe20000000008 */
[----:B------:R-:W-:Y:S01]  /*1d960*/  IMAD.MOV.U32 R120, RZ, RZ, R246 ;  /* 0x000000ffff787224 */ /* 0x000fe200078e00f6 */
[----:B------:R-:W-:Y:S01]  /*1d970*/  SHF.R.U32.HI R6, RZ, 0x10, R4 ;  /* 0x00000010ff067819 */ /* 0x000fe20000011604 */
[----:B------:R-:W-:Y:S01]  /*1d980*/  LDSM.16.MT88.4 R20, [R172+0x6800] ;  /* 0x00680000ac14783b */ /* 0x000fe20000004200 */
[----:B------:R-:W-:-:S02]  /*1d990*/  LOP3.LUT R7, R4, 0xff, RZ, 0xc0, !PT ;  /* 0x000000ff04077812 */ /* 0x000fc400078ec0ff */
[----:B------:R-:W-:Y:S02]  /*1d9a0*/  SHF.R.U32.HI R3, RZ, 0x8, R2 ;  /* 0x00000008ff037819 */ /* 0x000fe40000011602 */
[----:B------:R-:W-:Y:S02]  /*1d9b0*/  SHF.R.U32.HI R5, RZ, 0x18, R4 ;  /* 0x00000018ff057819 */ /* 0x000fe40000011604 */
[----:B------:R-:W-:Y:S02]  /*1d9c0*/  LOP3.LUT R2, R6, 0xff, RZ, 0xc0, !PT ;  /* 0x000000ff06027812 */ /* 0x000fe400078ec0ff */
[----:B------:R-:W-:Y:S02]  /*1d9d0*/  PRMT R7, R7, 0x5410, R3 ;  /* 0x0000541007077816 */ /* 0x000fe40000000003 */
[----:B------:R-:W-:Y:S02]  /*1d9e0*/  PRMT R9, R2, 0x5410, R5 ;  /* 0x0000541002097816 */ /* 0x000fe40000000005 */
[----:B------:R-:W-:-:S02]  /*1d9f0*/  LOP3.LUT R2, R0, 0xffff, RZ, 0xc0, !PT ;  /* 0x0000ffff00027812 */ /* 0x000fc400078ec0ff */
[--C-:B------:R-:W-:Y:S02]  /*1da00*/  SHF.R.U32.HI R3, RZ, 0x10, R0.reuse ;  /* 0x00000010ff037819 */ /* 0x100fe40000011600 */
[----:B------:R-:W-:Y:S02]  /*1da10*/  LOP3.LUT R6, R0, 0xff, RZ, 0xc0, !PT ;  /* 0x000000ff00067812 */ /* 0x000fe400078ec0ff */
[----:B------:R-:W-:Y:S01]  /*1da20*/  SHF.R.U32.HI R5, RZ, 0x18, R0 ;  /* 0x00000018ff057819 */ /* 0x000fe20000011600 */
[----:B------:R-:W-:Y:S01]  /*1da30*/  HSET2.LE.AND R0, R7, R229, PT ;  /* 0x000000e507007233 */ /* 0x000fe20003803000 */
[----:B------:R-:W-:Y:S02]  /*1da40*/  IMAD.MOV.U32 R236, RZ, RZ, R92 ;  /* 0x000000ffffec7224 */ /* 0x000fe400078e005c */
[----:B------:R-:W-:Y:S02]  /*1da50*/  IMAD.MOV.U32 R247, RZ, RZ, R93 ;  /* 0x000000fffff77224 */ /* 0x000fe400078e005d */
[----:B------:R-:W-:Y:S01]  /*1da60*/  LOP3.LUT R8, R0, R244, RZ, 0xc0, !PT ;  /* 0x000000f400087212 */ /* 0x000fe200078ec0ff */
[----:B------:R-:W-:-:S02]  /*1da70*/  IMAD.MOV.U32 R245, RZ, RZ, R94 ;  /* 0x000000fffff57224 */ /* 0x000fc400078e005e */
[----:B------:R-:W-:Y:S02]  /*1da80*/  IMAD.MOV.U32 R244, RZ, RZ, R95 ;  /* 0x000000fffff47224 */ /* 0x000fe400078e005f */
[----:B------:R-:W-:Y:S02]  /*1da90*/  IMAD.MOV.U32 R92, RZ, RZ, R26 ;  /* 0x000000ffff5c7224 */ /* 0x000fe400078e001a */
[----:B------:R-:W-:Y:S02]  /*1daa0*/  IMAD.MOV.U32 R93, RZ, RZ, R27 ;  /* 0x000000ffff5d7224 */ /* 0x000fe400078e001b */
[----:B------:R-:W-:Y:S02]  /*1dab0*/  IMAD.MOV.U32 R94, RZ, RZ, R24 ;  /* 0x000000ffff5e7224 */ /* 0x000fe400078e0018 */
[----:B------:R-:W-:Y:S02]  /*1dac0*/  IMAD.MOV.U32 R95, RZ, RZ, R25 ;  /* 0x000000ffff5f7224 */ /* 0x000fe400078e0019 */
[----:B------:R-:W2:Y:S01]  /*1dad0*/  LDSM.16.MT88.4 R24, [R169+0x6800] ;  /* 0x00680000a918783b */ /* 0x000ea20000004200 */
[----:B------:R-:W-:Y:S01]  /*1dae0*/  LOP3.LUT R4, R11, 0xff, RZ, 0xc0, !PT ;  /* 0x000000ff0b047812 */ /* 0x000fe200078ec0ff */
[----:B------:R-:W-:-:S03]  /*1daf0*/  HSET2.LE.AND R0, R9, R229, PT ;  /* 0x000000e509007233 */ /* 0x000fc60003803000 */
[----:B------:R-:W-:Y:S02]  /*1db00*/  PRMT R12, R4, 0x5410, R12 ;  /* 0x00005410040c7816 */ /* 0x000fe4000000000c */
[----:B------:R-:W-:Y:S02]  /*1db10*/  SHF.R.U32.HI R4, RZ, 0x8, R2 ;  /* 0x00000008ff047819 */ /* 0x000fe40000011602 */
[----:B------:R-:W-:Y:S01]  /*1db20*/  LOP3.LUT R2, R3, 0xff, RZ, 0xc0, !PT ;  /* 0x000000ff03027812 */ /* 0x000fe200078ec0ff */
[----:B------:R-:W-:Y:S01]  /*1db30*/  IMAD.MOV.U32 R246, RZ, RZ, R129 ;  /* 0x000000fffff67224 */ /* 0x000fe200078e0081 */
[----:B------:R-:W-:Y:S01]  /*1db40*/  LOP3.LUT R9, R0, R122, RZ, 0xc0, !PT ;  /* 0x0000007a00097212 */ /* 0x000fe200078ec0ff */
[----:B------:R-:W-:Y:S01]  /*1db50*/  IMAD.MOV.U32 R122, RZ, RZ, R123 ;  /* 0x000000ffff7a7224 */ /* 0x000fe200078e007b */
[----:B------:R-:W-:Y:S01]  /*1db60*/  PRMT R5, R2, 0x5410, R5 ;  /* 0x0000541002057816 */ /* 0x000fe20000000005 */
[--C-:B------:R-:W-:Y:S01]  /*1db70*/  HSET2.LE.AND R0, R14, R229.reuse, PT ;  /* 0x000000e50e007233 */ /* 0x100fe20003803000 */
[----:B------:R-:W-:Y:S01]  /*1db80*/  PRMT R4, R6, 0x5410, R4 ;  /* 0x0000541006047816 */ /* 0x000fe20000000004 */
[----:B------:R-:W-:-:S02]  /*1db90*/  HSET2.LE.AND R2, R13, R229, PT ;  /* 0x000000e50d027233 */ /* 0x000fc40003803000 */
[--C-:B------:R-:W-:Y:S01]  /*1dba0*/  HSET2.LE.AND R3, R10, R229.reuse, PT ;  /* 0x000000e50a037233 */ /* 0x100fe20003803000 */
[----:B------:R-:W-:Y:S01]  /*1dbb0*/  IMAD.MOV.U32 R123, RZ, RZ, R246 ;  /* 0x000000ffff7b7224 */ /* 0x000fe200078e00f6 */
[----:B------:R-:W-:Y:S01]  /*1dbc0*/  LOP3.LUT R10, R0, R122, RZ, 0xc0, !PT ;  /* 0x0000007a000a7212 */ /* 0x000fe200078ec0ff */
[----:B------:R-:W-:Y:S01]  /*1dbd0*/  IMAD.MOV.U32 R129, RZ, RZ, R177 ;  /* 0x000000ffff817224 */ /* 0x000fe200078e00b1 */
[----:B------:R-:W-:Y:S01]  /*1dbe0*/  LOP3.LUT R11, R2, R175, RZ, 0xc0, !PT ;  /* 0x000000af020b7212 */ /* 0x000fe200078ec0ff */
[----:B------:R-:W-:Y:S01]  /*1dbf0*/  IMAD.MOV.U32 R246, RZ, RZ, R92 ;  /* 0x000000fffff67224 */ /* 0x000fe200078e005c */
[----:B------:R-:W-:Y:S01]  /*1dc00*/  LOP3.LUT R6, R3, R65, RZ, 0xc0, !PT ;  /* 0x0000004103067212 */ /* 0x000fe200078ec0ff */
[----:B------:R-:W-:Y:S01]  /*1dc10*/  IMAD.MOV.U32 R92, RZ, RZ, R93 ;  /* 0x000000ffff5c7224 */ /* 0x000fe200078e005d */
[--C-:B------:R-:W-:Y:S01]  /*1dc20*/  HSET2.LE.AND R0, R12, R229.reuse, PT ;  /* 0x000000e50c007233 */ /* 0x100fe20003803000 */
[----:B------:R-:W-:Y:S01]  /*1dc30*/  IMAD.MOV.U32 R93, RZ, RZ, R94 ;  /* 0x000000ffff5d7224 */ /* 0x000fe200078e005e */
[----:B------:R-:W-:-:S02]  /*1dc40*/  HSET2.LE.AND R2, R4, R229, PT ;  /* 0x000000e504027233 */ /* 0x000fc40003803000 */
[----:B------:R-:W-:Y:S01]  /*1dc50*/  HSET2.LE.AND R3, R5, R229, PT ;  /* 0x000000e505037233 */ /* 0x000fe20003803000 */
[----:B------:R-:W-:Y:S01]  /*1dc60*/  IMAD.MOV.U32 R94, RZ, RZ, R95 ;  /* 0x000000ffff5e7224 */ /* 0x000fe200078e005f */
[----:B------:R-:W3:Y:S01]  /*1dc70*/  LDSM.16.MT88.4 R12, [R171+0x6800] ;  /* 0x00680000ab0c783b */ /* 0x000ee20000004200 */
[----:B------:R-:W-:Y:S01]  /*1dc80*/  IMAD.MOV.U32 R95, RZ, RZ, R129 ;  /* 0x000000ffff5f7224 */ /* 0x000fe200078e0081 */
[----:B------:R-:W-:Y:S01]  /*1dc90*/  LOP3.LUT R7, R0, R64, RZ, 0xc0, !PT ;  /* 0x0000004000077212 */ /* 0x000fe200078ec0ff */
[----:B------:R-:W-:Y:S01]  /*1dca0*/  IMAD.MOV.U32 R129, RZ, RZ, R130 ;  /* 0x000000ffff817224 */ /* 0x000fe200078e0082 */
[----:B------:R-:W-:Y:S01]  /*1dcb0*/  LOP3.LUT R4, R2, R73, RZ, 0xc0, !PT ;  /* 0x0000004902047212 */ /* 0x000fe200078ec0ff */
[----:B------:R-:W-:Y:S01]  /*1dcc0*/  IMAD.MOV.U32 R130, RZ, RZ, R131 ;  /* 0x000000ffff827224 */ /* 0x000fe200078e0083 */
[----:B------:R-:W-:Y:S01]  /*1dcd0*/  LOP3.LUT R5, R3, R66, RZ, 0xc0, !PT ;  /* 0x0000004203057212 */ /* 0x000fe200078ec0ff */
        /* <DEDUP_REMOVED lines=13> */
[----:B------:R-:W-:Y:S02]  /*1ddb0*/  IMAD.MOV.U32 R130, RZ, RZ, R137 ;  /* 0x000000ffff827224 */ /* 0x000fe400078e0089 */
[----:B------:R-:W-:-:S02]  /*1ddc0*/  IMAD.MOV.U32 R131, RZ, RZ, R138 ;  /* 0x000000ffff837224 */ /* 0x000fc400078e008a */
[----:B------:R-:W-:-:S03]  /*1ddd0*/  IMAD.MOV.U32 R2, RZ, RZ, R139 ;  /* 0x000000ffff027224 */ /* 0x000fc600078e008b */
[----:B------:R-:W-:Y:S07]  /*1dde0*/  HMMA.16816.F32 R136, R8, R24, R44 ;  /* 0x000000180888723c */ /* 0x000fee000000182c */
[----:B------:R-:W-:Y:S02]  /*1ddf0*/  IMAD.MOV.U32 R24, RZ, RZ, R18 ;  /* 0x000000ffff187224 */ /* 0x000fe400078e0012 */
[----:B------:R-:W-:Y:S02]  /*1de00*/  IMAD.MOV.U32 R25, RZ, RZ, R19 ;  /* 0x000000ffff197224 */ /* 0x000fe400078e0013 */
[----:B------:R-:W2:Y:S01]  /*1de10*/  LDSM.16.MT88.4 R16, [R170+0x6800] ;  /* 0x00680000aa10783b */ /* 0x000ea20000004200 */
[----:B------:R-:W-:Y:S01]  /*1de20*/  IMAD.U32 R0, RZ, RZ, UR37 ;  /* 0x00000025ff007e24 */ /* 0x000fe2000f8e00ff */
[----:B---3--:R-:W-:Y:S04]  /*1de30*/  HMMA.16816.F32 R44, R4, R14, R80 ;  /* 0x0000000e042c723c */ /* 0x008fe80000001850 */
[----:B------:R-:W-:Y:S01]  /*1de40*/  LOP3.LUT R0, R25, UR5, R0, 0x96, !PT ;  /* 0x0000000519007c12 */ /* 0x000fe2000f8e9600 */
[----:B------:R-:W-:-:S02]  /*1de50*/  IMAD.MOV.U32 R3, RZ, RZ, R72 ;  /* 0x000000ffff037224 */ /* 0x000fc400078e0048 */
[----:B------:R-:W-:Y:S01]  /*1de60*/  IMAD.MOV.U32 R34, RZ, RZ, R75 ;  /* 0x000000ffff227224 */ /* 0x000fe200078e004b */
[----:B------:R-:W-:Y:S01]  /*1de70*/  HMMA.16816.F32 R116, R8, R26, R116 ;  /* 0x0000001a0874723c */ /* 0x000fe20000001874 */
[----:B------:R-:W-:-:S07]  /*1de80*/  IMAD.MOV.U32 R35, RZ, RZ, R74 ;  /* 0x000000ffff237224 */ /* 0x000fce00078e004a */
[----:B------:R-:W-:Y:S01]  /*1de90*/  HMMA.16816.F32 R112, R8, R20, R112 ;  /* 0x000000140870723c */ /* 0x000fe20000001870 */
[----:B------:R-:W-:-:S07]  /*1dea0*/  IMAD.MOV.U32 R33, RZ, RZ, R67 ;  /* 0x000000ffff217224 */ /* 0x000fce00078e0043 */
[C---:B------:R-:W-:Y:S08]  /*1deb0*/  HMMA.16816.F32 R108, R8.reuse, R22, R108 ;  /* 0x00000016086c723c */ /* 0x040ff0000000186c */
[C---:B------:R-:W-:Y:S08]  /*1dec0*/  HMMA.16816.F32 R96, R8.reuse, R12, R96 ;  /* 0x0000000c0860723c */ /* 0x040ff00000001860 */
[C---:B--2---:R-:W-:Y:S08]  /*1ded0*/  HMMA.16816.F32 R104, R8.reuse, R16, R104 ;  /* 0x000000100868723c */ /* 0x044ff00000001868 */
[C---:B------:R-:W-:Y:S08]  /*1dee0*/  HMMA.16816.F32 R100, R8.reuse, R18, R100 ;  /* 0x000000120864723c */ /* 0x040ff00000001864 */
[----:B------:R-:W-:Y:S07]  /*1def0*/  HMMA.16816.F32 R80, R8, R14, R76 ;  /* 0x0000000e0850723c */ /* 0x000fee000000184c */
[----:B------:R-:W-:Y:S01]  /*1df00*/  IMAD.WIDE.U32 R8, R0, -0x326172a9, RZ ;  /* 0xcd9e8d5700087825 */ /* 0x000fe200078e00ff */
[----:B------:R-:W-:Y:S04]  /*1df10*/  HMMA.16816.F32 R72, R4, R26, R60 ;  /* 0x0000001a0448723c */ /* 0x000fe8000000183c */
[----:B------:R-:W-:-:S04]  /*1df20*/  LOP3.LUT R0, R29, UR27, R8, 0x96, !PT ;  /* 0x0000001b1d007c12 */ /* 0x000fc8000f8e9608 */
[C---:B------:R-:W-:Y:S08]  /*1df30*/  HMMA.16816.F32 R60, R4.reuse, R22, R52 ;  /* 0x00000016043c723c */ /* 0x040ff00000001834 */
[C---:B------:R-:W-:Y:S07]  /*1df40*/  HMMA.16816.F32 R52, R4.reuse, R18, R88 ;  /* 0x000000120434723c */ /* 0x040fee0000001858 */
[----:B------:R-:W-:Y:S01]  /*1df50*/  IMAD.MOV.U32 R91, RZ, RZ, R2 ;  /* 0x000000ffff5b7224 */ /* 0x000fe200078e0002 */
[----:B------:R-:W-:Y:S01]  /*1df60*/  LOP3.LUT R2, R9, UR29, R202, 0x96, !PT ;  /* 0x0000001d09027c12 */ /* 0x000fe2000f8e96ca */
[----:B------:R-:W-:Y:S01]  /*1df70*/  HMMA.16816.F32 R64, R4, R20, R56 ;  /* 0x000000140440723c */ /* 0x000fe20000001838 */
[----:B------:R-:W-:Y:S01]  /*1df80*/  IMAD.MOV.U32 R90, RZ, RZ, R3 ;  /* 0x000000ffff5a7224 */ /* 0x000fe200078e0003 */
[----:B------:R-:W-:Y:S02]  /*1df90*/  LDSM.16.MT88.4 R20, [R170+0x7000] ;  /* 0x00700000aa14783b */ /* 0x000fe40000004200 */
[----:B------:R-:W-:-:S04]  /*1dfa0*/  IMAD.WIDE.U32 R2, R2, -0x2daee0ad, RZ ;  /* 0xd2511f5302027825 */ /* 0x000fc800078e00ff */
[C---:B------:R-:W-:Y:S01]  /*1dfb0*/  HMMA.16816.F32 R56, R4.reuse, R16, R48 ;  /* 0x000000100438723c */ /* 0x040fe20000001830 */
[----:B------:R-:W-:Y:S01]  /*1dfc0*/  LOP3.LUT R3, R3, UR26, R30, 0x96, !PT ;  /* 0x0000001a03037c12 */ /* 0x000fe2000f8e961e */
[----:B------:R-:W-:Y:S01]  /*1dfd0*/  IMAD.MOV.U32 R25, RZ, RZ, R33 ;  /* 0x000000ffff197224 */ /* 0x000fe200078e0021 */
[----:B------:R-:W-:Y:S05]  /*1dfe0*/  LDSM.16.MT88.4 R16, [R172+0x7000] ;  /* 0x00700000ac10783b */ /* 0x000fea0000004200 */
[----:B------:R-:W-:Y:S01]  /*1dff0*/  HMMA.16816.F32 R48, R4, R12, R84 ;  /* 0x0000000c0430723c */ /* 0x000fe20000001854 */
[----:B------:R-:W-:Y:S01]  /*1e000*/  IMAD.MOV.U32 R24, RZ, RZ, R34 ;  /* 0x000000ffff187224 */ /* 0x000fe200078e0022 */
[----:B------:R-:W2:Y:S05]  /*1e010*/  LDSM.16.MT88.4 R12, [R169+0x7000] ;  /* 0x00700000a90c783b */ /* 0x000eaa0000004200 */
[----:B------:R-:W-:-:S05]  /*1e020*/  IMAD.WIDE.U32 R6, R0, -0x2daee0ad, RZ ;  /* 0xd2511f5300067825 */ /* 0x000fca00078e00ff */
        /* <DEDUP_REMOVED lines=8> */
[----:B------:R-:W-:-:S03]  /*1e0b0*/  LOP3.LUT R4, R5, UR22, R6, 0x96, !PT ;  /* 0x0000001605047c12 */ /* 0x000fc6000f8e9606 */
[----:B------:R-:W-:-:S04]  /*1e0c0*/  IMAD.WIDE.U32 R2, R2, -0x326172a9, RZ ;  /* 0xcd9e8d5702027825 */ /* 0x000fc800078e00ff */
[----:B------:R-:W-:Y:S01]  /*1e0d0*/  IMAD.WIDE.U32 R10, R4, -0x326172a9, RZ ;  /* 0xcd9e8d57040a7825 */ /* 0x000fe200078e00ff */
[----:B------:R-:W-:-:S03]  /*1e0e0*/  LOP3.LUT R0, R2, 0xffff, RZ, 0xc0, !PT ;  /* 0x0000ffff02007812 */ /* 0x000fc600078ec0ff */
[----:B------:R-:W-:Y:S01]  /*1e0f0*/  IMAD.MOV.U32 R89, RZ, RZ, R35 ;  /* 0x000000ffff597224 */ /* 0x000fe200078e0023 */
[----:B------:R-:W-:Y:S01]  /*1e100*/  SHF.R.U32.HI R5, RZ, 0x8, R0 ;  /* 0x00000008ff057819 */ /* 0x000fe20000011600 */
[----:B------:R-:W3:Y:S01]  /*1e110*/  LDSM.16.MT88.4 R32, [R171+0x7000] ;  /* 0x00700000ab20783b */ /* 0x000ee20000004200 */
[----:B------:R-:W-:Y:S02]  /*1e120*/  LOP3.LUT R0, R3, UR8, R10, 0x96, !PT ;  /* 0x0000000803007c12 */ /* 0x000fe4000f8e960a */
[----:B------:R-:W-:Y:S02]  /*1e130*/  LOP3.LUT R4, R2, 0xff, RZ, 0xc0, !PT ;  /* 0x000000ff02047812 */ /* 0x000fe400078ec0ff */
[--C-:B------:R-:W-:Y:S02]  /*1e140*/  SHF.R.U32.HI R6, RZ, 0x10, R2.reuse ;  /* 0x00000010ff067819 */ /* 0x100fe40000011602 */
[----:B------:R-:W-:Y:S02]  /*1e150*/  SHF.R.U32.HI R7, RZ, 0x18, R2 ;  /* 0x00000018ff077819 */ /* 0x000fe40000011602 */
[----:B------:R-:W-:-:S04]  /*1e160*/  LOP3.LUT R2, R0, 0xffff, RZ, 0xc0, !PT ;  /* 0x0000ffff00027812 */ /* 0x000fc800078ec0ff */
[----:B------:R-:W-:Y:S02]  /*1e170*/  SHF.R.U32.HI R3, RZ, 0x8, R2 ;  /* 0x00000008ff037819 */ /* 0x000fe40000011602 */
[----:B------:R-:W-:-:S04]  /*1e180*/  LOP3.LUT R2, R0, 0xff, RZ, 0xc0, !PT ;  /* 0x000000ff00027812 */ /* 0x000fc800078ec0ff */
[----:B------:R-:W-:Y:S02]  /*1e190*/  PRMT R3, R2, 0x5410, R3 ;  /* 0x0000541002037816 */ /* 0x000fe40000000003 */
[--C-:B------:R-:W-:Y:S02]  /*1e1a0*/  SHF.R.U32.HI R2, RZ, 0x10, R0.reuse ;  /* 0x00000010ff027819 */ /* 0x100fe40000011600 */
[----:B------:R-:W-:Y:S02]  /*1e1b0*/  PRMT R10, R4, 0x5410, R5 ;  /* 0x00005410040a7816 */ /* 0x000fe40000000005 */
[----:B------:R-:W-:Y:S02]  /*1e1c0*/  SHF.R.U32.HI R5, RZ, 0x18, R0 ;  /* 0x00000018ff057819 */ /* 0x000fe40000011600 */
[----:B------:R-:W-:Y:S02]  /*1e1d0*/  LOP3.LUT R2, R2, 0xff, RZ, 0xc0, !PT ;  /* 0x000000ff02027812 */ /* 0x000fe400078ec0ff */
[----:B------:R-:W-:Y:S01]  /*1e1e0*/  LOP3.LUT R4, R6, 0xff, RZ, 0xc0, !PT ;  /* 0x000000ff06047812 */ /* 0x000fe200078ec0ff */
[----:B------:R-:W-:Y:S01]  /*1e1f0*/  HSET2.LE.AND R0, R3, R229, PT ;  /* 0x000000e503007233 */ /* 0x000fe20003803000 */
[----:B------:R-:W-:-:S02]  /*1e200*/  PRMT R2, R2, 0x5410, R5 ;  /* 0x0000541002027816 */ /* 0x000fc40000000005 */
[----:B------:R-:W-:Y:S02]  /*1e210*/  PRMT R3, R4, 0x5410, R7 ;  /* 0x0000541004037816 */ /* 0x000fe40000000007 */
[----:B------:R-:W-:Y:S01]  /*1e220*/  LOP3.LUT R4, R0, R230, RZ, 0xc0, !PT ;  /* 0x000000e600047212 */ /* 0x000fe200078ec0ff */
[--C-:B------:R-:W-:Y:S02]  /*1e230*/  HSET2.LE.AND R0, R2, R229.reuse, PT ;  /* 0x000000e502007233 */ /* 0x100fe40003803000 */
[--C-:B------:R-:W-:Y:S02]  /*1e240*/  HSET2.LE.AND R2, R10, R229.reuse, PT ;  /* 0x000000e50a027233 */ /* 0x100fe40003803000 */
[----:B------:R-:W-:Y:S01]  /*1e250*/  HSET2.LE.AND R3, R3, R229, PT ;  /* 0x000000e503037233 */ /* 0x000fe20003803000 */
[----:B------:R-:W-:Y:S01]  /*1e260*/  IMAD.MOV.U32 R88, RZ, RZ, R174 ;  /* 0x000000ffff587224 */ /* 0x000fe200078e00ae */
[----:B------:R-:W-:Y:S02]  /*1e270*/  LOP3.LUT R5, R0, R231, RZ, 0xc0, !PT ;  /* 0x000000e700057212 */ /* 0x000fe400078ec0ff */
[----:B------:R-:W-:-:S02]  /*1e280*/  LOP3.LUT R6, R2, R201, RZ, 0xc0, !PT ;  /* 0x000000c902067212 */ /* 0x000fc400078ec0ff */
[----:B------:R-:W-:Y:S02]  /*1e290*/  LOP3.LUT R7, R3, R200, RZ, 0xc0, !PT ;  /* 0x000000c803077212 */ /* 0x000fe400078ec0ff */
[----:B------:R-:W-:Y:S02]  /*1e2a0*/  LOP3.LUT R2, R9, UR29, R88, 0x96, !PT ;  /* 0x0000001d09027c12 */ /* 0x000fe4000f8e9658 */
[----:B------:R-:W-:-:S03]  /*1e2b0*/  LOP3.LUT R0, R37, UR27, R8, 0x96, !PT ;  /* 0x0000001b25007c12 */ /* 0x000fc6000f8e9608 */
[----:B--2---:R-:W-:Y:S01]  /*1e2c0*/  HMMA.16816.F32 R92, R4, R12, R92 ;  /* 0x0000000c045c723c */ /* 0x004fe2000000185c */
[----:B------:R-:W-:-:S07]  /*1e2d0*/  IMAD.WIDE.U32 R2, R2, -0x2daee0ad, RZ ;  /* 0xd2511f5302027825 */ /* 0x000fce00078e00ff */
[----:B------:R-:W-:Y:S01]  /*1e2e0*/  HMMA.16816.F32 R72, R4, R14, R72 ;  /* 0x0000000e0448723c */ /* 0x000fe20000001848 */
[----:B------:R-:W-:-:S07]  /*1e2f0*/  LOP3.LUT R3, R3, UR26, R248, 0x96, !PT ;  /* 0x0000001a03037c12 */ /* 0x000fce000f8e96f8 */
[C---:B------:R-:W-:Y:S08]  /*1e300*/  HMMA.16816.F32 R64, R4.reuse, R16, R64 ;  /* 0x000000100440723c */ /* 0x040ff00000001840 */
[C---:B------:R-:W-:Y:S08]  /*1e310*/  HMMA.16816.F32 R60, R4.reuse, R18, R60 ;  /* 0x00000012043c723c */ /* 0x040ff0000000183c */
[C---:B------:R-:W-:Y:S08]  /*1e320*/  HMMA.16816.F32 R56, R4.reuse, R20, R56 ;  /* 0x000000140438723c */ /* 0x040ff00000001838 */
[C---:B------:R-:W-:Y:S08]  /*1e330*/  HMMA.16816.F32 R52, R4.reuse, R22, R52 ;  /* 0x000000160434723c */ /* 0x040ff00000001834 */
[C---:B---3--:R-:W-:Y:S08]  /*1e340*/  HMMA.16816.F32 R48, R4.reuse, R32, R48 ;  /* 0x000000200430723c */ /* 0x048ff00000001830 */
[----:B------:R-:W-:Y:S07]  /*1e350*/  HMMA.16816.F32 R200, R4, R34, R44 ;  /* 0x0000002204c8723c */ /* 0x000fee000000182c */
[----:B------:R-:W-:-:S05]  /*1e360*/  IMAD.WIDE.U32 R4, R0, -0x2daee0ad, RZ ;  /* 0xd2511f5300047825 */ /* 0x000fca00078e00ff */
[----:B------:R-:W-:Y:S01]  /*1e370*/  LOP3.LUT R0, R5, UR24, R2, 0x96, !PT ;  /* 0x0000001805007c12 */ /* 0x000fe2000f8e9602 */
[----:B------:R-:W-:-:S04]  /*1e380*/  IMAD.WIDE.U32 R2, R3, -0x326172a9, RZ ;  /* 0xcd9e8d5703027825 */ /* 0x000fc800078e00ff */
[----:B------:R-:W-:Y:S01]  /*1e390*/  IMAD.WIDE.U32 R6, R0, -0x326172a9, RZ ;  /* 0xcd9e8d5700067825 */ /* 0x000fe200078e00ff */
[----:B------:R-:W-:-:S04]  /*1e3a0*/  LOP3.LUT R3, R3, UR25, R36, 0x96, !PT ;  /* 0x0000001903037c12 */ /* 0x000fc8000f8e9624 */
[----:B------:R-:W-:Y:S01]  /*1e3b0*/  LOP3.LUT R0, R7, UR23, R2, 0x96, !PT ;  /* 0x0000001707007c12 */ /* 0x000fe2000f8e9602 */
[----:B------:R-:W-:Y:S02]  /*1e3c0*/  IMAD.MOV.U32 R88, RZ, RZ, R24 ;  /* 0x000000ffff587224 */ /* 0x000fe400078e0018 */
[----:B------:R-:W-:Y:S02]  /*1e3d0*/  IMAD.MOV.U32 R87, RZ, RZ, R25 ;  /* 0x000000ffff577224 */ /* 0x000fe400078e0019 */
[----:B------:R-:W-:-:S04]  /*1e3e0*/  IMAD.WIDE.U32 R2, R3, -0x2daee0ad, RZ ;  /* 0xd2511f5303027825 */ /* 0x000fc800078e00ff */
[----:B------:R-:W-:Y:S01]  /*1e3f0*/  IMAD.WIDE.U32 R24, R0, -0x2daee0ad, RZ ;  /* 0xd2511f5300187825 */ /* 0x000fe200078e00ff */
[----:B------:R-:W-:-:S04]  /*1e400*/  LOP3.LUT R0, R3, UR22, R4, 0x96, !PT ;  /* 0x0000001603007c12 */ /* 0x000fc8000f8e9604 */
[----:B------:R-:W-:Y:S01]  /*1e410*/  LOP3.LUT R2, R25, UR12, R2, 0x96, !PT ;  /* 0x0000000c19027c12 */ /* 0x000fe2000f8e9602 */
[----:B------:R-:W-:-:S04]  /*1e420*/  IMAD.WIDE.U32 R4, R0, -0x326172a9, RZ ;  /* 0xcd9e8d5700047825 */ /* 0x000fc800078e00ff */
[----:B------:R-:W-:Y:S01]  /*1e430*/  IMAD.WIDE.U32 R2, R2, -0x326172a9, RZ ;  /* 0xcd9e8d5702027825 */ /* 0x000fe200078e00ff */
[----:B------:R-:W-:-:S04]  /*1e440*/  LOP3.LUT R25, R5, UR13, R6, 0x96, !PT ;  /* 0x0000000d05197c12 */ /* 0x000fc8000f8e9606 */
[----:B------:R-:W-:Y:S02]  /*1e450*/  SHF.R.U32.HI R5, RZ, 0x10, R2 ;  /* 0x00000010ff057819 */ /* 0x000fe40000011602 */
[----:B------:R-:W-:Y:S02]  /*1e460*/  LOP3.LUT R0, R3, UR8, R4, 0x96, !PT ;  /* 0x0000000803007c12 */ /* 0x000fe4000f8e9604 */
[C---:B------:R-:W-:Y:S02]  /*1e470*/  LOP3.LUT R3, R2.reuse, 0xffff, RZ, 0xc0, !PT ;  /* 0x0000ffff02037812 */ /* 0x040fe400078ec0ff */
[----:B------:R-:W-:Y:S02]  /*1e480*/  LOP3.LUT R6, R2, 0xff, RZ, 0xc0, !PT ;  /* 0x000000ff02067812 */ /* 0x000fe400078ec0ff */
[----:B------:R-:W-:Y:S02]  /*1e490*/  SHF.R.U32.HI R4, RZ, 0x18, R2 ;  /* 0x00000018ff047819 */ /* 0x000fe40000011602 */
[----:B------:R-:W-:-:S02]  /*1e4a0*/  LOP3.LUT R2, R5, 0xff, RZ, 0xc0, !PT ;  /* 0x000000ff05027812 */ /* 0x000fc400078ec0ff */
[----:B------:R-:W-:Y:S02]  /*1e4b0*/  SHF.R.U32.HI R3, RZ, 0x8, R3 ;  /* 0x00000008ff037819 */ /* 0x000fe40000011603 */
[----:B------:R-:W-:Y:S02]  /*1e4c0*/  PRMT R8, R2, 0x5410, R4 ;  /* 0x0000541002087816 */ /* 0x000fe40000000004 */
[----:B------:R-:W-:Y:S02]  /*1e4d0*/  LOP3.LUT R2, R0, 0xffff, RZ, 0xc0, !PT ;  /* 0x0000ffff00027812 */ /* 0x000fe400078ec0ff */
[----:B------:R-:W-:Y:S02]  /*1e4e0*/  PRMT R7, R6, 0x5410, R3 ;  /* 0x0000541006077816 */ /* 0x000fe40000000003 */
[----:B------:R-:W-:Y:S02]  /*1e4f0*/  SHF.R.U32.HI R3, RZ, 0x10, R0 ;  /* 0x00000010ff037819 */ /* 0x000fe40000011600 */
[----:B------:R-:W-:-:S02]  /*1e500*/  LOP3.LUT R6, R0, 0xff, RZ, 0xc0, !PT ;  /* 0x000000ff00067812 */ /* 0x000fc400078ec0ff */
[----:B------:R-:W-:Y:S01]  /*1e510*/  SHF.R.U32.HI R4, RZ, 0x8, R2 ;  /* 0x00000008ff047819 */ /* 0x000fe20000011602 */
[----:B------:R-:W-:Y:S01]  /*1e520*/  IMAD.MOV.U32 R86, RZ, RZ, R173 ;  /* 0x000000ffff567224 */ /* 0x000fe200078e00ad */
[----:B------:R-:W-:Y:S01]  /*1e530*/  SHF.R.U32.HI R5, RZ, 0x18, R0 ;  /* 0x00000018ff057819 */ /* 0x000fe20000011600 */
[--C-:B------:R-:W-:Y:S01]  /*1e540*/  HSET2.LE.AND R0, R7, R229.reuse, PT ;  /* 0x000000e507007233 */ /* 0x100fe20003803000 */
[----:B------:R-:W-:Y:S02]  /*1e550*/  LOP3.LUT R2, R3, 0xff, RZ, 0xc0, !PT ;  /* 0x000000ff03027812 */ /* 0x000fe400078ec0ff */
[----:B------:R-:W-:Y:S02]  /*1e560*/  PRMT R4, R6, 0x5410, R4 ;  /* 0x0000541006047816 */ /* 0x000fe40000000004 */
[----:B------:R-:W-:Y:S01]  /*1e570*/  LOP3.LUT R6, R0, R86, RZ, 0xc0, !PT ;  /* 0x0000005600067212 */ /* 0x000fe200078ec0ff */
[----:B------:R-:W-:Y:S01]  /*1e580*/  IMAD.MOV.U32 R86, RZ, RZ, R87 ;  /* 0x000000ffff567224 */ /* 0x000fe200078e0057 */
[----:B------:R-:W-:Y:S01]  /*1e590*/  PRMT R3, R2, 0x5410, R5 ;  /* 0x0000541002037816 */ /* 0x000fe20000000005 */
[----:B------:R-:W-:Y:S01]  /*1e5a0*/  IMAD.MOV.U32 R87, RZ, RZ, R88 ;  /* 0x000000ffff577224 */ /* 0x000fe200078e0058 */
[----:B------:R-:W-:Y:S01]  /*1e5b0*/  HSET2.LE.AND R2, R4, R229, PT ;  /* 0x000000e504027233 */ /* 0x000fe20003803000 */
[----:B------:R-:W-:-:S02]  /*1e5c0*/  IMAD.MOV.U32 R88, RZ, RZ, R89 ;  /* 0x000000ffff587224 */ /* 0x000fc400078e0059 */
[--C-:B------:R-:W-:Y:S02]  /*1e5d0*/  HSET2.LE.AND R3, R3, R229.reuse, PT ;  /* 0x000000e503037233 */ /* 0x100fe40003803000 */
[----:B------:R-:W-:Y:S02]  /*1e5e0*/  LOP3.LUT R4, R2, R87, RZ, 0xc0, !PT ;  /* 0x0000005702047212 */ /* 0x000fe400078ec0ff */
[----:B------:R-:W-:Y:S01]  /*1e5f0*/  LOP3.LUT R2, R11, UR13, R26, 0x96, !PT ;  /* 0x0000000d0b027c12 */ /* 0x000fe2000f8e961a */
[----:B------:R-:W-:Y:S01]  /*1e600*/  HSET2.LE.AND R0, R8, R229, PT ;  /* 0x000000e508007233 */ /* 0x000fe20003803000 */
[----:B------:R-:W-:-:S03]  /*1e610*/  LOP3.LUT R5, R3, R88, RZ, 0xc0, !PT ;  /* 0x0000005803057212 */ /* 0x000fc600078ec0ff */
[----:B------:R-:W-:Y:S01]  /*1e620*/  IMAD.WIDE.U32 R2, R2, -0x2daee0ad, RZ ;  /* 0xd2511f5302027825 */ /* 0x000fe200078e00ff */
[----:B------:R-:W-:-:S04]  /*1e630*/  LOP3.LUT R7, R0, R86, RZ, 0xc0, !PT ;  /* 0x0000005600077212 */ /* 0x000fc800078ec0ff */
[C---:B------:R-:W-:Y:S02]  /*1e640*/  LOP3.LUT R0, R2.reuse, 0xffff, RZ, 0xc0, !PT ;  /* 0x0000ffff02007812 */ /* 0x040fe400078ec0ff */
[----:B------:R-:W-:Y:S02]  /*1e650*/  LOP3.LUT R9, R2, 0xff, RZ, 0xc0, !PT ;  /* 0x000000ff02097812 */ /* 0x000fe400078ec0ff */
[----:B------:R-:W-:Y:S02]  /*1e660*/  SHF.R.U32.HI R8, RZ, 0x8, R0 ;  /* 0x00000008ff087819 */ /* 0x000fe40000011600 */
[----:B------:R-:W-:Y:S01]  /*1e670*/  LOP3.LUT R0, R3, UR7, R28, 0x96, !PT ;  /* 0x0000000703007c12 */ /* 0x000fe2000f8e961c */
[----:B------:R-:W-:Y:S01]  /*1e680*/  HMMA.16816.F32 R136, R4, R12, R136 ;  /* 0x0000000c0488723c */ /* 0x000fe20000001888 */
[----:B------:R-:W-:Y:S01]  /*1e690*/  SHF.R.U32.HI R3, RZ, 0x10, R2 ;  /* 0x00000010ff037819 */ /* 0x000fe20000011602 */
[----:B------:R-:W-:Y:S01]  /*1e6a0*/  IMAD.MOV.U32 R89, RZ, RZ, R90 ;  /* 0x000000ffff597224 */ /* 0x000fe200078e005a */
[----:B------:R-:W-:Y:S01]  /*1e6b0*/  SHF.R.U32.HI R11, RZ, 0x18, R2 ;  /* 0x00000018ff0b7819 */ /* 0x000fe20000011602 */
[----:B------:R-:W-:Y:S01]  /*1e6c0*/  IMAD.MOV.U32 R90, RZ, RZ, R91 ;  /* 0x000000ffff5a7224 */ /* 0x000fe200078e005b */
[----:B------:R-:W-:-:S02]  /*1e6d0*/  LOP3.LUT R2, R0, 0xffff, RZ, 0xc0, !PT ;  /* 0x0000ffff00027812 */ /* 0x000fc400078ec0ff */
[----:B------:R-:W-:Y:S01]  /*1e6e0*/  PRMT R12, R9, 0x5410, R8 ;  /* 0x00005410090c7816 */ /* 0x000fe20000000008 */
[----:B------:R-:W-:Y:S01]  /*1e6f0*/  IMAD.MOV.U32 R91, RZ, RZ, R124 ;  /* 0x000000ffff5b7224 */ /* 0x000fe200078e007c */
[----:B------:R-:W-:Y:S01]  /*1e700*/  SHF.R.U32.HI R8, RZ, 0x10, R0 ;  /* 0x00000010ff087819 */ /* 0x000fe20000011600 */
[----:B------:R-:W-:Y:S01]  /*1e710*/  IMAD.MOV.U32 R124, RZ, RZ, R125 ;  /* 0x000000ffff7c7224 */ /* 0x000fe200078e007d */
[----:B------:R-:W-:Y:S01]  /*1e720*/  LOP3.LUT R10, R0, 0xff, RZ, 0xc0, !PT ;  /* 0x000000ff000a7812 */ /* 0x000fe200078ec0ff */
[----:B------:R-:W-:Y:S01]  /*1e730*/  IMAD.MOV.U32 R125, RZ, RZ, R126 ;  /* 0x000000ffff7d7224 */ /* 0x000fe200078e007e */
[----:B------:R-:W-:Y:S01]  /*1e740*/  SHF.R.U32.HI R9, RZ, 0x18, R0 ;  /* 0x00000018ff097819 */ /* 0x000fe20000011600 */
[----:B------:R-:W-:Y:S01]  /*1e750*/  IMAD.MOV.U32 R88, RZ, RZ, R89 ;  /* 0x000000ffff587224 */ /* 0x000fe200078e0059 */
[----:B------:R-:W-:Y:S01]  /*1e760*/  SHF.R.U32.HI R0, RZ, 0x8, R2 ;  /* 0x00000008ff007819 */ /* 0x000fe20000011602 */
[----:B------:R-:W-:Y:S01]  /*1e770*/  IMAD.MOV.U32 R126, RZ, RZ, R127 ;  /* 0x000000ffff7e7224 */ /* 0x000fe200078e007f */
[----:B------:R-:W-:Y:S01]  /*1e780*/  LOP3.LUT R2, R8, 0xff, RZ, 0xc0, !PT ;  /* 0x000000ff08027812 */ /* 0x000fe200078ec0ff */
[----:B------:R-:W-:-:S02]  /*1e790*/  IMAD.MOV.U32 R89, RZ, RZ, R90 ;  /* 0x000000ffff597224 */ /* 0x000fc400078e005a */
[----:B------:R-:W-:Y:S02]  /*1e7a0*/  IMAD.MOV.U32 R127, RZ, RZ, R120 ;  /* 0x000000ffff7f7224 */ /* 0x000fe400078e0078 */
[----:B------:R-:W-:Y:S02]  /*1e7b0*/  IMAD.MOV.U32 R90, RZ, RZ, R91 ;  /* 0x000000ffff5a7224 */ /* 0x000fe400078e005b */
[----:B------:R-:W-:Y:S01]  /*1e7c0*/  IMAD.MOV.U32 R91, RZ, RZ, R124 ;  /* 0x000000ffff5b7224 */ /* 0x000fe200078e007c */
[----:B------:R-:W-:Y:S01]  /*1e7d0*/  LOP3.LUT R3, R3, 0xff, RZ, 0xc0, !PT ;  /* 0x000000ff03037812 */ /* 0x000fe200078ec0ff */
[----:B------:R-:W-:Y:S01]  /*1e7e0*/  IMAD.MOV.U32 R124, RZ, RZ, R125 ;  /* 0x000000ffff7c7224 */ /* 0x000fe200078e007d */
[----:B------:R-:W-:Y:S01]  /*1e7f0*/  PRMT R2, R2, 0x5410, R9 ;  /* 0x0000541002027816 */ /* 0x000fe20000000009 */
[----:B------:R-:W-:Y:S02]  /*1e800*/  IMAD.MOV.U32 R125, RZ, RZ, R126 ;  /* 0x000000ffff7d7224 */ /* 0x000fe400078e007e */
[----:B------:R-:W-:Y:S01]  /*1e810*/  IMAD.MOV.U32 R126, RZ, RZ, R127 ;  /* 0x000000ffff7e7224 */ /* 0x000fe200078e007f */
[----:B------:R-:W-:Y:S01]  /*1e820*/  PRMT R8, R3, 0x5410, R11 ;  /* 0x0000541003087816 */ /* 0x000fe2000000000b */
[----:B------:R-:W-:Y:S01]  /*1e830*/  IMAD.MOV.U32 R120, RZ, RZ, R121 ;  /* 0x000000ffff787224 */ /* 0x000fe200078e0079 */
[----:B------:R-:W-:Y:S01]  /*1e840*/  PRMT R0, R10, 0x5410, R0 ;  /* 0x000054100a007816 */ /* 0x000fe20000000000 */
[----:B------:R-:W-:Y:S01]  /*1e850*/  IMAD.MOV.U32 R121, RZ, RZ, R122 ;  /* 0x000000ffff797224 */ /* 0x000fe200078e007a */
[--C-:B------:R-:W-:Y:S01]  /*1e860*/  HSET2.LE.AND R2, R2, R229.reuse, PT ;  /* 0x000000e502027233 */ /* 0x100fe20003803000 */
[----:B------:R-:W-:Y:S01]  /*1e870*/  IMAD.MOV.U32 R122, RZ, RZ, R123 ;  /* 0x000000ffff7a7224 */ /* 0x000fe200078e007b */
[----:B------:R-:W-:Y:S01]  /*1e880*/  HSET2.LE.AND R3, R12, R229, PT ;  /* 0x000000e50c037233 */ /* 0x000fe20003803000 */
[----:B------:R-:W-:-:S02]  /*1e890*/  IMAD.MOV.U32 R78, RZ, RZ, R126 ;  /* 0x000000ffff4e7224 */ /* 0x000fc400078e007e */
[----:B------:R-:W-:Y:S02]  /*1e8a0*/  IMAD.MOV.U32 R123, RZ, RZ, R244 ;  /* 0x000000ffff7b7224 */ /* 0x000fe400078e00f4 */
[----:B------:R-:W-:Y:S02]  /*1e8b0*/  IMAD.MOV.U32 R244, RZ, RZ, R245 ;  /* 0x000000fffff47224 */ /* 0x000fe400078e00f5 */
[----:B------:R-:W-:Y:S02]  /*1e8c0*/  IMAD.MOV.U32 R127, RZ, RZ, R120 ;  /* 0x000000ffff7f7224 */ /* 0x000fe400078e0078 */
[----:B------:R-:W-:Y:S02]  /*1e8d0*/  IMAD.MOV.U32 R245, RZ, RZ, R128 ;  /* 0x000000fffff57224 */ /* 0x000fe400078e0080 */
[----:B------:R-:W-:Y:S01]  /*1e8e0*/  IMAD.MOV.U32 R120, RZ, RZ, R121 ;  /* 0x000000ffff787224 */ /* 0x000fe200078e0079 */
[----:B------:R-:W-:Y:S01]  /*1e8f0*/  HSET2.LE.AND R0, R0, R229, PT ;  /* 0x000000e500007233 */ /* 0x000fe20003803000 */
[----:B------:R-:W-:Y:S01]  /*1e900*/  IMAD.MOV.U32 R128, RZ, RZ, R168 ;  /* 0x000000ffff807224 */ /* 0x000fe200078e00a8 */
[----:B------:R-:W-:Y:S01]  /*1e910*/  LOP3.LUT R77, R2, R234, RZ, 0xc0, !PT ;  /* 0x000000ea024d7212 */ /* 0x000fe200078ec0ff */
[----:B------:R-:W-:-:S02]  /*1e920*/  IMAD.MOV.U32 R121, RZ, RZ, R122 ;  /* 0x000000ffff797224 */ /* 0x000fc400078e007a */
[----:B------:R-:W-:Y:S01]  /*1e930*/  IMAD.MOV.U32 R11, RZ, RZ, R78 ;  /* 0x000000ffff0b7224 */ /* 0x000fe200078e004e */
[----:B------:R-:W-:Y:S01]  /*1e940*/  LOP3.LUT R78, R3, R233, RZ, 0xc0, !PT ;  /* 0x000000e9034e7212 */ /* 0x000fe200078ec0ff */
[----:B------:R-:W-:Y:S02]  /*1e950*/  IMAD.MOV.U32 R122, RZ, RZ, R123 ;  /* 0x000000ffff7a7224 */ /* 0x000fe400078e007b */
[----:B------:R-:W-:Y:S02]  /*1e960*/  IMAD.MOV.U32 R123, RZ, RZ, R244 ;  /* 0x000000ffff7b7224 */ /* 0x000fe400078e00f4 */
[----:B------:R-:W-:Y:S01]  /*1e970*/  IMAD.WIDE.U32 R2, R25, -0x2daee0ad, RZ ;  /* 0xd2511f5319027825 */ /* 0x000fe200078e00ff */
[----:B------:R-:W-:-:S03]  /*1e980*/  LOP3.LUT R76, R0, R235, RZ, 0xc0, !PT ;  /* 0x000000eb004c7212 */ /* 0x000fc600078ec0ff */
[----:B------:R-:W-:Y:S02]  /*1e990*/  IMAD.MOV.U32 R248, RZ, RZ, R245 ;  /* 0x000000fffff87224 */ /* 0x000fe400078e00f5 */
[----:B------:R-:W-:Y:S02]  /*1e9a0*/  IMAD.MOV.U32 R245, RZ, RZ, R128 ;  /* 0x000000fffff57224 */ /* 0x000fe400078e0080 */
[----:B------:R-:W-:Y:S02]  /*1e9b0*/  IMAD.MOV.U32 R244, RZ, RZ, R129 ;  /* 0x000000fffff47224 */ /* 0x000fe400078e0081 */
[----:B------:R-:W-:Y:S02]  /*1e9c0*/  IMAD.MOV.U32 R37, RZ, RZ, R130 ;  /* 0x000000ffff257224 */ /* 0x000fe400078e0082 */
[----:B------:R-:W-:Y:S02]  /*1e9d0*/  IMAD.MOV.U32 R36, RZ, RZ, R131 ;  /* 0x000000ffff247224 */ /* 0x000fe400078e0083 */
[----:B------:R-:W-:Y:S01]  /*1e9e0*/  HMMA.16816.F32 R128, R4, R16, R112 ;  /* 0x000000100480723c */ /* 0x000fe20000001870 */
[----:B------:R-:W-:Y:S01]  /*1e9f0*/  IMAD.MOV.U32 R27, RZ, RZ, R88 ;  /* 0x000000ffff1b7224 */ /* 0x000fe200078e0058 */
[----:B------:R-:W-:Y:S01]  /*1ea00*/  LOP3.LUT R0, R3, UR7, R24, 0x96, !PT ;  /* 0x0000000703007c12 */ /* 0x000fe2000f8e9618 */
[----:B------:R-:W-:-:S02]  /*1ea10*/  IMAD.MOV.U32 R79, RZ, RZ, R120 ;  /* 0x000000ffff4f7224 */ /* 0x000fc400078e0078 */
[----:B------:R-:W-:Y:S02]  /*1ea20*/  IMAD.MOV.U32 R84, RZ, RZ, R121 ;  /* 0x000000ffff547224 */ /* 0x000fe400078e0079 */
[----:B------:R-:W-:Y:S01]  /*1ea30*/  IMAD.MOV.U32 R85, RZ, RZ, R122 ;  /* 0x000000ffff557224 */ /* 0x000fe200078e007a */
[----:B------:R-:W-:Y:S01]  /*1ea40*/  HMMA.16816.F32 R16, R4, R18, R108 ;  /* 0x000000120410723c */ /* 0x000fe2000000186c */
[----:B------:R-:W-:Y:S01]  /*1ea50*/  IMAD.MOV.U32 R88, RZ, RZ, R123 ;  /* 0x000000ffff587224 */ /* 0x000fe200078e007b */
[----:B------:R-:W-:Y:S01]  /*1ea60*/  LOP3.LUT R3, R2, 0xffff, RZ, 0xc0, !PT ;  /* 0x0000ffff02037812 */ /* 0x000fe200078ec0ff */
[----:B------:R-:W-:-:S05]  /*1ea70*/  HSET2.LE.AND R8, R8, R229, PT ;  /* 0x000000e508087233 */ /* 0x000fca0003803000 */
[----:B------:R-:W-:Y:S01]  /*1ea80*/  HMMA.16816.F32 R120, R4, R20, R104 ;  /* 0x000000140478723c */ /* 0x000fe20000001868 */
[----:B------:R-:W-:-:S07]  /*1ea90*/  SHF.R.U32.HI R3, RZ, 0x8, R3 ;  /* 0x00000008ff037819 */ /* 0x000fce0000011603 */
[----:B------:R-:W-:Y:S01]  /*1eaa0*/  HMMA.16816.F32 R108, R4, R32, R96 ;  /* 0x00000020046c723c */ /* 0x000fe20000001860 */
[----:B------:R-:W-:-:S07]  /*1eab0*/  IMAD.MOV.U32 R10, RZ, RZ, R79 ;  /* 0x000000ffff0a7224 */ /* 0x000fce00078e004f */
[C---:B------:R-:W-:Y:S01]  /*1eac0*/  HMMA.16816.F32 R44, R4.reuse, R14, R116 ;  /* 0x0000000e042c723c */ /* 0x040fe20000001874 */
[----:B------:R-:W-:Y:S01]  /*1ead0*/  LOP3.LUT R79, R8, R232, RZ, 0xc0, !PT ;  /* 0x000000e8084f7212 */ /* 0x000fe200078ec0ff */
[----:B------:R-:W-:Y:S01]  /*1eae0*/  IMAD.MOV.U32 R30, RZ, RZ, R91 ;  /* 0x000000ffff1e7224 */ /* 0x000fe200078e005b */
[----:B------:R-:W-:Y:S05]  /*1eaf0*/  LDSM.16.MT88.4 R116, [R170+0x7800] ;  /* 0x00780000aa74783b */ /* 0x000fea0000004200 */
[C---:B------:R-:W-:Y:S08]  /*1eb00*/  HMMA.16816.F32 R20, R4.reuse, R22, R100 ;  /* 0x000000160414723c */ /* 0x040ff00000001864 */
[----:B------:R-:W-:Y:S01]  /*1eb10*/  HMMA.16816.F32 R32, R4, R34, R80 ;  /* 0x000000220420723c */ /* 0x000fe20000001850 */
[----:B------:R-:W-:Y:S01]  /*1eb20*/  IMAD.MOV.U32 R31, RZ, RZ, R90 ;  /* 0x000000ffff1f7224 */ /* 0x000fe200078e005a */
[----:B------:R-:W-:Y:S05]  /*1eb30*/  LDSM.16.MT88.4 R12, [R171+0x7800] ;  /* 0x00780000ab0c783b */ /* 0x000fea0000004200 */
[----:B------:R-:W-:-:S02]  /*1eb40*/  SHF.R.U32.HI R4, RZ, 0x10, R2 ;  /* 0x00000010ff047819 */ /* 0x000fc40000011602 */
[----:B------:R-:W-:Y:S02]  /*1eb50*/  LOP3.LUT R5, R2, 0xff, RZ, 0xc0, !PT ;  /* 0x000000ff02057812 */ /* 0x000fe400078ec0ff */
[----:B------:R-:W-:Y:S02]  /*1eb60*/  SHF.R.U32.HI R6, RZ, 0x18, R2 ;  /* 0x00000018ff067819 */ /* 0x000fe40000011602 */
[----:B------:R-:W-:Y:S02]  /*1eb70*/  LOP3.LUT R4, R4, 0xff, RZ, 0xc0, !PT ;  /* 0x000000ff04047812 */ /* 0x000fe400078ec0ff */
[----:B------:R-:W-:Y:S02]  /*1eb80*/  LOP3.LUT R2, R0, 0xffff, RZ, 0xc0, !PT ;  /* 0x0000ffff00027812 */ /* 0x000fe400078ec0ff */
[----:B------:R-:W-:Y:S02]  /*1eb90*/  PRMT R8, R5, 0x5410, R3 ;  /* 0x0000541005087816 */ /* 0x000fe40000000003 */
[----:B------:R-:W-:-:S02]  /*1eba0*/  PRMT R7, R4, 0x5410, R6 ;  /* 0x0000541004077816 */ /* 0x000fc40000000006 */
[----:B------:R-:W-:Y:S02]  /*1ebb0*/  SHF.R.U32.HI R3, RZ, 0x10, R0 ;  /* 0x00000010ff037819 */ /* 0x000fe40000011600 */
[----:B------:R-:W-:Y:S02]  /*1ebc0*/  LOP3.LUT R6, R0, 0xff, RZ, 0xc0, !PT ;  /* 0x000000ff00067812 */ /* 0x000fe400078ec0ff */
[----:B------:R-:W-:Y:S02]  /*1ebd0*/  SHF.R.U32.HI R4, RZ, 0x8, R2 ;  /* 0x00000008ff047819 */ /* 0x000fe40000011602 */
[----:B------:R-:W-:Y:S02]  /*1ebe0*/  SHF.R.U32.HI R5, RZ, 0x18, R0 ;  /* 0x00000018ff057819 */ /* 0x000fe40000011600 */
[----:B------:R-:W-:Y:S01]  /*1ebf0*/  LOP3.LUT R2, R3, 0xff, RZ, 0xc0, !PT ;  /* 0x000000ff03027812 */ /* 0x000fe200078ec0ff */
[----:B------:R-:W-:Y:S01]  /*1ec00*/  IMAD.MOV.U32 R91, RZ, RZ, R124 ;  /* 0x000000ffff5b7224 */ /* 0x000fe200078e007c */
[----:B------:R-:W-:Y:S01]  /*1ec10*/  PRMT R0, R6, 0x5410, R4 ;  /* 0x0000541006007816 */ /* 0x000fe20000000004 */
[----:B------:R-:W-:Y:S01]  /*1ec20*/  IMAD.MOV.U32 R26, RZ, RZ, R89 ;  /* 0x000000ffff1a7224 */ /* 0x000fe200078e0059 */
[----:B------:R-:W-:Y:S01]  /*1ec30*/  PRMT R2, R2, 0x5410, R5 ;  /* 0x0000541002027816 */ /* 0x000fe20000000005 */
[----:B------:R-:W-:-:S02]  /*1ec40*/  IMAD.MOV.U32 R90, RZ, RZ, R125 ;  /* 0x000000ffff5a7224 */ /* 0x000fc400078e007d */
[----:B------:R-:W-:Y:S01]  /*1ec50*/  IMAD.MOV.U32 R86, RZ, RZ, R132 ;  /* 0x000000ffff567224 */ /* 0x000fe200078e0084 */
[--C-:B------:R-:W-:Y:S01]  /*1ec60*/  HSET2.LE.AND R0, R0, R229.reuse, PT ;  /* 0x000000e500007233 */ /* 0x100fe20003803000 */
[----:B------:R-:W-:Y:S02]  /*1ec70*/  IMAD.MOV.U32 R87, RZ, RZ, R133 ;  /* 0x000000ffff577224 */ /* 0x000fe400078e0085 */
[----:B------:R-:W-:Y:S02]  /*1ec80*/  IMAD.MOV.U32 R29, RZ, RZ, R134 ;  /* 0x000000ffff1d7224 */ /* 0x000fe400078e0086 */
[----:B------:R-:W-:Y:S02]  /*1ec90*/  IMAD.MOV.U32 R28, RZ, RZ, R135 ;  /* 0x000000ffff1c7224 */ /* 0x000fe400078e0087 */
[----:B------:R-:W-:Y:S01]  /*1eca0*/  IMAD.MOV.U32 R89, RZ, RZ, R127 ;  /* 0x000000ffff597224 */ /* 0x000fe200078e007f */
[----:B------:R-:W2:Y:S01]  /*1ecb0*/  LDSM.16.MT88.4 R132, [R169+0x7800] ;  /* 0x00780000a984783b */ /* 0x000ea20000004200 */
[----:B------:R-:W-:Y:S01]  /*1ecc0*/  IMAD.MOV.U32 R100, RZ, RZ, R91 ;  /* 0x000000ffff647224 */ /* 0x000fe200078e005b */
[----:B------:R-:W-:-:S02]  /*1ecd0*/  HSET2.LE.AND R2, R2, R229, PT ;  /* 0x000000e502027233 */ /* 0x000fc40003803000 */
[----:B------:R-:W3:Y:S01]  /*1ece0*/  LDSM.16.MT88.4 R124, [R172+0x7800] ;  /* 0x00780000ac7c783b */ /* 0x000ee20000004200 */
[----:B------:R-:W-:Y:S01]  /*1ecf0*/  IMAD.MOV.U32 R101, RZ, RZ, R90 ;  /* 0x000000ffff657224 */ /* 0x000fe200078e005a */
[----:B------:R-:W-:Y:S01]  /*1ed00*/  LOP3.LUT R100, R0, R100, RZ, 0xc0, !PT ;  /* 0x0000006400647212 */ /* 0x000fe200078ec0ff */
[----:B------:R-:W-:Y:S01]  /*1ed10*/  IMAD.MOV.U32 R102, RZ, RZ, R89 ;  /* 0x000000ffff667224 */ /* 0x000fe200078e0059 */
[--C-:B------:R-:W-:Y:S01]  /*1ed20*/  HSET2.LE.AND R0, R8, R229.reuse, PT ;  /* 0x000000e508007233 */ /* 0x100fe20003803000 */
[----:B------:R-:W-:Y:S01]  /*1ed30*/  IMAD.MOV.U32 R9, RZ, RZ, R86 ;  /* 0x000000ffff097224 */ /* 0x000fe200078e0056 */
[----:B------:R-:W-:Y:S01]  /*1ed40*/  LOP3.LUT R101, R2, R101, RZ, 0xc0, !PT ;  /* 0x0000006502657212 */ /* 0x000fe200078ec0ff */
[----:B------:R-:W-:Y:S01]  /*1ed50*/  IMAD.MOV.U32 R103, RZ, RZ, R88 ;  /* 0x000000ffff677224 */ /* 0x000fe200078e0058 */
[----:B------:R-:W-:Y:S01]  /*1ed60*/  HSET2.LE.AND R2, R7, R229, PT ;  /* 0x000000e507027233 */ /* 0x000fe20003803000 */
[----:B------:R-:W-:Y:S01]  /*1ed70*/  LOP3.LUT R102, R0, R102, RZ, 0xc0, !PT ;  /* 0x0000006600667212 */ /* 0x000fe200078ec0ff */
[----:B------:R-:W-:-:S02]  /*1ed80*/  FADD.FTZ R0, R9, R243 ;  /* 0x000000f309007221 */ /* 0x000fc40000010000 */
[----:B------:R-:W-:Y:S01]  /*1ed90*/  FADD.FTZ R3, R10, R242 ;  /* 0x000000f20a037221 */ /* 0x000fe20000010000 */
[----:B------:R-:W-:Y:S01]  /*1eda0*/  LOP3.LUT R103, R2, R103, RZ, 0xc0, !PT ;  /* 0x0000006702677212 */ /* 0x000fe200078ec0ff */
[----:B------:R-:W-:Y:S01]  /*1edb0*/  FADD.FTZ R5, R11, R250 ;  /* 0x000000fa0b057221 */ /* 0x000fe20000010000 */
[----:B------:R-:W-:Y:S01]  /*1edc0*/  STG.E.U16 [R40.64+-0xf0], R199 ;  /* 0xffff10c728007986 */ /* 0x000fe2000c101522 */
[----:B------:R-:W-:Y:S02]  /*1edd0*/  FADD.FTZ R2, R28, R240 ;  /* 0x000000f01c027221 */ /* 0x000fe40000010000 */
[----:B------:R-:W-:Y:S01]  /*1ede0*/  FADD.FTZ R0, R29, R0 ;  /* 0x000000001d007221 */ /* 0x000fe20000010000 */
[----:B------:R-:W-:Y:S01]  /*1edf0*/  STG.E.U16 [R40.64+-0xee], R167 ;  /* 0xffff12a728007986 */ /* 0x000fe2000c101522 */
[----:B------:R-:W-:Y:S02]  /*1ee00*/  FADD.FTZ R3, R26, R3 ;  /* 0x000000031a037221 */ /* 0x000fe40000010000 */
[----:B------:R-:W-:Y:S01]  /*1ee10*/  IMAD.MOV.U32 R249, RZ, RZ, R87 ;  /* 0x000000fffff97224 */ /* 0x000fe200078e0057 */
[----:B------:R-:W-:Y:S01]  /*1ee20*/  STG.E.U16 [R38.64+-0xf0], R166 ;  /* 0xffff10a626007986 */ /* 0x000fe2000c101522 */
[----:B------:R-:W-:-:S03]  /*1ee30*/  FADD.FTZ R5, R27, R5 ;  /* 0x000000051b057221 */ /* 0x000fc60000010000 */
[----:B------:R-:W-:Y:S01]  /*1ee40*/  STG.E.U16 [R38.64+-0xee], R198 ;  /* 0xffff12c626007986 */ /* 0x000fe2000c101522 */
[----:B------:R-:W-:Y:S02]  /*1ee50*/  IMAD.MOV.U32 R231, RZ, RZ, R85 ;  /* 0x000000ffffe77224 */ /* 0x000fe400078e0055 */
[----:B------:R-:W-:Y:S01]  /*1ee60*/  FADD.FTZ R2, R36, R2 ;  /* 0x0000000224027221 */ /* 0x000fe20000010000 */
[----:B------:R-:W-:Y:S01]  /*1ee70*/  STG.E.U16 [R140.64+-0xe0], R227 ;  /* 0xffff20e38c007986 */ /* 0x000fe2000c101522 */
[----:B------:R-:W-:-:S03]  /*1ee80*/  IMAD.MOV.U32 R230, RZ, RZ, R84 ;  /* 0x000000ffffe67224 */ /* 0x000fc600078e0054 */
[----:B------:R-:W-:Y:S01]  /*1ee90*/  STG.E.U16 [R140.64+-0xde], R226 ;  /* 0xffff22e28c007986 */ /* 0x000fe2000c101522 */
[----:B------:R-:W-:-:S03]  /*1eea0*/  FADD.FTZ R0, R37, R0 ;  /* 0x0000000025007221 */ /* 0x000fc60000010000 */
        /* <DEDUP_REMOVED lines=8> */
[----:B------:R-:W-:Y:S04]  /*1ef30*/  STG.E.U16 [R38.64+-0xe0], R161 ;  /* 0xffff20a126007986 */ /* 0x000fe8000c101522 */
[----:B------:R-:W-:Y:S01]  /*1ef40*/  STG.E.U16 [R38.64+-0xde], R162 ;  /* 0xffff22a226007986 */ /* 0x000fe2000c101522 */
[----:B------:R-:W-:-:S03]  /*1ef50*/  IMAD.MOV.U32 R252, RZ, RZ, R183 ;  /* 0x000000fffffc7224 */ /* 0x000fc600078e00b7 */
[----:B------:R-:W-:Y:S01]  /*1ef60*/  STG.E.U16 [R140.64+-0xd0], R223 ;  /* 0xffff30df8c007986 */ /* 0x000fe2000c101522 */
[----:B------:R-:W-:-:S03]  /*1ef70*/  FADD.FTZ R3, R30, R3 ;  /* 0x000000031e037221 */ /* 0x000fc60000010000 */
[----:B------:R-:W-:Y:S01]  /*1ef80*/  STG.E.U16 [R140.64+-0xce], R222 ;  /* 0xffff32de8c007986 */ /* 0x000fe2000c101522 */
[----:B------:R-:W-:-:S03]  /*1ef90*/  FADD.FTZ R5, R31, R5 ;  /* 0x000000051f057221 */ /* 0x000fc60000010000 */
[----:B------:R-:W-:Y:S04]  /*1efa0*/  STG.E.U16 [R42.64+-0xd0], R221 ;  /* 0xffff30dd2a007986 */ /* 0x000fe8000c101522 */
        /* <DEDUP_REMOVED lines=8> */
[----:B------:R1:W5:Y:S04]  /*1f030*/  LDL.LU R183, [R1+0x18c] ;  /* 0x00018c0001b77983 */ /* 0x0003680000300800 */
        /* <DEDUP_REMOVED lines=29> */
[----:B------:R-:W-:Y:S04]  /*1f210*/  STG.E.U16 [R38.64+-0xae], R149 ;  /* 0xffff529526007986 */ /* 0x000fe8000c101522 */
[----:B------:R1:W5:Y:S04]  /*1f220*/  LDL.LU R175, [R1+0x16c] ;  /* 0x00016c0001af7983 */ /* 0x0003680000300800 */
[----:B------:R4:W-:Y:S04]  /*1f230*/  STG.E.U16 [R140.64+-0xa0], R211 ;  /* 0xffff60d38c007986 */ /* 0x0009e8000c101522 */
[----:B------:R1:W-:Y:S04]  /*1f240*/  STG.E.U16 [R140.64+-0x9e], R210 ;  /* 0xffff62d28c007986 */ /* 0x0003e8000c101522 */
[----:B------:R1:W5:Y:S04]  /*1f250*/  LDL.LU R174, [R1+0x168] ;  /* 0x0001680001ae7983 */ /* 0x0003680000300800 */
[----:B------:R1:W-:Y:S04]  /*1f260*/  STG.E.U16 [R42.64+-0xa0], R209 ;  /* 0xffff60d12a007986 */ /* 0x0003e8000c101522 */
[----:B------:R1:W-:Y:S04]  /*1f270*/  STG.E.U16 [R42.64+-0x9e], R208 ;  /* 0xffff62d02a007986 */ /* 0x0003e8000c101522 */
[----:B------:R1:W5:Y:S04]  /*1f280*/  LDL.LU R173, [R1+0x164] ;  /* 0x0001640001ad7983 */ /* 0x0003680000300800 */
[----:B------:R1:W-:Y:S04]  /*1f290*/  STG.E.U16 [R40.64+-0xa0], R148 ;  /* 0xffff609428007986 */ /* 0x0003e8000c101522 */
[----:B------:R1:W-:Y:S01]  /*1f2a0*/  STG.E.U16 [R40.64+-0x9e], R147 ;  /* 0xffff629328007986 */ /* 0x0003e2000c101522 */
[C---:B--2---:R-:W-:Y:S03]  /*1f2b0*/  HMMA.16816.F32 R112, R76.reuse, R132, R92 ;  /* 0x000000844c70723c */ /* 0x044fe6000000185c */
[----:B------:R2:W5:Y:S04]  /*1f2c0*/  LDL.LU R168, [R1+0x160] ;  /* 0x0001600001a87983 */ /* 0x0005680000300800 */
[----:B------:R2:W-:Y:S04]  /*1f2d0*/  STG.E.U16 [R38.64+-0xa0], R146 ;  /* 0xffff609226007986 */ /* 0x0005e8000c101522 */
[----:B------:R2:W-:Y:S01]  /*1f2e0*/  STG.E.U16 [R38.64+-0x9e], R145 ;  /* 0xffff629126007986 */ /* 0x0005e2000c101522 */
[C---:B------:R-:W-:Y:S03]  /*1f2f0*/  HMMA.16816.F32 R104, R76.reuse, R134, R72 ;  /* 0x000000864c68723c */ /* 0x040fe60000001848 */
[----:B------:R2:W-:Y:S04]  /*1f300*/  STG.E.U16 [R140.64+-0x90], R207 ;  /* 0xffff70cf8c007986 */ /* 0x0005e8000c101522 */
[----:B------:R2:W-:Y:S01]  /*1f310*/  STG.E.U16 [R140.64+-0x8e], R206 ;  /* 0xffff72ce8c007986 */ /* 0x0005e2000c101522 */
[C---:B---3--:R-:W-:Y:S03]  /*1f320*/  HMMA.16816.F32 R96, R76.reuse, R124, R64 ;  /* 0x0000007c4c60723c */ /* 0x048fe60000001840 */
[----:B------:R2:W-:Y:S04]  /*1f330*/  STL [R1+0x120], R4 ;  /* 0x0001200401007387 */ /* 0x0005e80000100800 */
[----:B------:R2:W-:Y:S01]  /*1f340*/  STG.E.U16 [R42.64+-0x90], R205 ;  /* 0xffff70cd2a007986 */ /* 0x0005e2000c101522 */
[C---:B------:R-:W-:Y:S03]  /*1f350*/  HMMA.16816.F32 R92, R76.reuse, R126, R60 ;  /* 0x0000007e4c5c723c */ /* 0x040fe6000000183c */
[----:B------:R2:W-:Y:S04]  /*1f360*/  STG.E.U16 [R42.64+-0x8e], R204 ;  /* 0xffff72cc2a007986 */ /* 0x0005e8000c101522 */
[----:B------:R2:W-:Y:S01]  /*1f370*/  STL [R1+0x11c], R3 ;  /* 0x00011c0301007387 */ /* 0x0005e20000100800 */
[C---:B------:R-:W-:Y:S03]  /*1f380*/  HMMA.16816.F32 R88, R76.reuse, R116, R56 ;  /* 0x000000744c58723c */ /* 0x040fe60000001838 */
[----:B------:R2:W-:Y:S04]  /*1f390*/  STG.E.U16 [R40.64+-0x90], R144 ;  /* 0xffff709028007986 */ /* 0x0005e8000c101522 */
[----:B------:R2:W-:Y:S01]  /*1f3a0*/  STG.E.U16 [R40.64+-0x8e], R143 ;  /* 0xffff728f28007986 */ /* 0x0005e2000c101522 */
[----:B------:R-:W-:Y:S03]  /*1f3b0*/  HMMA.16816.F32 R84, R76, R118, R52 ;  /* 0x000000764c54723c */ /* 0x000fe60000001834 */
[----:B------:R2:W-:Y:S04]  /*1f3c0*/  STL [R1+0x124], R2 ;  /* 0x0001240201007387 */ /* 0x0005e80000100800 */
[----:B------:R2:W-:Y:S01]  /*1f3d0*/  STG.E.U16 [R38.64+-0x90], R228 ;  /* 0xffff70e426007986 */ /* 0x0005e2000c101522 */
[C---:B------:R-:W-:Y:S03]  /*1f3e0*/  HMMA.16816.F32 R136, R100.reuse, R132, R136 ;  /* 0x000000846488723c */ /* 0x040fe60000001888 */
[----:B------:R2:W-:Y:S04]  /*1f3f0*/  STG.E.U16 [R38.64+-0x8e], R142 ;  /* 0xffff728e26007986 */ /* 0x0005e8000c101522 */
[----:B------:R2:W-:Y:S01]  /*1f400*/  STL [R1+0x138], R0 ;  /* 0x0001380001007387 */ /* 0x0005e20000100800 */
        /* <DEDUP_REMOVED lines=9> */
[----:B----4-:R-:W-:-:S04]  /*1f4a0*/  IADD3 R211, P0, R164, -0x180, RZ ;  /* 0xfffffe80a4d37810 */ /* 0x010fc80007f1e0ff */
[----:B-1----:R-:W-:-:S03]  /*1f4b0*/  IADD3.X R210, R165, -0x1, RZ, P0, !PT ;  /* 0xffffffffa5d27810 */ /* 0x002fc600007fe4ff */
.L_x_2000:
[----:B-12---:R-:W-:-:S06]  /*1f4c0*/  UISETP.GT.AND UP0, UPT, UR38, UR9, UPT ;  /* 0x000000092600728c */ /* 0x006fcc000bf04270 */
[----:B------:R-:W-:-:S13]  /*1f4d0*/  PLOP3.LUT P0, PT, PT, PT, UP0, 0x80, 0x0 ;  /* 0x000000000000781c */ /* 0x000fda0003f0f008 */
[----:B------:R-:W-:Y:S05]  /*1f4e0*/  @!P0 BRA `(.L_x_2007) ;  /* 0x0000910000008947 */ /* 0x000fea0003800000 */
[----:B------:R-:W2:Y:S01]  /*1f4f0*/  LDL.LU R0, [R1+0xec] ;  /* 0x0000ec0001007983 */ /* 0x000ea20000300800 */
[----:B------:R-:W-:Y:S01]  /*1f500*/  ULDC.64 UR4, c[0x0][0x1a0] ;  /* 0x0000680000047ab9 */ /* 0x000fe20000000a00 */
[----:B------:R-:W-:Y:S01]  /*1f510*/  IMAD.MOV.U32 R73, RZ, RZ, R69 ;  /* 0x000000ffff497224 */ /* 0x000fe200078e0045 */
[----:B------:R-:W-:Y:S01]  /*1f520*/  USHF.L.U64.HI UR10, UR4, 0x5, UR5 ;  /* 0x00000005040a7899 */ /* 0x000fe20008010205 */
[----:B------:R-:W3:Y:S01]  /*1f530*/  LDL.64 R10, [R1+0x148] ;  /* 0x00014800010a7983 */ /* 0x000ee20000100a00 */
[----:B------:R-:W-:Y:S01]  /*1f540*/  USHF.L.U32 UR11, UR4, 0x5, URZ ;  /* 0x00000005040b7899 */ /* 0x000fe2000800063f */
[----:B------:R-:W-:Y:S01]  /*1f550*/  IMAD.MOV.U32 R72, RZ, RZ, R70 ;  /* 0x000000ffff487224 */ /* 0x000fe200078e0046 */
[----:B------:R-:W-:Y:S01]  /*1f560*/  UIMAD.WIDE.U32 UR22, UR4, 0x30, URZ ;  /* 0x00000030041678a5 */ /* 0x000fe2000f8e003f */
[----:B------:R-:W4:Y:S01]  /*1f570*/  LDL.LU R2, [R1+0xa8] ;  /* 0x0000a80001027983 */ /* 0x000f220000300800 */
[----:B------:R-:W-:Y:S01]  /*1f580*/  UIMAD UR25, UR5, 0x30, URZ ;  /* 0x00000030051978a4 */ /* 0x000fe2000f8e023f */
[----:B------:R-:W-:Y:S01]  /*1f590*/  MOV R75, R68 ;  /* 0x00000044004b7202 */ /* 0x000fe20000000f00 */
[----:B------:R-:W-:Y:S01]  /*1f5a0*/  IMAD.MOV.U32 R74, RZ, RZ, R71 ;  /* 0x000000ffff4a7224 */ /* 0x000fe200078e0047 */
[----:B------:R-:W2:Y:S01]  /*1f5b0*/  LDL.LU R3, [R1+0xf0] ;  /* 0x0000f00001037983 */ /* 0x000ea20000300800 */
        /* <DEDUP_REMOVED lines=8> */
[----:B------:R-:W2:Y:S01]  /*1f640*/  LDL.LU R8, [R1+0xa4] ;  /* 0x0000a40001087983 */ /* 0x000ea20000300800 */
        /* <DEDUP_REMOVED lines=20> */
[----:B---3--:R-:W-:Y:S01]  /*1f790*/  MOV R12, R10 ;  /* 0x0000000a000c7202 */ /* 0x008fe20000000f00 */
[----:B------:R-:W-:Y:S02]  /*1f7a0*/  IMAD.MOV.U32 R13, RZ, RZ, R11 ;  /* 0x000000ffff0d7224 */ /* 0x000fe400078e000b */
[----:B--2---:R-:W-:-:S04]  /*1f7b0*/  IMAD.WIDE.U32 R10, R8, -0x326172a9, RZ ;  /* 0xcd9e8d57080a7825 */ /* 0x004fc800078e00ff */
[----:B------:R-:W-:Y:S01]  /*1f7c0*/  IMAD.WIDE.U32 R8, R0, -0x326172a9, RZ ;  /* 0xcd9e8d5700087825 */ /* 0x000fe200078e00ff */
[----:B------:R-:W-:Y:S01]  /*1f7d0*/  STL.64 [R1+0x130], R10 ;  /* 0x0001300a01007387 */ /* 0x000fe20000100a00 */
[----:B----4-:R-:W-:-:S03]  /*1f7e0*/  LOP3.LUT R0, R11, R2, RZ, 0x3c, !PT ;  /* 0x000000020b007212 */ /* 0x010fc600078e3cff */
[----:B------:R1:W-:Y:S01]  /*1f7f0*/  STL.64 [R1+0x128], R8 ;  /* 0x0001280801007387 */ /* 0x0003e20000100a00 */
[----:B------:R-:W-:Y:S02]  /*1f800*/  LOP3.LUT R2, R9, R2, RZ, 0x3c, !PT ;  /* 0x0000000209027212 */ /* 0x000fe400078e3cff */
[----:B------:R-:W-:Y:S01]  /*1f810*/  ISETP.GE.AND P0, PT, R12, c[0x0][0x220], PT ;  /* 0x000088000c007a0c */ /* 0x000fe20003f06270 */
[----:B-1----:R-:W-:Y:S01]  /*1f820*/  IMAD.WIDE.U32 R8, R3, -0x2daee0ad, RZ ;  /* 0xd2511f5303087825 */ /* 0x002fe200078e00ff */
[----:B------:R-:W-:Y:S02]  /*1f830*/  PRMT R3, R241, 0x7054, R241 ;  /* 0x00007054f1037816 */ /* 0x000fe400000000f1 */
[----:B------:R-:W-:Y:S01]  /*1f840*/  MOV R3, R7 ;  /* 0x0000000700037202 */ /* 0x000fe20000000f00 */
[----:B------:R-:W-:Y:S01]  /*1f850*/  IMAD.WIDE.U32 R10, R0, -0x2daee0ad, RZ ;  /* 0xd2511f53000a7825 */ /* 0x000fe200078e00ff */
[----:B------:R1:W-:Y:S04]  /*1f860*/  STL.64 [R1], R8 ;  /* 0x0000000801007387 */ /* 0x0003e80000100a00 */
[----:B------:R2:W-:Y:S01]  /*1f870*/  STL.64 [R1+0x10], R10 ;  /* 0x0000100a01007387 */ /* 0x0005e20000100a00 */
[----:B-1----:R-:W-:Y:S01]  /*1f880*/  IMAD.WIDE.U32 R8, R2, -0x2daee0ad, RZ ;  /* 0xd2511f5302087825 */ /* 0x002fe200078e00ff */
[----:B------:R-:W-:-:S05]  /*1f890*/  MOV R2, R4 ;  /* 0x0000000400027202 */ /* 0x000fca0000000f00 */
[----:B------:R2:W-:Y:S04]  /*1f8a0*/  STL.64 [R1+0x140], R2 ;  /* 0x0001400201007387 */ /* 0x0005e80000100a00 */
[----:B------:R2:W-:Y:S01]  /*1f8b0*/  STL.64 [R1+0x18], R8 ;  /* 0x0000180801007387 */ /* 0x0005e20000100a00 */
[----:B------:R-:W-:Y:S01]  /*1f8c0*/  @P0 LOP3.LUT R183, R183, 0x4, RZ, 0xfc, !PT ;  /* 0x00000004b7b70812 */ /* 0x000fe200078efcff */
[----:B------:R-:W-:Y:S05]  /*1f8d0*/  BRA `(.L_x_2008) ;  /* 0x0000034000007947 */ /* 0x000fea0003800000 */
.L_x_2010:
        /* <DEDUP_REMOVED lines=17> */
[----:B---3--:R-:W-:Y:S02]  /*1f9f0*/  LEA.HI.X R2, R70, R199, R2, 0x6, P1 ;  /* 0x000000c746027211 */ /* 0x008fe400008f3402 */
[----:B------:R-:W-:Y:S02]  /*1fa00*/  @!P6 LEA R69, P0, R3, R0, 0x4 ;  /* 0x000000000345e211 */ /* 0x000fe400078020ff */
[C---:B------:R-:W-:Y:S02]  /*1fa10*/  @!P6 LEA.HI.X R143, R0.reuse, c[0x0][0x16c], R2, 0x1, P3 ;  /* 0x00005b00008fea11 */ /* 0x040fe400018f0c02 */
[----:B------:R-:W-:Y:S02]  /*1fa20*/  @!P6 LEA R140, P2, R69, c[0x0][0x168], 0x1 ;  /* 0x00005a00458cea11 */ /* 0x000fe400078408ff */
[----:B------:R-:W-:Y:S01]  /*1fa30*/  @!P6 LEA.HI.X R3, R3, R2, R68, 0x4, P0 ;  /* 0x000000020303e211 */ /* 0x000fe200000f2444 */
[----:B------:R-:W-:Y:S01]  /*1fa40*/  @!PT LDS RZ, [RZ] ;  /* 0x00000000fffff984 */ /* 0x000fe20000000800 */
[----:B------:R-:W-:Y:S01]  /*1fa50*/  @!PT LDS RZ, [RZ] ;  /* 0x00000000fffff984 */ /* 0x000fe20000000800 */
[----:B------:R-:W-:Y:S01]  /*1fa60*/  @!PT LDS RZ, [RZ] ;  /* 0x00000000fffff984 */ /* 0x000fe20000000800 */
[----:B------:R1:W-:Y:S01]  /*1fa70*/  @!P6 LDGSTS.E.BYPASS.LTC128B.128 [R195+0x4000], [R142.64] ;  /* 0x040000008ec3efae */ /* 0x0003e2000b901d62 */
[----:B------:R-:W-:Y:S02]  /*1fa80*/  @!P6 IADD3 R71, P5, R0, UR13, RZ ;  /* 0x0000000d0047ec10 */ /* 0x000fe4000ffbe0ff */
[----:B------:R-:W-:Y:S01]  /*1fa90*/  @!P6 LEA.HI.X R141, R69, c[0x0][0x16c], R3, 0x1, P2 ;  /* 0x00005b00458dea11 */ /* 0x000fe200010f0c03 */
[----:B------:R1:W-:Y:S01]  /*1faa0*/  @P6 STS.128 [R195+0x4800], RZ ;  /* 0x004800ffc3006388 */ /* 0x0003e20000000c00 */
[C---:B------:R-:W-:Y:S02]  /*1fab0*/  @!P6 LEA R70, P1, R71.reuse, c[0x0][0x168], 0x1 ;  /* 0x00005a004746ea11 */ /* 0x040fe400078208ff */
        /* <DEDUP_REMOVED lines=22> */
.L_x_2008:
[----:B------:R-:W3:Y:S01]  /*1fc20*/  LDL.64 R4, [R1+0x140] ;  /* 0x0001400001047983 */ /* 0x000ee20000100a00 */
[----:B------:R-:W-:Y:S04]  /*1fc30*/  DEPBAR.LE SB0, 0x0 ;  /* 0x000080000000791a */ /* 0x000fe80000000000 */
[----:B------:R-:W-:Y:S01]  /*1fc40*/  UIADD3 UR24, UR38, -0x1, URZ ;  /* 0xffffffff26187890 */ /* 0x000fe2000fffe03f */
[----:B------:R-:W-:Y:S01]  /*1fc50*/  BAR.SYNC.DEFER_BLOCKING 0x0 ;  /* 0x0000000000007b1d */ /* 0x000fe20000010000 */
[----:B------:R-:W-:Y:S02]  /*1fc60*/  LOP3.LUT P6, RZ, R183, 0x4, RZ, 0xc0, !PT ;  /* 0x00000004b7ff7812 */ /* 0x000fe400078cc0ff */
[----:B------:R-:W-:Y:S02]  /*1fc70*/  USHF.R.S32.HI UR5, URZ, 0x1f, UR24 ;  /* 0x0000001f3f057899 */ /* 0x000fe40008011418 */
[----:B------:R-:W-:Y:S01]  /*1fc80*/  UIMAD UR4, UR14, UR24, URZ ;  /* 0x000000180e0472a4 */ /* 0x000fe2000f8e023f */
[----:B--2---:R-:W-:Y:S01]  /*1fc90*/  IMAD.U32 R2, RZ, RZ, UR24 ;  /* 0x00000018ff027e24 */ /* 0x004fe2000f8e00ff */
[----:B------:R-:W-:Y:S02]  /*1fca0*/  UISETP.GT.AND UP0, UPT, UR24, UR9, UPT ;  /* 0x000000091800728c */ /* 0x000fe4000bf04270 */
[----:B------:R-:W-:Y:S05]  /*1fcb0*/  UIMAD UR4, UR5, UR15, UR4 ;  /* 0x0000000f050472a4 */ /* 0x000fea000f8e0204 */
[----:B------:R-:W-:Y:S01]  /*1fcc0*/  @P6 STS.128 [R195+0x6000], RZ ;  /* 0x006000ffc3006388 */ /* 0x000fe20000000c00 */
[----:B---3--:R-:W-:Y:S05]  /*1fcd0*/  IMAD.WIDE.U32 R2, R2, UR15, R4 ;  /* 0x0000000f02027c25 */ /* 0x008fea000f8e0004 */
        /* <DEDUP_REMOVED lines=21> */
[----:B------:R-:W-:Y:S02]  /*1fe30*/  @!P6 LEA R4, P0, R12, c[0x0][0x170], 0x1 ;  /* 0x00005c000c04ea11 */ /* 0x000fe400078008ff */
        /* <DEDUP_REMOVED lines=31> */
[----:B------:R-:W-:Y:S07]  /*20030*/  LDSM.16.M88.4 R164, [R182] ;  /* 0x00000000b6a4783b */ /* 0x000fee0000000200 */
        /* <DEDUP_REMOVED lines=26> */
[----:B------:R-:W3:Y:S07]  /*201e0*/  LDSM.16.M88.4 R156, [R181] ;  /* 0x00000000b59c783b */ /* 0x000eee0000000200 */
[-C--:B------:R-:W-:Y:S08]  /*201f0*/  HMMA.16816.F32 R52, R140, R160.reuse, R52 ;  /* 0x000000a08c34723c */ /* 0x080ff00000001834 */
[C---:B------:R-:W-:Y:S08]  /*20200*/  HMMA.16816.F32 R56, R148.reuse, R160, R56 ;  /* 0x000000a09438723c */ /* 0x040ff00000001838 */
[-C--:B------:R-:W-:Y:S01]  /*20210*/  HMMA.16816.F32 R60, R148, R162.reuse, R60 ;  /* 0x000000a2943c723c */ /* 0x080fe2000000183c */
[----:B------:R-:W4:Y:S07]  /*20220*/  LDSM.16.M88.4 R148, [R180] ;  /* 0x00000000b494783b */ /* 0x000f2e0000000200 */
[----:B------:R-:W-:Y:S01]  /*20230*/  HMMA.16816.F32 R64, R140, R162, R64 ;  /* 0x000000a28c40723c */ /* 0x000fe20000001840 */
[----:B------:R-:W-:Y:S06]  /*20240*/  LDSM.16.M88.4 R140, [R177] ;  /* 0x00000000b18c783b */ /* 0x000fec0000000200 */
[----:B------:R-:W-:Y:S01]  /*20250*/  LDSM.16.M88.4 R160, [R177+0x2000] ;  /* 0x00200000b1a0783b */ /* 0x000fe20000000200 */
        /* <DEDUP_REMOVED lines=15> */
[-C--:B----4-:R-:W-:Y:S08]  /*20350*/  HMMA.16816.F32 R52, R68, R148.reuse, R52 ;  /* 0x000000944434723c */ /* 0x090ff00000001834 */
[C---:B------:R-:W-:Y:S08]  /*20360*/  HMMA.16816.F32 R56, R152.reuse, R148, R56 ;  /* 0x000000949838723c */ /* 0x040ff00000001838 */
[-C--:B------:R-:W-:Y:S01]  /*20370*/  HMMA.16816.F32 R60, R152, R150.reuse, R60 ;  /* 0x00000096983c723c */ /* 0x080fe2000000183c */
[----:B------:R-:W3:Y:S01]  /*20380*/  LDSM.16.M88.4 R152, [R173+0x1800] ;  /* 0x00180000ad98783b */ /* 0x000ee20000000200 */
[----:B------:R-:W-:Y:S05]  /*20390*/  DEPBAR.LE SB0, 0x0 ;  /* 0x000080000000791a */ /* 0x000fea0000000000 */
[----:B------:R-:W-:Y:S01]  /*203a0*/  BAR.SYNC.DEFER_BLOCKING 0x0 ;  /* 0x0000000000007b1d */ /* 0x000fe20000010000 */
[----:B------:R-:W-:Y:S08]  /*203b0*/  HMMA.16816.F32 R64, R68, R150, R64 ;  /* 0x000000964440723c */ /* 0x000ff00000001840 */
[-C--:B-1----:R-:W-:Y:S08]  /*203c0*/  HMMA.16816.F32 R4, R140, R144.reuse, R4 ;  /* 0x000000908c04723c */ /* 0x082ff00000001804 */
        /* <DEDUP_REMOVED lines=16> */
[----:B------:R-:W-:Y:S01]  /*204d0*/  HMMA.16816.F32 R64, R140, R154, R64 ;  /* 0x0000009a8c40723c */ /* 0x000fe20000001840 */
[----:B------:R-:W-:-:S07]  /*204e0*/  @P0 BRA `(.L_x_2010) ;  /* 0xfffff3f000000947 */ /* 0x000fce000383ffff */
.L_x_2009:
[----:B------:R-:W-:Y:S01]  /*204f0*/  LOP3.LUT R183, R183, 0xfffffff7, RZ, 0xc0, !PT ;  /* 0xfffffff7b7b77812 */ /* 0x000fe200078ec0ff */
[----:B------:R-:W2:Y:S01]  /*20500*/  S2R R2, SR_TID.X ;  /* 0x0000000000027919 */ /* 0x000ea20000002100 */
[----:B------:R-:W-:Y:S01]  /*20510*/  IMAD.U32 R0, RZ, RZ, UR24 ;  /* 0x00000018ff007e24 */ /* 0x000fe2000f8e00ff */
[----:B------:R-:W-:Y:S02]  /*20520*/  UIADD3 UR4, UR37, -0x4498517b, URZ ;  /* 0xbb67ae8525047890 */ /* 0x000fe4000fffe03f */
[----:B------:R-:W-:Y:S02]  /*20530*/  USHF.L.U32 UR45, UR24, 0x1, URZ ;  /* 0x00000001182d7899 */ /* 0x000fe4000800063f */
[----:B------:R-:W-:Y:S02]  /*20540*/  UIADD3 UR44, UR36, -0x61c88647, URZ ;  /* 0x9e3779b9242c7890 */ /* 0x000fe4000fffe03f */
[----:B------:R-:W-:Y:S01]  /*20550*/  STL [R1+0x178], R178 ;  /* 0x000178b201007387 */ /* 0x000fe20000100800 */
[----:B------:R-:W-:Y:S02]  /*20560*/  ULOP3.LUT UR5, UR45, UR37, URZ, 0x3c, !UPT ;  /* 0x000000252d057292 */ /* 0x000fe4000f8e3c3f */
[----:B------:R-:W-:Y:S01]  /*20570*/  UIADD3 UR43, UR36, 0x3c6ef372, URZ ;  /* 0x3c6ef372242b7890 */ /* 0x000fe2000fffe03f */
[----:B------:R-:W-:Y:S01]  /*20580*/  STL [R1+0x174], R177 ;  /* 0x000174b101007387 */ /* 0x000fe20000100800 */
[----:B------:R-:W-:Y:S02]  /*20590*/  UIADD3 UR42, UR37, 0x76cf5d0a, URZ ;  /* 0x76cf5d0a252a7890 */ /* 0x000fe4000fffe03f */
[----:B------:R-:W-:Y:S01]  /*205a0*/  UIADD3 UR40, UR37, 0x32370b8f, URZ ;  /* 0x32370b8f25287890 */ /* 0x000fe2000fffe03f */
[----:B------:R3:W-:Y:S01]  /*205b0*/  STL [R1+0x170], R176 ;  /* 0x000170b001007387 */ /* 0x0007e20000100800 */
[----:B------:R-:W-:Y:S02]  /*205c0*/  UIADD3 UR39, UR36, 0x78dde6e4, URZ ;  /* 0x78dde6e424277890 */ /* 0x000fe4000fffe03f */
[----:B------:R-:W-:Y:S01]  /*205d0*/  UIADD3 UR41, UR36, -0x255992d5, URZ ;  /* 0xdaa66d2b24297890 */ /* 0x000fe2000fffe03f */
[----:B------:R-:W-:Y:S01]  /*205e0*/  STL [R1+0x16c], R175 ;  /* 0x00016caf01007387 */ /* 0x000fe20000100800 */
[----:B------:R-:W-:Y:S02]  /*205f0*/  UIADD3 UR38, UR37, -0x126145ec, URZ ;  /* 0xed9eba1425267890 */ /* 0x000fe4000fffe03f */
[----:B------:R-:W-:Y:S01]  /*20600*/  UIADD3 UR45, UR45, 0x1, URZ ;  /* 0x000000012d2d7890 */ /* 0x000fe2000fffe03f */
[----:B--2---:R-:W-:Y:S01]  /*20610*/  IMAD.SHL.U32 R2, R2, 0x2, RZ ;  /* 0x0000000202027824 */ /* 0x004fe200078e00ff */
[----:B------:R2:W-:Y:S01]  /*20620*/  STL [R1+0x168], R174 ;  /* 0x000168ae01007387 */ /* 0x0005e20000100800 */
[----:B------:R-:W-:Y:S02]  /*20630*/  UISETP.GT.AND UP0, UPT, UR24, UR9, UPT ;  /* 0x000000091800728c */ /* 0x000fe4000bf04270 */
[----:B------:R-:W-:Y:S01]  /*20640*/  ULOP3.LUT UR45, UR45, UR37, URZ, 0x3c, !UPT ;  /* 0x000000252d2d7292 */ /* 0x000fe2000f8e3c3f */
[----:B------:R-:W-:Y:S01]  /*20650*/  LOP3.LUT R2, R2, 0x6, RZ, 0xc0, !PT ;  /* 0x0000000602027812 */ /* 0x000fe200078ec0ff */
[----:B------:R-:W-:Y:S04]  /*20660*/  STL [R1+0x164], R173 ;  /* 0x000164ad01007387 */ /* 0x000fe80000100800 */
[----:B------:R-:W-:Y:S01]  /*20670*/  IMAD R0, R0, 0x40, R2 ;  /* 0x0000004000007824 */ /* 0x000fe200078e0202 */
[----:B------:R-:W-:Y:S03]  /*20680*/  STL [R1+0x160], R168 ;  /* 0x000160a801007387 */ /* 0x000fe60000100800 */
[--C-:B------:R-:W-:Y:S01]  /*20690*/  IMAD.IADD R2, R184, 0x1, -R0.reuse ;  /* 0x00000001b8027824 */ /* 0x100fe200078e0a00 */
[----:B------:R-:W4:Y:S01]  /*206a0*/  LDL.64 R198, [R1+0x18] ;  /* 0x0000180001c67983 */ /* 0x000f220000100a00 */
[--C-:B------:R-:W-:Y:S03]  /*206b0*/  IMAD.IADD R3, R186, 0x1, -R0.reuse ;  /* 0x00000001ba037824 */ /* 0x100fe600078e0a00 */
[----:B------:R-:W-:Y:S02]  /*206c0*/  IABS R2, R2 ;  /* 0x0000000200027213 */ /* 0x000fe40000000000 */
[----:B---3--:R-:W3:Y:S02]  /*206d0*/  LDL.64 R176, [R1] ;  /* 0x0000000001b07983 */ /* 0x008ee40000100a00 */
[----:B------:R1:W1:Y:S04]  /*206e0*/  I2F R148, R2 ;  /* 0x0000000200947306 */ /* 0x0002680000201400 */
[----:B------:R-:W3:Y:S06]  /*206f0*/  LDL.64 R222, [R1+0x10] ;  /* 0x0000100001de7983 */ /* 0x000eec0000100a00 */
[----:B--2---:R-:W2:Y:S01]  /*20700*/  LDL.64 R174, [R1+0x128] ;  /* 0x0001280001ae7983 */ /* 0x004ea20000100a00 */
[----:B-1----:R-:W-:Y:S01]  /*20710*/  IABS R2, R3 ;  /* 0x0000000300027213 */ /* 0x002fe20000000000 */
[----:B------:R-:W-:Y:S02]  /*20720*/  IMAD.IADD R3, R185, 0x1, -R0 ;  /* 0x00000001b9037824 */ /* 0x000fe400078e0a00 */
[----:B------:R-:W-:Y:S01]  /*20730*/  FFMA.FTZ R4, R148, -UR20, R4 ;  /* 0x8000001494047c23 */ /* 0x000fe20008010004 */
[----:B------:R1:W1:Y:S02]  /*20740*/  I2F R147, R2 ;  /* 0x0000000200937306 */ /* 0x0002640000201400 */
[----:B-1----:R-:W-:Y:S01]  /*20750*/  IABS R2, R3 ;  /* 0x0000000300027213 */ /* 0x002fe20000000000 */
[----:B------:R-:W-:Y:S02]  /*20760*/  IMAD.IADD R3, R187, 0x1, -R0 ;  /* 0x00000001bb037824 */ /* 0x000fe400078e0a00 */
[----:B------:R-:W-:Y:S05]  /*20770*/  FFMA.FTZ R6, R147, -UR20, R6 ;  /* 0x8000001493067c23 */ /* 0x000fea0008010006 */
[----:B------:R1:W1:Y:S01]  /*20780*/  I2F R145, R2 ;  /* 0x0000000200917306 */ /* 0x0002620000201400 */
[----:B------:R-:W-:Y:S09]  /*20790*/  IABS R3, R3 ;  /* 0x0000000300037213 */ /* 0x000ff20000000000 */
[----:B------:R1:W1:Y:S02]  /*207a0*/  I2F R144, R3 ;  /* 0x0000000300907306 */ /* 0x0002640000201400 */
[----:B-1----:R-:W-:Y:S01]  /*207b0*/  IADD3 R2, R0, 0x1, RZ ;  /* 0x0000000100027810 */ /* 0x002fe20007ffe0ff */
[----:B------:R-:W-:Y:S03]  /*207c0*/  FFMA.FTZ R8, R145, -UR20, R8 ;  /* 0x8000001491087c23 */ /* 0x000fe60008010008 */
[----:B------:R-:W-:Y:S01]  /*207d0*/  ISETP.GE.AND P3, PT, R2, R191, PT ;  /* 0x000000bf0200720c */ /* 0x000fe20003f66270 */
[--C-:B------:R-:W-:Y:S01]  /*207e0*/  IMAD.IADD R68, R184, 0x1, -R2.reuse ;  /* 0x00000001b8447824 */ /* 0x100fe200078e0a02 */
[C---:B------:R-:W-:Y:S02]  /*207f0*/  ISETP.GE.AND P2, PT, R2.reuse, R190, PT ;  /* 0x000000be0200720c */ /* 0x040fe40003f46270 */
[----:B------:R-:W-:Y:S02]  /*20800*/  ISETP.GE.AND P1, PT, R2, R189, PT ;  /* 0x000000bd0200720c */ /* 0x000fe40003f26270 */
[----:B------:R-:W-:Y:S01]  /*20810*/  IABS R3, R68 ;  /* 0x0000004400037213 */ /* 0x000fe20000000000 */
[----:B------:R-:W-:Y:S01]  /*20820*/  IMAD.IADD R68, R186, 0x1, -R2 ;  /* 0x00000001ba447824 */ /* 0x000fe200078e0a02 */
[----:B------:R-:W-:Y:S01]  /*20830*/  ISETP.GE.AND P0, PT, R2, R188, PT ;  /* 0x000000bc0200720c */ /* 0x000fe20003f06270 */
[----:B------:R-:W-:Y:S01]  /*20840*/  FFMA.FTZ R10, R144, -UR20, R10 ;  /* 0x80000014900a7c23 */ /* 0x000fe2000801000a */
[C---:B------:R-:W-:Y:S01]  /*20850*/  ISETP.GE.OR P5, PT, R2.reuse, R196, !P3 ;  /* 0x000000c40200720c */ /* 0x040fe20005fa6670 */
[----:B------:R1:W1:Y:S01]  /*20860*/  I2F R143, R3 ;  /* 0x00000003008f7306 */ /* 0x0002620000201400 */
[C---:B------:R-:W-:Y:S02]  /*20870*/  ISETP.GE.OR P4, PT, R2.reuse, R194, !P2 ;  /* 0x000000c20200720c */ /* 0x040fe40005786670 */
[C---:B------:R-:W-:Y:S02]  /*20880*/  ISETP.GE.OR P1, PT, R2.reuse, R193, !P1 ;  /* 0x000000c10200720c */ /* 0x040fe40004f26670 */
[----:B------:R-:W-:Y:S11]  /*20890*/  ISETP.GE.OR P0, PT, R2, R192, !P0 ;  /* 0x000000c00200720c */ /* 0x000ff60004706670 */
[----:B------:R-:W-:Y:S02]  /*208a0*/  @P1 LOP3.LUT R183, R183, 0x8, RZ, 0xfc, !PT ;  /* 0x00000008b7b71812 */ /* 0x000fe400078efcff */
[C---:B------:R-:W-:Y:S02]  /*208b0*/  ISETP.GE.AND P1, PT, R0.reuse, R191, PT ;  /* 0x000000bf0000720c */ /* 0x040fe40003f26270 */
[----:B------:R-:W-:Y:S02]  /*208c0*/  LOP3.LUT R183, R183, 0xfffffffd, RZ, 0xc0, !PT ;  /* 0xfffffffdb7b77812 */ /* 0x000fe400078ec0ff */
[----:B------:R-:W-:Y:S02]  /*208d0*/  ISETP.GE.OR P1, PT, R0, R196, !P1 ;  /* 0x000000c40000720c */ /* 0x000fe40004f26670 */
[----:B-1----:R-:W-:Y:S01]  /*208e0*/  IABS R3, R68 ;  /* 0x0000004400037213 */ /* 0x002fe20000000000 */
[--C-:B------:R-:W-:Y:S01]  /*208f0*/  IMAD.IADD R68, R185, 0x1, -R2.reuse ;  /* 0x00000001b9447824 */ /* 0x100fe200078e0a02 */
[----:B------:R-:W-:Y:S01]  /*20900*/  FSEL R214, R4, -INF , !P1 ;  /* 0xff80000004d67808 */ /* 0x000fe20004800000 */
[----:B------:R-:W-:Y:S01]  /*20910*/  FFMA.FTZ R5, R143, -UR20, R5 ;  /* 0x800000148f057c23 */ /* 0x000fe20008010005 */
[----:B------:R-:W-:Y:S01]  /*20920*/  @P0 LOP3.LUT R183, R183, 0x2, RZ, 0xfc, !PT ;  /* 0x00000002b7b70812 */ /* 0x000fe200078efcff */
[----:B------:R1:W1:Y:S01]  /*20930*/  I2F R142, R3 ;  /* 0x00000003008e7306 */ /* 0x0002620000201400 */
[C---:B------:R-:W-:Y:S02]  /*20940*/  ISETP.GE.AND P0, PT, R0.reuse, R190, PT ;  /* 0x000000be0000720c */ /* 0x040fe40003f06270 */
[----:B------:R-:W-:Y:S02]  /*20950*/  FSEL R211, R5, -INF , !P5 ;  /* 0xff80000005d37808 */ /* 0x000fe40006800000 */
[C---:B------:R-:W-:Y:S02]  /*20960*/  ISETP.GE.OR P0, PT, R0.reuse, R194, !P0 ;  /* 0x000000c20000720c */ /* 0x040fe40004706670 */
[----:B------:R-:W-:Y:S02]  /*20970*/  ISETP.GE.AND P1, PT, R0, R189, PT ;  /* 0x000000bd0000720c */ /* 0x000fe40003f26270 */
[----:B------:R-:W-:Y:S02]  /*20980*/  FSEL R216, R6, -INF , !P0 ;  /* 0xff80000006d87808 */ /* 0x000fe40004000000 */
[C---:B------:R-:W-:Y:S02]  /*20990*/  ISETP.GE.OR P1, PT, R0.reuse, R193, !P1 ;  /* 0x000000c10000720c */ /* 0x040fe40004f26670 */
[----:B------:R-:W-:Y:S02]  /*209a0*/  ISETP.GE.AND P0, PT, R0, R188, PT ;  /* 0x000000bc0000720c */ /* 0x000fe40003f06270 */
[----:B------:R-:W-:Y:S02]  /*209b0*/  FSEL R220, R8, -INF , !P1 ;  /* 0xff80000008dc7808 */ /* 0x000fe40004800000 */
[----:B------:R-:W-:Y:S04]  /*209c0*/  ISETP.GE.OR P0, PT, R0, R192, !P0 ;  /* 0x000000c00000720c */ /* 0x000fe80004706670 */
[----:B------:R-:W-:Y:S02]  /*209d0*/  FSEL R221, R10, -INF , !P0 ;  /* 0xff8000000add7808 */ /* 0x000fe40004000000 */
[----:B-1----:R-:W-:Y:S01]  /*209e0*/  IABS R3, R68 ;  /* 0x0000004400037213 */ /* 0x002fe20000000000 */
[----:B------:R-:W-:Y:S02]  /*209f0*/  IMAD.IADD R68, R187, 0x1, -R2 ;  /* 0x00000001bb447824 */ /* 0x000fe400078e0a02 */
[----:B------:R-:W-:Y:S01]  /*20a00*/  FFMA.FTZ R7, R142, -UR20, R7 ;  /* 0x800000148e077c23 */ /* 0x000fe20008010007 */
[----:B------:R1:W1:Y:S04]  /*20a10*/  I2F R151, R3 ;  /* 0x0000000300977306 */ /* 0x0002680000201400 */
[----:B------:R-:W-:Y:S02]  /*20a20*/  FSEL R213, R7, -INF , !P4 ;  /* 0xff80000007d57808 */ /* 0x000fe40006000000 */
[----:B-1----:R-:W-:Y:S01]  /*20a30*/  IABS R3, R68 ;  /* 0x0000004400037213 */ /* 0x002fe20000000000 */
[----:B------:R-:W-:Y:S01]  /*20a40*/  FFMA.FTZ R9, R151, -UR20, R9 ;  /* 0x8000001497097c23 */ /* 0x000fe20008010009 */
[----:B------:R-:W-:Y:S02]  /*20a50*/  IADD3 R68, R0, 0x8, RZ ;  /* 0x0000000800447810 */ /* 0x000fe40007ffe0ff */
[----:B------:R1:W1:Y:S02]  /*20a60*/  I2F R150, R3 ;  /* 0x0000000300967306 */ /* 0x0002640000201400 */
[----:B------:R-:W-:Y:S01]  /*20a70*/  ISETP.GE.AND P1, PT, R68, R189, PT ;  /* 0x000000bd4400720c */ /* 0x000fe20003f26270 */
[--C-:B------:R-:W-:Y:S01]  /*20a80*/  IMAD.IADD R69, R184, 0x1, -R68.reuse ;  /* 0x00000001b8457824 */ /* 0x100fe200078e0a44 */
[C---:B------:R-:W-:Y:S02]  /*20a90*/  ISETP.GE.AND P3, PT, R68.reuse, R191, PT ;  /* 0x000000bf4400720c */ /* 0x040fe40003f66270 */
[C---:B------:R-:W-:Y:S02]  /*20aa0*/  ISETP.GE.OR P1, PT, R68.reuse, R193, !P1 ;  /* 0x000000c14400720c */ /* 0x040fe40004f26670 */
[C---:B------:R-:W-:Y:S02]  /*20ab0*/  ISETP.GE.AND P2, PT, R68.reuse, R190, PT ;  /* 0x000000be4400720c */ /* 0x040fe40003f46270 */
[C---:B------:R-:W-:Y:S02]  /*20ac0*/  ISETP.GE.AND P0, PT, R68.reuse, R188, PT ;  /* 0x000000bc4400720c */ /* 0x040fe40003f06270 */
[C---:B------:R-:W-:Y:S02]  /*20ad0*/  ISETP.GE.OR P5, PT, R68.reuse, R196, !P3 ;  /* 0x000000c44400720c */ /* 0x040fe40005fa6670 */
[C---:B------:R-:W-:Y:S02]  /*20ae0*/  LOP3.LUT P3, RZ, R183.reuse, 0x8, RZ, 0xc0, !PT ;  /* 0x00000008b7ff7812 */ /* 0x040fe4000786c0ff */
[C---:B------:R-:W-:Y:S02]  /*20af0*/  ISETP.GE.OR P4, PT, R68.reuse, R194, !P2 ;  /* 0x000000c24400720c */ /* 0x040fe40005786670 */
[C---:B------:R-:W-:Y:S02]  /*20b00*/  LOP3.LUT P2, RZ, R183.reuse, 0x2, RZ, 0xc0, !PT ;  /* 0x00000002b7ff7812 */ /* 0x040fe4000784c0ff */
[----:B------:R-:W-:Y:S02]  /*20b10*/  LOP3.LUT R183, R183, 0xfffffffe, RZ, 0xc0, !PT ;  /* 0xfffffffeb7b77812 */ /* 0x000fe400078ec0ff */
[----:B------:R-:W-:Y:S02]  /*20b20*/  ISETP.GE.OR P6, PT, R68, R192, !P0 ;  /* 0x000000c04400720c */ /* 0x000fe400047c6670 */
[----:B-1----:R-:W-:Y:S01]  /*20b30*/  IABS R3, R69 ;  /* 0x0000004500037213 */ /* 0x002fe20000000000 */
[--C-:B------:R-:W-:Y:S01]  /*20b40*/  IMAD.IADD R69, R186, 0x1, -R68.reuse ;  /* 0x00000001ba457824 */ /* 0x100fe200078e0a44 */
[----:B------:R-:W-:Y:S01]  /*20b50*/  @P1 LOP3.LUT R183, R183, 0x1, RZ, 0xfc, !PT ;  /* 0x00000001b7b71812 */ /* 0x000fe200078efcff */
[----:B------:R-:W-:Y:S01]  /*20b60*/  FFMA.FTZ R11, R150, -UR20, R11 ;  /* 0x80000014960b7c23 */ /* 0x000fe2000801000b */
[----:B------:R-:W-:Y:S01]  /*20b70*/  FSEL R212, R9, -INF , !P3 ;  /* 0xff80000009d47808 */ /* 0x000fe20005800000 */
[----:B------:R1:W1:Y:S03]  /*20b80*/  I2F R149, R3 ;  /* 0x0000000300957306 */ /* 0x0002660000201400 */
[----:B------:R-:W-:Y:S02]  /*20b90*/  FSEL R219, R11, -INF , !P2 ;  /* 0xff8000000bdb7808 */ /* 0x000fe40005000000 */
[----:B-1----:R-:W-:Y:S01]  /*20ba0*/  IABS R3, R69 ;  /* 0x0000004500037213 */ /* 0x002fe20000000000 */
[----:B------:R-:W-:Y:S02]  /*20bb0*/  IMAD.IADD R69, R185, 0x1, -R68 ;  /* 0x00000001b9457824 */ /* 0x000fe400078e0a44 */
[----:B------:R-:W-:Y:S02]  /*20bc0*/  FFMA.FTZ R16, R149, -UR20, R16 ;  /* 0x8000001495107c23 */ /* 0x000fe40008010010 */
[----:B------:R1:W1:Y:S03]  /*20bd0*/  I2F R146, R3 ;  /* 0x0000000300927306 */ /* 0x0002660000201400 */
[----:B------:R-:W-:Y:S02]  /*20be0*/  FSEL R151, R16, -INF , !P5 ;  /* 0xff80000010977808 */ /* 0x000fe40006800000 */
[----:B-1----:R-:W-:Y:S01]  /*20bf0*/  IABS R3, R69 ;  /* 0x0000004500037213 */ /* 0x002fe20000000000 */
[----:B------:R-:W-:Y:S02]  /*20c00*/  IMAD.IADD R69, R187, 0x1, -R68 ;  /* 0x00000001bb457824 */ /* 0x000fe400078e0a44 */
[----:B------:R-:W-:Y:S02]  /*20c10*/  FFMA.FTZ R18, R146, -UR20, R18 ;  /* 0x8000001492127c23 */ /* 0x000fe40008010012 */
[----:B------:R1:W1:Y:S01]  /*20c20*/  I2F R158, R3 ;  /* 0x00000003009e7306 */ /* 0x0002620000201400 */
[----:B------:R-:W-:Y:S02]  /*20c30*/  IABS R69, R69 ;  /* 0x0000004500457213 */ /* 0x000fe40000000000 */
[----:B------:R-:W-:Y:S07]  /*20c40*/  FSEL R208, R18, -INF , !P4 ;  /* 0xff80000012d07808 */ /* 0x000fee0006000000 */
[----:B------:R4:W4:Y:S01]  /*20c50*/  I2F R155, R69 ;  /* 0x00000045009b7306 */ /* 0x0009220000201400 */
[----:B-1----:R-:W-:Y:S01]  /*20c60*/  IADD3 R3, R0, 0x9, RZ ;  /* 0x0000000900037810 */ /* 0x002fe20007ffe0ff */
[----:B------:R-:W-:Y:S03]  /*20c70*/  FFMA.FTZ R12, R158, -UR20, R12 ;  /* 0x800000149e0c7c23 */ /* 0x000fe6000801000c */
[C---:B------:R-:W-:Y:S01]  /*20c80*/  ISETP.GE.AND P3, PT, R3.reuse, R191, PT ;  /* 0x000000bf0300720c */ /* 0x040fe20003f66270 */
[--C-:B------:R-:W-:Y:S01]  /*20c90*/  IMAD.IADD R70, R184, 0x1, -R3.reuse ;  /* 0x00000001b8467824 */ /* 0x100fe200078e0a03 */
[C---:B------:R-:W-:Y:S02]  /*20ca0*/  ISETP.GE.AND P2, PT, R3.reuse, R190, PT ;  /* 0x000000be0300720c */ /* 0x040fe40003f46270 */
[C---:B------:R-:W-:Y:S02]  /*20cb0*/  ISETP.GE.AND P1, PT, R3.reuse, R189, PT ;  /* 0x000000bd0300720c */ /* 0x040fe40003f26270 */
[----:B----4-:R-:W-:Y:S01]  /*20cc0*/  IABS R69, R70 ;  /* 0x0000004600457213 */ /* 0x010fe20000000000 */
[--C-:B------:R-:W-:Y:S01]  /*20cd0*/  IMAD.IADD R70, R186, 0x1, -R3.reuse ;  /* 0x00000001ba467824 */ /* 0x100fe200078e0a03 */
[----:B------:R-:W-:Y:S01]  /*20ce0*/  ISETP.GE.AND P0, PT, R3, R188, PT ;  /* 0x000000bc0300720c */ /* 0x000fe20003f06270 */
[----:B------:R-:W-:Y:S01]  /*20cf0*/  FFMA.FTZ R14, R155, -UR20, R14 ;  /* 0x800000149b0e7c23 */ /* 0x000fe2000801000e */
[C---:B------:R-:W-:Y:S01]  /*20d00*/  ISETP.GE.OR P5, PT, R3.reuse, R196, !P3 ;  /* 0x000000c40300720c */ /* 0x040fe20005fa6670 */
[----:B------:R1:W4:Y:S01]  /*20d10*/  I2F R157, R69 ;  /* 0x00000045009d7306 */ /* 0x0003220000201400 */
[C---:B------:R-:W-:Y:S02]  /*20d20*/  ISETP.GE.OR P4, PT, R3.reuse, R194, !P2 ;  /* 0x000000c20300720c */ /* 0x040fe40005786670 */
[C---:B------:R-:W-:Y:S02]  /*20d30*/  ISETP.GE.OR P1, PT, R3.reuse, R193, !P1 ;  /* 0x000000c10300720c */ /* 0x040fe40004f26670 */
[----:B------:R-:W-:Y:S02]  /*20d40*/  ISETP.GE.OR P0, PT, R3, R192, !P0 ;  /* 0x000000c00300720c */ /* 0x000fe40004706670 */
[C---:B------:R-:W-:Y:S02]  /*20d50*/  LOP3.LUT P3, RZ, R183.reuse, 0x1, RZ, 0xc0, !PT ;  /* 0x00000001b7ff7812 */ /* 0x040fe4000786c0ff */
[----:B------:R-:W-:Y:S02]  /*20d60*/  LOP3.LUT R183, R183, 0xfffffff7, RZ, 0xc0, !PT ;  /* 0xfffffff7b7b77812 */ /* 0x000fe400078ec0ff */
[----:B------:R-:W-:Y:S02]  /*20d70*/  FSEL R197, R12, -INF , !P3 ;  /* 0xff8000000cc57808 */ /* 0x000fe40005800000 */
[----:B------:R-:W-:Y:S03]  /*20d80*/  FSEL R210, R14, -INF , !P6 ;  /* 0xff8000000ed27808 */ /* 0x000fe60007000000 */
[----:B------:R-:W-:Y:S04]  /*20d90*/  @P1 LOP3.LUT R183, R183, 0x8, RZ, 0xfc, !PT ;  /* 0x00000008b7b71812 */ /* 0x000fe800078efcff */
[----:B------:R-:W-:Y:S02]  /*20da0*/  LOP3.LUT R183, R183, 0xfffffffd, RZ, 0xc0, !PT ;  /* 0xfffffffdb7b77812 */ /* 0x000fe400078ec0ff */
[----:B-1----:R-:W-:Y:S01]  /*20db0*/  IABS R69, R70 ;  /* 0x0000004600457213 */ /* 0x002fe20000000000 */
[----:B------:R-:W-:Y:S01]  /*20dc0*/  IMAD.IADD R70, R185, 0x1, -R3 ;  /* 0x00000001b9467824 */ /* 0x000fe200078e0a03 */
[----:B------:R-:W-:Y:S01]  /*20dd0*/  @P0 LOP3.LUT R183, R183, 0x2, RZ, 0xfc, !PT ;  /* 0x00000002b7b70812 */ /* 0x000fe200078efcff */
[----:B----4-:R-:W-:Y:S01]  /*20de0*/  FFMA.FTZ R17, R157, -UR20, R17 ;  /* 0x800000149d117c23 */ /* 0x010fe20008010011 */
[----:B------:R1:W4:Y:S02]  /*20df0*/  I2F R154, R69 ;  /* 0x00000045009a7306 */ /* 0x0003240000201400 */
[----:B-1----:R-:W-:Y:S01]  /*20e00*/  IABS R69, R70 ;  /* 0x0000004600457213 */ /* 0x002fe20000000000 */
[----:B------:R-:W-:Y:S02]  /*20e10*/  IMAD.IADD R70, R187, 0x1, -R3 ;  /* 0x00000001bb467824 */ /* 0x000fe400078e0a03 */
[----:B----4-:R-:W-:Y:S01]  /*20e20*/  FFMA.FTZ R19, R154, -UR20, R19 ;  /* 0x800000149a137c23 */ /* 0x010fe20008010013 */
[----:B------:R-:W-:Y:S04]  /*20e30*/  FSEL R154, R17, -INF , !P5 ;  /* 0xff800000119a7808 */ /* 0x000fe80006800000 */
[----:B------:R1:W4:Y:S01]  /*20e40*/  I2F R161, R69 ;  /* 0x0000004500a17306 */ /* 0x0003220000201400 */
[----:B------:R-:W-:Y:S02]  /*20e50*/  IABS R70, R70 ;  /* 0x0000004600467213 */ /* 0x000fe40000000000 */
[----:B------:R-:W-:Y:S07]  /*20e60*/  FSEL R157, R19, -INF , !P4 ;  /* 0xff800000139d7808 */ /* 0x000fee0006000000 */
[----:B------:R2:W2:Y:S01]  /*20e70*/  I2F R160, R70 ;  /* 0x0000004600a07306 */ /* 0x0004a20000201400 */
[----:B-1----:R-:W-:Y:S01]  /*20e80*/  IADD3 R69, R0, 0x10, RZ ;  /* 0x0000001000457810 */ /* 0x002fe20007ffe0ff */
[----:B----4-:R-:W-:Y:S03]  /*20e90*/  FFMA.FTZ R13, R161, -UR20, R13 ;  /* 0x80000014a10d7c23 */ /* 0x010fe6000801000d */
[C---:B------:R-:W-:Y:S01]  /*20ea0*/  ISETP.GE.AND P2, PT, R69.reuse, R190, PT ;  /* 0x000000be4500720c */ /* 0x040fe20003f46270 */
[--C-:B------:R-:W-:Y:S01]  /*20eb0*/  IMAD.IADD R71, R184, 0x1, -R69.reuse ;  /* 0x00000001b8477824 */ /* 0x100fe200078e0a45 */
[C---:B------:R-:W-:Y:S02]  /*20ec0*/  ISETP.GE.AND P3, PT, R69.reuse, R191, PT ;  /* 0x000000bf4500720c */ /* 0x040fe40003f66270 */
[C---:B------:R-:W-:Y:S02]  /*20ed0*/  ISETP.GE.OR P4, PT, R69.reuse, R194, !P2 ;  /* 0x000000c24500720c */ /* 0x040fe40005786670 */
[----:B--2---:R-:W-:Y:S01]  /*20ee0*/  IABS R70, R71 ;  /* 0x0000004700467213 */ /* 0x004fe20000000000 */
[----:B------:R-:W-:Y:S01]  /*20ef0*/  IMAD.IADD R71, R186, 0x1, -R69 ;  /* 0x00000001ba477824 */ /* 0x000fe200078e0a45 */
[C---:B------:R-:W-:Y:S01]  /*20f00*/  ISETP.GE.OR P5, PT, R69.reuse, R196, !P3 ;  /* 0x000000c44500720c */ /* 0x040fe20005fa6670 */
[----:B------:R-:W-:Y:S01]  /*20f10*/  FFMA.FTZ R15, R160, -UR20, R15 ;  /* 0x80000014a00f7c23 */ /* 0x000fe2000801000f */
[----:B------:R-:W-:Y:S01]  /*20f20*/  ISETP.GE.AND P0, PT, R69, R188, PT ;  /* 0x000000bc4500720c */ /* 0x000fe20003f06270 */
[----:B------:R1:W2:Y:S01]  /*20f30*/  I2F R159, R70 ;  /* 0x00000046009f7306 */ /* 0x0002a20000201400 */
[----:B------:R-:W-:Y:S01]  /*20f40*/  LOP3.LUT P2, RZ, R183, 0x2, RZ, 0xc0, !PT ;  /* 0x00000002b7ff7812 */ /* 0x000fe2000784c0ff */
[----:B------:R-:W4:Y:S01]  /*20f50*/  LDL.64 R160, [R1+0x130] ;  /* 0x0001300001a07983 */ /* 0x000f220000100a00 */
[C---:B------:R-:W-:Y:S02]  /*20f60*/  ISETP.GE.OR P6, PT, R69.reuse, R192, !P0 ;  /* 0x000000c04500720c */ /* 0x040fe400047c6670 */
[----:B------:R-:W-:Y:S02]  /*20f70*/  ISETP.GE.AND P1, PT, R69, R189, PT ;  /* 0x000000bd4500720c */ /* 0x000fe40003f26270 */
[----:B------:R-:W-:Y:S02]  /*20f80*/  LOP3.LUT P3, RZ, R183, 0x8, RZ, 0xc0, !PT ;  /* 0x00000008b7ff7812 */ /* 0x000fe4000786c0ff */
[----:B------:R-:W-:Y:S02]  /*20f90*/  ISETP.GE.OR P1, PT, R69, R193, !P1 ;  /* 0x000000c14500720c */ /* 0x000fe40004f26670 */
[----:B------:R-:W-:Y:S02]  /*20fa0*/  LOP3.LUT R183, R183, 0xfffffffe, RZ, 0xc0, !PT ;  /* 0xfffffffeb7b77812 */ /* 0x000fe400078ec0ff */
[----:B------:R-:W-:Y:S09]  /*20fb0*/  FSEL R155, R13, -INF , !P3 ;  /* 0xff8000000d9b7808 */ /* 0x000ff20005800000 */
[----:B------:R-:W-:Y:S02]  /*20fc0*/  @P1 LOP3.LUT R183, R183, 0x1, RZ, 0xfc, !PT ;  /* 0x00000001b7b71812 */ /* 0x000fe400078efcff */
[----:B-1----:R-:W-:Y:S01]  /*20fd0*/  IABS R70, R71 ;  /* 0x0000004700467213 */ /* 0x002fe20000000000 */
[--C-:B------:R-:W-:Y:S02]  /*20fe0*/  IMAD.IADD R71, R185, 0x1, -R69.reuse ;  /* 0x00000001b9477824 */ /* 0x100fe400078e0a45 */
[----:B--2---:R-:W-:Y:S01]  /*20ff0*/  FFMA.FTZ R20, R159, -UR20, R20 ;  /* 0x800000149f147c23 */ /* 0x004fe20008010014 */
[----:B------:R1:W2:Y:S04]  /*21000*/  I2F R156, R70 ;  /* 0x00000046009c7306 */ /* 0x0002a80000201400 */
[----:B------:R-:W-:Y:S02]  /*21010*/  FSEL R150, R20, -INF , !P5 ;  /* 0xff80000014967808 */ /* 0x000fe40006800000 */
[----:B-1----:R-:W-:Y:S01]  /*21020*/  IABS R70, R71 ;  /* 0x0000004700467213 */ /* 0x002fe20000000000 */
[----:B------:R-:W-:Y:S02]  /*21030*/  IMAD.IADD R71, R187, 0x1, -R69 ;  /* 0x00000001bb477824 */ /* 0x000fe400078e0a45 */
[----:B--2---:R-:W-:Y:S01]  /*21040*/  FFMA.FTZ R22, R156, -UR20, R22 ;  /* 0x800000149c167c23 */ /* 0x004fe20008010016 */
[----:B------:R-:W-:Y:S01]  /*21050*/  FSEL R156, R15, -INF , !P2 ;  /* 0xff8000000f9c7808 */ /* 0x000fe20005000000 */
[----:B------:R1:W2:Y:S03]  /*21060*/  I2F R165, R70 ;  /* 0x0000004600a57306 */ /* 0x0002a60000201400 */
[----:B------:R-:W-:Y:S02]  /*21070*/  FSEL R202, R22, -INF , !P4 ;  /* 0xff80000016ca7808 */ /* 0x000fe40006000000 */
[----:B-1----:R-:W-:Y:S01]  /*21080*/  IABS R70, R71 ;  /* 0x0000004700467213 */ /* 0x002fe20000000000 */
[----:B--2---:R-:W-:Y:S01]  /*21090*/  FFMA.FTZ R24, R165, -UR20, R24 ;  /* 0x80000014a5187c23 */ /* 0x004fe20008010018 */
[----:B------:R-:W-:Y:S03]  /*210a0*/  IADD3 R71, R0, 0x11, RZ ;  /* 0x0000001100477810 */ /* 0x000fe60007ffe0ff */
[----:B------:R1:W2:Y:S01]  /*210b0*/  I2F R164, R70 ;  /* 0x0000004600a47306 */ /* 0x0002a20000201400 */
[C---:B------:R-:W-:Y:S01]  /*210c0*/  ISETP.GE.AND P0, PT, R71.reuse, R188, PT ;  /* 0x000000bc4700720c */ /* 0x040fe20003f06270 */
[--C-:B------:R-:W-:Y:S01]  /*210d0*/  IMAD.IADD R140, R184, 0x1, -R71.reuse ;  /* 0x00000001b88c7824 */ /* 0x100fe200078e0a47 */
[----:B------:R-:W-:Y:S01]  /*210e0*/  ISETP.GE.AND P2, PT, R71, R190, PT ;  /* 0x000000be4700720c */ /* 0x000fe20003f46270 */
[--C-:B------:R-:W-:Y:S01]  /*210f0*/  IMAD.IADD R141, R187, 0x1, -R71.reuse ;  /* 0x00000001bb8d7824 */ /* 0x100fe200078e0a47 */
[C---:B------:R-:W-:Y:S02]  /*21100*/  ISETP.GE.OR P0, PT, R71.reuse, R192, !P0 ;  /* 0x000000c04700720c */ /* 0x040fe40004706670 */
[C---:B------:R-:W-:Y:S02]  /*21110*/  ISETP.GE.OR P4, PT, R71.reuse, R194, !P2 ;  /* 0x000000c24700720c */ /* 0x040fe40005786670 */
[----:B------:R-:W-:Y:S02]  /*21120*/  P2R R7, PR, RZ, 0x1 ;  /* 0x00000001ff077803 */ /* 0x000fe40000000000 */
[C---:B------:R-:W-:Y:S02]  /*21130*/  ISETP.GE.AND P3, PT, R71.reuse, R191, PT ;  /* 0x000000bf4700720c */ /* 0x040fe40003f66270 */
[C---:B------:R-:W-:Y:S02]  /*21140*/  ISETP.GE.AND P1, PT, R71.reuse, R189, PT ;  /* 0x000000bd4700720c */ /* 0x040fe40003f26270 */
[----:B------:R-:W-:Y:S02]  /*21150*/  ISETP.GE.OR P5, PT, R71, R196, !P3 ;  /* 0x000000c44700720c */ /* 0x000fe40005fa6670 */
[----:B------:R-:W-:Y:S02]  /*21160*/  LOP3.LUT P3, RZ, R183, 0x1, RZ, 0xc0, !PT ;  /* 0x00000001b7ff7812 */ /* 0x000fe4000786c0ff */
[----:B------:R-:W-:Y:S02]  /*21170*/  ISETP.GE.OR P1, PT, R71, R193, !P1 ;  /* 0x000000c14700720c */ /* 0x000fe40004f26670 */
[----:B------:R-:W-:Y:S02]  /*21180*/  FSEL R203, R24, -INF , !P3 ;  /* 0xff80000018cb7808 */ /* 0x000fe40005800000 */
[----:B-1----:R-:W-:Y:S01]  /*21190*/  IABS R70, R140 ;  /* 0x0000008c00467213 */ /* 0x002fe20000000000 */
[--C-:B------:R-:W-:Y:S01]  /*211a0*/  IMAD.IADD R140, R186, 0x1, -R71.reuse ;  /* 0x00000001ba8c7824 */ /* 0x100fe200078e0a47 */
[----:B------:R-:W-:Y:S01]  /*211b0*/  P2R R8, PR, RZ, 0x2 ;  /* 0x00000002ff087803 */ /* 0x000fe20000000000 */
[----:B--2---:R-:W-:Y:S01]  /*211c0*/  FFMA.FTZ R26, R164, -UR20, R26 ;  /* 0x80000014a41a7c23 */ /* 0x004fe2000801001a */
[----:B------:R-:W-:Y:S01]  /*211d0*/  LOP3.LUT R183, R183, 0xffbfffff, RZ, 0xc0, !PT ;  /* 0xffbfffffb7b77812 */ /* 0x000fe200078ec0ff */
[----:B------:R1:W2:Y:S03]  /*211e0*/  I2F R163, R70 ;  /* 0x0000004600a37306 */ /* 0x0002a60000201400 */
[----:B------:R-:W-:Y:S02]  /*211f0*/  FSEL R204, R26, -INF , !P6 ;  /* 0xff8000001acc7808 */ /* 0x000fe40007000000 */
[----:B-1----:R-:W-:Y:S01]  /*21200*/  IABS R70, R140 ;  /* 0x0000008c00467213 */ /* 0x002fe20000000000 */
[----:B------:R-:W-:Y:S02]  /*21210*/  IMAD.IADD R140, R185, 0x1, -R71 ;  /* 0x00000001b98c7824 */ /* 0x000fe400078e0a47 */
[----:B--2---:R-:W-:Y:S02]  /*21220*/  FFMA.FTZ R21, R163, -UR20, R21 ;  /* 0x80000014a3157c23 */ /* 0x004fe40008010015 */
[----:B------:R1:W2:Y:S01]  /*21230*/  I2F R162, R70 ;  /* 0x0000004600a27306 */ /* 0x0002a20000201400 */
[----:B------:R-:W-:Y:S02]  /*21240*/  IABS R140, R140 ;  /* 0x0000008c008c7213 */ /* 0x000fe40000000000 */
[----:B------:R-:W-:Y:S07]  /*21250*/  FSEL R26, R21, -INF , !P5 ;  /* 0xff800000151a7808 */ /* 0x000fee0006800000 */
[----:B------:R-:W3:Y:S01]  /*21260*/  I2F R167, R140 ;  /* 0x0000008c00a77306 */ /* 0x000ee20000201400 */
[----:B-1----:R-:W-:Y:S01]  /*21270*/  IADD3 R70, R0, 0x18, RZ ;  /* 0x0000001800467810 */ /* 0x002fe20007ffe0ff */
[----:B--2---:R-:W-:Y:S03]  /*21280*/  FFMA.FTZ R23, R162, -UR20, R23 ;  /* 0x80000014a2177c23 */ /* 0x004fe60008010017 */
[----:B------:R-:W-:Y:S01]  /*21290*/  ISETP.GE.AND P2, PT, R70, R190, PT ;  /* 0x000000be4600720c */ /* 0x000fe20003f46270 */
[--C-:B------:R-:W-:Y:S01]  /*212a0*/  IMAD.IADD R2, R186, 0x1, -R70.reuse ;  /* 0x00000001ba027824 */ /* 0x100fe200078e0a46 */
[----:B------:R-:W-:Y:S01]  /*212b0*/  FSEL R205, R23, -INF , !P4 ;  /* 0xff80000017cd7808 */ /* 0x000fe20006000000 */
[--C-:B------:R-:W-:Y:S01]  /*212c0*/  IMAD.IADD R6, R187, 0x1, -R70.reuse ;  /* 0x00000001bb067824 */ /* 0x100fe200078e0a46 */
[----:B------:R-:W-:Y:S01]  /*212d0*/  ISETP.GE.OR P4, PT, R70, R194, !P2 ;  /* 0x000000c24600720c */ /* 0x000fe20005786670 */
[--C-:B------:R-:W-:Y:S01]  /*212e0*/  IMAD.IADD R4, R185, 0x1, -R70.reuse ;  /* 0x00000001b9047824 */ /* 0x100fe200078e0a46 */
[----:B------:R-:W-:Y:S01]  /*212f0*/  IABS R2, R2 ;  /* 0x0000000200027213 */ /* 0x000fe20000000000 */
[----:B---3--:R-:W-:Y:S01]  /*21300*/  FFMA.FTZ R25, R167, -UR20, R25 ;  /* 0x80000014a7197c23 */ /* 0x008fe20008010019 */
[----:B------:R-:W-:Y:S01]  /*21310*/  IABS R140, R141 ;  /* 0x0000008d008c7213 */ /* 0x000fe20000000000 */
[----:B------:R-:W-:Y:S01]  /*21320*/  IMAD.IADD R141, R184, 0x1, -R70 ;  /* 0x00000001b88d7824 */ /* 0x000fe200078e0a46 */
[----:B------:R-:W-:Y:S01]  /*21330*/  ISETP.NE.AND P2, PT, R7, RZ, PT ;  /* 0x000000ff0700720c */ /* 0x000fe20003f45270 */
[----:B------:R1:W2:Y:S01]  /*21340*/  I2F R144, R2 ;  /* 0x0000000200907306 */ /* 0x0002a20000201400 */
[C---:B------:R-:W-:Y:S02]  /*21350*/  ISETP.GE.AND P3, PT, R70.reuse, R191, PT ;  /* 0x000000bf4600720c */ /* 0x040fe40003f66270 */
[C---:B------:R-:W-:Y:S02]  /*21360*/  ISETP.GE.AND P1, PT, R70.reuse, R189, PT ;  /* 0x000000bd4600720c */ /* 0x040fe40003f26270 */
[C---:B------:R-:W-:Y:S02]  /*21370*/  ISETP.GE.AND P0, PT, R70.reuse, R188, PT ;  /* 0x000000bc4600720c */ /* 0x040fe40003f06270 */
[----:B------:R-:W-:Y:S02]  /*21380*/  ISETP.GE.OR P5, PT, R70, R196, !P3 ;  /* 0x000000c44600720c */ /* 0x000fe40005fa6670 */
[----:B------:R-:W-:Y:S01]  /*21390*/  ISETP.NE.AND P3, PT, R8, RZ, PT ;  /* 0x000000ff0800720c */ /* 0x000fe20003f65270 */
[----:B------:R3:W3:Y:S01]  /*213a0*/  I2F R166, R140 ;  /* 0x0000008c00a67306 */ /* 0x0006e20000201400 */
[C---:B------:R-:W-:Y:S02]  /*213b0*/  ISETP.GE.OR P1, PT, R70.reuse, R193, !P1 ;  /* 0x000000c14600720c */ /* 0x040fe40004f26670 */
[----:B------:R-:W-:Y:S02]  /*213c0*/  ISETP.GE.OR P6, PT, R70, R192, !P0 ;  /* 0x000000c04600720c */ /* 0x000fe400047c6670 */
[----:B------:R-:W-:Y:S02]  /*213d0*/  P2R R8, PR, RZ, 0x2 ;  /* 0x00000002ff087803 */ /* 0x000fe40000000000 */
[----:B------:R-:W-:Y:S02]  /*213e0*/  FSEL R25, R25, -INF , !P3 ;  /* 0xff80000019197808 */ /* 0x000fe40005800000 */
[----:B-1----:R-:W-:Y:S01]  /*213f0*/  IABS R2, R4 ;  /* 0x0000000400027213 */ /* 0x002fe20000000000 */
[----:B--2---:R-:W-:Y:S01]  /*21400*/  FFMA.FTZ R34, R144, -UR20, R34 ;  /* 0x8000001490227c23 */ /* 0x004fe20008010022 */
[----:B------:R-:W-:Y:S01]  /*21410*/  IADD3 R4, R0, 0x19, RZ ;  /* 0x0000001900047810 */ /* 0x000fe20007ffe0ff */
[----:B------:R1:W2:Y:S01]  /*21420*/  LDL.S16 R144, [R1+0x7c] ;  /* 0x00007c0001907983 */ /* 0x0002a20000100600 */
[----:B------:R1:W1:Y:S02]  /*21430*/  I2F R147, R2 ;  /* 0x0000000200937306 */ /* 0x0002640000201400 */
[----:B------:R-:W-:Y:S01]  /*21440*/  ISETP.GE.AND P3, PT, R4, R191, PT ;  /* 0x000000bf0400720c */ /* 0x000fe20003f66270 */
[----:B------:R-:W-:Y:S01]  /*21450*/  IMAD.IADD R5, R184, 0x1, -R4 ;  /* 0x00000001b8057824 */ /* 0x000fe200078e0a04 */
[----:B------:R-:W-:Y:S02]  /*21460*/  ISETP.GE.AND P1, PT, R4, R189, PT ;  /* 0x000000bd0400720c */ /* 0x000fe40003f26270 */
[----:B---3--:R-:W-:Y:S01]  /*21470*/  IABS R140, R141 ;  /* 0x0000008d008c7213 */ /* 0x008fe20000000000 */
[----:B------:R-:W-:Y:S01]  /*21480*/  FFMA.FTZ R27, R166, -UR20, R27 ;  /* 0x80000014a61b7c23 */ /* 0x000fe2000801001b */
[----:B------:R-:W-:Y:S02]  /*21490*/  ISETP.GE.AND P0, PT, R4, R188, PT ;  /* 0x000000bc0400720c */ /* 0x000fe40003f06270 */
[----:B------:R-:W-:Y:S01]  /*214a0*/  FSEL R34, R34, -INF , !P4 ;  /* 0xff80000022227808 */ /* 0x000fe20006000000 */
[----:B------:R-:W3:Y:S01]  /*214b0*/  I2F R148, R140 ;  /* 0x0000008c00947306 */ /* 0x000ee20000201400 */
[----:B------:R-:W-:Y:S02]  /*214c0*/  FSEL R27, R27, -INF , !P2 ;  /* 0xff8000001b1b7808 */ /* 0x000fe40005000000 */
[C---:B------:R-:W-:Y:S02]  /*214d0*/  ISETP.GE.AND P2, PT, R4.reuse, R190, PT ;  /* 0x000000be0400720c */ /* 0x040fe40003f46270 */
[C---:B------:R-:W-:Y:S02]  /*214e0*/  ISETP.GE.OR P1, PT, R4.reuse, R193, !P1 ;  /* 0x000000c10400720c */ /* 0x040fe40004f26670 */
[C---:B------:R-:W-:Y:S02]  /*214f0*/  ISETP.GE.OR P4, PT, R4.reuse, R194, !P2 ;  /* 0x000000c20400720c */ /* 0x040fe40005786670 */
[----:B------:R-:W-:Y:S02]  /*21500*/  ISETP.GE.OR P0, PT, R4, R192, !P0 ;  /* 0x000000c00400720c */ /* 0x000fe40004706670 */
[----:B------:R-:W-:Y:S02]  /*21510*/  P2R R9, PR, RZ, 0x2 ;  /* 0x00000002ff097803 */ /* 0x000fe40000000000 */
[----:B-1----:R-:W-:Y:S01]  /*21520*/  IABS R2, R6 ;  /* 0x0000000600027213 */ /* 0x002fe20000000000 */
[----:B------:R-:W-:Y:S03]  /*21530*/  FFMA.FTZ R28, R147, -UR20, R28 ;  /* 0x80000014931c7c23 */ /* 0x000fe6000801001c */
[----:B------:R1:W1:Y:S01]  /*21540*/  I2F R145, R2 ;  /* 0x0000000200917306 */ /* 0x0002620000201400 */
[----:B---3--:R-:W-:Y:S05]  /*21550*/  FFMA.FTZ R32, R148, -UR20, R32 ;  /* 0x8000001494207c23 */ /* 0x008fea0008010020 */
[----:B------:R-:W-:Y:S02]  /*21560*/  FSEL R32, R32, -INF , !P5 ;  /* 0xff80000020207808 */ /* 0x000fe40006800000 */
[----:B------:R-:W-:Y:S02]  /*21570*/  ISETP.GE.OR P5, PT, R4, R196, !P3 ;  /* 0x000000c40400720c */ /* 0x000fe40005fa6670 */
[----:B------:R-:W-:Y:S02]  /*21580*/  ISETP.NE.AND P3, PT, R8, RZ, PT ;  /* 0x000000ff0800720c */ /* 0x000fe40003f65270 */
[----:B------:R-:W-:Y:S02]  /*21590*/  P2R R8, PR, RZ, 0x1 ;  /* 0x00000001ff087803 */ /* 0x000fe40000000000 */
[----:B------:R-:W-:Y:S02]  /*215a0*/  FSEL R28, R28, -INF , !P3 ;  /* 0xff8000001c1c7808 */ /* 0x000fe40005800000 */
[----:B-1----:R-:W-:Y:S01]  /*215b0*/  IABS R2, R5 ;  /* 0x0000000500027213 */ /* 0x002fe20000000000 */
[----:B------:R-:W-:Y:S02]  /*215c0*/  FFMA.FTZ R30, R145, -UR20, R30 ;  /* 0x80000014911e7c23 */ /* 0x000fe4000801001e */
[----:B------:R1:W3:Y:S02]  /*215d0*/  LDL.S16 R145, [R1+0x74] ;  /* 0x0000740001917983 */ /* 0x0002e40000100600 */
[----:B------:R-:W-:Y:S01]  /*215e0*/  IMAD.MOV.U32 R5, RZ, RZ, R2 ;  /* 0x000000ffff057224 */ /* 0x000fe200078e0002 */
[----:B------:R-:W-:Y:S01]  /*215f0*/  FSEL R30, R30, -INF , !P6 ;  /* 0xff8000001e1e7808 */ /* 0x000fe20007000000 */
[--C-:B------:R-:W-:Y:S02]  /*21600*/  IMAD.IADD R2, R186, 0x1, -R4.reuse ;  /* 0x00000001ba027824 */ /* 0x100fe400078e0a04 */
[----:B------:R1:W1:Y:S03]  /*21610*/  I2F R143, R5 ;  /* 0x00000005008f7306 */ /* 0x0002660000201400 */
[----:B------:R-:W-:Y:S07]  /*21620*/  IABS R2, R2 ;  /* 0x0000000200027213 */ /* 0x000fee0000000000 */
[----:B------:R4:W4:Y:S01]  /*21630*/  I2F R140, R2 ;  /* 0x00000002008c7306 */ /* 0x0009220000201400 */
[--C-:B-1----:R-:W-:Y:S02]  /*21640*/  IMAD.IADD R5, R185, 0x1, -R4.reuse ;  /* 0x00000001b9057824 */ /* 0x102fe400078e0a04 */
[----:B------:R-:W-:Y:S02]  /*21650*/  FFMA.FTZ R33, R143, -UR20, R33 ;  /* 0x800000148f217c23 */ /* 0x000fe40008010021 */
[----:B------:R1:W2:Y:S03]  /*21660*/  LDL.S16 R143, [R1+0x88] ;  /* 0x00008800018f7983 */ /* 0x0002a60000100600 */
[----:B------:R-:W-:Y:S02]  /*21670*/  FSEL R33, R33, -INF , !P5 ;  /* 0xff80000021217808 */ /* 0x000fe40006800000 */
[----:B----4-:R-:W-:Y:S01]  /*21680*/  IABS R2, R5 ;  /* 0x0000000500027213 */ /* 0x010fe20000000000 */
[----:B------:R-:W-:Y:S01]  /*21690*/  IMAD.IADD R5, R187, 0x1, -R4 ;  /* 0x00000001bb057824 */ /* 0x000fe200078e0a04 */
[----:B------:R-:W-:Y:S01]  /*216a0*/  IADD3 R4, R0, 0x29, RZ ;  /* 0x0000002900047810 */ /* 0x000fe20007ffe0ff */
[----:B------:R-:W-:Y:S01]  /*216b0*/  FFMA.FTZ R35, R140, -UR20, R35 ;  /* 0x800000148c237c23 */ /* 0x000fe20008010023 */
[----:B------:R4:W1:Y:S04]  /*216c0*/  I2F R142, R2 ;  /* 0x00000002008e7306 */ /* 0x0008680000201400 */
[----:B------:R-:W-:Y:S02]  /*216d0*/  FSEL R35, R35, -INF , !P4 ;  /* 0xff80000023237808 */ /* 0x000fe40006000000 */
[----:B----4-:R-:W-:Y:S01]  /*216e0*/  IABS R2, R5 ;  /* 0x0000000500027213 */ /* 0x010fe20000000000 */
[----:B-1----:R-:W-:Y:S01]  /*216f0*/  FFMA.FTZ R29, R142, -UR20, R29 ;  /* 0x800000148e1d7c23 */ /* 0x002fe2000801001d */
[----:B------:R-:W-:Y:S01]  /*21700*/  IADD3 R5, R0, 0x20, RZ ;  /* 0x0000002000057810 */ /* 0x000fe20007ffe0ff */
[----:B------:R1:W4:Y:S01]  /*21710*/  LDL.S16 R142, [R1+0x78] ;  /* 0x00007800018e7983 */ /* 0x0003220000100600 */
[----:B------:R1:W1:Y:S02]  /*21720*/  I2F R141, R2 ;  /* 0x00000002008d7306 */ /* 0x0002640000201400 */
[C---:B------:R-:W-:Y:S01]  /*21730*/  ISETP.GE.AND P3, PT, R5.reuse, R191, PT ;  /* 0x000000bf0500720c */ /* 0x040fe20003f66270 */
[--C-:B------:R-:W-:Y:S01]  /*21740*/  IMAD.IADD R3, R184, 0x1, -R5.reuse ;  /* 0x00000001b8037824 */ /* 0x100fe200078e0a05 */
[----:B------:R-:W-:Y:S01]  /*21750*/  ISETP.GE.AND P2, PT, R5, R190, PT ;  /* 0x000000be0500720c */ /* 0x000fe20003f46270 */
[--C-:B------:R-:W-:Y:S01]  /*21760*/  IMAD.IADD R6, R187, 0x1, -R5.reuse ;  /* 0x00000001bb067824 */ /* 0x100fe200078e0a05 */
[C---:B------:R-:W-:Y:S02]  /*21770*/  ISETP.GE.AND P1, PT, R5.reuse, R189, PT ;  /* 0x000000bd0500720c */ /* 0x040fe40003f26270 */
[C---:B------:R-:W-:Y:S02]  /*21780*/  ISETP.GE.AND P0, PT, R5.reuse, R188, PT ;  /* 0x000000bc0500720c */ /* 0x040fe40003f06270 */
[C---:B------:R-:W-:Y:S02]  /*21790*/  ISETP.GE.OR P5, PT, R5.reuse, R196, !P3 ;  /* 0x000000c40500720c */ /* 0x040fe40005fa6670 */
[C---:B------:R-:W-:Y:S02]  /*217a0*/  ISETP.GE.OR P4, PT, R5.reuse, R194, !P2 ;  /* 0x000000c20500720c */ /* 0x040fe40005786670 */
[C---:B------:R-:W-:Y:S02]  /*217b0*/  ISETP.GE.OR P1, PT, R5.reuse, R193, !P1 ;  /* 0x000000c10500720c */ /* 0x040fe40004f26670 */
[----:B------:R-:W-:Y:S02]  /*217c0*/  ISETP.GE.OR P6, PT, R5, R192, !P0 ;  /* 0x000000c00500720c */ /* 0x000fe400047c6670 */
[----:B------:R-:W-:Y:S02]  /*217d0*/  ISETP.NE.AND P3, PT, R9, RZ, PT ;  /* 0x000000ff0900720c */ /* 0x000fe40003f65270 */
[----:B------:R-:W-:Y:S02]  /*217e0*/  ISETP.NE.AND P2, PT, R8, RZ, PT ;  /* 0x000000ff0800720c */ /* 0x000fe40003f45270 */
[----:B------:R-:W-:Y:S02]  /*217f0*/  FSEL R29, R29, -INF , !P3 ;  /* 0xff8000001d1d7808 */ /* 0x000fe40005800000 */
[----:B-1----:R-:W-:Y:S01]  /*21800*/  IABS R2, R3 ;  /* 0x0000000300027213 */ /* 0x002fe20000000000 */
[----:B------:R-:W-:Y:S02]  /*21810*/  IMAD.IADD R3, R186, 0x1, -R5 ;  /* 0x00000001ba037824 */ /* 0x000fe400078e0a05 */
[----:B------:R-:W-:Y:S01]  /*21820*/  FFMA.FTZ R31, R141, -UR20, R31 ;  /* 0x800000148d1f7c23 */ /* 0x000fe2000801001f */
[----:B------:R1:W1:Y:S04]  /*21830*/  I2F R12, R2 ;  /* 0x00000002000c7306 */ /* 0x0002680000201400 */
[----:B------:R-:W-:Y:S02]  /*21840*/  FSEL R31, R31, -INF , !P2 ;  /* 0xff8000001f1f7808 */ /* 0x000fe40005000000 */
[----:B-1----:R-:W-:Y:S01]  /*21850*/  IABS R2, R3 ;  /* 0x0000000300027213 */ /* 0x002fe20000000000 */
[----:B------:R-:W-:Y:S02]  /*21860*/  IMAD.IADD R3, R185, 0x1, -R5 ;  /* 0x00000001b9037824 */ /* 0x000fe400078e0a05 */
[----:B------:R-:W-:Y:S01]  /*21870*/  FFMA.FTZ R36, R12, -UR20, R36 ;  /* 0x800000140c247c23 */ /* 0x000fe20008010024 */
[----:B------:R1:W1:Y:S01]  /*21880*/  I2F R11, R2 ;  /* 0x00000002000b7306 */ /* 0x0002620000201400 */
[----:B------:R-:W-:Y:S01]  /*21890*/  IMAD.IADD R5, R186, 0x1, -R4 ;  /* 0x00000001ba057824 */ /* 0x000fe200078e0a04 */
[----:B------:R-:W-:Y:S02]  /*218a0*/  IABS R3, R3 ;  /* 0x0000000300037213 */ /* 0x000fe40000000000 */
[----:B------:R-:W-:Y:S02]  /*218b0*/  FSEL R36, R36, -INF , !P5 ;  /* 0xff80000024247808 */ /* 0x000fe40006800000 */
[----:B------:R-:W-:Y:S04]  /*218c0*/  IABS R5, R5 ;  /* 0x0000000500057213 */ /* 0x000fe80000000000 */
[----:B------:R1:W1:Y:S02]  /*218d0*/  I2F R68, R3 ;  /* 0x0000000300447306 */ /* 0x0002640000201400 */
[----:B-1----:R-:W-:Y:S01]  /*218e0*/  IADD3 R2, R0, 0x21, RZ ;  /* 0x0000002100027810 */ /* 0x002fe20007ffe0ff */
[----:B------:R-:W-:Y:S07]  /*218f0*/  FFMA.FTZ R38, R11, -UR20, R38 ;  /* 0x800000140b267c23 */ /* 0x000fee0008010026 */
[----:B------:R-:W1:Y:S01]  /*21900*/  I2F R11, R5 ;  /* 0x00000005000b7306 */ /* 0x000e620000201400 */
[C---:B------:R-:W-:Y:S02]  /*21910*/  ISETP.GE.AND P3, PT, R2.reuse, R191, PT ;  /* 0x000000bf0200720c */ /* 0x040fe40003f66270 */
[C---:B------:R-:W-:Y:S02]  /*21920*/  ISETP.GE.AND P2, PT, R2.reuse, R190, PT ;  /* 0x000000be0200720c */ /* 0x040fe40003f46270 */
[----:B------:R-:W-:Y:S02]  /*21930*/  ISETP.GE.AND P0, PT, R2, R188, PT ;  /* 0x000000bc0200720c */ /* 0x000fe40003f06270 */
[----:B------:R-:W-:Y:S01]  /*21940*/  IABS R3, R6 ;  /* 0x0000000600037213 */ /* 0x000fe20000000000 */
[----:B------:R-:W-:Y:S01]  /*21950*/  IMAD.IADD R6, R184, 0x1, -R2 ;  /* 0x00000001b8067824 */ /* 0x000fe200078e0a02 */
[----:B------:R-:W-:Y:S01]  /*21960*/  FSEL R38, R38, -INF , !P4 ;  /* 0xff80000026267808 */ /* 0x000fe20006000000 */
[----:B------:R-:W-:Y:S01]  /*21970*/  FFMA.FTZ R40, R68, -UR20, R40 ;  /* 0x8000001444287c23 */ /* 0x000fe20008010028 */
[C---:B------:R-:W-:Y:S01]  /*21980*/  ISETP.GE.OR P5, PT, R2.reuse, R196, !P3 ;  /* 0x000000c40200720c */ /* 0x040fe20005fa6670 */
[----:B------:R1:W1:Y:S01]  /*21990*/  I2F R22, R3 ;  /* 0x0000000300167306 */ /* 0x0002620000201400 */
[C---:B------:R-:W-:Y:S02]  /*219a0*/  ISETP.GE.OR P4, PT, R2.reuse, R194, !P2 ;  /* 0x000000c20200720c */ /* 0x040fe40005786670 */
[----:B------:R-:W-:Y:S01]  /*219b0*/  ISETP.GE.OR P0, PT, R2, R192, !P0 ;  /* 0x000000c00200720c */ /* 0x000fe20004706670 */
[----:B-1----:R-:W-:Y:S01]  /*219c0*/  FFMA.FTZ R51, R11, -UR20, R51 ;  /* 0x800000140b337c23 */ /* 0x002fe20008010033 */
[----:B------:R-:W-:Y:S01]  /*219d0*/  IABS R3, R6 ;  /* 0x0000000600037213 */ /* 0x000fe20000000000 */
[----:B------:R-:W-:Y:S04]  /*219e0*/  FFMA.FTZ R42, R22, -UR20, R42 ;  /* 0x80000014162a7c23 */ /* 0x000fe8000801002a */
[----:B------:R-:W-:Y:S01]  /*219f0*/  IMAD.MOV.U32 R6, RZ, RZ, R3 ;  /* 0x000000ffff067224 */ /* 0x000fe200078e0003 */
[----:B------:R-:W-:Y:S01]  /*21a00*/  FSEL R42, R42, -INF , !P6 ;  /* 0xff8000002a2a7808 */ /* 0x000fe20007000000 */
[--C-:B------:R-:W-:Y:S02]  /*21a10*/  IMAD.IADD R3, R186, 0x1, -R2.reuse ;  /* 0x00000001ba037824 */ /* 0x100fe400078e0a02 */
[----:B------:R1:W1:Y:S03]  /*21a20*/  I2F R20, R6 ;  /* 0x0000000600147306 */ /* 0x0002660000201400 */
[----:B------:R-:W-:Y:S07]  /*21a30*/  IABS R3, R3 ;  /* 0x0000000300037213 */ /* 0x000fee0000000000 */
[----:B------:R1:W1:Y:S02]  /*21a40*/  I2F R10, R3 ;  /* 0x00000003000a7306 */ /* 0x0002640000201400 */
[--C-:B-1----:R-:W-:Y:S02]  /*21a50*/  IMAD.IADD R6, R185, 0x1, -R2.reuse ;  /* 0x00000001b9067824 */ /* 0x102fe400078e0a02 */
[----:B------:R-:W-:Y:S05]  /*21a60*/  FFMA.FTZ R37, R20, -UR20, R37 ;  /* 0x8000001414257c23 */ /* 0x000fea0008010025 */
[----:B------:R-:W-:Y:S02]  /*21a70*/  FSEL R37, R37, -INF , !P5 ;  /* 0xff80000025257808 */ /* 0x000fe40006800000 */
[----:B------:R-:W-:Y:S01]  /*21a80*/  IABS R3, R6 ;  /* 0x0000000600037213 */ /* 0x000fe20000000000 */
[----:B------:R-:W-:Y:S02]  /*21a90*/  IMAD.IADD R6, R187, 0x1, -R2 ;  /* 0x00000001bb067824 */ /* 0x000fe400078e0a02 */
[----:B------:R-:W-:Y:S01]  /*21aa0*/  FFMA.FTZ R39, R10, -UR20, R39 ;  /* 0x800000140a277c23 */ /* 0x000fe20008010027 */
[----:B------:R1:W1:Y:S02]  /*21ab0*/  I2F R19, R3 ;  /* 0x0000000300137306 */ /* 0x0002640000201400 */
[----:B------:R-:W-:Y:S02]  /*21ac0*/  IABS R6, R6 ;  /* 0x0000000600067213 */ /* 0x000fe40000000000 */
[----:B------:R-:W-:Y:S06]  /*21ad0*/  FSEL R39, R39, -INF , !P4 ;  /* 0xff80000027277808 */ /* 0x000fec0006000000 */
[----:B------:R1:W1:Y:S02]  /*21ae0*/  I2F R18, R6 ;  /* 0x0000000600127306 */ /* 0x0002640000201400 */
[----:B-1----:R-:W-:Y:S01]  /*21af0*/  IADD3 R3, R0, 0x28, RZ ;  /* 0x0000002800037810 */ /* 0x002fe20007ffe0ff */
[----:B------:R-:W-:Y:S03]  /*21b00*/  FFMA.FTZ R41, R19, -UR20, R41 ;  /* 0x8000001413297c23 */ /* 0x000fe60008010029 */
[C---:B------:R-:W-:Y:S01]  /*21b10*/  ISETP.GE.AND P2, PT, R3.reuse, R190, PT ;  /* 0x000000be0300720c */ /* 0x040fe20003f46270 */
[--C-:B------:R-:W-:Y:S03]  /*21b20*/  IMAD.IADD R7, R184, 0x1, -R3.reuse ;  /* 0x00000001b8077824 */ /* 0x100fe600078e0a03 */
[----:B------:R-:W-:Y:S02]  /*21b30*/  ISETP.GE.OR P4, PT, R3, R194, !P2 ;  /* 0x000000c20300720c */ /* 0x000fe40005786670 */
[----:B------:R-:W-:Y:S01]  /*21b40*/  IABS R6, R7 ;  /* 0x0000000700067213 */ /* 0x000fe20000000000 */
[----:B------:R-:W-:Y:S02]  /*21b50*/  IMAD.IADD R7, R186, 0x1, -R3 ;  /* 0x00000001ba077824 */ /* 0x000fe400078e0a03 */
[----:B------:R-:W-:Y:S01]  /*21b60*/  FFMA.FTZ R43, R18, -UR20, R43 ;  /* 0x80000014122b7c23 */ /* 0x000fe2000801002b */
[----:B------:R1:W1:Y:S02]  /*21b70*/  I2F R17, R6 ;  /* 0x0000000600117306 */ /* 0x0002640000201400 */
[----:B-1----:R-:W-:Y:S01]  /*21b80*/  IABS R6, R7 ;  /* 0x0000000700067213 */ /* 0x002fe20000000000 */
[----:B------:R-:W-:Y:S04]  /*21b90*/  FFMA.FTZ R48, R17, -UR20, R48 ;  /* 0x8000001411307c23 */ /* 0x000fe80008010030 */
[----:B------:R-:W-:Y:S02]  /*21ba0*/  IMAD.MOV.U32 R7, RZ, RZ, R6 ;  /* 0x000000ffff077224 */ /* 0x000fe400078e0006 */
[--C-:B------:R-:W-:Y:S02]  /*21bb0*/  IMAD.IADD R6, R185, 0x1, -R3.reuse ;  /* 0x00000001b9067824 */ /* 0x100fe400078e0a03 */
[----:B------:R1:W1:Y:S03]  /*21bc0*/  I2F R14, R7 ;  /* 0x00000007000e7306 */ /* 0x0002660000201400 */
[----:B------:R-:W-:Y:S07]  /*21bd0*/  IABS R6, R6 ;  /* 0x0000000600067213 */ /* 0x000fee0000000000 */
[----:B------:R2:W2:Y:S01]  /*21be0*/  I2F R16, R6 ;  /* 0x0000000600107306 */ /* 0x0004a20000201400 */
[----:B-1----:R-:W-:Y:S02]  /*21bf0*/  IMAD.IADD R7, R187, 0x1, -R3 ;  /* 0x00000001bb077824 */ /* 0x002fe400078e0a03 */
[----:B------:R-:W-:Y:S05]  /*21c00*/  FFMA.FTZ R50, R14, -UR20, R50 ;  /* 0x800000140e327c23 */ /* 0x000fea0008010032 */
[----:B------:R-:W-:Y:S02]  /*21c10*/  FSEL R50, R50, -INF , !P4 ;  /* 0xff80000032327808 */ /* 0x000fe40006000000 */
[----:B--2---:R-:W-:Y:S01]  /*21c20*/  IABS R6, R7 ;  /* 0x0000000700067213 */ /* 0x004fe20000000000 */
[----:B------:R-:W-:Y:S02]  /*21c30*/  IMAD.IADD R7, R184, 0x1, -R4 ;  /* 0x00000001b8077824 */ /* 0x000fe400078e0a04 */
[----:B------:R-:W-:Y:S01]  /*21c40*/  FFMA.FTZ R44, R16, -UR20, R44 ;  /* 0x80000014102c7c23 */ /* 0x000fe2000801002c */
[----:B------:R1:W2:Y:S02]  /*21c50*/  I2F R15, R6 ;  /* 0x00000006000f7306 */ /* 0x0002a40000201400 */
[----:B-1----:R-:W-:Y:S01]  /*21c60*/  IABS R6, R7 ;  /* 0x0000000700067213 */ /* 0x002fe20000000000 */
[----:B--2---:R-:W-:Y:S01]  /*21c70*/  FFMA.FTZ R46, R15, -UR20, R46 ;  /* 0x800000140f2e7c23 */ /* 0x004fe2000801002e */
[----:B------:R-:W-:Y:S02]  /*21c80*/  P2R R7, PR, RZ, 0x2 ;  /* 0x00000002ff077803 */ /* 0x000fe40000000000 */
[C---:B------:R-:W-:Y:S04]  /*21c90*/  ISETP.GE.AND P1, PT, R2.reuse, R189, PT ;  /* 0x000000bd0200720c */ /* 0x040fe80003f26270 */
[----:B------:R1:W2:Y:S01]  /*21ca0*/  I2F R13, R6 ;  /* 0x00000006000d7306 */ /* 0x0002a20000201400 */
[----:B------:R-:W-:Y:S02]  /*21cb0*/  ISETP.NE.AND P3, PT, R7, RZ, PT ;  /* 0x000000ff0700720c */ /* 0x000fe40003f65270 */
[----:B------:R-:W-:Y:S02]  /*21cc0*/  ISETP.GE.OR P1, PT, R2, R193, !P1 ;  /* 0x000000c10200720c */ /* 0x000fe40004f26670 */
[----:B------:R-:W-:Y:S02]  /*21cd0*/  IADD3 R2, R0, 0x30, RZ ;  /* 0x0000003000027810 */ /* 0x000fe40007ffe0ff */
[----:B------:R-:W-:Y:S02]  /*21ce0*/  P2R R8, PR, RZ, 0x2 ;  /* 0x00000002ff087803 */ /* 0x000fe40000000000 */
[----:B------:R-:W-:Y:S02]  /*21cf0*/  FSEL R40, R40, -INF , !P3 ;  /* 0xff80000028287808 */ /* 0x000fe40005800000 */
[C---:B------:R-:W-:Y:S02]  /*21d00*/  ISETP.GE.AND P3, PT, R3.reuse, R191, PT ;  /* 0x000000bf0300720c */ /* 0x040fe40003f66270 */
[----:B------:R-:W-:Y:S02]  /*21d10*/  P2R R7, PR, RZ, 0x1 ;  /* 0x00000001ff077803 */ /* 0x000fe40000000000 */
[C---:B------:R-:W-:Y:S02]  /*21d20*/  ISETP.GE.OR P5, PT, R3.reuse, R196, !P3 ;  /* 0x000000c40300720c */ /* 0x040fe40005fa6670 */
[----:B------:R-:W-:Y:S02]  /*21d30*/  ISETP.NE.AND P3, PT, R8, RZ, PT ;  /* 0x000000ff0800720c */ /* 0x000fe40003f65270 */
[C---:B------:R-:W-:Y:S02]  /*21d40*/  ISETP.GE.AND P1, PT, R3.reuse, R189, PT ;  /* 0x000000bd0300720c */ /* 0x040fe40003f26270 */
[C---:B------:R-:W-:Y:S02]  /*21d50*/  ISETP.GE.AND P0, PT, R3.reuse, R188, PT ;  /* 0x000000bc0300720c */ /* 0x040fe40003f06270 */
[----:B------:R-:W-:Y:S01]  /*21d60*/  ISETP.GE.OR P1, PT, R3, R193, !P1 ;  /* 0x000000c10300720c */ /* 0x000fe20004f26670 */
[--C-:B-1----:R-:W-:Y:S01]  /*21d70*/  IMAD.IADD R6, R185, 0x1, -R4.reuse ;  /* 0x00000001b9067824 */ /* 0x102fe200078e0a04 */
[----:B------:R-:W-:Y:S01]  /*21d80*/  ISETP.GE.OR P6, PT, R3, R192, !P0 ;  /* 0x000000c00300720c */ /* 0x000fe200047c6670 */
[----:B--2---:R-:W-:Y:S01]  /*21d90*/  FFMA.FTZ R49, R13, -UR20, R49 ;  /* 0x800000140d317c23 */ /* 0x004fe20008010031 */
[----:B------:R-:W-:Y:S02]  /*21da0*/  IADD3 R3, R0, 0x31, RZ ;  /* 0x0000003100037810 */ /* 0x000fe40007ffe0ff */
[----:B------:R-:W-:Y:S01]  /*21db0*/  IABS R5, R6 ;  /* 0x0000000600057213 */ /* 0x000fe20000000000 */
[----:B------:R-:W-:Y:S01]  /*21dc0*/  IMAD.IADD R6, R187, 0x1, -R4 ;  /* 0x00000001bb067824 */ /* 0x000fe200078e0a04 */
[----:B------:R-:W-:Y:S02]  /*21dd0*/  ISETP.NE.AND P2, PT, R7, RZ, PT ;  /* 0x000000ff0700720c */ /* 0x000fe40003f45270 */
[----:B------:R-:W-:Y:S01]  /*21de0*/  P2R R7, PR, RZ, 0x2 ;  /* 0x00000002ff077803 */ /* 0x000fe20000000000 */
[----:B------:R-:W1:Y:S01]  /*21df0*/  I2F R12, R5 ;  /* 0x00000005000c7306 */ /* 0x000e620000201400 */
[----:B------:R-:W-:Y:S02]  /*21e00*/  FSEL R41, R41, -INF , !P3 ;  /* 0xff80000029297808 */ /* 0x000fe40005800000 */
[C---:B------:R-:W-:Y:S02]  /*21e10*/  ISETP.GE.AND P3, PT, R4.reuse, R191, PT ;  /* 0x000000bf0400720c */ /* 0x040fe40003f66270 */
[----:B------:R-:W-:Y:S02]  /*21e20*/  FSEL R43, R43, -INF , !P2 ;  /* 0xff8000002b2b7808 */ /* 0x000fe40005000000 */
[C---:B------:R-:W-:Y:S02]  /*21e30*/  ISETP.GE.AND P2, PT, R4.reuse, R190, PT ;  /* 0x000000be0400720c */ /* 0x040fe40003f46270 */
[C---:B------:R-:W-:Y:S02]  /*21e40*/  ISETP.GE.AND P1, PT, R4.reuse, R189, PT ;  /* 0x000000bd0400720c */ /* 0x040fe40003f26270 */
[----:B------:R-:W-:Y:S02]  /*21e50*/  ISETP.GE.AND P0, PT, R4, R188, PT ;  /* 0x000000bc0400720c */ /* 0x000fe40003f06270 */
[----:B------:R-:W-:Y:S02]  /*21e60*/  FSEL R48, R48, -INF , !P5 ;  /* 0xff80000030307808 */ /* 0x000fe40006800000 */
[C---:B------:R-:W-:Y:S02]  /*21e70*/  ISETP.GE.OR P5, PT, R4.reuse, R196, !P3 ;  /* 0x000000c40400720c */ /* 0x040fe40005fa6670 */
[C---:B------:R-:W-:Y:S02]  /*21e80*/  ISETP.GE.OR P4, PT, R4.reuse, R194, !P2 ;  /* 0x000000c20400720c */ /* 0x040fe40005786670 */
[C---:B------:R-:W-:Y:S02]  /*21e90*/  ISETP.GE.OR P1, PT, R4.reuse, R193, !P1 ;  /* 0x000000c10400720c */ /* 0x040fe40004f26670 */
[----:B------:R-:W-:Y:S01]  /*21ea0*/  ISETP.GE.OR P0, PT, R4, R192, !P0 ;  /* 0x000000c00400720c */ /* 0x000fe20004706670 */
[----:B------:R-:W-:Y:S01]  /*21eb0*/  IMAD.IADD R4, R186, 0x1, -R3 ;  /* 0x00000001ba047824 */ /* 0x000fe200078e0a03 */
[----:B------:R-:W-:Y:S01]  /*21ec0*/  ISETP.NE.AND P3, PT, R7, RZ, PT ;  /* 0x000000ff0700720c */ /* 0x000fe20003f65270 */
[----:B-1----:R-:W-:Y:S01]  /*21ed0*/  FFMA.FTZ R45, R12, -UR20, R45 ;  /* 0x800000140c2d7c23 */ /* 0x002fe2000801002d */
[----:B------:R-:W-:Y:S01]  /*21ee0*/  IABS R5, R6 ;  /* 0x0000000600057213 */ /* 0x000fe20000000000 */
[--C-:B------:R-:W-:Y:S01]  /*21ef0*/  IMAD.IADD R6, R184, 0x1, -R2.reuse ;  /* 0x00000001b8067824 */ /* 0x100fe200078e0a02 */
[----:B------:R-:W-:Y:S02]  /*21f00*/  IABS R4, R4 ;  /* 0x0000000400047213 */ /* 0x000fe40000000000 */
[----:B------:R-:W-:Y:S01]  /*21f10*/  P2R R7, PR, RZ, 0x2 ;  /* 0x00000002ff077803 */ /* 0x000fe20000000000 */
[----:B------:R-:W1:Y:S01]  /*21f20*/  I2F R10, R5 ;  /* 0x00000005000a7306 */ /* 0x000e620000201400 */
[----:B------:R-:W-:Y:S02]  /*21f30*/  FSEL R44, R44, -INF , !P3 ;  /* 0xff8000002c2c7808 */ /* 0x000fe40005800000 */
[C---:B------:R-:W-:Y:S02]  /*21f40*/  ISETP.GE.AND P3, PT, R2.reuse, R191, PT ;  /* 0x000000bf0200720c */ /* 0x040fe40003f66270 */
[C---:B------:R-:W-:Y:S02]  /*21f50*/  ISETP.GE.AND P2, PT, R2.reuse, R190, PT ;  /* 0x000000be0200720c */ /* 0x040fe40003f46270 */
[----:B------:R-:W-:Y:S02]  /*21f60*/  ISETP.GE.AND P1, PT, R2, R189, PT ;  /* 0x000000bd0200720c */ /* 0x000fe40003f26270 */
[----:B------:R-:W-:Y:S01]  /*21f70*/  FSEL R46, R46, -INF , !P6 ;  /* 0xff8000002e2e7808 */ /* 0x000fe20007000000 */
[----:B------:R-:W2:Y:S01]  /*21f80*/  I2F R20, R4 ;  /* 0x0000000400147306 */ /* 0x000ea20000201400 */
[----:B------:R-:W-:Y:S02]  /*21f90*/  FSEL R49, R49, -INF , !P5 ;  /* 0xff80000031317808 */ /* 0x000fe40006800000 */
[----:B------:R-:W-:Y:S02]  /*21fa0*/  FSEL R51, R51, -INF , !P4 ;  /* 0xff80000033337808 */ /* 0x000fe40006000000 */
[C---:B------:R-:W-:Y:S02]  /*21fb0*/  ISETP.GE.OR P5, PT, R2.reuse, R196, !P3 ;  /* 0x000000c40200720c */ /* 0x040fe40005fa6670 */
[C---:B------:R-:W-:Y:S02]  /*21fc0*/  ISETP.GE.OR P4, PT, R2.reuse, R194, !P2 ;  /* 0x000000c20200720c */ /* 0x040fe40005786670 */
[----:B------:R-:W-:Y:S02]  /*21fd0*/  ISETP.GE.OR P1, PT, R2, R193, !P1 ;  /* 0x000000c10200720c */ /* 0x000fe40004f26670 */
[----:B------:R-:W-:Y:S02]  /*21fe0*/  ISETP.NE.AND P3, PT, R7, RZ, PT ;  /* 0x000000ff0700720c */ /* 0x000fe40003f65270 */
[----:B------:R-:W-:Y:S01]  /*21ff0*/  P2R R7, PR, RZ, 0x2 ;  /* 0x00000002ff077803 */ /* 0x000fe20000000000 */
[----:B-1----:R-:W-:Y:S01]  /*22000*/  FFMA.FTZ R47, R10, -UR20, R47 ;  /* 0x800000140a2f7c23 */ /* 0x002fe2000801002f */
[----:B------:R-:W-:Y:S01]  /*22010*/  IABS R5, R6 ;  /* 0x0000000600057213 */ /* 0x000fe20000000000 */
[----:B------:R-:W-:Y:S01]  /*22020*/  IMAD.IADD R6, R186, 0x1, -R2 ;  /* 0x00000001ba067824 */ /* 0x000fe200078e0a02 */
[----:B------:R-:W-:Y:S02]  /*22030*/  FSEL R45, R45, -INF , !P3 ;  /* 0xff8000002d2d7808 */ /* 0x000fe40005800000 */
[C---:B------:R-:W-:Y:S01]  /*22040*/  ISETP.GE.AND P3, PT, R3.reuse, R191, PT ;  /* 0x000000bf0300720c */ /* 0x040fe20003f66270 */
[----:B------:R1:W1:Y:S01]  /*22050*/  I2F R9, R5 ;  /* 0x0000000500097306 */ /* 0x0002620000201400 */
[C---:B------:R-:W-:Y:S01]  /*22060*/  ISETP.GE.AND P1, PT, R3.reuse, R189, PT ;  /* 0x000000bd0300720c */ /* 0x040fe20003f26270 */
[----:B--2---:R-:W-:Y:S03]  /*22070*/  FFMA.FTZ R55, R20, -UR20, R55 ;  /* 0x8000001414377c23 */ /* 0x004fe60008010037 */
[----:B------:R-:W-:Y:S01]  /*22080*/  ISETP.GE.OR P1, PT, R3, R193, !P1 ;  /* 0x000000c10300720c */ /* 0x000fe20004f26670 */
[----:B------:R-:W-:Y:S03]  /*22090*/  IMAD.MOV.U32 R20, RZ, RZ, R198 ;  /* 0x000000ffff147224 */ /* 0x000fe600078e00c6 */
[----:B------:R-:W-:Y:S02]  /*220a0*/  P2R R11, PR, RZ, 0x2 ;  /* 0x00000002ff0b7803 */ /* 0x000fe40000000000 */
[----:B-1----:R-:W-:Y:S01]  /*220b0*/  IABS R5, R6 ;  /* 0x0000000600057213 */ /* 0x002fe20000000000 */
[----:B------:R-:W-:Y:S04]  /*220c0*/  FFMA.FTZ R52, R9, -UR20, R52 ;  /* 0x8000001409347c23 */ /* 0x000fe80008010034 */
[----:B------:R-:W-:Y:S01]  /*220d0*/  IMAD.MOV.U32 R6, RZ, RZ, R5 ;  /* 0x000000ffff067224 */ /* 0x000fe200078e0005 */
[----:B------:R-:W-:Y:S01]  /*220e0*/  FSEL R52, R52, -INF , !P5 ;  /* 0xff80000034347808 */ /* 0x000fe20006800000 */
[----:B------:R-:W-:Y:S01]  /*220f0*/  IMAD.IADD R5, R185, 0x1, -R2 ;  /* 0x00000001b9057824 */ /* 0x000fe200078e0a02 */
[----:B------:R-:W-:Y:S01]  /*22100*/  ISETP.GE.OR P5, PT, R3, R196, !P3 ;  /* 0x000000c40300720c */ /* 0x000fe20005fa6670 */
[----:B------:R1:W2:Y:S01]  /*22110*/  I2F R8, R6 ;  /* 0x0000000600087306 */ /* 0x0002a20000201400 */
[----:B------:R-:W-:Y:S02]  /*22120*/  ISETP.NE.AND P3, PT, R7, RZ, PT ;  /* 0x000000ff0700720c */ /* 0x000fe40003f65270 */
[----:B------:R-:W-:Y:S02]  /*22130*/  IABS R5, R5 ;  /* 0x0000000500057213 */ /* 0x000fe40000000000 */
[----:B------:R-:W-:Y:S01]  /*22140*/  LOP3.LUT R7, R177, UR5, RZ, 0x3c, !PT ;  /* 0x00000005b1077c12 */ /* 0x000fe2000f8e3cff */
[----:B------:R-:W-:Y:S04]  /*22150*/  UIADD3 UR5, UR36, 0x1715609d, URZ ;  /* 0x1715609d24057890 */ /* 0x000fe8000fffe03f */
[----:B------:R3:W3:Y:S01]  /*22160*/  I2F R24, R5 ;  /* 0x0000000500187306 */ /* 0x0006e20000201400 */
[----:B------:R-:W-:Y:S05]  /*22170*/  IMAD.WIDE.U32 R16, R7, -0x326172a9, RZ ;  /* 0xcd9e8d5707107825 */ /* 0x000fea00078e00ff */
[C---:B------:R-:W-:Y:S02]  /*22180*/  LOP3.LUT R7, R17.reuse, UR44, R160, 0x96, !PT ;  /* 0x0000002c11077c12 */ /* 0x040fe4000f8e96a0 */
[----:B------:R-:W-:Y:S01]  /*22190*/  LOP3.LUT R12, R17, UR44, R174, 0x96, !PT ;  /* 0x0000002c110c7c12 */ /* 0x000fe2000f8e96ae */
[----:B-1----:R-:W-:Y:S02]  /*221a0*/  IMAD.IADD R6, R187, 0x1, -R2 ;  /* 0x00000001bb067824 */ /* 0x002fe400078e0a02 */
[----:B--2---:R-:W-:Y:S05]  /*221b0*/  FFMA.FTZ R54, R8, -UR20, R54 ;  /* 0x8000001408367c23 */ /* 0x004fea0008010036 */
[----:B------:R-:W-:Y:S02]  /*221c0*/  FSEL R54, R54, -INF , !P4 ;  /* 0xff80000036367808 */ /* 0x000fe40006000000 */
[----:B---3--:R-:W-:Y:S01]  /*221d0*/  IABS R5, R6 ;  /* 0x0000000600057213 */ /* 0x008fe20000000000 */
[--C-:B------:R-:W-:Y:S02]  /*221e0*/  IMAD.IADD R6, R184, 0x1, -R3.reuse ;  /* 0x00000001b8067824 */ /* 0x100fe400078e0a03 */
[----:B------:R-:W-:Y:S01]  /*221f0*/  FFMA.FTZ R56, R24, -UR20, R56 ;  /* 0x8000001418387c23 */ /* 0x000fe20008010038 */
[----:B------:R1:W2:Y:S04]  /*22200*/  I2F R23, R5 ;  /* 0x0000000500177306 */ /* 0x0002a80000201400 */
[----:B------:R-:W-:Y:S02]  /*22210*/  FSEL R56, R56, -INF , !P3 ;  /* 0xff80000038387808 */ /* 0x000fe40005800000 */
[----:B-1----:R-:W-:Y:S01]  /*22220*/  IABS R5, R6 ;  /* 0x0000000600057213 */ /* 0x002fe20000000000 */
[----:B--2---:R-:W-:Y:S01]  /*22230*/  FFMA.FTZ R58, R23, -UR20, R58 ;  /* 0x80000014173a7c23 */ /* 0x004fe2000801003a */
[----:B------:R-:W-:Y:S02]  /*22240*/  P2R R6, PR, RZ, 0x1 ;  /* 0x00000001ff067803 */ /* 0x000fe40000000000 */
[----:B------:R-:W-:Y:S01]  /*22250*/  ISETP.GE.AND P0, PT, R2, R188, PT ;  /* 0x000000bc0200720c */ /* 0x000fe20003f06270 */
[----:B------:R1:W2:Y:S01]  /*22260*/  I2F R22, R5 ;  /* 0x0000000500167306 */ /* 0x0002a20000201400 */
[----:B------:R-:W-:Y:S02]  /*22270*/  ISETP.NE.AND P2, PT, R6, RZ, PT ;  /* 0x000000ff0600720c */ /* 0x000fe40003f45270 */
[----:B------:R-:W-:Y:S02]  /*22280*/  ISETP.GE.OR P6, PT, R2, R192, !P0 ;  /* 0x000000c00200720c */ /* 0x000fe400047c6670 */
[C---:B------:R-:W-:Y:S02]  /*22290*/  IADD3 R2, R0.reuse, 0x38, RZ ;  /* 0x0000003800027810 */ /* 0x040fe40007ffe0ff */
[----:B------:R-:W-:Y:S02]  /*222a0*/  FSEL R47, R47, -INF , !P2 ;  /* 0xff8000002f2f7808 */ /* 0x000fe40005000000 */
[----:B------:R-:W-:Y:S01]  /*222b0*/  ISETP.GE.AND P2, PT, R3, R190, PT ;  /* 0x000000be0300720c */ /* 0x000fe20003f46270 */
[--C-:B------:R-:W-:Y:S01]  /*222c0*/  IMAD.IADD R6, R185, 0x1, -R2.reuse ;  /* 0x00000001b9067824 */ /* 0x100fe200078e0a02 */
[C---:B------:R-:W-:Y:S02]  /*222d0*/  ISETP.GE.AND P0, PT, R3.reuse, R188, PT ;  /* 0x000000bc0300720c */ /* 0x040fe40003f06270 */
[C---:B------:R-:W-:Y:S02]  /*222e0*/  ISETP.GE.OR P4, PT, R3.reuse, R194, !P2 ;  /* 0x000000c20300720c */ /* 0x040fe40005786670 */
[----:B------:R-:W-:Y:S02]  /*222f0*/  ISETP.GE.OR P0, PT, R3, R192, !P0 ;  /* 0x000000c00300720c */ /* 0x000fe40004706670 */
[----:B------:R-:W-:Y:S02]  /*22300*/  IADD3 R0, R0, 0x39, RZ ;  /* 0x0000003900007810 */ /* 0x000fe40007ffe0ff */
[----:B------:R-:W-:Y:S02]  /*22310*/  P2R R9, PR, RZ, 0x1 ;  /* 0x00000001ff097803 */ /* 0x000fe40000000000 */
[C---:B------:R-:W-:Y:S02]  /*22320*/  ISETP.GE.AND P3, PT, R2.reuse, R191, PT ;  /* 0x000000bf0200720c */ /* 0x040fe40003f66270 */
[C---:B------:R-:W-:Y:S01]  /*22330*/  ISETP.GE.AND P2, PT, R2.reuse, R190, PT ;  /* 0x000000be0200720c */ /* 0x040fe20003f46270 */
[----:B-1----:R-:W-:Y:S01]  /*22340*/  IMAD.IADD R5, R185, 0x1, -R3 ;  /* 0x00000001b9057824 */ /* 0x002fe200078e0a03 */
[----:B------:R-:W-:Y:S01]  /*22350*/  ISETP.GE.AND P1, PT, R2, R189, PT ;  /* 0x000000bd0200720c */ /* 0x000fe20003f26270 */
[----:B--2---:R-:W-:Y:S01]  /*22360*/  FFMA.FTZ R53, R22, -UR20, R53 ;  /* 0x8000001416357c23 */ /* 0x004fe20008010035 */
[----:B------:R-:W-:Y:S02]  /*22370*/  ISETP.GE.AND P0, PT, R2, R188, PT ;  /* 0x000000bc0200720c */ /* 0x000fe40003f06270 */
[----:B------:R-:W-:Y:S01]  /*22380*/  IABS R4, R5 ;  /* 0x0000000500047213 */ /* 0x000fe20000000000 */
[C---:B------:R-:W-:Y:S01]  /*22390*/  IMAD.IADD R5, R187.reuse, 0x1, -R3 ;  /* 0x00000001bb057824 */ /* 0x040fe200078e0a03 */
[----:B------:R-:W-:Y:S01]  /*223a0*/  FSEL R58, R58, -INF , !P6 ;  /* 0xff8000003a3a7808 */ /* 0x000fe20007000000 */
[--C-:B------:R-:W-:Y:S01]  /*223b0*/  IMAD.IADD R3, R187, 0x1, -R2.reuse ;  /* 0x00000001bb037824 */ /* 0x100fe200078e0a02 */
[----:B------:R-:W-:Y:S01]  /*223c0*/  FSEL R53, R53, -INF , !P5 ;  /* 0xff80000035357808 */ /* 0x000fe20006800000 */
[----:B------:R1:W2:Y:S01]  /*223d0*/  I2F R21, R4 ;  /* 0x0000000400157306 */ /* 0x0002a20000201400 */
[----:B------:R-:W-:Y:S02]  /*223e0*/  IABS R5, R5 ;  /* 0x0000000500057213 */ /* 0x000fe40000000000 */
[----:B------:R-:W-:Y:S02]  /*223f0*/  IABS R3, R3 ;  /* 0x0000000300037213 */ /* 0x000fe40000000000 */
[----:B------:R-:W-:Y:S02]  /*22400*/  FSEL R55, R55, -INF , !P4 ;  /* 0xff80000037377808 */ /* 0x000fe40006000000 */
[C---:B------:R-:W-:Y:S02]  /*22410*/  ISETP.GE.OR P4, PT, R2.reuse, R196, !P3 ;  /* 0x000000c40200720c */ /* 0x040fe40005f86670 */
[C---:B------:R-:W-:Y:S01]  /*22420*/  ISETP.GE.OR P3, PT, R2.reuse, R194, !P2 ;  /* 0x000000c20200720c */ /* 0x040fe20005766670 */
[----:B------:R3:W3:Y:S01]  /*22430*/  I2F R18, R5 ;  /* 0x0000000500127306 */ /* 0x0006e20000201400 */
[C---:B------:R-:W-:Y:S02]  /*22440*/  ISETP.GE.OR P6, PT, R2.reuse, R193, !P1 ;  /* 0x000000c10200720c */ /* 0x040fe40004fc6670 */
[----:B------:R-:W-:Y:S02]  /*22450*/  ISETP.GE.OR P5, PT, R2, R192, !P0 ;  /* 0x000000c00200720c */ /* 0x000fe400047a6670 */
[----:B------:R-:W-:Y:S02]  /*22460*/  ISETP.NE.AND P2, PT, R11, RZ, PT ;  /* 0x000000ff0b00720c */ /* 0x000fe40003f45270 */
[----:B------:R-:W-:Y:S02]  /*22470*/  ISETP.NE.AND P1, PT, R9, RZ, PT ;  /* 0x000000ff0900720c */ /* 0x000fe40003f25270 */
[----:B------:R-:W-:Y:S01]  /*22480*/  ISETP.GE.AND P0, PT, R0, R189, PT ;  /* 0x000000bd0000720c */ /* 0x000fe20003f06270 */
[----:B------:R-:W4:Y:S01]  /*22490*/  I2F R10, R3 ;  /* 0x00000003000a7306 */ /* 0x000f220000201400 */
[--C-:B-1----:R-:W-:Y:S02]  /*224a0*/  IMAD.IADD R4, R184, 0x1, -R2.reuse ;  /* 0x00000001b8047824 */ /* 0x102fe400078e0a02 */
[----:B--2---:R-:W-:Y:S02]  /*224b0*/  FFMA.FTZ R57, R21, -UR20, R57 ;  /* 0x8000001415397c23 */ /* 0x004fe40008010039 */
[----:B------:R-:W-:Y:S01]  /*224c0*/  IMAD.MOV.U32 R21, RZ, RZ, R199 ;  /* 0x000000ffff157224 */ /* 0x000fe200078e00c7 */
[----:B------:R-:W-:Y:S02]  /*224d0*/  IABS R4, R4 ;  /* 0x0000000400047213 */ /* 0x000fe40000000000 */
[----:B------:R-:W-:Y:S02]  /*224e0*/  FSEL R57, R57, -INF , !P2 ;  /* 0xff80000039397808 */ /* 0x000fe40005000000 */
[----:B------:R-:W-:Y:S01]  /*224f0*/  ISETP.GE.AND P2, PT, R0, R191, PT ;  /* 0x000000bf0000720c */ /* 0x000fe20003f46270 */
[----:B------:R1:W2:Y:S01]  /*22500*/  I2F R15, R4 ;  /* 0x00000004000f7306 */ /* 0x0002a20000201400 */
[----:B---3--:R-:W-:Y:S02]  /*22510*/  IMAD.IADD R5, R186, 0x1, -R2 ;  /* 0x00000001ba057824 */ /* 0x008fe400078e0a02 */
[----:B------:R-:W-:Y:S05]  /*22520*/  FFMA.FTZ R59, R18, -UR20, R59 ;  /* 0x80000014123b7c23 */ /* 0x000fea000801003b */
[----:B------:R-:W-:Y:S02]  /*22530*/  FSEL R59, R59, -INF , !P1 ;  /* 0xff8000003b3b7808 */ /* 0x000fe40004800000 */
[----:B------:R-:W-:Y:S01]  /*22540*/  ISETP.GE.AND P1, PT, R0, R190, PT ;  /* 0x000000be0000720c */ /* 0x000fe20003f26270 */
[----:B----4-:R-:W-:Y:S05]  /*22550*/  FFMA.FTZ R62, R10, -UR20, R62 ;  /* 0x800000140a3e7c23 */ /* 0x010fea000801003e */
[----:B------:R-:W-:Y:S02]  /*22560*/  FSEL R62, R62, -INF , !P5 ;  /* 0xff8000003e3e7808 */ /* 0x000fe40006800000 */
[----:B-1----:R-:W-:Y:S01]  /*22570*/  IABS R4, R5 ;  /* 0x0000000500047213 */ /* 0x002fe20000000000 */
[----:B--2---:R-:W-:Y:S04]  /*22580*/  FFMA.FTZ R64, R15, -UR20, R64 ;  /* 0x800000140f407c23 */ /* 0x004fe80008010040 */
[----:B------:R-:W-:Y:S01]  /*22590*/  IMAD.MOV.U32 R5, RZ, RZ, R4 ;  /* 0x000000ffff057224 */ /* 0x000fe200078e0004 */
[----:B------:R-:W-:Y:S01]  /*225a0*/  IABS R4, R6 ;  /* 0x0000000600047213 */ /* 0x000fe20000000000 */
[----:B------:R-:W-:Y:S01]  /*225b0*/  IMAD.IADD R6, R184, 0x1, -R0 ;  /* 0x00000001b8067824 */ /* 0x000fe200078e0a00 */
[----:B------:R-:W-:Y:S01]  /*225c0*/  FSEL R64, R64, -INF , !P4 ;  /* 0xff80000040407808 */ /* 0x000fe20006000000 */
[----:B------:R1:W2:Y:S01]  /*225d0*/  I2F R14, R5 ;  /* 0x00000005000e7306 */ /* 0x0002a20000201400 */
[C---:B------:R-:W-:Y:S02]  /*225e0*/  ISETP.GE.OR P4, PT, R0.reuse, R196, !P2 ;  /* 0x000000c40000720c */ /* 0x040fe40005786670 */
[----:B------:R-:W-:Y:S02]  /*225f0*/  IABS R3, R6 ;  /* 0x0000000600037213 */ /* 0x000fe40000000000 */
[C---:B------:R-:W-:Y:S02]  /*22600*/  ISETP.GE.OR P2, PT, R0.reuse, R194, !P1 ;  /* 0x000000c20000720c */ /* 0x040fe40004f46670 */
[----:B------:R-:W-:Y:S03]  /*22610*/  ISETP.GE.OR P1, PT, R0, R193, !P0 ;  /* 0x000000c10000720c */ /* 0x000fe60004726670 */
[----:B------:R3:W4:Y:S01]  /*22620*/  I2F R13, R4 ;  /* 0x00000004000d7306 */ /* 0x0007220000201400 */
[----:B-1----:R-:W-:Y:S01]  /*22630*/  LOP3.LUT R5, R223, UR4, R176, 0x96, !PT ;  /* 0x00000004df057c12 */ /* 0x002fe2000f8e96b0 */
[----:B--2---:R-:W-:Y:S04]  /*22640*/  FFMA.FTZ R66, R14, -UR20, R66 ;  /* 0x800000140e427c23 */ /* 0x004fe80008010042 */
[----:B------:R-:W-:Y:S01]  /*22650*/  IMAD.WIDE.U32 R242, R5, -0x326172a9, RZ ;  /* 0xcd9e8d5705f27825 */ /* 0x000fe200078e00ff */
[----:B------:R-:W-:Y:S02]  /*22660*/  FSEL R66, R66, -INF , !P3 ;  /* 0xff80000042427808 */ /* 0x000fe40005800000 */
[C---:B------:R-:W-:Y:S02]  /*22670*/  ISETP.GE.AND P3, PT, R0.reuse, R188, PT ;  /* 0x000000bc0000720c */ /* 0x040fe40003f66270 */
[----:B---3--:R-:W-:Y:S01]  /*22680*/  LOP3.LUT R4, R199, UR4, R176, 0x96, !PT ;  /* 0x00000004c7047c12 */ /* 0x008fe2000f8e96b0 */
[----:B------:R-:W-:Y:S01]  /*22690*/  UIADD3 UR4, UR37, -0x56f99767, URZ ;  /* 0xa906689925047890 */ /* 0x000fe2000fffe03f */
[----:B------:R-:W-:Y:S01]  /*226a0*/  LOP3.LUT R19, R243, UR43, R16, 0x96, !PT ;  /* 0x0000002bf3137c12 */ /* 0x000fe2000f8e9610 */
[----:B----4-:R-:W-:Y:S01]  /*226b0*/  FFMA.FTZ R60, R13, -UR20, R60 ;  /* 0x800000140d3c7c23 */ /* 0x010fe2000801003c */
[----:B------:R-:W-:Y:S01]  /*226c0*/  ISETP.GE.OR P0, PT, R0, R192, !P3 ;  /* 0x000000c00000720c */ /* 0x000fe20005f06670 */
[----:B------:R-:W-:Y:S03]  /*226d0*/  IMAD.WIDE.U32 R244, R4, -0x326172a9, RZ ;  /* 0xcd9e8d5704f47825 */ /* 0x000fe600078e00ff */
[----:B------:R-:W-:Y:S01]  /*226e0*/  FSEL R60, R60, -INF , !P6 ;  /* 0xff8000003c3c7808 */ /* 0x000fe20007000000 */
[----:B------:R-:W-:Y:S01]  /*226f0*/  IMAD.MOV.U32 R4, RZ, RZ, R3 ;  /* 0x000000ffff047224 */ /* 0x000fe200078e0003 */
[----:B------:R-:W-:Y:S01]  /*22700*/  LOP3.LUT R16, R245, UR43, R16, 0x96, !PT ;  /* 0x0000002bf5107c12 */ /* 0x000fe2000f8e9610 */
[--C-:B------:R-:W-:Y:S02]  /*22710*/  IMAD.IADD R3, R186, 0x1, -R0.reuse ;  /* 0x00000001ba037824 */ /* 0x100fe400078e0a00 */
[----:B------:R1:W2:Y:S01]  /*22720*/  I2F R8, R4 ;  /* 0x0000000400087306 */ /* 0x0002a20000201400 */
[----:B------:R-:W-:Y:S02]  /*22730*/  IMAD.WIDE.U32 R18, R19, -0x2daee0ad, RZ ;  /* 0xd2511f5313127825 */ /* 0x000fe400078e00ff */
[----:B------:R-:W-:Y:S02]  /*22740*/  IABS R3, R3 ;  /* 0x0000000300037213 */ /* 0x000fe40000000000 */
[----:B------:R-:W-:Y:S05]  /*22750*/  IMAD.WIDE.U32 R16, R16, -0x2daee0ad, RZ ;  /* 0xd2511f5310107825 */ /* 0x000fea00078e00ff */
[----:B------:R3:W4:Y:S01]  /*22760*/  I2F R6, R3 ;  /* 0x0000000300067306 */ /* 0x0007220000201400 */
[--C-:B-1----:R-:W-:Y:S02]  /*22770*/  IMAD.IADD R4, R185, 0x1, -R0.reuse ;  /* 0x00000001b9047824 */ /* 0x102fe400078e0a00 */
[----:B--2---:R-:W-:Y:S05]  /*22780*/  FFMA.FTZ R65, R8, -UR20, R65 ;  /* 0x8000001408417c23 */ /* 0x004fea0008010041 */
[----:B------:R-:W-:Y:S02]  /*22790*/  FSEL R65, R65, -INF , !P4 ;  /* 0xff80000041417808 */ /* 0x000fe40006000000 */
[----:B---3--:R-:W-:Y:S01]  /*227a0*/  IABS R3, R4 ;  /* 0x0000000400037213 */ /* 0x008fe20000000000 */
[----:B------:R-:W-:Y:S01]  /*227b0*/  IMAD.IADD R4, R187, 0x1, -R0 ;  /* 0x00000001bb047824 */ /* 0x000fe200078e0a00 */
[----:B------:R-:W-:Y:S01]  /*227c0*/  FMNMX.FTZ R0, R220, R74, !PT ;  /* 0x0000004adc007209 */ /* 0x000fe20007810000 */
[----:B----4-:R-:W-:Y:S01]  /*227d0*/  FFMA.FTZ R67, R6, -UR20, R67 ;  /* 0x8000001406437c23 */ /* 0x010fe20008010043 */
[----:B------:R-:W1:Y:S02]  /*227e0*/  I2F R5, R3 ;  /* 0x0000000300057306 */ /* 0x000e640000201400 */
[----:B------:R-:W-:Y:S02]  /*227f0*/  IABS R4, R4 ;  /* 0x0000000400047213 */ /* 0x000fe40000000000 */
[----:B------:R-:W-:Y:S03]  /*22800*/  FSEL R67, R67, -INF , !P2 ;  /* 0xff80000043437808 */ /* 0x000fe60005000000 */
[----:B------:R-:W-:Y:S04]  /*22810*/  IMAD.MOV.U32 R2, RZ, RZ, R4 ;  /* 0x000000ffff027224 */ /* 0x000fe800078e0004 */
[----:B------:R2:W3:Y:S01]  /*22820*/  I2F R4, R2 ;  /* 0x0000000200047306 */ /* 0x0004e20000201400 */
[----:B-1----:R-:W-:Y:S05]  /*22830*/  FFMA.FTZ R61, R5, -UR20, R61 ;  /* 0x80000014053d7c23 */ /* 0x002fea000801003d */
[----:B------:R-:W-:Y:S01]  /*22840*/  FSEL R61, R61, -INF , !P1 ;  /* 0xff8000003d3d7808 */ /* 0x000fe20004800000 */
[----:B--2---:R-:W-:Y:S04]  /*22850*/  IMAD.WIDE.U32 R2, R7, -0x2daee0ad, RZ ;  /* 0xd2511f5307027825 */ /* 0x004fe800078e00ff */
[----:B---3--:R-:W-:Y:S01]  /*22860*/  FFMA.FTZ R63, R4, -UR20, R63 ;  /* 0x80000014043f7c23 */ /* 0x008fe2000801003f */
[----:B------:R-:W-:Y:S01]  /*22870*/  LOP3.LUT R9, R3, UR42, R222, 0x96, !PT ;  /* 0x0000002a03097c12 */ /* 0x000fe2000f8e96de */
[----:B------:R-:W-:Y:S01]  /*22880*/  IMAD.WIDE.U32 R6, R12, -0x2daee0ad, RZ ;  /* 0xd2511f530c067825 */ /* 0x000fe200078e00ff */
[----:B------:R-:W-:Y:S02]  /*22890*/  FMNMX.FTZ R3, R214, R72, !PT ;  /* 0x00000048d6037209 */ /* 0x000fe40007810000 */
[----:B------:R-:W-:Y:S02]  /*228a0*/  LOP3.LUT R15, R19, UR40, R2, 0x96, !PT ;  /* 0x00000028130f7c12 */ /* 0x000fe4000f8e9602 */
        /* <DEDUP_REMOVED lines=8> */
[----:B------:R-:W-:Y:S01]  /*22930*/  IMAD.WIDE.U32 R4, R9, -0x326172a9, RZ ;  /* 0xcd9e8d5709047825 */ /* 0x000fe200078e00ff */
        /* <DEDUP_REMOVED lines=50> */
[----:B------:R-:W-:Y:S01]  /*22c60*/  LOP3.LUT R2, R7, UR42, R20, 0x96, !PT ;  /* 0x0000002a07027c12 */ /* 0x000fe2000f8e9614 */
[----:B------:R-:W2:Y:S01]  /*22c70*/  SHFL.BFLY PT, R71, R0, 0x2, 0x1f ;  /* 0x0c401f0000477f89 */ /* 0x000ea200000e0000 */
[----:B------:R-:W-:Y:S02]  /*22c80*/  FMNMX.FTZ R3, R51, R3, !PT ;  /* 0x0000000333037209 */ /* 0x000fe40007810000 */
[----:B------:R-:W-:Y:S02]  /*22c90*/  LOP3.LUT R6, R17, UR40, R6, 0x96, !PT ;  /* 0x0000002811067c12 */ /* 0x000fe4000f8e9606 */
[----:B------:R-:W-:Y:S02]  /*22ca0*/  FMNMX.FTZ R3, R54, R3, !PT ;  /* 0x0000000336037209 */ /* 0x000fe40007810000 */
[----:B------:R-:W-:Y:S01]  /*22cb0*/  FSEL R63, R63, -INF , !P0 ;  /* 0xff8000003f3f7808 */ /* 0x000fe20004000000 */
[----:B------:R-:W-:Y:S01]  /*22cc0*/  IMAD.WIDE.U32 R6, R6, -0x326172a9, RZ ;  /* 0xcd9e8d5706067825 */ /* 0x000fe200078e00ff */
[----:B------:R-:W-:Y:S02]  /*22cd0*/  FMNMX.FTZ R3, R55, R3, !PT ;  /* 0x0000000337037209 */ /* 0x000fe40007810000 */
[----:B------:R-:W-:Y:S02]  /*22ce0*/  FMNMX.FTZ R68, R63, R68, !PT ;  /* 0x000000443f447209 */ /* 0x000fe40007810000 */
[----:B------:R-:W-:Y:S02]  /*22cf0*/  FMNMX.FTZ R3, R66, R3, !PT ;  /* 0x0000000342037209 */ /* 0x000fe40007810000 */
[----:B-1----:R-:W-:Y:S01]  /*22d00*/  FMNMX.FTZ R11, R11, R12, !PT ;  /* 0x0000000c0b0b7209 */ /* 0x002fe20007810000 */
[----:B------:R-:W1:Y:S01]  /*22d10*/  SHFL.BFLY PT, R14, R68, 0x2, 0x1f ;  /* 0x0c401f00440e7f89 */ /* 0x000e6200000e0000 */
[----:B------:R-:W-:Y:S01]  /*22d20*/  FMNMX.FTZ R10, R67, R3, !PT ;  /* 0x00000003430a7209 */ /* 0x000fe20007810000 */
[----:B------:R-:W-:Y:S01]  /*22d30*/  IMAD.WIDE.U32 R2, R2, -0x326172a9, RZ ;  /* 0xcd9e8d5702027825 */ /* 0x000fe200078e00ff */
[----:B------:R-:W-:Y:S02]  /*22d40*/  LOP3.LUT R5, R5, UR41, R242, 0x96, !PT ;  /* 0x0000002905057c12 */ /* 0x000fe4000f8e96f2 */
[----:B------:R-:W-:Y:S02]  /*22d50*/  LOP3.LUT R9, R9, UR39, R4, 0x96, !PT ;  /* 0x0000002709097c12 */ /* 0x000fe4000f8e9604 */
[----:B------:R-:W-:Y:S01]  /*22d60*/  LOP3.LUT R7, R7, UR39, R2, 0x96, !PT ;  /* 0x0000002707077c12 */ /* 0x000fe2000f8e9602 */
[----:B------:R-:W-:Y:S01]  /*22d70*/  IMAD.WIDE.U32 R4, R5, -0x2daee0ad, RZ ;  /* 0xd2511f5305047825 */ /* 0x000fe200078e00ff */
[----:B--2---:R-:W-:Y:S01]  /*22d80*/  FMNMX.FTZ R71, R0, R71, !PT ;  /* 0x0000004700477209 */ /* 0x004fe20007810000 */
[----:B------:R-:W2:Y:S01]  /*22d90*/  SHFL.BFLY PT, R70, R11, 0x1, 0x1f ;  /* 0x0c201f000b467f89 */ /* 0x000ea200000e0000 */
[----:B------:R-:W-:Y:S01]  /*22da0*/  LOP3.LUT R3, R3, UR41, R244, 0x96, !PT ;  /* 0x0000002903037c12 */ /* 0x000fe2000f8e96f4 */
[----:B------:R-:W-:Y:S01]  /*22db0*/  IMAD.WIDE.U32 R206, R7, -0x2daee0ad, RZ ;  /* 0xd2511f5307ce7825 */ /* 0x000fe200078e00ff */
[----:B------:R-:W-:Y:S03]  /*22dc0*/  LOP3.LUT R5, R5, UR38, R18, 0x96, !PT ;  /* 0x0000002605057c12 */ /* 0x000fe6000f8e9612 */
[----:B------:R-:W-:Y:S02]  /*22dd0*/  IMAD.WIDE.U32 R198, R9, -0x2daee0ad, RZ ;  /* 0xd2511f5309c67825 */ /* 0x000fe400078e00ff */
[----:B------:R-:W3:Y:S02]  /*22de0*/  SHFL.BFLY PT, R7, R71, 0x1, 0x1f ;  /* 0x0c201f0047077f89 */ /* 0x000ee400000e0000 */
[----:B------:R-:W-:Y:S01]  /*22df0*/  IMAD.WIDE.U32 R166, R5, -0x326172a9, RZ ;  /* 0xcd9e8d5705a67825 */ /* 0x000fe200078e00ff */
[----:B------:R-:W-:Y:S02]  /*22e00*/  LOP3.LUT R146, R199, UR4, R4, 0x96, !PT ;  /* 0x00000004c7927c12 */ /* 0x000fe4000f8e9604 */
[----:B-1----:R-:W-:Y:S01]  /*22e10*/  FMNMX.FTZ R68, R68, R14, !PT ;  /* 0x0000000e44447209 */ /* 0x002fe20007810000 */
[----:B------:R-:W-:Y:S01]  /*22e20*/  IMAD.WIDE.U32 R2, R3, -0x2daee0ad, RZ ;  /* 0xd2511f5303027825 */ /* 0x000fe200078e00ff */
[----:B------:R-:W-:Y:S01]  /*22e30*/  LOP3.LUT R209, R167, UR5, R8, 0x96, !PT ;  /* 0x00000005a7d17c12 */ /* 0x000fe2000f8e9608 */
[----:B------:R-:W1:Y:S02]  /*22e40*/  SHFL.BFLY PT, R13, R10, 0x2, 0x1f ;  /* 0x0c401f000a0d7f89 */ /* 0x000e6400000e0000 */
[----:B------:R-:W-:Y:S01]  /*22e50*/  IMAD.WIDE.U32 R146, R146, -0x326172a9, RZ ;  /* 0xcd9e8d5792927825 */ /* 0x000fe200078e00ff */
[----:B------:R-:W-:Y:S02]  /*22e60*/  LOP3.LUT R3, R3, UR38, R16, 0x96, !PT ;  /* 0x0000002603037c12 */ /* 0x000fe4000f8e9610 */
[----:B------:R-:W-:Y:S02]  /*22e70*/  LOP3.LUT R148, R207, UR4, R2, 0x96, !PT ;  /* 0x00000004cf947c12 */ /* 0x000fe4000f8e9602 */
[----:B--2---:R-:W-:Y:S01]  /*22e80*/  FMNMX.FTZ R70, R11, R70, !PT ;  /* 0x000000460b467209 */ /* 0x004fe20007810000 */
[----:B------:R-:W-:Y:S01]  /*22e90*/  IMAD.WIDE.U32 R200, R3, -0x326172a9, RZ ;  /* 0xcd9e8d5703c87825 */ /* 0x000fe200078e00ff */
[----:B------:R-:W-:Y:S01]  /*22ea0*/  LOP3.LUT R0, R147, UR8, R166, 0x96, !PT ;  /* 0x0000000893007c12 */ /* 0x000fe2000f8e96a6 */
[----:B------:R-:W2:Y:S01]  /*22eb0*/  SHFL.BFLY PT, R12, R68, 0x1, 0x1f ;  /* 0x0c201f00440c7f89 */ /* 0x000ea200000e0000 */
[----:B------:R-:W-:Y:S01]  /*22ec0*/  FSETP.NEU.FTZ.AND P0, PT, R70, -INF , PT ;  /* 0xff8000004600780b */ /* 0x000fe20003f1d000 */
[----:B------:R-:W-:Y:S01]  /*22ed0*/  IMAD.WIDE.U32 R148, R148, -0x326172a9, RZ ;  /* 0xcd9e8d5794947825 */ /* 0x000fe200078e00ff */
[----:B------:R-:W-:Y:S02]  /*22ee0*/  LOP3.LUT R218, R201, UR5, R6, 0x96, !PT ;  /* 0x00000005c9da7c12 */ /* 0x000fe4000f8e9606 */
[----:B---3--:R-:W-:Y:S01]  /*22ef0*/  FMNMX.FTZ R71, R71, R7, !PT ;  /* 0x0000000747477209 */ /* 0x008fe20007810000 */
[----:B------:R-:W-:Y:S01]  /*22f00*/  FMUL.FTZ R7, R70, c[0x0][0x23c] ;  /* 0x00008f0046077a20 */ /* 0x000fe20000410000 */
[----:B------:R-:W-:Y:S02]  /*22f10*/  LOP3.LUT R9, R149, UR8, R200, 0x96, !PT ;  /* 0x0000000895097c12 */ /* 0x000fe4000f8e96c8 */
[C---:B------:R-:W-:Y:S01]  /*22f20*/  FSETP.NEU.FTZ.AND P1, PT, R71.reuse, -INF , PT ;  /* 0xff8000004700780b */ /* 0x040fe20003f3d000 */
[----:B------:R-:W-:Y:S01]  /*22f30*/  FMUL.FTZ R8, R71, c[0x0][0x23c] ;  /* 0x00008f0047087a20 */ /* 0x000fe20000410000 */
[----:B------:R-:W-:Y:S02]  /*22f40*/  FSEL R7, R7, RZ, P0 ;  /* 0x000000ff07077208 */ /* 0x000fe40000000000 */
[--C-:B------:R-:W-:Y:S02]  /*22f50*/  SHF.R.U32.HI R2, RZ, 0x10, R0.reuse ;  /* 0x00000010ff027819 */ /* 0x100fe40000011600 */
[----:B-1----:R-:W-:Y:S01]  /*22f60*/  FMNMX.FTZ R10, R10, R13, !PT ;  /* 0x0000000d0a0a7209 */ /* 0x002fe20007810000 */
[--C-:B------:R-:W-:Y:S01]  /*22f70*/  FFMA.FTZ R22, R26, c[0x0][0x23c], -R7.reuse ;  /* 0x00008f001a167a23 */ /* 0x100fe20000010807 */
[----:B------:R-:W-:Y:S01]  /*22f80*/  FSEL R8, R8, RZ, P1 ;  /* 0x000000ff08087208 */ /* 0x000fe20000800000 */
[----:B------:R1:W3:Y:S01]  /*22f90*/  LDL.S16 R26, [R1+0x84] ;  /* 0x00008400011a7983 */ /* 0x0002e20000100600 */
[----:B------:R-:W-:Y:S01]  /*22fa0*/  LOP3.LUT R5, R0, 0xff, RZ, 0xc0, !PT ;  /* 0x000000ff00057812 */ /* 0x000fe200078ec0ff */
[--C-:B------:R-:W-:Y:S01]  /*22fb0*/  FFMA.FTZ R178, R65, c[0x0][0x23c], -R7.reuse ;  /* 0x00008f0041b27a23 */ /* 0x100fe20000010807 */
[----:B------:R-:W-:Y:S01]  /*22fc0*/  SHF.R.U32.HI R4, RZ, 0x18, R0 ;  /* 0x00000018ff047819 */ /* 0x000fe20000011600 */
[----:B------:R-:W4:Y:S01]  /*22fd0*/  SHFL.BFLY PT, R69, R10, 0x1, 0x1f ;  /* 0x0c201f000a457f89 */ /* 0x000f2200000e0000 */
[----:B------:R-:W-:Y:S01]  /*22fe0*/  LOP3.LUT R3, R9, 0xff, RZ, 0xc0, !PT ;  /* 0x000000ff09037812 */ /* 0x000fe200078ec0ff */
[--C-:B------:R-:W-:Y:S01]  /*22ff0*/  FFMA.FTZ R15, R154, c[0x0][0x23c], -R7.reuse ;  /* 0x00008f009a0f7a23 */ /* 0x100fe20000010807 */
[----:B--2---:R-:W-:Y:S01]  /*23000*/  FMNMX.FTZ R68, R68, R12, !PT ;  /* 0x0000000c44447209 */ /* 0x004fe20007810000 */
[----:B------:R-:W-:Y:S01]  /*23010*/  FFMA.FTZ R230, R37, c[0x0][0x23c], -R7 ;  /* 0x00008f0025e67a23 */ /* 0x000fe20000010807 */
[----:B------:R-:W-:Y:S01]  /*23020*/  LOP3.LUT R2, R2, 0xff, RZ, 0xc0, !PT ;  /* 0x000000ff02027812 */ /* 0x000fe200078ec0ff */
[--C-:B------:R-:W-:Y:S01]  /*23030*/  FFMA.FTZ R207, R25, c[0x0][0x23c], -R8.reuse ;  /* 0x00008f0019cf7a23 */ /* 0x100fe20000010808 */
[----:B------:R-:W-:Y:S01]  /*23040*/  LOP3.LUT R0, R0, 0xffff, RZ, 0xc0, !PT ;  /* 0x0000ffff00007812 */ /* 0x000fe200078ec0ff */
[----:B------:R-:W-:Y:S01]  /*23050*/  IMAD.MOV.U32 R37, RZ, RZ, R175 ;  /* 0x000000ffff257224 */ /* 0x000fe200078e00af */
[C---:B------:R-:W-:Y:S01]  /*23060*/  ISETP.GE.U32.AND P5, PT, R241.reuse, R3, PT ;  /* 0x00000003f100720c */ /* 0x040fe20003fa6070 */
[--C-:B------:R-:W-:Y:S01]  /*23070*/  FFMA.FTZ R175, R60, c[0x0][0x23c], -R8.reuse ;  /* 0x00008f003caf7a23 */ /* 0x100fe20000010808 */
[----:B------:R-:W-:Y:S01]  /*23080*/  ISETP.GE.U32.AND P3, PT, R241, R2, PT ;  /* 0x00000002f100720c */ /* 0x000fe20003f66070 */
[----:B------:R-:W-:Y:S01]  /*23090*/  FFMA.FTZ R17, R155, c[0x0][0x23c], -R8 ;  /* 0x00008f009b117a23 */ /* 0x000fe20000010808 */
[----:B------:R-:W-:Y:S01]  /*230a0*/  SHF.R.U32.HI R3, RZ, 0x8, R0 ;  /* 0x00000008ff037819 */ /* 0x000fe20000011600 */
[----:B------:R-:W-:Y:S01]  /*230b0*/  FFMA.FTZ R224, R41, c[0x0][0x23c], -R8 ;  /* 0x00008f0029e07a23 */ /* 0x000fe20000010808 */
[----:B------:R-:W-:Y:S01]  /*230c0*/  FSEL R2, R70, RZ, P0 ;  /* 0x000000ff46027208 */ /* 0x000fe20000000000 */
[--C-:B------:R-:W-:Y:S01]  /*230d0*/  FFMA.FTZ R12, R214, c[0x0][0x23c], -R7.reuse ;  /* 0x00008f00d60c7a23 */ /* 0x100fe20000010807 */
[----:B------:R-:W-:Y:S01]  /*230e0*/  FSETP.NEU.FTZ.AND P0, PT, R68, -INF , PT ;  /* 0xff8000004400780b */ /* 0x000fe20003f1d000 */
[--C-:B------:R-:W-:Y:S01]  /*230f0*/  FFMA.FTZ R11, R211, c[0x0][0x23c], -R7.reuse ;  /* 0x00008f00d30b7a23 */ /* 0x100fe20000010807 */
[----:B------:R-:W-:Y:S01]  /*23100*/  ISETP.GE.U32.AND P4, PT, R241, R5, PT ;  /* 0x00000005f100720c */ /* 0x000fe20003f86070 */
[--C-:B------:R-:W-:Y:S01]  /*23110*/  FFMA.FTZ R211, R32, c[0x0][0x23c], -R7.reuse ;  /* 0x00008f0020d37a23 */ /* 0x100fe20000010807 */
[----:B------:R-:W-:Y:S01]  /*23120*/  LOP3.LUT R5, R3, 0xffff, RZ, 0xc0, !PT ;  /* 0x0000ffff03057812 */ /* 0x000fe200078ec0ff */
[--C-:B------:R-:W-:Y:S01]  /*23130*/  FFMA.FTZ R151, R151, c[0x0][0x23c], -R7.reuse ;  /* 0x00008f0097977a23 */ /* 0x100fe20000010807 */
[----:B------:R-:W-:Y:S01]  /*23140*/  FSEL R3, R68, RZ, P0 ;  /* 0x000000ff44037208 */ /* 0x000fe20000000000 */
[--C-:B------:R-:W-:Y:S01]  /*23150*/  FFMA.FTZ R19, R150, c[0x0][0x23c], -R7.reuse ;  /* 0x00008f0096137a23 */ /* 0x100fe20000010807 */
[----:B----4-:R-:W-:Y:S01]  /*23160*/  FMNMX.FTZ R69, R10, R69, !PT ;  /* 0x000000450a457209 */ /* 0x010fe20007810000 */
[--C-:B------:R-:W-:Y:S01]  /*23170*/  FFMA.FTZ R215, R33, c[0x0][0x23c], -R7.reuse ;  /* 0x00008f0021d77a23 */ /* 0x100fe20000010807 */
[----:B------:R-:W-:Y:S01]  /*23180*/  ISETP.GE.U32.AND P6, PT, R241, R4, PT ;  /* 0x00000004f100720c */ /* 0x000fe20003fc6070 */
[--C-:B------:R-:W-:Y:S01]  /*23190*/  FFMA.FTZ R229, R36, c[0x0][0x23c], -R7.reuse ;  /* 0x00008f0024e57a23 */ /* 0x100fe20000010807 */
[C---:B------:R-:W-:Y:S01]  /*231a0*/  FSETP.NEU.FTZ.AND P2, PT, R69.reuse, -INF , PT ;  /* 0xff8000004500780b */ /* 0x040fe20003f5d000 */
[----:B------:R-:W-:Y:S01]  /*231b0*/  FMUL.FTZ R6, R69, c[0x0][0x23c] ;  /* 0x00008f0045067a20 */ /* 0x000fe20000410000 */
[----:B------:R-:W-:Y:S01]  /*231c0*/  FSEL R4, R71, RZ, P1 ;  /* 0x000000ff47047208 */ /* 0x000fe20000800000 */
[----:B------:R-:W-:Y:S01]  /*231d0*/  IMAD.MOV.U32 R36, RZ, RZ, R174 ;  /* 0x000000ffff247224 */ /* 0x000fe200078e00ae */
[----:B------:R-:W-:Y:S01]  /*231e0*/  ISETP.GE.U32.AND P1, PT, R241, R5, PT ;  /* 0x00000005f100720c */ /* 0x000fe20003f26070 */
[----:B------:R-:W-:Y:S01]  /*231f0*/  FFMA.FTZ R174, R61, c[0x0][0x23c], -R8 ;  /* 0x00008f003dae7a23 */ /* 0x000fe20000010808 */
[----:B------:R-:W-:Y:S01]  /*23200*/  FSEL R6, R6, RZ, P2 ;  /* 0x000000ff06067208 */ /* 0x000fe20001000000 */
[--C-:B------:R-:W-:Y:S01]  /*23210*/  FFMA.FTZ R234, R48, c[0x0][0x23c], -R7.reuse ;  /* 0x00008f0030ea7a23 */ /* 0x100fe20000010807 */
[----:B------:R-:W-:Y:S01]  /*23220*/  FSEL R0, R69, RZ, P2 ;  /* 0x000000ff45007208 */ /* 0x000fe20001000000 */
[----:B------:R-:W-:Y:S01]  /*23230*/  IMAD.MOV.U32 R48, RZ, RZ, R176 ;  /* 0x000000ffff307224 */ /* 0x000fe200078e00b0 */
[----:B------:R-:W-:Y:S01]  /*23240*/  MUFU.EX2 R12, R12 ;  /* 0x0000000c000c7308 */ /* 0x000fe20000000800 */
[--C-:B------:R-:W-:Y:S02]  /*23250*/  FFMA.FTZ R176, R67, c[0x0][0x23c], -R6.reuse ;  /* 0x00008f0043b07a23 */ /* 0x100fe40000010806 */
[--C-:B------:R-:W-:Y:S02]  /*23260*/  FFMA.FTZ R10, R216, c[0x0][0x23c], -R6.reuse ;  /* 0x00008f00d80a7a23 */ /* 0x100fe40000010806 */
[--C-:B------:R-:W-:Y:S02]  /*23270*/  FFMA.FTZ R159, R157, c[0x0][0x23c], -R6.reuse ;  /* 0x00008f009d9f7a23 */ /* 0x100fe40000010806 */
[--C-:B------:R-:W-:Y:S02]  /*23280*/  FFMA.FTZ R205, R205, c[0x0][0x23c], -R6.reuse ;  /* 0x00008f00cdcd7a23 */ /* 0x100fe40000010806 */
[--C-:B------:R-:W-:Y:S01]  /*23290*/  FFMA.FTZ R231, R50, c[0x0][0x23c], -R6.reuse ;  /* 0x00008f0032e77a23 */ /* 0x100fe20000010806 */
[----:B------:R-:W-:Y:S01]  /*232a0*/  MUFU.EX2 R164, R11 ;  /* 0x0000000b00a47308 */ /* 0x000fe20000000800 */
[----:B------:R-:W-:Y:S02]  /*232b0*/  FFMA.FTZ R237, R49, c[0x0][0x23c], -R7 ;  /* 0x00008f0031ed7a23 */ /* 0x000fe40000010807 */
[----:B------:R-:W-:Y:S02]  /*232c0*/  IMAD.MOV.U32 R49, RZ, RZ, R177 ;  /* 0x000000ffff317224 */ /* 0x000fe400078e00b1 */
[--C-:B------:R-:W-:Y:S02]  /*232d0*/  FFMA.FTZ R177, R66, c[0x0][0x23c], -R6.reuse ;  /* 0x00008f0042b17a23 */ /* 0x100fe40000010806 */
[--C-:B------:R-:W-:Y:S02]  /*232e0*/  FFMA.FTZ R240, R52, c[0x0][0x23c], -R7.reuse ;  /* 0x00008f0034f07a23 */ /* 0x100fe40000010807 */
[--C-:B------:R-:W-:Y:S01]  /*232f0*/  FFMA.FTZ R239, R53, c[0x0][0x23c], -R7.reuse ;  /* 0x00008f0035ef7a23 */ /* 0x100fe20000010807 */
[----:B------:R-:W-:Y:S01]  /*23300*/  MUFU.EX2 R10, R10 ;  /* 0x0000000a000a7308 */ /* 0x000fe20000000800 */
[----:B------:R-:W-:Y:S02]  /*23310*/  FFMA.FTZ R252, R64, c[0x0][0x23c], -R7 ;  /* 0x00008f0040fc7a23 */ /* 0x000fe40000010807 */
        /* <DEDUP_REMOVED lines=10> */
[----:B------:R-:W-:Y:S01]  /*233c0*/  MUFU.EX2 R151, R151 ;  /* 0x0000009700977308 */ /* 0x000fe20000000800 */
[----:B------:R-:W-:Y:S02]  /*233d0*/  FFMA.FTZ R247, R55, c[0x0][0x23c], -R6 ;  /* 0x00008f0037f77a23 */ /* 0x000fe40000010806 */
[----:B------:R-:W-:Y:S02]  /*233e0*/  FFMA.FTZ R6, R212, c[0x0][0x23c], -R8 ;  /* 0x00008f00d4067a23 */ /* 0x000fe40000010808 */
[----:B------:R-:W-:Y:S02]  /*233f0*/  IMAD.MOV.U32 R32, RZ, RZ, R222 ;  /* 0x000000ffff207224 */ /* 0x000fe400078e00de */
[----:B------:R-:W-:Y:S02]  /*23400*/  FADD.FTZ R5, -R3, R75 ;  /* 0x0000004b03057221 */ /* 0x000fe40000010100 */
[----:B------:R-:W-:Y:S01]  /*23410*/  FMUL.FTZ R3, R68, c[0x0][0x23c] ;  /* 0x00008f0044037a20 */ /* 0x000fe20000410000 */
[----:B------:R4:W-:Y:S01]  /*23420*/  MUFU.EX2 R222, R6 ;  /* 0x0000000600de7308 */ /* 0x0009e20000000800 */
[----:B------:R-:W-:Y:S02]  /*23430*/  IMAD.MOV.U32 R38, RZ, RZ, R48 ;  /* 0x000000ffff267224 */ /* 0x000fe400078e0030 */
[----:B------:R-:W-:Y:S01]  /*23440*/  IMAD.MOV.U32 R39, RZ, RZ, R49 ;  /* 0x000000ffff277224 */ /* 0x000fe200078e0031 */
[----:B------:R-:W-:Y:S01]  /*23450*/  FSEL R3, R3, RZ, P0 ;  /* 0x000000ff03037208 */ /* 0x000fe20000000000 */
[----:B------:R-:W-:Y:S01]  /*23460*/  IMAD.MOV.U32 R50, RZ, RZ, R36 ;  /* 0x000000ffff327224 */ /* 0x000fe200078e0024 */
[----:B--2---:R-:W-:Y:S01]  /*23470*/  F2FP.PACK_AB R7, R163, R10 ;  /* 0x0000000aa307723e */ /* 0x004fe200000000ff */
[----:B------:R-:W-:Y:S01]  /*23480*/  IMAD.MOV.U32 R51, RZ, RZ, R37 ;  /* 0x000000ffff337224 */ /* 0x000fe200078e0025 */
[----:B------:R-:W-:Y:S01]  /*23490*/  IADD3 R154, P0, R152, UR28, RZ ;  /* 0x0000001c989a7c10 */ /* 0x000fe2000ff1e0ff */
[--C-:B------:R-:W-:Y:S01]  /*234a0*/  FFMA.FTZ R232, R46, c[0x0][0x23c], -R3.reuse ;  /* 0x00008f002ee87a23 */ /* 0x100fe20000010803 */
[----:B------:R-:W-:Y:S01]  /*234b0*/  MUFU.EX2 R162, R15 ;  /* 0x0000000f00a27308 */ /* 0x000fe20000000800 */
[--C-:B------:R-:W-:Y:S01]  /*234c0*/  FFMA.FTZ R173, R62, c[0x0][0x23c], -R3.reuse ;  /* 0x00008f003ead7a23 */ /* 0x100fe20000010803 */
[----:B------:R-:W-:Y:S01]  /*234d0*/  IADD3.X R155, R153, UR27, RZ, P0, !PT ;  /* 0x0000001b999b7c10 */ /* 0x000fe200087fe4ff */
[--C-:B------:R-:W-:Y:S01]  /*234e0*/  FFMA.FTZ R168, R63, c[0x0][0x23c], -R3.reuse ;  /* 0x00008f003fa87a23 */ /* 0x100fe20000010803 */
[----:B------:R-:W-:Y:S01]  /*234f0*/  @!P3 HADD2 R142, -R7.H0_H0, -RZ.H0_H0 ;  /* 0xa00000ff078eb230 */ /* 0x000fe20000000900 */
[--C-:B------:R-:W-:Y:S02]  /*23500*/  FFMA.FTZ R18, R156, c[0x0][0x23c], -R3.reuse ;  /* 0x00008f009c127a23 */ /* 0x100fe40000010803 */
[----:B------:R-:W-:Y:S02]  /*23510*/  FFMA.FTZ R204, R204, c[0x0][0x23c], -R3 ;  /* 0x00008f00cccc7a23 */ /* 0x000fe40000010803 */
[----:B------:R-:W-:Y:S01]  /*23520*/  PRMT R25, R142, 0x7610, R25 ;  /* 0x000076108e197816 */ /* 0x000fe20000000019 */
[--C-:B------:R-:W-:Y:S01]  /*23530*/  FFMA.FTZ R208, R27, c[0x0][0x23c], -R3.reuse ;  /* 0x00008f001bd07a23 */ /* 0x100fe20000010803 */
[----:B------:R-:W-:Y:S01]  /*23540*/  MUFU.EX2 R158, R158 ;  /* 0x0000009e009e7308 */ /* 0x000fe20000000800 */
[--C-:B------:R-:W-:Y:S01]  /*23550*/  FFMA.FTZ R226, R43, c[0x0][0x23c], -R3.reuse ;  /* 0x00008f002be27a23 */ /* 0x100fe20000010803 */
[----:B----4-:R-:W-:Y:S01]  /*23560*/  F2FP.PACK_AB R6, R164, R12 ;  /* 0x0000000ca406723e */ /* 0x010fe200000000ff */
[--C-:B------:R-:W-:Y:S02]  /*23570*/  FFMA.FTZ R235, R47, c[0x0][0x23c], -R3.reuse ;  /* 0x00008f002feb7a23 */ /* 0x100fe40000010803 */
[--C-:B------:R-:W-:Y:S02]  /*23580*/  FFMA.FTZ R13, R221, c[0x0][0x23c], -R3.reuse ;  /* 0x00008f00dd0d7a23 */ /* 0x100fe40000010803 */
[--C-:B------:R-:W-:Y:S01]  /*23590*/  FFMA.FTZ R14, R219, c[0x0][0x23c], -R3.reuse ;  /* 0x00008f00db0e7a23 */ /* 0x100fe20000010803 */
[----:B------:R-:W-:Y:S01]  /*235a0*/  @!P4 HADD2 R145, -R6.H0_H0, -RZ.H0_H0 ;  /* 0xa00000ff0691c230 */ /* 0x000fe20000000900 */
[--C-:B------:R-:W-:Y:S01]  /*235b0*/  FFMA.FTZ R150, R210, c[0x0][0x23c], -R3.reuse ;  /* 0x00008f00d2967a23 */ /* 0x100fe20000010803 */
[----:B------:R-:W2:Y:S01]  /*235c0*/  MUFU.EX2 R159, R159 ;  /* 0x0000009f009f7308 */ /* 0x000ea20000000800 */
[--C-:B------:R-:W-:Y:S02]  /*235d0*/  FFMA.FTZ R210, R30, c[0x0][0x23c], -R3.reuse ;  /* 0x00008f001ed27a23 */ /* 0x100fe40000010803 */
[--C-:B------:R-:W-:Y:S01]  /*235e0*/  FFMA.FTZ R212, R31, c[0x0][0x23c], -R3.reuse ;  /* 0x00008f001fd47a23 */ /* 0x100fe20000010803 */
[----:B------:R-:W-:Y:S01]  /*235f0*/  @!P4 STL.S16 [R1+0x74], R145 ;  /* 0x000074910100c387 */ /* 0x000fe20000100600 */
[--C-:B------:R-:W-:Y:S02]  /*23600*/  FFMA.FTZ R227, R42, c[0x0][0x23c], -R3.reuse ;  /* 0x00008f002ae37a23 */ /* 0x100fe40000010803 */
[--C-:B------:R-:W-:Y:S02]  /*23610*/  FFMA.FTZ R249, R58, c[0x0][0x23c], -R3.reuse ;  /* 0x00008f003af97a23 */ /* 0x100fe40000010803 */
[--C-:B------:R-:W-:Y:S01]  /*23620*/  FFMA.FTZ R251, R59, c[0x0][0x23c], -R3.reuse ;  /* 0x00008f003bfb7a23 */ /* 0x100fe20000010803 */
[----:B------:R-:W-:Y:S01]  /*23630*/  PRMT R3, R6, 0x7632, R3 ;  /* 0x0000763206037816 */ /* 0x000fe20000000003 */
[--C-:B------:R-:W-:Y:S01]  /*23640*/  FFMA.FTZ R11, R220, c[0x0][0x23c], -R8.reuse ;  /* 0x00008f00dc0b7a23 */ /* 0x100fe20000010808 */
[----:B------:R-:W-:Y:S01]  /*23650*/  MUFU.EX2 R221, R17 ;  /* 0x0000001100dd7308 */ /* 0x000fe20000000800 */
[----:B------:R-:W-:Y:S02]  /*23660*/  IMAD.MOV.U32 R33, RZ, RZ, R223 ;  /* 0x000000ffff217224 */ /* 0x000fe400078e00df */
[----:B------:R-:W-:Y:S01]  /*23670*/  @!P1 HADD2 R144, -R3.H0_H0, -RZ.H0_H0 ;  /* 0xa00000ff03909230 */ /* 0x000fe20000000900 */
[--C-:B------:R-:W-:Y:S02]  /*23680*/  FFMA.FTZ R16, R197, c[0x0][0x23c], -R8.reuse ;  /* 0x00008f00c5107a23 */ /* 0x100fe40000010808 */
[--C-:B------:R-:W-:Y:S02]  /*23690*/  FFMA.FTZ R203, R203, c[0x0][0x23c], -R8.reuse ;  /* 0x00008f00cbcb7a23 */ /* 0x100fe40000010808 */
[----:B------:R-:W-:Y:S01]  /*236a0*/  PRMT R27, R144, 0x7610, R27 ;  /* 0x00007610901b7816 */ /* 0x000fe2000000001b */
[----:B------:R4:W-:Y:S01]  /*236b0*/  @!P1 STL.S16 [R1+0x7c], R144 ;  /* 0x00007c9001009387 */ /* 0x0009e20000100600 */
[----:B------:R-:W-:Y:S01]  /*236c0*/  MUFU.EX2 R11, R11 ;  /* 0x0000000b000b7308 */ /* 0x000fe20000000800 */
[----:B------:R-:W-:Y:S01]  /*236d0*/  FFMA.FTZ R213, R28, c[0x0][0x23c], -R8 ;  /* 0x00008f001cd57a23 */ /* 0x000fe20000010808 */
[----:B------:R-:W-:Y:S01]  /*236e0*/  PRMT R28, R145, 0x7610, R28 ;  /* 0x00007610911c7816 */ /* 0x000fe2000000001c */
[----:B------:R1:W-:Y:S01]  /*236f0*/  @!P3 STL.S16 [R1+0x78], R142 ;  /* 0x0000788e0100b387 */ /* 0x0003e20000100600 */
[--C-:B------:R-:W-:Y:S02]  /*23700*/  FFMA.FTZ R216, R29, c[0x0][0x23c], -R8.reuse ;  /* 0x00008f001dd87a23 */ /* 0x100fe40000010808 */
[--C-:B------:R-:W-:Y:S02]  /*23710*/  FFMA.FTZ R223, R40, c[0x0][0x23c], -R8.reuse ;  /* 0x00008f0028df7a23 */ /* 0x100fe40000010808 */
[--C-:B------:R-:W-:Y:S02]  /*23720*/  FFMA.FTZ R236, R44, c[0x0][0x23c], -R8.reuse ;  /* 0x00008f002cec7a23 */ /* 0x100fe40000010808 */
[----:B------:R-:W-:Y:S01]  /*23730*/  MUFU.EX2 R220, R14 ;  /* 0x0000000e00dc7308 */ /* 0x000fe20000000800 */
[--C-:B------:R-:W-:Y:S02]  /*23740*/  FFMA.FTZ R238, R45, c[0x0][0x23c], -R8.reuse ;  /* 0x00008f002dee7a23 */ /* 0x100fe40000010808 */
[--C-:B------:R-:W-:Y:S02]  /*23750*/  FFMA.FTZ R248, R56, c[0x0][0x23c], -R8.reuse ;  /* 0x00008f0038f87a23 */ /* 0x100fe40000010808 */
[--C-:B------:R-:W-:Y:S01]  /*23760*/  FFMA.FTZ R250, R57, c[0x0][0x23c], -R8.reuse ;  /* 0x00008f0039fa7a23 */ /* 0x100fe20000010808 */
[----:B------:R-:W-:Y:S01]  /*23770*/  PRMT R8, R7, 0x7632, R8 ;  /* 0x0000763207087816 */ /* 0x000fe20000000008 */
[----:B------:R-:W-:Y:S01]  /*23780*/  FADD.FTZ R0, -R0, R73 ;  /* 0x0000004900007221 */ /* 0x000fe20000010100 */
[----:B--2---:R-:W-:Y:S01]  /*23790*/  F2FP.PACK_AB R73, R159, R158 ;  /* 0x0000009e9f49723e */ /* 0x004fe200000000ff */
[----:B------:R-:W-:Y:S01]  /*237a0*/  IMAD.MOV.U32 R52, RZ, RZ, R32 ;  /* 0x000000ffff347224 */ /* 0x000fe200078e0020 */
[----:B------:R-:W-:Y:S01]  /*237b0*/  MUFU.EX2 R219, R16 ;  /* 0x0000001000db7308 */ /* 0x000fe20000000800 */
[----:B------:R-:W-:Y:S01]  /*237c0*/  @!P6 HADD2 R143, -R8.H0_H0, -RZ.H0_H0 ;  /* 0xa00000ff088fe230 */ /* 0x000fe20000000900 */
[----:B------:R-:W-:Y:S01]  /*237d0*/  IMAD.MOV.U32 R32, RZ, RZ, R160 ;  /* 0x000000ffff207224 */ /* 0x000fe200078e00a0 */
[----:B----4-:R-:W-:Y:S01]  /*237e0*/  PRMT R144, R7, 0x5410, R8 ;  /* 0x0000541007907816 */ /* 0x010fe20000000008 */
[----:B------:R-:W-:Y:S01]  /*237f0*/  FMUL.FTZ R0, R0, c[0x0][0x23c] ;  /* 0x00008f0000007a20 */ /* 0x000fe20000410000 */
[----:B------:R-:W-:Y:S01]  /*23800*/  @!P3 PRMT R7, R25, 0x5410, RZ ;  /* 0x000054101907b816 */ /* 0x000fe200000000ff */
[----:B------:R-:W-:Y:S01]  /*23810*/  @!P6 STL.S16 [R1+0x88], R143 ;  /* 0x0000888f0100e387 */ /* 0x000fe20000100600 */
[----:B-1----:R-:W-:Y:S01]  /*23820*/  PRMT R142, R6, 0x5410, R3 ;  /* 0x00005410068e7816 */ /* 0x002fe20000000003 */
[----:B------:R-:W-:Y:S01]  /*23830*/  IMAD.MOV.U32 R54, RZ, RZ, R32 ;  /* 0x000000ffff367224 */ /* 0x000fe200078e0020 */
[----:B------:R-:W-:Y:S01]  /*23840*/  @!P1 PRMT R3, R27, 0x5410, RZ ;  /* 0x000054101b039816 */ /* 0x000fe200000000ff */
[----:B------:R-:W1:Y:S01]  /*23850*/  MUFU.EX2 R67, R0 ;  /* 0x0000000000437308 */ /* 0x000e620000000800 */
[----:B------:R-:W-:Y:S01]  /*23860*/  PRMT R24, R143, 0x7610, R24 ;  /* 0x000076108f187816 */ /* 0x000fe20000000018 */
[----:B------:R-:W-:Y:S01]  /*23870*/  IMAD.MOV.U32 R53, RZ, RZ, R33 ;  /* 0x000000ffff357224 */ /* 0x000fe200078e0021 */
[----:B------:R-:W-:Y:S01]  /*23880*/  @!P4 PRMT R6, R28, 0x5410, RZ ;  /* 0x000054101c06c816 */ /* 0x000fe200000000ff */
[----:B------:R2:W-:Y:S01]  /*23890*/  STG.E.U16 [R152.64+0x2], R3 ;  /* 0x0000020398007986 */ /* 0x0005e2000c101522 */
[----:B------:R-:W-:Y:S01]  /*238a0*/  @!P6 PRMT R8, R24, 0x5410, RZ ;  /* 0x000054101808e816 */ /* 0x000fe200000000ff */
[----:B------:R-:W-:Y:S01]  /*238b0*/  IMAD.MOV.U32 R33, RZ, RZ, R161 ;  /* 0x000000ffff217224 */ /* 0x000fe200078e00a1 */
[----:B------:R-:W-:Y:S01]  /*238c0*/  IADD3 R156, P1, R152, UR33, RZ ;  /* 0x00000021989c7c10 */ /* 0x000fe2000ff3e0ff */
[----:B------:R4:W-:Y:S01]  /*238d0*/  STG.E.U16 [R152.64], R6 ;  /* 0x0000000698007986 */ /* 0x0009e2000c101522 */
[----:B------:R-:W-:Y:S01]  /*238e0*/  FADD.FTZ R2, -R2, R72 ;  /* 0x0000004802027221 */ /* 0x000fe20000010100 */
[----:B------:R-:W-:Y:S01]  /*238f0*/  MUFU.EX2 R150, R150 ;  /* 0x0000009600967308 */ /* 0x000fe20000000800 */
[----:B------:R-:W-:Y:S01]  /*23900*/  IADD3.X R157, R153, UR32, RZ, P1, !PT ;  /* 0x00000020999d7c10 */ /* 0x000fe20008ffe4ff */
[----:B------:R4:W-:Y:S01]  /*23910*/  STG.E.U16 [R154.64], R7 ;  /* 0x000000079a007986 */ /* 0x0009e2000c101522 */
[----:B------:R-:W-:Y:S02]  /*23920*/  IMAD.MOV.U32 R55, RZ, RZ, R33 ;  /* 0x000000ffff377224 */ /* 0x000fe400078e0021 */
[----:B------:R-:W-:Y:S01]  /*23930*/  FMUL.FTZ R2, R2, c[0x0][0x23c] ;  /* 0x00008f0002027a20 */ /* 0x000fe20000410000 */
[----:B------:R-:W-:Y:S01]  /*23940*/  STG.E.U16 [R154.64+0x2], R8 ;  /* 0x000002089a007986 */ /* 0x000fe2000c101522 */
[----:B------:R-:W-:Y:S01]  /*23950*/  FADD.FTZ R4, -R4, R74 ;  /* 0x0000004a04047221 */ /* 0x000fe20000010100 */
[----:B------:R-:W-:Y:S01]  /*23960*/  F2FP.PACK_AB R74, R162, R151 ;  /* 0x00000097a24a723e */ /* 0x000fe200000000ff */
[----:B------:R-:W-:Y:S01]  /*23970*/  IMAD.MOV.U32 R34, RZ, RZ, R52 ;  /* 0x000000ffff227224 */ /* 0x000fe200078e0034 */
[----:B------:R-:W-:Y:S01]  /*23980*/  MUFU.EX2 R203, R203 ;  /* 0x000000cb00cb7308 */ /* 0x000fe20000000800 */
[----:B------:R-:W-:Y:S01]  /*23990*/  IMAD.MOV.U32 R35, RZ, RZ, R53 ;  /* 0x000000ffff237224 */ /* 0x000fe200078e0035 */
[----:B------:R-:W-:Y:S01]  /*239a0*/  PRMT R72, R74, 0x7632, R72 ;  /* 0x000076324a487816 */ /* 0x000fe20000000048 */
[----:B-1----:R-:W-:Y:S02]  /*239b0*/  FMUL.FTZ R66, R67, R102 ;  /* 0x0000006643427220 */ /* 0x002fe40000410000 */
[----:B------:R-:W-:Y:S01]  /*239c0*/  FMUL.FTZ R0, R4, c[0x0][0x23c] ;  /* 0x00008f0004007a20 */ /* 0x000fe20000410000 */
[----:B------:R-:W-:Y:S02]  /*239d0*/  LOP3.LUT R4, R148, 0xff, RZ, 0xc0, !PT ;  /* 0x000000ff94047812 */ /* 0x000fe400078ec0ff */
[----:B--2---:R-:W-:Y:S03]  /*239e0*/  F2FP.PACK_AB R3, R222, R11 ;  /* 0x0000000bde03723e */ /* 0x004fe600000000ff */
[----:B------:R-:W1:Y:S01]  /*239f0*/  MUFU.EX2 R0, R0 ;  /* 0x0000000000007308 */ /* 0x000e620000000800 */
[C---:B------:R-:W-:Y:S02]  /*23a00*/  PRMT R141, R3.reuse, 0x7632, R141 ;  /* 0x00007632038d7816 */ /* 0x040fe4000000008d */
[----:B----4-:R-:W-:Y:S02]  /*23a10*/  IADD3 R6, P0, R154, UR48, RZ ;  /* 0x000000309a067c10 */ /* 0x010fe4000ff1e0ff */
[----:B------:R-:W-:Y:S02]  /*23a20*/  PRMT R145, R3, 0x5410, R141 ;  /* 0x0000541003917816 */ /* 0x000fe4000000008d */
[----:B------:R-:W-:Y:S02]  /*23a30*/  IADD3.X R7, R155, UR29, RZ, P0, !PT ;  /* 0x0000001d9b077c10 */ /* 0x000fe400087fe4ff */
[----:B------:R-:W-:Y:S04]  /*23a40*/  IADD3 R160, P0, R152, UR31, RZ ;  /* 0x0000001f98a07c10 */ /* 0x000fe8000ff1e0ff */
[----:B------:R-:W-:Y:S01]  /*23a50*/  IADD3.X R161, R153, UR30, RZ, P0, !PT ;  /* 0x0000001e99a17c10 */ /* 0x000fe200087fe4ff */
[C---:B-1----:R-:W-:Y:S02]  /*23a60*/  FMUL.FTZ R60, R0.reuse, R76 ;  /* 0x0000004c003c7220 */ /* 0x042fe40000410000 */
[C---:B------:R-:W-:Y:S02]  /*23a70*/  FMUL.FTZ R28, R0.reuse, R92 ;  /* 0x0000005c001c7220 */ /* 0x040fe40000410000 */
[C---:B------:R-:W-:Y:S02]  /*23a80*/  FMUL.FTZ R41, R0.reuse, R89 ;  /* 0x0000005900297220 */ /* 0x040fe40000410000 */
[C---:B------:R-:W-:Y:S02]  /*23a90*/  FMUL.FTZ R29, R0.reuse, R93 ;  /* 0x0000005d001d7220 */ /* 0x040fe40000410000 */
[C---:B------:R-:W-:Y:S02]  /*23aa0*/  FMUL.FTZ R40, R0.reuse, R88 ;  /* 0x0000005800287220 */ /* 0x040fe40000410000 */
[C---:B------:R-:W-:Y:S01]  /*23ab0*/  FMUL.FTZ R44, R0.reuse, R84 ;  /* 0x00000054002c7220 */ /* 0x040fe20000410000 */
[----:B------:R1:W-:Y:S01]  /*23ac0*/  MUFU.EX2 R88, R19 ;  /* 0x0000001300587308 */ /* 0x0003e20000000800 */
[C---:B------:R-:W-:Y:S02]  /*23ad0*/  FMUL.FTZ R45, R0.reuse, R85 ;  /* 0x00000055002d7220 */ /* 0x040fe40000410000 */
[----:B------:R-:W-:Y:S01]  /*23ae0*/  FMUL.FTZ R56, R0, R80 ;  /* 0x0000005000387220 */ /* 0x000fe20000410000 */
[----:B------:R-:W-:Y:S01]  /*23af0*/  PRMT R80, R74, 0x5410, R72 ;  /* 0x000054104a507816 */ /* 0x000fe20000000048 */
[C---:B------:R-:W-:Y:S02]  /*23b00*/  FMUL.FTZ R57, R0.reuse, R81 ;  /* 0x0000005100397220 */ /* 0x040fe40000410000 */
[----:B------:R-:W-:Y:S03]  /*23b10*/  FMUL.FTZ R61, R0, R77 ;  /* 0x0000004d003d7220 */ /* 0x000fe60000410000 */
[----:B------:R2:W-:Y:S10]  /*23b20*/  MUFU.EX2 R85, R22 ;  /* 0x0000001600557308 */ /* 0x0005f40000000800 */
[----:B------:R-:W-:Y:S01]  /*23b30*/  MUFU.EX2 R84, R205 ;  /* 0x000000cd00547308 */ /* 0x000fe20000000800 */
[C---:B-1----:R-:W-:Y:S02]  /*23b40*/  FMUL.FTZ R19, R67.reuse, R135 ;  /* 0x0000008743137220 */ /* 0x042fe40000410000 */
[----:B--2---:R-:W-:Y:S01]  /*23b50*/  FMUL.FTZ R22, R67, R130 ;  /* 0x0000008243167220 */ /* 0x004fe20000410000 */
[----:B---3--:R-:W-:Y:S05]  /*23b60*/  @!P5 HADD2 R26, -R3.H0_H0, -RZ.H0_H0 ;  /* 0xa00000ff031ad230 */ /* 0x008fea0000000900 */
[----:B------:R-:W-:Y:S01]  /*23b70*/  PRMT R23, R26, 0x7610, R23 ;  /* 0x000076101a177816 */ /* 0x000fe20000000017 */
[----:B------:R1:W-:Y:S03]  /*23b80*/  @!P5 STL.S16 [R1+0x84], R26 ;  /* 0x0000841a0100d387 */ /* 0x0003e60000100600 */
[----:B------:R-:W-:Y:S05]  /*23b90*/  @!P5 PRMT R3, R23, 0x5410, RZ ;  /* 0x000054101703d816 */ /* 0x000fea00000000ff */
[----:B------:R2:W-:Y:S04]  /*23ba0*/  STG.E.U16 [R6.64], R3 ;  /* 0x0000000306007986 */ /* 0x0005e8000c101522 */
[----:B-1----:R1:W3:Y:S04]  /*23bb0*/  LDL.S16 R26, [R1+0x80] ;  /* 0x00008000011a7983 */ /* 0x0022e80000100600 */
[----:B------:R-:W4:Y:S04]  /*23bc0*/  LDL.LU R25, [R1+0x120] ;  /* 0x0001200001197983 */ /* 0x000f280000300800 */
[----:B------:R-:W4:Y:S01]  /*23bd0*/  LDL.LU R24, [R1+0x11c] ;  /* 0x00011c0001187983 */ /* 0x000f220000300800 */
[----:B--2---:R-:W-:Y:S02]  /*23be0*/  LOP3.LUT R3, R9, 0xffff, RZ, 0xc0, !PT ;  /* 0x0000ffff09037812 */ /* 0x004fe400078ec0ff */
[----:B------:R-:W-:Y:S01]  /*23bf0*/  LOP3.LUT R6, R146, 0xff, RZ, 0xc0, !PT ;  /* 0x000000ff92067812 */ /* 0x000fe200078ec0ff */
[----:B------:R1:W2:Y:S01]  /*23c00*/  LDL.S16 R23, [R1+0x8c] ;  /* 0x00008c0001177983 */ /* 0x0002a20000100600 */
[----:B------:R-:W-:Y:S02]  /*23c10*/  SHF.R.U32.HI R3, RZ, 0x8, R3 ;  /* 0x00000008ff037819 */ /* 0x000fe40000011603 */
[----:B------:R-:W-:Y:S01]  /*23c20*/  ISETP.GE.U32.AND P5, PT, R241, R6, PT ;  /* 0x00000006f100720c */ /* 0x000fe20003fa6070 */
[----:B------:R-:W2:Y:S01]  /*23c30*/  LDL.LU R8, [R1+0x124] ;  /* 0x0001240001087983 */ /* 0x000ea20000300800 */
[----:B------:R-:W-:Y:S02]  /*23c40*/  LOP3.LUT R7, R3, 0xffff, RZ, 0xc0, !PT ;  /* 0x0000ffff03077812 */ /* 0x000fe400078ec0ff */
[--C-:B------:R-:W-:Y:S02]  /*23c50*/  SHF.R.U32.HI R6, RZ, 0x18, R146.reuse ;  /* 0x00000018ff067819 */ /* 0x100fe40000011692 */
[C---:B------:R-:W-:Y:S02]  /*23c60*/  ISETP.GE.U32.AND P2, PT, R241.reuse, R7, PT ;  /* 0x00000007f100720c */ /* 0x040fe40003f46070 */
[----:B------:R-:W-:Y:S02]  /*23c70*/  ISETP.GE.U32.AND P6, PT, R241, R6, PT ;  /* 0x00000006f100720c */ /* 0x000fe40003fc6070 */
[--C-:B------:R-:W-:Y:S02]  /*23c80*/  SHF.R.U32.HI R3, RZ, 0x18, R9.reuse ;  /* 0x00000018ff037819 */ /* 0x100fe40000011609 */
[----:B------:R-:W-:Y:S02]  /*23c90*/  SHF.R.U32.HI R9, RZ, 0x10, R9 ;  /* 0x00000010ff097819 */ /* 0x000fe40000011609 */
[----:B------:R-:W-:Y:S02]  /*23ca0*/  SHF.R.U32.HI R7, RZ, 0x10, R146 ;  /* 0x00000010ff077819 */ /* 0x000fe40000011692 */
[----:B------:R-:W-:Y:S02]  /*23cb0*/  LOP3.LUT R9, R9, 0xff, RZ, 0xc0, !PT ;  /* 0x000000ff09097812 */ /* 0x000fe400078ec0ff */
[----:B------:R-:W-:Y:S02]  /*23cc0*/  LOP3.LUT R201, R7, 0xff, RZ, 0xc0, !PT ;  /* 0x000000ff07c97812 */ /* 0x000fe400078ec0ff */
[C---:B------:R-:W-:Y:S01]  /*23cd0*/  ISETP.GE.U32.AND P0, PT, R241.reuse, R9, PT ;  /* 0x00000009f100720c */ /* 0x040fe20003f06070 */
[----:B------:R-:W-:Y:S01]  /*23ce0*/  FMUL.FTZ R9, R0, R113 ;  /* 0x0000007100097220 */ /* 0x000fe20000410000 */
[----:B------:R-:W-:Y:S02]  /*23cf0*/  ISETP.GE.U32.AND P3, PT, R241, R3, PT ;  /* 0x00000003f100720c */ /* 0x000fe40003f66070 */
[----:B------:R-:W-:Y:S04]  /*23d00*/  LOP3.LUT R3, R146, 0xffff, RZ, 0xc0, !PT ;  /* 0x0000ffff92037812 */ /* 0x000fe800078ec0ff */
[----:B------:R-:W-:Y:S04]  /*23d10*/  SHF.R.U32.HI R3, RZ, 0x8, R3 ;  /* 0x00000008ff037819 */ /* 0x000fe80000011603 */
[----:B------:R-:W-:Y:S04]  /*23d20*/  LOP3.LUT R3, R3, 0xffff, RZ, 0xc0, !PT ;  /* 0x0000ffff03037812 */ /* 0x000fe800078ec0ff */
[----:B------:R-:W-:Y:S02]  /*23d30*/  ISETP.GE.U32.AND P4, PT, R241, R3, PT ;  /* 0x00000003f100720c */ /* 0x000fe40003f86070 */
[----:B------:R1:W1:Y:S02]  /*23d40*/  MUFU.EX2 R3, R2 ;  /* 0x0000000200037308 */ /* 0x0002640000000800 */
[----:B-1----:R-:W-:Y:S02]  /*23d50*/  FMUL.FTZ R2, R5, c[0x0][0x23c] ;  /* 0x00008f0005027a20 */ /* 0x002fe40000410000 */
[C---:B------:R-:W-:Y:S02]  /*23d60*/  FMUL.FTZ R32, R3.reuse, R124 ;  /* 0x0000007c03207220 */ /* 0x040fe40000410000 */
[C---:B------:R-:W-:Y:S04]  /*23d70*/  FMUL.FTZ R33, R3.reuse, R125 ;  /* 0x0000007d03217220 */ /* 0x040fe80000410000 */
[----:B------:R-:W1:Y:S01]  /*23d80*/  MUFU.EX2 R2, R2 ;  /* 0x0000000200027308 */ /* 0x000e620000000800 */
[C---:B------:R-:W-:Y:S02]  /*23d90*/  FMUL.FTZ R16, R3.reuse, R132 ;  /* 0x0000008403107220 */ /* 0x040fe40000410000 */
        /* <DEDUP_REMOVED lines=8> */
[----:B------:R-:W-:Y:S01]  /*23e20*/  FMUL.FTZ R65, R3, R101 ;  /* 0x0000006503417220 */ /* 0x000fe20000410000 */
[----:B------:R-:W-:Y:S01]  /*23e30*/  MUFU.EX2 R100, R210 ;  /* 0x000000d200647308 */ /* 0x000fe20000000800 */
[C---:B-1----:R-:W-:Y:S02]  /*23e40*/  FMUL.FTZ R62, R2.reuse, R78 ;  /* 0x0000004e023e7220 */ /* 0x042fe40000410000 */
[C---:B------:R-:W-:Y:S02]  /*23e50*/  FMUL.FTZ R47, R2.reuse, R87 ;  /* 0x00000057022f7220 */ /* 0x040fe40000410000 */
[C---:B------:R-:W-:Y:S02]  /*23e60*/  FMUL.FTZ R43, R2.reuse, R91 ;  /* 0x0000005b022b7220 */ /* 0x040fe40000410000 */
[C---:B------:R-:W-:Y:S03]  /*23e70*/  FMUL.FTZ R14, R2.reuse, R106 ;  /* 0x0000006a020e7220 */ /* 0x040fe60000410000 */
[----:B------:R-:W-:Y:S01]  /*23e80*/  MUFU.EX2 R101, R208 ;  /* 0x000000d000657308 */ /* 0x000fe20000000800 */
        /* <DEDUP_REMOVED lines=10> */
[----:B------:R-:W-:Y:S04]  /*23f30*/  IMAD.WIDE.U32 R82, R209, -0x2daee0ad, RZ ;  /* 0xd2511f53d1527825 */ /* 0x000fe800078e00ff */
[----:B------:R-:W-:Y:S02]  /*23f40*/  IMAD.MOV.U32 R107, RZ, RZ, R39 ;  /* 0x000000ffff6b7224 */ /* 0x000fe400078e0027 */
[----:B------:R-:W-:Y:S02]  /*23f50*/  IMAD.MOV.U32 R106, RZ, RZ, R38 ;  /* 0x000000ffff6a7224 */ /* 0x000fe400078e0026 */
[----:B------:R-:W-:Y:S02]  /*23f60*/  IMAD.MOV.U32 R99, RZ, RZ, R35 ;  /* 0x000000ffff637224 */ /* 0x000fe400078e0023 */
[C---:B------:R-:W-:Y:S02]  /*23f70*/  FMUL.FTZ R38, R67.reuse, R122 ;  /* 0x0000007a43267220 */ /* 0x040fe40000410000 */
[C---:B------:R-:W-:Y:S02]  /*23f80*/  FMUL.FTZ R35, R67.reuse, R127 ;  /* 0x0000007f43237220 */ /* 0x040fe40000410000 */
[----:B------:R-:W-:Y:S01]  /*23f90*/  FMUL.FTZ R39, R67, R123 ;  /* 0x0000007b43277220 */ /* 0x000fe20000410000 */
[----:B-1----:R-:W-:Y:S01]  /*23fa0*/  SHF.R.U32.HI R202, RZ, 0x18, R148 ;  /* 0x00000018ffca7819 */ /* 0x002fe20000011694 */
[----:B---3--:R-:W-:Y:S01]  /*23fb0*/  @!P2 HADD2 R26, -R141.H0_H0, -RZ.H0_H0 ;  /* 0xa00000ff8d1aa230 */ /* 0x008fe20000000900 */
[----:B----4-:R-:W-:Y:S04]  /*23fc0*/  FFMA.FTZ R165, R3, R25, R12 ;  /* 0x0000001903a57223 */ /* 0x010fe8000001000c */
[----:B------:R-:W-:Y:S01]  /*23fd0*/  PRMT R6, R26, 0x7610, R6 ;  /* 0x000076101a067816 */ /* 0x000fe20000000006 */
[----:B------:R1:W-:Y:S01]  /*23fe0*/  @!P2 STL.S16 [R1+0x80], R26 ;  /* 0x0000801a0100a387 */ /* 0x0003e20000100600 */
[----:B------:R-:W-:Y:S02]  /*23ff0*/  FMUL.FTZ R12, R0, R104 ;  /* 0x00000068000c7220 */ /* 0x000fe40000410000 */
[----:B------:R-:W-:Y:S01]  /*24000*/  @!P2 PRMT R141, R6, 0x5410, RZ ;  /* 0x00005410068da816 */ /* 0x000fe200000000ff */
[----:B------:R-:W3:Y:S01]  /*24010*/  LDL.LU R7, [R1+0x138] ;  /* 0x0001380001077983 */ /* 0x000ee20000300800 */
[----:B------:R-:W-:Y:S01]  /*24020*/  ISETP.GE.U32.AND P2, PT, R241, R4, PT ;  /* 0x00000004f100720c */ /* 0x000fe20003f46070 */
[----:B------:R-:W4:Y:S01]  /*24030*/  MUFU.EX2 R6, R13 ;  /* 0x0000000d00067308 */ /* 0x000f220000000800 */
[----:B------:R-:W-:Y:S01]  /*24040*/  LOP3.LUT R4, R148, 0xffff, RZ, 0xc0, !PT ;  /* 0x0000ffff94047812 */ /* 0x000fe200078ec0ff */
[----:B------:R-:W-:Y:S01]  /*24050*/  STG.E.U16 [R160.64], R141 ;  /* 0x0000008da0007986 */ /* 0x000fe2000c101522 */
[C---:B------:R-:W-:Y:S02]  /*24060*/  FFMA.FTZ R199, R67.reuse, R24, R10 ;  /* 0x0000001843c77223 */ /* 0x040fe4000001000a */
[----:B------:R-:W-:Y:S01]  /*24070*/  SHF.R.U32.HI R4, RZ, 0x8, R4 ;  /* 0x00000008ff047819 */ /* 0x000fe20000011604 */
[----:B------:R-:W-:Y:S02]  /*24080*/  IMAD.MOV.U32 R104, RZ, RZ, R50 ;  /* 0x000000ffff687224 */ /* 0x000fe400078e0032 */
[----:B------:R-:W-:Y:S01]  /*24090*/  FMUL.FTZ R50, R67, R118 ;  /* 0x0000007643327220 */ /* 0x000fe20000410000 */
[----:B------:R-:W-:Y:S01]  /*240a0*/  LOP3.LUT R4, R4, 0xffff, RZ, 0xc0, !PT ;  /* 0x0000ffff04047812 */ /* 0x000fe200078ec0ff */
[C---:B--2---:R-:W-:Y:S02]  /*240b0*/  FFMA.FTZ R197, R0.reuse, R8, R11 ;  /* 0x0000000800c57223 */ /* 0x044fe4000001000b */
[----:B------:R-:W-:Y:S01]  /*240c0*/  FMUL.FTZ R8, R0, R112 ;  /* 0x0000007000087220 */ /* 0x000fe20000410000 */
[----:B------:R-:W-:Y:S01]  /*240d0*/  ISETP.GE.U32.AND P1, PT, R241, R4, PT ;  /* 0x00000004f100720c */ /* 0x000fe20003f26070 */
[----:B------:R-:W-:Y:S02]  /*240e0*/  FMUL.FTZ R4, R3, R136 ;  /* 0x0000008803047220 */ /* 0x000fe40000410000 */
[----:B------:R-:W-:Y:S02]  /*240f0*/  FMUL.FTZ R11, R2, R115 ;  /* 0x00000073020b7220 */ /* 0x000fe40000410000 */
[----:B------:R-:W-:Y:S01]  /*24100*/  FADD.FTZ R79, R222, R197 ;  /* 0x000000c5de4f7221 */ /* 0x000fe20000010000 */
[----:B------:R-:W-:Y:S01]  /*24110*/  LOP3.LUT R197, R82, 0xffff, RZ, 0xc0, !PT ;  /* 0x0000ffff52c57812 */ /* 0x000fe200078ec0ff */
[C---:B------:R-:W-:Y:S02]  /*24120*/  FMUL.FTZ R24, R0.reuse, R96 ;  /* 0x0000006000187220 */ /* 0x040fe40000410000 */
[----:B------:R-:W-:Y:S01]  /*24130*/  FMUL.FTZ R25, R0, R97 ;  /* 0x0000006100197220 */ /* 0x000fe20000410000 */
[----:B----4-:R-:W-:Y:S01]  /*24140*/  F2FP.PACK_AB R140, R220, R6 ;  /* 0x00000006dc8c723e */ /* 0x010fe200000000ff */
[----:B------:R-:W-:Y:S01]  /*24150*/  FMUL.FTZ R13, R0, R105 ;  /* 0x00000069000d7220 */ /* 0x000fe20000410000 */
[----:B------:R2:W4:Y:S01]  /*24160*/  MUFU.EX2 R97, R18 ;  /* 0x0000001200617308 */ /* 0x0005220000000800 */
[----:B------:R-:W-:Y:S01]  /*24170*/  IMAD.MOV.U32 R105, RZ, RZ, R51 ;  /* 0x000000ffff697224 */ /* 0x000fe200078e0033 */
[C---:B------:R-:W-:Y:S01]  /*24180*/  PRMT R75, R140.reuse, 0x7632, R75 ;  /* 0x000076328c4b7816 */ /* 0x040fe2000000004b */
[----:B------:R-:W-:Y:S01]  /*24190*/  @!P0 HADD2 R23, -R140.H0_H0, -RZ.H0_H0 ;  /* 0xa00000ff8c178230 */ /* 0x000fe20000000900 */
[----:B------:R-:W-:Y:S02]  /*241a0*/  FMUL.FTZ R51, R67, R119 ;  /* 0x0000007743337220 */ /* 0x000fe40000410000 */
[----:B------:R-:W-:Y:S01]  /*241b0*/  PRMT R143, R140, 0x5410, R75 ;  /* 0x000054108c8f7816 */ /* 0x000fe2000000004b */
[----:B------:R-:W-:Y:S01]  /*241c0*/  IMAD.MOV.U32 R133, RZ, RZ, R105 ;  /* 0x000000ffff857224 */ /* 0x000fe200078e0069 */
[----:B------:R-:W-:Y:S01]  /*241d0*/  PRMT R5, R23, 0x7610, R5 ;  /* 0x0000761017057816 */ /* 0x000fe20000000005 */
[----:B------:R2:W-:Y:S01]  /*241e0*/  @!P0 STL.S16 [R1+0x8c], R23 ;  /* 0x00008c1701008387 */ /* 0x0005e20000100600 */
[C---:B-1----:R-:W-:Y:S01]  /*241f0*/  FMUL.FTZ R26, R2.reuse, R98 ;  /* 0x00000062021a7220 */ /* 0x042fe20000410000 */
[----:B------:R-:W-:Y:S01]  /*24200*/  MUFU.EX2 R105, R207 ;  /* 0x000000cf00697308 */ /* 0x000fe20000000800 */
[----:B------:R-:W-:Y:S01]  /*24210*/  @!P0 PRMT R140, R5, 0x5410, RZ ;  /* 0x00005410058c8816 */ /* 0x000fe200000000ff */
[----:B------:R1:W4:Y:S01]  /*24220*/  LDL.S16 R10, [R1+0x94] ;  /* 0x00009400010a7983 */ /* 0x0003220000100600 */
[----:B------:R-:W-:Y:S02]  /*24230*/  IMAD.MOV.U32 R98, RZ, RZ, R34 ;  /* 0x000000ffff627224 */ /* 0x000fe400078e0022 */
[----:B------:R-:W-:Y:S01]  /*24240*/  IMAD.MOV.U32 R132, RZ, RZ, R104 ;  /* 0x000000ffff847224 */ /* 0x000fe200078e0068 */
[----:B------:R1:W4:Y:S01]  /*24250*/  LDL.S16 R5, [R1+0x9c] ;  /* 0x00009c0001057983 */ /* 0x0003220000100600 */
[----:B------:R-:W-:Y:S02]  /*24260*/  IMAD.MOV.U32 R115, RZ, RZ, R55 ;  /* 0x000000ffff737224 */ /* 0x000fe400078e0037 */
[C---:B------:R-:W-:Y:S01]  /*24270*/  FMUL.FTZ R55, R67.reuse, R111 ;  /* 0x0000006f43377220 */ /* 0x040fe20000410000 */
[----:B------:R1:W-:Y:S01]  /*24280*/  STG.E.U16 [R156.64], R140 ;  /* 0x0000008c9c007986 */ /* 0x0003e2000c101522 */
[C---:B------:R-:W-:Y:S02]  /*24290*/  FMUL.FTZ R34, R67.reuse, R126 ;  /* 0x0000007e43227220 */ /* 0x040fe40000410000 */
[----:B--2---:R-:W-:Y:S01]  /*242a0*/  FMUL.FTZ R23, R67, R131 ;  /* 0x0000008343177220 */ /* 0x004fe20000410000 */
[----:B-1----:R-:W-:Y:S01]  /*242b0*/  MUFU.EX2 R140, R236 ;  /* 0x000000ec008c7308 */ /* 0x002fe20000000800 */
[----:B---3--:R-:W-:Y:S02]  /*242c0*/  FFMA.FTZ R167, R2, R7, R6 ;  /* 0x0000000702a77223 */ /* 0x008fe40000010006 */
[----:B------:R-:W-:Y:S02]  /*242d0*/  IMAD.MOV.U32 R7, RZ, RZ, R21 ;  /* 0x000000ffff077224 */ /* 0x000fe400078e0015 */
[C---:B------:R-:W-:Y:S02]  /*242e0*/  FMUL.FTZ R21, R3.reuse, R129 ;  /* 0x0000008103157220 */ /* 0x040fe40000410000 */
[----:B------:R-:W-:Y:S02]  /*242f0*/  IMAD.MOV.U32 R6, RZ, RZ, R20 ;  /* 0x000000ffff067224 */ /* 0x000fe400078e0014 */
[----:B------:R-:W-:Y:S02]  /*24300*/  FMUL.FTZ R20, R3, R128 ;  /* 0x0000008003147220 */ /* 0x000fe40000410000 */
[----:B------:R-:W-:Y:S02]  /*24310*/  FADD.FTZ R81, R220, R167 ;  /* 0x000000a7dc517221 */ /* 0x000fe40000010000 */
[----:B------:R-:W-:Y:S02]  /*24320*/  IMAD.MOV.U32 R113, RZ, RZ, R7 ;  /* 0x000000ffff717224 */ /* 0x000fe400078e0007 */
[----:B------:R-:W-:Y:S02]  /*24330*/  IMAD.MOV.U32 R129, RZ, RZ, R115 ;  /* 0x000000ffff817224 */ /* 0x000fe400078e0073 */
[----:B------:R-:W-:Y:S02]  /*24340*/  IMAD.MOV.U32 R129, RZ, RZ, R133 ;  /* 0x000000ffff817224 */ /* 0x000fe400078e0085 */
[----:B------:R-:W-:Y:S01]  /*24350*/  IMAD.MOV.U32 R133, RZ, RZ, R113 ;  /* 0x000000ffff857224 */ /* 0x000fe200078e0071 */
[----:B------:R-:W-:Y:S01]  /*24360*/  LOP3.LUT R133, R82, 0xff, RZ, 0xc0, !PT ;  /* 0x000000ff52857812 */ /* 0x000fe200078ec0ff */
[C---:B------:R-:W-:Y:S02]  /*24370*/  FMUL.FTZ R7, R67.reuse, R139 ;  /* 0x0000008b43077220 */ /* 0x040fe40000410000 */
[----:B------:R-:W-:Y:S02]  /*24380*/  IMAD.MOV.U32 R112, RZ, RZ, R6 ;  /* 0x000000ffff707224 */ /* 0x000fe400078e0006 */
[----:B------:R-:W-:Y:S01]  /*24390*/  FMUL.FTZ R6, R67, R138 ;  /* 0x0000008a43067220 */ /* 0x000fe20000410000 */
[----:B----4-:R-:W-:Y:S02]  /*243a0*/  @!P3 HADD2 R10, -R75.H0_H0, -RZ.H0_H0 ;  /* 0xa00000ff4b0ab230 */ /* 0x010fe40000000900 */
[----:B------:R-:W-:Y:S03]  /*243b0*/  @!P5 HADD2 R5, -R74.H0_H0, -RZ.H0_H0 ;  /* 0xa00000ff4a05d230 */ /* 0x000fe60000000900 */
[----:B------:R-:W-:Y:S01]  /*243c0*/  PRMT R0, R10, 0x7610, R0 ;  /* 0x000076100a007816 */ /* 0x000fe20000000000 */
[----:B------:R1:W-:Y:S03]  /*243d0*/  @!P3 STL.S16 [R1+0x94], R10 ;  /* 0x0000940a0100b387 */ /* 0x0003e60000100600 */
[----:B------:R-:W-:Y:S01]  /*243e0*/  @!P3 PRMT R75, R0, 0x5410, RZ ;  /* 0x00005410004bb816 */ /* 0x000fe200000000ff */
[----:B------:R2:W3:Y:S01]  /*243f0*/  LDL.S16 R78, [R1+0x90] ;  /* 0x00009000014e7983 */ /* 0x0004e20000100600 */
[----:B------:R-:W-:Y:S02]  /*24400*/  ISETP.GE.U32.AND P3, PT, R241, R201, PT ;  /* 0x000000c9f100720c */ /* 0x000fe40003f66070 */
[----:B------:R-:W-:Y:S01]  /*24410*/  PRMT R18, R5, 0x7610, R18 ;  /* 0x0000761005127816 */ /* 0x000fe20000000012 */
[----:B------:R4:W-:Y:S01]  /*24420*/  @!P5 STL.S16 [R1+0x9c], R5 ;  /* 0x00009c050100d387 */ /* 0x0009e20000100600 */
[----:B------:R-:W-:Y:S02]  /*24430*/  SHF.R.U32.HI R0, RZ, 0x10, R148 ;  /* 0x00000010ff007819 */ /* 0x000fe40000011694 */
[----:B------:R-:W-:Y:S01]  /*24440*/  @!P5 PRMT R74, R18, 0x5410, RZ ;  /* 0x00005410124ad816 */ /* 0x000fe200000000ff */
[----:B------:R2:W2:Y:S01]  /*24450*/  LDL.S16 R76, [R1+0x98] ;  /* 0x00009800014c7983 */ /* 0x0004a20000100600 */
[----:B------:R-:W-:Y:S01]  /*24460*/  LOP3.LUT R0, R0, 0xff, RZ, 0xc0, !PT ;  /* 0x000000ff00007812 */ /* 0x000fe200078ec0ff */
[----:B------:R-:W-:Y:S01]  /*24470*/  FMUL.FTZ R18, R67, R134 ;  /* 0x0000008643127220 */ /* 0x000fe20000410000 */
[----:B------:R-:W-:Y:S01]  /*24480*/  LOP3.LUT R201, R82, 0xff, RZ, 0xc0, !PT ;  /* 0x000000ff52c97812 */ /* 0x000fe200078ec0ff */
[----:B------:R2:W2:Y:S01]  /*24490*/  LDL.S16 R92, [R1+0xa4] ;  /* 0x0000a400015c7983 */ /* 0x0004a20000100600 */
[----:B------:R-:W-:Y:S01]  /*244a0*/  ISETP.GE.U32.AND P0, PT, R241, R0, PT ;  /* 0x00000000f100720c */ /* 0x000fe20003f06070 */
[----:B------:R-:W-:Y:S02]  /*244b0*/  FADD.FTZ R0, R164, R165 ;  /* 0x000000a5a4007221 */ /* 0x000fe40000010000 */
[----:B------:R4:W-:Y:S04]  /*244c0*/  STG.E.U16 [R156.64+0x2], R75 ;  /* 0x0000024b9c007986 */ /* 0x0009e8000c101522 */
[----:B------:R4:W-:Y:S01]  /*244d0*/  STG.E.U16 [R152.64+0x10], R74 ;  /* 0x0000104a98007986 */ /* 0x0009e2000c101522 */
[----:B-1----:R-:W-:Y:S01]  /*244e0*/  FMUL.FTZ R10, R2, R114 ;  /* 0x00000072020a7220 */ /* 0x002fe20000410000 */
[----:B------:R-:W-:Y:S01]  /*244f0*/  F2FP.PACK_AB R2, R221, R219 ;  /* 0x000000dbdd02723e */ /* 0x000fe200000000ff */
[----:B------:R-:W-:Y:S02]  /*24500*/  IMAD.MOV.U32 R114, RZ, RZ, R54 ;  /* 0x000000ffff727224 */ /* 0x000fe400078e0036 */
[----:B------:R-:W-:Y:S02]  /*24510*/  FMUL.FTZ R54, R67, R110 ;  /* 0x0000006e43367220 */ /* 0x000fe40000410000 */
[----:B------:R-:W-:Y:S01]  /*24520*/  IMAD.MOV.U32 R128, RZ, RZ, R114 ;  /* 0x000000ffff807224 */ /* 0x000fe200078e0072 */
[----:B------:R-:W-:Y:S01]  /*24530*/  MUFU.EX2 R110, R216 ;  /* 0x000000d8006e7308 */ /* 0x000fe20000000800 */
[----:B----4-:R-:W-:Y:S01]  /*24540*/  FMUL.FTZ R5, R3, R137 ;  /* 0x0000008903057220 */ /* 0x010fe20000410000 */
[----:B------:R-:W-:Y:S01]  /*24550*/  PRMT R3, R73, 0x7632, R3 ;  /* 0x0000763249037816 */ /* 0x000fe20000000003 */
[----:B------:R-:W-:Y:S02]  /*24560*/  FMUL.FTZ R67, R67, R103 ;  /* 0x0000006743437220 */ /* 0x000fe40000410000 */
[----:B------:R-:W-:Y:S05]  /*24570*/  IMAD.WIDE.U32 R114, R218, -0x2daee0ad, RZ ;  /* 0xd2511f53da727825 */ /* 0x000fea00078e00ff */
[----:B------:R-:W-:Y:S01]  /*24580*/  MUFU.EX2 R75, R230 ;  /* 0x000000e6004b7308 */ /* 0x000fe20000000800 */
[----:B------:R-:W-:Y:S04]  /*24590*/  LOP3.LUT R74, R82, 0xffff, RZ, 0xc0, !PT ;  /* 0x0000ffff524a7812 */ /* 0x000fe800078ec0ff */
[----:B------:R-:W-:Y:S01]  /*245a0*/  SHF.R.U32.HI R74, RZ, 0x8, R74 ;  /* 0x00000008ff4a7819 */ /* 0x000fe2000001164a */
[----:B---3--:R-:W-:Y:S05]  /*245b0*/  @!P4 HADD2 R78, -R72.H0_H0, -RZ.H0_H0 ;  /* 0xa00000ff484ec230 */ /* 0x008fea0000000900 */
[----:B------:R-:W-:Y:S01]  /*245c0*/  PRMT R77, R78, 0x7610, R77 ;  /* 0x000076104e4d7816 */ /* 0x000fe2000000004d */
[----:B------:R1:W-:Y:S01]  /*245d0*/  @!P4 STL.S16 [R1+0x90], R78 ;  /* 0x0000904e0100c387 */ /* 0x0003e20000100600 */
[----:B--2---:R-:W-:Y:S02]  /*245e0*/  @!P3 HADD2 R76, -R73.H0_H0, -RZ.H0_H0 ;  /* 0xa00000ff494cb230 */ /* 0x004fe40000000900 */
[----:B------:R-:W-:Y:S01]  /*245f0*/  @!P4 PRMT R72, R77, 0x5410, RZ ;  /* 0x000054104d48c816 */ /* 0x000fe200000000ff */
[----:B------:R2:W3:Y:S01]  /*24600*/  LDL.S16 R87, [R1+0xa0] ;  /* 0x0000a00001577983 */ /* 0x0004e20000100600 */
[----:B------:R-:W-:Y:S01]  /*24610*/  PRMT R77, R73, 0x5410, R3 ;  /* 0x00005410494d7816 */ /* 0x000fe20000000003 */
[----:B------:R-:W-:Y:S01]  /*24620*/  @!P6 HADD2 R92, -R3.H0_H0, -RZ.H0_H0 ;  /* 0xa00000ff035ce230 */ /* 0x000fe20000000900 */
[----:B------:R-:W-:Y:S01]  /*24630*/  PRMT R86, R76, 0x7610, R86 ;  /* 0x000076104c567816 */ /* 0x000fe20000000056 */
[----:B------:R2:W4:Y:S03]  /*24640*/  LDL.S16 R89, [R1+0xa8] ;  /* 0x0000a80001597983 */ /* 0x0005260000100600 */
[----:B------:R-:W-:Y:S01]  /*24650*/  @!P3 PRMT R73, R86, 0x5410, RZ ;  /* 0x000054105649b816 */ /* 0x000fe200000000ff */
[----:B------:R2:W-:Y:S01]  /*24660*/  @!P3 STL.S16 [R1+0x98], R76 ;  /* 0x0000984c0100b387 */ /* 0x0005e20000100600 */
[----:B------:R-:W-:Y:S03]  /*24670*/  FADD.FTZ R86, R151, R0 ;  /* 0x0000000097567221 */ /* 0x000fe60000010000 */
[----:B------:R3:W4:Y:S04]  /*24680*/  LDL.S16 R91, [R1+0xac] ;  /* 0x0000ac00015b7983 */ /* 0x0007280000100600 */
[----:B------:R2:W-:Y:S04]  /*24690*/  @!P6 STL.S16 [R1+0xa4], R92 ;  /* 0x0000a45c0100e387 */ /* 0x0005e80000100600 */
[----:B------:R-:W-:Y:S01]  /*246a0*/  STG.E.U16 [R152.64+0x12], R72 ;  /* 0x0000124898007986 */ /* 0x000fe2000c101522 */
[----:B-1----:R-:W-:Y:S01]  /*246b0*/  FADD.FTZ R78, R163, R199 ;  /* 0x000000c7a34e7221 */ /* 0x002fe20000010000 */
[----:B------:R-:W-:Y:S02]  /*246c0*/  SHF.R.U32.HI R199, RZ, 0x18, R82 ;  /* 0x00000018ffc77819 */ /* 0x000fe40000011652 */
[----:B------:R1:W-:Y:S01]  /*246d0*/  STG.E.U16 [R154.64+0x10], R73 ;  /* 0x000010499a007986 */ /* 0x0003e2000c101522 */
[--C-:B------:R-:W-:Y:S01]  /*246e0*/  FADD.FTZ R93, R158, R78.reuse ;  /* 0x0000004e9e5d7221 */ /* 0x100fe20000010000 */
[----:B------:R-:W-:Y:S03]  /*246f0*/  PRMT R78, R92, 0x7610, R78 ;  /* 0x000076105c4e7816 */ /* 0x000fe6000000004e */
[----:B------:R-:W-:Y:S01]  /*24700*/  FADD.FTZ R93, R159, R93 ;  /* 0x0000005d9f5d7221 */ /* 0x000fe20000010000 */
[----:B------:R-:W-:Y:S02]  /*24710*/  @!P6 PRMT R3, R78, 0x5410, RZ ;  /* 0x000054104e03e816 */ /* 0x000fe400000000ff */
[----:B--2---:R-:W-:Y:S03]  /*24720*/  LOP3.LUT R76, R83, UR7, R198, 0x96, !PT ;  /* 0x00000007534c7c12 */ /* 0x004fe6000f8e96c6 */
[----:B------:R2:W-:Y:S01]  /*24730*/  STG.E.U16 [R154.64+0x12], R3 ;  /* 0x000012039a007986 */ /* 0x0005e2000c101522 */
[C---:B------:R-:W-:Y:S02]  /*24740*/  LOP3.LUT R0, R76.reuse, 0xffff, RZ, 0xc0, !PT ;  /* 0x0000ffff4c007812 */ /* 0x040fe400078ec0ff */
[----:B------:R-:W-:Y:S02]  /*24750*/  LOP3.LUT R164, R76, 0xff, RZ, 0xc0, !PT ;  /* 0x000000ff4ca47812 */ /* 0x000fe400078ec0ff */
[----:B------:R-:W-:Y:S01]  /*24760*/  SHF.R.U32.HI R0, RZ, 0x8, R0 ;  /* 0x00000008ff007819 */ /* 0x000fe20000011600 */
[----:B------:R-:W3:Y:S01]  /*24770*/  MUFU.EX2 R92, R204 ;  /* 0x000000cc005c7308 */ /* 0x000ee20000000800 */
[----:B------:R-:W-:Y:S02]  /*24780*/  SHF.R.U32.HI R158, RZ, 0x18, R76 ;  /* 0x00000018ff9e7819 */ /* 0x000fe4000001164c */
[----:B------:R-:W-:Y:S02]  /*24790*/  LOP3.LUT R163, R0, 0xffff, RZ, 0xc0, !PT ;  /* 0x0000ffff00a37812 */ /* 0x000fe400078ec0ff */
[C---:B------:R-:W-:Y:S02]  /*247a0*/  PRMT R0, R2.reuse, 0x7632, R0 ;  /* 0x0000763202007816 */ /* 0x040fe40000000000 */
[C---:B------:R-:W-:Y:S02]  /*247b0*/  ISETP.GE.U32.AND P6, PT, R241.reuse, R163, PT ;  /* 0x000000a3f100720c */ /* 0x040fe40003fc6070 */
[----:B------:R-:W-:Y:S01]  /*247c0*/  PRMT R78, R2, 0x5410, R0 ;  /* 0x00005410024e7816 */ /* 0x000fe20000000000 */
[----:B-1----:R-:W-:Y:S01]  /*247d0*/  MUFU.EX2 R73, R237 ;  /* 0x000000ed00497308 */ /* 0x002fe20000000800 */
[----:B------:R-:W-:Y:S02]  /*247e0*/  ISETP.GE.U32.AND P4, PT, R241, R158, PT ;  /* 0x0000009ef100720c */ /* 0x000fe40003f86070 */
[----:B--2---:R-:W-:Y:S01]  /*247f0*/  LOP3.LUT R3, R149, UR8, R200, 0x96, !PT ;  /* 0x0000000895037c12 */ /* 0x004fe2000f8e96c8 */
[----:B---3--:R-:W-:Y:S02]  /*24800*/  @!P2 HADD2 R87, -R2.H0_H0, -RZ.H0_H0 ;  /* 0xa00000ff0257a230 */ /* 0x008fe40000000900 */
[----:B----4-:R-:W-:Y:S03]  /*24810*/  @!P1 HADD2 R89, -R0.H0_H0, -RZ.H0_H0 ;  /* 0xa00000ff00599230 */ /* 0x010fe60000000900 */
[----:B------:R-:W-:Y:S01]  /*24820*/  PRMT R94, R87, 0x7610, R94 ;  /* 0x00007610575e7816 */ /* 0x000fe2000000005e */
[----:B------:R1:W-:Y:S01]  /*24830*/  @!P2 STL.S16 [R1+0xa0], R87 ;  /* 0x0000a0570100a387 */ /* 0x0003e20000100600 */
[----:B------:R-:W-:Y:S03]  /*24840*/  PRMT R96, R89, 0x7610, R96 ;  /* 0x0000761059607816 */ /* 0x000fe60000000060 */
[----:B------:R2:W-:Y:S01]  /*24850*/  @!P1 STL.S16 [R1+0xa8], R89 ;  /* 0x0000a85901009387 */ /* 0x0005e20000100600 */
[----:B------:R-:W-:Y:S01]  /*24860*/  @!P2 PRMT R2, R94, 0x5410, RZ ;  /* 0x000054105e02a816 */ /* 0x000fe200000000ff */
[----:B------:R-:W-:Y:S01]  /*24870*/  FADD.FTZ R94, R150, R81 ;  /* 0x00000051965e7221 */ /* 0x000fe20000010000 */
[----:B------:R-:W-:Y:S02]  /*24880*/  @!P1 PRMT R0, R96, 0x5410, RZ ;  /* 0x0000541060009816 */ /* 0x000fe400000000ff */
[C---:B------:R-:W-:Y:S01]  /*24890*/  ISETP.GE.U32.AND P1, PT, R241.reuse, R202, PT ;  /* 0x000000caf100720c */ /* 0x040fe20003f26070 */
[----:B------:R3:W-:Y:S01]  /*248a0*/  STG.E.U16 [R160.64+0xe], R2 ;  /* 0x00000e02a0007986 */ /* 0x0007e2000c101522 */
[----:B------:R-:W-:Y:S02]  /*248b0*/  ISETP.GE.U32.AND P2, PT, R241, R164, PT ;  /* 0x000000a4f100720c */ /* 0x000fe40003f46070 */
[----:B------:R-:W-:Y:S01]  /*248c0*/  LOP3.LUT R81, R115, UR7, R206, 0x96, !PT ;  /* 0x0000000773517c12 */ /* 0x000fe2000f8e96ce */
[----:B------:R4:W-:Y:S01]  /*248d0*/  STG.E.U16 [R160.64+0x10], R0 ;  /* 0x00001000a0007986 */ /* 0x0009e2000c101522 */
[----:B-1----:R-:W-:Y:S01]  /*248e0*/  FADD.FTZ R87, R219, R79 ;  /* 0x0000004fdb577221 */ /* 0x002fe20000010000 */
[----:B------:R-:W-:Y:S02]  /*248f0*/  SHF.R.U32.HI R79, RZ, 0x10, R76 ;  /* 0x00000010ff4f7819 */ /* 0x000fe4000001164c */
[----:B------:R-:W-:Y:S01]  /*24900*/  F2FP.PACK_AB R76, R97, R150 ;  /* 0x00000096614c723e */ /* 0x000fe200000000ff */
[----:B------:R-:W-:Y:S01]  /*24910*/  FADD.FTZ R96, R221, R87 ;  /* 0x00000057dd607221 */ /* 0x000fe20000010000 */
[----:B------:R-:W-:Y:S01]  /*24920*/  LOP3.LUT R87, R107, UR45, RZ, 0x3c, !PT ;  /* 0x0000002d6b577c12 */ /* 0x000fe2000f8e3cff */
[----:B------:R-:W-:Y:S01]  /*24930*/  FADD.FTZ R97, R97, R94 ;  /* 0x0000005e61617221 */ /* 0x000fe20000010000 */
[----:B------:R-:W-:Y:S01]  /*24940*/  LOP3.LUT R151, R79, 0xff, RZ, 0xc0, !PT ;  /* 0x000000ff4f977812 */ /* 0x000fe200078ec0ff */
[----:B------:R-:W-:Y:S01]  /*24950*/  @!P0 HADD2 R91, -R76.H0_H0, -RZ.H0_H0 ;  /* 0xa00000ff4c5b8230 */ /* 0x000fe20000000900 */
[----:B------:R-:W-:Y:S01]  /*24960*/  LOP3.LUT R150, R81, 0xff, RZ, 0xc0, !PT ;  /* 0x000000ff51967812 */ /* 0x000fe200078ec0ff */
[----:B------:R-:W-:Y:S01]  /*24970*/  IMAD.WIDE.U32 R116, R87, -0x326172a9, RZ ;  /* 0xcd9e8d5757747825 */ /* 0x000fe200078e00ff */
[----:B------:R-:W-:Y:S01]  /*24980*/  ISETP.GE.U32.AND P5, PT, R241, R151, PT ;  /* 0x00000097f100720c */ /* 0x000fe20003fa6070 */
[----:B------:R-:W-:Y:S01]  /*24990*/  MUFU.EX2 R87, R215 ;  /* 0x000000d700577308 */ /* 0x000fe20000000800 */
[----:B------:R-:W-:Y:S01]  /*249a0*/  PRMT R95, R91, 0x7610, R95 ;  /* 0x000076105b5f7816 */ /* 0x000fe2000000005f */
[----:B------:R1:W-:Y:S01]  /*249b0*/  @!P0 STL.S16 [R1+0xac], R91 ;  /* 0x0000ac5b01008387 */ /* 0x0003e20000100600 */
[----:B------:R-:W-:Y:S01]  /*249c0*/  LOP3.LUT R94, R117, UR44, R128, 0x96, !PT ;  /* 0x0000002c755e7c12 */ /* 0x000fe2000f8e9680 */
[--C-:B--2---:R-:W-:Y:S01]  /*249d0*/  FADD.FTZ R89, R162, R86.reuse ;  /* 0x00000056a2597221 */ /* 0x104fe20000010000 */
[C---:B------:R-:W-:Y:S01]  /*249e0*/  PRMT R86, R76.reuse, 0x7632, R86 ;  /* 0x000076324c567816 */ /* 0x040fe20000000056 */
[----:B------:R2:W2:Y:S01]  /*249f0*/  LDL.S16 R125, [R1+0xb8] ;  /* 0x0000b800017d7983 */ /* 0x0004a20000100600 */
[----:B------:R-:W-:Y:S01]  /*24a00*/  ISETP.GE.U32.AND P3, PT, R241, R150, PT ;  /* 0x00000096f100720c */ /* 0x000fe20003f66070 */
[----:B------:R-:W-:Y:S01]  /*24a10*/  IMAD.MOV.U32 R128, RZ, RZ, R132 ;  /* 0x000000ffff807224 */ /* 0x000fe200078e0084 */
[----:B------:R-:W-:Y:S01]  /*24a20*/  PRMT R79, R76, 0x5410, R86 ;  /* 0x000054104c4f7816 */ /* 0x000fe20000000056 */
[----:B------:R2:W2:Y:S01]  /*24a30*/  LDL.S16 R124, [R1+0xbc] ;  /* 0x0000bc00017c7983 */ /* 0x0004a20000100600 */
[----:B------:R-:W-:Y:S01]  /*24a40*/  @!P0 PRMT R76, R95, 0x5410, RZ ;  /* 0x000054105f4c8816 */ /* 0x000fe200000000ff */
[----:B------:R-:W-:Y:S01]  /*24a50*/  IMAD.WIDE.U32 R94, R94, -0x2daee0ad, RZ ;  /* 0xd2511f535e5e7825 */ /* 0x000fe200078e00ff */
[----:B------:R-:W-:Y:S01]  /*24a60*/  ISETP.GE.U32.AND P0, PT, R241, R133, PT ;  /* 0x00000085f100720c */ /* 0x000fe20003f06070 */
[----:B------:R2:W2:Y:S01]  /*24a70*/  LDL.S16 R122, [R1+0xe0] ;  /* 0x0000e000017a7983 */ /* 0x0004a20000100600 */
[----:B---3--:R-:W-:Y:S01]  /*24a80*/  LOP3.LUT R2, R3, 0xffff, RZ, 0xc0, !PT ;  /* 0x0000ffff03027812 */ /* 0x008fe200078ec0ff */
[----:B------:R-:W-:Y:S01]  /*24a90*/  FADD.FTZ R89, R88, R89 ;  /* 0x0000005958597221 */ /* 0x000fe20000010000 */
[----:B------:R-:W-:Y:S01]  /*24aa0*/  LOP3.LUT R98, R95, UR42, R98, 0x96, !PT ;  /* 0x0000002a5f627c12 */ /* 0x000fe2000f8e9662 */
[----:B------:R3:W3:Y:S01]  /*24ab0*/  LDL.S16 R119, [R1+0xdc] ;  /* 0x0000dc0001777983 */ /* 0x0006e20000100600 */
[C---:B------:R-:W-:Y:S01]  /*24ac0*/  F2FP.PACK_AB R88, R85.reuse, R88 ;  /* 0x000000585558723e */ /* 0x040fe200000000ff */
[----:B------:R-:W-:Y:S01]  /*24ad0*/  FADD.FTZ R106, R85, R89 ;  /* 0x00000059556a7221 */ /* 0x000fe20000010000 */
[----:B------:R-:W-:Y:S01]  /*24ae0*/  SHF.R.U32.HI R2, RZ, 0x8, R2 ;  /* 0x00000008ff027819 */ /* 0x000fe20000011602 */
[----:B------:R-:W-:Y:S01]  /*24af0*/  FADD.FTZ R85, R90, R93 ;  /* 0x0000005d5a557221 */ /* 0x000fe20000010000 */
[----:B------:R-:W-:Y:S01]  /*24b00*/  F2FP.PACK_AB R90, R84, R90 ;  /* 0x0000005a545a723e */ /* 0x000fe200000000ff */
[----:B------:R-:W-:Y:S01]  /*24b10*/  IMAD.WIDE.U32 R98, R98, -0x326172a9, RZ ;  /* 0xcd9e8d5762627825 */ /* 0x000fe200078e00ff */
[----:B----4-:R-:W-:Y:S01]  /*24b20*/  LOP3.LUT R0, R148, 0xffff, RZ, 0xc0, !PT ;  /* 0x0000ffff94007812 */ /* 0x010fe200078ec0ff */
[----:B------:R4:W4:Y:S01]  /*24b30*/  LDL.S16 R118, [R1+0xd8] ;  /* 0x0000d80001767983 */ /* 0x0009220000100600 */
[----:B-1----:R-:W1:Y:S01]  /*24b40*/  MUFU.EX2 R91, R211 ;  /* 0x000000d3005b7308 */ /* 0x002e620000000800 */
[----:B------:R-:W-:Y:S01]  /*24b50*/  FADD.FTZ R104, R84, R85 ;  /* 0x0000005554687221 */ /* 0x000fe20000010000 */
[----:B------:R-:W-:Y:S01]  /*24b60*/  LOP3.LUT R95, R99, UR41, R242, 0x96, !PT ;  /* 0x00000029635f7c12 */ /* 0x000fe2000f8e96f2 */
[----:B------:R-:W-:Y:S01]  /*24b70*/  FADD.FTZ R84, R203, R96 ;  /* 0x00000060cb547221 */ /* 0x000fe20000010000 */
[----:B------:R-:W-:Y:S01]  /*24b80*/  LOP3.LUT R96, R243, UR43, R116, 0x96, !PT ;  /* 0x0000002bf3607c12 */ /* 0x000fe2000f8e9674 */
[----:B------:R-:W-:Y:S01]  /*24b90*/  FADD.FTZ R93, R92, R97 ;  /* 0x000000615c5d7221 */ /* 0x000fe20000010000 */
[----:B------:R-:W-:Y:S01]  /*24ba0*/  F2FP.PACK_AB R85, R105, R203 ;  /* 0x000000cb6955723e */ /* 0x000fe200000000ff */
[----:B------:R2:W4:Y:S01]  /*24bb0*/  LDL.S16 R113, [R1+0xc8] ;  /* 0x0000c80001717983 */ /* 0x0005220000100600 */
[----:B------:R-:W-:Y:S01]  /*24bc0*/  F2FP.PACK_AB R92, R101, R92 ;  /* 0x0000005c655c723e */ /* 0x000fe200000000ff */
[----:B------:R-:W-:Y:S01]  /*24bd0*/  IMAD.WIDE.U32 R96, R96, -0x2daee0ad, RZ ;  /* 0xd2511f5360607825 */ /* 0x000fe200078e00ff */
[----:B------:R-:W-:Y:S01]  /*24be0*/  SHF.R.U32.HI R0, RZ, 0x8, R0 ;  /* 0x00000008ff007819 */ /* 0x000fe20000011600 */
[----:B------:R2:W4:Y:S01]  /*24bf0*/  LDL.S16 R107, [R1+0xc4] ;  /* 0x0000c400016b7983 */ /* 0x0005220000100600 */
[----:B------:R-:W1:Y:S01]  /*24c00*/  MUFU.EX2 R89, R214 ;  /* 0x000000d600597308 */ /* 0x000e620000000800 */
[----:B------:R-:W-:Y:S01]  /*24c10*/  FADD.FTZ R105, R105, R84 ;  /* 0x0000005469697221 */ /* 0x000fe20000010000 */
[----:B------:R-:W-:Y:S01]  /*24c20*/  LOP3.LUT R97, R97, UR40, R94, 0x96, !PT ;  /* 0x0000002861617c12 */ /* 0x000fe2000f8e965e */
[----:B------:R-:W-:Y:S01]  /*24c30*/  IMAD.WIDE.U32 R94, R95, -0x2daee0ad, RZ ;  /* 0xd2511f535f5e7825 */ /* 0x000fe200078e00ff */
[----:B------:R-:W-:Y:S03]  /*24c40*/  STG.E.U16 [R156.64+0x10], R76 ;  /* 0x0000104c9c007986 */ /* 0x000fe6000c101522 */
[----:B------:R-:W-:Y:S01]  /*24c50*/  IMAD.MOV.U32 R132, RZ, RZ, R112 ;  /* 0x000000ffff847224 */ /* 0x000fe200078e0070 */
[----:B------:R-:W-:Y:S01]  /*24c60*/  LOP3.LUT R102, R95, UR38, R96, 0x96, !PT ;  /* 0x000000265f667c12 */ /* 0x000fe2000f8e9660 */
[----:B------:R-:W-:Y:S01]  /*24c70*/  IMAD.WIDE.U32 R96, R97, -0x326172a9, RZ ;  /* 0xcd9e8d5761607825 */ /* 0x000fe200078e00ff */
[----:B------:R-:W1:Y:S02]  /*24c80*/  MUFU.EX2 R84, R217 ;  /* 0x000000d900547308 */ /* 0x000e640000000800 */
[----:B-1----:R-:W-:Y:S01]  /*24c90*/  F2FP.PACK_AB R95, R87, R91 ;  /* 0x0000005b575f723e */ /* 0x002fe200000000ff */
[----:B------:R-:W-:Y:S01]  /*24ca0*/  FADD.FTZ R101, R101, R93 ;  /* 0x0000005d65657221 */ /* 0x000fe20000010000 */
[----:B------:R-:W-:Y:S01]  /*24cb0*/  LOP3.LUT R98, R97, UR39, R98, 0x96, !PT ;  /* 0x0000002761627c12 */ /* 0x000fe2000f8e9662 */
[----:B------:R-:W-:Y:S01]  /*24cc0*/  FADD.FTZ R93, R91, R106 ;  /* 0x0000006a5b5d7221 */ /* 0x000fe20000010000 */
[----:B------:R-:W-:Y:S01]  /*24cd0*/  LOP3.LUT R106, R245, UR43, R116, 0x96, !PT ;  /* 0x0000002bf56a7c12 */ /* 0x000fe2000f8e9674 */
[----:B------:R-:W-:Y:S03]  /*24ce0*/  IMAD.WIDE.U32 R102, R102, -0x326172a9, RZ ;  /* 0xcd9e8d5766667825 */ /* 0x000fe600078e00ff */
[----:B------:R-:W1:Y:S01]  /*24cf0*/  MUFU.EX2 R112, R212 ;  /* 0x000000d400707308 */ /* 0x000e620000000800 */
[----:B------:R-:W-:Y:S01]  /*24d00*/  IMAD.WIDE.U32 R138, R98, -0x2daee0ad, RZ ;  /* 0xd2511f53628a7825 */ /* 0x000fe200078e00ff */
[----:B------:R-:W-:Y:S02]  /*24d10*/  LOP3.LUT R209, R103, UR5, R96, 0x96, !PT ;  /* 0x0000000567d17c12 */ /* 0x000fe4000f8e9660 */
[----:B------:R-:W-:Y:S01]  /*24d20*/  LOP3.LUT R98, R117, UR44, R128, 0x96, !PT ;  /* 0x0000002c75627c12 */ /* 0x000fe2000f8e9680 */
[----:B------:R-:W-:Y:S01]  /*24d30*/  FADD.FTZ R91, R89, R104 ;  /* 0x00000068595b7221 */ /* 0x000fe20000010000 */
[----:B------:R-:W-:Y:S01]  /*24d40*/  LOP3.LUT R111, R139, UR4, R94, 0x96, !PT ;  /* 0x000000048b6f7c12 */ /* 0x000fe2000f8e965e */
[----:B------:R-:W-:Y:S01]  /*24d50*/  FADD.FTZ R109, R87, R93 ;  /* 0x0000005d576d7221 */ /* 0x000fe20000010000 */
[----:B------:R-:W-:Y:S02]  /*24d60*/  PRMT R87, R88, 0x7632, R87 ;  /* 0x0000763258577816 */ /* 0x000fe40000000057 */
[----:B------:R-:W-:Y:S01]  /*24d70*/  SHF.R.U32.HI R93, RZ, 0x10, R81 ;  /* 0x00000010ff5d7819 */ /* 0x000fe20000011651 */
[----:B------:R-:W1:Y:S01]  /*24d80*/  MUFU.EX2 R99, R213 ;  /* 0x000000d500637308 */ /* 0x000e620000000800 */
[C---:B------:R-:W-:Y:S01]  /*24d90*/  F2FP.PACK_AB R96, R84.reuse, R89 ;  /* 0x000000595460723e */ /* 0x040fe200000000ff */
[----:B------:R-:W-:Y:S01]  /*24da0*/  FADD.FTZ R108, R84, R91 ;  /* 0x0000005b546c7221 */ /* 0x000fe20000010000 */
[----:B------:R-:W-:Y:S01]  /*24db0*/  PRMT R89, R90, 0x7632, R89 ;  /* 0x000076325a597816 */ /* 0x000fe20000000059 */
[----:B------:R-:W-:Y:S01]  /*24dc0*/  FADD.FTZ R84, R100, R101 ;  /* 0x0000006564547221 */ /* 0x000fe20000010000 */
[----:B------:R-:W-:Y:S05]  /*24dd0*/  LOP3.LUT R93, R93, 0xff, RZ, 0xc0, !PT ;  /* 0x000000ff5d5d7812 */ /* 0x000fea00078ec0ff */
[----:B------:R-:W-:Y:S01]  /*24de0*/  MUFU.EX2 R103, R229 ;  /* 0x000000e500677308 */ /* 0x000fe20000000800 */
[C---:B-1----:R-:W-:Y:S01]  /*24df0*/  F2FP.PACK_AB R100, R112.reuse, R100 ;  /* 0x000000647064723e */ /* 0x042fe200000000ff */
[----:B------:R-:W-:Y:S01]  /*24e00*/  FADD.FTZ R112, R112, R84 ;  /* 0x0000005470707221 */ /* 0x000fe20000010000 */
[----:B------:R-:W-:Y:S02]  /*24e10*/  LOP3.LUT R84, R81, 0xffff, RZ, 0xc0, !PT ;  /* 0x0000ffff51547812 */ /* 0x000fe400078ec0ff */
[----:B------:R-:W-:Y:S02]  /*24e20*/  SHF.R.U32.HI R81, RZ, 0x18, R81 ;  /* 0x00000018ff517819 */ /* 0x000fe40000011651 */
[----:B------:R-:W-:Y:S02]  /*24e30*/  SHF.R.U32.HI R84, RZ, 0x8, R84 ;  /* 0x00000008ff547819 */ /* 0x000fe40000011654 */
[----:B------:R-:W-:Y:S02]  /*24e40*/  PRMT R212, R241, 0x7054, R241 ;  /* 0x00007054f1d47816 */ /* 0x000fe400000000f1 */
[----:B------:R-:W-:Y:S01]  /*24e50*/  F2FP.PACK_AB R97, R110, R99 ;  /* 0x000000636e61723e */ /* 0x000fe200000000ff */
[----:B------:R-:W-:Y:S02]  /*24e60*/  FADD.FTZ R91, R99, R105 ;  /* 0x00000069635b7221 */ /* 0x000fe40000010000 */
[----:B------:R-:W-:Y:S04]  /*24e70*/  IMAD.WIDE.U32 R98, R98, -0x2daee0ad, RZ ;  /* 0xd2511f5362627825 */ /* 0x000fe800078e00ff */
[----:B------:R-:W-:Y:S01]  /*24e80*/  FADD.FTZ R110, R110, R91 ;  /* 0x0000005b6e6e7221 */ /* 0x000fe20000010000 */
[----:B------:R-:W-:Y:S02]  /*24e90*/  LOP3.LUT R91, R84, 0xffff, RZ, 0xc0, !PT ;  /* 0x0000ffff545b7812 */ /* 0x000fe400078ec0ff */
[----:B------:R-:W-:Y:S02]  /*24ea0*/  PRMT R84, R85, 0x7632, R84 ;  /* 0x0000763255547816 */ /* 0x000fe40000000054 */
[----:B------:R-:W-:Y:S02]  /*24eb0*/  LOP3.LUT R104, R99, UR42, R132, 0x96, !PT ;  /* 0x0000002a63687c12 */ /* 0x000fe4000f8e9684 */
[----:B------:R-:W-:Y:S03]  /*24ec0*/  LOP3.LUT R132, R74, 0xffff, RZ, 0xc0, !PT ;  /* 0x0000ffff4a847812 */ /* 0x000fe600078ec0ff */
[----:B------:R-:W-:Y:S01]  /*24ed0*/  IMAD.WIDE.U32 R104, R104, -0x326172a9, RZ ;  /* 0xcd9e8d5768687825 */ /* 0x000fe200078e00ff */
[----:B--2---:R-:W-:Y:S02]  /*24ee0*/  @!P1 HADD2 R125, -R86.H0_H0, -RZ.H0_H0 ;  /* 0xa00000ff567d9230 */ /* 0x004fe40000000900 */
[----:B------:R-:W-:Y:S03]  /*24ef0*/  @!P2 HADD2 R124, -R88.H0_H0, -RZ.H0_H0 ;  /* 0xa00000ff587ca230 */ /* 0x000fe60000000900 */
[----:B------:R-:W-:Y:S01]  /*24f00*/  PRMT R141, R125, 0x7610, R141 ;  /* 0x000076107d8d7816 */ /* 0x000fe2000000008d */
[----:B------:R-:W-:Y:S01]  /*24f10*/  @!P1 STL.S16 [R1+0xb8], R125 ;  /* 0x0000b87d01009387 */ /* 0x000fe20000100600 */
[----:B------:R-:W-:Y:S01]  /*24f20*/  @!P6 HADD2 R122, -R87.H0_H0, -RZ.H0_H0 ;  /* 0xa00000ff577ae230 */ /* 0x000fe20000000900 */
[----:B------:R-:W-:Y:S02]  /*24f30*/  PRMT R207, R124, 0x7610, R207 ;  /* 0x000076107ccf7816 */ /* 0x000fe400000000cf */
[----:B------:R1:W-:Y:S01]  /*24f40*/  @!P2 STL.S16 [R1+0xbc], R124 ;  /* 0x0000bc7c0100a387 */ /* 0x0003e20000100600 */
[----:B------:R-:W-:Y:S01]  /*24f50*/  PRMT R236, R141, 0x7610, R236 ;  /* 0x000076108dec7816 */ /* 0x000fe200000000ec */
[----:B---3--:R-:W-:Y:S01]  /*24f60*/  @!P5 HADD2 R119, -R90.H0_H0, -RZ.H0_H0 ;  /* 0xa00000ff5a77d230 */ /* 0x008fe20000000900 */
[----:B------:R-:W-:Y:S01]  /*24f70*/  PRMT R211, R122, 0x7610, R211 ;  /* 0x000076107ad37816 */ /* 0x000fe200000000d3 */
[----:B------:R2:W3:Y:S01]  /*24f80*/  LDL.S16 R94, [R1+0xc0] ;  /* 0x0000c000015e7983 */ /* 0x0004e20000100600 */
[----:B------:R-:W-:Y:S02]  /*24f90*/  SHF.R.U32.HI R141, RZ, 0x18, R114 ;  /* 0x00000018ff8d7819 */ /* 0x000fe40000011672 */
[----:B------:R-:W-:Y:S01]  /*24fa0*/  PRMT R120, R119, 0x7610, R120 ;  /* 0x0000761077787816 */ /* 0x000fe20000000078 */
[----:B------:R-:W-:Y:S01]  /*24fb0*/  @!P6 STL.S16 [R1+0xe0], R122 ;  /* 0x0000e07a0100e387 */ /* 0x000fe20000100600 */
[----:B------:R-:W-:Y:S01]  /*24fc0*/  ISETP.GE.U32.AND P6, PT, R241, R91, PT ;  /* 0x0000005bf100720c */ /* 0x000fe20003fc6070 */
[----:B----4-:R-:W-:Y:S01]  /*24fd0*/  @!P4 HADD2 R118, -R89.H0_H0, -RZ.H0_H0 ;  /* 0xa00000ff5976c230 */ /* 0x010fe20000000900 */
[----:B------:R-:W-:Y:S01]  /*24fe0*/  LOP3.LUT R91, R147, UR8, R166, 0x96, !PT ;  /* 0x00000008935b7c12 */ /* 0x000fe2000f8e96a6 */
[----:B------:R-:W-:Y:S01]  /*24ff0*/  @!P5 STL.S16 [R1+0xdc], R119 ;  /* 0x0000dc770100d387 */ /* 0x000fe20000100600 */
[C---:B------:R-:W-:Y:S02]  /*25000*/  ISETP.GE.U32.AND P5, PT, R241.reuse, R93, PT ;  /* 0x0000005df100720c */ /* 0x040fe40003fa6070 */
[----:B------:R-:W-:Y:S01]  /*25010*/  PRMT R137, R118, 0x7610, R137 ;  /* 0x0000761076897816 */ /* 0x000fe20000000089 */
[----:B------:R-:W-:Y:S01]  /*25020*/  @!P4 STL.S16 [R1+0xd8], R118 ;  /* 0x0000d8760100c387 */ /* 0x000fe20000100600 */
[----:B------:R-:W-:Y:S01]  /*25030*/  LOP3.LUT R93, R146, 0xffff, RZ, 0xc0, !PT ;  /* 0x0000ffff925d7812 */ /* 0x000fe200078ec0ff */
[----:B------:R-:W-:Y:S01]  /*25040*/  @!P3 HADD2 R113, -R85.H0_H0, -RZ.H0_H0 ;  /* 0xa00000ff5571b230 */ /* 0x000fe20000000900 */
[----:B------:R-:W-:Y:S02]  /*25050*/  ISETP.GE.U32.AND P4, PT, R241, R81, PT ;  /* 0x00000051f100720c */ /* 0x000fe40003f86070 */
[----:B------:R-:W-:Y:S01]  /*25060*/  SHF.R.U32.HI R93, RZ, 0x8, R93 ;  /* 0x00000008ff5d7819 */ /* 0x000fe2000001165d */
[----:B------:R-:W-:Y:S01]  /*25070*/  @!P6 HADD2 R107, -R84.H0_H0, -RZ.H0_H0 ;  /* 0xa00000ff546be230 */ /* 0x000fe20000000900 */
[----:B------:R-:W-:Y:S01]  /*25080*/  PRMT R123, R113, 0x7610, R123 ;  /* 0x00007610717b7816 */ /* 0x000fe2000000007b */
[----:B------:R-:W-:Y:S01]  /*25090*/  @!P3 STL.S16 [R1+0xc8], R113 ;  /* 0x0000c8710100b387 */ /* 0x000fe20000100600 */
[----:B------:R-:W-:Y:S01]  /*250a0*/  SHF.R.U32.HI R81, RZ, 0x10, R82 ;  /* 0x00000010ff517819 */ /* 0x000fe20000011652 */
[----:B-1----:R-:W-:Y:S01]  /*250b0*/  MUFU.EX2 R124, R224 ;  /* 0x000000e0007c7308 */ /* 0x002fe20000000800 */
[----:B------:R-:W-:Y:S01]  /*250c0*/  PRMT R121, R107, 0x7610, R121 ;  /* 0x000076106b797816 */ /* 0x000fe20000000079 */
[----:B------:R1:W-:Y:S01]  /*250d0*/  @!P6 STL.S16 [R1+0xc4], R107 ;  /* 0x0000c46b0100e387 */ /* 0x0003e20000100600 */
[----:B------:R-:W-:Y:S02]  /*250e0*/  SHF.R.U32.HI R74, RZ, 0x10, R91 ;  /* 0x00000010ff4a7819 */ /* 0x000fe4000001165b */
[----:B------:R-:W-:Y:S02]  /*250f0*/  LOP3.LUT R125, R83, UR7, R198, 0x96, !PT ;  /* 0x00000007537d7c12 */ /* 0x000fe4000f8e96c6 */
[----:B------:R-:W-:Y:S02]  /*25100*/  SHF.R.U32.HI R198, RZ, 0x10, R82 ;  /* 0x00000010ffc67819 */ /* 0x000fe40000011652 */
[----:B------:R-:W-:Y:S02]  /*25110*/  @P6 LOP3.LUT R183, R183, 0x400000, RZ, 0xfc, !PT ;  /* 0x00400000b7b76812 */ /* 0x000fe400078efcff */
[----:B------:R-:W-:Y:S02]  /*25120*/  PRMT R149, R123, 0x7610, R149 ;  /* 0x000076107b957816 */ /* 0x000fe40000000095 */
[----:B------:R-:W-:Y:S04]  /*25130*/  LOP3.LUT R183, R183, 0xff7fffff, RZ, 0xc0, !PT ;  /* 0xff7fffffb7b77812 */ /* 0x000fe800078ec0ff */
[----:B------:R-:W-:Y:S04]  /*25140*/  @P5 LOP3.LUT R183, R183, 0x800000, RZ, 0xfc, !PT ;  /* 0x00800000b7b75812 */ /* 0x000fe800078efcff */
[----:B------:R-:W-:Y:S04]  /*25150*/  LOP3.LUT R183, R183, 0xfeffffff, RZ, 0xc0, !PT ;  /* 0xfeffffffb7b77812 */ /* 0x000fe800078ec0ff */
[----:B------:R-:W-:Y:S01]  /*25160*/  @P4 LOP3.LUT R183, R183, 0x1000000, RZ, 0xfc, !PT ;  /* 0x01000000b7b74812 */ /* 0x000fe200078efcff */
[----:B-1----:R-:W-:Y:S03]  /*25170*/  IMAD.WIDE.U32 R106, R106, -0x2daee0ad, RZ ;  /* 0xd2511f536a6a7825 */ /* 0x002fe600078e00ff */
[----:B------:R-:W-:Y:S02]  /*25180*/  LOP3.LUT R183, R183, 0xfdffffff, RZ, 0xc0, !PT ;  /* 0xfdffffffb7b77812 */ /* 0x000fe400078ec0ff */
[----:B------:R-:W-:Y:S02]  /*25190*/  LOP3.LUT R107, R107, UR40, R98, 0x96, !PT ;  /* 0x000000286b6b7c12 */ /* 0x000fe4000f8e9662 */
[----:B------:R-:W-:Y:S05]  /*251a0*/  LOP3.LUT R98, R105, UR41, R244, 0x96, !PT ;  /* 0x0000002969627c12 */ /* 0x000fea000f8e96f4 */
[----:B------:R-:W-:Y:S05]  /*251b0*/  IMAD.WIDE.U32 R98, R98, -0x2daee0ad, RZ ;  /* 0xd2511f5362627825 */ /* 0x000fea00078e00ff */
[----:B------:R-:W-:Y:S01]  /*251c0*/  LOP3.LUT R105, R99, UR38, R106, 0x96, !PT ;  /* 0x0000002663697c12 */ /* 0x000fe2000f8e966a */
[----:B------:R-:W-:Y:S01]  /*251d0*/  IMAD.WIDE.U32 R106, R107, -0x326172a9, RZ ;  /* 0xcd9e8d576b6a7825 */ /* 0x000fe200078e00ff */
[----:B------:R-:W-:Y:S01]  /*251e0*/  PRMT R99, R97, 0x7632, R99 ;  /* 0x0000763261637816 */ /* 0x000fe20000000063 */
[----:B------:R-:W-:Y:S03]  /*251f0*/  UMOV UR38, UR24 ;  /* 0x0000001800267c82 */ /* 0x000fe60008000000 */
[----:B------:R-:W-:Y:S02]  /*25200*/  LOP3.LUT R104, R107, UR39, R104, 0x96, !PT ;  /* 0x000000276b687c12 */ /* 0x000fe4000f8e9668 */
[----:B------:R-:W-:Y:S03]  /*25210*/  MUFU.EX2 R107, R223 ;  /* 0x000000df006b7308 */ /* 0x000fe60000000800 */
[----:B------:R-:W-:Y:S04]  /*25220*/  IMAD.WIDE.U32 R204, R104, -0x2daee0ad, RZ ;  /* 0xd2511f5368cc7825 */ /* 0x000fe800078e00ff */
[----:B------:R-:W-:Y:S01]  /*25230*/  IMAD.WIDE.U32 R104, R105, -0x326172a9, RZ ;  /* 0xcd9e8d5769687825 */ /* 0x000fe200078e00ff */
[----:B------:R-:W-:Y:S02]  /*25240*/  LOP3.LUT R119, R205, UR4, R98, 0x96, !PT ;  /* 0x00000004cd777c12 */ /* 0x000fe4000f8e9662 */
[----:B------:R-:W-:Y:S02]  /*25250*/  LOP3.LUT R98, R91, 0xffff, RZ, 0xc0, !PT ;  /* 0x0000ffff5b627812 */ /* 0x000fe400078ec0ff */
[----:B------:R-:W-:Y:S02]  /*25260*/  LOP3.LUT R208, R105, UR5, R106, 0x96, !PT ;  /* 0x0000000569d07c12 */ /* 0x000fe4000f8e966a */
[----:B------:R-:W-:Y:S01]  /*25270*/  SHF.R.U32.HI R98, RZ, 0x8, R98 ;  /* 0x00000008ff627819 */ /* 0x000fe20000011662 */
[----:B------:R-:W1:Y:S02]  /*25280*/  MUFU.EX2 R105, R225 ;  /* 0x000000e100697308 */ /* 0x000e640000000800 */
[----:B-1----:R-:W-:Y:S01]  /*25290*/  FADD.FTZ R72, R105, R108 ;  /* 0x0000006c69487221 */ /* 0x002fe20000010000 */
[----:B---3--:R-:W-:Y:S05]  /*252a0*/  @!P5 HADD2 R94, -R92.H0_H0, -RZ.H0_H0 ;  /* 0xa00000ff5c5ed230 */ /* 0x008fea0000000900 */
[----:B------:R-:W-:Y:S01]  /*252b0*/  PRMT R210, R94, 0x7610, R210 ;  /* 0x000076105ed27816 */ /* 0x000fe200000000d2 */
[----:B------:R1:W-:Y:S03]  /*252c0*/  @!P5 STL.S16 [R1+0xc0], R94 ;  /* 0x0000c05e0100d387 */ /* 0x0003e60000100600 */
[----:B------:R-:W-:Y:S01]  /*252d0*/  PRMT R245, R210, 0x7610, R245 ;  /* 0x00007610d2f57816 */ /* 0x000fe200000000f5 */
[----:B------:R2:W3:Y:S04]  /*252e0*/  LDL.S16 R118, [R1+0xb0] ;  /* 0x0000b00001767983 */ /* 0x0004e80000100600 */
[----:B------:R2:W4:Y:S04]  /*252f0*/  LDL.S16 R117, [R1+0xb4] ;  /* 0x0000b40001757983 */ /* 0x0005280000100600 */
[----:B------:R2:W2:Y:S04]  /*25300*/  LDL.S16 R116, [R1+0xd4] ;  /* 0x0000d40001747983 */ /* 0x0004a80000100600 */
[----:B------:R2:W2:Y:S01]  /*25310*/  LDL.S16 R113, [R1+0xd0] ;  /* 0x0000d00001717983 */ /* 0x0004a20000100600 */
[----:B-1----:R-:W-:Y:S04]  /*25320*/  LOP3.LUT R94, R146, 0xff, RZ, 0xc0, !PT ;  /* 0x000000ff925e7812 */ /* 0x002fe800078ec0ff */
[----:B------:R-:W-:Y:S02]  /*25330*/  PRMT R136, R94, 0x5410, R93 ;  /* 0x000054105e887816 */ /* 0x000fe4000000005d */
[--C-:B------:R-:W-:Y:S02]  /*25340*/  SHF.R.U32.HI R93, RZ, 0x10, R146.reuse ;  /* 0x00000010ff5d7819 */ /* 0x100fe40000011692 */
[----:B------:R-:W-:Y:S02]  /*25350*/  SHF.R.U32.HI R146, RZ, 0x18, R146 ;  /* 0x00000018ff927819 */ /* 0x000fe40000011692 */
[----:B------:R-:W-:Y:S02]  /*25360*/  LOP3.LUT R93, R93, 0xff, RZ, 0xc0, !PT ;  /* 0x000000ff5d5d7812 */ /* 0x000fe400078ec0ff */
[----:B------:R-:W-:Y:S02]  /*25370*/  LOP3.LUT R94, R91, 0xff, RZ, 0xc0, !PT ;  /* 0x000000ff5b5e7812 */ /* 0x000fe400078ec0ff */
[----:B------:R-:W-:Y:S02]  /*25380*/  PRMT R135, R93, 0x5410, R146 ;  /* 0x000054105d877816 */ /* 0x000fe40000000092 */
[----:B------:R-:W-:Y:S02]  /*25390*/  PRMT R93, R92, 0x7632, R93 ;  /* 0x000076325c5d7816 */ /* 0x000fe4000000005d */
[----:B------:R-:W-:Y:S02]  /*253a0*/  PRMT R101, R94, 0x5410, R98 ;  /* 0x000054105e657816 */ /* 0x000fe40000000062 */
[----:B------:R-:W-:Y:S02]  /*253b0*/  PRMT R94, R95, 0x7632, R94 ;  /* 0x000076325f5e7816 */ /* 0x000fe4000000005e */
[----:B------:R-:W-:Y:S02]  /*253c0*/  PRMT R98, R96, 0x7632, R98 ;  /* 0x0000763260627816 */ /* 0x000fe40000000062 */
[----:B------:R-:W-:Y:S01]  /*253d0*/  SHF.R.U32.HI R91, RZ, 0x18, R91 ;  /* 0x00000018ff5b7819 */ /* 0x000fe2000001165b */
[----:B---3--:R-:W-:Y:S02]  /*253e0*/  @!P4 HADD2 R118, -R93.H0_H0, -RZ.H0_H0 ;  /* 0xa00000ff5d76c230 */ /* 0x008fe40000000900 */
[----:B----4-:R-:W-:Y:S03]  /*253f0*/  @!P0 HADD2 R117, -R95.H0_H0, -RZ.H0_H0 ;  /* 0xa00000ff5f758230 */ /* 0x010fe60000000900 */
[----:B------:R-:W-:Y:S01]  /*25400*/  PRMT R244, R118, 0x7610, R244 ;  /* 0x0000761076f47816 */ /* 0x000fe200000000f4 */
[----:B------:R1:W-:Y:S01]  /*25410*/  @!P4 STL.S16 [R1+0xb0], R118 ;  /* 0x0000b0760100c387 */ /* 0x0003e20000100600 */
[----:B------:R-:W-:Y:S03]  /*25420*/  PRMT R243, R117, 0x7610, R243 ;  /* 0x0000761075f37816 */ /* 0x000fe600000000f3 */
[----:B------:R3:W4:Y:S04]  /*25430*/  LDL.S16 R106, [R1+0xcc] ;  /* 0x0000cc00016a7983 */ /* 0x0007280000100600 */
[----:B------:R3:W-:Y:S01]  /*25440*/  @!P0 STL.S16 [R1+0xb4], R117 ;  /* 0x0000b47501008387 */ /* 0x0007e20000100600 */
[----:B------:R-:W-:Y:S11]  /*25450*/  ISETP.GE.U32.AND P0, PT, R241, R132, PT ;  /* 0x00000084f100720c */ /* 0x000ff60003f06070 */
[----:B------:R-:W-:Y:S02]  /*25460*/  @!UPT UIADD3 URZ, URZ, URZ, URZ ;  /* 0x0000003f3f3ff290 */ /* 0x000fe4000fffe03f */
[----:B--2---:R-:W-:Y:S01]  /*25470*/  @!P0 HADD2 R116, -R94.H0_H0, -RZ.H0_H0 ;  /* 0xa00000ff5e748230 */ /* 0x004fe20000000900 */
[----:B-1----:R-:W-:Y:S02]  /*25480*/  LOP3.LUT R118, R81, 0xff, RZ, 0xc0, !PT ;  /* 0x000000ff51767812 */ /* 0x002fe400078ec0ff */
[----:B------:R-:W-:Y:S02]  /*25490*/  LOP3.LUT R81, R74, 0xff, RZ, 0xc0, !PT ;  /* 0x000000ff4a517812 */ /* 0x000fe400078ec0ff */
[----:B------:R1:W-:Y:S01]  /*254a0*/  @!P0 STL.S16 [R1+0xd4], R116 ;  /* 0x0000d47401008387 */ /* 0x0003e20000100600 */
[----:B------:R-:W-:Y:S01]  /*254b0*/  ISETP.GE.U32.AND P0, PT, R241, R118, PT ;  /* 0x00000076f100720c */ /* 0x000fe20003f06070 */
[----:B------:R-:W2:Y:S01]  /*254c0*/  MUFU.EX2 R74, R228 ;  /* 0x000000e4004a7308 */ /* 0x000ea20000000800 */
[----:B------:R-:W-:Y:S01]  /*254d0*/  PRMT R242, R116, 0x7610, R242 ;  /* 0x0000761074f27816 */ /* 0x000fe200000000f2 */
[----:B------:R1:W4:Y:S01]  /*254e0*/  LDL.S16 R122, [R1+0xf0] ;  /* 0x0000f000017a7983 */ /* 0x0003220000100600 */
[----:B---3--:R-:W-:Y:S02]  /*254f0*/  SHF.R.U32.HI R117, RZ, 0x18, R82 ;  /* 0x00000018ff757819 */ /* 0x008fe40000011652 */
[----:B------:R-:W-:Y:S01]  /*25500*/  PRMT R134, R81, 0x5410, R91 ;  /* 0x0000541051867816 */ /* 0x000fe2000000005b */
[----:B------:R-:W-:Y:S01]  /*25510*/  FADD.FTZ R81, R103, R109 ;  /* 0x0000006d67517221 */ /* 0x000fe20000010000 */
[----:B------:R-:W-:Y:S02]  /*25520*/  SHF.R.U32.HI R82, RZ, 0x10, R114 ;  /* 0x00000010ff527819 */ /* 0x000fe40000011672 */
[----:B------:R-:W-:Y:S02]  /*25530*/  F2FP.PACK_AB R103, R75, R103 ;  /* 0x000000674b67723e */ /* 0x000fe400000000ff */
[----:B------:R-:W-:Y:S01]  /*25540*/  LOP3.LUT R82, R82, 0xff, RZ, 0xc0, !PT ;  /* 0x000000ff52527812 */ /* 0x000fe200078ec0ff */
[----:B------:R-:W-:Y:S03]  /*25550*/  @!P0 HADD2 R113, -R96.H0_H0, -RZ.H0_H0 ;  /* 0xa00000ff60718230 */ /* 0x000fe60000000900 */
[----:B------:R-:W-:Y:S02]  /*25560*/  ISETP.GE.U32.AND P1, PT, R241, R82, PT ;  /* 0x00000052f100720c */ /* 0x000fe40003f26070 */
[----:B------:R-:W-:Y:S01]  /*25570*/  PRMT R230, R113, 0x7610, R230 ;  /* 0x0000761071e67816 */ /* 0x000fe200000000e6 */
[----:B------:R3:W-:Y:S01]  /*25580*/  @!P0 STL.S16 [R1+0xd0], R113 ;  /* 0x0000d07101008387 */ /* 0x0007e20000100600 */
[C---:B------:R-:W-:Y:S02]  /*25590*/  ISETP.GE.U32.AND P0, PT, R241.reuse, R117, PT ;  /* 0x00000075f100720c */ /* 0x040fe40003f06070 */
[----:B------:R-:W-:Y:S02]  /*255a0*/  SHF.R.U32.HI R82, RZ, 0x18, R114 ;  /* 0x00000018ff527819 */ /* 0x000fe40000011672 */
[C---:B--2---:R-:W-:Y:S01]  /*255b0*/  F2FP.PACK_AB R105, R74.reuse, R105 ;  /* 0x000000694a69723e */ /* 0x044fe200000000ff */
[----:B------:R-:W-:Y:S01]  /*255c0*/  FADD.FTZ R91, R74, R72 ;  /* 0x000000484a5b7221 */ /* 0x000fe20000010000 */
[C---:B------:R-:W-:Y:S04]  /*255d0*/  LOP3.LUT R72, R114.reuse, 0xff, RZ, 0xc0, !PT ;  /* 0x000000ff72487812 */ /* 0x040fe800078ec0ff */
[----:B------:R-:W-:Y:S02]  /*255e0*/  ISETP.GE.U32.AND P3, PT, R241, R72, PT ;  /* 0x00000048f100720c */ /* 0x000fe40003f66070 */
[----:B------:R-:W-:Y:S04]  /*255f0*/  LOP3.LUT R72, R114, 0xffff, RZ, 0xc0, !PT ;  /* 0x0000ffff72487812 */ /* 0x000fe800078ec0ff */
[----:B------:R-:W-:Y:S04]  /*25600*/  SHF.R.U32.HI R72, RZ, 0x8, R72 ;  /* 0x00000008ff487819 */ /* 0x000fe80000011648 */
[----:B------:R-:W-:Y:S03]  /*25610*/  LOP3.LUT R72, R72, 0xffff, RZ, 0xc0, !PT ;  /* 0x0000ffff48487812 */ /* 0x000fe600078ec0ff */
[----:B------:R-:W-:Y:S02]  /*25620*/  @P3 LOP3.LUT R183, R183, 0x2000000, RZ, 0xfc, !PT ;  /* 0x02000000b7b73812 */ /* 0x000fe400078efcff */
[----:B------:R-:W-:Y:S01]  /*25630*/  ISETP.GE.U32.AND P2, PT, R241, R72, PT ;  /* 0x00000048f100720c */ /* 0x000fe20003f46070 */
[--C-:B------:R-:W-:Y:S01]  /*25640*/  HSET2.LE.AND R72, R101, R212.reuse, PT ;  /* 0x000000d465487233 */ /* 0x100fe20003803000 */
[----:B------:R-:W-:Y:S01]  /*25650*/  LOP3.LUT R183, R183, 0xfbffffff, RZ, 0xc0, !PT ;  /* 0xfbffffffb7b77812 */ /* 0x000fe200078ec0ff */
[----:B------:R2:W-:Y:S03]  /*25660*/  MUFU.EX2 R101, R231 ;  /* 0x000000e700657308 */ /* 0x0005e60000000800 */
[----:B------:R-:W-:Y:S02]  /*25670*/  LOP3.LUT R72, R72, R142, RZ, 0xc0, !PT ;  /* 0x0000008e48487212 */ /* 0x000fe400078ec0ff */
[----:B------:R-:W-:Y:S05]  /*25680*/  PRMT R142, R137, 0x7610, R142 ;  /* 0x00007610898e7816 */ /* 0x000fea000000008e */
[----:B------:R-:W-:Y:S01]  /*25690*/  @P2 LOP3.LUT R183, R183, 0x4000000, RZ, 0xfc, !PT ;  /* 0x04000000b7b72812 */ /* 0x000fe200078efcff */
[----:B------:R-:W-:Y:S03]  /*256a0*/  MUFU.EX2 R137, R238 ;  /* 0x000000ee00897308 */ /* 0x000fe60000000800 */
[----:B------:R-:W-:Y:S04]  /*256b0*/  LOP3.LUT R183, R183, 0xf7ffffff, RZ, 0xc0, !PT ;  /* 0xf7ffffffb7b77812 */ /* 0x000fe800078ec0ff */
[----:B------:R-:W-:Y:S02]  /*256c0*/  @P1 LOP3.LUT R183, R183, 0x8000000, RZ, 0xfc, !PT ;  /* 0x08000000b7b71812 */ /* 0x000fe400078efcff */
[----:B--2---:R-:W-:Y:S01]  /*256d0*/  PRMT R231, R211, 0x7610, R231 ;  /* 0x00007610d3e77816 */ /* 0x004fe200000000e7 */
[----:B----4-:R-:W-:Y:S05]  /*256e0*/  @!P0 HADD2 R106, -R98.H0_H0, -RZ.H0_H0 ;  /* 0xa00000ff626a8230 */ /* 0x010fea0000000900 */
[----:B------:R-:W-:Y:S01]  /*256f0*/  PRMT R229, R106, 0x7610, R229 ;  /* 0x000076106ae57816 */ /* 0x000fe200000000e5 */
[----:B------:R2:W-:Y:S01]  /*25700*/  @!P0 STL.S16 [R1+0xcc], R106 ;  /* 0x0000cc6a01008387 */ /* 0x0005e20000100600 */
[----:B------:R-:W-:Y:S03]  /*25710*/  ISETP.GE.U32.AND P0, PT, R241, R82, PT ;  /* 0x00000052f100720c */ /* 0x000fe60003f06070 */
[----:B-1----:R1:W4:Y:S04]  /*25720*/  LDL.S16 R116, [R1+0xec] ;  /* 0x0000ec0001747983 */ /* 0x0023280000100600 */
[----:B---3--:R1:W3:Y:S01]  /*25730*/  LDL.S16 R113, [R1+0xe8] ;  /* 0x0000e80001717983 */ /* 0x0082e20000100600 */
[----:B------:R-:W-:Y:S01]  /*25740*/  @!P3 HADD2 R122, -R97.H0_H0, -RZ.H0_H0 ;  /* 0xa00000ff617ab230 */ /* 0x000fe20000000900 */
[----:B--2---:R-:W-:Y:S04]  /*25750*/  FADD.FTZ R106, R75, R81 ;  /* 0x000000514b6a7221 */ /* 0x004fe80000010000 */
[----:B------:R-:W-:Y:S01]  /*25760*/  PRMT R228, R122, 0x7610, R228 ;  /* 0x000076107ae47816 */ /* 0x000fe200000000e4 */
[----:B------:R-:W-:Y:S01]  /*25770*/  @!P3 STL.S16 [R1+0xf0], R122 ;  /* 0x0000f07a0100b387 */ /* 0x000fe20000100600 */
[----:B------:R-:W-:Y:S02]  /*25780*/  IMAD.WIDE.U32 R74, R111, -0x326172a9, RZ ;  /* 0xcd9e8d576f4a7825 */ /* 0x000fe400078e00ff */
[----:B------:R-:W2:Y:S01]  /*25790*/  MUFU.EX2 R111, R227 ;  /* 0x000000e3006f7308 */ /* 0x000ea20000000800 */
[----:B------:R1:W3:Y:S01]  /*257a0*/  LDL.S16 R108, [R1+0xe4] ;  /* 0x0000e400016c7983 */ /* 0x0002e20000100600 */
[----:B------:R-:W-:Y:S01]  /*257b0*/  FADD.FTZ R81, R107, R110 ;  /* 0x0000006e6b517221 */ /* 0x000fe20000010000 */
[C---:B------:R-:W-:Y:S02]  /*257c0*/  F2FP.PACK_AB R107, R124.reuse, R107 ;  /* 0x0000006b7c6b723e */ /* 0x040fe400000000ff */
[C-C-:B------:R-:W-:Y:S01]  /*257d0*/  LOP3.LUT R131, R75.reuse, UR8, R102.reuse, 0x96, !PT ;  /* 0x000000084b837c12 */ /* 0x140fe2000f8e9666 */
[----:B------:R-:W-:Y:S01]  /*257e0*/  FADD.FTZ R124, R124, R81 ;  /* 0x000000517c7c7221 */ /* 0x000fe20000010000 */
[--C-:B------:R-:W-:Y:S02]  /*257f0*/  LOP3.LUT R81, R75, UR8, R102.reuse, 0x96, !PT ;  /* 0x000000084b517c12 */ /* 0x100fe4000f8e9666 */
[----:B------:R-:W-:Y:S02]  /*25800*/  PRMT R102, R100, 0x7632, R102 ;  /* 0x0000763264667816 */ /* 0x000fe40000000066 */
[C---:B------:R-:W-:Y:S02]  /*25810*/  LOP3.LUT R130, R74.reuse, 0xff, RZ, 0xc0, !PT ;  /* 0x000000ff4a827812 */ /* 0x040fe400078ec0ff */
[C---:B------:R-:W-:Y:S02]  /*25820*/  LOP3.LUT R139, R74.reuse, 0xffff, RZ, 0xc0, !PT ;  /* 0x0000ffff4a8b7812 */ /* 0x040fe400078ec0ff */
[--C-:B------:R-:W-:Y:S02]  /*25830*/  SHF.R.U32.HI R147, RZ, 0x18, R74.reuse ;  /* 0x00000018ff937819 */ /* 0x100fe4000001164a */
[--C-:B------:R-:W-:Y:S02]  /*25840*/  SHF.R.U32.HI R159, RZ, 0x10, R74.reuse ;  /* 0x00000010ff9f7819 */ /* 0x100fe4000001164a */
[C---:B------:R-:W-:Y:S02]  /*25850*/  LOP3.LUT R162, R74.reuse, 0xffff, RZ, 0xc0, !PT ;  /* 0x0000ffff4aa27812 */ /* 0x040fe400078ec0ff */
[----:B------:R-:W-:Y:S02]  /*25860*/  LOP3.LUT R165, R74, 0xff, RZ, 0xc0, !PT ;  /* 0x000000ff4aa57812 */ /* 0x000fe400078ec0ff */
[----:B------:R-:W-:Y:S01]  /*25870*/  SHF.R.U32.HI R167, RZ, 0x10, R74 ;  /* 0x00000010ffa77819 */ /* 0x000fe2000001164a */
[----:B--2---:R-:W-:Y:S01]  /*25880*/  FADD.FTZ R83, R111, R112 ;  /* 0x000000706f537221 */ /* 0x004fe20000010000 */
[----:B------:R-:W-:Y:S02]  /*25890*/  SHF.R.U32.HI R166, RZ, 0x18, R74 ;  /* 0x00000018ffa67819 */ /* 0x000fe4000001164a */
[----:B------:R-:W-:Y:S02]  /*258a0*/  LOP3.LUT R74, R3, 0xff, RZ, 0xc0, !PT ;  /* 0x000000ff034a7812 */ /* 0x000fe400078ec0ff */
[----:B------:R-:W-:Y:S02]  /*258b0*/  PRMT R75, R120, 0x7610, R75 ;  /* 0x00007610784b7816 */ /* 0x000fe4000000004b */
[----:B------:R-:W-:Y:S02]  /*258c0*/  PRMT R112, R74, 0x5410, R2 ;  /* 0x000054104a707816 */ /* 0x000fe40000000002 */
[--C-:B------:R-:W-:Y:S02]  /*258d0*/  SHF.R.U32.HI R2, RZ, 0x10, R3.reuse ;  /* 0x00000010ff027819 */ /* 0x100fe40000011603 */
[----:B------:R-:W-:Y:S02]  /*258e0*/  SHF.R.U32.HI R74, RZ, 0x18, R3 ;  /* 0x00000018ff4a7819 */ /* 0x000fe40000011603 */
[----:B------:R-:W-:Y:S02]  /*258f0*/  LOP3.LUT R3, R2, 0xff, RZ, 0xc0, !PT ;  /* 0x000000ff02037812 */ /* 0x000fe400078ec0ff */
[----:B------:R-:W-:Y:S01]  /*25900*/  LOP3.LUT R128, R81, 0xff, RZ, 0xc0, !PT ;  /* 0x000000ff51807812 */ /* 0x000fe200078ec0ff */
[----:B------:R2:W-:Y:S01]  /*25910*/  MUFU.EX2 R2, R233 ;  /* 0x000000e900027308 */ /* 0x0005e20000000800 */
[----:B------:R-:W-:Y:S02]  /*25920*/  SHF.R.U32.HI R120, RZ, 0x18, R81 ;  /* 0x00000018ff787819 */ /* 0x000fe40000011651 */
[----:B------:R-:W-:Y:S02]  /*25930*/  PRMT R205, R75, 0x7610, R205 ;  /* 0x000076104bcd7816 */ /* 0x000fe400000000cd */
[----:B------:R-:W-:Y:S02]  /*25940*/  PRMT R109, R107, 0x7632, R109 ;  /* 0x000076326b6d7816 */ /* 0x000fe4000000006d */
[----:B------:R-:W-:Y:S02]  /*25950*/  PRMT R237, R205, 0x7610, R237 ;  /* 0x00007610cded7816 */ /* 0x000fe400000000ed */
[----:B--2---:R-:W-:Y:S01]  /*25960*/  PRMT R233, R207, 0x7610, R233 ;  /* 0x00007610cfe97816 */ /* 0x004fe200000000e9 */
[----:B----4-:R-:W-:Y:S02]  /*25970*/  @!P2 HADD2 R116, -R99.H0_H0, -RZ.H0_H0 ;  /* 0xa00000ff6374a230 */ /* 0x010fe40000000900 */
[----:B---3--:R-:W-:Y:S03]  /*25980*/  @!P1 HADD2 R113, -R100.H0_H0, -RZ.H0_H0 ;  /* 0xa00000ff64719230 */ /* 0x008fe60000000900 */
[----:B------:R-:W-:Y:S01]  /*25990*/  PRMT R225, R116, 0x7610, R225 ;  /* 0x0000761074e17816 */ /* 0x000fe200000000e1 */
[----:B------:R2:W-:Y:S01]  /*259a0*/  @!P2 STL.S16 [R1+0xec], R116 ;  /* 0x0000ec740100a387 */ /* 0x0005e20000100600 */
[----:B------:R-:W-:Y:S02]  /*259b0*/  ISETP.GE.U32.AND P2, PT, R241, R120, PT ;  /* 0x00000078f100720c */ /* 0x000fe40003f46070 */
[----:B------:R-:W-:Y:S01]  /*259c0*/  PRMT R224, R113, 0x7610, R224 ;  /* 0x0000761071e07816 */ /* 0x000fe200000000e0 */
[----:B------:R3:W-:Y:S01]  /*259d0*/  @!P1 STL.S16 [R1+0xe8], R113 ;  /* 0x0000e87101009387 */ /* 0x0007e20000100600 */
[----:B------:R-:W-:Y:S01]  /*259e0*/  ISETP.GE.U32.AND P1, PT, R241, R128, PT ;  /* 0x00000080f100720c */ /* 0x000fe20003f26070 */
[----:B------:R-:W-:Y:S01]  /*259f0*/  @!P0 HADD2 R108, -R102.H0_H0, -RZ.H0_H0 ;  /* 0xa00000ff666c8230 */ /* 0x000fe20000000900 */
[----:B--2---:R-:W2:Y:S04]  /*25a00*/  MUFU.EX2 R116, R226 ;  /* 0x000000e200747308 */ /* 0x004ea80000000800 */
[----:B------:R-:W-:Y:S01]  /*25a10*/  PRMT R223, R108, 0x7610, R223 ;  /* 0x000076106cdf7816 */ /* 0x000fe200000000df */
[----:B------:R4:W-:Y:S05]  /*25a20*/  @!P0 STL.S16 [R1+0xe4], R108 ;  /* 0x0000e46c01008387 */ /* 0x0009ea0000100600 */
[----:B---3--:R-:W3:Y:S01]  /*25a30*/  MUFU.EX2 R113, R234 ;  /* 0x000000ea00717308 */ /* 0x008ee20000000800 */
[C---:B--2---:R-:W-:Y:S01]  /*25a40*/  F2FP.PACK_AB R111, R116.reuse, R111 ;  /* 0x0000006f746f723e */ /* 0x044fe200000000ff */
[----:B------:R-:W-:Y:S01]  /*25a50*/  FADD.FTZ R116, R116, R83 ;  /* 0x0000005374747221 */ /* 0x000fe20000010000 */
[----:B------:R-:W-:Y:S02]  /*25a60*/  PRMT R226, R149, 0x7610, R226 ;  /* 0x0000761095e27816 */ /* 0x000fe400000000e2 */
[----:B----4-:R-:W-:Y:S02]  /*25a70*/  PRMT R108, R3, 0x5410, R74 ;  /* 0x00005410036c7816 */ /* 0x010fe4000000004a */
[----:B------:R-:W-:Y:S02]  /*25a80*/  LOP3.LUT R3, R148, 0xff, RZ, 0xc0, !PT ;  /* 0x000000ff94037812 */ /* 0x000fe400078ec0ff */
[----:B------:R-:W-:Y:S02]  /*25a90*/  SHF.R.U32.HI R74, RZ, 0x10, R148 ;  /* 0x00000010ff4a7819 */ /* 0x000fe40000011694 */
[----:B------:R-:W-:Y:S01]  /*25aa0*/  PRMT R82, R3, 0x5410, R0 ;  /* 0x0000541003527816 */ /* 0x000fe20000000000 */
[----:B------:R-:W-:Y:S01]  /*25ab0*/  FADD.FTZ R0, R101, R91 ;  /* 0x0000005b65007221 */ /* 0x000fe20000010000 */
[----:B------:R-:W-:Y:S01]  /*25ac0*/  SHF.R.U32.HI R148, RZ, 0x18, R148 ;  /* 0x00000018ff947819 */ /* 0x000fe20000011694 */
[----:B---3--:R-:W-:Y:S01]  /*25ad0*/  FADD.FTZ R3, R113, R106 ;  /* 0x0000006a71037221 */ /* 0x008fe20000010000 */
[----:B------:R-:W-:Y:S01]  /*25ae0*/  F2FP.PACK_AB R113, R73, R113 ;  /* 0x000000714971723e */ /* 0x000fe200000000ff */
[----:B------:R-:W-:Y:S01]  /*25af0*/  FADD.FTZ R203, R2, R0 ;  /* 0x0000000002cb7221 */ /* 0x000fe20000010000 */
[----:B------:R-:W-:Y:S01]  /*25b00*/  LOP3.LUT R0, R81, 0xffff, RZ, 0xc0, !PT ;  /* 0x0000ffff51007812 */ /* 0x000fe200078ec0ff */
[----:B------:R-:W-:Y:S01]  /*25b10*/  FADD.FTZ R146, R73, R3 ;  /* 0x0000000349927221 */ /* 0x000fe20000010000 */
[----:B------:R-:W-:Y:S01]  /*25b20*/  LOP3.LUT R73, R74, 0xff, RZ, 0xc0, !PT ;  /* 0x000000ff4a497812 */ /* 0x000fe200078ec0ff */
[----:B------:R1:W2:Y:S01]  /*25b30*/  LDL.S16 R91, [R1+0x10c] ;  /* 0x00010c00015b7983 */ /* 0x0002a20000100600 */
[----:B------:R-:W-:Y:S01]  /*25b40*/  SHF.R.U32.HI R74, RZ, 0x10, R81 ;  /* 0x00000010ff4a7819 */ /* 0x000fe20000011651 */
[--C-:B------:R-:W-:Y:S01]  /*25b50*/  HSET2.LE.AND R82, R82, R212.reuse, PT ;  /* 0x000000d452527233 */ /* 0x100fe20003803000 */
[----:B------:R-:W-:Y:S01]  /*25b60*/  PRMT R83, R73, 0x5410, R148 ;  /* 0x0000541049537816 */ /* 0x000fe20000000094 */
[----:B------:R3:W-:Y:S01]  /*25b70*/  MUFU.EX2 R81, R232 ;  /* 0x000000e800517308 */ /* 0x0007e20000000800 */
[----:B------:R-:W-:Y:S02]  /*25b80*/  LOP3.LUT R127, R74, 0xff, RZ, 0xc0, !PT ;  /* 0x000000ff4a7f7812 */ /* 0x000fe400078ec0ff */
[----:B------:R-:W-:Y:S01]  /*25b90*/  SHF.R.U32.HI R73, RZ, 0x8, R0 ;  /* 0x00000008ff497819 */ /* 0x000fe20000011600 */
[----:B------:R1:W4:Y:S01]  /*25ba0*/  LDL.S16 R74, [R1+0x110] ;  /* 0x00011000014a7983 */ /* 0x0003220000100600 */
[----:B------:R-:W-:Y:S01]  /*25bb0*/  F2FP.PACK_AB R101, R2, R101 ;  /* 0x000000650265723e */ /* 0x000fe200000000ff */
[----:B------:R-:W-:Y:S01]  /*25bc0*/  IMAD.WIDE.U32 R2, R119, -0x326172a9, RZ ;  /* 0xcd9e8d5777027825 */ /* 0x000fe200078e00ff */
[----:B------:R-:W-:Y:S01]  /*25bd0*/  LOP3.LUT R119, R73, 0xffff, RZ, 0xc0, !PT ;  /* 0x0000ffff49777812 */ /* 0x000fe200078ec0ff */
[--C-:B------:R-:W-:Y:S01]  /*25be0*/  HSET2.LE.AND R83, R83, R212.reuse, PT ;  /* 0x000000d453537233 */ /* 0x100fe20003803000 */
[C---:B------:R-:W-:Y:S02]  /*25bf0*/  ISETP.GE.U32.AND P5, PT, R241.reuse, R127, PT ;  /* 0x0000007ff100720c */ /* 0x040fe40003fa6070 */
[----:B------:R-:W-:Y:S02]  /*25c00*/  ISETP.GE.U32.AND P6, PT, R241, R119, PT ;  /* 0x00000077f100720c */ /* 0x000fe40003fc6070 */
[C-C-:B------:R-:W-:Y:S02]  /*25c10*/  LOP3.LUT R0, R3.reuse, UR8, R104.reuse, 0x96, !PT ;  /* 0x0000000803007c12 */ /* 0x140fe4000f8e9668 */
[--C-:B------:R-:W-:Y:S02]  /*25c20*/  LOP3.LUT R129, R3, UR8, R104.reuse, 0x96, !PT ;  /* 0x0000000803817c12 */ /* 0x100fe4000f8e9668 */
[----:B------:R-:W-:Y:S02]  /*25c30*/  PRMT R104, R103, 0x7632, R104 ;  /* 0x0000763267687816 */ /* 0x000fe40000000068 */
[----:B------:R-:W-:Y:S02]  /*25c40*/  PRMT R106, R105, 0x7632, R106 ;  /* 0x00007632696a7816 */ /* 0x000fe4000000006a */
[C---:B------:R-:W-:Y:S02]  /*25c50*/  LOP3.LUT R126, R0.reuse, 0xff, RZ, 0xc0, !PT ;  /* 0x000000ff007e7812 */ /* 0x040fe400078ec0ff */
[----:B------:R-:W-:Y:S01]  /*25c60*/  LOP3.LUT R73, R0, 0xffff, RZ, 0xc0, !PT ;  /* 0x0000ffff00497812 */ /* 0x000fe200078ec0ff */
[----:B---3--:R1:W3:Y:S01]  /*25c70*/  LDL.S16 R232, [R1+0x114] ;  /* 0x0001140001e87983 */ /* 0x0082e20000100600 */
[----:B------:R-:W-:Y:S02]  /*25c80*/  ISETP.GE.U32.AND P3, PT, R241, R126, PT ;  /* 0x0000007ef100720c */ /* 0x000fe40003f66070 */
[----:B------:R-:W-:Y:S02]  /*25c90*/  SHF.R.U32.HI R73, RZ, 0x8, R73 ;  /* 0x00000008ff497819 */ /* 0x000fe40000011649 */
[----:B------:R-:W-:Y:S02]  /*25ca0*/  PRMT R148, R121, 0x7610, R148 ;  /* 0x0000761079947816 */ /* 0x000fe40000000094 */
[----:B------:R-:W-:Y:S02]  /*25cb0*/  LOP3.LUT R122, R73, 0xffff, RZ, 0xc0, !PT ;  /* 0x0000ffff497a7812 */ /* 0x000fe400078ec0ff */
[--C-:B------:R-:W-:Y:S02]  /*25cc0*/  SHF.R.U32.HI R73, RZ, 0x10, R0.reuse ;  /* 0x00000010ff497819 */ /* 0x100fe40000011600 */
[----:B------:R-:W-:Y:S02]  /*25cd0*/  ISETP.GE.U32.AND P4, PT, R241, R122, PT ;  /* 0x0000007af100720c */ /* 0x000fe40003f86070 */
[----:B------:R-:W-:Y:S01]  /*25ce0*/  LOP3.LUT R123, R73, 0xff, RZ, 0xc0, !PT ;  /* 0x000000ff497b7812 */ /* 0x000fe200078ec0ff */
[--C-:B------:R-:W-:Y:S01]  /*25cf0*/  HSET2.LE.AND R73, R134, R212.reuse, PT ;  /* 0x000000d486497233 */ /* 0x100fe20003803000 */
[----:B------:R-:W-:Y:S02]  /*25d00*/  SHF.R.U32.HI R121, RZ, 0x18, R0 ;  /* 0x00000018ff797819 */ /* 0x000fe40000011600 */
[----:B------:R-:W-:Y:S02]  /*25d10*/  PRMT R110, R111, 0x7632, R110 ;  /* 0x000076326f6e7816 */ /* 0x000fe4000000006e */
[----:B------:R-:W-:Y:S02]  /*25d20*/  LOP3.LUT R82, R82, R78, RZ, 0xc0, !PT ;  /* 0x0000004e52527212 */ /* 0x000fe400078ec0ff */
[----:B------:R-:W-:Y:S02]  /*25d30*/  LOP3.LUT R83, R83, R79, RZ, 0xc0, !PT ;  /* 0x0000004f53537212 */ /* 0x000fe400078ec0ff */
[----:B------:R-:W-:Y:S02]  /*25d40*/  LOP3.LUT R73, R73, R144, RZ, 0xc0, !PT ;  /* 0x0000009049497212 */ /* 0x000fe400078ec0ff */
[----:B------:R-:W-:Y:S02]  /*25d50*/  PRMT R227, R148, 0x7610, R227 ;  /* 0x0000761094e37816 */ /* 0x000fe400000000e3 */
[----:B------:R-:W-:Y:S02]  /*25d60*/  PRMT R234, R142, 0x7610, R234 ;  /* 0x000076108eea7816 */ /* 0x000fe400000000ea */
[----:B------:R-:W-:Y:S02]  /*25d70*/  F2FP.PACK_AB R0, R137, R140 ;  /* 0x0000008c8900723e */ /* 0x000fe400000000ff */
[C---:B------:R-:W-:Y:S02]  /*25d80*/  LOP3.LUT R134, R2.reuse, 0xff, RZ, 0xc0, !PT ;  /* 0x000000ff02867812 */ /* 0x040fe400078ec0ff */
[C---:B------:R-:W-:Y:S02]  /*25d90*/  LOP3.LUT R142, R2.reuse, 0xffff, RZ, 0xc0, !PT ;  /* 0x0000ffff028e7812 */ /* 0x040fe400078ec0ff */
[----:B------:R-:W-:Y:S02]  /*25da0*/  LOP3.LUT R144, R2, 0xff, RZ, 0xc0, !PT ;  /* 0x000000ff02907812 */ /* 0x000fe400078ec0ff */
[--C-:B------:R-:W-:Y:S02]  /*25db0*/  SHF.R.U32.HI R148, RZ, 0x10, R2.reuse ;  /* 0x00000010ff947819 */ /* 0x100fe40000011602 */
[----:B------:R-:W-:Y:S01]  /*25dc0*/  SHF.R.U32.HI R149, RZ, 0x18, R2 ;  /* 0x00000018ff957819 */ /* 0x000fe20000011602 */
[----:B--2---:R-:W-:Y:S05]  /*25dd0*/  @!P5 HADD2 R91, -R105.H0_H0, -RZ.H0_H0 ;  /* 0xa00000ff695bd230 */ /* 0x004fea0000000900 */
[----:B------:R-:W-:Y:S01]  /*25de0*/  PRMT R220, R91, 0x7610, R220 ;  /* 0x000076105bdc7816 */ /* 0x000fe200000000dc */
[----:B----4-:R-:W-:Y:S05]  /*25df0*/  @!P6 HADD2 R74, -R104.H0_H0, -RZ.H0_H0 ;  /* 0xa00000ff684ae230 */ /* 0x010fea0000000900 */
[----:B------:R-:W-:Y:S01]  /*25e00*/  PRMT R221, R74, 0x7610, R221 ;  /* 0x000076104add7816 */ /* 0x000fe200000000dd */
[----:B---3--:R-:W-:Y:S05]  /*25e10*/  @!P1 HADD2 R232, -R103.H0_H0, -RZ.H0_H0 ;  /* 0xa00000ff67e89230 */ /* 0x008fea0000000900 */
[----:B------:R-:W-:Y:S01]  /*25e20*/  PRMT R222, R232, 0x7610, R222 ;  /* 0x00007610e8de7816 */ /* 0x000fe200000000de */
[----:B------:R2:W-:Y:S01]  /*25e30*/  @!P1 STL.S16 [R1+0x114], R232 ;  /* 0x000114e801009387 */ /* 0x0005e20000100600 */
[----:B------:R-:W-:Y:S03]  /*25e40*/  LOP3.LUT P1, RZ, R183, 0x8000000, RZ, 0xc0, !PT ;  /* 0x08000000b7ff7812 */ /* 0x000fe6000782c0ff */
[----:B------:R3:W-:Y:S01]  /*25e50*/  @!P6 STL.S16 [R1+0x110], R74 ;  /* 0x0001104a0100e387 */ /* 0x0007e20000100600 */
[C---:B------:R-:W-:Y:S03]  /*25e60*/  ISETP.GE.U32.AND P6, PT, R241.reuse, R121, PT ;  /* 0x00000079f100720c */ /* 0x040fe60003fc6070 */
[----:B------:R3:W-:Y:S01]  /*25e70*/  @!P5 STL.S16 [R1+0x10c], R91 ;  /* 0x00010c5b0100d387 */ /* 0x0007e20000100600 */
[----:B------:R-:W-:Y:S03]  /*25e80*/  ISETP.GE.U32.AND P5, PT, R241, R123, PT ;  /* 0x0000007bf100720c */ /* 0x000fe60003fa6070 */
[----:B------:R1:W4:Y:S04]  /*25e90*/  LDL.S16 R75, [R1+0x108] ;  /* 0x00010800014b7983 */ /* 0x0003280000100600 */
[----:B--2---:R1:W2:Y:S04]  /*25ea0*/  LDL.S16 R232, [R1+0x100] ;  /* 0x0001000001e87983 */ /* 0x0042a80000100600 */
[----:B---3--:R1:W3:Y:S04]  /*25eb0*/  LDL.S16 R74, [R1+0xf8] ;  /* 0x0000f800014a7983 */ /* 0x0082e80000100600 */
[----:B------:R1:W3:Y:S01]  /*25ec0*/  LDL.S16 R91, [R1+0xfc] ;  /* 0x0000fc00015b7983 */ /* 0x0002e20000100600 */
[----:B----4-:R-:W-:Y:S05]  /*25ed0*/  @!P2 HADD2 R75, -R106.H0_H0, -RZ.H0_H0 ;  /* 0xa00000ff6a4ba230 */ /* 0x010fea0000000900 */
[----:B------:R-:W-:Y:S01]  /*25ee0*/  PRMT R219, R75, 0x7610, R219 ;  /* 0x000076104bdb7816 */ /* 0x000fe200000000db */
[----:B------:R4:W-:Y:S01]  /*25ef0*/  @!P2 STL.S16 [R1+0x108], R75 ;  /* 0x0001084b0100a387 */ /* 0x0009e20000100600 */
[----:B------:R-:W-:Y:S01]  /*25f00*/  LOP3.LUT P2, RZ, R183, 0x4000000, RZ, 0xc0, !PT ;  /* 0x04000000b7ff7812 */ /* 0x000fe2000784c0ff */
[----:B--2---:R-:W-:Y:S02]  /*25f10*/  @!P3 HADD2 R232, -R107.H0_H0, -RZ.H0_H0 ;  /* 0xa00000ff6be8b230 */ /* 0x004fe40000000900 */
[----:B---3--:R-:W-:Y:S03]  /*25f20*/  @!P5 HADD2 R74, -R111.H0_H0, -RZ.H0_H0 ;  /* 0xa00000ff6f4ad230 */ /* 0x008fe60000000900 */
[----:B------:R-:W-:Y:S01]  /*25f30*/  PRMT R218, R232, 0x7610, R218 ;  /* 0x00007610e8da7816 */ /* 0x000fe200000000da */
[----:B------:R-:W-:Y:S01]  /*25f40*/  @!P4 HADD2 R91, -R109.H0_H0, -RZ.H0_H0 ;  /* 0xa00000ff6d5bc230 */ /* 0x000fe20000000900 */
[----:B------:R-:W-:Y:S04]  /*25f50*/  PRMT R216, R74, 0x7610, R216 ;  /* 0x000076104ad87816 */ /* 0x000fe800000000d8 */
[----:B------:R-:W-:Y:S01]  /*25f60*/  PRMT R217, R91, 0x7610, R217 ;  /* 0x000076105bd97816 */ /* 0x000fe200000000d9 */
[----:B----4-:R1:W2:Y:S04]  /*25f70*/  LDL.S16 R75, [R1+0xf4] ;  /* 0x0000f400014b7983 */ /* 0x0102a80000100600 */
[----:B------:R3:W-:Y:S01]  /*25f80*/  @!P3 STL.S16 [R1+0x100], R232 ;  /* 0x000100e80100b387 */ /* 0x0007e20000100600 */
[C---:B------:R-:W-:Y:S03]  /*25f90*/  LOP3.LUT P3, RZ, R183.reuse, 0x2000000, RZ, 0xc0, !PT ;  /* 0x02000000b7ff7812 */ /* 0x040fe6000786c0ff */
[----:B---3--:R1:W3:Y:S04]  /*25fa0*/  LDL.S16 R232, [R1+0x104] ;  /* 0x0001040001e87983 */ /* 0x0082e80000100600 */
[----:B------:R4:W-:Y:S01]  /*25fb0*/  @!P4 STL.S16 [R1+0xfc], R91 ;  /* 0x0000fc5b0100c387 */ /* 0x0009e20000100600 */
[----:B------:R-:W-:Y:S03]  /*25fc0*/  LOP3.LUT P4, RZ, R183, 0x1000000, RZ, 0xc0, !PT ;  /* 0x01000000b7ff7812 */ /* 0x000fe6000788c0ff */
[----:B------:R1:W-:Y:S01]  /*25fd0*/  @!P5 STL.S16 [R1+0xf8], R74 ;  /* 0x0000f84a0100d387 */ /* 0x0003e20000100600 */
[----:B------:R-:W-:Y:S01]  /*25fe0*/  ISETP.GE.U32.AND P5, PT, R241, R130, PT ;  /* 0x00000082f100720c */ /* 0x000fe20003fa6070 */
[----:B----4-:R-:W4:Y:S01]  /*25ff0*/  MUFU.EX2 R91, R235 ;  /* 0x000000eb005b7308 */ /* 0x010f220000000800 */
[--C-:B-1----:R-:W-:Y:S01]  /*26000*/  HSET2.LE.AND R74, R136, R212.reuse, PT ;  /* 0x000000d4884a7233 */ /* 0x102fe20003803000 */
[----:B------:R-:W-:Y:S04]  /*26010*/  LOP3.LUT R136, R2, 0xffff, RZ, 0xc0, !PT ;  /* 0x0000ffff02887812 */ /* 0x000fe800078ec0ff */
[----:B------:R-:W-:Y:S01]  /*26020*/  LOP3.LUT R74, R74, R80, RZ, 0xc0, !PT ;  /* 0x000000504a4a7212 */ /* 0x000fe200078ec0ff */
[----:B------:R-:W-:Y:S01]  /*26030*/  FADD.FTZ R80, R140, R124 ;  /* 0x0000007c8c507221 */ /* 0x000fe20000010000 */
[----:B------:R-:W-:Y:S02]  /*26040*/  LOP3.LUT R124, R115, UR7, R206, 0x96, !PT ;  /* 0x00000007737c7c12 */ /* 0x000fe4000f8e96ce */
[----:B------:R-:W-:Y:S01]  /*26050*/  MUFU.EX2 R3, R239 ;  /* 0x000000ef00037308 */ /* 0x000fe20000000800 */
[----:B------:R-:W-:Y:S01]  /*26060*/  SHF.R.U32.HI R140, RZ, 0x10, R114 ;  /* 0x00000010ff8c7819 */ /* 0x000fe20000011672 */
[----:B------:R-:W-:Y:S01]  /*26070*/  FADD.FTZ R205, R137, R80 ;  /* 0x0000005089cd7221 */ /* 0x000fe20000010000 */
[----:B------:R-:W-:Y:S01]  /*26080*/  SHF.R.U32.HI R137, RZ, 0x18, R2 ;  /* 0x00000018ff897819 */ /* 0x000fe20000011602 */
[--C-:B------:R-:W-:Y:S01]  /*26090*/  HSET2.LE.AND R80, R112, R212.reuse, PT ;  /* 0x000000d470507233 */ /* 0x100fe20003803000 */
[----:B------:R-:W-:Y:S04]  /*260a0*/  PRMT R112, R113, 0x7632, R112 ;  /* 0x0000763271707816 */ /* 0x000fe80000000070 */
[----:B------:R-:W-:Y:S02]  /*260b0*/  LOP3.LUT R80, R80, R145, RZ, 0xc0, !PT ;  /* 0x0000009150507212 */ /* 0x000fe400078ec0ff */
[----:B----4-:R-:W-:Y:S01]  /*260c0*/  F2FP.PACK_AB R200, R91, R81 ;  /* 0x000000515bc8723e */ /* 0x010fe200000000ff */
[----:B--2---:R-:W-:Y:S05]  /*260d0*/  @!P6 HADD2 R75, -R110.H0_H0, -RZ.H0_H0 ;  /* 0xa00000ff6e4be230 */ /* 0x004fea0000000900 */
[----:B------:R-:W-:Y:S01]  /*260e0*/  PRMT R215, R75, 0x7610, R215 ;  /* 0x000076104bd77816 */ /* 0x000fe200000000d7 */
[----:B------:R1:W-:Y:S01]  /*260f0*/  @!P6 STL.S16 [R1+0xf4], R75 ;  /* 0x0000f44b0100e387 */ /* 0x0003e20000100600 */
[C---:B------:R-:W-:Y:S11]  /*26100*/  ISETP.GE.U32.AND P6, PT, R241.reuse, R202, PT ;  /* 0x000000caf100720c */ /* 0x040ff60003fc6070 */
[----:B------:R-:W-:Y:S02]  /*26110*/  @!UPT UIADD3 URZ, URZ, URZ, URZ ;  /* 0x0000003f3f3ff290 */ /* 0x000fe4000fffe03f */
[----:B------:R-:W-:Y:S02]  /*26120*/  @!P6 PRMT R86, R236, 0x5410, RZ ;  /* 0x00005410ec56e816 */ /* 0x000fe400000000ff */
[----:B------:R-:W-:Y:S02]  /*26130*/  ISETP.GE.U32.AND P6, PT, R241, R163, PT ;  /* 0x000000a3f100720c */ /* 0x000fe40003fc6070 */
[----:B------:R-:W-:Y:S01]  /*26140*/  MUFU.EX2 R163, R175 ;  /* 0x000000af00a37308 */ /* 0x000fe20000000800 */
[----:B------:R-:W-:Y:S01]  /*26150*/  STG.E.U16 [R156.64+0x12], R86 ;  /* 0x000012569c007986 */ /* 0x000fe2000c101522 */
[----:B---3--:R-:W-:Y:S02]  /*26160*/  @!P5 HADD2 R232, -R113.H0_H0, -RZ.H0_H0 ;  /* 0xa00000ff71e8d230 */ /* 0x008fe40000000900 */
[--C-:B-1----:R-:W-:Y:S01]  /*26170*/  HSET2.LE.AND R75, R135, R212.reuse, PT ;  /* 0x000000d4874b7233 */ /* 0x102fe20003803000 */
[----:B------:R-:W-:Y:S02]  /*26180*/  SHF.R.U32.HI R135, RZ, 0x10, R2 ;  /* 0x00000010ff877819 */ /* 0x000fe40000011602 */
[----:B------:R-:W-:Y:S01]  /*26190*/  PRMT R2, R88, 0x5410, R87 ;  /* 0x0000541058027816 */ /* 0x000fe20000000057 */
[----:B------:R-:W-:Y:S01]  /*261a0*/  @!P5 STL.S16 [R1+0x104], R232 ;  /* 0x000104e80100d387 */ /* 0x000fe20000100600 */
[----:B------:R-:W-:Y:S01]  /*261b0*/  LOP3.LUT R75, R75, R77, RZ, 0xc0, !PT ;  /* 0x0000004d4b4b7212 */ /* 0x000fe200078ec0ff */
[----:B------:R-:W-:Y:S01]  /*261c0*/  FADD.FTZ R77, R81, R116 ;  /* 0x00000074514d7221 */ /* 0x000fe20000010000 */
[----:B------:R-:W-:Y:S01]  /*261d0*/  @!P6 PRMT R87, R231, 0x5410, RZ ;  /* 0x00005410e757e816 */ /* 0x000fe200000000ff */
[----:B------:R1:W2:Y:S01]  /*261e0*/  LDL.S16 R211, [R1+0x118] ;  /* 0x0001180001d37983 */ /* 0x0002a20000100600 */
[----:B------:R-:W-:Y:S01]  /*261f0*/  ISETP.GE.U32.AND P6, PT, R241, R151, PT ;  /* 0x00000097f100720c */ /* 0x000fe20003fc6070 */
[----:B------:R-:W-:Y:S01]  /*26200*/  FADD.FTZ R207, R91, R77 ;  /* 0x0000004d5bcf7221 */ /* 0x000fe20000010000 */
[----:B------:R-:W-:Y:S01]  /*26210*/  SHF.R.U32.HI R91, RZ, 0x8, R139 ;  /* 0x00000008ff5b7819 */ /* 0x000fe2000001168b */
[----:B------:R-:W3:Y:S01]  /*26220*/  LDSM.16.MT88.4 R76, [R169+0x6000] ;  /* 0x00600000a94c783b */ /* 0x000ee20000004200 */
[----:B------:R-:W-:Y:S01]  /*26230*/  LOP3.LUT R139, R114, 0xffff, RZ, 0xc0, !PT ;  /* 0x0000ffff728b7812 */ /* 0x000fe200078ec0ff */
[--C-:B------:R-:W-:Y:S01]  /*26240*/  HSET2.LE.AND R81, R108, R212.reuse, PT ;  /* 0x000000d46c517233 */ /* 0x100fe20003803000 */
[----:B------:R-:W-:Y:S01]  /*26250*/  PRMT R108, R90, 0x5410, R89 ;  /* 0x000054105a6c7816 */ /* 0x000fe20000000059 */
[----:B------:R-:W-:Y:S01]  /*26260*/  MUFU.EX2 R151, R168 ;  /* 0x000000a800977308 */ /* 0x000fe20000000800 */
[----:B------:R-:W-:Y:S02]  /*26270*/  PRMT R115, R85, 0x5410, R84 ;  /* 0x0000541055737816 */ /* 0x000fe40000000054 */
[----:B------:R-:W-:Y:S01]  /*26280*/  LOP3.LUT R81, R81, R143, RZ, 0xc0, !PT ;  /* 0x0000008f51517212 */ /* 0x000fe200078ec0ff */
[----:B------:R-:W-:Y:S01]  /*26290*/  STG.E.U16 [R152.64+0x22], R87 ;  /* 0x0000225798007986 */ /* 0x000fe2000c101522 */
[----:B------:R-:W-:Y:S02]  /*262a0*/  LOP3.LUT R91, R91, 0xffff, RZ, 0xc0, !PT ;  /* 0x0000ffff5b5b7812 */ /* 0x000fe400078ec0ff */
[----:B------:R-:W-:Y:S02]  /*262b0*/  @!P6 PRMT R90, R237, 0x5410, RZ ;  /* 0x00005410ed5ae816 */ /* 0x000fe400000000ff */
[C---:B------:R-:W-:Y:S02]  /*262c0*/  ISETP.GE.U32.AND P6, PT, R241.reuse, R150, PT ;  /* 0x00000096f100720c */ /* 0x040fe40003fc6070 */
[----:B------:R-:W-:Y:S01]  /*262d0*/  ISETP.GE.U32.AND P5, PT, R241, R91, PT ;  /* 0x0000005bf100720c */ /* 0x000fe20003fa6070 */
[----:B------:R-:W4:Y:S01]  /*262e0*/  MUFU.EX2 R150, R246 ;  /* 0x000000f600967308 */ /* 0x000f220000000800 */
[----:B------:R-:W-:Y:S02]  /*262f0*/  PRMT R116, R92, 0x5410, R93 ;  /* 0x000054105c747816 */ /* 0x000fe4000000005d */
[----:B------:R-:W-:Y:S02]  /*26300*/  @!P4 PRMT R93, R244, 0x5410, RZ ;  /* 0x00005410f45dc816 */ /* 0x000fe400000000ff */
[----:B------:R-:W-:Y:S02]  /*26310*/  LOP3.LUT R143, R114, 0xff, RZ, 0xc0, !PT ;  /* 0x000000ff728f7812 */ /* 0x000fe400078ec0ff */
[----:B------:R-:W-:Y:S02]  /*26320*/  PRMT R114, R96, 0x5410, R98 ;  /* 0x0000541060727816 */ /* 0x000fe40000000062 */
[----:B------:R-:W-:Y:S02]  /*26330*/  PRMT R214, R232, 0x7610, R214 ;  /* 0x00007610e8d67816 */ /* 0x000fe400000000d6 */
[----:B------:R-:W-:Y:S02]  /*26340*/  @!P6 PRMT R85, R226, 0x5410, RZ ;  /* 0x00005410e255e816 */ /* 0x000fe400000000ff */
[----:B------:R-:W-:Y:S01]  /*26350*/  LOP3.LUT P6, RZ, R183, 0x400000, RZ, 0xc0, !PT ;  /* 0x00400000b7ff7812 */ /* 0x000fe200078cc0ff */
[-C--:B---3--:R-:W-:Y:S01]  /*26360*/  HMMA.16816.F32 R4, R72, R76.reuse, R4 ;  /* 0x0000004c4804723c */ /* 0x088fe20000001804 */
[----:B----4-:R-:W-:Y:S11]  /*26370*/  FADD.FTZ R203, R150, R203 ;  /* 0x000000cb96cb7221 */ /* 0x010ff60000010000 */
[----:B------:R-:W-:Y:S02]  /*26380*/  @!P6 PRMT R84, R227, 0x5410, RZ ;  /* 0x00005410e354e816 */ /* 0x000fe400000000ff */
[----:B------:R-:W-:Y:S01]  /*26390*/  ISETP.GE.U32.AND P6, PT, R241, R132, PT ;  /* 0x00000084f100720c */ /* 0x000fe20003fc6070 */
[C---:B------:R-:W-:Y:S08]  /*263a0*/  HMMA.16816.F32 R8, R80.reuse, R76, R8 ;  /* 0x0000004c5008723c */ /* 0x040ff00000001808 */
[-C--:B------:R-:W-:Y:S08]  /*263b0*/  HMMA.16816.F32 R12, R80, R78.reuse, R12 ;  /* 0x0000004e500c723c */ /* 0x080ff0000000180c */
[C---:B------:R-:W-:Y:S01]  /*263c0*/  HMMA.16816.F32 R16, R72.reuse, R78, R16 ;  /* 0x0000004e4810723c */ /* 0x040fe20000001810 */
[----:B------:R-:W3:Y:S07]  /*263d0*/  LDSM.16.MT88.4 R76, [R172+0x6000] ;  /* 0x00600000ac4c783b */ /* 0x000eee0000004200 */
[-C--:B---3--:R-:W-:Y:S08]  /*263e0*/  HMMA.16816.F32 R20, R72, R76.reuse, R20 ;  /* 0x0000004c4814723c */ /* 0x088ff00000001814 */
[C---:B------:R-:W-:Y:S01]  /*263f0*/  HMMA.16816.F32 R24, R80.reuse, R76, R24 ;  /* 0x0000004c5018723c */ /* 0x040fe20000001818 */
[----:B------:R-:W3:Y:S07]  /*26400*/  MUFU.EX2 R76, R240 ;  /* 0x000000f0004c7308 */ /* 0x000eee0000000800 */
[-C--:B------:R-:W-:Y:S08]  /*26410*/  HMMA.16816.F32 R28, R80, R78.reuse, R28 ;  /* 0x0000004e501c723c */ /* 0x080ff0000000181c */
[C---:B------:R-:W-:Y:S01]  /*26420*/  HMMA.16816.F32 R32, R72.reuse, R78, R32 ;  /* 0x0000004e4820723c */ /* 0x040fe20000001820 */
[----:B---3--:R-:W-:Y:S03]  /*26430*/  F2FP.PACK_AB R145, R3, R76 ;  /* 0x0000004c0391723e */ /* 0x008fe600000000ff */
[----:B------:R-:W-:Y:S01]  /*26440*/  FADD.FTZ R77, R76, R146 ;  /* 0x000000924c4d7221 */ /* 0x000fe20000010000 */
[----:B------:R-:W-:Y:S01]  /*26450*/  LOP3.LUT R76, R159, 0xff, RZ, 0xc0, !PT ;  /* 0x000000ff9f4c7812 */ /* 0x000fe200078ec0ff */
[----:B------:R-:W-:Y:S02]  /*26460*/  MUFU.EX2 R146, R249 ;  /* 0x000000f900927308 */ /* 0x000fe40000000800 */
[----:B------:R-:W-:Y:S01]  /*26470*/  FADD.FTZ R206, R3, R77 ;  /* 0x0000004d03ce7221 */ /* 0x000fe20000010000 */
[----:B------:R-:W-:Y:S03]  /*26480*/  PRMT R3, R95, 0x5410, R94 ;  /* 0x000054105f037816 */ /* 0x000fe6000000005e */
[----:B------:R-:W-:Y:S02]  /*26490*/  @!P6 PRMT R94, R242, 0x5410, RZ ;  /* 0x00005410f25ee816 */ /* 0x000fe400000000ff */
[----:B------:R-:W-:Y:S02]  /*264a0*/  ISETP.GE.U32.AND P6, PT, R241, R117, PT ;  /* 0x00000075f100720c */ /* 0x000fe40003fc6070 */
[----:B------:R-:W-:Y:S02]  /*264b0*/  PRMT R117, R97, 0x5410, R99 ;  /* 0x0000541061757816 */ /* 0x000fe40000000063 */
[----:B------:R-:W-:Y:S02]  /*264c0*/  @!P3 PRMT R97, R228, 0x5410, RZ ;  /* 0x00005410e461b816 */ /* 0x000fe400000000ff */
[----:B------:R-:W-:Y:S02]  /*264d0*/  ISETP.GE.U32.AND P3, PT, R241, R76, PT ;  /* 0x0000004cf100720c */ /* 0x000fe40003f66070 */
[----:B------:R-:W-:Y:S02]  /*264e0*/  LOP3.LUT R76, R135, 0xff, RZ, 0xc0, !PT ;  /* 0x000000ff874c7812 */ /* 0x000fe400078ec0ff */
[----:B------:R-:W-:Y:S02]  /*264f0*/  @!P2 PRMT R99, R225, 0x5410, RZ ;  /* 0x00005410e163a816 */ /* 0x000fe400000000ff */
[----:B------:R-:W-:Y:S02]  /*26500*/  ISETP.GE.U32.AND P4, PT, R241, R76, PT ;  /* 0x0000004cf100720c */ /* 0x000fe40003f86070 */
[----:B------:R-:W-:Y:S02]  /*26510*/  SHF.R.U32.HI R76, RZ, 0x8, R136 ;  /* 0x00000008ff4c7819 */ /* 0x000fe40000011688 */
[----:B------:R-:W-:Y:S02]  /*26520*/  @!P6 PRMT R98, R229, 0x5410, RZ ;  /* 0x00005410e562e816 */ /* 0x000fe400000000ff */
[----:B------:R-:W-:Y:S02]  /*26530*/  LOP3.LUT R76, R76, 0xffff, RZ, 0xc0, !PT ;  /* 0x0000ffff4c4c7812 */ /* 0x000fe400078ec0ff */
[----:B------:R-:W-:Y:S02]  /*26540*/  ISETP.GE.U32.AND P6, PT, R241, R119, PT ;  /* 0x00000077f100720c */ /* 0x000fe40003fc6070 */
[----:B------:R-:W-:Y:S02]  /*26550*/  PRMT R119, R103, 0x5410, R104 ;  /* 0x0000541067777816 */ /* 0x000fe40000000068 */
[----:B------:R-:W-:Y:S09]  /*26560*/  ISETP.GE.U32.AND P2, PT, R241, R147, PT ;  /* 0x00000093f100720c */ /* 0x000ff20003f46070 */
[----:B------:R-:W-:Y:S02]  /*26570*/  @!P6 PRMT R104, R221, 0x5410, RZ ;  /* 0x00005410dd68e816 */ /* 0x000fe400000000ff */
[----:B------:R-:W-:Y:S02]  /*26580*/  ISETP.GE.U32.AND P6, PT, R241, R120, PT ;  /* 0x00000078f100720c */ /* 0x000fe40003fc6070 */
[----:B------:R-:W-:Y:S11]  /*26590*/  PRMT R120, R105, 0x5410, R106 ;  /* 0x0000541069787816 */ /* 0x000ff6000000006a */
[----:B------:R-:W-:Y:S02]  /*265a0*/  @!P6 PRMT R106, R219, 0x5410, RZ ;  /* 0x00005410db6ae816 */ /* 0x000fe400000000ff */
[----:B------:R-:W-:Y:S02]  /*265b0*/  ISETP.GE.U32.AND P6, PT, R241, R122, PT ;  /* 0x0000007af100720c */ /* 0x000fe40003fc6070 */
[----:B------:R-:W-:Y:S11]  /*265c0*/  PRMT R122, R107, 0x5410, R109 ;  /* 0x000054106b7a7816 */ /* 0x000ff6000000006d */
[----:B------:R-:W-:Y:S02]  /*265d0*/  @!P6 PRMT R109, R217, 0x5410, RZ ;  /* 0x00005410d96de816 */ /* 0x000fe400000000ff */
[----:B------:R-:W-:Y:S02]  /*265e0*/  ISETP.GE.U32.AND P6, PT, R241, R121, PT ;  /* 0x00000079f100720c */ /* 0x000fe40003fc6070 */
[----:B------:R-:W-:Y:S01]  /*265f0*/  PRMT R121, R113, 0x5410, R112 ;  /* 0x0000541071797816 */ /* 0x000fe20000000070 */
[----:B--2---:R-:W-:Y:S05]  /*26600*/  @!P5 HADD2 R211, -R112.H0_H0, -RZ.H0_H0 ;  /* 0xa00000ff70d3d230 */ /* 0x004fea0000000900 */
[----:B------:R2:W-:Y:S01]  /*26610*/  @!P5 STL.S16 [R1+0x118], R211 ;  /* 0x000118d30100d387 */ /* 0x0005e20000100600 */
[----:B------:R-:W-:Y:S03]  /*26620*/  PRMT R213, R211, 0x7610, R213 ;  /* 0x00007610d3d57816 */ /* 0x000fe600000000d5 */
[----:B------:R1:W3:Y:S04]  /*26630*/  LDL.S16 R136, [R1+0x70] ;  /* 0x0000700001887983 */ /* 0x0002e80000100600 */
[----:B------:R1:W4:Y:S01]  /*26640*/  LDL.S16 R135, [R1+0x68] ;  /* 0x0000680001877983 */ /* 0x0003220000100600 */
[----:B--2---:R-:W-:Y:S04]  /*26650*/  IADD3 R211, P5, R152, -0x80, RZ ;  /* 0xffffff8098d37810 */ /* 0x004fe80007fbe0ff */
[----:B------:R-:W-:Y:S02]  /*26660*/  IADD3.X R210, R153, -0x1, RZ, P5, !PT ;  /* 0xffffffff99d27810 */ /* 0x000fe40002ffe4ff */
[----:B------:R-:W-:Y:S02]  /*26670*/  ISETP.GE.U32.AND P5, PT, R241, R164, PT ;  /* 0x000000a4f100720c */ /* 0x000fe40003fa6070 */
[----:B------:R-:W-:Y:S11]  /*26680*/  MUFU.EX2 R164, R176 ;  /* 0x000000b000a47308 */ /* 0x000ff60000000800 */
[----:B------:R-:W-:Y:S02]  /*26690*/  @!P5 PRMT R88, R233, 0x5410, RZ ;  /* 0x00005410e958d816 */ /* 0x000fe400000000ff */
[----:B------:R-:W-:Y:S01]  /*266a0*/  ISETP.GE.U32.AND P5, PT, R241, R158, PT ;  /* 0x0000009ef100720c */ /* 0x000fe20003fa6070 */
[----:B------:R-:W-:Y:S02]  /*266b0*/  IMAD.WIDE.U32 R158, R208, -0x2daee0ad, RZ ;  /* 0xd2511f53d09e7825 */ /* 0x000fe400078e00ff */
[----:B------:R2:W-:Y:S04]  /*266c0*/  STG.E.U16 [R152.64+0x20], R88 ;  /* 0x0000205898007986 */ /* 0x0005e8000c101522 */
[----:B------:R-:W-:Y:S06]  /*266d0*/  STG.E.U16 [R154.64+0x20], R90 ;  /* 0x0000205a9a007986 */ /* 0x000fec000c101522 */
[----:B------:R-:W-:Y:S02]  /*266e0*/  @!P5 PRMT R89, R234, 0x5410, RZ ;  /* 0x00005410ea59d816 */ /* 0x000fe400000000ff */
[----:B------:R-:W-:Y:S03]  /*266f0*/  LOP3.LUT P5, RZ, R183, 0x800000, RZ, 0xc0, !PT ;  /* 0x00800000b7ff7812 */ /* 0x000fe600078ac0ff */
[----:B------:R-:W-:Y:S04]  /*26700*/  STG.E.U16 [R154.64+0x22], R89 ;  /* 0x000022599a007986 */ /* 0x000fe8000c101522 */
[----:B------:R1:W-:Y:S04]  /*26710*/  STG.E.U16 [R160.64+0x1e], R85 ;  /* 0x00001e55a0007986 */ /* 0x0003e8000c101522 */
[----:B------:R1:W-:Y:S02]  /*26720*/  STG.E.U16 [R160.64+0x20], R84 ;  /* 0x00002054a0007986 */ /* 0x0003e4000c101522 */
[----:B------:R-:W-:Y:S02]  /*26730*/  @!P5 PRMT R92, R245, 0x5410, RZ ;  /* 0x00005410f55cd816 */ /* 0x000fe400000000ff */
[----:B------:R-:W-:Y:S01]  /*26740*/  ISETP.GE.U32.AND P5, PT, R241, R133, PT ;  /* 0x00000085f100720c */ /* 0x000fe20003fa6070 */
[----:B------:R1:W-:Y:S01]  /*26750*/  STG.E.U16 [R156.64+0x22], R93 ;  /* 0x0000225d9c007986 */ /* 0x0003e2000c101522 */
[----:B--2---:R-:W-:Y:S02]  /*26760*/  SHF.R.U32.HI R88, RZ, 0x8, R197 ;  /* 0x00000008ff587819 */ /* 0x004fe400000116c5 */
[----:B------:R-:W-:Y:S01]  /*26770*/  MUFU.EX2 R197, R251 ;  /* 0x000000fb00c57308 */ /* 0x000fe20000000800 */
[----:B------:R2:W2:Y:S04]  /*26780*/  LDL.S16 R133, [R1+0x60] ;  /* 0x0000600001857983 */ /* 0x0004a80000100600 */
[----:B------:R-:W-:Y:S04]  /*26790*/  STG.E.U16 [R156.64+0x20], R92 ;  /* 0x0000205c9c007986 */ /* 0x000fe8000c101522 */
[----:B------:R-:W-:Y:S01]  /*267a0*/  @!P5 PRMT R95, R243, 0x5410, RZ ;  /* 0x00005410f35fd816 */ /* 0x000fe200000000ff */
[----:B------:R1:W-:Y:S01]  /*267b0*/  STG.E.U16 [R152.64+0x32], R94 ;  /* 0x0000325e98007986 */ /* 0x0003e2000c101522 */
[----:B------:R-:W-:Y:S02]  /*267c0*/  ISETP.GE.U32.AND P5, PT, R241, R118, PT ;  /* 0x00000076f100720c */ /* 0x000fe40003fa6070 */
[----:B------:R-:W-:Y:S01]  /*267d0*/  PRMT R118, R100, 0x5410, R102 ;  /* 0x0000541064767816 */ /* 0x000fe20000000066 */
[----:B------:R1:W-:Y:S01]  /*267e0*/  STG.E.U16 [R152.64+0x30], R95 ;  /* 0x0000305f98007986 */ /* 0x0003e2000c101522 */
[----:B------:R-:W-:Y:S02]  /*267f0*/  @!P0 PRMT R102, R223, 0x5410, RZ ;  /* 0x00005410df668816 */ /* 0x000fe400000000ff */
[----:B------:R-:W-:Y:S01]  /*26800*/  ISETP.GE.U32.AND P0, PT, R241, R76, PT ;  /* 0x0000004cf100720c */ /* 0x000fe20003f06070 */
[----:B------:R-:W-:Y:S01]  /*26810*/  STG.E.U16 [R154.64+0x32], R98 ;  /* 0x000032629a007986 */ /* 0x000fe2000c101522 */
[----:B------:R-:W-:Y:S02]  /*26820*/  SHF.R.U32.HI R76, RZ, 0x8, R162 ;  /* 0x00000008ff4c7819 */ /* 0x000fe400000116a2 */
[----:B-1----:R-:W-:Y:S01]  /*26830*/  LOP3.LUT R85, R167, 0xff, RZ, 0xc0, !PT ;  /* 0x000000ffa7557812 */ /* 0x002fe200078ec0ff */
[----:B------:R-:W1:Y:S01]  /*26840*/  MUFU.EX2 R162, R174 ;  /* 0x000000ae00a27308 */ /* 0x000e620000000800 */
[----:B------:R-:W-:Y:S02]  /*26850*/  PRMT R165, R165, 0x5410, R76 ;  /* 0x00005410a5a57816 */ /* 0x000fe4000000004c */
[----:B------:R-:W-:Y:S01]  /*26860*/  @!P5 PRMT R96, R230, 0x5410, RZ ;  /* 0x00005410e660d816 */ /* 0x000fe200000000ff */
[----:B------:R-:W1:Y:S01]  /*26870*/  LDSM.16.MT88.4 R76, [R170+0x6000] ;  /* 0x00600000aa4c783b */ /* 0x000e620000004200 */
[----:B------:R-:W-:Y:S02]  /*26880*/  ISETP.GE.U32.AND P5, PT, R241, R128, PT ;  /* 0x00000080f100720c */ /* 0x000fe40003fa6070 */
[----:B------:R-:W-:Y:S02]  /*26890*/  SHF.R.U32.HI R84, RZ, 0x8, R142 ;  /* 0x00000008ff547819 */ /* 0x000fe4000001168e */
[----:B------:R-:W-:Y:S01]  /*268a0*/  PRMT R166, R85, 0x5410, R166 ;  /* 0x0000541055a67816 */ /* 0x000fe200000000a6 */
[----:B------:R-:W-:Y:S01]  /*268b0*/  MUFU.EX2 R167, R252 ;  /* 0x000000fc00a77308 */ /* 0x000fe20000000800 */
[----:B------:R-:W-:Y:S01]  /*268c0*/  PRMT R144, R144, 0x5410, R84 ;  /* 0x0000541090907816 */ /* 0x000fe20000000054 */
[----:B------:R-:W-:Y:S01]  /*268d0*/  STG.E.U16 [R154.64+0x30], R96 ;  /* 0x000030609a007986 */ /* 0x000fe2000c101522 */
[----:B------:R-:W-:Y:S02]  /*268e0*/  LOP3.LUT R89, R125, 0xff, RZ, 0xc0, !PT ;  /* 0x000000ff7d597812 */ /* 0x000fe400078ec0ff */
[----:B------:R-:W-:Y:S01]  /*268f0*/  @!P1 PRMT R100, R224, 0x5410, RZ ;  /* 0x00005410e0649816 */ /* 0x000fe200000000ff */
[----:B------:R-:W1:Y:S01]  /*26900*/  LDSM.16.MT88.4 R84, [R171+0x6000] ;  /* 0x00600000ab54783b */ /* 0x000e620000004200 */
[C---:B------:R-:W-:Y:S02]  /*26910*/  ISETP.GE.U32.AND P1, PT, R241.reuse, R134, PT ;  /* 0x00000086f100720c */ /* 0x040fe40003f26070 */
[----:B------:R-:W-:Y:S02]  /*26920*/  @!P5 PRMT R103, R222, 0x5410, RZ ;  /* 0x00005410de67d816 */ /* 0x000fe400000000ff */
[----:B------:R-:W-:Y:S02]  /*26930*/  ISETP.GE.U32.AND P5, PT, R241, R127, PT ;  /* 0x0000007ff100720c */ /* 0x000fe40003fa6070 */
[----:B------:R-:W-:Y:S01]  /*26940*/  PRMT R127, R201, 0x5410, R88 ;  /* 0x00005410c97f7816 */ /* 0x000fe20000000058 */
[----:B------:R1:W2:Y:S01]  /*26950*/  LDL.S16 R134, [R1+0x50] ;  /* 0x0000500001867983 */ /* 0x0002a20000100600 */
[C---:B------:R-:W-:Y:S02]  /*26960*/  PRMT R93, R200.reuse, 0x7610, R93 ;  /* 0x00007610c85d7816 */ /* 0x040fe4000000005d */
[----:B------:R-:W-:Y:S01]  /*26970*/  PRMT R94, R200, 0x7632, R94 ;  /* 0x00007632c85e7816 */ /* 0x000fe2000000005e */
[----:B------:R1:W-:Y:S02]  /*26980*/  STG.E.U16 [R160.64+0x2e], R97 ;  /* 0x00002e61a0007986 */ /* 0x0003e4000c101522 */
[----:B-1----:R-:W-:Y:S01]  /*26990*/  F2FP.PACK_AB R142, R162, R163 ;  /* 0x000000a3a28e723e */ /* 0x002fe200000000ff */
[----:B------:R-:W-:Y:S01]  /*269a0*/  FADD.FTZ R200, R146, R207 ;  /* 0x000000cf92c87221 */ /* 0x000fe20000010000 */
[----:B------:R-:W-:Y:S01]  /*269b0*/  PRMT R95, R93, 0x5410, R94 ;  /* 0x000054105d5f7816 */ /* 0x000fe2000000005e */
[----:B------:R-:W-:Y:S01]  /*269c0*/  STG.E.U16 [R160.64+0x30], R99 ;  /* 0x00003063a0007986 */ /* 0x000fe2000c101522 */
[----:B------:R-:W-:Y:S02]  /*269d0*/  F2FP.PACK_AB R146, R197, R146 ;  /* 0x00000092c592723e */ /* 0x000fe400000000ff */
[----:B------:R-:W-:Y:S01]  /*269e0*/  @!P5 PRMT R105, R220, 0x5410, RZ ;  /* 0x00005410dc69d816 */ /* 0x000fe200000000ff */
[----:B------:R-:W-:Y:S01]  /*269f0*/  STG.E.U16 [R156.64+0x30], R100 ;  /* 0x000030649c007986 */ /* 0x000fe2000c101522 */
[C---:B------:R-:W-:Y:S03]  /*26a00*/  ISETP.GE.U32.AND P5, PT, R241.reuse, R126, PT ;  /* 0x0000007ef100720c */ /* 0x040fe60003fa6070 */
[----:B------:R-:W-:Y:S01]  /*26a10*/  STG.E.U16 [R156.64+0x32], R102 ;  /* 0x000032669c007986 */ /* 0x000fe2000c101522 */
[-C--:B------:R-:W-:Y:S03]  /*26a20*/  HMMA.16816.F32 R36, R72, R76.reuse, R36 ;  /* 0x0000004c4824723c */ /* 0x080fe60000001824 */
[----:B------:R-:W-:Y:S04]  /*26a30*/  STG.E.U16 [R152.64+0x40], R103 ;  /* 0x0000406798007986 */ /* 0x000fe8000c101522 */
[----:B------:R-:W-:Y:S02]  /*26a40*/  STG.E.U16 [R152.64+0x42], R104 ;  /* 0x0000426898007986 */ /* 0x000fe4000c101522 */
[----:B------:R-:W-:Y:S02]  /*26a50*/  @!P5 PRMT R107, R218, 0x5410, RZ ;  /* 0x00005410da6bd816 */ /* 0x000fe400000000ff */
[----:B------:R-:W-:Y:S01]  /*26a60*/  ISETP.GE.U32.AND P5, PT, R241, R123, PT ;  /* 0x0000007bf100720c */ /* 0x000fe20003fa6070 */
[C---:B------:R-:W-:Y:S01]  /*26a70*/  HMMA.16816.F32 R40, R80.reuse, R76, R40 ;  /* 0x0000004c5028723c */ /* 0x040fe20000001828 */
[----:B------:R-:W-:Y:S01]  /*26a80*/  STG.E.U16 [R154.64+0x40], R105 ;  /* 0x000040699a007986 */ /* 0x000fe2000c101522 */
[----:B------:R-:W-:Y:S02]  /*26a90*/  PRMT R123, R111, 0x5410, R110 ;  /* 0x000054106f7b7816 */ /* 0x000fe4000000006e */
[----:B------:R-:W-:Y:S01]  /*26aa0*/  @!P6 PRMT R110, R215, 0x5410, RZ ;  /* 0x00005410d76ee816 */ /* 0x000fe200000000ff */
[----:B------:R-:W-:Y:S02]  /*26ab0*/  STG.E.U16 [R154.64+0x42], R106 ;  /* 0x0000426a9a007986 */ /* 0x000fe4000c101522 */
[----:B------:R-:W-:Y:S01]  /*26ac0*/  LOP3.LUT R76, R125, 0xffff, RZ, 0xc0, !PT ;  /* 0x0000ffff7d4c7812 */ /* 0x000fe200078ec0ff */
[-C--:B------:R-:W-:Y:S01]  /*26ad0*/  HMMA.16816.F32 R44, R80, R78.reuse, R44 ;  /* 0x0000004e502c723c */ /* 0x080fe2000000182c */
[----:B------:R-:W-:Y:S01]  /*26ae0*/  ISETP.GE.U32.AND P6, PT, R241, R91, PT ;  /* 0x0000005bf100720c */ /* 0x000fe20003fc6070 */
[----:B------:R-:W-:Y:S02]  /*26af0*/  STG.E.U16 [R160.64+0x3e], R107 ;  /* 0x00003e6ba0007986 */ /* 0x000fe4000c101522 */
[----:B------:R-:W-:Y:S02]  /*26b00*/  SHF.R.U32.HI R76, RZ, 0x8, R76 ;  /* 0x00000008ff4c7819 */ /* 0x000fe4000001164c */
[----:B------:R-:W-:Y:S01]  /*26b10*/  LOP3.LUT R77, R140, 0xff, RZ, 0xc0, !PT ;  /* 0x000000ff8c4d7812 */ /* 0x000fe200078ec0ff */
[----:B------:R-:W-:Y:S01]  /*26b20*/  STG.E.U16 [R160.64+0x40], R109 ;  /* 0x0000406da0007986 */ /* 0x000fe2000c101522 */
[----:B------:R-:W-:Y:S01]  /*26b30*/  PRMT R126, R89, 0x5410, R76 ;  /* 0x00005410597e7816 */ /* 0x000fe2000000004c */
[C---:B------:R-:W-:Y:S02]  /*26b40*/  HMMA.16816.F32 R48, R72.reuse, R78, R48 ;  /* 0x0000004e4830723c */ /* 0x040fe40000001830 */
[----:B------:R-:W1:Y:S01]  /*26b50*/  LDSM.16.MT88.4 R88, [R169+0x6800] ;  /* 0x00680000a958783b */ /* 0x000e620000004200 */
[--C-:B------:R-:W-:Y:S02]  /*26b60*/  SHF.R.U32.HI R76, RZ, 0x10, R125.reuse ;  /* 0x00000010ff4c7819 */ /* 0x100fe4000001167d */
[----:B------:R-:W-:Y:S02]  /*26b70*/  SHF.R.U32.HI R125, RZ, 0x18, R125 ;  /* 0x00000018ff7d7819 */ /* 0x000fe4000001167d */
[----:B------:R-:W-:Y:S01]  /*26b80*/  LOP3.LUT R76, R76, 0xff, RZ, 0xc0, !PT ;  /* 0x000000ff4c4c7812 */ /* 0x000fe200078ec0ff */
[-C--:B------:R-:W-:Y:S01]  /*26b90*/  HMMA.16816.F32 R52, R72, R84.reuse, R52 ;  /* 0x000000544834723c */ /* 0x080fe20000001834 */
[----:B------:R-:W-:Y:S01]  /*26ba0*/  LOP3.LUT R79, R198, 0xff, RZ, 0xc0, !PT ;  /* 0x000000ffc64f7812 */ /* 0x000fe200078ec0ff */
[----:B------:R-:W-:Y:S01]  /*26bb0*/  STG.E.U16 [R156.64+0x42], R110 ;  /* 0x0000426e9c007986 */ /* 0x000fe2000c101522 */
[----:B------:R-:W-:Y:S01]  /*26bc0*/  MUFU.EX2 R198, R250 ;  /* 0x000000fa00c67308 */ /* 0x000fe20000000800 */
[----:B------:R-:W-:Y:S02]  /*26bd0*/  SHF.R.U32.HI R78, RZ, 0x8, R139 ;  /* 0x00000008ff4e7819 */ /* 0x000fe4000001168b */
[----:B------:R-:W-:Y:S02]  /*26be0*/  PRMT R132, R77, 0x5410, R141 ;  /* 0x000054104d847816 */ /* 0x000fe4000000008d */
[----:B------:R-:W-:Y:S01]  /*26bf0*/  PRMT R125, R76, 0x5410, R125 ;  /* 0x000054104c7d7816 */ /* 0x000fe2000000007d */
[C---:B------:R-:W-:Y:S03]  /*26c00*/  HMMA.16816.F32 R56, R80.reuse, R84, R56 ;  /* 0x000000545038723c */ /* 0x040fe60000001838 */
[----:B------:R-:W-:Y:S02]  /*26c10*/  LOP3.LUT R76, R124, 0xffff, RZ, 0xc0, !PT ;  /* 0x0000ffff7c4c7812 */ /* 0x000fe400078ec0ff */
[----:B------:R-:W-:Y:S02]  /*26c20*/  SHF.R.U32.HI R77, RZ, 0x10, R124 ;  /* 0x00000010ff4d7819 */ /* 0x000fe4000001167c */
[----:B------:R-:W-:Y:S01]  /*26c30*/  PRMT R128, R79, 0x5410, R199 ;  /* 0x000054104f807816 */ /* 0x000fe200000000c7 */
[-C--:B------:R-:W-:Y:S01]  /*26c40*/  HMMA.16816.F32 R60, R80, R86.reuse, R60 ;  /* 0x00000056503c723c */ /* 0x080fe2000000183c */
[----:B------:R-:W-:Y:S01]  /*26c50*/  @!P5 PRMT R111, R216, 0x5410, RZ ;  /* 0x00005410d86fd816 */ /* 0x000fe200000000ff */
[----:B------:R-:W1:Y:S01]  /*26c60*/  MUFU.EX2 R199, R247 ;  /* 0x000000f700c77308 */ /* 0x000e620000000800 */
[----:B------:R-:W-:Y:S02]  /*26c70*/  ISETP.GE.U32.AND P5, PT, R241, R130, PT ;  /* 0x00000082f100720c */ /* 0x000fe40003fa6070 */
[----:B------:R-:W-:Y:S01]  /*26c80*/  PRMT R130, R143, 0x5410, R78 ;  /* 0x000054108f827816 */ /* 0x000fe2000000004e */
[----:B------:R-:W-:Y:S01]  /*26c90*/  STG.E.U16 [R156.64+0x40], R111 ;  /* 0x0000406f9c007986 */ /* 0x000fe2000c101522 */
[----:B------:R-:W-:Y:S01]  /*26ca0*/  LOP3.LUT R79, R124, 0xff, RZ, 0xc0, !PT ;  /* 0x000000ff7c4f7812 */ /* 0x000fe200078ec0ff */
[----:B------:R-:W-:Y:S01]  /*26cb0*/  HMMA.16816.F32 R64, R72, R86, R64 ;  /* 0x000000564840723c */ /* 0x000fe20000001840 */
[----:B------:R-:W-:Y:S01]  /*26cc0*/  SHF.R.U32.HI R124, RZ, 0x18, R124 ;  /* 0x00000018ff7c7819 */ /* 0x000fe2000001167c */
[----:B------:R-:W1:Y:S02]  /*26cd0*/  LDSM.16.MT88.4 R72, [R172+0x6800] ;  /* 0x00680000ac48783b */ /* 0x000e640000004200 */
[----:B------:R-:W-:Y:S01]  /*26ce0*/  SHF.R.U32.HI R78, RZ, 0x8, R76 ;  /* 0x00000008ff4e7819 */ /* 0x000fe2000001164c */
[--C-:B------:R-:W-:Y:S01]  /*26cf0*/  HSET2.LE.AND R82, R130, R212.reuse, PT ;  /* 0x000000d482527233 */ /* 0x100fe20003803000 */
[----:B------:R-:W-:Y:S01]  /*26d00*/  LOP3.LUT R77, R77, 0xff, RZ, 0xc0, !PT ;  /* 0x000000ff4d4d7812 */ /* 0x000fe200078ec0ff */
[--C-:B------:R-:W-:Y:S01]  /*26d10*/  HSET2.LE.AND R83, R132, R212.reuse, PT ;  /* 0x000000d484537233 */ /* 0x100fe20003803000 */
[----:B------:R-:W-:Y:S01]  /*26d20*/  PRMT R84, R79, 0x5410, R78 ;  /* 0x000054104f547816 */ /* 0x000fe2000000004e */
[--C-:B------:R-:W-:Y:S03]  /*26d30*/  HSET2.LE.AND R78, R127, R212.reuse, PT ;  /* 0x000000d47f4e7233 */ /* 0x100fe60003803000 */
[----:B------:R-:W-:Y:S01]  /*26d40*/  PRMT R124, R77, 0x5410, R124 ;  /* 0x000054104d7c7816 */ /* 0x000fe2000000007c */
[--C-:B------:R-:W-:Y:S01]  /*26d50*/  HSET2.LE.AND R79, R128, R212.reuse, PT ;  /* 0x000000d4804f7233 */ /* 0x100fe20003803000 */
[----:B------:R-:W-:Y:S01]  /*26d60*/  LOP3.LUT R78, R78, R3, RZ, 0xc0, !PT ;  /* 0x000000034e4e7212 */ /* 0x000fe200078ec0ff */
[--C-:B------:R-:W-:Y:S01]  /*26d70*/  HSET2.LE.AND R76, R126, R212.reuse, PT ;  /* 0x000000d47e4c7233 */ /* 0x100fe20003803000 */
[----:B------:R-:W-:Y:S01]  /*26d80*/  LOP3.LUT R82, R82, R117, RZ, 0xc0, !PT ;  /* 0x0000007552527212 */ /* 0x000fe200078ec0ff */
[--C-:B------:R-:W-:Y:S01]  /*26d90*/  HSET2.LE.AND R77, R125, R212.reuse, PT ;  /* 0x000000d47d4d7233 */ /* 0x100fe20003803000 */
[----:B------:R-:W-:Y:S01]  /*26da0*/  LOP3.LUT R79, R79, R114, RZ, 0xc0, !PT ;  /* 0x000000724f4f7212 */ /* 0x000fe200078ec0ff */
[--C-:B------:R-:W-:Y:S01]  /*26db0*/  HSET2.LE.AND R81, R124, R212.reuse, PT ;  /* 0x000000d47c517233 */ /* 0x100fe20003803000 */
[----:B------:R-:W-:Y:S01]  /*26dc0*/  LOP3.LUT R76, R76, R2, RZ, 0xc0, !PT ;  /* 0x000000024c4c7212 */ /* 0x000fe200078ec0ff */
[--C-:B------:R-:W-:Y:S01]  /*26dd0*/  HSET2.LE.AND R80, R84, R212.reuse, PT ;  /* 0x000000d454507233 */ /* 0x100fe20003803000 */
[----:B------:R-:W-:Y:S02]  /*26de0*/  LOP3.LUT R77, R77, R108, RZ, 0xc0, !PT ;  /* 0x0000006c4d4d7212 */ /* 0x000fe400078ec0ff */
[----:B------:R-:W-:Y:S02]  /*26df0*/  @!P6 PRMT R112, R213, 0x5410, RZ ;  /* 0x00005410d570e816 */ /* 0x000fe400000000ff */
[----:B------:R-:W-:Y:S02]  /*26e00*/  LOP3.LUT R86, R131, 0xff, RZ, 0xc0, !PT ;  /* 0x000000ff83567812 */ /* 0x000fe400078ec0ff */
[----:B------:R-:W-:Y:S01]  /*26e10*/  LOP3.LUT R97, R159, UR7, R204, 0x96, !PT ;  /* 0x000000079f617c12 */ /* 0x000fe2000f8e96cc */
[-C--:B-1----:R-:W-:Y:S01]  /*26e20*/  HMMA.16816.F32 R4, R76, R88.reuse, R4 ;  /* 0x000000584c04723c */ /* 0x082fe20000001804 */
[----:B------:R-:W-:Y:S01]  /*26e30*/  STG.E.U16 [R152.64+0x52], R112 ;  /* 0x0000527098007986 */ /* 0x000fe2000c101522 */
[----:B------:R-:W-:Y:S02]  /*26e40*/  LOP3.LUT R80, R80, R115, RZ, 0xc0, !PT ;  /* 0x0000007350507212 */ /* 0x000fe400078ec0ff */
[----:B------:R-:W-:Y:S01]  /*26e50*/  LOP3.LUT R81, R81, R116, RZ, 0xc0, !PT ;  /* 0x0000007451517212 */ /* 0x000fe200078ec0ff */
[----:B------:R-:W-:Y:S01]  /*26e60*/  IMAD.WIDE.U32 R116, R209, -0x2daee0ad, RZ ;  /* 0xd2511f53d1747825 */ /* 0x000fe200078e00ff */
[----:B------:R-:W-:Y:S02]  /*26e70*/  LOP3.LUT R83, R83, R118, RZ, 0xc0, !PT ;  /* 0x0000007653537212 */ /* 0x000fe400078ec0ff */
[----:B------:R-:W-:Y:S02]  /*26e80*/  @!P5 PRMT R113, R214, 0x5410, RZ ;  /* 0x00005410d671d816 */ /* 0x000fe400000000ff */
[----:B------:R-:W-:Y:S02]  /*26e90*/  ISETP.GE.U32.AND P5, PT, R241, R137, PT ;  /* 0x00000089f100720c */ /* 0x000fe40003fa6070 */
[----:B------:R-:W-:Y:S01]  /*26ea0*/  LOP3.LUT R92, R117, UR7, R138, 0x96, !PT ;  /* 0x00000007755c7c12 */ /* 0x000fe2000f8e968a */
[C---:B------:R-:W-:Y:S01]  /*26eb0*/  HMMA.16816.F32 R8, R80.reuse, R88, R8 ;  /* 0x000000585008723c */ /* 0x040fe20000001808 */
[----:B------:R-:W-:Y:S01]  /*26ec0*/  STG.E.U16 [R152.64+0x50], R113 ;  /* 0x0000507198007986 */ /* 0x000fe2000c101522 */
[----:B------:R-:W-:Y:S02]  /*26ed0*/  LOP3.LUT R2, R148, 0xff, RZ, 0xc0, !PT ;  /* 0x000000ff94027812 */ /* 0x000fe400078ec0ff */
[C---:B------:R-:W-:Y:S01]  /*26ee0*/  PRMT R3, R101.reuse, 0x7632, R3 ;  /* 0x0000763265037816 */ /* 0x040fe20000000003 */
[----:B------:R-:W1:Y:S01]  /*26ef0*/  MUFU.EX2 R148, R248 ;  /* 0x000000f800947308 */ /* 0x000e620000000800 */
[----:B------:R-:W-:Y:S02]  /*26f00*/  PRMT R126, R2, 0x5410, R149 ;  /* 0x00005410027e7816 */ /* 0x000fe40000000095 */
[C---:B------:R-:W-:Y:S01]  /*26f10*/  LOP3.LUT R84, R92.reuse, 0xffff, RZ, 0xc0, !PT ;  /* 0x0000ffff5c547812 */ /* 0x040fe200078ec0ff */
[-C--:B------:R-:W-:Y:S03]  /*26f20*/  HMMA.16816.F32 R12, R80, R90.reuse, R12 ;  /* 0x0000005a500c723c */ /* 0x080fe6000000180c */
[----:B------:R-:W-:Y:S02]  /*26f30*/  SHF.R.U32.HI R84, RZ, 0x8, R84 ;  /* 0x00000008ff547819 */ /* 0x000fe40000011654 */
[----:B------:R-:W-:Y:S02]  /*26f40*/  PRMT R114, R101, 0x5410, R3 ;  /* 0x0000541065727816 */ /* 0x000fe40000000003 */
[--C-:B------:R-:W-:Y:S01]  /*26f50*/  SHF.R.U32.HI R88, RZ, 0x18, R92.reuse ;  /* 0x00000018ff587819 */ /* 0x100fe2000001165c */
[C---:B------:R-:W-:Y:S01]  /*26f60*/  HMMA.16816.F32 R16, R76.reuse, R90, R16 ;  /* 0x0000005a4c10723c */ /* 0x040fe20000001810 */
[----:B------:R-:W-:Y:S03]  /*26f70*/  LOP3.LUT R124, R92, 0xff, RZ, 0xc0, !PT ;  /* 0x000000ff5c7c7812 */ /* 0x000fe600078ec0ff */
[----:B------:R-:W-:Y:S02]  /*26f80*/  SHF.R.U32.HI R92, RZ, 0x10, R92 ;  /* 0x00000010ff5c7819 */ /* 0x000fe4000001165c */
[----:B------:R-:W-:Y:S02]  /*26f90*/  PRMT R108, R145, 0x7632, R108 ;  /* 0x00007632916c7816 */ /* 0x000fe4000000006c */
[-C--:B------:R-:W-:Y:S01]  /*26fa0*/  HMMA.16816.F32 R20, R76, R72.reuse, R20 ;  /* 0x000000484c14723c */ /* 0x080fe20000001814 */
[----:B------:R-:W-:Y:S03]  /*26fb0*/  F2FP.PACK_AB R150, R199, R150 ;  /* 0x00000096c796723e */ /* 0x000fe600000000ff */
[----:B------:R-:W-:Y:S01]  /*26fc0*/  LOP3.LUT R91, R129, 0xff, RZ, 0xc0, !PT ;  /* 0x000000ff815b7812 */ /* 0x000fe200078ec0ff */
[----:B-1----:R-:W-:Y:S01]  /*26fd0*/  FADD.FTZ R201, R148, R205 ;  /* 0x000000cd94c97221 */ /* 0x002fe20000010000 */
[----:B------:R-:W-:Y:S02]  /*26fe0*/  PRMT R149, R150, 0x7632, R149 ;  /* 0x0000763296957816 */ /* 0x000fe40000000095 */
[C---:B------:R-:W-:Y:S01]  /*26ff0*/  HMMA.16816.F32 R24, R80.reuse, R72, R24 ;  /* 0x000000485018723c */ /* 0x040fe20000001818 */
[----:B------:R-:W-:Y:S03]  /*27000*/  F2FP.PACK_AB R148, R198, R148 ;  /* 0x00000094c694723e */ /* 0x000fe600000000ff */
[----:B------:R-:W-:Y:S02]  /*27010*/  SHF.R.U32.HI R99, RZ, 0x18, R129 ;  /* 0x00000018ff637819 */ /* 0x000fe40000011681 */
[----:B------:R-:W-:Y:S02]  /*27020*/  PRMT R147, R148, 0x7632, R147 ;  /* 0x0000763294937816 */ /* 0x000fe40000000093 */
[----:B------:R-:W-:Y:S01]  /*27030*/  LOP3.LUT R72, R92, 0xff, RZ, 0xc0, !PT ;  /* 0x000000ff5c487812 */ /* 0x000fe200078ec0ff */
[-C--:B------:R-:W-:Y:S03]  /*27040*/  HMMA.16816.F32 R28, R80, R74.reuse, R28 ;  /* 0x0000004a501c723c */ /* 0x080fe6000000181c */
[----:B------:R-:W-:Y:S02]  /*27050*/  SHF.R.U32.HI R92, RZ, 0x18, R131 ;  /* 0x00000018ff5c7819 */ /* 0x000fe40000011683 */
[----:B------:R-:W-:Y:S02]  /*27060*/  LOP3.LUT R104, R116, 0xff, RZ, 0xc0, !PT ;  /* 0x000000ff74687812 */ /* 0x000fe400078ec0ff */
[----:B------:R-:W-:Y:S01]  /*27070*/  LOP3.LUT R115, R117, UR7, R138, 0x96, !PT ;  /* 0x0000000775737c12 */ /* 0x000fe2000f8e968a */
[C---:B------:R-:W-:Y:S01]  /*27080*/  HMMA.16816.F32 R32, R76.reuse, R74, R32 ;  /* 0x0000004a4c20723c */ /* 0x040fe20000001820 */
[----:B------:R-:W-:Y:S03]  /*27090*/  SHF.R.U32.HI R102, RZ, 0x10, R116 ;  /* 0x00000010ff667819 */ /* 0x000fe60000011674 */
[----:B------:R-:W-:Y:S01]  /*270a0*/  PRMT R141, R142, 0x7632, R141 ;  /* 0x000076328e8d7816 */ /* 0x000fe2000000008d */
[----:B---3--:R-:W-:Y:S05]  /*270b0*/  @!P3 HADD2 R136, -R101.H0_H0, -RZ.H0_H0 ;  /* 0xa00000ff6588b230 */ /* 0x008fea0000000900 */
[----:B------:R-:W-:Y:S02]  /*270c0*/  @!P3 STL.S16 [R1+0x70], R136 ;  /* 0x000070880100b387 */ /* 0x000fe40000100600 */
[----:B----4-:R-:W-:Y:S01]  /*270d0*/  @!P2 HADD2 R135, -R3.H0_H0, -RZ.H0_H0 ;  /* 0xa00000ff0387a230 */ /* 0x010fe20000000900 */
[----:B------:R-:W-:Y:S01]  /*270e0*/  PRMT R2, R136, 0x7610, R2 ;  /* 0x0000761088027816 */ /* 0x000fe20000000002 */
[----:B------:R1:W3:Y:S03]  /*270f0*/  LDL.S16 R89, [R1+0x5c] ;  /* 0x00005c0001597983 */ /* 0x0002e60000100600 */
[----:B------:R-:W-:Y:S01]  /*27100*/  @!P3 PRMT R101, R2, 0x5410, RZ ;  /* 0x000054100265b816 */ /* 0x000fe200000000ff */
[----:B------:R-:W-:Y:S01]  /*27110*/  @!P2 STL.S16 [R1+0x68], R135 ;  /* 0x000068870100a387 */ /* 0x000fe20000100600 */
[----:B------:R-:W-:Y:S02]  /*27120*/  LOP3.LUT R2, R131, 0xffff, RZ, 0xc0, !PT ;  /* 0x0000ffff83027812 */ /* 0x000fe400078ec0ff */
[----:B------:R-:W-:Y:S01]  /*27130*/  ISETP.GE.U32.AND P3, PT, R241, R88, PT ;  /* 0x00000058f100720c */ /* 0x000fe20003f66070 */
[----:B------:R-:W-:Y:S01]  /*27140*/  STG.E.U16 [R154.64+0x50], R101 ;  /* 0x000050659a007986 */ /* 0x000fe2000c101522 */
[----:B------:R-:W-:Y:S02]  /*27150*/  SHF.R.U32.HI R85, RZ, 0x8, R2 ;  /* 0x00000008ff557819 */ /* 0x000fe40000011602 */
[----:B------:R-:W-:Y:S02]  /*27160*/  LOP3.LUT R2, R84, 0xffff, RZ, 0xc0, !PT ;  /* 0x0000ffff54027812 */ /* 0x000fe400078ec0ff */
[----:B------:R-:W-:Y:S02]  /*27170*/  PRMT R87, R135, 0x7610, R87 ;  /* 0x0000761087577816 */ /* 0x000fe40000000057 */
[----:B------:R-:W-:Y:S02]  /*27180*/  ISETP.GE.U32.AND P6, PT, R241, R2, PT ;  /* 0x00000002f100720c */ /* 0x000fe40003fc6070 */
[----:B------:R-:W-:Y:S02]  /*27190*/  PRMT R2, R0, 0x7632, R2 ;  /* 0x0000763200027816 */ /* 0x000fe40000000002 */
[----:B------:R-:W-:Y:S02]  /*271a0*/  PRMT R125, R86, 0x5410, R85 ;  /* 0x00005410567d7816 */ /* 0x000fe40000000055 */
[----:B------:R-:W-:Y:S02]  /*271b0*/  @!P2 PRMT R3, R87, 0x5410, RZ ;  /* 0x000054105703a816 */ /* 0x000fe400000000ff */
[----:B------:R-:W4:Y:S01]  /*271c0*/  LDSM.16.MT88.4 R84, [R170+0x6800] ;  /* 0x00680000aa54783b */ /* 0x000f220000004200 */
[----:B------:R-:W-:Y:S07]  /*271d0*/  PRMT R96, R0, 0x5410, R2 ;  /* 0x0000541000607816 */ /* 0x000fee0000000002 */
[----:B------:R-:W-:Y:S01]  /*271e0*/  STG.E.U16 [R154.64+0x52], R3 ;  /* 0x000052039a007986 */ /* 0x000fe2000c101522 */
[-C--:B----4-:R-:W-:Y:S01]  /*271f0*/  HMMA.16816.F32 R36, R76, R84.reuse, R36 ;  /* 0x000000544c24723c */ /* 0x090fe20000001824 */
[----:B--2---:R-:W-:Y:S07]  /*27200*/  @!P0 HADD2 R133, -R2.H0_H0, -RZ.H0_H0 ;  /* 0xa00000ff02858230 */ /* 0x004fee0000000900 */
[C---:B------:R-:W-:Y:S01]  /*27210*/  HMMA.16816.F32 R40, R80.reuse, R84, R40 ;  /* 0x000000545028723c */ /* 0x040fe20000001828 */
[----:B------:R-:W-:Y:S06]  /*27220*/  PRMT R88, R133, 0x7610, R88 ;  /* 0x0000761085587816 */ /* 0x000fec0000000058 */
[----:B------:R-:W-:Y:S01]  /*27230*/  SHF.R.U32.HI R84, RZ, 0x18, R97 ;  /* 0x00000018ff547819 */ /* 0x000fe20000011661 */
[-C--:B------:R-:W-:Y:S01]  /*27240*/  HMMA.16816.F32 R44, R80, R86.reuse, R44 ;  /* 0x00000056502c723c */ /* 0x080fe2000000182c */
[----:B------:R-:W-:Y:S03]  /*27250*/  @!P0 PRMT R2, R88, 0x5410, RZ ;  /* 0x0000541058028816 */ /* 0x000fe600000000ff */
[----:B------:R-:W-:Y:S02]  /*27260*/  LOP3.LUT R88, R129, 0xffff, RZ, 0xc0, !PT ;  /* 0x0000ffff81587812 */ /* 0x000fe400078ec0ff */
[----:B------:R-:W-:Y:S02]  /*27270*/  STG.E.U16 [R160.64+0x50], R2 ;  /* 0x00005002a0007986 */ /* 0x000fe4000c101522 */
[C---:B------:R-:W-:Y:S01]  /*27280*/  HMMA.16816.F32 R48, R76.reuse, R86, R48 ;  /* 0x000000564c30723c */ /* 0x040fe20000001830 */
[----:B------:R-:W-:Y:S04]  /*27290*/  SHF.R.U32.HI R88, RZ, 0x8, R88 ;  /* 0x00000008ff587819 */ /* 0x000fe80000011658 */
[----:B------:R-:W-:Y:S02]  /*272a0*/  PRMT R118, R91, 0x5410, R88 ;  /* 0x000054105b767816 */ /* 0x000fe40000000058 */
[--C-:B------:R-:W-:Y:S02]  /*272b0*/  HSET2.LE.AND R87, R166, R212.reuse, PT ;  /* 0x000000d4a6577233 */ /* 0x100fe40003803000 */
[----:B------:R-:W2:Y:S03]  /*272c0*/  MUFU.EX2 R166, R178 ;  /* 0x000000b200a67308 */ /* 0x000ea60000000800 */
[----:B------:R-:W-:Y:S01]  /*272d0*/  LOP3.LUT R87, R87, R114, RZ, 0xc0, !PT ;  /* 0x0000007257577212 */ /* 0x000fe200078ec0ff */
[----:B------:R-:W-:Y:S05]  /*272e0*/  @!P1 HADD2 R134, -R0.H0_H0, -RZ.H0_H0 ;  /* 0xa00000ff00869230 */ /* 0x000fea0000000900 */
[----:B------:R-:W-:Y:S01]  /*272f0*/  @!P1 STL.S16 [R1+0x50], R134 ;  /* 0x0000508601009387 */ /* 0x000fe20000100600 */
[----:B------:R-:W-:Y:S03]  /*27300*/  PRMT R90, R134, 0x7610, R90 ;  /* 0x00007610865a7816 */ /* 0x000fe6000000005a */
[----:B------:R4:W-:Y:S01]  /*27310*/  @!P0 STL.S16 [R1+0x60], R133 ;  /* 0x0000608501008387 */ /* 0x0009e20000100600 */
[----:B------:R-:W-:Y:S02]  /*27320*/  ISETP.GE.U32.AND P0, PT, R241, R72, PT ;  /* 0x00000048f100720c */ /* 0x000fe40003f06070 */
[----:B------:R-:W-:Y:S02]  /*27330*/  LOP3.LUT R72, R97, 0xff, RZ, 0xc0, !PT ;  /* 0x000000ff61487812 */ /* 0x000fe400078ec0ff */
[----:B------:R-:W-:Y:S02]  /*27340*/  @!P1 PRMT R0, R90, 0x5410, RZ ;  /* 0x000054105a009816 */ /* 0x000fe400000000ff */
[----:B------:R-:W-:Y:S02]  /*27350*/  ISETP.GE.U32.AND P2, PT, R241, R72, PT ;  /* 0x00000048f100720c */ /* 0x000fe40003f46070 */
[----:B------:R-:W-:Y:S01]  /*27360*/  SHF.R.U32.HI R90, RZ, 0x10, R129 ;  /* 0x00000010ff5a7819 */ /* 0x000fe20000011681 */
[----:B------:R-:W-:Y:S03]  /*27370*/  STG.E.U16 [R160.64+0x4e], R0 ;  /* 0x00004e00a0007986 */ /* 0x000fe6000c101522 */
[----:B------:R-:W-:Y:S02]  /*27380*/  LOP3.LUT R98, R90, 0xff, RZ, 0xc0, !PT ;  /* 0x000000ff5a627812 */ /* 0x000fe400078ec0ff */
[----:B------:R-:W-:Y:S02]  /*27390*/  LOP3.LUT R90, R97, 0xffff, RZ, 0xc0, !PT ;  /* 0x0000ffff615a7812 */ /* 0x000fe400078ec0ff */
[----:B------:R-:W-:Y:S02]  /*273a0*/  PRMT R99, R98, 0x5410, R99 ;  /* 0x0000541062637816 */ /* 0x000fe40000000063 */
[----:B------:R-:W-:Y:S04]  /*273b0*/  SHF.R.U32.HI R88, RZ, 0x8, R90 ;  /* 0x00000008ff587819 */ /* 0x000fe8000001165a */
[----:B------:R-:W-:Y:S01]  /*273c0*/  LOP3.LUT R88, R88, 0xffff, RZ, 0xc0, !PT ;  /* 0x0000ffff58587812 */ /* 0x000fe200078ec0ff */
[----:B----4-:R1:W2:Y:S03]  /*273d0*/  LDL.S16 R133, [R1+0x6c] ;  /* 0x00006c0001857983 */ /* 0x0102a60000100600 */
[----:B------:R-:W-:Y:S01]  /*273e0*/  ISETP.GE.U32.AND P1, PT, R241, R88, PT ;  /* 0x00000058f100720c */ /* 0x000fe20003f26070 */
[----:B---3--:R-:W-:Y:S05]  /*273f0*/  @!P4 HADD2 R89, -R93.H0_H0, -RZ.H0_H0 ;  /* 0xa00000ff5d59c230 */ /* 0x008fea0000000900 */
[----:B------:R3:W-:Y:S01]  /*27400*/  @!P4 STL.S16 [R1+0x5c], R89 ;  /* 0x00005c590100c387 */ /* 0x0007e20000100600 */
[----:B------:R-:W-:Y:S03]  /*27410*/  PRMT R73, R89, 0x7610, R73 ;  /* 0x0000761059497816 */ /* 0x000fe60000000049 */
[----:B------:R1:W4:Y:S01]  /*27420*/  LDL.S16 R132, [R1+0x58] ;  /* 0x0000580001847983 */ /* 0x0003220000100600 */
[----:B------:R-:W-:Y:S02]  /*27430*/  @!P4 PRMT R93, R73, 0x5410, RZ ;  /* 0x00005410495dc816 */ /* 0x000fe400000000ff */
[----:B------:R-:W-:Y:S01]  /*27440*/  ISETP.GE.U32.AND P4, PT, R241, R124, PT ;  /* 0x0000007cf100720c */ /* 0x000fe20003f86070 */
[----:B------:R1:W4:Y:S04]  /*27450*/  LDL.S16 R130, [R1+0x54] ;  /* 0x0000540001827983 */ /* 0x0003280000100600 */
[----:B------:R1:W4:Y:S04]  /*27460*/  LDL.S16 R128, [R1+0x4c] ;  /* 0x00004c0001807983 */ /* 0x0003280000100600 */
[----:B------:R1:W4:Y:S04]  /*27470*/  LDL.S16 R127, [R1+0x64] ;  /* 0x00006400017f7983 */ /* 0x0003280000100600 */
[----:B------:R-:W1:Y:S01]  /*27480*/  LDSM.16.MT88.4 R72, [R171+0x6800] ;  /* 0x00680000ab48783b */ /* 0x000e620000004200 */
[----:B---3--:R-:W-:Y:S07]  /*27490*/  SHF.R.U32.HI R89, RZ, 0x10, R131 ;  /* 0x00000010ff597819 */ /* 0x008fee0000011683 */
[----:B------:R-:W-:Y:S01]  /*274a0*/  STG.E.U16 [R156.64+0x50], R93 ;  /* 0x0000505d9c007986 */ /* 0x000fe2000c101522 */
[----:B------:R-:W-:Y:S04]  /*274b0*/  LOP3.LUT R89, R89, 0xff, RZ, 0xc0, !PT ;  /* 0x000000ff59597812 */ /* 0x000fe800078ec0ff */
[--C-:B------:R-:W-:Y:S02]  /*274c0*/  PRMT R100, R89, 0x5410, R92.reuse ;  /* 0x0000541059647816 */ /* 0x100fe4000000005c */
[----:B------:R-:W-:Y:S02]  /*274d0*/  PRMT R92, R145, 0x7610, R92 ;  /* 0x00007610915c7816 */ /* 0x000fe4000000005c */
[----:B------:R-:W-:Y:S02]  /*274e0*/  PRMT R145, R146, 0x7632, R145 ;  /* 0x0000763292917816 */ /* 0x000fe40000000091 */
[----:B------:R-:W-:Y:S01]  /*274f0*/  PRMT R98, R92, 0x5410, R108 ;  /* 0x000054105c627816 */ /* 0x000fe2000000006c */
[-C--:B-1----:R-:W-:Y:S08]  /*27500*/  HMMA.16816.F32 R52, R76, R72.reuse, R52 ;  /* 0x000000484c34723c */ /* 0x082ff00000001834 */
[C---:B------:R-:W-:Y:S08]  /*27510*/  HMMA.16816.F32 R56, R80.reuse, R72, R56 ;  /* 0x000000485038723c */ /* 0x040ff00000001838 */
[-C--:B------:R-:W-:Y:S07]  /*27520*/  HMMA.16816.F32 R60, R80, R74.reuse, R60 ;  /* 0x0000004a503c723c */ /* 0x080fee000000183c */
[--C-:B------:R-:W-:Y:S01]  /*27530*/  HSET2.LE.AND R80, R118, R212.reuse, PT ;  /* 0x000000d476507233 */ /* 0x100fe20003803000 */
[----:B------:R-:W-:Y:S01]  /*27540*/  HMMA.16816.F32 R64, R76, R74, R64 ;  /* 0x0000004a4c40723c */ /* 0x000fe20000001840 */
[--C-:B------:R-:W-:Y:S03]  /*27550*/  HSET2.LE.AND R83, R126, R212.reuse, PT ;  /* 0x000000d47e537233 */ /* 0x100fe60003803000 */
[--C-:B------:R-:W-:Y:S01]  /*27560*/  HSET2.LE.AND R81, R99, R212.reuse, PT ;  /* 0x000000d463517233 */ /* 0x100fe20003803000 */
[----:B------:R-:W-:Y:S01]  /*27570*/  LOP3.LUT R80, R80, R122, RZ, 0xc0, !PT ;  /* 0x0000007a50507212 */ /* 0x000fe200078ec0ff */
[--C-:B------:R-:W-:Y:S01]  /*27580*/  HSET2.LE.AND R82, R144, R212.reuse, PT ;  /* 0x000000d490527233 */ /* 0x100fe20003803000 */
[----:B------:R-:W-:Y:S02]  /*27590*/  LOP3.LUT R83, R83, R95, RZ, 0xc0, !PT ;  /* 0x0000005f53537212 */ /* 0x000fe400078ec0ff */
[----:B------:R-:W-:Y:S03]  /*275a0*/  LOP3.LUT R81, R81, R123, RZ, 0xc0, !PT ;  /* 0x0000007b51517212 */ /* 0x000fe600078ec0ff */
[----:B------:R-:W-:Y:S02]  /*275b0*/  LOP3.LUT R82, R82, R96, RZ, 0xc0, !PT ;  /* 0x0000006052527212 */ /* 0x000fe400078ec0ff */
[----:B------:R-:W-:Y:S02]  /*275c0*/  LOP3.LUT R76, R116, 0xffff, RZ, 0xc0, !PT ;  /* 0x0000ffff744c7812 */ /* 0x000fe400078ec0ff */
[----:B------:R-:W-:Y:S02]  /*275d0*/  SHF.R.U32.HI R77, RZ, 0x18, R116 ;  /* 0x00000018ff4d7819 */ /* 0x000fe40000011674 */
[----:B------:R-:W-:Y:S02]  /*275e0*/  SHF.R.U32.HI R76, RZ, 0x8, R76 ;  /* 0x00000008ff4c7819 */ /* 0x000fe4000001164c */
[----:B------:R-:W-:Y:S02]  /*275f0*/  PRMT R95, R148, 0x5410, R147 ;  /* 0x00005410945f7816 */ /* 0x000fe40000000093 */
[----:B------:R-:W-:Y:S02]  /*27600*/  LOP3.LUT R76, R76, 0xffff, RZ, 0xc0, !PT ;  /* 0x0000ffff4c4c7812 */ /* 0x000fe400078ec0ff */
[----:B------:R-:W-:Y:S02]  /*27610*/  LOP3.LUT R99, R116, 0xffff, RZ, 0xc0, !PT ;  /* 0x0000ffff74637812 */ /* 0x000fe400078ec0ff */
[----:B------:R-:W-:Y:S02]  /*27620*/  LOP3.LUT R96, R159, UR7, R204, 0x96, !PT ;  /* 0x000000079f607c12 */ /* 0x000fe4000f8e96cc */
[----:B--2---:R-:W-:Y:S04]  /*27630*/  F2FP.PACK_AB R144, R166, R167 ;  /* 0x000000a7a690723e */ /* 0x004fe800000000ff */
[----:B------:R-:W-:Y:S01]  /*27640*/  PRMT R143, R144, 0x7632, R143 ;  /* 0x00007632908f7816 */ /* 0x000fe2000000008f */
[----:B------:R-:W-:Y:S05]  /*27650*/  @!P5 HADD2 R133, -R94.H0_H0, -RZ.H0_H0 ;  /* 0xa00000ff5e85d230 */ /* 0x000fea0000000900 */
[----:B------:R-:W-:Y:S01]  /*27660*/  @!P5 STL.S16 [R1+0x6c], R133 ;  /* 0x00006c850100d387 */ /* 0x000fe20000100600 */
[----:B------:R-:W-:Y:S04]  /*27670*/  PRMT R90, R133, 0x7610, R90 ;  /* 0x00007610855a7816 */ /* 0x000fe8000000005a */
[----:B------:R-:W-:Y:S02]  /*27680*/  @!P5 PRMT R94, R90, 0x5410, RZ ;  /* 0x000054105a5ed816 */ /* 0x000fe400000000ff */
[----:B------:R-:W-:Y:S02]  /*27690*/  ISETP.GE.U32.AND P5, PT, R241, R84, PT ;  /* 0x00000054f100720c */ /* 0x000fe40003fa6070 */
[----:B------:R-:W-:Y:S01]  /*276a0*/  SHF.R.U32.HI R84, RZ, 0x10, R116 ;  /* 0x00000010ff547819 */ /* 0x000fe20000011674 */
[----:B------:R-:W-:Y:S03]  /*276b0*/  STG.E.U16 [R156.64+0x52], R94 ;  /* 0x0000525e9c007986 */ /* 0x000fe6000c101522 */
[----:B------:R-:W-:Y:S02]  /*276c0*/  LOP3.LUT R202, R84, 0xff, RZ, 0xc0, !PT ;  /* 0x000000ff54ca7812 */ /* 0x000fe400078ec0ff */
[----:B------:R-:W-:Y:S02]  /*276d0*/  SHF.R.U32.HI R84, RZ, 0x10, R97 ;  /* 0x00000010ff547819 */ /* 0x000fe40000011661 */
[----:B------:R-:W-:Y:S02]  /*276e0*/  PRMT R97, R150, 0x5410, R149 ;  /* 0x0000541096617816 */ /* 0x000fe40000000095 */
[----:B------:R-:W-:Y:S01]  /*276f0*/  LOP3.LUT R72, R84, 0xff, RZ, 0xc0, !PT ;  /* 0x000000ff54487812 */ /* 0x000fe200078ec0ff */
[--C-:B------:R-:W-:Y:S05]  /*27700*/  HSET2.LE.AND R84, R125, R212.reuse, PT ;  /* 0x000000d47d547233 */ /* 0x100fea0003803000 */
[----:B------:R-:W-:Y:S01]  /*27710*/  LOP3.LUT R84, R84, R119, RZ, 0xc0, !PT ;  /* 0x0000007754547212 */ /* 0x000fe200078ec0ff */
[----:B----4-:R-:W-:Y:S02]  /*27720*/  @!P4 HADD2 R132, -R92.H0_H0, -RZ.H0_H0 ;  /* 0xa00000ff5c84c230 */ /* 0x010fe40000000900 */
[----:B------:R-:W-:Y:S03]  /*27730*/  @!P6 HADD2 R130, -R108.H0_H0, -RZ.H0_H0 ;  /* 0xa00000ff6c82e230 */ /* 0x000fe60000000900 */
[----:B------:R-:W-:Y:S01]  /*27740*/  @!P4 STL.S16 [R1+0x58], R132 ;  /* 0x000058840100c387 */ /* 0x000fe20000100600 */
[----:B------:R-:W-:Y:S01]  /*27750*/  PRMT R89, R132, 0x7610, R89 ;  /* 0x0000761084597816 */ /* 0x000fe20000000059 */
[----:B------:R-:W-:Y:S02]  /*27760*/  @!P0 HADD2 R128, -R150.H0_H0, -RZ.H0_H0 ;  /* 0xa00000ff96808230 */ /* 0x000fe40000000900 */
[----:B------:R-:W-:Y:S01]  /*27770*/  LDSM.16.MT88.4 R132, [R169+0x7800] ;  /* 0x00780000a984783b */ /* 0x000fe20000004200 */
[----:B------:R-:W-:Y:S01]  /*27780*/  PRMT R88, R130, 0x7610, R88 ;  /* 0x0000761082587816 */ /* 0x000fe20000000058 */
[----:B------:R-:W-:Y:S01]  /*27790*/  @!P3 HADD2 R127, -R149.H0_H0, -RZ.H0_H0 ;  /* 0xa00000ff957fb230 */ /* 0x000fe20000000900 */
[----:B------:R-:W-:Y:S02]  /*277a0*/  @!P4 PRMT R92, R89, 0x5410, RZ ;  /* 0x00005410595cc816 */ /* 0x000fe400000000ff */
[----:B------:R-:W-:Y:S03]  /*277b0*/  @!P6 PRMT R108, R88, 0x5410, RZ ;  /* 0x00005410586ce816 */ /* 0x000fe600000000ff */
[----:B------:R-:W1:Y:S01]  /*277c0*/  LDSM.16.MT88.4 R88, [R169+0x7000] ;  /* 0x00700000a958783b */ /* 0x000e620000004200 */
[----:B------:R-:W-:Y:S02]  /*277d0*/  PRMT R86, R127, 0x7610, R86 ;  /* 0x000076107f567816 */ /* 0x000fe40000000056 */
[----:B------:R-:W-:Y:S02]  /*277e0*/  ISETP.GE.U32.AND P4, PT, R241, R76, PT ;  /* 0x0000004cf100720c */ /* 0x000fe40003f86070 */
[----:B------:R-:W-:Y:S01]  /*277f0*/  @!P3 PRMT R149, R86, 0x5410, RZ ;  /* 0x000054105695b816 */ /* 0x000fe200000000ff */
[--C-:B------:R-:W-:Y:S01]  /*27800*/  HSET2.LE.AND R86, R165, R212.reuse, PT ;  /* 0x000000d4a5567233 */ /* 0x100fe20003803000 */
[----:B------:R-:W-:Y:S01]  /*27810*/  PRMT R85, R128, 0x7610, R85 ;  /* 0x0000761080557816 */ /* 0x000fe20000000055 */
[----:B------:R-:W-:Y:S01]  /*27820*/  STG.E.U16 [R152.64+0x60], R92 ;  /* 0x0000605c98007986 */ /* 0x000fe2000c101522 */
[----:B------:R-:W2:Y:S02]  /*27830*/  MUFU.EX2 R165, R177 ;  /* 0x000000b100a57308 */ /* 0x000ea40000000800 */
[----:B------:R-:W-:Y:S01]  /*27840*/  @!P0 PRMT R150, R85, 0x5410, RZ ;  /* 0x0000541055968816 */ /* 0x000fe200000000ff */
[----:B------:R-:W-:Y:S01]  /*27850*/  @!P6 STL.S16 [R1+0x54], R130 ;  /* 0x000054820100e387 */ /* 0x000fe20000100600 */
[--C-:B------:R-:W-:Y:S01]  /*27860*/  HSET2.LE.AND R85, R100, R212.reuse, PT ;  /* 0x000000d464557233 */ /* 0x100fe20003803000 */
[----:B------:R-:W-:Y:S02]  /*27870*/  LOP3.LUT R86, R86, R121, RZ, 0xc0, !PT ;  /* 0x0000007956567212 */ /* 0x000fe400078ec0ff */
[----:B------:R-:W-:Y:S01]  /*27880*/  @!P0 STL.S16 [R1+0x4c], R128 ;  /* 0x00004c8001008387 */ /* 0x000fe20000100600 */
[----:B------:R-:W-:Y:S02]  /*27890*/  ISETP.GE.U32.AND P0, PT, R241, R72, PT ;  /* 0x00000048f100720c */ /* 0x000fe40003f06070 */
[----:B------:R-:W-:Y:S01]  /*278a0*/  LOP3.LUT R85, R85, R120, RZ, 0xc0, !PT ;  /* 0x0000007855557212 */ /* 0x000fe200078ec0ff */
[----:B------:R3:W-:Y:S01]  /*278b0*/  @!P3 STL.S16 [R1+0x64], R127 ;  /* 0x0000647f0100b387 */ /* 0x0007e20000100600 */
[C---:B------:R-:W-:Y:S02]  /*278c0*/  ISETP.GE.U32.AND P6, PT, R241.reuse, R77, PT ;  /* 0x0000004df100720c */ /* 0x040fe40003fc6070 */
[----:B------:R-:W-:Y:S01]  /*278d0*/  LOP3.LUT R100, R116, 0xff, RZ, 0xc0, !PT ;  /* 0x000000ff74647812 */ /* 0x000fe200078ec0ff */
[----:B------:R4:W4:Y:S01]  /*278e0*/  LDL.S16 R125, [R1+0x38] ;  /* 0x00003800017d7983 */ /* 0x0009220000100600 */
[----:B------:R-:W-:Y:S03]  /*278f0*/  SHF.R.U32.HI R116, RZ, 0x18, R116 ;  /* 0x00000018ff747819 */ /* 0x000fe60000011674 */
[----:B------:R4:W4:Y:S04]  /*27900*/  LDL.S16 R124, [R1+0x44] ;  /* 0x00004400017c7983 */ /* 0x0009280000100600 */
[----:B------:R4:W4:Y:S01]  /*27910*/  LDL.S16 R103, [R1+0x40] ;  /* 0x0000400001677983 */ /* 0x0009220000100600 */
[----:B--2---:R-:W-:Y:S03]  /*27920*/  F2FP.PACK_AB R140, R164, R165 ;  /* 0x000000a5a48c723e */ /* 0x004fe600000000ff */
[----:B------:R-:W2:Y:S01]  /*27930*/  LDSM.16.MT88.4 R72, [R172+0x7000] ;  /* 0x00700000ac48783b */ /* 0x000ea20000004200 */
[----:B------:R-:W-:Y:S01]  /*27940*/  PRMT R3, R140, 0x7632, R3 ;  /* 0x000076328c037816 */ /* 0x000fe20000000003 */
[-C--:B-1----:R-:W-:Y:S06]  /*27950*/  HMMA.16816.F32 R4, R84, R88.reuse, R4 ;  /* 0x000000585404723c */ /* 0x082fec0000001804 */
[----:B------:R-:W-:Y:S02]  /*27960*/  STG.E.U16 [R152.64+0x62], R108 ;  /* 0x0000626c98007986 */ /* 0x000fe4000c101522 */
[C---:B------:R-:W-:Y:S02]  /*27970*/  HMMA.16816.F32 R8, R80.reuse, R88, R8 ;  /* 0x000000585008723c */ /* 0x040fe40000001808 */
[----:B---3--:R1:W3:Y:S04]  /*27980*/  LDL.S16 R127, [R1+0x3c] ;  /* 0x00003c00017f7983 */ /* 0x0082e80000100600 */
[----:B------:R-:W-:Y:S01]  /*27990*/  STG.E.U16 [R154.64+0x60], R150 ;  /* 0x000060969a007986 */ /* 0x000fe2000c101522 */
[----:B------:R-:W-:Y:S01]  /*279a0*/  PRMT R89, R146, 0x5410, R145 ;  /* 0x0000541092597816 */ /* 0x000fe20000000091 */
[-C--:B------:R-:W-:Y:S02]  /*279b0*/  HMMA.16816.F32 R12, R80, R90.reuse, R12 ;  /* 0x0000005a500c723c */ /* 0x080fe4000000180c */
[----:B------:R-:W-:Y:S02]  /*279c0*/  STG.E.U16 [R154.64+0x62], R149 ;  /* 0x000062959a007986 */ /* 0x000fe4000c101522 */
[----:B------:R-:W-:Y:S04]  /*279d0*/  SHF.R.U32.HI R88, RZ, 0x8, R99 ;  /* 0x00000008ff587819 */ /* 0x000fe80000011663 */
[C---:B------:R-:W-:Y:S07]  /*279e0*/  HMMA.16816.F32 R16, R84.reuse, R90, R16 ;  /* 0x0000005a5410723c */ /* 0x040fee0000001810 */
[----:B------:R-:W-:Y:S04]  /*279f0*/  LOP3.LUT R90, R158, 0xff, RZ, 0xc0, !PT ;  /* 0x000000ff9e5a7812 */ /* 0x000fe800078ec0ff */
[----:B------:R-:W-:Y:S01]  /*27a00*/  ISETP.GE.U32.AND P3, PT, R241, R90, PT ;  /* 0x0000005af100720c */ /* 0x000fe20003f66070 */
[-C--:B--2---:R-:W-:Y:S01]  /*27a10*/  HMMA.16816.F32 R20, R84, R72.reuse, R20 ;  /* 0x000000485414723c */ /* 0x084fe20000001814 */
[----:B------:R-:W-:Y:S07]  /*27a20*/  LOP3.LUT R90, R102, 0xff, RZ, 0xc0, !PT ;  /* 0x000000ff665a7812 */ /* 0x000fee00078ec0ff */
[C---:B------:R-:W-:Y:S07]  /*27a30*/  HMMA.16816.F32 R24, R80.reuse, R72, R24 ;  /* 0x000000485018723c */ /* 0x040fee0000001818 */
[----:B------:R-:W-:Y:S01]  /*27a40*/  LOP3.LUT R72, R158, 0xffff, RZ, 0xc0, !PT ;  /* 0x0000ffff9e487812 */ /* 0x000fe200078ec0ff */
[-C--:B------:R-:W-:Y:S04]  /*27a50*/  HMMA.16816.F32 R28, R80, R74.reuse, R28 ;  /* 0x0000004a501c723c */ /* 0x080fe8000000181c */
[----:B------:R-:W-:Y:S04]  /*27a60*/  SHF.R.U32.HI R72, RZ, 0x8, R72 ;  /* 0x00000008ff487819 */ /* 0x000fe80000011648 */
[C---:B------:R-:W-:Y:S01]  /*27a70*/  HMMA.16816.F32 R32, R84.reuse, R74, R32 ;  /* 0x0000004a5420723c */ /* 0x040fe20000001820 */
[----:B----4-:R-:W-:Y:S03]  /*27a80*/  @!P1 HADD2 R125, -R147.H0_H0, -RZ.H0_H0 ;  /* 0xa00000ff937d9230 */ /* 0x010fe60000000900 */
[----:B------:R-:W-:Y:S02]  /*27a90*/  @!P0 HADD2 R124, -R146.H0_H0, -RZ.H0_H0 ;  /* 0xa00000ff927c8230 */ /* 0x000fe40000000900 */
[----:B------:R-:W-:Y:S01]  /*27aa0*/  PRMT R78, R125, 0x7610, R78 ;  /* 0x000076107d4e7816 */ /* 0x000fe2000000004e */
[----:B------:R-:W-:Y:S05]  /*27ab0*/  @!P5 HADD2 R103, -R145.H0_H0, -RZ.H0_H0 ;  /* 0xa00000ff9167d230 */ /* 0x000fea0000000900 */
[----:B------:R-:W-:Y:S02]  /*27ac0*/  @!P1 PRMT R147, R78, 0x5410, RZ ;  /* 0x000054104e939816 */ /* 0x000fe400000000ff */
[----:B------:R-:W-:Y:S02]  /*27ad0*/  PRMT R105, R124, 0x7610, R105 ;  /* 0x000076107c697816 */ /* 0x000fe40000000069 */
[----:B------:R-:W-:Y:S01]  /*27ae0*/  PRMT R91, R103, 0x7610, R91 ;  /* 0x00007610675b7816 */ /* 0x000fe2000000005b */
[----:B------:R-:W-:Y:S01]  /*27af0*/  STG.E.U16 [R160.64+0x60], R147 ;  /* 0x00006093a0007986 */ /* 0x000fe2000c101522 */
[----:B------:R-:W-:Y:S02]  /*27b00*/  @!P0 PRMT R146, R105, 0x5410, RZ ;  /* 0x0000541069928816 */ /* 0x000fe400000000ff */
[----:B------:R-:W-:Y:S02]  /*27b10*/  PRMT R105, R100, 0x5410, R88 ;  /* 0x0000541064697816 */ /* 0x000fe40000000058 */
[C---:B------:R-:W-:Y:S02]  /*27b20*/  LOP3.LUT R88, R158.reuse, 0xffff, RZ, 0xc0, !PT ;  /* 0x0000ffff9e587812 */ /* 0x040fe400078ec0ff */
[----:B------:R-:W2:Y:S01]  /*27b30*/  MUFU.EX2 R159, R173 ;  /* 0x000000ad009f7308 */ /* 0x000ea20000000800 */
[----:B------:R-:W-:Y:S01]  /*27b40*/  @!P5 PRMT R145, R91, 0x5410, RZ ;  /* 0x000054105b91d816 */ /* 0x000fe200000000ff */
[--C-:B------:R-:W-:Y:S01]  /*27b50*/  HSET2.LE.AND R102, R105, R212.reuse, PT ;  /* 0x000000d469667233 */ /* 0x100fe20003803000 */
[----:B------:R-:W-:Y:S01]  /*27b60*/  SHF.R.U32.HI R73, RZ, 0x8, R88 ;  /* 0x00000008ff497819 */ /* 0x000fe20000011658 */
[----:B---3--:R-:W-:Y:S01]  /*27b70*/  @!P2 HADD2 R127, -R148.H0_H0, -RZ.H0_H0 ;  /* 0xa00000ff947fa230 */ /* 0x008fe20000000900 */
[----:B------:R-:W-:Y:S02]  /*27b80*/  LOP3.LUT R88, R158, 0xff, RZ, 0xc0, !PT ;  /* 0x000000ff9e587812 */ /* 0x000fe400078ec0ff */
[----:B------:R-:W-:Y:S02]  /*27b90*/  LOP3.LUT R73, R73, 0xffff, RZ, 0xc0, !PT ;  /* 0x0000ffff49497812 */ /* 0x000fe400078ec0ff */
[----:B------:R-:W-:Y:S01]  /*27ba0*/  @!P2 STL.S16 [R1+0x3c], R127 ;  /* 0x00003c7f0100a387 */ /* 0x000fe20000100600 */
[----:B------:R-:W-:Y:S02]  /*27bb0*/  PRMT R79, R127, 0x7610, R79 ;  /* 0x000076107f4f7816 */ /* 0x000fe4000000004f */
[----:B------:R-:W-:Y:S01]  /*27bc0*/  PRMT R106, R88, 0x5410, R72 ;  /* 0x00005410586a7816 */ /* 0x000fe20000000048 */
[----:B------:R-:W-:Y:S01]  /*27bd0*/  @!P1 STL.S16 [R1+0x38], R125 ;  /* 0x0000387d01009387 */ /* 0x000fe20000100600 */
[----:B------:R-:W-:Y:S02]  /*27be0*/  @!P2 PRMT R148, R79, 0x5410, RZ ;  /* 0x000054104f94a816 */ /* 0x000fe400000000ff */
[C---:B------:R-:W-:Y:S01]  /*27bf0*/  ISETP.GE.U32.AND P2, PT, R241.reuse, R73, PT ;  /* 0x00000049f100720c */ /* 0x040fe20003f46070 */
[----:B------:R-:W3:Y:S01]  /*27c00*/  LDSM.16.MT88.4 R76, [R170+0x7000] ;  /* 0x00700000aa4c783b */ /* 0x000ee20000004200 */
[----:B------:R-:W-:Y:S02]  /*27c10*/  ISETP.GE.U32.AND P1, PT, R241, R104, PT ;  /* 0x00000068f100720c */ /* 0x000fe40003f26070 */
[--C-:B------:R-:W-:Y:S02]  /*27c20*/  SHF.R.U32.HI R88, RZ, 0x10, R158.reuse ;  /* 0x00000010ff587819 */ /* 0x100fe4000001169e */
[----:B------:R-:W-:Y:S02]  /*27c30*/  SHF.R.U32.HI R91, RZ, 0x18, R158 ;  /* 0x00000018ff5b7819 */ /* 0x000fe4000001169e */
[----:B--2---:R-:W-:Y:S01]  /*27c40*/  F2FP.PACK_AB R2, R151, R159 ;  /* 0x0000009f9702723e */ /* 0x004fe200000000ff */
[----:B------:R1:W5:Y:S01]  /*27c50*/  LDL.LU R178, [R1+0x178] ;  /* 0x0001780001b27983 */ /* 0x0003620000300800 */
[----:B------:R-:W-:Y:S02]  /*27c60*/  LOP3.LUT R88, R88, 0xff, RZ, 0xc0, !PT ;  /* 0x000000ff58587812 */ /* 0x000fe400078ec0ff */
[----:B------:R-:W-:Y:S01]  /*27c70*/  PRMT R0, R2, 0x7632, R0 ;  /* 0x0000763202007816 */ /* 0x000fe20000000000 */
[----:B------:R-:W-:Y:S01]  /*27c80*/  @!P0 STL.S16 [R1+0x44], R124 ;  /* 0x0000447c01008387 */ /* 0x000fe20000100600 */
[----:B------:R-:W-:Y:S02]  /*27c90*/  PRMT R104, R88, 0x5410, R91 ;  /* 0x0000541058687816 */ /* 0x000fe4000000005b */
[----:B------:R-:W-:Y:S01]  /*27ca0*/  PRMT R88, R144, 0x5410, R143 ;  /* 0x0000541090587816 */ /* 0x000fe2000000008f */
[----:B------:R1:W2:Y:S01]  /*27cb0*/  LDL.S16 R107, [R1+0x48] ;  /* 0x00004800016b7983 */ /* 0x0002a20000100600 */
[----:B------:R-:W-:Y:S02]  /*27cc0*/  LOP3.LUT R100, R96, 0xff, RZ, 0xc0, !PT ;  /* 0x000000ff60647812 */ /* 0x000fe400078ec0ff */
[----:B------:R-:W-:Y:S01]  /*27cd0*/  LOP3.LUT R102, R102, R88, RZ, 0xc0, !PT ;  /* 0x0000005866667212 */ /* 0x000fe200078ec0ff */
[----:B------:R-:W4:Y:S01]  /*27ce0*/  LDSM.16.MT88.4 R72, [R171+0x7000] ;  /* 0x00700000ab48783b */ /* 0x000f220000004200 */
[----:B------:R-:W-:Y:S04]  /*27cf0*/  LOP3.LUT R91, R96, 0xffff, RZ, 0xc0, !PT ;  /* 0x0000ffff605b7812 */ /* 0x000fe800078ec0ff */
[----:B------:R-:W-:Y:S03]  /*27d00*/  SHF.R.U32.HI R91, RZ, 0x8, R91 ;  /* 0x00000008ff5b7819 */ /* 0x000fe6000001165b */
[----:B------:R-:W1:Y:S01]  /*27d10*/  LDSM.16.MT88.4 R124, [R172+0x7800] ;  /* 0x00780000ac7c783b */ /* 0x000e620000004200 */
[----:B------:R-:W-:Y:S07]  /*27d20*/  PRMT R91, R100, 0x5410, R91 ;  /* 0x00005410645b7816 */ /* 0x000fee000000005b */
[----:B------:R-:W-:Y:S01]  /*27d30*/  STG.E.U16 [R160.64+0x5e], R148 ;  /* 0x00005e94a0007986 */ /* 0x000fe2000c101522 */
[-C--:B---3--:R-:W-:Y:S03]  /*27d40*/  HMMA.16816.F32 R36, R84, R76.reuse, R36 ;  /* 0x0000004c5424723c */ /* 0x088fe60000001824 */
[----:B------:R3:W5:Y:S04]  /*27d50*/  LDL.LU R177, [R1+0x174] ;  /* 0x0001740001b17983 */ /* 0x0007680000300800 */
[----:B------:R-:W-:Y:S01]  /*27d60*/  STG.E.U16 [R156.64+0x60], R146 ;  /* 0x000060929c007986 */ /* 0x000fe2000c101522 */
[C---:B------:R-:W-:Y:S03]  /*27d70*/  HMMA.16816.F32 R40, R80.reuse, R76, R40 ;  /* 0x0000004c5028723c */ /* 0x040fe60000001828 */
[----:B------:R1:W-:Y:S01]  /*27d80*/  @!P5 STL.S16 [R1+0x40], R103 ;  /* 0x000040670100d387 */ /* 0x0003e20000100600 */
[----:B------:R-:W-:Y:S03]  /*27d90*/  ISETP.GE.U32.AND P5, PT, R241, R202, PT ;  /* 0x000000caf100720c */ /* 0x000fe60003fa6070 */
[----:B------:R3:W5:Y:S01]  /*27da0*/  LDL.LU R176, [R1+0x170] ;  /* 0x0001700001b07983 */ /* 0x0007620000300800 */
[----:B------:R-:W-:Y:S01]  /*27db0*/  LOP3.LUT R77, R115, 0xffff, RZ, 0xc0, !PT ;  /* 0x0000ffff734d7812 */ /* 0x000fe200078ec0ff */
[-C--:B------:R-:W-:Y:S02]  /*27dc0*/  HMMA.16816.F32 R44, R80, R78.reuse, R44 ;  /* 0x0000004e502c723c */ /* 0x080fe4000000182c */
[----:B------:R3:W5:Y:S01]  /*27dd0*/  LDL.LU R175, [R1+0x16c] ;  /* 0x00016c0001af7983 */ /* 0x0007620000300800 */
[----:B------:R-:W-:Y:S03]  /*27de0*/  SHF.R.U32.HI R76, RZ, 0x10, R115 ;  /* 0x00000010ff4c7819 */ /* 0x000fe60000011673 */
[----:B------:R-:W-:Y:S01]  /*27df0*/  STG.E.U16 [R156.64+0x62], R145 ;  /* 0x000062919c007986 */ /* 0x000fe2000c101522 */
[----:B------:R-:W-:Y:S01]  /*27e00*/  SHF.R.U32.HI R77, RZ, 0x8, R77 ;  /* 0x00000008ff4d7819 */ /* 0x000fe2000001164d */
[C---:B------:R-:W-:Y:S01]  /*27e10*/  HMMA.16816.F32 R48, R84.reuse, R78, R48 ;  /* 0x0000004e5430723c */ /* 0x040fe20000001830 */
[----:B------:R-:W-:Y:S06]  /*27e20*/  LOP3.LUT R76, R76, 0xff, RZ, 0xc0, !PT ;  /* 0x000000ff4c4c7812 */ /* 0x000fec00078ec0ff */
[--C-:B------:R-:W-:Y:S01]  /*27e30*/  HSET2.LE.AND R78, R106, R212.reuse, PT ;  /* 0x000000d46a4e7233 */ /* 0x100fe20003803000 */
[-C--:B----4-:R-:W-:Y:S01]  /*27e40*/  HMMA.16816.F32 R52, R84, R72.reuse, R52 ;  /* 0x000000485434723c */ /* 0x090fe20000001834 */
[--C-:B------:R-:W-:Y:S03]  /*27e50*/  HSET2.LE.AND R79, R104, R212.reuse, PT ;  /* 0x000000d4684f7233 */ /* 0x100fe60003803000 */
[----:B-1----:R-:W-:Y:S02]  /*27e60*/  PRMT R103, R90, 0x5410, R116 ;  /* 0x000054105a677816 */ /* 0x002fe40000000074 */
[----:B------:R-:W1:Y:S01]  /*27e70*/  LDSM.16.MT88.4 R116, [R170+0x7800] ;  /* 0x00780000aa74783b */ /* 0x000e620000004200 */
[--C-:B------:R-:W-:Y:S01]  /*27e80*/  SHF.R.U32.HI R90, RZ, 0x10, R158.reuse ;  /* 0x00000010ff5a7819 */ /* 0x100fe2000001169e */
[C---:B------:R-:W-:Y:S01]  /*27e90*/  HMMA.16816.F32 R56, R80.reuse, R72, R56 ;  /* 0x000000485038723c */ /* 0x040fe20000001838 */
[--C-:B------:R-:W-:Y:S03]  /*27ea0*/  HSET2.LE.AND R103, R103, R212.reuse, PT ;  /* 0x000000d467677233 */ /* 0x100fe60003803000 */
[----:B------:R-:W-:Y:S02]  /*27eb0*/  LOP3.LUT R90, R90, 0xff, RZ, 0xc0, !PT ;  /* 0x000000ff5a5a7812 */ /* 0x000fe400078ec0ff */
[----:B------:R-:W-:Y:S02]  /*27ec0*/  SHF.R.U32.HI R158, RZ, 0x18, R158 ;  /* 0x00000018ff9e7819 */ /* 0x000fe4000001169e */
[-C--:B------:R-:W-:Y:S01]  /*27ed0*/  HMMA.16816.F32 R60, R80, R74.reuse, R60 ;  /* 0x0000004a503c723c */ /* 0x080fe2000000183c */
[----:B------:R-:W-:Y:S02]  /*27ee0*/  PRMT R72, R140, 0x5410, R3 ;  /* 0x000054108c487816 */ /* 0x000fe40000000003 */
[----:B------:R-:W-:Y:S02]  /*27ef0*/  ISETP.GE.U32.AND P0, PT, R241, R158, PT ;  /* 0x0000009ef100720c */ /* 0x000fe40003f06070 */
[----:B------:R-:W-:Y:S02]  /*27f00*/  LOP3.LUT R103, R103, R72, RZ, 0xc0, !PT ;  /* 0x0000004867677212 */ /* 0x000fe400078ec0ff */
[----:B------:R-:W-:Y:S01]  /*27f10*/  PRMT R80, R142, 0x5410, R141 ;  /* 0x000054108e507816 */ /* 0x000fe2000000008d */
[----:B------:R-:W-:Y:S01]  /*27f20*/  HMMA.16816.F32 R64, R84, R74, R64 ;  /* 0x0000004a5440723c */ /* 0x000fe20000001840 */
[----:B------:R-:W4:Y:S03]  /*27f30*/  LDSM.16.MT88.4 R72, [R171+0x7800] ;  /* 0x00780000ab48783b */ /* 0x000f260000004200 */
[----:B------:R-:W-:Y:S02]  /*27f40*/  LOP3.LUT R78, R78, R80, RZ, 0xc0, !PT ;  /* 0x000000504e4e7212 */ /* 0x000fe400078ec0ff */
[----:B------:R-:W-:Y:S06]  /*27f50*/  PRMT R80, R2, 0x5410, R0 ;  /* 0x0000541002507816 */ /* 0x000fec0000000000 */
[----:B------:R-:W-:Y:S01]  /*27f60*/  LOP3.LUT R79, R79, R80, RZ, 0xc0, !PT ;  /* 0x000000504f4f7212 */ /* 0x000fe200078ec0ff */
[----:B--2---:R-:W-:Y:S05]  /*27f70*/  @!P1 HADD2 R107, -R144.H0_H0, -RZ.H0_H0 ;  /* 0xa00000ff906b9230 */ /* 0x004fea0000000900 */
[----:B------:R2:W-:Y:S01]  /*27f80*/  @!P1 STL.S16 [R1+0x48], R107 ;  /* 0x0000486b01009387 */ /* 0x0005e20000100600 */
[----:B------:R-:W-:Y:S03]  /*27f90*/  PRMT R99, R107, 0x7610, R99 ;  /* 0x000076106b637816 */ /* 0x000fe60000000063 */
[----:B------:R3:W5:Y:S01]  /*27fa0*/  LDL.LU R174, [R1+0x168] ;  /* 0x0001680001ae7983 */ /* 0x0007620000300800 */
[----:B------:R-:W-:Y:S02]  /*27fb0*/  @!P1 PRMT R144, R99, 0x5410, RZ ;  /* 0x0000541063909816 */ /* 0x000fe400000000ff */
[----:B------:R-:W-:Y:S01]  /*27fc0*/  LOP3.LUT R99, R115, 0xff, RZ, 0xc0, !PT ;  /* 0x000000ff73637812 */ /* 0x000fe200078ec0ff */
[----:B------:R3:W5:Y:S01]  /*27fd0*/  LDL.LU R173, [R1+0x164] ;  /* 0x0001640001ad7983 */ /* 0x0007620000300800 */
[----:B------:R-:W-:Y:S02]  /*27fe0*/  SHF.R.U32.HI R115, RZ, 0x18, R115 ;  /* 0x00000018ff737819 */ /* 0x000fe40000011673 */
[----:B------:R-:W-:Y:S01]  /*27ff0*/  ISETP.GE.U32.AND P1, PT, R241, R90, PT ;  /* 0x0000005af100720c */ /* 0x000fe20003f26070 */
[----:B------:R3:W5:Y:S01]  /*28000*/  LDL.LU R168, [R1+0x160] ;  /* 0x0001600001a87983 */ /* 0x0007620000300800 */
[----:B------:R-:W-:Y:S02]  /*28010*/  PRMT R76, R76, 0x5410, R115 ;  /* 0x000054104c4c7816 */ /* 0x000fe40000000073 */
[----:B------:R-:W-:Y:S01]  /*28020*/  PRMT R77, R99, 0x5410, R77 ;  /* 0x00005410634d7816 */ /* 0x000fe2000000004d */
[----:B------:R3:W3:Y:S01]  /*28030*/  LDL.S16 R204, [R1+0x34] ;  /* 0x0000340001cc7983 */ /* 0x0006e20000100600 */
[--C-:B------:R-:W-:Y:S01]  /*28040*/  SHF.R.U32.HI R90, RZ, 0x10, R96.reuse ;  /* 0x00000010ff5a7819 */ /* 0x100fe20000011660 */
[--C-:B------:R-:W-:Y:S01]  /*28050*/  HSET2.LE.AND R101, R76, R212.reuse, PT ;  /* 0x000000d44c657233 */ /* 0x100fe20003803000 */
[----:B------:R-:W-:Y:S01]  /*28060*/  SHF.R.U32.HI R96, RZ, 0x18, R96 ;  /* 0x00000018ff607819 */ /* 0x000fe20000011660 */
[----:B------:R1:W4:Y:S01]  /*28070*/  LDL.S16 R111, [R1+0x30] ;  /* 0x00003000016f7983 */ /* 0x0003220000100600 */
[----:B------:R-:W-:Y:S01]  /*28080*/  LOP3.LUT R90, R90, 0xff, RZ, 0xc0, !PT ;  /* 0x000000ff5a5a7812 */ /* 0x000fe200078ec0ff */
[--C-:B------:R-:W-:Y:S01]  /*28090*/  HSET2.LE.AND R100, R77, R212.reuse, PT ;  /* 0x000000d44d647233 */ /* 0x100fe20003803000 */
[----:B------:R-:W-:Y:S01]  /*280a0*/  LOP3.LUT R101, R101, R97, RZ, 0xc0, !PT ;  /* 0x0000006165657212 */ /* 0x000fe200078ec0ff */
[----:B------:R1:W4:Y:S01]  /*280b0*/  LDL.S16 R110, [R1+0x2c] ;  /* 0x00002c00016e7983 */ /* 0x0003220000100600 */
[----:B------:R-:W-:Y:S01]  /*280c0*/  PRMT R90, R90, 0x5410, R96 ;  /* 0x000054105a5a7816 */ /* 0x000fe20000000060 */
[--C-:B------:R-:W-:Y:S01]  /*280d0*/  HSET2.LE.AND R76, R91, R212.reuse, PT ;  /* 0x000000d45b4c7233 */ /* 0x100fe20003803000 */
[----:B------:R-:W-:Y:S01]  /*280e0*/  LOP3.LUT R100, R100, R98, RZ, 0xc0, !PT ;  /* 0x0000006264647212 */ /* 0x000fe200078ec0ff */
[----:B------:R1:W4:Y:S02]  /*280f0*/  LDL.S16 R109, [R1+0x28] ;  /* 0x00002800016d7983 */ /* 0x0003240000100600 */
[----:B------:R-:W-:Y:S01]  /*28100*/  HSET2.LE.AND R77, R90, R212, PT ;  /* 0x000000d45a4d7233 */ /* 0x000fe20003803000 */
[----:B------:R-:W-:Y:S01]  /*28110*/  LOP3.LUT R76, R76, R95, RZ, 0xc0, !PT ;  /* 0x0000005f4c4c7212 */ /* 0x000fe200078ec0ff */
[----:B------:R1:W4:Y:S02]  /*28120*/  LDL.S16 R83, [R1+0x24] ;  /* 0x0000240001537983 */ /* 0x0003240000100600 */
[-C--:B------:R-:W-:Y:S01]  /*28130*/  HMMA.16816.F32 R136, R100, R132.reuse, R4 ;  /* 0x000000846488723c */ /* 0x080fe20000001804 */
[----:B------:R-:W-:Y:S01]  /*28140*/  LOP3.LUT R77, R77, R89, RZ, 0xc0, !PT ;  /* 0x000000594d4d7212 */ /* 0x000fe200078ec0ff */
[----:B------:R1:W4:Y:S04]  /*28150*/  LDL.S16 R82, [R1+0x20] ;  /* 0x0000200001527983 */ /* 0x0003280000100600 */
[----:B------:R1:W4:Y:S02]  /*28160*/  LDL.S16 R81, [R1+0xc] ;  /* 0x00000c0001517983 */ /* 0x0003240000100600 */
[C---:B------:R-:W-:Y:S02]  /*28170*/  HMMA.16816.F32 R112, R76.reuse, R132, R8 ;  /* 0x000000844c70723c */ /* 0x040fe40000001808 */
[----:B------:R-:W-:Y:S06]  /*28180*/  STG.E.U16 [R152.64+0x70], R144 ;  /* 0x0000709098007986 */ /* 0x000fec000c101522 */
[-C--:B--2---:R-:W-:Y:S08]  /*28190*/  HMMA.16816.F32 R104, R76, R134.reuse, R12 ;  /* 0x000000864c68723c */ /* 0x084ff0000000180c */
        /* <DEDUP_REMOVED lines=8> */
[C---:B------:R-:W-:Y:S01]  /*28220*/  HMMA.16816.F32 R116, R100.reuse, R118, R48 ;  /* 0x000000766474723c */ /* 0x040fe20000001830 */
[----:B---3--:R-:W-:Y:S03]  /*28230*/  @!P4 HADD2 R204, -R143.H0_H0, -RZ.H0_H0 ;  /* 0xa00000ff8fccc230 */ /* 0x008fe60000000900 */
[----:B----4-:R-:W-:Y:S02]  /*28240*/  @!P5 HADD2 R111, -R140.H0_H0, -RZ.H0_H0 ;  /* 0xa00000ff8c6fd230 */ /* 0x010fe40000000900 */
[----:B------:R-:W-:Y:S01]  /*28250*/  @!P4 STL.S16 [R1+0x34], R204 ;  /* 0x000034cc0100c387 */ /* 0x000fe20000100600 */
[----:B------:R-:W-:Y:S01]  /*28260*/  PRMT R10, R204, 0x7610, R10 ;  /* 0x00007610cc0a7816 */ /* 0x000fe2000000000a */
[----:B------:R-:W-:Y:S02]  /*28270*/  @!P6 HADD2 R110, -R3.H0_H0, -RZ.H0_H0 ;  /* 0xa00000ff036ee230 */ /* 0x000fe40000000900 */
[----:B------:R-:W-:Y:S02]  /*28280*/  @!P5 STL.S16 [R1+0x30], R111 ;  /* 0x0000306f0100d387 */ /* 0x000fe40000100600 */
[----:B------:R-:W-:Y:S01]  /*28290*/  @!P4 PRMT R143, R10, 0x5410, RZ ;  /* 0x000054100a8fc816 */ /* 0x000fe200000000ff */
[----:B------:R-:W-:Y:S01]  /*282a0*/  @!P3 HADD2 R109, -R142.H0_H0, -RZ.H0_H0 ;  /* 0xa00000ff8e6db230 */ /* 0x000fe20000000900 */
[----:B------:R-:W-:Y:S01]  /*282b0*/  @!P6 STL.S16 [R1+0x2c], R110 ;  /* 0x00002c6e0100e387 */ /* 0x000fe20000100600 */
[----:B------:R-:W-:Y:S01]  /*282c0*/  PRMT R9, R111, 0x7610, R9 ;  /* 0x000076106f097816 */ /* 0x000fe20000000009 */
[----:B------:R-:W-:Y:S02]  /*282d0*/  @!P2 HADD2 R83, -R141.H0_H0, -RZ.H0_H0 ;  /* 0xa00000ff8d53a230 */ /* 0x000fe40000000900 */
[----:B------:R-:W-:Y:S01]  /*282e0*/  STG.E.U16 [R152.64+0x72], R143 ;  /* 0x0000728f98007986 */ /* 0x000fe2000c101522 */
[----:B------:R-:W-:Y:S01]  /*282f0*/  PRMT R8, R110, 0x7610, R8 ;  /* 0x000076106e087816 */ /* 0x000fe20000000008 */
[----:B------:R-:W-:Y:S02]  /*28300*/  @!P1 HADD2 R82, -R2.H0_H0, -RZ.H0_H0 ;  /* 0xa00000ff02529230 */ /* 0x000fe40000000900 */
[----:B------:R1:W-:Y:S01]  /*28310*/  @!P3 STL.S16 [R1+0x28], R109 ;  /* 0x0000286d0100b387 */ /* 0x0003e20000100600 */
[----:B------:R-:W-:Y:S02]  /*28320*/  @!P5 PRMT R140, R9, 0x5410, RZ ;  /* 0x00005410098cd816 */ /* 0x000fe400000000ff */
[----:B------:R-:W-:Y:S01]  /*28330*/  @!P6 PRMT R3, R8, 0x5410, RZ ;  /* 0x000054100803e816 */ /* 0x000fe200000000ff */
[----:B------:R-:W-:Y:S01]  /*28340*/  @!P2 STL.S16 [R1+0x24], R83 ;  /* 0x000024530100a387 */ /* 0x000fe20000100600 */
[----:B------:R-:W-:Y:S01]  /*28350*/  PRMT R7, R109, 0x7610, R7 ;  /* 0x000076106d077816 */ /* 0x000fe20000000007 */
[----:B------:R-:W-:Y:S01]  /*28360*/  @!P0 HADD2 R81, -R0.H0_H0, -RZ.H0_H0 ;  /* 0xa00000ff00518230 */ /* 0x000fe20000000900 */
[----:B------:R-:W-:Y:S01]  /*28370*/  PRMT R6, R83, 0x7610, R6 ;  /* 0x0000761053067816 */ /* 0x000fe20000000006 */
[----:B------:R-:W-:Y:S01]  /*28380*/  STG.E.U16 [R154.64+0x70], R140 ;  /* 0x0000708c9a007986 */ /* 0x000fe2000c101522 */
[----:B------:R-:W-:Y:S02]  /*28390*/  @!P3 PRMT R142, R7, 0x5410, RZ ;  /* 0x00005410078eb816 */ /* 0x000fe400000000ff */
[----:B------:R-:W-:Y:S01]  /*283a0*/  @!P2 PRMT R141, R6, 0x5410, RZ ;  /* 0x00005410068da816 */ /* 0x000fe200000000ff */
[----:B------:R2:W-:Y:S01]  /*283b0*/  STG.E.U16 [R154.64+0x72], R3 ;  /* 0x000072039a007986 */ /* 0x0005e2000c101522 */
[----:B------:R-:W-:Y:S02]  /*283c0*/  PRMT R5, R82, 0x7610, R5 ;  /* 0x0000761052057816 */ /* 0x000fe40000000005 */
[----:B------:R-:W-:Y:S01]  /*283d0*/  PRMT R4, R81, 0x7610, R4 ;  /* 0x0000761051047816 */ /* 0x000fe20000000004 */
[----:B------:R-:W-:Y:S01]  /*283e0*/  STG.E.U16 [R160.64+0x6e], R142 ;  /* 0x00006e8ea0007986 */ /* 0x000fe2000c101522 */
[----:B------:R-:W-:Y:S01]  /*283f0*/  @!P1 PRMT R2, R5, 0x5410, RZ ;  /* 0x0000541005029816 */ /* 0x000fe200000000ff */
[----:B------:R-:W-:Y:S01]  /*28400*/  FADD.FTZ R5, R167, R206 ;  /* 0x000000cea7057221 */ /* 0x000fe20000010000 */
[----:B------:R-:W-:Y:S01]  /*28410*/  @!P0 PRMT R0, R4, 0x5410, RZ ;  /* 0x0000541004008816 */ /* 0x000fe200000000ff */
[----:B------:R-:W-:Y:S02]  /*28420*/  STG.E.U16 [R160.64+0x70], R141 ;  /* 0x0000708da0007986 */ /* 0x000fe4000c101522 */
[----:B------:R-:W-:Y:S02]  /*28430*/  FADD.FTZ R5, R166, R5 ;  /* 0x00000005a6057221 */ /* 0x000fe40000010000 */
[----:B------:R3:W-:Y:S01]  /*28440*/  STG.E.U16 [R156.64+0x70], R2 ;  /* 0x000070029c007986 */ /* 0x0007e2000c101522 */
[-C--:B-1----:R-:W-:Y:S03]  /*28450*/  HMMA.16816.F32 R108, R100, R72.reuse, R52 ;  /* 0x00000048646c723c */ /* 0x082fe60000001834 */
[----:B------:R1:W-:Y:S04]  /*28460*/  STG.E.U16 [R156.64+0x72], R0 ;  /* 0x000072009c007986 */ /* 0x0003e8000c101522 */
[----:B------:R-:W-:Y:S04]  /*28470*/  @!P1 STL.S16 [R1+0x20], R82 ;  /* 0x0000205201009387 */ /* 0x000fe80000100600 */
[----:B------:R4:W-:Y:S01]  /*28480*/  @!P0 STL.S16 [R1+0xc], R81 ;  /* 0x00000c5101008387 */ /* 0x0009e20000100600 */
[----:B------:R-:W-:Y:S01]  /*28490*/  PLOP3.LUT P0, PT, PT, PT, UP0, 0x80, 0x0 ;  /* 0x000000000000781c */ /* 0x000fe20003f0f008 */
[----:B--2---:R-:W-:Y:S02]  /*284a0*/  FADD.FTZ R3, R197, R200 ;  /* 0x000000c8c5037221 */ /* 0x004fe40000010000 */
[----:B------:R2:W-:Y:S01]  /*284b0*/  STL [R1+0x120], R5 ;  /* 0x0001200501007387 */ /* 0x0005e20000100800 */
[----:B---3--:R-:W-:Y:S04]  /*284c0*/  FADD.FTZ R2, R199, R203 ;  /* 0x000000cbc7027221 */ /* 0x008fe80000010000 */
[----:B------:R-:W-:Y:S02]  /*284d0*/  FADD.FTZ R4, R165, R2 ;  /* 0x00000002a5047221 */ /* 0x000fe40000010000 */
[----:B-1----:R-:W-:Y:S01]  /*284e0*/  FADD.FTZ R0, R198, R201 ;  /* 0x000000c9c6007221 */ /* 0x002fe20000010000 */
[C---:B----4-:R-:W-:Y:S03]  /*284f0*/  HMMA.16816.F32 R80, R76.reuse, R72, R56 ;  /* 0x000000484c50723c */ /* 0x050fe60000001838 */
[----:B------:R-:W-:Y:S02]  /*28500*/  FADD.FTZ R2, R163, R0 ;  /* 0x00000000a3027221 */ /* 0x000fe40000010000 */
[----:B------:R-:W-:Y:S02]  /*28510*/  FADD.FTZ R0, R159, R3 ;  /* 0x000000039f007221 */ /* 0x000fe40000010000 */
[----:B------:R-:W-:Y:S02]  /*28520*/  FADD.FTZ R3, R164, R4 ;  /* 0x00000004a4037221 */ /* 0x000fe40000010000 */
[----:B------:R-:W-:Y:S01]  /*28530*/  FADD.FTZ R2, R162, R2 ;  /* 0x00000002a2027221 */ /* 0x000fe20000010000 */
[-C--:B------:R-:W-:Y:S02]  /*28540*/  HMMA.16816.F32 R76, R76, R74.reuse, R60 ;  /* 0x0000004a4c4c723c */ /* 0x080fe4000000183c */
[----:B------:R-:W-:Y:S01]  /*28550*/  FADD.FTZ R0, R151, R0 ;  /* 0x0000000097007221 */ /* 0x000fe20000010000 */
[----:B------:R2:W-:Y:S01]  /*28560*/  STL [R1+0x11c], R3 ;  /* 0x00011c0301007387 */ /* 0x0005e20000100800 */
[----:B------:R-:W-:Y:S03]  /*28570*/  IMAD.MOV.U32 R73, RZ, RZ, R69 ;  /* 0x000000ffff497224 */ /* 0x000fe600078e0045 */
[----:B------:R2:W-:Y:S01]  /*28580*/  STL [R1+0x124], R2 ;  /* 0x0001240201007387 */ /* 0x0005e20000100800 */
[----:B------:R-:W-:Y:S01]  /*28590*/  IMAD.MOV.U32 R72, RZ, RZ, R70 ;  /* 0x000000ffff487224 */ /* 0x000fe200078e0046 */
[----:B------:R-:W-:Y:S02]  /*285a0*/  HMMA.16816.F32 R100, R100, R74, R64 ;  /* 0x0000004a6464723c */ /* 0x000fe40000001840 */
[----:B------:R2:W-:Y:S05]  /*285b0*/  STL [R1+0x138], R0 ;  /* 0x0001380001007387 */ /* 0x0005ea0000100800 */
[----:B------:R-:W-:Y:S02]  /*285c0*/  IMAD.MOV.U32 R75, RZ, RZ, R68 ;  /* 0x000000ffff4b7224 */ /* 0x000fe400078e0044 */
[----:B------:R-:W-:Y:S01]  /*285d0*/  IMAD.MOV.U32 R74, RZ, RZ, R71 ;  /* 0x000000ffff4a7224 */ /* 0x000fe200078e0047 */
[----:B--2--5:R-:W-:-:S05]  /*285e0*/  @P0 BRA `(.L_x_2008) ;  /* 0xffff763000000947 */ /* 0x024fca000383ffff */
.L_x_2007:
        /* <DEDUP_REMOVED lines=64> */
[----:B------:R-:W-:Y:S02]  /*289f0*/  FSETP.NE.FTZ.AND P5, PT, R38, RZ, PT ;  /* 0x000000ff2600720b */ /* 0x000fe40003fb5000 */
[----:B------:R-:W-:Y:S01]  /*28a00*/  SHF.R.S32.HI R8, RZ, 0x5, R42 ;  /* 0x00000005ff087819 */ /* 0x000fe2000001142a */
[----:B---3--:R-:W-:Y:S01]  /*28a10*/  FADD.FTZ R37, R4, R5 ;  /* 0x0000000504257221 */ /* 0x008fe20000010000 */
[----:B------:R-:W1:Y:S01]  /*28a20*/  SHFL.BFLY PT, R7, R2, 0x1, 0x1f ;  /* 0x0c201f0002077f89 */ /* 0x000e6200000e0000 */
[----:B------:R-:W-:Y:S01]  /*28a30*/  LEA.HI R4, R56, R43, RZ, 0x2 ;  /* 0x0000002b38047211 */ /* 0x000fe200078f10ff */
[----:B----4-:R-:W-:Y:S01]  /*28a40*/  FADD.FTZ R40, R3, R6 ;  /* 0x0000000603287221 */ /* 0x010fe20000010000 */
[----:B------:R-:W-:Y:S02]  /*28a50*/  MOV R5, 0x3f800000 ;  /* 0x3f80000000057802 */ /* 0x000fe40000000f00 */
[--C-:B------:R-:W-:Y:S02]  /*28a60*/  SHF.R.S32.HI R0, RZ, 0x2, R4.reuse ;  /* 0x00000002ff007819 */ /* 0x100fe40000011404 */
[----:B------:R-:W-:-:S02]  /*28a70*/  SHF.R.S32.HI R6, RZ, 0x1f, R4 ;  /* 0x0000001fff067819 */ /* 0x000fc40000011404 */
[----:B------:R-:W-:Y:S01]  /*28a80*/  LOP3.LUT R4, R4, 0x3ffffffc, RZ, 0xc0, !PT ;  /* 0x3ffffffc04047812 */ /* 0x000fe200078ec0ff */
[----:B------:R-:W2:Y:S01]  /*28a90*/  @P5 MUFU.RCP R5, R38 ;  /* 0x0000002600055308 */ /* 0x000ea20000001000 */
[----:B------:R-:W-:Y:S02]  /*28aa0*/  FSETP.NE.FTZ.AND P3, PT, R40, RZ, PT ;  /* 0x000000ff2800720b */ /* 0x000fe40003f75000 */
[----:B------:R-:W-:Y:S02]  /*28ab0*/  IADD3 R4, -R4, R43, RZ ;  /* 0x0000002b04047210 */ /* 0x000fe40007ffe1ff */
[----:B------:R-:W-:Y:S02]  /*28ac0*/  FSETP.NE.FTZ.AND P4, PT, R37, RZ, PT ;  /* 0x000000ff2500720b */ /* 0x000fe40003f95000 */
[----:B------:R-:W-:Y:S02]  /*28ad0*/  LEA R41, R8, R4, 0x9 ;  /* 0x0000000408297211 */ /* 0x000fe400078e48ff */
[----:B------:R-:W-:-:S02]  /*28ae0*/  MOV R4, 0x3f800000 ;  /* 0x3f80000000047802 */ /* 0x000fc40000000f00 */
[----:B------:R-:W-:Y:S01]  /*28af0*/  LEA.HI R6, R6, R0, RZ, 0x3 ;  /* 0x0000000006067211 */ /* 0x000fe200078f18ff */
[----:B-1----:R-:W-:Y:S01]  /*28b00*/  FADD.FTZ R39, R2, R7 ;  /* 0x0000000702277221 */ /* 0x002fe20000010000 */
[----:B------:R-:W-:Y:S02]  /*28b10*/  MOV R2, 0x3f800000 ;  /* 0x3f80000000027802 */ /* 0x000fe40000000f00 */
[----:B------:R-:W-:Y:S02]  /*28b20*/  LOP3.LUT R10, R6, 0xfffffff8, RZ, 0xc0, !PT ;  /* 0xfffffff8060a7812 */ /* 0x000fe400078ec0ff */
[----:B------:R-:W-:Y:S02]  /*28b30*/  FSETP.NE.FTZ.AND P0, PT, R39, RZ, PT ;  /* 0x000000ff2700720b */ /* 0x000fe40003f15000 */
[----:B------:R-:W-:Y:S01]  /*28b40*/  MOV R3, 0x3f800000 ;  /* 0x3f80000000037802 */ /* 0x000fe20000000f00 */
[----:B------:R-:W-:Y:S01]  /*28b50*/  @P3 MUFU.RCP R2, R40 ;  /* 0x0000002800023308 */ /* 0x000fe20000001000 */
[----:B------:R-:W-:Y:S01]  /*28b60*/  IADD3 R10, R0, -R10, RZ ;  /* 0x8000000a000a7210 */ /* 0x000fe20007ffe0ff */
[----:B--2---:R-:W-:Y:S01]  /*28b70*/  FMUL.FTZ R0, R5, c[0x0][0x2dc] ;  /* 0x0000b70005007a20 */ /* 0x004fe20000410000 */
[----:B------:R-:W-:-:S02]  /*28b80*/  MOV R5, 0xfffffff0 ;  /* 0xfffffff000057802 */ /* 0x000fc40000000f00 */
[----:B------:R-:W-:Y:S01]  /*28b90*/  R2P PR, R10, 0x6 ;  /* 0x000000060a007804 */ /* 0x000fe20000000000 */
[C---:B------:R-:W-:Y:S02]  /*28ba0*/  FMUL.FTZ R136, R0.reuse, R136 ;  /* 0x0000008800887220 */ /* 0x040fe40000410000 */
[----:B------:R-:W-:Y:S01]  /*28bb0*/  @P4 MUFU.RCP R3, R37 ;  /* 0x0000002500034308 */ /* 0x000fe20000001000 */
[C---:B------:R-:W-:Y:S02]  /*28bc0*/  FMUL.FTZ R8, R0.reuse, R137 ;  /* 0x0000008900087220 */ /* 0x040fe40000410000 */
[C---:B------:R-:W-:Y:S02]  /*28bd0*/  FMUL.FTZ R132, R0.reuse, R132 ;  /* 0x0000008400847220 */ /* 0x040fe40000410000 */
        /* <DEDUP_REMOVED lines=55> */
[C---:B------:R-:W-:Y:S01]  /*28f50*/  FMUL.FTZ R96, R2.reuse, R96 ;  /* 0x0000006002607220 */ /* 0x040fe20000410000 */
[----:B------:R-:W-:Y:S01]  /*28f60*/  F2FP.PACK_AB R35, R35, R112 ;  /* 0x000000702323723e */ /* 0x000fe200000000ff */
[C---:B------:R-:W-:Y:S01]  /*28f70*/  FMUL.FTZ R16, R2.reuse, R97 ;  /* 0x0000006102107220 */ /* 0x040fe20000410000 */
[----:B------:R-:W-:Y:S01]  /*28f80*/  LEA R0, R41, R0, 0x1 ;  /* 0x0000000029007211 */ /* 0x000fe200078e08ff */
        /* <DEDUP_REMOVED lines=15> */
[----:B------:R-:W-:Y:S01]  /*29080*/  LOP3.LUT R2, R10, 0x1, RZ, 0xc0, !PT ;  /* 0x000000010a027812 */ /* 0x000fe200078ec0ff */
[----:B------:R-:W-:Y:S01]  /*29090*/  FMUL.FTZ R3, R3, c[0x0][0x2dc] ;  /* 0x0000b70003037a20 */ /* 0x000fe20000410000 */
        /* <DEDUP_REMOVED lines=45> */
[----:B------:R-:W-:Y:S01]  /*29370*/  STS [R4+0x400], R17 ;  /* 0x0004001104007388 */ /* 0x000fe20000000800 */
[----:B------:R-:W-:-:S03]  /*29380*/  MOV R9, 0x7f800000 ;  /* 0x7f80000000097802 */ /* 0x000fc60000000f00 */
        /* <DEDUP_REMOVED lines=27> */
[----:B------:R-:W-:Y:S04]  /*29540*/  STS [R4], R10 ;  /* 0x0000000a04007388 */ /* 0x000fe80000000800 */
[----:B------:R-:W-:Y:S01]  /*29550*/  STS [R0+0x2000], R23 ;  /* 0x0020001700007388 */ /* 0x000fe20000000800 */
[----:B-1----:R-:W-:-:S03]  /*29560*/  @P3 FMUL.FTZ R2, R2, 0.69314718246459960938 ;  /* 0x3f31721802023820 */ /* 0x002fc60000410000 */
[----:B------:R1:W-:Y:S01]  /*29570*/  STS [R0+0x2400], R22 ;  /* 0x0024001600007388 */ /* 0x0003e20000000800 */
[----:B------:R-:W-:-:S03]  /*29580*/  @P3 FFMA.FTZ R9, R71, c[0x0][0x238], R2 ;  /* 0x00008e0047093a23 */ /* 0x000fc60000010002 */
[----:B------:R2:W-:Y:S04]  /*29590*/  STS [R3+0x2000], R21 ;  /* 0x0020001503007388 */ /* 0x0005e80000000800 */
[----:B------:R3:W-:Y:S04]  /*295a0*/  STS [R4+0x2000], R20 ;  /* 0x0020001404007388 */ /* 0x0007e80000000800 */
[----:B------:R-:W-:Y:S01]  /*295b0*/  BAR.SYNC.DEFER_BLOCKING 0x0 ;  /* 0x0000000000007b1d */ /* 0x000fe20000010000 */
[----:B-1----:R-:W-:-:S04]  /*295c0*/  LOP3.LUT R0, R42, 0xffffffe0, RZ, 0xc0, !PT ;  /* 0xffffffe02a007812 */ /* 0x002fc800078ec0ff */
[----:B------:R-:W-:Y:S01]  /*295d0*/  IADD3 R0, -R0, R43, RZ ;  /* 0x0000002b00007210 */ /* 0x000fe20007ffe1ff */
[----:B--2---:R-:W1:Y:S03]  /*295e0*/  @P4 MUFU.LG2 R3, R37 ;  /* 0x0000002500034308 */ /* 0x004e660000000c00 */
        /* <DEDUP_REMOVED lines=17> */
[----:B------:R-:W4:Y:S02]  /*29700*/  S2R R4, SR_TID.X ;  /* 0x0000000000047919 */ /* 0x000f240000002100 */
[----:B----4-:R-:W-:-:S04]  /*29710*/  SHF.R.S32.HI R2, RZ, 0x1f, R4 ;  /* 0x0000001fff027819 */ /* 0x010fc80000011404 */
        /* <DEDUP_REMOVED lines=43> */
.L_x_2012:
[----:B------:R-:W-:Y:S05]  /*299d0*/  BSYNC B0 ;  /* 0x0000000000007941 */ /* 0x000fea0003800000 */
.L_x_2011:
        /* <DEDUP_REMOVED lines=36> */
.L_x_2014:
[----:B------:R-:W-:Y:S05]  /*29c20*/  BSYNC B0 ;  /* 0x0000000000007941 */ /* 0x000fea0003800000 */
.L_x_2013:
        /* <DEDUP_REMOVED lines=15> */
.L_x_2016:
[----:B------:R-:W-:Y:S05]  /*29d20*/  BSYNC B0 ;  /* 0x0000000000007941 */ /* 0x000fea0003800000 */
.L_x_2015:
        /* <DEDUP_REMOVED lines=15> */
.L_x_2018:
[----:B------:R-:W-:Y:S05]  /*29e20*/  BSYNC B0 ;  /* 0x0000000000007941 */ /* 0x000fea0003800000 */
.L_x_2017:
        /* <DEDUP_REMOVED lines=15> */
.L_x_2020:
[----:B------:R-:W-:Y:S05]  /*29f20*/  BSYNC B0 ;  /* 0x0000000000007941 */ /* 0x000fea0003800000 */
.L_x_2019:
        /* <DEDUP_REMOVED lines=15> */
.L_x_2022:
[----:B------:R-:W-:Y:S05]  /*2a020*/  BSYNC B0 ;  /* 0x0000000000007941 */ /* 0x000fea0003800000 */
.L_x_2021:
        /* <DEDUP_REMOVED lines=15> */
.L_x_2024:
[----:B------:R-:W-:Y:S05]  /*2a120*/  BSYNC B0 ;  /* 0x0000000000007941 */ /* 0x000fea0003800000 */
.L_x_2023:
        /* <DEDUP_REMOVED lines=15> */
.L_x_2026:
[----:B------:R-:W-:Y:S05]  /*2a220*/  BSYNC B0 ;  /* 0x0000000000007941 */ /* 0x000fea0003800000 */
.L_x_2025:
        /* <DEDUP_REMOVED lines=15> */
.L_x_2027:
        /* <DEDUP_REMOVED lines=14> */
.L_x_2142:


//--------------------- .text._ZN5flash16flash_fwd_kernelI23Flash_fwd_kernel_traitsILi64ELi128ELi64ELi4ELb0ELb0EN7cutlass6half_tE19Flash_kernel_traitsILi64ELi128ELi64ELi4ES3_EELb0ELb0ELb1ELb1ELb0ELb0ELb1ELb0EEEvNS_16Flash_fwd_paramsE --------------------------
	.section	.text._ZN5flash16flash_fwd_kernelI23Flash_fwd_kernel_traitsILi64ELi128ELi64ELi4ELb0ELb0EN7cutlass6half_tE19Flash_kernel_traitsILi64ELi128ELi64ELi4ES3_EELb0ELb0ELb1ELb1ELb0ELb0ELb1ELb0EEEvNS_16Flash_fwd_paramsE,"ax",@progbits
	.sectioninfo	@"SHI_REGISTERS=255"
	.align	128
        .global         _ZN5flash16flash_fwd_kernelI23Flash_fwd_kernel_traitsILi64ELi128ELi64ELi4ELb0ELb0EN7cutlass6half_tE19Flash_kernel_traitsILi64ELi128ELi64ELi4ES3_EELb0ELb0ELb1ELb1ELb0ELb0ELb1ELb0EEEvNS_16Flash_fwd_paramsE
        .type           _ZN5flash16flash_fwd_kernelI23Flash_fwd_kernel_traitsILi64ELi128ELi64ELi4ELb0ELb0EN7cutlass6half_tE19Flash_kernel_traitsILi64ELi128ELi64ELi4ES3_EELb0ELb0ELb1ELb1ELb0ELb0ELb1ELb0EEEvNS_16Flash_fwd_paramsE,@function
        .size           _ZN5flash16flash_fwd_kernelI23Flash_fwd_kernel_traitsILi64ELi128ELi64ELi4ELb0ELb0EN7cutlass6half_tE19Flash_kernel_traitsILi64ELi128ELi64ELi4ES3_EELb0ELb0ELb1ELb1ELb0ELb0ELb1ELb0EEEvNS_16Flash_fwd_paramsE,(.L_x_2143 - _ZN5flash16flash_fwd_kernelI23Flash_fwd_kernel_traitsILi64ELi128ELi64ELi4ELb0ELb0EN7cutlass6half_tE19Flash_kernel_traitsILi64ELi128ELi64ELi4ES3_EELb0ELb0ELb1ELb1ELb0ELb0ELb1ELb0EEEvNS_16Flash_fwd_paramsE)
        .other          _ZN5flash16flash_fwd_kernelI23Flash_fwd_kernel_traitsILi64ELi128ELi64ELi4ELb0ELb0EN7cutlass6half_tE19Flash_kernel_traitsILi64ELi128ELi64ELi4ES3_EELb0ELb0ELb1ELb1ELb0ELb0ELb1ELb0EEEvNS_16Flash_fwd_paramsE,@"STO_CUDA_ENTRY STV_DEFAULT"
_ZN5flash16flash_fwd_kernelI23Flash_fwd_kernel_traitsILi64ELi128ELi64ELi4ELb0ELb0EN7cutlass6half_tE19Flash_kernel_traitsILi64ELi128ELi64ELi4ES3_EELb0ELb0ELb1ELb1ELb0ELb0ELb1ELb0EEEvNS_16Flash_fwd_paramsE:
.text._ZN5flash16flash_fwd_kernelI23Flash_fwd_kernel_traitsILi64ELi128ELi64ELi4ELb0ELb0EN7cutlass6half_tE19Flash_kernel_traitsILi64ELi128ELi64ELi4ES3_EELb0ELb0ELb1ELb1ELb0ELb0ELb1ELb0EEEvNS_16Flash_fwd_paramsE:
        /* <DEDUP_REMOVED lines=56> */
.L_x_2028:
[----:B------:R-:W-:Y:S02]  /*0380*/  ULDC UR6, c[0x0][0x218] ;  /* 0x0000860000067ab9 */ /* 0x000fe40000000800 */
.L_x_2029:
        /* <DEDUP_REMOVED lines=67> */
[----:B------:R-:W-:-:S02]  /*07c0*/  UIMAD UR4, UR9, UR4, URZ ;  /* 0x00000004090472a4 */ /* 0x000fc4000f8e023f */
[----:B------:R-:W-:Y:S01]  /*07d0*/  @!UP0 UIMAD UR9, UR10, UR6, URZ ;  /* 0x000000060a0982a4 */ /* 0x000fe2000f8e023f */
[----:B------:R-:W-:Y:S01]  /*07e0*/  ISETP.GE.AND P1, PT, R0, c[0x0][0x220], PT ;  /* 0x0000880000007a0c */ /* 0x000fe20003f26270 */
[----:B------:R-:W-:Y:S02]  /*07f0*/  UIMAD UR5, UR14, UR5, UR4 ;  /* 0x000000050e0572a4 */ /* 0x000fe4000f8e0204 */
[----:B------:R-:W-:Y:S02]  /*0800*/  ULDC.U8 UR10, c[0x0][0x329] ;  /* 0x0000ca40000a7ab9 */ /* 0x000fe40000000000 */
[----:B------:R-:W-:Y:S02]  /*0810*/  UISETP.NE.AND UP1, UPT, UR10, URZ, UPT ;  /* 0x0000003f0a00728c */ /* 0x000fe4000bf25270 */
[----:B------:R-:W-:Y:S02]  /*0820*/  ULDC.U8 UR4, c[0x0][0x328] ;  /* 0x0000ca0000047ab9 */ /* 0x000fe40000000000 */
[----:B------:R-:W-:-:S02]  /*0830*/  UISETP.NE.AND UP2, UPT, UR4, URZ, UPT ;  /* 0x0000003f0400728c */ /* 0x000fc4000bf45270 */
[----:B------:R-:W-:Y:S02]  /*0840*/  @!UP0 UIMAD UR9, UR12, UR7, UR9 ;  /* 0x000000070c0982a4 */ /* 0x000fe4000f8e0209 */
[----:B------:R-:W-:Y:S02]  /*0850*/  UISETP.NE.OR UP3, UPT, UR10, URZ, !UP2 ;  /* 0x0000003f0a00728c */ /* 0x000fe4000d765670 */
[----:B------:R-:W-:Y:S02]  /*0860*/  ULDC UR7, c[0x0][0x214] ;  /* 0x0000850000077ab9 */ /* 0x000fe40000000800 */
[----:B------:R-:W-:Y:S02]  /*0870*/  @UP1 ULDC UR10, c[0x0][0x210] ;  /* 0x00008400000a1ab9 */ /* 0x000fe40000000800 */
[----:B------:R-:W-:Y:S02]  /*0880*/  ULDC UR6, c[0x0][0x234] ;  /* 0x00008d0000067ab9 */ /* 0x000fe40000000800 */
[----:B------:R-:W-:-:S02]  /*0890*/  @UP1 UIMAD UR10, UR10, UR7, URZ ;  /* 0x000000070a0a12a4 */ /* 0x000fc4000f8e023f */
[----:B------:R-:W-:Y:S02]  /*08a0*/  @!UP1 USEL UR10, UR7, UR6, !UP2 ;  /* 0x00000006070a9287 */ /* 0x000fe4000d000000 */
[----:B------:R-:W-:Y:S02]  /*08b0*/  ULDC UR4, c[0x0][0x1c0] ;  /* 0x0000700000047ab9 */ /* 0x000fe40000000800 */
[----:B------:R-:W-:Y:S02]  /*08c0*/  @UP1 UMOV UR15, 0x1 ;  /* 0x00000001000f1882 */ /* 0x000fe40000000000 */
[----:B------:R-:W-:Y:S02]  /*08d0*/  @!UP1 UIMAD UR15, UR10, UR4, URZ ;  /* 0x000000040a0f92a4 */ /* 0x000fe4000f8e023f */
[----:B------:R-:W-:Y:S02]  /*08e0*/  @!UP0 UMOV UR22, UR20 ;  /* 0x0000001400168c82 */ /* 0x000fe40008000000 */
[----:B------:R-:W-:Y:S01]  /*08f0*/  @!UP0 UIADD3 UR8, UR21, UR9, URZ ;  /* 0x0000000915088290 */ /* 0x000fe2000fffe03f */
[----:B------:R-:W-:Y:S01]  /*0900*/  IADD3 R2, P0, R0, UR22, RZ ;  /* 0x0000001600027c10 */ /* 0x000fe2000ff1e0ff */
[----:B------:R-:W-:-:S02]  /*0910*/  @!UP3 UIMAD UR20, UR12, UR7, URZ ;  /* 0x000000070c14b2a4 */ /* 0x000fc4000f8e023f */
[----:B------:R-:W-:Y:S02]  /*0920*/  UIMAD UR15, UR12, UR15, URZ ;  /* 0x0000000f0c0f72a4 */ /* 0x000fe4000f8e023f */
[----:B------:R-:W-:Y:S01]  /*0930*/  @!UP3 USEL UR20, UR20, UR11, !UP0 ;  /* 0x0000000b1414b287 */ /* 0x000fe2000c000000 */
        /* <DEDUP_REMOVED lines=26> */
.L_x_2032:
[----:B------:R-:W-:Y:S05]  /*0ae0*/  BSYNC B0 ;  /* 0x0000000000007941 */ /* 0x000fea0003800000 */
.L_x_2031:
        /* <DEDUP_REMOVED lines=16> */
.L_x_2034:
[----:B------:R-:W-:Y:S05]  /*0bf0*/  BSYNC B0 ;  /* 0x0000000000007941 */ /* 0x000fea0003800000 */
.L_x_2033:
        /* <DEDUP_REMOVED lines=17> */
.L_x_2036:
[----:B------:R-:W-:Y:S05]  /*0d10*/  BSYNC B0 ;  /* 0x0000000000007941 */ /* 0x000fea0003800000 */
.L_x_2035:
        /* <DEDUP_REMOVED lines=16> */
.L_x_2038:
[----:B------:R-:W-:Y:S05]  /*0e20*/  BSYNC B0 ;  /* 0x0000000000007941 */ /* 0x000fea0003800000 */
.L_x_2037:
        /* <DEDUP_REMOVED lines=17> */
.L_x_2040:
[----:B------:R-:W-:Y:S05]  /*0f40*/  BSYNC B0 ;  /* 0x0000000000007941 */ /* 0x000fea0003800000 */
.L_x_2039:
        /* <DEDUP_REMOVED lines=17> */
.L_x_2042:
[----:B------:R-:W-:Y:S05]  /*1060*/  BSYNC B0 ;  /* 0x0000000000007941 */ /* 0x000fea0003800000 */
.L_x_2041:
        /* <DEDUP_REMOVED lines=16> */
.L_x_2044:
[----:B------:R-:W-:Y:S05]  /*1170*/  BSYNC B0 ;  /* 0x0000000000007941 */ /* 0x000fea0003800000 */
.L_x_2043:
        /* <DEDUP_REMOVED lines=15> */
.L_x_2046:
[----:B------:R-:W-:Y:S05]  /*1270*/  BSYNC B0 ;  /* 0x0000000000007941 */ /* 0x000fea0003800000 */
.L_x_2045:
        /* <DEDUP_REMOVED lines=69> */
.L_x_2030:
        /* <DEDUP_REMOVED lines=14> */
[----:B------:R-:W-:Y:S02]  /*17b0*/  @UP0 UMOV UR6, UR24 ;  /* 0x0000001800060c82 */ /* 0x000fe40008000000 */
[----:B------:R-:W-:Y:S02]  /*17c0*/  @UP1 UIMAD UR22, UR22, UR5, UR27 ;  /* 0x00000005161612a4 */ /* 0x000fe4000f8e021b */
[----:B------:R-:W-:-:S02]  /*17d0*/  USHF.R.S32.HI UR17, URZ, 0x1f, UR14 ;  /* 0x0000001f3f117899 */ /* 0x000fc4000801140e */
        /* <DEDUP_REMOVED lines=16> */
.L_x_2047:
        /* <DEDUP_REMOVED lines=45> */
.L_x_2048:
[----:B------:R-:W-:Y:S01]  /*1bb0*/  SHF.R.S32.HI R17, RZ, 0x1f, R20 ;  /* 0x0000001fff117819 */ /* 0x000fe20000011414 */
[----:B------:R-:W1:Y:S01]  /*1bc0*/  S2R R5, SR_CTAID.X ;  /* 0x0000000000057919 */ /* 0x000e620000002500 */
[----:B------:R-:W-:Y:S01]  /*1bd0*/  UIADD3 UR21, -UR13, UR16, URZ ;  /* 0x000000100d157290 */ /* 0x000fe2000fffe13f */
[----:B------:R-:W-:Y:S01]  /*1be0*/  BSSY B0, `(.L_x_2049) ;  /* 0x000002f000007945 */ /* 0x000fe20003800000 */
[CC--:B------:R-:W-:Y:S01]  /*1bf0*/  LEA.HI R0, R17.reuse, R20.reuse, RZ, 0x3 ;  /* 0x0000001411007211 */ /* 0x0c0fe200078f18ff */
[----:B------:R-:W2:Y:S01]  /*1c00*/  S2R R8, SR_CTAID.Z ;  /* 0x0000000000087919 */ /* 0x000ea20000002700 */
[CC--:B------:R-:W-:Y:S01]  /*1c10*/  LEA.HI R4, R17.reuse, R20.reuse, RZ, 0x6 ;  /* 0x0000001411047211 */ /* 0x0c0fe200078f30ff */
[----:B------:R-:W-:Y:S01]  /*1c20*/  ULDC.64 UR4, c[0x0][0x1a8] ;  /* 0x00006a0000047ab9 */ /* 0x000fe20000000a00 */
        /* <DEDUP_REMOVED lines=12> */
[----:B------:R-:W-:Y:S02]  /*1cf0*/  SHF.R.U32.HI R3, RZ, 0x3, R0 ;  /* 0x00000003ff037819 */ /* 0x000fe40000011600 */
[----:B------:R-:W-:Y:S01]  /*1d00*/  SHF.R.S32.HI R23, RZ, 0x1f, R22 ;  /* 0x0000001fff177819 */ /* 0x000fe20000011416 */
[----:B-1----:R-:W-:Y:S01]  /*1d10*/  IMAD.WIDE R24, R5, 0x80, R12 ;  /* 0x0000008005187825 */ /* 0x002fe200078e020c */
[----:B------:R-:W-:Y:S02]  /*1d20*/  LOP3.LUT R0, R0, 0x38, R22, 0xf8, !PT ;  /* 0x0000003800007812 */ /* 0x000fe400078ef816 */
[----:B------:R-:W-:Y:S01]  /*1d30*/  IADD3 R2, P0, R22, UR6, RZ ;  /* 0x0000000616027c10 */ /* 0x000fe2000ff1e0ff */
[----:B------:R1:W-:Y:S01]  /*1d40*/  STL.64 [R1+0x8], R22 ;  /* 0x0000081601007387 */ /* 0x0003e20000100a00 */
[----:B------:R-:W-:-:S02]  /*1d50*/  LOP3.LUT R0, R0, R3, RZ, 0x3c, !PT ;  /* 0x0000000300007212 */ /* 0x000fc400078e3cff */
[----:B------:R-:W-:Y:S01]  /*1d60*/  IADD3.X R3, R23, UR20, RZ, P0, !PT ;  /* 0x0000001417037c10 */ /* 0x000fe200087fe4ff */
[----:B------:R1:W-:Y:S01]  /*1d70*/  STL.64 [R1], R24 ;  /* 0x0000001801007387 */ /* 0x0003e20000100a00 */
        /* <DEDUP_REMOVED lines=21> */
.L_x_2050:
[----:B------:R-:W-:Y:S05]  /*1ed0*/  BSYNC B0 ;  /* 0x0000000000007941 */ /* 0x000fea0003800000 */
.L_x_2049:
        /* <DEDUP_REMOVED lines=21> */
.L_x_2052:
[----:B------:R-:W-:Y:S05]  /*2030*/  BSYNC B0 ;  /* 0x0000000000007941 */ /* 0x000fea0003800000 */
.L_x_2051:
        /* <DEDUP_REMOVED lines=21> */
.L_x_2054:
[----:B------:R-:W-:Y:S05]  /*2190*/  BSYNC B0 ;  /* 0x0000000000007941 */ /* 0x000fea0003800000 */
.L_x_2053:
        /* <DEDUP_REMOVED lines=21> */
.L_x_2056:
[----:B------:R-:W-:Y:S05]  /*22f0*/  BSYNC B0 ;  /* 0x0000000000007941 */ /* 0x000fea0003800000 */
.L_x_2055:
        /* <DEDUP_REMOVED lines=22> */
.L_x_2058:
[----:B------:R-:W-:Y:S05]  /*2460*/  BSYNC B0 ;  /* 0x0000000000007941 */ /* 0x000fea0003800000 */
.L_x_2057:
        /* <DEDUP_REMOVED lines=22> */
.L_x_2060:
[----:B------:R-:W-:Y:S05]  /*25d0*/  BSYNC B0 ;  /* 0x0000000000007941 */ /* 0x000fea0003800000 */
.L_x_2059:
        /* <DEDUP_REMOVED lines=22> */
.L_x_2062:
[----:B------:R-:W-:Y:S05]  /*2740*/  BSYNC B0 ;  /* 0x0000000000007941 */ /* 0x000fea0003800000 */
.L_x_2061:
        /* <DEDUP_REMOVED lines=26> */
.L_x_2064:
[----:B------:R-:W-:Y:S05]  /*28f0*/  BSYNC B0 ;  /* 0x0000000000007941 */ /* 0x000fea0003800000 */
.L_x_2063:
[----:B------:R-:W-:Y:S01]  /*2900*/  IMAD R6, R13, c[0x0][0x198], RZ ;  /* 0x000066000d067a24 */ /* 0x000fe200078e02ff */
[----:B------:R-:W-:Y:S01]  /*2910*/  LEA.HI R17, R17, R20, RZ, 0x4 ;  /* 0x0000001411117211 */ /* 0x000fe200078f20ff */
[--C-:B---3--:R-:W-:Y:S01]  /*2920*/  IMAD.WIDE.U32 R4, R12, c[0x0][0x198], R22.reuse ;  /* 0x000066000c047a25 */ /* 0x108fe200078e0016 */
[----:B------:R-:W-:Y:S01]  /*2930*/  MOV R251, UR23 ;  /* 0x0000001700fb7c02 */ /* 0x000fe20008000f00 */
[----:B------:R-:W-:Y:S01]  /*2940*/  BSSY B0, `(.L_x_2065) ;  /* 0x0000037000007945 */ /* 0x000fe20003800000 */
[----:B------:R-:W-:Y:S01]  /*2950*/  LOP3.LUT R7, R17, 0xfffffff0, RZ, 0xc0, !PT ;  /* 0xfffffff011077812 */ /* 0x000fe200078ec0ff */
[----:B-1----:R-:W-:Y:S01]  /*2960*/  IMAD R0, R13, c[0x0][0x1a0], RZ ;  /* 0x000068000d007a24 */ /* 0x002fe200078e02ff */
[----:B------:R-:W-:Y:S01]  /*2970*/  IADD3 R4, P1, R4, UR24, RZ ;  /* 0x0000001804047c10 */ /* 0x000fe2000ff3e0ff */
[----:B------:R-:W-:-:S04]  /*2980*/  IMAD.WIDE.U32 R2, R12, c[0x0][0x1a0], R22 ;  /* 0x000068000c027a25 */ /* 0x000fc800078e0016 */
[----:B------:R-:W-:Y:S01]  /*2990*/  IMAD R8, R12, c[0x0][0x19c], R6 ;  /* 0x000067000c087a24 */ /* 0x000fe200078e0206 */
[----:B------:R-:W-:Y:S01]  /*29a0*/  IADD3 R2, P0, R2, UR26, RZ ;  /* 0x0000001a02027c10 */ /* 0x000fe2000ff1e0ff */
[----:B------:R-:W-:Y:S02]  /*29b0*/  IMAD R6, R12, c[0x0][0x1a4], R0 ;  /* 0x000069000c067a24 */ /* 0x000fe400078e0200 */
[----:B------:R-:W-:Y:S01]  /*29c0*/  IMAD.IADD R0, R20, 0x1, -R7 ;  /* 0x0000000114007824 */ /* 0x000fe200078e0a07 */
[----:B------:R-:W-:Y:S01]  /*29d0*/  IADD3.X R5, R5, UR22, R8, P1, !PT ;  /* 0x0000001605057c10 */ /* 0x000fe20008ffe408 */
[----:B------:R-:W-:Y:S01]  /*29e0*/  IMAD R8, R11, c[0x0][0x1b0], RZ ;  /* 0x00006c000b087a24 */ /* 0x000fe200078e02ff */
[----:B------:R-:W-:Y:S01]  /*29f0*/  IADD3.X R3, R3, UR25, R6, P0, !PT ;  /* 0x0000001903037c10 */ /* 0x000fe200087fe406 */
[----:B------:R-:W-:Y:S01]  /*2a00*/  IMAD R7, R11, c[0x0][0x1b8], RZ ;  /* 0x00006e000b077a24 */ /* 0x000fe200078e02ff */
[----:B------:R-:W-:Y:S01]  /*2a10*/  SHF.R.S32.HI R6, RZ, 0x1f, R0 ;  /* 0x0000001fff067819 */ /* 0x000fe20000011400 */
[C---:B------:R-:W-:Y:S01]  /*2a20*/  IMAD R8, R10.reuse, c[0x0][0x1b4], R8 ;  /* 0x00006d000a087a24 */ /* 0x040fe200078e0208 */
[----:B------:R-:W-:Y:S01]  /*2a30*/  UIADD3 UR25, UR8, -0x1, URZ ;  /* 0xffffffff08197890 */ /* 0x000fe2000fffe03f */
[----:B------:R-:W-:Y:S01]  /*2a40*/  IMAD.WIDE.U32 R30, R10, c[0x0][0x1b0], R4 ;  /* 0x00006c000a1e7a25 */ /* 0x000fe200078e0004 */
[----:B------:R-:W-:-:S02]  /*2a50*/  LEA.HI R6, R6, R0, RZ, 0x3 ;  /* 0x0000000006067211 */ /* 0x000fc400078f18ff */
[----:B------:R-:W-:Y:S01]  /*2a60*/  UIMAD UR22, UR25, -0x40, UR15 ;  /* 0xffffffc0191678a4 */ /* 0x000fe2000f8e020f */
[C---:B------:R-:W-:Y:S01]  /*2a70*/  IMAD R9, R10.reuse, c[0x0][0x1bc], R7 ;  /* 0x00006f000a097a24 */ /* 0x040fe200078e0207 */
[----:B------:R-:W-:Y:S01]  /*2a80*/  IADD3 R29, R31, R8, RZ ;  /* 0x000000081f1d7210 */ /* 0x000fe20007ffe0ff */
[----:B------:R-:W-:Y:S01]  /*2a90*/  IMAD.WIDE.U32 R24, R10, c[0x0][0x1b8], R2 ;  /* 0x00006e000a187a25 */ /* 0x000fe200078e0002 */
[----:B------:R-:W-:Y:S01]  /*2aa0*/  MOV R28, R30 ;  /* 0x0000001e001c7202 */ /* 0x000fe20000000f00 */
[----:B------:R1:W-:Y:S01]  /*2ab0*/  STL.64 [R1+0x18], R30 ;  /* 0x0000181e01007387 */ /* 0x0003e20000100a00 */
[----:B------:R-:W-:Y:S01]  /*2ac0*/  LOP3.LUT R7, R6, 0xfffffff8, RZ, 0xc0, !PT ;  /* 0xfffffff806077812 */ /* 0x000fe200078ec0ff */
[----:B------:R-:W-:Y:S01]  /*2ad0*/  IMAD.IADD R27, R25, 0x1, R9 ;  /* 0x00000001191b7824 */ /* 0x000fe200078e0209 */
[----:B------:R-:W-:Y:S01]  /*2ae0*/  ISETP.GE.AND P0, PT, R12, UR22, PT ;  /* 0x000000160c007c0c */ /* 0x000fe2000bf06270 */
[----:B------:R1:W-:Y:S01]  /*2af0*/  STL.64 [R1+0x28], R24 ;  /* 0x0000281801007387 */ /* 0x0003e20000100a00 */
[----:B------:R-:W-:Y:S01]  /*2b00*/  USHF.R.S32.HI UR24, URZ, 0x1f, UR25 ;  /* 0x0000001f3f187899 */ /* 0x000fe20008011419 */
[----:B------:R-:W-:Y:S01]  /*2b10*/  IMAD.IADD R18, R0, 0x1, -R7 ;  /* 0x0000000100127824 */ /* 0x000fe200078e0a07 */
[----:B------:R-:W-:Y:S01]  /*2b20*/  LOP3.LUT R0, R19, 0xffffffe0, RZ, 0xc0, !PT ;  /* 0xffffffe013007812 */ /* 0x000fe200078ec0ff */
[----:B------:R1:W-:Y:S01]  /*2b30*/  STL.64 [R1+0x10], R28 ;  /* 0x0000101c01007387 */ /* 0x0003e20000100a00 */
[----:B------:R-:W-:Y:S01]  /*2b40*/  UIMAD UR4, UR7, UR25, URZ ;  /* 0x00000019070472a4 */ /* 0x000fe2000f8e023f */
[----:B------:R-:W-:Y:S01]  /*2b50*/  IMAD.MOV.U32 R252, RZ, RZ, 0x20 ;  /* 0x00000020fffc7424 */ /* 0x000fe200078e00ff */
[----:B------:R-:W-:Y:S01]  /*2b60*/  R2P PR, R18, 0x6 ;  /* 0x0000000612007804 */ /* 0x000fe20000000000 */
[----:B------:R1:W-:Y:S01]  /*2b70*/  STL [R1+0x24], R27 ;  /* 0x0000241b01007387 */ /* 0x0003e20000100800 */
[----:B------:R-:W-:Y:S01]  /*2b80*/  IMAD.IADD R5, R20, 0x1, -R0 ;  /* 0x0000000114057824 */ /* 0x000fe200078e0a00 */
[----:B------:R-:W-:Y:S01]  /*2b90*/  UIMAD UR4, UR24, UR23, UR4 ;  /* 0x00000017180472a4 */ /* 0x000fe2000f8e0204 */
[----:B------:R-:W-:Y:S01]  /*2ba0*/  IMAD.SHL.U32 R0, R6, 0x40, RZ ;  /* 0x0000004006007824 */ /* 0x000fe200078e00ff */
[----:B------:R-:W-:Y:S01]  /*2bb0*/  MOV R2, 0x10 ;  /* 0x0000001000027802 */ /* 0x000fe20000000f00 */
[----:B------:R-:W-:Y:S01]  /*2bc0*/  IMAD.WIDE.U32 R6, R251, UR25, R28 ;  /* 0x00000019fb067c25 */ /* 0x000fe2000f8e001c */
[----:B------:R-:W-:-:S02]  /*2bd0*/  SEL R4, R252, 0xffffffe0, !P2 ;  /* 0xffffffe0fc047807 */ /* 0x000fc40005000000 */
[----:B------:R-:W-:Y:S02]  /*2be0*/  LOP3.LUT R222, R0, 0xfffffe00, RZ, 0xc0, !PT ;  /* 0xfffffe0000de7812 */ /* 0x000fe400078ec0ff */
[----:B------:R-:W-:Y:S02]  /*2bf0*/  IADD3 R9, R7, UR4, RZ ;  /* 0x0000000407097c10 */ /* 0x000fe4000fffe0ff */
        /* <DEDUP_REMOVED lines=11> */
.L_x_2066:
[----:B------:R-:W-:Y:S05]  /*2cb0*/  BSYNC B0 ;  /* 0x0000000000007941 */ /* 0x000fea0003800000 */
.L_x_2065:
        /* <DEDUP_REMOVED lines=17> */
.L_x_2068:
[----:B------:R-:W-:Y:S05]  /*2dd0*/  BSYNC B0 ;  /* 0x0000000000007941 */ /* 0x000fea0003800000 */
.L_x_2067:
        /* <DEDUP_REMOVED lines=17> */
.L_x_2070:
[----:B------:R-:W-:Y:S05]  /*2ef0*/  BSYNC B0 ;  /* 0x0000000000007941 */ /* 0x000fea0003800000 */
.L_x_2069:
        /* <DEDUP_REMOVED lines=18> */
.L_x_2072:
[----:B------:R-:W-:Y:S05]  /*3020*/  BSYNC B0 ;  /* 0x0000000000007941 */ /* 0x000fea0003800000 */
.L_x_2071:
[----:B------:R-:W-:Y:S01]  /*3030*/  ULDC.64 UR4, c[0x0][0x318] ;  /* 0x0000c60000047ab9 */ /* 0x000fe20000000a00 */
[----:B------:R-:W0:Y:S01]  /*3040*/  LDGDEPBAR ;  /* 0x00000000000079af */ /* 0x000e220000000000 */
[----:B------:R-:W-:Y:S01]  /*3050*/  UISETP.NE.U32.AND UP1, UPT, URZ, UR4, UPT ;  /* 0x000000043f00728c */ /* 0x000fe2000bf25070 */
[----:B-1----:R-:W-:Y:S02]  /*3060*/  IMAD.MOV.U32 R10, RZ, RZ, R26 ;  /* 0x000000ffff0a7224 */ /* 0x002fe400078e001a */
        /* <DEDUP_REMOVED lines=16> */
[----:B------:R-:W-:Y:S01]  /*3170*/  IMAD.U32 R6, RZ, RZ, UR28 ;  /* 0x0000001cff067e24 */ /* 0x000fe2000f8e00ff */
[----:B------:R-:W1:Y:S01]  /*3180*/  @P0 MUFU.RCP R3, c[0x0][0x238] ;  /* 0x00008e0000030b08 */ /* 0x000e620000001000 */
[----:B------:R-:W-:Y:S01]  /*3190*/  ISETP.GE.AND P1, PT, R12, UR22, PT ;  /* 0x000000160c007c0c */ /* 0x000fe2000bf26270 */
[----:B------:R-:W-:-:S02]  /*31a0*/  ULDC.64 UR4, c[0x0][0x1a0] ;  /* 0x0000680000047ab9 */ /* 0x000fc40000000a00 */
[----:B------:R-:W-:-:S05]  /*31b0*/  MOV R7, UR29 ;  /* 0x0000001d00077c02 */ /* 0x000fca0008000f00 */
[----:B------:R5:W1:Y:S01]  /*31c0*/  @P0 LDG.E R0, [R6.64] ;  /* 0x0000001206000981 */ /* 0x000a62000c1e1900 */
[----:B------:R-:W-:Y:S01]  /*31d0*/  MOV R10, R24 ;  /* 0x00000018000a7202 */ /* 0x000fe20000000f00 */
[----:B------:R-:W-:Y:S01]  /*31e0*/  USHF.L.U64.HI UR5, UR4, UR20, UR5 ;  /* 0x0000001404057299 */ /* 0x000fe20008010205 */
[----:B------:R-:W-:Y:S01]  /*31f0*/  IMAD.SHL.U32 R20, R20, 0x2, RZ ;  /* 0x0000000214147824 */ /* 0x000fe200078e00ff */
[----:B------:R-:W-:Y:S01]  /*3200*/  BAR.SYNC.DEFER_BLOCKING 0x0 ;  /* 0x0000000000007b1d */ /* 0x000fe20000010000 */
[----:B------:R-:W-:Y:S02]  /*3210*/  USHF.L.U32 UR14, UR4, 0x6, URZ ;  /* 0x00000006040e7899 */ /* 0x000fe4000800063f */
[----:B------:R-:W-:Y:S01]  /*3220*/  UIMAD UR17, UR5, UR25, URZ ;  /* 0x00000019051172a4 */ /* 0x000fe2000f8e023f */
[----:B------:R-:W-:Y:S02]  /*3230*/  LOP3.LUT R19, R20, 0x6, RZ, 0xc0, !PT ;  /* 0x0000000614137812 */ /* 0x000fe400078ec0ff */
[----:B------:R2:W-:Y:S01]  /*3240*/  STL.64 [R1+0x20], R10 ;  /* 0x0000200a01007387 */ /* 0x0005e20000100a00 */
[----:B------:R-:W-:Y:S01]  /*3250*/  UIMAD UR24, UR24, UR14, UR17 ;  /* 0x0000000e181872a4 */ /* 0x000fe2000f8e0211 */
[----:B------:R-:W-:Y:S01]  /*3260*/  BSSY B0, `(.L_x_2073) ;  /* 0x0000017000007945 */ /* 0x000fe20003800000 */
[----:B------:R-:W-:Y:S01]  /*3270*/  UMOV UR20, URZ ;  /* 0x0000003f00147c82 */ /* 0x000fe20008000000 */
[----:B-----5:R-:W-:Y:S01]  /*3280*/  IMAD.U32 R6, RZ, RZ, UR25 ;  /* 0x00000019ff067e24 */ /* 0x020fe2000f8e00ff */
[----:B------:R2:W-:Y:S03]  /*3290*/  @P1 STS.128 [R215+0x6000], RZ ;  /* 0x006000ffd7001388 */ /* 0x0005e60000000c00 */
[----:B------:R-:W-:-:S05]  /*32a0*/  IMAD.WIDE.U32 R6, R6, UR14, R10 ;  /* 0x0000000e06067c25 */ /* 0x000fca000f8e000a */
[----:B------:R-:W-:Y:S01]  /*32b0*/  IADD3 R9, R7, UR24, RZ ;  /* 0x0000001807097c10 */ /* 0x000fe2000fffe0ff */
[----:B-1----:R-:W-:-:S04]  /*32c0*/  @P0 FMUL.FTZ R0, R0, R3 ;  /* 0x0000000300000220 */ /* 0x002fc80000410000 */
        /* <DEDUP_REMOVED lines=16> */
.L_x_2074:
[----:B------:R-:W-:Y:S05]  /*33d0*/  BSYNC B0 ;  /* 0x0000000000007941 */ /* 0x000fea0003800000 */
.L_x_2073:
        /* <DEDUP_REMOVED lines=18> */
.L_x_2076:
[----:B------:R-:W-:Y:S05]  /*3500*/  BSYNC B0 ;  /* 0x0000000000007941 */ /* 0x000fea0003800000 */
.L_x_2075:
        /* <DEDUP_REMOVED lines=18> */
.L_x_2078:
[----:B------:R-:W-:Y:S05]  /*3630*/  BSYNC B0 ;  /* 0x0000000000007941 */ /* 0x000fea0003800000 */
.L_x_2077:
        /* <DEDUP_REMOVED lines=19> */
.L_x_2080:
[----:B------:R-:W-:Y:S05]  /*3770*/  BSYNC B0 ;  /* 0x0000000000007941 */ /* 0x000fea0003800000 */
.L_x_2079:
[----:B------:R-:W-:Y:S01]  /*3780*/  LEA R3, R100, UR13, 0x4 ;  /* 0x0000000d64037c11 */ /* 0x000fe2000f8e20ff */
[----:B------:R-:W-:Y:S01]  /*3790*/  UIADD3 UR12, UR15, -UR16, URZ ;  /* 0x800000100f0c7290 */ /* 0x000fe2000fffe03f */
[----:B------:R-:W-:Y:S01]  /*37a0*/  IMAD.U32 R0, RZ, RZ, UR25 ;  /* 0x00000019ff007e24 */ /* 0x000fe2000f8e00ff */
[----:B-1----:R-:W-:Y:S01]  /*37b0*/  SHF.R.S32.HI R7, RZ, 0x4, R17 ;  /* 0x00000004ff077819 */ /* 0x002fe20000011411 */
[----:B------:R-:W-:Y:S01]  /*37c0*/  IMAD.SHL.U32 R8, R18, 0x40, RZ ;  /* 0x0000004012087824 */ /* 0x000fe200078e00ff */
[----:B------:R-:W-:Y:S01]  /*37d0*/  R2P PR, R32, 0x6 ;  /* 0x0000000620007804 */ /* 0x000fe20000000000 */
[----:B------:R-:W-:Y:S01]  /*37e0*/  IMAD.IADD R45, R21, 0x1, R3 ;  /* 0x00000001152d7824 */ /* 0x000fe200078e0203 */
[----:B------:R-:W-:Y:S01]  /*37f0*/  LEA.HI R6, R17, R7, RZ, 0x1 ;  /* 0x0000000711067211 */ /* 0x000fe200078f08ff */
[----:B------:R-:W-:Y:S01]  /*3800*/  IMAD R44, R0, 0x40, R19 ;  /* 0x00000040002c7824 */ /* 0x000fe200078e0213 */
[----:B------:R-:W-:Y:S01]  /*3810*/  UIADD3 UR16, UR15, 0x1, -UR16 ;  /* 0x000000010f107890 */ /* 0x000fe2000fffe810 */
[----:B------:R-:W0:Y:S01]  /*3820*/  LDGDEPBAR ;  /* 0x00000000000079af */ /* 0x000e220000000000 */
[----:B------:R-:W-:Y:S01]  /*3830*/  IADD3 R210, R45, UR12, RZ ;  /* 0x0000000c2dd27c10 */ /* 0x000fe2000fffe0ff */
[----:B------:R-:W-:Y:S01]  /*3840*/  UISETP.GT.AND UP0, UPT, UR25, UR9, UPT ;  /* 0x000000091900728c */ /* 0x000fe2000bf04270 */
[----:B------:R-:W-:-:S02]  /*3850*/  IADD3 R46, R44, 0x1, RZ ;  /* 0x000000012c2e7810 */ /* 0x000fc40007ffe0ff */
[----:B------:R-:W-:Y:S01]  /*3860*/  IADD3 R47, R44, 0x8, RZ ;  /* 0x000000082c2f7810 */ /* 0x000fe20007ffe0ff */
[----:B------:R-:W-:Y:S01]  /*3870*/  IMAD.IADD R0, R210, 0x1, -R44 ;  /* 0x00000001d2007824 */ /* 0x000fe200078e0a2c */
[----:B------:R-:W-:Y:S01]  /*3880*/  IADD3 R92, R44, 0x9, RZ ;  /* 0x000000092c5c7810 */ /* 0x000fe20007ffe0ff */
[----:B------:R-:W-:Y:S01]  /*3890*/  IMAD.IADD R5, R210, 0x1, -R46 ;  /* 0x00000001d2057824 */ /* 0x000fe200078e0a2e */
[C---:B------:R-:W-:Y:S02]  /*38a0*/  IADD3 R93, R44.reuse, 0x10, RZ ;  /* 0x000000102c5d7810 */ /* 0x040fe40007ffe0ff */
[----:B------:R-:W-:Y:S02]  /*38b0*/  IABS R0, R0 ;  /* 0x0000000000007213 */ /* 0x000fe40000000000 */
[C---:B------:R-:W-:Y:S02]  /*38c0*/  IADD3 R94, R44.reuse, 0x11, RZ ;  /* 0x000000112c5e7810 */ /* 0x040fe40007ffe0ff */
[----:B------:R-:W-:Y:S01]  /*38d0*/  IADD3 R95, R44, 0x18, RZ ;  /* 0x000000182c5f7810 */ /* 0x000fe20007ffe0ff */
[----:B------:R-:W-:Y:S01]  /*38e0*/  IMAD.MOV.U32 R3, RZ, RZ, R0 ;  /* 0x000000ffff037224 */ /* 0x000fe200078e0000 */
[----:B------:R-:W-:Y:S01]  /*38f0*/  IABS R0, R5 ;  /* 0x0000000500007213 */ /* 0x000fe20000000000 */
[----:B------:R-:W-:Y:S01]  /*3900*/  IMAD.IADD R5, R210, 0x1, -R47 ;  /* 0x00000001d2057824 */ /* 0x000fe200078e0a2f */
[C---:B------:R-:W-:Y:S01]  /*3910*/  IADD3 R101, R44.reuse, 0x19, RZ ;  /* 0x000000192c657810 */ /* 0x040fe20007ffe0ff */
[----:B------:R1:W-:Y:S01]  /*3920*/  I2F R216, R3 ;  /* 0x0000000300d87306 */ /* 0x0003e20000201400 */
[----:B------:R-:W-:-:S02]  /*3930*/  IADD3 R102, R44, 0x20, RZ ;  /* 0x000000202c667810 */ /* 0x000fc40007ffe0ff */
[C---:B------:R-:W-:Y:S02]  /*3940*/  IADD3 R103, R44.reuse, 0x21, RZ ;  /* 0x000000212c677810 */ /* 0x040fe40007ffe0ff */
[C---:B------:R-:W-:Y:S02]  /*3950*/  IADD3 R108, R44.reuse, 0x28, RZ ;  /* 0x000000282c6c7810 */ /* 0x040fe40007ffe0ff */
[C---:B------:R-:W-:Y:S02]  /*3960*/  IADD3 R109, R44.reuse, 0x29, RZ ;  /* 0x000000292c6d7810 */ /* 0x040fe40007ffe0ff */
[C---:B------:R-:W-:Y:S02]  /*3970*/  IADD3 R110, R44.reuse, 0x30, RZ ;  /* 0x000000302c6e7810 */ /* 0x040fe40007ffe0ff */
[C---:B------:R-:W-:Y:S02]  /*3980*/  IADD3 R111, R44.reuse, 0x31, RZ ;  /* 0x000000312c6f7810 */ /* 0x040fe40007ffe0ff */
[----:B------:R-:W-:-:S02]  /*3990*/  IADD3 R116, R44, 0x38, RZ ;  /* 0x000000382c747810 */ /* 0x000fc40007ffe0ff */
[----:B------:R-:W-:Y:S01]  /*39a0*/  IADD3 R117, R44, 0x39, RZ ;  /* 0x000000392c757810 */ /* 0x000fe20007ffe0ff */
[----:B-1----:R-:W-:Y:S01]  /*39b0*/  IMAD.MOV.U32 R3, RZ, RZ, R0 ;  /* 0x000000ffff037224 */ /* 0x002fe200078e0000 */
[----:B------:R-:W-:Y:S01]  /*39c0*/  IABS R0, R5 ;  /* 0x0000000500007213 */ /* 0x000fe20000000000 */
[----:B------:R-:W-:Y:S01]  /*39d0*/  IMAD.IADD R5, R210, 0x1, -R92 ;  /* 0x00000001d2057824 */ /* 0x000fe200078e0a5c */
[C---:B------:R-:W-:Y:S01]  /*39e0*/  IADD3 R144, R45.reuse, 0x8, RZ ;  /* 0x000000082d907810 */ /* 0x040fe20007ffe0ff */
[----:B------:R1:W-:Y:S01]  /*39f0*/  I2F R232, R3 ;  /* 0x0000000300e87306 */ /* 0x0003e20000201400 */
[----:B------:R-:W-:Y:S02]  /*3a00*/  IADD3 R119, R45, 0x40, RZ ;  /* 0x000000402d777810 */ /* 0x000fe40007ffe0ff */
[----:B------:R-:W-:Y:S02]  /*3a10*/  IADD3 R207, R144, UR12, RZ ;  /* 0x0000000c90cf7c10 */ /* 0x000fe4000fffe0ff */
[----:B------:R-:W-:-:S02]  /*3a20*/  IADD3 R205, R119, UR12, RZ ;  /* 0x0000000c77cd7c10 */ /* 0x000fc4000fffe0ff */
[----:B------:R-:W-:-:S04]  /*3a30*/  IADD3 R118, R45, 0x48, RZ ;  /* 0x000000482d767810 */ /* 0x000fc80007ffe0ff */
[----:B------:R-:W-:Y:S01]  /*3a40*/  IADD3 R209, R118, UR12, RZ ;  /* 0x0000000c76d17c10 */ /* 0x000fe2000fffe0ff */
[----:B------:R-:W-:Y:S02]  /*3a50*/  ULDC UR12, c[0x0][0x2e8] ;  /* 0x0000ba00000c7ab9 */ /* 0x000fe40000000800 */
[----:B------:R-:W-:Y:S01]  /*3a60*/  UIADD3 UR12, UR16, UR12, URZ ;  /* 0x0000000c100c7290 */ /* 0x000fe2000fffe03f */
[----:B-1----:R-:W-:Y:S01]  /*3a70*/  IMAD.MOV.U32 R3, RZ, RZ, R0 ;  /* 0x000000ffff037224 */ /* 0x002fe200078e0000 */
[----:B------:R-:W-:Y:S01]  /*3a80*/  IABS R0, R5 ;  /* 0x0000000500007213 */ /* 0x000fe20000000000 */
[C---:B------:R-:W-:Y:S02]  /*3a90*/  IMAD.IADD R5, R210.reuse, 0x1, -R93 ;  /* 0x00000001d2057824 */ /* 0x040fe400078e0a5d */
        /* <DEDUP_REMOVED lines=46> */
[----:B------:R-:W-:Y:S02]  /*3d80*/  IABS R0, R5 ;  /* 0x0000000500007213 */ /* 0x000fe40000000000 */
[----:B------:R-:W-:-:S03]  /*3d90*/  LOP3.LUT R5, R6, 0xfffffffe, RZ, 0xc0, !PT ;  /* 0xfffffffe06057812 */ /* 0x000fc600078ec0ff */
[----:B------:R1:W-:Y:S01]  /*3da0*/  I2F R249, R3 ;  /* 0x0000000300f97306 */ /* 0x0003e20000201400 */
[----:B------:R-:W-:Y:S02]  /*3db0*/  IMAD.IADD R6, R207, 0x1, -R44 ;  /* 0x00000001cf067824 */ /* 0x000fe400078e0a2c */
[----:B------:R-:W-:Y:S02]  /*3dc0*/  IMAD.IADD R9, R7, 0x1, -R5 ;  /* 0x0000000107097824 */ /* 0x000fe400078e0a05 */
[----:B------:R-:W-:Y:S02]  /*3dd0*/  IMAD.SHL.U32 R5, R32, 0x40, RZ ;  /* 0x0000004020057824 */ /* 0x000fe400078e00ff */
[----:B------:R-:W-:Y:S02]  /*3de0*/  IMAD.SHL.U32 R7, R12, 0x8, RZ ;  /* 0x000000080c077824 */ /* 0x000fe400078e00ff */
[----:B-1----:R-:W-:Y:S01]  /*3df0*/  IMAD.MOV.U32 R3, RZ, RZ, R0 ;  /* 0x000000ffff037224 */ /* 0x002fe200078e0000 */
[----:B------:R-:W-:Y:S01]  /*3e00*/  IABS R0, R6 ;  /* 0x0000000600007213 */ /* 0x000fe20000000000 */
[----:B------:R-:W-:-:S02]  /*3e10*/  IMAD.IADD R6, R209, 0x1, -R44 ;  /* 0x00000001d1067824 */ /* 0x000fc400078e0a2c */
[----:B------:R1:W-:Y:S03]  /*3e20*/  I2F R250, R3 ;  /* 0x0000000300fa7306 */ /* 0x0003e60000201400 */
[----:B------:R-:W-:-:S05]  /*3e30*/  IABS R6, R6 ;  /* 0x0000000600067213 */ /* 0x000fca0000000000 */
[----:B------:R5:W-:Y:S01]  /*3e40*/  I2F R147, R0 ;  /* 0x0000000000937306 */ /* 0x000be20000201400 */
[----:B-1----:R-:W-:-:S05]  /*3e50*/  IMAD.IADD R3, R205, 0x1, -R44 ;  /* 0x00000001cd037824 */ /* 0x002fca00078e0a2c */
[----:B------:R-:W-:Y:S02]  /*3e60*/  IABS R3, R3 ;  /* 0x0000000300037213 */ /* 0x000fe40000000000 */
[----:B-----5:R-:W-:-:S03]  /*3e70*/  LOP3.LUT R0, R5, 0x1c0, RZ, 0xc0, !PT ;  /* 0x000001c005007812 */ /* 0x020fc600078ec0ff */
[----:B------:R-:W-:Y:S01]  /*3e80*/  IMAD.MOV.U32 R5, RZ, RZ, R3 ;  /* 0x000000ffff057224 */ /* 0x000fe200078e0003 */
[----:B------:R-:W-:Y:S02]  /*3e90*/  LOP3.LUT R3, R8, 0x1c0, RZ, 0xc0, !PT ;  /* 0x000001c008037812 */ /* 0x000fe400078ec0ff */
[----:B--2---:R-:W-:Y:S01]  /*3ea0*/  LOP3.LUT R10, R0, 0x8, R7, 0xf8, !PT ;  /* 0x00000008000a7812 */ /* 0x004fe200078ef807 */
[----:B------:R-:W-:Y:S01]  /*3eb0*/  IMAD.SHL.U32 R7, R9, 0x8, RZ ;  /* 0x0000000809077824 */ /* 0x000fe200078e00ff */
[----:B------:R-:W-:Y:S01]  /*3ec0*/  SHF.R.U32.HI R8, RZ, 0x3, R0 ;  /* 0x00000003ff087819 */ /* 0x000fe20000011600 */
[----:B------:R-:W-:Y:S01]  /*3ed0*/  IMAD.IADD R0, R207, 0x1, -R46 ;  /* 0x00000001cf007824 */ /* 0x000fe200078e0a2e */
[----:B------:R1:W-:Y:S02]  /*3ee0*/  I2F R166, R5 ;  /* 0x0000000500a67306 */ /* 0x0003e40000201400 */
[----:B------:R-:W-:Y:S02]  /*3ef0*/  LOP3.LUT R7, R3, 0x8, R7, 0xf8, !PT ;  /* 0x0000000803077812 */ /* 0x000fe400078ef807 */
[----:B------:R-:W-:-:S02]  /*3f00*/  SHF.R.U32.HI R3, RZ, 0x3, R3 ;  /* 0x00000003ff037819 */ /* 0x000fc40000011603 */
[----:B------:R-:W-:Y:S02]  /*3f10*/  IABS R0, R0 ;  /* 0x0000000000007213 */ /* 0x000fe40000000000 */
[----:B------:R-:W-:Y:S01]  /*3f20*/  LOP3.LUT R145, R7, R3, RZ, 0x3c, !PT ;  /* 0x0000000307917212 */ /* 0x000fe200078e3cff */
[----:B------:R-:W-:Y:S02]  /*3f30*/  IMAD R7, R100, 0x400, R222 ;  /* 0x0000040064077824 */ /* 0x000fe400078e02de */
[----:B------:R-:W-:-:S04]  /*3f40*/  IMAD.MOV.U32 R3, RZ, RZ, R0 ;  /* 0x000000ffff037224 */ /* 0x000fc800078e0000 */
[----:B------:R2:W-:Y:S01]  /*3f50*/  I2F R171, R3 ;  /* 0x0000000300ab7306 */ /* 0x0005e20000201400 */
[----:B-1----:R-:W-:Y:S02]  /*3f60*/  IMAD.MOV.U32 R5, RZ, RZ, R6 ;  /* 0x000000ffff057224 */ /* 0x002fe400078e0006 */
[----:B------:R-:W-:-:S05]  /*3f70*/  IMAD.IADD R6, R205, 0x1, -R46 ;  /* 0x00000001cd067824 */ /* 0x000fca00078e0a2e */
[----:B------:R1:W-:Y:S01]  /*3f80*/  I2F R165, R5 ;  /* 0x0000000500a57306 */ /* 0x0003e20000201400 */
[----:B--2---:R-:W-:-:S04]  /*3f90*/  IMAD.IADD R3, R145, 0x1, R7 ;  /* 0x0000000191037824 */ /* 0x004fc800078e0207 */
[----:B------:R-:W-:Y:S01]  /*3fa0*/  IMAD.SHL.U32 R195, R3, 0x2, RZ ;  /* 0x0000000203c37824 */ /* 0x000fe200078e00ff */
[----:B-1----:R-:W-:-:S04]  /*3fb0*/  LOP3.LUT R5, R10, R8, RZ, 0x3c, !PT ;  /* 0x000000080a057212 */ /* 0x002fc800078e3cff */
[----:B------:R-:W-:Y:S01]  /*3fc0*/  LDSM.16.M88.4 R12, [R195] ;  /* 0x00000000c30c783b */ /* 0x000fe20000000200 */
[--C-:B------:R-:W-:Y:S02]  /*3fd0*/  IMAD R198, R2, 0x2, R195.reuse ;  /* 0x0000000202c67824 */ /* 0x100fe400078e02c3 */
[----:B------:R-:W-:Y:S02]  /*3fe0*/  IMAD R196, R4, 0x2, R195 ;  /* 0x0000000204c47824 */ /* 0x000fe400078e02c3 */
[----:B------:R-:W-:Y:S01]  /*3ff0*/  IMAD R0, R9, 0x200, R5 ;  /* 0x0000020009007824 */ /* 0x000fe200078e0205 */
[----:B------:R-:W-:Y:S01]  /*4000*/  IABS R5, R6 ;  /* 0x0000000600057213 */ /* 0x000fe20000000000 */
[----:B------:R-:W-:Y:S01]  /*4010*/  IMAD.IADD R6, R209, 0x1, -R46 ;  /* 0x00000001d1067824 */ /* 0x000fe200078e0a2e */
[----:B------:R-:W-:Y:S01]  /*4020*/  LDSM.16.M88.4 R8, [R195+0x2000] ;  /* 0x00200000c308783b */ /* 0x000fe20000000200 */
[----:B------:R-:W-:Y:S02]  /*4030*/  IMAD.SHL.U32 R188, R0, 0x2, RZ ;  /* 0x0000000200bc7824 */ /* 0x000fe400078e00ff */
[----:B------:R-:W-:Y:S01]  /*4040*/  IMAD.MOV.U32 R0, RZ, RZ, R5 ;  /* 0x000000ffff007224 */ /* 0x000fe200078e0005 */
[----:B------:R-:W-:Y:S01]  /*4050*/  IABS R3, R6 ;  /* 0x0000000600037213 */ /* 0x000fe20000000000 */
[----:B------:R-:W-:Y:S01]  /*4060*/  IMAD.IADD R5, R207, 0x1, -R47 ;  /* 0x00000001cf057824 */ /* 0x000fe200078e0a2f */
[----:B------:R-:W1:Y:S01]  /*4070*/  LDSM.16.M88.4 R16, [R188+0x4000] ;  /* 0x00400000bc10783b */ /* 0x000e620000000200 */
[----:B------:R2:W-:Y:S01]  /*4080*/  I2F R168, R0 ;  /* 0x0000000000a87306 */ /* 0x0005e20000201400 */
[----:B------:R-:W-:Y:S01]  /*4090*/  IMAD.IADD R6, R209, 0x1, -R101 ;  /* 0x00000001d1067824 */ /* 0x000fe200078e0a65 */
[----:B------:R-:W-:Y:S01]  /*40a0*/  IADD3 R199, R188, 0x4040, RZ ;  /* 0x00004040bcc77810 */ /* 0x000fe20007ffe0ff */
[----:B------:R-:W5:Y:S01]  /*40b0*/  LDSM.16.M88.4 R20, [R188+0x4800] ;  /* 0x00480000bc14783b */ /* 0x000f620000000200 */
[----:B------:R-:W-:-:S03]  /*40c0*/  IMAD R197, R2, 0x2, R196 ;  /* 0x0000000202c57824 */ /* 0x000fc600078e02c4 */
[----:B------:R-:W3:Y:S04]  /*40d0*/  LDSM.16.M88.4 R24, [R188+0x5000] ;  /* 0x00500000bc18783b */ /* 0x000ee80000000200 */
[----:B------:R-:W4:Y:S01]  /*40e0*/  LDSM.16.M88.4 R28, [R188+0x5800] ;  /* 0x00580000bc1c783b */ /* 0x000f220000000200 */
[----:B--2---:R-:W-:Y:S01]  /*40f0*/  IMAD.MOV.U32 R0, RZ, RZ, R3 ;  /* 0x000000ffff007224 */ /* 0x004fe200078e0003 */
[----:B------:R-:W-:Y:S01]  /*4100*/  IABS R3, R5 ;  /* 0x0000000500037213 */ /* 0x000fe20000000000 */
[--C-:B------:R-:W-:Y:S02]  /*4110*/  IMAD.IADD R5, R209, 0x1, -R47.reuse ;  /* 0x00000001d1057824 */ /* 0x100fe400078e0a2f */
[----:B------:R2:W-:Y:S08]  /*4120*/  I2F R164, R0 ;  /* 0x0000000000a47306 */ /* 0x0005f00000201400 */
[----:B------:R5:W-:Y:S01]  /*4130*/  I2F R169, R3 ;  /* 0x0000000300a97306 */ /* 0x000be20000201400 */
[----:B--2---:R-:W-:Y:S01]  /*4140*/  IMAD.IADD R0, R205, 0x1, -R47 ;  /* 0x00000001cd007824 */ /* 0x004fe200078e0a2f */
[----:B-1----:R-:W-:Y:S04]  /*4150*/  HMMA.16816.F32 R72, R8, R16, RZ ;  /* 0x000000100848723c */ /* 0x002fe800000018ff */
[----:B------:R-:W-:-:S05]  /*4160*/  IABS R0, R0 ;  /* 0x0000000000007213 */ /* 0x000fca0000000000 */
[----:B-----5:R-:W-:Y:S01]  /*4170*/  IMAD.MOV.U32 R3, RZ, RZ, R0 ;  /* 0x000000ffff037224 */ /* 0x020fe200078e0000 */
[----:B------:R-:W-:Y:S01]  /*4180*/  IABS R0, R5 ;  /* 0x0000000500007213 */ /* 0x000fe20000000000 */
[----:B------:R-:W-:Y:S01]  /*4190*/  IMAD.IADD R5, R207, 0x1, -R92 ;  /* 0x00000001cf057824 */ /* 0x000fe200078e0a5c */
[C---:B------:R-:W-:Y:S01]  /*41a0*/  HMMA.16816.F32 R88, R8.reuse, R18, RZ ;  /* 0x000000120858723c */ /* 0x040fe200000018ff */
[----:B------:R1:W-:Y:S07]  /*41b0*/  I2F R173, R3 ;  /* 0x0000000300ad7306 */ /* 0x0003ee0000201400 */
[C---:B------:R-:W-:Y:S08]  /*41c0*/  HMMA.16816.F32 R52, R8.reuse, R20, RZ ;  /* 0x000000140834723c */ /* 0x040ff000000018ff */
[----:B---3--:R-:W-:Y:S01]  /*41d0*/  HMMA.16816.F32 R40, R8, R24, RZ ;  /* 0x000000180828723c */ /* 0x008fe200000018ff */
[----:B-1----:R-:W-:Y:S01]  /*41e0*/  IMAD.MOV.U32 R3, RZ, RZ, R0 ;  /* 0x000000ffff037224 */ /* 0x002fe200078e0000 */
[----:B------:R-:W-:Y:S01]  /*41f0*/  IABS R0, R5 ;  /* 0x0000000500007213 */ /* 0x000fe20000000000 */
[----:B------:R-:W-:-:S02]  /*4200*/  IMAD.IADD R5, R205, 0x1, -R92 ;  /* 0x00000001cd057824 */ /* 0x000fc400078e0a5c */
[----:B------:R1:W-:Y:S03]  /*4210*/  I2F R172, R3 ;  /* 0x0000000300ac7306 */ /* 0x0003e60000201400 */
[C---:B----4-:R-:W-:Y:S08]  /*4220*/  HMMA.16816.F32 R60, R8.reuse, R28, RZ ;  /* 0x0000001c083c723c */ /* 0x050ff000000018ff */
[----:B------:R-:W-:Y:S01]  /*4230*/  HMMA.16816.F32 R68, R8, R22, RZ ;  /* 0x000000160844723c */ /* 0x000fe200000018ff */
[----:B-1----:R-:W-:Y:S01]  /*4240*/  IMAD.MOV.U32 R3, RZ, RZ, R0 ;  /* 0x000000ffff037224 */ /* 0x002fe200078e0000 */
[----:B------:R-:W-:Y:S01]  /*4250*/  IABS R0, R5 ;  /* 0x0000000500007213 */ /* 0x000fe20000000000 */
[----:B------:R-:W-:-:S05]  /*4260*/  IMAD.IADD R5, R209, 0x1, -R92 ;  /* 0x00000001d1057824 */ /* 0x000fca00078e0a5c */
[C---:B------:R-:W-:Y:S01]  /*4270*/  HMMA.16816.F32 R64, R8.reuse, R26, RZ ;  /* 0x0000001a0840723c */ /* 0x040fe200000018ff */
[----:B------:R1:W-:Y:S07]  /*4280*/  I2F R174, R3 ;  /* 0x0000000300ae7306 */ /* 0x0003ee0000201400 */
[----:B------:R-:W-:Y:S01]  /*4290*/  HMMA.16816.F32 R56, R8, R30, RZ ;  /* 0x0000001e0838723c */ /* 0x000fe200000018ff */
[----:B------:R-:W-:Y:S07]  /*42a0*/  LDSM.16.M88.4 R8, [R198+0x2000] ;  /* 0x00200000c608783b */ /* 0x000fee0000000200 */
[----:B------:R-:W-:Y:S01]  /*42b0*/  HMMA.16816.F32 R96, R12, R16, RZ ;  /* 0x000000100c60723c */ /* 0x000fe200000018ff */
[----:B-1----:R-:W-:Y:S01]  /*42c0*/  IMAD.MOV.U32 R3, RZ, RZ, R0 ;  /* 0x000000ffff037224 */ /* 0x002fe200078e0000 */
[----:B------:R-:W-:Y:S01]  /*42d0*/  IABS R0, R5 ;  /* 0x0000000500007213 */ /* 0x000fe20000000000 */
[----:B------:R-:W-:-:S02]  /*42e0*/  IMAD.IADD R5, R207, 0x1, -R93 ;  /* 0x00000001cf057824 */ /* 0x000fc400078e0a5d */
[----:B------:R1:W-:Y:S03]  /*42f0*/  I2F R176, R3 ;  /* 0x0000000300b07306 */ /* 0x0003e60000201400 */
[C---:B------:R-:W-:Y:S08]  /*4300*/  HMMA.16816.F32 R120, R12.reuse, R18, RZ ;  /* 0x000000120c78723c */ /* 0x040ff000000018ff */
[----:B------:R-:W-:Y:S01]  /*4310*/  HMMA.16816.F32 R84, R12, R20, RZ ;  /* 0x000000140c54723c */ /* 0x000fe200000018ff */
[----:B-1----:R-:W-:Y:S01]  /*4320*/  IMAD.MOV.U32 R3, RZ, RZ, R0 ;  /* 0x000000ffff037224 */ /* 0x002fe200078e0000 */
[----:B------:R-:W-:Y:S01]  /*4330*/  IABS R0, R5 ;  /* 0x0000000500007213 */ /* 0x000fe20000000000 */
[----:B------:R-:W-:-:S05]  /*4340*/  IMAD.IADD R5, R205, 0x1, -R93 ;  /* 0x00000001cd057824 */ /* 0x000fca00078e0a5d */
[C---:B------:R-:W-:Y:S01]  /*4350*/  HMMA.16816.F32 R104, R12.reuse, R22, RZ ;  /* 0x000000160c68723c */ /* 0x040fe200000018ff */
[----:B------:R1:W-:Y:S01]  /*4360*/  I2F R177, R3 ;  /* 0x0000000300b17306 */ /* 0x0003e20000201400 */
[----:B------:R-:W-:Y:S06]  /*4370*/  LDSM.16.M88.4 R20, [R198] ;  /* 0x00000000c614783b */ /* 0x000fec0000000200 */
[C---:B------:R-:W-:Y:S08]  /*4380*/  HMMA.16816.F32 R80, R12.reuse, R24, RZ ;  /* 0x000000180c50723c */ /* 0x040ff000000018ff */
[C---:B------:R-:W-:Y:S01]  /*4390*/  HMMA.16816.F32 R112, R12.reuse, R26, RZ ;  /* 0x0000001a0c70723c */ /* 0x040fe200000018ff */
[----:B-1----:R-:W-:Y:S01]  /*43a0*/  IMAD.MOV.U32 R3, RZ, RZ, R0 ;  /* 0x000000ffff037224 */ /* 0x002fe200078e0000 */
[----:B------:R-:W-:Y:S01]  /*43b0*/  IABS R0, R5 ;  /* 0x0000000500007213 */ /* 0x000fe20000000000 */
[----:B------:R-:W-:Y:S01]  /*43c0*/  IMAD.IADD R5, R209, 0x1, -R93 ;  /* 0x00000001d1057824 */ /* 0x000fe200078e0a5d */
[----:B------:R-:W-:Y:S01]  /*43d0*/  LDSM.16.M88.4 R24, [R196] ;  /* 0x00000000c418783b */ /* 0x000fe20000000200 */
[----:B------:R1:W-:Y:S03]  /*43e0*/  I2F R189, R3 ;  /* 0x0000000300bd7306 */ /* 0x0003e60000201400 */
[C---:B------:R-:W-:Y:S08]  /*43f0*/  HMMA.16816.F32 R76, R12.reuse, R28, RZ ;  /* 0x0000001c0c4c723c */ /* 0x040ff000000018ff */
[----:B------:R-:W-:Y:S01]  /*4400*/  HMMA.16816.F32 R124, R12, R30, RZ ;  /* 0x0000001e0c7c723c */ /* 0x000fe200000018ff */
[----:B------:R-:W-:Y:S01]  /*4410*/  LDSM.16.M88.4 R12, [R197] ;  /* 0x00000000c50c783b */ /* 0x000fe20000000200 */
[----:B-1----:R-:W-:Y:S01]  /*4420*/  IMAD.MOV.U32 R3, RZ, RZ, R0 ;  /* 0x000000ffff037224 */ /* 0x002fe200078e0000 */
[----:B------:R-:W-:Y:S01]  /*4430*/  IABS R0, R5 ;  /* 0x0000000500007213 */ /* 0x000fe20000000000 */
[----:B------:R-:W-:-:S02]  /*4440*/  IMAD.IADD R5, R207, 0x1, -R94 ;  /* 0x00000001cf057824 */ /* 0x000fc400078e0a5e */
        /* <DEDUP_REMOVED lines=20> */
[----:B------:R1:W-:Y:S01]  /*4590*/  I2F R191, R3 ;  /* 0x0000000300bf7306 */ /* 0x0003e20000201400 */
[----:B------:R-:W-:-:S07]  /*45a0*/  IABS R5, R5 ;  /* 0x0000000500057213 */ /* 0x000fce0000000000 */
[----:B------:R-:W-:Y:S01]  /*45b0*/  I2F R231, R5 ;  /* 0x0000000500e77306 */ /* 0x000fe20000201400 */
[----:B-1----:R-:W-:-:S07]  /*45c0*/  IMAD.IADD R3, R209, 0x1, -R95 ;  /* 0x00000001d1037824 */ /* 0x002fce00078e0a5f */
[----:B------:R1:W-:Y:S01]  /*45d0*/  I2F R226, R0 ;  /* 0x0000000000e27306 */ /* 0x0003e20000201400 */
[----:B------:R-:W-:-:S07]  /*45e0*/  IABS R3, R3 ;  /* 0x0000000300037213 */ /* 0x000fce0000000000 */
[----:B------:R2:W-:Y:S01]  /*45f0*/  I2F R218, R3 ;  /* 0x0000000300da7306 */ /* 0x0005e20000201400 */
[----:B-1----:R-:W-:-:S05]  /*4600*/  SEL R0, R252, 0xffffffe0, !P1 ;  /* 0xffffffe0fc007807 */ /* 0x002fca0004800000 */
[----:B------:R-:W-:Y:S02]  /*4610*/  IMAD.IADD R194, R188, 0x1, R0 ;  /* 0x00000001bcc27824 */ /* 0x000fe400078e0200 */
[----:B--2---:R-:W-:-:S03]  /*4620*/  IMAD.IADD R3, R205, 0x1, -R101 ;  /* 0x00000001cd037824 */ /* 0x004fc600078e0a65 */
[----:B------:R-:W1:Y:S02]  /*4630*/  LDSM.16.M88.4 R36, [R194+0x4800] ;  /* 0x00480000c224783b */ /* 0x000e640000000200 */
[----:B------:R-:W-:Y:S02]  /*4640*/  IABS R3, R3 ;  /* 0x0000000300037213 */ /* 0x000fe40000000000 */
[----:B------:R-:W2:Y:S03]  /*4650*/  LDSM.16.M88.4 R16, [R194+0x4000] ;  /* 0x00400000c210783b */ /* 0x000ea60000000200 */
[----:B------:R-:W-:Y:S01]  /*4660*/  IMAD.MOV.U32 R5, RZ, RZ, R3 ;  /* 0x000000ffff057224 */ /* 0x000fe200078e0003 */
[----:B------:R-:W-:Y:S01]  /*4670*/  IABS R3, R6 ;  /* 0x0000000600037213 */ /* 0x000fe20000000000 */
[--C-:B------:R-:W-:Y:S01]  /*4680*/  IMAD.IADD R6, R207, 0x1, -R102.reuse ;  /* 0x00000001cf067824 */ /* 0x100fe200078e0a66 */
[----:B------:R-:W3:Y:S01]  /*4690*/  LDSM.16.M88.4 R32, [R194+0x5000] ;  /* 0x00500000c220783b */ /* 0x000ee20000000200 */
[----:B------:R4:W-:Y:S03]  /*46a0*/  I2F R229, R5 ;  /* 0x0000000500e57306 */ /* 0x0009e60000201400 */
[----:B------:R-:W5:Y:S01]  /*46b0*/  LDSM.16.M88.4 R48, [R194+0x5800] ;  /* 0x00580000c230783b */ /* 0x000f620000000200 */
[----:B----4-:R-:W-:Y:S01]  /*46c0*/  IMAD.MOV.U32 R5, RZ, RZ, R3 ;  /* 0x000000ffff057224 */ /* 0x010fe200078e0003 */
[----:B------:R-:W-:Y:S01]  /*46d0*/  IABS R3, R6 ;  /* 0x0000000600037213 */ /* 0x000fe20000000000 */
[----:B------:R-:W-:-:S02]  /*46e0*/  IMAD.IADD R6, R205, 0x1, -R102 ;  /* 0x00000001cd067824 */ /* 0x000fc400078e0a66 */
[----:B------:R4:W-:Y:S01]  /*46f0*/  I2F R224, R5 ;  /* 0x0000000500e07306 */ /* 0x0009e20000201400 */
[----:B-1----:R-:W-:Y:S01]  /*4700*/  HMMA.16816.F32 R140, R8, R36, R52 ;  /* 0x00000024088c723c */ /* 0x002fe20000001834 */
[----:B----4-:R-:W-:Y:S01]  /*4710*/  IMAD.MOV.U32 R5, RZ, RZ, R3 ;  /* 0x000000ffff057224 */ /* 0x010fe200078e0003 */
[----:B------:R-:W-:Y:S01]  /*4720*/  IABS R3, R6 ;  /* 0x0000000600037213 */ /* 0x000fe20000000000 */
[----:B------:R-:W-:-:S05]  /*4730*/  IMAD.IADD R6, R205, 0x1, -R103 ;  /* 0x00000001cd067824 */ /* 0x000fca00078e0a67 */
[C---:B--2---:R-:W-:Y:S01]  /*4740*/  HMMA.16816.F32 R128, R8.reuse, R16, R72 ;  /* 0x000000100880723c */ /* 0x044fe20000001848 */
[----:B------:R1:W-:Y:S07]  /*4750*/  I2F R221, R5 ;  /* 0x0000000500dd7306 */ /* 0x0003ee0000201400 */
[C---:B---3--:R-:W-:Y:S01]  /*4760*/  HMMA.16816.F32 R148, R8.reuse, R32, R40 ;  /* 0x000000200894723c */ /* 0x048fe20000001828 */
[----:B------:R2:W-:Y:S07]  /*4770*/  I2F R230, R3 ;  /* 0x0000000300e67306 */ /* 0x0005ee0000201400 */
[----:B-----5:R-:W-:Y:S01]  /*4780*/  HMMA.16816.F32 R156, R8, R48, R60 ;  /* 0x00000030089c723c */ /* 0x020fe2000000183c */
[----:B-1----:R-:W-:-:S05]  /*4790*/  IMAD.IADD R5, R209, 0x1, -R102 ;  /* 0x00000001d1057824 */ /* 0x002fca00078e0a66 */
[----:B------:R-:W-:Y:S02]  /*47a0*/  IABS R5, R5 ;  /* 0x0000000500057213 */ /* 0x000fe40000000000 */
[C---:B------:R-:W-:Y:S01]  /*47b0*/  HMMA.16816.F32 R132, R8.reuse, R18, R88 ;  /* 0x000000120884723c */ /* 0x040fe20000001858 */
[----:B--2---:R-:W-:Y:S01]  /*47c0*/  IMAD.IADD R3, R207, 0x1, -R103 ;  /* 0x00000001cf037824 */ /* 0x004fe200078e0a67 */
[----:B------:R1:W-:Y:S04]  /*47d0*/  I2F R223, R5 ;  /* 0x0000000500df7306 */ /* 0x0003e80000201400 */
[----:B------:R-:W-:Y:S02]  /*47e0*/  IABS R3, R3 ;  /* 0x0000000300037213 */ /* 0x000fe40000000000 */
[C---:B------:R-:W-:Y:S08]  /*47f0*/  HMMA.16816.F32 R136, R8.reuse, R38, R68 ;  /* 0x000000260888723c */ /* 0x040ff00000001844 */
[----:B------:R-:W-:Y:S01]  /*4800*/  HMMA.16816.F32 R152, R8, R34, R64 ;  /* 0x000000220898723c */ /* 0x000fe20000001840 */
[----:B-1----:R-:W-:Y:S01]  /*4810*/  IMAD.MOV.U32 R5, RZ, RZ, R3 ;  /* 0x000000ffff057224 */ /* 0x002fe200078e0003 */
[----:B------:R-:W-:Y:S01]  /*4820*/  IABS R3, R6 ;  /* 0x0000000600037213 */ /* 0x000fe20000000000 */
[----:B------:R-:W-:-:S02]  /*4830*/  IMAD.IADD R6, R209, 0x1, -R103 ;  /* 0x00000001d1067824 */ /* 0x000fc400078e0a67 */
[----:B------:R1:W-:Y:S03]  /*4840*/  I2F R228, R5 ;  /* 0x0000000500e47306 */ /* 0x0003e60000201400 */
[----:B------:R-:W-:Y:S08]  /*4850*/  HMMA.16816.F32 R160, R8, R50, R56 ;  /* 0x0000003208a0723c */ /* 0x000ff00000001838 */
[----:B------:R-:W-:Y:S01]  /*4860*/  HMMA.16816.F32 R8, R20, R16, R96 ;  /* 0x000000101408723c */ /* 0x000fe20000001860 */
[----:B-1----:R-:W-:Y:S01]  /*4870*/  IMAD.MOV.U32 R5, RZ, RZ, R3 ;  /* 0x000000ffff057224 */ /* 0x002fe200078e0003 */
[----:B------:R-:W-:Y:S01]  /*4880*/  IABS R3, R6 ;  /* 0x0000000600037213 */ /* 0x000fe20000000000 */
[----:B------:R-:W-:-:S05]  /*4890*/  IMAD.IADD R6, R207, 0x1, -R108 ;  /* 0x00000001cf067824 */ /* 0x000fca00078e0a6c */
[C---:B------:R-:W-:Y:S01]  /*48a0*/  HMMA.16816.F32 R28, R20.reuse, R36, R84 ;  /* 0x00000024141c723c */ /* 0x040fe20000001854 */
[----:B------:R1:W-:Y:S07]  /*48b0*/  I2F R227, R5 ;  /* 0x0000000500e37306 */ /* 0x0003ee0000201400 */
[C---:B------:R-:W-:Y:S08]  /*48c0*/  HMMA.16816.F32 R72, R20.reuse, R48, R76 ;  /* 0x000000301448723c */ /* 0x040ff0000000184c */
[----:B------:R-:W-:Y:S01]  /*48d0*/  HMMA.16816.F32 R64, R20, R32, R80 ;  /* 0x000000201440723c */ /* 0x000fe20000001850 */
[----:B-1----:R-:W-:Y:S01]  /*48e0*/  IMAD.MOV.U32 R5, RZ, RZ, R3 ;  /* 0x000000ffff057224 */ /* 0x002fe200078e0003 */
[----:B------:R-:W-:Y:S01]  /*48f0*/  IABS R3, R6 ;  /* 0x0000000600037213 */ /* 0x000fe20000000000 */
[----:B------:R-:W-:-:S02]  /*4900*/  IMAD.IADD R6, R205, 0x1, -R108 ;  /* 0x00000001cd067824 */ /* 0x000fc400078e0a6c */
[----:B------:R1:W-:Y:S03]  /*4910*/  I2F R220, R5 ;  /* 0x0000000500dc7306 */ /* 0x0003e60000201400 */
[C---:B------:R-:W-:Y:S01]  /*4920*/  HMMA.16816.F32 R80, R20.reuse, R18, R120 ;  /* 0x000000121450723c */ /* 0x040fe20000001878 */
[----:B------:R-:W-:Y:S07]  /*4930*/  LDSM.16.M88.4 R16, [R196+0x2000] ;  /* 0x00200000c410783b */ /* 0x000fee0000000200 */
[----:B------:R-:W-:Y:S01]  /*4940*/  HMMA.16816.F32 R112, R20, R34, R112 ;  /* 0x000000221470723c */ /* 0x000fe20000001870 */
[----:B-1----:R-:W-:Y:S01]  /*4950*/  IMAD.MOV.U32 R5, RZ, RZ, R3 ;  /* 0x000000ffff057224 */ /* 0x002fe200078e0003 */
[----:B------:R-:W-:Y:S01]  /*4960*/  IABS R3, R6 ;  /* 0x0000000600037213 */ /* 0x000fe20000000000 */
[----:B------:R-:W-:-:S05]  /*4970*/  IMAD.IADD R6, R209, 0x1, -R108 ;  /* 0x00000001d1067824 */ /* 0x000fca00078e0a6c */
[C---:B------:R-:W-:Y:S01]  /*4980*/  HMMA.16816.F32 R84, R20.reuse, R38, R104 ;  /* 0x000000261454723c */ /* 0x040fe20000001868 */
[----:B------:R1:W-:Y:S07]  /*4990*/  I2F R202, R5 ;  /* 0x0000000500ca7306 */ /* 0x0003ee0000201400 */
[----:B------:R-:W-:Y:S01]  /*49a0*/  HMMA.16816.F32 R124, R20, R50, R124 ;  /* 0x00000032147c723c */ /* 0x000fe2000000187c */
[----:B-1----:R-:W-:Y:S01]  /*49b0*/  IMAD.MOV.U32 R5, RZ, RZ, R3 ;  /* 0x000000ffff057224 */ /* 0x002fe200078e0003 */
[----:B------:R-:W-:Y:S01]  /*49c0*/  IABS R3, R6 ;  /* 0x0000000600037213 */ /* 0x000fe20000000000 */
[----:B------:R-:W-:-:S02]  /*49d0*/  IMAD.IADD R6, R207, 0x1, -R109 ;  /* 0x00000001cf067824 */ /* 0x000fc400078e0a6d */
[----:B------:R1:W-:Y:S02]  /*49e0*/  I2F R225, R5 ;  /* 0x0000000500e17306 */ /* 0x0003e40000201400 */
[----:B-1----:R-:W-:Y:S01]  /*49f0*/  IMAD.MOV.U32 R5, RZ, RZ, R3 ;  /* 0x000000ffff057224 */ /* 0x002fe200078e0003 */
[----:B------:R-:W-:Y:S02]  /*4a00*/  IABS R3, R6 ;  /* 0x0000000600037213 */ /* 0x000fe40000000000 */
[----:B------:R-:W-:-:S03]  /*4a10*/  IADD3 R6, R188, 0x4000, RZ ;  /* 0x00004000bc067810 */ /* 0x000fc60007ffe0ff */
[----:B------:R1:W-:Y:S01]  /*4a20*/  I2F R217, R5 ;  /* 0x0000000500d97306 */ /* 0x0003e20000201400 */
[----:B------:R-:W-:Y:S01]  /*4a30*/  @P2 IADD3 R199, R6, -0x40, RZ ;  /* 0xffffffc006c72810 */ /* 0x000fe20007ffe0ff */
[----:B------:R-:W-:-:S04]  /*4a40*/  IMAD.IADD R6, R209, 0x1, -R110 ;  /* 0x00000001d1067824 */ /* 0x000fc800078e0a6e */
[----:B------:R-:W2:Y:S02]  /*4a50*/  LDSM.16.M88.4 R52, [R199] ;  /* 0x00000000c734783b */ /* 0x000ea40000000200 */
[----:B------:R3:W-:Y:S01]  /*4a60*/  I2F R219, R3 ;  /* 0x0000000300db7306 */ /* 0x0007e20000201400 */
[----:B------:R-:W-:Y:S01]  /*4a70*/  IMAD.IADD R193, R0, 0x1, R199 ;  /* 0x0000000100c17824 */ /* 0x000fe200078e02c7 */
[----:B------:R-:W-:Y:S01]  /*4a80*/  LDSM.16.M88.4 R56, [R199+0x800] ;  /* 0x00080000c738783b */ /* 0x000fe20000000200 */
[----:B-1----:R-:W-:-:S03]  /*4a90*/  IMAD.IADD R5, R205, 0x1, -R109 ;  /* 0x00000001cd057824 */ /* 0x002fc600078e0a6d */
[----:B------:R-:W-:Y:S02]  /*4aa0*/  LDSM.16.M88.4 R60, [R193] ;  /* 0x00000000c13c783b */ /* 0x000fe40000000200 */
[----:B------:R-:W-:Y:S02]  /*4ab0*/  IABS R5, R5 ;  /* 0x0000000500057213 */ /* 0x000fe40000000000 */
[----:B------:R-:W1:Y:S01]  /*4ac0*/  LDSM.16.M88.4 R68, [R199+0x1000] ;  /* 0x00100000c744783b */ /* 0x000e620000000200 */
[----:B---3--:R-:W-:Y:S01]  /*4ad0*/  IMAD.IADD R3, R209, 0x1, -R109 ;  /* 0x00000001d1037824 */ /* 0x008fe200078e0a6d */
[----:B------:R3:W-:Y:S02]  /*4ae0*/  I2F R201, R5 ;  /* 0x0000000500c97306 */ /* 0x0007e40000201400 */
[----:B------:R-:W-:Y:S02]  /*4af0*/  LDSM.16.M88.4 R76, [R193+0x800] ;  /* 0x00080000c14c783b */ /* 0x000fe40000000200 */
[----:B------:R-:W-:-:S02]  /*4b00*/  IABS R3, R3 ;  /* 0x0000000300037213 */ /* 0x000fc40000000000 */
[----:B------:R-:W4:Y:S02]  /*4b10*/  LDSM.16.M88.4 R88, [R199+0x1800] ;  /* 0x00180000c758783b */ /* 0x000f240000000200 */
[----:B------:R5:W-:Y:S02]  /*4b20*/  I2F R187, R3 ;  /* 0x0000000300bb7306 */ /* 0x000be40000201400 */
[----:B------:R-:W4:Y:S01]  /*4b30*/  LDSM.16.M88.4 R96, [R193+0x1000] ;  /* 0x00100000c160783b */ /* 0x000f220000000200 */
[----:B---3--:R-:W-:-:S05]  /*4b40*/  IMAD.IADD R5, R207, 0x1, -R110 ;  /* 0x00000001cf057824 */ /* 0x008fca00078e0a6e */
[----:B------:R-:W-:Y:S01]  /*4b50*/  IABS R5, R5 ;  /* 0x0000000500057213 */ /* 0x000fe20000000000 */
[-C--:B--2---:R-:W-:Y:S01]  /*4b60*/  HMMA.16816.F32 R8, R24, R52.reuse, R8 ;  /* 0x000000341808723c */ /* 0x084fe20000001808 */
[----:B-----5:R-:W-:Y:S02]  /*4b70*/  IMAD.IADD R3, R205, 0x1, -R110 ;  /* 0x00000001cd037824 */ /* 0x020fe400078e0a6e */
[----:B------:R2:W-:Y:S03]  /*4b80*/  I2F R184, R5 ;  /* 0x0000000500b87306 */ /* 0x0005e60000201400 */
[----:B------:R-:W-:Y:S02]  /*4b90*/  IABS R3, R3 ;  /* 0x0000000300037213 */ /* 0x000fe40000000000 */
[----:B------:R-:W-:Y:S08]  /*4ba0*/  HMMA.16816.F32 R36, R16, R52, R128 ;  /* 0x000000341024723c */ /* 0x000ff00000001880 */
[----:B-1----:R-:W-:Y:S01]  /*4bb0*/  HMMA.16816.F32 R32, R24, R68, R64 ;  /* 0x000000441820723c */ /* 0x002fe20000001840 */
[----:B------:R-:W-:Y:S01]  /*4bc0*/  LDSM.16.M88.4 R64, [R193+0x1800] ;  /* 0x00180000c140783b */ /* 0x000fe20000000200 */
[----:B--2---:R-:W-:Y:S01]  /*4bd0*/  IMAD.MOV.U32 R5, RZ, RZ, R3 ;  /* 0x000000ffff057224 */ /* 0x004fe200078e0003 */
[----:B------:R-:W-:-:S02]  /*4be0*/  IABS R3, R6 ;  /* 0x0000000600037213 */ /* 0x000fc40000000000 */
[----:B------:R-:W-:Y:S01]  /*4bf0*/  IADD3 R6, R118, UR12, RZ ;  /* 0x0000000c76067c10 */ /* 0x000fe2000fffe0ff */
[----:B------:R1:W-:Y:S02]  /*4c00*/  I2F R186, R5 ;  /* 0x0000000500ba7306 */ /* 0x0003e40000201400 */
[----:B------:R-:W-:Y:S01]  /*4c10*/  HMMA.16816.F32 R40, R12, R60, R8 ;  /* 0x0000003c0c28723c */ /* 0x000fe20000001808 */
[----:B------:R-:W-:-:S05]  /*4c20*/  IMNMX R211, R6, UR15, PT ;  /* 0x0000000f06d37c17 */ /* 0x000fca000b800200 */
[----:B------:R2:W-:Y:S02]  /*4c30*/  I2F R180, R3 ;  /* 0x0000000300b47306 */ /* 0x0005e40000201400 */
[----:B------:R-:W-:Y:S01]  /*4c40*/  HMMA.16816.F32 R8, R24, R56, R28 ;  /* 0x000000381808723c */ /* 0x000fe2000000181c */
[----:B-1----:R-:W-:-:S07]  /*4c50*/  IMAD.IADD R5, R207, 0x1, -R111 ;  /* 0x00000001cf057824 */ /* 0x002fce00078e0a6f */
[----:B----4-:R-:W-:Y:S01]  /*4c60*/  HMMA.16816.F32 R28, R24, R88, R72 ;  /* 0x00000058181c723c */ /* 0x010fe20000001848 */
[----:B------:R-:W-:Y:S01]  /*4c70*/  IABS R0, R5 ;  /* 0x0000000500007213 */ /* 0x000fe20000000000 */
[----:B------:R-:W-:-:S06]  /*4c80*/  IMAD.IADD R5, R205, 0x1, -R111 ;  /* 0x00000001cd057824 */ /* 0x000fcc00078e0a6f */
[C---:B------:R-:W-:Y:S01]  /*4c90*/  HMMA.16816.F32 R32, R12.reuse, R96, R32 ;  /* 0x000000600c20723c */ /* 0x040fe20000001820 */
[----:B--2---:R-:W-:Y:S01]  /*4ca0*/  IMAD.MOV.U32 R3, RZ, RZ, R0 ;  /* 0x000000ffff037224 */ /* 0x004fe200078e0000 */
[----:B------:R-:W-:Y:S01]  /*4cb0*/  IABS R0, R5 ;  /* 0x0000000500007213 */ /* 0x000fe20000000000 */
[----:B------:R-:W-:Y:S02]  /*4cc0*/  IMAD.IADD R5, R209, 0x1, -R111 ;  /* 0x00000001d1057824 */ /* 0x000fe400078e0a6f */
[----:B------:R1:W-:Y:S03]  /*4cd0*/  I2F R181, R3 ;  /* 0x0000000300b57306 */ /* 0x0003e60000201400 */
[----:B------:R-:W-:Y:S01]  /*4ce0*/  HMMA.16816.F32 R20, R12, R76, R8 ;  /* 0x0000004c0c14723c */ /* 0x000fe20000001808 */
[----:B------:R-:W2:Y:S01]  /*4cf0*/  LDSM.16.M88.4 R8, [R197+0x2000] ;  /* 0x00200000c508783b */ /* 0x000ea20000000200 */
[----:B------:R-:W-:-:S06]  /*4d00*/  DEPBAR.LE SB0, 0x0 ;  /* 0x000080000000791a */ /* 0x000fcc0000000000 */
[----:B------:R-:W-:Y:S01]  /*4d10*/  HMMA.16816.F32 R48, R16, R58, R136 ;  /* 0x0000003a1030723c */ /* 0x000fe20000001888 */
        /* <DEDUP_REMOVED lines=8> */
[----:B--2---:R-:W-:Y:S01]  /*4da0*/  HMMA.16816.F32 R36, R8, R60, R36 ;  /* 0x0000003c0824723c */ /* 0x004fe20000001824 */
[----:B-1----:R-:W-:Y:S01]  /*4db0*/  IMAD.MOV.U32 R3, RZ, RZ, R0 ;  /* 0x000000ffff037224 */ /* 0x002fe200078e0000 */
[----:B------:R-:W-:Y:S02]  /*4dc0*/  IABS R0, R5 ;  /* 0x0000000500007213 */ /* 0x000fe40000000000 */
[----:B------:R-:W-:-:S03]  /*4dd0*/  IADD3 R5, R119, UR12, RZ ;  /* 0x0000000c77057c10 */ /* 0x000fc6000fffe0ff */
[----:B------:R1:W-:Y:S01]  /*4de0*/  I2F R178, R3 ;  /* 0x0000000300b27306 */ /* 0x0003e20000201400 */
[----:B------:R-:W-:Y:S02]  /*4df0*/  IMNMX R212, R5, UR15, PT ;  /* 0x0000000f05d47c17 */ /* 0x000fe4000b800200 */
[----:B------:R-:W-:Y:S01]  /*4e00*/  IADD3 R5, R209, -c[0x0][0x2e4], RZ ;  /* 0x8000b900d1057a10 */ /* 0x000fe20007ffe0ff */
[----:B------:R-:W-:Y:S01]  /*4e10*/  BAR.SYNC.DEFER_BLOCKING 0x0 ;  /* 0x0000000000007b1d */ /* 0x000fe20000010000 */
[----:B------:R-:W-:Y:S02]  /*4e20*/  ISETP.GE.AND P1, PT, R44, R212, PT ;  /* 0x000000d42c00720c */ /* 0x000fe40003f26270 */
[----:B------:R-:W-:-:S03]  /*4e30*/  IMNMX R203, RZ, R5, !PT ;  /* 0x00000005ffcb7217 */ /* 0x000fc60007800200 */
[----:B------:R2:W-:Y:S01]  /*4e40*/  I2F R175, R0 ;  /* 0x0000000000af7306 */ /* 0x0005e20000201400 */
[----:B-1----:R-:W-:-:S05]  /*4e50*/  IMAD.IADD R3, R209, 0x1, -R116 ;  /* 0x00000001d1037824 */ /* 0x002fca00078e0a74 */
[----:B------:R-:W-:-:S04]  /*4e60*/  IABS R3, R3 ;  /* 0x0000000300037213 */ /* 0x000fc80000000000 */
[----:B------:R1:W-:Y:S01]  /*4e70*/  I2F R170, R3 ;  /* 0x0000000300aa7306 */ /* 0x0003e20000201400 */
[----:B--2---:R-:W-:-:S05]  /*4e80*/  IMAD.IADD R0, R207, 0x1, -R117 ;  /* 0x00000001cf007824 */ /* 0x004fca00078e0a75 */
[----:B------:R-:W-:-:S04]  /*4e90*/  IABS R0, R0 ;  /* 0x0000000000007213 */ /* 0x000fc80000000000 */
[----:B------:R2:W-:Y:S01]  /*4ea0*/  I2F R167, R0 ;  /* 0x0000000000a77306 */ /* 0x0005e20000201400 */
[----:B-1----:R-:W-:-:S05]  /*4eb0*/  IMAD.IADD R3, R205, 0x1, -R117 ;  /* 0x00000001cd037824 */ /* 0x002fca00078e0a75 */
[----:B------:R-:W-:-:S04]  /*4ec0*/  IABS R3, R3 ;  /* 0x0000000300037213 */ /* 0x000fc80000000000 */
[----:B------:R1:W-:Y:S01]  /*4ed0*/  I2F R146, R3 ;  /* 0x0000000300927306 */ /* 0x0003e20000201400 */
[----:B--2---:R-:W-:-:S05]  /*4ee0*/  IMAD.IADD R0, R209, 0x1, -R117 ;  /* 0x00000001d1007824 */ /* 0x004fca00078e0a75 */
[----:B------:R-:W-:-:S04]  /*4ef0*/  IABS R0, R0 ;  /* 0x0000000000007213 */ /* 0x000fc80000000000 */
[----:B------:R2:W-:Y:S01]  /*4f00*/  I2F R123, R0 ;  /* 0x00000000007b7306 */ /* 0x0005e20000201400 */
[----:B-1----:R-:W-:Y:S01]  /*4f10*/  SHF.R.S32.HI R3, RZ, 0x1f, R100 ;  /* 0x0000001fff037819 */ /* 0x002fe20000011464 */
[----:B--2---:R-:W-:-:S06]  /*4f20*/  FMUL.FTZ R0, R40, c[0x0][0x2ec] ;  /* 0x0000bb0028007a20 */ /* 0x004fcc0000410000 */
[----:B------:R1:W-:Y:S02]  /*4f30*/  MUFU.TANH R105, R0 ;  /* 0x0000000000697308 */ /* 0x0003e40000002400 */
[----:B-1----:R-:W-:-:S06]  /*4f40*/  FMUL.FTZ R0, R41, c[0x0][0x2ec] ;  /* 0x0000bb0029007a20 */ /* 0x002fcc0000410000 */
[----:B------:R1:W-:Y:S02]  /*4f50*/  MUFU.TANH R106, R0 ;  /* 0x00000000006a7308 */ /* 0x0003e40000002400 */
[----:B-1----:R-:W-:-:S06]  /*4f60*/  FMUL.FTZ R0, R42, c[0x0][0x2ec] ;  /* 0x0000bb002a007a20 */ /* 0x002fcc0000410000 */
[----:B------:R1:W-:Y:S02]  /*4f70*/  MUFU.TANH R104, R0 ;  /* 0x0000000000687308 */ /* 0x0003e40000002400 */
[----:B-1----:R-:W-:Y:S02]  /*4f80*/  FMUL.FTZ R0, R43, c[0x0][0x2ec] ;  /* 0x0000bb002b007a20 */ /* 0x002fe40000410000 */
[----:B------:R-:W-:Y:S04]  /*4f90*/  HMMA.16816.F32 R40, R16, R56, R140 ;  /* 0x000000381028723c */ /* 0x000fe8000000188c */
[----:B------:R1:W-:Y:S04]  /*4fa0*/  MUFU.TANH R75, R0 ;  /* 0x00000000004b7308 */ /* 0x0003e80000002400 */
[----:B------:R-:W-:Y:S01]  /*4fb0*/  HMMA.16816.F32 R56, R24, R58, R84 ;  /* 0x0000003a1838723c */ /* 0x000fe20000001854 */
[----:B-1----:R-:W-:-:S04]  /*4fc0*/  FMUL.FTZ R0, R20, c[0x0][0x2ec] ;  /* 0x0000bb0014007a20 */ /* 0x002fc80000410000 */
        /* <DEDUP_REMOVED lines=16> */
[C---:B------:R-:W-:Y:S04]  /*50d0*/  HMMA.16816.F32 R32, R16.reuse, R54, R132 ;  /* 0x000000361020723c */ /* 0x040fe80000001884 */
[----:B------:R1:W-:Y:S04]  /*50e0*/  MUFU.TANH R239, R0 ;  /* 0x0000000000ef7308 */ /* 0x0003e80000002400 */
[----:B------:R-:W-:Y:S01]  /*50f0*/  HMMA.16816.F32 R52, R16, R68, R148 ;  /* 0x000000441034723c */ /* 0x000fe20000001894 */
[----:B-1----:R-:W-:-:S04]  /*5100*/  FMUL.FTZ R0, R20, c[0x0][0x2ec] ;  /* 0x0000bb0014007a20 */ /* 0x002fc80000410000 */
[----:B------:R1:W-:Y:S11]  /*5110*/  MUFU.TANH R245, R0 ;  /* 0x0000000000f57308 */ /* 0x0003f60000002400 */
[----:B------:R-:W-:Y:S01]  /*5120*/  HMMA.16816.F32 R32, R8, R62, R32 ;  /* 0x0000003e0820723c */ /* 0x000fe20000001820 */
[----:B-1----:R-:W-:-:S04]  /*5130*/  FMUL.FTZ R0, R21, c[0x0][0x2ec] ;  /* 0x0000bb0015007a20 */ /* 0x002fc80000410000 */
[----:B------:R1:W-:Y:S11]  /*5140*/  MUFU.TANH R135, R0 ;  /* 0x0000000000877308 */ /* 0x0003f60000002400 */
[----:B------:R-:W-:Y:S08]  /*5150*/  @!UPT UIADD3 URZ, URZ, URZ, URZ ;  /* 0x0000003f3f3ff290 */ /* 0x000ff0000fffe03f */
[----:B------:R-:W-:-:S04]  /*5160*/  FMUL.FTZ R6, R33, c[0x0][0x2ec] ;  /* 0x0000bb0021067a20 */ /* 0x000fc80000410000 */
[----:B------:R-:W-:Y:S01]  /*5170*/  MUFU.TANH R33, R6 ;  /* 0x0000000600217308 */ /* 0x000fe20000002400 */
[----:B-1----:R-:W-:-:S07]  /*5180*/  FMUL.FTZ R0, R22, c[0x0][0x2ec] ;  /* 0x0000bb0016007a20 */ /* 0x002fce0000410000 */
[----:B------:R1:W-:Y:S02]  /*5190*/  MUFU.TANH R133, R0 ;  /* 0x0000000000857308 */ /* 0x0003e40000002400 */
[----:B-1----:R-:W-:Y:S02]  /*51a0*/  FMUL.FTZ R0, R23, c[0x0][0x2ec] ;  /* 0x0000bb0017007a20 */ /* 0x002fe40000410000 */
[----:B------:R-:W-:Y:S04]  /*51b0*/  HMMA.16816.F32 R20, R12, R62, R28 ;  /* 0x0000003e0c14723c */ /* 0x000fe8000000181c */
[----:B------:R1:W-:Y:S04]  /*51c0*/  MUFU.TANH R134, R0 ;  /* 0x0000000000867308 */ /* 0x0003e80000002400 */
[----:B------:R-:W-:Y:S08]  /*51d0*/  HMMA.16816.F32 R28, R8, R76, R40 ;  /* 0x0000004c081c723c */ /* 0x000ff00000001828 */
[----:B------:R-:W-:Y:S01]  /*51e0*/  HMMA.16816.F32 R60, R16, R70, R152 ;  /* 0x00000046103c723c */ /* 0x000fe20000001898 */
[----:B-1----:R-:W-:-:S04]  /*51f0*/  FMUL.FTZ R0, R36, c[0x0][0x2ec] ;  /* 0x0000bb0024007a20 */ /* 0x002fc80000410000 */
[----:B------:R1:W2:Y:S03]  /*5200*/  MUFU.TANH R72, R0 ;  /* 0x0000000000487308 */ /* 0x0002a60000002400 */
[----:B------:R-:W-:Y:S01]  /*5210*/  FMUL.FTZ R23, R23, c[0x0][0x2ec] ;  /* 0x0000bb0017177a20 */ /* 0x000fe20000410000 */
[----:B------:R-:W-:Y:S01]  /*5220*/  HMMA.16816.F32 R68, R24, R70, R112 ;  /* 0x000000461844723c */ /* 0x000fe20000001870 */
[----:B------:R-:W-:Y:S02]  /*5230*/  FMUL.FTZ R22, R22, c[0x0][0x2ec] ;  /* 0x0000bb0016167a20 */ /* 0x000fe40000410000 */
[----:B------:R-:W-:Y:S02]  /*5240*/  FMUL.FTZ R7, R21, c[0x0][0x2ec] ;  /* 0x0000bb0015077a20 */ /* 0x000fe40000410000 */
[----:B------:R-:W-:Y:S03]  /*5250*/  MUFU.TANH R36, R22 ;  /* 0x0000001600247308 */ /* 0x000fe60000002400 */
[----:B------:R-:W-:Y:S01]  /*5260*/  HMMA.16816.F32 R40, R16, R88, R156 ;  /* 0x000000581028723c */ /* 0x000fe2000000189c */
[----:B-1----:R-:W-:-:S04]  /*5270*/  FMUL.FTZ R0, R37, c[0x0][0x2ec] ;  /* 0x0000bb0025007a20 */ /* 0x002fc80000410000 */
[----:B------:R-:W-:Y:S01]  /*5280*/  MUFU.TANH R73, R7 ;  /* 0x0000000700497308 */ /* 0x000fe20000002400 */
[----:B--2---:R-:W-:Y:S02]  /*5290*/  FFMA.FTZ R6, R166, -UR20, R72 ;  /* 0x80000014a6067c23 */ /* 0x004fe40008010048 */
[----:B------:R-:W-:Y:S05]  /*52a0*/  HMMA.16816.F32 R24, R24, R90, R124 ;  /* 0x0000005a1818723c */ /* 0x000fea000000187c */
[----:B------:R1:W-:Y:S02]  /*52b0*/  MUFU.TANH R74, R0 ;  /* 0x00000000004a7308 */ /* 0x0003e40000002400 */
[----:B-1----:R-:W-:Y:S11]  /*52c0*/  FMUL.FTZ R0, R38, c[0x0][0x2ec] ;  /* 0x0000bb0026007a20 */ /* 0x002ff60000410000 */
[----:B------:R-:W-:Y:S06]  /*52d0*/  @!UPT UIADD3 URZ, URZ, URZ, URZ ;  /* 0x0000003f3f3ff290 */ /* 0x000fec000fffe03f */
[----:B------:R-:W-:Y:S01]  /*52e0*/  HMMA.16816.F32 R24, R12, R66, R24 ;  /* 0x000000420c18723c */ /* 0x000fe20000001818 */
[----:B------:R1:W2:Y:S02]  /*52f0*/  MUFU.TANH R38, R0 ;  /* 0x0000000000267308 */ /* 0x0002a40000002400 */
[----:B-1----:R-:W-:Y:S01]  /*5300*/  LEA.HI R0, R3, R100, RZ, 0x2 ;  /* 0x0000006403007211 */ /* 0x002fe200078f10ff */
[----:B------:R-:W-:-:S03]  /*5310*/  FMUL.FTZ R3, R39, c[0x0][0x2ec] ;  /* 0x0000bb0027037a20 */ /* 0x000fc60000410000 */
[----:B------:R-:W-:Y:S02]  /*5320*/  LOP3.LUT R0, R0, 0xfffffffc, RZ, 0xc0, !PT ;  /* 0xfffffffc00007812 */ /* 0x000fe400078ec0ff */
[----:B------:R1:W3:Y:S11]  /*5330*/  MUFU.TANH R39, R3 ;  /* 0x0000000300277308 */ /* 0x0002f60000002400 */
[----:B------:R-:W-:Y:S04]  /*5340*/  @!UPT UIADD3 URZ, URZ, URZ, URZ ;  /* 0x0000003f3f3ff290 */ /* 0x000fe8000fffe03f */
[----:B------:R-:W-:Y:S02]  /*5350*/  FMUL.FTZ R26, R26, c[0x0][0x2ec] ;  /* 0x0000bb001a1a7a20 */ /* 0x000fe40000410000 */
[----:B------:R-:W-:Y:S02]  /*5360*/  FMUL.FTZ R25, R25, c[0x0][0x2ec] ;  /* 0x0000bb0019197a20 */ /* 0x000fe40000410000 */
[----:B------:R-:W-:Y:S02]  /*5370*/  IMAD.IADD R0, R100, 0x1, -R0 ;  /* 0x0000000164007824 */ /* 0x000fe400078e0a00 */
[----:B------:R-:W-:Y:S01]  /*5380*/  FMUL.FTZ R27, R27, c[0x0][0x2ec] ;  /* 0x0000bb001b1b7a20 */ /* 0x000fe20000410000 */
[----:B------:R-:W-:Y:S02]  /*5390*/  MUFU.TANH R26, R26 ;  /* 0x0000001a001a7308 */ /* 0x000fe40000002400 */
[----:B------:R4:W-:Y:S01]  /*53a0*/  STL [R1+0x44], R0 ;  /* 0x0000440001007387 */ /* 0x0009e20000100800 */
[----:B-1----:R-:W-:-:S05]  /*53b0*/  FMUL.FTZ R3, R20, c[0x0][0x2ec] ;  /* 0x0000bb0014037a20 */ /* 0x002fca0000410000 */
[----:B------:R-:W-:Y:S08]  /*53c0*/  MUFU.TANH R25, R25 ;  /* 0x0000001900197308 */ /* 0x000ff00000002400 */
[----:B------:R1:W5:Y:S01]  /*53d0*/  MUFU.TANH R37, R3 ;  /* 0x0000000300257308 */ /* 0x0003620000002400 */
[----:B----4-:R-:W-:-:S07]  /*53e0*/  IADD3 R0, R45, UR12, RZ ;  /* 0x0000000c2d007c10 */ /* 0x010fce000fffe0ff */
[----:B------:R-:W-:Y:S01]  /*53f0*/  MUFU.TANH R45, R23 ;  /* 0x00000017002d7308 */ /* 0x000fe20000002400 */
[----:B------:R-:W-:Y:S02]  /*5400*/  IMNMX R214, R0, UR15, PT ;  /* 0x0000000f00d67c17 */ /* 0x000fe4000b800200 */
[----:B------:R-:W-:Y:S02]  /*5410*/  IADD3 R0, R210, -c[0x0][0x2e4], RZ ;  /* 0x8000b900d2007a10 */ /* 0x000fe40007ffe0ff */
[----:B-1----:R-:W-:Y:S02]  /*5420*/  IADD3 R3, R144, UR12, RZ ;  /* 0x0000000c90037c10 */ /* 0x002fe4000fffe0ff */
[----:B------:R-:W-:Y:S02]  /*5430*/  IMNMX R206, RZ, R0, !PT ;  /* 0x00000000ffce7217 */ /* 0x000fe40007800200 */
[----:B------:R-:W-:Y:S02]  /*5440*/  ISETP.GE.AND P0, PT, R44, R214, PT ;  /* 0x000000d62c00720c */ /* 0x000fe40003f06270 */
[----:B------:R-:W-:-:S02]  /*5450*/  IMNMX R213, R3, UR15, PT ;  /* 0x0000000f03d57c17 */ /* 0x000fc4000b800200 */
[C---:B------:R-:W-:Y:S02]  /*5460*/  ISETP.LT.OR P6, PT, R44.reuse, R206, P0 ;  /* 0x000000ce2c00720c */ /* 0x040fe400007c1670 */
[----:B------:R-:W-:Y:S02]  /*5470*/  IADD3 R0, R207, -c[0x0][0x2e4], RZ ;  /* 0x8000b900cf007a10 */ /* 0x000fe40007ffe0ff */
[----:B------:R-:W-:Y:S02]  /*5480*/  IADD3 R3, R205, -c[0x0][0x2e4], RZ ;  /* 0x8000b900cd037a10 */ /* 0x000fe40007ffe0ff */
[----:B------:R-:W-:Y:S02]  /*5490*/  ISETP.GE.AND P0, PT, R44, R211, PT ;  /* 0x000000d32c00720c */ /* 0x000fe40003f06270 */
[----:B------:R-:W-:Y:S01]  /*54a0*/  IMNMX R208, RZ, R0, !PT ;  /* 0x00000000ffd07217 */ /* 0x000fe20007800200 */
[----:B------:R-:W-:Y:S01]  /*54b0*/  FMUL.FTZ R0, R32, c[0x0][0x2ec] ;  /* 0x0000bb0020007a20 */ /* 0x000fe20000410000 */
[----:B------:R-:W-:-:S02]  /*54c0*/  ISETP.GE.AND P2, PT, R44, R213, PT ;  /* 0x000000d52c00720c */ /* 0x000fc40003f46270 */
[----:B------:R-:W-:Y:S01]  /*54d0*/  IMNMX R204, RZ, R3, !PT ;  /* 0x00000003ffcc7217 */ /* 0x000fe20007800200 */
[----:B------:R-:W-:Y:S01]  /*54e0*/  FFMA.FTZ R3, R216, -UR20, R105 ;  /* 0x80000014d8037c23 */ /* 0x000fe20008010069 */
[----:B------:R-:W-:Y:S01]  /*54f0*/  ISETP.LT.OR P3, PT, R44, R203, P0 ;  /* 0x000000cb2c00720c */ /* 0x000fe20000761670 */
[----:B------:R1:W-:Y:S01]  /*5500*/  MUFU.TANH R23, R0 ;  /* 0x0000000000177308 */ /* 0x0003e20000002400 */
[----:B------:R-:W-:Y:S02]  /*5510*/  ISETP.GE.AND P0, PT, R46, R214, PT ;  /* 0x000000d62e00720c */ /* 0x000fe40003f06270 */
[----:B------:R-:W-:Y:S02]  /*5520*/  ISETP.LT.OR P5, PT, R44, R208, P2 ;  /* 0x000000d02c00720c */ /* 0x000fe400017a1670 */
[C---:B------:R-:W-:Y:S02]  /*5530*/  ISETP.LT.OR P0, PT, R46.reuse, R206, P0 ;  /* 0x000000ce2e00720c */ /* 0x040fe40000701670 */
[----:B------:R-:W-:-:S02]  /*5540*/  ISETP.GE.AND P2, PT, R46, R213, PT ;  /* 0x000000d52e00720c */ /* 0x000fc40003f46270 */
[----:B------:R-:W-:Y:S02]  /*5550*/  ISETP.LT.OR P4, PT, R44, R204, P1 ;  /* 0x000000cc2c00720c */ /* 0x000fe40000f81670 */
[----:B------:R-:W-:Y:S01]  /*5560*/  FSEL R82, R3, -INF , !P6 ;  /* 0xff80000003527808 */ /* 0x000fe20007000000 */
[----:B------:R-:W-:Y:S01]  /*5570*/  FMUL.FTZ R3, R34, c[0x0][0x2ec] ;  /* 0x0000bb0022037a20 */ /* 0x000fe20000410000 */
[C---:B------:R-:W-:Y:S02]  /*5580*/  ISETP.GE.AND P1, PT, R46.reuse, R212, PT ;  /* 0x000000d42e00720c */ /* 0x040fe40003f26270 */
[----:B------:R-:W-:Y:S01]  /*5590*/  P2R R5, PR, RZ, 0x1 ;  /* 0x00000001ff057803 */ /* 0x000fe20000000000 */
[----:B-1----:R-:W-:Y:S01]  /*55a0*/  FFMA.FTZ R0, R147, -UR20, R104 ;  /* 0x8000001493007c23 */ /* 0x002fe20008010068 */
[C---:B------:R-:W-:Y:S01]  /*55b0*/  ISETP.LT.OR P2, PT, R46.reuse, R208, P2 ;  /* 0x000000d02e00720c */ /* 0x040fe20001741670 */
[----:B------:R1:W4:Y:S01]  /*55c0*/  MUFU.TANH R22, R3 ;  /* 0x0000000300167308 */ /* 0x0003220000002400 */
[----:B------:R-:W-:-:S02]  /*55d0*/  ISETP.GE.AND P0, PT, R46, R211, PT ;  /* 0x000000d32e00720c */ /* 0x000fc40003f06270 */
[----:B------:R-:W-:Y:S02]  /*55e0*/  ISETP.LT.OR P1, PT, R46, R204, P1 ;  /* 0x000000cc2e00720c */ /* 0x000fe40000f21670 */
[----:B------:R-:W-:Y:S01]  /*55f0*/  FSEL R87, R0, -INF , !P5 ;  /* 0xff80000000577808 */ /* 0x000fe20006800000 */
[----:B--2---:R-:W-:Y:S01]  /*5600*/  FFMA.FTZ R0, R165, -UR20, R38 ;  /* 0x80000014a5007c23 */ /* 0x004fe20008010026 */
[----:B------:R-:W-:Y:S02]  /*5610*/  P2R R21, PR, RZ, 0x4 ;  /* 0x00000004ff157803 */ /* 0x000fe40000000000 */
[----:B------:R-:W-:Y:S01]  /*5620*/  ISETP.NE.AND P5, PT, R5, RZ, PT ;  /* 0x000000ff0500720c */ /* 0x000fe20003fa5270 */
[----:B------:R-:W-:Y:S01]  /*5630*/  FMUL.FTZ R5, R35, c[0x0][0x2ec] ;  /* 0x0000bb0023057a20 */ /* 0x000fe20000410000 */
[----:B------:R-:W-:Y:S02]  /*5640*/  ISETP.LT.OR P0, PT, R46, R203, P0 ;  /* 0x000000cb2e00720c */ /* 0x000fe40000701670 */
[----:B------:R-:W-:Y:S01]  /*5650*/  ISETP.GE.AND P2, PT, R47, R213, PT ;  /* 0x000000d52f00720c */ /* 0x000fe20003f46270 */
[----:B------:R2:W2:Y:S01]  /*5660*/  MUFU.TANH R32, R5 ;  /* 0x0000000500207308 */ /* 0x0004a20000002400 */
[----:B------:R-:W-:Y:S01]  /*5670*/  P2R R20, PR, RZ, 0x2 ;  /* 0x00000002ff147803 */ /* 0x000fe20000000000 */
[----:B-1----:R-:W-:Y:S01]  /*5680*/  FFMA.FTZ R3, R232, -UR20, R106 ;  /* 0x80000014e8037c23 */ /* 0x002fe2000801006a */
[----:B------:R-:W-:-:S02]  /*5690*/  P2R R7, PR, RZ, 0x1 ;  /* 0x00000001ff077803 */ /* 0x000fc40000000000 */
[----:B------:R-:W-:Y:S01]  /*56a0*/  FSEL R83, R0, -INF , !P3 ;  /* 0xff80000000537808 */ /* 0x000fe20005800000 */
[----:B------:R-:W-:Y:S01]  /*56b0*/  FMUL.FTZ R0, R28, c[0x0][0x2ec] ;  /* 0x0000bb001c007a20 */ /* 0x000fe20000410000 */
[----:B------:R-:W-:Y:S01]  /*56c0*/  FSEL R77, R3, -INF , !P5 ;  /* 0xff800000034d7808 */ /* 0x000fe20006800000 */
[----:B------:R-:W-:Y:S01]  /*56d0*/  FFMA.FTZ R3, R168, -UR20, R74 ;  /* 0x80000014a8037c23 */ /* 0x000fe2000801004a */
[C---:B------:R-:W-:Y:S01]  /*56e0*/  ISETP.LT.OR P5, PT, R47.reuse, R208, P2 ;  /* 0x000000d02f00720c */ /* 0x040fe200017a1670 */
[----:B------:R3:W1:Y:S01]  /*56f0*/  MUFU.TANH R72, R0 ;  /* 0x0000000000487308 */ /* 0x0006620000002400 */
[----:B------:R-:W-:Y:S02]  /*5700*/  ISETP.GE.AND P0, PT, R47, R214, PT ;  /* 0x000000d62f00720c */ /* 0x000fe40003f06270 */
[----:B------:R-:W-:Y:S01]  /*5710*/  FSEL R81, R6, -INF , !P4 ;  /* 0xff80000006517808 */ /* 0x000fe20006000000 */
[----:B------:R-:W-:Y:S01]  /*5720*/  FMUL.FTZ R6, R29, c[0x0][0x2ec] ;  /* 0x0000bb001d067a20 */ /* 0x000fe20000410000 */
[----:B------:R-:W-:Y:S01]  /*5730*/  ISETP.NE.AND P3, PT, R21, RZ, PT ;  /* 0x000000ff1500720c */ /* 0x000fe20003f65270 */
[----:B------:R-:W-:Y:S01]  /*5740*/  FMUL.FTZ R21, R31, c[0x0][0x2ec] ;  /* 0x0000bb001f157a20 */ /* 0x000fe20000410000 */
[C---:B------:R-:W-:Y:S01]  /*5750*/  ISETP.GE.AND P1, PT, R47.reuse, R212, PT ;  /* 0x000000d42f00720c */ /* 0x040fe20003f26270 */
[----:B------:R5:W1:Y:S01]  /*5760*/  MUFU.TANH R74, R6 ;  /* 0x00000006004a7308 */ /* 0x000a620000002400 */
[----:B------:R-:W-:Y:S01]  /*5770*/  ISETP.NE.AND P2, PT, R20, RZ, PT ;  /* 0x000000ff1400720c */ /* 0x000fe20003f45270 */
[----:B------:R-:W-:Y:S01]  /*5780*/  FMUL.FTZ R20, R30, c[0x0][0x2ec] ;  /* 0x0000bb001e147a20 */ /* 0x000fe20000410000 */
[C---:B------:R-:W-:Y:S01]  /*5790*/  ISETP.LT.OR P6, PT, R47.reuse, R206, P0 ;  /* 0x000000ce2f00720c */ /* 0x040fe200007c1670 */
[----:B------:R-:W-:Y:S01]  /*57a0*/  HMMA.16816.F32 R28, R12, R78, R56 ;  /* 0x0000004e0c1c723c */ /* 0x000fe20000001838 */
[----:B------:R-:W-:Y:S01]  /*57b0*/  ISETP.LT.OR P4, PT, R47, R204, P1 ;  /* 0x000000cc2f00720c */ /* 0x000fe20000f81670 */
[----:B--2---:R-:W-:Y:S01]  /*57c0*/  FFMA.FTZ R5, R171, -UR20, R75 ;  /* 0x80000014ab057c23 */ /* 0x004fe2000801004b */
[----:B------:R-:W-:Y:S01]  /*57d0*/  ISETP.GE.AND P0, PT, R47, R211, PT ;  /* 0x000000d32f00720c */ /* 0x000fe20003f06270 */
[----:B---3--:R-:W-:Y:S01]  /*57e0*/  FFMA.FTZ R0, R164, -UR20, R39 ;  /* 0x80000014a4007c23 */ /* 0x008fe20008010027 */
[----:B------:R-:W-:Y:S01]  /*57f0*/  ISETP.NE.AND P1, PT, R7, RZ, PT ;  /* 0x000000ff0700720c */ /* 0x000fe20003f25270 */
[----:B------:R-:W-:Y:S01]  /*5800*/  MUFU.TANH R44, R20 ;  /* 0x00000014002c7308 */ /* 0x000fe20000002400 */
[----:B------:R-:W-:-:S02]  /*5810*/  P2R R7, PR, RZ, 0x10 ;  /* 0x00000010ff077803 */ /* 0x000fc40000000000 */
[----:B------:R-:W-:Y:S02]  /*5820*/  ISETP.LT.OR P4, PT, R47, R203, P0 ;  /* 0x000000cb2f00720c */ /* 0x000fe40000781670 */
[C---:B------:R-:W-:Y:S01]  /*5830*/  ISETP.GE.AND P0, PT, R92.reuse, R211, PT ;  /* 0x000000d35c00720c */ /* 0x040fe20003f06270 */
[----:B-----5:R-:W-:Y:S01]  /*5840*/  FFMA.FTZ R6, R233, -UR20, R37 ;  /* 0x80000014e9067c23 */ /* 0x020fe20008010025 */
[----:B------:R-:W-:Y:S01]  /*5850*/  FSEL R59, R3, -INF , !P2 ;  /* 0xff800000033b7808 */ /* 0x000fe20005000000 */
[----:B------:R2:W-:Y:S01]  /*5860*/  MUFU.TANH R47, R21 ;  /* 0x00000015002f7308 */ /* 0x0005e20000002400 */
[----:B------:R-:W-:Y:S01]  /*5870*/  ISETP.GE.AND P2, PT, R92, R213, PT ;  /* 0x000000d55c00720c */ /* 0x000fe20003f46270 */
[----:B----4-:R-:W-:Y:S01]  /*5880*/  FFMA.FTZ R3, R172, -UR20, R22 ;  /* 0x80000014ac037c23 */ /* 0x010fe20008010016 */
[----:B------:R-:W-:Y:S02]  /*5890*/  ISETP.LT.OR P0, PT, R92, R203, P0 ;  /* 0x000000cb5c00720c */ /* 0x000fe40000701670 */
[----:B------:R-:W-:-:S02]  /*58a0*/  FSEL R58, R6, -INF , !P6 ;  /* 0xff800000063a7808 */ /* 0x000fc40007000000 */
[----:B------:R-:W-:Y:S02]  /*58b0*/  ISETP.LT.OR P6, PT, R92, R208, P2 ;  /* 0x000000d05c00720c */ /* 0x000fe400017c1670 */
[----:B------:R-:W-:Y:S01]  /*58c0*/  ISETP.NE.AND P2, PT, R7, RZ, PT ;  /* 0x000000ff0700720c */ /* 0x000fe20003f45270 */
[----:B------:R-:W-:Y:S01]  /*58d0*/  FMUL.FTZ R6, R28, c[0x0][0x2ec] ;  /* 0x0000bb001c067a20 */ /* 0x000fe20000410000 */
[----:B------:R-:W-:Y:S01]  /*58e0*/  P2R R7, PR, RZ, 0x1 ;  /* 0x00000001ff077803 */ /* 0x000fe20000000000 */
[----:B------:R-:W-:Y:S01]  /*58f0*/  FMUL.FTZ R22, R29, c[0x0][0x2ec] ;  /* 0x0000bb001d167a20 */ /* 0x000fe20000410000 */
[----:B------:R-:W-:Y:S01]  /*5900*/  ISETP.GE.AND P0, PT, R93, R214, PT ;  /* 0x000000d65d00720c */ /* 0x000fe20003f06270 */
[----:B------:R3:W-:Y:S01]  /*5910*/  MUFU.TANH R46, R6 ;  /* 0x00000006002e7308 */ /* 0x0007e20000002400 */
[----:B------:R-:W-:Y:S01]  /*5920*/  FSEL R80, R0, -INF , !P1 ;  /* 0xff80000000507808 */ /* 0x000fe20004800000 */
[----:B------:R-:W-:Y:S01]  /*5930*/  FFMA.FTZ R0, R169, -UR20, R36 ;  /* 0x80000014a9007c23 */ /* 0x000fe20008010024 */
[----:B------:R-:W-:Y:S01]  /*5940*/  ISETP.LT.OR P0, PT, R93, R206, P0 ;  /* 0x000000ce5d00720c */ /* 0x000fe20000701670 */
[----:B------:R-:W-:Y:S01]  /*5950*/  HMMA.16816.F32 R36, R8, R78, R48 ;  /* 0x0000004e0824723c */ /* 0x000fe20000001830 */
[----:B------:R-:W-:Y:S01]  /*5960*/  FSEL R86, R5, -INF , !P3 ;  /* 0xff80000005567808 */ /* 0x000fe20005800000 */
[----:B------:R-:W-:Y:S01]  /*5970*/  FFMA.FTZ R5, R173, -UR20, R23 ;  /* 0x80000014ad057c23 */ /* 0x000fe20008010017 */
[----:B------:R-:W-:-:S02]  /*5980*/  ISETP.GE.AND P3, PT, R92, R214, PT ;  /* 0x000000d65c00720c */ /* 0x000fc40003f66270 */
[----:B------:R-:W-:Y:S02]  /*5990*/  ISETP.GE.AND P1, PT, R92, R212, PT ;  /* 0x000000d45c00720c */ /* 0x000fe40003f26270 */
[----:B--2---:R-:W-:Y:S02]  /*59a0*/  P2R R21, PR, RZ, 0x1 ;  /* 0x00000001ff157803 */ /* 0x004fe40000000000 */
[----:B------:R-:W-:Y:S01]  /*59b0*/  FSEL R85, R0, -INF , !P5 ;  /* 0xff80000000557808 */ /* 0x000fe20006800000 */
[----:B------:R-:W-:Y:S01]  /*59c0*/  FFMA.FTZ R0, R234, -UR20, R73 ;  /* 0x80000014ea007c23 */ /* 0x000fe20008010049 */
[----:B------:R-:W-:Y:S01]  /*59d0*/  ISETP.GE.AND P0, PT, R93, R211, PT ;  /* 0x000000d35d00720c */ /* 0x000fe20003f06270 */
[----:B---3--:R-:W-:Y:S01]  /*59e0*/  FFMA.FTZ R6, R174, -UR20, R45 ;  /* 0x80000014ae067c23 */ /* 0x008fe2000801002d */
[C---:B------:R-:W-:Y:S01]  /*59f0*/  ISETP.LT.OR P3, PT, R92.reuse, R206, P3 ;  /* 0x000000ce5c00720c */ /* 0x040fe20001f61670 */
[----:B------:R2:W-:Y:S01]  /*5a00*/  MUFU.TANH R73, R22 ;  /* 0x0000001600497308 */ /* 0x0005e20000002400 */
[----:B------:R-:W-:-:S02]  /*5a10*/  ISETP.LT.OR P1, PT, R92, R204, P1 ;  /* 0x000000cc5c00720c */ /* 0x000fc40000f21670 */
[----:B------:R-:W-:Y:S01]  /*5a20*/  FSEL R75, R3, -INF , !P4 ;  /* 0xff800000034b7808 */ /* 0x000fe20006000000 */
[----:B------:R-:W-:Y:S01]  /*5a30*/  FFMA.FTZ R3, R176, -UR20, R33 ;  /* 0x80000014b0037c23 */ /* 0x000fe20008010021 */
[----:B------:R-:W-:Y:S02]  /*5a40*/  ISETP.LT.OR P4, PT, R93, R203, P0 ;  /* 0x000000cb5d00720c */ /* 0x000fe40000781670 */
[----:B------:R-:W-:Y:S02]  /*5a50*/  ISETP.GE.AND P0, PT, R94, R214, PT ;  /* 0x000000d65e00720c */ /* 0x000fe40003f06270 */
[----:B------:R-:W-:Y:S01]  /*5a60*/  FSEL R78, R0, -INF , !P3 ;  /* 0xff800000004e7808 */ /* 0x000fe20005800000 */
[----:B------:R-:W-:Y:S01]  /*5a70*/  FMUL.FTZ R0, R30, c[0x0][0x2ec] ;  /* 0x0000bb001e007a20 */ /* 0x000fe20000410000 */
[----:B------:R-:W-:Y:S01]  /*5a80*/  P2R R20, PR, RZ, 0x2 ;  /* 0x00000002ff147803 */ /* 0x000fe20000000000 */
[----:B------:R-:W-:Y:S01]  /*5a90*/  FMUL.FTZ R23, R39, c[0x0][0x2ec] ;  /* 0x0000bb0027177a20 */ /* 0x000fe20000410000 */
[----:B------:R-:W-:Y:S01]  /*5aa0*/  FSEL R56, R5, -INF , !P2 ;  /* 0xff80000005387808 */ /* 0x000fe20005000000 */
[----:B------:R-:W-:Y:S01]  /*5ab0*/  FFMA.FTZ R5, R235, -UR20, R107 ;  /* 0x80000014eb057c23 */ /* 0x000fe2000801006b */
[C---:B------:R-:W-:Y:S01]  /*5ac0*/  ISETP.GE.AND P2, PT, R93.reuse, R213, PT ;  /* 0x000000d55d00720c */ /* 0x040fe20003f46270 */
[----:B------:R3:W4:Y:S01]  /*5ad0*/  MUFU.TANH R28, R0 ;  /* 0x00000000001c7308 */ /* 0x0007220000002400 */
[----:B------:R-:W-:Y:S01]  /*5ae0*/  ISETP.GE.AND P1, PT, R93, R212, PT ;  /* 0x000000d45d00720c */ /* 0x000fe20003f26270 */
[----:B--2---:R-:W-:Y:S01]  /*5af0*/  FMUL.FTZ R22, R38, c[0x0][0x2ec] ;  /* 0x0000bb0026167a20 */ /* 0x004fe20000410000 */
[----:B------:R-:W-:Y:S01]  /*5b00*/  FSEL R79, R6, -INF , !P6 ;  /* 0xff800000064f7808 */ /* 0x000fe20007000000 */
[----:B------:R-:W-:Y:S01]  /*5b10*/  FMUL.FTZ R6, R31, c[0x0][0x2ec] ;  /* 0x0000bb001f067a20 */ /* 0x000fe20000410000 */
[----:B------:R-:W-:-:S02]  /*5b20*/  ISETP.LT.OR P6, PT, R94, R206, P0 ;  /* 0x000000ce5e00720c */ /* 0x000fc400007c1670 */
[----:B------:R-:W-:Y:S01]  /*5b30*/  ISETP.NE.AND P0, PT, R21, RZ, PT ;  /* 0x000000ff1500720c */ /* 0x000fe20003f05270 */
[----:B------:R2:W-:Y:S01]  /*5b40*/  MUFU.TANH R50, R6 ;  /* 0x0000000600327308 */ /* 0x0005e20000002400 */
[C---:B------:R-:W-:Y:S02]  /*5b50*/  ISETP.LT.OR P3, PT, R93.reuse, R208, P2 ;  /* 0x000000d05d00720c */ /* 0x040fe40001761670 */
[----:B------:R-:W-:Y:S02]  /*5b60*/  ISETP.LT.OR P5, PT, R93, R204, P1 ;  /* 0x000000cc5d00720c */ /* 0x000fe40000fa1670 */
[----:B------:R-:W-:Y:S02]  /*5b70*/  ISETP.NE.AND P2, PT, R20, RZ, PT ;  /* 0x000000ff1400720c */ /* 0x000fe40003f45270 */
[----:B------:R-:W-:Y:S01]  /*5b80*/  ISETP.NE.AND P1, PT, R7, RZ, PT ;  /* 0x000000ff0700720c */ /* 0x000fe20003f25270 */
[----:B---3--:R-:W-:Y:S01]  /*5b90*/  FFMA.FTZ R0, R177, -UR20, R32 ;  /* 0x80000014b1007c23 */ /* 0x008fe20008010020 */
[----:B------:R-:W-:Y:S01]  /*5ba0*/  FSEL R76, R5, -INF , !P0 ;  /* 0xff800000054c7808 */ /* 0x000fe20004000000 */
[----:B------:R-:W-:Y:S01]  /*5bb0*/  FFMA.FTZ R5, R189, -UR20, R120 ;  /* 0x80000014bd057c23 */ /* 0x000fe20008010078 */
[----:B------:R-:W-:Y:S01]  /*5bc0*/  FSEL R51, R3, -INF , !P2 ;  /* 0xff80000003337808 */ /* 0x000fe20005000000 */
[----:B------:R-:W-:Y:S01]  /*5bd0*/  HMMA.16816.F32 R32, R8, R96, R52 ;  /* 0x000000600820723c */ /* 0x000fe20000001834 */
[----:B------:R-:W-:Y:S01]  /*5be0*/  FSEL R57, R0, -INF , !P1 ;  /* 0xff80000000397808 */ /* 0x000fe20004800000 */
[----:B------:R-:W-:Y:S01]  /*5bf0*/  FMUL.FTZ R0, R36, c[0x0][0x2ec] ;  /* 0x0000bb0024007a20 */ /* 0x000fe20000410000 */
[C---:B------:R-:W-:Y:S01]  /*5c00*/  ISETP.GE.AND P0, PT, R94.reuse, R211, PT ;  /* 0x000000d35e00720c */ /* 0x040fe20003f06270 */
[----:B--2---:R-:W-:Y:S01]  /*5c10*/  FMUL.FTZ R6, R37, c[0x0][0x2ec] ;  /* 0x0000bb0025067a20 */ /* 0x004fe20000410000 */
[C---:B------:R-:W-:Y:S01]  /*5c20*/  ISETP.GE.AND P2, PT, R94.reuse, R213, PT ;  /* 0x000000d55e00720c */ /* 0x040fe20003f46270 */
[----:B------:R2:W-:Y:S01]  /*5c30*/  MUFU.TANH R45, R0 ;  /* 0x00000000002d7308 */ /* 0x0005e20000002400 */
[----:B------:R-:W-:Y:S01]  /*5c40*/  FSEL R144, R5, -INF , !P3 ;  /* 0xff80000005907808 */ /* 0x000fe20005800000 */
[----:B------:R-:W-:Y:S01]  /*5c50*/  HMMA.16816.F32 R36, R16, R90, R160 ;  /* 0x0000005a1024723c */ /* 0x000fe200000018a0 */
[----:B------:R-:W-:Y:S01]  /*5c60*/  ISETP.LT.OR P0, PT, R94, R203, P0 ;  /* 0x000000cb5e00720c */ /* 0x000fe20000701670 */
[----:B-1----:R-:W-:Y:S01]  /*5c70*/  FFMA.FTZ R3, R185, -UR20, R72 ;  /* 0x80000014b9037c23 */ /* 0x002fe20008010048 */
[----:B------:R-:W-:Y:S01]  /*5c80*/  ISETP.GE.AND P3, PT, R95, R214, PT ;  /* 0x000000d65f00720c */ /* 0x000fe20003f66270 */
[----:B------:R-:W-:Y:S01]  /*5c90*/  FFMA.FTZ R5, R192, -UR20, R74 ;  /* 0x80000014c0057c23 */ /* 0x000fe2000801004a */
[----:B------:R-:W-:Y:S01]  /*5ca0*/  ISETP.LT.OR P2, PT, R94, R208, P2 ;  /* 0x000000d05e00720c */ /* 0x000fe20001741670 */
[----:B------:R1:W-:Y:S01]  /*5cb0*/  MUFU.TANH R48, R6 ;  /* 0x0000000600307308 */ /* 0x0003e20000002400 */
[----:B------:R-:W-:Y:S01]  /*5cc0*/  P2R R21, PR, RZ, 0x1 ;  /* 0x00000001ff157803 */ /* 0x000fe20000000000 */
[----:B----4-:R-:W-:Y:S01]  /*5cd0*/  FFMA.FTZ R16, R191, -UR20, R28 ;  /* 0x80000014bf107c23 */ /* 0x010fe2000801001c */
[----:B------:R-:W-:Y:S01]  /*5ce0*/  ISETP.LT.OR P3, PT, R95, R206, P3 ;  /* 0x000000ce5f00720c */ /* 0x000fe20001f61670 */
[----:B------:R-:W-:Y:S01]  /*5cf0*/  HMMA.16816.F32 R28, R12, R98, R68 ;  /* 0x000000620c1c723c */ /* 0x000fe20000001844 */
[----:B------:R-:W-:-:S02]  /*5d00*/  P2R R20, PR, RZ, 0x4 ;  /* 0x00000004ff147803 */ /* 0x000fc40000000000 */
[C---:B------:R-:W-:Y:S01]  /*5d10*/  ISETP.GE.AND P0, PT, R95.reuse, R211, PT ;  /* 0x000000d35f00720c */ /* 0x040fe20003f06270 */
[----:B--2---:R-:W-:Y:S01]  /*5d20*/  FFMA.FTZ R0, R182, -UR20, R44 ;  /* 0x80000014b6007c23 */ /* 0x004fe2000801002c */
[----:B------:R-:W-:Y:S01]  /*5d30*/  ISETP.GE.AND P1, PT, R94, R212, PT ;  /* 0x000000d45e00720c */ /* 0x000fe20003f26270 */
[----:B------:R-:W2:Y:S01]  /*5d40*/  MUFU.TANH R22, R22 ;  /* 0x0000001600167308 */ /* 0x000ea20000002400 */
[----:B------:R-:W-:Y:S01]  /*5d50*/  ISETP.GE.AND P2, PT, R95, R213, PT ;  /* 0x000000d55f00720c */ /* 0x000fe20003f46270 */
[----:B------:R-:W-:Y:S01]  /*5d60*/  FMUL.FTZ R18, R35, c[0x0][0x2ec] ;  /* 0x0000bb0023127a20 */ /* 0x000fe20000410000 */
[----:B------:R-:W-:Y:S01]  /*5d70*/  FSEL R84, R0, -INF , !P4 ;  /* 0xff80000000547808 */ /* 0x000fe20006000000 */
[----:B------:R-:W-:Y:S01]  /*5d80*/  FFMA.FTZ R0, R200, -UR20, R122 ;  /* 0x80000014c8007c23 */ /* 0x000fe2000801007a */
[----:B------:R-:W-:Y:S01]  /*5d90*/  ISETP.LT.OR P1, PT, R94, R204, P1 ;  /* 0x000000cc5e00720c */ /* 0x000fe20000f21670 */
[----:B-1----:R-:W-:Y:S01]  /*5da0*/  FFMA.FTZ R6, R236, -UR20, R121 ;  /* 0x80000014ec067c23 */ /* 0x002fe20008010079 */
[----:B------:R-:W-:Y:S01]  /*5db0*/  FSEL R54, R3, -INF , !P5 ;  /* 0xff80000003367808 */ /* 0x000fe20006800000 */
[----:B------:R-:W-:Y:S01]  /*5dc0*/  FFMA.FTZ R3, R190, -UR20, R47 ;  /* 0x80000014be037c23 */ /* 0x000fe2000801002f */
[----:B------:R-:W-:Y:S01]  /*5dd0*/  P2R R7, PR, RZ, 0x2 ;  /* 0x00000002ff077803 */ /* 0x000fe20000000000 */
[----:B------:R-:W1:Y:S01]  /*5de0*/  MUFU.TANH R44, R23 ;  /* 0x00000017002c7308 */ /* 0x000e620000002400 */
[----:B------:R-:W-:-:S02]  /*5df0*/  FSEL R52, R6, -INF , !P6 ;  /* 0xff80000006347808 */ /* 0x000fc40007000000 */
[----:B------:R-:W-:Y:S02]  /*5e00*/  P2R R6, PR, RZ, 0x8 ;  /* 0x00000008ff067803 */ /* 0x000fe40000000000 */
[----:B------:R-:W-:Y:S02]  /*5e10*/  ISETP.NE.AND P6, PT, R20, RZ, PT ;  /* 0x000000ff1400720c */ /* 0x000fe40003fc5270 */
[----:B------:R-:W-:Y:S02]  /*5e20*/  ISETP.LT.OR P3, PT, R95, R203, P0 ;  /* 0x000000cb5f00720c */ /* 0x000fe40000761670 */
[C---:B------:R-:W-:Y:S02]  /*5e30*/  ISETP.GE.AND P0, PT, R101.reuse, R214, PT ;  /* 0x000000d66500720c */ /* 0x040fe40003f06270 */
[----:B------:R-:W-:Y:S01]  /*5e40*/  FSEL R131, R0, -INF , !P6 ;  /* 0xff80000000837808 */ /* 0x000fe20007000000 */
[----:B------:R-:W-:Y:S01]  /*5e50*/  FFMA.FTZ R0, R238, -UR20, R46 ;  /* 0x80000014ee007c23 */ /* 0x000fe2000801002e */
[----:B------:R-:W-:-:S02]  /*5e60*/  ISETP.LT.OR P6, PT, R101, R206, P0 ;  /* 0x000000ce6500720c */ /* 0x000fc400007c1670 */
[----:B------:R-:W-:Y:S02]  /*5e70*/  ISETP.NE.AND P0, PT, R6, RZ, PT ;  /* 0x000000ff0600720c */ /* 0x000fe40003f05270 */
[----:B------:R-:W-:Y:S02]  /*5e80*/  ISETP.LT.OR P5, PT, R95, R208, P2 ;  /* 0x000000d05f00720c */ /* 0x000fe400017a1670 */
[----:B------:R-:W-:Y:S01]  /*5e90*/  FSEL R107, R0, -INF , !P0 ;  /* 0xff800000006b7808 */ /* 0x000fe20004000000 */
[----:B------:R-:W-:Y:S01]  /*5ea0*/  FMUL.FTZ R0, R34, c[0x0][0x2ec] ;  /* 0x0000bb0022007a20 */ /* 0x000fe20000410000 */
[----:B------:R-:W-:Y:S02]  /*5eb0*/  ISETP.GE.AND P0, PT, R101, R211, PT ;  /* 0x000000d36500720c */ /* 0x000fe40003f06270 */
[----:B------:R-:W-:Y:S01]  /*5ec0*/  ISETP.NE.AND P2, PT, R7, RZ, PT ;  /* 0x000000ff0700720c */ /* 0x000fe20003f45270 */
[----:B------:R2:W-:Y:S01]  /*5ed0*/  MUFU.TANH R19, R0 ;  /* 0x0000000000137308 */ /* 0x0005e20000002400 */
[----:B------:R-:W-:Y:S01]  /*5ee0*/  ISETP.LT.OR P0, PT, R101, R203, P0 ;  /* 0x000000cb6500720c */ /* 0x000fe20000701670 */
[----:B------:R-:W-:Y:S01]  /*5ef0*/  FMUL.FTZ R7, R32, c[0x0][0x2ec] ;  /* 0x0000bb0020077a20 */ /* 0x000fe20000410000 */
[----:B------:R-:W-:-:S02]  /*5f00*/  ISETP.GE.AND P1, PT, R95, R212, PT ;  /* 0x000000d45f00720c */ /* 0x000fc40003f26270 */
[----:B------:R-:W-:Y:S02]  /*5f10*/  P2R R6, PR, RZ, 0x1 ;  /* 0x00000001ff067803 */ /* 0x000fe40000000000 */
[----:B------:R-:W-:Y:S01]  /*5f20*/  FSEL R53, R5, -INF , !P2 ;  /* 0xff80000005357808 */ /* 0x000fe20005000000 */
[----:B------:R-:W-:Y:S01]  /*5f30*/  FMUL.FTZ R5, R33, c[0x0][0x2ec] ;  /* 0x0000bb0021057a20 */ /* 0x000fe20000410000 */
[----:B------:R-:W-:Y:S01]  /*5f40*/  ISETP.GE.AND P0, PT, R102, R214, PT ;  /* 0x000000d66600720c */ /* 0x000fe20003f06270 */
[----:B------:R-:W3:Y:S01]  /*5f50*/  MUFU.TANH R47, R7 ;  /* 0x00000007002f7308 */ /* 0x000ee20000002400 */
[----:B------:R-:W-:Y:S02]  /*5f60*/  ISETP.LT.OR P4, PT, R95, R204, P1 ;  /* 0x000000cc5f00720c */ /* 0x000fe40000f81670 */
[----:B------:R-:W-:Y:S02]  /*5f70*/  ISETP.GE.AND P2, PT, R101, R213, PT ;  /* 0x000000d56500720c */ /* 0x000fe40003f46270 */
[----:B------:R-:W-:Y:S01]  /*5f80*/  ISETP.NE.AND P1, PT, R21, RZ, PT ;  /* 0x000000ff1500720c */ /* 0x000fe20003f25270 */
[----:B--2---:R-:W-:Y:S01]  /*5f90*/  FFMA.FTZ R0, R218, -UR20, R22 ;  /* 0x80000014da007c23 */ /* 0x004fe20008010016 */
[----:B------:R-:W-:Y:S01]  /*5fa0*/  ISETP.LT.OR P0, PT, R102, R206, P0 ;  /* 0x000000ce6600720c */ /* 0x000fe20000701670 */
[----:B------:R2:W4:Y:S01]  /*5fb0*/  MUFU.TANH R49, R5 ;  /* 0x0000000500317308 */ /* 0x0005220000002400 */
[----:B------:R-:W-:Y:S01]  /*5fc0*/  ISETP.LT.OR P2, PT, R101, R208, P2 ;  /* 0x000000d06500720c */ /* 0x000fe20001741670 */
[----:B------:R-:W-:Y:S01]  /*5fd0*/  HMMA.16816.F32 R20, R8, R98, R60 ;  /* 0x000000620814723c */ /* 0x000fe2000000183c */
[----:B------:R-:W-:Y:S01]  /*5fe0*/  FSEL R100, R3, -INF , !P1 ;  /* 0xff80000003647808 */ /* 0x000fe20004800000 */
[----:B------:R-:W-:Y:S01]  /*5ff0*/  FFMA.FTZ R3, R226, -UR20, R45 ;  /* 0x80000014e2037c23 */ /* 0x000fe2000801002d */
[----:B------:R-:W-:Y:S01]  /*6000*/  FSEL R97, R0, -INF , !P3 ;  /* 0xff80000000617808 */ /* 0x000fe20005800000 */
[----:B------:R-:W-:Y:S01]  /*6010*/  FMUL.FTZ R0, R28, c[0x0][0x2ec] ;  /* 0x0000bb001c007a20 */ /* 0x000fe20000410000 */
[----:B------:R-:W-:Y:S01]  /*6020*/  FSEL R130, R16, -INF , !P5 ;  /* 0xff80000010827808 */ /* 0x000fe20006800000 */
[----:B------:R5:W-:Y:S01]  /*6030*/  MUFU.TANH R45, R18 ;  /* 0x00000012002d7308 */ /* 0x000be20000002400 */
[----:B------:R-:W-:-:S02]  /*6040*/  P2R R16, PR, RZ, 0x1 ;  /* 0x00000001ff107803 */ /* 0x000fc40000000000 */
[----:B------:R-:W-:Y:S02]  /*6050*/  P2R R17, PR, RZ, 0x4 ;  /* 0x00000004ff117803 */ /* 0x000fe40000000000 */
[C---:B------:R-:W-:Y:S02]  /*6060*/  ISETP.GE.AND P0, PT, R102.reuse, R211, PT ;  /* 0x000000d36600720c */ /* 0x040fe40003f06270 */
[----:B------:R-:W-:Y:S01]  /*6070*/  ISETP.GE.AND P1, PT, R101, R212, PT ;  /* 0x000000d46500720c */ /* 0x000fe20003f26270 */
[----:B--2---:R-:W-:Y:S01]  /*6080*/  FFMA.FTZ R5, R241, -UR20, R73 ;  /* 0x80000014f1057c23 */ /* 0x004fe20008010049 */
[----:B------:R2:W1:Y:S01]  /*6090*/  MUFU.TANH R34, R0 ;  /* 0x0000000000227308 */ /* 0x0004620000002400 */
[----:B------:R-:W-:Y:S01]  /*60a0*/  FSEL R69, R3, -INF , !P4 ;  /* 0xff80000003457808 */ /* 0x000fe20006000000 */
[----:B------:R-:W-:Y:S01]  /*60b0*/  FMUL.FTZ R3, R29, c[0x0][0x2ec] ;  /* 0x0000bb001d037a20 */ /* 0x000fe20000410000 */
[C---:B------:R-:W-:Y:S02]  /*60c0*/  ISETP.LT.OR P3, PT, R102.reuse, R203, P0 ;  /* 0x000000cb6600720c */ /* 0x040fe40000761670 */
[----:B------:R-:W-:Y:S01]  /*60d0*/  FSEL R106, R5, -INF , !P6 ;  /* 0xff800000056a7808 */ /* 0x000fe20007000000 */
[----:B------:R-:W-:Y:S01]  /*60e0*/  FFMA.FTZ R5, R229, -UR20, R48 ;  /* 0x80000014e5057c23 */ /* 0x000fe20008010030 */
[----:B------:R-:W-:Y:S01]  /*60f0*/  ISETP.NE.AND P6, PT, R17, RZ, PT ;  /* 0x000000ff1100720c */ /* 0x000fe20003fc5270 */
[----:B------:R3:W-:Y:S01]  /*6100*/  MUFU.TANH R46, R3 ;  /* 0x00000003002e7308 */ /* 0x0007e20000002400 */
[----:B------:R-:W-:Y:S01]  /*6110*/  ISETP.GE.AND P0, PT, R103, R214, PT ;  /* 0x000000d66700720c */ /* 0x000fe20003f06270 */
[----:B------:R-:W-:Y:S01]  /*6120*/  FFMA.FTZ R17, R221, -UR20, R129 ;  /* 0x80000014dd117c23 */ /* 0x000fe20008010081 */
[----:B------:R-:W-:Y:S01]  /*6130*/  ISETP.LT.OR P1, PT, R101, R204, P1 ;  /* 0x000000cc6500720c */ /* 0x000fe20000f21670 */
[----:B-----5:R-:W-:Y:S01]  /*6140*/  FMUL.FTZ R18, R21, c[0x0][0x2ec] ;  /* 0x0000bb0015127a20 */ /* 0x020fe20000410000 */
[----:B------:R-:W-:-:S02]  /*6150*/  ISETP.GE.AND P2, PT, R102, R213, PT ;  /* 0x000000d56600720c */ /* 0x000fc40003f46270 */
[----:B------:R-:W-:Y:S01]  /*6160*/  P2R R7, PR, RZ, 0x2 ;  /* 0x00000002ff077803 */ /* 0x000fe20000000000 */
[----:B--2---:R-:W-:Y:S01]  /*6170*/  FFMA.FTZ R0, R231, -UR20, R50 ;  /* 0x80000014e7007c23 */ /* 0x004fe20008010032 */
[C---:B------:R-:W-:Y:S01]  /*6180*/  ISETP.GE.AND P1, PT, R102.reuse, R212, PT ;  /* 0x000000d46600720c */ /* 0x040fe20003f26270 */
[----:B------:R-:W-:Y:S01]  /*6190*/  MUFU.TANH R33, R18 ;  /* 0x0000001200217308 */ /* 0x000fe20000002400 */
[----:B------:R-:W-:Y:S02]  /*61a0*/  ISETP.LT.OR P5, PT, R102, R208, P2 ;  /* 0x000000d06600720c */ /* 0x000fe400017a1670 */
[----:B------:R-:W-:Y:S01]  /*61b0*/  FSEL R128, R0, -INF , !P6 ;  /* 0xff80000000807808 */ /* 0x000fe20007000000 */
[----:B-1----:R-:W-:Y:S01]  /*61c0*/  FFMA.FTZ R0, R224, -UR20, R44 ;  /* 0x80000014e0007c23 */ /* 0x002fe2000801002c */
[----:B------:R-:W-:Y:S01]  /*61d0*/  ISETP.LT.OR P6, PT, R103, R206, P0 ;  /* 0x000000ce6700720c */ /* 0x000fe200007c1670 */
[----:B---3--:R-:W-:Y:S01]  /*61e0*/  FFMA.FTZ R3, R242, -UR20, R237 ;  /* 0x80000014f2037c23 */ /* 0x008fe200080100ed */
[----:B------:R-:W-:-:S02]  /*61f0*/  ISETP.NE.AND P0, PT, R16, RZ, PT ;  /* 0x000000ff1000720c */ /* 0x000fc40003f05270 */
[----:B------:R-:W-:Y:S02]  /*6200*/  ISETP.LT.OR P4, PT, R102, R204, P1 ;  /* 0x000000cc6600720c */ /* 0x000fe40000f81670 */
[----:B------:R-:W-:Y:S01]  /*6210*/  FSEL R105, R3, -INF , !P0 ;  /* 0xff80000003697808 */ /* 0x000fe20004000000 */
[----:B------:R-:W-:Y:S01]  /*6220*/  FFMA.FTZ R3, R230, -UR20, R47 ;  /* 0x80000014e6037c23 */ /* 0x000fe2000801002f */
[----:B------:R-:W-:Y:S02]  /*6230*/  ISETP.GE.AND P0, PT, R103, R211, PT ;  /* 0x000000d36700720c */ /* 0x000fe40003f06270 */
[----:B------:R-:W-:Y:S01]  /*6240*/  ISETP.NE.AND P1, PT, R6, RZ, PT ;  /* 0x000000ff0600720c */ /* 0x000fe20003f25270 */
[----:B------:R-:W-:Y:S01]  /*6250*/  FMUL.FTZ R6, R31, c[0x0][0x2ec] ;  /* 0x0000bb001f067a20 */ /* 0x000fe20000410000 */
[----:B------:R-:W-:Y:S02]  /*6260*/  ISETP.LT.OR P0, PT, R103, R203, P0 ;  /* 0x000000cb6700720c */ /* 0x000fe40000701670 */
[----:B------:R-:W-:Y:S01]  /*6270*/  ISETP.NE.AND P2, PT, R7, RZ, PT ;  /* 0x000000ff0700720c */ /* 0x000fe20003f45270 */
[----:B------:R1:W-:Y:S01]  /*6280*/  MUFU.TANH R35, R6 ;  /* 0x0000000600237308 */ /* 0x0003e20000002400 */
[----:B------:R-:W-:Y:S01]  /*6290*/  FSEL R96, R0, -INF , !P1 ;  /* 0xff80000000607808 */ /* 0x000fe20004800000 */
[----:B------:R-:W-:Y:S01]  /*62a0*/  FFMA.FTZ R0, R223, -UR20, R19 ;  /* 0x80000014df007c23 */ /* 0x000fe20008010013 */
[----:B------:R-:W-:Y:S01]  /*62b0*/  FSEL R68, R5, -INF , !P2 ;  /* 0xff80000005447808 */ /* 0x000fe20005000000 */
[----:B------:R-:W-:Y:S01]  /*62c0*/  FMUL.FTZ R5, R20, c[0x0][0x2ec] ;  /* 0x0000bb0014057a20 */ /* 0x000fe20000410000 */
[C---:B------:R-:W-:Y:S01]  /*62d0*/  ISETP.GE.AND P2, PT, R103.reuse, R213, PT ;  /* 0x000000d56700720c */ /* 0x040fe20003f46270 */
[----:B------:R-:W-:Y:S01]  /*62e0*/  FMUL.FTZ R7, R30, c[0x0][0x2ec] ;  /* 0x0000bb001e077a20 */ /* 0x000fe20000410000 */
[C---:B------:R-:W-:Y:S01]  /*62f0*/  ISETP.GE.AND P1, PT, R103.reuse, R212, PT ;  /* 0x000000d46700720c */ /* 0x040fe20003f26270 */
[----:B------:R2:W-:Y:S01]  /*6300*/  MUFU.TANH R19, R5 ;  /* 0x0000000500137308 */ /* 0x0005e20000002400 */
[C---:B------:R-:W-:Y:S01]  /*6310*/  ISETP.LT.OR P2, PT, R103.reuse, R208, P2 ;  /* 0x000000d06700720c */ /* 0x040fe20001741670 */
[----:B------:R-:W-:Y:S01]  /*6320*/  HMMA.16816.F32 R28, R8, R64, R40 ;  /* 0x00000040081c723c */ /* 0x000fe20000001828 */
[----:B------:R-:W-:-:S02]  /*6330*/  ISETP.LT.OR P1, PT, R103, R204, P1 ;  /* 0x000000cc6700720c */ /* 0x000fc40000f21670 */
[----:B------:R-:W-:Y:S02]  /*6340*/  FSEL R149, R17, -INF , !P5 ;  /* 0xff80000011957808 */ /* 0x000fe40006800000 */
[----:B------:R-:W-:Y:S01]  /*6350*/  P2R R16, PR, RZ, 0x4 ;  /* 0x00000004ff107803 */ /* 0x000fe20000000000 */
[----:B------:R3:W5:Y:S01]  /*6360*/  MUFU.TANH R32, R7 ;  /* 0x0000000700207308 */ /* 0x0007620000002400 */
[----:B-1----:R-:W-:Y:S02]  /*6370*/  P2R R6, PR, RZ, 0x1 ;  /* 0x00000001ff067803 */ /* 0x002fe40000000000 */
[----:B------:R-:W-:Y:S02]  /*6380*/  ISETP.GE.AND P0, PT, R108, R214, PT ;  /* 0x000000d66c00720c */ /* 0x000fe40003f06270 */
[----:B------:R-:W-:Y:S01]  /*6390*/  FSEL R129, R0, -INF , !P3 ;  /* 0xff80000000817808 */ /* 0x000fe20005800000 */
[----:B------:R-:W-:Y:S01]  /*63a0*/  FMUL.FTZ R0, R22, c[0x0][0x2ec] ;  /* 0x0000bb0016007a20 */ /* 0x000fe20000410000 */
[----:B------:R-:W-:Y:S01]  /*63b0*/  ISETP.LT.OR P0, PT, R108, R206, P0 ;  /* 0x000000ce6c00720c */ /* 0x000fe20000701670 */
[----:B--2---:R-:W-:Y:S01]  /*63c0*/  FFMA.FTZ R5, R243, -UR20, R240 ;  /* 0x80000014f3057c23 */ /* 0x004fe200080100f0 */
[----:B------:R-:W-:Y:S01]  /*63d0*/  FSEL R127, R3, -INF , !P4 ;  /* 0xff800000037f7808 */ /* 0x000fe20006000000 */
[----:B----4-:R-:W-:Y:S01]  /*63e0*/  FFMA.FTZ R3, R227, -UR20, R49 ;  /* 0x80000014e3037c23 */ /* 0x010fe20008010031 */
[----:B------:R-:W-:-:S02]  /*63f0*/  P2R R17, PR, RZ, 0x1 ;  /* 0x00000001ff117803 */ /* 0x000fc40000000000 */
[----:B------:R-:W-:Y:S02]  /*6400*/  ISETP.GE.AND P0, PT, R108, R211, PT ;  /* 0x000000d36c00720c */ /* 0x000fe40003f06270 */
[----:B------:R-:W-:Y:S01]  /*6410*/  FSEL R104, R5, -INF , !P6 ;  /* 0xff80000005687808 */ /* 0x000fe20007000000 */
[----:B------:R-:W-:Y:S01]  /*6420*/  FFMA.FTZ R5, R228, -UR20, R239 ;  /* 0x80000014e4057c23 */ /* 0x000fe200080100ef */
[----:B---3--:R-:W-:Y:S01]  /*6430*/  P2R R7, PR, RZ, 0x2 ;  /* 0x00000002ff077803 */ /* 0x008fe20000000000 */
[----:B------:R-:W-:Y:S01]  /*6440*/  FMUL.FTZ R14, R30, c[0x0][0x2ec] ;  /* 0x0000bb001e0e7a20 */ /* 0x000fe20000410000 */
[----:B------:R-:W-:Y:S01]  /*6450*/  ISETP.GE.AND P1, PT, R108, R212, PT ;  /* 0x000000d46c00720c */ /* 0x000fe20003f26270 */
[----:B------:R-:W-:Y:S01]  /*6460*/  FMUL.FTZ R13, R31, c[0x0][0x2ec] ;  /* 0x0000bb001f0d7a20 */ /* 0x000fe20000410000 */
[----:B------:R-:W-:Y:S02]  /*6470*/  ISETP.NE.AND P6, PT, R16, RZ, PT ;  /* 0x000000ff1000720c */ /* 0x000fe40003fc5270 */
[----:B------:R-:W-:Y:S01]  /*6480*/  ISETP.LT.OR P3, PT, R108, R203, P0 ;  /* 0x000000cb6c00720c */ /* 0x000fe20000761670 */
[----:B------:R1:W2:Y:S01]  /*6490*/  MUFU.TANH R16, R0 ;  /* 0x0000000000107308 */ /* 0x0002a20000002400 */
[----:B------:R-:W-:-:S02]  /*64a0*/  ISETP.GE.AND P0, PT, R109, R214, PT ;  /* 0x000000d66d00720c */ /* 0x000fc40003f06270 */
[----:B------:R-:W-:Y:S02]  /*64b0*/  ISETP.LT.OR P4, PT, R108, R204, P1 ;  /* 0x000000cc6c00720c */ /* 0x000fe40000f81670 */
[----:B------:R-:W-:Y:S01]  /*64c0*/  ISETP.NE.AND P1, PT, R6, RZ, PT ;  /* 0x000000ff0600720c */ /* 0x000fe20003f25270 */
[----:B------:R-:W-:Y:S01]  /*64d0*/  FFMA.FTZ R6, R244, -UR20, R34 ;  /* 0x80000014f4067c23 */ /* 0x000fe20008010022 */
[----:B------:R-:W-:Y:S01]  /*64e0*/  FSEL R147, R5, -INF , !P6 ;  /* 0xff80000005937808 */ /* 0x000fe20007000000 */
[----:B-----5:R-:W-:Y:S01]  /*64f0*/  FFMA.FTZ R5, R202, -UR20, R32 ;  /* 0x80000014ca057c23 */ /* 0x020fe20008010020 */
[----:B------:R-:W-:Y:S02]  /*6500*/  ISETP.LT.OR P6, PT, R109, R206, P0 ;  /* 0x000000ce6d00720c */ /* 0x000fe400007c1670 */
[----:B------:R-:W-:Y:S02]  /*6510*/  ISETP.NE.AND P0, PT, R17, RZ, PT ;  /* 0x000000ff1100720c */ /* 0x000fe40003f05270 */
[----:B------:R-:W-:Y:S01]  /*6520*/  ISETP.GE.AND P2, PT, R108, R213, PT ;  /* 0x000000d56c00720c */ /* 0x000fe20003f46270 */
[----:B------:R-:W-:Y:S01]  /*6530*/  MUFU.TANH R17, R14 ;  /* 0x0000000e00117308 */ /* 0x000fe20000002400 */
[----:B------:R-:W-:Y:S01]  /*6540*/  FSEL R118, R6, -INF , !P0 ;  /* 0xff80000006767808 */ /* 0x000fe20004000000 */
[----:B-1----:R-:W-:Y:S01]  /*6550*/  FFMA.FTZ R0, R220, -UR20, R45 ;  /* 0x80000014dc007c23 */ /* 0x002fe2000801002d */
[----:B------:R-:W-:-:S02]  /*6560*/  ISETP.GE.AND P0, PT, R109, R211, PT ;  /* 0x000000d36d00720c */ /* 0x000fc40003f06270 */
[----:B------:R-:W-:Y:S02]  /*6570*/  ISETP.LT.OR P5, PT, R108, R208, P2 ;  /* 0x000000d06c00720c */ /* 0x000fe400017a1670 */
[----:B------:R-:W-:Y:S01]  /*6580*/  ISETP.NE.AND P2, PT, R7, RZ, PT ;  /* 0x000000ff0700720c */ /* 0x000fe20003f45270 */
[----:B------:R-:W-:Y:S01]  /*6590*/  FMUL.FTZ R7, R23, c[0x0][0x2ec] ;  /* 0x0000bb0017077a20 */ /* 0x000fe20000410000 */
[C---:B------:R-:W-:Y:S02]  /*65a0*/  ISETP.LT.OR P0, PT, R109.reuse, R203, P0 ;  /* 0x000000cb6d00720c */ /* 0x040fe40000701670 */
[----:B------:R-:W-:Y:S01]  /*65b0*/  FSEL R132, R0, -INF , !P1 ;  /* 0xff80000000847808 */ /* 0x000fe20004800000 */
[----:B------:R1:W3:Y:S01]  /*65c0*/  MUFU.TANH R18, R7 ;  /* 0x0000000700127308 */ /* 0x0002e20000002400 */
[----:B------:R-:W-:Y:S01]  /*65d0*/  ISETP.GE.AND P1, PT, R109, R212, PT ;  /* 0x000000d46d00720c */ /* 0x000fe20003f26270 */
[----:B------:R-:W-:Y:S01]  /*65e0*/  FMUL.FTZ R0, R29, c[0x0][0x2ec] ;  /* 0x0000bb001d007a20 */ /* 0x000fe20000410000 */
[----:B------:R-:W-:-:S02]  /*65f0*/  P2R R6, PR, RZ, 0x1 ;  /* 0x00000001ff067803 */ /* 0x000fc40000000000 */
[----:B------:R-:W-:Y:S01]  /*6600*/  FSEL R122, R3, -INF , !P2 ;  /* 0xff800000037a7808 */ /* 0x000fe20005000000 */
[----:B------:R-:W-:Y:S01]  /*6610*/  FFMA.FTZ R3, R225, -UR20, R19 ;  /* 0x80000014e1037c23 */ /* 0x000fe20008010013 */
[C---:B------:R-:W-:Y:S01]  /*6620*/  ISETP.GE.AND P0, PT, R110.reuse, R214, PT ;  /* 0x000000d66e00720c */ /* 0x040fe20003f06270 */
[----:B------:R2:W-:Y:S01]  /*6630*/  MUFU.TANH R21, R0 ;  /* 0x0000000000157308 */ /* 0x0005e20000002400 */
[C---:B------:R-:W-:Y:S02]  /*6640*/  ISETP.GE.AND P2, PT, R109.reuse, R213, PT ;  /* 0x000000d56d00720c */ /* 0x040fe40003f46270 */
[C---:B------:R-:W-:Y:S02]  /*6650*/  ISETP.LT.OR P1, PT, R109.reuse, R204, P1 ;  /* 0x000000cc6d00720c */ /* 0x040fe40000f21670 */
[----:B------:R-:W-:Y:S02]  /*6660*/  ISETP.LT.OR P0, PT, R110, R206, P0 ;  /* 0x000000ce6e00720c */ /* 0x000fe40000701670 */
[----:B------:R-:W-:Y:S01]  /*6670*/  ISETP.LT.OR P2, PT, R109, R208, P2 ;  /* 0x000000d06d00720c */ /* 0x000fe20001741670 */
[----:B-1----:R-:W-:Y:S01]  /*6680*/  FMUL.FTZ R7, R28, c[0x0][0x2ec] ;  /* 0x0000bb001c077a20 */ /* 0x002fe20000410000 */
[----:B------:R-:W-:Y:S01]  /*6690*/  FSEL R143, R5, -INF , !P5 ;  /* 0xff800000058f7808 */ /* 0x000fe20006800000 */
[----:B------:R-:W-:Y:S01]  /*66a0*/  FFMA.FTZ R5, R246, -UR20, R46 ;  /* 0x80000014f6057c23 */ /* 0x000fe2000801002e */
[----:B------:R-:W-:Y:S01]  /*66b0*/  P2R R12, PR, RZ, 0x4 ;  /* 0x00000004ff0c7803 */ /* 0x000fe20000000000 */
[----:B------:R1:W4:Y:S01]  /*66c0*/  MUFU.TANH R20, R7 ;  /* 0x0000000700147308 */ /* 0x0003220000002400 */
[----:B------:R-:W-:Y:S01]  /*66d0*/  FSEL R119, R3, -INF , !P4 ;  /* 0xff80000003777808 */ /* 0x000fe20006000000 */
[----:B------:R-:W-:Y:S01]  /*66e0*/  FFMA.FTZ R3, R201, -UR20, R33 ;  /* 0x80000014c9037c23 */ /* 0x000fe20008010021 */
[----:B------:R-:W-:Y:S01]  /*66f0*/  FSEL R136, R5, -INF , !P6 ;  /* 0xff80000005887808 */ /* 0x000fe20007000000 */
[----:B--2---:R-:W-:Y:S01]  /*6700*/  FFMA.FTZ R0, R217, -UR20, R16 ;  /* 0x80000014d9007c23 */ /* 0x004fe20008010010 */
[----:B------:R-:W-:Y:S01]  /*6710*/  P2R R16, PR, RZ, 0x1 ;  /* 0x00000001ff107803 */ /* 0x000fe20000000000 */
[----:B------:R-:W-:Y:S01]  /*6720*/  FFMA.FTZ R5, R219, -UR20, R35 ;  /* 0x80000014db057c23 */ /* 0x000fe20008010023 */
[----:B------:R-:W-:Y:S01]  /*6730*/  ISETP.GE.AND P0, PT, R110, R211, PT ;  /* 0x000000d36e00720c */ /* 0x000fe20003f06270 */
[----:B------:R2:W-:Y:S01]  /*6740*/  MUFU.TANH R19, R13 ;  /* 0x0000000d00137308 */ /* 0x0005e20000002400 */
[----:B------:R-:W-:Y:S01]  /*6750*/  FSEL R126, R0, -INF , !P3 ;  /* 0xff800000007e7808 */ /* 0x000fe20005800000 */
[----:B---3--:R-:W-:Y:S01]  /*6760*/  FFMA.FTZ R0, R187, -UR20, R18 ;  /* 0x80000014bb007c23 */ /* 0x008fe20008010012 */
[----:B------:R-:W-:-:S02]  /*6770*/  ISETP.NE.AND P6, PT, R12, RZ, PT ;  /* 0x000000ff0c00720c */ /* 0x000fc40003fc5270 */
[C---:B------:R-:W-:Y:S02]  /*6780*/  ISETP.LT.OR P3, PT, R110.reuse, R203, P0 ;  /* 0x000000cb6e00720c */ /* 0x040fe40000761670 */
[----:B------:R-:W-:Y:S02]  /*6790*/  ISETP.GE.AND P0, PT, R111, R214, PT ;  /* 0x000000d66f00720c */ /* 0x000fe40003f06270 */
[----:B-1----:R-:W-:Y:S02]  /*67a0*/  P2R R7, PR, RZ, 0x2 ;  /* 0x00000002ff077803 */ /* 0x002fe40000000000 */
[----:B------:R-:W-:Y:S02]  /*67b0*/  ISETP.GE.AND P1, PT, R110, R212, PT ;  /* 0x000000d46e00720c */ /* 0x000fe40003f26270 */
[----:B------:R-:W-:Y:S01]  /*67c0*/  FSEL R140, R5, -INF , !P6 ;  /* 0xff800000058c7808 */ /* 0x000fe20007000000 */
[----:B------:R-:W-:Y:S01]  /*67d0*/  FFMA.FTZ R5, R184, -UR20, R133 ;  /* 0x80000014b8057c23 */ /* 0x000fe20008010085 */
[----:B------:R-:W-:Y:S01]  /*67e0*/  ISETP.LT.OR P4, PT, R110, R204, P1 ;  /* 0x000000cc6e00720c */ /* 0x000fe20000f81670 */
[----:B--2---:R-:W-:Y:S01]  /*67f0*/  HMMA.16816.F32 R12, R8, R66, R36 ;  /* 0x00000042080c723c */ /* 0x004fe20000001824 */
[----:B------:R-:W-:Y:S01]  /*6800*/  ISETP.NE.AND P1, PT, R6, RZ, PT ;  /* 0x000000ff0600720c */ /* 0x000fe20003f25270 */
[----:B------:R-:W-:Y:S01]  /*6810*/  FMUL.FTZ R6, R24, c[0x0][0x2ec] ;  /* 0x0000bb0018067a20 */ /* 0x000fe20000410000 */
[----:B------:R-:W-:Y:S01]  /*6820*/  ISETP.LT.OR P6, PT, R111, R206, P0 ;  /* 0x000000ce6f00720c */ /* 0x000fe200007c1670 */
[----:B------:R-:W1:Y:S01]  /*6830*/  MUFU.TANH R9, R27 ;  /* 0x0000001b00097308 */ /* 0x000e620000002400 */
[----:B------:R-:W-:-:S02]  /*6840*/  ISETP.NE.AND P0, PT, R16, RZ, PT ;  /* 0x000000ff1000720c */ /* 0x000fc40003f05270 */
[-C--:B------:R-:W-:Y:S02]  /*6850*/  ISETP.GE.AND P2, PT, R110, R213.reuse, PT ;  /* 0x000000d56e00720c */ /* 0x080fe40003f46270 */
[----:B------:R-:W-:Y:S01]  /*6860*/  FSEL R121, R0, -INF , !P1 ;  /* 0xff80000000797808 */ /* 0x000fe20004800000 */
[----:B----4-:R-:W-:Y:S01]  /*6870*/  FFMA.FTZ R0, R186, -UR20, R20 ;  /* 0x80000014ba007c23 */ /* 0x010fe20008010014 */
[----:B------:R-:W-:Y:S01]  /*6880*/  ISETP.LT.OR P5, PT, R110, R208, P2 ;  /* 0x000000d06e00720c */ /* 0x000fe200017a1670 */
[----:B------:R2:W3:Y:S01]  /*6890*/  MUFU.TANH R10, R6 ;  /* 0x00000006000a7308 */ /* 0x0004e20000002400 */
[----:B------:R-:W-:Y:S02]  /*68a0*/  ISETP.NE.AND P2, PT, R7, RZ, PT ;  /* 0x000000ff0700720c */ /* 0x000fe40003f45270 */
[----:B------:R-:W-:Y:S02]  /*68b0*/  ISETP.GE.AND P1, PT, R111, R212, PT ;  /* 0x000000d46f00720c */ /* 0x000fe40003f26270 */
[----:B------:R-:W-:Y:S01]  /*68c0*/  FSEL R74, R3, -INF , !P2 ;  /* 0xff800000034a7808 */ /* 0x000fe20005000000 */
[----:B------:R-:W-:Y:S01]  /*68d0*/  FFMA.FTZ R3, R180, -UR20, R17 ;  /* 0x80000014b4037c23 */ /* 0x000fe20008010011 */
[----:B------:R-:W-:Y:S01]  /*68e0*/  ISETP.GE.AND P2, PT, R111, R213, PT ;  /* 0x000000d56f00720c */ /* 0x000fe20003f46270 */
[----:B-1----:R-:W-:Y:S01]  /*68f0*/  FFMA.FTZ R9, R167, -UR20, R9 ;  /* 0x80000014a7097c23 */ /* 0x002fe20008010009 */
[----:B------:R-:W-:-:S02]  /*6900*/  FSEL R137, R0, -INF , !P4 ;  /* 0xff80000000897808 */ /* 0x000fc40006000000 */
[----:B------:R-:W-:Y:S01]  /*6910*/  ISETP.LT.OR P2, PT, R111, R208, P2 ;  /* 0x000000d06f00720c */ /* 0x000fe20001741670 */
[----:B------:R-:W-:Y:S01]  /*6920*/  FMUL.FTZ R13, R13, c[0x0][0x2ec] ;  /* 0x0000bb000d0d7a20 */ /* 0x000fe20000410000 */
[----:B------:R-:W-:Y:S01]  /*6930*/  ISETP.LT.OR P1, PT, R111, R204, P1 ;  /* 0x000000cc6f00720c */ /* 0x000fe20000f21670 */
[----:B------:R-:W-:Y:S01]  /*6940*/  FMUL.FTZ R12, R12, c[0x0][0x2ec] ;  /* 0x0000bb000c0c7a20 */ /* 0x000fe20000410000 */
[----:B------:R-:W-:Y:S01]  /*6950*/  P2R R7, PR, RZ, 0x4 ;  /* 0x00000004ff077803 */ /* 0x000fe20000000000 */
[----:B--2---:R-:W-:Y:S01]  /*6960*/  FFMA.FTZ R6, R247, -UR20, R245 ;  /* 0x80000014f7067c23 */ /* 0x004fe200080100f5 */
[----:B------:R-:W-:Y:S01]  /*6970*/  ISETP.GE.AND P2, PT, R116, R213, PT ;  /* 0x000000d57400720c */ /* 0x000fe20003f46270 */
[----:B------:R-:W-:Y:S01]  /*6980*/  MUFU.TANH R13, R13 ;  /* 0x0000000d000d7308 */ /* 0x000fe20000002400 */
[----:B------:R-:W-:Y:S01]  /*6990*/  ISETP.NE.AND P4, PT, R7, RZ, PT ;  /* 0x000000ff0700720c */ /* 0x000fe20003f85270 */
[----:B------:R-:W-:Y:S01]  /*69a0*/  FMUL.FTZ R7, R14, c[0x0][0x2ec] ;  /* 0x0000bb000e077a20 */ /* 0x000fe20000410000 */
[----:B------:R-:W-:Y:S01]  /*69b0*/  FSEL R125, R6, -INF , !P0 ;  /* 0xff800000067d7808 */ /* 0x000fe20004000000 */
[----:B------:R-:W-:Y:S01]  /*69c0*/  FMUL.FTZ R15, R15, c[0x0][0x2ec] ;  /* 0x0000bb000f0f7a20 */ /* 0x000fe20000410000 */
[----:B------:R-:W-:-:S02]  /*69d0*/  ISETP.GE.AND P0, PT, R111, R211, PT ;  /* 0x000000d36f00720c */ /* 0x000fc40003f06270 */
[----:B------:R-:W-:Y:S01]  /*69e0*/  FSEL R150, R5, -INF , !P5 ;  /* 0xff80000005967808 */ /* 0x000fe20006800000 */
[----:B------:R-:W-:Y:S01]  /*69f0*/  FFMA.FTZ R5, R248, -UR20, R135 ;  /* 0x80000014f8057c23 */ /* 0x000fe20008010087 */
[----:B------:R-:W-:Y:S01]  /*6a00*/  ISETP.LT.OR P0, PT, R111, R203, P0 ;  /* 0x000000cb6f00720c */ /* 0x000fe20000701670 */
[----:B------:R-:W-:Y:S01]  /*6a10*/  MUFU.TANH R7, R7 ;  /* 0x0000000700077308 */ /* 0x000fe20000002400 */
[----:B------:R-:W-:Y:S01]  /*6a20*/  FSEL R142, R3, -INF , !P3 ;  /* 0xff800000038e7808 */ /* 0x000fe20005800000 */
[----:B------:R-:W-:Y:S01]  /*6a30*/  FFMA.FTZ R3, R183, -UR20, R21 ;  /* 0x80000014b7037c23 */ /* 0x000fe20008010015 */
[----:B------:R-:W-:Y:S02]  /*6a40*/  P2R R6, PR, RZ, 0x1 ;  /* 0x00000001ff067803 */ /* 0x000fe40000000000 */
[C---:B------:R-:W-:Y:S02]  /*6a50*/  ISETP.GE.AND P0, PT, R116.reuse, R214, PT ;  /* 0x000000d67400720c */ /* 0x040fe40003f06270 */
[----:B------:R-:W-:Y:S01]  /*6a60*/  P2R R8, PR, RZ, 0x2 ;  /* 0x00000002ff087803 */ /* 0x000fe20000000000 */
[----:B------:R-:W1:Y:S01]  /*6a70*/  MUFU.TANH R12, R12 ;  /* 0x0000000c000c7308 */ /* 0x000e620000002400 */
[----:B------:R-:W-:-:S02]  /*6a80*/  ISETP.LT.OR P0, PT, R116, R206, P0 ;  /* 0x000000ce7400720c */ /* 0x000fc40000701670 */
[C---:B------:R-:W-:Y:S02]  /*6a90*/  ISETP.GE.AND P1, PT, R116.reuse, R212, PT ;  /* 0x000000d47400720c */ /* 0x040fe40003f26270 */
[----:B------:R-:W-:Y:S02]  /*6aa0*/  P2R R0, PR, RZ, 0x1 ;  /* 0x00000001ff007803 */ /* 0x000fe40000000000 */
[----:B------:R-:W-:Y:S02]  /*6ab0*/  ISETP.LT.OR P5, PT, R116, R208, P2 ;  /* 0x000000d07400720c */ /* 0x000fe400017a1670 */
[----:B------:R-:W-:Y:S01]  /*6ac0*/  ISETP.NE.AND P3, PT, R0, RZ, PT ;  /* 0x000000ff0000720c */ /* 0x000fe20003f65270 */
[----:B------:R-:W-:Y:S01]  /*6ad0*/  FFMA.FTZ R0, R181, -UR20, R134 ;  /* 0x80000014b5007c23 */ /* 0x000fe20008010086 */
[----:B------:R-:W-:Y:S02]  /*6ae0*/  ISETP.GE.AND P0, PT, R116, R211, PT ;  /* 0x000000d37400720c */ /* 0x000fe40003f06270 */
[----:B------:R-:W-:Y:S01]  /*6af0*/  FSEL R124, R5, -INF , !P6 ;  /* 0xff800000057c7808 */ /* 0x000fe20007000000 */
[----:B---3--:R-:W-:Y:S01]  /*6b00*/  FFMA.FTZ R5, R249, -UR20, R10 ;  /* 0x80000014f9057c23 */ /* 0x008fe2000801000a */
[----:B------:R-:W-:Y:S01]  /*6b10*/  ISETP.NE.AND P2, PT, R6, RZ, PT ;  /* 0x000000ff0600720c */ /* 0x000fe20003f45270 */
[----:B------:R-:W-:Y:S01]  /*6b20*/  FFMA.FTZ R10, R250, -UR20, R25 ;  /* 0x80000014fa0a7c23 */ /* 0x000fe20008010019 */
[----:B------:R-:W-:-:S02]  /*6b30*/  ISETP.LT.OR P6, PT, R116, R204, P1 ;  /* 0x000000cc7400720c */ /* 0x000fc40000fc1670 */
[----:B------:R-:W-:Y:S02]  /*6b40*/  P2R R6, PR, RZ, 0x20 ;  /* 0x00000020ff067803 */ /* 0x000fe40000000000 */
[----:B------:R-:W-:Y:S01]  /*6b50*/  ISETP.NE.AND P1, PT, R8, RZ, PT ;  /* 0x000000ff0800720c */ /* 0x000fe20003f25270 */
[----:B-1----:R-:W-:Y:S01]  /*6b60*/  FFMA.FTZ R8, R175, -UR20, R12 ;  /* 0x80000014af087c23 */ /* 0x002fe2000801000c */
[----:B------:R-:W-:Y:S02]  /*6b70*/  ISETP.LT.OR P5, PT, R116, R203, P0 ;  /* 0x000000cb7400720c */ /* 0x000fe400007a1670 */
[----:B------:R-:W-:Y:S01]  /*6b80*/  FSEL R148, R0, -INF , !P4 ;  /* 0xff80000000947808 */ /* 0x000fe20006000000 */
[----:B------:R-:W-:Y:S01]  /*6b90*/  FFMA.FTZ R0, R179, -UR20, R19 ;  /* 0x80000014b3007c23 */ /* 0x000fe20008010013 */
[----:B------:R-:W-:Y:S02]  /*6ba0*/  ISETP.GE.AND P0, PT, R117, R214, PT ;  /* 0x000000d67500720c */ /* 0x000fe40003f06270 */
[----:B------:R-:W-:Y:S01]  /*6bb0*/  FSEL R135, R3, -INF , !P1 ;  /* 0xff80000003877808 */ /* 0x000fe20004800000 */
[----:B------:R-:W-:Y:S01]  /*6bc0*/  FFMA.FTZ R3, R178, -UR20, R26 ;  /* 0x80000014b2037c23 */ /* 0x000fe2000801001a */
[----:B------:R-:W-:-:S02]  /*6bd0*/  ISETP.LT.OR P4, PT, R117, R206, P0 ;  /* 0x000000ce7500720c */ /* 0x000fc40000781670 */
[C---:B------:R-:W-:Y:S02]  /*6be0*/  ISETP.GE.AND P1, PT, R117.reuse, R213, PT ;  /* 0x000000d57500720c */ /* 0x040fe40003f26270 */
[----:B------:R-:W-:Y:S01]  /*6bf0*/  FSEL R141, R0, -INF , !P2 ;  /* 0xff800000008d7808 */ /* 0x000fe20005000000 */
[----:B------:R-:W-:Y:S01]  /*6c00*/  IMAD.IADD R0, R222, 0x1, R145 ;  /* 0x00000001de007824 */ /* 0x000fe200078e0291 */
[C---:B------:R-:W-:Y:S02]  /*6c10*/  ISETP.GE.AND P0, PT, R117.reuse, R212, PT ;  /* 0x000000d47500720c */ /* 0x040fe40003f06270 */
[----:B------:R-:W-:Y:S02]  /*6c20*/  ISETP.GE.AND P2, PT, R117, R211, PT ;  /* 0x000000d37500720c */ /* 0x000fe40003f46270 */
[----:B------:R-:W-:Y:S02]  /*6c30*/  FSEL R120, R5, -INF , !P3 ;  /* 0xff80000005787808 */ /* 0x000fe40005800000 */
[C---:B------:R-:W-:Y:S01]  /*6c40*/  ISETP.LT.OR P3, PT, R117.reuse, R208, P1 ;  /* 0x000000d07500720c */ /* 0x040fe20000f61670 */
[----:B------:R-:W1:Y:S01]  /*6c50*/  MUFU.TANH R5, R15 ;  /* 0x0000000f00057308 */ /* 0x000e620000002400 */
[----:B------:R-:W-:-:S02]  /*6c60*/  ISETP.LT.OR P1, PT, R117, R204, P0 ;  /* 0x000000cc7500720c */ /* 0x000fc40000721670 */
[----:B------:R-:W-:Y:S02]  /*6c70*/  ISETP.LT.OR P0, PT, R117, R203, P2 ;  /* 0x000000cb7500720c */ /* 0x000fe40001701670 */
[----:B------:R-:W-:Y:S01]  /*6c80*/  ISETP.NE.AND P2, PT, R6, RZ, PT ;  /* 0x000000ff0600720c */ /* 0x000fe20003f45270 */
[----:B------:R-:W-:Y:S01]  /*6c90*/  FFMA.FTZ R6, R170, -UR20, R7 ;  /* 0x80000014aa067c23 */ /* 0x000fe20008010007 */
[----:B------:R-:W-:Y:S01]  /*6ca0*/  FSEL R134, R8, -INF , !P6 ;  /* 0xff80000008867808 */ /* 0x000fe20007000000 */
[----:B------:R-:W-:Y:S01]  /*6cb0*/  FFMA.FTZ R7, R146, -UR20, R13 ;  /* 0x8000001492077c23 */ /* 0x000fe2000801000d */
[----:B------:R-:W-:Y:S02]  /*6cc0*/  FSEL R146, R3, -INF , !P2 ;  /* 0xff80000003927808 */ /* 0x000fe40005000000 */
[----:B------:R-:W-:Y:S02]  /*6cd0*/  PLOP3.LUT P2, PT, PT, PT, UP0, 0x80, 0x0 ;  /* 0x000000000000781c */ /* 0x000fe40003f4f008 */
[----:B------:R-:W-:-:S02]  /*6ce0*/  IADD3 R202, R199, 0x800, RZ ;  /* 0x00000800c7ca7810 */ /* 0x000fc40007ffe0ff */
[----:B------:R-:W-:Y:S01]  /*6cf0*/  P2R R3, PR, RZ, 0x4 ;  /* 0x00000004ff037803 */ /* 0x000fe20000000000 */
[----:B-1----:R-:W-:Y:S01]  /*6d00*/  FFMA.FTZ R5, R123, -UR20, R5 ;  /* 0x800000147b057c23 */ /* 0x002fe20008010005 */
[----:B------:R-:W-:Y:S02]  /*6d10*/  IADD3 R201, R199, 0x1000, RZ ;  /* 0x00001000c7c97810 */ /* 0x000fe40007ffe0ff */
[----:B------:R-:W-:Y:S02]  /*6d20*/  ISETP.NE.AND P6, PT, R3, RZ, PT ;  /* 0x000000ff0300720c */ /* 0x000fe40003fc5270 */
[----:B------:R-:W-:Y:S02]  /*6d30*/  IADD3 R200, R199, 0x1800, RZ ;  /* 0x00001800c7c87810 */ /* 0x000fe40007ffe0ff */
[----:B------:R-:W-:Y:S02]  /*6d40*/  FSEL R138, R6, -INF , !P5 ;  /* 0xff800000068a7808 */ /* 0x000fe40006800000 */
[----:B------:R-:W-:-:S02]  /*6d50*/  FSEL R123, R10, -INF , !P4 ;  /* 0xff8000000a7b7808 */ /* 0x000fc40006000000 */
[----:B------:R-:W-:Y:S02]  /*6d60*/  FSEL R145, R9, -INF , !P3 ;  /* 0xff80000009917808 */ /* 0x000fe40005800000 */
[----:B------:R-:W-:Y:S02]  /*6d70*/  FSEL R133, R7, -INF , !P1 ;  /* 0xff80000007857808 */ /* 0x000fe40004800000 */
[----:B------:R-:W-:Y:S01]  /*6d80*/  FSEL R139, R5, -INF , !P0 ;  /* 0xff800000058b7808 */ /* 0x000fe20004000000 */
[----:B------:R-:W-:Y:S05]  /*6d90*/  @!P6 BRA `(.L_x_2081) ;  /* 0x000003600000e947 */ /* 0x000fea0003800000 */
[----:B------:R-:W2:Y:S04]  /*6da0*/  LDL.64 R152, [R1+0x8] ;  /* 0x0000080001987983 */ /* 0x000ea80000100a00 */
[----:B------:R-:W3:Y:S01]  /*6db0*/  LDL.64 R154, [R1+0x10] ;  /* 0x00001000019a7983 */ /* 0x000ee20000100a00 */
[----:B------:R-:W-:-:S04]  /*6dc0*/  UIADD3 UR13, UR8, -0x2, URZ ;  /* 0xfffffffe080d7890 */ /* 0x000fc8000fffe03f */
[----:B------:R-:W-:Y:S02]  /*6dd0*/  USHF.R.S32.HI UR12, URZ, 0x1f, UR13 ;  /* 0x0000001f3f0c7899 */ /* 0x000fe4000801140d */
[----:B------:R-:W-:Y:S01]  /*6de0*/  UIMAD UR7, UR7, UR13, URZ ;  /* 0x0000000d070772a4 */ /* 0x000fe2000f8e023f */
[----:B------:R-:W-:-:S03]  /*6df0*/  IMAD.U32 R5, RZ, RZ, UR6 ;  /* 0x00000006ff057e24 */ /* 0x000fc6000f8e00ff */
[----:B------:R-:W-:Y:S01]  /*6e00*/  UIMAD UR7, UR12, UR23, UR7 ;  /* 0x000000170c0772a4 */ /* 0x000fe2000f8e0207 */
[----:B------:R-:W-:Y:S01]  /*6e10*/  IMAD.U32 R8, RZ, RZ, UR6 ;  /* 0x00000006ff087e24 */ /* 0x000fe2000f8e00ff */
[----:B------:R-:W-:Y:S01]  /*6e20*/  BSSY B0, `(.L_x_2082) ;  /* 0x000002c000007945 */ /* 0x000fe20003800000 */
[----:B--2---:R-:W-:Y:S01]  /*6e30*/  ISETP.GE.AND P0, PT, R152, c[0x0][0x220], PT ;  /* 0x0000880098007a0c */ /* 0x004fe20003f06270 */
[----:B---3--:R-:W-:-:S05]  /*6e40*/  IMAD.WIDE.U32 R6, R251, UR13, R154 ;  /* 0x0000000dfb067c25 */ /* 0x008fca000f8e009a */
[----:B------:R-:W-:-:S07]  /*6e50*/  IADD3 R9, R7, UR7, RZ ;  /* 0x0000000707097c10 */ /* 0x000fce000fffe0ff */
[----:B------:R-:W-:Y:S01]  /*6e60*/  @!P0 IMAD.MOV.U32 R16, RZ, RZ, c[0x0][0x19c] ;  /* 0x00006700ff108624 */ /* 0x000fe200078e00ff */
[C---:B------:R-:W-:Y:S02]  /*6e70*/  @!P0 IADD3 R3, P2, R6.reuse, UR27, RZ ;  /* 0x0000001b06038c10 */ /* 0x040fe4000ff5e0ff */
[----:B------:R-:W-:Y:S02]  /*6e80*/  @!P0 LEA R5, P1, R5, R6, 0x5 ;  /* 0x0000000605058211 */ /* 0x000fe400078228ff */
[----:B------:R-:W-:Y:S02]  /*6e90*/  @!P0 LEA R14, P4, R6, c[0x0][0x168], 0x1 ;  /* 0x00005a00060e8a11 */ /* 0x000fe400078808ff */
[----:B------:R-:W-:Y:S02]  /*6ea0*/  @!P0 LEA R12, P3, R3, c[0x0][0x168], 0x1 ;  /* 0x00005a00030c8a11 */ /* 0x000fe400078608ff */
[----:B------:R-:W-:Y:S02]  /*6eb0*/  @!P0 IADD3.X R11, R9, UR26, RZ, P2, !PT ;  /* 0x0000001a090b8c10 */ /* 0x000fe400097fe4ff */
[----:B------:R-:W-:-:S02]  /*6ec0*/  @!P0 LEA.HI.X R16, R8, R9, R16, 0x5, P1 ;  /* 0x0000000908108211 */ /* 0x000fc400008f2c10 */
[----:B------:R-:W-:Y:S02]  /*6ed0*/  @!P0 LEA R10, P1, R5, c[0x0][0x168], 0x1 ;  /* 0x00005a00050a8a11 */ /* 0x000fe400078208ff */
[----:B------:R-:W-:Y:S02]  /*6ee0*/  @!P0 LEA.HI.X R15, R6, c[0x0][0x16c], R9, 0x1, P4 ;  /* 0x00005b00060f8a11 */ /* 0x000fe400020f0c09 */
        /* <DEDUP_REMOVED lines=31> */
.L_x_2083:
[----:B------:R-:W-:Y:S05]  /*70e0*/  BSYNC B0 ;  /* 0x0000000000007941 */ /* 0x000fea0003800000 */
.L_x_2082:
[----:B------:R-:W0:Y:S02]  /*70f0*/  LDGDEPBAR ;  /* 0x00000000000079af */ /* 0x000e240000000000 */
.L_x_2081:
        /* <DEDUP_REMOVED lines=109> */
[----:B--2---:R-:W-:-:S06]  /*77d0*/  FFMA.FTZ R0, R57, c[0x0][0x23c], -R12 ;  /* 0x00008f0039007a23 */ /* 0x004fcc000001080c */
        /* <DEDUP_REMOVED lines=12> */
[----:B---3--:R-:W-:-:S07]  /*78a0*/  FFMA.FTZ R6, R83, c[0x0][0x23c], -R12 ;  /* 0x00008f0053067a23 */ /* 0x008fce000001080c */
[----:B------:R1:W2:Y:S02]  /*78b0*/  MUFU.EX2 R216, R6 ;  /* 0x0000000600d87308 */ /* 0x0002a40000000800 */
[----:B-1----:R-:W1:Y:S02]  /*78c0*/  SHFL.BFLY PT, R6, R5, 0x1, 0x1f ;  /* 0x0c201f0005067f89 */ /* 0x002e6400000e0000 */
[----:B-1----:R-:W-:Y:S02]  /*78d0*/  FMNMX.FTZ R72, R5, R6, !PT ;  /* 0x0000000605487209 */ /* 0x002fe40007810000 */
        /* <DEDUP_REMOVED lines=31> */
[-C--:B------:R-:W-:Y:S08]  /*7ad0*/  HMMA.16816.F32 R52, R4, R18.reuse, RZ ;  /* 0x000000120434723c */ /* 0x080ff000000018ff */
[----:B------:R-:W-:Y:S01]  /*7ae0*/  HMMA.16816.F32 R112, R8, R18, RZ ;  /* 0x000000120870723c */ /* 0x000fe200000018ff */
[----:B-1----:R-:W-:Y:S01]  /*7af0*/  FFMA.FTZ R2, R69, c[0x0][0x23c], -R13 ;  /* 0x00008f0045027a23 */ /* 0x002fe2000001080d */
[----:B---3--:R-:W-:-:S03]  /*7b00*/  F2FP.PACK_AB R4, R183, R180 ;  /* 0x000000b4b704723e */ /* 0x008fc600000000ff */
[----:B------:R1:W-:Y:S02]  /*7b10*/  MUFU.EX2 R182, R2 ;  /* 0x0000000200b67308 */ /* 0x0003e40000000800 */
[----:B-1----:R-:W-:-:S06]  /*7b20*/  FFMA.FTZ R2, R68, c[0x0][0x23c], -R13 ;  /* 0x00008f0044027a23 */ /* 0x002fcc000001080d */
[----:B------:R1:W3:Y:S02]  /*7b30*/  MUFU.EX2 R181, R2 ;  /* 0x0000000200b57308 */ /* 0x0002e40000000800 */
[--C-:B-1----:R-:W-:Y:S01]  /*7b40*/  FFMA.FTZ R2, R84, c[0x0][0x23c], -R12.reuse ;  /* 0x00008f0054027a23 */ /* 0x102fe2000001080c */
[----:B---3--:R-:W-:Y:S01]  /*7b50*/  F2FP.PACK_AB R6, R181, R182 ;  /* 0x000000b6b506723e */ /* 0x008fe200000000ff */
[----:B------:R-:W-:Y:S04]  /*7b60*/  HMMA.16816.F32 R84, R8, R20, RZ ;  /* 0x000000140854723c */ /* 0x000fe800000018ff */
[----:B------:R1:W-:Y:S02]  /*7b70*/  MUFU.EX2 R172, R2 ;  /* 0x0000000200ac7308 */ /* 0x0003e40000000800 */
[----:B-1----:R-:W-:-:S02]  /*7b80*/  FFMA.FTZ R2, R100, c[0x0][0x23c], -R12 ;  /* 0x00008f0064027a23 */ /* 0x002fc4000001080c */
[C---:B------:R-:W-:Y:S04]  /*7b90*/  HMMA.16816.F32 R100, R8.reuse, R22, RZ ;  /* 0x000000160864723c */ /* 0x040fe800000018ff */
[----:B------:R1:W3:Y:S04]  /*7ba0*/  MUFU.EX2 R176, R2 ;  /* 0x0000000200b07308 */ /* 0x0002e80000000800 */
[C---:B------:R-:W-:Y:S08]  /*7bb0*/  HMMA.16816.F32 R20, R8.reuse, R16, RZ ;  /* 0x000000100814723c */ /* 0x040ff000000018ff */
[----:B------:R-:W-:Y:S01]  /*7bc0*/  HMMA.16816.F32 R16, R8, R40, RZ ;  /* 0x000000280810723c */ /* 0x000fe200000018ff */
[----:B-1----:R-:W-:Y:S01]  /*7bd0*/  FFMA.FTZ R2, R97, c[0x0][0x23c], -R12 ;  /* 0x00008f0061027a23 */ /* 0x002fe2000001080c */
[----:B---3--:R-:W-:-:S03]  /*7be0*/  F2FP.PACK_AB R5, R176, R172 ;  /* 0x000000acb005723e */ /* 0x008fc600000000ff */
[----:B------:R1:W-:Y:S02]  /*7bf0*/  MUFU.EX2 R175, R2 ;  /* 0x0000000200af7308 */ /* 0x0003e40000000800 */
[----:B-1----:R-:W-:Y:S02]  /*7c00*/  FFMA.FTZ R2, R96, c[0x0][0x23c], -R12 ;  /* 0x00008f0060027a23 */ /* 0x002fe4000001080c */
[----:B------:R-:W-:Y:S01]  /*7c10*/  HMMA.16816.F32 R96, R8, R42, RZ ;  /* 0x0000002a0860723c */ /* 0x000fe200000018ff */
[----:B------:R-:W-:Y:S03]  /*7c20*/  LDSM.16.MT88.4 R8, [R190+0x7000] ;  /* 0x00700000be08783b */ /* 0x000fe60000004200 */
        /* <DEDUP_REMOVED lines=13> */
[----:B------:R-:W-:Y:S01]  /*7d00*/  HMMA.16816.F32 R44, R4, R38, R44 ;  /* 0x00000026042c723c */ /* 0x000fe2000000182c */
[----:B-1----:R-:W-:-:S07]  /*7d10*/  FFMA.FTZ R2, R104, c[0x0][0x23c], -R3 ;  /* 0x00008f0068027a23 */ /* 0x002fce0000010803 */
[C---:B------:R-:W-:Y:S01]  /*7d20*/  HMMA.16816.F32 R104, R4.reuse, R32, R64 ;  /* 0x000000200468723c */ /* 0x040fe20000001840 */
[----:B------:R1:W-:Y:S07]  /*7d30*/  MUFU.EX2 R168, R2 ;  /* 0x0000000200a87308 */ /* 0x0003ee0000000800 */
[----:B------:R-:W-:Y:S07]  /*7d40*/  HMMA.16816.F32 R64, R4, R36, R48 ;  /* 0x000000240440723c */ /* 0x000fee0000001830 */
[----:B------:R-:W-:-:S02]  /*7d50*/  F2FP.PACK_AB R4, R218, R187 ;  /* 0x000000bbda04723e */ /* 0x000fc400000000ff */
[----:B--2---:R-:W-:Y:S01]  /*7d60*/  F2FP.PACK_AB R6, R170, R171 ;  /* 0x000000abaa06723e */ /* 0x004fe200000000ff */
[----:B-1----:R-:W-:-:S04]  /*7d70*/  FFMA.FTZ R2, R144, c[0x0][0x23c], -R0 ;  /* 0x00008f0090027a23 */ /* 0x002fc80000010800 */
        /* <DEDUP_REMOVED lines=14> */
[----:B-1----:R-:W-:-:S03]  /*7e60*/  FFMA.FTZ R2, R127, c[0x0][0x23c], -R13 ;  /* 0x00008f007f027a23 */ /* 0x002fc6000001080d */
[----:B------:R-:W-:Y:S01]  /*7e70*/  LDSM.16.MT88.4 R92, [R189+0x7800] ;  /* 0x00780000bd5c783b */ /* 0x000fe20000004200 */
[----:B------:R1:W-:Y:S02]  /*7e80*/  MUFU.EX2 R161, R2 ;  /* 0x0000000200a17308 */ /* 0x0003e40000000800 */
[C---:B------:R-:W-:Y:S08]  /*7e90*/  HMMA.16816.F32 R48, R4.reuse, R32, R84 ;  /* 0x000000200430723c */ /* 0x040ff00000001854 */
[----:B------:R-:W-:Y:S01]  /*7ea0*/  HMMA.16816.F32 R32, R4, R34, R100 ;  /* 0x000000220420723c */ /* 0x000fe20000001864 */
[----:B-1----:R-:W-:-:S04]  /*7eb0*/  FFMA.FTZ R2, R122, c[0x0][0x23c], -R13 ;  /* 0x00008f007a027a23 */ /* 0x002fc8000001080d */
[----:B------:R1:W2:Y:S02]  /*7ec0*/  MUFU.EX2 R162, R2 ;  /* 0x0000000200a27308 */ /* 0x0002a40000000800 */
[--C-:B-1----:R-:W-:Y:S02]  /*7ed0*/  FFMA.FTZ R2, R119, c[0x0][0x23c], -R13.reuse ;  /* 0x00008f0077027a23 */ /* 0x102fe4000001080d */
[C---:B------:R-:W-:Y:S01]  /*7ee0*/  HMMA.16816.F32 R116, R4.reuse, R28, R20 ;  /* 0x0000001c0474723c */ /* 0x040fe20000001814 */
[----:B------:R-:W1:Y:S03]  /*7ef0*/  LDSM.16.MT88.4 R20, [R189+0x7000] ;  /* 0x00700000bd14783b */ /* 0x000e660000004200 */
[----:B------:R3:W-:Y:S04]  /*7f00*/  MUFU.EX2 R160, R2 ;  /* 0x0000000200a07308 */ /* 0x0007e80000000800 */
[----:B------:R-:W-:Y:S01]  /*7f10*/  HMMA.16816.F32 R28, R4, R30, R112 ;  /* 0x0000001e041c723c */ /* 0x000fe20000001870 */
[----:B---3--:R-:W-:-:S04]  /*7f20*/  FFMA.FTZ R2, R74, c[0x0][0x23c], -R13 ;  /* 0x00008f004a027a23 */ /* 0x008fc8000001080d */
[----:B------:R3:W4:Y:S02]  /*7f30*/  MUFU.EX2 R159, R2 ;  /* 0x00000002009f7308 */ /* 0x0007240000000800 */
[----:B---3--:R-:W-:Y:S02]  /*7f40*/  FFMA.FTZ R2, R129, c[0x0][0x23c], -R12 ;  /* 0x00008f0081027a23 */ /* 0x008fe4000001080c */
[C---:B------:R-:W-:Y:S01]  /*7f50*/  HMMA.16816.F32 R128, R4.reuse, R36, R16 ;  /* 0x000000240480723c */ /* 0x040fe20000001810 */
[----:B------:R-:W3:Y:S03]  /*7f60*/  LDSM.16.MT88.4 R16, [R192+0x7000] ;  /* 0x00700000c010783b */ /* 0x000ee60000004200 */
[----:B------:R5:W-:Y:S04]  /*7f70*/  MUFU.EX2 R158, R2 ;  /* 0x00000002009e7308 */ /* 0x000be80000000800 */
[----:B------:R-:W-:Y:S07]  /*7f80*/  HMMA.16816.F32 R36, R4, R38, R96 ;  /* 0x000000260424723c */ /* 0x000fee0000001860 */
[----:B--2---:R-:W-:-:S02]  /*7f90*/  F2FP.PACK_AB R4, R162, R161 ;  /* 0x000000a1a204723e */ /* 0x004fc400000000ff */
[----:B----4-:R-:W-:Y:S01]  /*7fa0*/  F2FP.PACK_AB R6, R159, R160 ;  /* 0x000000a09f06723e */ /* 0x010fe200000000ff */
[----:B-----5:R-:W-:-:S04]  /*7fb0*/  FFMA.FTZ R2, R132, c[0x0][0x23c], -R12 ;  /* 0x00008f0084027a23 */ /* 0x020fc8000001080c */
        /* <DEDUP_REMOVED lines=8> */
[----:B------:R2:W4:Y:S02]  /*8040*/  MUFU.EX2 R154, R2 ;  /* 0x00000002009a7308 */ /* 0x0005240000000800 */
[C---:B-1----:R-:W-:Y:S01]  /*8050*/  HMMA.16816.F32 R84, R4.reuse, R20, R108 ;  /* 0x000000140454723c */ /* 0x042fe2000000186c */
[----:B------:R-:W1:Y:S07]  /*8060*/  LDSM.16.MT88.4 R108, [R192+0x7800] ;  /* 0x00780000c06c783b */ /* 0x000e6e0000004200 */
[----:B---3--:R-:W-:Y:S01]  /*8070*/  HMMA.16816.F32 R104, R4, R16, R104 ;  /* 0x000000100468723c */ /* 0x008fe20000001868 */
[----:B--2---:R-:W-:-:S04]  /*8080*/  FFMA.FTZ R2, R125, c[0x0][0x23c], -R3 ;  /* 0x00008f007d027a23 */ /* 0x004fc80000010803 */
[----:B------:R2:W-:Y:S03]  /*8090*/  MUFU.EX2 R153, R2 ;  /* 0x0000000200997308 */ /* 0x0005e60000000800 */
[C---:B------:R-:W-:Y:S08]  /*80a0*/  HMMA.16816.F32 R80, R4.reuse, R8, R80 ;  /* 0x000000080450723c */ /* 0x040ff00000001850 */
[----:B------:R-:W-:Y:S01]  /*80b0*/  HMMA.16816.F32 R64, R4, R24, R64 ;  /* 0x000000180440723c */ /* 0x000fe20000001840 */
[----:B--2---:R-:W-:-:S07]  /*80c0*/  FFMA.FTZ R2, R124, c[0x0][0x23c], -R3 ;  /* 0x00008f007c027a23 */ /* 0x004fce0000010803 */
[C---:B------:R-:W-:Y:S01]  /*80d0*/  HMMA.16816.F32 R88, R4.reuse, R22, R76 ;  /* 0x000000160458723c */ /* 0x040fe2000000184c */
[----:B------:R-:W2:Y:S01]  /*80e0*/  LDSM.16.MT88.4 R124, [R190+0x7800] ;  /* 0x00780000be7c783b */ /* 0x000ea20000004200 */
[----:B------:R3:W-:Y:S06]  /*80f0*/  MUFU.EX2 R152, R2 ;  /* 0x0000000200987308 */ /* 0x0007ec0000000800 */
[C---:B------:R-:W-:Y:S08]  /*8100*/  HMMA.16816.F32 R60, R4.reuse, R18, R60 ;  /* 0x00000012043c723c */ /* 0x040ff0000000183c */
[----:B------:R-:W-:Y:S01]  /*8110*/  HMMA.16816.F32 R56, R4, R10, R56 ;  /* 0x0000000a0438723c */ /* 0x000fe20000001838 */
[----:B---3--:R-:W-:-:S02]  /*8120*/  FFMA.FTZ R2, R120, c[0x0][0x23c], -R3 ;  /* 0x00008f0078027a23 */ /* 0x008fc40000010803 */
[----:B------:R-:W-:Y:S02]  /*8130*/  FFMA.FTZ R3, R123, c[0x0][0x23c], -R3 ;  /* 0x00008f007b037a23 */ /* 0x000fe40000010803 */
        /* <DEDUP_REMOVED lines=29> */
[----:B---3--:R-:W-:-:S07]  /*8310*/  FFMA.FTZ R2, R134, c[0x0][0x23c], -R13 ;  /* 0x00008f0086027a23 */ /* 0x008fce000001080d */
[C---:B------:R-:W-:Y:S01]  /*8320*/  HMMA.16816.F32 R112, R4.reuse, R8, R116 ;  /* 0x000000080470723c */ /* 0x040fe20000001874 */
[----:B----4-:R-:W-:Y:S01]  /*8330*/  F2FP.PACK_AB R136, R69, R68 ;  /* 0x000000444588723e */ /* 0x010fe200000000ff */
[----:B------:R3:W-:Y:S06]  /*8340*/  MUFU.EX2 R20, R2 ;  /* 0x0000000200147308 */ /* 0x0007ec0000000800 */
[C---:B------:R-:W-:Y:S01]  /*8350*/  HMMA.16816.F32 R28, R4.reuse, R10, R28 ;  /* 0x0000000a041c723c */ /* 0x040fe2000000181c */
[----:B------:R-:W4:Y:S07]  /*8360*/  LDSM.16.MT88.4 R8, [R191+0x7800] ;  /* 0x00780000bf08783b */ /* 0x000f2e0000004200 */
[----:B------:R-:W-:Y:S01]  /*8370*/  HMMA.16816.F32 R128, R4, R24, R128 ;  /* 0x000000180480723c */ /* 0x000fe20000001880 */
[----:B---3--:R-:W-:-:S04]  /*8380*/  FFMA.FTZ R2, R133, c[0x0][0x23c], -R13 ;  /* 0x00008f0085027a23 */ /* 0x008fc8000001080d */
[----:B------:R3:W-:Y:S03]  /*8390*/  MUFU.EX2 R248, R2 ;  /* 0x0000000200f87308 */ /* 0x0007e60000000800 */
[----:B------:R-:W-:Y:S07]  /*83a0*/  HMMA.16816.F32 R36, R4, R26, R36 ;  /* 0x0000001a0424723c */ /* 0x000fee0000001824 */
[----:B------:R-:W-:-:S02]  /*83b0*/  FADD.FTZ R4, R216, R185 ;  /* 0x000000b9d8047221 */ /* 0x000fc40000010000 */
[----:B------:R-:W-:Y:S02]  /*83c0*/  FADD.FTZ R5, R171, R3 ;  /* 0x00000003ab057221 */ /* 0x000fe40000010000 */
[----:B------:R-:W-:Y:S02]  /*83d0*/  FADD.FTZ R4, R186, R4 ;  /* 0x00000004ba047221 */ /* 0x000fe40000010000 */
[----:B---3--:R-:W-:Y:S01]  /*83e0*/  FFMA.FTZ R2, R142, c[0x0][0x23c], -R12 ;  /* 0x00008f008e027a23 */ /* 0x008fe2000001080c */
[----:B------:R-:W-:Y:S01]  /*83f0*/  F2FP.PACK_AB R142, R245, R151 ;  /* 0x00000097f58e723e */ /* 0x000fe200000000ff */
[----:B------:R-:W-:Y:S02]  /*8400*/  FADD.FTZ R4, R217, R4 ;  /* 0x00000004d9047221 */ /* 0x000fe40000010000 */
[----:B------:R3:W-:Y:S02]  /*8410*/  MUFU.EX2 R15, R2 ;  /* 0x00000002000f7308 */ /* 0x0007e40000000800 */
[----:B------:R-:W-:-:S04]  /*8420*/  FADD.FTZ R4, R172, R4 ;  /* 0x00000004ac047221 */ /* 0x000fc80000010000 */
[----:B------:R-:W-:Y:S02]  /*8430*/  FADD.FTZ R4, R176, R4 ;  /* 0x00000004b0047221 */ /* 0x000fe40000010000 */
[----:B---3--:R-:W-:-:S04]  /*8440*/  FFMA.FTZ R2, R141, c[0x0][0x23c], -R12 ;  /* 0x00008f008d027a23 */ /* 0x008fc8000001080c */
[----:B------:R3:W5:Y:S02]  /*8450*/  MUFU.EX2 R14, R2 ;  /* 0x00000002000e7308 */ /* 0x0007640000000800 */
[----:B---3--:R-:W-:Y:S01]  /*8460*/  FFMA.FTZ R2, R138, c[0x0][0x23c], -R12 ;  /* 0x00008f008a027a23 */ /* 0x008fe2000001080c */
[----:B-----5:R-:W-:Y:S02]  /*8470*/  F2FP.PACK_AB R137, R14, R15 ;  /* 0x0000000f0e89723e */ /* 0x020fe400000000ff */
[----:B------:R-:W-:-:S03]  /*8480*/  F2FP.PACK_AB R138, R248, R20 ;  /* 0x00000014f88a723e */ /* 0x000fc600000000ff */
[----:B------:R3:W-:Y:S02]  /*8490*/  MUFU.EX2 R13, R2 ;  /* 0x00000002000d7308 */ /* 0x0007e40000000800 */
[----:B---3--:R-:W-:-:S06]  /*84a0*/  FFMA.FTZ R2, R139, c[0x0][0x23c], -R12 ;  /* 0x00008f008b027a23 */ /* 0x008fcc000001080c */
[----:B------:R3:W5:Y:S02]  /*84b0*/  MUFU.EX2 R247, R2 ;  /* 0x0000000200f77308 */ /* 0x0007640000000800 */
[----:B---3--:R-:W-:Y:S01]  /*84c0*/  FFMA.FTZ R2, R150, c[0x0][0x23c], -R0 ;  /* 0x00008f0096027a23 */ /* 0x008fe20000010800 */
[----:B-----5:R-:W-:-:S05]  /*84d0*/  F2FP.PACK_AB R139, R247, R13 ;  /* 0x0000000df78b723e */ /* 0x020fca00000000ff */
[----:B------:R3:W-:Y:S02]  /*84e0*/  MUFU.EX2 R12, R2 ;  /* 0x00000002000c7308 */ /* 0x0007e40000000800 */
[C---:B-1----:R-:W-:Y:S08]  /*84f0*/  HMMA.16816.F32 R100, R136.reuse, R108, R104 ;  /* 0x0000006c8864723c */ /* 0x042ff00000001868 */
[----:B--2---:R-:W-:Y:S01]  /*8500*/  HMMA.16816.F32 R116, R136, R124, R80 ;  /* 0x0000007c8874723c */ /* 0x004fe20000001850 */
        /* <DEDUP_REMOVED lines=11> */
[----:B----4-:R-:W-:Y:S01]  /*85c0*/  HMMA.16816.F32 R132, R136, R8, R64 ;  /* 0x000000088884723c */ /* 0x010fe20000001840 */
        /* <DEDUP_REMOVED lines=68> */
[----:B------:R-:W1:Y:S01]  /*8a10*/  S2R R236, SR_TID.X ;  /* 0x0000000000ec7919 */ /* 0x000e620000002100 */
[----:B------:R-:W-:Y:S01]  /*8a20*/  IMAD.WIDE.U32 R6, R252, c[0x0][0x1a0], RZ ;  /* 0x00006800fc067a25 */ /* 0x000fe200078e00ff */
[----:B------:R-:W-:Y:S01]  /*8a30*/  UIMAD UR7, UR12, UR14, UR7 ;  /* 0x0000000e0c0772a4 */ /* 0x000fe2000f8e0207 */
[----:B------:R-:W-:Y:S01]  /*8a40*/  LOP3.LUT R0, R0, 0xffffffdf, RZ, 0xc0, !PT ;  /* 0xffffffdf00007812 */ /* 0x000fe200078ec0ff */
[----:B------:R-:W-:Y:S01]  /*8a50*/  UISETP.GT.AND UP0, UPT, UR25, UR9, UPT ;  /* 0x000000091900728c */ /* 0x000fe2000bf04270 */
[----:B------:R-:W-:Y:S02]  /*8a60*/  IMAD.SHL.U32 R13, R14, 0x20, RZ ;  /* 0x000000200e0d7824 */ /* 0x000fe400078e00ff */
[----:B-1----:R-:W-:-:S05]  /*8a70*/  IMAD.SHL.U32 R236, R236, 0x2, RZ ;  /* 0x00000002ecec7824 */ /* 0x002fca00078e00ff */
[----:B------:R-:W-:Y:S01]  /*8a80*/  LOP3.LUT R236, R236, 0x6, RZ, 0xc0, !PT ;  /* 0x00000006ecec7812 */ /* 0x000fe200078ec0ff */
[----:B------:R-:W-:Y:S01]  /*8a90*/  BAR.SYNC.DEFER_BLOCKING 0x0 ;  /* 0x0000000000007b1d */ /* 0x000fe20000010000 */
[----:B--2---:R-:W-:Y:S01]  /*8aa0*/  ISETP.GE.AND P3, PT, R228, c[0x0][0x220], PT ;  /* 0x00008800e4007a0c */ /* 0x004fe20003f66270 */
[----:B---3--:R-:W-:-:S05]  /*8ab0*/  IMAD.WIDE.U32 R2, R2, UR14, R226 ;  /* 0x0000000e02027c25 */ /* 0x008fca000f8e00e2 */
        /* <DEDUP_REMOVED lines=17> */
[----:B------:R1:W-:Y:S01]  /*8bd0*/  @!P3 LDGSTS.E.BYPASS.LTC128B.128 [R215+0x6000], [R10.64] ;  /* 0x060000000ad7bfae */ /* 0x0003e2000b901d52 */
[----:B------:R-:W-:Y:S02]  /*8be0*/  @P3 LOP3.LUT R0, R0, 0x20, RZ, 0xfc, !PT ;  /* 0x0000002000003812 */ /* 0x000fe400078efcff */
[----:B------:R-:W-:Y:S01]  /*8bf0*/  @!P3 LEA.HI.X R7, R5, c[0x0][0x174], R13, 0x1, P0 ;  /* 0x00005d000507ba11 */ /* 0x000fe200000f0c0d */
[----:B------:R-:W-:Y:S01]  /*8c00*/  @!P3 IMAD.IADD R3, R4, 0x1, R3 ;  /* 0x000000010403b824 */ /* 0x000fe200078e0203 */
[----:B------:R-:W-:Y:S01]  /*8c10*/  @!P3 LEA R4, P0, R2, c[0x0][0x170], 0x1 ;  /* 0x00005c000204ba11 */ /* 0x000fe200078008ff */
[----:B------:R-:W-:Y:S01]  /*8c20*/  @P3 STS.128 [R215+0x6800], RZ ;  /* 0x006800ffd7003388 */ /* 0x000fe20000000c00 */
[----:B------:R-:W-:-:S02]  /*8c30*/  LOP3.LUT R0, R0, 0xfffffff7, RZ, 0xc0, !PT ;  /* 0xfffffff700007812 */ /* 0x000fc400078ec0ff */
        /* <DEDUP_REMOVED lines=12> */
[----:B------:R-:W-:-:S03]  /*8d00*/  IMAD.IADD R3, R210, 0x1, -R2 ;  /* 0x00000001d2037824 */ /* 0x000fc600078e0a02 */
[----:B------:R-:W-:Y:S02]  /*8d10*/  @P3 STS.128 [R215+0x7800], RZ ;  /* 0x007800ffd7003388 */ /* 0x000fe40000000c00 */
[----:B------:R-:W-:Y:S02]  /*8d20*/  IABS R3, R3 ;  /* 0x0000000300037213 */ /* 0x000fe40000000000 */
[----:B------:R-:W-:Y:S01]  /*8d30*/  @!PT LDS RZ, [RZ] ;  /* 0x00000000fffff984 */ /* 0x000fe20000000800 */
[----:B------:R-:W-:Y:S01]  /*8d40*/  @!PT LDS RZ, [RZ] ;  /* 0x00000000fffff984 */ /* 0x000fe20000000800 */
[----:B------:R-:W-:Y:S01]  /*8d50*/  @!PT LDS RZ, [RZ] ;  /* 0x00000000fffff984 */ /* 0x000fe20000000800 */
[----:B------:R2:W-:Y:S04]  /*8d60*/  @!P3 LDGSTS.E.BYPASS.LTC128B.128 [R215+0x7800], [R4.64] ;  /* 0x0780000004d7bfae */ /* 0x0005e8000b901d52 */
[----:B------:R-:W-:Y:S04]  /*8d70*/  LDSM.16.M88.4 R32, [R188+0x4000] ;  /* 0x00400000bc20783b */ /* 0x000fe80000000200 */
[----:B------:R-:W-:Y:S04]  /*8d80*/  LDSM.16.M88.4 R28, [R188+0x4800] ;  /* 0x00480000bc1c783b */ /* 0x000fe80000000200 */
[----:B-1----:R-:W1:Y:S04]  /*8d90*/  LDSM.16.M88.4 R8, [R195+0x2000] ;  /* 0x00200000c308783b */ /* 0x002e680000000200 */
[----:B------:R-:W3:Y:S04]  /*8da0*/  LDSM.16.M88.4 R24, [R188+0x5000] ;  /* 0x00500000bc18783b */ /* 0x000ee80000000200 */
[----:B------:R-:W4:Y:S04]  /*8db0*/  LDSM.16.M88.4 R20, [R188+0x5800] ;  /* 0x00580000bc14783b */ /* 0x000f280000000200 */
[----:B------:R-:W5:Y:S04]  /*8dc0*/  LDSM.16.M88.4 R12, [R195] ;  /* 0x00000000c30c783b */ /* 0x000f680000000200 */
[----:B--2---:R-:W-:Y:S04]  /*8dd0*/  LDSM.16.M88.4 R4, [R198+0x2000] ;  /* 0x00200000c604783b */ /* 0x004fe80000000200 */
[----:B------:R-:W2:Y:S04]  /*8de0*/  LDSM.16.M88.4 R40, [R194+0x5800] ;  /* 0x00580000c228783b */ /* 0x000ea80000000200 */
[----:B------:R-:W2:Y:S04]  /*8df0*/  LDSM.16.M88.4 R36, [R194+0x4000] ;  /* 0x00400000c224783b */ /* 0x000ea80000000200 */
[----:B------:R-:W2:Y:S04]  /*8e00*/  LDSM.16.M88.4 R48, [R194+0x4800] ;  /* 0x00480000c230783b */ /* 0x000ea80000000200 */
[----:B------:R-:W2:Y:S04]  /*8e10*/  LDSM.16.M88.4 R44, [R194+0x5000] ;  /* 0x00500000c22c783b */ /* 0x000ea80000000200 */
[----:B------:R-:W2:Y:S01]  /*8e20*/  LDSM.16.M88.4 R16, [R198] ;  /* 0x00000000c610783b */ /* 0x000ea20000000200 */
[C---:B-1----:R-:W-:Y:S03]  /*8e30*/  HMMA.16816.F32 R148, R8.reuse, R32, RZ ;  /* 0x000000200894723c */ /* 0x042fe600000018ff */
[----:B------:R-:W0:Y:S05]  /*8e40*/  LDGDEPBAR ;  /* 0x00000000000079af */ /* 0x000e2a0000000000 */
[C---:B------:R-:W-:Y:S08]  /*8e50*/  HMMA.16816.F32 R76, R8.reuse, R28, RZ ;  /* 0x0000001c084c723c */ /* 0x040ff000000018ff */
[C---:B---3--:R-:W-:Y:S08]  /*8e60*/  HMMA.16816.F32 R60, R8.reuse, R24, RZ ;  /* 0x00000018083c723c */ /* 0x048ff000000018ff */
[C---:B----4-:R-:W-:Y:S08]  /*8e70*/  HMMA.16816.F32 R52, R8.reuse, R20, RZ ;  /* 0x000000140834723c */ /* 0x050ff000000018ff */
[C---:B------:R-:W-:Y:S08]  /*8e80*/  HMMA.16816.F32 R144, R8.reuse, R34, RZ ;  /* 0x000000220890723c */ /* 0x040ff000000018ff */
[C---:B------:R-:W-:Y:S08]  /*8e90*/  HMMA.16816.F32 R64, R8.reuse, R30, RZ ;  /* 0x0000001e0840723c */ /* 0x040ff000000018ff */
[C---:B------:R-:W-:Y:S08]  /*8ea0*/  HMMA.16816.F32 R56, R8.reuse, R26, RZ ;  /* 0x0000001a0838723c */ /* 0x040ff000000018ff */
[----:B------:R-:W-:Y:S08]  /*8eb0*/  HMMA.16816.F32 R8, R8, R22, RZ ;  /* 0x000000160808723c */ /* 0x000ff000000018ff */
[C---:B-----5:R-:W-:Y:S08]  /*8ec0*/  HMMA.16816.F32 R160, R12.reuse, R24, RZ ;  /* 0x000000180ca0723c */ /* 0x060ff000000018ff */
[----:B------:R-:W-:Y:S08]  /*8ed0*/  HMMA.16816.F32 R152, R12, R32, RZ ;  /* 0x000000200c98723c */ /* 0x000ff000000018ff */
[----:B--2---:R-:W-:Y:S01]  /*8ee0*/  HMMA.16816.F32 R228, R4, R42, R8 ;  /* 0x0000002a04e4723c */ /* 0x004fe20000001808 */
[----:B------:R-:W-:Y:S07]  /*8ef0*/  LDSM.16.M88.4 R8, [R196] ;  /* 0x00000000c408783b */ /* 0x000fee0000000200 */
[C---:B------:R-:W-:Y:S01]  /*8f00*/  HMMA.16816.F32 R180, R12.reuse, R34, RZ ;  /* 0x000000220cb4723c */ /* 0x040fe200000018ff */
[----:B------:R-:W1:Y:S07]  /*8f10*/  LDSM.16.M88.4 R32, [R201] ;  /* 0x00000000c920783b */ /* 0x000e6e0000000200 */
[C---:B------:R-:W-:Y:S08]  /*8f20*/  HMMA.16816.F32 R164, R12.reuse, R28, RZ ;  /* 0x0000001c0ca4723c */ /* 0x040ff000000018ff */
[----:B------:R-:W-:Y:S01]  /*8f30*/  HMMA.16816.F32 R176, R12, R30, RZ ;  /* 0x0000001e0cb0723c */ /* 0x000fe200000018ff */
[----:B------:R-:W-:Y:S01]  /*8f40*/  IMAD.MOV.U32 R242, RZ, RZ, R230 ;  /* 0x000000fffff27224 */ /* 0x000fe200078e00e6 */
[----:B------:R-:W-:Y:S01]  /*8f50*/  LDSM.16.M88.4 R28, [R202] ;  /* 0x00000000ca1c783b */ /* 0x000fe20000000200 */
[----:B------:R-:W-:-:S02]  /*8f60*/  IMAD.MOV.U32 R241, RZ, RZ, R229 ;  /* 0x000000fffff17224 */ /* 0x000fc400078e00e5 */
[----:B------:R-:W-:Y:S02]  /*8f70*/  IMAD.MOV.U32 R240, RZ, RZ, R228 ;  /* 0x000000fffff07224 */ /* 0x000fe400078e00e4 */
[----:B------:R-:W-:Y:S01]  /*8f80*/  IMAD.MOV.U32 R239, RZ, RZ, R231 ;  /* 0x000000ffffef7224 */ /* 0x000fe200078e00e7 */
[C---:B------:R-:W-:Y:S01]  /*8f90*/  HMMA.16816.F32 R172, R12.reuse, R26, RZ ;  /* 0x0000001a0cac723c */ /* 0x040fe200000018ff */
[----:B------:R-:W-:Y:S07]  /*8fa0*/  LDSM.16.M88.4 R228, [R200] ;  /* 0x00000000c8e4783b */ /* 0x000fee0000000200 */
[C---:B------:R-:W-:Y:S08]  /*8fb0*/  HMMA.16816.F32 R156, R12.reuse, R20, RZ ;  /* 0x000000140c9c723c */ /* 0x040ff000000018ff */
[----:B------:R-:W-:Y:S01]  /*8fc0*/  HMMA.16816.F32 R168, R12, R22, RZ ;  /* 0x000000160ca8723c */ /* 0x000fe200000018ff */
[----:B------:R-:W2:Y:S07]  /*8fd0*/  LDSM.16.M88.4 R12, [R199] ;  /* 0x00000000c70c783b */ /* 0x000eae0000000200 */
        /* <DEDUP_REMOVED lines=15> */
[C---:B------:R-:W-:Y:S08]  /*90d0*/  HMMA.16816.F32 R44, R16.reuse, R46, R172 ;  /* 0x0000002e102c723c */ /* 0x040ff000000018ac */
[----:B------:R-:W-:Y:S08]  /*90e0*/  HMMA.16816.F32 R16, R16, R42, R168 ;  /* 0x0000002a1010723c */ /* 0x000ff000000018a8 */
[C---:B-1----:R-:W-:Y:S07]  /*90f0*/  HMMA.16816.F32 R156, R8.reuse, R32, R4 ;  /* 0x00000020089c723c */ /* 0x042fee0000001804 */
[----:B------:R-:W-:Y:S01]  /*9100*/  IMAD.IADD R5, R207, 0x1, -R2 ;  /* 0x00000001cf057824 */ /* 0x000fe200078e0a02 */
[----:B--2---:R-:W-:Y:S01]  /*9110*/  HMMA.16816.F32 R76, R8, R12, R24 ;  /* 0x0000000c084c723c */ /* 0x004fe20000001818 */
[----:B------:R-:W-:Y:S01]  /*9120*/  IMAD.MOV.U32 R4, RZ, RZ, R3 ;  /* 0x000000ffff047224 */ /* 0x000fe200078e0003 */
[----:B------:R-:W1:Y:S01]  /*9130*/  LDSM.16.M88.4 R24, [R196+0x2000] ;  /* 0x00200000c418783b */ /* 0x000e620000000200 */
[----:B------:R-:W-:-:S02]  /*9140*/  IADD3 R6, R2, 0x1, RZ ;  /* 0x0000000102067810 */ /* 0x000fc40007ffe0ff */
[----:B------:R-:W-:Y:S01]  /*9150*/  IABS R3, R5 ;  /* 0x0000000500037213 */ /* 0x000fe20000000000 */
[----:B------:R-:W-:Y:S01]  /*9160*/  IMAD.IADD R5, R205, 0x1, -R2 ;  /* 0x00000001cd057824 */ /* 0x000fe200078e0a02 */
[----:B------:R2:W-:Y:S01]  /*9170*/  I2F R180, R4 ;  /* 0x0000000400b47306 */ /* 0x0005e20000201400 */
[C---:B------:R-:W-:Y:S01]  /*9180*/  HMMA.16816.F32 R16, R8.reuse, R230, R16 ;  /* 0x000000e60810723c */ /* 0x040fe20000001810 */
[----:B------:R-:W-:Y:S01]  /*9190*/  IMAD.IADD R7, R209, 0x1, -R6 ;  /* 0x00000001d1077824 */ /* 0x000fe200078e0a06 */
[C---:B------:R-:W-:Y:S02]  /*91a0*/  ISETP.GE.AND P4, PT, R6.reuse, R214, PT ;  /* 0x000000d60600720c */ /* 0x040fe40003f86270 */
[C---:B------:R-:W-:Y:S02]  /*91b0*/  ISETP.GE.AND P2, PT, R6.reuse, R213, PT ;  /* 0x000000d50600720c */ /* 0x040fe40003f46270 */
[C---:B------:R-:W-:Y:S02]  /*91c0*/  ISETP.GE.AND P1, PT, R6.reuse, R212, PT ;  /* 0x000000d40600720c */ /* 0x040fe40003f26270 */
[----:B------:R-:W-:Y:S01]  /*91d0*/  HMMA.16816.F32 R152, R8, R28, R20 ;  /* 0x0000001c0898723c */ /* 0x000fe20000001814 */
[----:B------:R-:W-:Y:S01]  /*91e0*/  LDSM.16.M88.4 R20, [R197] ;  /* 0x00000000c514783b */ /* 0x000fe20000000200 */
[----:B------:R-:W-:-:S02]  /*91f0*/  ISETP.GE.AND P0, PT, R6, R211, PT ;  /* 0x000000d30600720c */ /* 0x000fc40003f06270 */
[C---:B------:R-:W-:Y:S02]  /*9200*/  ISETP.LT.OR P6, PT, R6.reuse, R206, P4 ;  /* 0x000000ce0600720c */ /* 0x040fe400027c1670 */
[C---:B------:R-:W-:Y:S01]  /*9210*/  ISETP.LT.OR P5, PT, R6.reuse, R208, P2 ;  /* 0x000000d00600720c */ /* 0x040fe200017a1670 */
[----:B--2---:R-:W-:Y:S01]  /*9220*/  IMAD.MOV.U32 R4, RZ, RZ, R3 ;  /* 0x000000ffff047224 */ /* 0x004fe200078e0003 */
[----:B------:R-:W-:Y:S01]  /*9230*/  IABS R3, R5 ;  /* 0x0000000500037213 */ /* 0x000fe20000000000 */
[----:B------:R-:W-:Y:S01]  /*9240*/  IMAD.IADD R5, R209, 0x1, -R2 ;  /* 0x00000001d1057824 */ /* 0x000fe200078e0a02 */
[----:B------:R-:W-:Y:S01]  /*9250*/  HMMA.16816.F32 R164, R8, R228, R52 ;  /* 0x000000e408a4723c */ /* 0x000fe20000001834 */
[----:B------:R2:W-:Y:S01]  /*9260*/  I2F R178, R4 ;  /* 0x0000000400b27306 */ /* 0x0005e20000201400 */
[C---:B------:R-:W-:Y:S02]  /*9270*/  ISETP.LT.OR P1, PT, R6.reuse, R204, P1 ;  /* 0x000000cc0600720c */ /* 0x040fe40000f21670 */
[----:B------:R-:W-:-:S02]  /*9280*/  ISETP.LT.OR P0, PT, R6, R203, P0 ;  /* 0x000000cb0600720c */ /* 0x000fc40000701670 */
[----:B------:R-:W-:Y:S02]  /*9290*/  IMAD.MOV.U32 R238, RZ, RZ, R18 ;  /* 0x000000ffffee7224 */ /* 0x000fe400078e0012 */
[C---:B------:R-:W-:Y:S01]  /*92a0*/  HMMA.16816.F32 R60, R8.reuse, R14, R36 ;  /* 0x0000000e083c723c */ /* 0x040fe20000001824 */
[----:B------:R-:W-:Y:S02]  /*92b0*/  IMAD.MOV.U32 R237, RZ, RZ, R17 ;  /* 0x000000ffffed7224 */ /* 0x000fe400078e0011 */
[----:B------:R-:W-:Y:S02]  /*92c0*/  IMAD.MOV.U32 R236, RZ, RZ, R19 ;  /* 0x000000ffffec7224 */ /* 0x000fe400078e0013 */
[----:B------:R-:W-:Y:S02]  /*92d0*/  IMAD.MOV.U32 R181, RZ, RZ, R16 ;  /* 0x000000ffffb57224 */ /* 0x000fe400078e0010 */
[----:B------:R-:W-:Y:S01]  /*92e0*/  LDSM.16.M88.4 R16, [R197+0x2000] ;  /* 0x00200000c510783b */ /* 0x000fe20000000200 */
[----:B------:R-:W-:Y:S01]  /*92f0*/  HMMA.16816.F32 R64, R8, R30, R48 ;  /* 0x0000001e0840723c */ /* 0x000fe20000001830 */
[----:B--2---:R-:W-:Y:S01]  /*9300*/  IMAD.MOV.U32 R4, RZ, RZ, R3 ;  /* 0x000000ffff047224 */ /* 0x004fe200078e0003 */
[----:B------:R-:W-:Y:S01]  /*9310*/  IABS R3, R5 ;  /* 0x0000000500037213 */ /* 0x000fe20000000000 */
[----:B------:R-:W-:Y:S01]  /*9320*/  IMAD.IADD R5, R210, 0x1, -R6 ;  /* 0x00000001d2057824 */ /* 0x000fe200078e0a06 */
[----:B------:R-:W-:Y:S01]  /*9330*/  @P1 LOP3.LUT R0, R0, 0x8, RZ, 0xfc, !PT ;  /* 0x0000000800001812 */ /* 0x000fe200078efcff */
[----:B------:R-:W-:Y:S01]  /*9340*/  I2F R179, R4 ;  /* 0x0000000400b37306 */ /* 0x000fe20000201400 */
[----:B------:R-:W-:-:S02]  /*9350*/  ISETP.GE.AND P1, PT, R2, R214, PT ;  /* 0x000000d60200720c */ /* 0x000fc40003f26270 */
[----:B------:R-:W-:Y:S01]  /*9360*/  IABS R5, R5 ;  /* 0x0000000500057213 */ /* 0x000fe20000000000 */
[----:B------:R-:W-:Y:S01]  /*9370*/  HMMA.16816.F32 R148, R8, R34, R44 ;  /* 0x000000220894723c */ /* 0x000fe2000000182c */
[----:B------:R-:W2:Y:S01]  /*9380*/  LDSM.16.M88.4 R8, [R193] ;  /* 0x00000000c108783b */ /* 0x000ea20000000200 */
[----:B------:R-:W-:Y:S02]  /*9390*/  LOP3.LUT R0, R0, 0xfffffffb, RZ, 0xc0, !PT ;  /* 0xfffffffb00007812 */ /* 0x000fe400078ec0ff */
[----:B------:R3:W-:Y:S01]  /*93a0*/  I2F R177, R3 ;  /* 0x0000000300b17306 */ /* 0x0007e20000201400 */
[----:B------:R-:W-:Y:S02]  /*93b0*/  ISETP.LT.OR P1, PT, R2, R206, P1 ;  /* 0x000000ce0200720c */ /* 0x000fe40000f21670 */
[----:B------:R-:W-:Y:S01]  /*93c0*/  @P0 LOP3.LUT R0, R0, 0x4, RZ, 0xfc, !PT ;  /* 0x0000000400000812 */ /* 0x000fe200078efcff */
[----:B-1----:R-:W-:Y:S01]  /*93d0*/  HMMA.16816.F32 R48, R24, R28, R220 ;  /* 0x0000001c1830723c */ /* 0x002fe200000018dc */
[----:B------:R-:W-:-:S03]  /*93e0*/  ISETP.GE.AND P0, PT, R2, R213, PT ;  /* 0x000000d50200720c */ /* 0x000fc60003f06270 */
[----:B------:R1:W-:Y:S01]  /*93f0*/  I2F R176, R5 ;  /* 0x0000000500b07306 */ /* 0x0003e20000201400 */
[----:B------:R-:W-:Y:S02]  /*9400*/  ISETP.LT.OR P0, PT, R2, R208, P0 ;  /* 0x000000d00200720c */ /* 0x000fe40000701670 */
[----:B------:R-:W-:Y:S01]  /*9410*/  IMAD.MOV.U32 R221, RZ, RZ, R181 ;  /* 0x000000ffffdd7224 */ /* 0x000fe200078e00b5 */
[----:B------:R-:W-:Y:S01]  /*9420*/  HMMA.16816.F32 R44, R24, R30, R216 ;  /* 0x0000001e182c723c */ /* 0x000fe200000018d8 */
[----:B------:R-:W4:Y:S01]  /*9430*/  LDSM.16.M88.4 R28, [R193+0x800] ;  /* 0x00080000c11c783b */ /* 0x000f220000000200 */
[----:B------:R-:W-:Y:S02]  /*9440*/  IMAD.MOV.U32 R223, RZ, RZ, R238 ;  /* 0x000000ffffdf7224 */ /* 0x000fe400078e00ee */
[----:B---3--:R-:W-:-:S03]  /*9450*/  IMAD.IADD R3, R207, 0x1, -R6 ;  /* 0x00000001cf037824 */ /* 0x008fc600078e0a06 */
[----:B------:R-:W-:Y:S01]  /*9460*/  IMAD.MOV.U32 R217, RZ, RZ, R223 ;  /* 0x000000ffffd97224 */ /* 0x000fe200078e00df */
[C---:B------:R-:W-:Y:S01]  /*9470*/  HMMA.16816.F32 R36, R24.reuse, R12, R184 ;  /* 0x0000000c1824723c */ /* 0x040fe200000018b8 */
[----:B------:R-:W-:Y:S01]  /*9480*/  IABS R4, R3 ;  /* 0x0000000300047213 */ /* 0x000fe20000000000 */
[----:B------:R-:W-:Y:S01]  /*9490*/  IMAD.IADD R3, R205, 0x1, -R6 ;  /* 0x00000001cd037824 */ /* 0x000fe200078e0a06 */
[----:B-1----:R-:W-:Y:S02]  /*94a0*/  IADD3 R5, R2, 0x8, RZ ;  /* 0x0000000802057810 */ /* 0x002fe40007ffe0ff */
[----:B------:R1:W-:Y:S01]  /*94b0*/  I2F R75, R4 ;  /* 0x00000004004b7306 */ /* 0x0003e20000201400 */
[----:B------:R-:W-:Y:S01]  /*94c0*/  IMAD.MOV.U32 R216, RZ, RZ, R221 ;  /* 0x000000ffffd87224 */ /* 0x000fe200078e00dd */
[----:B------:R-:W-:Y:S01]  /*94d0*/  IABS R3, R3 ;  /* 0x0000000300037213 */ /* 0x000fe20000000000 */
[----:B------:R-:W-:Y:S01]  /*94e0*/  HMMA.16816.F32 R40, R24, R14, R144 ;  /* 0x0000000e1828723c */ /* 0x000fe20000001890 */
[----:B------:R-:W-:Y:S01]  /*94f0*/  IMAD.IADD R12, R209, 0x1, -R5 ;  /* 0x00000001d10c7824 */ /* 0x000fe200078e0a05 */
[----:B------:R-:W-:-:S02]  /*9500*/  ISETP.GE.AND P4, PT, R5, R214, PT ;  /* 0x000000d60500720c */ /* 0x000fc40003f86270 */
[----:B------:R-:W-:-:S04]  /*9510*/  ISETP.GE.AND P2, PT, R5, R213, PT ;  /* 0x000000d50500720c */ /* 0x000fc80003f46270 */
[----:B------:R-:W-:Y:S01]  /*9520*/  HMMA.16816.F32 R52, R24, R32, R224 ;  /* 0x000000201834723c */ /* 0x000fe200000018e0 */
[----:B-1----:R-:W-:Y:S01]  /*9530*/  IMAD.MOV.U32 R4, RZ, RZ, R3 ;  /* 0x000000ffff047224 */ /* 0x002fe200078e0003 */
[----:B------:R-:W-:Y:S01]  /*9540*/  IABS R3, R7 ;  /* 0x0000000700037213 */ /* 0x000fe20000000000 */
[----:B------:R-:W-:-:S05]  /*9550*/  IMAD.IADD R7, R210, 0x1, -R5 ;  /* 0x00000001d2077824 */ /* 0x000fca00078e0a05 */
[----:B--2---:R-:W-:Y:S01]  /*9560*/  HMMA.16816.F32 R144, R16, R8, R36 ;  /* 0x000000081090723c */ /* 0x004fe20000001824 */
[----:B------:R-:W-:Y:S01]  /*9570*/  I2F R171, R4 ;  /* 0x0000000400ab7306 */ /* 0x000fe20000201400 */
[----:B------:R-:W-:-:S06]  /*9580*/  IABS R7, R7 ;  /* 0x0000000700077213 */ /* 0x000fcc0000000000 */
[C---:B------:R-:W-:Y:S01]  /*9590*/  HMMA.16816.F32 R76, R20.reuse, R8, R76 ;  /* 0x00000008144c723c */ /* 0x040fe2000000184c */
[----:B------:R1:W-:Y:S07]  /*95a0*/  I2F R170, R3 ;  /* 0x0000000300aa7306 */ /* 0x0003ee0000201400 */
[-C--:B----4-:R-:W-:Y:S01]  /*95b0*/  HMMA.16816.F32 R152, R20, R28.reuse, R152 ;  /* 0x0000001c1498723c */ /* 0x090fe20000001898 */
[----:B------:R2:W-:Y:S07]  /*95c0*/  I2F R169, R7 ;  /* 0x0000000700a97306 */ /* 0x0005ee0000201400 */
[----:B------:R-:W-:Y:S01]  /*95d0*/  HMMA.16816.F32 R172, R16, R28, R48 ;  /* 0x0000001c10ac723c */ /* 0x000fe20000001830 */
[----:B-1----:R-:W-:-:S05]  /*95e0*/  IMAD.IADD R3, R207, 0x1, -R5 ;  /* 0x00000001cf037824 */ /* 0x002fca00078e0a05 */
[----:B------:R-:W-:Y:S01]  /*95f0*/  IABS R4, R3 ;  /* 0x0000000300047213 */ /* 0x000fe20000000000 */
[----:B------:R-:W-:Y:S01]  /*9600*/  IMAD.IADD R3, R205, 0x1, -R5 ;  /* 0x00000001cd037824 */ /* 0x000fe200078e0a05 */
[----:B------:R-:W-:Y:S02]  /*9610*/  HMMA.16816.F32 R184, R16, R30, R44 ;  /* 0x0000001e10b8723c */ /* 0x000fe4000000182c */
[----:B------:R1:W-:Y:S02]  /*9620*/  I2F R168, R4 ;  /* 0x0000000400a87306 */ /* 0x0003e40000201400 */
[----:B------:R-:W-:-:S04]  /*9630*/  IABS R3, R3 ;  /* 0x0000000300037213 */ /* 0x000fc80000000000 */
[----:B------:R-:W-:Y:S01]  /*9640*/  HMMA.16816.F32 R224, R20, R30, R64 ;  /* 0x0000001e14e0723c */ /* 0x000fe20000001840 */
[----:B--2---:R-:W-:Y:S01]  /*9650*/  IMAD.MOV.U32 R7, RZ, RZ, R3 ;  /* 0x000000ffff077224 */ /* 0x004fe200078e0003 */
[----:B------:R-:W-:Y:S01]  /*9660*/  IABS R3, R12 ;  /* 0x0000000c00037213 */ /* 0x000fe20000000000 */
[----:B------:R-:W2:Y:S02]  /*9670*/  LDSM.16.M88.4 R28, [R193+0x1800] ;  /* 0x00180000c11c783b */ /* 0x000ea40000000200 */
[----:B------:R3:W-:Y:S02]  /*9680*/  I2F R163, R7 ;  /* 0x0000000700a37306 */ /* 0x0007e40000201400 */
[----:B------:R-:W-:Y:S01]  /*9690*/  IMAD.MOV.U32 R67, RZ, RZ, R183 ;  /* 0x000000ffff437224 */ /* 0x000fe200078e00b7 */
[----:B------:R-:W-:Y:S01]  /*96a0*/  HMMA.16816.F32 R32, R24, R34, R56 ;  /* 0x000000221820723c */ /* 0x000fe20000001838 */
[----:B-1----:R-:W-:-:S05]  /*96b0*/  IADD3 R4, R2, 0x9, RZ ;  /* 0x0000000902047810 */ /* 0x002fca0007ffe0ff */
[--C-:B------:R-:W-:Y:S02]  /*96c0*/  IMAD.IADD R12, R210, 0x1, -R4.reuse ;  /* 0x00000001d20c7824 */ /* 0x100fe400078e0a04 */
[----:B------:R-:W-:Y:S01]  /*96d0*/  HMMA.16816.F32 R56, R24, R228, R232 ;  /* 0x000000e41838723c */ /* 0x000fe200000018e8 */
[----:B------:R-:W-:Y:S02]  /*96e0*/  IMAD.IADD R8, R209, 0x1, -R4 ;  /* 0x00000001d1087824 */ /* 0x000fe400078e0a04 */
[----:B------:R-:W-:Y:S02]  /*96f0*/  IMAD.MOV.U32 R47, RZ, RZ, R187 ;  /* 0x000000ffff2f7224 */ /* 0x000fe400078e00bb */
[----:B---3--:R-:W-:Y:S01]  /*9700*/  IMAD.MOV.U32 R7, RZ, RZ, R3 ;  /* 0x000000ffff077224 */ /* 0x008fe200078e0003 */
[----:B------:R-:W-:Y:S01]  /*9710*/  IABS R3, R12 ;  /* 0x0000000c00037213 */ /* 0x000fe20000000000 */
[----:B------:R-:W-:Y:S01]  /*9720*/  IMAD.MOV.U32 R187, RZ, RZ, R242 ;  /* 0x000000ffffbb7224 */ /* 0x000fe200078e00f2 */
[----:B------:R-:W1:Y:S01]  /*9730*/  LDSM.16.M88.4 R12, [R193+0x1000] ;  /* 0x00100000c10c783b */ /* 0x000e620000000200 */
[----:B------:R3:W-:Y:S01]  /*9740*/  I2F R162, R7 ;  /* 0x0000000700a27306 */ /* 0x0007e20000201400 */
[----:B------:R-:W-:Y:S01]  /*9750*/  IABS R8, R8 ;  /* 0x0000000800087213 */ /* 0x000fe20000000000 */
[----:B------:R-:W-:Y:S01]  /*9760*/  HMMA.16816.F32 R40, R16, R10, R40 ;  /* 0x0000000a1028723c */ /* 0x000fe20000001828 */
[----:B------:R-:W-:Y:S01]  /*9770*/  IMAD.MOV.U32 R48, RZ, RZ, R185 ;  /* 0x000000ffff307224 */ /* 0x000fe200078e00b9 */
[----:B------:R-:W-:-:S04]  /*9780*/  DEPBAR.LE SB0, 0x0 ;  /* 0x000080000000791a */ /* 0x000fc80000000000 */
[----:B------:R4:W-:Y:S01]  /*9790*/  I2F R161, R3 ;  /* 0x0000000300a17306 */ /* 0x0009e20000201400 */
[----:B------:R-:W-:Y:S01]  /*97a0*/  IMAD.MOV.U32 R46, RZ, RZ, R186 ;  /* 0x000000ffff2e7224 */ /* 0x000fe200078e00ba */
[----:B------:R-:W-:Y:S01]  /*97b0*/  HMMA.16816.F32 R60, R20, R10, R60 ;  /* 0x0000000a143c723c */ /* 0x000fe2000000183c */
[----:B------:R-:W-:Y:S02]  /*97c0*/  IMAD.MOV.U32 R45, RZ, RZ, R184 ;  /* 0x000000ffff2d7224 */ /* 0x000fe400078e00b8 */
[----:B------:R-:W-:Y:S02]  /*97d0*/  IMAD.MOV.U32 R186, RZ, RZ, R239 ;  /* 0x000000ffffba7224 */ /* 0x000fe400078e00ef */
[----:B------:R-:W-:Y:S01]  /*97e0*/  IMAD.MOV.U32 R184, RZ, RZ, R237 ;  /* 0x000000ffffb87224 */ /* 0x000fe200078e00ed */
[----:B------:R-:W-:Y:S01]  /*97f0*/  I2F R69, R8 ;  /* 0x0000000800457306 */ /* 0x000fe20000201400 */
[----:B---3--:R-:W-:Y:S01]  /*9800*/  IMAD.IADD R7, R207, 0x1, -R4 ;  /* 0x00000001cf077824 */ /* 0x008fe200078e0a04 */
[----:B--2---:R-:W-:Y:S01]  /*9810*/  HMMA.16816.F32 R56, R16, R28, R56 ;  /* 0x0000001c1038723c */ /* 0x004fe20000001838 */
[----:B------:R-:W-:-:S02]  /*9820*/  IMAD.MOV.U32 R185, RZ, RZ, R236 ;  /* 0x000000ffffb97224 */ /* 0x000fc400078e00ec */
[----:B------:R-:W-:Y:S01]  /*9830*/  IMAD.MOV.U32 R228, RZ, RZ, R182 ;  /* 0x000000ffffe47224 */ /* 0x000fe200078e00b6 */
[----:B------:R-:W-:Y:S01]  /*9840*/  IABS R7, R7 ;  /* 0x0000000700077213 */ /* 0x000fe20000000000 */
[----:B------:R-:W-:Y:S02]  /*9850*/  IMAD.MOV.U32 R51, RZ, RZ, R187 ;  /* 0x000000ffff337224 */ /* 0x000fe400078e00bb */
[----:B----4-:R-:W-:Y:S01]  /*9860*/  IMAD.IADD R3, R205, 0x1, -R4 ;  /* 0x00000001cd037824 */ /* 0x010fe200078e0a04 */
[----:B------:R2:W-:Y:S01]  /*9870*/  I2F R74, R7 ;  /* 0x00000007004a7306 */ /* 0x0005e20000201400 */
[----:B------:R-:W-:Y:S02]  /*9880*/  IMAD.MOV.U32 R50, RZ, RZ, R186 ;  /* 0x000000ffff327224 */ /* 0x000fe400078e00ba */
[----:B------:R-:W-:Y:S01]  /*9890*/  IMAD.MOV.U32 R229, RZ, RZ, R185 ;  /* 0x000000ffffe57224 */ /* 0x000fe200078e00b9 */
[----:B------:R-:W-:Y:S01]  /*98a0*/  IABS R3, R3 ;  /* 0x0000000300037213 */ /* 0x000fe20000000000 */
[----:B------:R-:W-:Y:S01]  /*98b0*/  IMAD.MOV.U32 R223, RZ, RZ, R184 ;  /* 0x000000ffffdf7224 */ /* 0x000fe200078e00b8 */
[----:B-1----:R-:W-:Y:S03]  /*98c0*/  HMMA.16816.F32 R32, R16, R14, R32 ;  /* 0x0000000e1020723c */ /* 0x002fe60000001820 */
[----:B--2---:R-:W-:Y:S01]  /*98d0*/  IMAD.MOV.U32 R7, RZ, RZ, R3 ;  /* 0x000000ffff077224 */ /* 0x004fe200078e0003 */
[----:B------:R-:W-:-:S06]  /*98e0*/  IADD3 R3, R2, 0x10, RZ ;  /* 0x0000001002037810 */ /* 0x000fcc0007ffe0ff */
[----:B------:R-:W-:Y:S01]  /*98f0*/  IMAD.MOV.U32 R251, RZ, RZ, R56 ;  /* 0x000000fffffb7224 */ /* 0x000fe200078e0038 */
[----:B------:R1:W-:Y:S01]  /*9900*/  I2F R160, R7 ;  /* 0x0000000700a07306 */ /* 0x0003e20000201400 */
[C---:B------:R-:W-:Y:S01]  /*9910*/  HMMA.16816.F32 R232, R20.reuse, R12, R156 ;  /* 0x0000000c14e8723c */ /* 0x040fe2000000189c */
[--C-:B------:R-:W-:Y:S02]  /*9920*/  IMAD.IADD R8, R207, 0x1, -R3.reuse ;  /* 0x00000001cf087824 */ /* 0x100fe400078e0a03 */
[----:B------:R-:W-:Y:S02]  /*9930*/  IMAD.IADD R9, R209, 0x1, -R3 ;  /* 0x00000001d1097824 */ /* 0x000fe400078e0a03 */
[----:B------:R-:W-:Y:S01]  /*9940*/  IMAD.MOV.U32 R249, RZ, RZ, R58 ;  /* 0x000000fffff97224 */ /* 0x000fe200078e003a */
[----:B------:R-:W-:Y:S01]  /*9950*/  IABS R8, R8 ;  /* 0x0000000800087213 */ /* 0x000fe20000000000 */
[----:B------:R-:W-:Y:S01]  /*9960*/  IMAD.MOV.U32 R250, RZ, RZ, R57 ;  /* 0x000000fffffa7224 */ /* 0x000fe200078e0039 */
[----:B------:R-:W-:Y:S01]  /*9970*/  IABS R9, R9 ;  /* 0x0000000900097213 */ /* 0x000fe20000000000 */
[----:B------:R-:W-:Y:S01]  /*9980*/  HMMA.16816.F32 R156, R20, R28, R164 ;  /* 0x0000001c149c723c */ /* 0x000fe200000018a4 */
[----:B------:R-:W-:Y:S01]  /*9990*/  I2F R38, R8 ;  /* 0x0000000800267306 */ /* 0x000fe20000201400 */
[----:B------:R-:W-:-:S02]  /*99a0*/  IMAD.MOV.U32 R244, RZ, RZ, R59 ;  /* 0x000000fffff47224 */ /* 0x000fc400078e003b */
[----:B------:R-:W-:Y:S02]  /*99b0*/  IMAD.MOV.U32 R59, RZ, RZ, R48 ;  /* 0x000000ffff3b7224 */ /* 0x000fe400078e0030 */
[----:B-1----:R-:W-:Y:S02]  /*99c0*/  IMAD.IADD R7, R210, 0x1, -R3 ;  /* 0x00000001d2077824 */ /* 0x002fe400078e0a03 */
[----:B------:R-:W-:Y:S01]  /*99d0*/  HMMA.16816.F32 R240, R16, R12, R52 ;  /* 0x0000000c10f0723c */ /* 0x000fe20000001834 */
[----:B------:R-:W-:Y:S01]  /*99e0*/  I2F R39, R9 ;  /* 0x0000000900277306 */ /* 0x000fe20000201400 */
[----:B------:R-:W-:Y:S01]  /*99f0*/  IMAD.MOV.U32 R66, RZ, RZ, R35 ;  /* 0x000000ffff427224 */ /* 0x000fe200078e0023 */
[----:B------:R-:W-:-:S04]  /*9a00*/  IABS R7, R7 ;  /* 0x0000000700077213 */ /* 0x000fc80000000000 */
[----:B------:R-:W-:Y:S01]  /*9a10*/  IMAD.MOV.U32 R12, RZ, RZ, R33 ;  /* 0x000000ffff0c7224 */ /* 0x000fe200078e0021 */
[----:B------:R-:W-:Y:S01]  /*9a20*/  HMMA.16816.F32 R236, R20, R14, R148 ;  /* 0x0000000e14ec723c */ /* 0x000fe20000001894 */
[----:B------:R1:W-:Y:S01]  /*9a30*/  I2F R68, R7 ;  /* 0x0000000700447306 */ /* 0x0003e20000201400 */
[----:B------:R-:W-:Y:S02]  /*9a40*/  IMAD.MOV.U32 R13, RZ, RZ, R34 ;  /* 0x000000ffff0d7224 */ /* 0x000fe400078e0022 */
[----:B------:R-:W-:Y:S01]  /*9a50*/  IMAD.MOV.U32 R56, RZ, RZ, R12 ;  /* 0x000000ffff387224 */ /* 0x000fe200078e000c */
[----:B------:R-:W-:Y:S01]  /*9a60*/  IADD3 R12, R2, 0x19, RZ ;  /* 0x00000019020c7810 */ /* 0x000fe20007ffe0ff */
[----:B------:R-:W-:Y:S02]  /*9a70*/  IMAD.MOV.U32 R58, RZ, RZ, R13 ;  /* 0x000000ffff3a7224 */ /* 0x000fe400078e000d */
[----:B------:R-:W-:Y:S02]  /*9a80*/  IMAD.MOV.U32 R252, RZ, RZ, R159 ;  /* 0x000000fffffc7224 */ /* 0x000fe400078e009f */
[----:B------:R-:W-:-:S02]  /*9a90*/  IMAD.MOV.U32 R49, RZ, RZ, R158 ;  /* 0x000000ffff317224 */ /* 0x000fc400078e009e */
[----:B------:R-:W-:Y:S02]  /*9aa0*/  IMAD.MOV.U32 R55, RZ, RZ, R32 ;  /* 0x000000ffff377224 */ /* 0x000fe400078e0020 */
[----:B------:R-:W-:Y:S02]  /*9ab0*/  IMAD.MOV.U32 R35, RZ, RZ, R156 ;  /* 0x000000ffff237224 */ /* 0x000fe400078e009c */
[----:B------:R-:W-:Y:S02]  /*9ac0*/  IMAD.MOV.U32 R222, RZ, RZ, R157 ;  /* 0x000000ffffde7224 */ /* 0x000fe400078e009d */
[----:B-1----:R-:W-:-:S05]  /*9ad0*/  IMAD.IADD R7, R205, 0x1, -R3 ;  /* 0x00000001cd077824 */ /* 0x002fca00078e0a03 */
[----:B------:R-:W-:-:S05]  /*9ae0*/  IABS R7, R7 ;  /* 0x0000000700077213 */ /* 0x000fca0000000000 */
[----:B------:R-:W-:Y:S01]  /*9af0*/  IMAD.MOV.U32 R8, RZ, RZ, R7 ;  /* 0x000000ffff087224 */ /* 0x000fe200078e0007 */
[----:B------:R-:W-:-:S03]  /*9b00*/  IADD3 R7, R2, 0x11, RZ ;  /* 0x0000001102077810 */ /* 0x000fc60007ffe0ff */
[----:B------:R1:W-:Y:S02]  /*9b10*/  I2F R44, R8 ;  /* 0x00000008002c7306 */ /* 0x0003e40000201400 */
[--C-:B------:R-:W-:Y:S02]  /*9b20*/  IMAD.IADD R9, R207, 0x1, -R7.reuse ;  /* 0x00000001cf097824 */ /* 0x100fe400078e0a07 */
[----:B------:R-:W-:-:S03]  /*9b30*/  IMAD.IADD R10, R209, 0x1, -R7 ;  /* 0x00000001d10a7824 */ /* 0x000fc600078e0a07 */
[----:B------:R-:W-:Y:S02]  /*9b40*/  IABS R9, R9 ;  /* 0x0000000900097213 */ /* 0x000fe40000000000 */
[----:B------:R-:W-:Y:S02]  /*9b50*/  IABS R10, R10 ;  /* 0x0000000a000a7213 */ /* 0x000fe40000000000 */
[----:B------:R-:W-:Y:S01]  /*9b60*/  I2F R36, R9 ;  /* 0x0000000900247306 */ /* 0x000fe20000201400 */
[----:B-1----:R-:W-:-:S07]  /*9b70*/  IMAD.IADD R8, R210, 0x1, -R7 ;  /* 0x00000001d2087824 */ /* 0x002fce00078e0a07 */
[----:B------:R-:W-:Y:S01]  /*9b80*/  I2F R181, R10 ;  /* 0x0000000a00b57306 */ /* 0x000fe20000201400 */
[----:B------:R-:W-:-:S07]  /*9b90*/  IABS R8, R8 ;  /* 0x0000000800087213 */ /* 0x000fce0000000000 */
[----:B------:R1:W-:Y:S02]  /*9ba0*/  I2F R37, R8 ;  /* 0x0000000800257306 */ /* 0x0003e40000201400 */
[----:B-1----:R-:W-:-:S05]  /*9bb0*/  IMAD.IADD R8, R205, 0x1, -R7 ;  /* 0x00000001cd087824 */ /* 0x002fca00078e0a07 */
[----:B------:R-:W-:-:S05]  /*9bc0*/  IABS R8, R8 ;  /* 0x0000000800087213 */ /* 0x000fca0000000000 */
[----:B------:R-:W-:Y:S01]  /*9bd0*/  IMAD.MOV.U32 R9, RZ, RZ, R8 ;  /* 0x000000ffff097224 */ /* 0x000fe200078e0008 */
[----:B------:R-:W-:-:S03]  /*9be0*/  IADD3 R8, R2, 0x18, RZ ;  /* 0x0000001802087810 */ /* 0x000fc60007ffe0ff */
[----:B------:R1:W-:Y:S02]  /*9bf0*/  I2F R218, R9 ;  /* 0x0000000900da7306 */ /* 0x0003e40000201400 */
[--C-:B------:R-:W-:Y:S02]  /*9c00*/  IMAD.IADD R11, R207, 0x1, -R8.reuse ;  /* 0x00000001cf0b7824 */ /* 0x100fe400078e0a08 */
[----:B-1----:R-:W-:-:S05]  /*9c10*/  IMAD.IADD R9, R210, 0x1, -R8 ;  /* 0x00000001d2097824 */ /* 0x002fca00078e0a08 */
[----:B------:R-:W-:-:S05]  /*9c20*/  IABS R9, R9 ;  /* 0x0000000900097213 */ /* 0x000fca0000000000 */
[----:B------:R-:W-:Y:S01]  /*9c30*/  IMAD.MOV.U32 R10, RZ, RZ, R9 ;  /* 0x000000ffff0a7224 */ /* 0x000fe200078e0009 */
[----:B------:R-:W-:Y:S02]  /*9c40*/  IABS R9, R11 ;  /* 0x0000000b00097213 */ /* 0x000fe40000000000 */
[----:B------:R-:W-:Y:S01]  /*9c50*/  IADD3 R11, R2, 0x20, RZ ;  /* 0x00000020020b7810 */ /* 0x000fe20007ffe0ff */
[----:B------:R1:W-:Y:S08]  /*9c60*/  I2F R53, R10 ;  /* 0x0000000a00357306 */ /* 0x0003f00000201400 */
[----:B------:R2:W-:Y:S01]  /*9c70*/  I2F R150, R9 ;  /* 0x0000000900967306 */ /* 0x0005e20000201400 */
[----:B-1----:R-:W-:-:S05]  /*9c80*/  IMAD.IADD R10, R205, 0x1, -R8 ;  /* 0x00000001cd0a7824 */ /* 0x002fca00078e0a08 */
[----:B------:R-:W-:Y:S01]  /*9c90*/  IABS R6, R10 ;  /* 0x0000000a00067213 */ /* 0x000fe20000000000 */
[----:B------:R-:W-:-:S04]  /*9ca0*/  IMAD.IADD R10, R209, 0x1, -R8 ;  /* 0x00000001d10a7824 */ /* 0x000fc800078e0a08 */
[----:B--2---:R-:W-:Y:S01]  /*9cb0*/  IMAD.MOV.U32 R9, RZ, RZ, R6 ;  /* 0x000000ffff097224 */ /* 0x004fe200078e0006 */
[----:B------:R-:W-:Y:S01]  /*9cc0*/  IABS R6, R10 ;  /* 0x0000000a00067213 */ /* 0x000fe20000000000 */
[----:B------:R-:W-:Y:S02]  /*9cd0*/  IMAD.IADD R10, R210, 0x1, -R12 ;  /* 0x00000001d20a7824 */ /* 0x000fe400078e0a0c */
        /* <DEDUP_REMOVED lines=26> */
[----:B------:R-:W-:Y:S02]  /*9e80*/  IABS R6, R10 ;  /* 0x0000000a00067213 */ /* 0x000fe40000000000 */
[----:B------:R-:W-:Y:S01]  /*9e90*/  IADD3 R10, R2, 0x21, RZ ;  /* 0x00000021020a7810 */ /* 0x000fe20007ffe0ff */
[----:B------:R1:W-:Y:S04]  /*9ea0*/  I2F R165, R9 ;  /* 0x0000000900a57306 */ /* 0x0003e80000201400 */
[----:B------:R-:W-:Y:S02]  /*9eb0*/  IMAD.IADD R13, R210, 0x1, -R10 ;  /* 0x00000001d20d7824 */ /* 0x000fe400078e0a0a */
[----:B-1----:R-:W-:-:S02]  /*9ec0*/  IMAD.MOV.U32 R9, RZ, RZ, R6 ;  /* 0x000000ffff097224 */ /* 0x002fc400078e0006 */
[----:B------:R-:W-:Y:S02]  /*9ed0*/  IMAD.IADD R6, R209, 0x1, -R11 ;  /* 0x00000001d1067824 */ /* 0x000fe400078e0a0b */
[----:B------:R1:W-:Y:S03]  /*9ee0*/  I2F R187, R9 ;  /* 0x0000000900bb7306 */ /* 0x0003e60000201400 */
        /* <DEDUP_REMOVED lines=10> */
[----:B------:R-:W-:-:S03]  /*9f90*/  IABS R6, R13 ;  /* 0x0000000d00067213 */ /* 0x000fc60000000000 */
[----:B------:R1:W-:Y:S02]  /*9fa0*/  I2F R184, R9 ;  /* 0x0000000900b87306 */ /* 0x0003e40000201400 */
[----:B------:R-:W-:Y:S02]  /*9fb0*/  IMAD.MOV.U32 R13, RZ, RZ, R6 ;  /* 0x000000ffff0d7224 */ /* 0x000fe400078e0006 */
[----:B------:R-:W-:-:S04]  /*9fc0*/  IMAD.IADD R6, R209, 0x1, -R10 ;  /* 0x00000001d1067824 */ /* 0x000fc800078e0a0a */
[----:B------:R2:W-:Y:S01]  /*9fd0*/  I2F R221, R13 ;  /* 0x0000000d00dd7306 */ /* 0x0005e20000201400 */
[----:B------:R-:W-:Y:S02]  /*9fe0*/  IABS R6, R6 ;  /* 0x0000000600067213 */ /* 0x000fe40000000000 */
[----:B-1----:R-:W-:-:S05]  /*9ff0*/  IADD3 R9, R2, 0x28, RZ ;  /* 0x0000002802097810 */ /* 0x002fca0007ffe0ff */
[----:B------:R-:W-:Y:S02]  /*a000*/  IMAD.IADD R14, R210, 0x1, -R9 ;  /* 0x00000001d20e7824 */ /* 0x000fe400078e0a09 */
[----:B--2---:R-:W-:-:S03]  /*a010*/  IMAD.MOV.U32 R13, RZ, RZ, R6 ;  /* 0x000000ffff0d7224 */ /* 0x004fc600078e0006 */
[----:B------:R-:W-:Y:S01]  /*a020*/  IABS R6, R14 ;  /* 0x0000000e00067213 */ /* 0x000fe20000000000 */
[----:B------:R-:W-:Y:S01]  /*a030*/  FMUL.FTZ R14, R77, c[0x0][0x2ec] ;  /* 0x0000bb004d0e7a20 */ /* 0x000fe20000410000 */
[----:B------:R1:W-:Y:S08]  /*a040*/  I2F R220, R13 ;  /* 0x0000000d00dc7306 */ /* 0x0003f00000201400 */
[----:B------:R2:W-:Y:S01]  /*a050*/  I2F R219, R6 ;  /* 0x0000000600db7306 */ /* 0x0005e20000201400 */
[----:B-1----:R-:W-:-:S07]  /*a060*/  FMUL.FTZ R13, R78, c[0x0][0x2ec] ;  /* 0x0000bb004e0d7a20 */ /* 0x002fce0000410000 */
[----:B------:R1:W-:Y:S01]  /*a070*/  MUFU.TANH R34, R14 ;  /* 0x0000000e00227308 */ /* 0x0003e20000002400 */
[----:B--2---:R-:W-:-:S07]  /*a080*/  FMUL.FTZ R6, R76, c[0x0][0x2ec] ;  /* 0x0000bb004c067a20 */ /* 0x004fce0000410000 */
[----:B------:R-:W2:Y:S08]  /*a090*/  MUFU.TANH R13, R13 ;  /* 0x0000000d000d7308 */ /* 0x000eb00000002400 */
[----:B------:R-:W3:Y:S01]  /*a0a0*/  MUFU.TANH R6, R6 ;  /* 0x0000000600067308 */ /* 0x000ee20000002400 */
[----:B-1----:R-:W-:Y:S02]  /*a0b0*/  FMUL.FTZ R14, R144, c[0x0][0x2ec] ;  /* 0x0000bb00900e7a20 */ /* 0x002fe40000410000 */
[----:B------:R-:W-:-:S02]  /*a0c0*/  IMAD.MOV.U32 R144, RZ, RZ, R67 ;  /* 0x000000ffff907224 */ /* 0x000fc400078e0043 */
[----:B--2---:R-:W-:-:S03]  /*a0d0*/  FFMA.FTZ R28, R178, -UR20, R13 ;  /* 0x80000014b21c7c23 */ /* 0x004fc6000801000d */
[----:B------:R1:W2:Y:S01]  /*a0e0*/  MUFU.TANH R15, R14 ;  /* 0x0000000e000f7308 */ /* 0x0002a20000002400 */
[----:B------:R-:W-:Y:S01]  /*a0f0*/  FMUL.FTZ R13, R79, c[0x0][0x2ec] ;  /* 0x0000bb004f0d7a20 */ /* 0x000fe20000410000 */
[----:B------:R-:W-:Y:S01]  /*a100*/  FSEL R164, R28, -INF , !P0 ;  /* 0xff8000001ca47808 */ /* 0x000fe20004000000 */
[----:B------:R-:W-:Y:S01]  /*a110*/  FMUL.FTZ R28, R62, c[0x0][0x2ec] ;  /* 0x0000bb003e1c7a20 */ /* 0x000fe20000410000 */
[----:B------:R-:W-:Y:S01]  /*a120*/  BAR.SYNC.DEFER_BLOCKING 0x0 ;  /* 0x0000000000007b1d */ /* 0x000fe20000010000 */
[----:B---3--:R-:W-:Y:S01]  /*a130*/  FFMA.FTZ R29, R180, -UR20, R6 ;  /* 0x80000014b41d7c23 */ /* 0x008fe20008010006 */
[----:B------:R-:W-:Y:S01]  /*a140*/  ISETP.GE.AND P0, PT, R2, R211, PT ;  /* 0x000000d30200720c */ /* 0x000fe20003f06270 */
[----:B------:R-:W-:Y:S02]  /*a150*/  FMUL.FTZ R6, R146, c[0x0][0x2ec] ;  /* 0x0000bb0092067a20 */ /* 0x000fe40000410000 */
[----:B------:R-:W-:Y:S01]  /*a160*/  IMAD.MOV.U32 R180, RZ, RZ, R49 ;  /* 0x000000ffffb47224 */ /* 0x000fe200078e0031 */
[----:B------:R-:W-:Y:S01]  /*a170*/  MUFU.TANH R33, R13 ;  /* 0x0000000d00217308 */ /* 0x000fe20000002400 */
[----:B------:R-:W-:Y:S01]  /*a180*/  FSEL R76, R29, -INF , !P1 ;  /* 0xff8000001d4c7808 */ /* 0x000fe20004800000 */
[----:B------:R-:W-:Y:S01]  /*a190*/  IMAD.MOV.U32 R146, RZ, RZ, R50 ;  /* 0x000000ffff927224 */ /* 0x000fe200078e0032 */
[C---:B------:R-:W-:Y:S01]  /*a1a0*/  ISETP.GE.AND P1, PT, R2.reuse, R212, PT ;  /* 0x000000d40200720c */ /* 0x040fe20003f26270 */
[----:B-1----:R-:W-:Y:S01]  /*a1b0*/  IMAD.IADD R14, R205, 0x1, -R9 ;  /* 0x00000001cd0e7824 */ /* 0x002fe200078e0a09 */
[C---:B------:R-:W-:Y:S01]  /*a1c0*/  ISETP.LT.OR P0, PT, R2.reuse, R203, P0 ;  /* 0x000000cb0200720c */ /* 0x040fe20000701670 */
[----:B--2---:R-:W-:Y:S01]  /*a1d0*/  FFMA.FTZ R15, R179, -UR20, R15 ;  /* 0x80000014b30f7c23 */ /* 0x004fe2000801000f */
[----:B------:R-:W-:Y:S01]  /*a1e0*/  ISETP.LT.OR P1, PT, R2, R204, P1 ;  /* 0x000000cc0200720c */ /* 0x000fe20000f21670 */
[----:B------:R1:W2:Y:S01]  /*a1f0*/  MUFU.TANH R32, R6 ;  /* 0x0000000600207308 */ /* 0x0002a20000002400 */
[----:B------:R-:W-:-:S02]  /*a200*/  IMAD.MOV.U32 R62, RZ, RZ, R228 ;  /* 0x000000ffff3e7224 */ /* 0x000fc400078e00e4 */
[----:B------:R-:W-:-:S05]  /*a210*/  IMAD.MOV.U32 R179, RZ, RZ, R35 ;  /* 0x000000ffffb37224 */ /* 0x000fca00078e0023 */
[----:B------:R-:W-:Y:S01]  /*a220*/  MUFU.TANH R28, R28 ;  /* 0x0000001c001c7308 */ /* 0x000fe20000002400 */
[----:B-1----:R-:W-:-:S05]  /*a230*/  IMAD.IADD R6, R207, 0x1, -R9 ;  /* 0x00000001cf067824 */ /* 0x002fca00078e0a09 */
[----:B------:R-:W-:-:S05]  /*a240*/  IABS R6, R6 ;  /* 0x0000000600067213 */ /* 0x000fca0000000000 */
[----:B------:R-:W-:Y:S01]  /*a250*/  IMAD.MOV.U32 R13, RZ, RZ, R6 ;  /* 0x000000ffff0d7224 */ /* 0x000fe200078e0006 */
[----:B------:R-:W-:Y:S01]  /*a260*/  IABS R6, R14 ;  /* 0x0000000e00067213 */ /* 0x000fe20000000000 */
[----:B------:R-:W-:Y:S02]  /*a270*/  FFMA.FTZ R14, R176, -UR20, R34 ;  /* 0x80000014b00e7c23 */ /* 0x000fe40008010022 */
[----:B------:R1:W-:Y:S01]  /*a280*/  I2F R79, R13 ;  /* 0x0000000d004f7306 */ /* 0x0003e20000201400 */
[----:B------:R-:W-:Y:S02]  /*a290*/  FMUL.FTZ R34, R60, c[0x0][0x2ec] ;  /* 0x0000bb003c227a20 */ /* 0x000fe40000410000 */
[----:B------:R-:W-:Y:S02]  /*a2a0*/  FSEL R156, R14, -INF , !P6 ;  /* 0xff8000000e9c7808 */ /* 0x000fe40007000000 */
[----:B------:R-:W-:Y:S02]  /*a2b0*/  ISETP.LT.OR P6, PT, R5, R206, P4 ;  /* 0x000000ce0500720c */ /* 0x000fe400027c1670 */
[----:B------:R-:W-:Y:S01]  /*a2c0*/  LOP3.LUT P4, RZ, R0, 0x8, RZ, 0xc0, !PT ;  /* 0x0000000800ff7812 */ /* 0x000fe2000788c0ff */
[----:B------:R2:W-:Y:S01]  /*a2d0*/  I2F R178, R6 ;  /* 0x0000000600b27306 */ /* 0x0005e20000201400 */
[----:B-1----:R-:W-:-:S07]  /*a2e0*/  FMUL.FTZ R13, R145, c[0x0][0x2ec] ;  /* 0x0000bb00910d7a20 */ /* 0x002fce0000410000 */
[----:B------:R-:W1:Y:S01]  /*a2f0*/  MUFU.TANH R29, R34 ;  /* 0x00000022001d7308 */ /* 0x000e620000002400 */
[----:B--2---:R-:W-:-:S07]  /*a300*/  FFMA.FTZ R6, R177, -UR20, R32 ;  /* 0x80000014b1067c23 */ /* 0x004fce0008010020 */
[----:B------:R2:W3:Y:S01]  /*a310*/  MUFU.TANH R32, R13 ;  /* 0x0000000d00207308 */ /* 0x0004e20000002400 */
[----:B------:R-:W-:Y:S01]  /*a320*/  IMAD.MOV.U32 R177, RZ, RZ, R229 ;  /* 0x000000ffffb17224 */ /* 0x000fe200078e00e5 */
[----:B------:R-:W-:Y:S01]  /*a330*/  FSEL R78, R6, -INF , !P0 ;  /* 0xff800000064e7808 */ /* 0x000fe20004000000 */
[----:B------:R-:W-:Y:S01]  /*a340*/  FMUL.FTZ R6, R61, c[0x0][0x2ec] ;  /* 0x0000bb003d067a20 */ /* 0x000fe20000410000 */
[----:B------:R-:W-:Y:S01]  /*a350*/  ISETP.GE.AND P0, PT, R5, R211, PT ;  /* 0x000000d30500720c */ /* 0x000fe20003f06270 */
[----:B-1----:R-:W-:-:S03]  /*a360*/  FFMA.FTZ R14, R169, -UR20, R29 ;  /* 0x80000014a90e7c23 */ /* 0x002fc6000801001d */
[----:B------:R3:W1:Y:S01]  /*a370*/  MUFU.TANH R34, R6 ;  /* 0x0000000600227308 */ /* 0x0006620000002400 */
[----:B------:R-:W-:Y:S01]  /*a380*/  ISETP.LT.OR P3, PT, R5, R203, P0 ;  /* 0x000000cb0500720c */ /* 0x000fe20000761670 */
[----:B------:R-:W-:Y:S01]  /*a390*/  IMAD.MOV.U32 R169, RZ, RZ, R47 ;  /* 0x000000ffffa97224 */ /* 0x000fe200078e002f */
[----:B------:R-:W-:Y:S02]  /*a3a0*/  ISETP.GE.AND P0, PT, R4, R211, PT ;  /* 0x000000d30400720c */ /* 0x000fe40003f06270 */
[----:B------:R-:W-:Y:S01]  /*a3b0*/  FSEL R148, R14, -INF , !P6 ;  /* 0xff8000000e947808 */ /* 0x000fe20007000000 */
[----:B------:R-:W-:Y:S01]  /*a3c0*/  FMUL.FTZ R14, R154, c[0x0][0x2ec] ;  /* 0x0000bb009a0e7a20 */ /* 0x000fe20000410000 */
[----:B------:R-:W-:Y:S01]  /*a3d0*/  ISETP.LT.OR P0, PT, R4, R203, P0 ;  /* 0x000000cb0400720c */ /* 0x000fe20000701670 */
[----:B--2---:R-:W-:Y:S01]  /*a3e0*/  FFMA.FTZ R13, R75, -UR20, R33 ;  /* 0x800000144b0d7c23 */ /* 0x004fe20008010021 */
[----:B------:R-:W-:Y:S01]  /*a3f0*/  FSEL R75, R15, -INF , !P1 ;  /* 0xff8000000f4b7808 */ /* 0x000fe20004800000 */
[----:B------:R-:W-:Y:S01]  /*a400*/  FMUL.FTZ R33, R147, c[0x0][0x2ec] ;  /* 0x0000bb0093217a20 */ /* 0x000fe20000410000 */
[----:B------:R-:W-:Y:S01]  /*a410*/  ISETP.GE.AND P1, PT, R5, R212, PT ;  /* 0x000000d40500720c */ /* 0x000fe20003f26270 */
[----:B------:R-:W-:Y:S01]  /*a420*/  FMUL.FTZ R15, R40, c[0x0][0x2ec] ;  /* 0x0000bb00280f7a20 */ /* 0x000fe20000410000 */
[----:B------:R-:W-:Y:S01]  /*a430*/  FSEL R176, R13, -INF , !P5 ;  /* 0xff8000000db07808 */ /* 0x000fe20006800000 */
[----:B------:R-:W-:Y:S01]  /*a440*/  FFMA.FTZ R13, R168, -UR20, R28 ;  /* 0x80000014a80d7c23 */ /* 0x000fe2000801001c */
[C---:B------:R-:W-:Y:S01]  /*a450*/  ISETP.LT.OR P1, PT, R5.reuse, R204, P1 ;  /* 0x000000cc0500720c */ /* 0x040fe20000f21670 */
[----:B------:R-:W2:Y:S01]  /*a460*/  MUFU.TANH R33, R33 ;  /* 0x0000002100217308 */ /* 0x000ea20000002400 */
[----:B------:R-:W-:Y:S01]  /*a470*/  ISETP.LT.OR P5, PT, R5, R208, P2 ;  /* 0x000000d00500720c */ /* 0x000fe200017a1670 */
[----:B---3--:R-:W-:Y:S01]  /*a480*/  FFMA.FTZ R6, R171, -UR20, R32 ;  /* 0x80000014ab067c23 */ /* 0x008fe20008010020 */
[C---:B------:R-:W-:Y:S01]  /*a490*/  LOP3.LUT P2, RZ, R0.reuse, 0x4, RZ, 0xc0, !PT ;  /* 0x0000000400ff7812 */ /* 0x040fe2000784c0ff */
[----:B------:R-:W-:Y:S01]  /*a4a0*/  FMUL.FTZ R5, R63, c[0x0][0x2ec] ;  /* 0x0000bb003f057a20 */ /* 0x000fe20000410000 */
[----:B------:R-:W-:Y:S01]  /*a4b0*/  LOP3.LUT R0, R0, 0xfffffffd, RZ, 0xc0, !PT ;  /* 0xfffffffd00007812 */ /* 0x000fe200078ec0ff */
[----:B------:R-:W-:Y:S01]  /*a4c0*/  FMUL.FTZ R28, R42, c[0x0][0x2ec] ;  /* 0x0000bb002a1c7a20 */ /* 0x000fe20000410000 */
[----:B------:R-:W-:Y:S01]  /*a4d0*/  FSEL R67, R6, -INF , !P4 ;  /* 0xff80000006437808 */ /* 0x000fe20006000000 */
[----:B------:R2:W-:Y:S01]  /*a4e0*/  MUFU.TANH R32, R5 ;  /* 0x0000000500207308 */ /* 0x0005e20000002400 */
[----:B------:R-:W-:Y:S01]  /*a4f0*/  ISETP.GE.AND P4, PT, R4, R214, PT ;  /* 0x000000d60400720c */ /* 0x000fe20003f86270 */
[----:B------:R-:W-:Y:S01]  /*a500*/  IMAD.MOV.U32 R63, RZ, RZ, R216 ;  /* 0x000000ffff3f7224 */ /* 0x000fe200078e00d8 */
[----:B------:R-:W-:Y:S01]  /*a510*/  FSEL R167, R13, -INF , !P5 ;  /* 0xff8000000da77808 */ /* 0x000fe20006800000 */
[----:B-1----:R-:W-:Y:S01]  /*a520*/  FFMA.FTZ R13, R161, -UR20, R34 ;  /* 0x80000014a10d7c23 */ /* 0x002fe20008010022 */
[----:B------:R-:W-:Y:S01]  /*a530*/  @P1 LOP3.LUT R0, R0, 0x2, RZ, 0xfc, !PT ;  /* 0x0000000200001812 */ /* 0x000fe200078efcff */
[----:B------:R-:W-:Y:S01]  /*a540*/  IMAD.MOV.U32 R171, RZ, RZ, R217 ;  /* 0x000000ffffab7224 */ /* 0x000fe200078e00d9 */
[C---:B------:R-:W-:Y:S01]  /*a550*/  ISETP.GE.AND P1, PT, R4.reuse, R212, PT ;  /* 0x000000d40400720c */ /* 0x040fe20003f26270 */
[----:B------:R-:W-:Y:S01]  /*a560*/  MUFU.TANH R6, R28 ;  /* 0x0000001c00067308 */ /* 0x000fe20000002400 */
[C---:B------:R-:W-:Y:S01]  /*a570*/  ISETP.LT.OR P6, PT, R4.reuse, R206, P4 ;  /* 0x000000ce0400720c */ /* 0x040fe200027c1670 */
[----:B------:R-:W-:Y:S01]  /*a580*/  IMAD.MOV.U32 R168, RZ, RZ, R46 ;  /* 0x000000ffffa87224 */ /* 0x000fe200078e002e */
[----:B------:R-:W-:Y:S01]  /*a590*/  ISETP.LT.OR P1, PT, R4, R204, P1 ;  /* 0x000000cc0400720c */ /* 0x000fe20000f21670 */
[----:B------:R-:W-:Y:S01]  /*a5a0*/  IMAD.MOV.U32 R147, RZ, RZ, R51 ;  /* 0x000000ffff937224 */ /* 0x000fe200078e0033 */
[C---:B------:R-:W-:Y:S01]  /*a5b0*/  LOP3.LUT P4, RZ, R0.reuse, 0x2, RZ, 0xc0, !PT ;  /* 0x0000000200ff7812 */ /* 0x040fe2000788c0ff */
[----:B------:R-:W-:Y:S01]  /*a5c0*/  IMAD.MOV.U32 R154, RZ, RZ, R63 ;  /* 0x000000ffff9a7224 */ /* 0x000fe200078e003f */
[----:B------:R-:W-:Y:S01]  /*a5d0*/  LOP3.LUT R0, R0, 0xfffffff7, RZ, 0xc0, !PT ;  /* 0xfffffff700007812 */ /* 0x000fe200078ec0ff */
[----:B--2---:R-:W-:Y:S01]  /*a5e0*/  FFMA.FTZ R5, R170, -UR20, R33 ;  /* 0x80000014aa057c23 */ /* 0x004fe20008010021 */
[----:B------:R-:W1:Y:S01]  /*a5f0*/  MUFU.TANH R15, R15 ;  /* 0x0000000f000f7308 */ /* 0x000e620000002400 */
[----:B------:R-:W-:Y:S01]  /*a600*/  FSEL R145, R13, -INF , !P6 ;  /* 0xff8000000d917808 */ /* 0x000fe20007000000 */
[----:B------:R-:W-:-:S02]  /*a610*/  IMAD.MOV.U32 R170, RZ, RZ, R223 ;  /* 0x000000ffffaa7224 */ /* 0x000fc400078e00df */
[----:B------:R-:W-:Y:S01]  /*a620*/  FSEL R77, R5, -INF , !P2 ;  /* 0xff800000054d7808 */ /* 0x000fe20005000000 */
[----:B------:R-:W-:Y:S01]  /*a630*/  FMUL.FTZ R5, R41, c[0x0][0x2ec] ;  /* 0x0000bb0029057a20 */ /* 0x000fe20000410000 */
[-C--:B------:R-:W-:Y:S01]  /*a640*/  ISETP.GE.AND P2, PT, R4, R213.reuse, PT ;  /* 0x000000d50400720c */ /* 0x080fe20003f46270 */
[----:B------:R-:W-:Y:S01]  /*a650*/  IMAD.MOV.U32 R161, RZ, RZ, R170 ;  /* 0x000000ffffa17224 */ /* 0x000fe200078e00aa */
[----:B------:R-:W-:Y:S01]  /*a660*/  @P1 LOP3.LUT R0, R0, 0x8, RZ, 0xfc, !PT ;  /* 0x0000000800001812 */ /* 0x000fe200078efcff */
[----:B------:R1:W-:Y:S01]  /*a670*/  MUFU.TANH R29, R5 ;  /* 0x00000005001d7308 */ /* 0x0003e20000002400 */
[----:B------:R-:W-:Y:S01]  /*a680*/  ISETP.LT.OR P5, PT, R4, R208, P2 ;  /* 0x000000d00400720c */ /* 0x000fe200017a1670 */
[----:B------:R-:W-:Y:S01]  /*a690*/  FMUL.FTZ R4, R43, c[0x0][0x2ec] ;  /* 0x0000bb002b047a20 */ /* 0x000fe20000410000 */
[----:B------:R-:W-:Y:S01]  /*a6a0*/  LOP3.LUT R0, R0, 0xfffffffb, RZ, 0xc0, !PT ;  /* 0xfffffffb00007812 */ /* 0x000fe200078ec0ff */
[----:B------:R-:W-:Y:S01]  /*a6b0*/  IMAD.MOV.U32 R170, RZ, RZ, R147 ;  /* 0x000000ffffaa7224 */ /* 0x000fe200078e0093 */
[C---:B------:R-:W-:Y:S01]  /*a6c0*/  ISETP.GE.AND P2, PT, R3.reuse, R213, PT ;  /* 0x000000d50300720c */ /* 0x040fe20003f46270 */
[----:B------:R-:W-:Y:S01]  /*a6d0*/  IMAD.MOV.U32 R147, RZ, RZ, R56 ;  /* 0x000000ffff937224 */ /* 0x000fe200078e0038 */
[----:B------:R-:W-:Y:S01]  /*a6e0*/  @P0 LOP3.LUT R0, R0, 0x4, RZ, 0xfc, !PT ;  /* 0x0000000400000812 */ /* 0x000fe200078efcff */
[----:B------:R2:W-:Y:S01]  /*a6f0*/  MUFU.TANH R28, R4 ;  /* 0x00000004001c7308 */ /* 0x0005e20000002400 */
[----:B------:R-:W-:-:S02]  /*a700*/  ISETP.GE.AND P1, PT, R3, R212, PT ;  /* 0x000000d40300720c */ /* 0x000fc40003f26270 */
[C---:B------:R-:W-:Y:S02]  /*a710*/  ISETP.GE.AND P0, PT, R3.reuse, R211, PT ;  /* 0x000000d30300720c */ /* 0x040fe40003f06270 */
[----:B------:R-:W-:Y:S01]  /*a720*/  ISETP.LT.OR P1, PT, R3, R204, P1 ;  /* 0x000000cc0300720c */ /* 0x000fe20000f21670 */
[----:B-1----:R-:W-:Y:S02]  /*a730*/  FFMA.FTZ R5, R163, -UR20, R15 ;  /* 0x80000014a3057c23 */ /* 0x002fe4000801000f */
[----:B------:R-:W1:Y:S01]  /*a740*/  MUFU.TANH R14, R14 ;  /* 0x0000000e000e7308 */ /* 0x000e620000002400 */
[----:B------:R-:W-:Y:S02]  /*a750*/  IMAD.MOV.U32 R163, RZ, RZ, R45 ;  /* 0x000000ffffa37224 */ /* 0x000fe400078e002d */
[----:B------:R-:W-:Y:S02]  /*a760*/  FSEL R64, R5, -INF , !P4 ;  /* 0xff80000005407808 */ /* 0x000fe40006000000 */
[----:B------:R-:W-:Y:S01]  /*a770*/  ISETP.GE.AND P4, PT, R3, R214, PT ;  /* 0x000000d60300720c */ /* 0x000fe20003f86270 */
[----:B--2---:R-:W-:-:S02]  /*a780*/  FFMA.FTZ R4, R162, -UR20, R6 ;  /* 0x80000014a2047c23 */ /* 0x004fc40008010006 */
[----:B------:R-:W-:Y:S01]  /*a790*/  FMUL.FTZ R6, R152, c[0x0][0x2ec] ;  /* 0x0000bb0098067a20 */ /* 0x000fe20000410000 */
[----:B------:R-:W-:Y:S01]  /*a7a0*/  ISETP.LT.OR P6, PT, R3, R206, P4 ;  /* 0x000000ce0300720c */ /* 0x000fe200027c1670 */
[----:B------:R-:W-:Y:S01]  /*a7b0*/  IMAD.MOV.U32 R152, RZ, RZ, R171 ;  /* 0x000000ffff987224 */ /* 0x000fe200078e00ab */
[----:B------:R-:W-:Y:S01]  /*a7c0*/  FSEL R65, R4, -INF , !P3 ;  /* 0xff80000004417808 */ /* 0x000fe20005800000 */
[----:B------:R2:W3:Y:S01]  /*a7d0*/  MUFU.TANH R15, R6 ;  /* 0x00000006000f7308 */ /* 0x0004e20000002400 */
[----:B------:R-:W-:Y:S01]  /*a7e0*/  FMUL.FTZ R4, R153, c[0x0][0x2ec] ;  /* 0x0000bb0099047a20 */ /* 0x000fe20000410000 */
[----:B------:R-:W-:Y:S01]  /*a7f0*/  ISETP.LT.OR P3, PT, R3, R203, P0 ;  /* 0x000000cb0300720c */ /* 0x000fe20000761670 */
[----:B-1----:R-:W-:Y:S01]  /*a800*/  FFMA.FTZ R13, R38, -UR20, R14 ;  /* 0x80000014260d7c23 */ /* 0x002fe2000801000e */
[----:B------:R-:W-:Y:S01]  /*a810*/  LOP3.LUT P4, RZ, R0, 0x8, RZ, 0xc0, !PT ;  /* 0x0000000800ff7812 */ /* 0x000fe2000788c0ff */
[----:B------:R-:W-:Y:S01]  /*a820*/  FMUL.FTZ R14, R172, c[0x0][0x2ec] ;  /* 0x0000bb00ac0e7a20 */ /* 0x000fe20000410000 */
[----:B------:R-:W-:Y:S01]  /*a830*/  ISETP.GE.AND P0, PT, R7, R211, PT ;  /* 0x000000d30700720c */ /* 0x000fe20003f06270 */
[----:B------:R-:W-:-:S02]  /*a840*/  IMAD.MOV.U32 R153, RZ, RZ, R66 ;  /* 0x000000ffff997224 */ /* 0x000fc400078e0042 */
[----:B------:R-:W-:Y:S01]  /*a850*/  IMAD.MOV.U32 R171, RZ, RZ, R146 ;  /* 0x000000ffffab7224 */ /* 0x000fe200078e0092 */
[----:B------:R-:W-:Y:S01]  /*a860*/  ISETP.LT.OR P0, PT, R7, R203, P0 ;  /* 0x000000cb0700720c */ /* 0x000fe20000701670 */
[----:B------:R-:W1:Y:S01]  /*a870*/  MUFU.TANH R14, R14 ;  /* 0x0000000e000e7308 */ /* 0x000e620000002400 */
[----:B--2---:R-:W-:Y:S02]  /*a880*/  FFMA.FTZ R6, R74, -UR20, R32 ;  /* 0x800000144a067c23 */ /* 0x004fe40008010020 */
[----:B---3--:R-:W-:-:S05]  /*a890*/  FFMA.FTZ R5, R68, -UR20, R15 ;  /* 0x8000001444057c23 */ /* 0x008fca000801000f */
[----:B------:R2:W3:Y:S01]  /*a8a0*/  MUFU.TANH R32, R4 ;  /* 0x0000000400207308 */ /* 0x0004e20000002400 */
[----:B------:R-:W-:Y:S01]  /*a8b0*/  IMAD.MOV.U32 R74, RZ, RZ, R55 ;  /* 0x000000ffff4a7224 */ /* 0x000fe200078e0037 */
[----:B------:R-:W-:Y:S02]  /*a8c0*/  FSEL R157, R6, -INF , !P5 ;  /* 0xff800000069d7808 */ /* 0x000fe40006800000 */
[----:B------:R-:W-:Y:S01]  /*a8d0*/  ISETP.LT.OR P5, PT, R3, R208, P2 ;  /* 0x000000d00300720c */ /* 0x000fe200017a1670 */
[----:B------:R-:W-:Y:S01]  /*a8e0*/  FMUL.FTZ R3, R155, c[0x0][0x2ec] ;  /* 0x0000bb009b037a20 */ /* 0x000fe20000410000 */
[----:B------:R-:W-:Y:S01]  /*a8f0*/  LOP3.LUT P2, RZ, R0, 0x4, RZ, 0xc0, !PT ;  /* 0x0000000400ff7812 */ /* 0x000fe2000784c0ff */
[----:B------:R-:W-:Y:S01]  /*a900*/  IMAD.MOV.U32 R155, RZ, RZ, R58 ;  /* 0x000000ffff9b7224 */ /* 0x000fe200078e003a */
[----:B------:R-:W-:Y:S01]  /*a910*/  IADD3 R6, R2, 0x29, RZ ;  /* 0x0000002902067810 */ /* 0x000fe20007ffe0ff */
[----:B-1----:R-:W-:Y:S01]  /*a920*/  FFMA.FTZ R14, R44, -UR20, R14 ;  /* 0x800000142c0e7c23 */ /* 0x002fe2000801000e */
[----:B------:R-:W-:-:S02]  /*a930*/  FSEL R216, R5, -INF , !P6 ;  /* 0xff80000005d87808 */ /* 0x000fc40007000000 */
[----:B------:R-:W-:Y:S02]  /*a940*/  LOP3.LUT R0, R0, 0xfffffffd, RZ, 0xc0, !PT ;  /* 0xfffffffd00007812 */ /* 0x000fe400078ec0ff */
[----:B------:R-:W-:Y:S01]  /*a950*/  FSEL R229, R13, -INF , !P5 ;  /* 0xff8000000de57808 */ /* 0x000fe20006800000 */
[----:B--2---:R-:W-:Y:S01]  /*a960*/  FFMA.FTZ R4, R160, -UR20, R29 ;  /* 0x80000014a0047c23 */ /* 0x004fe2000801001d */
[----:B------:R-:W-:Y:S01]  /*a970*/  @P1 LOP3.LUT R0, R0, 0x2, RZ, 0xfc, !PT ;  /* 0x0000000200001812 */ /* 0x000fe200078efcff */
[----:B------:R1:W2:Y:S01]  /*a980*/  MUFU.TANH R29, R3 ;  /* 0x00000003001d7308 */ /* 0x0002a20000002400 */
[----:B------:R-:W-:Y:S01]  /*a990*/  ISETP.GE.AND P1, PT, R7, R212, PT ;  /* 0x000000d40700720c */ /* 0x000fe20003f26270 */
[----:B---3--:R-:W-:Y:S01]  /*a9a0*/  FFMA.FTZ R15, R37, -UR20, R32 ;  /* 0x80000014250f7c23 */ /* 0x008fe20008010020 */
[----:B------:R-:W-:Y:S01]  /*a9b0*/  FSEL R60, R4, -INF , !P4 ;  /* 0xff800000043c7808 */ /* 0x000fe20006000000 */
[----:B------:R-:W-:Y:S01]  /*a9c0*/  FMUL.FTZ R4, R174, c[0x0][0x2ec] ;  /* 0x0000bb00ae047a20 */ /* 0x000fe20000410000 */
[----:B------:R-:W-:-:S02]  /*a9d0*/  ISETP.GE.AND P4, PT, R7, R214, PT ;  /* 0x000000d60700720c */ /* 0x000fc40003f86270 */
[C---:B------:R-:W-:Y:S01]  /*a9e0*/  ISETP.LT.OR P1, PT, R7.reuse, R204, P1 ;  /* 0x000000cc0700720c */ /* 0x040fe20000f21670 */
[----:B------:R3:W4:Y:S01]  /*a9f0*/  MUFU.TANH R5, R4 ;  /* 0x0000000400057308 */ /* 0x0007220000002400 */
[----:B------:R-:W-:Y:S02]  /*aa00*/  ISETP.LT.OR P6, PT, R7, R206, P4 ;  /* 0x000000ce0700720c */ /* 0x000fe400027c1670 */
[C---:B------:R-:W-:Y:S02]  /*aa10*/  LOP3.LUT P4, RZ, R0.reuse, 0x2, RZ, 0xc0, !PT ;  /* 0x0000000200ff7812 */ /* 0x040fe4000788c0ff */
[----:B------:R-:W-:Y:S02]  /*aa20*/  LOP3.LUT R0, R0, 0xfffffff7, RZ, 0xc0, !PT ;  /* 0xfffffff700007812 */ /* 0x000fe400078ec0ff */
[----:B------:R-:W-:Y:S01]  /*aa30*/  FSEL R174, R14, -INF , !P4 ;  /* 0xff8000000eae7808 */ /* 0x000fe20006000000 */
[----:B-1----:R-:W-:Y:S01]  /*aa40*/  FFMA.FTZ R3, R69, -UR20, R28 ;  /* 0x8000001445037c23 */ /* 0x002fe2000801001c */
[----:B------:R-:W-:Y:S01]  /*aa50*/  ISETP.GE.AND P4, PT, R8, R214, PT ;  /* 0x000000d60800720c */ /* 0x000fe20003f86270 */
[----:B--2---:R-:W-:Y:S01]  /*aa60*/  FFMA.FTZ R28, R36, -UR20, R29 ;  /* 0x80000014241c7c23 */ /* 0x004fe2000801001d */
[----:B------:R-:W-:-:S02]  /*aa70*/  FSEL R223, R15, -INF , !P6 ;  /* 0xff8000000fdf7808 */ /* 0x000fc40007000000 */
[----:B------:R-:W-:Y:S01]  /*aa80*/  FSEL R61, R3, -INF , !P2 ;  /* 0xff800000033d7808 */ /* 0x000fe20005000000 */
[----:B------:R-:W-:Y:S01]  /*aa90*/  IMAD.IADD R3, R209, 0x1, -R9 ;  /* 0x00000001d1037824 */ /* 0x000fe200078e0a09 */
[----:B------:R-:W-:Y:S01]  /*aaa0*/  ISETP.GE.AND P2, PT, R7, R213, PT ;  /* 0x000000d50700720c */ /* 0x000fe20003f46270 */
[--C-:B---3--:R-:W-:Y:S01]  /*aab0*/  IMAD.IADD R4, R210, 0x1, -R6.reuse ;  /* 0x00000001d2047824 */ /* 0x108fe200078e0a06 */
[----:B------:R-:W-:Y:S01]  /*aac0*/  @P1 LOP3.LUT R0, R0, 0x8, RZ, 0xfc, !PT ;  /* 0x0000000800001812 */ /* 0x000fe200078efcff */
[----:B----4-:R-:W-:Y:S01]  /*aad0*/  FFMA.FTZ R13, R39, -UR20, R5 ;  /* 0x80000014270d7c23 */ /* 0x010fe20008010005 */
[----:B------:R-:W-:Y:S02]  /*aae0*/  IABS R3, R3 ;  /* 0x0000000300037213 */ /* 0x000fe40000000000 */
[----:B------:R-:W-:Y:S01]  /*aaf0*/  ISETP.LT.OR P5, PT, R7, R208, P2 ;  /* 0x000000d00700720c */ /* 0x000fe200017a1670 */
[----:B------:R-:W-:Y:S01]  /*ab00*/  IMAD.IADD R7, R205, 0x1, -R6 ;  /* 0x00000001cd077824 */ /* 0x000fe200078e0a06 */
[----:B------:R1:W-:Y:S01]  /*ab10*/  I2F R57, R3 ;  /* 0x0000000300397306 */ /* 0x0003e20000201400 */
[----:B------:R-:W-:-:S02]  /*ab20*/  IABS R4, R4 ;  /* 0x0000000400047213 */ /* 0x000fc40000000000 */
[----:B------:R-:W-:Y:S02]  /*ab30*/  IADD3 R5, R2, 0x30, RZ ;  /* 0x0000003002057810 */ /* 0x000fe40007ffe0ff */
[----:B------:R-:W-:Y:S02]  /*ab40*/  LOP3.LUT R0, R0, 0xfffffffb, RZ, 0xc0, !PT ;  /* 0xfffffffb00007812 */ /* 0x000fe400078ec0ff */
[----:B------:R-:W-:Y:S01]  /*ab50*/  ISETP.GE.AND P2, PT, R8, R213, PT ;  /* 0x000000d50800720c */ /* 0x000fe20003f46270 */
[----:B------:R2:W-:Y:S01]  /*ab60*/  I2F R52, R4 ;  /* 0x0000000400347306 */ /* 0x0005e20000201400 */
[----:B------:R-:W-:Y:S02]  /*ab70*/  @P0 LOP3.LUT R0, R0, 0x4, RZ, 0xfc, !PT ;  /* 0x0000000400000812 */ /* 0x000fe400078efcff */
[C---:B------:R-:W-:Y:S02]  /*ab80*/  ISETP.GE.AND P1, PT, R8.reuse, R212, PT ;  /* 0x000000d40800720c */ /* 0x040fe40003f26270 */
[----:B------:R-:W-:-:S02]  /*ab90*/  ISETP.GE.AND P0, PT, R8, R211, PT ;  /* 0x000000d30800720c */ /* 0x000fc40003f06270 */
[----:B------:R-:W-:Y:S01]  /*aba0*/  FSEL R217, R13, -INF , !P3 ;  /* 0xff8000000dd97808 */ /* 0x000fe20005800000 */
[--C-:B-1----:R-:W-:Y:S01]  /*abb0*/  IMAD.IADD R3, R207, 0x1, -R6.reuse ;  /* 0x00000001cf037824 */ /* 0x102fe200078e0a06 */
[----:B------:R-:W-:Y:S02]  /*abc0*/  FSEL R228, R28, -INF , !P5 ;  /* 0xff8000001ce47808 */ /* 0x000fe40006800000 */
[C---:B------:R-:W-:Y:S02]  /*abd0*/  ISETP.LT.OR P6, PT, R8.reuse, R206, P4 ;  /* 0x000000ce0800720c */ /* 0x040fe400027c1670 */
[----:B------:R-:W-:Y:S02]  /*abe0*/  IABS R3, R3 ;  /* 0x0000000300037213 */ /* 0x000fe40000000000 */
[C---:B------:R-:W-:Y:S02]  /*abf0*/  ISETP.LT.OR P5, PT, R8.reuse, R208, P2 ;  /* 0x000000d00800720c */ /* 0x040fe400017a1670 */
[C---:B------:R-:W-:Y:S01]  /*ac00*/  ISETP.LT.OR P1, PT, R8.reuse, R204, P1 ;  /* 0x000000cc0800720c */ /* 0x040fe20000f21670 */
[----:B--2---:R-:W-:Y:S01]  /*ac10*/  IMAD.MOV.U32 R4, RZ, RZ, R3 ;  /* 0x000000ffff047224 */ /* 0x004fe200078e0003 */
[----:B------:R-:W-:Y:S01]  /*ac20*/  IABS R3, R7 ;  /* 0x0000000700037213 */ /* 0x000fe20000000000 */
[----:B------:R-:W-:Y:S01]  /*ac30*/  IMAD.IADD R7, R209, 0x1, -R6 ;  /* 0x00000001d1077824 */ /* 0x000fe200078e0a06 */
[----:B------:R-:W-:Y:S01]  /*ac40*/  ISETP.LT.OR P3, PT, R8, R203, P0 ;  /* 0x000000cb0800720c */ /* 0x000fe20000761670 */
[----:B------:R1:W-:Y:S01]  /*ac50*/  I2F R49, R4 ;  /* 0x0000000400317306 */ /* 0x0003e20000201400 */
[----:B------:R-:W-:-:S02]  /*ac60*/  LOP3.LUT P4, RZ, R0, 0x8, RZ, 0xc0, !PT ;  /* 0x0000000800ff7812 */ /* 0x000fc4000788c0ff */
[C---:B------:R-:W-:Y:S02]  /*ac70*/  LOP3.LUT P2, RZ, R0.reuse, 0x4, RZ, 0xc0, !PT ;  /* 0x0000000400ff7812 */ /* 0x040fe4000784c0ff */
[----:B------:R-:W-:Y:S02]  /*ac80*/  LOP3.LUT R0, R0, 0xfffffffd, RZ, 0xc0, !PT ;  /* 0xfffffffd00007812 */ /* 0x000fe400078ec0ff */
[----:B------:R-:W-:Y:S02]  /*ac90*/  ISETP.GE.AND P0, PT, R12, R211, PT ;  /* 0x000000d30c00720c */ /* 0x000fe40003f06270 */
[----:B------:R-:W-:Y:S02]  /*aca0*/  @P1 LOP3.LUT R0, R0, 0x2, RZ, 0xfc, !PT ;  /* 0x0000000200001812 */ /* 0x000fe400078efcff */
[C---:B------:R-:W-:Y:S02]  /*acb0*/  ISETP.GE.AND P1, PT, R12.reuse, R212, PT ;  /* 0x000000d40c00720c */ /* 0x040fe40003f26270 */
[----:B------:R-:W-:-:S02]  /*acc0*/  ISETP.LT.OR P0, PT, R12, R203, P0 ;  /* 0x000000cb0c00720c */ /* 0x000fc40000701670 */
[----:B------:R-:W-:Y:S01]  /*acd0*/  ISETP.LT.OR P1, PT, R12, R204, P1 ;  /* 0x000000cc0c00720c */ /* 0x000fe20000f21670 */
[----:B-1----:R-:W-:Y:S01]  /*ace0*/  IMAD.MOV.U32 R4, RZ, RZ, R3 ;  /* 0x000000ffff047224 */ /* 0x002fe200078e0003 */
[----:B------:R-:W-:Y:S01]  /*acf0*/  IABS R3, R7 ;  /* 0x0000000700037213 */ /* 0x000fe20000000000 */
[----:B------:R-:W-:Y:S02]  /*ad00*/  IMAD.IADD R7, R210, 0x1, -R5 ;  /* 0x00000001d2077824 */ /* 0x000fe400078e0a05 */
        /* <DEDUP_REMOVED lines=10> */
[----:B------:R-:W-:-:S05]  /*adb0*/  IABS R3, R7 ;  /* 0x0000000700037213 */ /* 0x000fca0000000000 */
[----:B------:R1:W-:Y:S01]  /*adc0*/  I2F R40, R4 ;  /* 0x0000000400287306 */ /* 0x0003e20000201400 */
[----:B------:R-:W-:Y:S02]  /*add0*/  IMAD.MOV.U32 R7, RZ, RZ, R3 ;  /* 0x000000ffff077224 */ /* 0x000fe400078e0003 */
[----:B------:R-:W-:-:S05]  /*ade0*/  IMAD.IADD R3, R209, 0x1, -R5 ;  /* 0x00000001d1037824 */ /* 0x000fca00078e0a05 */
[----:B------:R2:W-:Y:S01]  /*adf0*/  I2F R47, R7 ;  /* 0x00000007002f7306 */ /* 0x0005e20000201400 */
[----:B------:R-:W-:Y:S02]  /*ae00*/  IABS R3, R3 ;  /* 0x0000000300037213 */ /* 0x000fe40000000000 */
[----:B-1----:R-:W-:-:S05]  /*ae10*/  IADD3 R4, R2, 0x31, RZ ;  /* 0x0000003102047810 */ /* 0x002fca0007ffe0ff */
[----:B------:R-:W-:Y:S02]  /*ae20*/  IMAD.IADD R8, R210, 0x1, -R4 ;  /* 0x00000001d2087824 */ /* 0x000fe400078e0a04 */
[----:B--2---:R-:W-:-:S03]  /*ae30*/  IMAD.MOV.U32 R7, RZ, RZ, R3 ;  /* 0x000000ffff077224 */ /* 0x004fc600078e0003 */
[----:B------:R-:W-:Y:S01]  /*ae40*/  IABS R3, R8 ;  /* 0x0000000800037213 */ /* 0x000fe20000000000 */
[--C-:B------:R-:W-:Y:S01]  /*ae50*/  IMAD.IADD R8, R205, 0x1, -R4.reuse ;  /* 0x00000001cd087824 */ /* 0x100fe200078e0a04 */
[----:B------:R1:W-:Y:S03]  /*ae60*/  I2F R46, R7 ;  /* 0x00000007002e7306 */ /* 0x0003e60000201400 */
[----:B-1----:R-:W-:Y:S02]  /*ae70*/  IMAD.MOV.U32 R7, RZ, RZ, R3 ;  /* 0x000000ffff077224 */ /* 0x002fe400078e0003 */
[----:B------:R-:W-:-:S03]  /*ae80*/  IMAD.IADD R3, R207, 0x1, -R4 ;  /* 0x00000001cf037824 */ /* 0x000fc600078e0a04 */
[----:B------:R1:W-:Y:S02]  /*ae90*/  I2F R43, R7 ;  /* 0x00000007002b7306 */ /* 0x0003e40000201400 */
[----:B------:R-:W-:-:S05]  /*aea0*/  IABS R3, R3 ;  /* 0x0000000300037213 */ /* 0x000fca0000000000 */
[----:B-1----:R-:W-:Y:S01]  /*aeb0*/  IMAD.MOV.U32 R7, RZ, RZ, R3 ;  /* 0x000000ffff077224 */ /* 0x002fe200078e0003 */
[----:B------:R-:W-:-:S03]  /*aec0*/  IABS R3, R8 ;  /* 0x0000000800037213 */ /* 0x000fc60000000000 */
[----:B------:R1:W-:Y:S02]  /*aed0*/  I2F R39, R7 ;  /* 0x0000000700277306 */ /* 0x0003e40000201400 */
[----:B------:R-:W-:Y:S02]  /*aee0*/  IMAD.MOV.U32 R8, RZ, RZ, R3 ;  /* 0x000000ffff087224 */ /* 0x000fe400078e0003 */
[----:B------:R-:W-:-:S04]  /*aef0*/  IMAD.IADD R3, R209, 0x1, -R4 ;  /* 0x00000001d1037824 */ /* 0x000fc800078e0a04 */
[----:B------:R2:W-:Y:S01]  /*af00*/  I2F R42, R8 ;  /* 0x00000008002a7306 */ /* 0x0005e20000201400 */
[----:B-1----:R-:W-:Y:S02]  /*af10*/  IABS R7, R3 ;  /* 0x0000000300077213 */ /* 0x002fe40000000000 */
[C---:B------:R-:W-:Y:S02]  /*af20*/  IADD3 R3, R2.reuse, 0x38, RZ ;  /* 0x0000003802037810 */ /* 0x040fe40007ffe0ff */
[----:B------:R-:W-:-:S03]  /*af30*/  IADD3 R2, R2, 0x39, RZ ;  /* 0x0000003902027810 */ /* 0x000fc60007ffe0ff */
[----:B------:R-:W-:Y:S02]  /*af40*/  IMAD.IADD R13, R207, 0x1, -R3 ;  /* 0x00000001cf0d7824 */ /* 0x000fe400078e0a03 */
[----:B--2---:R-:W-:Y:S02]  /*af50*/  IMAD.MOV.U32 R8, RZ, RZ, R7 ;  /* 0x000000ffff087224 */ /* 0x004fe400078e0007 */
[----:B------:R-:W-:Y:S02]  /*af60*/  IMAD.IADD R7, R210, 0x1, -R3 ;  /* 0x00000001d2077824 */ /* 0x000fe400078e0a03 */
[----:B------:R1:W-:Y:S03]  /*af70*/  I2F R45, R8 ;  /* 0x00000008002d7306 */ /* 0x0003e60000201400 */
[----:B------:R-:W-:-:S05]  /*af80*/  IABS R7, R7 ;  /* 0x0000000700077213 */ /* 0x000fca0000000000 */
[----:B-1----:R-:W-:Y:S01]  /*af90*/  IMAD.MOV.U32 R8, RZ, RZ, R7 ;  /* 0x000000ffff087224 */ /* 0x002fe200078e0007 */
[----:B------:R-:W-:-:S03]  /*afa0*/  IABS R7, R13 ;  /* 0x0000000d00077213 */ /* 0x000fc60000000000 */
[----:B------:R1:W-:Y:S02]  /*afb0*/  I2F R41, R8 ;  /* 0x0000000800297306 */ /* 0x0003e40000201400 */
[----:B-1----:R-:W-:Y:S02]  /*afc0*/  IMAD.MOV.U32 R8, RZ, RZ, R7 ;  /* 0x000000ffff087224 */ /* 0x002fe400078e0007 */
[----:B------:R-:W-:-:S04]  /*afd0*/  IMAD.IADD R7, R205, 0x1, -R3 ;  /* 0x00000001cd077824 */ /* 0x000fc800078e0a03 */
[----:B------:R1:W-:Y:S01]  /*afe0*/  I2F R38, R8 ;  /* 0x0000000800267306 */ /* 0x0003e20000201400 */
[----:B------:R-:W-:-:S05]  /*aff0*/  IABS R7, R7 ;  /* 0x0000000700077213 */ /* 0x000fca0000000000 */
[----:B------:R-:W-:-:S04]  /*b000*/  IMAD.MOV.U32 R13, RZ, RZ, R7 ;  /* 0x000000ffff0d7224 */ /* 0x000fc800078e0007 */
[----:B------:R2:W-:Y:S01]  /*b010*/  I2F R37, R13 ;  /* 0x0000000d00257306 */ /* 0x0005e20000201400 */
[----:B-1----:R-:W-:-:S05]  /*b020*/  IMAD.IADD R8, R209, 0x1, -R3 ;  /* 0x00000001d1087824 */ /* 0x002fca00078e0a03 */
[----:B------:R-:W-:-:S05]  /*b030*/  IABS R7, R8 ;  /* 0x0000000800077213 */ /* 0x000fca0000000000 */
[----:B------:R-:W-:Y:S02]  /*b040*/  IMAD.MOV.U32 R8, RZ, RZ, R7 ;  /* 0x000000ffff087224 */ /* 0x000fe400078e0007 */
[--C-:B------:R-:W-:Y:S02]  /*b050*/  IMAD.IADD R7, R210, 0x1, -R2.reuse ;  /* 0x00000001d2077824 */ /* 0x100fe400078e0a02 */
[----:B--2---:R-:W-:Y:S01]  /*b060*/  IMAD.IADD R13, R207, 0x1, -R2 ;  /* 0x00000001cf0d7824 */ /* 0x004fe200078e0a02 */
[----:B------:R1:W-:Y:S02]  /*b070*/  I2F R36, R8 ;  /* 0x0000000800247306 */ /* 0x0003e40000201400 */
        /* <DEDUP_REMOVED lines=13> */
[----:B-1----:R-:W-:-:S06]  /*b150*/  FMUL.FTZ R7, R173, c[0x0][0x2ec] ;  /* 0x0000bb00ad077a20 */ /* 0x002fcc0000410000 */
[----:B------:R1:W2:Y:S02]  /*b160*/  MUFU.TANH R8, R7 ;  /* 0x0000000700087308 */ /* 0x0002a40000002400 */
[----:B-1----:R-:W-:Y:S02]  /*b170*/  FMUL.FTZ R7, R175, c[0x0][0x2ec] ;  /* 0x0000bb00af077a20 */ /* 0x002fe40000410000 */
[----:B--2---:R-:W-:-:S04]  /*b180*/  FFMA.FTZ R8, R218, -UR20, R8 ;  /* 0x80000014da087c23 */ /* 0x004fc80008010008 */
[----:B------:R1:W-:Y:S01]  /*b190*/  MUFU.TANH R13, R7 ;  /* 0x00000007000d7308 */ /* 0x0003e20000002400 */
[----:B------:R-:W-:Y:S02]  /*b1a0*/  FSEL R146, R8, -INF , !P4 ;  /* 0xff80000008927808 */ /* 0x000fe40006000000 */
[----:B------:R-:W-:Y:S01]  /*b1b0*/  ISETP.GE.AND P4, PT, R12, R214, PT ;  /* 0x000000d60c00720c */ /* 0x000fe20003f86270 */
[----:B-1----:R-:W-:-:S04]  /*b1c0*/  FMUL.FTZ R7, R224, c[0x0][0x2ec] ;  /* 0x0000bb00e0077a20 */ /* 0x002fc80000410000 */
[----:B------:R1:W2:Y:S02]  /*b1d0*/  MUFU.TANH R14, R7 ;  /* 0x00000007000e7308 */ /* 0x0002a40000002400 */
[----:B-1----:R-:W-:Y:S02]  /*b1e0*/  FMUL.FTZ R7, R225, c[0x0][0x2ec] ;  /* 0x0000bb00e1077a20 */ /* 0x002fe40000410000 */
[----:B--2---:R-:W-:-:S04]  /*b1f0*/  FFMA.FTZ R14, R53, -UR20, R14 ;  /* 0x80000014350e7c23 */ /* 0x004fc8000801000e */
[----:B------:R1:W-:Y:S02]  /*b200*/  MUFU.TANH R54, R7 ;  /* 0x0000000700367308 */ /* 0x0003e40000002400 */
[----:B-1----:R-:W-:-:S06]  /*b210*/  FMUL.FTZ R7, R226, c[0x0][0x2ec] ;  /* 0x0000bb00e2077a20 */ /* 0x002fcc0000410000 */
[----:B------:R1:W-:Y:S02]  /*b220*/  MUFU.TANH R15, R7 ;  /* 0x00000007000f7308 */ /* 0x0003e40000002400 */
[----:B-1----:R-:W-:-:S06]  /*b230*/  FMUL.FTZ R7, R227, c[0x0][0x2ec] ;  /* 0x0000bb00e3077a20 */ /* 0x002fcc0000410000 */
[----:B------:R1:W-:Y:S02]  /*b240*/  MUFU.TANH R51, R7 ;  /* 0x0000000700337308 */ /* 0x0003e40000002400 */
[----:B-1----:R-:W-:Y:S01]  /*b250*/  FMUL.FTZ R7, R163, c[0x0][0x2ec] ;  /* 0x0000bb00a3077a20 */ /* 0x002fe20000410000 */
[----:B------:R-:W-:Y:S01]  /*b260*/  FSEL R163, R14, -INF , !P6 ;  /* 0xff8000000ea37808 */ /* 0x000fe20007000000 */
[----:B------:R-:W-:Y:S01]  /*b270*/  FMUL.FTZ R14, R237, c[0x0][0x2ec] ;  /* 0x0000bb00ed0e7a20 */ /* 0x000fe20000410000 */
[----:B------:R-:W-:-:S03]  /*b280*/  ISETP.LT.OR P6, PT, R12, R206, P4 ;  /* 0x000000ce0c00720c */ /* 0x000fc600027c1670 */
[----:B------:R1:W2:Y:S01]  /*b290*/  MUFU.TANH R34, R7 ;  /* 0x0000000700227308 */ /* 0x0002a20000002400 */
[C---:B------:R-:W-:Y:S02]  /*b2a0*/  LOP3.LUT P4, RZ, R0.reuse, 0x2, RZ, 0xc0, !PT ;  /* 0x0000000200ff7812 */ /* 0x040fe4000788c0ff */
[----:B------:R-:W-:-:S04]  /*b2b0*/  LOP3.LUT R0, R0, 0xfffffff7, RZ, 0xc0, !PT ;  /* 0xfffffff700007812 */ /* 0x000fc800078ec0ff */
[----:B------:R-:W-:Y:S01]  /*b2c0*/  @P1 LOP3.LUT R0, R0, 0x8, RZ, 0xfc, !PT ;  /* 0x0000000800001812 */ /* 0x000fe200078efcff */
[----:B------:R-:W-:Y:S01]  /*b2d0*/  MUFU.TANH R69, R14 ;  /* 0x0000000e00457308 */ /* 0x000fe20000002400 */
[C---:B------:R-:W-:Y:S02]  /*b2e0*/  ISETP.GE.AND P1, PT, R11.reuse, R212, PT ;  /* 0x000000d40b00720c */ /* 0x040fe40003f26270 */
[----:B------:R-:W-:Y:S02]  /*b2f0*/  LOP3.LUT R0, R0, 0xfffffffb, RZ, 0xc0, !PT ;  /* 0xfffffffb00007812 */ /* 0x000fe400078ec0ff */
[----:B------:R-:W-:Y:S02]  /*b300*/  ISETP.LT.OR P1, PT, R11, R204, P1 ;  /* 0x000000cc0b00720c */ /* 0x000fe40000f21670 */
[----:B------:R-:W-:Y:S01]  /*b310*/  @P0 LOP3.LUT R0, R0, 0x4, RZ, 0xfc, !PT ;  /* 0x0000000400000812 */ /* 0x000fe200078efcff */
[----:B-1----:R-:W-:Y:S01]  /*b320*/  FMUL.FTZ R7, R59, c[0x0][0x2ec] ;  /* 0x0000bb003b077a20 */ /* 0x002fe20000410000 */
[----:B------:R-:W-:Y:S01]  /*b330*/  ISETP.GE.AND P0, PT, R11, R211, PT ;  /* 0x000000d30b00720c */ /* 0x000fe20003f06270 */
[----:B--2---:R-:W-:-:S02]  /*b340*/  FFMA.FTZ R8, R159, -UR20, R34 ;  /* 0x800000149f087c23 */ /* 0x004fc40008010022 */
[----:B------:R1:W2:Y:S02]  /*b350*/  MUFU.TANH R59, R7 ;  /* 0x00000007003b7308 */ /* 0x0002a40000002400 */
[----:B-1----:R-:W-:Y:S02]  /*b360*/  FMUL.FTZ R7, R168, c[0x0][0x2ec] ;  /* 0x0000bb00a8077a20 */ /* 0x002fe40000410000 */
[----:B------:R-:W-:Y:S01]  /*b370*/  IMAD.MOV.U32 R168, RZ, RZ, R144 ;  /* 0x000000ffffa87224 */ /* 0x000fe200078e0090 */
[----:B------:R-:W-:-:S03]  /*b380*/  FSEL R144, R8, -INF , !P4 ;  /* 0xff80000008907808 */ /* 0x000fc60006000000 */
[----:B------:R1:W3:Y:S01]  /*b390*/  MUFU.TANH R28, R7 ;  /* 0x00000007001c7308 */ /* 0x0002e20000002400 */
[----:B--2---:R-:W-:Y:S01]  /*b3a0*/  FFMA.FTZ R8, R183, -UR20, R59 ;  /* 0x80000014b7087c23 */ /* 0x004fe2000801003b */
[----:B------:R-:W-:Y:S01]  /*b3b0*/  ISETP.GE.AND P4, PT, R11, R214, PT ;  /* 0x000000d60b00720c */ /* 0x000fe20003f86270 */
[----:B-1----:R-:W-:Y:S02]  /*b3c0*/  FMUL.FTZ R7, R169, c[0x0][0x2ec] ;  /* 0x0000bb00a9077a20 */ /* 0x002fe40000410000 */
[----:B------:R-:W-:-:S03]  /*b3d0*/  IMAD.MOV.U32 R169, RZ, RZ, R62 ;  /* 0x000000ffffa97224 */ /* 0x000fc600078e003e */
[----:B------:R1:W-:Y:S04]  /*b3e0*/  MUFU.TANH R56, R7 ;  /* 0x0000000700387308 */ /* 0x0003e80000002400 */
[----:B------:R-:W-:Y:S01]  /*b3f0*/  HMMA.16816.F32 R24, R24, R230, R168 ;  /* 0x000000e61818723c */ /* 0x000fe200000018a8 */
[----:B-1----:R-:W-:Y:S02]  /*b400*/  FMUL.FTZ R7, R232, c[0x0][0x2ec] ;  /* 0x0000bb00e8077a20 */ /* 0x002fe40000410000 */
[----:B------:R-:W-:Y:S02]  /*b410*/  IMAD.MOV.U32 R232, RZ, RZ, R154 ;  /* 0x000000ffffe87224 */ /* 0x000fe400078e009a */
[----:B------:R1:W2:Y:S11]  /*b420*/  MUFU.TANH R58, R7 ;  /* 0x00000007003a7308 */ /* 0x0002b60000002400 */
[----:B------:R-:W-:Y:S08]  /*b430*/  @!UPT UIADD3 URZ, URZ, URZ, URZ ;  /* 0x0000003f3f3ff290 */ /* 0x000ff0000fffe03f */
[----:B------:R-:W-:Y:S01]  /*b440*/  HMMA.16816.F32 R16, R16, R30, R24 ;  /* 0x0000001e1010723c */ /* 0x000fe20000001818 */
[----:B-1----:R-:W-:Y:S02]  /*b450*/  FMUL.FTZ R7, R233, c[0x0][0x2ec] ;  /* 0x0000bb00e9077a20 */ /* 0x002fe40000410000 */
[----:B------:R-:W-:Y:S02]  /*b460*/  IMAD.MOV.U32 R233, RZ, RZ, R161 ;  /* 0x000000ffffe97224 */ /* 0x000fe400078e00a1 */
[----:B------:R1:W-:Y:S11]  /*b470*/  MUFU.TANH R66, R7 ;  /* 0x0000000700427308 */ /* 0x0003f60000002400 */
[----:B------:R-:W-:Y:S08]  /*b480*/  @!UPT UIADD3 URZ, URZ, URZ, URZ ;  /* 0x0000003f3f3ff290 */ /* 0x000ff0000fffe03f */
[----:B------:R-:W-:Y:S02]  /*b490*/  FMUL.FTZ R16, R16, c[0x0][0x2ec] ;  /* 0x0000bb0010107a20 */ /* 0x000fe40000410000 */
[----:B------:R-:W-:Y:S02]  /*b4a0*/  FMUL.FTZ R17, R17, c[0x0][0x2ec] ;  /* 0x0000bb0011117a20 */ /* 0x000fe40000410000 */
[----:B-1----:R-:W-:Y:S02]  /*b4b0*/  FMUL.FTZ R7, R234, c[0x0][0x2ec] ;  /* 0x0000bb00ea077a20 */ /* 0x002fe40000410000 */
[----:B------:R-:W-:Y:S01]  /*b4c0*/  IMAD.MOV.U32 R234, RZ, RZ, R152 ;  /* 0x000000ffffea7224 */ /* 0x000fe200078e0098 */
[----:B------:R-:W-:Y:S01]  /*b4d0*/  MUFU.TANH R16, R16 ;  /* 0x0000001000107308 */ /* 0x000fe20000002400 */
[----:B------:R-:W-:-:S07]  /*b4e0*/  FMUL.FTZ R18, R18, c[0x0][0x2ec] ;  /* 0x0000bb0012127a20 */ /* 0x000fce0000410000 */
[----:B------:R1:W-:Y:S08]  /*b4f0*/  MUFU.TANH R55, R7 ;  /* 0x0000000700377308 */ /* 0x0003f00000002400 */
[----:B------:R-:W-:Y:S01]  /*b500*/  MUFU.TANH R17, R17 ;  /* 0x0000001100117308 */ /* 0x000fe20000002400 */
[----:B-1----:R-:W-:Y:S02]  /*b510*/  FMUL.FTZ R7, R235, c[0x0][0x2ec] ;  /* 0x0000bb00eb077a20 */ /* 0x002fe40000410000 */
[----:B------:R-:W-:-:S05]  /*b520*/  IMAD.MOV.U32 R235, RZ, RZ, R177 ;  /* 0x000000ffffeb7224 */ /* 0x000fca00078e00b1 */
[----:B------:R1:W-:Y:S02]  /*b530*/  MUFU.TANH R63, R7 ;  /* 0x00000007003f7308 */ /* 0x0003e40000002400 */
[----:B------:R-:W-:Y:S01]  /*b540*/  HMMA.16816.F32 R20, R20, R30, R232 ;  /* 0x0000001e1414723c */ /* 0x000fe200000018e8 */
[----:B-1----:R-:W-:Y:S02]  /*b550*/  FFMA.FTZ R7, R181, -UR20, R13 ;  /* 0x80000014b5077c23 */ /* 0x002fe4000801000d */
[----:B------:R-:W-:-:S04]  /*b560*/  FMUL.FTZ R13, R240, c[0x0][0x2ec] ;  /* 0x0000bb00f00d7a20 */ /* 0x000fc80000410000 */
[----:B------:R1:W4:Y:S11]  /*b570*/  MUFU.TANH R53, R13 ;  /* 0x0000000d00357308 */ /* 0x0003360000002400 */
[----:B------:R-:W-:Y:S06]  /*b580*/  @!UPT UIADD3 URZ, URZ, URZ, URZ ;  /* 0x0000003f3f3ff290 */ /* 0x000fec000fffe03f */
[----:B------:R-:W-:Y:S02]  /*b590*/  FMUL.FTZ R22, R22, c[0x0][0x2ec] ;  /* 0x0000bb0016167a20 */ /* 0x000fe40000410000 */
[----:B------:R-:W-:Y:S02]  /*b5a0*/  FMUL.FTZ R20, R20, c[0x0][0x2ec] ;  /* 0x0000bb0014147a20 */ /* 0x000fe40000410000 */
[----:B------:R-:W-:Y:S02]  /*b5b0*/  FMUL.FTZ R21, R21, c[0x0][0x2ec] ;  /* 0x0000bb0015157a20 */ /* 0x000fe40000410000 */
[----:B------:R-:W-:Y:S01]  /*b5c0*/  MUFU.TANH R22, R22 ;  /* 0x0000001600167308 */ /* 0x000fe20000002400 */
[----:B------:R-:W-:Y:S02]  /*b5d0*/  FMUL.FTZ R23, R23, c[0x0][0x2ec] ;  /* 0x0000bb0017177a20 */ /* 0x000fe40000410000 */
[----:B-1----:R-:W-:Y:S01]  /*b5e0*/  FFMA.FTZ R13, R150, -UR20, R15 ;  /* 0x80000014960d7c23 */ /* 0x002fe2000801000f */
[----:B------:R-:W-:Y:S01]  /*b5f0*/  FSEL R150, R7, -INF , !P2 ;  /* 0xff80000007967808 */ /* 0x000fe20005000000 */
[----:B------:R-:W-:Y:S01]  /*b600*/  FMUL.FTZ R15, R241, c[0x0][0x2ec] ;  /* 0x0000bb00f10f7a20 */ /* 0x000fe20000410000 */
[-C--:B------:R-:W-:Y:S01]  /*b610*/  ISETP.GE.AND P2, PT, R12, R213.reuse, PT ;  /* 0x000000d50c00720c */ /* 0x080fe20003f46270 */
[----:B------:R-:W-:Y:S01]  /*b620*/  FMUL.FTZ R7, R242, c[0x0][0x2ec] ;  /* 0x0000bb00f2077a20 */ /* 0x000fe20000410000 */
[----:B------:R-:W-:Y:S01]  /*b630*/  FSEL R181, R13, -INF , !P5 ;  /* 0xff8000000db57808 */ /* 0x000fe20006800000 */
[----:B------:R-:W1:Y:S01]  /*b640*/  MUFU.TANH R68, R15 ;  /* 0x0000000f00447308 */ /* 0x000e620000002400 */
[----:B------:R-:W-:Y:S01]  /*b650*/  ISETP.LT.OR P5, PT, R12, R208, P2 ;  /* 0x000000d00c00720c */ /* 0x000fe200017a1670 */
[----:B------:R-:W-:Y:S01]  /*b660*/  FMUL.FTZ R12, R236, c[0x0][0x2ec] ;  /* 0x0000bb00ec0c7a20 */ /* 0x000fe20000410000 */
[----:B------:R-:W-:Y:S01]  /*b670*/  ISETP.GE.AND P2, PT, R11, R213, PT ;  /* 0x000000d50b00720c */ /* 0x000fe20003f46270 */
[----:B------:R-:W-:-:S04]  /*b680*/  FFMA.FTZ R13, R151, -UR20, R54 ;  /* 0x80000014970d7c23 */ /* 0x000fc80008010036 */
[----:B------:R5:W-:Y:S01]  /*b690*/  MUFU.TANH R15, R7 ;  /* 0x00000007000f7308 */ /* 0x000be20000002400 */
[----:B------:R-:W-:Y:S01]  /*b6a0*/  FSEL R162, R13, -INF , !P6 ;  /* 0xff8000000da27808 */ /* 0x000fe20007000000 */
[----:B------:R-:W-:Y:S01]  /*b6b0*/  FMUL.FTZ R13, R147, c[0x0][0x2ec] ;  /* 0x0000bb00930d7a20 */ /* 0x000fe20000410000 */
[----:B------:R-:W-:Y:S02]  /*b6c0*/  ISETP.LT.OR P6, PT, R11, R206, P4 ;  /* 0x000000ce0b00720c */ /* 0x000fe400027c1670 */
[----:B------:R-:W-:-:S03]  /*b6d0*/  LOP3.LUT P4, RZ, R0, 0x8, RZ, 0xc0, !PT ;  /* 0x0000000800ff7812 */ /* 0x000fc6000788c0ff */
[----:B------:R-:W-:Y:S01]  /*b6e0*/  MUFU.TANH R20, R20 ;  /* 0x0000001400147308 */ /* 0x000fe20000002400 */
[----:B-----5:R-:W-:-:S07]  /*b6f0*/  FMUL.FTZ R7, R243, c[0x0][0x2ec] ;  /* 0x0000bb00f3077a20 */ /* 0x020fce0000410000 */
[----:B------:R-:W-:Y:S08]  /*b700*/  MUFU.TANH R21, R21 ;  /* 0x0000001500157308 */ /* 0x000ff00000002400 */
[----:B------:R3:W-:Y:S08]  /*b710*/  MUFU.TANH R62, R7 ;  /* 0x00000007003e7308 */ /* 0x0007f00000002400 */
[----:B------:R-:W-:Y:S01]  /*b720*/  MUFU.TANH R23, R23 ;  /* 0x0000001700177308 */ /* 0x000fe20000002400 */
[----:B---3--:R-:W-:-:S07]  /*b730*/  FFMA.FTZ R7, R158, -UR20, R28 ;  /* 0x800000149e077c23 */ /* 0x008fce000801001c */
[----:B------:R3:W-:Y:S02]  /*b740*/  MUFU.TANH R28, R12 ;  /* 0x0000000c001c7308 */ /* 0x0007e40000002400 */
[----:B---3--:R-:W-:Y:S01]  /*b750*/  FFMA.FTZ R12, R149, -UR20, R51 ;  /* 0x80000014950c7c23 */ /* 0x008fe20008010033 */
[----:B------:R-:W-:Y:S01]  /*b760*/  FSEL R149, R7, -INF , !P3 ;  /* 0xff80000007957808 */ /* 0x000fe20005800000 */
[----:B------:R-:W-:Y:S01]  /*b770*/  FMUL.FTZ R7, R238, c[0x0][0x2ec] ;  /* 0x0000bb00ee077a20 */ /* 0x000fe20000410000 */
[C---:B------:R-:W-:Y:S02]  /*b780*/  ISETP.LT.OR P3, PT, R11.reuse, R203, P0 ;  /* 0x000000cb0b00720c */ /* 0x040fe40000761670 */
[----:B------:R-:W-:Y:S01]  /*b790*/  FSEL R173, R12, -INF , !P5 ;  /* 0xff8000000cad7808 */ /* 0x000fe20006800000 */
[----:B------:R3:W-:Y:S01]  /*b7a0*/  MUFU.TANH R14, R7 ;  /* 0x00000007000e7308 */ /* 0x0007e20000002400 */
[----:B------:R-:W-:Y:S01]  /*b7b0*/  ISETP.LT.OR P5, PT, R11, R208, P2 ;  /* 0x000000d00b00720c */ /* 0x000fe200017a1670 */
[----:B------:R-:W-:Y:S01]  /*b7c0*/  FMUL.FTZ R11, R74, c[0x0][0x2ec] ;  /* 0x0000bb004a0b7a20 */ /* 0x000fe20000410000 */
[----:B------:R-:W-:Y:S01]  /*b7d0*/  LOP3.LUT P2, RZ, R0, 0x4, RZ, 0xc0, !PT ;  /* 0x0000000400ff7812 */ /* 0x000fe2000784c0ff */
[----:B--2---:R-:W-:Y:S01]  /*b7e0*/  FFMA.FTZ R12, R166, -UR20, R58 ;  /* 0x80000014a60c7c23 */ /* 0x004fe2000801003a */
[----:B------:R-:W-:-:S02]  /*b7f0*/  LOP3.LUT R0, R0, 0xfffffffd, RZ, 0xc0, !PT ;  /* 0xfffffffd00007812 */ /* 0x000fc400078ec0ff */
[----:B------:R-:W-:Y:S01]  /*b800*/  FSEL R74, R8, -INF , !P4 ;  /* 0xff800000084a7808 */ /* 0x000fe20006000000 */
[----:B------:R2:W-:Y:S01]  /*b810*/  MUFU.TANH R54, R11 ;  /* 0x0000000b00367308 */ /* 0x0005e20000002400 */
[----:B------:R-:W-:Y:S01]  /*b820*/  @P1 LOP3.LUT R0, R0, 0x2, RZ, 0xfc, !PT ;  /* 0x0000000200001812 */ /* 0x000fe200078efcff */
[----:B----4-:R-:W-:Y:S01]  /*b830*/  FFMA.FTZ R8, R187, -UR20, R53 ;  /* 0x80000014bb087c23 */ /* 0x010fe20008010035 */
[C---:B------:R-:W-:Y:S02]  /*b840*/  ISETP.GE.AND P1, PT, R10.reuse, R212, PT ;  /* 0x000000d40a00720c */ /* 0x040fe40003f26270 */
[C---:B------:R-:W-:Y:S02]  /*b850*/  ISETP.GE.AND P4, PT, R10.reuse, R214, PT ;  /* 0x000000d60a00720c */ /* 0x040fe40003f86270 */
[----:B------:R-:W-:Y:S01]  /*b860*/  ISETP.LT.OR P1, PT, R10, R204, P1 ;  /* 0x000000cc0a00720c */ /* 0x000fe20000f21670 */
[----:B---3--:R-:W-:Y:S01]  /*b870*/  FMUL.FTZ R7, R239, c[0x0][0x2ec] ;  /* 0x0000bb00ef077a20 */ /* 0x008fe20000410000 */
[----:B------:R-:W-:Y:S01]  /*b880*/  FSEL R158, R12, -INF , !P6 ;  /* 0xff8000000c9e7808 */ /* 0x000fe20007000000 */
[----:B------:R3:W-:Y:S01]  /*b890*/  MUFU.TANH R58, R13 ;  /* 0x0000000d003a7308 */ /* 0x0007e20000002400 */
[----:B------:R-:W-:-:S02]  /*b8a0*/  ISETP.GE.AND P0, PT, R10, R211, PT ;  /* 0x000000d30a00720c */ /* 0x000fc40003f06270 */
[----:B------:R-:W-:Y:S02]  /*b8b0*/  ISETP.LT.OR P6, PT, R10, R206, P4 ;  /* 0x000000ce0a00720c */ /* 0x000fe400027c1670 */
[C---:B------:R-:W-:Y:S01]  /*b8c0*/  LOP3.LUT P4, RZ, R0.reuse, 0x2, RZ, 0xc0, !PT ;  /* 0x0000000200ff7812 */ /* 0x040fe2000788c0ff */
[----:B--2---:R-:W-:Y:S01]  /*b8d0*/  FFMA.FTZ R11, R165, -UR20, R55 ;  /* 0x80000014a50b7c23 */ /* 0x004fe20008010037 */
[----:B------:R-:W-:Y:S01]  /*b8e0*/  LOP3.LUT R0, R0, 0xfffffff7, RZ, 0xc0, !PT ;  /* 0xfffffff700007812 */ /* 0x000fe200078ec0ff */
[----:B------:R2:W4:Y:S01]  /*b8f0*/  MUFU.TANH R59, R7 ;  /* 0x00000007003b7308 */ /* 0x0005220000002400 */
[----:B------:R-:W-:Y:S02]  /*b900*/  ISETP.LT.OR P0, PT, R10, R203, P0 ;  /* 0x000000cb0a00720c */ /* 0x000fe40000701670 */
[----:B------:R-:W-:Y:S01]  /*b910*/  FSEL R224, R11, -INF , !P5 ;  /* 0xff8000000be07808 */ /* 0x000fe20006800000 */
[----:B------:R-:W-:Y:S01]  /*b920*/  FFMA.FTZ R11, R185, -UR20, R66 ;  /* 0x80000014b90b7c23 */ /* 0x000fe20008010042 */
[----:B------:R-:W-:Y:S01]  /*b930*/  FSEL R172, R8, -INF , !P4 ;  /* 0xff80000008ac7808 */ /* 0x000fe20006000000 */
[----:B-1----:R-:W-:Y:S01]  /*b940*/  FFMA.FTZ R8, R221, -UR20, R68 ;  /* 0x80000014dd087c23 */ /* 0x002fe20008010044 */
[----:B------:R-:W-:Y:S01]  /*b950*/  @P1 LOP3.LUT R0, R0, 0x8, RZ, 0xfc, !PT ;  /* 0x0000000800001812 */ /* 0x000fe200078efcff */
[----:B---3--:R-:W-:Y:S01]  /*b960*/  FMUL.FTZ R13, R179, c[0x0][0x2ec] ;  /* 0x0000bb00b30d7a20 */ /* 0x008fe20000410000 */
[----:B------:R-:W-:-:S02]  /*b970*/  ISETP.GE.AND P4, PT, R9, R214, PT ;  /* 0x000000d60900720c */ /* 0x000fc40003f86270 */
[----:B------:R-:W-:Y:S01]  /*b980*/  P2R R12, PR, RZ, 0x1 ;  /* 0x00000001ff0c7803 */ /* 0x000fe20000000000 */
[----:B------:R1:W3:Y:S01]  /*b990*/  MUFU.TANH R53, R13 ;  /* 0x0000000d00357308 */ /* 0x0002e20000002400 */
[----:B------:R-:W-:Y:S02]  /*b9a0*/  ISETP.GE.AND P1, PT, R9, R212, PT ;  /* 0x000000d40900720c */ /* 0x000fe40003f26270 */
[----:B------:R-:W-:Y:S01]  /*b9b0*/  FSEL R165, R11, -INF , !P6 ;  /* 0xff8000000ba57808 */ /* 0x000fe20007000000 */
[----:B--2---:R-:W-:Y:S01]  /*b9c0*/  FFMA.FTZ R7, R182, -UR20, R56 ;  /* 0x80000014b6077c23 */ /* 0x004fe20008010038 */
[C---:B------:R-:W-:Y:S02]  /*b9d0*/  ISETP.GE.AND P0, PT, R9.reuse, R211, PT ;  /* 0x000000d30900720c */ /* 0x040fe40003f06270 */
[----:B------:R-:W-:Y:S02]  /*b9e0*/  ISETP.LT.OR P6, PT, R9, R206, P4 ;  /* 0x000000ce0900720c */ /* 0x000fe400027c1670 */
[----:B------:R-:W-:Y:S01]  /*b9f0*/  FSEL R147, R7, -INF , !P2 ;  /* 0xff80000007937808 */ /* 0x000fe20005000000 */
[----:B------:R-:W-:Y:S01]  /*ba00*/  FMUL.FTZ R7, R155, c[0x0][0x2ec] ;  /* 0x0000bb009b077a20 */ /* 0x000fe20000410000 */
[----:B------:R-:W-:-:S02]  /*ba10*/  ISETP.GE.AND P2, PT, R10, R213, PT ;  /* 0x000000d50a00720c */ /* 0x000fc40003f46270 */
[----:B------:R-:W-:Y:S01]  /*ba20*/  LOP3.LUT P4, RZ, R0, 0x8, RZ, 0xc0, !PT ;  /* 0x0000000800ff7812 */ /* 0x000fe2000788c0ff */
[----:B------:R2:W-:Y:S01]  /*ba30*/  MUFU.TANH R34, R7 ;  /* 0x0000000700227308 */ /* 0x0005e20000002400 */
[----:B------:R-:W-:Y:S01]  /*ba40*/  ISETP.LT.OR P5, PT, R10, R208, P2 ;  /* 0x000000d00a00720c */ /* 0x000fe200017a1670 */
[----:B------:R-:W-:Y:S01]  /*ba50*/  FFMA.FTZ R10, R184, -UR20, R63 ;  /* 0x80000014b80a7c23 */ /* 0x000fe2000801003f */
[----:B------:R-:W-:Y:S01]  /*ba60*/  ISETP.GE.AND P2, PT, R9, R213, PT ;  /* 0x000000d50900720c */ /* 0x000fe20003f46270 */
[----:B-1----:R-:W-:Y:S01]  /*ba70*/  FMUL.FTZ R13, R249, c[0x0][0x2ec] ;  /* 0x0000bb00f90d7a20 */ /* 0x002fe20000410000 */
[----:B------:R-:W-:Y:S02]  /*ba80*/  ISETP.LT.OR P1, PT, R9, R204, P1 ;  /* 0x000000cc0900720c */ /* 0x000fe40000f21670 */
[----:B------:R-:W-:Y:S01]  /*ba90*/  FSEL R169, R8, -INF , !P4 ;  /* 0xff80000008a97808 */ /* 0x000fe20006000000 */
[----:B----4-:R-:W-:Y:S01]  /*baa0*/  FFMA.FTZ R8, R49, -UR20, R59 ;  /* 0x8000001431087c23 */ /* 0x010fe2000801003b */
[----:B------:R-:W-:Y:S01]  /*bab0*/  P2R R11, PR, RZ, 0x2 ;  /* 0x00000002ff0b7803 */ /* 0x000fe20000000000 */
[----:B------:R-:W-:Y:S01]  /*bac0*/  MUFU.TANH R13, R13 ;  /* 0x0000000d000d7308 */ /* 0x000fe20000002400 */
[----:B------:R-:W-:-:S02]  /*bad0*/  ISETP.GE.AND P4, PT, R6, R214, PT ;  /* 0x000000d60600720c */ /* 0x000fc40003f86270 */
[----:B------:R-:W-:Y:S01]  /*bae0*/  ISETP.GE.AND P1, PT, R6, R212, PT ;  /* 0x000000d40600720c */ /* 0x000fe20003f26270 */
[----:B--2---:R-:W-:-:S03]  /*baf0*/  FMUL.FTZ R7, R153, c[0x0][0x2ec] ;  /* 0x0000bb0099077a20 */ /* 0x004fc60000410000 */
[----:B------:R-:W-:Y:S01]  /*bb00*/  ISETP.LT.OR P1, PT, R6, R204, P1 ;  /* 0x000000cc0600720c */ /* 0x000fe20000f21670 */
[----:B------:R1:W-:Y:S02]  /*bb10*/  MUFU.TANH R55, R7 ;  /* 0x0000000700377308 */ /* 0x0003e40000002400 */
[----:B-1----:R-:W-:-:S05]  /*bb20*/  FFMA.FTZ R7, R186, -UR20, R15 ;  /* 0x80000014ba077c23 */ /* 0x002fca000801000f */
[----:B------:R-:W-:Y:S01]  /*bb30*/  FSEL R183, R7, -INF , !P3 ;  /* 0xff80000007b77808 */ /* 0x000fe20005800000 */
[----:B------:R-:W-:Y:S01]  /*bb40*/  FMUL.FTZ R7, R222, c[0x0][0x2ec] ;  /* 0x0000bb00de077a20 */ /* 0x000fe20000410000 */
[----:B------:R-:W-:Y:S01]  /*bb50*/  FSEL R222, R10, -INF , !P5 ;  /* 0xff8000000ade7808 */ /* 0x000fe20006800000 */
[----:B------:R-:W-:Y:S01]  /*bb60*/  FFMA.FTZ R10, R219, -UR20, R28 ;  /* 0x80000014db0a7c23 */ /* 0x000fe2000801001c */
[C---:B------:R-:W-:Y:S01]  /*bb70*/  ISETP.LT.OR P5, PT, R9.reuse, R208, P2 ;  /* 0x000000d00900720c */ /* 0x040fe200017a1670 */
[----:B------:R1:W-:Y:S01]  /*bb80*/  MUFU.TANH R56, R7 ;  /* 0x0000000700387308 */ /* 0x0003e20000002400 */
[----:B------:R-:W-:Y:S01]  /*bb90*/  ISETP.NE.AND P2, PT, R12, RZ, PT ;  /* 0x000000ff0c00720c */ /* 0x000fe20003f45270 */
[----:B------:R-:W-:Y:S01]  /*bba0*/  FMUL.FTZ R12, R252, c[0x0][0x2ec] ;  /* 0x0000bb00fc0c7a20 */ /* 0x000fe20000410000 */
[----:B------:R-:W-:Y:S01]  /*bbb0*/  ISETP.LT.OR P3, PT, R9, R203, P0 ;  /* 0x000000cb0900720c */ /* 0x000fe20000761670 */
[----:B------:R-:W-:Y:S01]  /*bbc0*/  FFMA.FTZ R9, R79, -UR20, R14 ;  /* 0x800000144f097c23 */ /* 0x000fe2000801000e */
[----:B------:R-:W-:-:S02]  /*bbd0*/  ISETP.GE.AND P0, PT, R6, R211, PT ;  /* 0x000000d30600720c */ /* 0x000fc40003f06270 */
[----:B------:R-:W-:Y:S01]  /*bbe0*/  FSEL R155, R10, -INF , !P6 ;  /* 0xff8000000a9b7808 */ /* 0x000fe20007000000 */
[----:B------:R2:W-:Y:S01]  /*bbf0*/  MUFU.TANH R51, R12 ;  /* 0x0000000c00337308 */ /* 0x0005e20000002400 */
[----:B------:R-:W-:Y:S01]  /*bc00*/  FSEL R218, R9, -INF , !P5 ;  /* 0xff80000009da7808 */ /* 0x000fe20006800000 */
[----:B------:R-:W-:Y:S01]  /*bc10*/  FFMA.FTZ R9, R52, -UR20, R69 ;  /* 0x8000001434097c23 */ /* 0x000fe20008010045 */
[C---:B------:R-:W-:Y:S02]  /*bc20*/  ISETP.LT.OR P6, PT, R6.reuse, R206, P4 ;  /* 0x000000ce0600720c */ /* 0x040fe400027c1670 */
[----:B------:R-:W-:Y:S02]  /*bc30*/  ISETP.LT.OR P0, PT, R6, R203, P0 ;  /* 0x000000cb0600720c */ /* 0x000fe40000701670 */
[----:B------:R-:W-:Y:S01]  /*bc40*/  ISETP.NE.AND P4, PT, R11, RZ, PT ;  /* 0x000000ff0b00720c */ /* 0x000fe20003f85270 */
[----:B-1----:R-:W-:Y:S01]  /*bc50*/  FMUL.FTZ R7, R180, c[0x0][0x2ec] ;  /* 0x0000bb00b4077a20 */ /* 0x002fe20000410000 */
[----:B------:R-:W-:-:S02]  /*bc60*/  P2R R11, PR, RZ, 0x2 ;  /* 0x00000002ff0b7803 */ /* 0x000fc40000000000 */
[----:B------:R-:W-:Y:S01]  /*bc70*/  P2R R10, PR, RZ, 0x1 ;  /* 0x00000001ff0a7803 */ /* 0x000fe20000000000 */
[----:B------:R1:W4:Y:S01]  /*bc80*/  MUFU.TANH R15, R7 ;  /* 0x00000007000f7308 */ /* 0x0003220000002400 */
[----:B------:R-:W-:Y:S02]  /*bc90*/  FSEL R177, R9, -INF , !P6 ;  /* 0xff80000009b17808 */ /* 0x000fe40007000000 */
[C---:B------:R-:W-:Y:S01]  /*bca0*/  ISETP.GE.AND P1, PT, R5.reuse, R212, PT ;  /* 0x000000d40500720c */ /* 0x040fe20003f26270 */
[----:B--2---:R-:W-:Y:S01]  /*bcb0*/  FMUL.FTZ R12, R244, c[0x0][0x2ec] ;  /* 0x0000bb00f40c7a20 */ /* 0x004fe20000410000 */
[C---:B------:R-:W-:Y:S02]  /*bcc0*/  ISETP.GE.AND P0, PT, R5.reuse, R211, PT ;  /* 0x000000d30500720c */ /* 0x040fe40003f06270 */
[----:B------:R-:W-:-:S03]  /*bcd0*/  ISETP.LT.OR P1, PT, R5, R204, P1 ;  /* 0x000000cc0500720c */ /* 0x000fc60000f21670 */
[----:B------:R-:W-:Y:S01]  /*bce0*/  MUFU.TANH R12, R12 ;  /* 0x0000000c000c7308 */ /* 0x000fe20000002400 */
[----:B------:R-:W-:Y:S02]  /*bcf0*/  P2R R9, PR, RZ, 0x2 ;  /* 0x00000002ff097803 */ /* 0x000fe40000000000 */
[----:B------:R-:W-:Y:S01]  /*bd00*/  ISETP.GE.AND P1, PT, R4, R212, PT ;  /* 0x000000d40400720c */ /* 0x000fe20003f26270 */
[----:B-1----:R-:W-:-:S03]  /*bd10*/  FFMA.FTZ R7, R220, -UR20, R62 ;  /* 0x80000014dc077c23 */ /* 0x002fc6000801003e */
[----:B------:R-:W-:Y:S02]  /*bd20*/  ISETP.LT.OR P1, PT, R4, R204, P1 ;  /* 0x000000cc0400720c */ /* 0x000fe40000f21670 */
[----:B------:R-:W-:Y:S01]  /*bd30*/  FSEL R179, R7, -INF , !P2 ;  /* 0xff80000007b37808 */ /* 0x000fe20005000000 */
[----:B------:R-:W-:Y:S01]  /*bd40*/  FMUL.FTZ R7, R251, c[0x0][0x2ec] ;  /* 0x0000bb00fb077a20 */ /* 0x000fe20000410000 */
[----:B------:R-:W-:-:S03]  /*bd50*/  ISETP.GE.AND P2, PT, R6, R213, PT ;  /* 0x000000d50600720c */ /* 0x000fc60003f46270 */
[----:B------:R1:W2:Y:S01]  /*bd60*/  MUFU.TANH R14, R7 ;  /* 0x00000007000e7308 */ /* 0x0002a20000002400 */
[-C--:B------:R-:W-:Y:S01]  /*bd70*/  ISETP.LT.OR P5, PT, R6, R208.reuse, P2 ;  /* 0x000000d00600720c */ /* 0x080fe200017a1670 */
[----:B------:R-:W-:Y:S01]  /*bd80*/  FMUL.FTZ R6, R250, c[0x0][0x2ec] ;  /* 0x0000bb00fa067a20 */ /* 0x000fe20000410000 */
[C---:B------:R-:W-:Y:S02]  /*bd90*/  ISETP.GE.AND P2, PT, R5.reuse, R213, PT ;  /* 0x000000d50500720c */ /* 0x040fe40003f46270 */
[----:B------:R-:W-:Y:S01]  /*bda0*/  FSEL R186, R8, -INF , !P5 ;  /* 0xff80000008ba7808 */ /* 0x000fe20006800000 */
[----:B---3--:R-:W-:Y:S01]  /*bdb0*/  FFMA.FTZ R8, R44, -UR20, R53 ;  /* 0x800000142c087c23 */ /* 0x008fe20008010035 */
[----:B------:R-:W-:Y:S01]  /*bdc0*/  ISETP.LT.OR P5, PT, R5, R208, P2 ;  /* 0x000000d00500720c */ /* 0x000fe200017a1670 */
[----:B------:R3:W5:Y:S01]  /*bdd0*/  MUFU.TANH R28, R6 ;  /* 0x00000006001c7308 */ /* 0x0007620000002400 */
[----:B------:R-:W-:Y:S01]  /*bde0*/  ISETP.NE.AND P2, PT, R10, RZ, PT ;  /* 0x000000ff0a00720c */ /* 0x000fe20003f45270 */
[----:B-1----:R-:W-:-:S05]  /*bdf0*/  FFMA.FTZ R7, R178, -UR20, R54 ;  /* 0x80000014b2077c23 */ /* 0x002fca0008010036 */
[----:B------:R-:W-:Y:S01]  /*be00*/  FSEL R159, R7, -INF , !P4 ;  /* 0xff800000079f7808 */ /* 0x000fe20006000000 */
[----:B----4-:R-:W-:Y:S01]  /*be10*/  FFMA.FTZ R7, R40, -UR20, R15 ;  /* 0x8000001428077c23 */ /* 0x010fe2000801000f */
[----:B------:R-:W-:Y:S01]  /*be20*/  ISETP.GE.AND P4, PT, R5, R214, PT ;  /* 0x000000d60500720c */ /* 0x000fe20003f86270 */
[----:B---3--:R-:W-:-:S03]  /*be30*/  FFMA.FTZ R6, R57, -UR20, R34 ;  /* 0x8000001439067c23 */ /* 0x008fc60008010022 */
[----:B------:R-:W-:Y:S02]  /*be40*/  ISETP.LT.OR P6, PT, R5, R206, P4 ;  /* 0x000000ce0500720c */ /* 0x000fe400027c1670 */
[----:B------:R-:W-:Y:S01]  /*be50*/  FSEL R170, R6, -INF , !P3 ;  /* 0xff80000006aa7808 */ /* 0x000fe20005800000 */
[----:B------:R-:W-:Y:S01]  /*be60*/  FFMA.FTZ R6, R50, -UR20, R58 ;  /* 0x8000001432067c23 */ /* 0x000fe2000801003a */
[----:B------:R-:W-:Y:S02]  /*be70*/  ISETP.NE.AND P4, PT, R11, RZ, PT ;  /* 0x000000ff0b00720c */ /* 0x000fe40003f85270 */
[----:B------:R-:W-:Y:S01]  /*be80*/  ISETP.LT.OR P3, PT, R5, R203, P0 ;  /* 0x000000cb0500720c */ /* 0x000fe20000761670 */
[----:B------:R-:W-:Y:S01]  /*be90*/  FFMA.FTZ R5, R48, -UR20, R55 ;  /* 0x8000001430057c23 */ /* 0x000fe20008010037 */
[----:B------:R-:W-:Y:S01]  /*bea0*/  FSEL R151, R6, -INF , !P4 ;  /* 0xff80000006977808 */ /* 0x000fe20006000000 */
[----:B------:R-:W-:Y:S01]  /*beb0*/  FFMA.FTZ R6, R39, -UR20, R51 ;  /* 0x8000001427067c23 */ /* 0x000fe20008010033 */
[----:B------:R-:W-:-:S02]  /*bec0*/  ISETP.GE.AND P4, PT, R4, R214, PT ;  /* 0x000000d60400720c */ /* 0x000fc40003f86270 */
[----:B------:R-:W-:Y:S02]  /*bed0*/  ISETP.GE.AND P0, PT, R4, R211, PT ;  /* 0x000000d30400720c */ /* 0x000fe40003f06270 */
[----:B------:R-:W-:Y:S01]  /*bee0*/  FSEL R154, R5, -INF , !P2 ;  /* 0xff800000059a7808 */ /* 0x000fe20005000000 */
[----:B--2---:R-:W-:Y:S01]  /*bef0*/  FFMA.FTZ R5, R47, -UR20, R14 ;  /* 0x800000142f057c23 */ /* 0x004fe2000801000e */
[----:B------:R-:W-:Y:S02]  /*bf00*/  FSEL R161, R8, -INF , !P6 ;  /* 0xff80000008a17808 */ /* 0x000fe40007000000 */
[C---:B------:R-:W-:Y:S02]  /*bf10*/  ISETP.GE.AND P2, PT, R4.reuse, R213, PT ;  /* 0x000000d50400720c */ /* 0x040fe40003f46270 */
[----:B------:R-:W-:Y:S02]  /*bf20*/  ISETP.LT.OR P6, PT, R4, R206, P4 ;  /* 0x000000ce0400720c */ /* 0x000fe400027c1670 */
[----:B------:R-:W-:-:S02]  /*bf30*/  ISETP.NE.AND P4, PT, R9, RZ, PT ;  /* 0x000000ff0900720c */ /* 0x000fc40003f85270 */
[C---:B------:R-:W-:Y:S02]  /*bf40*/  ISETP.LT.OR P0, PT, R4.reuse, R203, P0 ;  /* 0x000000cb0400720c */ /* 0x040fe40000701670 */
[----:B------:R-:W-:Y:S01]  /*bf50*/  FSEL R220, R7, -INF , !P5 ;  /* 0xff80000007dc7808 */ /* 0x000fe20006800000 */
[----:B------:R-:W-:Y:S01]  /*bf60*/  FFMA.FTZ R7, R43, -UR20, R56 ;  /* 0x800000142b077c23 */ /* 0x000fe20008010038 */
[----:B------:R-:W-:Y:S01]  /*bf70*/  ISETP.LT.OR P5, PT, R4, R208, P2 ;  /* 0x000000d00400720c */ /* 0x000fe200017a1670 */
[----:B------:R-:W-:Y:S01]  /*bf80*/  FFMA.FTZ R4, R46, -UR20, R13 ;  /* 0x800000142e047c23 */ /* 0x000fe2000801000d */
[----:B------:R-:W-:Y:S01]  /*bf90*/  FSEL R180, R5, -INF , !P4 ;  /* 0xff80000005b47808 */ /* 0x000fe20006000000 */
[----:B------:R-:W-:Y:S01]  /*bfa0*/  FFMA.FTZ R5, R38, -UR20, R22 ;  /* 0x8000001426057c23 */ /* 0x000fe20008010016 */
[----:B------:R-:W-:Y:S02]  /*bfb0*/  P2R R9, PR, RZ, 0x2 ;  /* 0x00000002ff097803 */ /* 0x000fe40000000000 */
[----:B------:R-:W-:-:S02]  /*bfc0*/  P2R R8, PR, RZ, 0x1 ;  /* 0x00000001ff087803 */ /* 0x000fc40000000000 */
[C---:B------:R-:W-:Y:S02]  /*bfd0*/  ISETP.GE.AND P4, PT, R3.reuse, R214, PT ;  /* 0x000000d60300720c */ /* 0x040fe40003f86270 */
[C---:B------:R-:W-:Y:S02]  /*bfe0*/  ISETP.GE.AND P2, PT, R3.reuse, R213, PT ;  /* 0x000000d50300720c */ /* 0x040fe40003f46270 */
[C---:B------:R-:W-:Y:S02]  /*bff0*/  ISETP.GE.AND P1, PT, R3.reuse, R212, PT ;  /* 0x000000d40300720c */ /* 0x040fe40003f26270 */
[----:B------:R-:W-:Y:S02]  /*c000*/  ISETP.GE.AND P0, PT, R3, R211, PT ;  /* 0x000000d30300720c */ /* 0x000fe40003f06270 */
[----:B------:R-:W-:Y:S01]  /*c010*/  FSEL R219, R6, -INF , !P5 ;  /* 0xff80000006db7808 */ /* 0x000fe20006800000 */
[----:B------:R-:W-:Y:S01]  /*c020*/  FFMA.FTZ R6, R41, -UR20, R20 ;  /* 0x8000001429067c23 */ /* 0x000fe20008010014 */
[----:B------:R-:W-:Y:S01]  /*c030*/  FSEL R184, R4, -INF , !P3 ;  /* 0xff80000004b87808 */ /* 0x000fe20005800000 */
[----:B-----5:R-:W-:Y:S01]  /*c040*/  FFMA.FTZ R4, R42, -UR20, R28 ;  /* 0x800000142a047c23 */ /* 0x020fe2000801001c */
[----:B------:R-:W-:Y:S01]  /*c050*/  FSEL R160, R7, -INF , !P6 ;  /* 0xff80000007a07808 */ /* 0x000fe20007000000 */
[----:B------:R-:W-:Y:S01]  /*c060*/  FMUL.FTZ R7, R19, c[0x0][0x2ec] ;  /* 0x0000bb0013077a20 */ /* 0x000fe20000410000 */
[----:B------:R-:W-:-:S02]  /*c070*/  ISETP.LT.OR P5, PT, R3, R206, P4 ;  /* 0x000000ce0300720c */ /* 0x000fc400027a1670 */
[C---:B------:R-:W-:Y:S02]  /*c080*/  ISETP.LT.OR P4, PT, R3.reuse, R208, P2 ;  /* 0x000000d00300720c */ /* 0x040fe40001781670 */
[C---:B------:R-:W-:Y:S01]  /*c090*/  ISETP.LT.OR P6, PT, R3.reuse, R204, P1 ;  /* 0x000000cc0300720c */ /* 0x040fe20000fc1670 */
[----:B------:R-:W-:Y:S01]  /*c0a0*/  MUFU.TANH R7, R7 ;  /* 0x0000000700077308 */ /* 0x000fe20000002400 */
[----:B------:R-:W-:Y:S01]  /*c0b0*/  ISETP.LT.OR P3, PT, R3, R203, P0 ;  /* 0x000000cb0300720c */ /* 0x000fe20000761670 */
[----:B------:R-:W-:Y:S01]  /*c0c0*/  FFMA.FTZ R3, R45, -UR20, R12 ;  /* 0x800000142d037c23 */ /* 0x000fe2000801000c */
[----:B------:R-:W-:Y:S02]  /*c0d0*/  ISETP.NE.AND P2, PT, R9, RZ, PT ;  /* 0x000000ff0900720c */ /* 0x000fe40003f45270 */
[----:B------:R-:W-:Y:S02]  /*c0e0*/  ISETP.NE.AND P1, PT, R8, RZ, PT ;  /* 0x000000ff0800720c */ /* 0x000fe40003f25270 */
[----:B------:R-:W-:-:S02]  /*c0f0*/  FSEL R171, R4, -INF , !P2 ;  /* 0xff80000004ab7808 */ /* 0x000fc40005000000 */
[C---:B------:R-:W-:Y:S01]  /*c100*/  ISETP.GE.AND P2, PT, R2.reuse, R214, PT ;  /* 0x000000d60200720c */ /* 0x040fe20003f46270 */
[----:B------:R-:W1:Y:S01]  /*c110*/  MUFU.TANH R4, R18 ;  /* 0x0000001200047308 */ /* 0x000e620000002400 */
[----:B------:R-:W-:Y:S02]  /*c120*/  FSEL R182, R3, -INF , !P1 ;  /* 0xff80000003b67808 */ /* 0x000fe40004800000 */
[C---:B------:R-:W-:Y:S02]  /*c130*/  ISETP.GE.AND P1, PT, R2.reuse, R213, PT ;  /* 0x000000d50200720c */ /* 0x040fe40003f26270 */
[----:B------:R-:W-:Y:S02]  /*c140*/  ISETP.GE.AND P0, PT, R2, R212, PT ;  /* 0x000000d40200720c */ /* 0x000fe40003f06270 */
[----:B------:R-:W-:Y:S01]  /*c150*/  FSEL R187, R5, -INF , !P4 ;  /* 0xff80000005bb7808 */ /* 0x000fe20006000000 */
[----:B------:R-:W-:Y:S01]  /*c160*/  FFMA.FTZ R5, R33, -UR20, R23 ;  /* 0x8000001421057c23 */ /* 0x000fe20008010017 */
[----:B------:R-:W-:Y:S01]  /*c170*/  FSEL R152, R6, -INF , !P5 ;  /* 0xff80000006987808 */ /* 0x000fe20006800000 */
[----:B------:R-:W-:Y:S01]  /*c180*/  FFMA.FTZ R6, R35, -UR20, R21 ;  /* 0x8000001423067c23 */ /* 0x000fe20008010015 */
[----:B------:R-:W-:-:S02]  /*c190*/  ISETP.GE.AND P4, PT, R2, R211, PT ;  /* 0x000000d30200720c */ /* 0x000fc40003f86270 */
[C---:B------:R-:W-:Y:S02]  /*c1a0*/  ISETP.LT.OR P5, PT, R2.reuse, R206, P2 ;  /* 0x000000ce0200720c */ /* 0x040fe400017a1670 */
[----:B------:R-:W-:Y:S01]  /*c1b0*/  ISETP.LT.OR P2, PT, R2, R208, P1 ;  /* 0x000000d00200720c */ /* 0x000fe20000f41670 */
[----:B-1----:R-:W-:Y:S01]  /*c1c0*/  FFMA.FTZ R3, R36, -UR20, R4 ;  /* 0x8000001424037c23 */ /* 0x002fe20008010004 */
[----:B------:R-:W-:Y:S01]  /*c1d0*/  ISETP.LT.OR P1, PT, R2, R204, P0 ;  /* 0x000000cc0200720c */ /* 0x000fe20000721670 */
[----:B------:R-:W-:Y:S01]  /*c1e0*/  FFMA.FTZ R4, R32, -UR20, R17 ;  /* 0x8000001420047c23 */ /* 0x000fe20008010011 */
[----:B------:R-:W-:Y:S01]  /*c1f0*/  ISETP.LT.OR P0, PT, R2, R203, P4 ;  /* 0x000000cb0200720c */ /* 0x000fe20002701670 */
[----:B------:R-:W-:Y:S01]  /*c200*/  FFMA.FTZ R2, R37, -UR20, R16 ;  /* 0x8000001425027c23 */ /* 0x000fe20008010010 */
[----:B------:R-:W-:Y:S02]  /*c210*/  FSEL R175, R3, -INF , !P3 ;  /* 0xff80000003af7808 */ /* 0x000fe40005800000 */
[----:B------:R-:W-:-:S02]  /*c220*/  LOP3.LUT P3, RZ, R0, 0x20, RZ, 0xc0, !PT ;  /* 0x0000002000ff7812 */ /* 0x000fc4000786c0ff */
[----:B------:R-:W-:Y:S01]  /*c230*/  FSEL R168, R2, -INF , !P6 ;  /* 0xff80000002a87808 */ /* 0x000fe20007000000 */
[----:B------:R-:W-:Y:S01]  /*c240*/  FFMA.FTZ R2, R29, -UR20, R7 ;  /* 0x800000141d027c23 */ /* 0x000fe20008010007 */
[----:B------:R-:W-:Y:S02]  /*c250*/  PLOP3.LUT P6, PT, PT, PT, UP0, 0x80, 0x0 ;  /* 0x000000000000781c */ /* 0x000fe40003fcf008 */
[----:B------:R-:W-:Y:S02]  /*c260*/  FSEL R153, R6, -INF , !P5 ;  /* 0xff80000006997808 */ /* 0x000fe40006800000 */
[----:B------:R-:W-:Y:S02]  /*c270*/  FSEL R185, R5, -INF , !P2 ;  /* 0xff80000005b97808 */ /* 0x000fe40005000000 */
[----:B------:R-:W-:Y:S02]  /*c280*/  FSEL R166, R4, -INF , !P1 ;  /* 0xff80000004a67808 */ /* 0x000fe40004800000 */
[----:B------:R-:W-:-:S05]  /*c290*/  FSEL R178, R2, -INF , !P0 ;  /* 0xff80000002b27808 */ /* 0x000fca0004000000 */
[----:B------:R-:W-:Y:S05]  /*c2a0*/  @!P6 BRA `(.L_x_2085) ;  /* 0x000003a00000e947 */ /* 0x000fea0003800000 */
[----:B------:R-:W2:Y:S04]  /*c2b0*/  LDL.64 R226, [R1+0x18] ;  /* 0x0000180001e27983 */ /* 0x000ea80000100a00 */
[----:B------:R-:W3:Y:S01]  /*c2c0*/  LDL.64 R250, [R1+0x10] ;  /* 0x0000100001fa7983 */ /* 0x000ee20000100a00 */
[----:B------:R-:W-:Y:S01]  /*c2d0*/  UIADD3 UR15, UR8, -0x3, URZ ;  /* 0xfffffffd080f7890 */ /* 0x000fe2000fffe03f */
[----:B------:R-:W-:Y:S01]  /*c2e0*/  IMAD.U32 R10, RZ, RZ, UR6 ;  /* 0x00000006ff0a7e24 */ /* 0x000fe2000f8e00ff */
[----:B------:R-:W-:Y:S01]  /*c2f0*/  ULDC.64 UR12, c[0x0][0x198] ;  /* 0x00006600000c7ab9 */ /* 0x000fe20000000a00 */
[----:B------:R-:W-:Y:S01]  /*c300*/  @!P3 IMAD.MOV.U32 R4, RZ, RZ, c[0x0][0x19c] ;  /* 0x00006700ff04b624 */ /* 0x000fe200078e00ff */
[----:B------:R-:W-:Y:S01]  /*c310*/  USHF.R.S32.HI UR7, URZ, 0x1f, UR15 ;  /* 0x0000001f3f077899 */ /* 0x000fe2000801140f */
[----:B------:R-:W-:Y:S01]  /*c320*/  IMAD.U32 R11, RZ, RZ, UR6 ;  /* 0x00000006ff0b7e24 */ /* 0x000fe2000f8e00ff */
        /* <DEDUP_REMOVED lines=10> */
[----:B---3--:R-:W-:Y:S02]  /*c3d0*/  LEA.HI.X R3, R5, R251, R3, 0x6, P0 ;  /* 0x000000fb05037211 */ /* 0x008fe400000f3403 */
[----:B------:R-:W-:Y:S02]  /*c3e0*/  @!P3 IADD3 R5, P1, R2, UR27, RZ ;  /* 0x0000001b0205bc10 */ /* 0x000fe4000ff3e0ff */
[----:B------:R-:W-:Y:S02]  /*c3f0*/  @!P3 LEA R10, P0, R10, R2, 0x5 ;  /* 0x000000020a0ab211 */ /* 0x000fe400078028ff */
[----:B------:R-:W-:Y:S02]  /*c400*/  @!P3 LEA R8, P4, R2, c[0x0][0x168], 0x1 ;  /* 0x00005a000208ba11 */ /* 0x000fe400078808ff */
[----:B------:R-:W-:Y:S02]  /*c410*/  @!P3 LEA R6, P2, R5, c[0x0][0x168], 0x1 ;  /* 0x00005a000506ba11 */ /* 0x000fe400078408ff */
[----:B------:R-:W-:-:S02]  /*c420*/  @!P3 IADD3.X R7, R3, UR26, RZ, P1, !PT ;  /* 0x0000001a0307bc10 */ /* 0x000fc40008ffe4ff */
[----:B------:R-:W-:Y:S02]  /*c430*/  @!P3 LEA.HI.X R11, R11, R3, R4, 0x5, P0 ;  /* 0x000000030b0bb211 */ /* 0x000fe400000f2c04 */
[----:B------:R-:W-:Y:S02]  /*c440*/  @!P3 LEA R4, P0, R10, c[0x0][0x168], 0x1 ;  /* 0x00005a000a04ba11 */ /* 0x000fe400078008ff */
        /* <DEDUP_REMOVED lines=30> */
.L_x_2087:
[----:B------:R-:W-:Y:S05]  /*c630*/  BSYNC B0 ;  /* 0x0000000000007941 */ /* 0x000fea0003800000 */
.L_x_2086:
[----:B------:R-:W0:Y:S02]  /*c640*/  LDGDEPBAR ;  /* 0x00000000000079af */ /* 0x000e240000000000 */
.L_x_2085:
[----:B-1----:R-:W-:Y:S01]  /*c650*/  FMNMX.FTZ R2, R73, R76, !PT ;  /* 0x0000004c49027209 */ /* 0x002fe20007810000 */
[----:B------:R-:W-:Y:S03]  /*c660*/  LDSM.16.MT88.4 R12, [R189+0x6000] ;  /* 0x00600000bd0c783b */ /* 0x000fe60000004200 */
        /* <DEDUP_REMOVED lines=78> */
[----:B------:R-:W-:Y:S01]  /*cb50*/  FFMA.FTZ R4, R76, c[0x0][0x23c], -R2 ;  /* 0x00008f004c047a23 */ /* 0x000fe20000010802 */
[----:B------:R-:W-:Y:S02]  /*cb60*/  FMNMX.FTZ R3, R219, R3, !PT ;  /* 0x00000003db037209 */ /* 0x000fe40007810000 */
[----:B------:R-:W-:Y:S01]  /*cb70*/  FSEL R8, R8, RZ, P1 ;  /* 0x000000ff08087208 */ /* 0x000fe20000800000 */
[----:B------:R2:W-:Y:S01]  /*cb80*/  MUFU.EX2 R10, R4 ;  /* 0x00000004000a7308 */ /* 0x0005e20000000800 */
[----:B-1----:R-:W-:-:S03]  /*cb90*/  FMNMX.FTZ R233, R5, R7, !PT ;  /* 0x0000000705e97209 */ /* 0x002fc60007810000 */
[----:B------:R-:W-:Y:S01]  /*cba0*/  FFMA.FTZ R5, R64, c[0x0][0x23c], -R8 ;  /* 0x00008f0040057a23 */ /* 0x000fe20000010808 */
[----:B------:R-:W-:-:S03]  /*cbb0*/  FSETP.NEU.FTZ.AND P0, PT, R233, -INF , PT ;  /* 0xff800000e900780b */ /* 0x000fc60003f1d000 */
[----:B------:R1:W-:Y:S01]  /*cbc0*/  MUFU.EX2 R33, R5 ;  /* 0x0000000500217308 */ /* 0x0003e20000000800 */
[----:B--2---:R-:W-:Y:S01]  /*cbd0*/  FMNMX.FTZ R4, R187, R3, !PT ;  /* 0x00000003bb047209 */ /* 0x004fe20007810000 */
[----:B------:R-:W-:-:S03]  /*cbe0*/  FFMA.FTZ R3, R75, c[0x0][0x23c], -R8 ;  /* 0x00008f004b037a23 */ /* 0x000fc60000010808 */
[----:B------:R-:W-:-:S03]  /*cbf0*/  FMNMX.FTZ R4, R185, R4, !PT ;  /* 0x00000004b9047209 */ /* 0x000fc60007810000 */
[----:B------:R2:W3:Y:S02]  /*cc00*/  MUFU.EX2 R16, R3 ;  /* 0x0000000300107308 */ /* 0x0004e40000000800 */
[----:B------:R-:W4:Y:S01]  /*cc10*/  SHFL.BFLY PT, R6, R4, 0x2, 0x1f ;  /* 0x0c401f0004067f89 */ /* 0x000f2200000e0000 */
[----:B-1----:R-:W-:-:S05]  /*cc20*/  FFMA.FTZ R5, R60, c[0x0][0x23c], -R8 ;  /* 0x00008f003c057a23 */ /* 0x002fca0000010808 */
[----:B------:R-:W-:Y:S01]  /*cc30*/  MUFU.EX2 R22, R5 ;  /* 0x0000000500167308 */ /* 0x000fe20000000800 */
[----:B--2---:R-:W-:-:S07]  /*cc40*/  FFMA.FTZ R3, R67, c[0x0][0x23c], -R8 ;  /* 0x00008f0043037a23 */ /* 0x004fce0000010808 */
[----:B------:R1:W-:Y:S01]  /*cc50*/  MUFU.EX2 R23, R3 ;  /* 0x0000000300177308 */ /* 0x0003e20000000800 */
[----:B----4-:R-:W-:Y:S02]  /*cc60*/  FMNMX.FTZ R4, R4, R6, !PT ;  /* 0x0000000604047209 */ /* 0x010fe40007810000 */
[----:B------:R-:W-:-:S03]  /*cc70*/  FSEL R6, R234, RZ, P1 ;  /* 0x000000ffea067208 */ /* 0x000fc60000800000 */
[----:B------:R-:W2:Y:S02]  /*cc80*/  SHFL.BFLY PT, R9, R4, 0x1, 0x1f ;  /* 0x0c201f0004097f89 */ /* 0x000ea400000e0000 */
[----:B------:R-:W-:Y:S01]  /*cc90*/  FADD.FTZ R7, R71, -R6 ;  /* 0x8000000647077221 */ /* 0x000fe20000010000 */
[C---:B------:R-:W-:Y:S01]  /*cca0*/  FSEL R6, R233.reuse, RZ, P0 ;  /* 0x000000ffe9067208 */ /* 0x040fe20000000000 */
[----:B-1----:R-:W-:Y:S02]  /*ccb0*/  FMUL.FTZ R3, R233, c[0x0][0x23c] ;  /* 0x00008f00e9037a20 */ /* 0x002fe40000410000 */
[----:B------:R-:W-:-:S03]  /*ccc0*/  FMUL.FTZ R7, R7, c[0x0][0x23c] ;  /* 0x00008f0007077a20 */ /* 0x000fc60000410000 */
[----:B------:R-:W-:Y:S01]  /*ccd0*/  FSEL R3, R3, RZ, P0 ;  /* 0x000000ff03037208 */ /* 0x000fe20000000000 */
[----:B------:R-:W1:Y:S04]  /*cce0*/  MUFU.EX2 R79, R7 ;  /* 0x00000007004f7308 */ /* 0x000e680000000800 */
[----:B------:R-:W-:-:S04]  /*ccf0*/  FFMA.FTZ R5, R78, c[0x0][0x23c], -R3 ;  /* 0x00008f004e057a23 */ /* 0x000fc80000010803 */
[----:B------:R4:W-:Y:S01]  /*cd00*/  MUFU.EX2 R11, R5 ;  /* 0x00000005000b7308 */ /* 0x0009e20000000800 */
[----:B--2---:R-:W-:Y:S01]  /*cd10*/  FMNMX.FTZ R235, R4, R9, !PT ;  /* 0x0000000904eb7209 */ /* 0x004fe20007810000 */
[----:B------:R-:W-:Y:S01]  /*cd20*/  FFMA.FTZ R4, R156, c[0x0][0x23c], -R2 ;  /* 0x00008f009c047a23 */ /* 0x000fe20000010802 */
[----:B---3--:R-:W-:Y:S01]  /*cd30*/  MOV R156, R16 ;  /* 0x00000010009c7202 */ /* 0x008fe20000000f00 */
[----:B-1----:R-:W-:Y:S01]  /*cd40*/  FMUL.FTZ R88, R88, R79 ;  /* 0x0000004f58587220 */ /* 0x002fe20000410000 */
[----:B------:R-:W-:-:S03]  /*cd50*/  FSETP.NEU.FTZ.AND P0, PT, R235, -INF , PT ;  /* 0xff800000eb00780b */ /* 0x000fc60003f1d000 */
[----:B------:R1:W-:Y:S01]  /*cd60*/  MUFU.EX2 R251, R4 ;  /* 0x0000000400fb7308 */ /* 0x0003e20000000800 */
[-C--:B------:R-:W-:Y:S01]  /*cd70*/  FMUL.FTZ R89, R89, R79.reuse ;  /* 0x0000004f59597220 */ /* 0x080fe20000410000 */
[----:B------:R-:W2:Y:S01]  /*cd80*/  LDSM.16.MT88.4 R16, [R192+0x6000] ;  /* 0x00600000c010783b */ /* 0x000ea20000004200 */
[-C--:B------:R-:W-:Y:S02]  /*cd90*/  FMUL.FTZ R84, R84, R79.reuse ;  /* 0x0000004f54547220 */ /* 0x080fe40000410000 */
[----:B----4-:R-:W-:Y:S02]  /*cda0*/  FFMA.FTZ R5, R77, c[0x0][0x23c], -R3 ;  /* 0x00008f004d057a23 */ /* 0x010fe40000010803 */
[-C--:B------:R-:W-:Y:S02]  /*cdb0*/  FMUL.FTZ R85, R85, R79.reuse ;  /* 0x0000004f55557220 */ /* 0x080fe40000410000 */
[----:B------:R3:W-:Y:S01]  /*cdc0*/  MUFU.EX2 R32, R5 ;  /* 0x0000000500207308 */ /* 0x0007e20000000800 */
[----:B------:R-:W-:-:S02]  /*cdd0*/  FMUL.FTZ R100, R100, R79 ;  /* 0x0000004f64647220 */ /* 0x000fc40000410000 */
[-C--:B------:R-:W-:Y:S02]  /*cde0*/  FMUL.FTZ R101, R101, R79.reuse ;  /* 0x0000004f65657220 */ /* 0x080fe40000410000 */
[-C--:B------:R-:W-:Y:S02]  /*cdf0*/  FMUL.FTZ R104, R104, R79.reuse ;  /* 0x0000004f68687220 */ /* 0x080fe40000410000 */
[----:B-1----:R-:W-:Y:S02]  /*ce00*/  FMUL.FTZ R4, R235, c[0x0][0x23c] ;  /* 0x00008f00eb047a20 */ /* 0x002fe40000410000 */
[-C--:B------:R-:W-:Y:S02]  /*ce10*/  FMUL.FTZ R105, R105, R79.reuse ;  /* 0x0000004f69697220 */ /* 0x080fe40000410000 */
[-C--:B------:R-:W-:Y:S01]  /*ce20*/  FMUL.FTZ R116, R116, R79.reuse ;  /* 0x0000004f74747220 */ /* 0x080fe20000410000 */
[----:B------:R-:W-:Y:S01]  /*ce30*/  FSEL R9, R4, RZ, P0 ;  /* 0x000000ff04097208 */ /* 0x000fe20000000000 */
[-C--:B------:R-:W-:Y:S01]  /*ce40*/  FMUL.FTZ R117, R117, R79.reuse ;  /* 0x0000004f75757220 */ /* 0x080fe20000410000 */
[----:B------:R-:W-:Y:S01]  /*ce50*/  F2FP.PACK_AB R4, R23, R156 ;  /* 0x0000009c1704723e */ /* 0x000fe200000000ff */
[----:B------:R-:W-:-:S02]  /*ce60*/  FMUL.FTZ R120, R120, R79 ;  /* 0x0000004f78787220 */ /* 0x000fc40000410000 */
[----:B---3--:R-:W-:Y:S02]  /*ce70*/  FFMA.FTZ R5, R65, c[0x0][0x23c], -R3 ;  /* 0x00008f0041057a23 */ /* 0x008fe40000010803 */
[-C--:B------:R-:W-:Y:S02]  /*ce80*/  FMUL.FTZ R121, R121, R79.reuse ;  /* 0x0000004f79797220 */ /* 0x080fe40000410000 */
[----:B------:R1:W-:Y:S01]  /*ce90*/  MUFU.EX2 R20, R5 ;  /* 0x0000000500147308 */ /* 0x0003e20000000800 */
[-C--:B------:R-:W-:Y:S02]  /*cea0*/  FMUL.FTZ R132, R132, R79.reuse ;  /* 0x0000004f84847220 */ /* 0x080fe40000410000 */
[-C--:B------:R-:W-:Y:S02]  /*ceb0*/  FMUL.FTZ R133, R133, R79.reuse ;  /* 0x0000004f85857220 */ /* 0x080fe40000410000 */
[-C--:B------:R-:W-:Y:S02]  /*cec0*/  FMUL.FTZ R136, R136, R79.reuse ;  /* 0x0000004f88887220 */ /* 0x080fe40000410000 */
[----:B------:R-:W-:-:S02]  /*ced0*/  FMUL.FTZ R137, R137, R79 ;  /* 0x0000004f89897220 */ /* 0x000fc40000410000 */
[----:B-1----:R-:W-:-:S04]  /*cee0*/  FFMA.FTZ R5, R61, c[0x0][0x23c], -R3 ;  /* 0x00008f003d057a23 */ /* 0x002fc80000010803 */
[----:B------:R1:W3:Y:S02]  /*cef0*/  MUFU.EX2 R21, R5 ;  /* 0x0000000500157308 */ /* 0x0002e40000000800 */
[----:B-1----:R-:W-:Y:S01]  /*cf00*/  FADD.FTZ R5, R70, -R6 ;  /* 0x8000000646057221 */ /* 0x002fe20000010000 */
[----:B------:R-:W-:Y:S02]  /*cf10*/  F2FP.PACK_AB R6, R22, R33 ;  /* 0x000000211606723e */ /* 0x000fe400000000ff */
[----:B---3--:R-:W-:Y:S01]  /*cf20*/  F2FP.PACK_AB R7, R21, R20 ;  /* 0x000000141507723e */ /* 0x008fe200000000ff */
[----:B------:R-:W-:-:S04]  /*cf30*/  FMUL.FTZ R5, R5, c[0x0][0x23c] ;  /* 0x00008f0005057a20 */ /* 0x000fc80000410000 */
[----:B------:R1:W3:Y:S02]  /*cf40*/  MUFU.EX2 R78, R5 ;  /* 0x00000005004e7308 */ /* 0x0002e40000000800 */
[--C-:B-1----:R-:W-:Y:S01]  /*cf50*/  FFMA.FTZ R5, R148, c[0x0][0x23c], -R2.reuse ;  /* 0x00008f0094057a23 */ /* 0x102fe20000010802 */
[----:B------:R-:W-:Y:S01]  /*cf60*/  MOV R148, R10 ;  /* 0x0000000a00947202 */ /* 0x000fe20000000f00 */
[----:B------:R-:W-:Y:S01]  /*cf70*/  FFMA.FTZ R10, R145, c[0x0][0x23c], -R2 ;  /* 0x00008f00910a7a23 */ /* 0x000fe20000010802 */
[----:B------:R-:W-:-:S03]  /*cf80*/  MOV R145, R11 ;  /* 0x0000000b00917202 */ /* 0x000fc60000000f00 */
[----:B------:R1:W-:Y:S01]  /*cf90*/  MUFU.EX2 R250, R5 ;  /* 0x0000000500fa7308 */ /* 0x0003e20000000800 */
[-C--:B---3--:R-:W-:Y:S02]  /*cfa0*/  FMUL.FTZ R90, R90, R78.reuse ;  /* 0x0000004e5a5a7220 */ /* 0x088fe40000410000 */
[----:B------:R-:W-:Y:S02]  /*cfb0*/  FMUL.FTZ R91, R91, R78 ;  /* 0x0000004e5b5b7220 */ /* 0x000fe40000410000 */
[--C-:B------:R-:W-:Y:S01]  /*cfc0*/  FFMA.FTZ R11, R164, c[0x0][0x23c], -R9.reuse ;  /* 0x00008f00a40b7a23 */ /* 0x100fe20000010809 */
[----:B------:R-:W-:Y:S01]  /*cfd0*/  MOV R164, R20 ;  /* 0x0000001400a47202 */ /* 0x000fe20000000f00 */
[----:B------:R-:W-:Y:S01]  /*cfe0*/  FFMA.FTZ R20, R176, c[0x0][0x23c], -R9 ;  /* 0x00008f00b0147a23 */ /* 0x000fe20000010809 */
[----:B------:R3:W-:Y:S01]  /*cff0*/  MUFU.EX2 R252, R10 ;  /* 0x0000000a00fc7308 */ /* 0x0007e20000000800 */
[----:B------:R-:W-:Y:S01]  /*d000*/  MOV R176, R33 ;  /* 0x0000002100b07202 */ /* 0x000fe20000000f00 */
[----:B------:R-:W-:-:S02]  /*d010*/  FMUL.FTZ R86, R86, R78 ;  /* 0x0000004e56567220 */ /* 0x000fc40000410000 */
[-C--:B------:R-:W-:Y:S02]  /*d020*/  FMUL.FTZ R87, R87, R78.reuse ;  /* 0x0000004e57577220 */ /* 0x080fe40000410000 */
[-C--:B------:R-:W-:Y:S01]  /*d030*/  FMUL.FTZ R102, R102, R78.reuse ;  /* 0x0000004e66667220 */ /* 0x080fe20000410000 */
[----:B-1----:R-:W-:Y:S01]  /*d040*/  F2FP.PACK_AB R5, R32, R145 ;  /* 0x000000912005723e */ /* 0x002fe200000000ff */
[----:B------:R1:W-:Y:S01]  /*d050*/  MUFU.EX2 R249, R11 ;  /* 0x0000000b00f97308 */ /* 0x0003e20000000800 */
[-C--:B------:R-:W-:Y:S02]  /*d060*/  FMUL.FTZ R103, R103, R78.reuse ;  /* 0x0000004e67677220 */ /* 0x080fe40000410000 */
[-C--:B------:R-:W-:Y:S02]  /*d070*/  FMUL.FTZ R106, R106, R78.reuse ;  /* 0x0000004e6a6a7220 */ /* 0x080fe40000410000 */
[-C--:B------:R-:W-:Y:S01]  /*d080*/  FMUL.FTZ R107, R107, R78.reuse ;  /* 0x0000004e6b6b7220 */ /* 0x080fe20000410000 */
[----:B------:R-:W-:Y:S01]  /*d090*/  HMMA.16816.F32 R68, R4, R14, R88 ;  /* 0x0000000e0444723c */ /* 0x000fe20000001858 */
[----:B---3--:R-:W-:Y:S01]  /*d0a0*/  FSEL R10, R236, RZ, P2 ;  /* 0x000000ffec0a7208 */ /* 0x008fe20001000000 */
[----:B------:R3:W-:Y:S01]  /*d0b0*/  MUFU.EX2 R244, R20 ;  /* 0x0000001400f47308 */ /* 0x0007e20000000800 */
[----:B------:R-:W-:-:S02]  /*d0c0*/  FMUL.FTZ R118, R118, R78 ;  /* 0x0000004e76767220 */ /* 0x000fc40000410000 */
[----:B------:R-:W-:Y:S02]  /*d0d0*/  FMUL.FTZ R119, R119, R78 ;  /* 0x0000004e77777220 */ /* 0x000fe40000410000 */
[----:B------:R-:W-:Y:S01]  /*d0e0*/  MOV R88, R21 ;  /* 0x0000001500587202 */ /* 0x000fe20000000f00 */
[----:B------:R-:W-:Y:S01]  /*d0f0*/  FADD.FTZ R21, R73, -R10 ;  /* 0x8000000a49157221 */ /* 0x000fe20000010000 */
[----:B------:R-:W-:Y:S01]  /*d100*/  FSEL R10, R235, RZ, P0 ;  /* 0x000000ffeb0a7208 */ /* 0x000fe20000000000 */
[--C-:B-1----:R-:W-:Y:S01]  /*d110*/  FFMA.FTZ R11, R167, c[0x0][0x23c], -R9.reuse ;  /* 0x00008f00a70b7a23 */ /* 0x102fe20000010809 */
[----:B------:R-:W-:Y:S01]  /*d120*/  MOV R89, R22 ;  /* 0x0000001600597202 */ /* 0x000fe20000000f00 */
[-C--:B------:R-:W-:Y:S01]  /*d130*/  FMUL.FTZ R122, R122, R78.reuse ;  /* 0x0000004e7a7a7220 */ /* 0x080fe20000410000 */
[C---:B------:R-:W-:Y:S01]  /*d140*/  HMMA.16816.F32 R84, R4.reuse, R12, R84 ;  /* 0x0000000c0454723c */ /* 0x040fe20000001854 */
[----:B------:R-:W-:Y:S01]  /*d150*/  FADD.FTZ R10, R72, -R10 ;  /* 0x8000000a480a7221 */ /* 0x000fe20000010000 */
[----:B------:R1:W-:Y:S01]  /*d160*/  MUFU.EX2 R243, R11 ;  /* 0x0000000b00f37308 */ /* 0x0003e20000000800 */
[----:B------:R-:W-:Y:S01]  /*d170*/  FMUL.FTZ R123, R123, R78 ;  /* 0x0000004e7b7b7220 */ /* 0x000fe20000410000 */
[----:B------:R-:W-:Y:S01]  /*d180*/  MOV R90, R32 ;  /* 0x00000020005a7202 */ /* 0x000fe20000000f00 */
[----:B------:R-:W-:Y:S01]  /*d190*/  FMUL.FTZ R10, R10, c[0x0][0x23c] ;  /* 0x00008f000a0a7a20 */ /* 0x000fe20000410000 */
[----:B------:R-:W-:Y:S01]  /*d1a0*/  MOV R91, R23 ;  /* 0x00000017005b7202 */ /* 0x000fe20000000f00 */
[----:B---3--:R-:W-:Y:S01]  /*d1b0*/  FFMA.FTZ R20, R157, c[0x0][0x23c], -R9 ;  /* 0x00008f009d147a23 */ /* 0x008fe20000010809 */
[----:B--2---:R-:W-:Y:S01]  /*d1c0*/  HMMA.16816.F32 R64, R4, R16, R100 ;  /* 0x000000100440723c */ /* 0x004fe20000001864 */
[-C--:B------:R-:W-:Y:S01]  /*d1d0*/  FMUL.FTZ R134, R134, R78.reuse ;  /* 0x0000004e86867220 */ /* 0x080fe20000410000 */
[----:B------:R2:W3:Y:S01]  /*d1e0*/  MUFU.EX2 R76, R10 ;  /* 0x0000000a004c7308 */ /* 0x0004e20000000800 */
[----:B------:R-:W-:-:S02]  /*d1f0*/  FMUL.FTZ R135, R135, R78 ;  /* 0x0000004e87877220 */ /* 0x000fc40000410000 */
[-C--:B------:R-:W-:Y:S02]  /*d200*/  FMUL.FTZ R138, R138, R78.reuse ;  /* 0x0000004e8a8a7220 */ /* 0x080fe40000410000 */
[----:B------:R-:W-:Y:S01]  /*d210*/  FMUL.FTZ R139, R139, R78 ;  /* 0x0000004e8b8b7220 */ /* 0x000fe20000410000 */
[C---:B------:R-:W-:Y:S01]  /*d220*/  HMMA.16816.F32 R60, R4.reuse, R18, R104 ;  /* 0x00000012043c723c */ /* 0x040fe20000001868 */
[----:B-1----:R-:W-:Y:S01]  /*d230*/  FMUL.FTZ R11, R21, c[0x0][0x23c] ;  /* 0x00008f00150b7a20 */ /* 0x002fe20000410000 */
[----:B------:R1:W-:Y:S06]  /*d240*/  MUFU.EX2 R242, R20 ;  /* 0x0000001400f27308 */ /* 0x0003ec0000000800 */
[----:B------:R-:W-:Y:S01]  /*d250*/  HMMA.16816.F32 R56, R4, R24, R116 ;  /* 0x000000180438723c */ /* 0x000fe20000001874 */
[----:B--2---:R-:W-:Y:S01]  /*d260*/  FFMA.FTZ R10, R216, c[0x0][0x23c], -R2 ;  /* 0x00008f00d80a7a23 */ /* 0x004fe20000010802 */
[----:B------:R2:W4:Y:S01]  /*d270*/  MUFU.EX2 R77, R11 ;  /* 0x0000000b004d7308 */ /* 0x0005220000000800 */
[----:B---3--:R-:W-:-:S02]  /*d280*/  FMUL.FTZ R82, R82, R76 ;  /* 0x0000004c52527220 */ /* 0x008fc40000410000 */
[----:B------:R-:W-:-:S03]  /*d290*/  FMUL.FTZ R83, R83, R76 ;  /* 0x0000004c53537220 */ /* 0x000fc60000410000 */
[----:B------:R-:W-:Y:S01]  /*d2a0*/  HMMA.16816.F32 R52, R4, R26, R120 ;  /* 0x0000001a0434723c */ /* 0x000fe20000001878 */
[-C--:B------:R-:W-:Y:S01]  /*d2b0*/  FMUL.FTZ R94, R94, R76.reuse ;  /* 0x0000004c5e5e7220 */ /* 0x080fe20000410000 */
[----:B------:R3:W-:Y:S01]  /*d2c0*/  MUFU.EX2 R240, R10 ;  /* 0x0000000a00f07308 */ /* 0x0007e20000000800 */
[-C--:B------:R-:W-:Y:S01]  /*d2d0*/  FMUL.FTZ R95, R95, R76.reuse ;  /* 0x0000004c5f5f7220 */ /* 0x080fe20000410000 */
[----:B-1----:R-:W-:Y:S01]  /*d2e0*/  LDSM.16.MT88.4 R20, [R190+0x6800] ;  /* 0x00680000be14783b */ /* 0x002fe20000004200 */
[----:B------:R-:W-:-:S03]  /*d2f0*/  FMUL.FTZ R98, R98, R76 ;  /* 0x0000004c62627220 */ /* 0x000fc60000410000 */
[C---:B------:R-:W-:Y:S01]  /*d300*/  HMMA.16816.F32 R48, R4.reuse, R28, R132 ;  /* 0x0000001c0430723c */ /* 0x040fe20000001884 */
[----:B------:R-:W-:Y:S02]  /*d310*/  FMUL.FTZ R99, R99, R76 ;  /* 0x0000004c63637220 */ /* 0x000fe40000410000 */
[--C-:B--2---:R-:W-:Y:S02]  /*d320*/  FFMA.FTZ R11, R174, c[0x0][0x23c], -R8.reuse ;  /* 0x00008f00ae0b7a23 */ /* 0x104fe40000010808 */
[-C--:B----4-:R-:W-:Y:S02]  /*d330*/  FMUL.FTZ R80, R80, R77.reuse ;  /* 0x0000004d50507220 */ /* 0x090fe40000410000 */
[----:B------:R1:W-:Y:S01]  /*d340*/  MUFU.EX2 R241, R11 ;  /* 0x0000000b00f17308 */ /* 0x0003e20000000800 */
[----:B------:R-:W-:Y:S01]  /*d350*/  HMMA.16816.F32 R40, R4, R30, R136 ;  /* 0x0000001e0428723c */ /* 0x000fe20000001888 */
[----:B------:R-:W-:Y:S02]  /*d360*/  FMUL.FTZ R81, R81, R77 ;  /* 0x0000004d51517220 */ /* 0x000fe40000410000 */
[----:B---3--:R-:W-:-:S02]  /*d370*/  FFMA.FTZ R10, R146, c[0x0][0x23c], -R8 ;  /* 0x00008f00920a7a23 */ /* 0x008fc40000010808 */
[-C--:B------:R-:W-:Y:S02]  /*d380*/  FMUL.FTZ R92, R92, R77.reuse ;  /* 0x0000004d5c5c7220 */ /* 0x080fe40000410000 */
[----:B------:R2:W3:Y:S01]  /*d390*/  MUFU.EX2 R238, R10 ;  /* 0x0000000a00ee7308 */ /* 0x0004e20000000800 */
[----:B------:R-:W-:Y:S01]  /*d3a0*/  F2FP.PACK_AB R4, R251, R148 ;  /* 0x00000094fb04723e */ /* 0x000fe200000000ff */
[----:B------:R-:W-:Y:S01]  /*d3b0*/  FMUL.FTZ R93, R93, R77 ;  /* 0x0000004d5d5d7220 */ /* 0x000fe20000410000 */
[----:B------:R-:W-:Y:S01]  /*d3c0*/  F2FP.PACK_AB R5, R244, R249 ;  /* 0x000000f9f405723e */ /* 0x000fe200000000ff */
[-C--:B------:R-:W-:Y:S01]  /*d3d0*/  FMUL.FTZ R96, R96, R77.reuse ;  /* 0x0000004d60607220 */ /* 0x080fe20000410000 */
[----:B------:R-:W-:Y:S01]  /*d3e0*/  F2FP.PACK_AB R6, R252, R250 ;  /* 0x000000fafc06723e */ /* 0x000fe200000000ff */
[----:B------:R-:W-:Y:S01]  /*d3f0*/  FMUL.FTZ R97, R97, R77 ;  /* 0x0000004d61617220 */ /* 0x000fe20000410000 */
[----:B------:R-:W-:Y:S01]  /*d400*/  F2FP.PACK_AB R7, R242, R243 ;  /* 0x000000f3f207723e */ /* 0x000fe200000000ff */
[----:B-1----:R-:W-:-:S02]  /*d410*/  FFMA.FTZ R11, R144, c[0x0][0x23c], -R8 ;  /* 0x00008f00900b7a23 */ /* 0x002fc40000010808 */
[-C--:B------:R-:W-:Y:S02]  /*d420*/  FMUL.FTZ R108, R108, R77.reuse ;  /* 0x0000004d6c6c7220 */ /* 0x080fe40000410000 */
[----:B------:R1:W-:Y:S01]  /*d430*/  MUFU.EX2 R239, R11 ;  /* 0x0000000b00ef7308 */ /* 0x0003e20000000800 */
[-C--:B------:R-:W-:Y:S01]  /*d440*/  FMUL.FTZ R109, R109, R77.reuse ;  /* 0x0000004d6d6d7220 */ /* 0x080fe20000410000 */
[C---:B------:R-:W-:Y:S01]  /*d450*/  HMMA.16816.F32 R44, R4.reuse, R12, R80 ;  /* 0x0000000c042c723c */ /* 0x040fe20000001850 */
[-C--:B------:R-:W-:Y:S02]  /*d460*/  FMUL.FTZ R110, R110, R76.reuse ;  /* 0x0000004c6e6e7220 */ /* 0x080fe40000410000 */
[----:B--2---:R-:W-:Y:S02]  /*d470*/  FFMA.FTZ R10, R74, c[0x0][0x23c], -R8 ;  /* 0x00008f004a0a7a23 */ /* 0x004fe40000010808 */
[-C--:B------:R-:W-:Y:S02]  /*d480*/  FMUL.FTZ R111, R111, R76.reuse ;  /* 0x0000004c6f6f7220 */ /* 0x080fe40000410000 */
[----:B------:R2:W-:Y:S01]  /*d490*/  MUFU.EX2 R237, R10 ;  /* 0x0000000a00ed7308 */ /* 0x0005e20000000800 */
[-C--:B------:R-:W-:Y:S01]  /*d4a0*/  FMUL.FTZ R112, R112, R77.reuse ;  /* 0x0000004d70707220 */ /* 0x080fe20000410000 */
[----:B------:R-:W-:Y:S01]  /*d4b0*/  HMMA.16816.F32 R36, R4, R14, R92 ;  /* 0x0000000e0424723c */ /* 0x000fe2000000185c */
[----:B------:R-:W-:Y:S01]  /*d4c0*/  FMUL.FTZ R113, R113, R77 ;  /* 0x0000004d71717220 */ /* 0x000fe20000410000 */
[----:B------:R-:W-:Y:S01]  /*d4d0*/  LDSM.16.MT88.4 R12, [R191+0x6800] ;  /* 0x00680000bf0c783b */ /* 0x000fe20000004200 */
[----:B------:R-:W-:-:S02]  /*d4e0*/  FMUL.FTZ R114, R114, R76 ;  /* 0x0000004c72727220 */ /* 0x000fc40000410000 */
[--C-:B-1----:R-:W-:Y:S01]  /*d4f0*/  FFMA.FTZ R11, R217, c[0x0][0x23c], -R3.reuse ;  /* 0x00008f00d90b7a23 */ /* 0x102fe20000010803 */
[----:B------:R-:W-:Y:S01]  /*d500*/  LDSM.16.MT88.4 R92, [R189+0x7800] ;  /* 0x00780000bd5c783b */ /* 0x000fe20000004200 */
[-C--:B------:R-:W-:Y:S01]  /*d510*/  FMUL.FTZ R115, R115, R76.reuse ;  /* 0x0000004c73737220 */ /* 0x080fe20000410000 */
[C---:B------:R-:W-:Y:S01]  /*d520*/  HMMA.16816.F32 R32, R4.reuse, R16, R96 ;  /* 0x000000100420723c */ /* 0x040fe20000001860 */
[----:B------:R1:W-:Y:S01]  /*d530*/  MUFU.EX2 R232, R11 ;  /* 0x0000000b00e87308 */ /* 0x0003e20000000800 */
[-C--:B------:R-:W-:Y:S02]  /*d540*/  FMUL.FTZ R124, R124, R77.reuse ;  /* 0x0000004d7c7c7220 */ /* 0x080fe40000410000 */
[-C--:B------:R-:W-:Y:S02]  /*d550*/  FMUL.FTZ R125, R125, R77.reuse ;  /* 0x0000004d7d7d7220 */ /* 0x080fe40000410000 */
[----:B--2---:R-:W-:Y:S02]  /*d560*/  FFMA.FTZ R10, R150, c[0x0][0x23c], -R3 ;  /* 0x00008f00960a7a23 */ /* 0x004fe40000010803 */
[-C--:B------:R-:W-:Y:S01]  /*d570*/  FMUL.FTZ R126, R126, R76.reuse ;  /* 0x0000004c7e7e7220 */ /* 0x080fe20000410000 */
[----:B------:R-:W-:Y:S01]  /*d580*/  HMMA.16816.F32 R108, R4, R18, R108 ;  /* 0x00000012046c723c */ /* 0x000fe2000000186c */
[----:B------:R2:W4:Y:S01]  /*d590*/  MUFU.EX2 R230, R10 ;  /* 0x0000000a00e67308 */ /* 0x0005220000000800 */
[----:B------:R-:W-:Y:S01]  /*d5a0*/  FMUL.FTZ R127, R127, R76 ;  /* 0x0000004c7f7f7220 */ /* 0x000fe20000410000 */
[----:B------:R-:W-:Y:S01]  /*d5b0*/  LDSM.16.MT88.4 R16, [R192+0x6800] ;  /* 0x00680000c010783b */ /* 0x000fe20000004200 */
[----:B------:R-:W-:-:S02]  /*d5c0*/  FMUL.FTZ R128, R128, R77 ;  /* 0x0000004d80807220 */ /* 0x000fc40000410000 */
[-C--:B------:R-:W-:Y:S02]  /*d5d0*/  FMUL.FTZ R129, R129, R77.reuse ;  /* 0x0000004d81817220 */ /* 0x080fe40000410000 */
[----:B-1----:R-:W-:Y:S01]  /*d5e0*/  FFMA.FTZ R11, R223, c[0x0][0x23c], -R2 ;  /* 0x00008f00df0b7a23 */ /* 0x002fe20000010802 */
[C---:B------:R-:W-:Y:S01]  /*d5f0*/  HMMA.16816.F32 R112, R4.reuse, R24, R112 ;  /* 0x000000180470723c */ /* 0x040fe20000001870 */
[-C--:B------:R-:W-:Y:S02]  /*d600*/  FMUL.FTZ R130, R130, R76.reuse ;  /* 0x0000004c82827220 */ /* 0x080fe40000410000 */
[-C--:B------:R-:W-:Y:S01]  /*d610*/  FMUL.FTZ R131, R131, R76.reuse ;  /* 0x0000004c83837220 */ /* 0x080fe20000410000 */
[----:B------:R-:W-:Y:S01]  /*d620*/  MUFU.EX2 R226, R11 ;  /* 0x0000000b00e27308 */ /* 0x000fe20000000800 */
[-C--:B------:R-:W-:Y:S02]  /*d630*/  FMUL.FTZ R140, R140, R77.reuse ;  /* 0x0000004d8c8c7220 */ /* 0x080fe40000410000 */
[----:B------:R-:W-:Y:S01]  /*d640*/  FMUL.FTZ R141, R141, R77 ;  /* 0x0000004d8d8d7220 */ /* 0x000fe20000410000 */
[----:B------:R-:W-:Y:S01]  /*d650*/  HMMA.16816.F32 R124, R4, R26, R124 ;  /* 0x0000001a047c723c */ /* 0x000fe2000000187c */
[----:B--2---:R-:W-:Y:S01]  /*d660*/  FFMA.FTZ R10, R149, c[0x0][0x23c], -R3 ;  /* 0x00008f00950a7a23 */ /* 0x004fe20000010803 */
[----:B------:R-:W1:Y:S01]  /*d670*/  LDSM.16.MT88.4 R24, [R189+0x6800] ;  /* 0x00680000bd18783b */ /* 0x000e620000004200 */
[----:B------:R-:W-:-:S02]  /*d680*/  FMUL.FTZ R142, R142, R76 ;  /* 0x0000004c8e8e7220 */ /* 0x000fc40000410000 */
[----:B------:R2:W-:Y:S01]  /*d690*/  MUFU.EX2 R231, R10 ;  /* 0x0000000a00e77308 */ /* 0x0005e20000000800 */
[----:B------:R-:W-:Y:S02]  /*d6a0*/  FMUL.FTZ R143, R143, R76 ;  /* 0x0000004c8f8f7220 */ /* 0x000fe40000410000 */
[C---:B------:R-:W-:Y:S08]  /*d6b0*/  HMMA.16816.F32 R128, R4.reuse, R28, R128 ;  /* 0x0000001c0480723c */ /* 0x040ff00000001880 */
[----:B------:R-:W-:Y:S01]  /*d6c0*/  HMMA.16816.F32 R140, R4, R30, R140 ;  /* 0x0000001e048c723c */ /* 0x000fe2000000188c */
[----:B--2---:R-:W-:-:S06]  /*d6d0*/  FFMA.FTZ R10, R147, c[0x0][0x23c], -R3 ;  /* 0x00008f00930a7a23 */ /* 0x004fcc0000010803 */
[----:B---3--:R-:W-:Y:S01]  /*d6e0*/  F2FP.PACK_AB R4, R238, R241 ;  /* 0x000000f1ee04723e */ /* 0x008fe200000000ff */
[----:B------:R2:W3:Y:S01]  /*d6f0*/  MUFU.EX2 R227, R10 ;  /* 0x0000000a00e37308 */ /* 0x0004e20000000800 */
[----:B----4-:R-:W-:Y:S02]  /*d700*/  F2FP.PACK_AB R5, R230, R232 ;  /* 0x000000e8e605723e */ /* 0x010fe400000000ff */
[----:B------:R-:W-:Y:S01]  /*d710*/  F2FP.PACK_AB R6, R237, R239 ;  /* 0x000000efed06723e */ /* 0x000fe200000000ff */
[----:B--2---:R-:W-:Y:S01]  /*d720*/  FFMA.FTZ R10, R163, c[0x0][0x23c], -R2 ;  /* 0x00008f00a30a7a23 */ /* 0x004fe20000010802 */
[----:B---3--:R-:W-:-:S03]  /*d730*/  F2FP.PACK_AB R7, R227, R231 ;  /* 0x000000e7e307723e */ /* 0x008fc600000000ff */
[----:B------:R2:W-:Y:S04]  /*d740*/  MUFU.EX2 R225, R10 ;  /* 0x0000000a00e17308 */ /* 0x0005e80000000800 */
[C---:B-1----:R-:W-:Y:S08]  /*d750*/  HMMA.16816.F32 R72, R4.reuse, R24, R84 ;  /* 0x000000180448723c */ /* 0x042ff00000001854 */
[----:B------:R-:W-:Y:S01]  /*d760*/  HMMA.16816.F32 R68, R4, R26, R68 ;  /* 0x0000001a0444723c */ /* 0x000fe20000001844 */
[----:B--2---:R-:W-:-:S04]  /*d770*/  FFMA.FTZ R10, R162, c[0x0][0x23c], -R2 ;  /* 0x00008f00a20a7a23 */ /* 0x004fc80000010802 */
[----:B------:R1:W2:Y:S03]  /*d780*/  MUFU.EX2 R223, R10 ;  /* 0x0000000a00df7308 */ /* 0x0002a60000000800 */
[C---:B------:R-:W-:Y:S08]  /*d790*/  HMMA.16816.F32 R64, R4.reuse, R16, R64 ;  /* 0x000000100440723c */ /* 0x040ff00000001840 */
[----:B------:R-:W-:Y:S01]  /*d7a0*/  HMMA.16816.F32 R60, R4, R18, R60 ;  /* 0x00000012043c723c */ /* 0x000fe2000000183c */
[----:B-1----:R-:W-:-:S07]  /*d7b0*/  FFMA.FTZ R10, R158, c[0x0][0x23c], -R2 ;  /* 0x00008f009e0a7a23 */ /* 0x002fce0000010802 */
[C---:B------:R-:W-:Y:S01]  /*d7c0*/  HMMA.16816.F32 R56, R4.reuse, R20, R56 ;  /* 0x000000140438723c */ /* 0x040fe20000001838 */
[----:B------:R1:W-:Y:S07]  /*d7d0*/  MUFU.EX2 R221, R10 ;  /* 0x0000000a00dd7308 */ /* 0x0003ee0000000800 */
[C---:B------:R-:W-:Y:S08]  /*d7e0*/  HMMA.16816.F32 R52, R4.reuse, R22, R52 ;  /* 0x000000160434723c */ /* 0x040ff00000001834 */
[----:B------:R-:W-:Y:S01]  /*d7f0*/  HMMA.16816.F32 R48, R4, R12, R48 ;  /* 0x0000000c0430723c */ /* 0x000fe20000001830 */
[----:B-1----:R-:W-:Y:S01]  /*d800*/  FFMA.FTZ R10, R229, c[0x0][0x23c], -R9 ;  /* 0x00008f00e50a7a23 */ /* 0x002fe20000010809 */
[----:B------:R-:W-:-:S03]  /*d810*/  MOV R229, R88 ;  /* 0x0000005800e57202 */ /* 0x000fc60000000f00 */
[----:B------:R1:W-:Y:S03]  /*d820*/  MUFU.EX2 R217, R10 ;  /* 0x0000000a00d97308 */ /* 0x0003e60000000800 */
[----:B------:R-:W-:Y:S07]  /*d830*/  HMMA.16816.F32 R40, R4, R14, R40 ;  /* 0x0000000e0428723c */ /* 0x000fee0000001828 */
[----:B------:R-:W-:-:S02]  /*d840*/  F2FP.PACK_AB R4, R226, R240 ;  /* 0x000000f0e204723e */ /* 0x000fc400000000ff */
[----:B--2---:R-:W-:Y:S01]  /*d850*/  F2FP.PACK_AB R6, R223, R225 ;  /* 0x000000e1df06723e */ /* 0x004fe200000000ff */
[--C-:B-1----:R-:W-:Y:S01]  /*d860*/  FFMA.FTZ R10, R228, c[0x0][0x23c], -R9.reuse ;  /* 0x00008f00e40a7a23 */ /* 0x102fe20000010809 */
[----:B------:R-:W-:Y:S02]  /*d870*/  MOV R228, R89 ;  /* 0x0000005900e47202 */ /* 0x000fe40000000f00 */
[----:B------:R-:W-:Y:S01]  /*d880*/  MOV R89, R176 ;  /* 0x000000b000597202 */ /* 0x000fe20000000f00 */
        /* <DEDUP_REMOVED lines=24> */
[----:B-1----:R-:W-:Y:S01]  /*da10*/  FFMA.FTZ R10, R169, c[0x0][0x23c], -R8 ;  /* 0x00008f00a90a7a23 */ /* 0x002fe20000010808 */
[----:B------:R-:W-:-:S03]  /*da20*/  MOV R169, R164 ;  /* 0x000000a400a97202 */ /* 0x000fc60000000f00 */
        /* <DEDUP_REMOVED lines=19> */
[----:B-1----:R-:W-:-:S06]  /*db60*/  FFMA.FTZ R10, R154, c[0x0][0x23c], -R3 ;  /* 0x00008f009a0a7a23 */ /* 0x002fcc0000010803 */
        /* <DEDUP_REMOVED lines=12> */
[----:B-1----:R-:W-:Y:S01]  /*dc30*/  FFMA.FTZ R10, R160, c[0x0][0x23c], -R2 ;  /* 0x00008f00a00a7a23 */ /* 0x002fe20000010802 */
[----:B------:R-:W-:-:S06]  /*dc40*/  MOV R160, R148 ;  /* 0x0000009400a07202 */ /* 0x000fcc0000000f00 */
[C---:B------:R-:W-:Y:S01]  /*dc50*/  HMMA.16816.F32 R56, R4.reuse, R16, R56 ;  /* 0x000000100438723c */ /* 0x040fe20000001838 */
[----:B------:R1:W-:Y:S07]  /*dc60*/  MUFU.EX2 R155, R10 ;  /* 0x0000000a009b7308 */ /* 0x0003ee0000000800 */
[C---:B------:R-:W-:Y:S08]  /*dc70*/  HMMA.16816.F32 R52, R4.reuse, R18, R52 ;  /* 0x000000120434723c */ /* 0x040ff00000001834 */
[----:B-----5:R-:W-:Y:S01]  /*dc80*/  HMMA.16816.F32 R48, R4, R12, R48 ;  /* 0x0000000c0430723c */ /* 0x020fe20000001830 */
[----:B-1----:R-:W-:-:S02]  /*dc90*/  FFMA.FTZ R10, R152, c[0x0][0x23c], -R2 ;  /* 0x00008f00980a7a23 */ /* 0x002fc40000010802 */
[----:B------:R-:W-:Y:S02]  /*dca0*/  FFMA.FTZ R2, R153, c[0x0][0x23c], -R2 ;  /* 0x00008f0099027a23 */ /* 0x000fe40000010802 */
[----:B------:R1:W-:Y:S03]  /*dcb0*/  MUFU.EX2 R154, R10 ;  /* 0x0000000a009a7308 */ /* 0x0003e60000000800 */
[----:B------:R-:W-:Y:S05]  /*dcc0*/  HMMA.16816.F32 R40, R4, R14, R40 ;  /* 0x0000000e0428723c */ /* 0x000fea0000001828 */
[----:B------:R2:W-:Y:S02]  /*dcd0*/  MUFU.EX2 R153, R2 ;  /* 0x0000000200997308 */ /* 0x0005e40000000800 */
[----:B------:R-:W-:-:S02]  /*dce0*/  F2FP.PACK_AB R4, R176, R221 ;  /* 0x000000ddb004723e */ /* 0x000fc400000000ff */
[----:B----4-:R-:W-:Y:S01]  /*dcf0*/  F2FP.PACK_AB R6, R157, R173 ;  /* 0x000000ad9d06723e */ /* 0x010fe200000000ff */
        /* <DEDUP_REMOVED lines=11> */
[----:B--2---:R-:W-:Y:S01]  /*ddb0*/  FFMA.FTZ R2, R168, c[0x0][0x23c], -R8 ;  /* 0x00008f00a8027a23 */ /* 0x004fe20000010808 */
[----:B----4-:R-:W-:-:S06]  /*ddc0*/  F2FP.PACK_AB R136, R148, R147 ;  /* 0x000000939488723e */ /* 0x010fcc00000000ff */
[----:B------:R2:W-:Y:S01]  /*ddd0*/  MUFU.EX2 R146, R2 ;  /* 0x0000000200927308 */ /* 0x0005e20000000800 */
[----:B-1----:R-:W-:-:S07]  /*dde0*/  FFMA.FTZ R10, R186, c[0x0][0x23c], -R9 ;  /* 0x00008f00ba0a7a23 */ /* 0x002fce0000010809 */
[----:B------:R-:W1:Y:S01]  /*ddf0*/  MUFU.EX2 R149, R10 ;  /* 0x0000000a00957308 */ /* 0x000e620000000800 */
[----:B--2---:R-:W-:-:S07]  /*de00*/  FFMA.FTZ R2, R166, c[0x0][0x23c], -R8 ;  /* 0x00008f00a6027a23 */ /* 0x004fce0000010808 */
[----:B------:R2:W3:Y:S01]  /*de10*/  MUFU.EX2 R145, R2 ;  /* 0x0000000200917308 */ /* 0x0004e20000000800 */
[----:B-1----:R-:W-:-:S07]  /*de20*/  F2FP.PACK_AB R7, R149, R150 ;  /* 0x000000969507723e */ /* 0x002fce00000000ff */
[----:B------:R-:W-:Y:S01]  /*de30*/  HMMA.16816.F32 R36, R4, R26, R36 ;  /* 0x0000001a0424723c */ /* 0x000fe20000001824 */
[----:B--2---:R-:W-:Y:S01]  /*de40*/  FFMA.FTZ R2, R184, c[0x0][0x23c], -R3 ;  /* 0x00008f00b8027a23 */ /* 0x004fe20000010803 */
[----:B---3--:R-:W-:-:S03]  /*de50*/  F2FP.PACK_AB R138, R145, R146 ;  /* 0x00000092918a723e */ /* 0x008fc600000000ff */
        /* <DEDUP_REMOVED lines=8> */
[--C-:B-1----:R-:W-:Y:S01]  /*dee0*/  FFMA.FTZ R2, R175, c[0x0][0x23c], -R3.reuse ;  /* 0x00008f00af027a23 */ /* 0x102fe20000010803 */
[----:B--2---:R-:W-:Y:S01]  /*def0*/  F2FP.PACK_AB R137, R27, R144 ;  /* 0x000000901b89723e */ /* 0x004fe200000000ff */
[----:B------:R-:W-:-:S02]  /*df00*/  FFMA.FTZ R3, R178, c[0x0][0x23c], -R3 ;  /* 0x00008f00b2037a23 */ /* 0x000fc40000010803 */
[----:B------:R1:W-:Y:S03]  /*df10*/  MUFU.EX2 R26, R2 ;  /* 0x00000002001a7308 */ /* 0x0003e60000000800 */
[C---:B------:R-:W-:Y:S01]  /*df20*/  HMMA.16816.F32 R20, R4.reuse, R18, R124 ;  /* 0x000000120414723c */ /* 0x040fe2000000187c */
[----:B------:R-:W2:Y:S04]  /*df30*/  LDSM.16.MT88.4 R124, [R190+0x7800] ;  /* 0x00780000be7c783b */ /* 0x000ea80000004200 */
[----:B------:R-:W3:Y:S01]  /*df40*/  MUFU.EX2 R25, R3 ;  /* 0x0000000300197308 */ /* 0x000ee20000000800 */
[----:B------:R-:W4:Y:S02]  /*df50*/  LDSM.16.MT88.4 R16, [R191+0x7800] ;  /* 0x00780000bf10783b */ /* 0x000f240000004200 */
[----:B------:R-:W-:Y:S01]  /*df60*/  HMMA.16816.F32 R12, R4, R14, R140 ;  /* 0x0000000e040c723c */ /* 0x000fe2000000188c */
[----:B-1----:R-:W-:-:S06]  /*df70*/  FFMA.FTZ R2, R220, c[0x0][0x23c], -R9 ;  /* 0x00008f00dc027a23 */ /* 0x002fcc0000010809 */
[----:B------:R-:W-:Y:S01]  /*df80*/  FFMA.FTZ R5, R245, R77, R160 ;  /* 0x0000004df5057223 */ /* 0x000fe200000100a0 */
[----:B------:R-:W-:Y:S01]  /*df90*/  F2FP.PACK_AB R140, R155, R156 ;  /* 0x0000009c9b8c723e */ /* 0x000fe200000000ff */
[----:B------:R1:W-:Y:S01]  /*dfa0*/  MUFU.EX2 R24, R2 ;  /* 0x0000000200187308 */ /* 0x0003e20000000800 */
[----:B------:R-:W-:Y:S01]  /*dfb0*/  FFMA.FTZ R4, R246, R76, R249 ;  /* 0x0000004cf6047223 */ /* 0x000fe200000100f9 */
[----:B------:R-:W-:Y:S01]  /*dfc0*/  F2FP.PACK_AB R142, R153, R154 ;  /* 0x0000009a998e723e */ /* 0x000fe200000000ff */
[----:B------:R-:W-:Y:S01]  /*dfd0*/  FADD.FTZ R5, R251, R5 ;  /* 0x00000005fb057221 */ /* 0x000fe20000010000 */
[----:B---3--:R-:W-:Y:S01]  /*dfe0*/  F2FP.PACK_AB R139, R25, R26 ;  /* 0x0000001a198b723e */ /* 0x008fe200000000ff */
[----:B------:R-:W-:Y:S02]  /*dff0*/  FFMA.FTZ R3, R248, R79, R161 ;  /* 0x0000004ff8037223 */ /* 0x000fe400000100a1 */
[----:B------:R-:W-:Y:S02]  /*e000*/  FADD.FTZ R7, R244, R4 ;  /* 0x00000004f4077221 */ /* 0x000fe40000010000 */
[----:B------:R-:W-:-:S02]  /*e010*/  FADD.FTZ R4, R170, R3 ;  /* 0x00000003aa047221 */ /* 0x000fc40000010000 */
[----:B------:R-:W-:Y:S01]  /*e020*/  FADD.FTZ R3, R243, R7 ;  /* 0x00000007f3037221 */ /* 0x000fe20000010000 */
[C---:B------:R-:W-:Y:S03]  /*e030*/  HMMA.16816.F32 R84, R136.reuse, R92, R72 ;  /* 0x0000005c8854723c */ /* 0x040fe60000001848 */
[----:B------:R-:W-:Y:S02]  /*e040*/  FADD.FTZ R3, R242, R3 ;  /* 0x00000003f2037221 */ /* 0x000fe40000010000 */
[----:B-1----:R-:W-:Y:S02]  /*e050*/  FFMA.FTZ R2, R219, c[0x0][0x23c], -R9 ;  /* 0x00008f00db027a23 */ /* 0x002fe40000010809 */
[----:B------:R-:W-:Y:S01]  /*e060*/  FADD.FTZ R3, R217, R3 ;  /* 0x00000003d9037221 */ /* 0x000fe20000010000 */
[----:B------:R-:W-:Y:S01]  /*e070*/  HMMA.16816.F32 R88, R136, R94, R68 ;  /* 0x0000005e8858723c */ /* 0x000fe20000001844 */
[----:B------:R1:W3:Y:S01]  /*e080*/  MUFU.EX2 R11, R2 ;  /* 0x00000002000b7308 */ /* 0x0002e20000000800 */
[----:B------:R-:W-:Y:S01]  /*e090*/  MOV R72, R235 ;  /* 0x000000eb00487202 */ /* 0x000fe20000000f00 */
[----:B------:R-:W-:Y:S01]  /*e0a0*/  FADD.FTZ R3, R216, R3 ;  /* 0x00000003d8037221 */ /* 0x000fe20000010000 */
[----:B------:R-:W-:-:S03]  /*e0b0*/  MOV R73, R236 ;  /* 0x000000ec00497202 */ /* 0x000fc60000000f00 */
[----:B------:R-:W-:Y:S01]  /*e0c0*/  MOV R70, R233 ;  /* 0x000000e900467202 */ /* 0x000fe20000000f00 */
[----:B------:R-:W-:Y:S01]  /*e0d0*/  HMMA.16816.F32 R100, R136, R108, R64 ;  /* 0x0000006c8864723c */ /* 0x000fe20000001840 */
[----:B------:R-:W-:-:S07]  /*e0e0*/  MOV R71, R234 ;  /* 0x000000ea00477202 */ /* 0x000fce0000000f00 */
[----:B------:R-:W-:Y:S01]  /*e0f0*/  HMMA.16816.F32 R104, R136, R110, R60 ;  /* 0x0000006e8868723c */ /* 0x000fe2000000183c */
[----:B-1----:R-:W-:Y:S01]  /*e100*/  FFMA.FTZ R2, R187, c[0x0][0x23c], -R9 ;  /* 0x00008f00bb027a23 */ /* 0x002fe20000010809 */
[----:B---3--:R-:W-:-:S03]  /*e110*/  F2FP.PACK_AB R141, R11, R24 ;  /* 0x000000180b8d723e */ /* 0x008fc600000000ff */
[----:B------:R1:W-:Y:S03]  /*e120*/  MUFU.EX2 R10, R2 ;  /* 0x00000002000a7308 */ /* 0x0003e60000000800 */
[C---:B--2---:R-:W-:Y:S08]  /*e130*/  HMMA.16816.F32 R116, R136.reuse, R124, R56 ;  /* 0x0000007c8874723c */ /* 0x044ff00000001838 */
[----:B------:R-:W-:Y:S01]  /*e140*/  HMMA.16816.F32 R120, R136, R126, R52 ;  /* 0x0000007e8878723c */ /* 0x000fe20000001834 */
[----:B-1----:R-:W-:-:S07]  /*e150*/  FFMA.FTZ R2, R185, c[0x0][0x23c], -R9 ;  /* 0x00008f00b9027a23 */ /* 0x002fce0000010809 */
[C---:B----4-:R-:W-:Y:S01]  /*e160*/  HMMA.16816.F32 R132, R136.reuse, R16, R48 ;  /* 0x000000108884723c */ /* 0x050fe20000001830 */
[----:B------:R1:W2:Y:S07]  /*e170*/  MUFU.EX2 R8, R2 ;  /* 0x0000000200087308 */ /* 0x0002ae0000000800 */
[----:B------:R-:W-:Y:S01]  /*e180*/  HMMA.16816.F32 R136, R136, R18, R40 ;  /* 0x000000128888723c */ /* 0x000fe20000001828 */
[----:B-1----:R-:W-:Y:S01]  /*e190*/  FFMA.FTZ R2, R247, R78, R177 ;  /* 0x0000004ef7027223 */ /* 0x002fe200000100b1 */
[----:B--2---:R-:W-:-:S03]  /*e1a0*/  F2FP.PACK_AB R143, R8, R10 ;  /* 0x0000000a088f723e */ /* 0x004fc600000000ff */
        /* <DEDUP_REMOVED lines=67> */
[----:B------:R-:W-:Y:S01]  /*e5e0*/  BAR.SYNC.DEFER_BLOCKING 0x0 ;  /* 0x0000000000007b1d */ /* 0x000fe20000010000 */
[----:B------:R-:W-:Y:S01]  /*e5f0*/  IMAD.U32 R7, RZ, RZ, UR4 ;  /* 0x00000004ff077e24 */ /* 0x000fe2000f8e00ff */
[----:B------:R-:W-:Y:S01]  /*e600*/  LOP3.LUT R0, R0, 0xffffffdf, RZ, 0xc0, !PT ;  /* 0xffffffdf00007812 */ /* 0x000fe200078ec0ff */
[----:B------:R-:W-:Y:S01]  /*e610*/  IMAD.U32 R11, RZ, RZ, UR4 ;  /* 0x00000004ff0b7e24 */ /* 0x000fe2000f8e00ff */
[----:B------:R-:W-:Y:S01]  /*e620*/  UISETP.GT.AND UP0, UPT, UR25, UR9, UPT ;  /* 0x000000091900728c */ /* 0x000fe2000bf04270 */
[----:B------:R-:W-:Y:S01]  /*e630*/  IMAD.U32 R12, RZ, RZ, UR4 ;  /* 0x00000004ff0c7e24 */ /* 0x000fe2000f8e00ff */
[----:B------:R-:W-:Y:S01]  /*e640*/  ULDC.64 UR12, c[0x0][0x1a0] ;  /* 0x00006800000c7ab9 */ /* 0x000fe20000000a00 */
[----:B------:R-:W-:Y:S01]  /*e650*/  @P3 LOP3.LUT R0, R0, 0x20, RZ, 0xfc, !PT ;  /* 0x0000002000003812 */ /* 0x000fe200078efcff */
[----:B------:R-:W-:Y:S02]  /*e660*/  UIMAD UR7, UR7, UR12, URZ ;  /* 0x0000000c070772a4 */ /* 0x000fe4000f8e023f */
[----:B------:R-:W-:Y:S01]  /*e670*/  UIMAD.WIDE.U32 UR22, UR25, UR12, URZ ;  /* 0x0000000c191672a5 */ /* 0x000fe2000f8e003f */
[----:B------:R-:W-:Y:S01]  /*e680*/  LOP3.LUT R0, R0, 0xfffffff7, RZ, 0xc0, !PT ;  /* 0xfffffff700007812 */ /* 0x000fe200078ec0ff */
[----:B------:R-:W-:-:S04]  /*e690*/  UIMAD UR7, UR25, UR13, UR7 ;  /* 0x0000000d190772a4 */ /* 0x000fc8000f8e0207 */
[----:B------:R-:W-:Y:S01]  /*e6a0*/  UIADD3 UR7, UR23, UR7, URZ ;  /* 0x0000000717077290 */ /* 0x000fe2000fffe03f */
[----:B------:R-:W-:Y:S02]  /*e6b0*/  IMAD.U32 R4, RZ, RZ, UR22 ;  /* 0x00000016ff047e24 */ /* 0x000fe4000f8e00ff */
[----:B------:R-:W-:-:S03]  /*e6c0*/  IMAD.U32 R5, RZ, RZ, UR23 ;  /* 0x00000017ff057e24 */ /* 0x000fc6000f8e00ff */
[----:B------:R-:W-:Y:S01]  /*e6d0*/  IMAD.U32 R3, RZ, RZ, UR7 ;  /* 0x00000007ff037e24 */ /* 0x000fe2000f8e00ff */
[----:B------:R-:W-:Y:S01]  /*e6e0*/  @P3 STS.128 [R215+0x6000], RZ ;  /* 0x006000ffd7003388 */ /* 0x000fe20000000c00 */
[----:B--2---:R-:W-:-:S04]  /*e6f0*/  LEA R2, P0, R4, R160, 0x6 ;  /* 0x000000a004027211 */ /* 0x004fc800078030ff */
[----:B---3--:R-:W-:Y:S01]  /*e700*/  LEA.HI.X R3, R4, R229, R3, 0x6, P0 ;  /* 0x000000e504037211 */ /* 0x008fe200000f3403 */
[----:B------:R-:W-:Y:S01]  /*e710*/  IMAD.MOV.U32 R229, RZ, RZ, c[0x0][0x1a4] ;  /* 0x00006900ffe57624 */ /* 0x000fe200078e00ff */
[----:B------:R-:W-:Y:S02]  /*e720*/  @!P3 LEA R7, P1, R7, R2, 0x5 ;  /* 0x000000020707b211 */ /* 0x000fe400078228ff */
[----:B------:R-:W-:Y:S02]  /*e730*/  @!P3 IADD3 R5, P4, R2, UR17, RZ ;  /* 0x000000110205bc10 */ /* 0x000fe4000ff9e0ff */
[----:B------:R-:W-:Y:S02]  /*e740*/  @!P3 LEA R6, P0, R7, c[0x0][0x170], 0x1 ;  /* 0x00005c000706ba11 */ /* 0x000fe400078008ff */
[----:B------:R-:W-:Y:S02]  /*e750*/  @!P3 LEA.HI.X R11, R11, R3, R229, 0x5, P1 ;  /* 0x000000030b0bb211 */ /* 0x000fe400008f2ce5 */
[----:B------:R-:W-:-:S02]  /*e760*/  @!P3 LEA R8, P2, R5, c[0x0][0x170], 0x1 ;  /* 0x00005c000508ba11 */ /* 0x000fc400078408ff */
[----:B------:R-:W-:Y:S02]  /*e770*/  @!P3 IADD3.X R4, R3, UR10, RZ, P4, !PT ;  /* 0x0000000a0304bc10 */ /* 0x000fe4000a7fe4ff */
[C---:B------:R-:W-:Y:S02]  /*e780*/  @!P3 LEA R10, P1, R2.reuse, c[0x0][0x170], 0x1 ;  /* 0x00005c00020aba11 */ /* 0x040fe400078208ff */
[----:B------:R-:W-:Y:S02]  /*e790*/  @!P3 LEA.HI.X R7, R7, c[0x0][0x174], R11, 0x1, P0 ;  /* 0x00005d000707ba11 */ /* 0x000fe400000f0c0b */
[----:B------:R-:W-:Y:S01]  /*e7a0*/  @!P3 LEA.HI.X R9, R5, c[0x0][0x174], R4, 0x1, P2 ;  /* 0x00005d000509ba11 */ /* 0x000fe200010f0c04 */
[----:B------:R-:W-:Y:S01]  /*e7b0*/  @!P3 IMAD R4, R229, 0x30, RZ ;  /* 0x00000030e504b824 */ /* 0x000fe200078e02ff */
[--C-:B------:R-:W-:Y:S01]  /*e7c0*/  @!P3 LEA.HI.X R11, R2, c[0x0][0x174], R3.reuse, 0x1, P1 ;  /* 0x00005d00020bba11 */ /* 0x100fe200008f0c03 */
[----:B------:R-:W-:Y:S01]  /*e7d0*/  @!P3 IMAD.WIDE.U32 R2, R12, 0x30, R2 ;  /* 0x000000300c02b825 */ /* 0x000fe200078e0002 */
[----:B------:R-:W1:Y:S03]  /*e7e0*/  S2R R229, SR_TID.X ;  /* 0x0000000000e57919 */ /* 0x000e660000002100 */
[----:B------:R-:W-:Y:S01]  /*e7f0*/  @!P3 IMAD.IADD R3, R4, 0x1, R3 ;  /* 0x000000010403b824 */ /* 0x000fe200078e0203 */
[C---:B------:R-:W-:Y:S01]  /*e800*/  @!P3 LEA R4, P0, R2.reuse, c[0x0][0x170], 0x1 ;  /* 0x00005c000204ba11 */ /* 0x040fe200078008ff */
[----:B------:R-:W-:Y:S01]  /*e810*/  @!PT LDS RZ, [RZ] ;  /* 0x00000000fffff984 */ /* 0x000fe20000000800 */
[----:B------:R-:W-:Y:S01]  /*e820*/  @!PT LDS RZ, [RZ] ;  /* 0x00000000fffff984 */ /* 0x000fe20000000800 */
[----:B------:R-:W-:Y:S01]  /*e830*/  @!PT LDS RZ, [RZ] ;  /* 0x00000000fffff984 */ /* 0x000fe20000000800 */
[----:B------:R2:W-:Y:S03]  /*e840*/  @!P3 LDGSTS.E.BYPASS.LTC128B.128 [R215+0x6000], [R10.64] ;  /* 0x060000000ad7bfae */ /* 0x0005e6000b901d52 */
[----:B------:R-:W-:Y:S01]  /*e850*/  @!P3 LEA.HI.X R5, R2, c[0x0][0x174], R3, 0x1, P0 ;  /* 0x00005d000205ba11 */ /* 0x000fe200000f0c03 */
[----:B------:R-:W-:Y:S01]  /*e860*/  @P3 STS.128 [R215+0x6800], RZ ;  /* 0x006800ffd7003388 */ /* 0x000fe20000000c00 */
[----:B------:R-:W-:-:S03]  /*e870*/  IMAD.U32 R2, RZ, RZ, UR25 ;  /* 0x00000019ff027e24 */ /* 0x000fc6000f8e00ff */
        /* <DEDUP_REMOVED lines=9> */
[----:B-1----:R-:W-:-:S03]  /*e910*/  IMAD.SHL.U32 R229, R229, 0x2, RZ ;  /* 0x00000002e5e57824 */ /* 0x002fc600078e00ff */
[----:B------:R-:W-:Y:S04]  /*e920*/  @P3 STS.128 [R215+0x7800], RZ ;  /* 0x007800ffd7003388 */ /* 0x000fe80000000c00 */
[----:B------:R-:W-:Y:S01]  /*e930*/  @!PT LDS RZ, [RZ] ;  /* 0x00000000fffff984 */ /* 0x000fe20000000800 */
[----:B------:R-:W-:Y:S01]  /*e940*/  @!PT LDS RZ, [RZ] ;  /* 0x00000000fffff984 */ /* 0x000fe20000000800 */
[----:B------:R-:W-:Y:S01]  /*e950*/  @!PT LDS RZ, [RZ] ;  /* 0x00000000fffff984 */ /* 0x000fe20000000800 */
[----:B------:R3:W-:Y:S01]  /*e960*/  @!P3 LDGSTS.E.BYPASS.LTC128B.128 [R215+0x7800], [R4.64] ;  /* 0x0780000004d7bfae */ /* 0x0007e2000b901d52 */
[----:B------:R-:W-:-:S03]  /*e970*/  LOP3.LUT R229, R229, 0x6, RZ, 0xc0, !PT ;  /* 0x00000006e5e57812 */ /* 0x000fc600078ec0ff */
[----:B------:R-:W-:Y:S02]  /*e980*/  LDSM.16.M88.4 R16, [R188+0x4000] ;  /* 0x00400000bc10783b */ /* 0x000fe40000000200 */
[----:B------:R-:W-:Y:S02]  /*e990*/  IMAD R2, R2, 0x40, R229 ;  /* 0x0000004002027824 */ /* 0x000fe400078e02e5 */
[----:B------:R-:W-:Y:S02]  /*e9a0*/  LDSM.16.M88.4 R20, [R188+0x5800] ;  /* 0x00580000bc14783b */ /* 0x000fe40000000200 */
[----:B------:R-:W-:Y:S02]  /*e9b0*/  IMAD.IADD R3, R210, 0x1, -R2 ;  /* 0x00000001d2037824 */ /* 0x000fe400078e0a02 */
[----:B--2---:R-:W1:Y:S03]  /*e9c0*/  LDSM.16.M88.4 R8, [R195] ;  /* 0x00000000c308783b */ /* 0x004e660000000200 */
[----:B------:R-:W-:Y:S01]  /*e9d0*/  IABS R3, R3 ;  /* 0x0000000300037213 */ /* 0x000fe20000000000 */
[----:B------:R-:W-:Y:S04]  /*e9e0*/  LDSM.16.M88.4 R28, [R188+0x4800] ;  /* 0x00480000bc1c783b */ /* 0x000fe80000000200 */
[----:B------:R-:W-:Y:S04]  /*e9f0*/  LDSM.16.M88.4 R24, [R188+0x5000] ;  /* 0x00500000bc18783b */ /* 0x000fe80000000200 */
[----:B------:R-:W-:Y:S04]  /*ea00*/  LDSM.16.M88.4 R12, [R198+0x2000] ;  /* 0x00200000c60c783b */ /* 0x000fe80000000200 */
[----:B---3--:R-:W2:Y:S04]  /*ea10*/  LDSM.16.M88.4 R4, [R195+0x2000] ;  /* 0x00200000c304783b */ /* 0x008ea80000000200 */
[----:B------:R-:W3:Y:S04]  /*ea20*/  LDSM.16.M88.4 R32, [R194+0x5800] ;  /* 0x00580000c220783b */ /* 0x000ee80000000200 */
[----:B------:R-:W-:Y:S04]  /*ea30*/  LDSM.16.M88.4 R36, [R194+0x5000] ;  /* 0x00500000c224783b */ /* 0x000fe80000000200 */
[----:B------:R-:W-:Y:S04]  /*ea40*/  LDSM.16.M88.4 R44, [R194+0x4000] ;  /* 0x00400000c22c783b */ /* 0x000fe80000000200 */
[----:B------:R-:W-:Y:S04]  /*ea50*/  LDSM.16.M88.4 R40, [R194+0x4800] ;  /* 0x00480000c228783b */ /* 0x000fe80000000200 */
[----:B------:R-:W0:Y:S01]  /*ea60*/  LDGDEPBAR ;  /* 0x00000000000079af */ /* 0x000e220000000000 */
[C---:B-1----:R-:W-:Y:S08]  /*ea70*/  HMMA.16816.F32 R152, R8.reuse, R16, RZ ;  /* 0x000000100898723c */ /* 0x042ff000000018ff */
[----:B------:R-:W-:Y:S08]  /*ea80*/  HMMA.16816.F32 R168, R8, R18, RZ ;  /* 0x0000001208a8723c */ /* 0x000ff000000018ff */
[C---:B--2---:R-:W-:Y:S08]  /*ea90*/  HMMA.16816.F32 R68, R4.reuse, R16, RZ ;  /* 0x000000100444723c */ /* 0x044ff000000018ff */
[C---:B------:R-:W-:Y:S01]  /*eaa0*/  HMMA.16816.F32 R64, R4.reuse, R18, RZ ;  /* 0x000000120440723c */ /* 0x040fe200000018ff */
[----:B------:R-:W1:Y:S07]  /*eab0*/  LDSM.16.M88.4 R16, [R198] ;  /* 0x00000000c610783b */ /* 0x000e6e0000000200 */
        /* <DEDUP_REMOVED lines=8> */
[C---:B------:R-:W-:Y:S01]  /*eb40*/  HMMA.16816.F32 R164, R8.reuse, R30, RZ ;  /* 0x0000001e08a4723c */ /* 0x040fe200000018ff */
[----:B------:R-:W-:Y:S07]  /*eb50*/  LDSM.16.M88.4 R28, [R202] ;  /* 0x00000000ca1c783b */ /* 0x000fee0000000200 */
[C---:B------:R-:W-:Y:S01]  /*eb60*/  HMMA.16816.F32 R160, R8.reuse, R26, RZ ;  /* 0x0000001a08a0723c */ /* 0x040fe200000018ff */
[----:B------:R-:W-:Y:S07]  /*eb70*/  LDSM.16.M88.4 R24, [R199] ;  /* 0x00000000c718783b */ /* 0x000fee0000000200 */
[C---:B------:R-:W-:Y:S08]  /*eb80*/  HMMA.16816.F32 R76, R8.reuse, R20, RZ ;  /* 0x00000014084c723c */ /* 0x040ff000000018ff */
[----:B------:R-:W-:Y:S01]  /*eb90*/  HMMA.16816.F32 R156, R8, R22, RZ ;  /* 0x00000016089c723c */ /* 0x000fe200000018ff */
[----:B------:R-:W-:Y:S07]  /*eba0*/  LDSM.16.M88.4 R8, [R196] ;  /* 0x00000000c408783b */ /* 0x000fee0000000200 */
[C---:B---3--:R-:W-:Y:S01]  /*ebb0*/  HMMA.16816.F32 R224, R12.reuse, R32, R48 ;  /* 0x000000200ce0723c */ /* 0x048fe20000001830 */
[----:B------:R-:W2:Y:S07]  /*ebc0*/  LDSM.16.M88.4 R48, [R201] ;  /* 0x00000000c930783b */ /* 0x000eae0000000200 */
[----:B------:R-:W-:Y:S08]  /*ebd0*/  HMMA.16816.F32 R216, R12, R34, R4 ;  /* 0x000000220cd8723c */ /* 0x000ff00000001804 */
[C---:B-1----:R-:W-:Y:S08]  /*ebe0*/  HMMA.16816.F32 R4, R16.reuse, R36, R144 ;  /* 0x000000241004723c */ /* 0x042ff00000001890 */
[-C--:B------:R-:W-:Y:S08]  /*ebf0*/  HMMA.16816.F32 R20, R16, R44.reuse, R152 ;  /* 0x0000002c1014723c */ /* 0x080ff00000001898 */
[----:B------:R-:W-:Y:S01]  /*ec00*/  HMMA.16816.F32 R176, R12, R44, R68 ;  /* 0x0000002c0cb0723c */ /* 0x000fe20000001844 */
[----:B------:R-:W-:-:S02]  /*ec10*/  IMAD.MOV.U32 R250, RZ, RZ, R219 ;  /* 0x000000fffffa7224 */ /* 0x000fc400078e00db */
[----:B------:R-:W-:Y:S02]  /*ec20*/  IMAD.MOV.U32 R249, RZ, RZ, R216 ;  /* 0x000000fffff97224 */ /* 0x000fe400078e00d8 */
[----:B------:R-:W-:Y:S02]  /*ec30*/  IMAD.MOV.U32 R244, RZ, RZ, R217 ;  /* 0x000000fffff47224 */ /* 0x000fe400078e00d9 */
[----:B------:R-:W-:Y:S01]  /*ec40*/  IMAD.MOV.U32 R239, RZ, RZ, R218 ;  /* 0x000000ffffef7224 */ /* 0x000fe200078e00da */
[C---:B------:R-:W-:Y:S01]  /*ec50*/  HMMA.16816.F32 R180, R12.reuse, R40, R60 ;  /* 0x000000280cb4723c */ /* 0x040fe2000000183c */
[----:B------:R-:W-:Y:S07]  /*ec60*/  LDSM.16.M88.4 R216, [R200] ;  /* 0x00000000c8d8783b */ /* 0x000fee0000000200 */
[C---:B------:R-:W-:Y:S08]  /*ec70*/  HMMA.16816.F32 R220, R12.reuse, R36, R52 ;  /* 0x000000240cdc723c */ /* 0x040ff00000001834 */
[C---:B------:R-:W-:Y:S08]  /*ec80*/  HMMA.16816.F32 R172, R12.reuse, R46, R64 ;  /* 0x0000002e0cac723c */ /* 0x040ff00000001840 */
[C---:B------:R-:W-:Y:S08]  /*ec90*/  HMMA.16816.F32 R56, R12.reuse, R42, R56 ;  /* 0x0000002a0c38723c */ /* 0x040ff00000001838 */
[----:B------:R-:W-:Y:S08]  /*eca0*/  HMMA.16816.F32 R184, R12, R38, R72 ;  /* 0x000000260cb8723c */ /* 0x000ff00000001848 */
[----:B------:R-:W-:Y:S08]  /*ecb0*/  HMMA.16816.F32 R12, R16, R40, R148 ;  /* 0x00000028100c723c */ /* 0x000ff00000001894 */
[C---:B--2---:R-:W-:Y:S07]  /*ecc0*/  HMMA.16816.F32 R148, R8.reuse, R48, R4 ;  /* 0x000000300894723c */ /* 0x044fee0000001804 */
[--C-:B------:R-:W-:Y:S01]  /*ecd0*/  IMAD.IADD R5, R207, 0x1, -R2.reuse ;  /* 0x00000001cf057824 */ /* 0x100fe200078e0a02 */
[C---:B------:R-:W-:Y:S01]  /*ece0*/  IADD3 R7, R2.reuse, 0x1, RZ ;  /* 0x0000000102077810 */ /* 0x040fe20007ffe0ff */
[----:B------:R-:W-:Y:S01]  /*ecf0*/  IMAD.MOV.U32 R4, RZ, RZ, R3 ;  /* 0x000000ffff047224 */ /* 0x000fe200078e0003 */
[----:B------:R-:W-:Y:S01]  /*ed00*/  HMMA.16816.F32 R68, R8, R24, R20 ;  /* 0x000000180844723c */ /* 0x000fe20000001814 */
[----:B------:R-:W1:Y:S01]  /*ed10*/  LDSM.16.M88.4 R20, [R196+0x2000] ;  /* 0x00200000c414783b */ /* 0x000e620000000200 */
[----:B------:R-:W-:Y:S01]  /*ed20*/  IABS R3, R5 ;  /* 0x0000000500037213 */ /* 0x000fe20000000000 */
[----:B------:R-:W-:Y:S01]  /*ed30*/  IMAD.IADD R5, R205, 0x1, -R2 ;  /* 0x00000001cd057824 */ /* 0x000fe200078e0a02 */
[----:B------:R2:W-:Y:S01]  /*ed40*/  I2F R232, R4 ;  /* 0x0000000400e87306 */ /* 0x0005e20000201400 */
[----:B------:R-:W-:-:S02]  /*ed50*/  IADD3 R6, R2, 0x8, RZ ;  /* 0x0000000802067810 */ /* 0x000fc40007ffe0ff */
[C---:B------:R-:W-:Y:S01]  /*ed60*/  ISETP.GE.AND P4, PT, R7.reuse, R214, PT ;  /* 0x000000d60700720c */ /* 0x040fe20003f86270 */
[C---:B------:R-:W-:Y:S01]  /*ed70*/  HMMA.16816.F32 R44, R16.reuse, R46, R168 ;  /* 0x0000002e102c723c */ /* 0x040fe200000018a8 */
[C---:B------:R-:W-:Y:S02]  /*ed80*/  ISETP.GE.AND P2, PT, R7.reuse, R213, PT ;  /* 0x000000d50700720c */ /* 0x040fe40003f46270 */
[C---:B------:R-:W-:Y:S02]  /*ed90*/  ISETP.GE.AND P1, PT, R7.reuse, R212, PT ;  /* 0x000000d40700720c */ /* 0x040fe40003f26270 */
[C---:B------:R-:W-:Y:S02]  /*eda0*/  ISETP.GE.AND P0, PT, R7.reuse, R211, PT ;  /* 0x000000d30700720c */ /* 0x040fe40003f06270 */
[C---:B------:R-:W-:Y:S01]  /*edb0*/  ISETP.LT.OR P6, PT, R7.reuse, R206, P4 ;  /* 0x000000ce0700720c */ /* 0x040fe200027c1670 */
[----:B------:R-:W-:Y:S01]  /*edc0*/  HMMA.16816.F32 R52, R16, R32, R76 ;  /* 0x000000201034723c */ /* 0x000fe2000000184c */
[----:B------:R-:W-:-:S02]  /*edd0*/  ISETP.LT.OR P5, PT, R7, R208, P2 ;  /* 0x000000d00700720c */ /* 0x000fc400017a1670 */
[----:B------:R-:W-:Y:S01]  /*ede0*/  ISETP.LT.OR P1, PT, R7, R204, P1 ;  /* 0x000000cc0700720c */ /* 0x000fe20000f21670 */
[----:B--2---:R-:W-:Y:S01]  /*edf0*/  IMAD.MOV.U32 R4, RZ, RZ, R3 ;  /* 0x000000ffff047224 */ /* 0x004fe200078e0003 */
[----:B------:R-:W-:Y:S01]  /*ee00*/  IABS R3, R5 ;  /* 0x0000000500037213 */ /* 0x000fe20000000000 */
[----:B------:R-:W-:Y:S01]  /*ee10*/  IMAD.IADD R5, R209, 0x1, -R2 ;  /* 0x00000001d1057824 */ /* 0x000fe200078e0a02 */
[----:B------:R-:W-:Y:S01]  /*ee20*/  ISETP.LT.OR P0, PT, R7, R203, P0 ;  /* 0x000000cb0700720c */ /* 0x000fe20000701670 */
[----:B------:R2:W-:Y:S01]  /*ee30*/  I2F R230, R4 ;  /* 0x0000000400e67306 */ /* 0x0005e20000201400 */
[----:B------:R-:W-:Y:S01]  /*ee40*/  HMMA.16816.F32 R40, R16, R42, R164 ;  /* 0x0000002a1028723c */ /* 0x000fe200000018a4 */
[C---:B------:R-:W-:Y:S02]  /*ee50*/  ISETP.GE.AND P4, PT, R6.reuse, R214, PT ;  /* 0x000000d60600720c */ /* 0x040fe40003f86270 */
[----:B------:R-:W-:-:S04]  /*ee60*/  ISETP.GE.AND P2, PT, R6, R213, PT ;  /* 0x000000d50600720c */ /* 0x000fc80003f46270 */
[----:B------:R-:W-:Y:S01]  /*ee70*/  @P1 LOP3.LUT R0, R0, 0x8, RZ, 0xfc, !PT ;  /* 0x0000000800001812 */ /* 0x000fe200078efcff */
[C---:B------:R-:W-:Y:S01]  /*ee80*/  HMMA.16816.F32 R36, R16.reuse, R38, R160 ;  /* 0x000000261024723c */ /* 0x040fe200000018a0 */
[----:B------:R-:W-:Y:S02]  /*ee90*/  ISETP.GE.AND P1, PT, R2, R214, PT ;  /* 0x000000d60200720c */ /* 0x000fe40003f26270 */
[----:B------:R-:W-:Y:S02]  /*eea0*/  LOP3.LUT R0, R0, 0xfffffffb, RZ, 0xc0, !PT ;  /* 0xfffffffb00007812 */ /* 0x000fe400078ec0ff */
[----:B------:R-:W-:Y:S01]  /*eeb0*/  ISETP.LT.OR P1, PT, R2, R206, P1 ;  /* 0x000000ce0200720c */ /* 0x000fe20000f21670 */
[----:B--2---:R-:W-:Y:S01]  /*eec0*/  IMAD.MOV.U32 R4, RZ, RZ, R3 ;  /* 0x000000ffff047224 */ /* 0x004fe200078e0003 */
[----:B------:R-:W-:Y:S01]  /*eed0*/  IABS R3, R5 ;  /* 0x0000000500037213 */ /* 0x000fe20000000000 */
[----:B------:R-:W-:Y:S01]  /*eee0*/  IMAD.IADD R5, R210, 0x1, -R7 ;  /* 0x00000001d2057824 */ /* 0x000fe200078e0a07 */
[----:B------:R-:W-:Y:S01]  /*eef0*/  HMMA.16816.F32 R16, R16, R34, R156 ;  /* 0x000000221010723c */ /* 0x000fe2000000189c */
[----:B------:R2:W-:Y:S01]  /*ef00*/  I2F R231, R4 ;  /* 0x0000000400e77306 */ /* 0x0005e20000201400 */
[----:B------:R-:W-:-:S02]  /*ef10*/  @P0 LOP3.LUT R0, R0, 0x4, RZ, 0xfc, !PT ;  /* 0x0000000400000812 */ /* 0x000fc400078efcff */
[----:B------:R-:W-:-:S04]  /*ef20*/  ISETP.GE.AND P0, PT, R2, R213, PT ;  /* 0x000000d50200720c */ /* 0x000fc80003f06270 */
[----:B-1----:R-:W-:Y:S01]  /*ef30*/  HMMA.16816.F32 R32, R20, R24, R176 ;  /* 0x000000181420723c */ /* 0x002fe200000018b0 */
[----:B------:R-:W-:-:S06]  /*ef40*/  ISETP.LT.OR P0, PT, R2, R208, P0 ;  /* 0x000000d00200720c */ /* 0x000fcc0000701670 */
[C---:B------:R-:W-:Y:S01]  /*ef50*/  IMAD.IADD R24, R209.reuse, 0x1, -R6 ;  /* 0x00000001d1187824 */ /* 0x040fe200078e0a06 */
[C---:B------:R-:W-:Y:S01]  /*ef60*/  HMMA.16816.F32 R60, R8.reuse, R26, R44 ;  /* 0x0000001a083c723c */ /* 0x040fe2000000182c */
[----:B--2---:R-:W-:Y:S01]  /*ef70*/  IMAD.MOV.U32 R4, RZ, RZ, R3 ;  /* 0x000000ffff047224 */ /* 0x004fe200078e0003 */
[----:B------:R-:W-:Y:S01]  /*ef80*/  IABS R3, R5 ;  /* 0x0000000500037213 */ /* 0x000fe20000000000 */
[--C-:B------:R-:W-:Y:S02]  /*ef90*/  IMAD.IADD R5, R209, 0x1, -R7.reuse ;  /* 0x00000001d1057824 */ /* 0x100fe400078e0a07 */
[----:B------:R1:W-:Y:S01]  /*efa0*/  I2F R229, R4 ;  /* 0x0000000400e57306 */ /* 0x0003e20000201400 */
[----:B------:R-:W-:Y:S02]  /*efb0*/  IMAD.MOV.U32 R176, RZ, RZ, R244 ;  /* 0x000000ffffb07224 */ /* 0x000fe400078e00f4 */
[C---:B------:R-:W-:Y:S05]  /*efc0*/  HMMA.16816.F32 R16, R8.reuse, R218, R16 ;  /* 0x000000da0810723c */ /* 0x040fea0000001810 */
[----:B------:R2:W-:Y:S03]  /*efd0*/  I2F R228, R3 ;  /* 0x0000000300e47306 */ /* 0x0005e60000201400 */
[----:B------:R-:W-:Y:S01]  /*efe0*/  HMMA.16816.F32 R64, R8, R30, R40 ;  /* 0x0000001e0840723c */ /* 0x000fe20000001828 */
[----:B-1----:R-:W-:-:S07]  /*eff0*/  IMAD.IADD R4, R207, 0x1, -R7 ;  /* 0x00000001cf047824 */ /* 0x002fce00078e0a07 */
[----:B------:R-:W-:Y:S01]  /*f000*/  HMMA.16816.F32 R76, R8, R28, R12 ;  /* 0x0000001c084c723c */ /* 0x000fe2000000180c */
[----:B------:R-:W-:Y:S01]  /*f010*/  LDSM.16.M88.4 R12, [R197+0x2000] ;  /* 0x00200000c50c783b */ /* 0x000fe20000000200 */
[----:B------:R-:W-:Y:S01]  /*f020*/  IABS R4, R4 ;  /* 0x0000000400047213 */ /* 0x000fe20000000000 */
[----:B--2---:R-:W-:-:S03]  /*f030*/  IMAD.IADD R3, R205, 0x1, -R7 ;  /* 0x00000001cd037824 */ /* 0x004fc600078e0a07 */
[----:B------:R1:W-:Y:S02]  /*f040*/  I2F R169, R4 ;  /* 0x0000000400a97306 */ /* 0x0003e40000201400 */
[C---:B------:R-:W-:Y:S01]  /*f050*/  HMMA.16816.F32 R44, R20.reuse, R28, R180 ;  /* 0x0000001c142c723c */ /* 0x040fe200000018b4 */
[----:B------:R-:W-:Y:S01]  /*f060*/  IMAD.MOV.U32 R238, RZ, RZ, R16 ;  /* 0x000000ffffee7224 */ /* 0x000fe200078e0010 */
[----:B------:R-:W-:Y:S01]  /*f070*/  IABS R3, R3 ;  /* 0x0000000300037213 */ /* 0x000fe20000000000 */
[----:B------:R-:W-:Y:S01]  /*f080*/  IMAD.MOV.U32 R252, RZ, RZ, R17 ;  /* 0x000000fffffc7224 */ /* 0x000fe200078e0011 */
[----:B------:R-:W-:Y:S01]  /*f090*/  MOV R237, R19 ;  /* 0x0000001300ed7202 */ /* 0x000fe20000000f00 */
[----:B------:R-:W-:Y:S02]  /*f0a0*/  IMAD.MOV.U32 R251, RZ, RZ, R18 ;  /* 0x000000fffffb7224 */ /* 0x000fe400078e0012 */
[----:B------:R-:W-:Y:S01]  /*f0b0*/  LDSM.16.M88.4 R16, [R197] ;  /* 0x00000000c510783b */ /* 0x000fe20000000200 */
[----:B------:R-:W-:Y:S01]  /*f0c0*/  HMMA.16816.F32 R40, R20, R30, R56 ;  /* 0x0000001e1428723c */ /* 0x000fe20000001838 */
[----:B------:R-:W-:-:S02]  /*f0d0*/  IMAD.MOV.U32 R179, RZ, RZ, R238 ;  /* 0x000000ffffb37224 */ /* 0x000fc400078e00ee */
[----:B------:R-:W2:Y:S01]  /*f0e0*/  LDSM.16.M88.4 R28, [R193+0x800] ;  /* 0x00080000c11c783b */ /* 0x000ea20000000200 */
[----:B------:R-:W-:Y:S02]  /*f0f0*/  IMAD.MOV.U32 R183, RZ, RZ, R251 ;  /* 0x000000ffffb77224 */ /* 0x000fe400078e00fb */
[----:B-1----:R-:W-:Y:S01]  /*f100*/  IMAD.MOV.U32 R4, RZ, RZ, R3 ;  /* 0x000000ffff047224 */ /* 0x002fe200078e0003 */
[----:B------:R-:W-:Y:S01]  /*f110*/  IABS R3, R5 ;  /* 0x0000000500037213 */ /* 0x000fe20000000000 */
[----:B------:R-:W-:Y:S01]  /*f120*/  IMAD.IADD R5, R210, 0x1, -R6 ;  /* 0x00000001d2057824 */ /* 0x000fe200078e0a06 */
[----:B------:R-:W-:Y:S01]  /*f130*/  HMMA.16816.F32 R72, R8, R50, R36 ;  /* 0x000000320848723c */ /* 0x000fe20000001824 */
[----:B------:R1:W-:Y:S01]  /*f140*/  I2F R171, R4 ;  /* 0x0000000400ab7306 */ /* 0x0003e20000201400 */
[----:B------:R-:W-:Y:S02]  /*f150*/  IMAD.MOV.U32 R177, RZ, RZ, R179 ;  /* 0x000000ffffb17224 */ /* 0x000fe400078e00b3 */
[----:B------:R-:W-:-:S02]  /*f160*/  IMAD.MOV.U32 R179, RZ, RZ, R252 ;  /* 0x000000ffffb37224 */ /* 0x000fc400078e00fc */
[----:B------:R-:W-:Y:S02]  /*f170*/  IMAD.MOV.U32 R182, RZ, RZ, R239 ;  /* 0x000000ffffb67224 */ /* 0x000fe400078e00ef */
[----:B------:R-:W-:Y:S01]  /*f180*/  HMMA.16816.F32 R36, R20, R26, R172 ;  /* 0x0000001a1424723c */ /* 0x000fe200000018ac */
[----:B------:R-:W-:Y:S02]  /*f190*/  IMAD.MOV.U32 R180, RZ, RZ, R250 ;  /* 0x000000ffffb47224 */ /* 0x000fe400078e00fa */
[----:B------:R-:W-:-:S05]  /*f1a0*/  IMAD.MOV.U32 R181, RZ, RZ, R249 ;  /* 0x000000ffffb57224 */ /* 0x000fca00078e00f9 */
[----:B------:R-:W-:Y:S01]  /*f1b0*/  HMMA.16816.F32 R156, R8, R216, R52 ;  /* 0x000000d8089c723c */ /* 0x000fe20000001834 */
[----:B-1----:R-:W-:Y:S01]  /*f1c0*/  IMAD.MOV.U32 R4, RZ, RZ, R3 ;  /* 0x000000ffff047224 */ /* 0x002fe200078e0003 */
[----:B------:R-:W-:Y:S01]  /*f1d0*/  IABS R3, R5 ;  /* 0x0000000500037213 */ /* 0x000fe20000000000 */
[----:B------:R-:W1:Y:S01]  /*f1e0*/  LDSM.16.M88.4 R8, [R193] ;  /* 0x00000000c108783b */ /* 0x000e620000000200 */
[----:B------:R-:W-:Y:S01]  /*f1f0*/  IADD3 R5, R2, 0x9, RZ ;  /* 0x0000000902057810 */ /* 0x000fe20007ffe0ff */
[----:B------:R3:W-:Y:S03]  /*f200*/  I2F R170, R4 ;  /* 0x0000000400aa7306 */ /* 0x0007e60000201400 */
[C---:B------:R-:W-:Y:S05]  /*f210*/  HMMA.16816.F32 R52, R20.reuse, R48, R220 ;  /* 0x000000301434723c */ /* 0x040fea00000018dc */
[----:B------:R4:W-:Y:S03]  /*f220*/  I2F R168, R3 ;  /* 0x0000000300a87306 */ /* 0x0009e60000201400 */
[----:B------:R-:W-:Y:S01]  /*f230*/  HMMA.16816.F32 R48, R20, R50, R184 ;  /* 0x000000321430723c */ /* 0x000fe200000018b8 */
[----:B---3--:R-:W-:-:S06]  /*f240*/  IMAD.IADD R4, R207, 0x1, -R6 ;  /* 0x00000001cf047824 */ /* 0x008fcc00078e0a06 */
[----:B------:R-:W-:Y:S01]  /*f250*/  IMAD.MOV.U32 R187, RZ, RZ, R180 ;  /* 0x000000ffffbb7224 */ /* 0x000fe200078e00b4 */
[----:B--2---:R-:W-:Y:S01]  /*f260*/  HMMA.16816.F32 R240, R12, R30, R40 ;  /* 0x0000001e0cf0723c */ /* 0x004fe20000001828 */
[----:B------:R-:W-:Y:S01]  /*f270*/  IMAD.MOV.U32 R180, RZ, RZ, R181 ;  /* 0x000000ffffb47224 */ /* 0x000fe200078e00b5 */
[----:B------:R-:W-:Y:S01]  /*f280*/  IABS R4, R4 ;  /* 0x0000000400047213 */ /* 0x000fe20000000000 */
[----:B----4-:R-:W-:-:S03]  /*f290*/  IMAD.IADD R3, R205, 0x1, -R6 ;  /* 0x00000001cd037824 */ /* 0x010fc600078e0a06 */
[----:B------:R2:W-:Y:S02]  /*f2a0*/  I2F R166, R4 ;  /* 0x0000000400a67306 */ /* 0x0005e40000201400 */
[----:B------:R-:W-:Y:S01]  /*f2b0*/  HMMA.16816.F32 R56, R20, R216, R224 ;  /* 0x000000d81438723c */ /* 0x000fe200000018e0 */
[----:B------:R-:W-:-:S06]  /*f2c0*/  IABS R3, R3 ;  /* 0x0000000300037213 */ /* 0x000fcc0000000000 */
[----:B------:R-:W-:Y:S01]  /*f2d0*/  IMAD.MOV.U32 R216, RZ, RZ, R182 ;  /* 0x000000ffffd87224 */ /* 0x000fe200078e00b6 */
[----:B------:R-:W-:Y:S01]  /*f2e0*/  HMMA.16816.F32 R224, R16, R30, R64 ;  /* 0x0000001e10e0723c */ /* 0x000fe20000001840 */
[----:B--2---:R-:W-:Y:S01]  /*f2f0*/  IMAD.MOV.U32 R4, RZ, RZ, R3 ;  /* 0x000000ffff047224 */ /* 0x004fe200078e0003 */
[----:B------:R-:W-:Y:S01]  /*f300*/  IABS R3, R24 ;  /* 0x0000001800037213 */ /* 0x000fe20000000000 */
[----:B------:R-:W-:-:S05]  /*f310*/  IMAD.IADD R24, R210, 0x1, -R5 ;  /* 0x00000001d2187824 */ /* 0x000fca00078e0a05 */
[-C--:B-1----:R-:W-:Y:S01]  /*f320*/  HMMA.16816.F32 R144, R12, R8.reuse, R32 ;  /* 0x000000080c90723c */ /* 0x082fe20000001820 */
[----:B------:R1:W-:Y:S01]  /*f330*/  I2F R167, R4 ;  /* 0x0000000400a77306 */ /* 0x0003e20000201400 */
[----:B------:R-:W-:Y:S01]  /*f340*/  LDSM.16.M88.4 R32, [R193+0x1800] ;  /* 0x00180000c120783b */ /* 0x000fe20000000200 */
        /* <DEDUP_REMOVED lines=8> */
[C---:B------:R-:W-:Y:S01]  /*f3d0*/  HMMA.16816.F32 R152, R12.reuse, R10, R36 ;  /* 0x0000000a0c98723c */ /* 0x040fe20000001824 */
[----:B-1----:R-:W-:Y:S01]  /*f3e0*/  IMAD.MOV.U32 R4, RZ, RZ, R3 ;  /* 0x000000ffff047224 */ /* 0x002fe200078e0003 */
[----:B------:R-:W-:Y:S01]  /*f3f0*/  IABS R3, R24 ;  /* 0x0000001800037213 */ /* 0x000fe20000000000 */
[----:B------:R-:W-:Y:S02]  /*f400*/  IMAD.IADD R24, R207, 0x1, -R5 ;  /* 0x00000001cf187824 */ /* 0x000fe400078e0a05 */
[----:B------:R1:W-:Y:S03]  /*f410*/  I2F R165, R4 ;  /* 0x0000000400a57306 */ /* 0x0003e60000201400 */
[----:B------:R-:W-:Y:S08]  /*f420*/  HMMA.16816.F32 R172, R12, R28, R44 ;  /* 0x0000001c0cac723c */ /* 0x000ff0000000182c */
[----:B------:R-:W-:Y:S01]  /*f430*/  HMMA.16816.F32 R60, R16, R10, R60 ;  /* 0x0000000a103c723c */ /* 0x000fe2000000183c */
[----:B-1----:R-:W-:Y:S01]  /*f440*/  IMAD.MOV.U32 R4, RZ, RZ, R3 ;  /* 0x000000ffff047224 */ /* 0x002fe200078e0003 */
[----:B------:R-:W-:-:S02]  /*f450*/  IABS R3, R24 ;  /* 0x0000001800037213 */ /* 0x000fc40000000000 */
[----:B------:R-:W1:Y:S01]  /*f460*/  LDSM.16.M88.4 R24, [R193+0x1000] ;  /* 0x00100000c118783b */ /* 0x000e620000000200 */
[----:B------:R2:W-:Y:S02]  /*f470*/  I2F R164, R4 ;  /* 0x0000000400a47306 */ /* 0x0005e40000201400 */
[C---:B------:R-:W-:Y:S01]  /*f480*/  IADD3 R11, R2.reuse, 0x18, RZ ;  /* 0x00000018020b7810 */ /* 0x040fe20007ffe0ff */
[----:B------:R-:W-:Y:S01]  /*f490*/  HMMA.16816.F32 R76, R16, R28, R76 ;  /* 0x0000001c104c723c */ /* 0x000fe2000000184c */
[----:B------:R-:W-:Y:S01]  /*f4a0*/  IADD3 R10, R2, 0x19, RZ ;  /* 0x00000019020a7810 */ /* 0x000fe20007ffe0ff */
[----:B------:R-:W-:-:S04]  /*f4b0*/  DEPBAR.LE SB0, 0x0 ;  /* 0x000080000000791a */ /* 0x000fc80000000000 */
[----:B------:R3:W-:Y:S01]  /*f4c0*/  I2F R162, R3 ;  /* 0x0000000300a27306 */ /* 0x0007e20000201400 */
[----:B------:R-:W-:Y:S02]  /*f4d0*/  IMAD.IADD R7, R207, 0x1, -R10 ;  /* 0x00000001cf077824 */ /* 0x000fe400078e0a0a */
[----:B------:R-:W-:Y:S02]  /*f4e0*/  IMAD.MOV.U32 R28, RZ, RZ, R183 ;  /* 0x000000ffff1c7224 */ /* 0x000fe400078e00b7 */
[----:B------:R-:W-:Y:S01]  /*f4f0*/  IMAD.MOV.U32 R29, RZ, RZ, R237 ;  /* 0x000000ffff1d7224 */ /* 0x000fe200078e00ed */
[----:B------:R-:W-:Y:S01]  /*f500*/  IABS R7, R7 ;  /* 0x0000000700077213 */ /* 0x000fe20000000000 */
[----:B--2---:R-:W-:-:S05]  /*f510*/  IMAD.IADD R4, R205, 0x1, -R5 ;  /* 0x00000001cd047824 */ /* 0x004fca00078e0a05 */
[----:B------:R-:W-:Y:S01]  /*f520*/  IABS R4, R4 ;  /* 0x0000000400047213 */ /* 0x000fe20000000000 */
[----:B---3--:R-:W-:-:S04]  /*f530*/  IMAD.IADD R3, R209, 0x1, -R5 ;  /* 0x00000001d1037824 */ /* 0x008fc800078e0a05 */
[----:B------:R-:W-:Y:S01]  /*f540*/  IMAD.MOV.U32 R8, RZ, RZ, R4 ;  /* 0x000000ffff087224 */ /* 0x000fe200078e0004 */
[----:B------:R-:W-:Y:S02]  /*f550*/  IADD3 R4, R2, 0x10, RZ ;  /* 0x0000001002047810 */ /* 0x000fe40007ffe0ff */
[----:B------:R-:W-:Y:S01]  /*f560*/  IABS R3, R3 ;  /* 0x0000000300037213 */ /* 0x000fe20000000000 */
[----:B------:R2:W-:Y:S02]  /*f570*/  I2F R163, R8 ;  /* 0x0000000800a37306 */ /* 0x0005e40000201400 */
[----:B------:R-:W-:-:S05]  /*f580*/  IMAD.IADD R9, R205, 0x1, -R4 ;  /* 0x00000001cd097824 */ /* 0x000fca00078e0a04 */
[----:B------:R-:W-:Y:S01]  /*f590*/  IABS R9, R9 ;  /* 0x0000000900097213 */ /* 0x000fe20000000000 */
[----:B------:R3:W-:Y:S01]  /*f5a0*/  I2F R161, R3 ;  /* 0x0000000300a17306 */ /* 0x0007e20000201400 */
[----:B-1----:R-:W-:Y:S01]  /*f5b0*/  HMMA.16816.F32 R52, R12, R24, R52 ;  /* 0x000000180c34723c */ /* 0x002fe20000001834 */
[----:B--2---:R-:W-:-:S07]  /*f5c0*/  IMAD.IADD R8, R210, 0x1, -R4 ;  /* 0x00000001d2087824 */ /* 0x004fce00078e0a04 */
[----:B------:R-:W-:Y:S01]  /*f5d0*/  HMMA.16816.F32 R240, R16, R24, R148 ;  /* 0x0000001810f0723c */ /* 0x000fe20000001894 */
[----:B------:R-:W-:Y:S01]  /*f5e0*/  I2F R44, R9 ;  /* 0x00000009002c7306 */ /* 0x000fe20000201400 */
[----:B------:R-:W-:Y:S01]  /*f5f0*/  IABS R8, R8 ;  /* 0x0000000800087213 */ /* 0x000fe20000000000 */
[----:B---3--:R-:W-:-:S06]  /*f600*/  IMAD.IADD R3, R207, 0x1, -R4 ;  /* 0x00000001cf037824 */ /* 0x008fcc00078e0a04 */
[----:B------:R1:W-:Y:S01]  /*f610*/  I2F R160, R8 ;  /* 0x0000000800a07306 */ /* 0x0003e20000201400 */
[----:B------:R-:W-:Y:S01]  /*f620*/  IMAD.MOV.U32 R148, RZ, RZ, R176 ;  /* 0x000000ffff947224 */ /* 0x000fe200078e00b0 */
[----:B------:R-:W-:-:S05]  /*f630*/  IABS R3, R3 ;  /* 0x0000000300037213 */ /* 0x000fca0000000000 */
[----:B------:R-:W-:Y:S01]  /*f640*/  IMAD.MOV.U32 R31, RZ, RZ, R52 ;  /* 0x000000ffff1f7224 */ /* 0x000fe200078e0034 */
[----:B------:R2:W-:Y:S01]  /*f650*/  I2F R39, R3 ;  /* 0x0000000300277306 */ /* 0x0005e20000201400 */
[----:B------:R-:W-:Y:S02]  /*f660*/  IMAD.MOV.U32 R217, RZ, RZ, R53 ;  /* 0x000000ffffd97224 */ /* 0x000fe400078e0035 */
[----:B------:R-:W-:Y:S02]  /*f670*/  IMAD.MOV.U32 R149, RZ, RZ, R54 ;  /* 0x000000ffff957224 */ /* 0x000fe400078e0036 */
[----:B------:R-:W-:Y:S02]  /*f680*/  IMAD.MOV.U32 R67, RZ, RZ, R55 ;  /* 0x000000ffff437224 */ /* 0x000fe400078e0037 */
[----:B------:R-:W-:Y:S01]  /*f690*/  HMMA.16816.F32 R52, R12, R26, R48 ;  /* 0x0000001a0c34723c */ /* 0x000fe20000001830 */
[----:B-1----:R-:W-:-:S05]  /*f6a0*/  IMAD.IADD R8, R209, 0x1, -R4 ;  /* 0x00000001d1087824 */ /* 0x002fca00078e0a04 */
[----:B------:R-:W-:Y:S02]  /*f6b0*/  IABS R8, R8 ;  /* 0x0000000800087213 */ /* 0x000fe40000000000 */
[----:B------:R-:W-:Y:S01]  /*f6c0*/  HMMA.16816.F32 R24, R16, R26, R72 ;  /* 0x0000001a1018723c */ /* 0x000fe20000001848 */
[----:B--2---:R-:W-:Y:S01]  /*f6d0*/  IADD3 R3, R2, 0x11, RZ ;  /* 0x0000001102037810 */ /* 0x004fe20007ffe0ff */
[----:B------:R1:W-:Y:S03]  /*f6e0*/  I2F R38, R8 ;  /* 0x0000000800267306 */ /* 0x0003e60000201400 */
[----:B------:R-:W-:-:S04]  /*f6f0*/  IADD3 R9, R210, -R3, RZ ;  /* 0x80000003d2097210 */ /* 0x000fc80007ffe0ff */
[----:B------:R-:W-:-:S04]  /*f700*/  IABS R9, R9 ;  /* 0x0000000900097213 */ /* 0x000fc80000000000 */
[----:B------:R2:W-:Y:S03]  /*f710*/  I2F R37, R9 ;  /* 0x0000000900257306 */ /* 0x0005e60000201400 */
[----:B------:R-:W-:Y:S02]  /*f720*/  IMAD.MOV.U32 R46, RZ, RZ, R52 ;  /* 0x000000ffff2e7224 */ /* 0x000fe400078e0034 */
[----:B-1----:R-:W-:Y:S02]  /*f730*/  IMAD.IADD R8, R207, 0x1, -R3 ;  /* 0x00000001cf087824 */ /* 0x002fe400078e0a03 */
[----:B------:R-:W-:Y:S02]  /*f740*/  IMAD.MOV.U32 R48, RZ, RZ, R54 ;  /* 0x000000ffff307224 */ /* 0x000fe400078e0036 */
[----:B------:R-:W-:Y:S01]  /*f750*/  IMAD.MOV.U32 R45, RZ, RZ, R53 ;  /* 0x000000ffff2d7224 */ /* 0x000fe200078e0035 */
[----:B------:R-:W-:Y:S01]  /*f760*/  IABS R8, R8 ;  /* 0x0000000800087213 */ /* 0x000fe20000000000 */
[----:B------:R-:W-:-:S02]  /*f770*/  IMAD.MOV.U32 R52, RZ, RZ, R24 ;  /* 0x000000ffff347224 */ /* 0x000fc400078e0018 */
[----:B------:R-:W-:Y:S01]  /*f780*/  IMAD.MOV.U32 R51, RZ, RZ, R27 ;  /* 0x000000ffff337224 */ /* 0x000fe200078e001b */
[----:B------:R1:W-:Y:S01]  /*f790*/  I2F R36, R8 ;  /* 0x0000000800247306 */ /* 0x0003e20000201400 */
[----:B------:R-:W-:Y:S02]  /*f7a0*/  IMAD.MOV.U32 R50, RZ, RZ, R26 ;  /* 0x000000ffff327224 */ /* 0x000fe400078e001a */
[----:B--2---:R-:W-:Y:S02]  /*f7b0*/  IMAD.IADD R9, R205, 0x1, -R3 ;  /* 0x00000001cd097824 */ /* 0x004fe400078e0a03 */
[----:B------:R-:W-:Y:S02]  /*f7c0*/  IMAD.MOV.U32 R49, RZ, RZ, R25 ;  /* 0x000000ffff317224 */ /* 0x000fe400078e0019 */
[----:B------:R-:W-:Y:S01]  /*f7d0*/  HMMA.16816.F32 R24, R16, R32, R156 ;  /* 0x000000201018723c */ /* 0x000fe2000000189c */
[----:B------:R-:W-:Y:S01]  /*f7e0*/  IABS R9, R9 ;  /* 0x0000000900097213 */ /* 0x000fe20000000000 */
[----:B------:R-:W-:-:S03]  /*f7f0*/  IMAD.MOV.U32 R47, RZ, RZ, R55 ;  /* 0x000000ffff2f7224 */ /* 0x000fc600078e0037 */
[----:B------:R2:W-:Y:S01]  /*f800*/  I2F R238, R9 ;  /* 0x0000000900ee7306 */ /* 0x0005e20000201400 */
[----:B-1----:R-:W-:-:S05]  /*f810*/  IMAD.IADD R8, R209, 0x1, -R3 ;  /* 0x00000001d1087824 */ /* 0x002fca00078e0a03 */
[----:B------:R-:W-:-:S04]  /*f820*/  IABS R8, R8 ;  /* 0x0000000800087213 */ /* 0x000fc80000000000 */
[----:B------:R1:W-:Y:S01]  /*f830*/  I2F R184, R8 ;  /* 0x0000000800b87306 */ /* 0x0003e20000201400 */
[----:B--2---:R-:W-:-:S08]  /*f840*/  IMAD.IADD R9, R210, 0x1, -R11 ;  /* 0x00000001d2097824 */ /* 0x004fd000078e0a0b */
[----:B------:R-:W-:Y:S01]  /*f850*/  MOV R54, R25 ;  /* 0x0000001900367202 */ /* 0x000fe20000000f00 */
[----:B------:R-:W-:Y:S01]  /*f860*/  IMAD.MOV.U32 R53, RZ, RZ, R24 ;  /* 0x000000ffff357224 */ /* 0x000fe200078e0018 */
[----:B------:R-:W-:Y:S01]  /*f870*/  IABS R9, R9 ;  /* 0x0000000900097213 */ /* 0x000fe20000000000 */
[----:B------:R-:W-:Y:S02]  /*f880*/  IMAD.MOV.U32 R252, RZ, RZ, R26 ;  /* 0x000000fffffc7224 */ /* 0x000fe400078e001a */
[----:B------:R-:W-:Y:S01]  /*f890*/  IMAD.MOV.U32 R251, RZ, RZ, R27 ;  /* 0x000000fffffb7224 */ /* 0x000fe200078e001b */
[----:B------:R2:W-:Y:S01]  /*f8a0*/  I2F R178, R9 ;  /* 0x0000000900b27306 */ /* 0x0005e20000201400 */
[----:B------:R-:W-:Y:S01]  /*f8b0*/  HMMA.16816.F32 R24, R12, R32, R56 ;  /* 0x000000200c18723c */ /* 0x000fe20000001838 */
[----:B-1----:R-:W-:-:S06]  /*f8c0*/  IMAD.IADD R8, R207, 0x1, -R11 ;  /* 0x00000001cf087824 */ /* 0x002fcc00078e0a0b */
[----:B------:R-:W-:Y:S01]  /*f8d0*/  IMAD.MOV.U32 R59, RZ, RZ, R179 ;  /* 0x000000ffff3b7224 */ /* 0x000fe200078e00b3 */
[----:B------:R-:W-:Y:S01]  /*f8e0*/  IABS R8, R8 ;  /* 0x0000000800087213 */ /* 0x000fe20000000000 */
[----:B------:R-:W-:-:S03]  /*f8f0*/  IMAD.MOV.U32 R56, RZ, RZ, R177 ;  /* 0x000000ffff387224 */ /* 0x000fc600078e00b1 */
[----:B------:R1:W-:Y:S01]  /*f900*/  I2F R65, R8 ;  /* 0x0000000800417306 */ /* 0x0003e20000201400 */
[----:B--2---:R-:W-:-:S05]  /*f910*/  IMAD.IADD R9, R205, 0x1, -R11 ;  /* 0x00000001cd097824 */ /* 0x004fca00078e0a0b */
[----:B------:R-:W-:-:S04]  /*f920*/  IABS R9, R9 ;  /* 0x0000000900097213 */ /* 0x000fc80000000000 */
[----:B------:R2:W-:Y:S02]  /*f930*/  I2F R159, R9 ;  /* 0x00000009009f7306 */ /* 0x0005e40000201400 */
[----:B------:R-:W-:Y:S02]  /*f940*/  IMAD.MOV.U32 R250, RZ, RZ, R24 ;  /* 0x000000fffffa7224 */ /* 0x000fe400078e0018 */
[----:B------:R-:W-:Y:S02]  /*f950*/  IMAD.MOV.U32 R249, RZ, RZ, R25 ;  /* 0x000000fffff97224 */ /* 0x000fe400078e0019 */
[----:B-1----:R-:W-:Y:S02]  /*f960*/  IMAD.IADD R8, R209, 0x1, -R11 ;  /* 0x00000001d1087824 */ /* 0x002fe400078e0a0b */
[----:B------:R-:W-:Y:S02]  /*f970*/  IMAD.MOV.U32 R244, RZ, RZ, R26 ;  /* 0x000000fffff47224 */ /* 0x000fe400078e001a */
[----:B------:R-:W-:Y:S01]  /*f980*/  IMAD.MOV.U32 R239, RZ, RZ, R27 ;  /* 0x000000ffffef7224 */ /* 0x000fe200078e001b */
[----:B------:R-:W-:-:S04]  /*f990*/  IABS R8, R8 ;  /* 0x0000000800087213 */ /* 0x000fc80000000000 */
[----:B------:R1:W-:Y:S01]  /*f9a0*/  I2F R157, R8 ;  /* 0x00000008009d7306 */ /* 0x0003e20000201400 */
[----:B--2---:R-:W-:-:S05]  /*f9b0*/  IMAD.IADD R9, R210, 0x1, -R10 ;  /* 0x00000001d2097824 */ /* 0x004fca00078e0a0a */
[----:B------:R-:W-:-:S05]  /*f9c0*/  IABS R9, R9 ;  /* 0x0000000900097213 */ /* 0x000fca0000000000 */
[----:B-1----:R-:W-:Y:S02]  /*f9d0*/  IMAD.MOV.U32 R8, RZ, RZ, R9 ;  /* 0x000000ffff087224 */ /* 0x002fe400078e0009 */
[----:B------:R-:W-:Y:S02]  /*f9e0*/  IMAD.IADD R9, R205, 0x1, -R10 ;  /* 0x00000001cd097824 */ /* 0x000fe400078e0a0a */
[----:B------:R1:W-:Y:S02]  /*f9f0*/  I2F R151, R8 ;  /* 0x0000000800977306 */ /* 0x0003e40000201400 */
[----:B-1----:R-:W-:Y:S01]  /*fa00*/  IMAD.MOV.U32 R8, RZ, RZ, R7 ;  /* 0x000000ffff087224 */ /* 0x002fe200078e0007 */
[----:B------:R-:W-:Y:S02]  /*fa10*/  IABS R7, R9 ;  /* 0x0000000900077213 */ /* 0x000fe40000000000 */
[----:B------:R-:W-:-:S03]  /*fa20*/  IADD3 R9, R2, 0x20, RZ ;  /* 0x0000002002097810 */ /* 0x000fc60007ffe0ff */
[----:B------:R1:W-:Y:S02]  /*fa30*/  I2F R150, R8 ;  /* 0x0000000800967306 */ /* 0x0003e40000201400 */
[----:B------:R-:W-:Y:S02]  /*fa40*/  IMAD.IADD R24, R210, 0x1, -R9 ;  /* 0x00000001d2187824 */ /* 0x000fe400078e0a09 */
[----:B-1----:R-:W-:Y:S02]  /*fa50*/  IMAD.MOV.U32 R8, RZ, RZ, R7 ;  /* 0x000000ffff087224 */ /* 0x002fe400078e0007 */
[----:B------:R-:W-:Y:S02]  /*fa60*/  IMAD.IADD R7, R209, 0x1, -R10 ;  /* 0x00000001d1077824 */ /* 0x000fe400078e0a0a */
[----:B------:R1:W-:Y:S03]  /*fa70*/  I2F R182, R8 ;  /* 0x0000000800b67306 */ /* 0x0003e60000201400 */
[----:B------:R-:W-:-:S04]  /*fa80*/  IABS R7, R7 ;  /* 0x0000000700077213 */ /* 0x000fc80000000000 */
[----:B-1----:R-:W-:Y:S02]  /*fa90*/  MOV R8, R7 ;  /* 0x0000000700087202 */ /* 0x002fe40000000f00 */
[----:B------:R-:W-:Y:S01]  /*faa0*/  IABS R7, R24 ;  /* 0x0000001800077213 */ /* 0x000fe20000000000 */
[----:B------:R-:W-:Y:S01]  /*fab0*/  IMAD.IADD R24, R205, 0x1, -R9 ;  /* 0x00000001cd187824 */ /* 0x000fe200078e0a09 */
        /* <DEDUP_REMOVED lines=29> */
[----:B------:R-:W-:-:S05]  /*fc90*/  IADD3 R7, R2, 0x28, RZ ;  /* 0x0000002802077810 */ /* 0x000fca0007ffe0ff */
[--C-:B------:R-:W-:Y:S02]  /*fca0*/  IMAD.IADD R26, R207, 0x1, -R7.reuse ;  /* 0x00000001cf1a7824 */ /* 0x100fe400078e0a07 */
[----:B--2---:R-:W-:Y:S02]  /*fcb0*/  IMAD.MOV.U32 R25, RZ, RZ, R24 ;  /* 0x000000ffff197224 */ /* 0x004fe400078e0018 */
        /* <DEDUP_REMOVED lines=10> */
[----:B------:R-:W-:Y:S02]  /*fd60*/  IMAD.MOV.U32 R70, RZ, RZ, R29 ;  /* 0x000000ffff467224 */ /* 0x000fe400078e001d */
[----:B--2---:R-:W-:-:S05]  /*fd70*/  FMUL.FTZ R24, R68, c[0x0][0x2ec] ;  /* 0x0000bb0044187a20 */ /* 0x004fca0000410000 */
[----:B------:R-:W-:Y:S08]  /*fd80*/  MUFU.TANH R25, R25 ;  /* 0x0000001900197308 */ /* 0x000ff00000002400 */
[----:B------:R-:W2:Y:S01]  /*fd90*/  MUFU.TANH R24, R24 ;  /* 0x0000001800187308 */ /* 0x000ea20000002400 */
[----:B-1----:R-:W-:Y:S02]  /*fda0*/  FMUL.FTZ R26, R144, c[0x0][0x2ec] ;  /* 0x0000bb00901a7a20 */ /* 0x002fe40000410000 */
[----:B------:R-:W-:-:S05]  /*fdb0*/  IMAD.MOV.U32 R144, RZ, RZ, R187 ;  /* 0x000000ffff907224 */ /* 0x000fca00078e00bb */
[----:B------:R1:W3:Y:S01]  /*fdc0*/  MUFU.TANH R27, R26 ;  /* 0x0000001a001b7308 */ /* 0x0002e20000002400 */
[----:B--2---:R-:W-:Y:S02]  /*fdd0*/  FFMA.FTZ R29, R232, -UR20, R24 ;  /* 0x80000014e81d7c23 */ /* 0x004fe40008010018 */
[----:B------:R-:W-:Y:S02]  /*fde0*/  FMUL.FTZ R24, R146, c[0x0][0x2ec] ;  /* 0x0000bb0092187a20 */ /* 0x000fe40000410000 */
[----:B------:R-:W-:Y:S01]  /*fdf0*/  IMAD.MOV.U32 R146, RZ, RZ, R28 ;  /* 0x000000ffff927224 */ /* 0x000fe200078e001c */
[----:B------:R-:W-:Y:S01]  /*fe00*/  FSEL R74, R29, -INF , !P1 ;  /* 0xff8000001d4a7808 */ /* 0x000fe20004800000 */
[----:B------:R-:W-:Y:S01]  /*fe10*/  FFMA.FTZ R28, R230, -UR20, R25 ;  /* 0x80000014e61c7c23 */ /* 0x000fe20008010019 */
[----:B------:R2:W4:Y:S01]  /*fe20*/  MUFU.TANH R30, R24 ;  /* 0x00000018001e7308 */ /* 0x0005220000002400 */
[----:B------:R-:W-:Y:S01]  /*fe30*/  FMUL.FTZ R25, R71, c[0x0][0x2ec] ;  /* 0x0000bb0047197a20 */ /* 0x000fe20000410000 */
[----:B------:R-:W-:Y:S01]  /*fe40*/  BAR.SYNC.DEFER_BLOCKING 0x0 ;  /* 0x0000000000007b1d */ /* 0x000fe20000010000 */
[----:B------:R-:W-:Y:S01]  /*fe50*/  IMAD.MOV.U32 R71, RZ, RZ, R31 ;  /* 0x000000ffff477224 */ /* 0x000fe200078e001f */
[----:B------:R-:W-:Y:S01]  /*fe60*/  ISETP.GE.AND P1, PT, R2, R212, PT ;  /* 0x000000d40200720c */ /* 0x000fe20003f26270 */
[----:B-1----:R-:W-:-:S02]  /*fe70*/  IMAD.IADD R26, R209, 0x1, -R7 ;  /* 0x00000001d11a7824 */ /* 0x002fc400078e0a07 */
[----:B---3--:R-:W-:Y:S01]  /*fe80*/  FFMA.FTZ R27, R231, -UR20, R27 ;  /* 0x80000014e71b7c23 */ /* 0x008fe2000801001b */
[----:B------:R1:W3:Y:S01]  /*fe90*/  MUFU.TANH R31, R25 ;  /* 0x00000019001f7308 */ /* 0x0002e20000002400 */
[----:B------:R-:W-:Y:S01]  /*fea0*/  ISETP.LT.OR P1, PT, R2, R204, P1 ;  /* 0x000000cc0200720c */ /* 0x000fe20000f21670 */
[----:B------:R-:W-:Y:S02]  /*feb0*/  IMAD.MOV.U32 R231, RZ, RZ, R148 ;  /* 0x000000ffffe77224 */ /* 0x000fe400078e0094 */
[----:B------:R-:W-:Y:S01]  /*fec0*/  IMAD.MOV.U32 R232, RZ, RZ, R66 ;  /* 0x000000ffffe87224 */ /* 0x000fe200078e0042 */
[----:B------:R-:W-:Y:S01]  /*fed0*/  FSEL R72, R27, -INF , !P1 ;  /* 0xff8000001b487808 */ /* 0x000fe20004800000 */
[----:B------:R-:W-:Y:S01]  /*fee0*/  FMUL.FTZ R27, R62, c[0x0][0x2ec] ;  /* 0x0000bb003e1b7a20 */ /* 0x000fe20000410000 */
[----:B------:R-:W-:Y:S01]  /*fef0*/  ISETP.GE.AND P1, PT, R6, R212, PT ;  /* 0x000000d40600720c */ /* 0x000fe20003f26270 */
[----:B------:R-:W-:Y:S01]  /*ff00*/  IMAD.MOV.U32 R230, RZ, RZ, R64 ;  /* 0x000000ffffe67224 */ /* 0x000fe200078e0040 */
[----:B--2---:R-:W-:-:S02]  /*ff10*/  IADD3 R24, R205, -R7, RZ ;  /* 0x80000007cd187210 */ /* 0x004fc40007ffe0ff */
[----:B------:R-:W-:Y:S02]  /*ff20*/  ISETP.LT.OR P1, PT, R6, R204, P1 ;  /* 0x000000cc0600720c */ /* 0x000fe40000f21670 */
[----:B------:R-:W-:-:S05]  /*ff30*/  IABS R24, R24 ;  /* 0x0000001800187213 */ /* 0x000fca0000000000 */
[----:B-1----:R-:W-:Y:S01]  /*ff40*/  IMAD.MOV.U32 R25, RZ, RZ, R24 ;  /* 0x000000ffff197224 */ /* 0x002fe200078e0018 */
[----:B------:R-:W-:Y:S01]  /*ff50*/  IABS R24, R26 ;  /* 0x0000001a00187213 */ /* 0x000fe20000000000 */
[----:B----4-:R-:W-:Y:S02]  /*ff60*/  FFMA.FTZ R26, R229, -UR20, R30 ;  /* 0x80000014e51a7c23 */ /* 0x010fe4000801001e */
[----:B------:R1:W-:Y:S01]  /*ff70*/  I2F R216, R25 ;  /* 0x0000001900d87306 */ /* 0x0003e20000201400 */
[----:B------:R-:W-:Y:S02]  /*ff80*/  FMUL.FTZ R30, R145, c[0x0][0x2ec] ;  /* 0x0000bb00911e7a20 */ /* 0x000fe40000410000 */
[----:B------:R-:W-:-:S05]  /*ff90*/  IMAD.MOV.U32 R229, RZ, RZ, R54 ;  /* 0x000000ffffe57224 */ /* 0x000fca00078e0036 */
[----:B------:R3:W-:Y:S01]  /*ffa0*/  I2F R180, R24 ;  /* 0x0000001800b47306 */ /* 0x0007e20000201400 */
[----:B-1----:R-:W-:-:S07]  /*ffb0*/  FFMA.FTZ R25, R228, -UR20, R32 ;  /* 0x80000014e4197c23 */ /* 0x002fce0008010020 */
[----:B------:R-:W-:Y:S01]  /*ffc0*/  MUFU.TANH R30, R30 ;  /* 0x0000001e001e7308 */ /* 0x000fe20000002400 */
[----:B------:R-:W-:Y:S02]  /*ffd0*/  FSEL R156, R25, -INF , !P6 ;  /* 0xff800000199c7808 */ /* 0x000fe40007000000 */
[----:B------:R-:W-:Y:S01]  /*ffe0*/  ISETP.LT.OR P6, PT, R6, R206, P4 ;  /* 0x000000ce0600720c */ /* 0x000fe200027c1670 */
[----:B---3--:R-:W-:Y:S01]  /*fff0*/  FFMA.FTZ R24, R169, -UR20, R31 ;  /* 0x80000014a9187c23 */ /* 0x008fe2000801001f */
[----:B------:R-:W-:Y:S01]  /*10000*/  FSEL R169, R28, -INF , !P0 ;  /* 0xff8000001ca97808 */ /* 0x000fe20004000000 */
[----:B------:R-:W-:Y:S01]  /*10010*/  FMUL.FTZ R31, R147, c[0x0][0x2ec] ;  /* 0x0000bb00931f7a20 */ /* 0x000fe20000410000 */
[----:B------:R-:W-:Y:S01]  /*10020*/  ISETP.GE.AND P0, PT, R2, R211, PT ;  /* 0x000000d30200720c */ /* 0x000fe20003f06270 */
[----:B------:R-:W-:Y:S01]  /*10030*/  FMUL.FTZ R28, R60, c[0x0][0x2ec] ;  /* 0x0000bb003c1c7a20 */ /* 0x000fe20000410000 */
[----:B------:R-:W-:Y:S01]  /*10040*/  MUFU.TANH R25, R27 ;  /* 0x0000001b00197308 */ /* 0x000fe20000002400 */
[----:B------:R-:W-:Y:S01]  /*10050*/  FSEL R176, R24, -INF , !P5 ;  /* 0xff80000018b07808 */ /* 0x000fe20006800000 */
[----:B------:R-:W-:Y:S01]  /*10060*/  FMUL.FTZ R24, R61, c[0x0][0x2ec] ;  /* 0x0000bb003d187a20 */ /* 0x000fe20000410000 */
[----:B------:R-:W-:Y:S01]  /*10070*/  ISETP.LT.OR P0, PT, R2, R203, P0 ;  /* 0x000000cb0200720c */ /* 0x000fe20000701670 */
[----:B------:R-:W-:Y:S01]  /*10080*/  IMAD.MOV.U32 R60, RZ, RZ, R53 ;  /* 0x000000ffff3c7224 */ /* 0x000fe200078e0035 */
[----:B------:R-:W-:Y:S01]  /*10090*/  ISETP.LT.OR P5, PT, R6, R208, P2 ;  /* 0x000000d00600720c */ /* 0x000fe200017a1670 */
[----:B------:R-:W-:Y:S01]  /*100a0*/  IMAD.MOV.U32 R147, RZ, RZ, R47 ;  /* 0x000000ffff937224 */ /* 0x000fe200078e002f */
[----:B------:R-:W-:Y:S01]  /*100b0*/  FSEL R145, R26, -INF , !P0 ;  /* 0xff8000001a917808 */ /* 0x000fe20004000000 */
[----:B------:R-:W1:Y:S01]  /*100c0*/  MUFU.TANH R31, R31 ;  /* 0x0000001f001f7308 */ /* 0x000e620000002400 */
[----:B------:R-:W-:Y:S01]  /*100d0*/  ISETP.GE.AND P0, PT, R6, R211, PT ;  /* 0x000000d30600720c */ /* 0x000fe20003f06270 */
[----:B------:R-:W-:Y:S01]  /*100e0*/  IMAD.MOV.U32 R61, RZ, RZ, R43 ;  /* 0x000000ffff3d7224 */ /* 0x000fe200078e002b */
[----:B------:R-:W-:-:S02]  /*100f0*/  LOP3.LUT P4, RZ, R0, 0x8, RZ, 0xc0, !PT ;  /* 0x0000000800ff7812 */ /* 0x000fc4000788c0ff */
[----:B------:R-:W-:Y:S01]  /*10100*/  ISETP.LT.OR P3, PT, R6, R203, P0 ;  /* 0x000000cb0600720c */ /* 0x000fe20000761670 */
[----:B------:R-:W-:Y:S01]  /*10110*/  FMUL.FTZ R6, R63, c[0x0][0x2ec] ;  /* 0x0000bb003f067a20 */ /* 0x000fe20000410000 */
[C---:B------:R-:W-:Y:S01]  /*10120*/  LOP3.LUT P2, RZ, R0.reuse, 0x4, RZ, 0xc0, !PT ;  /* 0x0000000400ff7812 */ /* 0x040fe2000784c0ff */
[----:B------:R-:W2:Y:S01]  /*10130*/  MUFU.TANH R28, R28 ;  /* 0x0000001c001c7308 */ /* 0x000ea20000002400 */
[----:B------:R-:W-:Y:S02]  /*10140*/  LOP3.LUT R0, R0, 0xfffffffd, RZ, 0xc0, !PT ;  /* 0xfffffffd00007812 */ /* 0x000fe400078ec0ff */
[C---:B------:R-:W-:Y:S02]  /*10150*/  ISETP.GE.AND P0, PT, R5.reuse, R211, PT ;  /* 0x000000d30500720c */ /* 0x040fe40003f06270 */
[----:B------:R-:W-:Y:S02]  /*10160*/  @P1 LOP3.LUT R0, R0, 0x2, RZ, 0xfc, !PT ;  /* 0x0000000200001812 */ /* 0x000fe400078efcff */
[C---:B------:R-:W-:Y:S01]  /*10170*/  ISETP.GE.AND P1, PT, R5.reuse, R212, PT ;  /* 0x000000d40500720c */ /* 0x040fe20003f26270 */
[----:B-1----:R-:W-:Y:S01]  /*10180*/  FFMA.FTZ R26, R170, -UR20, R31 ;  /* 0x80000014aa1a7c23 */ /* 0x002fe2000801001f */
[----:B------:R1:W-:Y:S01]  /*10190*/  MUFU.TANH R32, R24 ;  /* 0x0000001800207308 */ /* 0x0003e20000002400 */
[C---:B------:R-:W-:Y:S01]  /*101a0*/  ISETP.LT.OR P0, PT, R5.reuse, R203, P0 ;  /* 0x000000cb0500720c */ /* 0x040fe20000701670 */
[----:B------:R-:W-:Y:S01]  /*101b0*/  IMAD.MOV.U32 R170, RZ, RZ, R51 ;  /* 0x000000ffffaa7224 */ /* 0x000fe200078e0033 */
[----:B------:R-:W-:-:S02]  /*101c0*/  ISETP.LT.OR P1, PT, R5, R204, P1 ;  /* 0x000000cc0500720c */ /* 0x000fc40000f21670 */
[----:B------:R-:W-:Y:S01]  /*101d0*/  FSEL R75, R26, -INF , !P2 ;  /* 0xff8000001a4b7808 */ /* 0x000fe20005000000 */
[----:B------:R-:W-:Y:S01]  /*101e0*/  FMUL.FTZ R26, R155, c[0x0][0x2ec] ;  /* 0x0000bb009b1a7a20 */ /* 0x000fe20000410000 */
[-C--:B------:R-:W-:Y:S01]  /*101f0*/  ISETP.GE.AND P2, PT, R5, R213.reuse, PT ;  /* 0x000000d50500720c */ /* 0x080fe20003f46270 */
[----:B------:R3:W4:Y:S01]  /*10200*/  MUFU.TANH R31, R6 ;  /* 0x00000006001f7308 */ /* 0x0007220000002400 */
[----:B--2---:R-:W-:Y:S02]  /*10210*/  FFMA.FTZ R27, R168, -UR20, R28 ;  /* 0x80000014a81b7c23 */ /* 0x004fe4000801001c */
[----:B------:R-:W-:Y:S02]  /*10220*/  FFMA.FTZ R28, R166, -UR20, R25 ;  /* 0x80000014a61c7c23 */ /* 0x000fe40008010019 */
[----:B------:R-:W-:Y:S01]  /*10230*/  IMAD.MOV.U32 R166, RZ, RZ, R50 ;  /* 0x000000ffffa67224 */ /* 0x000fe200078e0032 */
[----:B------:R-:W-:Y:S01]  /*10240*/  FSEL R148, R27, -INF , !P6 ;  /* 0xff8000001b947808 */ /* 0x000fe20007000000 */
[----:B------:R-:W-:Y:S01]  /*10250*/  FMUL.FTZ R27, R76, c[0x0][0x2ec] ;  /* 0x0000bb004c1b7a20 */ /* 0x000fe20000410000 */
[----:B------:R-:W-:Y:S01]  /*10260*/  FSEL R168, R28, -INF , !P5 ;  /* 0xff8000001ca87808 */ /* 0x000fe20006800000 */
[----:B-1----:R-:W-:Y:S01]  /*10270*/  FFMA.FTZ R24, R171, -UR20, R30 ;  /* 0x80000014ab187c23 */ /* 0x002fe2000801001e */
[C---:B------:R-:W-:Y:S01]  /*10280*/  ISETP.LT.OR P5, PT, R5.reuse, R208, P2 ;  /* 0x000000d00500720c */ /* 0x040fe200017a1670 */
[----:B------:R-:W-:Y:S01]  /*10290*/  FMUL.FTZ R30, R154, c[0x0][0x2ec] ;  /* 0x0000bb009a1e7a20 */ /* 0x000fe20000410000 */
[----:B------:R4:W-:Y:S01]  /*102a0*/  MUFU.TANH R28, R26 ;  /* 0x0000001a001c7308 */ /* 0x0009e20000002400 */
[----:B------:R-:W-:Y:S01]  /*102b0*/  ISETP.GE.AND P2, PT, R4, R213, PT ;  /* 0x000000d50400720c */ /* 0x000fe20003f46270 */
[----:B------:R-:W-:Y:S01]  /*102c0*/  IMAD.MOV.U32 R171, RZ, RZ, R52 ;  /* 0x000000ffffab7224 */ /* 0x000fe200078e0034 */
[----:B------:R-:W-:Y:S01]  /*102d0*/  FSEL R69, R24, -INF , !P4 ;  /* 0xff80000018457808 */ /* 0x000fe20006000000 */
[----:B---3--:R-:W-:Y:S01]  /*102e0*/  FMUL.FTZ R6, R152, c[0x0][0x2ec] ;  /* 0x0000bb0098067a20 */ /* 0x008fe20000410000 */
[----:B------:R-:W-:Y:S01]  /*102f0*/  ISETP.GE.AND P4, PT, R5, R214, PT ;  /* 0x000000d60500720c */ /* 0x000fe20003f86270 */
[----:B------:R-:W-:-:S02]  /*10300*/  IMAD.MOV.U32 R154, RZ, RZ, R49 ;  /* 0x000000ffff9a7224 */ /* 0x000fc400078e0031 */
[----:B------:R1:W2:Y:S01]  /*10310*/  MUFU.TANH R29, R6 ;  /* 0x00000006001d7308 */ /* 0x0002a20000002400 */
[----:B------:R-:W-:Y:S01]  /*10320*/  ISETP.LT.OR P6, PT, R5, R206, P4 ;  /* 0x000000ce0500720c */ /* 0x000fe200027c1670 */
[----:B------:R-:W-:Y:S01]  /*10330*/  FMUL.FTZ R5, R153, c[0x0][0x2ec] ;  /* 0x0000bb0099057a20 */ /* 0x000fe20000410000 */
[C---:B------:R-:W-:Y:S01]  /*10340*/  LOP3.LUT P4, RZ, R0.reuse, 0x2, RZ, 0xc0, !PT ;  /* 0x0000000200ff7812 */ /* 0x040fe2000788c0ff */
[----:B------:R-:W-:Y:S01]  /*10350*/  IMAD.MOV.U32 R153, RZ, RZ, R46 ;  /* 0x000000ffff997224 */ /* 0x000fe200078e002e */
[----:B------:R-:W-:Y:S01]  /*10360*/  LOP3.LUT R0, R0, 0xfffffff7, RZ, 0xc0, !PT ;  /* 0xfffffff700007812 */ /* 0x000fe200078ec0ff */
[----:B------:R-:W-:Y:S02]  /*10370*/  IMAD.MOV.U32 R152, RZ, RZ, R48 ;  /* 0x000000ffff987224 */ /* 0x000fe400078e0030 */
[----:B------:R-:W-:Y:S01]  /*10380*/  MUFU.TANH R27, R27 ;  /* 0x0000001b001b7308 */ /* 0x000fe20000002400 */
[----:B------:R-:W-:Y:S01]  /*10390*/  @P1 LOP3.LUT R0, R0, 0x8, RZ, 0xfc, !PT ;  /* 0x0000000800001812 */ /* 0x000fe200078efcff */
[----:B----4-:R-:W-:Y:S01]  /*103a0*/  FFMA.FTZ R26, R162, -UR20, R31 ;  /* 0x80000014a21a7c23 */ /* 0x010fe2000801001f */
[----:B------:R-:W-:Y:S01]  /*103b0*/  ISETP.GE.AND P1, PT, R4, R212, PT ;  /* 0x000000d40400720c */ /* 0x000fe20003f26270 */
[----:B------:R-:W-:Y:S01]  /*103c0*/  IMAD.MOV.U32 R155, RZ, RZ, R41 ;  /* 0x000000ffff9b7224 */ /* 0x000fe200078e0029 */
[----:B------:R-:W-:Y:S01]  /*103d0*/  LOP3.LUT R0, R0, 0xfffffffb, RZ, 0xc0, !PT ;  /* 0xfffffffb00007812 */ /* 0x000fe200078ec0ff */
[----:B------:R-:W-:Y:S01]  /*103e0*/  IMAD.MOV.U32 R162, RZ, RZ, R154 ;  /* 0x000000ffffa27224 */ /* 0x000fe200078e009a */
[----:B------:R-:W-:-:S02]  /*103f0*/  ISETP.LT.OR P1, PT, R4, R204, P1 ;  /* 0x000000cc0400720c */ /* 0x000fc40000f21670 */
[----:B-1----:R-:W-:Y:S02]  /*10400*/  IADD3 R6, R2, 0x29, RZ ;  /* 0x0000002902067810 */ /* 0x002fe40007ffe0ff */
[----:B------:R-:W-:Y:S02]  /*10410*/  @P0 LOP3.LUT R0, R0, 0x4, RZ, 0xfc, !PT ;  /* 0x0000000400000812 */ /* 0x000fe400078efcff */
[----:B------:R-:W-:Y:S01]  /*10420*/  ISETP.GE.AND P0, PT, R4, R211, PT ;  /* 0x000000d30400720c */ /* 0x000fe20003f06270 */
[----:B------:R-:W-:Y:S01]  /*10430*/  IMAD.IADD R25, R210, 0x1, -R6 ;  /* 0x00000001d2197824 */ /* 0x000fe200078e0a06 */
[----:B------:R-:W-:Y:S01]  /*10440*/  FSEL R158, R26, -INF , !P5 ;  /* 0xff8000001a9e7808 */ /* 0x000fe20006800000 */
[----:B------:R-:W-:Y:S01]  /*10450*/  FMUL.FTZ R26, R172, c[0x0][0x2ec] ;  /* 0x0000bb00ac1a7a20 */ /* 0x000fe20000410000 */
[----:B------:R-:W-:Y:S02]  /*10460*/  ISETP.LT.OR P5, PT, R4, R208, P2 ;  /* 0x000000d00400720c */ /* 0x000fe400017a1670 */
[----:B------:R-:W-:-:S02]  /*10470*/  IABS R24, R25 ;  /* 0x0000001900187213 */ /* 0x000fc40000000000 */
[----:B------:R-:W-:Y:S01]  /*10480*/  MUFU.TANH R25, R30 ;  /* 0x0000001e00197308 */ /* 0x000fe20000002400 */
[----:B------:R-:W-:-:S07]  /*10490*/  LOP3.LUT P2, RZ, R0, 0x4, RZ, 0xc0, !PT ;  /* 0x0000000400ff7812 */ /* 0x000fce000784c0ff */
[----:B------:R2:W-:Y:S08]  /*104a0*/  I2F R73, R24 ;  /* 0x0000001800497306 */ /* 0x0005f00000201400 */
[----:B------:R-:W1:Y:S01]  /*104b0*/  MUFU.TANH R26, R26 ;  /* 0x0000001a001a7308 */ /* 0x000e620000002400 */
[----:B--2---:R-:W-:-:S07]  /*104c0*/  FFMA.FTZ R24, R167, -UR20, R29 ;  /* 0x80000014a7187c23 */ /* 0x004fce000801001d */
[----:B------:R2:W-:Y:S01]  /*104d0*/  MUFU.TANH R29, R5 ;  /* 0x00000005001d7308 */ /* 0x0005e20000002400 */
[----:B------:R-:W-:Y:S01]  /*104e0*/  IMAD.MOV.U32 R167, RZ, RZ, R45 ;  /* 0x000000ffffa77224 */ /* 0x000fe200078e002d */
[----:B------:R-:W-:Y:S01]  /*104f0*/  FSEL R66, R24, -INF , !P4 ;  /* 0xff80000018427808 */ /* 0x000fe20006000000 */
[----:B------:R-:W-:Y:S01]  /*10500*/  FMUL.FTZ R24, R78, c[0x0][0x2ec] ;  /* 0x0000bb004e187a20 */ /* 0x000fe20000410000 */
[----:B------:R-:W-:Y:S01]  /*10510*/  ISETP.GE.AND P4, PT, R4, R214, PT ;  /* 0x000000d60400720c */ /* 0x000fe20003f86270 */
[----:B-1----:R-:W-:Y:S02]  /*10520*/  FFMA.FTZ R30, R44, -UR20, R26 ;  /* 0x800000142c1e7c23 */ /* 0x002fe4000801001a */
[----:B------:R-:W-:Y:S02]  /*10530*/  IMAD.MOV.U32 R78, RZ, RZ, R171 ;  /* 0x000000ffff4e7224 */ /* 0x000fe400078e00ab */
[----:B------:R-:W1:Y:S01]  /*10540*/  MUFU.TANH R24, R24 ;  /* 0x0000001800187308 */ /* 0x000e620000002400 */
[----:B------:R-:W-:-:S02]  /*10550*/  IMAD.MOV.U32 R171, RZ, RZ, R146 ;  /* 0x000000ffffab7224 */ /* 0x000fc400078e0092 */
[----:B------:R-:W-:Y:S02]  /*10560*/  IMAD.MOV.U32 R146, RZ, RZ, R70 ;  /* 0x000000ffff927224 */ /* 0x000fe400078e0046 */
[----:B------:R-:W-:Y:S02]  /*10570*/  IMAD.MOV.U32 R70, RZ, RZ, R217 ;  /* 0x000000ffff467224 */ /* 0x000fe400078e00d9 */
[----:B--2---:R-:W-:Y:S02]  /*10580*/  FFMA.FTZ R5, R165, -UR20, R25 ;  /* 0x80000014a5057c23 */ /* 0x004fe40008010019 */
[----:B------:R-:W-:Y:S02]  /*10590*/  FFMA.FTZ R25, R164, -UR20, R32 ;  /* 0x80000014a4197c23 */ /* 0x000fe40008010020 */
[----:B------:R-:W-:Y:S01]  /*105a0*/  IMAD.MOV.U32 R165, RZ, RZ, R42 ;  /* 0x000000ffffa57224 */ /* 0x000fe200078e002a */
[----:B------:R-:W-:Y:S01]  /*105b0*/  FSEL R68, R5, -INF , !P3 ;  /* 0xff80000005447808 */ /* 0x000fe20005800000 */
[----:B------:R-:W-:Y:S01]  /*105c0*/  IMAD.IADD R5, R207, 0x1, -R6 ;  /* 0x00000001cf057824 */ /* 0x000fe200078e0a06 */
[----:B------:R-:W-:Y:S01]  /*105d0*/  FSEL R76, R25, -INF , !P6 ;  /* 0xff800000194c7808 */ /* 0x000fe20007000000 */
[----:B------:R-:W-:Y:S01]  /*105e0*/  FMUL.FTZ R25, R77, c[0x0][0x2ec] ;  /* 0x0000bb004d197a20 */ /* 0x000fe20000410000 */
[C---:B------:R-:W-:Y:S01]  /*105f0*/  ISETP.LT.OR P6, PT, R4.reuse, R206, P4 ;  /* 0x000000ce0400720c */ /* 0x040fe200027c1670 */
[----:B-1----:R-:W-:Y:S01]  /*10600*/  FFMA.FTZ R24, R39, -UR20, R24 ;  /* 0x8000001427187c23 */ /* 0x002fe20008010018 */
[----:B------:R-:W-:Y:S01]  /*10610*/  IABS R5, R5 ;  /* 0x0000000500057213 */ /* 0x000fe20000000000 */
[----:B------:R-:W-:Y:S01]  /*10620*/  IMAD.MOV.U32 R164, RZ, RZ, R40 ;  /* 0x000000ffffa47224 */ /* 0x000fe200078e0028 */
[----:B------:R-:W-:Y:S01]  /*10630*/  ISETP.LT.OR P3, PT, R4, R203, P0 ;  /* 0x000000cb0400720c */ /* 0x000fe20000761670 */
[----:B------:R-:W-:Y:S01]  /*10640*/  FFMA.FTZ R4, R161, -UR20, R28 ;  /* 0x80000014a1047c23 */ /* 0x000fe2000801001c */
[----:B------:R1:W-:Y:S01]  /*10650*/  I2F R64, R5 ;  /* 0x0000000500407306 */ /* 0x0003e20000201400 */
[C---:B------:R-:W-:Y:S01]  /*10660*/  LOP3.LUT P4, RZ, R0.reuse, 0x8, RZ, 0xc0, !PT ;  /* 0x0000000800ff7812 */ /* 0x040fe2000788c0ff */
[----:B------:R-:W-:Y:S01]  /*10670*/  IMAD.MOV.U32 R77, RZ, RZ, R149 ;  /* 0x000000ffff4d7224 */ /* 0x000fe200078e0095 */
[----:B------:R-:W-:Y:S01]  /*10680*/  LOP3.LUT R0, R0, 0xfffffffd, RZ, 0xc0, !PT ;  /* 0xfffffffd00007812 */ /* 0x000fe200078ec0ff */
[----:B------:R-:W-:Y:S01]  /*10690*/  IMAD.MOV.U32 R161, RZ, RZ, R71 ;  /* 0x000000ffffa17224 */ /* 0x000fe200078e0047 */
[----:B------:R-:W-:Y:S01]  /*106a0*/  FSEL R63, R4, -INF , !P2 ;  /* 0xff800000043f7808 */ /* 0x000fe20005000000 */
[----:B------:R-:W-:Y:S01]  /*106b0*/  IMAD.IADD R4, R205, 0x1, -R6 ;  /* 0x00000001cd047824 */ /* 0x000fe200078e0a06 */
[----:B------:R-:W-:Y:S01]  /*106c0*/  @P1 LOP3.LUT R0, R0, 0x2, RZ, 0xfc, !PT ;  /* 0x0000000200001812 */ /* 0x000fe200078efcff */
[----:B------:R2:W3:Y:S01]  /*106d0*/  MUFU.TANH R28, R25 ;  /* 0x00000019001c7308 */ /* 0x0004e20000002400 */
[----:B------:R-:W-:-:S02]  /*106e0*/  ISETP.GE.AND P2, PT, R3, R213, PT ;  /* 0x000000d50300720c */ /* 0x000fc40003f46270 */
[C---:B------:R-:W-:Y:S02]  /*106f0*/  ISETP.GE.AND P1, PT, R3.reuse, R212, PT ;  /* 0x000000d40300720c */ /* 0x040fe40003f26270 */
[----:B------:R-:W-:Y:S02]  /*10700*/  ISETP.GE.AND P0, PT, R3, R211, PT ;  /* 0x000000d30300720c */ /* 0x000fe40003f06270 */
[----:B------:R-:W-:Y:S01]  /*10710*/  FSEL R228, R24, -INF , !P5 ;  /* 0xff80000018e47808 */ /* 0x000fe20006800000 */
[----:B-1----:R-:W-:Y:S01]  /*10720*/  FFMA.FTZ R5, R163, -UR20, R29 ;  /* 0x80000014a3057c23 */ /* 0x002fe2000801001d */
[C---:B------:R-:W-:Y:S01]  /*10730*/  ISETP.LT.OR P5, PT, R3.reuse, R208, P2 ;  /* 0x000000d00300720c */ /* 0x040fe200017a1670 */
[----:B------:R-:W-:Y:S01]  /*10740*/  IMAD.MOV.U32 R163, RZ, RZ, R67 ;  /* 0x000000ffffa37224 */ /* 0x000fe200078e0043 */
[----:B------:R-:W-:Y:S02]  /*10750*/  ISETP.LT.OR P1, PT, R3, R204, P1 ;  /* 0x000000cc0300720c */ /* 0x000fe40000f21670 */
[----:B------:R-:W-:Y:S01]  /*10760*/  FSEL R62, R5, -INF , !P4 ;  /* 0xff800000053e7808 */ /* 0x000fe20006000000 */
[----:B------:R-:W-:Y:S01]  /*10770*/  FMUL.FTZ R5, R174, c[0x0][0x2ec] ;  /* 0x0000bb00ae057a20 */ /* 0x000fe20000410000 */
[C---:B------:R-:W-:Y:S01]  /*10780*/  ISETP.GE.AND P4, PT, R3.reuse, R214, PT ;  /* 0x000000d60300720c */ /* 0x040fe20003f86270 */
[----:B--2---:R-:W-:Y:S01]  /*10790*/  FFMA.FTZ R25, R160, -UR20, R27 ;  /* 0x80000014a0197c23 */ /* 0x004fe2000801001b */
[----:B------:R-:W-:Y:S01]  /*107a0*/  ISETP.LT.OR P0, PT, R3, R203, P0 ;  /* 0x000000cb0300720c */ /* 0x000fe20000701670 */
[----:B------:R-:W-:Y:S01]  /*107b0*/  FMUL.FTZ R27, R79, c[0x0][0x2ec] ;  /* 0x0000bb004f1b7a20 */ /* 0x000fe20000410000 */
[----:B------:R-:W-:Y:S01]  /*107c0*/  IADD3 R24, R209, -R6, RZ ;  /* 0x80000006d1187210 */ /* 0x000fe20007ffe0ff */
[----:B---3--:R-:W-:Y:S01]  /*107d0*/  FFMA.FTZ R28, R37, -UR20, R28 ;  /* 0x80000014251c7c23 */ /* 0x008fe2000801001c */
[----:B------:R-:W-:-:S02]  /*107e0*/  FSEL R187, R25, -INF , !P6 ;  /* 0xff80000019bb7808 */ /* 0x000fc40007000000 */
[----:B------:R-:W-:Y:S01]  /*107f0*/  ISETP.LT.OR P6, PT, R3, R206, P4 ;  /* 0x000000ce0300720c */ /* 0x000fe200027c1670 */
[----:B------:R1:W2:Y:S01]  /*10800*/  MUFU.TANH R25, R5 ;  /* 0x0000000500197308 */ /* 0x0002a20000002400 */
[----:B------:R-:W-:Y:S02]  /*10810*/  IABS R3, R4 ;  /* 0x0000000400037213 */ /* 0x000fe40000000000 */
[C---:B------:R-:W-:Y:S02]  /*10820*/  LOP3.LUT P4, RZ, R0.reuse, 0x2, RZ, 0xc0, !PT ;  /* 0x0000000200ff7812 */ /* 0x040fe4000788c0ff */
[----:B------:R-:W-:Y:S01]  /*10830*/  LOP3.LUT R0, R0, 0xfffffff7, RZ, 0xc0, !PT ;  /* 0xfffffff700007812 */ /* 0x000fe200078ec0ff */
[----:B------:R-:W-:Y:S01]  /*10840*/  IMAD.MOV.U32 R4, RZ, RZ, R3 ;  /* 0x000000ffff047224 */ /* 0x000fe200078e0003 */
[----:B------:R-:W-:Y:S01]  /*10850*/  IABS R3, R24 ;  /* 0x0000001800037213 */ /* 0x000fe20000000000 */
[----:B------:R-:W3:Y:S01]  /*10860*/  MUFU.TANH R27, R27 ;  /* 0x0000001b001b7308 */ /* 0x000ee20000002400 */
[----:B------:R-:W-:-:S02]  /*10870*/  @P1 LOP3.LUT R0, R0, 0x8, RZ, 0xfc, !PT ;  /* 0x0000000800001812 */ /* 0x000fc400078efcff */
[C---:B------:R-:W-:Y:S02]  /*10880*/  ISETP.GE.AND P1, PT, R11.reuse, R212, PT ;  /* 0x000000d40b00720c */ /* 0x040fe40003f26270 */
[----:B------:R-:W-:Y:S02]  /*10890*/  LOP3.LUT R0, R0, 0xfffffffb, RZ, 0xc0, !PT ;  /* 0xfffffffb00007812 */ /* 0x000fe400078ec0ff */
[C---:B------:R-:W-:Y:S01]  /*108a0*/  ISETP.LT.OR P1, PT, R11.reuse, R204, P1 ;  /* 0x000000cc0b00720c */ /* 0x040fe20000f21670 */
[----:B------:R4:W-:Y:S01]  /*108b0*/  I2F R55, R4 ;  /* 0x0000000400377306 */ /* 0x0009e20000201400 */
[----:B-1----:R-:W-:Y:S01]  /*108c0*/  IADD3 R5, R2, 0x30, RZ ;  /* 0x0000003002057810 */ /* 0x002fe20007ffe0ff */
[----:B--2---:R-:W-:Y:S01]  /*108d0*/  FFMA.FTZ R29, R38, -UR20, R25 ;  /* 0x80000014261d7c23 */ /* 0x004fe20008010019 */
[----:B------:R-:W-:Y:S02]  /*108e0*/  FSEL R149, R30, -INF , !P4 ;  /* 0xff8000001e957808 */ /* 0x000fe40006000000 */
[C---:B------:R-:W-:Y:S01]  /*108f0*/  ISETP.GE.AND P4, PT, R11.reuse, R214, PT ;  /* 0x000000d60b00720c */ /* 0x040fe20003f86270 */
[----:B------:R-:W-:Y:S01]  /*10900*/  IMAD.IADD R24, R210, 0x1, -R5 ;  /* 0x00000001d2187824 */ /* 0x000fe200078e0a05 */
[----:B------:R-:W-:Y:S01]  /*10910*/  ISETP.GE.AND P2, PT, R11, R213, PT ;  /* 0x000000d50b00720c */ /* 0x000fe20003f46270 */
[----:B---3--:R-:W-:Y:S01]  /*10920*/  FFMA.FTZ R27, R36, -UR20, R27 ;  /* 0x80000014241b7c23 */ /* 0x008fe2000801001b */
[----:B------:R-:W-:-:S02]  /*10930*/  @P0 LOP3.LUT R0, R0, 0x4, RZ, 0xfc, !PT ;  /* 0x0000000400000812 */ /* 0x000fc400078efcff */
[----:B------:R-:W-:Y:S02]  /*10940*/  ISETP.GE.AND P0, PT, R11, R211, PT ;  /* 0x000000d30b00720c */ /* 0x000fe40003f06270 */
[----:B------:R-:W-:Y:S01]  /*10950*/  FSEL R217, R27, -INF , !P5 ;  /* 0xff8000001bd97808 */ /* 0x000fe20006800000 */
[----:B------:R-:W-:Y:S01]  /*10960*/  FMUL.FTZ R27, R70, c[0x0][0x2ec] ;  /* 0x0000bb00461b7a20 */ /* 0x000fe20000410000 */
[----:B------:R-:W-:Y:S01]  /*10970*/  ISETP.LT.OR P5, PT, R11, R208, P2 ;  /* 0x000000d00b00720c */ /* 0x000fe200017a1670 */
[----:B----4-:R-:W-:Y:S01]  /*10980*/  IMAD.MOV.U32 R4, RZ, RZ, R3 ;  /* 0x000000ffff047224 */ /* 0x010fe200078e0003 */
[----:B------:R-:W-:Y:S01]  /*10990*/  IABS R3, R24 ;  /* 0x0000001800037213 */ /* 0x000fe20000000000 */
[----:B------:R-:W-:Y:S01]  /*109a0*/  IMAD.IADD R24, R207, 0x1, -R5 ;  /* 0x00000001cf187824 */ /* 0x000fe200078e0a05 */
[----:B------:R-:W-:Y:S01]  /*109b0*/  LOP3.LUT P2, RZ, R0, 0x4, RZ, 0xc0, !PT ;  /* 0x0000000400ff7812 */ /* 0x000fe2000784c0ff */
[----:B------:R1:W-:Y:S01]  /*109c0*/  I2F R54, R4 ;  /* 0x0000000400367306 */ /* 0x0003e20000201400 */
[----:B------:R-:W-:-:S02]  /*109d0*/  FSEL R154, R29, -INF , !P3 ;  /* 0xff8000001d9a7808 */ /* 0x000fc40005800000 */
[----:B------:R-:W-:Y:S02]  /*109e0*/  ISETP.LT.OR P3, PT, R11, R203, P0 ;  /* 0x000000cb0b00720c */ /* 0x000fe40000761670 */
[----:B------:R-:W-:-:S03]  /*109f0*/  ISETP.GE.AND P0, PT, R10, R211, PT ;  /* 0x000000d30a00720c */ /* 0x000fc60003f06270 */
[----:B------:R2:W-:Y:S01]  /*10a00*/  MUFU.TANH R70, R27 ;  /* 0x0000001b00467308 */ /* 0x0005e20000002400 */
[----:B------:R-:W-:Y:S01]  /*10a10*/  ISETP.LT.OR P0, PT, R10, R203, P0 ;  /* 0x000000cb0a00720c */ /* 0x000fe20000701670 */
[----:B-1----:R-:W-:Y:S01]  /*10a20*/  IMAD.MOV.U32 R4, RZ, RZ, R3 ;  /* 0x000000ffff047224 */ /* 0x002fe200078e0003 */
[----:B------:R-:W-:Y:S01]  /*10a30*/  IABS R3, R24 ;  /* 0x0000001800037213 */ /* 0x000fe20000000000 */
[----:B------:R-:W-:-:S04]  /*10a40*/  IMAD.IADD R24, R205, 0x1, -R5 ;  /* 0x00000001cd187824 */ /* 0x000fc800078e0a05 */
[----:B------:R1:W-:Y:S01]  /*10a50*/  I2F R50, R4 ;  /* 0x0000000400327306 */ /* 0x0003e20000201400 */
[----:B--2---:R-:W-:Y:S02]  /*10a60*/  FMUL.FTZ R27, R163, c[0x0][0x2ec] ;  /* 0x0000bb00a31b7a20 */ /* 0x004fe40000410000 */
[----:B-1----:R-:W-:Y:S01]  /*10a70*/  IMAD.MOV.U32 R4, RZ, RZ, R3 ;  /* 0x000000ffff047224 */ /* 0x002fe200078e0003 */
[----:B------:R-:W-:-:S04]  /*10a80*/  IABS R3, R24 ;  /* 0x0000001800037213 */ /* 0x000fc80000000000 */
        /* <DEDUP_REMOVED lines=24> */
[--C-:B------:R-:W-:Y:S02]  /*10c10*/  IMAD.IADD R26, R207, 0x1, -R3.reuse ;  /* 0x00000001cf1a7824 */ /* 0x100fe400078e0a03 */
        /* <DEDUP_REMOVED lines=10> */
[----:B------:R-:W-:-:S04]  /*10cc0*/  IABS R24, R24 ;  /* 0x0000001800187213 */ /* 0x000fc80000000000 */
[----:B------:R-:W-:-:S04]  /*10cd0*/  MOV R26, R24 ;  /* 0x00000018001a7202 */ /* 0x000fc80000000f00 */
        /* <DEDUP_REMOVED lines=18> */
[----:B------:R1:W-:Y:S08]  /*10e00*/  I2F R39, R25 ;  /* 0x0000001900277306 */ /* 0x0003f00000201400 */
[----:B------:R2:W-:Y:S01]  /*10e10*/  I2F R38, R24 ;  /* 0x0000001800267306 */ /* 0x0005e20000201400 */
[----:B-1----:R-:W-:Y:S02]  /*10e20*/  FMUL.FTZ R25, R242, c[0x0][0x2ec] ;  /* 0x0000bb00f2197a20 */ /* 0x002fe40000410000 */
[----:B--2---:R-:W-:Y:S01]  /*10e30*/  FMUL.FTZ R24, R173, c[0x0][0x2ec] ;  /* 0x0000bb00ad187a20 */ /* 0x004fe20000410000 */
[----:B------:R-:W-:Y:S01]  /*10e40*/  FSEL R173, R28, -INF , !P6 ;  /* 0xff8000001cad7808 */ /* 0x000fe20007000000 */
[----:B------:R-:W-:Y:S01]  /*10e50*/  FMUL.FTZ R28, R77, c[0x0][0x2ec] ;  /* 0x0000bb004d1c7a20 */ /* 0x000fe20000410000 */
[----:B------:R-:W-:-:S02]  /*10e60*/  ISETP.LT.OR P6, PT, R11, R206, P4 ;  /* 0x000000ce0b00720c */ /* 0x000fc400027c1670 */
[----:B------:R1:W-:Y:S01]  /*10e70*/  MUFU.TANH R26, R24 ;  /* 0x00000018001a7308 */ /* 0x0003e20000002400 */
[C---:B------:R-:W-:Y:S01]  /*10e80*/  LOP3.LUT P4, RZ, R0.reuse, 0x8, RZ, 0xc0, !PT ;  /* 0x0000000800ff7812 */ /* 0x040fe2000788c0ff */
[----:B------:R-:W-:Y:S01]  /*10e90*/  IMAD.MOV.U32 R77, RZ, RZ, R162 ;  /* 0x000000ffff4d7224 */ /* 0x000fe200078e00a2 */
[----:B------:R-:W-:-:S04]  /*10ea0*/  LOP3.LUT R0, R0, 0xfffffffd, RZ, 0xc0, !PT ;  /* 0xfffffffd00007812 */ /* 0x000fc800078ec0ff */
[----:B------:R-:W-:Y:S01]  /*10eb0*/  @P1 LOP3.LUT R0, R0, 0x2, RZ, 0xfc, !PT ;  /* 0x0000000200001812 */ /* 0x000fe200078efcff */
[----:B------:R-:W-:Y:S01]  /*10ec0*/  MUFU.TANH R28, R28 ;  /* 0x0000001c001c7308 */ /* 0x000fe20000002400 */
[----:B------:R-:W-:-:S04]  /*10ed0*/  ISETP.GE.AND P1, PT, R10, R212, PT ;  /* 0x000000d40a00720c */ /* 0x000fc80003f26270 */
[----:B------:R-:W-:Y:S01]  /*10ee0*/  ISETP.LT.OR P1, PT, R10, R204, P1 ;  /* 0x000000cc0a00720c */ /* 0x000fe20000f21670 */
        /* <DEDUP_REMOVED lines=12> */
[----:B------:R-:W-:-:S04]  /*10fb0*/  IMAD.MOV.U32 R164, RZ, RZ, R166 ;  /* 0x000000ffffa47224 */ /* 0x000fc800078e00a6 */
[----:B------:R1:W2:Y:S01]  /*10fc0*/  MUFU.TANH R37, R24 ;  /* 0x0000001800257308 */ /* 0x0002a20000002400 */
[----:B------:R-:W-:Y:S01]  /*10fd0*/  IMAD.MOV.U32 R166, RZ, RZ, R59 ;  /* 0x000000ffffa67224 */ /* 0x000fe200078e003b */
[----:B------:R-:W-:Y:S01]  /*10fe0*/  MOV R163, R164 ;  /* 0x000000a400a37202 */ /* 0x000fe20000000f00 */
[----:B------:R-:W-:Y:S02]  /*10ff0*/  IMAD.MOV.U32 R164, RZ, RZ, R167 ;  /* 0x000000ffffa47224 */ /* 0x000fe400078e00a7 */
[----:B------:R-:W-:Y:S02]  /*11000*/  IMAD.MOV.U32 R167, RZ, RZ, R147 ;  /* 0x000000ffffa77224 */ /* 0x000fe400078e0093 */
[----:B-1----:R-:W-:-:S04]  /*11010*/  FMUL.FTZ R24, R61, c[0x0][0x2ec] ;  /* 0x0000bb003d187a20 */ /* 0x002fc80000410000 */
[----:B------:R1:W-:Y:S02]  /*11020*/  MUFU.TANH R61, R24 ;  /* 0x00000018003d7308 */ /* 0x0003e40000002400 */
[----:B-1----:R-:W-:Y:S02]  /*11030*/  FMUL.FTZ R24, R155, c[0x0][0x2ec] ;  /* 0x0000bb009b187a20 */ /* 0x002fe40000410000 */
[----:B------:R-:W-:-:S04]  /*11040*/  IMAD.MOV.U32 R155, RZ, RZ, R170 ;  /* 0x000000ffff9b7224 */ /* 0x000fc800078e00aa */
[----:B------:R1:W3:Y:S01]  /*11050*/  MUFU.TANH R36, R24 ;  /* 0x0000001800247308 */ /* 0x0002e20000002400 */
[----:B------:R-:W-:Y:S02]  /*11060*/  IMAD.MOV.U32 R170, RZ, RZ, R60 ;  /* 0x000000ffffaa7224 */ /* 0x000fe400078e003c */
[----:B-1----:R-:W-:Y:S02]  /*11070*/  FMUL.FTZ R24, R165, c[0x0][0x2ec] ;  /* 0x0000bb00a5187a20 */ /* 0x002fe40000410000 */
[----:B------:R-:W-:-:S03]  /*11080*/  IMAD.MOV.U32 R165, RZ, RZ, R153 ;  /* 0x000000ffffa57224 */ /* 0x000fc600078e0099 */
[----:B------:R1:W-:Y:S01]  /*11090*/  MUFU.TANH R60, R24 ;  /* 0x00000018003c7308 */ /* 0x0003e20000002400 */
[----:B------:R-:W-:Y:S02]  /*110a0*/  IMAD.MOV.U32 R153, RZ, RZ, R56 ;  /* 0x000000ffff997224 */ /* 0x000fe400078e0038 */
[----:B------:R-:W-:-:S05]  /*110b0*/  IMAD.MOV.U32 R162, RZ, RZ, R165 ;  /* 0x000000ffffa27224 */ /* 0x000fca00078e00a5 */
[----:B------:R4:W-:Y:S01]  /*110c0*/  MUFU.TANH R56, R25 ;  /* 0x0000001900387308 */ /* 0x0009e20000002400 */
[----:B-1----:R-:W-:-:S07]  /*110d0*/  FMUL.FTZ R24, R240, c[0x0][0x2ec] ;  /* 0x0000bb00f0187a20 */ /* 0x002fce0000410000 */
[----:B------:R1:W5:Y:S01]  /*110e0*/  MUFU.TANH R59, R24 ;  /* 0x00000018003b7308 */ /* 0x0003620000002400 */
[----:B----4-:R-:W-:Y:S02]  /*110f0*/  FMUL.FTZ R25, R161, c[0x0][0x2ec] ;  /* 0x0000bb00a1197a20 */ /* 0x010fe40000410000 */
[----:B------:R-:W-:-:S05]  /*11100*/  IMAD.MOV.U32 R161, RZ, RZ, R78 ;  /* 0x000000ffffa17224 */ /* 0x000fca00078e004e */
[----:B------:R4:W-:Y:S01]  /*11110*/  MUFU.TANH R29, R25 ;  /* 0x00000019001d7308 */ /* 0x0009e20000002400 */
[----:B------:R-:W-:Y:S02]  /*11120*/  IMAD.MOV.U32 R78, RZ, RZ, R155 ;  /* 0x000000ffff4e7224 */ /* 0x000fe400078e009b */
[----:B------:R-:W-:Y:S01]  /*11130*/  IMAD.MOV.U32 R155, RZ, RZ, R152 ;  /* 0x000000ffff9b7224 */ /* 0x000fe200078e0098 */
[----:B------:R-:W-:Y:S01]  /*11140*/  FSEL R152, R11, -INF , !P2 ;  /* 0xff8000000b987808 */ /* 0x000fe20005000000 */
[----:B--2---:R-:W-:Y:S01]  /*11150*/  FFMA.FTZ R11, R159, -UR20, R37 ;  /* 0x800000149f0b7c23 */ /* 0x004fe20008010025 */
[----:B------:R-:W-:Y:S01]  /*11160*/  ISETP.GE.AND P2, PT, R10, R213, PT ;  /* 0x000000d50a00720c */ /* 0x000fe20003f46270 */
[----:B-1----:R-:W-:-:S04]  /*11170*/  FMUL.FTZ R24, R241, c[0x0][0x2ec] ;  /* 0x0000bb00f1187a20 */ /* 0x002fc80000410000 */
[----:B------:R1:W-:Y:S01]  /*11180*/  MUFU.TANH R71, R24 ;  /* 0x0000001800477308 */ /* 0x0003e20000002400 */
[----:B----4-:R-:W-:-:S07]  /*11190*/  FFMA.FTZ R25, R65, -UR20, R31 ;  /* 0x8000001441197c23 */ /* 0x010fce000801001f */
[----:B------:R2:W-:Y:S01]  /*111a0*/  MUFU.TANH R65, R27 ;  /* 0x0000001b00417308 */ /* 0x0005e20000002400 */
[----:B------:R-:W-:Y:S01]  /*111b0*/  FSEL R184, R25, -INF , !P5 ;  /* 0xff80000019b87808 */ /* 0x000fe20006800000 */
[----:B------:R-:W-:Y:S01]  /*111c0*/  FFMA.FTZ R25, R151, -UR20, R58 ;  /* 0x8000001497197c23 */ /* 0x000fe2000801003a */
[----:B------:R-:W-:Y:S02]  /*111d0*/  ISETP.LT.OR P5, PT, R10, R208, P2 ;  /* 0x000000d00a00720c */ /* 0x000fe400017a1670 */
[----:B------:R-:W-:Y:S01]  /*111e0*/  ISETP.GE.AND P2, PT, R9, R213, PT ;  /* 0x000000d50900720c */ /* 0x000fe20003f46270 */
[----:B-1----:R-:W-:-:S04]  /*111f0*/  FMUL.FTZ R24, R243, c[0x0][0x2ec] ;  /* 0x0000bb00f3187a20 */ /* 0x002fc80000410000 */
[----:B------:R1:W4:Y:S01]  /*11200*/  MUFU.TANH R67, R24 ;  /* 0x0000001800437308 */ /* 0x0003220000002400 */
[----:B--2---:R-:W-:Y:S02]  /*11210*/  FMUL.FTZ R27, R163, c[0x0][0x2ec] ;  /* 0x0000bb00a31b7a20 */ /* 0x004fe40000410000 */
[----:B------:R-:W-:Y:S02]  /*11220*/  IMAD.MOV.U32 R163, RZ, RZ, R162 ;  /* 0x000000ffffa37224 */ /* 0x000fe400078e00a2 */
[----:B------:R-:W-:-:S03]  /*11230*/  IMAD.MOV.U32 R162, RZ, RZ, R155 ;  /* 0x000000ffffa27224 */ /* 0x000fc600078e009b */
[----:B------:R2:W2:Y:S01]  /*11240*/  MUFU.TANH R30, R27 ;  /* 0x0000001b001e7308 */ /* 0x0004a20000002400 */
[----:B------:R-:W-:Y:S02]  /*11250*/  IMAD.MOV.U32 R155, RZ, RZ, R167 ;  /* 0x000000ffff9b7224 */ /* 0x000fe400078e00a7 */
[----:B------:R-:W-:Y:S02]  /*11260*/  IMAD.MOV.U32 R167, RZ, RZ, R153 ;  /* 0x000000ffffa77224 */ /* 0x000fe400078e0099 */
[----:B------:R-:W-:Y:S02]  /*11270*/  IMAD.MOV.U32 R153, RZ, RZ, R166 ;  /* 0x000000ffff997224 */ /* 0x000fe400078e00a6 */
[----:B-1----:R-:W-:Y:S02]  /*11280*/  FFMA.FTZ R24, R238, -UR20, R26 ;  /* 0x80000014ee187c23 */ /* 0x002fe4000801001a */
[----:B------:R-:W-:Y:S02]  /*11290*/  FFMA.FTZ R26, R178, -UR20, R32 ;  /* 0x80000014b21a7c23 */ /* 0x000fe40008010020 */
[----:B------:R-:W-:Y:S01]  /*112a0*/  IMAD.MOV.U32 R166, RZ, RZ, R171 ;  /* 0x000000ffffa67224 */ /* 0x000fe200078e00ab */
[----:B------:R-:W-:Y:S01]  /*112b0*/  FSEL R147, R24, -INF , !P4 ;  /* 0xff80000018937808 */ /* 0x000fe20006000000 */
[----:B------:R-:W-:Y:S01]  /*112c0*/  FMUL.FTZ R24, R161, c[0x0][0x2ec] ;  /* 0x0000bb00a1187a20 */ /* 0x000fe20000410000 */
[----:B------:R-:W-:Y:S01]  /*112d0*/  ISETP.GE.AND P4, PT, R10, R214, PT ;  /* 0x000000d60a00720c */ /* 0x000fe20003f86270 */
[----:B------:R-:W-:Y:S01]  /*112e0*/  IMAD.MOV.U32 R171, RZ, RZ, R146 ;  /* 0x000000ffffab7224 */ /* 0x000fe200078e0092 */
[----:B------:R-:W-:Y:S01]  /*112f0*/  FSEL R165, R26, -INF , !P6 ;  /* 0xff8000001aa57808 */ /* 0x000fe20007000000 */
[----:B------:R-:W-:Y:S01]  /*11300*/  FMUL.FTZ R26, R77, c[0x0][0x2ec] ;  /* 0x0000bb004d1a7a20 */ /* 0x000fe20000410000 */
[----:B------:R-:W-:Y:S01]  /*11310*/  ISETP.LT.OR P6, PT, R10, R206, P4 ;  /* 0x000000ce0a00720c */ /* 0x000fe200027c1670 */
[----:B---3--:R-:W-:Y:S01]  /*11320*/  FFMA.FTZ R10, R157, -UR20, R36 ;  /* 0x800000149d0a7c23 */ /* 0x008fe20008010024 */
[C---:B------:R-:W-:Y:S01]  /*11330*/  LOP3.LUT P4, RZ, R0.reuse, 0x2, RZ, 0xc0, !PT ;  /* 0x0000000200ff7812 */ /* 0x040fe2000788c0ff */
[----:B------:R1:W3:Y:S01]  /*11340*/  MUFU.TANH R32, R24 ;  /* 0x0000001800207308 */ /* 0x0002e20000002400 */
[----:B------:R-:W-:Y:S01]  /*11350*/  LOP3.LUT R0, R0, 0xfffffff7, RZ, 0xc0, !PT ;  /* 0xfffffff700007812 */ /* 0x000fe200078ec0ff */
[----:B------:R-:W-:Y:S01]  /*11360*/  IMAD.MOV.U32 R243, RZ, RZ, R171 ;  /* 0x000000fffff37224 */ /* 0x000fe200078e00ab */
[----:B------:R-:W-:Y:S01]  /*11370*/  FSEL R146, R11, -INF , !P4 ;  /* 0xff8000000b927808 */ /* 0x000fe20006000000 */
[----:B------:R-:W-:Y:S01]  /*11380*/  FMUL.FTZ R11, R163, c[0x0][0x2ec] ;  /* 0x0000bb00a30b7a20 */ /* 0x000fe20000410000 */
[----:B------:R-:W-:Y:S01]  /*11390*/  @P1 LOP3.LUT R0, R0, 0x8, RZ, 0xfc, !PT ;  /* 0x0000000800001812 */ /* 0x000fe200078efcff */
[----:B------:R-:W-:Y:S01]  /*113a0*/  IMAD.MOV.U32 R171, RZ, RZ, R229 ;  /* 0x000000ffffab7224 */ /* 0x000fe200078e00e5 */
[C---:B------:R-:W-:Y:S01]  /*113b0*/  ISETP.GE.AND P1, PT, R9.reuse, R212, PT ;  /* 0x000000d40900720c */ /* 0x040fe20003f26270 */
[----:B------:R3:W3:Y:S01]  /*113c0*/  MUFU.TANH R77, R26 ;  /* 0x0000001a004d7308 */ /* 0x0006e20000002400 */
[----:B------:R-:W-:Y:S01]  /*113d0*/  LOP3.LUT R0, R0, 0xfffffffb, RZ, 0xc0, !PT ;  /* 0xfffffffb00007812 */ /* 0x000fe200078ec0ff */
[----:B------:R-:W-:Y:S01]  /*113e0*/  IMAD.MOV.U32 R229, RZ, RZ, R144 ;  /* 0x000000ffffe57224 */ /* 0x000fe200078e0090 */
[C---:B------:R-:W-:Y:S01]  /*113f0*/  ISETP.LT.OR P1, PT, R9.reuse, R204, P1 ;  /* 0x000000cc0900720c */ /* 0x040fe20000f21670 */
[----:B--2---:R-:W-:Y:S01]  /*11400*/  IMAD.MOV.U32 R27, RZ, RZ, R232 ;  /* 0x000000ffff1b7224 */ /* 0x004fe200078e00e8 */
[C---:B------:R-:W-:Y:S01]  /*11410*/  ISETP.GE.AND P4, PT, R9.reuse, R214, PT ;  /* 0x000000d60900720c */ /* 0x040fe20003f86270 */
[----:B------:R-:W-:Y:S01]  /*11420*/  IMAD.MOV.U32 R240, RZ, RZ, R167 ;  /* 0x000000fffff07224 */ /* 0x000fe200078e00a7 */
[----:B------:R-:W-:Y:S01]  /*11430*/  @P0 LOP3.LUT R0, R0, 0x4, RZ, 0xfc, !PT ;  /* 0x0000000400000812 */ /* 0x000fe200078efcff */
[----:B-1----:R-:W-:Y:S01]  /*11440*/  FFMA.FTZ R24, R150, -UR20, R57 ;  /* 0x8000001496187c23 */ /* 0x002fe20008010039 */
[----:B------:R-:W-:Y:S01]  /*11450*/  FSEL R151, R10, -INF , !P3 ;  /* 0xff8000000a977808 */ /* 0x000fe20005800000 */
[----:B------:R-:W-:Y:S01]  /*11460*/  FFMA.FTZ R10, R182, -UR20, R61 ;  /* 0x80000014b60a7c23 */ /* 0x000fe2000801003d */
[----:B------:R-:W-:Y:S01]  /*11470*/  ISETP.GE.AND P0, PT, R9, R211, PT ;  /* 0x000000d30900720c */ /* 0x000fe20003f06270 */
[----:B------:R1:W-:Y:S01]  /*11480*/  MUFU.TANH R33, R11 ;  /* 0x0000000b00217308 */ /* 0x0003e20000002400 */
[----:B------:R-:W-:Y:S01]  /*11490*/  FSEL R178, R24, -INF , !P5 ;  /* 0xff80000018b27808 */ /* 0x000fe20006800000 */
[----:B-----5:R-:W-:Y:S01]  /*114a0*/  FFMA.FTZ R24, R179, -UR20, R59 ;  /* 0x80000014b3187c23 */ /* 0x020fe2000801003b */
[----:B------:R-:W-:Y:S01]  /*114b0*/  ISETP.LT.OR P5, PT, R9, R208, P2 ;  /* 0x000000d00900720c */ /* 0x000fe200017a1670 */
[----:B---3--:R-:W-:Y:S01]  /*114c0*/  FMUL.FTZ R26, R78, c[0x0][0x2ec] ;  /* 0x0000bb004e1a7a20 */ /* 0x008fe20000410000 */
[----:B------:R-:W-:Y:S01]  /*114d0*/  LOP3.LUT P2, RZ, R0, 0x4, RZ, 0xc0, !PT ;  /* 0x0000000400ff7812 */ /* 0x000fe2000784c0ff */
[----:B------:R-:W-:Y:S01]  /*114e0*/  IMAD.MOV.U32 R78, RZ, RZ, R164 ;  /* 0x000000ffff4e7224 */ /* 0x000fe200078e00a4 */
[----:B------:R-:W-:Y:S01]  /*114f0*/  FSEL R164, R25, -INF , !P6 ;  /* 0xff80000019a47808 */ /* 0x000fe20007000000 */
[----:B------:R2:W3:Y:S01]  /*11500*/  MUFU.TANH R57, R26 ;  /* 0x0000001a00397308 */ /* 0x0004e20000002400 */
[C---:B------:R-:W-:Y:S01]  /*11510*/  ISETP.LT.OR P6, PT, R9.reuse, R206, P4 ;  /* 0x000000ce0900720c */ /* 0x040fe200027c1670 */
[----:B------:R-:W-:Y:S01]  /*11520*/  FMUL.FTZ R25, R78, c[0x0][0x2ec] ;  /* 0x0000bb004e197a20 */ /* 0x000fe20000410000 */
[C---:B------:R-:W-:Y:S01]  /*11530*/  LOP3.LUT P4, RZ, R0.reuse, 0x8, RZ, 0xc0, !PT ;  /* 0x0000000800ff7812 */ /* 0x040fe2000788c0ff */
[----:B------:R-:W-:Y:S01]  /*11540*/  IMAD.MOV.U32 R241, RZ, RZ, R153 ;  /* 0x000000fffff17224 */ /* 0x000fe200078e0099 */
[----:B------:R-:W-:Y:S01]  /*11550*/  ISETP.LT.OR P3, PT, R9, R203, P0 ;  /* 0x000000cb0900720c */ /* 0x000fe20000761670 */
[----:B------:R-:W-:Y:S01]  /*11560*/  FFMA.FTZ R9, R181, -UR20, R60 ;  /* 0x80000014b5097c23 */ /* 0x000fe2000801003c */
[----:B------:R-:W-:Y:S01]  /*11570*/  LOP3.LUT R0, R0, 0xfffffffd, RZ, 0xc0, !PT ;  /* 0xfffffffd00007812 */ /* 0x000fe200078ec0ff */
[----:B-1----:R-:W-:Y:S01]  /*11580*/  FFMA.FTZ R11, R177, -UR20, R56 ;  /* 0x80000014b10b7c23 */ /* 0x002fe20008010038 */
[----:B------:R-:W-:Y:S01]  /*11590*/  FSEL R144, R10, -INF , !P4 ;  /* 0xff8000000a907808 */ /* 0x000fe20006000000 */
[----:B------:R1:W-:Y:S01]  /*115a0*/  MUFU.TANH R58, R25 ;  /* 0x00000019003a7308 */ /* 0x0003e20000002400 */
[----:B------:R-:W-:Y:S01]  /*115b0*/  ISETP.GE.AND P4, PT, R8, R214, PT ;  /* 0x000000d60800720c */ /* 0x000fe20003f86270 */
[----:B----4-:R-:W-:Y:S01]  /*115c0*/  FFMA.FTZ R10, R183, -UR20, R67 ;  /* 0x80000014b70a7c23 */ /* 0x010fe20008010043 */
[----:B------:R-:W-:Y:S01]  /*115d0*/  @P1 LOP3.LUT R0, R0, 0x2, RZ, 0xfc, !PT ;  /* 0x0000000200001812 */ /* 0x000fe200078efcff */
[----:B------:R-:W-:Y:S01]  /*115e0*/  IMAD.MOV.U32 R242, RZ, RZ, R166 ;  /* 0x000000fffff27224 */ /* 0x000fe200078e00a6 */
[----:B------:R-:W-:Y:S01]  /*115f0*/  FSEL R150, R9, -INF , !P2 ;  /* 0xff80000009967808 */ /* 0x000fe20005000000 */
[----:B------:R-:W-:Y:S01]  /*11600*/  FFMA.FTZ R9, R220, -UR20, R29 ;  /* 0x80000014dc097c23 */ /* 0x000fe2000801001d */
[----:B------:R-:W-:Y:S01]  /*11610*/  FSEL R161, R24, -INF , !P6 ;  /* 0xff80000018a17808 */ /* 0x000fe20007000000 */
[----:B--2---:R-:W-:Y:S01]  /*11620*/  FMUL.FTZ R26, R162, c[0x0][0x2ec] ;  /* 0x0000bb00a21a7a20 */ /* 0x004fe20000410000 */
[----:B------:R-:W-:-:S02]  /*11630*/  ISETP.GE.AND P1, PT, R8, R212, PT ;  /* 0x000000d40800720c */ /* 0x000fc40003f26270 */
[C---:B------:R-:W-:Y:S01]  /*11640*/  ISETP.GE.AND P0, PT, R8.reuse, R211, PT ;  /* 0x000000d30800720c */ /* 0x040fe20003f06270 */
[----:B------:R2:W-:Y:S01]  /*11650*/  MUFU.TANH R31, R26 ;  /* 0x0000001a001f7308 */ /* 0x0005e20000002400 */
[C---:B------:R-:W-:Y:S01]  /*11660*/  ISETP.LT.OR P6, PT, R8.reuse, R206, P4 ;  /* 0x000000ce0800720c */ /* 0x040fe200027c1670 */
[----:B------:R-:W-:Y:S01]  /*11670*/  HMMA.16816.F32 R16, R16, R34, R240 ;  /* 0x000000221010723c */ /* 0x000fe200000018f0 */
[----:B------:R-:W-:Y:S01]  /*11680*/  ISETP.GE.AND P2, PT, R8, R213, PT ;  /* 0x000000d50800720c */ /* 0x000fe20003f46270 */
[----:B-1----:R-:W-:Y:S01]  /*11690*/  FMUL.FTZ R25, R155, c[0x0][0x2ec] ;  /* 0x0000bb009b197a20 */ /* 0x002fe20000410000 */
[----:B------:R-:W-:Y:S02]  /*116a0*/  LOP3.LUT P4, RZ, R0, 0x2, RZ, 0xc0, !PT ;  /* 0x0000000200ff7812 */ /* 0x000fe4000788c0ff */
[----:B------:R-:W-:Y:S01]  /*116b0*/  FSEL R225, R11, -INF , !P5 ;  /* 0xff8000000be17808 */ /* 0x000fe20006800000 */
[----:B------:R-:W-:Y:S01]  /*116c0*/  FFMA.FTZ R11, R185, -UR20, R71 ;  /* 0x80000014b90b7c23 */ /* 0x000fe20008010047 */
[C---:B------:R-:W-:Y:S01]  /*116d0*/  ISETP.LT.OR P1, PT, R8.reuse, R204, P1 ;  /* 0x000000cc0800720c */ /* 0x040fe20000f21670 */
[----:B------:R1:W-:Y:S01]  /*116e0*/  MUFU.TANH R37, R25 ;  /* 0x0000001900257308 */ /* 0x0003e20000002400 */
[----:B------:R-:W-:-:S02]  /*116f0*/  ISETP.LT.OR P0, PT, R8, R203, P0 ;  /* 0x000000cb0800720c */ /* 0x000fc40000701670 */
[----:B------:R-:W-:Y:S01]  /*11700*/  ISETP.LT.OR P5, PT, R8, R208, P2 ;  /* 0x000000d00800720c */ /* 0x000fe200017a1670 */
[----:B------:R-:W-:Y:S01]  /*11710*/  FFMA.FTZ R8, R186, -UR20, R28 ;  /* 0x80000014ba087c23 */ /* 0x000fe2000801001c */
[----:B------:R-:W-:Y:S01]  /*11720*/  FSEL R177, R9, -INF , !P4 ;  /* 0xff80000009b17808 */ /* 0x000fe20006000000 */
[----:B--2---:R-:W-:Y:S01]  /*11730*/  FMUL.FTZ R26, R170, c[0x0][0x2ec] ;  /* 0x0000bb00aa1a7a20 */ /* 0x004fe20000410000 */
[----:B------:R-:W-:Y:S01]  /*11740*/  ISETP.GE.AND P4, PT, R7, R214, PT ;  /* 0x000000d60700720c */ /* 0x000fe20003f86270 */
[----:B------:R-:W-:Y:S01]  /*11750*/  FFMA.FTZ R9, R221, -UR20, R30 ;  /* 0x80000014dd097c23 */ /* 0x000fe2000801001e */
[----:B------:R-:W-:Y:S01]  /*11760*/  ISETP.GE.AND P2, PT, R7, R213, PT ;  /* 0x000000d50700720c */ /* 0x000fe20003f46270 */
[----:B------:R2:W4:Y:S01]  /*11770*/  MUFU.TANH R36, R26 ;  /* 0x0000001a00247308 */ /* 0x0005220000002400 */
[----:B------:R-:W-:Y:S02]  /*11780*/  P2R R24, PR, RZ, 0x1 ;  /* 0x00000001ff187803 */ /* 0x000fe40000000000 */
[----:B------:R-:W-:-:S02]  /*11790*/  FSEL R170, R11, -INF , !P6 ;  /* 0xff8000000baa7808 */ /* 0x000fc40007000000 */
[----:B------:R-:W-:Y:S01]  /*117a0*/  FSEL R224, R10, -INF , !P5 ;  /* 0xff8000000ae07808 */ /* 0x000fe20006800000 */
[----:B------:R-:W-:Y:S01]  /*117b0*/  FFMA.FTZ R10, R222, -UR20, R32 ;  /* 0x80000014de0a7c23 */ /* 0x000fe20008010020 */
[----:B-1----:R-:W-:Y:S01]  /*117c0*/  P2R R25, PR, RZ, 0x2 ;  /* 0x00000002ff197803 */ /* 0x002fe20000000000 */
[----:B------:R-:W-:Y:S01]  /*117d0*/  FMUL.FTZ R18, R18, c[0x0][0x2ec] ;  /* 0x0000bb0012127a20 */ /* 0x000fe20000410000 */
[C---:B------:R-:W-:Y:S01]  /*117e0*/  ISETP.LT.OR P6, PT, R7.reuse, R206, P4 ;  /* 0x000000ce0700720c */ /* 0x040fe200027c1670 */
[----:B------:R-:W-:Y:S01]  /*117f0*/  FMUL.FTZ R16, R16, c[0x0][0x2ec] ;  /* 0x0000bb0010107a20 */ /* 0x000fe20000410000 */
[----:B------:R-:W-:Y:S01]  /*11800*/  ISETP.LT.OR P5, PT, R7, R208, P2 ;  /* 0x000000d00700720c */ /* 0x000fe200017a1670 */
[----:B------:R-:W-:Y:S01]  /*11810*/  FMUL.FTZ R17, R17, c[0x0][0x2ec] ;  /* 0x0000bb0011117a20 */ /* 0x000fe20000410000 */
[----:B------:R-:W-:Y:S01]  /*11820*/  ISETP.NE.AND P4, PT, R25, RZ, PT ;  /* 0x000000ff1900720c */ /* 0x000fe20003f85270 */
[----:B------:R-:W-:Y:S01]  /*11830*/  IMAD.MOV.U32 R25, RZ, RZ, R231 ;  /* 0x000000ffff197224 */ /* 0x000fe200078e00e7 */
[----:B------:R-:W-:Y:S01]  /*11840*/  ISETP.NE.AND P2, PT, R24, RZ, PT ;  /* 0x000000ff1800720c */ /* 0x000fe20003f45270 */
[----:B------:R-:W-:Y:S01]  /*11850*/  IMAD.MOV.U32 R24, RZ, RZ, R229 ;  /* 0x000000ffff187224 */ /* 0x000fe200078e00e5 */
[C---:B------:R-:W-:Y:S01]  /*11860*/  ISETP.GE.AND P1, PT, R7.reuse, R212, PT ;  /* 0x000000d40700720c */ /* 0x040fe20003f26270 */
[----:B--2---:R-:W-:Y:S01]  /*11870*/  IMAD.MOV.U32 R26, RZ, RZ, R230 ;  /* 0x000000ffff1a7224 */ /* 0x004fe200078e00e6 */
[----:B------:R-:W-:Y:S01]  /*11880*/  ISETP.GE.AND P0, PT, R7, R211, PT ;  /* 0x000000d30700720c */ /* 0x000fe20003f06270 */
[----:B------:R-:W-:Y:S01]  /*11890*/  MUFU.TANH R18, R18 ;  /* 0x0000001200127308 */ /* 0x000fe20000002400 */
[----:B------:R-:W-:Y:S01]  /*118a0*/  FSEL R186, R8, -INF , !P3 ;  /* 0xff80000008ba7808 */ /* 0x000fe20005800000 */
[----:B------:R-:W-:Y:S01]  /*118b0*/  FMUL.FTZ R8, R171, c[0x0][0x2ec] ;  /* 0x0000bb00ab087a20 */ /* 0x000fe20000410000 */
[----:B------:R-:W-:Y:S01]  /*118c0*/  ISETP.LT.OR P1, PT, R7, R204, P1 ;  /* 0x000000cc0700720c */ /* 0x000fe20000f21670 */
[----:B------:R-:W-:Y:S01]  /*118d0*/  FMUL.FTZ R19, R19, c[0x0][0x2ec] ;  /* 0x0000bb0013137a20 */ /* 0x000fe20000410000 */
[----:B------:R-:W-:Y:S01]  /*118e0*/  HMMA.16816.F32 R20, R20, R218, R24 ;  /* 0x000000da1414723c */ /* 0x000fe20000001818 */
[----:B------:R-:W-:Y:S01]  /*118f0*/  ISETP.LT.OR P3, PT, R7, R203, P0 ;  /* 0x000000cb0700720c */ /* 0x000fe20000761670 */
[----:B------:R-:W-:Y:S01]  /*11900*/  FMUL.FTZ R7, R252, c[0x0][0x2ec] ;  /* 0x0000bb00fc077a20 */ /* 0x000fe20000410000 */
[----:B------:R1:W-:Y:S01]  /*11910*/  MUFU.TANH R56, R8 ;  /* 0x0000000800387308 */ /* 0x0003e20000002400 */
[----:B------:R-:W-:-:S02]  /*11920*/  P2R R11, PR, RZ, 0x2 ;  /* 0x00000002ff0b7803 */ /* 0x000fc40000000000 */
[----:B------:R-:W-:Y:S01]  /*11930*/  ISETP.GE.AND P1, PT, R6, R212, PT ;  /* 0x000000d40600720c */ /* 0x000fe20003f26270 */
[----:B------:R-:W-:Y:S01]  /*11940*/  FMUL.FTZ R25, R244, c[0x0][0x2ec] ;  /* 0x0000bb00f4197a20 */ /* 0x000fe20000410000 */
[----:B------:R-:W-:Y:S01]  /*11950*/  ISETP.GE.AND P0, PT, R6, R211, PT ;  /* 0x000000d30600720c */ /* 0x000fe20003f06270 */
[----:B------:R-:W-:Y:S01]  /*11960*/  FMUL.FTZ R24, R251, c[0x0][0x2ec] ;  /* 0x0000bb00fb187a20 */ /* 0x000fe20000410000 */
[----:B------:R-:W-:Y:S01]  /*11970*/  FSEL R159, R10, -INF , !P6 ;  /* 0xff8000000a9f7808 */ /* 0x000fe20007000000 */
[----:B------:R2:W5:Y:S01]  /*11980*/  MUFU.TANH R27, R7 ;  /* 0x00000007001b7308 */ /* 0x0005620000002400 */
[----:B------:R-:W-:Y:S01]  /*11990*/  FSEL R221, R9, -INF , !P5 ;  /* 0xff80000009dd7808 */ /* 0x000fe20006800000 */
[----:B------:R-:W-:Y:S01]  /*119a0*/  FFMA.FTZ R9, R73, -UR20, R77 ;  /* 0x8000001449097c23 */ /* 0x000fe2000801004d */
[C---:B------:R-:W-:Y:S02]  /*119b0*/  ISETP.LT.OR P1, PT, R6.reuse, R204, P1 ;  /* 0x000000cc0600720c */ /* 0x040fe40000f21670 */
[----:B------:R-:W-:Y:S01]  /*119c0*/  ISETP.LT.OR P0, PT, R6, R203, P0 ;  /* 0x000000cb0600720c */ /* 0x000fe20000701670 */
[----:B-1----:R-:W-:-:S02]  /*119d0*/  FFMA.FTZ R8, R237, -UR20, R70 ;  /* 0x80000014ed087c23 */ /* 0x002fc40008010046 */
[----:B------:R1:W1:Y:S01]  /*119e0*/  MUFU.TANH R29, R24 ;  /* 0x00000018001d7308 */ /* 0x0002620000002400 */
[----:B------:R-:W-:Y:S02]  /*119f0*/  P2R R10, PR, RZ, 0x1 ;  /* 0x00000001ff0a7803 */ /* 0x000fe40000000000 */
[----:B------:R-:W-:Y:S02]  /*11a00*/  ISETP.GE.AND P0, PT, R5, R211, PT ;  /* 0x000000d30500720c */ /* 0x000fe40003f06270 */
[----:B------:R-:W-:Y:S01]  /*11a10*/  HMMA.16816.F32 R12, R12, R34, R20 ;  /* 0x000000220c0c723c */ /* 0x000fe20000001814 */
[----:B------:R-:W-:Y:S01]  /*11a20*/  FSEL R172, R8, -INF , !P4 ;  /* 0xff80000008ac7808 */ /* 0x000fe20006000000 */
[----:B---3--:R-:W-:Y:S01]  /*11a30*/  FFMA.FTZ R8, R64, -UR20, R57 ;  /* 0x8000001440087c23 */ /* 0x008fe20008010039 */
[C---:B------:R-:W-:Y:S01]  /*11a40*/  ISETP.GE.AND P4, PT, R6.reuse, R214, PT ;  /* 0x000000d60600720c */ /* 0x040fe20003f86270 */
[----:B--2---:R-:W-:Y:S01]  /*11a50*/  FFMA.FTZ R7, R223, -UR20, R65 ;  /* 0x80000014df077c23 */ /* 0x004fe20008010041 */
[----:B------:R-:W-:Y:S02]  /*11a60*/  MUFU.TANH R25, R25 ;  /* 0x0000001900197308 */ /* 0x000fe40000002400 */
[----:B------:R-:W-:-:S02]  /*11a70*/  ISETP.LT.OR P6, PT, R6, R206, P4 ;  /* 0x000000ce0600720c */ /* 0x000fc400027c1670 */
[----:B------:R-:W-:Y:S01]  /*11a80*/  FSEL R182, R7, -INF , !P2 ;  /* 0xff80000007b67808 */ /* 0x000fe20005000000 */
[----:B------:R-:W-:Y:S01]  /*11a90*/  FMUL.FTZ R7, R250, c[0x0][0x2ec] ;  /* 0x0000bb00fa077a20 */ /* 0x000fe20000410000 */
[CC--:B------:R-:W-:Y:S01]  /*11aa0*/  ISETP.GE.AND P2, PT, R6.reuse, R213.reuse, PT ;  /* 0x000000d50600720c */ /* 0x0c0fe20003f46270 */
[----:B-1----:R-:W-:Y:S01]  /*11ab0*/  FMUL.FTZ R24, R239, c[0x0][0x2ec] ;  /* 0x0000bb00ef187a20 */ /* 0x002fe20000410000 */
[----:B------:R-:W-:Y:S01]  /*11ac0*/  ISETP.NE.AND P4, PT, R11, RZ, PT ;  /* 0x000000ff0b00720c */ /* 0x000fe20003f85270 */
[----:B------:R1:W2:Y:S01]  /*11ad0*/  MUFU.TANH R26, R7 ;  /* 0x00000007001a7308 */ /* 0x0002a20000002400 */
[----:B------:R-:W-:Y:S01]  /*11ae0*/  ISETP.LT.OR P5, PT, R6, R208, P2 ;  /* 0x000000d00600720c */ /* 0x000fe200017a1670 */
[----:B------:R-:W-:Y:S01]  /*11af0*/  FMUL.FTZ R6, R249, c[0x0][0x2ec] ;  /* 0x0000bb00f9067a20 */ /* 0x000fe20000410000 */
[----:B------:R-:W-:Y:S02]  /*11b00*/  P2R R11, PR, RZ, 0x2 ;  /* 0x00000002ff0b7803 */ /* 0x000fe40000000000 */
[----:B------:R-:W-:-:S02]  /*11b10*/  ISETP.GE.AND P2, PT, R5, R213, PT ;  /* 0x000000d50500720c */ /* 0x000fc40003f46270 */
[----:B------:R-:W-:Y:S01]  /*11b20*/  FSEL R181, R9, -INF , !P6 ;  /* 0xff80000009b57808 */ /* 0x000fe20007000000 */
[----:B------:R3:W-:Y:S01]  /*11b30*/  MUFU.TANH R28, R6 ;  /* 0x00000006001c7308 */ /* 0x0007e20000002400 */
[C---:B------:R-:W-:Y:S01]  /*11b40*/  ISETP.GE.AND P1, PT, R5.reuse, R212, PT ;  /* 0x000000d40500720c */ /* 0x040fe20003f26270 */
[----:B------:R-:W-:Y:S01]  /*11b50*/  FMUL.FTZ R12, R12, c[0x0][0x2ec] ;  /* 0x0000bb000c0c7a20 */ /* 0x000fe20000410000 */
[----:B------:R-:W-:Y:S01]  /*11b60*/  FSEL R219, R8, -INF , !P5 ;  /* 0xff80000008db7808 */ /* 0x000fe20006800000 */
[----:B----4-:R-:W-:Y:S01]  /*11b70*/  FFMA.FTZ R8, R50, -UR20, R36 ;  /* 0x8000001432087c23 */ /* 0x010fe20008010024 */
[----:B------:R-:W-:Y:S01]  /*11b80*/  ISETP.LT.OR P5, PT, R5, R208, P2 ;  /* 0x000000d00500720c */ /* 0x000fe200017a1670 */
[----:B------:R-:W-:Y:S01]  /*11b90*/  FMUL.FTZ R13, R13, c[0x0][0x2ec] ;  /* 0x0000bb000d0d7a20 */ /* 0x000fe20000410000 */
[----:B------:R-:W-:Y:S01]  /*11ba0*/  ISETP.LT.OR P1, PT, R5, R204, P1 ;  /* 0x000000cc0500720c */ /* 0x000fe20000f21670 */
[----:B-1----:R-:W-:Y:S01]  /*11bb0*/  FFMA.FTZ R7, R216, -UR20, R33 ;  /* 0x80000014d8077c23 */ /* 0x002fe20008010021 */
[----:B------:R-:W-:Y:S01]  /*11bc0*/  ISETP.NE.AND P2, PT, R10, RZ, PT ;  /* 0x000000ff0a00720c */ /* 0x000fe20003f45270 */
[----:B------:R-:W-:Y:S01]  /*11bd0*/  MUFU.TANH R24, R24 ;  /* 0x0000001800187308 */ /* 0x000fe20000002400 */
[----:B------:R-:W-:Y:S01]  /*11be0*/  P2R R9, PR, RZ, 0x2 ;  /* 0x00000002ff097803 */ /* 0x000fe20000000000 */
[----:B------:R-:W-:Y:S01]  /*11bf0*/  FMUL.FTZ R14, R14, c[0x0][0x2ec] ;  /* 0x0000bb000e0e7a20 */ /* 0x000fe20000410000 */
[----:B------:R-:W-:Y:S01]  /*11c00*/  FSEL R162, R7, -INF , !P4 ;  /* 0xff80000007a27808 */ /* 0x000fe20006000000 */
[----:B-----5:R-:W-:Y:S01]  /*11c10*/  FFMA.FTZ R7, R46, -UR20, R27 ;  /* 0x800000142e077c23 */ /* 0x020fe2000801001b */
[C---:B------:R-:W-:Y:S01]  /*11c20*/  ISETP.GE.AND P4, PT, R5.reuse, R214, PT ;  /* 0x000000d60500720c */ /* 0x040fe20003f86270 */
[----:B---3--:R-:W-:Y:S01]  /*11c30*/  FFMA.FTZ R6, R180, -UR20, R31 ;  /* 0x80000014b4067c23 */ /* 0x008fe2000801001f */
[----:B------:R-:W-:Y:S01]  /*11c40*/  ISETP.GE.AND P1, PT, R4, R212, PT ;  /* 0x000000d40400720c */ /* 0x000fe20003f26270 */
[----:B------:R-:W1:Y:S01]  /*11c50*/  MUFU.TANH R16, R16 ;  /* 0x0000001000107308 */ /* 0x000e620000002400 */
[----:B------:R-:W-:-:S02]  /*11c60*/  ISETP.LT.OR P6, PT, R5, R206, P4 ;  /* 0x000000ce0500720c */ /* 0x000fc400027c1670 */
[----:B------:R-:W-:Y:S01]  /*11c70*/  FSEL R174, R6, -INF , !P3 ;  /* 0xff80000006ae7808 */ /* 0x000fe20005800000 */
[----:B------:R-:W-:Y:S01]  /*11c80*/  FFMA.FTZ R6, R55, -UR20, R58 ;  /* 0x8000001437067c23 */ /* 0x000fe2000801003a */
[----:B------:R-:W-:Y:S02]  /*11c90*/  ISETP.NE.AND P4, PT, R11, RZ, PT ;  /* 0x000000ff0b00720c */ /* 0x000fe40003f85270 */
[----:B------:R-:W-:Y:S01]  /*11ca0*/  ISETP.LT.OR P3, PT, R5, R203, P0 ;  /* 0x000000cb0500720c */ /* 0x000fe20000761670 */
[----:B------:R-:W-:Y:S01]  /*11cb0*/  FFMA.FTZ R5, R54, -UR20, R37 ;  /* 0x8000001436057c23 */ /* 0x000fe20008010025 */
[----:B------:R-:W-:Y:S01]  /*11cc0*/  FSEL R153, R6, -INF , !P4 ;  /* 0xff80000006997808 */ /* 0x000fe20006000000 */
[----:B------:R-:W-:Y:S01]  /*11cd0*/  FFMA.FTZ R6, R45, -UR20, R29 ;  /* 0x800000142d067c23 */ /* 0x000fe2000801001d */
[----:B------:R-:W-:Y:S01]  /*11ce0*/  ISETP.GE.AND P4, PT, R4, R214, PT ;  /* 0x000000d60400720c */ /* 0x000fe20003f86270 */
[----:B------:R-:W-:Y:S01]  /*11cf0*/  MUFU.TANH R12, R12 ;  /* 0x0000000c000c7308 */ /* 0x000fe20000002400 */
[----:B------:R-:W-:Y:S01]  /*11d00*/  FSEL R160, R5, -INF , !P2 ;  /* 0xff80000005a07808 */ /* 0x000fe20005000000 */
[----:B--2---:R-:W-:Y:S01]  /*11d10*/  FFMA.FTZ R5, R53, -UR20, R26 ;  /* 0x8000001435057c23 */ /* 0x004fe2000801001a */
[----:B------:R-:W-:-:S02]  /*11d20*/  FSEL R166, R8, -INF , !P6 ;  /* 0xff80000008a67808 */ /* 0x000fc40007000000 */
[C---:B------:R-:W-:Y:S02]  /*11d30*/  ISETP.GE.AND P2, PT, R4.reuse, R213, PT ;  /* 0x000000d50400720c */ /* 0x040fe40003f46270 */
[C---:B------:R-:W-:Y:S01]  /*11d40*/  ISETP.GE.AND P0, PT, R4.reuse, R211, PT ;  /* 0x000000d30400720c */ /* 0x040fe20003f06270 */
[----:B------:R-:W-:Y:S01]  /*11d50*/  MUFU.TANH R17, R17 ;  /* 0x0000001100117308 */ /* 0x000fe20000002400 */
[C---:B------:R-:W-:Y:S02]  /*11d60*/  ISETP.LT.OR P6, PT, R4.reuse, R206, P4 ;  /* 0x000000ce0400720c */ /* 0x040fe400027c1670 */
[----:B------:R-:W-:Y:S02]  /*11d70*/  ISETP.NE.AND P4, PT, R9, RZ, PT ;  /* 0x000000ff0900720c */ /* 0x000fe40003f85270 */
[----:B------:R-:W-:Y:S01]  /*11d80*/  FSEL R223, R7, -INF , !P5 ;  /* 0xff80000007df7808 */ /* 0x000fe20006800000 */
[----:B------:R-:W-:Y:S01]  /*11d90*/  FFMA.FTZ R7, R49, -UR20, R56 ;  /* 0x8000001431077c23 */ /* 0x000fe20008010038 */
[C---:B------:R-:W-:Y:S01]  /*11da0*/  ISETP.LT.OR P1, PT, R4.reuse, R204, P1 ;  /* 0x000000cc0400720c */ /* 0x040fe20000f21670 */
[----:B------:R-:W2:Y:S01]  /*11db0*/  MUFU.TANH R19, R19 ;  /* 0x0000001300137308 */ /* 0x000ea20000002400 */
[----:B------:R-:W-:-:S02]  /*11dc0*/  ISETP.LT.OR P5, PT, R4, R208, P2 ;  /* 0x000000d00400720c */ /* 0x000fc400017a1670 */
[----:B------:R-:W-:Y:S01]  /*11dd0*/  ISETP.LT.OR P0, PT, R4, R203, P0 ;  /* 0x000000cb0400720c */ /* 0x000fe20000701670 */
[----:B------:R-:W-:Y:S01]  /*11de0*/  FFMA.FTZ R4, R52, -UR20, R25 ;  /* 0x8000001434047c23 */ /* 0x000fe20008010019 */
[----:B------:R-:W-:Y:S01]  /*11df0*/  FSEL R183, R5, -INF , !P4 ;  /* 0xff80000005b77808 */ /* 0x000fe20006000000 */
[----:B------:R-:W-:Y:S01]  /*11e00*/  FFMA.FTZ R5, R44, -UR20, R18 ;  /* 0x800000142c057c23 */ /* 0x000fe20008010012 */
[C---:B------:R-:W-:Y:S01]  /*11e10*/  ISETP.GE.AND P4, PT, R3.reuse, R214, PT ;  /* 0x000000d60300720c */ /* 0x040fe20003f86270 */
[----:B------:R-:W-:Y:S01]  /*11e20*/  MUFU.TANH R13, R13 ;  /* 0x0000000d000d7308 */ /* 0x000fe20000002400 */
[----:B------:R-:W-:Y:S02]  /*11e30*/  P2R R9, PR, RZ, 0x2 ;  /* 0x00000002ff097803 */ /* 0x000fe40000000000 */
[C---:B------:R-:W-:Y:S02]  /*11e40*/  ISETP.GE.AND P2, PT, R3.reuse, R213, PT ;  /* 0x000000d50300720c */ /* 0x040fe40003f46270 */
[----:B------:R-:W-:-:S02]  /*11e50*/  ISETP.GE.AND P1, PT, R3, R212, PT ;  /* 0x000000d40300720c */ /* 0x000fc40003f26270 */
[----:B------:R-:W-:Y:S02]  /*11e60*/  P2R R8, PR, RZ, 0x1 ;  /* 0x00000001ff087803 */ /* 0x000fe40000000000 */
[----:B------:R-:W-:Y:S01]  /*11e70*/  FSEL R222, R6, -INF , !P5 ;  /* 0xff80000006de7808 */ /* 0x000fe20006800000 */
[----:B-1----:R-:W-:Y:S01]  /*11e80*/  FFMA.FTZ R6, R48, -UR20, R16 ;  /* 0x8000001430067c23 */ /* 0x002fe20008010010 */
[----:B------:R-:W-:Y:S01]  /*11e90*/  FSEL R216, R4, -INF , !P3 ;  /* 0xff80000004d87808 */ /* 0x000fe20005800000 */
[----:B------:R-:W-:Y:S01]  /*11ea0*/  FFMA.FTZ R4, R47, -UR20, R28 ;  /* 0x800000142f047c23 */ /* 0x000fe2000801001c */
[C---:B------:R-:W-:Y:S02]  /*11eb0*/  ISETP.GE.AND P0, PT, R3.reuse, R211, PT ;  /* 0x000000d30300720c */ /* 0x040fe40003f06270 */
[C---:B------:R-:W-:Y:S02]  /*11ec0*/  ISETP.LT.OR P5, PT, R3.reuse, R206, P4 ;  /* 0x000000ce0300720c */ /* 0x040fe400027a1670 */
[----:B------:R-:W-:-:S02]  /*11ed0*/  ISETP.LT.OR P4, PT, R3, R208, P2 ;  /* 0x000000d00300720c */ /* 0x000fc40001781670 */
[----:B------:R-:W-:Y:S02]  /*11ee0*/  ISETP.NE.AND P2, PT, R9, RZ, PT ;  /* 0x000000ff0900720c */ /* 0x000fe40003f45270 */
[C---:B------:R-:W-:Y:S02]  /*11ef0*/  ISETP.LT.OR P1, PT, R3.reuse, R204, P1 ;  /* 0x000000cc0300720c */ /* 0x040fe40000f21670 */
[----:B------:R-:W-:Y:S01]  /*11f00*/  ISETP.LT.OR P3, PT, R3, R203, P0 ;  /* 0x000000cb0300720c */ /* 0x000fe20000761670 */
[----:B------:R-:W-:Y:S01]  /*11f10*/  FFMA.FTZ R3, R51, -UR20, R24 ;  /* 0x8000001433037c23 */ /* 0x000fe20008010018 */
[----:B------:R-:W-:Y:S02]  /*11f20*/  FSEL R163, R7, -INF , !P6 ;  /* 0xff80000007a37808 */ /* 0x000fe40007000000 */
[----:B------:R-:W-:Y:S01]  /*11f30*/  ISETP.NE.AND P6, PT, R8, RZ, PT ;  /* 0x000000ff0800720c */ /* 0x000fe20003fc5270 */
[----:B------:R-:W-:Y:S01]  /*11f40*/  FMUL.FTZ R8, R15, c[0x0][0x2ec] ;  /* 0x0000bb000f087a20 */ /* 0x000fe20000410000 */
[----:B------:R-:W-:-:S02]  /*11f50*/  P2R R7, PR, RZ, 0x2 ;  /* 0x00000002ff077803 */ /* 0x000fc40000000000 */
[----:B------:R-:W-:Y:S02]  /*11f60*/  FSEL R175, R4, -INF , !P2 ;  /* 0xff80000004af7808 */ /* 0x000fe40005000000 */
[C---:B------:R-:W-:Y:S01]  /*11f70*/  ISETP.GE.AND P2, PT, R2.reuse, R214, PT ;  /* 0x000000d60200720c */ /* 0x040fe20003f46270 */
[----:B------:R-:W1:Y:S01]  /*11f80*/  MUFU.TANH R4, R14 ;  /* 0x0000000e00047308 */ /* 0x000e620000002400 */
[----:B------:R-:W-:Y:S02]  /*11f90*/  ISETP.GE.AND P1, PT, R2, R213, PT ;  /* 0x000000d50200720c */ /* 0x000fe40003f26270 */
[----:B------:R-:W-:Y:S01]  /*11fa0*/  FSEL R220, R5, -INF , !P4 ;  /* 0xff80000005dc7808 */ /* 0x000fe20006000000 */
[----:B--2---:R-:W-:Y:S01]  /*11fb0*/  FFMA.FTZ R5, R40, -UR20, R19 ;  /* 0x8000001428057c23 */ /* 0x004fe20008010013 */
[C---:B------:R-:W-:Y:S02]  /*11fc0*/  ISETP.GE.AND P0, PT, R2.reuse, R212, PT ;  /* 0x000000d40200720c */ /* 0x040fe40003f06270 */
[----:B------:R-:W-:Y:S01]  /*11fd0*/  ISETP.GE.AND P4, PT, R2, R211, PT ;  /* 0x000000d30200720c */ /* 0x000fe20003f86270 */
[----:B------:R-:W2:Y:S01]  /*11fe0*/  MUFU.TANH R8, R8 ;  /* 0x0000000800087308 */ /* 0x000ea20000002400 */
[----:B------:R-:W-:-:S02]  /*11ff0*/  FSEL R185, R3, -INF , !P6 ;  /* 0xff80000003b97808 */ /* 0x000fc40007000000 */
[----:B------:R-:W-:Y:S01]  /*12000*/  FSEL R155, R6, -INF , !P5 ;  /* 0xff800000069b7808 */ /* 0x000fe20006800000 */
[----:B------:R-:W-:Y:S01]  /*12010*/  FFMA.FTZ R6, R41, -UR20, R17 ;  /* 0x8000001429067c23 */ /* 0x000fe20008010011 */
[C---:B------:R-:W-:Y:S02]  /*12020*/  ISETP.LT.OR P6, PT, R2.reuse, R206, P2 ;  /* 0x000000ce0200720c */ /* 0x040fe400017c1670 */
[----:B------:R-:W-:Y:S01]  /*12030*/  ISETP.LT.OR P5, PT, R2, R208, P1 ;  /* 0x000000d00200720c */ /* 0x000fe20000fa1670 */
[----:B-1----:R-:W-:Y:S01]  /*12040*/  FFMA.FTZ R3, R42, -UR20, R4 ;  /* 0x800000142a037c23 */ /* 0x002fe20008010004 */
[C---:B------:R-:W-:Y:S01]  /*12050*/  ISETP.LT.OR P2, PT, R2.reuse, R204, P0 ;  /* 0x000000cc0200720c */ /* 0x040fe20000741670 */
[----:B------:R-:W-:Y:S01]  /*12060*/  FFMA.FTZ R4, R39, -UR20, R13 ;  /* 0x8000001427047c23 */ /* 0x000fe2000801000d */
[----:B------:R-:W-:Y:S01]  /*12070*/  ISETP.LT.OR P1, PT, R2, R203, P4 ;  /* 0x000000cb0200720c */ /* 0x000fe20002721670 */
[----:B------:R-:W-:Y:S01]  /*12080*/  FFMA.FTZ R2, R43, -UR20, R12 ;  /* 0x800000142b027c23 */ /* 0x000fe2000801000c */
[----:B------:R-:W-:-:S02]  /*12090*/  ISETP.NE.AND P0, PT, R7, RZ, PT ;  /* 0x000000ff0700720c */ /* 0x000fc40003f05270 */
[----:B------:R-:W-:Y:S02]  /*120a0*/  FSEL R180, R3, -INF , !P3 ;  /* 0xff80000003b47808 */ /* 0x000fe40005800000 */
[----:B------:R-:W-:Y:S01]  /*120b0*/  FSEL R171, R2, -INF , !P0 ;  /* 0xff80000002ab7808 */ /* 0x000fe20004000000 */
[----:B--2---:R-:W-:Y:S01]  /*120c0*/  FFMA.FTZ R2, R38, -UR20, R8 ;  /* 0x8000001426027c23 */ /* 0x004fe20008010008 */
[----:B------:R-:W-:Y:S02]  /*120d0*/  PLOP3.LUT P0, PT, PT, PT, UP0, 0x80, 0x0 ;  /* 0x000000000000781c */ /* 0x000fe40003f0f008 */
[----:B------:R-:W-:Y:S02]  /*120e0*/  LOP3.LUT P3, RZ, R0, 0x20, RZ, 0xc0, !PT ;  /* 0x0000002000ff7812 */ /* 0x000fe4000786c0ff */
[----:B------:R-:W-:Y:S02]  /*120f0*/  FSEL R157, R6, -INF , !P6 ;  /* 0xff800000069d7808 */ /* 0x000fe40007000000 */
[----:B------:R-:W-:-:S02]  /*12100*/  FSEL R218, R5, -INF , !P5 ;  /* 0xff80000005da7808 */ /* 0x000fc40006800000 */
[----:B------:R-:W-:Y:S02]  /*12110*/  FSEL R167, R4, -INF , !P2 ;  /* 0xff80000004a77808 */ /* 0x000fe40005000000 */
[----:B------:R-:W-:-:S03]  /*12120*/  FSEL R179, R2, -INF , !P1 ;  /* 0xff80000002b37808 */ /* 0x000fc60004800000 */
        /* <DEDUP_REMOVED lines=20> */
[C---:B------:R-:W-:Y:S02]  /*12270*/  @!P3 IADD3 R0, P1, R2.reuse, UR27, RZ ;  /* 0x0000001b0200bc10 */ /* 0x040fe4000ff3e0ff */
[----:B------:R-:W-:Y:S02]  /*12280*/  @!P3 LEA R5, P0, R5, R2, 0x5 ;  /* 0x000000020505b211 */ /* 0x000fe400078028ff */
[----:B------:R-:W-:Y:S02]  /*12290*/  @!P3 LEA R8, P4, R2, c[0x0][0x168], 0x1 ;  /* 0x00005a000208ba11 */ /* 0x000fe400078808ff */
[----:B------:R-:W-:Y:S02]  /*122a0*/  @!P3 LEA R6, P2, R0, c[0x0][0x168], 0x1 ;  /* 0x00005a000006ba11 */ /* 0x000fe400078408ff */
[----:B------:R-:W-:-:S02]  /*122b0*/  @!P3 IADD3.X R7, R3, UR26, RZ, P1, !PT ;  /* 0x0000001a0307bc10 */ /* 0x000fc40008ffe4ff */
[----:B------:R-:W-:Y:S02]  /*122c0*/  @!P3 LEA.HI.X R10, R10, R3, R4, 0x5, P0 ;  /* 0x000000030a0ab211 */ /* 0x000fe400000f2c04 */
[C---:B------:R-:W-:Y:S02]  /*122d0*/  @!P3 LEA R4, P0, R5.reuse, c[0x0][0x168], 0x1 ;  /* 0x00005a000504ba11 */ /* 0x040fe400078008ff */
        /* <DEDUP_REMOVED lines=30> */
.L_x_2090:
[----:B------:R-:W-:Y:S05]  /*124c0*/  BSYNC B0 ;  /* 0x0000000000007941 */ /* 0x000fea0003800000 */
.L_x_2089:
[----:B------:R-:W0:Y:S02]  /*124d0*/  LDGDEPBAR ;  /* 0x00000000000079af */ /* 0x000e240000000000 */
.L_x_2088:
        /* <DEDUP_REMOVED lines=54> */
[----:B-1----:R-:W-:Y:S01]  /*12840*/  FMNMX.FTZ R73, R73, R3, !PT ;  /* 0x0000000349497209 */ /* 0x002fe20007810000 */
[----:B------:R-:W1:Y:S01]  /*12850*/  SHFL.BFLY PT, R4, R71, 0x2, 0x1f ;  /* 0x0c401f0047047f89 */ /* 0x000e6200000e0000 */
[----:B------:R-:W-:Y:S02]  /*12860*/  FMNMX.FTZ R2, R168, R2, !PT ;  /* 0x00000002a8027209 */ /* 0x000fe40007810000 */
[----:B------:R-:W-:Y:S01]  /*12870*/  FMNMX.FTZ R0, R179, R0, !PT ;  /* 0x00000000b3007209 */ /* 0x000fe20007810000 */
[----:B------:R-:W2:Y:S01]  /*12880*/  SHFL.BFLY PT, R5, R73, 0x1, 0x1f ;  /* 0x0c201f0049057f89 */ /* 0x000ea200000e0000 */
[----:B------:R-:W-:-:S03]  /*12890*/  FMNMX.FTZ R2, R158, R2, !PT ;  /* 0x000000029e027209 */ /* 0x000fc60007810000 */
[----:B------:R-:W3:Y:S01]  /*128a0*/  SHFL.BFLY PT, R70, R0, 0x2, 0x1f ;  /* 0x0c401f0000467f89 */ /* 0x000ee200000e0000 */
[----:B------:R-:W-:-:S04]  /*128b0*/  FMNMX.FTZ R2, R228, R2, !PT ;  /* 0x00000002e4027209 */ /* 0x000fc80007810000 */
[----:B------:R-:W-:-:S04]  /*128c0*/  FMNMX.FTZ R2, R217, R2, !PT ;  /* 0x00000002d9027209 */ /* 0x000fc80007810000 */
[----:B------:R-:W-:-:S04]  /*128d0*/  FMNMX.FTZ R2, R184, R2, !PT ;  /* 0x00000002b8027209 */ /* 0x000fc80007810000 */
[----:B------:R-:W-:Y:S02]  /*128e0*/  FMNMX.FTZ R2, R178, R2, !PT ;  /* 0x00000002b2027209 */ /* 0x000fe40007810000 */
[----:B-1----:R-:W-:Y:S02]  /*128f0*/  FMNMX.FTZ R71, R71, R4, !PT ;  /* 0x0000000447477209 */ /* 0x002fe40007810000 */
[----:B------:R-:W-:Y:S02]  /*12900*/  FMNMX.FTZ R2, R225, R2, !PT ;  /* 0x00000002e1027209 */ /* 0x000fe40007810000 */
[----:B--2---:R-:W-:Y:S01]  /*12910*/  FMNMX.FTZ R73, R73, R5, !PT ;  /* 0x0000000549497209 */ /* 0x004fe20007810000 */
[----:B------:R-:W1:Y:S01]  /*12920*/  SHFL.BFLY PT, R3, R71, 0x1, 0x1f ;  /* 0x0c201f0047037f89 */ /* 0x000e6200000e0000 */
[----:B------:R-:W-:Y:S02]  /*12930*/  FMNMX.FTZ R2, R224, R2, !PT ;  /* 0x00000002e0027209 */ /* 0x000fe40007810000 */
[----:B---3--:R-:W-:Y:S01]  /*12940*/  FMNMX.FTZ R70, R0, R70, !PT ;  /* 0x0000004600467209 */ /* 0x008fe20007810000 */
[----:B------:R-:W-:Y:S01]  /*12950*/  FMUL.FTZ R0, R73, c[0x0][0x23c] ;  /* 0x00008f0049007a20 */ /* 0x000fe20000410000 */
[----:B------:R-:W-:-:S02]  /*12960*/  FMNMX.FTZ R2, R221, R2, !PT ;  /* 0x00000002dd027209 */ /* 0x000fc40007810000 */
[----:B------:R-:W-:Y:S01]  /*12970*/  FSETP.NEU.FTZ.AND P2, PT, R73, -INF , PT ;  /* 0xff8000004900780b */ /* 0x000fe20003f5d000 */
[----:B------:R-:W2:Y:S01]  /*12980*/  SHFL.BFLY PT, R5, R70, 0x1, 0x1f ;  /* 0x0c201f0046057f89 */ /* 0x000ea200000e0000 */
[----:B------:R-:W-:Y:S02]  /*12990*/  FMNMX.FTZ R2, R219, R2, !PT ;  /* 0x00000002db027209 */ /* 0x000fe40007810000 */
[----:B------:R-:W-:Y:S02]  /*129a0*/  FSEL R0, R0, RZ, P2 ;  /* 0x000000ff00007208 */ /* 0x000fe40001000000 */
[----:B------:R-:W-:-:S03]  /*129b0*/  FMNMX.FTZ R2, R223, R2, !PT ;  /* 0x00000002df027209 */ /* 0x000fc60007810000 */
[----:B------:R-:W-:Y:S01]  /*129c0*/  FFMA.FTZ R4, R74, c[0x0][0x23c], -R0 ;  /* 0x00008f004a047a23 */ /* 0x000fe20000010800 */
[----:B------:R-:W-:-:S03]  /*129d0*/  FMNMX.FTZ R2, R222, R2, !PT ;  /* 0x00000002de027209 */ /* 0x000fc60007810000 */
[----:B------:R3:W4:Y:S01]  /*129e0*/  MUFU.EX2 R10, R4 ;  /* 0x00000004000a7308 */ /* 0x0007220000000800 */
[----:B-1----:R-:W-:-:S04]  /*129f0*/  FMNMX.FTZ R71, R71, R3, !PT ;  /* 0x0000000347477209 */ /* 0x002fc80007810000 */
[C---:B------:R-:W-:Y:S01]  /*12a00*/  FSETP.NEU.FTZ.AND P1, PT, R71.reuse, -INF , PT ;  /* 0xff8000004700780b */ /* 0x040fe20003f3d000 */
[----:B------:R-:W-:Y:S01]  /*12a10*/  FMUL.FTZ R3, R71, c[0x0][0x23c] ;  /* 0x00008f0047037a20 */ /* 0x000fe20000410000 */
[----:B--2---:R-:W-:-:S04]  /*12a20*/  FMNMX.FTZ R70, R70, R5, !PT ;  /* 0x0000000546467209 */ /* 0x004fc80007810000 */
[----:B------:R-:W-:Y:S02]  /*12a30*/  FSEL R3, R3, RZ, P1 ;  /* 0x000000ff03037208 */ /* 0x000fe40000800000 */
[----:B---3--:R-:W-:Y:S02]  /*12a40*/  FMNMX.FTZ R4, R220, R2, !PT ;  /* 0x00000002dc047209 */ /* 0x008fe40007810000 */
[----:B------:R-:W-:Y:S01]  /*12a50*/  FSETP.NEU.FTZ.AND P0, PT, R70, -INF , PT ;  /* 0xff8000004600780b */ /* 0x000fe20003f1d000 */
[--C-:B------:R-:W-:Y:S01]  /*12a60*/  FFMA.FTZ R2, R72, c[0x0][0x23c], -R3.reuse ;  /* 0x00008f0048027a23 */ /* 0x100fe20000010803 */
[----:B------:R-:W-:Y:S01]  /*12a70*/  FMNMX.FTZ R4, R218, R4, !PT ;  /* 0x00000004da047209 */ /* 0x000fe20007810000 */
[--C-:B------:R-:W-:Y:S02]  /*12a80*/  FFMA.FTZ R5, R66, c[0x0][0x23c], -R3.reuse ;  /* 0x00008f0042057a23 */ /* 0x100fe40000010803 */
[----:B------:R1:W-:Y:S02]  /*12a90*/  MUFU.EX2 R7, R2 ;  /* 0x0000000200077308 */ /* 0x0003e40000000800 */
[----:B------:R-:W2:Y:S06]  /*12aa0*/  SHFL.BFLY PT, R6, R4, 0x2, 0x1f ;  /* 0x0c401f0004067f89 */ /* 0x000eac00000e0000 */
[----:B------:R3:W-:Y:S01]  /*12ab0*/  MUFU.EX2 R8, R5 ;  /* 0x0000000500087308 */ /* 0x0007e20000000800 */
[----:B-1----:R-:W-:-:S07]  /*12ac0*/  FFMA.FTZ R2, R69, c[0x0][0x23c], -R3 ;  /* 0x00008f0045027a23 */ /* 0x002fce0000010803 */
[----:B------:R1:W5:Y:S01]  /*12ad0*/  MUFU.EX2 R9, R2 ;  /* 0x0000000200097308 */ /* 0x0003620000000800 */
[----:B---3--:R-:W-:Y:S01]  /*12ae0*/  FFMA.FTZ R5, R62, c[0x0][0x23c], -R3 ;  /* 0x00008f003e057a23 */ /* 0x008fe20000010803 */
[----:B--2---:R-:W-:-:S06]  /*12af0*/  FMNMX.FTZ R4, R4, R6, !PT ;  /* 0x0000000604047209 */ /* 0x004fcc0007810000 */
[----:B------:R2:W-:Y:S01]  /*12b00*/  MUFU.EX2 R20, R5 ;  /* 0x0000000500147308 */ /* 0x0005e20000000800 */
[----:B------:R-:W-:Y:S01]  /*12b10*/  FSEL R6, R71, RZ, P1 ;  /* 0x000000ff47067208 */ /* 0x000fe20000800000 */
[----:B------:R-:W3:Y:S01]  /*12b20*/  SHFL.BFLY PT, R72, R4, 0x1, 0x1f ;  /* 0x0c201f0004487f89 */ /* 0x000ee200000e0000 */
[----:B-1----:R-:W-:-:S05]  /*12b30*/  FMUL.FTZ R2, R70, c[0x0][0x23c] ;  /* 0x00008f0046027a20 */ /* 0x002fca0000410000 */
[----:B------:R-:W-:-:S05]  /*12b40*/  FSEL R2, R2, RZ, P0 ;  /* 0x000000ff02027208 */ /* 0x000fca0000000000 */
[----:B--2---:R-:W-:Y:S01]  /*12b50*/  FFMA.FTZ R5, R145, c[0x0][0x23c], -R2 ;  /* 0x00008f0091057a23 */ /* 0x004fe20000010802 */
[----:B----4-:R-:W-:-:S03]  /*12b60*/  MOV R145, R10 ;  /* 0x0000000a00917202 */ /* 0x010fc60000000f00 */
[----:B------:R1:W-:Y:S01]  /*12b70*/  MUFU.EX2 R252, R5 ;  /* 0x0000000500fc7308 */ /* 0x0003e20000000800 */
[----:B---3--:R-:W-:Y:S01]  /*12b80*/  FMNMX.FTZ R72, R4, R72, !PT ;  /* 0x0000004804487209 */ /* 0x008fe20007810000 */
[--C-:B------:R-:W-:Y:S01]  /*12b90*/  FFMA.FTZ R4, R156, c[0x0][0x23c], -R0.reuse ;  /* 0x00008f009c047a23 */ /* 0x100fe20000010800 */
[----:B-----5:R-:W-:Y:S01]  /*12ba0*/  MOV R156, R9 ;  /* 0x00000009009c7202 */ /* 0x020fe20000000f00 */
[----:B------:R-:W-:-:S04]  /*12bb0*/  FFMA.FTZ R9, R76, c[0x0][0x23c], -R0 ;  /* 0x00008f004c097a23 */ /* 0x000fc80000010800 */
[----:B------:R2:W-:Y:S01]  /*12bc0*/  MUFU.EX2 R249, R4 ;  /* 0x0000000400f97308 */ /* 0x0005e20000000800 */
[----:B-1----:R-:W-:Y:S01]  /*12bd0*/  FFMA.FTZ R5, R75, c[0x0][0x23c], -R2 ;  /* 0x00008f004b057a23 */ /* 0x002fe20000010802 */
[----:B------:R-:W-:Y:S01]  /*12be0*/  MOV R75, R7 ;  /* 0x00000007004b7202 */ /* 0x000fe20000000f00 */
[----:B------:R-:W-:Y:S01]  /*12bf0*/  FADD.FTZ R7, R234, -R6 ;  /* 0x80000006ea077221 */ /* 0x000fe20000010000 */
[----:B------:R-:W-:-:S04]  /*12c00*/  FSEL R6, R70, RZ, P0 ;  /* 0x000000ff46067208 */ /* 0x000fc80000000000 */
[----:B------:R1:W-:Y:S01]  /*12c10*/  MUFU.EX2 R251, R5 ;  /* 0x0000000500fb7308 */ /* 0x0003e20000000800 */
[C---:B------:R-:W-:Y:S01]  /*12c20*/  FSETP.NEU.FTZ.AND P0, PT, R72.reuse, -INF , PT ;  /* 0xff8000004800780b */ /* 0x040fe20003f1d000 */
[----:B------:R-:W-:Y:S02]  /*12c30*/  FMUL.FTZ R7, R7, c[0x0][0x23c] ;  /* 0x00008f0007077a20 */ /* 0x000fe40000410000 */
[----:B--2---:R-:W-:-:S04]  /*12c40*/  FMUL.FTZ R4, R72, c[0x0][0x23c] ;  /* 0x00008f0048047a20 */ /* 0x004fc80000410000 */
[----:B------:R-:W-:Y:S01]  /*12c50*/  MUFU.EX2 R250, R9 ;  /* 0x0000000900fa7308 */ /* 0x000fe20000000800 */
[----:B-1----:R-:W-:-:S07]  /*12c60*/  FFMA.FTZ R5, R68, c[0x0][0x23c], -R2 ;  /* 0x00008f0044057a23 */ /* 0x002fce0000010802 */
[----:B------:R-:W1:Y:S08]  /*12c70*/  MUFU.EX2 R74, R7 ;  /* 0x00000007004a7308 */ /* 0x000e700000000800 */
[----:B------:R2:W-:Y:S01]  /*12c80*/  MUFU.EX2 R10, R5 ;  /* 0x00000005000a7308 */ /* 0x0005e20000000800 */
[-C--:B-1----:R-:W-:Y:S02]  /*12c90*/  FMUL.FTZ R84, R84, R74.reuse ;  /* 0x0000004a54547220 */ /* 0x082fe40000410000 */
[----:B------:R-:W-:-:S02]  /*12ca0*/  FMUL.FTZ R85, R85, R74 ;  /* 0x0000004a55557220 */ /* 0x000fc40000410000 */
[-C--:B------:R-:W-:Y:S02]  /*12cb0*/  FMUL.FTZ R88, R88, R74.reuse ;  /* 0x0000004a58587220 */ /* 0x080fe40000410000 */
[-C--:B------:R-:W-:Y:S02]  /*12cc0*/  FMUL.FTZ R89, R89, R74.reuse ;  /* 0x0000004a59597220 */ /* 0x080fe40000410000 */
[----:B--2---:R-:W-:Y:S02]  /*12cd0*/  FFMA.FTZ R5, R63, c[0x0][0x23c], -R2 ;  /* 0x00008f003f057a23 */ /* 0x004fe40000010802 */
[-C--:B------:R-:W-:Y:S02]  /*12ce0*/  FMUL.FTZ R100, R100, R74.reuse ;  /* 0x0000004a64647220 */ /* 0x080fe40000410000 */
[----:B------:R-:W1:Y:S01]  /*12cf0*/  MUFU.EX2 R21, R5 ;  /* 0x0000000500157308 */ /* 0x000e620000000800 */
[-C--:B------:R-:W-:Y:S02]  /*12d00*/  FMUL.FTZ R101, R101, R74.reuse ;  /* 0x0000004a65657220 */ /* 0x080fe40000410000 */
[----:B------:R-:W-:-:S02]  /*12d10*/  FMUL.FTZ R104, R104, R74 ;  /* 0x0000004a68687220 */ /* 0x000fc40000410000 */
[-C--:B------:R-:W-:Y:S02]  /*12d20*/  FMUL.FTZ R105, R105, R74.reuse ;  /* 0x0000004a69697220 */ /* 0x080fe40000410000 */
[-C--:B------:R-:W-:Y:S02]  /*12d30*/  FMUL.FTZ R116, R116, R74.reuse ;  /* 0x0000004a74747220 */ /* 0x080fe40000410000 */
[-C--:B------:R-:W-:Y:S02]  /*12d40*/  FMUL.FTZ R117, R117, R74.reuse ;  /* 0x0000004a75757220 */ /* 0x080fe40000410000 */
[-C--:B------:R-:W-:Y:S02]  /*12d50*/  FMUL.FTZ R120, R120, R74.reuse ;  /* 0x0000004a78787220 */ /* 0x080fe40000410000 */
[-C--:B------:R-:W-:Y:S02]  /*12d60*/  FMUL.FTZ R121, R121, R74.reuse ;  /* 0x0000004a79797220 */ /* 0x080fe40000410000 */
[----:B------:R-:W-:Y:S01]  /*12d70*/  FMUL.FTZ R132, R132, R74 ;  /* 0x0000004a84847220 */ /* 0x000fe20000410000 */
[----:B-1----:R-:W-:Y:S01]  /*12d80*/  F2FP.PACK_AB R7, R21, R10 ;  /* 0x0000000a1507723e */ /* 0x002fe200000000ff */
[----:B------:R-:W-:-:S02]  /*12d90*/  FADD.FTZ R5, R233, -R6 ;  /* 0x80000006e9057221 */ /* 0x000fc40000010000 */
[-C--:B------:R-:W-:Y:S02]  /*12da0*/  FMUL.FTZ R133, R133, R74.reuse ;  /* 0x0000004a85857220 */ /* 0x080fe40000410000 */
[----:B------:R-:W-:Y:S02]  /*12db0*/  FMUL.FTZ R5, R5, c[0x0][0x23c] ;  /* 0x00008f0005057a20 */ /* 0x000fe40000410000 */
[-C--:B------:R-:W-:Y:S02]  /*12dc0*/  FMUL.FTZ R136, R136, R74.reuse ;  /* 0x0000004a88887220 */ /* 0x080fe40000410000 */
[----:B------:R1:W2:Y:S01]  /*12dd0*/  MUFU.EX2 R69, R5 ;  /* 0x0000000500457308 */ /* 0x0002a20000000800 */
[----:B------:R-:W-:Y:S02]  /*12de0*/  FMUL.FTZ R137, R137, R74 ;  /* 0x0000004a89897220 */ /* 0x000fe40000410000 */
[----:B-1----:R-:W-:Y:S01]  /*12df0*/  FFMA.FTZ R5, R148, c[0x0][0x23c], -R0 ;  /* 0x00008f0094057a23 */ /* 0x002fe20000010800 */
[----:B------:R-:W-:Y:S01]  /*12e00*/  MOV R148, R8 ;  /* 0x0000000800947202 */ /* 0x000fe20000000f00 */
[----:B--2---:R-:W-:Y:S01]  /*12e10*/  FMUL.FTZ R86, R86, R69 ;  /* 0x0000004556567220 */ /* 0x004fe20000410000 */
[----:B------:R-:W-:-:S02]  /*12e20*/  FSEL R8, R4, RZ, P0 ;  /* 0x000000ff04087208 */ /* 0x000fc40000000000 */
[----:B------:R1:W-:Y:S01]  /*12e30*/  MUFU.EX2 R244, R5 ;  /* 0x0000000500f47308 */ /* 0x0003e20000000800 */
[----:B------:R-:W-:Y:S01]  /*12e40*/  F2FP.PACK_AB R6, R20, R148 ;  /* 0x000000941406723e */ /* 0x000fe200000000ff */
[----:B------:R-:W-:Y:S01]  /*12e50*/  FMUL.FTZ R87, R87, R69 ;  /* 0x0000004557577220 */ /* 0x000fe20000410000 */
[----:B------:R-:W-:Y:S01]  /*12e60*/  F2FP.PACK_AB R4, R156, R75 ;  /* 0x0000004b9c04723e */ /* 0x000fe200000000ff */
[--C-:B------:R-:W-:Y:S01]  /*12e70*/  FFMA.FTZ R9, R176, c[0x0][0x23c], -R8.reuse ;  /* 0x00008f00b0097a23 */ /* 0x100fe20000010808 */
[----:B------:R-:W-:Y:S01]  /*12e80*/  MOV R176, R20 ;  /* 0x0000001400b07202 */ /* 0x000fe20000000f00 */
[----:B------:R-:W-:Y:S01]  /*12e90*/  FFMA.FTZ R11, R169, c[0x0][0x23c], -R8 ;  /* 0x00008f00a90b7a23 */ /* 0x000fe20000010808 */
[----:B------:R-:W-:Y:S01]  /*12ea0*/  MOV R169, R10 ;  /* 0x0000000a00a97202 */ /* 0x000fe20000000f00 */
[----:B------:R2:W-:Y:S01]  /*12eb0*/  MUFU.EX2 R242, R9 ;  /* 0x0000000900f27308 */ /* 0x0005e20000000800 */
[----:B------:R-:W-:Y:S01]  /*12ec0*/  FSEL R10, R73, RZ, P2 ;  /* 0x000000ff490a7208 */ /* 0x000fe20001000000 */
[----:B------:R-:W-:-:S02]  /*12ed0*/  FMUL.FTZ R90, R90, R69 ;  /* 0x000000455a5a7220 */ /* 0x000fc40000410000 */
[-C--:B------:R-:W-:Y:S02]  /*12ee0*/  FMUL.FTZ R91, R91, R69.reuse ;  /* 0x000000455b5b7220 */ /* 0x080fe40000410000 */
[----:B------:R-:W-:Y:S02]  /*12ef0*/  FADD.FTZ R20, R236, -R10 ;  /* 0x8000000aec147221 */ /* 0x000fe40000010000 */
[----:B------:R3:W-:Y:S01]  /*12f00*/  MUFU.EX2 R243, R11 ;  /* 0x0000000b00f37308 */ /* 0x0007e20000000800 */
[----:B------:R-:W-:Y:S01]  /*12f10*/  FFMA.FTZ R10, R158, c[0x0][0x23c], -R8 ;  /* 0x00008f009e0a7a23 */ /* 0x000fe20000010808 */
[----:B-1----:R-:W-:Y:S01]  /*12f20*/  F2FP.PACK_AB R5, R251, R252 ;  /* 0x000000fcfb05723e */ /* 0x002fe200000000ff */
[-C--:B------:R-:W-:Y:S02]  /*12f30*/  FMUL.FTZ R102, R102, R69.reuse ;  /* 0x0000004566667220 */ /* 0x080fe40000410000 */
[-C--:B------:R-:W-:Y:S02]  /*12f40*/  FMUL.FTZ R103, R103, R69.reuse ;  /* 0x0000004567677220 */ /* 0x080fe40000410000 */
[-C--:B------:R-:W-:Y:S01]  /*12f50*/  FMUL.FTZ R106, R106, R69.reuse ;  /* 0x000000456a6a7220 */ /* 0x080fe20000410000 */
[----:B--2---:R-:W-:Y:S01]  /*12f60*/  FSEL R9, R72, RZ, P0 ;  /* 0x000000ff48097208 */ /* 0x004fe20000000000 */
[----:B------:R1:W-:Y:S01]  /*12f70*/  MUFU.EX2 R240, R10 ;  /* 0x0000000a00f07308 */ /* 0x0003e20000000800 */
[-C--:B------:R-:W-:Y:S01]  /*12f80*/  FMUL.FTZ R107, R107, R69.reuse ;  /* 0x000000456b6b7220 */ /* 0x080fe20000410000 */
[----:B------:R-:W-:Y:S01]  /*12f90*/  HMMA.16816.F32 R84, R4, R12, R84 ;  /* 0x0000000c0454723c */ /* 0x000fe20000001854 */
[----:B------:R-:W-:-:S02]  /*12fa0*/  FMUL.FTZ R118, R118, R69 ;  /* 0x0000004576767220 */ /* 0x000fc40000410000 */
[----:B------:R-:W-:Y:S02]  /*12fb0*/  FADD.FTZ R9, R235, -R9 ;  /* 0x80000009eb097221 */ /* 0x000fe40000010000 */
[----:B---3--:R-:W-:Y:S01]  /*12fc0*/  FFMA.FTZ R11, R168, c[0x0][0x23c], -R8 ;  /* 0x00008f00a80b7a23 */ /* 0x008fe20000010808 */
[----:B------:R-:W-:Y:S01]  /*12fd0*/  MOV R168, R21 ;  /* 0x0000001500a87202 */ /* 0x000fe20000000f00 */
[----:B------:R-:W-:Y:S01]  /*12fe0*/  FMUL.FTZ R9, R9, c[0x0][0x23c] ;  /* 0x00008f0009097a20 */ /* 0x000fe20000410000 */
[----:B------:R-:W-:Y:S01]  /*12ff0*/  HMMA.16816.F32 R88, R4, R14, R88 ;  /* 0x0000000e0458723c */ /* 0x000fe20000001858 */
[----:B------:R2:W-:Y:S01]  /*13000*/  MUFU.EX2 R241, R11 ;  /* 0x0000000b00f17308 */ /* 0x0005e20000000800 */
[-C--:B------:R-:W-:Y:S02]  /*13010*/  FMUL.FTZ R119, R119, R69.reuse ;  /* 0x0000004577777220 */ /* 0x080fe40000410000 */
[----:B------:R-:W-:Y:S02]  /*13020*/  FMUL.FTZ R122, R122, R69 ;  /* 0x000000457a7a7220 */ /* 0x000fe40000410000 */
[----:B-1----:R-:W-:-:S02]  /*13030*/  FFMA.FTZ R10, R149, c[0x0][0x23c], -R3 ;  /* 0x00008f00950a7a23 */ /* 0x002fc40000010803 */
[-C--:B------:R-:W-:Y:S01]  /*13040*/  FMUL.FTZ R123, R123, R69.reuse ;  /* 0x000000457b7b7220 */ /* 0x080fe20000410000 */
[C---:B------:R-:W-:Y:S01]  /*13050*/  HMMA.16816.F32 R76, R4.reuse, R16, R100 ;  /* 0x00000010044c723c */ /* 0x040fe20000001864 */
[----:B------:R1:W-:Y:S01]  /*13060*/  MUFU.EX2 R239, R10 ;  /* 0x0000000a00ef7308 */ /* 0x0003e20000000800 */
[-C--:B------:R-:W-:Y:S02]  /*13070*/  FMUL.FTZ R134, R134, R69.reuse ;  /* 0x0000004586867220 */ /* 0x080fe40000410000 */
[-C--:B------:R-:W-:Y:S02]  /*13080*/  FMUL.FTZ R135, R135, R69.reuse ;  /* 0x0000004587877220 */ /* 0x080fe40000410000 */
[-C--:B------:R-:W-:Y:S02]  /*13090*/  FMUL.FTZ R138, R138, R69.reuse ;  /* 0x000000458a8a7220 */ /* 0x080fe40000410000 */
[----:B--2---:R-:W-:Y:S01]  /*130a0*/  FMUL.FTZ R11, R20, c[0x0][0x23c] ;  /* 0x00008f00140b7a20 */ /* 0x004fe20000410000 */
[----:B------:R-:W-:Y:S01]  /*130b0*/  HMMA.16816.F32 R64, R4, R18, R104 ;  /* 0x000000120440723c */ /* 0x000fe20000001868 */
[----:B------:R-:W-:Y:S01]  /*130c0*/  FMUL.FTZ R139, R139, R69 ;  /* 0x000000458b8b7220 */ /* 0x000fe20000410000 */
[----:B------:R-:W2:Y:S01]  /*130d0*/  LDSM.16.MT88.4 R20, [R189+0x6800] ;  /* 0x00680000bd14783b */ /* 0x000ea20000004200 */
[----:B------:R-:W3:Y:S01]  /*130e0*/  MUFU.EX2 R68, R11 ;  /* 0x0000000b00447308 */ /* 0x000ee20000000800 */
[----:B-1----:R-:W-:-:S04]  /*130f0*/  FFMA.FTZ R10, R146, c[0x0][0x23c], -R3 ;  /* 0x00008f00920a7a23 */ /* 0x002fc80000010803 */
[C---:B------:R-:W-:Y:S03]  /*13100*/  HMMA.16816.F32 R60, R4.reuse, R24, R116 ;  /* 0x00000018043c723c */ /* 0x040fe60000001874 */
[----:B------:R1:W4:Y:S05]  /*13110*/  MUFU.EX2 R11, R9 ;  /* 0x00000009000b7308 */ /* 0x00032a0000000800 */
[----:B------:R-:W-:Y:S03]  /*13120*/  HMMA.16816.F32 R56, R4, R26, R120 ;  /* 0x0000001a0438723c */ /* 0x000fe60000001878 */
[----:B------:R5:W-:Y:S01]  /*13130*/  MUFU.EX2 R237, R10 ;  /* 0x0000000a00ed7308 */ /* 0x000be20000000800 */
[----:B---3--:R-:W-:-:S02]  /*13140*/  FMUL.FTZ R80, R80, R68 ;  /* 0x0000004450507220 */ /* 0x008fc40000410000 */
[-C--:B------:R-:W-:Y:S02]  /*13150*/  FMUL.FTZ R81, R81, R68.reuse ;  /* 0x0000004451517220 */ /* 0x080fe40000410000 */
[-C--:B------:R-:W-:Y:S01]  /*13160*/  FMUL.FTZ R92, R92, R68.reuse ;  /* 0x000000445c5c7220 */ /* 0x080fe20000410000 */
[C---:B------:R-:W-:Y:S01]  /*13170*/  HMMA.16816.F32 R52, R4.reuse, R28, R132 ;  /* 0x0000001c0434723c */ /* 0x040fe20000001884 */
[----:B------:R-:W-:Y:S02]  /*13180*/  FMUL.FTZ R93, R93, R68 ;  /* 0x000000445d5d7220 */ /* 0x000fe40000410000 */
[----:B-1----:R-:W-:Y:S02]  /*13190*/  FFMA.FTZ R9, R187, c[0x0][0x23c], -R0 ;  /* 0x00008f00bb097a23 */ /* 0x002fe40000010800 */
[-C--:B----4-:R-:W-:Y:S02]  /*131a0*/  FMUL.FTZ R82, R82, R11.reuse ;  /* 0x0000000b52527220 */ /* 0x090fe40000410000 */
[----:B------:R1:W-:Y:S01]  /*131b0*/  MUFU.EX2 R238, R9 ;  /* 0x0000000900ee7308 */ /* 0x0003e20000000800 */
[----:B------:R-:W-:Y:S01]  /*131c0*/  HMMA.16816.F32 R44, R4, R30, R136 ;  /* 0x0000001e042c723c */ /* 0x000fe20000001888 */
[----:B------:R-:W-:-:S02]  /*131d0*/  FMUL.FTZ R83, R83, R11 ;  /* 0x0000000b53537220 */ /* 0x000fc40000410000 */
[----:B-----5:R-:W-:Y:S02]  /*131e0*/  FFMA.FTZ R10, R154, c[0x0][0x23c], -R2 ;  /* 0x00008f009a0a7a23 */ /* 0x020fe40000010802 */
[----:B------:R-:W-:Y:S02]  /*131f0*/  FMUL.FTZ R94, R94, R11 ;  /* 0x0000000b5e5e7220 */ /* 0x000fe40000410000 */
[----:B------:R3:W-:Y:S01]  /*13200*/  MUFU.EX2 R234, R10 ;  /* 0x0000000a00ea7308 */ /* 0x0007e20000000800 */
[----:B------:R-:W-:Y:S01]  /*13210*/  F2FP.PACK_AB R4, R249, R145 ;  /* 0x00000091f904723e */ /* 0x000fe200000000ff */
[----:B------:R-:W-:Y:S01]  /*13220*/  FMUL.FTZ R95, R95, R11 ;  /* 0x0000000b5f5f7220 */ /* 0x000fe20000410000 */
[----:B------:R-:W-:Y:S01]  /*13230*/  F2FP.PACK_AB R5, R242, R243 ;  /* 0x000000f3f205723e */ /* 0x000fe200000000ff */
[----:B------:R-:W-:Y:S01]  /*13240*/  FMUL.FTZ R96, R96, R68 ;  /* 0x0000004460607220 */ /* 0x000fe20000410000 */
[----:B------:R-:W-:Y:S01]  /*13250*/  F2FP.PACK_AB R6, R250, R244 ;  /* 0x000000f4fa06723e */ /* 0x000fe200000000ff */
[----:B------:R-:W-:Y:S01]  /*13260*/  FMUL.FTZ R97, R97, R68 ;  /* 0x0000004461617220 */ /* 0x000fe20000410000 */
[----:B------:R-:W-:Y:S01]  /*13270*/  F2FP.PACK_AB R7, R240, R241 ;  /* 0x000000f1f007723e */ /* 0x000fe200000000ff */
[----:B-1----:R-:W-:-:S02]  /*13280*/  FFMA.FTZ R9, R147, c[0x0][0x23c], -R3 ;  /* 0x00008f0093097a23 */ /* 0x002fc40000010803 */
[-C--:B------:R-:W-:Y:S02]  /*13290*/  FMUL.FTZ R98, R98, R11.reuse ;  /* 0x0000000b62627220 */ /* 0x080fe40000410000 */
[----:B------:R1:W4:Y:S01]  /*132a0*/  MUFU.EX2 R236, R9 ;  /* 0x0000000900ec7308 */ /* 0x0003220000000800 */
[-C--:B------:R-:W-:Y:S01]  /*132b0*/  FMUL.FTZ R99, R99, R11.reuse ;  /* 0x0000000b63637220 */ /* 0x080fe20000410000 */
[C---:B------:R-:W-:Y:S01]  /*132c0*/  HMMA.16816.F32 R48, R4.reuse, R12, R80 ;  /* 0x0000000c0430723c */ /* 0x040fe20000001850 */
[-C--:B------:R-:W-:Y:S02]  /*132d0*/  FMUL.FTZ R108, R108, R68.reuse ;  /* 0x000000446c6c7220 */ /* 0x080fe40000410000 */
[----:B---3--:R-:W-:Y:S02]  /*132e0*/  FFMA.FTZ R10, R173, c[0x0][0x23c], -R0 ;  /* 0x00008f00ad0a7a23 */ /* 0x008fe40000010800 */
[-C--:B------:R-:W-:Y:S02]  /*132f0*/  FMUL.FTZ R109, R109, R68.reuse ;  /* 0x000000446d6d7220 */ /* 0x080fe40000410000 */
[-C--:B------:R-:W-:Y:S01]  /*13300*/  FMUL.FTZ R110, R110, R11.reuse ;  /* 0x0000000b6e6e7220 */ /* 0x080fe20000410000 */
[C---:B------:R-:W-:Y:S01]  /*13310*/  HMMA.16816.F32 R40, R4.reuse, R14, R92 ;  /* 0x0000000e0428723c */ /* 0x040fe2000000185c */
[-C--:B------:R-:W-:Y:S01]  /*13320*/  FMUL.FTZ R111, R111, R11.reuse ;  /* 0x0000000b6f6f7220 */ /* 0x080fe20000410000 */
[----:B------:R-:W3:Y:S01]  /*13330*/  LDSM.16.MT88.4 R12, [R192+0x6800] ;  /* 0x00680000c00c783b */ /* 0x000ee20000004200 */
[-C--:B------:R-:W-:Y:S01]  /*13340*/  FMUL.FTZ R128, R128, R68.reuse ;  /* 0x0000004480807220 */ /* 0x080fe20000410000 */
[----:B------:R-:W-:Y:S01]  /*13350*/  MUFU.EX2 R230, R10 ;  /* 0x0000000a00e67308 */ /* 0x000fe20000000800 */
[----:B------:R-:W-:Y:S01]  /*13360*/  FMUL.FTZ R129, R129, R68 ;  /* 0x0000004481817220 */ /* 0x000fe20000410000 */
[----:B------:R-:W-:Y:S01]  /*13370*/  LDSM.16.MT88.4 R92, [R189+0x7800] ;  /* 0x00780000bd5c783b */ /* 0x000fe20000004200 */
[----:B-1----:R-:W-:Y:S01]  /*13380*/  FFMA.FTZ R9, R144, c[0x0][0x23c], -R3 ;  /* 0x00008f0090097a23 */ /* 0x002fe20000010803 */
[----:B------:R-:W-:Y:S01]  /*13390*/  HMMA.16816.F32 R36, R4, R16, R96 ;  /* 0x000000100424723c */ /* 0x000fe20000001860 */
[----:B------:R-:W-:-:S02]  /*133a0*/  FMUL.FTZ R130, R130, R11 ;  /* 0x0000000b82827220 */ /* 0x000fc40000410000 */
[-C--:B------:R-:W-:Y:S01]  /*133b0*/  FMUL.FTZ R131, R131, R11.reuse ;  /* 0x0000000b83837220 */ /* 0x080fe20000410000 */
[----:B------:R1:W-:Y:S01]  /*133c0*/  MUFU.EX2 R235, R9 ;  /* 0x0000000900eb7308 */ /* 0x0003e20000000800 */
[-C--:B------:R-:W-:Y:S02]  /*133d0*/  FMUL.FTZ R140, R140, R68.reuse ;  /* 0x000000448c8c7220 */ /* 0x080fe40000410000 */
[-C--:B------:R-:W-:Y:S01]  /*133e0*/  FMUL.FTZ R141, R141, R68.reuse ;  /* 0x000000448d8d7220 */ /* 0x080fe20000410000 */
[C---:B------:R-:W-:Y:S01]  /*133f0*/  HMMA.16816.F32 R32, R4.reuse, R18, R108 ;  /* 0x000000120420723c */ /* 0x040fe2000000186c */
[-C--:B------:R-:W-:Y:S01]  /*13400*/  FMUL.FTZ R142, R142, R11.reuse ;  /* 0x0000000b8e8e7220 */ /* 0x080fe20000410000 */
[----:B------:R-:W5:Y:S01]  /*13410*/  LDSM.16.MT88.4 R16, [R190+0x6800] ;  /* 0x00680000be10783b */ /* 0x000f620000004200 */
[-C--:B------:R-:W-:Y:S02]  /*13420*/  FMUL.FTZ R143, R143, R11.reuse ;  /* 0x0000000b8f8f7220 */ /* 0x080fe40000410000 */
[-C--:B------:R-:W-:Y:S01]  /*13430*/  FMUL.FTZ R112, R112, R68.reuse ;  /* 0x0000004470707220 */ /* 0x080fe20000410000 */
[----:B------:R-:W-:Y:S01]  /*13440*/  LDSM.16.MT88.4 R108, [R192+0x7800] ;  /* 0x00780000c06c783b */ /* 0x000fe20000004200 */
[----:B------:R-:W-:Y:S01]  /*13450*/  FMUL.FTZ R113, R113, R68 ;  /* 0x0000004471717220 */ /* 0x000fe20000410000 */
[----:B------:R-:W-:Y:S01]  /*13460*/  HMMA.16816.F32 R128, R4, R28, R128 ;  /* 0x0000001c0480723c */ /* 0x000fe20000001880 */
[----:B------:R-:W-:-:S02]  /*13470*/  FMUL.FTZ R114, R114, R11 ;  /* 0x0000000b72727220 */ /* 0x000fc40000410000 */
[-C--:B------:R-:W-:Y:S02]  /*13480*/  FMUL.FTZ R115, R115, R11.reuse ;  /* 0x0000000b73737220 */ /* 0x080fe40000410000 */
[----:B-1----:R-:W-:Y:S02]  /*13490*/  FFMA.FTZ R9, R152, c[0x0][0x23c], -R2 ;  /* 0x00008f0098097a23 */ /* 0x002fe40000010802 */
[-C--:B------:R-:W-:Y:S01]  /*134a0*/  FMUL.FTZ R124, R124, R68.reuse ;  /* 0x000000447c7c7220 */ /* 0x080fe20000410000 */
[----:B------:R-:W-:Y:S01]  /*134b0*/  HMMA.16816.F32 R140, R4, R30, R140 ;  /* 0x0000001e048c723c */ /* 0x000fe2000000188c */
[----:B------:R1:W1:Y:S01]  /*134c0*/  MUFU.EX2 R232, R9 ;  /* 0x0000000900e87308 */ /* 0x0002620000000800 */
[----:B------:R-:W2:Y:S01]  /*134d0*/  LDSM.16.MT88.4 R28, [R191+0x6800] ;  /* 0x00680000bf1c783b */ /* 0x000ea20000004200 */
[----:B------:R-:W-:Y:S02]  /*134e0*/  FMUL.FTZ R125, R125, R68 ;  /* 0x000000447d7d7220 */ /* 0x000fe40000410000 */
[----:B------:R-:W-:-:S02]  /*134f0*/  FMUL.FTZ R126, R126, R11 ;  /* 0x0000000b7e7e7220 */ /* 0x000fc40000410000 */
[----:B------:R-:W-:Y:S01]  /*13500*/  FMUL.FTZ R127, R127, R11 ;  /* 0x0000000b7f7f7220 */ /* 0x000fe20000410000 */
[C---:B------:R-:W-:Y:S08]  /*13510*/  HMMA.16816.F32 R112, R4.reuse, R24, R112 ;  /* 0x000000180470723c */ /* 0x040ff00000001870 */
[----:B------:R-:W-:Y:S01]  /*13520*/  HMMA.16816.F32 R124, R4, R26, R124 ;  /* 0x0000001a047c723c */ /* 0x000fe2000000187c */
[----:B-1----:R-:W-:Y:S01]  /*13530*/  FFMA.FTZ R9, R151, c[0x0][0x23c], -R2 ;  /* 0x00008f0097097a23 */ /* 0x002fe20000010802 */
[----:B------:R-:W1:Y:S03]  /*13540*/  LDSM.16.MT88.4 R24, [R189+0x7000] ;  /* 0x00700000bd18783b */ /* 0x000e660000004200 */
[----:B------:R3:W-:Y:S02]  /*13550*/  MUFU.EX2 R233, R9 ;  /* 0x0000000900e97308 */ /* 0x0007e40000000800 */
[----:B----4-:R-:W-:-:S02]  /*13560*/  F2FP.PACK_AB R4, R236, R239 ;  /* 0x000000efec04723e */ /* 0x010fc400000000ff */
[----:B------:R-:W-:Y:S02]  /*13570*/  F2FP.PACK_AB R5, R232, R234 ;  /* 0x000000eae805723e */ /* 0x000fe400000000ff */
[----:B------:R-:W-:Y:S01]  /*13580*/  F2FP.PACK_AB R6, R235, R237 ;  /* 0x000000edeb06723e */ /* 0x000fe200000000ff */
[----:B---3--:R-:W-:-:S04]  /*13590*/  FFMA.FTZ R9, R150, c[0x0][0x23c], -R2 ;  /* 0x00008f0096097a23 */ /* 0x008fc80000010802 */
[----:B------:R3:W4:Y:S02]  /*135a0*/  MUFU.EX2 R231, R9 ;  /* 0x0000000900e77308 */ /* 0x0007240000000800 */
[----:B---3--:R-:W-:Y:S01]  /*135b0*/  FFMA.FTZ R9, R165, c[0x0][0x23c], -R0 ;  /* 0x00008f00a5097a23 */ /* 0x008fe20000010800 */
[----:B----4-:R-:W-:-:S05]  /*135c0*/  F2FP.PACK_AB R7, R231, R233 ;  /* 0x000000e9e707723e */ /* 0x010fca00000000ff */
[----:B------:R3:W-:Y:S02]  /*135d0*/  MUFU.EX2 R229, R9 ;  /* 0x0000000900e57308 */ /* 0x0007e40000000800 */
[C---:B--2---:R-:W-:Y:S08]  /*135e0*/  HMMA.16816.F32 R84, R4.reuse, R20, R84 ;  /* 0x000000140454723c */ /* 0x044ff00000001854 */
[----:B------:R-:W-:Y:S01]  /*135f0*/  HMMA.16816.F32 R80, R4, R22, R88 ;  /* 0x000000160450723c */ /* 0x000fe20000001858 */
[----:B---3--:R-:W-:-:S04]  /*13600*/  FFMA.FTZ R9, R164, c[0x0][0x23c], -R0 ;  /* 0x00008f00a4097a23 */ /* 0x008fc80000010800 */
[----:B------:R2:W3:Y:S03]  /*13610*/  MUFU.EX2 R227, R9 ;  /* 0x0000000900e37308 */ /* 0x0004e60000000800 */
[C---:B------:R-:W-:Y:S08]  /*13620*/  HMMA.16816.F32 R76, R4.reuse, R12, R76 ;  /* 0x0000000c044c723c */ /* 0x040ff0000000184c */
[----:B------:R-:W-:Y:S01]  /*13630*/  HMMA.16816.F32 R64, R4, R14, R64 ;  /* 0x0000000e0440723c */ /* 0x000fe20000001840 */
[----:B--2---:R-:W-:-:S07]  /*13640*/  FFMA.FTZ R9, R161, c[0x0][0x23c], -R0 ;  /* 0x00008f00a1097a23 */ /* 0x004fce0000010800 */
[C---:B-----5:R-:W-:Y:S01]  /*13650*/  HMMA.16816.F32 R60, R4.reuse, R16, R60 ;  /* 0x00000010043c723c */ /* 0x060fe2000000183c */
[----:B------:R2:W-:Y:S07]  /*13660*/  MUFU.EX2 R226, R9 ;  /* 0x0000000900e27308 */ /* 0x0005ee0000000800 */
[C---:B------:R-:W-:Y:S08]  /*13670*/  HMMA.16816.F32 R56, R4.reuse, R18, R56 ;  /* 0x000000120438723c */ /* 0x040ff00000001838 */
[----:B------:R-:W-:Y:S01]  /*13680*/  HMMA.16816.F32 R52, R4, R28, R52 ;  /* 0x0000001c0434723c */ /* 0x000fe20000001834 */
[----:B--2---:R-:W-:Y:S01]  /*13690*/  FFMA.FTZ R9, R228, c[0x0][0x23c], -R8 ;  /* 0x00008f00e4097a23 */ /* 0x004fe20000010808 */
[----:B------:R-:W-:-:S03]  /*136a0*/  MOV R228, R168 ;  /* 0x000000a800e47202 */ /* 0x000fc60000000f00 */
[----:B------:R2:W-:Y:S03]  /*136b0*/  MUFU.EX2 R187, R9 ;  /* 0x0000000900bb7308 */ /* 0x0005e60000000800 */
[----:B------:R-:W-:Y:S07]  /*136c0*/  HMMA.16816.F32 R44, R4, R30, R44 ;  /* 0x0000001e042c723c */ /* 0x000fee000000182c */
[----:B------:R-:W-:-:S02]  /*136d0*/  F2FP.PACK_AB R4, R230, R238 ;  /* 0x000000eee604723e */ /* 0x000fc400000000ff */
[----:B---3--:R-:W-:Y:S01]  /*136e0*/  F2FP.PACK_AB R6, R227, R229 ;  /* 0x000000e5e306723e */ /* 0x008fe200000000ff */
[----:B--2---:R-:W-:Y:S01]  /*136f0*/  FFMA.FTZ R9, R217, c[0x0][0x23c], -R8 ;  /* 0x00008f00d9097a23 */ /* 0x004fe20000010808 */
[----:B------:R-:W-:-:S03]  /*13700*/  MOV R217, R176 ;  /* 0x000000b000d97202 */ /* 0x000fc60000000f00 */
[----:B------:R2:W3:Y:S02]  /*13710*/  MUFU.EX2 R176, R9 ;  /* 0x0000000900b07308 */ /* 0x0004e40000000800 */
[----:B--2---:R-:W-:Y:S01]  /*13720*/  FFMA.FTZ R9, R184, c[0x0][0x23c], -R8 ;  /* 0x00008f00b8097a23 */ /* 0x004fe20000010808 */
[----:B------:R-:W-:Y:S02]  /*13730*/  MOV R184, R169 ;  /* 0x000000a900b87202 */ /* 0x000fe40000000f00 */
[----:B---3--:R-:W-:-:S03]  /*13740*/  F2FP.PACK_AB R5, R176, R187 ;  /* 0x000000bbb005723e */ /* 0x008fc600000000ff */
[----:B------:R2:W-:Y:S02]  /*13750*/  MUFU.EX2 R173, R9 ;  /* 0x0000000900ad7308 */ /* 0x0005e40000000800 */
[----:B--2---:R-:W-:Y:S01]  /*13760*/  FFMA.FTZ R9, R178, c[0x0][0x23c], -R8 ;  /* 0x00008f00b2097a23 */ /* 0x004fe20000010808 */
[----:B------:R-:W-:-:S05]  /*13770*/  MOV R178, R148 ;  /* 0x0000009400b27202 */ /* 0x000fca0000000f00 */
[----:B------:R2:W3:Y:S02]  /*13780*/  MUFU.EX2 R169, R9 ;  /* 0x0000000900a97308 */ /* 0x0004e40000000800 */
[----:B--2---:R-:W-:Y:S01]  /*13790*/  FFMA.FTZ R9, R170, c[0x0][0x23c], -R0 ;  /* 0x00008f00aa097a23 */ /* 0x004fe20000010800 */
[----:B---3--:R-:W-:-:S05]  /*137a0*/  F2FP.PACK_AB R7, R169, R173 ;  /* 0x000000ada907723e */ /* 0x008fca00000000ff */
[----:B------:R2:W-:Y:S02]  /*137b0*/  MUFU.EX2 R170, R9 ;  /* 0x0000000900aa7308 */ /* 0x0005e40000000800 */
[C---:B------:R-:W-:Y:S08]  /*137c0*/  HMMA.16816.F32 R48, R4.reuse, R20, R48 ;  /* 0x000000140430723c */ /* 0x040ff00000001830 */
[----:B------:R-:W-:Y:S01]  /*137d0*/  HMMA.16816.F32 R40, R4, R22, R40 ;  /* 0x000000160428723c */ /* 0x000fe20000001828 */
[----:B------:R-:W3:Y:S01]  /*137e0*/  LDSM.16.MT88.4 R20, [R192+0x7000] ;  /* 0x00700000c014783b */ /* 0x000ee20000004200 */
[----:B--2---:R-:W-:-:S04]  /*137f0*/  FFMA.FTZ R9, R159, c[0x0][0x23c], -R0 ;  /* 0x00008f009f097a23 */ /* 0x004fc80000010800 */
[----:B------:R2:W-:Y:S02]  /*13800*/  MUFU.EX2 R168, R9 ;  /* 0x0000000900a87308 */ /* 0x0005e40000000800 */
[C---:B------:R-:W-:Y:S08]  /*13810*/  HMMA.16816.F32 R36, R4.reuse, R12, R36 ;  /* 0x0000000c0424723c */ /* 0x040ff00000001824 */
[----:B------:R-:W-:Y:S01]  /*13820*/  HMMA.16816.F32 R32, R4, R14, R32 ;  /* 0x0000000e0420723c */ /* 0x000fe20000001820 */
[----:B------:R-:W-:Y:S01]  /*13830*/  LDSM.16.MT88.4 R12, [R191+0x7000] ;  /* 0x00700000bf0c783b */ /* 0x000fe20000004200 */
[----:B--2---:R-:W-:Y:S01]  /*13840*/  FFMA.FTZ R9, R177, c[0x0][0x23c], -R3 ;  /* 0x00008f00b1097a23 */ /* 0x004fe20000010803 */
[----:B------:R-:W-:-:S05]  /*13850*/  MOV R177, R156 ;  /* 0x0000009c00b17202 */ /* 0x000fca0000000f00 */
[C---:B------:R-:W-:Y:S01]  /*13860*/  HMMA.16816.F32 R112, R4.reuse, R16, R112 ;  /* 0x000000100470723c */ /* 0x040fe20000001870 */
[----:B------:R2:W-:Y:S07]  /*13870*/  MUFU.EX2 R165, R9 ;  /* 0x0000000900a57308 */ /* 0x0005ee0000000800 */
[C---:B------:R-:W-:Y:S01]  /*13880*/  HMMA.16816.F32 R124, R4.reuse, R18, R124 ;  /* 0x00000012047c723c */ /* 0x040fe2000000187c */
[----:B------:R-:W4:Y:S07]  /*13890*/  LDSM.16.MT88.4 R16, [R190+0x7000] ;  /* 0x00700000be10783b */ /* 0x000f2e0000004200 */
[----:B------:R-:W-:Y:S01]  /*138a0*/  HMMA.16816.F32 R140, R4, R30, R140 ;  /* 0x0000001e048c723c */ /* 0x000fe2000000188c */
[----:B--2---:R-:W-:Y:S01]  /*138b0*/  FFMA.FTZ R9, R172, c[0x0][0x23c], -R3 ;  /* 0x00008f00ac097a23 */ /* 0x004fe20000010803 */
[----:B------:R-:W-:-:S03]  /*138c0*/  MOV R172, R75 ;  /* 0x0000004b00ac7202 */ /* 0x000fc60000000f00 */
[----:B------:R2:W5:Y:S03]  /*138d0*/  MUFU.EX2 R164, R9 ;  /* 0x0000000900a47308 */ /* 0x0005660000000800 */
[----:B------:R-:W-:Y:S01]  /*138e0*/  HMMA.16816.F32 R128, R4, R28, R128 ;  /* 0x0000001c0480723c */ /* 0x000fe20000001880 */
[----:B--2---:R-:W-:Y:S01]  /*138f0*/  FFMA.FTZ R9, R162, c[0x0][0x23c], -R3 ;  /* 0x00008f00a2097a23 */ /* 0x004fe20000010803 */
[----:B------:R-:W-:-:S05]  /*13900*/  MOV R162, R145 ;  /* 0x0000009100a27202 */ /* 0x000fca0000000f00 */
[----:B-----5:R-:W-:Y:S01]  /*13910*/  F2FP.PACK_AB R4, R164, R165 ;  /* 0x000000a5a404723e */ /* 0x020fe200000000ff */
[----:B------:R2:W-:Y:S02]  /*13920*/  MUFU.EX2 R161, R9 ;  /* 0x0000000900a17308 */ /* 0x0005e40000000800 */
[----:B--2---:R-:W-:-:S06]  /*13930*/  FFMA.FTZ R9, R153, c[0x0][0x23c], -R3 ;  /* 0x00008f0099097a23 */ /* 0x004fcc0000010803 */
[----:B------:R2:W5:Y:S02]  /*13940*/  MUFU.EX2 R159, R9 ;  /* 0x00000009009f7308 */ /* 0x0005640000000800 */
[----:B--2---:R-:W-:Y:S01]  /*13950*/  FFMA.FTZ R9, R186, c[0x0][0x23c], -R2 ;  /* 0x00008f00ba097a23 */ /* 0x004fe20000010802 */
[----:B-----5:R-:W-:-:S05]  /*13960*/  F2FP.PACK_AB R6, R159, R161 ;  /* 0x000000a19f06723e */ /* 0x020fca00000000ff */
        /* <DEDUP_REMOVED lines=10> */
[----:B------:R2:W5:Y:S02]  /*13a10*/  MUFU.EX2 R152, R9 ;  /* 0x0000000900987308 */ /* 0x0005640000000800 */
[C---:B-1----:R-:W-:Y:S08]  /*13a20*/  HMMA.16816.F32 R84, R4.reuse, R24, R84 ;  /* 0x000000180454723c */ /* 0x042ff00000001854 */
[----:B------:R-:W-:Y:S01]  /*13a30*/  HMMA.16816.F32 R80, R4, R26, R80 ;  /* 0x0000001a0450723c */ /* 0x000fe20000001850 */
[----:B--2---:R-:W-:-:S04]  /*13a40*/  FFMA.FTZ R9, R166, c[0x0][0x23c], -R0 ;  /* 0x00008f00a6097a23 */ /* 0x004fc80000010800 */
[----:B------:R1:W-:Y:S03]  /*13a50*/  MUFU.EX2 R151, R9 ;  /* 0x0000000900977308 */ /* 0x0003e60000000800 */
[C---:B---3--:R-:W-:Y:S08]  /*13a60*/  HMMA.16816.F32 R76, R4.reuse, R20, R76 ;  /* 0x00000014044c723c */ /* 0x048ff0000000184c */
[----:B------:R-:W-:Y:S01]  /*13a70*/  HMMA.16816.F32 R64, R4, R22, R64 ;  /* 0x000000160440723c */ /* 0x000fe20000001840 */
[----:B-1----:R-:W-:-:S07]  /*13a80*/  FFMA.FTZ R9, R163, c[0x0][0x23c], -R0 ;  /* 0x00008f00a3097a23 */ /* 0x002fce0000010800 */
[C---:B----4-:R-:W-:Y:S01]  /*13a90*/  HMMA.16816.F32 R60, R4.reuse, R16, R60 ;  /* 0x00000010043c723c */ /* 0x050fe2000000183c */
        /* <DEDUP_REMOVED lines=9> */
[----:B-----5:R-:W-:Y:S01]  /*13b30*/  F2FP.PACK_AB R6, R152, R168 ;  /* 0x000000a89806723e */ /* 0x020fe200000000ff */
        /* <DEDUP_REMOVED lines=13> */
[----:B------:R-:W-:-:S05]  /*13c10*/  FFMA.FTZ R3, R167, c[0x0][0x23c], -R3 ;  /* 0x00008f00a7037a23 */ /* 0x000fca0000010803 */
[----:B------:R2:W-:Y:S01]  /*13c20*/  MUFU.EX2 R30, R0 ;  /* 0x00000000001e7308 */ /* 0x0005e20000000800 */
[----:B-1----:R-:W-:-:S07]  /*13c30*/  FFMA.FTZ R9, R219, c[0x0][0x23c], -R8 ;  /* 0x00008f00db097a23 */ /* 0x002fce0000010808 */
        /* <DEDUP_REMOVED lines=42> */
[----:B------:R-:W-:Y:S01]  /*13ee0*/  FADD.FTZ R3, R238, R3 ;  /* 0x00000003ee037221 */ /* 0x000fe20000010000 */
[----:B-1----:R-:W-:Y:S01]  /*13ef0*/  F2FP.PACK_AB R141, R10, R24 ;  /* 0x000000180a8d723e */ /* 0x002fe200000000ff */
[----:B------:R-:W-:Y:S02]  /*13f00*/  FFMA.FTZ R0, R220, c[0x0][0x23c], -R8 ;  /* 0x00008f00dc007a23 */ /* 0x000fe40000010808 */
[----:B------:R-:W-:Y:S01]  /*13f10*/  FADD.FTZ R2, R187, R2 ;  /* 0x00000002bb027221 */ /* 0x000fe20000010000 */
[----:B------:R-:W-:Y:S01]  /*13f20*/  HMMA.16816.F32 R100, R136, R108, R76 ;  /* 0x0000006c8864723c */ /* 0x000fe2000000184c */
[----:B------:R1:W-:Y:S01]  /*13f30*/  MUFU.EX2 R9, R0 ;  /* 0x0000000000097308 */ /* 0x0003e20000000800 */
[----:B------:R-:W-:-:S02]  /*13f40*/  FADD.FTZ R3, R230, R3 ;  /* 0x00000003e6037221 */ /* 0x000fc40000010000 */
[----:B------:R-:W-:-:S04]  /*13f50*/  FADD.FTZ R2, R176, R2 ;  /* 0x00000002b0027221 */ /* 0x000fc80000010000 */
        /* <DEDUP_REMOVED lines=66> */
.L_x_2084:
[----:B------:R-:W-:-:S06]  /*14380*/  UISETP.GT.AND UP0, UPT, UR25, UR9, UPT ;  /* 0x000000091900728c */ /* 0x000fcc000bf04270 */
[----:B------:R-:W-:-:S13]  /*14390*/  PLOP3.LUT P0, PT, PT, PT, UP0, 0x80, 0x0 ;  /* 0x000000000000781c */ /* 0x000fda0003f0f008 */
[----:B------:R-:W-:Y:S05]  /*143a0*/  @!P0 BRA `(.L_x_2091) ;  /* 0x000051a000008947 */ /* 0x000fea0003800000 */
[----:B------:R-:W2:Y:S01]  /*143b0*/  LDL.LU.64 R6, [R1+0x20] ;  /* 0x0000200001067983 */ /* 0x000ea20000300a00 */
[----:B------:R-:W-:Y:S01]  /*143c0*/  ULDC UR15, c[0x0][0x1a4] ;  /* 0x00006900000f7ab9 */ /* 0x000fe20000000800 */
[----:B------:R-:W-:Y:S01]  /*143d0*/  IMAD.MOV.U32 R68, RZ, RZ, R72 ;  /* 0x000000ffff447224 */ /* 0x000fe200078e0048 */
[----:B------:R-:W-:Y:S01]  /*143e0*/  USHF.L.U32 UR8, UR4, 0x5, URZ ;  /* 0x0000000504087899 */ /* 0x000fe2000800063f */
[----:B------:R-:W3:Y:S01]  /*143f0*/  LDL.LU.64 R4, [R1+0x28] ;  /* 0x0000280001047983 */ /* 0x000ee20000300a00 */
[----:B------:R-:W-:Y:S01]  /*14400*/  UIMAD.WIDE.U32 UR22, UR4, 0x30, URZ ;  /* 0x00000030041678a5 */ /* 0x000fe2000f8e003f */
[----:B------:R-:W-:Y:S01]  /*14410*/  IMAD.MOV.U32 R3, RZ, RZ, R73 ;  /* 0x000000ffff037224 */ /* 0x000fe200078e0049 */
[----:B------:R-:W-:Y:S01]  /*14420*/  ULDC UR16, c[0x0][0x19c] ;  /* 0x0000670000107ab9 */ /* 0x000fe20000000800 */
[----:B------:R-:W4:Y:S01]  /*14430*/  LDL.64 R8, [R1+0x8] ;  /* 0x0000080001087983 */ /* 0x000f220000100a00 */
[----:B------:R-:W-:Y:S01]  /*14440*/  USHF.L.U64.HI UR4, UR4, 0x5, UR15 ;  /* 0x0000000504047899 */ /* 0x000fe2000801020f */
[----:B------:R-:W-:Y:S01]  /*14450*/  MOV R75, R70 ;  /* 0x00000046004b7202 */ /* 0x000fe20000000f00 */
[----:B------:R-:W-:Y:S01]  /*14460*/  UIMAD.WIDE.U32 UR30, UR6, 0x30, URZ ;  /* 0x00000030061e78a5 */ /* 0x000fe2000f8e003f */
[----:B------:R-:W-:Y:S01]  /*14470*/  IMAD.MOV.U32 R74, RZ, RZ, R71 ;  /* 0x000000ffff4a7224 */ /* 0x000fe200078e0047 */
[----:B------:R-:W-:-:S02]  /*14480*/  UIMAD UR15, UR15, 0x30, URZ ;  /* 0x000000300f0f78a4 */ /* 0x000fc4000f8e023f */
[----:B------:R-:W-:Y:S02]  /*14490*/  UIMAD UR24, UR16, 0x30, URZ ;  /* 0x00000030101878a4 */ /* 0x000fe4000f8e023f */
[----:B------:R-:W-:Y:S02]  /*144a0*/  USHF.L.U32 UR12, UR6, 0x5, URZ ;  /* 0x00000005060c7899 */ /* 0x000fe4000800063f */
[----:B------:R-:W-:Y:S02]  /*144b0*/  USHF.L.U64.HI UR16, UR6, 0x5, UR16 ;  /* 0x0000000506107899 */ /* 0x000fe40008010210 */
[----:B------:R-:W-:Y:S02]  /*144c0*/  UIADD3 UR15, UR15, UR23, URZ ;  /* 0x000000170f0f7290 */ /* 0x000fe4000fffe03f */
[----:B------:R-:W-:Y:S01]  /*144d0*/  UIADD3 UR24, UR24, UR31, URZ ;  /* 0x0000001f18187290 */ /* 0x000fe2000fffe03f */
[----:B--2---:R-:W-:Y:S02]  /*144e0*/  MOV R251, R7 ;  /* 0x0000000700fb7202 */ /* 0x004fe40000000f00 */
[----:B---3--:R-:W-:-:S02]  /*144f0*/  MOV R250, R4 ;  /* 0x0000000400fa7202 */ /* 0x008fc40000000f00 */
[----:B----4-:R-:W-:Y:S01]  /*14500*/  ISETP.GE.AND P5, PT, R8, c[0x0][0x220], PT ;  /* 0x0000880008007a0c */ /* 0x010fe20003fa6270 */
[----:B------:R-:W-:Y:S05]  /*14510*/  BRA `(.L_x_2092) ;  /* 0x0000034000007947 */ /* 0x000fea0003800000 */
.L_x_2094:
        /* <DEDUP_REMOVED lines=52> */
.L_x_2092:
[----:B------:R-:W-:Y:S04]  /*14860*/  DEPBAR.LE SB0, 0x0 ;  /* 0x000080000000791a */ /* 0x000fe80000000000 */
[----:B------:R-:W-:Y:S01]  /*14870*/  BAR.SYNC.DEFER_BLOCKING 0x0 ;  /* 0x0000000000007b1d */ /* 0x000fe20000010000 */
[----:B------:R-:W-:Y:S04]  /*14880*/  UIADD3 UR13, UR25, -0x1, URZ ;  /* 0xffffffff190d7890 */ /* 0x000fe8000fffe03f */
[----:B------:R-:W-:Y:S02]  /*14890*/  USHF.R.S32.HI UR7, URZ, 0x1f, UR13 ;  /* 0x0000001f3f077899 */ /* 0x000fe4000801140d */
[----:B------:R-:W-:Y:S01]  /*148a0*/  MOV R4, UR13 ;  /* 0x0000000d00047c02 */ /* 0x000fe20008000f00 */
[----:B------:R-:W-:Y:S02]  /*148b0*/  UIMAD UR6, UR5, UR13, URZ ;  /* 0x0000000d050672a4 */ /* 0x000fe4000f8e023f */
[----:B------:R-:W-:Y:S02]  /*148c0*/  UISETP.GT.AND UP0, UPT, UR13, UR9, UPT ;  /* 0x000000090d00728c */ /* 0x000fe4000bf04270 */
[----:B------:R-:W-:Y:S01]  /*148d0*/  UIMAD UR6, UR7, UR14, UR6 ;  /* 0x0000000e070672a4 */ /* 0x000fe2000f8e0206 */
[----:B------:R-:W-:Y:S05]  /*148e0*/  IMAD.WIDE.U32 R4, R4, UR14, R250 ;  /* 0x0000000e04047c25 */ /* 0x000fea000f8e00fa */
[C---:B------:R-:W-:Y:S02]  /*148f0*/  @!P5 LEA R12, P4, R4.reuse, c[0x0][0x170], 0x1 ;  /* 0x00005c00040cda11 */ /* 0x040fe400078808ff */
[----:B------:R-:W-:Y:S02]  /*14900*/  IADD3 R0, R5, UR6, RZ ;  /* 0x0000000605007c10 */ /* 0x000fe4000fffe0ff */
[C---:B------:R-:W-:Y:S01]  /*14910*/  @!P5 IADD3 R2, P1, R4.reuse, UR17, RZ ;  /* 0x000000110402dc10 */ /* 0x040fe2000ff3e0ff */
[----:B------:R-:W-:Y:S01]  /*14920*/  @P5 STS.128 [R215+0x6000], RZ ;  /* 0x006000ffd7005388 */ /* 0x000fe20000000c00 */
[----:B------:R-:W-:Y:S02]  /*14930*/  @!P5 LEA.HI.X R13, R4, c[0x0][0x174], R0, 0x1, P4 ;  /* 0x00005d00040dda11 */ /* 0x000fe400020f0c00 */
[----:B------:R-:W-:Y:S02]  /*14940*/  @!P5 LEA R10, P3, R2, c[0x0][0x170], 0x1 ;  /* 0x00005c00020ada11 */ /* 0x000fe400078608ff */
[----:B------:R-:W-:Y:S02]  /*14950*/  @!P5 IADD3.X R9, R0, UR10, RZ, P1, !PT ;  /* 0x0000000a0009dc10 */ /* 0x000fe40008ffe4ff */
[----:B------:R-:W-:Y:S01]  /*14960*/  @!P5 IADD3 R5, P0, R4, UR8, RZ ;  /* 0x000000080405dc10 */ /* 0x000fe2000ff1e0ff */
[----:B------:R-:W-:Y:S01]  /*14970*/  @!PT LDS RZ, [RZ] ;  /* 0x00000000fffff984 */ /* 0x000fe20000000800 */
[----:B------:R-:W-:Y:S01]  /*14980*/  @!PT LDS RZ, [RZ] ;  /* 0x00000000fffff984 */ /* 0x000fe20000000800 */
[----:B------:R-:W-:Y:S01]  /*14990*/  @!PT LDS RZ, [RZ] ;  /* 0x00000000fffff984 */ /* 0x000fe20000000800 */
[----:B------:R1:W-:Y:S01]  /*149a0*/  @!P5 LDGSTS.E.BYPASS.LTC128B.128 [R215+0x6000], [R12.64] ;  /* 0x060000000cd7dfae */ /* 0x0003e2000b901d52 */
[----:B------:R-:W-:Y:S02]  /*149b0*/  @!P5 LEA.HI.X R11, R2, c[0x0][0x174], R9, 0x1, P3 ;  /* 0x00005d00020bda11 */ /* 0x000fe400018f0c09 */
[C---:B------:R-:W-:Y:S02]  /*149c0*/  @!P5 LEA R8, P1, R5.reuse, c[0x0][0x170], 0x1 ;  /* 0x00005c000508da11 */ /* 0x040fe400078208ff */
[----:B------:R-:W-:Y:S02]  /*149d0*/  @!P5 IADD3.X R14, R0, UR4, RZ, P0, !PT ;  /* 0x00000004000edc10 */ /* 0x000fe400087fe4ff */
[----:B------:R-:W-:Y:S01]  /*149e0*/  @!P5 IADD3 R7, P2, R4, UR22, RZ ;  /* 0x000000160407dc10 */ /* 0x000fe2000ff5e0ff */
[----:B------:R-:W-:Y:S01]  /*149f0*/  @P5 STS.128 [R215+0x6800], RZ ;  /* 0x006800ffd7005388 */ /* 0x000fe20000000c00 */
[----:B------:R-:W-:Y:S02]  /*14a00*/  @!P5 LEA.HI.X R9, R5, c[0x0][0x174], R14, 0x1, P1 ;  /* 0x00005d000509da11 */ /* 0x000fe400008f0c0e */
[C---:B------:R-:W-:Y:S02]  /*14a10*/  @!P5 LEA R6, P0, R7.reuse, c[0x0][0x170], 0x1 ;  /* 0x00005c000706da11 */ /* 0x040fe400078008ff */
[----:B------:R-:W-:Y:S03]  /*14a20*/  @!P5 IADD3.X R15, R0, UR15, RZ, P2, !PT ;  /* 0x0000000f000fdc10 */ /* 0x000fe600097fe4ff */
[----:B------:R-:W-:Y:S01]  /*14a30*/  @!PT LDS RZ, [RZ] ;  /* 0x00000000fffff984 */ /* 0x000fe20000000800 */
[----:B------:R-:W-:Y:S01]  /*14a40*/  @!PT LDS RZ, [RZ] ;  /* 0x00000000fffff984 */ /* 0x000fe20000000800 */
[----:B------:R-:W-:Y:S01]  /*14a50*/  @!PT LDS RZ, [RZ] ;  /* 0x00000000fffff984 */ /* 0x000fe20000000800 */
[----:B------:R2:W-:Y:S01]  /*14a60*/  @!P5 LDGSTS.E.BYPASS.LTC128B.128 [R215+0x6800], [R10.64] ;  /* 0x068000000ad7dfae */ /* 0x0005e2000b901d52 */
[----:B------:R-:W-:Y:S02]  /*14a70*/  @!P5 LEA.HI.X R7, R7, c[0x0][0x174], R15, 0x1, P0 ;  /* 0x00005d000707da11 */ /* 0x000fe400000f0c0f */
[----:B------:R-:W-:Y:S05]  /*14a80*/  PLOP3.LUT P0, PT, PT, PT, UP0, 0x80, 0x0 ;  /* 0x000000000000781c */ /* 0x000fea0003f0f008 */
        /* <DEDUP_REMOVED lines=148> */
[----:B------:R-:W1:Y:S01]  /*153d0*/  MUFU.TANH R154, R22 ;  /* 0x00000016009a7308 */ /* 0x000e620000002400 */
[----:B------:R-:W-:Y:S02]  /*153e0*/  FMUL.FTZ R35, R35, c[0x0][0x2ec] ;  /* 0x0000bb0023237a20 */ /* 0x000fe40000410000 */
[-C--:B------:R-:W-:Y:S04]  /*153f0*/  HMMA.16816.F32 R60, R76, R6.reuse, R60 ;  /* 0x000000064c3c723c */ /* 0x080fe8000000183c */
[----:B------:R-:W-:Y:S02]  /*15400*/  FMUL.FTZ R49, R49, c[0x0][0x2ec] ;  /* 0x0000bb0031317a20 */ /* 0x000fe40000410000 */
[----:B------:R-:W-:Y:S01]  /*15410*/  FMUL.FTZ R36, R36, c[0x0][0x2ec] ;  /* 0x0000bb0024247a20 */ /* 0x000fe20000410000 */
        /* <DEDUP_REMOVED lines=75> */
[----:B------:R-:W1:Y:S02]  /*158d0*/  MUFU.TANH R67, R67 ;  /* 0x0000004300437308 */ /* 0x000e640000002400 */
[----:B-1234-:R-:W-:-:S05]  /*158e0*/  @P0 BRA `(.L_x_2094) ;  /* 0xffffec3000000947 */ /* 0x01efca000383ffff */
.L_x_2093:
[----:B------:R-:W2:Y:S01]  /*158f0*/  S2R R2, SR_TID.X ;  /* 0x0000000000027919 */ /* 0x000ea20000002100 */
[----:B------:R-:W-:Y:S01]  /*15900*/  IMAD.U32 R0, RZ, RZ, UR13 ;  /* 0x0000000dff007e24 */ /* 0x000fe2000f8e00ff */
[----:B------:R-:W-:Y:S01]  /*15910*/  P2R R179, PR, RZ, 0x20 ;  /* 0x00000020ffb37803 */ /* 0x000fe20000000000 */
[----:B------:R-:W-:Y:S02]  /*15920*/  UISETP.GT.AND UP0, UPT, UR13, UR9, UPT ;  /* 0x000000090d00728c */ /* 0x000fe4000bf04270 */
[----:B------:R-:W-:Y:S01]  /*15930*/  UMOV UR25, UR13 ;  /* 0x0000000d00197c82 */ /* 0x000fe20008000000 */
[----:B--2---:R-:W-:Y:S05]  /*15940*/  IMAD.SHL.U32 R2, R2, 0x2, RZ ;  /* 0x0000000202027824 */ /* 0x004fea00078e00ff */
[----:B------:R-:W-:Y:S05]  /*15950*/  LOP3.LUT R2, R2, 0x6, RZ, 0xc0, !PT ;  /* 0x0000000602027812 */ /* 0x000fea00078ec0ff */
[----:B------:R-:W-:Y:S04]  /*15960*/  IMAD R0, R0, 0x40, R2 ;  /* 0x0000004000007824 */ /* 0x000fe800078e0202 */
[--C-:B------:R-:W-:Y:S01]  /*15970*/  IMAD.IADD R2, R210, 0x1, -R0.reuse ;  /* 0x00000001d2027824 */ /* 0x100fe200078e0a00 */
[C---:B------:R-:W-:Y:S01]  /*15980*/  IADD3 R17, R0.reuse, 0x1, RZ ;  /* 0x0000000100117810 */ /* 0x040fe20007ffe0ff */
[----:B-1----:R-:W-:Y:S01]  /*15990*/  IMAD.IADD R4, R207, 0x1, -R0 ;  /* 0x00000001cf047824 */ /* 0x002fe200078e0a00 */
[C---:B------:R-:W-:Y:S02]  /*159a0*/  IADD3 R16, R0.reuse, 0x8, RZ ;  /* 0x0000000800107810 */ /* 0x040fe40007ffe0ff */
[----:B------:R-:W-:Y:S02]  /*159b0*/  IABS R2, R2 ;  /* 0x0000000200027213 */ /* 0x000fe40000000000 */
[C---:B------:R-:W-:Y:S02]  /*159c0*/  IADD3 R12, R0.reuse, 0x18, RZ ;  /* 0x00000018000c7810 */ /* 0x040fe40007ffe0ff */
        /* <DEDUP_REMOVED lines=12> */
[----:B------:R-:W-:Y:S01]  /*15a90*/  ISETP.GE.AND P1, PT, R0, R204, PT ;  /* 0x000000cc0000720c */ /* 0x000fe20003f26270 */
[----:B-1----:R-:W-:Y:S01]  /*15aa0*/  FFMA.FTZ R30, R30, -UR20, R168 ;  /* 0x800000141e1e7c23 */ /* 0x002fe200080100a8 */
[----:B------:R-:W-:Y:S01]  /*15ab0*/  IABS R2, R4 ;  /* 0x0000000400027213 */ /* 0x000fe20000000000 */
[--C-:B------:R-:W-:Y:S01]  /*15ac0*/  IMAD.IADD R4, R205, 0x1, -R0.reuse ;  /* 0x00000001cd047824 */ /* 0x100fe200078e0a00 */
[C---:B------:R-:W-:Y:S02]  /*15ad0*/  ISETP.GE.OR P4, PT, R0.reuse, R214, !P3 ;  /* 0x000000d60000720c */ /* 0x040fe40005f86670 */
[----:B------:R1:W2:Y:S01]  /*15ae0*/  I2F R28, R2 ;  /* 0x00000002001c7306 */ /* 0x0002a20000201400 */
[C---:B------:R-:W-:Y:S02]  /*15af0*/  ISETP.GE.AND P0, PT, R0.reuse, R203, PT ;  /* 0x000000cb0000720c */ /* 0x040fe40003f06270 */
[C---:B------:R-:W-:Y:S02]  /*15b00*/  ISETP.GE.AND P2, PT, R0.reuse, R208, PT ;  /* 0x000000d00000720c */ /* 0x040fe40003f46270 */
[C---:B------:R-:W-:Y:S02]  /*15b10*/  ISETP.GE.OR P3, PT, R0.reuse, R212, !P1 ;  /* 0x000000d40000720c */ /* 0x040fe40004f66670 */
[C---:B------:R-:W-:Y:S02]  /*15b20*/  ISETP.GE.OR P6, PT, R0.reuse, R213, !P2 ;  /* 0x000000d50000720c */ /* 0x040fe400057c6670 */
[----:B------:R-:W-:Y:S02]  /*15b30*/  ISETP.GE.OR P2, PT, R0, R211, !P0 ;  /* 0x000000d30000720c */ /* 0x000fe40004746670 */
[C---:B------:R-:W-:Y:S02]  /*15b40*/  ISETP.GE.AND P0, PT, R17.reuse, R208, PT ;  /* 0x000000d01100720c */ /* 0x040fe40003f06270 */
[C---:B------:R-:W-:Y:S02]  /*15b50*/  ISETP.GE.AND P1, PT, R17.reuse, R206, PT ;  /* 0x000000ce1100720c */ /* 0x040fe40003f26270 */
[C---:B------:R-:W-:Y:S02]  /*15b60*/  ISETP.GE.OR P0, PT, R17.reuse, R213, !P0 ;  /* 0x000000d51100720c */ /* 0x040fe40004706670 */
[----:B------:R-:W-:Y:S02]  /*15b70*/  ISETP.GE.OR P1, PT, R17, R214, !P1 ;  /* 0x000000d61100720c */ /* 0x000fe40004f26670 */
[----:B------:R-:W-:Y:S02]  /*15b80*/  ISETP.GE.AND P5, PT, R14, R206, PT ;  /* 0x000000ce0e00720c */ /* 0x000fe40003fa6270 */
[----:B-1----:R-:W-:Y:S01]  /*15b90*/  IABS R2, R4 ;  /* 0x0000000400027213 */ /* 0x002fe20000000000 */
[----:B--2---:R-:W-:Y:S02]  /*15ba0*/  FFMA.FTZ R28, R28, -UR20, R167 ;  /* 0x800000141c1c7c23 */ /* 0x004fe400080100a7 */
[----:B------:R-:W-:Y:S01]  /*15bb0*/  IMAD.IADD R4, R209, 0x1, -R0 ;  /* 0x00000001d1047824 */ /* 0x000fe200078e0a00 */
[----:B------:R1:W2:Y:S02]  /*15bc0*/  I2F R26, R2 ;  /* 0x00000002001a7306 */ /* 0x0002a40000201400 */
[----:B------:R-:W-:Y:S02]  /*15bd0*/  FSEL R59, R28, -INF , !P6 ;  /* 0xff8000001c3b7808 */ /* 0x000fe40007000000 */
[----:B------:R-:W-:Y:S02]  /*15be0*/  ISETP.GE.AND P6, PT, R15, R208, PT ;  /* 0x000000d00f00720c */ /* 0x000fe40003fc6270 */
[----:B-1----:R-:W-:Y:S01]  /*15bf0*/  IABS R2, R4 ;  /* 0x0000000400027213 */ /* 0x002fe20000000000 */
[--C-:B------:R-:W-:Y:S02]  /*15c00*/  IMAD.IADD R4, R210, 0x1, -R17.reuse ;  /* 0x00000001d2047824 */ /* 0x100fe400078e0a11 */
[----:B--2---:R-:W-:Y:S01]  /*15c10*/  FFMA.FTZ R26, R26, -UR20, R166 ;  /* 0x800000141a1a7c23 */ /* 0x004fe200080100a6 */
[----:B------:R1:W2:Y:S02]  /*15c20*/  I2F R25, R2 ;  /* 0x0000000200197306 */ /* 0x0002a40000201400 */
[----:B-1----:R-:W-:Y:S01]  /*15c30*/  IABS R2, R4 ;  /* 0x0000000400027213 */ /* 0x002fe20000000000 */
[----:B------:R-:W-:Y:S02]  /*15c40*/  IMAD.IADD R4, R207, 0x1, -R17 ;  /* 0x00000001cf047824 */ /* 0x000fe400078e0a11 */
[----:B--2---:R-:W-:Y:S05]  /*15c50*/  FFMA.FTZ R25, R25, -UR20, R165 ;  /* 0x8000001419197c23 */ /* 0x004fea00080100a5 */
[----:B------:R1:W2:Y:S02]  /*15c60*/  I2F R24, R2 ;  /* 0x0000000200187306 */ /* 0x0002a40000201400 */
[----:B-1----:R-:W-:Y:S01]  /*15c70*/  IABS R2, R4 ;  /* 0x0000000400027213 */ /* 0x002fe20000000000 */
[----:B--2---:R-:W-:Y:S02]  /*15c80*/  FFMA.FTZ R24, R24, -UR20, R170 ;  /* 0x8000001418187c23 */ /* 0x004fe400080100aa */
[C-C-:B------:R-:W-:Y:S05]  /*15c90*/  IMAD.IADD R4, R210.reuse, 0x1, -R16.reuse ;  /* 0x00000001d2047824 */ /* 0x140fea00078e0a10 */
[----:B------:R1:W-:Y:S02]  /*15ca0*/  I2F R54, R2 ;  /* 0x0000000200367306 */ /* 0x0003e40000201400 */
[----:B-1----:R-:W-:Y:S01]  /*15cb0*/  IABS R2, R4 ;  /* 0x0000000400027213 */ /* 0x002fe20000000000 */
[----:B------:R-:W-:Y:S07]  /*15cc0*/  IMAD.IADD R4, R207, 0x1, -R16 ;  /* 0x00000001cf047824 */ /* 0x000fee00078e0a10 */
[----:B------:R1:W2:Y:S02]  /*15cd0*/  I2F R21, R2 ;  /* 0x0000000200157306 */ /* 0x0002a40000201400 */
[----:B-1----:R-:W-:Y:S01]  /*15ce0*/  IABS R2, R4 ;  /* 0x0000000400027213 */ /* 0x002fe20000000000 */
[C-C-:B------:R-:W-:Y:S02]  /*15cf0*/  IMAD.IADD R4, R210.reuse, 0x1, -R15.reuse ;  /* 0x00000001d2047824 */ /* 0x140fe400078e0a0f */
[----:B--2---:R-:W-:Y:S05]  /*15d00*/  FFMA.FTZ R21, R21, -UR20, R164 ;  /* 0x8000001415157c23 */ /* 0x004fea00080100a4 */
[----:B------:R1:W-:Y:S02]  /*15d10*/  I2F R53, R2 ;  /* 0x0000000200357306 */ /* 0x0003e40000201400 */
[----:B-1----:R-:W-:Y:S01]  /*15d20*/  IABS R2, R4 ;  /* 0x0000000400027213 */ /* 0x002fe20000000000 */
[C---:B------:R-:W-:Y:S07]  /*15d30*/  IMAD.IADD R4, R207.reuse, 0x1, -R15 ;  /* 0x00000001cf047824 */ /* 0x040fee00078e0a0f */
[----:B------:R1:W2:Y:S02]  /*15d40*/  I2F R20, R2 ;  /* 0x0000000200147306 */ /* 0x0002a40000201400 */
[----:B-1----:R-:W-:Y:S01]  /*15d50*/  IABS R2, R4 ;  /* 0x0000000400027213 */ /* 0x002fe20000000000 */
[--C-:B------:R-:W-:Y:S02]  /*15d60*/  IMAD.IADD R4, R210, 0x1, -R14.reuse ;  /* 0x00000001d2047824 */ /* 0x100fe400078e0a0e */
        /* <DEDUP_REMOVED lines=24> */
[--C-:B------:R-:W-:Y:S05]  /*15ef0*/  IMAD.IADD R4, R210, 0x1, -R11.reuse ;  /* 0x00000001d2047824 */ /* 0x100fea00078e0a0b */
[----:B------:R1:W2:Y:S02]  /*15f00*/  I2F R36, R2 ;  /* 0x0000000200247306 */ /* 0x0002a40000201400 */
[----:B-1----:R-:W-:Y:S01]  /*15f10*/  IABS R2, R4 ;  /* 0x0000000400027213 */ /* 0x002fe20000000000 */
[----:B--2---:R-:W-:Y:S02]  /*15f20*/  FFMA.FTZ R36, R36, -UR20, R150 ;  /* 0x8000001424247c23 */ /* 0x004fe40008010096 */
[----:B------:R-:W-:Y:S05]  /*15f30*/  IMAD.IADD R4, R207, 0x1, -R11 ;  /* 0x00000001cf047824 */ /* 0x000fea00078e0a0b */
[----:B------:R1:W2:Y:S02]  /*15f40*/  I2F R39, R2 ;  /* 0x0000000200277306 */ /* 0x0002a40000201400 */
[----:B-1----:R-:W-:Y:S01]  /*15f50*/  IABS R2, R4 ;  /* 0x0000000400027213 */ /* 0x002fe20000000000 */
[----:B--2---:R-:W-:Y:S02]  /*15f60*/  FFMA.FTZ R39, R39, -UR20, R151 ;  /* 0x8000001427277c23 */ /* 0x004fe40008010097 */
[--C-:B------:R-:W-:Y:S05]  /*15f70*/  IMAD.IADD R4, R210, 0x1, -R10.reuse ;  /* 0x00000001d2047824 */ /* 0x100fea00078e0a0a */
[----:B------:R1:W2:Y:S02]  /*15f80*/  I2F R40, R2 ;  /* 0x0000000200287306 */ /* 0x0002a40000201400 */
[----:B-1----:R-:W-:Y:S01]  /*15f90*/  IABS R2, R4 ;  /* 0x0000000400027213 */ /* 0x002fe20000000000 */
[C---:B------:R-:W-:Y:S02]  /*15fa0*/  IMAD.IADD R4, R207.reuse, 0x1, -R10 ;  /* 0x00000001cf047824 */ /* 0x040fe400078e0a0a */
[----:B--2---:R-:W-:Y:S05]  /*15fb0*/  FFMA.FTZ R40, R40, -UR20, R149 ;  /* 0x8000001428287c23 */ /* 0x004fea0008010095 */
        /* <DEDUP_REMOVED lines=10> */
[--C-:B------:R-:W-:Y:S02]  /*16060*/  IMAD.IADD R4, R210, 0x1, -R8.reuse ;  /* 0x00000001d2047824 */ /* 0x100fe400078e0a08 */
[----:B--2---:R-:W-:Y:S05]  /*16070*/  FFMA.FTZ R45, R45, -UR20, R147 ;  /* 0x800000142d2d7c23 */ /* 0x004fea0008010093 */
[----:B------:R1:W2:Y:S02]  /*16080*/  I2F R46, R2 ;  /* 0x00000002002e7306 */ /* 0x0002a40000201400 */
[----:B-1----:R-:W-:Y:S01]  /*16090*/  IABS R2, R4 ;  /* 0x0000000400027213 */ /* 0x002fe20000000000 */
[C---:B------:R-:W-:Y:S02]  /*160a0*/  IMAD.IADD R4, R207.reuse, 0x1, -R8 ;  /* 0x00000001cf047824 */ /* 0x040fe400078e0a08 */
[----:B--2---:R-:W-:Y:S05]  /*160b0*/  FFMA.FTZ R46, R46, -UR20, R145 ;  /* 0x800000142e2e7c23 */ /* 0x004fea0008010091 */
[----:B------:R1:W2:Y:S02]  /*160c0*/  I2F R50, R2 ;  /* 0x0000000200327306 */ /* 0x0002a40000201400 */
[----:B-1----:R-:W-:Y:S01]  /*160d0*/  IABS R2, R4 ;  /* 0x0000000400027213 */ /* 0x002fe20000000000 */
[----:B--2---:R-:W-:Y:S02]  /*160e0*/  FFMA.FTZ R50, R50, -UR20, R144 ;  /* 0x8000001432327c23 */ /* 0x004fe40008010090 */
[----:B------:R-:W-:Y:S05]  /*160f0*/  IMAD.IADD R4, R210, 0x1, -R7 ;  /* 0x00000001d2047824 */ /* 0x000fea00078e0a07 */
        /* <DEDUP_REMOVED lines=18> */
[----:B------:R-:W-:Y:S02]  /*16220*/  IMAD.IADD R4, R207, 0x1, -R5 ;  /* 0x00000001cf047824 */ /* 0x000fe400078e0a05 */
[----:B--2---:R-:W-:Y:S05]  /*16230*/  FFMA.FTZ R43, R43, -UR20, R69 ;  /* 0x800000142b2b7c23 */ /* 0x004fea0008010045 */
[----:B------:R1:W2:Y:S01]  /*16240*/  I2F R41, R2 ;  /* 0x0000000200297306 */ /* 0x0002a20000201400 */
[----:B------:R-:W-:Y:S02]  /*16250*/  FSEL R69, R25, -INF , !P2 ;  /* 0xff80000019457808 */ /* 0x000fe40005000000 */
[----:B------:R-:W-:Y:S02]  /*16260*/  ISETP.GE.AND P2, PT, R14, R208, PT ;  /* 0x000000d00e00720c */ /* 0x000fe40003f46270 */
[----:B-1----:R-:W-:Y:S01]  /*16270*/  IABS R2, R4 ;  /* 0x0000000400027213 */ /* 0x002fe20000000000 */
[----:B--2---:R-:W-:Y:S01]  /*16280*/  FFMA.FTZ R41, R41, -UR20, R70 ;  /* 0x8000001429297c23 */ /* 0x004fe20008010046 */
[----:B------:R-:W-:Y:S03]  /*16290*/  IADD3 R4, R0, 0x38, RZ ;  /* 0x0000003800047810 */ /* 0x000fe60007ffe0ff */
[----:B------:R1:W2:Y:S02]  /*162a0*/  I2F R38, R2 ;  /* 0x0000000200267306 */ /* 0x0002a40000201400 */
[--C-:B------:R-:W-:Y:S05]  /*162b0*/  IMAD.IADD R18, R210, 0x1, -R4.reuse ;  /* 0x00000001d2127824 */ /* 0x100fea00078e0a04 */
[----:B-1----:R-:W-:Y:S01]  /*162c0*/  IABS R2, R18 ;  /* 0x0000001200027213 */ /* 0x002fe20000000000 */
[----:B--2---:R-:W-:Y:S01]  /*162d0*/  FFMA.FTZ R38, R38, -UR20, R55 ;  /* 0x8000001426267c23 */ /* 0x004fe20008010037 */
[----:B------:R-:W-:Y:S01]  /*162e0*/  FSEL R55, R24, -INF , !P1 ;  /* 0xff80000018377808 */ /* 0x000fe20004800000 */
[----:B------:R-:W-:Y:S01]  /*162f0*/  IMAD.IADD R18, R207, 0x1, -R4 ;  /* 0x00000001cf127824 */ /* 0x000fe200078e0a04 */
[----:B------:R1:W2:Y:S04]  /*16300*/  I2F R37, R2 ;  /* 0x0000000200257306 */ /* 0x0002a80000201400 */
[----:B------:R-:W-:Y:S06]  /*16310*/  IABS R18, R18 ;  /* 0x0000001200127213 */ /* 0x000fec0000000000 */
[----:B------:R3:W4:Y:S01]  /*16320*/  I2F R35, R18 ;  /* 0x0000001200237306 */ /* 0x0007220000201400 */
[----:B-1----:R-:W-:Y:S01]  /*16330*/  IADD3 R2, R0, 0x39, RZ ;  /* 0x0000003900027810 */ /* 0x002fe20007ffe0ff */
[----:B--2---:R-:W-:Y:S04]  /*16340*/  FFMA.FTZ R52, R37, -UR20, R64 ;  /* 0x8000001425347c23 */ /* 0x004fe80008010040 */
[--C-:B------:R-:W-:Y:S05]  /*16350*/  IMAD.IADD R19, R210, 0x1, -R2.reuse ;  /* 0x00000001d2137824 */ /* 0x100fea00078e0a02 */
[----:B---3--:R-:W-:Y:S01]  /*16360*/  IABS R18, R19 ;  /* 0x0000001300127213 */ /* 0x008fe20000000000 */
[----:B------:R-:W-:Y:S02]  /*16370*/  IMAD.IADD R19, R207, 0x1, -R2 ;  /* 0x00000001cf137824 */ /* 0x000fe400078e0a02 */
[----:B----4-:R-:W-:Y:S01]  /*16380*/  FFMA.FTZ R35, R35, -UR20, R66 ;  /* 0x8000001423237c23 */ /* 0x010fe20008010042 */
[----:B------:R1:W2:Y:S02]  /*16390*/  I2F R31, R18 ;  /* 0x00000012001f7306 */ /* 0x0002a40000201400 */
[----:B-1----:R-:W-:Y:S01]  /*163a0*/  IABS R18, R19 ;  /* 0x0000001300127213 */ /* 0x002fe20000000000 */
[----:B------:R-:W-:Y:S01]  /*163b0*/  FFMA.FTZ R19, R54, -UR20, R169 ;  /* 0x8000001436137c23 */ /* 0x000fe200080100a9 */
[----:B------:R-:W-:Y:S01]  /*163c0*/  FSEL R54, R30, -INF , !P4 ;  /* 0xff8000001e367808 */ /* 0x000fe20006000000 */
[----:B--2---:R-:W-:Y:S01]  /*163d0*/  FFMA.FTZ R37, R31, -UR20, R65 ;  /* 0x800000141f257c23 */ /* 0x004fe20008010041 */
[----:B------:R-:W-:Y:S01]  /*163e0*/  FSEL R65, R26, -INF , !P3 ;  /* 0xff8000001a417808 */ /* 0x000fe20005800000 */
[----:B------:R-:W-:Y:S01]  /*163f0*/  IMAD.MOV.U32 R0, RZ, RZ, R18 ;  /* 0x000000ffff007224 */ /* 0x000fe200078e0012 */
[----:B------:R-:W-:Y:S01]  /*16400*/  FSEL R57, R19, -INF , !P0 ;  /* 0xff80000013397808 */ /* 0x000fe20004000000 */
[----:B------:R-:W-:Y:S01]  /*16410*/  IMAD.IADD R18, R205, 0x1, -R17 ;  /* 0x00000001cd127824 */ /* 0x000fe200078e0a11 */
[C---:B------:R-:W-:Y:S01]  /*16420*/  ISETP.GE.AND P3, PT, R16.reuse, R208, PT ;  /* 0x000000d01000720c */ /* 0x040fe20003f66270 */
[----:B------:R-:W1:Y:S01]  /*16430*/  I2F R22, R0 ;  /* 0x0000000000167306 */ /* 0x000e620000201400 */
[C---:B------:R-:W-:Y:S02]  /*16440*/  ISETP.GE.AND P4, PT, R16.reuse, R206, PT ;  /* 0x000000ce1000720c */ /* 0x040fe40003f86270 */
[C---:B------:R-:W-:Y:S02]  /*16450*/  ISETP.GE.OR P0, PT, R16.reuse, R213, !P3 ;  /* 0x000000d51000720c */ /* 0x040fe40005f06670 */
[----:B------:R-:W-:Y:S02]  /*16460*/  ISETP.GE.OR P1, PT, R16, R214, !P4 ;  /* 0x000000d61000720c */ /* 0x000fe40006726670 */
[----:B------:R-:W-:Y:S02]  /*16470*/  ISETP.GE.AND P4, PT, R15, R206, PT ;  /* 0x000000ce0f00720c */ /* 0x000fe40003f86270 */
[----:B------:R-:W-:Y:S02]  /*16480*/  FSEL R58, R21, -INF , !P1 ;  /* 0xff800000153a7808 */ /* 0x000fe40004800000 */
[----:B------:R-:W-:Y:S02]  /*16490*/  ISETP.GE.OR P1, PT, R15, R214, !P4 ;  /* 0x000000d60f00720c */ /* 0x000fe40006726670 */
[----:B------:R-:W-:Y:S02]  /*164a0*/  ISETP.GE.AND P3, PT, R13, R206, PT ;  /* 0x000000ce0d00720c */ /* 0x000fe40003f66270 */
[----:B------:R-:W-:Y:S02]  /*164b0*/  FSEL R56, R20, -INF , !P1 ;  /* 0xff80000014387808 */ /* 0x000fe40004800000 */
[----:B------:R-:W-:Y:S02]  /*164c0*/  ISETP.GE.OR P1, PT, R14, R214, !P5 ;  /* 0x000000d60e00720c */ /* 0x000fe40006f26670 */
[C---:B------:R-:W-:Y:S02]  /*164d0*/  ISETP.GE.AND P5, PT, R17.reuse, R204, PT ;  /* 0x000000cc1100720c */ /* 0x040fe40003fa6270 */
[C---:B------:R-:W-:Y:S02]  /*164e0*/  ISETP.GE.AND P4, PT, R17.reuse, R203, PT ;  /* 0x000000cb1100720c */ /* 0x040fe40003f86270 */
[----:B------:R-:W-:Y:S01]  /*164f0*/  ISETP.GE.OR P5, PT, R17, R212, !P5 ;  /* 0x000000d41100720c */ /* 0x000fe20006fa6670 */
[----:B-1----:R-:W-:Y:S01]  /*16500*/  FFMA.FTZ R31, R22, -UR20, R67 ;  /* 0x80000014161f7c23 */ /* 0x002fe20008010043 */
[----:B------:R-:W-:Y:S01]  /*16510*/  IABS R0, R18 ;  /* 0x0000001200007213 */ /* 0x000fe20000000000 */
[----:B------:R-:W-:Y:S01]  /*16520*/  FFMA.FTZ R18, R53, -UR20, R161 ;  /* 0x8000001435127c23 */ /* 0x000fe200080100a1 */
[----:B------:R-:W-:Y:S02]  /*16530*/  P2R R19, PR, RZ, 0x20 ;  /* 0x00000020ff137803 */ /* 0x000fe40000000000 */
[----:B------:R-:W-:Y:S02]  /*16540*/  FSEL R67, R29, -INF , !P1 ;  /* 0xff8000001d437808 */ /* 0x000fe40004800000 */
[----:B------:R-:W1:Y:S01]  /*16550*/  I2F R0, R0 ;  /* 0x0000000000007306 */ /* 0x000e620000201400 */
[----:B------:R-:W-:Y:S01]  /*16560*/  FSEL R60, R18, -INF , !P0 ;  /* 0xff800000123c7808 */ /* 0x000fe20004000000 */
[----:B------:R-:W-:Y:S01]  /*16570*/  IMAD.IADD R18, R205, 0x1, -R15 ;  /* 0x00000001cd127824 */ /* 0x000fe200078e0a0f */
[----:B------:R-:W-:Y:S02]  /*16580*/  ISETP.GE.OR P1, PT, R13, R214, !P3 ;  /* 0x000000d60d00720c */ /* 0x000fe40005f26670 */
[-C--:B------:R-:W-:Y:S02]  /*16590*/  ISETP.GE.OR P0, PT, R15, R213.reuse, !P6 ;  /* 0x000000d50f00720c */ /* 0x080fe40007706670 */
[----:B------:R-:W-:Y:S02]  /*165a0*/  FSEL R64, R32, -INF , !P1 ;  /* 0xff80000020407808 */ /* 0x000fe40004800000 */
[C---:B------:R-:W-:Y:S02]  /*165b0*/  ISETP.GE.AND P1, PT, R12.reuse, R208, PT ;  /* 0x000000d00c00720c */ /* 0x040fe40003f26270 */
[C---:B------:R-:W-:Y:S02]  /*165c0*/  ISETP.GE.AND P6, PT, R12.reuse, R206, PT ;  /* 0x000000ce0c00720c */ /* 0x040fe40003fc6270 */
[-C--:B------:R-:W-:Y:S02]  /*165d0*/  ISETP.GE.OR P1, PT, R12, R213.reuse, !P1 ;  /* 0x000000d50c00720c */ /* 0x080fe40004f26670 */
[----:B------:R-:W-:Y:S02]  /*165e0*/  FSEL R61, R23, -INF , !P0 ;  /* 0xff800000173d7808 */ /* 0x000fe40004000000 */
[----:B------:R-:W-:Y:S02]  /*165f0*/  FSEL R152, R36, -INF , !P1 ;  /* 0xff80000024987808 */ /* 0x000fe40004800000 */
[----:B------:R-:W-:Y:S02]  /*16600*/  ISETP.GE.OR P0, PT, R14, R213, !P2 ;  /* 0x000000d50e00720c */ /* 0x000fe40005706670 */
[----:B------:R-:W-:Y:S02]  /*16610*/  ISETP.GE.AND P3, PT, R13, R208, PT ;  /* 0x000000d00d00720c */ /* 0x000fe40003f66270 */
[----:B------:R-:W-:Y:S01]  /*16620*/  ISETP.GE.AND P2, PT, R11, R206, PT ;  /* 0x000000ce0b00720c */ /* 0x000fe20003f46270 */
[----:B-1----:R-:W-:Y:S01]  /*16630*/  FFMA.FTZ R53, R0, -UR20, R171 ;  /* 0x8000001400357c23 */ /* 0x002fe200080100ab */
[----:B------:R-:W-:Y:S01]  /*16640*/  ISETP.GE.OR P1, PT, R17, R211, !P4 ;  /* 0x000000d31100720c */ /* 0x000fe20006726670 */
[----:B------:R-:W-:Y:S01]  /*16650*/  IMAD.IADD R0, R205, 0x1, -R16 ;  /* 0x00000001cd007824 */ /* 0x000fe200078e0a10 */
[----:B------:R-:W-:Y:S02]  /*16660*/  FSEL R66, R27, -INF , !P0 ;  /* 0xff8000001b427808 */ /* 0x000fe40004000000 */
[-C--:B------:R-:W-:Y:S02]  /*16670*/  ISETP.GE.OR P0, PT, R13, R213.reuse, !P3 ;  /* 0x000000d50d00720c */ /* 0x080fe40005f06670 */
[----:B------:R-:W-:Y:S02]  /*16680*/  IABS R0, R0 ;  /* 0x0000000000007213 */ /* 0x000fe40000000000 */
[----:B------:R-:W-:Y:S02]  /*16690*/  ISETP.GE.OR P3, PT, R12, R214, !P6 ;  /* 0x000000d60c00720c */ /* 0x000fe40007766670 */
[----:B------:R1:W2:Y:S01]  /*166a0*/  I2F R25, R0 ;  /* 0x0000000000197306 */ /* 0x0002a20000201400 */
[----:B------:R-:W-:Y:S02]  /*166b0*/  ISETP.GE.AND P6, PT, R10, R208, PT ;  /* 0x000000d00a00720c */ /* 0x000fe40003fc6270 */
[----:B------:R-:W-:Y:S02]  /*166c0*/  P2R R27, PR, RZ, 0x2 ;  /* 0x00000002ff1b7803 */ /* 0x000fe40000000000 */
[----:B------:R-:W-:Y:S02]  /*166d0*/  ISETP.GE.OR P1, PT, R11, R214, !P2 ;  /* 0x000000d60b00720c */ /* 0x000fe40005726670 */
[----:B------:R-:W-:Y:S02]  /*166e0*/  FSEL R63, R34, -INF , !P3 ;  /* 0xff800000223f7808 */ /* 0x000fe40005800000 */
[----:B------:R-:W-:Y:S02]  /*166f0*/  FSEL R39, R39, -INF , !P1 ;  /* 0xff80000027277808 */ /* 0x000fe40004800000 */
[C---:B------:R-:W-:Y:S02]  /*16700*/  ISETP.GE.OR P1, PT, R10.reuse, R213, !P6 ;  /* 0x000000d50a00720c */ /* 0x040fe40007726670 */
[----:B------:R-:W-:Y:S02]  /*16710*/  ISETP.NE.AND P6, PT, R19, RZ, PT ;  /* 0x000000ff1300720c */ /* 0x000fe40003fc5270 */
[CC--:B------:R-:W-:Y:S02]  /*16720*/  ISETP.GE.AND P3, PT, R10.reuse, R206.reuse, PT ;  /* 0x000000ce0a00720c */ /* 0x0c0fe40003f66270 */
[----:B------:R-:W-:Y:S02]  /*16730*/  ISETP.GE.AND P2, PT, R9, R206, PT ;  /* 0x000000ce0900720c */ /* 0x000fe40003f46270 */
[----:B------:R-:W-:Y:S02]  /*16740*/  ISETP.GE.OR P3, PT, R10, R214, !P3 ;  /* 0x000000d60a00720c */ /* 0x000fe40005f66670 */
[----:B------:R-:W-:Y:S02]  /*16750*/  ISETP.GE.AND P4, PT, R16, R204, PT ;  /* 0x000000cc1000720c */ /* 0x000fe40003f86270 */
[----:B------:R-:W-:Y:S02]  /*16760*/  FSEL R158, R42, -INF , !P3 ;  /* 0xff8000002a9e7808 */ /* 0x000fe40005800000 */
[----:B-1----:R-:W-:Y:S01]  /*16770*/  IABS R0, R18 ;  /* 0x0000001200007213 */ /* 0x002fe20000000000 */
[----:B------:R-:W-:Y:S01]  /*16780*/  IMAD.IADD R18, R205, 0x1, -R14 ;  /* 0x00000001cd127824 */ /* 0x000fe200078e0a0e */
[----:B------:R-:W-:Y:S02]  /*16790*/  FSEL R53, R53, -INF , !P6 ;  /* 0xff80000035357808 */ /* 0x000fe40007000000 */
[----:B------:R1:W-:Y:S01]  /*167a0*/  I2F R24, R0 ;  /* 0x0000000000187306 */ /* 0x0003e20000201400 */
[----:B------:R-:W-:Y:S02]  /*167b0*/  ISETP.GE.AND P3, PT, R16, R203, PT ;  /* 0x000000cb1000720c */ /* 0x000fe40003f66270 */
[----:B------:R-:W-:Y:S02]  /*167c0*/  FSEL R62, R33, -INF , !P0 ;  /* 0xff800000213e7808 */ /* 0x000fe40004000000 */
[----:B------:R-:W-:Y:S02]  /*167d0*/  ISETP.GE.AND P0, PT, R11, R208, PT ;  /* 0x000000d00b00720c */ /* 0x000fe40003f06270 */
[----:B------:R-:W-:Y:S02]  /*167e0*/  FSEL R160, R44, -INF , !P1 ;  /* 0xff8000002ca07808 */ /* 0x000fe40004800000 */
[----:B------:R-:W-:Y:S02]  /*167f0*/  ISETP.GE.OR P1, PT, R9, R214, !P2 ;  /* 0x000000d60900720c */ /* 0x000fe40005726670 */
[C---:B------:R-:W-:Y:S02]  /*16800*/  ISETP.GE.OR P2, PT, R16.reuse, R212, !P4 ;  /* 0x000000d41000720c */ /* 0x040fe40006746670 */
[----:B------:R-:W-:Y:S01]  /*16810*/  ISETP.GE.OR P5, PT, R16, R211, !P3 ;  /* 0x000000d31000720c */ /* 0x000fe20005fa6670 */
[----:B------:R-:W-:Y:S01]  /*16820*/  IMAD.IADD R16, R209, 0x1, -R16 ;  /* 0x00000001d1107824 */ /* 0x000fe200078e0a10 */
[-C--:B------:R-:W-:Y:S02]  /*16830*/  ISETP.GE.OR P0, PT, R11, R213.reuse, !P0 ;  /* 0x000000d50b00720c */ /* 0x080fe40004706670 */
[----:B------:R-:W-:Y:S02]  /*16840*/  FSEL R159, R45, -INF , !P1 ;  /* 0xff8000002d9f7808 */ /* 0x000fe40004800000 */
[----:B------:R-:W-:Y:S02]  /*16850*/  IABS R16, R16 ;  /* 0x0000001000107213 */ /* 0x000fe40000000000 */
[----:B------:R-:W-:Y:S02]  /*16860*/  FSEL R151, R40, -INF , !P0 ;  /* 0xff80000028977808 */ /* 0x000fe40004000000 */
[----:B------:R3:W-:Y:S01]  /*16870*/  I2F R40, R16 ;  /* 0x0000001000287306 */ /* 0x0007e20000201400 */
[----:B-1----:R-:W-:Y:S01]  /*16880*/  IABS R0, R18 ;  /* 0x0000001200007213 */ /* 0x002fe20000000000 */
[----:B------:R-:W-:Y:S01]  /*16890*/  IMAD.IADD R18, R205, 0x1, -R13 ;  /* 0x00000001cd127824 */ /* 0x000fe200078e0a0d */
[C---:B------:R-:W-:Y:S02]  /*168a0*/  ISETP.GE.AND P0, PT, R9.reuse, R208, PT ;  /* 0x000000d00900720c */ /* 0x040fe40003f06270 */
[C---:B------:R-:W-:Y:S02]  /*168b0*/  ISETP.GE.AND P1, PT, R8.reuse, R206, PT ;  /* 0x000000ce0800720c */ /* 0x040fe40003f26270 */
[-C--:B------:R-:W-:Y:S02]  /*168c0*/  ISETP.GE.OR P0, PT, R9, R213.reuse, !P0 ;  /* 0x000000d50900720c */ /* 0x080fe40004706670 */
[----:B------:R-:W-:Y:S01]  /*168d0*/  ISETP.GE.OR P1, PT, R8, R214, !P1 ;  /* 0x000000d60800720c */ /* 0x000fe20004f26670 */
[----:B------:R1:W-:Y:S01]  /*168e0*/  I2F R22, R0 ;  /* 0x0000000000167306 */ /* 0x0003e20000201400 */
[----:B------:R-:W-:Y:S02]  /*168f0*/  FSEL R161, R46, -INF , !P0 ;  /* 0xff8000002ea17808 */ /* 0x000fe40004000000 */
[----:B------:R-:W-:Y:S02]  /*16900*/  ISETP.GE.AND P0, PT, R8, R208, PT ;  /* 0x000000d00800720c */ /* 0x000fe40003f06270 */
[----:B------:R-:W-:Y:S02]  /*16910*/  FSEL R162, R50, -INF , !P1 ;  /* 0xff80000032a27808 */ /* 0x000fe40004800000 */
[-C--:B------:R-:W-:Y:S02]  /*16920*/  ISETP.GE.OR P0, PT, R8, R213.reuse, !P0 ;  /* 0x000000d50800720c */ /* 0x080fe40004706670 */
[----:B------:R-:W-:Y:S02]  /*16930*/  ISETP.GE.AND P1, PT, R7, R206, PT ;  /* 0x000000ce0700720c */ /* 0x000fe40003f26270 */
[----:B------:R-:W-:Y:S02]  /*16940*/  FSEL R221, R49, -INF , !P0 ;  /* 0xff80000031dd7808 */ /* 0x000fe40004000000 */
[----:B------:R-:W-:Y:S01]  /*16950*/  ISETP.GE.AND P0, PT, R7, R208, PT ;  /* 0x000000d00700720c */ /* 0x000fe20003f06270 */
[----:B---3--:R-:W-:Y:S01]  /*16960*/  IMAD.IADD R16, R209, 0x1, -R15 ;  /* 0x00000001d1107824 */ /* 0x008fe200078e0a0f */
[C---:B------:R-:W-:Y:S02]  /*16970*/  ISETP.GE.OR P1, PT, R7.reuse, R214, !P1 ;  /* 0x000000d60700720c */ /* 0x040fe40004f26670 */
[-C--:B------:R-:W-:Y:S02]  /*16980*/  ISETP.GE.OR P0, PT, R7, R213.reuse, !P0 ;  /* 0x000000d50700720c */ /* 0x080fe40004706670 */
[----:B------:R-:W-:Y:S02]  /*16990*/  FSEL R184, R51, -INF , !P1 ;  /* 0xff80000033b87808 */ /* 0x000fe40004800000 */
[----:B------:R-:W-:Y:S02]  /*169a0*/  FSEL R224, R48, -INF , !P0 ;  /* 0xff80000030e07808 */ /* 0x000fe40004000000 */
[C---:B------:R-:W-:Y:S02]  /*169b0*/  ISETP.GE.AND P0, PT, R6.reuse, R208, PT ;  /* 0x000000d00600720c */ /* 0x040fe40003f06270 */
[----:B-1----:R-:W-:Y:S01]  /*169c0*/  IABS R0, R18 ;  /* 0x0000001200007213 */ /* 0x002fe20000000000 */
[----:B------:R-:W-:Y:S01]  /*169d0*/  IMAD.IADD R18, R209, 0x1, -R17 ;  /* 0x00000001d1127824 */ /* 0x000fe200078e0a11 */
[CC--:B------:R-:W-:Y:S01]  /*169e0*/  ISETP.GE.OR P0, PT, R6.reuse, R213.reuse, !P0 ;  /* 0x000000d50600720c */ /* 0x0c0fe20004706670 */
[----:B------:R-:W-:Y:S01]  /*169f0*/  IMAD.IADD R17, R205, 0x1, -R12 ;  /* 0x00000001cd117824 */ /* 0x000fe200078e0a0c */
[----:B------:R1:W-:Y:S01]  /*16a00*/  I2F R21, R0 ;  /* 0x0000000000157306 */ /* 0x0003e20000201400 */
[C---:B------:R-:W-:Y:S02]  /*16a10*/  ISETP.GE.AND P1, PT, R6.reuse, R206, PT ;  /* 0x000000ce0600720c */ /* 0x040fe40003f26270 */
[----:B------:R-:W-:Y:S02]  /*16a20*/  FSEL R232, R43, -INF , !P0 ;  /* 0xff8000002be87808 */ /* 0x000fe40004000000 */
[C---:B------:R-:W-:Y:S02]  /*16a30*/  ISETP.GE.AND P0, PT, R5.reuse, R208, PT ;  /* 0x000000d00500720c */ /* 0x040fe40003f06270 */
[----:B------:R-:W-:Y:S02]  /*16a40*/  ISETP.GE.OR P1, PT, R6, R214, !P1 ;  /* 0x000000d60600720c */ /* 0x000fe40004f26670 */
[-C--:B------:R-:W-:Y:S02]  /*16a50*/  ISETP.GE.OR P0, PT, R5, R213.reuse, !P0 ;  /* 0x000000d50500720c */ /* 0x080fe40004706670 */
[----:B------:R-:W-:Y:S02]  /*16a60*/  FSEL R230, R47, -INF , !P1 ;  /* 0xff8000002fe67808 */ /* 0x000fe40004800000 */
[----:B------:R-:W-:Y:S02]  /*16a70*/  FSEL R233, R38, -INF , !P0 ;  /* 0xff80000026e97808 */ /* 0x000fe40004000000 */
[C---:B------:R-:W-:Y:S02]  /*16a80*/  ISETP.GE.AND P0, PT, R4.reuse, R208, PT ;  /* 0x000000d00400720c */ /* 0x040fe40003f06270 */
[C---:B------:R-:W-:Y:S02]  /*16a90*/  ISETP.GE.AND P1, PT, R5.reuse, R206, PT ;  /* 0x000000ce0500720c */ /* 0x040fe40003f26270 */
[C---:B------:R-:W-:Y:S02]  /*16aa0*/  ISETP.GE.OR P0, PT, R4.reuse, R213, !P0 ;  /* 0x000000d50400720c */ /* 0x040fe40004706670 */
[----:B------:R-:W-:Y:S02]  /*16ab0*/  ISETP.GE.OR P1, PT, R5, R214, !P1 ;  /* 0x000000d60500720c */ /* 0x000fe40004f26670 */
[----:B------:R-:W-:Y:S02]  /*16ac0*/  FSEL R236, R35, -INF , !P0 ;  /* 0xff80000023ec7808 */ /* 0x000fe40004000000 */
[----:B-1----:R-:W-:Y:S02]  /*16ad0*/  IABS R0, R17 ;  /* 0x0000001100007213 */ /* 0x002fe40000000000 */
[----:B------:R-:W-:Y:S02]  /*16ae0*/  FSEL R231, R41, -INF , !P1 ;  /* 0xff80000029e77808 */ /* 0x000fe40004800000 */
[----:B------:R1:W3:Y:S01]  /*16af0*/  I2F R19, R0 ;  /* 0x0000000000137306 */ /* 0x0002e20000201400 */
[----:B------:R-:W-:Y:S02]  /*16b00*/  ISETP.GE.AND P1, PT, R4, R206, PT ;  /* 0x000000ce0400720c */ /* 0x000fe40003f26270 */
[----:B------:R-:W-:Y:S02]  /*16b10*/  ISETP.GE.AND P0, PT, R2, R208, PT ;  /* 0x000000d00200720c */ /* 0x000fe40003f06270 */
[----:B------:R-:W-:Y:S02]  /*16b20*/  ISETP.GE.OR P1, PT, R4, R214, !P1 ;  /* 0x000000d60400720c */ /* 0x000fe40004f26670 */
[----:B------:R-:W-:Y:S02]  /*16b30*/  ISETP.GE.OR P0, PT, R2, R213, !P0 ;  /* 0x000000d50200720c */ /* 0x000fe40004706670 */
[----:B------:R-:W-:Y:S02]  /*16b40*/  FSEL R234, R52, -INF , !P1 ;  /* 0xff80000034ea7808 */ /* 0x000fe40004800000 */
[C---:B------:R-:W-:Y:S02]  /*16b50*/  ISETP.GE.AND P1, PT, R2.reuse, R206, PT ;  /* 0x000000ce0200720c */ /* 0x040fe40003f26270 */
[----:B------:R-:W-:Y:S02]  /*16b60*/  FSEL R237, R31, -INF , !P0 ;  /* 0xff8000001fed7808 */ /* 0x000fe40004000000 */
[----:B------:R-:W-:Y:S02]  /*16b70*/  ISETP.GE.OR P1, PT, R2, R214, !P1 ;  /* 0x000000d60200720c */ /* 0x000fe40004f26670 */
[----:B------:R-:W-:Y:S02]  /*16b80*/  ISETP.GE.AND P0, PT, R15, R203, PT ;  /* 0x000000cb0f00720c */ /* 0x000fe40003f06270 */
[----:B------:R-:W-:Y:S02]  /*16b90*/  FSEL R235, R37, -INF , !P1 ;  /* 0xff80000025eb7808 */ /* 0x000fe40004800000 */
[C---:B------:R-:W-:Y:S02]  /*16ba0*/  ISETP.GE.AND P1, PT, R15.reuse, R204, PT ;  /* 0x000000cc0f00720c */ /* 0x040fe40003f26270 */
[----:B------:R-:W-:Y:S01]  /*16bb0*/  ISETP.GE.OR P4, PT, R15, R211, !P0 ;  /* 0x000000d30f00720c */ /* 0x000fe20004786670 */
[----:B-1----:R-:W-:Y:S01]  /*16bc0*/  IMAD.IADD R0, R205, 0x1, -R11 ;  /* 0x00000001cd007824 */ /* 0x002fe200078e0a0b */
[----:B------:R-:W-:Y:S01]  /*16bd0*/  ISETP.GE.OR P3, PT, R15, R212, !P1 ;  /* 0x000000d40f00720c */ /* 0x000fe20004f66670 */
[----:B--2---:R-:W-:Y:S01]  /*16be0*/  FFMA.FTZ R15, R25, -UR20, R181 ;  /* 0x80000014190f7c23 */ /* 0x004fe200080100b5 */
[C---:B------:R-:W-:Y:S02]  /*16bf0*/  ISETP.GE.AND P1, PT, R14.reuse, R204, PT ;  /* 0x000000cc0e00720c */ /* 0x040fe40003f26270 */
[----:B------:R-:W-:Y:S02]  /*16c00*/  IABS R0, R0 ;  /* 0x0000000000007213 */ /* 0x000fe40000000000 */
[----:B------:R-:W-:Y:S01]  /*16c10*/  FSEL R33, R15, -INF , !P2 ;  /* 0xff8000000f217808 */ /* 0x000fe20005000000 */
[----:B------:R-:W-:Y:S01]  /*16c20*/  IMAD.IADD R15, R205, 0x1, -R7 ;  /* 0x00000001cd0f7824 */ /* 0x000fe200078e0a07 */
[----:B------:R1:W2:Y:S01]  /*16c30*/  I2F R20, R0 ;  /* 0x0000000000147306 */ /* 0x0002a20000201400 */
[C---:B------:R-:W-:Y:S02]  /*16c40*/  ISETP.GE.AND P0, PT, R14.reuse, R203, PT ;  /* 0x000000cb0e00720c */ /* 0x040fe40003f06270 */
[C---:B------:R-:W-:Y:S02]  /*16c50*/  ISETP.GE.OR P2, PT, R14.reuse, R212, !P1 ;  /* 0x000000d40e00720c */ /* 0x040fe40004f46670 */
[----:B------:R-:W-:Y:S02]  /*16c60*/  ISETP.GE.OR P6, PT, R14, R211, !P0 ;  /* 0x000000d30e00720c */ /* 0x000fe400047c6670 */
[----:B------:R-:W-:Y:S01]  /*16c70*/  IABS R17, R18 ;  /* 0x0000001200117213 */ /* 0x000fe20000000000 */
[----:B---3--:R-:W-:Y:S01]  /*16c80*/  FFMA.FTZ R18, R19, -UR20, R174 ;  /* 0x8000001413127c23 */ /* 0x008fe200080100ae */
[-C--:B------:R-:W-:Y:S02]  /*16c90*/  ISETP.GE.AND P0, PT, R12, R204.reuse, PT ;  /* 0x000000cc0c00720c */ /* 0x080fe40003f06270 */
[----:B------:R3:W4:Y:S01]  /*16ca0*/  I2F R29, R17 ;  /* 0x00000011001d7306 */ /* 0x0007220000201400 */
[----:B------:R-:W-:Y:S01]  /*16cb0*/  ISETP.GE.AND P1, PT, R13, R204, PT ;  /* 0x000000cc0d00720c */ /* 0x000fe20003f26270 */
[----:B-1----:R-:W-:Y:S02]  /*16cc0*/  IMAD.IADD R0, R205, 0x1, -R10 ;  /* 0x00000001cd007824 */ /* 0x002fe400078e0a0a */
[----:B--2---:R-:W-:Y:S03]  /*16cd0*/  FFMA.FTZ R20, R20, -UR20, R175 ;  /* 0x8000001414147c23 */ /* 0x004fe600080100af */
[----:B------:R-:W-:Y:S04]  /*16ce0*/  IABS R0, R0 ;  /* 0x0000000000007213 */ /* 0x000fe80000000000 */
[----:B------:R1:W-:Y:S01]  /*16cf0*/  I2F R23, R0 ;  /* 0x0000000000177306 */ /* 0x0003e20000201400 */
[----:B---3--:R-:W-:Y:S02]  /*16d00*/  FFMA.FTZ R17, R21, -UR20, R177 ;  /* 0x8000001415117c23 */ /* 0x008fe400080100b1 */
[----:B----4-:R-:W-:Y:S01]  /*16d10*/  FFMA.FTZ R19, R29, -UR20, R216 ;  /* 0x800000141d137c23 */ /* 0x010fe200080100d8 */
[----:B-1----:R-:W-:Y:S01]  /*16d20*/  IABS R0, R16 ;  /* 0x0000001000007213 */ /* 0x002fe20000000000 */
[----:B------:R-:W-:Y:S05]  /*16d30*/  IMAD.IADD R16, R205, 0x1, -R9 ;  /* 0x00000001cd107824 */ /* 0x000fea00078e0a09 */
[----:B------:R1:W-:Y:S02]  /*16d40*/  I2F R26, R0 ;  /* 0x00000000001a7306 */ /* 0x0003e40000201400 */
[----:B-1----:R-:W-:Y:S01]  /*16d50*/  IABS R0, R16 ;  /* 0x0000001000007213 */ /* 0x002fe20000000000 */
[C---:B------:R-:W-:Y:S02]  /*16d60*/  IMAD.IADD R16, R209.reuse, 0x1, -R14 ;  /* 0x00000001d1107824 */ /* 0x040fe400078e0a0e */
[----:B------:R-:W-:Y:S05]  /*16d70*/  IMAD.IADD R14, R209, 0x1, -R12 ;  /* 0x00000001d10e7824 */ /* 0x000fea00078e0a0c */
[----:B------:R1:W2:Y:S02]  /*16d80*/  I2F R28, R0 ;  /* 0x00000000001c7306 */ /* 0x0002a40000201400 */
[----:B-1----:R-:W-:Y:S01]  /*16d90*/  IABS R0, R16 ;  /* 0x0000001000007213 */ /* 0x002fe20000000000 */
[----:B------:R-:W-:Y:S07]  /*16da0*/  IMAD.IADD R16, R205, 0x1, -R8 ;  /* 0x00000001cd107824 */ /* 0x000fee00078e0a08 */
[----:B------:R1:W-:Y:S02]  /*16db0*/  I2F R36, R0 ;  /* 0x0000000000247306 */ /* 0x0003e40000201400 */
[----:B-1----:R-:W-:Y:S01]  /*16dc0*/  IABS R0, R16 ;  /* 0x0000001000007213 */ /* 0x002fe20000000000 */
[----:B------:R-:W-:Y:S07]  /*16dd0*/  IMAD.IADD R16, R209, 0x1, -R13 ;  /* 0x00000001d1107824 */ /* 0x000fee00078e0a0d */
[----:B------:R1:W-:Y:S02]  /*16de0*/  I2F R35, R0 ;  /* 0x0000000000237306 */ /* 0x0003e40000201400 */
[----:B-1----:R-:W-:Y:S01]  /*16df0*/  IABS R0, R16 ;  /* 0x0000001000007213 */ /* 0x002fe20000000000 */
[----:B------:R-:W-:Y:S07]  /*16e00*/  FFMA.FTZ R16, R24, -UR20, R183 ;  /* 0x8000001418107c23 */ /* 0x000fee00080100b7 */
[----:B------:R1:W-:Y:S01]  /*16e10*/  I2F R34, R0 ;  /* 0x0000000000227306 */ /* 0x0003e20000201400 */
[----:B------:R-:W-:Y:S01]  /*16e20*/  FSEL R31, R16, -INF , !P3 ;  /* 0xff800000101f7808 */ /* 0x000fe20005800000 */
[----:B--2---:R-:W-:Y:S01]  /*16e30*/  FFMA.FTZ R16, R28, -UR20, R176 ;  /* 0x800000141c107c23 */ /* 0x004fe200080100b0 */
[----:B------:R-:W-:Y:S04]  /*16e40*/  ISETP.NE.AND P3, PT, R27, RZ, PT ;  /* 0x000000ff1b00720c */ /* 0x000fe80003f65270 */
[----:B------:R-:W-:Y:S02]  /*16e50*/  FSEL R29, R19, -INF , !P3 ;  /* 0xff800000131d7808 */ /* 0x000fe40005800000 */
[----:B-1----:R-:W-:Y:S01]  /*16e60*/  IABS R0, R15 ;  /* 0x0000000f00007213 */ /* 0x002fe20000000000 */
[----:B------:R-:W-:Y:S03]  /*16e70*/  FFMA.FTZ R15, R22, -UR20, R178 ;  /* 0x80000014160f7c23 */ /* 0x000fe600080100b2 */
[----:B------:R1:W-:Y:S02]  /*16e80*/  I2F R32, R0 ;  /* 0x0000000000207306 */ /* 0x0003e40000201400 */
[----:B------:R-:W-:Y:S01]  /*16e90*/  FSEL R42, R15, -INF , !P2 ;  /* 0xff8000000f2a7808 */ /* 0x000fe20005000000 */
[----:B------:R-:W-:Y:S01]  /*16ea0*/  FFMA.FTZ R15, R26, -UR20, R220 ;  /* 0x800000141a0f7c23 */ /* 0x000fe200080100dc */
[-C--:B------:R-:W-:Y:S02]  /*16eb0*/  ISETP.GE.OR P2, PT, R13, R212.reuse, !P1 ;  /* 0x000000d40d00720c */ /* 0x080fe40004f46670 */
[----:B------:R-:W-:Y:S02]  /*16ec0*/  ISETP.GE.OR P1, PT, R12, R212, !P0 ;  /* 0x000000d40c00720c */ /* 0x000fe40004726670 */
[----:B------:R-:W-:Y:S01]  /*16ed0*/  FSEL R43, R17, -INF , !P2 ;  /* 0xff800000112b7808 */ /* 0x000fe20005000000 */
[----:B------:R-:W-:Y:S01]  /*16ee0*/  FFMA.FTZ R17, R23, -UR20, R172 ;  /* 0x8000001417117c23 */ /* 0x000fe200080100ac */
[----:B------:R-:W-:Y:S02]  /*16ef0*/  ISETP.GE.AND P2, PT, R13, R203, PT ;  /* 0x000000cb0d00720c */ /* 0x000fe40003f46270 */
[----:B------:R-:W-:Y:S02]  /*16f00*/  ISETP.GE.AND P0, PT, R11, R204, PT ;  /* 0x000000cc0b00720c */ /* 0x000fe40003f06270 */
[----:B------:R-:W-:Y:S01]  /*16f10*/  ISETP.GE.OR P2, PT, R13, R211, !P2 ;  /* 0x000000d30d00720c */ /* 0x000fe20005746670 */
[----:B------:R-:W-:Y:S01]  /*16f20*/  IMAD.IADD R13, R205, 0x1, -R5 ;  /* 0x00000001cd0d7824 */ /* 0x000fe200078e0a05 */
[C---:B------:R-:W-:Y:S02]  /*16f30*/  ISETP.GE.OR P0, PT, R11.reuse, R212, !P0 ;  /* 0x000000d40b00720c */ /* 0x040fe40004706670 */
[----:B------:R-:W-:Y:S02]  /*16f40*/  FSEL R47, R18, -INF , !P1 ;  /* 0xff800000122f7808 */ /* 0x000fe40004800000 */
[----:B------:R-:W-:Y:S02]  /*16f50*/  FSEL R46, R20, -INF , !P0 ;  /* 0xff800000142e7808 */ /* 0x000fe40004000000 */
[----:B------:R-:W-:Y:S02]  /*16f60*/  ISETP.GE.AND P0, PT, R11, R203, PT ;  /* 0x000000cb0b00720c */ /* 0x000fe40003f06270 */
[----:B-1----:R-:W-:Y:S01]  /*16f70*/  IABS R0, R14 ;  /* 0x0000000e00007213 */ /* 0x002fe20000000000 */
[----:B------:R-:W-:Y:S01]  /*16f80*/  IMAD.IADD R14, R205, 0x1, -R6 ;  /* 0x00000001cd0e7824 */ /* 0x000fe200078e0a06 */
[----:B------:R-:W-:Y:S02]  /*16f90*/  FSEL R23, R15, -INF , !P4 ;  /* 0xff8000000f177808 */ /* 0x000fe40006000000 */
[----:B------:R1:W-:Y:S01]  /*16fa0*/  I2F R30, R0 ;  /* 0x00000000001e7306 */ /* 0x0003e20000201400 */
[----:B------:R-:W-:Y:S02]  /*16fb0*/  ISETP.GE.OR P0, PT, R11, R211, !P0 ;  /* 0x000000d30b00720c */ /* 0x000fe40004706670 */
[C---:B------:R-:W-:Y:S02]  /*16fc0*/  ISETP.GE.AND P1, PT, R12.reuse, R203, PT ;  /* 0x000000cb0c00720c */ /* 0x040fe40003f26270 */
[----:B------:R-:W-:Y:S02]  /*16fd0*/  P2R R18, PR, RZ, 0x1 ;  /* 0x00000001ff127803 */ /* 0x000fe40000000000 */
        /* <DEDUP_REMOVED lines=8> */
[----:B------:R-:W-:Y:S02]  /*17060*/  ISETP.GE.AND P0, PT, R9, R204, PT ;  /* 0x000000cc0900720c */ /* 0x000fe40003f06270 */
[----:B-1----:R-:W-:Y:S01]  /*17070*/  IABS R0, R14 ;  /* 0x0000000e00007213 */ /* 0x002fe20000000000 */
[----:B------:R-:W-:Y:S01]  /*17080*/  IMAD.IADD R14, R209, 0x1, -R11 ;  /* 0x00000001d10e7824 */ /* 0x000fe200078e0a0b */
[----:B------:R-:W-:Y:S02]  /*17090*/  FMNMX.FTZ R11, R59, R68, !PT ;  /* 0x000000443b0b7209 */ /* 0x000fe40007810000 */
        /* <DEDUP_REMOVED lines=11> */
[----:B------:R-:W-:Y:S02]  /*17150*/  ISETP.GE.OR P0, PT, R9, R212, !P0 ;  /* 0x000000d40900720c */ /* 0x000fe40004706670 */
[----:B------:R-:W-:Y:S02]  /*17160*/  FMNMX.FTZ R11, R152, R11, !PT ;  /* 0x0000000b980b7209 */ /* 0x000fe40007810000 */
[----:B-1----:R-:W-:Y:S01]  /*17170*/  IABS R0, R14 ;  /* 0x0000000e00007213 */ /* 0x002fe20000000000 */
[----:B------:R-:W-:Y:S01]  /*17180*/  FFMA.FTZ R14, R40, -UR20, R219 ;  /* 0x80000014280e7c23 */ /* 0x000fe200080100db */
[----:B------:R-:W-:Y:S02]  /*17190*/  FSEL R157, R16, -INF , !P0 ;  /* 0xff800000109d7808 */ /* 0x000fe40004000000 */
[----:B------:R-:W1:Y:S01]  /*171a0*/  I2F R25, R0 ;  /* 0x0000000000197306 */ /* 0x000e620000201400 */
        /* <DEDUP_REMOVED lines=10> */
[----:B------:R-:W-:Y:S02]  /*17250*/  ISETP.NE.AND P4, PT, R18, RZ, PT ;  /* 0x000000ff1200720c */ /* 0x000fe40003f85270 */
[----:B------:R-:W-:Y:S01]  /*17260*/  P2R R18, PR, RZ, 0x1 ;  /* 0x00000001ff127803 */ /* 0x000fe20000000000 */
[----:B-1----:R-:W-:Y:S01]  /*17270*/  FFMA.FTZ R16, R25, -UR20, R222 ;  /* 0x8000001419107c23 */ /* 0x002fe200080100de */
[----:B------:R-:W-:Y:S01]  /*17280*/  IABS R0, R13 ;  /* 0x0000000d00007213 */ /* 0x000fe20000000000 */
[----:B------:R-:W-:Y:S01]  /*17290*/  IMAD.IADD R13, R209, 0x1, -R10 ;  /* 0x00000001d10d7824 */ /* 0x000fe200078e0a0a */
[----:B------:R-:W-:Y:S01]  /*172a0*/  FSEL R24, R14, -INF , !P5 ;  /* 0xff8000000e187808 */ /* 0x000fe20006800000 */
[----:B------:R-:W-:Y:S01]  /*172b0*/  IMAD.IADD R14, R205, 0x1, -R2 ;  /* 0x00000001cd0e7824 */ /* 0x000fe200078e0a02 */
[----:B------:R-:W1:Y:S01]  /*172c0*/  I2F R20, R0 ;  /* 0x0000000000147306 */ /* 0x000e620000201400 */
[----:B------:R-:W-:Y:S02]  /*172d0*/  FMNMX.FTZ R73, R230, R12, !PT ;  /* 0x0000000ce6497209 */ /* 0x000fe40007810000 */
[C---:B------:R-:W-:Y:S02]  /*172e0*/  ISETP.GE.AND P0, PT, R8.reuse, R204, PT ;  /* 0x000000cc0800720c */ /* 0x040fe40003f06270 */
[----:B------:R-:W-:Y:S02]  /*172f0*/  FMNMX.FTZ R73, R231, R73, !PT ;  /* 0x00000049e7497209 */ /* 0x000fe40007810000 */
[----:B------:R-:W-:Y:S02]  /*17300*/  ISETP.GE.OR P0, PT, R8, R212, !P0 ;  /* 0x000000d40800720c */ /* 0x000fe40004706670 */
[----:B------:R-:W-:Y:S02]  /*17310*/  ISETP.GE.AND P1, PT, R10, R203, PT ;  /* 0x000000cb0a00720c */ /* 0x000fe40003f26270 */
[----:B------:R-:W-:Y:S02]  /*17320*/  FMNMX.FTZ R73, R234, R73, !PT ;  /* 0x00000049ea497209 */ /* 0x000fe40007810000 */
[----:B------:R-:W-:Y:S01]  /*17330*/  ISETP.GE.OR P1, PT, R10, R211, !P1 ;  /* 0x000000d30a00720c */ /* 0x000fe20004f26670 */
[----:B------:R-:W-:Y:S01]  /*17340*/  FFMA.FTZ R10, R34, -UR20, R226 ;  /* 0x80000014220a7c23 */ /* 0x000fe200080100e2 */
[----:B------:R-:W-:Y:S01]  /*17350*/  IABS R12, R14 ;  /* 0x0000000e000c7213 */ /* 0x000fe20000000000 */
[----:B------:R-:W-:Y:S01]  /*17360*/  FFMA.FTZ R14, R27, -UR20, R173 ;  /* 0x800000141b0e7c23 */ /* 0x000fe200080100ad */
[----:B------:R-:W-:Y:S02]  /*17370*/  FMNMX.FTZ R73, R235, R73, !PT ;  /* 0x00000049eb497209 */ /* 0x000fe40007810000 */
[----:B------:R-:W-:Y:S02]  /*17380*/  P2R R15, PR, RZ, 0x2 ;  /* 0x00000002ff0f7803 */ /* 0x000fe40000000000 */
[----:B------:R-:W-:Y:S02]  /*17390*/  ISETP.GE.AND P1, PT, R8, R203, PT ;  /* 0x000000cb0800720c */ /* 0x000fe40003f26270 */
[----:B------:R-:W-:Y:S01]  /*173a0*/  FSEL R44, R16, -INF , !P4 ;  /* 0xff800000102c7808 */ /* 0x000fe20006000000 */
[----:B-1----:R-:W-:Y:S01]  /*173b0*/  FFMA.FTZ R20, R20, -UR20, R79 ;  /* 0x8000001414147c23 */ /* 0x002fe2000801004f */
[----:B------:R-:W-:Y:S01]  /*173c0*/  IABS R0, R13 ;  /* 0x0000000d00007213 */ /* 0x000fe20000000000 */
[----:B------:R-:W-:Y:S01]  /*173d0*/  IMAD.IADD R13, R205, 0x1, -R4 ;  /* 0x00000001cd0d7824 */ /* 0x000fe200078e0a04 */
[----:B------:R-:W-:Y:S01]  /*173e0*/  ISETP.GE.OR P5, PT, R8, R211, !P1 ;  /* 0x000000d30800720c */ /* 0x000fe20004fa6670 */
[----:B------:R-:W-:Y:S01]  /*173f0*/  IMAD.IADD R8, R209, 0x1, -R8 ;  /* 0x00000001d1087824 */ /* 0x000fe200078e0a08 */
[----:B------:R1:W2:Y:S01]  /*17400*/  I2F R19, R0 ;  /* 0x0000000000137306 */ /* 0x0002a20000201400 */
[----:B------:R-:W-:Y:S02]  /*17410*/  FSEL R40, R10, -INF , !P2 ;  /* 0xff8000000a287808 */ /* 0x000fe40005000000 */
[----:B------:R-:W-:Y:S02]  /*17420*/  ISETP.NE.AND P2, PT, R15, RZ, PT ;  /* 0x000000ff0f00720c */ /* 0x000fe40003f45270 */
[----:B-1----:R-:W-:Y:S01]  /*17430*/  IABS R0, R13 ;  /* 0x0000000d00007213 */ /* 0x002fe20000000000 */
[----:B--2---:R-:W-:Y:S02]  /*17440*/  FFMA.FTZ R19, R19, -UR20, R185 ;  /* 0x8000001413137c23 */ /* 0x004fe400080100b9 */
[----:B------:R-:W-:Y:S02]  /*17450*/  IMAD.IADD R13, R209, 0x1, -R9 ;  /* 0x00000001d10d7824 */ /* 0x000fe400078e0a09 */
[----:B------:R1:W2:Y:S01]  /*17460*/  I2F R22, R0 ;  /* 0x0000000000167306 */ /* 0x0002a20000201400 */
[----:B------:R-:W-:Y:S01]  /*17470*/  FFMA.FTZ R9, R35, -UR20, R182 ;  /* 0x8000001423097c23 */ /* 0x000fe200080100b6 */
[----:B------:R-:W-:Y:S04]  /*17480*/  FSEL R154, R19, -INF , !P2 ;  /* 0xff800000139a7808 */ /* 0x000fe80005000000 */
[----:B------:R-:W-:Y:S02]  /*17490*/  FSEL R155, R9, -INF , !P0 ;  /* 0xff800000099b7808 */ /* 0x000fe40004000000 */
[C---:B------:R-:W-:Y:S04]  /*174a0*/  ISETP.GE.AND P0, PT, R7.reuse, R204, PT ;  /* 0x000000cc0700720c */ /* 0x040fe80003f06270 */
[----:B------:R-:W-:Y:S02]  /*174b0*/  ISETP.GE.OR P0, PT, R7, R212, !P0 ;  /* 0x000000d40700720c */ /* 0x000fe40004706670 */
[----:B-1----:R-:W-:Y:S01]  /*174c0*/  IABS R0, R13 ;  /* 0x0000000d00007213 */ /* 0x002fe20000000000 */
[----:B--2---:R-:W-:Y:S02]  /*174d0*/  FFMA.FTZ R9, R22, -UR20, R78 ;  /* 0x8000001416097c23 */ /* 0x004fe4000801004e */
[----:B------:R-:W-:Y:S01]  /*174e0*/  FFMA.FTZ R13, R30, -UR20, R223 ;  /* 0x800000141e0d7c23 */ /* 0x000fe200080100df */
[----:B------:R1:W2:Y:S04]  /*174f0*/  I2F R21, R0 ;  /* 0x0000000000157306 */ /* 0x0002a80000201400 */
[----:B------:R-:W-:Y:S02]  /*17500*/  FSEL R45, R13, -INF , !P3 ;  /* 0xff8000000d2d7808 */ /* 0x000fe40005800000 */
[----:B------:R-:W-:Y:S02]  /*17510*/  ISETP.NE.AND P3, PT, R18, RZ, PT ;  /* 0x000000ff1200720c */ /* 0x000fe40003f65270 */
[----:B-1----:R-:W-:Y:S01]  /*17520*/  FMNMX.FTZ R0, R232, R11, !PT ;  /* 0x0000000be8007209 */ /* 0x002fe20007810000 */
[----:B------:R-:W-:Y:S02]  /*17530*/  IMAD.MOV.U32 R11, RZ, RZ, R12 ;  /* 0x000000ffff0b7224 */ /* 0x000fe400078e000c */
[----:B------:R-:W1:Y:S01]  /*17540*/  SHFL.BFLY PT, R12, R73, 0x2, 0x1f ;  /* 0x0c401f00490c7f89 */ /* 0x000e6200000e0000 */
[----:B------:R-:W-:Y:S01]  /*17550*/  FMNMX.FTZ R0, R233, R0, !PT ;  /* 0x00000000e9007209 */ /* 0x000fe20007810000 */
[----:B------:R3:W4:Y:S01]  /*17560*/  I2F R17, R11 ;  /* 0x0000000b00117306 */ /* 0x0007220000201400 */
[----:B--2---:R-:W-:Y:S02]  /*17570*/  FFMA.FTZ R21, R21, -UR20, R186 ;  /* 0x8000001415157c23 */ /* 0x004fe400080100ba */
[----:B------:R-:W-:Y:S03]  /*17580*/  FMNMX.FTZ R0, R236, R0, !PT ;  /* 0x00000000ec007209 */ /* 0x000fe60007810000 */
[----:B------:R-:W-:Y:S02]  /*17590*/  FSEL R153, R21, -INF , !P3 ;  /* 0xff80000015997808 */ /* 0x000fe40005800000 */
[----:B------:R-:W-:Y:S01]  /*175a0*/  FMNMX.FTZ R72, R237, R0, !PT ;  /* 0x00000000ed487209 */ /* 0x000fe20007810000 */
[----:B------:R-:W-:Y:S05]  /*175b0*/  FFMA.FTZ R0, R36, -UR20, R225 ;  /* 0x8000001424007c23 */ /* 0x000fea00080100e1 */
[----:B------:R-:W-:Y:S01]  /*175c0*/  FSEL R41, R0, -INF , !P6 ;  /* 0xff80000000297808 */ /* 0x000fe20007000000 */
[----:B------:R-:W-:Y:S05]  /*175d0*/  FFMA.FTZ R0, R32, -UR20, R180 ;  /* 0x8000001420007c23 */ /* 0x000fea00080100b4 */
[----:B------:R-:W-:Y:S02]  /*175e0*/  FSEL R156, R0, -INF , !P0 ;  /* 0xff800000009c7808 */ /* 0x000fe40004000000 */
[C---:B------:R-:W-:Y:S02]  /*175f0*/  ISETP.GE.AND P0, PT, R6.reuse, R204, PT ;  /* 0x000000cc0600720c */ /* 0x040fe40003f06270 */
[----:B------:R-:W-:Y:S01]  /*17600*/  IABS R0, R8 ;  /* 0x0000000800007213 */ /* 0x000fe20000000000 */
[----:B---3--:R-:W2:Y:S01]  /*17610*/  SHFL.BFLY PT, R11, R72, 0x2, 0x1f ;  /* 0x0c401f00480b7f89 */ /* 0x008ea200000e0000 */
[----:B------:R-:W-:Y:S01]  /*17620*/  ISETP.GE.OR P1, PT, R6, R212, !P0 ;  /* 0x000000d40600720c */ /* 0x000fe20004726670 */
[----:B----4-:R-:W-:Y:S01]  /*17630*/  FFMA.FTZ R17, R17, -UR20, R77 ;  /* 0x8000001411117c23 */ /* 0x010fe2000801004d */
[C---:B------:R-:W-:Y:S02]  /*17640*/  ISETP.GE.AND P0, PT, R7.reuse, R203, PT ;  /* 0x000000cb0700720c */ /* 0x040fe40003f06270 */
[----:B------:R-:W-:Y:S02]  /*17650*/  FSEL R220, R14, -INF , !P1 ;  /* 0xff8000000edc7808 */ /* 0x000fe40004800000 */
[----:B------:R3:W-:Y:S01]  /*17660*/  I2F R14, R0 ;  /* 0x00000000000e7306 */ /* 0x0007e20000201400 */
[----:B------:R-:W-:Y:S01]  /*17670*/  ISETP.GE.OR P6, PT, R7, R211, !P0 ;  /* 0x000000d30700720c */ /* 0x000fe200047c6670 */
[----:B------:R-:W-:Y:S01]  /*17680*/  IMAD.IADD R7, R209, 0x1, -R7 ;  /* 0x00000001d1077824 */ /* 0x000fe200078e0a07 */
[C---:B------:R-:W-:Y:S02]  /*17690*/  ISETP.GE.AND P0, PT, R6.reuse, R203, PT ;  /* 0x000000cb0600720c */ /* 0x040fe40003f06270 */
[----:B-1----:R-:W-:Y:S02]  /*176a0*/  FMNMX.FTZ R73, R73, R12, !PT ;  /* 0x0000000c49497209 */ /* 0x002fe40007810000 */
[----:B------:R-:W-:Y:S01]  /*176b0*/  ISETP.GE.OR P4, PT, R6, R211, !P0 ;  /* 0x000000d30600720c */ /* 0x000fe20004786670 */
[----:B------:R-:W-:Y:S01]  /*176c0*/  IMAD.IADD R6, R209, 0x1, -R6 ;  /* 0x00000001d1067824 */ /* 0x000fe200078e0a06 */
[C---:B------:R-:W-:Y:S02]  /*176d0*/  ISETP.GE.AND P1, PT, R5.reuse, R204, PT ;  /* 0x000000cc0500720c */ /* 0x040fe40003f26270 */
[----:B------:R-:W-:Y:S02]  /*176e0*/  IABS R7, R7 ;  /* 0x0000000700077213 */ /* 0x000fe40000000000 */
[----:B------:R-:W-:Y:S02]  /*176f0*/  IABS R6, R6 ;  /* 0x0000000600067213 */ /* 0x000fe40000000000 */
[----:B------:R-:W-:Y:S01]  /*17700*/  I2F R13, R7 ;  /* 0x00000007000d7306 */ /* 0x000fe20000201400 */
[C---:B------:R-:W-:Y:S02]  /*17710*/  ISETP.GE.OR P1, PT, R5.reuse, R212, !P1 ;  /* 0x000000d40500720c */ /* 0x040fe40004f26670 */
[----:B--2---:R-:W-:Y:S02]  /*17720*/  FMNMX.FTZ R72, R72, R11, !PT ;  /* 0x0000000b48487209 */ /* 0x004fe40007810000 */
[----:B------:R-:W-:Y:S02]  /*17730*/  FSEL R223, R20, -INF , !P1 ;  /* 0xff80000014df7808 */ /* 0x000fe40004800000 */
[----:B------:R-:W-:Y:S01]  /*17740*/  ISETP.GE.AND P1, PT, R5, R203, PT ;  /* 0x000000cb0500720c */ /* 0x000fe20003f26270 */
[----:B------:R-:W-:Y:S01]  /*17750*/  SHFL.BFLY PT, R8, R72, 0x1, 0x1f ;  /* 0x0c201f0048087f89 */ /* 0x000fe200000e0000 */
[----:B---3--:R-:W-:Y:S01]  /*17760*/  FMNMX.FTZ R0, R65, R74, !PT ;  /* 0x0000004a41007209 */ /* 0x008fe20007810000 */
[----:B------:R1:W2:Y:S01]  /*17770*/  I2F R12, R6 ;  /* 0x00000006000c7306 */ /* 0x0002a20000201400 */
[C---:B------:R-:W-:Y:S02]  /*17780*/  ISETP.GE.AND P0, PT, R4.reuse, R204, PT ;  /* 0x000000cc0400720c */ /* 0x040fe40003f06270 */
[----:B------:R-:W-:Y:S02]  /*17790*/  FMNMX.FTZ R0, R53, R0, !PT ;  /* 0x0000000035007209 */ /* 0x000fe40007810000 */
[----:B------:R-:W-:Y:S01]  /*177a0*/  ISETP.GE.OR P2, PT, R5, R211, !P1 ;  /* 0x000000d30500720c */ /* 0x000fe20004f46670 */
[----:B------:R-:W-:Y:S01]  /*177b0*/  IMAD.IADD R5, R209, 0x1, -R5 ;  /* 0x00000001d1057824 */ /* 0x000fe200078e0a05 */
[----:B------:R-:W-:Y:S02]  /*177c0*/  FMNMX.FTZ R0, R33, R0, !PT ;  /* 0x0000000021007209 */ /* 0x000fe40007810000 */
[----:B------:R-:W-:Y:S02]  /*177d0*/  ISETP.GE.OR P0, PT, R4, R212, !P0 ;  /* 0x000000d40400720c */ /* 0x000fe40004706670 */
[----:B------:R-:W-:Y:S02]  /*177e0*/  FMNMX.FTZ R0, R31, R0, !PT ;  /* 0x000000001f007209 */ /* 0x000fe40007810000 */
[----:B------:R-:W-:Y:S02]  /*177f0*/  FSEL R219, R9, -INF , !P0 ;  /* 0xff80000009db7808 */ /* 0x000fe40004000000 */
[----:B------:R-:W-:Y:S02]  /*17800*/  FMNMX.FTZ R0, R42, R0, !PT ;  /* 0x000000002a007209 */ /* 0x000fe40007810000 */
[C---:B------:R-:W-:Y:S04]  /*17810*/  ISETP.GE.AND P0, PT, R4.reuse, R203, PT ;  /* 0x000000cb0400720c */ /* 0x040fe80003f06270 */
[----:B------:R-:W-:Y:S02]  /*17820*/  ISETP.GE.OR P1, PT, R4, R211, !P0 ;  /* 0x000000d30400720c */ /* 0x000fe40004726670 */
[----:B------:R-:W-:Y:S02]  /*17830*/  ISETP.GE.AND P0, PT, R2, R204, PT ;  /* 0x000000cc0200720c */ /* 0x000fe40003f06270 */
[----:B-1----:R-:W-:Y:S01]  /*17840*/  IABS R6, R5 ;  /* 0x0000000500067213 */ /* 0x002fe20000000000 */
[----:B------:R-:W-:Y:S01]  /*17850*/  IMAD.IADD R5, R209, 0x1, -R4 ;  /* 0x00000001d1057824 */ /* 0x000fe200078e0a04 */
[----:B------:R-:W-:Y:S02]  /*17860*/  FMNMX.FTZ R4, R43, R0, !PT ;  /* 0x000000002b047209 */ /* 0x000fe40007810000 */
[----:B------:R1:W-:Y:S01]  /*17870*/  I2F R11, R6 ;  /* 0x00000006000b7306 */ /* 0x0003e20000201400 */
[----:B------:R-:W-:Y:S02]  /*17880*/  FMNMX.FTZ R0, R69, R75, !PT ;  /* 0x0000004b45007209 */ /* 0x000fe40007810000 */
[----:B------:R-:W-:Y:S02]  /*17890*/  FMNMX.FTZ R4, R47, R4, !PT ;  /* 0x000000042f047209 */ /* 0x000fe40007810000 */
[----:B------:R-:W-:Y:S01]  /*178a0*/  IABS R7, R5 ;  /* 0x0000000500077213 */ /* 0x000fe20000000000 */
[----:B------:R-:W-:Y:S01]  /*178b0*/  IMAD.IADD R5, R209, 0x1, -R2 ;  /* 0x00000001d1057824 */ /* 0x000fe200078e0a02 */
[----:B------:R-:W-:Y:S02]  /*178c0*/  FMNMX.FTZ R4, R46, R4, !PT ;  /* 0x000000042e047209 */ /* 0x000fe40007810000 */
[----:B------:R-:W-:Y:S01]  /*178d0*/  FMNMX.FTZ R0, R29, R0, !PT ;  /* 0x000000001d007209 */ /* 0x000fe20007810000 */
[----:B------:R2:W-:Y:S01]  /*178e0*/  I2F R10, R7 ;  /* 0x00000007000a7306 */ /* 0x0005e20000201400 */
[----:B------:R-:W-:Y:S02]  /*178f0*/  FMNMX.FTZ R4, R169, R4, !PT ;  /* 0x00000004a9047209 */ /* 0x000fe40007810000 */
[----:B------:R-:W-:Y:S02]  /*17900*/  IABS R5, R5 ;  /* 0x0000000500057213 */ /* 0x000fe40000000000 */
[----:B------:R-:W-:Y:S02]  /*17910*/  FMNMX.FTZ R0, R24, R0, !PT ;  /* 0x0000000018007209 */ /* 0x000fe40007810000 */
[----:B------:R-:W-:Y:S02]  /*17920*/  FMNMX.FTZ R4, R157, R4, !PT ;  /* 0x000000049d047209 */ /* 0x000fe40007810000 */
[----:B------:R-:W-:Y:S01]  /*17930*/  FMNMX.FTZ R0, R23, R0, !PT ;  /* 0x0000000017007209 */ /* 0x000fe20007810000 */
[----:B------:R3:W4:Y:S01]  /*17940*/  I2F R9, R5 ;  /* 0x0000000500097306 */ /* 0x0007220000201400 */
[----:B------:R-:W-:Y:S02]  /*17950*/  ISETP.GE.OR P0, PT, R2, R212, !P0 ;  /* 0x000000d40200720c */ /* 0x000fe40004706670 */
[----:B------:R-:W-:Y:S01]  /*17960*/  FMNMX.FTZ R4, R155, R4, !PT ;  /* 0x000000049b047209 */ /* 0x000fe20007810000 */
[----:B-1----:R-:W1:Y:S01]  /*17970*/  SHFL.BFLY PT, R6, R73, 0x1, 0x1f ;  /* 0x0c201f0049067f89 */ /* 0x002e6200000e0000 */
[----:B------:R-:W-:Y:S02]  /*17980*/  FMNMX.FTZ R0, R41, R0, !PT ;  /* 0x0000000029007209 */ /* 0x000fe40007810000 */
[----:B------:R-:W-:Y:S02]  /*17990*/  FSEL R182, R17, -INF , !P0 ;  /* 0xff80000011b67808 */ /* 0x000fe40004000000 */
[----:B------:R-:W-:Y:S02]  /*179a0*/  FMNMX.FTZ R4, R156, R4, !PT ;  /* 0x000000049c047209 */ /* 0x000fe40007810000 */
[----:B------:R-:W-:Y:S02]  /*179b0*/  ISETP.GE.AND P0, PT, R2, R203, PT ;  /* 0x000000cb0200720c */ /* 0x000fe40003f06270 */
[----:B------:R-:W-:Y:S01]  /*179c0*/  FMNMX.FTZ R0, R40, R0, !PT ;  /* 0x0000000028007209 */ /* 0x000fe20007810000 */
[----:B--2---:R-:W-:Y:S01]  /*179d0*/  FFMA.FTZ R7, R12, -UR20, R217 ;  /* 0x800000140c077c23 */ /* 0x004fe200080100d9 */
[----:B------:R-:W-:Y:S02]  /*179e0*/  ISETP.GE.OR P0, PT, R2, R211, !P0 ;  /* 0x000000d30200720c */ /* 0x000fe40004706670 */
[----:B------:R-:W-:Y:S01]  /*179f0*/  FMNMX.FTZ R2, R220, R4, !PT ;  /* 0x00000004dc027209 */ /* 0x000fe20007810000 */
[----:B------:R-:W-:Y:S01]  /*17a00*/  FFMA.FTZ R4, R14, -UR20, R228 ;  /* 0x800000140e047c23 */ /* 0x000fe200080100e4 */
[----:B------:R-:W-:Y:S02]  /*17a10*/  FMNMX.FTZ R0, R45, R0, !PT ;  /* 0x000000002d007209 */ /* 0x000fe40007810000 */
[----:B------:R-:W-:Y:S02]  /*17a20*/  FMNMX.FTZ R2, R223, R2, !PT ;  /* 0x00000002df027209 */ /* 0x000fe40007810000 */
[----:B------:R-:W-:Y:S01]  /*17a30*/  FMNMX.FTZ R0, R44, R0, !PT ;  /* 0x000000002c007209 */ /* 0x000fe20007810000 */
[----:B---3--:R-:W-:Y:S01]  /*17a40*/  FFMA.FTZ R5, R13, -UR20, R227 ;  /* 0x800000140d057c23 */ /* 0x008fe200080100e3 */
[----:B------:R-:W-:Y:S01]  /*17a50*/  FMNMX.FTZ R2, R219, R2, !PT ;  /* 0x00000002db027209 */ /* 0x000fe20007810000 */
[----:B----4-:R-:W-:Y:S01]  /*17a60*/  FFMA.FTZ R76, R9, -UR20, R76 ;  /* 0x80000014094c7c23 */ /* 0x010fe2000801004c */
[----:B------:R-:W-:Y:S02]  /*17a70*/  FMNMX.FTZ R0, R154, R0, !PT ;  /* 0x000000009a007209 */ /* 0x000fe40007810000 */
[----:B------:R-:W-:Y:S02]  /*17a80*/  FMNMX.FTZ R2, R182, R2, !PT ;  /* 0x00000002b6027209 */ /* 0x000fe40007810000 */
[----:B------:R-:W-:Y:S02]  /*17a90*/  FSEL R149, R4, -INF , !P5 ;  /* 0xff80000004957808 */ /* 0x000fe40006800000 */
[----:B------:R-:W-:Y:S01]  /*17aa0*/  FMNMX.FTZ R0, R153, R0, !PT ;  /* 0x0000000099007209 */ /* 0x000fe20007810000 */
[----:B------:R-:W2:Y:S01]  /*17ab0*/  SHFL.BFLY PT, R71, R2, 0x2, 0x1f ;  /* 0x0c401f0002477f89 */ /* 0x000ea200000e0000 */
[----:B------:R-:W-:Y:S01]  /*17ac0*/  FSEL R150, R5, -INF , !P6 ;  /* 0xff80000005967808 */ /* 0x000fe20007000000 */
[----:B------:R-:W-:Y:S01]  /*17ad0*/  FFMA.FTZ R5, R10, -UR20, R187 ;  /* 0x800000140a057c23 */ /* 0x000fe200080100bb */
[----:B------:R-:W-:Y:S02]  /*17ae0*/  FMNMX.FTZ R0, R149, R0, !PT ;  /* 0x0000000095007209 */ /* 0x000fe40007810000 */
[----:B-1----:R-:W-:Y:S01]  /*17af0*/  FMNMX.FTZ R73, R73, R6, !PT ;  /* 0x0000000649497209 */ /* 0x002fe20007810000 */
[----:B------:R-:W-:Y:S01]  /*17b00*/  FFMA.FTZ R6, R11, -UR20, R218 ;  /* 0x800000140b067c23 */ /* 0x000fe200080100da */
[----:B------:R-:W-:Y:S02]  /*17b10*/  FSEL R176, R7, -INF , !P4 ;  /* 0xff80000007b07808 */ /* 0x000fe40006000000 */
[----:B------:R-:W-:Y:S01]  /*17b20*/  FMNMX.FTZ R0, R150, R0, !PT ;  /* 0x0000000096007209 */ /* 0x000fe20007810000 */
[----:B------:R-:W-:Y:S01]  /*17b30*/  FMUL.FTZ R77, R73, c[0x0][0x23c] ;  /* 0x00008f00494d7a20 */ /* 0x000fe20000410000 */
[----:B------:R-:W-:Y:S02]  /*17b40*/  FSEL R177, R6, -INF , !P2 ;  /* 0xff80000006b17808 */ /* 0x000fe40005000000 */
[----:B------:R-:W-:Y:S02]  /*17b50*/  FMNMX.FTZ R0, R176, R0, !PT ;  /* 0x00000000b0007209 */ /* 0x000fe40007810000 */
[----:B------:R-:W-:Y:S02]  /*17b60*/  ISETP.NE.AND P5, PT, R179, RZ, PT ;  /* 0x000000ffb300720c */ /* 0x000fe40003fa5270 */
[----:B------:R-:W-:Y:S02]  /*17b70*/  FSEL R179, R5, -INF , !P1 ;  /* 0xff80000005b37808 */ /* 0x000fe40004800000 */
[----:B------:R-:W-:Y:S02]  /*17b80*/  FMNMX.FTZ R0, R177, R0, !PT ;  /* 0x00000000b1007209 */ /* 0x000fe40007810000 */
[----:B------:R-:W-:Y:S02]  /*17b90*/  FSEL R76, R76, -INF , !P0 ;  /* 0xff8000004c4c7808 */ /* 0x000fe40004000000 */
[----:B------:R-:W-:Y:S02]  /*17ba0*/  FMNMX.FTZ R0, R179, R0, !PT ;  /* 0x00000000b3007209 */ /* 0x000fe40007810000 */
[----:B--2---:R-:W-:Y:S02]  /*17bb0*/  FMNMX.FTZ R71, R2, R71, !PT ;  /* 0x0000004702477209 */ /* 0x004fe40007810000 */
[----:B------:R-:W-:Y:S02]  /*17bc0*/  FMNMX.FTZ R0, R76, R0, !PT ;  /* 0x000000004c007209 */ /* 0x000fe40007810000 */
[----:B------:R-:W-:Y:S01]  /*17bd0*/  FMNMX.FTZ R72, R72, R8, !PT ;  /* 0x0000000848487209 */ /* 0x000fe20007810000 */
[----:B------:R-:W1:Y:S01]  /*17be0*/  SHFL.BFLY PT, R5, R71, 0x1, 0x1f ;  /* 0x0c201f0047057f89 */ /* 0x000e6200000e0000 */
[----:B------:R-:W-:Y:S02]  /*17bf0*/  FSETP.NEU.FTZ.AND P3, PT, R73, -INF , PT ;  /* 0xff8000004900780b */ /* 0x000fe40003f7d000 */
[C---:B------:R-:W-:Y:S01]  /*17c00*/  FSETP.NEU.FTZ.AND P2, PT, R72.reuse, -INF , PT ;  /* 0xff8000004800780b */ /* 0x040fe20003f5d000 */
[----:B------:R-:W-:Y:S01]  /*17c10*/  FMUL.FTZ R78, R72, c[0x0][0x23c] ;  /* 0x00008f00484e7a20 */ /* 0x000fe20000410000 */
[----:B------:R-:W-:Y:S03]  /*17c20*/  FSEL R77, R77, RZ, P3 ;  /* 0x000000ff4d4d7208 */ /* 0x000fe60001800000 */
[----:B------:R-:W2:Y:S01]  /*17c30*/  SHFL.BFLY PT, R2, R0, 0x2, 0x1f ;  /* 0x0c401f0000027f89 */ /* 0x000ea200000e0000 */
[----:B------:R-:W-:Y:S01]  /*17c40*/  FSEL R78, R78, RZ, P2 ;  /* 0x000000ff4e4e7208 */ /* 0x000fe20001000000 */
[--C-:B------:R-:W-:Y:S04]  /*17c50*/  FFMA.FTZ R4, R54, c[0x0][0x23c], -R77.reuse ;  /* 0x00008f0036047a23 */ /* 0x100fe8000001084d */
[----:B------:R3:W-:Y:S01]  /*17c60*/  MUFU.EX2 R229, R4 ;  /* 0x0000000400e57308 */ /* 0x0007e20000000800 */
[----:B-1----:R-:W-:Y:S01]  /*17c70*/  FMNMX.FTZ R71, R71, R5, !PT ;  /* 0x0000000547477209 */ /* 0x002fe20007810000 */
[--C-:B------:R-:W-:Y:S03]  /*17c80*/  FFMA.FTZ R5, R64, c[0x0][0x23c], -R77.reuse ;  /* 0x00008f0040057a23 */ /* 0x100fe6000001084d */
[C---:B------:R-:W-:Y:S05]  /*17c90*/  FSETP.NEU.FTZ.AND P1, PT, R71.reuse, -INF , PT ;  /* 0xff8000004700780b */ /* 0x040fea0003f3d000 */
[----:B------:R-:W-:Y:S01]  /*17ca0*/  MUFU.EX2 R186, R5 ;  /* 0x0000000500ba7308 */ /* 0x000fe20000000800 */
[----:B------:R-:W-:Y:S01]  /*17cb0*/  FMUL.FTZ R79, R71, c[0x0][0x23c] ;  /* 0x00008f00474f7a20 */ /* 0x000fe20000410000 */
[----:B--2---:R-:W-:Y:S01]  /*17cc0*/  FMNMX.FTZ R0, R0, R2, !PT ;  /* 0x0000000200007209 */ /* 0x004fe20007810000 */
[--C-:B------:R-:W-:Y:S03]  /*17cd0*/  FFMA.FTZ R2, R60, c[0x0][0x23c], -R78.reuse ;  /* 0x00008f003c027a23 */ /* 0x100fe6000001084e */
[----:B------:R-:W-:Y:S01]  /*17ce0*/  FSEL R79, R79, RZ, P1 ;  /* 0x000000ff4f4f7208 */ /* 0x000fe20000800000 */
[----:B---3--:R-:W-:Y:S03]  /*17cf0*/  FFMA.FTZ R4, R55, c[0x0][0x23c], -R77 ;  /* 0x00008f0037047a23 */ /* 0x008fe6000001084d */
[----:B------:R1:W-:Y:S10]  /*17d00*/  MUFU.EX2 R243, R2 ;  /* 0x0000000200f37308 */ /* 0x0003f40000000800 */
[----:B------:R2:W3:Y:S01]  /*17d10*/  MUFU.EX2 R228, R4 ;  /* 0x0000000400e47308 */ /* 0x0004e20000000800 */
[----:B-1----:R-:W1:Y:S01]  /*17d20*/  SHFL.BFLY PT, R2, R0, 0x1, 0x1f ;  /* 0x0c201f0000027f89 */ /* 0x002e6200000e0000 */
[--C-:B--2---:R-:W-:Y:S01]  /*17d30*/  FFMA.FTZ R4, R59, c[0x0][0x23c], -R78.reuse ;  /* 0x00008f003b047a23 */ /* 0x104fe2000001084e */
[----:B---3--:R-:W-:Y:S07]  /*17d40*/  F2FP.PACK_AB R144, R228, R229 ;  /* 0x000000e5e490723e */ /* 0x008fee00000000ff */
[----:B------:R2:W-:Y:S01]  /*17d50*/  MUFU.EX2 R225, R4 ;  /* 0x0000000400e17308 */ /* 0x0005e20000000800 */
[----:B-1----:R-:W-:Y:S01]  /*17d60*/  FMNMX.FTZ R70, R0, R2, !PT ;  /* 0x0000000200467209 */ /* 0x002fe20007810000 */
[----:B------:R-:W-:Y:S02]  /*17d70*/  FFMA.FTZ R0, R33, c[0x0][0x23c], -R79 ;  /* 0x00008f0021007a23 */ /* 0x000fe4000001084f */
[----:B------:R-:W-:Y:S01]  /*17d80*/  FFMA.FTZ R2, R67, c[0x0][0x23c], -R77 ;  /* 0x00008f0043027a23 */ /* 0x000fe2000001084d */
[C---:B------:R-:W-:Y:S05]  /*17d90*/  FSETP.NEU.FTZ.AND P0, PT, R70.reuse, -INF , PT ;  /* 0xff8000004600780b */ /* 0x040fea0003f1d000 */
[----:B------:R1:W-:Y:S01]  /*17da0*/  MUFU.EX2 R216, R0 ;  /* 0x0000000000d87308 */ /* 0x0003e20000000800 */
[----:B------:R-:W-:Y:S05]  /*17db0*/  FMUL.FTZ R148, R70, c[0x0][0x23c] ;  /* 0x00008f0046947a20 */ /* 0x000fea0000410000 */
[----:B------:R-:W-:Y:S01]  /*17dc0*/  FSEL R148, R148, RZ, P0 ;  /* 0x000000ff94947208 */ /* 0x000fe20000000000 */
[----:B--2---:R-:W-:Y:S03]  /*17dd0*/  FFMA.FTZ R4, R57, c[0x0][0x23c], -R78 ;  /* 0x00008f0039047a23 */ /* 0x004fe6000001084e */
[----:B------:R2:W-:Y:S10]  /*17de0*/  MUFU.EX2 R242, R2 ;  /* 0x0000000200f27308 */ /* 0x0005f40000000800 */
[----:B------:R3:W4:Y:S01]  /*17df0*/  MUFU.EX2 R226, R4 ;  /* 0x0000000400e27308 */ /* 0x0007220000000800 */
[----:B-1----:R-:W-:Y:S09]  /*17e00*/  FFMA.FTZ R0, R31, c[0x0][0x23c], -R79 ;  /* 0x00008f001f007a23 */ /* 0x002ff2000001084f */
[----:B------:R1:W-:Y:S01]  /*17e10*/  MUFU.EX2 R218, R0 ;  /* 0x0000000000da7308 */ /* 0x0003e20000000800 */
[--C-:B--2---:R-:W-:Y:S09]  /*17e20*/  FFMA.FTZ R2, R63, c[0x0][0x23c], -R77.reuse ;  /* 0x00008f003f027a23 */ /* 0x104ff2000001084d */
[----:B------:R2:W-:Y:S01]  /*17e30*/  MUFU.EX2 R183, R2 ;  /* 0x0000000200b77308 */ /* 0x0005e20000000800 */
[--C-:B---3--:R-:W-:Y:S01]  /*17e40*/  FFMA.FTZ R4, R58, c[0x0][0x23c], -R77.reuse ;  /* 0x00008f003a047a23 */ /* 0x108fe2000001084d */
[----:B----4-:R-:W-:Y:S08]  /*17e50*/  F2FP.PACK_AB R145, R226, R225 ;  /* 0x000000e1e291723e */ /* 0x010ff000000000ff */
[----:B------:R3:W-:Y:S01]  /*17e60*/  MUFU.EX2 R227, R4 ;  /* 0x0000000400e37308 */ /* 0x0007e20000000800 */
[--C-:B-1----:R-:W-:Y:S09]  /*17e70*/  FFMA.FTZ R0, R69, c[0x0][0x23c], -R148.reuse ;  /* 0x00008f0045007a23 */ /* 0x102ff20000010894 */
[----:B------:R1:W-:Y:S01]  /*17e80*/  MUFU.EX2 R180, R0 ;  /* 0x0000000000b47308 */ /* 0x0003e20000000800 */
[----:B--2---:R-:W-:Y:S01]  /*17e90*/  FSEL R2, R72, RZ, P2 ;  /* 0x000000ff48027208 */ /* 0x004fe20001000000 */
[----:B---3--:R-:W-:Y:S08]  /*17ea0*/  FFMA.FTZ R4, R56, c[0x0][0x23c], -R77 ;  /* 0x00008f0038047a23 */ /* 0x008ff0000001084d */
[----:B------:R2:W3:Y:S01]  /*17eb0*/  MUFU.EX2 R244, R4 ;  /* 0x0000000400f47308 */ /* 0x0004e20000000800 */
[----:B-1----:R-:W-:Y:S09]  /*17ec0*/  FFMA.FTZ R0, R29, c[0x0][0x23c], -R148 ;  /* 0x00008f001d007a23 */ /* 0x002ff20000010894 */
[----:B------:R1:W-:Y:S01]  /*17ed0*/  MUFU.EX2 R239, R0 ;  /* 0x0000000000ef7308 */ /* 0x0003e20000000800 */
[----:B--2---:R-:W-:Y:S01]  /*17ee0*/  FFMA.FTZ R4, R61, c[0x0][0x23c], -R78 ;  /* 0x00008f003d047a23 */ /* 0x004fe2000001084e */
[----:B---3--:R-:W-:Y:S08]  /*17ef0*/  F2FP.PACK_AB R146, R244, R227 ;  /* 0x000000e3f492723e */ /* 0x008ff000000000ff */
[----:B------:R2:W3:Y:S01]  /*17f00*/  MUFU.EX2 R222, R4 ;  /* 0x0000000400de7308 */ /* 0x0004e20000000800 */
[--C-:B-1----:R-:W-:Y:S09]  /*17f10*/  FFMA.FTZ R0, R24, c[0x0][0x23c], -R148.reuse ;  /* 0x00008f0018007a23 */ /* 0x102ff20000010894 */
[----:B------:R1:W-:Y:S01]  /*17f20*/  MUFU.EX2 R240, R0 ;  /* 0x0000000000f07308 */ /* 0x0003e20000000800 */
[--C-:B--2---:R-:W-:Y:S01]  /*17f30*/  FFMA.FTZ R4, R65, c[0x0][0x23c], -R79.reuse ;  /* 0x00008f0041047a23 */ /* 0x104fe2000001084f */
[----:B---3--:R-:W-:Y:S02]  /*17f40*/  F2FP.PACK_AB R147, R222, R243 ;  /* 0x000000f3de93723e */ /* 0x008fe400000000ff */
[----:B------:R-:W-:Y:S06]  /*17f50*/  F2FP.PACK_AB R65, R239, R180 ;  /* 0x000000b4ef41723e */ /* 0x000fec00000000ff */
[----:B------:R2:W-:Y:S01]  /*17f60*/  MUFU.EX2 R187, R4 ;  /* 0x0000000400bb7308 */ /* 0x0005e20000000800 */
[----:B-1----:R-:W-:Y:S02]  /*17f70*/  FFMA.FTZ R0, R23, c[0x0][0x23c], -R148 ;  /* 0x00008f0017007a23 */ /* 0x002fe40000010894 */
[----:B------:R-:W1:Y:S07]  /*17f80*/  LDSM.16.MT88.4 R20, [R189+0x6000] ;  /* 0x00600000bd14783b */ /* 0x000e6e0000004200 */
[----:B------:R3:W4:Y:S01]  /*17f90*/  MUFU.EX2 R185, R0 ;  /* 0x0000000000b97308 */ /* 0x0007220000000800 */
[----:B--2---:R-:W-:Y:S02]  /*17fa0*/  FFMA.FTZ R4, R53, c[0x0][0x23c], -R79 ;  /* 0x00008f0035047a23 */ /* 0x004fe4000001084f */
[----:B------:R-:W-:Y:S07]  /*17fb0*/  LDSM.16.MT88.4 R52, [R190+0x6000] ;  /* 0x00600000be34783b */ /* 0x000fee0000004200 */
[----:B------:R2:W5:Y:S01]  /*17fc0*/  MUFU.EX2 R217, R4 ;  /* 0x0000000400d97308 */ /* 0x0005620000000800 */
[--C-:B---3--:R-:W-:Y:S01]  /*17fd0*/  FFMA.FTZ R0, R62, c[0x0][0x23c], -R78.reuse ;  /* 0x00008f003e007a23 */ /* 0x108fe2000001084e */
[----:B----4-:R-:W-:Y:S08]  /*17fe0*/  F2FP.PACK_AB R67, R185, R240 ;  /* 0x000000f0b943723e */ /* 0x010ff000000000ff */
[----:B------:R3:W-:Y:S01]  /*17ff0*/  MUFU.EX2 R241, R0 ;  /* 0x0000000000f17308 */ /* 0x0007e20000000800 */
[----:B--2---:R-:W-:Y:S01]  /*18000*/  FFMA.FTZ R4, R66, c[0x0][0x23c], -R78 ;  /* 0x00008f0042047a23 */ /* 0x004fe2000001084e */
[----:B-----5:R-:W-:Y:S02]  /*18010*/  F2FP.PACK_AB R64, R217, R187 ;  /* 0x000000bbd940723e */ /* 0x020fe400000000ff */
[----:B------:R-:W-:Y:S06]  /*18020*/  F2FP.PACK_AB R66, R218, R216 ;  /* 0x000000d8da42723e */ /* 0x000fec00000000ff */
[----:B------:R-:W-:Y:S01]  /*18030*/  MUFU.EX2 R181, R4 ;  /* 0x0000000400b57308 */ /* 0x000fe20000000800 */
[----:B---3--:R-:W-:Y:S05]  /*18040*/  FSEL R0, R73, RZ, P3 ;  /* 0x000000ff49007208 */ /* 0x008fea0001800000 */
[----:B------:R-:W-:Y:S04]  /*18050*/  FADD.FTZ R0, -R0, R3 ;  /* 0x0000000300007221 */ /* 0x000fe80000010100 */
[----:B------:R-:W-:Y:S04]  /*18060*/  FMUL.FTZ R0, R0, c[0x0][0x23c] ;  /* 0x00008f0000007a20 */ /* 0x000fe80000410000 */
[----:B------:R2:W3:Y:S02]  /*18070*/  MUFU.EX2 R69, R0 ;  /* 0x0000000000457308 */ /* 0x0004e40000000800 */
[----:B--2---:R-:W-:Y:S01]  /*18080*/  FADD.FTZ R0, -R2, R68 ;  /* 0x0000004402007221 */ /* 0x004fe20000010100 */
        /* <DEDUP_REMOVED lines=11> */
[----:B--2---:R-:W-:Y:S01]  /*18140*/  FADD.FTZ R0, -R2, R74 ;  /* 0x0000004a02007221 */ /* 0x004fe20000010100 */
[----:B------:R-:W-:Y:S01]  /*18150*/  FSEL R2, R70, RZ, P0 ;  /* 0x000000ff46027208 */ /* 0x000fe20000000000 */
[----:B---3--:R-:W-:Y:S01]  /*18160*/  FMUL.FTZ R6, R68, R82 ;  /* 0x0000005244067220 */ /* 0x008fe20000410000 */
[----:B------:R-:W-:Y:S01]  /*18170*/  PLOP3.LUT P0, PT, PT, PT, UP0, 0x80, 0x0 ;  /* 0x000000000000781c */ /* 0x000fe20003f0f008 */
[----:B------:R-:W-:Y:S02]  /*18180*/  FMUL.FTZ R0, R0, c[0x0][0x23c] ;  /* 0x00008f0000007a20 */ /* 0x000fe40000410000 */
[C---:B------:R-:W-:Y:S02]  /*18190*/  FMUL.FTZ R7, R68.reuse, R83 ;  /* 0x0000005344077220 */ /* 0x040fe40000410000 */
[----:B------:R2:W3:Y:S01]  /*181a0*/  MUFU.EX2 R3, R0 ;  /* 0x0000000000037308 */ /* 0x0004e20000000800 */
[----:B------:R-:W-:Y:S01]  /*181b0*/  LDSM.16.MT88.4 R80, [R191+0x6000] ;  /* 0x00600000bf50783b */ /* 0x000fe20000004200 */
[C---:B------:R-:W-:Y:S02]  /*181c0*/  FMUL.FTZ R18, R68.reuse, R94 ;  /* 0x0000005e44127220 */ /* 0x040fe40000410000 */
[C---:B------:R-:W-:Y:S01]  /*181d0*/  FMUL.FTZ R19, R68.reuse, R95 ;  /* 0x0000005f44137220 */ /* 0x040fe20000410000 */
[-C--:B-1----:R-:W-:Y:S04]  /*181e0*/  HMMA.16816.F32 R4, R144, R20.reuse, R4 ;  /* 0x000000149004723c */ /* 0x082fe80000001804 */
[----:B------:R-:W-:Y:S01]  /*181f0*/  LDSM.16.MT88.4 R92, [R192+0x6800] ;  /* 0x00680000c05c783b */ /* 0x000fe20000004200 */
[C---:B------:R-:W-:Y:S02]  /*18200*/  FMUL.FTZ R34, R68.reuse, R110 ;  /* 0x0000006e44227220 */ /* 0x040fe40000410000 */
[C---:B------:R-:W-:Y:S02]  /*18210*/  FMUL.FTZ R35, R68.reuse, R111 ;  /* 0x0000006f44237220 */ /* 0x040fe40000410000 */
[C---:B------:R-:W-:Y:S03]  /*18220*/  FMUL.FTZ R50, R68.reuse, R126 ;  /* 0x0000007e44327220 */ /* 0x040fe60000410000 */
[----:B------:R-:W-:Y:S01]  /*18230*/  LDSM.16.MT88.4 R108, [R192+0x7800] ;  /* 0x00780000c06c783b */ /* 0x000fe20000004200 */
[----:B------:R-:W-:Y:S02]  /*18240*/  FMUL.FTZ R51, R68, R127 ;  /* 0x0000007f44337220 */ /* 0x000fe40000410000 */
[----:B------:R-:W-:Y:S02]  /*18250*/  FFMA.FTZ R74, R156, c[0x0][0x23c], -R79 ;  /* 0x00008f009c4a7a23 */ /* 0x000fe4000001084f */
[----:B--2---:R-:W-:Y:S03]  /*18260*/  FADD.FTZ R0, -R2, R75 ;  /* 0x0000004b02007221 */ /* 0x004fe60000010100 */
[----:B------:R-:W-:Y:S01]  /*18270*/  LDSM.16.MT88.4 R124, [R190+0x7800] ;  /* 0x00780000be7c783b */ /* 0x000fe20000004200 */
[----:B------:R-:W-:Y:S01]  /*18280*/  FFMA.FTZ R2, R39, c[0x0][0x23c], -R77 ;  /* 0x00008f0027027a23 */ /* 0x000fe2000001084d */
[----:B------:R-:W-:Y:S01]  /*18290*/  MUFU.EX2 R156, R74 ;  /* 0x0000004a009c7308 */ /* 0x000fe20000000800 */
[----:B------:R-:W-:Y:S02]  /*182a0*/  FMUL.FTZ R0, R0, c[0x0][0x23c] ;  /* 0x00008f0000007a20 */ /* 0x000fe40000410000 */
[C---:B---3--:R-:W-:Y:S02]  /*182b0*/  FMUL.FTZ R57, R3.reuse, R133 ;  /* 0x0000008503397220 */ /* 0x048fe40000410000 */
[C---:B------:R-:W-:Y:S01]  /*182c0*/  FMUL.FTZ R8, R3.reuse, R84 ;  /* 0x0000005403087220 */ /* 0x040fe20000410000 */
[----:B------:R-:W1:Y:S01]  /*182d0*/  LDSM.16.MT88.4 R36, [R192+0x6000] ;  /* 0x00600000c024783b */ /* 0x000e620000004200 */
        /* <DEDUP_REMOVED lines=8> */
[----:B------:R-:W3:Y:S01]  /*18360*/  MUFU.EX2 R0, R0 ;  /* 0x0000000000007308 */ /* 0x000ee20000000800 */
[C---:B------:R-:W-:Y:S02]  /*18370*/  FMUL.FTZ R29, R3.reuse, R105 ;  /* 0x00000069031d7220 */ /* 0x040fe40000410000 */
[C---:B------:R-:W-:Y:S02]  /*18380*/  FMUL.FTZ R60, R3.reuse, R136 ;  /* 0x00000088033c7220 */ /* 0x040fe40000410000 */
[----:B------:R-:W-:Y:S02]  /*18390*/  FMUL.FTZ R61, R3, R137 ;  /* 0x00000089033d7220 */ /* 0x000fe40000410000 */
[--C-:B--2---:R-:W-:Y:S04]  /*183a0*/  FFMA.FTZ R2, R152, c[0x0][0x23c], -R78.reuse ;  /* 0x00008f0098027a23 */ /* 0x104fe8000001084e */
[----:B------:R2:W-:Y:S01]  /*183b0*/  MUFU.EX2 R238, R2 ;  /* 0x0000000200ee7308 */ /* 0x0005e20000000800 */
[C---:B---3--:R-:W-:Y:S02]  /*183c0*/  FMUL.FTZ R59, R0.reuse, R135 ;  /* 0x00000087003b7220 */ /* 0x048fe40000410000 */
[C---:B------:R-:W-:Y:S02]  /*183d0*/  FMUL.FTZ R58, R0.reuse, R134 ;  /* 0x00000086003a7220 */ /* 0x040fe40000410000 */
[C---:B------:R-:W-:Y:S02]  /*183e0*/  FMUL.FTZ R10, R0.reuse, R86 ;  /* 0x00000056000a7220 */ /* 0x040fe40000410000 */
[C---:B------:R-:W-:Y:S02]  /*183f0*/  FMUL.FTZ R11, R0.reuse, R87 ;  /* 0x00000057000b7220 */ /* 0x040fe40000410000 */
[----:B------:R-:W3:Y:S01]  /*18400*/  LDSM.16.MT88.4 R84, [R189+0x6800] ;  /* 0x00680000bd54783b */ /* 0x000ee20000004200 */
[C---:B------:R-:W-:Y:S02]  /*18410*/  FMUL.FTZ R26, R0.reuse, R102 ;  /* 0x00000066001a7220 */ /* 0x040fe40000410000 */
[C---:B------:R-:W-:Y:S02]  /*18420*/  FMUL.FTZ R27, R0.reuse, R103 ;  /* 0x00000067001b7220 */ /* 0x040fe40000410000 */
[C---:B------:R-:W-:Y:S03]  /*18430*/  HMMA.16816.F32 R8, R64.reuse, R20, R8 ;  /* 0x000000144008723c */ /* 0x040fe60000001808 */
[----:B------:R-:W-:Y:S01]  /*18440*/  LDSM.16.MT88.4 R100, [R189+0x7800] ;  /* 0x00780000bd64783b */ /* 0x000fe20000004200 */
[C---:B------:R-:W-:Y:S02]  /*18450*/  FMUL.FTZ R14, R0.reuse, R90 ;  /* 0x0000005a000e7220 */ /* 0x040fe40000410000 */
[----:B--2---:R-:W-:Y:S02]  /*18460*/  FFMA.FTZ R2, R151, c[0x0][0x23c], -R78 ;  /* 0x00008f0097027a23 */ /* 0x004fe4000001084e */
[C---:B------:R-:W-:Y:S02]  /*18470*/  FMUL.FTZ R15, R0.reuse, R91 ;  /* 0x0000005b000f7220 */ /* 0x040fe40000410000 */
[----:B------:R2:W-:Y:S02]  /*18480*/  MUFU.EX2 R175, R2 ;  /* 0x0000000200af7308 */ /* 0x0005e40000000800 */
[C---:B------:R-:W-:Y:S02]  /*18490*/  FMUL.FTZ R20, R69.reuse, R96 ;  /* 0x0000006045147220 */ /* 0x040fe40000410000 */
[C---:B------:R-:W-:Y:S01]  /*184a0*/  FMUL.FTZ R21, R69.reuse, R97 ;  /* 0x0000006145157220 */ /* 0x040fe20000410000 */
[-C--:B------:R-:W-:Y:S03]  /*184b0*/  HMMA.16816.F32 R12, R64, R22.reuse, R12 ;  /* 0x00000016400c723c */ /* 0x080fe6000000180c */
[C---:B------:R-:W-:Y:S02]  /*184c0*/  FMUL.FTZ R30, R0.reuse, R106 ;  /* 0x0000006a001e7220 */ /* 0x040fe40000410000 */
[C---:B------:R-:W-:Y:S02]  /*184d0*/  FMUL.FTZ R31, R0.reuse, R107 ;  /* 0x0000006b001f7220 */ /* 0x040fe40000410000 */
[C---:B------:R-:W-:Y:S01]  /*184e0*/  FMUL.FTZ R62, R0.reuse, R138 ;  /* 0x0000008a003e7220 */ /* 0x040fe20000410000 */
[C---:B------:R-:W-:Y:S04]  /*184f0*/  HMMA.16816.F32 R16, R144.reuse, R22, R16 ;  /* 0x000000169010723c */ /* 0x040fe80000001810 */
[----:B------:R-:W-:Y:S03]  /*18500*/  FMUL.FTZ R63, R0, R139 ;  /* 0x0000008b003f7220 */ /* 0x000fe60000410000 */
[C---:B------:R-:W-:Y:S02]  /*18510*/  FMUL.FTZ R22, R68.reuse, R98 ;  /* 0x0000006244167220 */ /* 0x040fe40000410000 */
[----:B------:R-:W-:Y:S02]  /*18520*/  FMUL.FTZ R23, R68, R99 ;  /* 0x0000006344177220 */ /* 0x000fe40000410000 */
[----:B------:R-:W4:Y:S01]  /*18530*/  LDSM.16.MT88.4 R96, [R190+0x6800] ;  /* 0x00680000be60783b */ /* 0x000f220000004200 */
[--C-:B--2---:R-:W-:Y:S02]  /*18540*/  FFMA.FTZ R2, R42, c[0x0][0x23c], -R79.reuse ;  /* 0x00008f002a027a23 */ /* 0x104fe4000001084f */
[C---:B------:R-:W-:Y:S02]  /*18550*/  FMUL.FTZ R42, R0.reuse, R118 ;  /* 0x00000076002a7220 */ /* 0x040fe40000410000 */
[-C--:B-1----:R-:W-:Y:S01]  /*18560*/  HMMA.16816.F32 R20, R144, R36.reuse, R20 ;  /* 0x000000249014723c */ /* 0x082fe20000001814 */
[----:B------:R1:W-:Y:S07]  /*18570*/  MUFU.EX2 R174, R2 ;  /* 0x0000000200ae7308 */ /* 0x0003ee0000000800 */
[C---:B------:R-:W-:Y:S07]  /*18580*/  HMMA.16816.F32 R24, R64.reuse, R36, R24 ;  /* 0x000000244018723c */ /* 0x040fee0000001818 */
[C---:B------:R-:W-:Y:S01]  /*18590*/  FMUL.FTZ R36, R69.reuse, R112 ;  /* 0x0000007045247220 */ /* 0x040fe20000410000 */
[-C--:B------:R-:W-:Y:S04]  /*185a0*/  HMMA.16816.F32 R28, R64, R38.reuse, R28 ;  /* 0x00000026401c723c */ /* 0x080fe8000000181c */
[----:B------:R-:W-:Y:S04]  /*185b0*/  FMUL.FTZ R37, R69, R113 ;  /* 0x0000007145257220 */ /* 0x000fe80000410000 */
[C---:B------:R-:W-:Y:S04]  /*185c0*/  HMMA.16816.F32 R32, R144.reuse, R38, R32 ;  /* 0x000000269020723c */ /* 0x040fe80000001820 */
[--C-:B-1----:R-:W-:Y:S02]  /*185d0*/  FFMA.FTZ R2, R43, c[0x0][0x23c], -R79.reuse ;  /* 0x00008f002b027a23 */ /* 0x102fe4000001084f */
[----:B------:R-:W-:Y:S02]  /*185e0*/  FMUL.FTZ R43, R0, R119 ;  /* 0x00000077002b7220 */ /* 0x000fe40000410000 */
[----:B------:R1:W2:Y:S01]  /*185f0*/  MUFU.EX2 R173, R2 ;  /* 0x0000000200ad7308 */ /* 0x0002a20000000800 */
[C---:B------:R-:W-:Y:S03]  /*18600*/  FMUL.FTZ R38, R68.reuse, R114 ;  /* 0x0000007244267220 */ /* 0x040fe60000410000 */
[----:B------:R-:W-:Y:S07]  /*18610*/  FMUL.FTZ R39, R68, R115 ;  /* 0x0000007344277220 */ /* 0x000fee0000410000 */
[-C--:B------:R-:W-:Y:S03]  /*18620*/  HMMA.16816.F32 R36, R144, R52.reuse, R36 ;  /* 0x000000349024723c */ /* 0x080fe60000001824 */
[--C-:B-1----:R-:W-:Y:S01]  /*18630*/  FFMA.FTZ R2, R47, c[0x0][0x23c], -R79.reuse ;  /* 0x00008f002f027a23 */ /* 0x102fe2000001084f */
[----:B--2---:R-:W-:Y:S01]  /*18640*/  F2FP.PACK_AB R88, R173, R174 ;  /* 0x000000aead58723e */ /* 0x004fe200000000ff */
[----:B------:R-:W-:Y:S02]  /*18650*/  FMUL.FTZ R47, R0, R123 ;  /* 0x0000007b002f7220 */ /* 0x000fe40000410000 */
[----:B------:R1:W-:Y:S02]  /*18660*/  MUFU.EX2 R172, R2 ;  /* 0x0000000200ac7308 */ /* 0x0003e40000000800 */
[----:B-1----:R-:W-:Y:S03]  /*18670*/  FFMA.FTZ R2, R46, c[0x0][0x23c], -R79 ;  /* 0x00008f002e027a23 */ /* 0x002fe6000001084f */
[C---:B------:R-:W-:Y:S05]  /*18680*/  FMUL.FTZ R46, R0.reuse, R122 ;  /* 0x0000007a002e7220 */ /* 0x040fea0000410000 */
[----:B------:R1:W2:Y:S01]  /*18690*/  MUFU.EX2 R171, R2 ;  /* 0x0000000200ab7308 */ /* 0x0002a20000000800 */
[----:B------:R-:W-:Y:S04]  /*186a0*/  FFMA.FTZ R0, R0, R247, R180 ;  /* 0x000000f700007223 */ /* 0x000fe800000100b4 */
[----:B------:R-:W-:Y:S02]  /*186b0*/  FADD.FTZ R0, R239, R0 ;  /* 0x00000000ef007221 */ /* 0x000fe40000010000 */
[--C-:B-1----:R-:W-:Y:S01]  /*186c0*/  FFMA.FTZ R2, R41, c[0x0][0x23c], -R148.reuse ;  /* 0x00008f0029027a23 */ /* 0x102fe20000010894 */
[----:B--2---:R-:W-:Y:S01]  /*186d0*/  F2FP.PACK_AB R90, R171, R172 ;  /* 0x000000acab5a723e */ /* 0x004fe200000000ff */
[C---:B------:R-:W-:Y:S02]  /*186e0*/  FMUL.FTZ R41, R3.reuse, R117 ;  /* 0x0000007503297220 */ /* 0x040fe40000410000 */
        /* <DEDUP_REMOVED lines=9> */
[C---:B------:R-:W-:Y:S02]  /*18780*/  FMUL.FTZ R45, R3.reuse, R121 ;  /* 0x00000079032d7220 */ /* 0x040fe40000410000 */
[----:B------:R1:W-:Y:S02]  /*18790*/  MUFU.EX2 R167, R2 ;  /* 0x0000000200a77308 */ /* 0x0003e40000000800 */
[----:B-1----:R-:W-:Y:S02]  /*187a0*/  FFMA.FTZ R2, R44, c[0x0][0x23c], -R148 ;  /* 0x00008f002c027a23 */ /* 0x002fe40000010894 */
[----:B------:R-:W-:Y:S06]  /*187b0*/  FMUL.FTZ R44, R3, R120 ;  /* 0x00000078032c7220 */ /* 0x000fec0000410000 */
[----:B------:R1:W2:Y:S01]  /*187c0*/  MUFU.EX2 R166, R2 ;  /* 0x0000000200a67308 */ /* 0x0002a20000000800 */
[-C--:B------:R-:W-:Y:S08]  /*187d0*/  HMMA.16816.F32 R44, R64, R54.reuse, R44 ;  /* 0x00000036402c723c */ /* 0x080ff0000000182c */
[C---:B------:R-:W-:Y:S07]  /*187e0*/  HMMA.16816.F32 R48, R144.reuse, R54, R48 ;  /* 0x000000369030723c */ /* 0x040fee0000001830 */
[C---:B------:R-:W-:Y:S02]  /*187f0*/  FMUL.FTZ R54, R68.reuse, R130 ;  /* 0x0000008244367220 */ /* 0x040fe40000410000 */
[----:B------:R-:W-:Y:S03]  /*18800*/  FMUL.FTZ R55, R68, R131 ;  /* 0x0000008344377220 */ /* 0x000fe60000410000 */
[--C-:B-1----:R-:W-:Y:S01]  /*18810*/  FFMA.FTZ R2, R158, c[0x0][0x23c], -R77.reuse ;  /* 0x00008f009e027a23 */ /* 0x102fe2000001084d */
[----:B--2---:R-:W-:Y:S03]  /*18820*/  F2FP.PACK_AB R91, R166, R167 ;  /* 0x000000a7a65b723e */ /* 0x004fe600000000ff */
[-C--:B------:R-:W-:Y:S01]  /*18830*/  HMMA.16816.F32 R52, R144, R80.reuse, R52 ;  /* 0x000000509034723c */ /* 0x080fe20000001834 */
[----:B------:R1:W-:Y:S07]  /*18840*/  MUFU.EX2 R165, R2 ;  /* 0x0000000200a57308 */ /* 0x0003ee0000000800 */
[C---:B------:R-:W-:Y:S07]  /*18850*/  HMMA.16816.F32 R56, R64.reuse, R80, R56 ;  /* 0x000000504038723c */ /* 0x040fee0000001838 */
[----:B------:R-:W-:Y:S01]  /*18860*/  F2FP.PACK_AB R80, R186, R242 ;  /* 0x000000f2ba50723e */ /* 0x000fe200000000ff */
[-C--:B------:R-:W-:Y:S04]  /*18870*/  HMMA.16816.F32 R60, R64, R82.reuse, R60 ;  /* 0x00000052403c723c */ /* 0x080fe8000000183c */
[----:B------:R-:W-:Y:S03]  /*18880*/  F2FP.PACK_AB R81, R241, R181 ;  /* 0x000000b5f151723e */ /* 0x000fe600000000ff */
[----:B------:R-:W-:Y:S02]  /*18890*/  FMUL.FTZ R64, R69, R140 ;  /* 0x0000008c45407220 */ /* 0x000fe40000410000 */
[----:B-1----:R-:W-:Y:S03]  /*188a0*/  FFMA.FTZ R2, R159, c[0x0][0x23c], -R77 ;  /* 0x00008f009f027a23 */ /* 0x002fe6000001084d */
[C---:B------:R-:W-:Y:S01]  /*188b0*/  FMUL.FTZ R65, R69.reuse, R141 ;  /* 0x0000008d45417220 */ /* 0x040fe20000410000 */
[----:B------:R1:W2:Y:S01]  /*188c0*/  MUFU.EX2 R164, R2 ;  /* 0x0000000200a47308 */ /* 0x0002a20000000800 */
[C---:B------:R-:W-:Y:S02]  /*188d0*/  FMUL.FTZ R66, R68.reuse, R142 ;  /* 0x0000008e44427220 */ /* 0x040fe40000410000 */
[C---:B------:R-:W-:Y:S02]  /*188e0*/  FMUL.FTZ R67, R68.reuse, R143 ;  /* 0x0000008f44437220 */ /* 0x040fe40000410000 */
[----:B------:R-:W-:Y:S02]  /*188f0*/  FFMA.FTZ R68, R68, R246, R225 ;  /* 0x000000f644447223 */ /* 0x000fe400000100e1 */
[----:B------:R-:W-:Y:S03]  /*18900*/  FFMA.FTZ R69, R69, R245, R229 ;  /* 0x000000f545457223 */ /* 0x000fe600000100e5 */
[----:B------:R-:W-:Y:S07]  /*18910*/  HMMA.16816.F32 R64, R144, R82, R64 ;  /* 0x000000529040723c */ /* 0x000fee0000001840 */
[----:B------:R-:W-:Y:S02]  /*18920*/  F2FP.PACK_AB R82, R178, R183 ;  /* 0x000000b7b252723e */ /* 0x000fe400000000ff */
[----:B------:R-:W-:Y:S03]  /*18930*/  F2FP.PACK_AB R83, R175, R238 ;  /* 0x000000eeaf53723e */ /* 0x000fe600000000ff */
[--C-:B-1----:R-:W-:Y:S04]  /*18940*/  FFMA.FTZ R2, R160, c[0x0][0x23c], -R78.reuse ;  /* 0x00008f00a0027a23 */ /* 0x102fe8000001084e */
[-C--:B---3--:R-:W-:Y:S01]  /*18950*/  HMMA.16816.F32 R4, R80, R84.reuse, R4 ;  /* 0x000000545004723c */ /* 0x088fe20000001804 */
[----:B------:R1:W-:Y:S07]  /*18960*/  MUFU.EX2 R163, R2 ;  /* 0x0000000200a37308 */ /* 0x0003ee0000000800 */
[C---:B------:R-:W-:Y:S08]  /*18970*/  HMMA.16816.F32 R8, R88.reuse, R84, R8 ;  /* 0x000000545808723c */ /* 0x040ff00000001808 */
[-C--:B------:R-:W-:Y:S08]  /*18980*/  HMMA.16816.F32 R12, R88, R86.reuse, R12 ;  /* 0x00000056580c723c */ /* 0x080ff0000000180c */
[C---:B------:R-:W-:Y:S01]  /*18990*/  HMMA.16816.F32 R16, R80.reuse, R86, R16 ;  /* 0x000000565010723c */ /* 0x040fe20000001810 */
[----:B------:R-:W3:Y:S03]  /*189a0*/  LDSM.16.MT88.4 R84, [R191+0x6800] ;  /* 0x00680000bf54783b */ /* 0x000ee60000004200 */
[--C-:B-1----:R-:W-:Y:S04]  /*189b0*/  FFMA.FTZ R2, R161, c[0x0][0x23c], -R78.reuse ;  /* 0x00008f00a1027a23 */ /* 0x102fe8000001084e */
[-C--:B------:R-:W-:Y:S01]  /*189c0*/  HMMA.16816.F32 R20, R80, R92.reuse, R20 ;  /* 0x0000005c5014723c */ /* 0x080fe20000001814 */
[----:B------:R1:W5:Y:S07]  /*189d0*/  MUFU.EX2 R161, R2 ;  /* 0x0000000200a17308 */ /* 0x00036e0000000800 */
[C---:B------:R-:W-:Y:S08]  /*189e0*/  HMMA.16816.F32 R24, R88.reuse, R92, R24 ;  /* 0x0000005c5818723c */ /* 0x040ff00000001818 */
[-C--:B------:R-:W-:Y:S08]  /*189f0*/  HMMA.16816.F32 R28, R88, R94.reuse, R28 ;  /* 0x0000005e581c723c */ /* 0x080ff0000000181c */
[C---:B------:R-:W-:Y:S01]  /*18a00*/  HMMA.16816.F32 R32, R80.reuse, R94, R32 ;  /* 0x0000005e5020723c */ /* 0x040fe20000001820 */
[----:B------:R-:W2:Y:S03]  /*18a10*/  LDSM.16.MT88.4 R92, [R189+0x7000] ;  /* 0x00700000bd5c783b */ /* 0x000ea60000004200 */
[--C-:B-1----:R-:W-:Y:S04]  /*18a20*/  FFMA.FTZ R2, R162, c[0x0][0x23c], -R77.reuse ;  /* 0x00008f00a2027a23 */ /* 0x102fe8000001084d */
[-C--:B----4-:R-:W-:Y:S01]  /*18a30*/  HMMA.16816.F32 R36, R80, R96.reuse, R36 ;  /* 0x000000605024723c */ /* 0x090fe20000001824 */
[----:B------:R1:W-:Y:S07]  /*18a40*/  MUFU.EX2 R162, R2 ;  /* 0x0000000200a27308 */ /* 0x0003ee0000000800 */
[C---:B------:R-:W-:Y:S08]  /*18a50*/  HMMA.16816.F32 R40, R88.reuse, R96, R40 ;  /* 0x000000605828723c */ /* 0x040ff00000001828 */
[-C--:B------:R-:W-:Y:S08]  /*18a60*/  HMMA.16816.F32 R44, R88, R98.reuse, R44 ;  /* 0x00000062582c723c */ /* 0x080ff0000000182c */
[C---:B------:R-:W-:Y:S01]  /*18a70*/  HMMA.16816.F32 R48, R80.reuse, R98, R48 ;  /* 0x000000625030723c */ /* 0x040fe20000001830 */
[----:B------:R-:W-:Y:S03]  /*18a80*/  LDSM.16.MT88.4 R96, [R190+0x7000] ;  /* 0x00700000be60783b */ /* 0x000fe60000004200 */
[----:B-1----:R-:W-:Y:S04]  /*18a90*/  FFMA.FTZ R2, R184, c[0x0][0x23c], -R77 ;  /* 0x00008f00b8027a23 */ /* 0x002fe8000001084d */
[-C--:B---3--:R-:W-:Y:S01]  /*18aa0*/  HMMA.16816.F32 R52, R80, R84.reuse, R52 ;  /* 0x000000545034723c */ /* 0x088fe20000001834 */
[----:B------:R1:W3:Y:S07]  /*18ab0*/  MUFU.EX2 R160, R2 ;  /* 0x0000000200a07308 */ /* 0x0002ee0000000800 */
[C---:B------:R-:W-:Y:S08]  /*18ac0*/  HMMA.16816.F32 R56, R88.reuse, R84, R56 ;  /* 0x000000545838723c */ /* 0x040ff00000001838 */
[-C--:B------:R-:W-:Y:S01]  /*18ad0*/  HMMA.16816.F32 R60, R88, R86.reuse, R60 ;  /* 0x00000056583c723c */ /* 0x080fe2000000183c */
[----:B------:R-:W4:Y:S07]  /*18ae0*/  LDSM.16.MT88.4 R88, [R192+0x7000] ;  /* 0x00700000c058783b */ /* 0x000f2e0000004200 */
[----:B------:R-:W-:Y:S04]  /*18af0*/  HMMA.16816.F32 R64, R80, R86, R64 ;  /* 0x000000565040723c */ /* 0x000fe80000001840 */
[--C-:B-1----:R-:W-:Y:S03]  /*18b00*/  FFMA.FTZ R2, R221, c[0x0][0x23c], -R78.reuse ;  /* 0x00008f00dd027a23 */ /* 0x102fe6000001084e */
[----:B--2---:R-:W-:Y:S01]  /*18b10*/  F2FP.PACK_AB R80, R164, R165 ;  /* 0x000000a5a450723e */ /* 0x004fe200000000ff */
[----:B------:R1:W-:Y:S01]  /*18b20*/  MUFU.EX2 R159, R2 ;  /* 0x00000002009f7308 */ /* 0x0003e20000000800 */
[----:B-----5:R-:W-:Y:S03]  /*18b30*/  F2FP.PACK_AB R81, R161, R163 ;  /* 0x000000a3a151723e */ /* 0x020fe600000000ff */
[----:B---3--:R-:W-:Y:S01]  /*18b40*/  F2FP.PACK_AB R82, R160, R162 ;  /* 0x000000a2a052723e */ /* 0x008fe200000000ff */
[----:B-1----:R-:W-:Y:S05]  /*18b50*/  FFMA.FTZ R2, R224, c[0x0][0x23c], -R78 ;  /* 0x00008f00e0027a23 */ /* 0x002fea000001084e */
[----:B------:R1:W2:Y:S02]  /*18b60*/  MUFU.EX2 R158, R2 ;  /* 0x00000002009e7308 */ /* 0x0002a40000000800 */
[--C-:B-1----:R-:W-:Y:S01]  /*18b70*/  FFMA.FTZ R2, R169, c[0x0][0x23c], -R79.reuse ;  /* 0x00008f00a9027a23 */ /* 0x102fe2000001084f */
[----:B--2---:R-:W-:Y:S07]  /*18b80*/  F2FP.PACK_AB R83, R158, R159 ;  /* 0x0000009f9e53723e */ /* 0x004fee00000000ff */
[----:B------:R1:W-:Y:S01]  /*18b90*/  MUFU.EX2 R135, R2 ;  /* 0x0000000200877308 */ /* 0x0003e20000000800 */
[-C--:B------:R-:W-:Y:S03]  /*18ba0*/  HMMA.16816.F32 R4, R80, R92.reuse, R4 ;  /* 0x0000005c5004723c */ /* 0x080fe60000001804 */
[--C-:B-1----:R-:W-:Y:S06]  /*18bb0*/  FFMA.FTZ R2, R157, c[0x0][0x23c], -R79.reuse ;  /* 0x00008f009d027a23 */ /* 0x102fec000001084f */
[----:B------:R1:W2:Y:S03]  /*18bc0*/  MUFU.EX2 R134, R2 ;  /* 0x0000000200867308 */ /* 0x0002a60000000800 */
[----:B-1----:R-:W-:Y:S01]  /*18bd0*/  FFMA.FTZ R2, R155, c[0x0][0x23c], -R79 ;  /* 0x00008f009b027a23 */ /* 0x002fe2000001084f */
[----:B--2---:R-:W-:Y:S06]  /*18be0*/  F2FP.PACK_AB R84, R134, R135 ;  /* 0x000000878654723e */ /* 0x004fec00000000ff */
[----:B------:R1:W2:Y:S02]  /*18bf0*/  MUFU.EX2 R157, R2 ;  /* 0x00000002009d7308 */ /* 0x0002a40000000800 */
[--C-:B-1----:R-:W-:Y:S01]  /*18c00*/  FFMA.FTZ R2, R154, c[0x0][0x23c], -R148.reuse ;  /* 0x00008f009a027a23 */ /* 0x102fe20000010894 */
[----:B--2---:R-:W-:Y:S07]  /*18c10*/  F2FP.PACK_AB R86, R156, R157 ;  /* 0x0000009d9c56723e */ /* 0x004fee00000000ff */
[----:B------:R1:W-:Y:S02]  /*18c20*/  MUFU.EX2 R133, R2 ;  /* 0x0000000200857308 */ /* 0x0003e40000000800 */
[--C-:B-1----:R-:W-:Y:S08]  /*18c30*/  FFMA.FTZ R2, R153, c[0x0][0x23c], -R148.reuse ;  /* 0x00008f0099027a23 */ /* 0x102ff00000010894 */
[----:B------:R1:W2:Y:S02]  /*18c40*/  MUFU.EX2 R132, R2 ;  /* 0x0000000200847308 */ /* 0x0002a40000000800 */
[--C-:B-1----:R-:W-:Y:S01]  /*18c50*/  FFMA.FTZ R2, R149, c[0x0][0x23c], -R148.reuse ;  /* 0x00008f0095027a23 */ /* 0x102fe20000010894 */
[----:B--2---:R-:W-:Y:S07]  /*18c60*/  F2FP.PACK_AB R85, R132, R133 ;  /* 0x000000858455723e */ /* 0x004fee00000000ff */
[----:B------:R1:W-:Y:S02]  /*18c70*/  MUFU.EX2 R169, R2 ;  /* 0x0000000200a97308 */ /* 0x0003e40000000800 */
[----:B-1----:R-:W-:Y:S08]  /*18c80*/  FFMA.FTZ R2, R150, c[0x0][0x23c], -R148 ;  /* 0x00008f0096027a23 */ /* 0x002ff00000010894 */
[----:B------:R1:W2:Y:S02]  /*18c90*/  MUFU.EX2 R155, R2 ;  /* 0x00000002009b7308 */ /* 0x0002a40000000800 */
[--C-:B-1----:R-:W-:Y:S01]  /*18ca0*/  FFMA.FTZ R2, R230, c[0x0][0x23c], -R77.reuse ;  /* 0x00008f00e6027a23 */ /* 0x102fe2000001084d */
[----:B--2---:R-:W-:Y:S07]  /*18cb0*/  F2FP.PACK_AB R87, R155, R169 ;  /* 0x000000a99b57723e */ /* 0x004fee00000000ff */
[----:B------:R1:W-:Y:S01]  /*18cc0*/  MUFU.EX2 R154, R2 ;  /* 0x00000002009a7308 */ /* 0x0003e20000000800 */
[C---:B------:R-:W-:Y:S08]  /*18cd0*/  HMMA.16816.F32 R8, R84.reuse, R92, R8 ;  /* 0x0000005c5408723c */ /* 0x040ff00000001808 */
[-C--:B------:R-:W-:Y:S08]  /*18ce0*/  HMMA.16816.F32 R12, R84, R94.reuse, R12 ;  /* 0x0000005e540c723c */ /* 0x080ff0000000180c */
[C---:B------:R-:W-:Y:S01]  /*18cf0*/  HMMA.16816.F32 R16, R80.reuse, R94, R16 ;  /* 0x0000005e5010723c */ /* 0x040fe20000001810 */
[----:B------:R-:W2:Y:S03]  /*18d00*/  LDSM.16.MT88.4 R92, [R191+0x7000] ;  /* 0x00700000bf5c783b */ /* 0x000ea60000004200 */
[--C-:B-1----:R-:W-:Y:S04]  /*18d10*/  FFMA.FTZ R2, R231, c[0x0][0x23c], -R77.reuse ;  /* 0x00008f00e7027a23 */ /* 0x102fe8000001084d */
[-C--:B----4-:R-:W-:Y:S01]  /*18d20*/  HMMA.16816.F32 R20, R80, R88.reuse, R20 ;  /* 0x000000585014723c */ /* 0x090fe20000001814 */
[----:B------:R1:W3:Y:S07]  /*18d30*/  MUFU.EX2 R153, R2 ;  /* 0x0000000200997308 */ /* 0x0002ee0000000800 */
[C---:B------:R-:W-:Y:S08]  /*18d40*/  HMMA.16816.F32 R24, R84.reuse, R88, R24 ;  /* 0x000000585418723c */ /* 0x040ff00000001818 */
[-C--:B------:R-:W-:Y:S08]  /*18d50*/  HMMA.16816.F32 R28, R84, R90.reuse, R28 ;  /* 0x0000005a541c723c */ /* 0x080ff0000000181c */
[C---:B------:R-:W-:Y:S04]  /*18d60*/  HMMA.16816.F32 R32, R80.reuse, R90, R32 ;  /* 0x0000005a5020723c */ /* 0x040fe80000001820 */
[--C-:B-1----:R-:W-:Y:S01]  /*18d70*/  FFMA.FTZ R2, R232, c[0x0][0x23c], -R78.reuse ;  /* 0x00008f00e8027a23 */ /* 0x102fe2000001084e */
[----:B---3--:R-:W-:Y:S03]  /*18d80*/  F2FP.PACK_AB R140, R153, R154 ;  /* 0x0000009a998c723e */ /* 0x008fe600000000ff */
[-C--:B------:R-:W-:Y:S01]  /*18d90*/  HMMA.16816.F32 R36, R80, R96.reuse, R36 ;  /* 0x000000605024723c */ /* 0x080fe20000001824 */
[----:B------:R1:W-:Y:S07]  /*18da0*/  MUFU.EX2 R152, R2 ;  /* 0x0000000200987308 */ /* 0x0003ee0000000800 */
[C---:B------:R-:W-:Y:S08]  /*18db0*/  HMMA.16816.F32 R40, R84.reuse, R96, R40 ;  /* 0x000000605428723c */ /* 0x040ff00000001828 */
[-C--:B------:R-:W-:Y:S08]  /*18dc0*/  HMMA.16816.F32 R44, R84, R98.reuse, R44 ;  /* 0x00000062542c723c */ /* 0x080ff0000000182c */
[C---:B------:R-:W-:Y:S04]  /*18dd0*/  HMMA.16816.F32 R48, R80.reuse, R98, R48 ;  /* 0x000000625030723c */ /* 0x040fe80000001830 */
[--C-:B-1----:R-:W-:Y:S04]  /*18de0*/  FFMA.FTZ R2, R233, c[0x0][0x23c], -R78.reuse ;  /* 0x00008f00e9027a23 */ /* 0x102fe8000001084e */
[-C--:B--2---:R-:W-:Y:S01]  /*18df0*/  HMMA.16816.F32 R52, R80, R92.reuse, R52 ;  /* 0x0000005c5034723c */ /* 0x084fe20000001834 */
[----:B------:R1:W2:Y:S07]  /*18e00*/  MUFU.EX2 R151, R2 ;  /* 0x0000000200977308 */ /* 0x0002ae0000000800 */
[C---:B------:R-:W-:Y:S08]  /*18e10*/  HMMA.16816.F32 R56, R84.reuse, R92, R56 ;  /* 0x0000005c5438723c */ /* 0x040ff00000001838 */
[-C--:B------:R-:W-:Y:S08]  /*18e20*/  HMMA.16816.F32 R60, R84, R94.reuse, R60 ;  /* 0x0000005e543c723c */ /* 0x080ff0000000183c */
[----:B------:R-:W-:Y:S04]  /*18e30*/  HMMA.16816.F32 R64, R80, R94, R64 ;  /* 0x0000005e5040723c */ /* 0x000fe80000001840 */
[--C-:B-1----:R-:W-:Y:S01]  /*18e40*/  FFMA.FTZ R2, R234, c[0x0][0x23c], -R77.reuse ;  /* 0x00008f00ea027a23 */ /* 0x102fe2000001084d */
[----:B--2---:R-:W-:Y:S01]  /*18e50*/  F2FP.PACK_AB R141, R151, R152 ;  /* 0x00000098978d723e */ /* 0x004fe200000000ff */
[----:B------:R-:W-:Y:S02]  /*18e60*/  FFMA.FTZ R77, R235, c[0x0][0x23c], -R77 ;  /* 0x00008f00eb4d7a23 */ /* 0x000fe4000001084d */
[----:B------:R1:W-:Y:S10]  /*18e70*/  MUFU.EX2 R150, R2 ;  /* 0x0000000200967308 */ /* 0x0003f40000000800 */
[----:B------:R-:W2:Y:S01]  /*18e80*/  MUFU.EX2 R149, R77 ;  /* 0x0000004d00957308 */ /* 0x000ea20000000800 */
[--C-:B-1----:R-:W-:Y:S02]  /*18e90*/  FFMA.FTZ R2, R236, c[0x0][0x23c], -R78.reuse ;  /* 0x00008f00ec027a23 */ /* 0x102fe4000001084e */
[----:B------:R-:W-:Y:S07]  /*18ea0*/  FFMA.FTZ R78, R237, c[0x0][0x23c], -R78 ;  /* 0x00008f00ed4e7a23 */ /* 0x000fee000001084e */
[----:B------:R1:W-:Y:S01]  /*18eb0*/  MUFU.EX2 R147, R2 ;  /* 0x0000000200937308 */ /* 0x0003e20000000800 */
[----:B--2---:R-:W-:Y:S09]  /*18ec0*/  F2FP.PACK_AB R142, R149, R150 ;  /* 0x00000096958e723e */ /* 0x004ff200000000ff */
[----:B------:R-:W2:Y:S01]  /*18ed0*/  MUFU.EX2 R146, R78 ;  /* 0x0000004e00927308 */ /* 0x000ea20000000800 */
[--C-:B-1----:R-:W-:Y:S09]  /*18ee0*/  FFMA.FTZ R2, R220, c[0x0][0x23c], -R79.reuse ;  /* 0x00008f00dc027a23 */ /* 0x102ff2000001084f */
[----:B------:R1:W-:Y:S01]  /*18ef0*/  MUFU.EX2 R144, R2 ;  /* 0x0000000200907308 */ /* 0x0003e20000000800 */
[----:B--2---:R-:W-:Y:S07]  /*18f00*/  F2FP.PACK_AB R143, R146, R147 ;  /* 0x00000093928f723e */ /* 0x004fee00000000ff */
[-C--:B------:R-:W-:Y:S01]  /*18f10*/  HMMA.16816.F32 R80, R140, R100.reuse, R4 ;  /* 0x000000648c50723c */ /* 0x080fe20000001804 */
[----:B------:R-:W2:Y:S04]  /*18f20*/  LDSM.16.MT88.4 R4, [R191+0x7800] ;  /* 0x00780000bf04783b */ /* 0x000ea80000004200 */
[--C-:B-1----:R-:W-:Y:S04]  /*18f30*/  FFMA.FTZ R2, R223, c[0x0][0x23c], -R79.reuse ;  /* 0x00008f00df027a23 */ /* 0x102fe8000001084f */
[----:B------:R1:W3:Y:S03]  /*18f40*/  MUFU.EX2 R145, R2 ;  /* 0x0000000200917308 */ /* 0x0002e60000000800 */
[--C-:B-1----:R-:W-:Y:S01]  /*18f50*/  FFMA.FTZ R2, R219, c[0x0][0x23c], -R79.reuse ;  /* 0x00008f00db027a23 */ /* 0x102fe2000001084f */
[----:B---3--:R-:W-:Y:S01]  /*18f60*/  F2FP.PACK_AB R136, R145, R144 ;  /* 0x000000909188723e */ /* 0x008fe200000000ff */
[----:B------:R-:W-:Y:S05]  /*18f70*/  FFMA.FTZ R79, R182, c[0x0][0x23c], -R79 ;  /* 0x00008f00b64f7a23 */ /* 0x000fea000001084f */
        /* <DEDUP_REMOVED lines=93> */
.L_x_2091:
[----:B------:R-:W1:Y:S01]  /*19550*/  SHFL.BFLY PT, R2, R245, 0x2, 0x1f ;  /* 0x0c401f00f5027f89 */ /* 0x000e6200000e0000 */
[----:B------:R-:W2:Y:S01]  /*19560*/  S2UR UR6, SR_CTAID.Y ;  /* 0x00000000000679c3 */ /* 0x000ea20000002600 */
[----:B------:R-:W-:Y:S01]  /*19570*/  UISETP.NE.AND UP4, UPT, UR11, -0x1, UPT ;  /* 0xffffffff0b00788c */ /* 0x000fe2000bf85270 */
[----:B------:R-:W-:Y:S01]  /*19580*/  BSSY B0, `(.L_x_2095) ;  /* 0x0000128000007945 */ /* 0x000fe20003800000 */
[----:B------:R-:W3:Y:S01]  /*19590*/  SHFL.BFLY PT, R0, R246, 0x2, 0x1f ;  /* 0x0c401f00f6007f89 */ /* 0x000ee200000e0000 */
[----:B------:R-:W-:-:S02]  /*195a0*/  ULDC.64 UR4, c[0x0][0x1e8] ;  /* 0x00007a0000047ab9 */ /* 0x000fc40000000a00 */
[----:B------:R-:W-:Y:S01]  /*195b0*/  ULDC.U8 UR9, c[0x0][0x329] ;  /* 0x0000ca4000097ab9 */ /* 0x000fe20000000000 */
[----:B------:R-:W4:Y:S01]  /*195c0*/  SHFL.BFLY PT, R3, R248, 0x2, 0x1f ;  /* 0x0c401f00f8037f89 */ /* 0x000f2200000e0000 */
[----:B------:R-:W-:Y:S01]  /*195d0*/  UISETP.NE.AND UP1, UPT, UR9, URZ, UPT ;  /* 0x0000003f0900728c */ /* 0x000fe2000bf25270 */
[----:B------:R-:W5:Y:S01]  /*195e0*/  S2UR UR10, SR_CTAID.Z ;  /* 0x00000000000a79c3 */ /* 0x000f620000002700 */
[----:B------:R-:W-:Y:S01]  /*195f0*/  ULDC UR8, c[0x0][0x214] ;  /* 0x0000850000087ab9 */ /* 0x000fe20000000800 */
[----:B------:R-:W5:Y:S01]  /*19600*/  SHFL.BFLY PT, R4, R247, 0x2, 0x1f ;  /* 0x0c401f00f7047f89 */ /* 0x000f6200000e0000 */
[----:B------:R-:W-:Y:S02]  /*19610*/  @UP4 UIMAD.WIDE.U32 UR14, UR11, UR4, URZ ;  /* 0x000000040b0e42a5 */ /* 0x000fe4000f8e003f */
[----:B------:R-:W-:Y:S01]  /*19620*/  UMOV UR24, URZ ;  /* 0x0000003f00187c82 */ /* 0x000fe20008000000 */
[----:B------:R-:W5:Y:S01]  /*19630*/  S2R R42, SR_TID.X ;  /* 0x00000000002a7919 */ /* 0x000f620000002100 */
[----:B------:R-:W-:-:S02]  /*19640*/  @UP4 UIMAD UR7, UR11, UR5, UR15 ;  /* 0x000000050b0742a4 */ /* 0x000fc4000f8e020f */
[----:B------:R-:W-:Y:S02]  /*19650*/  UMOV UR25, URZ ;  /* 0x0000003f00197c82 */ /* 0x000fe40008000000 */
[----:B------:R-:W-:Y:S02]  /*19660*/  ULDC.64 UR4, c[0x0][0x1e0] ;  /* 0x0000780000047ab9 */ /* 0x000fe40000000a00 */
[----:B------:R-:W-:Y:S01]  /*19670*/  @UP1 ULDC UR13, c[0x0][0x210] ;  /* 0x00008400000d1ab9 */ /* 0x000fe20000000800 */
[----:B-1----:R-:W-:Y:S01]  /*19680*/  FADD.FTZ R2, R2, R245 ;  /* 0x000000f502027221 */ /* 0x002fe20000010000 */
[----:B--2---:R-:W-:Y:S02]  /*19690*/  @!UP4 USHF.R.S32.HI UR12, URZ, 0x1f, UR6 ;  /* 0x0000001f3f0cc899 */ /* 0x004fe40008011406 */
[----:B------:R-:W-:Y:S01]  /*196a0*/  @!UP4 UIMAD.WIDE.U32 UR22, UR6, UR4, URZ ;  /* 0x000000040616c2a5 */ /* 0x000fe2000f8e003f */
[----:B---3--:R-:W-:Y:S01]  /*196b0*/  FADD.FTZ R0, R0, R246 ;  /* 0x000000f600007221 */ /* 0x008fe20000010000 */
[----:B------:R-:W1:Y:S01]  /*196c0*/  SHFL.BFLY PT, R5, R2, 0x1, 0x1f ;  /* 0x0c201f0002057f89 */ /* 0x000e6200000e0000 */
[----:B------:R-:W-:Y:S01]  /*196d0*/  @!UP4 UIMAD UR12, UR12, UR4, URZ ;  /* 0x000000040c0cc2a4 */ /* 0x000fe2000f8e023f */
[----:B----4-:R-:W-:-:S02]  /*196e0*/  FADD.FTZ R3, R3, R248 ;  /* 0x000000f803037221 */ /* 0x010fc40000010000 */
[----:B------:R-:W2:Y:S01]  /*196f0*/  SHFL.BFLY PT, R6, R0, 0x1, 0x1f ;  /* 0x0c201f0000067f89 */ /* 0x000ea200000e0000 */
[----:B------:R-:W-:Y:S01]  /*19700*/  ULDC.U8 UR4, c[0x0][0x328] ;  /* 0x0000ca0000047ab9 */ /* 0x000fe20000000000 */
[----:B-----5:R-:W-:Y:S01]  /*19710*/  FADD.FTZ R4, R4, R247 ;  /* 0x000000f704047221 */ /* 0x020fe20000010000 */
[----:B------:R-:W-:Y:S02]  /*19720*/  UISETP.NE.AND UP3, UPT, UR4, URZ, UPT ;  /* 0x0000003f0400728c */ /* 0x000fe4000bf65270 */
[----:B------:R-:W-:Y:S01]  /*19730*/  @!UP4 UIMAD UR12, UR6, UR5, UR12 ;  /* 0x00000005060cc2a4 */ /* 0x000fe2000f8e020c */
[----:B------:R-:W-:Y:S01]  /*19740*/  SHF.R.S32.HI R41, RZ, 0x1f, R42 ;  /* 0x0000001fff297819 */ /* 0x000fe2000001142a */
[----:B------:R-:W-:Y:S01]  /*19750*/  UISETP.NE.OR UP2, UPT, UR9, URZ, !UP3 ;  /* 0x0000003f0900728c */ /* 0x000fe2000df45670 */
[----:B------:R-:W3:Y:S01]  /*19760*/  S2UR UR9, SR_CTAID.X ;  /* 0x00000000000979c3 */ /* 0x000ee20000002500 */
[----:B------:R-:W-:Y:S01]  /*19770*/  ULDC UR5, c[0x0][0x234] ;  /* 0x00008d0000057ab9 */ /* 0x000fe20000000800 */
[CC--:B------:R-:W-:Y:S01]  /*19780*/  LEA.HI R14, R41.reuse, R42.reuse, RZ, 0x2 ;  /* 0x0000002a290e7211 */ /* 0x0c0fe200078f10ff */
[----:B------:R-:W-:Y:S01]  /*19790*/  @UP1 UIMAD UR13, UR13, UR8, URZ ;  /* 0x000000080d0d12a4 */ /* 0x000fe2000f8e023f */
[----:B------:R-:W-:Y:S01]  /*197a0*/  LEA.HI R41, R41, R42, RZ, 0x5 ;  /* 0x0000002a29297211 */ /* 0x000fe200078f28ff */
[----:B------:R-:W-:-:S02]  /*197b0*/  UISETP.NE.OR UP0, UPT, UR11, -0x1, UP2 ;  /* 0xffffffff0b00788c */ /* 0x000fc40009705670 */
[----:B------:R-:W-:Y:S01]  /*197c0*/  @!UP1 USEL UR13, UR8, UR5, !UP3 ;  /* 0x00000005080d9287 */ /* 0x000fe2000d800000 */
[----:B------:R-:W-:Y:S01]  /*197d0*/  SHF.R.S32.HI R7, RZ, 0x5, R41 ;  /* 0x00000005ff077819 */ /* 0x000fe20000011429 */
[----:B------:R-:W-:Y:S01]  /*197e0*/  ULDC UR4, c[0x0][0x1c0] ;  /* 0x0000700000047ab9 */ /* 0x000fe20000000800 */
[----:B-1----:R-:W-:Y:S01]  /*197f0*/  FADD.FTZ R38, R2, R5 ;  /* 0x0000000502267221 */ /* 0x002fe20000010000 */
[----:B------:R-:W-:Y:S01]  /*19800*/  @UP1 UMOV UR15, 0x1 ;  /* 0x00000001000f1882 */ /* 0x000fe20000000000 */
[----:B------:R-:W1:Y:S01]  /*19810*/  SHFL.BFLY PT, R2, R3, 0x1, 0x1f ;  /* 0x0c201f0003027f89 */ /* 0x000e6200000e0000 */
[----:B------:R-:W-:Y:S01]  /*19820*/  @!UP1 UIMAD UR15, UR13, UR4, URZ ;  /* 0x000000040d0f92a4 */ /* 0x000fe2000f8e023f */
[----:B--2---:R-:W-:Y:S01]  /*19830*/  FADD.FTZ R37, R0, R6 ;  /* 0x0000000600257221 */ /* 0x004fe20000010000 */
[----:B------:R-:W-:Y:S01]  /*19840*/  FSETP.NE.FTZ.AND P5, PT, R38, RZ, PT ;  /* 0x000000ff2600720b */ /* 0x000fe20003fb5000 */
[----:B------:R-:W2:Y:S01]  /*19850*/  SHFL.BFLY PT, R5, R4, 0x1, 0x1f ;  /* 0x0c201f0004057f89 */ /* 0x000ea200000e0000 */
[----:B------:R-:W-:Y:S01]  /*19860*/  MOV R0, 0x3f800000 ;  /* 0x3f80000000007802 */ /* 0x000fe20000000f00 */
[----:B------:R-:W-:Y:S01]  /*19870*/  @UP1 ULDC UR16, c[0x0][0x210] ;  /* 0x0000840000101ab9 */ /* 0x000fe20000000800 */
[----:B------:R-:W-:Y:S01]  /*19880*/  LOP3.LUT R6, R14, 0x3ffffffc, RZ, 0xc0, !PT ;  /* 0x3ffffffc0e067812 */ /* 0x000fe200078ec0ff */
[----:B------:R-:W-:Y:S01]  /*19890*/  UIMAD UR4, UR6, UR15, URZ ;  /* 0x0000000f060472a4 */ /* 0x000fe2000f8e023f */
[----:B------:R-:W-:Y:S01]  /*198a0*/  FSETP.NE.FTZ.AND P4, PT, R37, RZ, PT ;  /* 0x000000ff2500720b */ /* 0x000fe20003f95000 */
[----:B------:R-:W-:-:S02]  /*198b0*/  @!UP1 UMOV UR16, 0x1 ;  /* 0x0000000100109882 */ /* 0x000fc40000000000 */
[----:B------:R-:W-:Y:S02]  /*198c0*/  @!UP0 UIMAD UR11, UR6, UR8, URZ ;  /* 0x00000008060b82a4 */ /* 0x000fe4000f8e023f */
[----:B---3--:R-:W-:Y:S02]  /*198d0*/  UIMAD UR9, UR9, UR16, URZ ;  /* 0x00000010090972a4 */ /* 0x008fe4000f8e023f */
[----:B------:R-:W3:Y:S01]  /*198e0*/  @P5 MUFU.RCP R0, R38 ;  /* 0x0000002600005308 */ /* 0x000ee20000001000 */
[----:B------:R-:W-:Y:S02]  /*198f0*/  USEL UR4, UR4, URZ, UP2 ;  /* 0x0000003f04047287 */ /* 0x000fe40009000000 */
[----:B------:R-:W-:Y:S02]  /*19900*/  USHF.L.U32 UR9, UR9, 0x7, URZ ;  /* 0x0000000709097899 */ /* 0x000fe4000800063f */
[----:B------:R-:W-:Y:S02]  /*19910*/  UIMAD UR13, UR10, UR13, UR4 ;  /* 0x0000000d0a0d72a4 */ /* 0x000fe4000f8e0204 */
[----:B------:R-:W-:Y:S01]  /*19920*/  @!UP2 UMOV UR24, UR11 ;  /* 0x0000000b0018ac82 */ /* 0x000fe20008000000 */
[----:B-1----:R-:W-:Y:S01]  /*19930*/  FADD.FTZ R40, R3, R2 ;  /* 0x0000000203287221 */ /* 0x002fe20000010000 */
[----:B------:R-:W-:Y:S01]  /*19940*/  IADD3 R2, -R6, R42, RZ ;  /* 0x0000002a06027210 */ /* 0x000fe20007ffe1ff */
[----:B------:R-:W-:Y:S01]  /*19950*/  USHF.R.S32.HI UR4, URZ, 0x1f, UR9 ;  /* 0x0000001f3f047899 */ /* 0x000fe20008011409 */
[----:B------:R-:W-:Y:S01]  /*19960*/  MOV R3, 0x3f800000 ;  /* 0x3f80000000037802 */ /* 0x000fe20000000f00 */
[----:B--2---:R-:W-:Y:S01]  /*19970*/  FADD.FTZ R39, R4, R5 ;  /* 0x0000000504277221 */ /* 0x004fe20000010000 */
[----:B------:R-:W-:Y:S01]  /*19980*/  FSETP.NE.FTZ.AND P3, PT, R40, RZ, PT ;  /* 0x000000ff2800720b */ /* 0x000fe20003f75000 */
[----:B------:R-:W-:Y:S01]  /*19990*/  @!UP2 USHF.R.S32.HI UR25, URZ, 0x1f, UR11 ;  /* 0x0000001f3f19a899 */ /* 0x000fe2000801140b */
[----:B------:R-:W-:Y:S01]  /*199a0*/  LEA R8, R7, R2, 0x9 ;  /* 0x0000000207087211 */ /* 0x000fe200078e48ff */
[C---:B---3--:R-:W-:Y:S01]  /*199b0*/  FMUL.FTZ R80, R0.reuse, R80 ;  /* 0x0000005000507220 */ /* 0x048fe20000410000 */
[----:B------:R-:W-:Y:S01]  /*199c0*/  MOV R2, 0x3f800000 ;  /* 0x3f80000000027802 */ /* 0x000fe20000000f00 */
[----:B------:R-:W1:Y:S01]  /*199d0*/  @P4 MUFU.RCP R3, R37 ;  /* 0x0000002500034308 */ /* 0x000e620000001000 */
[----:B------:R-:W-:Y:S01]  /*199e0*/  FSETP.NE.FTZ.AND P0, PT, R39, RZ, PT ;  /* 0x000000ff2700720b */ /* 0x000fe20003f15000 */
[C---:B------:R-:W-:Y:S01]  /*199f0*/  FMUL.FTZ R7, R0.reuse, R81 ;  /* 0x0000005100077220 */ /* 0x040fe20000410000 */
[----:B------:R-:W-:Y:S01]  /*19a00*/  USHF.R.S32.HI UR5, URZ, 0x1f, UR13 ;  /* 0x0000001f3f057899 */ /* 0x000fe2000801140d */
[C---:B------:R-:W-:Y:S01]  /*19a10*/  FMUL.FTZ R92, R0.reuse, R92 ;  /* 0x0000005c005c7220 */ /* 0x040fe20000410000 */
[----:B------:R-:W-:Y:S01]  /*19a20*/  UIADD3 UR9, UP1, UP0, UR9, UR24, UR13 ;  /* 0x0000001809097290 */ /* 0x000fe2000f83e00d */
[C---:B------:R-:W-:Y:S01]  /*19a30*/  FMUL.FTZ R5, R0.reuse, R93 ;  /* 0x0000005d00057220 */ /* 0x040fe20000410000 */
[----:B------:R-:W-:Y:S01]  /*19a40*/  F2FP.PACK_AB R7, R7, R80 ;  /* 0x000000500707723e */ /* 0x000fe200000000ff */
[----:B------:R-:W2:Y:S01]  /*19a50*/  @P3 MUFU.RCP R2, R40 ;  /* 0x0000002800023308 */ /* 0x000ea20000001000 */
[C---:B------:R-:W-:Y:S01]  /*19a60*/  FMUL.FTZ R96, R0.reuse, R96 ;  /* 0x0000006000607220 */ /* 0x040fe20000410000 */
[----:B------:R-:W-:Y:S01]  /*19a70*/  @!UP4 UIADD3 UR7, UR23, UR12, URZ ;  /* 0x0000000c1707c290 */ /* 0x000fe2000fffe03f */
        /* <DEDUP_REMOVED lines=216> */
.L_x_2096:
[----:B------:R-:W-:Y:S05]  /*1a800*/  BSYNC B0 ;  /* 0x0000000000007941 */ /* 0x000fea0003800000 */
.L_x_2095:
[----:B----4-:R-:W4:Y:S04]  /*1a810*/  LDL.LU.64 R4, [R1+0x8] ;  /* 0x0000080001047983 */ /* 0x010f280000300a00 */
[----:B------:R-:W3:Y:S04]  /*1a820*/  S2R R3, SR_TID.X ;  /* 0x0000000000037919 */ /* 0x000ee80000002100 */
[----:B------:R-:W2:Y:S01]  /*1a830*/  S2R R8, SR_CTAID.Z ;  /* 0x0000000000087919 */ /* 0x000ea20000002700 */
[----:B------:R-:W-:-:S02]  /*1a840*/  USHF.R.S32.HI UR6, URZ, 0x1f, UR10 ;  /* 0x0000001f3f067899 */ /* 0x000fc4000801140a */
[----:B------:R-:W-:Y:S01]  /*1a850*/  ULDC.64 UR4, c[0x0][0x1f0] ;  /* 0x00007c0000047ab9 */ /* 0x000fe20000000a00 */
[----:B------:R1:W5:Y:S01]  /*1a860*/  LDL.64 R12, [R1] ;  /* 0x00000000010c7983 */ /* 0x0003620000100a00 */
        /* <DEDUP_REMOVED lines=21> */
.L_x_2098:
[----:B-1----:R-:W-:Y:S05]  /*1a9c0*/  BSYNC B0 ;  /* 0x0000000000007941 */ /* 0x002fea0003800000 */
.L_x_2097:
        /* <DEDUP_REMOVED lines=15> */
.L_x_2100:
[----:B------:R-:W-:Y:S05]  /*1aac0*/  BSYNC B0 ;  /* 0x0000000000007941 */ /* 0x000fea0003800000 */
.L_x_2099:
        /* <DEDUP_REMOVED lines=15> */
.L_x_2102:
[----:B------:R-:W-:Y:S05]  /*1abc0*/  BSYNC B0 ;  /* 0x0000000000007941 */ /* 0x000fea0003800000 */
.L_x_2101:
        /* <DEDUP_REMOVED lines=15> */
.L_x_2104:
[----:B------:R-:W-:Y:S05]  /*1acc0*/  BSYNC B0 ;  /* 0x0000000000007941 */ /* 0x000fea0003800000 */
.L_x_2103:
        /* <DEDUP_REMOVED lines=15> */
.L_x_2106:
[----:B------:R-:W-:Y:S05]  /*1adc0*/  BSYNC B0 ;  /* 0x0000000000007941 */ /* 0x000fea0003800000 */
.L_x_2105:
        /* <DEDUP_REMOVED lines=15> */
.L_x_2108:
[----:B------:R-:W-:Y:S05]  /*1aec0*/  BSYNC B0 ;  /* 0x0000000000007941 */ /* 0x000fea0003800000 */
.L_x_2107:
        /* <DEDUP_REMOVED lines=15> */
.L_x_2110:
[----:B------:R-:W-:Y:S05]  /*1afc0*/  BSYNC B0 ;  /* 0x0000000000007941 */ /* 0x000fea0003800000 */
.L_x_2109:
        /* <DEDUP_REMOVED lines=15> */
.L_x_2111:
        /* <DEDUP_REMOVED lines=12> */
.L_x_2143:


//--------------------- .nv.shared._ZN5flash16flash_fwd_kernelI23Flash_fwd_kernel_traitsILi64ELi128ELi128ELi4ELb0ELb0EN7cutlass6half_tE19Flash_kernel_traitsILi64ELi128ELi128ELi4ES3_EELb0ELb0ELb0ELb0ELb0ELb1ELb0ELb0EEEvNS_16Flash_fwd_paramsE --------------------------
	.section	.nv.shared._ZN5flash16flash_fwd_kernelI23Flash_fwd_kernel_traitsILi64ELi128ELi128ELi4ELb0ELb0EN7cutlass6half_tE19Flash_kernel_traitsILi64ELi128ELi128ELi4ES3_EELb0ELb0ELb0ELb0ELb0ELb1ELb0ELb0EEEvNS_16Flash_fwd_paramsE,"aw",@nobits
	.sectionflags	@""
	.align	16


//--------------------- .nv.global                --------------------------
	.section	.nv.global,"aw",@nobits
.nv.global:
	.type		_ZN65_INTERNAL_66fdf1bf_29_flash_fwd_hdim64_fp16_sm80_cu_0106449f_29784cute1_E,@object
	.size		_ZN65_INTERNAL_66fdf1bf_29_flash_fwd_hdim64_fp16_sm80_cu_0106449f_29784cute1_E,(_ZN65_INTERNAL_66fdf1bf_29_flash_fwd_hdim64_fp16_sm80_cu_0106449f_29784cuda3std3__45__cpo6cbeginE - _ZN65_INTERNAL_66fdf1bf_29_flash_fwd_hdim64_fp16_sm80_cu_0106449f_29784cute1_E)
_ZN65_INTERNAL_66fdf1bf_29_flash_fwd_hdim64_fp16_sm80_cu_0106449f_29784cute1_E:
	.zero		1
	.type		_ZN65_INTERNAL_66fdf1bf_29_flash_fwd_hdim64_fp16_sm80_cu_0106449f_29784cuda3std3__45__cpo6cbeginE,@object
	.size		_ZN65_INTERNAL_66fdf1bf_29_flash_fwd_hdim64_fp16_sm80_cu_0106449f_29784cuda3std3__45__cpo6cbeginE,(_ZN65_INTERNAL_66fdf1bf_29_flash_fwd_hdim64_fp16_sm80_cu_0106449f_29784cuda3std3__48in_placeE - _ZN65_INTERNAL_66fdf1bf_29_flash_fwd_hdim64_fp16_sm80_cu_0106449f_29784cuda3std3__45__cpo6cbeginE)
_ZN65_INTERNAL_66fdf1bf_29_flash_fwd_hdim64_fp16_sm80_cu_0106449f_29784cuda3std3__45__cpo6cbeginE:
	.zero		1
	.type		_ZN65_INTERNAL_66fdf1bf_29_flash_fwd_hdim64_fp16_sm80_cu_0106449f_29784cuda3std3__48in_placeE,@object
	.size		_ZN65_INTERNAL_66fdf1bf_29_flash_fwd_hdim64_fp16_sm80_cu_0106449f_29784cuda3std3__48in_placeE,(_ZN65_INTERNAL_66fdf1bf_29_flash_fwd_hdim64_fp16_sm80_cu_0106449f_29784cuda3std6ranges3__45__cpo9iter_moveE - _ZN65_INTERNAL_66fdf1bf_29_flash_fwd_hdim64_fp16_sm80_cu_0106449f_29784cuda3std3__48in_placeE)
_ZN65_INTERNAL_66fdf1bf_29_flash_fwd_hdim64_fp16_sm80_cu_0106449f_29784cuda3std3__48in_placeE:
	.zero		1
	.type		_ZN65_INTERNAL_66fdf1bf_29_flash_fwd_hdim64_fp16_sm80_cu_0106449f_29784cuda3std6ranges3__45__cpo9iter_moveE,@object
	.size		_ZN65_INTERNAL_66fdf1bf_29_flash_fwd_hdim64_fp16_sm80_cu_0106449f_29784cuda3std6ranges3__45__cpo9iter_moveE,(_ZN65_INTERNAL_66fdf1bf_29_flash_fwd_hdim64_fp16_sm80_cu_0106449f_29784cuda3std3__45__cpo5beginE - _ZN65_INTERNAL_66fdf1bf_29_flash_fwd_hdim64_fp16_sm80_cu_0106449f_29784cuda3std6ranges3__45__cpo9iter_moveE)
_ZN65_INTERNAL_66fdf1bf_29_flash_fwd_hdim64_fp16_sm80_cu_0106449f_29784cuda3std6ranges3__45__cpo9iter_moveE:
	.zero		1
	.type		_ZN65_INTERNAL_66fdf1bf_29_flash_fwd_hdim64_fp16_sm80_cu_0106449f_29784cuda3std3__45__cpo5beginE,@object
	.size		_ZN65_INTERNAL_66fdf1bf_29_flash_fwd_hdim64_fp16_sm80_cu_0106449f_29784cuda3std3__45__cpo5beginE,(_ZN65_INTERNAL_66fdf1bf_29_flash_fwd_hdim64_fp16_sm80_cu_0106449f_29784cuda3std3__467_GLOBAL__N__66fdf1bf_29_flash_fwd_hdim64_fp16_sm80_cu_0106449f_29786ignoreE - _ZN65_INTERNAL_66fdf1bf_29_flash_fwd_hdim64_fp16_sm80_cu_0106449f_29784cuda3std3__45__cpo5beginE)
_ZN65_INTERNAL_66fdf1bf_29_flash_fwd_hdim64_fp16_sm80_cu_0106449f_29784cuda3std3__45__cpo5beginE:
	.zero		1
	.type		_ZN65_INTERNAL_66fdf1bf_29_flash_fwd_hdim64_fp16_sm80_cu_0106449f_29784cuda3std3__467_GLOBAL__N__66fdf1bf_29_flash_fwd_hdim64_fp16_sm80_cu_0106449f_29786ignoreE,@object
	.size		_ZN65_INTERNAL_66fdf1bf_29_flash_fwd_hdim64_fp16_sm80_cu_0106449f_29784cuda3std3__467_GLOBAL__N__66fdf1bf_29_flash_fwd_hdim64_fp16_sm80_cu_0106449f_29786ignoreE,(_ZN65_INTERNAL_66fdf1bf_29_flash_fwd_hdim64_fp16_sm80_cu_0106449f_29784cute7productE - _ZN65_INTERNAL_66fdf1bf_29_flash_fwd_hdim64_fp16_sm80_cu_0106449f_29784cuda3std3__467_GLOBAL__N__66fdf1bf_29_flash_fwd_hdim64_fp16_sm80_cu_0106449f_29786ignoreE)
_ZN65_INTERNAL_66fdf1bf_29_flash_fwd_hdim64_fp16_sm80_cu_0106449f_29784cuda3std3__467_GLOBAL__N__66fdf1bf_29_flash_fwd_hdim64_fp16_sm80_cu_0106449f_29786ignoreE:
	.zero		1
	.type		_ZN65_INTERNAL_66fdf1bf_29_flash_fwd_hdim64_fp16_sm80_cu_0106449f_29784cute7productE,@object
	.size		_ZN65_INTERNAL_66fdf1bf_29_flash_fwd_hdim64_fp16_sm80_cu_0106449f_29784cute7productE,(_ZN65_INTERNAL_66fdf1bf_29_flash_fwd_hdim64_fp16_sm80_cu_0106449f_29784cuda3std3__45__cpo3endE - _ZN65_INTERNAL_66fdf1bf_29_flash_fwd_hdim64_fp16_sm80_cu_0106449f_29784cute7productE)
_ZN65_INTERNAL_66fdf1bf_29_flash_fwd_hdim64_fp16_sm80_cu_0106449f_29784cute7productE:
	.zero		1
	.type		_ZN65_INTERNAL_66fdf1bf_29_flash_fwd_hdim64_fp16_sm80_cu_0106449f_29784cuda3std3__45__cpo3endE,@object
	.size		_ZN65_INTERNAL_66fdf1bf_29_flash_fwd_hdim64_fp16_sm80_cu_0106449f_29784cuda3std3__45__cpo3endE,(_ZN65_INTERNAL_66fdf1bf_29_flash_fwd_hdim64_fp16_sm80_cu_0106449f_29784cuda3std3__419piecewise_constructE - _ZN65_INTERNAL_66fdf1bf_29_flash_fwd_hdim64_fp16_sm80_cu_0106449f_29784cuda3std3__45__cpo3endE)
_ZN65_INTERNAL_66fdf1bf_29_flash_fwd_hdim64_fp16_sm80_cu_0106449f_29784cuda3std3__45__cpo3endE:
	.zero		1
	.type		_ZN65_INTERNAL_66fdf1bf_29_flash_fwd_hdim64_fp16_sm80_cu_0106449f_29784cuda3std3__419piecewise_constructE,@object
	.size		_ZN65_INTERNAL_66fdf1bf_29_flash_fwd_hdim64_fp16_sm80_cu_0106449f_29784cuda3std3__419piecewise_constructE,(_ZN65_INTERNAL_66fdf1bf_29_flash_fwd_hdim64_fp16_sm80_cu_0106449f_29784cuda3std3__45__cpo4cendE - _ZN65_INTERNAL_66fdf1bf_29_flash_fwd_hdim64_fp16_sm80_cu_0106449f_29784cuda3std3__419piecewise_constructE)
_ZN65_INTERNAL_66fdf1bf_29_flash_fwd_hdim64_fp16_sm80_cu_0106449f_29784cuda3std3__419piecewise_constructE:
	.zero		1
	.type		_ZN65_INTERNAL_66fdf1bf_29_flash_fwd_hdim64_fp16_sm80_cu_0106449f_29784cuda3std3__45__cpo4cendE,@object
	.size		_ZN65_INTERNAL_66fdf1bf_29_flash_fwd_hdim64_fp16_sm80_cu_0106449f_29784cuda3std3__45__cpo4cendE,(_ZN65_INTERNAL_66fdf1bf_29_flash_fwd_hdim64_fp16_sm80_cu_0106449f_29784cuda3std6ranges3__45__cpo4swapE - _ZN65_INTERNAL_66fdf1bf_29_flash_fwd_hdim64_fp16_sm80_cu_0106449f_29784cuda3std3__45__cpo4cendE)
_ZN65_INTERNAL_66fdf1bf_29_flash_fwd_hdim64_fp16_sm80_cu_0106449f_29784cuda3std3__45__cpo4cendE:
	.zero		1
	.type		_ZN65_INTERNAL_66fdf1bf_29_flash_fwd_hdim64_fp16_sm80_cu_0106449f_29784cuda3std6ranges3__45__cpo4swapE,@object
	.size		_ZN65_INTERNAL_66fdf1bf_29_flash_fwd_hdim64_fp16_sm80_cu_0106449f_29784cuda3std6ranges3__45__cpo4swapE,(.L_7 - _ZN65_INTERNAL_66fdf1bf_29_flash_fwd_hdim64_fp16_sm80_cu_0106449f_29784cuda3std6ranges3__45__cpo4swapE)
_ZN65_INTERNAL_66fdf1bf_29_flash_fwd_hdim64_fp16_sm80_cu_0106449f_29784cuda3std6ranges3__45__cpo4swapE:
	.zero		1
.L_7:


//--------------------- .nv.shared._ZN5flash16flash_fwd_kernelI23Flash_fwd_kernel_traitsILi64ELi128ELi128ELi4ELb0ELb0EN7cutlass6half_tE19Flash_kernel_traitsILi64ELi128ELi128ELi4ES3_EELb0ELb0ELb0ELb0ELb0ELb1ELb1ELb0EEEvNS_16Flash_fwd_paramsE --------------------------
	.section	.nv.shared._ZN5flash16flash_fwd_kernelI23Flash_fwd_kernel_traitsILi64ELi128ELi128ELi4ELb0ELb0EN7cutlass6half_tE19Flash_kernel_traitsILi64ELi128ELi128ELi4ES3_EELb0ELb0ELb0ELb0ELb0ELb1ELb1ELb0EEEvNS_16Flash_fwd_paramsE,"aw",@nobits
	.sectionflags	@""
	.align	16


//--------------------- .nv.shared._ZN5flash16flash_fwd_kernelI23Flash_fwd_kernel_traitsILi64ELi128ELi128ELi4ELb0ELb0EN7cutlass6half_tE19Flash_kernel_traitsILi64ELi128ELi128ELi4ES3_EELb0ELb0ELb0ELb0ELb1ELb1ELb0ELb0EEEvNS_16Flash_fwd_paramsE --------------------------
	.section	.nv.shared._ZN5flash16flash_fwd_kernelI23Flash_fwd_kernel_traitsILi64ELi128ELi128ELi4ELb0ELb0EN7cutlass6half_tE19Flash_kernel_traitsILi64ELi128ELi128ELi4ES3_EELb0ELb0ELb0ELb0ELb1ELb1ELb0ELb0EEEvNS_16Flash_fwd_paramsE,"aw",@nobits
	.sectionflags	@""
	.align	16


//--------------------- .nv.shared._ZN5flash16flash_fwd_kernelI23Flash_fwd_kernel_traitsILi64ELi128ELi128ELi4ELb0ELb0EN7cutlass6half_tE19Flash_kernel_traitsILi64ELi128ELi128ELi4ES3_EELb0ELb0ELb0ELb0ELb1ELb1ELb1ELb0EEEvNS_16Flash_fwd_paramsE --------------------------
	.section	.nv.shared._ZN5flash16flash_fwd_kernelI23Flash_fwd_kernel_traitsILi64ELi128ELi128ELi4ELb0ELb0EN7cutlass6half_tE19Flash_kernel_traitsILi64ELi128ELi128ELi4ES3_EELb0ELb0ELb0ELb0ELb1ELb1ELb1ELb0EEEvNS_16Flash_fwd_paramsE,"aw",@nobits
	.sectionflags	@""
	.align	16


//--------------------- .nv.shared._ZN5flash16flash_fwd_kernelI23Flash_fwd_kernel_traitsILi64ELi128ELi128ELi4ELb0ELb0EN7cutlass6half_tE19Flash_kernel_traitsILi64ELi128ELi128ELi4ES3_EELb0ELb0ELb0ELb0ELb0ELb0ELb0ELb0EEEvNS_16Flash_fwd_paramsE --------------------------
	.section	.nv.shared._ZN5flash16flash_fwd_kernelI23Flash_fwd_kernel_traitsILi64ELi128ELi128ELi4ELb0ELb0EN7cutlass6half_tE19Flash_kernel_traitsILi64ELi128ELi128ELi4ES3_EELb0ELb0ELb0ELb0ELb0ELb0ELb0ELb0EEEvNS_16Flash_fwd_paramsE,"aw",@nobits
	.sectionflags	@""
	.align	16


//--------------------- .nv.shared._ZN5flash16flash_fwd_kernelI23Flash_fwd_kernel_traitsILi64ELi128ELi128ELi4ELb0ELb0EN7cutlass6half_tE19Flash_kernel_traitsILi64ELi128ELi128ELi4ES3_EELb0ELb0ELb0ELb0ELb0ELb0ELb1ELb0EEEvNS_16Flash_fwd_paramsE --------------------------
	.section	.nv.shared._ZN5flash16flash_fwd_kernelI23Flash_fwd_kernel_traitsILi64ELi128ELi128ELi4ELb0ELb0EN7cutlass6half_tE19Flash_kernel_traitsILi64ELi128ELi128ELi4ES3_EELb0ELb0ELb0ELb0ELb0ELb0ELb1ELb0EEEvNS_16Flash_fwd_paramsE,"aw",@nobits
	.sectionflags	@""
	.align	16


//--------------------- .nv.shared._ZN5flash16flash_fwd_kernelI23Flash_fwd_kernel_traitsILi64ELi128ELi128ELi4ELb0ELb0EN7cutlass6half_tE19Flash_kernel_traitsILi64ELi128ELi128ELi4ES3_EELb0ELb0ELb0ELb1ELb0ELb0ELb0ELb0EEEvNS_16Flash_fwd_paramsE --------------------------
	.section	.nv.shared._ZN5flash16flash_fwd_kernelI23Flash_fwd_kernel_traitsILi64ELi128ELi128ELi4ELb0ELb0EN7cutlass6half_tE19Flash_kernel_traitsILi64ELi128ELi128ELi4ES3_EELb0ELb0ELb0ELb1ELb0ELb0ELb0ELb0EEEvNS_16Flash_fwd_paramsE,"aw",@nobits
	.sectionflags	@""
	.align	16


//--------------------- .nv.shared._ZN5flash16flash_fwd_kernelI23Flash_fwd_kernel_traitsILi64ELi128ELi128ELi4ELb0ELb0EN7cutlass6half_tE19Flash_kernel_traitsILi64ELi128ELi128ELi4ES3_EELb0ELb0ELb0ELb1ELb0ELb0ELb1ELb0EEEvNS_16Flash_fwd_paramsE --------------------------
	.section	.nv.shared._ZN5flash16flash_fwd_kernelI23Flash_fwd_kernel_traitsILi64ELi128ELi128ELi4ELb0ELb0EN7cutlass6half_tE19Flash_kernel_traitsILi64ELi128ELi128ELi4ES3_EELb0ELb0ELb0ELb1ELb0ELb0ELb1ELb0EEEvNS_16Flash_fwd_paramsE,"aw",@nobits
	.sectionflags	@""
	.align	16


//--------------------- .nv.shared._ZN5flash16flash_fwd_kernelI23Flash_fwd_kernel_traitsILi64ELi128ELi128ELi4ELb0ELb0EN7cutlass6half_tE19Flash_kernel_traitsILi64ELi128ELi128ELi4ES3_EELb0ELb0ELb1ELb0ELb0ELb1ELb0ELb0EEEvNS_16Flash_fwd_paramsE --------------------------
	.section	.nv.shared._ZN5flash16flash_fwd_kernelI23Flash_fwd_kernel_traitsILi64ELi128ELi128ELi4ELb0ELb0EN7cutlass6half_tE19Flash_kernel_traitsILi64ELi128ELi128ELi4ES3_EELb0ELb0ELb1ELb0ELb0ELb1ELb0ELb0EEEvNS_16Flash_fwd_paramsE,"aw",@nobits
	.sectionflags	@""
	.align	16


//--------------------- .nv.shared._ZN5flash16flash_fwd_kernelI23Flash_fwd_kernel_traitsILi64ELi128ELi128ELi4ELb0ELb0EN7cutlass6half_tE19Flash_kernel_traitsILi64ELi128ELi128ELi4ES3_EELb0ELb0ELb1ELb0ELb0ELb1ELb1ELb0EEEvNS_16Flash_fwd_paramsE --------------------------
	.section	.nv.shared._ZN5flash16flash_fwd_kernelI23Flash_fwd_kernel_traitsILi64ELi128ELi128ELi4ELb0ELb0EN7cutlass6half_tE19Flash_kernel_traitsILi64ELi128ELi128ELi4ES3_EELb0ELb0ELb1ELb0ELb0ELb1ELb1ELb0EEEvNS_16Flash_fwd_paramsE,"aw",@nobits
	.sectionflags	@""
	.align	16


//--------------------- .nv.shared._ZN5flash16flash_fwd_kernelI23Flash_fwd_kernel_traitsILi64ELi128ELi128ELi4ELb0ELb0EN7cutlass6half_tE19Flash_kernel_traitsILi64ELi128ELi128ELi4ES3_EELb0ELb0ELb1ELb0ELb0ELb0ELb0ELb0EEEvNS_16Flash_fwd_paramsE --------------------------
	.section	.nv.shared._ZN5flash16flash_fwd_kernelI23Flash_fwd_kernel_traitsILi64ELi128ELi128ELi4ELb0ELb0EN7cutlass6half_tE19Flash_kernel_traitsILi64ELi128ELi128ELi4ES3_EELb0ELb0ELb1ELb0ELb0ELb0ELb0ELb0EEEvNS_16Flash_fwd_paramsE,"aw",@nobits
	.sectionflags	@""
	.align	16


//--------------------- .nv.shared._ZN5flash16flash_fwd_kernelI23Flash_fwd_kernel_traitsILi64ELi128ELi128ELi4ELb0ELb0EN7cutlass6half_tE19Flash_kernel_traitsILi64ELi128ELi128ELi4ES3_EELb0ELb0ELb1ELb0ELb0ELb0ELb1ELb0EEEvNS_16Flash_fwd_paramsE --------------------------
	.section	.nv.shared._ZN5flash16flash_fwd_kernelI23Flash_fwd_kernel_traitsILi64ELi128ELi128ELi4ELb0ELb0EN7cutlass6half_tE19Flash_kernel_traitsILi64ELi128ELi128ELi4ES3_EELb0ELb0ELb1ELb0ELb0ELb0ELb1ELb0EEEvNS_16Flash_fwd_paramsE,"aw",@nobits
	.sectionflags	@""
	.align	16


//--------------------- .nv.shared._ZN5flash16flash_fwd_kernelI23Flash_fwd_kernel_traitsILi64ELi128ELi128ELi4ELb0ELb0EN7cutlass6half_tE19Flash_kernel_traitsILi64ELi128ELi128ELi4ES3_EELb0ELb0ELb1ELb1ELb0ELb0ELb0ELb0EEEvNS_16Flash_fwd_paramsE --------------------------
	.section	.nv.shared._ZN5flash16flash_fwd_kernelI23Flash_fwd_kernel_traitsILi64ELi128ELi128ELi4ELb0ELb0EN7cutlass6half_tE19Flash_kernel_traitsILi64ELi128ELi128ELi4ES3_EELb0ELb0ELb1ELb1ELb0ELb0ELb0ELb0EEEvNS_16Flash_fwd_paramsE,"aw",@nobits
	.sectionflags	@""
	.align	16


//--------------------- .nv.shared._ZN5flash16flash_fwd_kernelI23Flash_fwd_kernel_traitsILi64ELi128ELi128ELi4ELb0ELb0EN7cutlass6half_tE19Flash_kernel_traitsILi64ELi128ELi128ELi4ES3_EELb0ELb0ELb1ELb1ELb0ELb0ELb1ELb0EEEvNS_16Flash_fwd_paramsE --------------------------
	.section	.nv.shared._ZN5flash16flash_fwd_kernelI23Flash_fwd_kernel_traitsILi64ELi128ELi128ELi4ELb0ELb0EN7cutlass6half_tE19Flash_kernel_traitsILi64ELi128ELi128ELi4ES3_EELb0ELb0ELb1ELb1ELb0ELb0ELb1ELb0EEEvNS_16Flash_fwd_paramsE,"aw",@nobits
	.sectionflags	@""
	.align	16


//--------------------- .nv.shared._ZN5flash16flash_fwd_kernelI23Flash_fwd_kernel_traitsILi64ELi128ELi64ELi4ELb0ELb0EN7cutlass6half_tE19Flash_kernel_traitsILi64ELi128ELi64ELi4ES3_EELb1ELb0ELb0ELb0ELb0ELb1ELb0ELb0EEEvNS_16Flash_fwd_paramsE --------------------------
	.section	.nv.shared._ZN5flash16flash_fwd_kernelI23Flash_fwd_kernel_traitsILi64ELi128ELi64ELi4ELb0ELb0EN7cutlass6half_tE19Flash_kernel_traitsILi64ELi128ELi64ELi4ES3_EELb1ELb0ELb0ELb0ELb0ELb1ELb0ELb0EEEvNS_16Flash_fwd_paramsE,"aw",@nobits
	.sectionflags	@""
	.align	16


//--------------------- .nv.shared._ZN5flash16flash_fwd_kernelI23Flash_fwd_kernel_traitsILi64ELi128ELi64ELi4ELb0ELb0EN7cutlass6half_tE19Flash_kernel_traitsILi64ELi128ELi64ELi4ES3_EELb0ELb0ELb0ELb0ELb0ELb1ELb1ELb0EEEvNS_16Flash_fwd_paramsE --------------------------
	.section	.nv.shared._ZN5flash16flash_fwd_kernelI23Flash_fwd_kernel_traitsILi64ELi128ELi64ELi4ELb0ELb0EN7cutlass6half_tE19Flash_kernel_traitsILi64ELi128ELi64ELi4ES3_EELb0ELb0ELb0ELb0ELb0ELb1ELb1ELb0EEEvNS_16Flash_fwd_paramsE,"aw",@nobits
	.sectionflags	@""
	.align	16


//--------------------- .nv.shared._ZN5flash16flash_fwd_kernelI23Flash_fwd_kernel_traitsILi64ELi128ELi64ELi4ELb0ELb0EN7cutlass6half_tE19Flash_kernel_traitsILi64ELi128ELi64ELi4ES3_EELb1ELb0ELb0ELb0ELb0ELb0ELb0ELb0EEEvNS_16Flash_fwd_paramsE --------------------------
	.section	.nv.shared._ZN5flash16flash_fwd_kernelI23Flash_fwd_kernel_traitsILi64ELi128ELi64ELi4ELb0ELb0EN7cutlass6half_tE19Flash_kernel_traitsILi64ELi128ELi64ELi4ES3_EELb1ELb0ELb0ELb0ELb0ELb0ELb0ELb0EEEvNS_16Flash_fwd_paramsE,"aw",@nobits
	.sectionflags	@""
	.align	16


//--------------------- .nv.shared._ZN5flash16flash_fwd_kernelI23Flash_fwd_kernel_traitsILi64ELi128ELi64ELi4ELb0ELb0EN7cutlass6half_tE19Flash_kernel_traitsILi64ELi128ELi64ELi4ES3_EELb1ELb0ELb1ELb0ELb0ELb0ELb0ELb0EEEvNS_16Flash_fwd_paramsE --------------------------
	.section	.nv.shared._ZN5flash16flash_fwd_kernelI23Flash_fwd_kernel_traitsILi64ELi128ELi64ELi4ELb0ELb0EN7cutlass6half_tE19Flash_kernel_traitsILi64ELi128ELi64ELi4ES3_EELb1ELb0ELb1ELb0ELb0ELb0ELb0ELb0EEEvNS_16Flash_fwd_paramsE,"aw",@nobits
	.sectionflags	@""
	.align	16


//--------------------- .nv.shared._ZN5flash16flash_fwd_kernelI23Flash_fwd_kernel_traitsILi64ELi128ELi64ELi4ELb0ELb0EN7cutlass6half_tE19Flash_kernel_traitsILi64ELi128ELi64ELi4ES3_EELb1ELb0ELb0ELb0ELb1ELb1ELb0ELb0EEEvNS_16Flash_fwd_paramsE --------------------------
	.section	.nv.shared._ZN5flash16flash_fwd_kernelI23Flash_fwd_kernel_traitsILi64ELi128ELi64ELi4ELb0ELb0EN7cutlass6half_tE19Flash_kernel_traitsILi64ELi128ELi64ELi4ES3_EELb1ELb0ELb0ELb0ELb1ELb1ELb0ELb0EEEvNS_16Flash_fwd_paramsE,"aw",@nobits
	.sectionflags	@""
	.align	16


//--------------------- .nv.shared._ZN5flash16flash_fwd_kernelI23Flash_fwd_kernel_traitsILi64ELi128ELi64ELi4ELb0ELb0EN7cutlass6half_tE19Flash_kernel_traitsILi64ELi128ELi64ELi4ES3_EELb0ELb0ELb0ELb0ELb1ELb1ELb1ELb0EEEvNS_16Flash_fwd_paramsE --------------------------
	.section	.nv.shared._ZN5flash16flash_fwd_kernelI23Flash_fwd_kernel_traitsILi64ELi128ELi64ELi4ELb0ELb0EN7cutlass6half_tE19Flash_kernel_traitsILi64ELi128ELi64ELi4ES3_EELb0ELb0ELb0ELb0ELb1ELb1ELb1ELb0EEEvNS_16Flash_fwd_paramsE,"aw",@nobits
	.sectionflags	@""
	.align	16


//--------------------- .nv.shared._ZN5flash16flash_fwd_kernelI23Flash_fwd_kernel_traitsILi64ELi128ELi64ELi4ELb0ELb0EN7cutlass6half_tE19Flash_kernel_traitsILi64ELi128ELi64ELi4ES3_EELb1ELb0ELb0ELb1ELb0ELb0ELb0ELb0EEEvNS_16Flash_fwd_paramsE --------------------------
	.section	.nv.shared._ZN5flash16flash_fwd_kernelI23Flash_fwd_kernel_traitsILi64ELi128ELi64ELi4ELb0ELb0EN7cutlass6half_tE19Flash_kernel_traitsILi64ELi128ELi64ELi4ES3_EELb1ELb0ELb0ELb1ELb0ELb0ELb0ELb0EEEvNS_16Flash_fwd_paramsE,"aw",@nobits
	.sectionflags	@""
	.align	16


//--------------------- .nv.shared._ZN5flash16flash_fwd_kernelI23Flash_fwd_kernel_traitsILi64ELi128ELi64ELi4ELb0ELb0EN7cutlass6half_tE19Flash_kernel_traitsILi64ELi128ELi64ELi4ES3_EELb1ELb0ELb0ELb0ELb0ELb0ELb0ELb1EEEvNS_16Flash_fwd_paramsE --------------------------
	.section	.nv.shared._ZN5flash16flash_fwd_kernelI23Flash_fwd_kernel_traitsILi64ELi128ELi64ELi4ELb0ELb0EN7cutlass6half_tE19Flash_kernel_traitsILi64ELi128ELi64ELi4ES3_EELb1ELb0ELb0ELb0ELb0ELb0ELb0ELb1EEEvNS_16Flash_fwd_paramsE,"aw",@nobits
	.sectionflags	@""
	.align	16


//--------------------- .nv.shared._ZN5flash16flash_fwd_kernelI23Flash_fwd_kernel_traitsILi64ELi128ELi64ELi4ELb0ELb0EN7cutlass6half_tE19Flash_kernel_traitsILi64ELi128ELi64ELi4ES3_EELb0ELb0ELb0ELb0ELb0ELb0ELb1ELb0EEEvNS_16Flash_fwd_paramsE --------------------------
	.section	.nv.shared._ZN5flash16flash_fwd_kernelI23Flash_fwd_kernel_traitsILi64ELi128ELi64ELi4ELb0ELb0EN7cutlass6half_tE19Flash_kernel_traitsILi64ELi128ELi64ELi4ES3_EELb0ELb0ELb0ELb0ELb0ELb0ELb1ELb0EEEvNS_16Flash_fwd_paramsE,"aw",@nobits
	.sectionflags	@""
	.align	16


//--------------------- .nv.shared._ZN5flash16flash_fwd_kernelI23Flash_fwd_kernel_traitsILi64ELi128ELi64ELi4ELb0ELb0EN7cutlass6half_tE19Flash_kernel_traitsILi64ELi128ELi64ELi4ES3_EELb1ELb0ELb0ELb1ELb0ELb0ELb0ELb1EEEvNS_16Flash_fwd_paramsE --------------------------
	.section	.nv.shared._ZN5flash16flash_fwd_kernelI23Flash_fwd_kernel_traitsILi64ELi128ELi64ELi4ELb0ELb0EN7cutlass6half_tE19Flash_kernel_traitsILi64ELi128ELi64ELi4ES3_EELb1ELb0ELb0ELb1ELb0ELb0ELb0ELb1EEEvNS_16Flash_fwd_paramsE,"aw",@nobits
	.sectionflags	@""
	.align	16


//--------------------- .nv.shared._ZN5flash16flash_fwd_kernelI23Flash_fwd_kernel_traitsILi64ELi128ELi64ELi4ELb0ELb0EN7cutlass6half_tE19Flash_kernel_traitsILi64ELi128ELi64ELi4ES3_EELb0ELb0ELb0ELb1ELb0ELb0ELb1ELb0EEEvNS_16Flash_fwd_paramsE --------------------------
	.section	.nv.shared._ZN5flash16flash_fwd_kernelI23Flash_fwd_kernel_traitsILi64ELi128ELi64ELi4ELb0ELb0EN7cutlass6half_tE19Flash_kernel_traitsILi64ELi128ELi64ELi4ES3_EELb0ELb0ELb0ELb1ELb0ELb0ELb1ELb0EEEvNS_16Flash_fwd_paramsE,"aw",@nobits
	.sectionflags	@""
	.align	16


//--------------------- .nv.shared._ZN5flash16flash_fwd_kernelI23Flash_fwd_kernel_traitsILi64ELi128ELi64ELi4ELb0ELb0EN7cutlass6half_tE19Flash_kernel_traitsILi64ELi128ELi64ELi4ES3_EELb1ELb0ELb1ELb0ELb0ELb1ELb0ELb0EEEvNS_16Flash_fwd_paramsE --------------------------
	.section	.nv.shared._ZN5flash16flash_fwd_kernelI23Flash_fwd_kernel_traitsILi64ELi128ELi64ELi4ELb0ELb0EN7cutlass6half_tE19Flash_kernel_traitsILi64ELi128ELi64ELi4ES3_EELb1ELb0ELb1ELb0ELb0ELb1ELb0ELb0EEEvNS_16Flash_fwd_paramsE,"aw",@nobits
	.sectionflags	@""
	.align	16


//--------------------- .nv.shared._ZN5flash16flash_fwd_kernelI23Flash_fwd_kernel_traitsILi64ELi128ELi64ELi4ELb0ELb0EN7cutlass6half_tE19Flash_kernel_traitsILi64ELi128ELi64ELi4ES3_EELb0ELb0ELb1ELb0ELb0ELb1ELb1ELb0EEEvNS_16Flash_fwd_paramsE --------------------------
	.section	.nv.shared._ZN5flash16flash_fwd_kernelI23Flash_fwd_kernel_traitsILi64ELi128ELi64ELi4ELb0ELb0EN7cutlass6half_tE19Flash_kernel_traitsILi64ELi128ELi64ELi4ES3_EELb0ELb0ELb1ELb0ELb0ELb1ELb1ELb0EEEvNS_16Flash_fwd_paramsE,"aw",@nobits
	.sectionflags	@""
	.align	16


//--------------------- .nv.shared._ZN5flash16flash_fwd_kernelI23Flash_fwd_kernel_traitsILi64ELi128ELi64ELi4ELb0ELb0EN7cutlass6half_tE19Flash_kernel_traitsILi64ELi128ELi64ELi4ES3_EELb1ELb0ELb1ELb1ELb0ELb0ELb0ELb0EEEvNS_16Flash_fwd_paramsE --------------------------
	.section	.nv.shared._ZN5flash16flash_fwd_kernelI23Flash_fwd_kernel_traitsILi64ELi128ELi64ELi4ELb0ELb0EN7cutlass6half_tE19Flash_kernel_traitsILi64ELi128ELi64ELi4ES3_EELb1ELb0ELb1ELb1ELb0ELb0ELb0ELb0EEEvNS_16Flash_fwd_paramsE,"aw",@nobits
	.sectionflags	@""
	.align	16


//--------------------- .nv.shared._ZN5flash16flash_fwd_kernelI23Flash_fwd_kernel_traitsILi64ELi128ELi64ELi4ELb0ELb0EN7cutlass6half_tE19Flash_kernel_traitsILi64ELi128ELi64ELi4ES3_EELb1ELb0ELb1ELb0ELb0ELb0ELb0ELb1EEEvNS_16Flash_fwd_paramsE --------------------------
	.section	.nv.shared._ZN5flash16flash_fwd_kernelI23Flash_fwd_kernel_traitsILi64ELi128ELi64ELi4ELb0ELb0EN7cutlass6half_tE19Flash_kernel_traitsILi64ELi128ELi64ELi4ES3_EELb1ELb0ELb1ELb0ELb0ELb0ELb0ELb1EEEvNS_16Flash_fwd_paramsE,"aw",@nobits
	.sectionflags	@""
	.align	16


//--------------------- .nv.shared._ZN5flash16flash_fwd_kernelI23Flash_fwd_kernel_traitsILi64ELi128ELi64ELi4ELb0ELb0EN7cutlass6half_tE19Flash_kernel_traitsILi64ELi128ELi64ELi4ES3_EELb0ELb0ELb1ELb0ELb0ELb0ELb1ELb0EEEvNS_16Flash_fwd_paramsE --------------------------
	.section	.nv.shared._ZN5flash16flash_fwd_kernelI23Flash_fwd_kernel_traitsILi64ELi128ELi64ELi4ELb0ELb0EN7cutlass6half_tE19Flash_kernel_traitsILi64ELi128ELi64ELi4ES3_EELb0ELb0ELb1ELb0ELb0ELb0ELb1ELb0EEEvNS_16Flash_fwd_paramsE,"aw",@nobits
	.sectionflags	@""
	.align	16


//--------------------- .nv.shared._ZN5flash16flash_fwd_kernelI23Flash_fwd_kernel_traitsILi64ELi128ELi64ELi4ELb0ELb0EN7cutlass6half_tE19Flash_kernel_traitsILi64ELi128ELi64ELi4ES3_EELb1ELb0ELb1ELb1ELb0ELb0ELb0ELb1EEEvNS_16Flash_fwd_paramsE --------------------------
	.section	.nv.shared._ZN5flash16flash_fwd_kernelI23Flash_fwd_kernel_traitsILi64ELi128ELi64ELi4ELb0ELb0EN7cutlass6half_tE19Flash_kernel_traitsILi64ELi128ELi64ELi4ES3_EELb1ELb0ELb1ELb1ELb0ELb0ELb0ELb1EEEvNS_16Flash_fwd_paramsE,"aw",@nobits
	.sectionflags	@""
	.align	16


//--------------------- .nv.shared._ZN5flash16flash_fwd_kernelI23Flash_fwd_kernel_traitsILi64ELi128ELi64ELi4ELb0ELb0EN7cutlass6half_tE19Flash_kernel_traitsILi64ELi128ELi64ELi4ES3_EELb0ELb0ELb1ELb1ELb0ELb0ELb1ELb0EEEvNS_16Flash_fwd_paramsE --------------------------
	.section	.nv.shared._ZN5flash16flash_fwd_kernelI23Flash_fwd_kernel_traitsILi64ELi128ELi64ELi4ELb0ELb0EN7cutlass6half_tE19Flash_kernel_traitsILi64ELi128ELi64ELi4ES3_EELb0ELb0ELb1ELb1ELb0ELb0ELb1ELb0EEEvNS_16Flash_fwd_paramsE,"aw",@nobits
	.sectionflags	@""
	.align	16
